	.target	sm_90a

	.elftype	@"ET_EXEC"


//--------------------- .note.nv.tkinfo           --------------------------
	.section	.note.nv.tkinfo,"",@"SHT_NOTE"
	.sectionflags	@"SHF_NOTE_NV_TKINFO"
	.tkinfo
        /*0018*/ 	.word	0x00000002
        /*0030*/ 	.string	""
        /*0030*/ 	.string	"ptxas"
        /*0030*/ 	.string	"Cuda compilation tools, release 13.0, V13.0.88"
        /*0030*/ 	.string	"Build cuda_13.0.r13.0/compiler.36424714_0"
        /*0030*/ 	.string	"-arch sm_90a -m 64 "



//--------------------- .note.nv.cuinfo           --------------------------
	.section	.note.nv.cuinfo,"",@"SHT_NOTE"
	.sectionflags	@"SHF_NOTE_NV_CUINFO"
        /*0018*/ 	.short	0x0002
        /*001a*/ 	.short	0x005a
        /*001c*/ 	.short	0x0082
	.zero		2


//--------------------- .nv.info                  --------------------------
	.section	.nv.info,"",@"SHT_CUDA_INFO"
	.align	4


	//----- nvinfo : EIATTR_REGCOUNT
	.align		4
        /*0000*/ 	.byte	0x04, 0x2f
        /*0002*/ 	.short	(.L_37 - .L_36)
	.align		4
.L_36:
        /*0004*/ 	.word	index@(_ZN7cutlass13device_kernelIN5flash11enable_sm90INS1_16FlashAttnFwdSm90INS1_25CollectiveMainloopFwdSm90ILi2EN4cute5tupleIJNS5_1CILi1EEES8_S8_EEENS6_IJNS7_ILi128EEENS7_ILi96EEENS7_ILi64EEEEEELi256ENS_6half_tEfNS_4arch4Sm90ELb1ELb0ELb0ELb1ELb0ELb1ELb1ELb1ELb0ELb1ELb1ELb0EEENS1_21CollectiveEpilogueFwdINS6_IJSA_NS7_ILi256EEESB_EEES9_SE_SG_Li256ELb1ELb1ELb1ELb0EEENS1_36VarlenDynamicPersistentTileSchedulerILi128ELi96ELi256ELi128ELb1ELb1ELb1ELb1ELb1ELb1EEEEEEEEEvNT_6ParamsE)
        /*0008*/ 	.word	0x000000a8


	//----- nvinfo : EIATTR_FRAME_SIZE
	.align		4
.L_37:
        /*000c*/ 	.byte	0x04, 0x11
        /*000e*/ 	.short	(.L_39 - .L_38)
	.align		4
.L_38:
        /*0010*/ 	.word	index@(_ZN7cutlass13device_kernelIN5flash11enable_sm90INS1_16FlashAttnFwdSm90INS1_25CollectiveMainloopFwdSm90ILi2EN4cute5tupleIJNS5_1CILi1EEES8_S8_EEENS6_IJNS7_ILi128EEENS7_ILi96EEENS7_ILi64EEEEEELi256ENS_6half_tEfNS_4arch4Sm90ELb1ELb0ELb0ELb1ELb0ELb1ELb1ELb1ELb0ELb1ELb1ELb0EEENS1_21CollectiveEpilogueFwdINS6_IJSA_NS7_ILi256EEESB_EEES9_SE_SG_Li256ELb1ELb1ELb1ELb0EEENS1_36VarlenDynamicPersistentTileSchedulerILi128ELi96ELi256ELi128ELb1ELb1ELb1ELb1ELb1ELb1EEEEEEEEEvNT_6ParamsE)
        /*0014*/ 	.word	0x00000180


	//----- nvinfo : EIATTR_REGCOUNT
	.align		4
.L_39:
        /*0018*/ 	.byte	0x04, 0x2f
        /*001a*/ 	.short	(.L_41 - .L_40)
	.align		4
.L_40:
        /*001c*/ 	.word	index@(_ZN7cutlass13device_kernelIN5flash11enable_sm90INS1_16FlashAttnFwdSm90INS1_25CollectiveMainloopFwdSm90ILi2EN4cute5tupleIJNS5_1CILi1EEES8_S8_EEENS6_IJNS7_ILi128EEENS7_ILi96EEENS7_ILi64EEEEEELi256ENS_6half_tEfNS_4arch4Sm90ELb1ELb0ELb0ELb1ELb0ELb0ELb1ELb1ELb0ELb1ELb1ELb0EEENS1_21CollectiveEpilogueFwdINS6_IJSA_NS7_ILi256EEESB_EEES9_SE_SG_Li256ELb1ELb1ELb1ELb0EEENS1_36VarlenDynamicPersistentTileSchedulerILi128ELi96ELi256ELi128ELb1ELb1ELb1ELb1ELb1ELb1EEEEEEEEEvNT_6ParamsE)
        /*0020*/ 	.word	0x000000a8


	//----- nvinfo : EIATTR_FRAME_SIZE
	.align		4
.L_41:
        /*0024*/ 	.byte	0x04, 0x11
        /*0026*/ 	.short	(.L_43 - .L_42)
	.align		4
.L_42:
        /*0028*/ 	.word	index@(_ZN7cutlass13device_kernelIN5flash11enable_sm90INS1_16FlashAttnFwdSm90INS1_25CollectiveMainloopFwdSm90ILi2EN4cute5tupleIJNS5_1CILi1EEES8_S8_EEENS6_IJNS7_ILi128EEENS7_ILi96EEENS7_ILi64EEEEEELi256ENS_6half_tEfNS_4arch4Sm90ELb1ELb0ELb0ELb1ELb0ELb0ELb1ELb1ELb0ELb1ELb1ELb0EEENS1_21CollectiveEpilogueFwdINS6_IJSA_NS7_ILi256EEESB_EEES9_SE_SG_Li256ELb1ELb1ELb1ELb0EEENS1_36VarlenDynamicPersistentTileSchedulerILi128ELi96ELi256ELi128ELb1ELb1ELb1ELb1ELb1ELb1EEEEEEEEEvNT_6ParamsE)
        /*002c*/ 	.word	0x00000088


	//----- nvinfo : EIATTR_REGCOUNT
	.align		4
.L_43:
        /*0030*/ 	.byte	0x04, 0x2f
        /*0032*/ 	.short	(.L_45 - .L_44)
	.align		4
.L_44:
        /*0034*/ 	.word	index@(_ZN7cutlass13device_kernelIN5flash11enable_sm90INS1_16FlashAttnFwdSm90INS1_25CollectiveMainloopFwdSm90ILi2EN4cute5tupleIJNS5_1CILi1EEES8_S8_EEENS6_IJNS7_ILi128EEENS7_ILi96EEENS7_ILi64EEEEEELi256ENS_6half_tEfNS_4arch4Sm90ELb1ELb0ELb0ELb1ELb0ELb1ELb0ELb1ELb0ELb1ELb1ELb0EEENS1_21CollectiveEpilogueFwdINS6_IJSA_NS7_ILi256EEESB_EEES9_SE_SG_Li256ELb1ELb1ELb1ELb0EEENS1_36VarlenDynamicPersistentTileSchedulerILi128ELi96ELi256ELi128ELb1ELb1ELb1ELb1ELb1ELb1EEEEEEEEEvNT_6ParamsE)
        /*0038*/ 	.word	0x000000a8


	//----- nvinfo : EIATTR_FRAME_SIZE
	.align		4
.L_45:
        /*003c*/ 	.byte	0x04, 0x11
        /*003e*/ 	.short	(.L_47 - .L_46)
	.align		4
.L_46:
        /*0040*/ 	.word	index@(_ZN7cutlass13device_kernelIN5flash11enable_sm90INS1_16FlashAttnFwdSm90INS1_25CollectiveMainloopFwdSm90ILi2EN4cute5tupleIJNS5_1CILi1EEES8_S8_EEENS6_IJNS7_ILi128EEENS7_ILi96EEENS7_ILi64EEEEEELi256ENS_6half_tEfNS_4arch4Sm90ELb1ELb0ELb0ELb1ELb0ELb1ELb0ELb1ELb0ELb1ELb1ELb0EEENS1_21CollectiveEpilogueFwdINS6_IJSA_NS7_ILi256EEESB_EEES9_SE_SG_Li256ELb1ELb1ELb1ELb0EEENS1_36VarlenDynamicPersistentTileSchedulerILi128ELi96ELi256ELi128ELb1ELb1ELb1ELb1ELb1ELb1EEEEEEEEEvNT_6ParamsE)
        /*0044*/ 	.word	0x00000078


	//----- nvinfo : EIATTR_REGCOUNT
	.align		4
.L_47:
        /*0048*/ 	.byte	0x04, 0x2f
        /*004a*/ 	.short	(.L_49 - .L_48)
	.align		4
.L_48:
        /*004c*/ 	.word	index@(_ZN7cutlass13device_kernelIN5flash11enable_sm90INS1_16FlashAttnFwdSm90INS1_25CollectiveMainloopFwdSm90ILi2EN4cute5tupleIJNS5_1CILi1EEES8_S8_EEENS6_IJNS7_ILi128EEENS7_ILi96EEENS7_ILi64EEEEEELi256ENS_6half_tEfNS_4arch4Sm90ELb1ELb0ELb0ELb1ELb0ELb0ELb0ELb1ELb0ELb1ELb1ELb0EEENS1_21CollectiveEpilogueFwdINS6_IJSA_NS7_ILi256EEESB_EEES9_SE_SG_Li256ELb1ELb1ELb1ELb0EEENS1_36VarlenDynamicPersistentTileSchedulerILi128ELi96ELi256ELi128ELb1ELb1ELb1ELb1ELb1ELb1EEEEEEEEEvNT_6ParamsE)
        /*0050*/ 	.word	0x000000a8


	//----- nvinfo : EIATTR_FRAME_SIZE
	.align		4
.L_49:
        /*0054*/ 	.byte	0x04, 0x11
        /*0056*/ 	.short	(.L_51 - .L_50)
	.align		4
.L_50:
        /*0058*/ 	.word	index@(_ZN7cutlass13device_kernelIN5flash11enable_sm90INS1_16FlashAttnFwdSm90INS1_25CollectiveMainloopFwdSm90ILi2EN4cute5tupleIJNS5_1CILi1EEES8_S8_EEENS6_IJNS7_ILi128EEENS7_ILi96EEENS7_ILi64EEEEEELi256ENS_6half_tEfNS_4arch4Sm90ELb1ELb0ELb0ELb1ELb0ELb0ELb0ELb1ELb0ELb1ELb1ELb0EEENS1_21CollectiveEpilogueFwdINS6_IJSA_NS7_ILi256EEESB_EEES9_SE_SG_Li256ELb1ELb1ELb1ELb0EEENS1_36VarlenDynamicPersistentTileSchedulerILi128ELi96ELi256ELi128ELb1ELb1ELb1ELb1ELb1ELb1EEEEEEEEEvNT_6ParamsE)
        /*005c*/ 	.word	0x00000060


	//----- nvinfo : EIATTR_REGCOUNT
	.align		4
.L_51:
        /*0060*/ 	.byte	0x04, 0x2f
        /*0062*/ 	.short	(.L_53 - .L_52)
	.align		4
.L_52:
        /*0064*/ 	.word	index@(_ZN7cutlass13device_kernelIN5flash11enable_sm90INS1_16FlashAttnFwdSm90INS1_25CollectiveMainloopFwdSm90ILi2EN4cute5tupleIJNS5_1CILi1EEES8_S8_EEENS6_IJNS7_ILi128EEENS7_ILi96EEENS7_ILi64EEEEEELi256ENS_6half_tEfNS_4arch4Sm90ELb1ELb0ELb0ELb0ELb0ELb0ELb1ELb1ELb0ELb1ELb1ELb0EEENS1_21CollectiveEpilogueFwdINS6_IJSA_NS7_ILi256EEESB_EEES9_SE_SG_Li256ELb0ELb1ELb1ELb0EEENS1_19SingleTileSchedulerILb0ELb1ELb1ELi128EEEEEEEEEvNT_6ParamsE)
        /*0068*/ 	.word	0x000000a8


	//----- nvinfo : EIATTR_FRAME_SIZE
	.align		4
.L_53:
        /*006c*/ 	.byte	0x04, 0x11
        /*006e*/ 	.short	(.L_55 - .L_54)
	.align		4
.L_54:
        /*0070*/ 	.word	index@(_ZN7cutlass13device_kernelIN5flash11enable_sm90INS1_16FlashAttnFwdSm90INS1_25CollectiveMainloopFwdSm90ILi2EN4cute5tupleIJNS5_1CILi1EEES8_S8_EEENS6_IJNS7_ILi128EEENS7_ILi96EEENS7_ILi64EEEEEELi256ENS_6half_tEfNS_4arch4Sm90ELb1ELb0ELb0ELb0ELb0ELb0ELb1ELb1ELb0ELb1ELb1ELb0EEENS1_21CollectiveEpilogueFwdINS6_IJSA_NS7_ILi256EEESB_EEES9_SE_SG_Li256ELb0ELb1ELb1ELb0EEENS1_19SingleTileSchedulerILb0ELb1ELb1ELi128EEEEEEEEEvNT_6ParamsE)
        /*0074*/ 	.word	0x00000048


	//----- nvinfo : EIATTR_REGCOUNT
	.align		4
.L_55:
        /*0078*/ 	.byte	0x04, 0x2f
        /*007a*/ 	.short	(.L_57 - .L_56)
	.align		4
.L_56:
        /*007c*/ 	.word	index@(_ZN7cutlass13device_kernelIN5flash11enable_sm90INS1_16FlashAttnFwdSm90INS1_25CollectiveMainloopFwdSm90ILi2EN4cute5tupleIJNS5_1CILi1EEES8_S8_EEENS6_IJNS7_ILi128EEENS7_ILi96EEENS7_ILi64EEEEEELi256ENS_6half_tEfNS_4arch4Sm90ELb1ELb0ELb0ELb0ELb0ELb0ELb0ELb1ELb0ELb1ELb1ELb0EEENS1_21CollectiveEpilogueFwdINS6_IJSA_NS7_ILi256EEESB_EEES9_SE_SG_Li256ELb0ELb1ELb1ELb0EEENS1_19SingleTileSchedulerILb0ELb1ELb1ELi128EEEEEEEEEvNT_6ParamsE)
        /*0080*/ 	.word	0x000000a8


	//----- nvinfo : EIATTR_FRAME_SIZE
	.align		4
.L_57:
        /*0084*/ 	.byte	0x04, 0x11
        /*0086*/ 	.short	(.L_59 - .L_58)
	.align		4
.L_58:
        /*0088*/ 	.word	index@(_ZN7cutlass13device_kernelIN5flash11enable_sm90INS1_16FlashAttnFwdSm90INS1_25CollectiveMainloopFwdSm90ILi2EN4cute5tupleIJNS5_1CILi1EEES8_S8_EEENS6_IJNS7_ILi128EEENS7_ILi96EEENS7_ILi64EEEEEELi256ENS_6half_tEfNS_4arch4Sm90ELb1ELb0ELb0ELb0ELb0ELb0ELb0ELb1ELb0ELb1ELb1ELb0EEENS1_21CollectiveEpilogueFwdINS6_IJSA_NS7_ILi256EEESB_EEES9_SE_SG_Li256ELb0ELb1ELb1ELb0EEENS1_19SingleTileSchedulerILb0ELb1ELb1ELi128EEEEEEEEEvNT_6ParamsE)
        /*008c*/ 	.word	0x00000010


	//----- nvinfo : EIATTR_REGCOUNT
	.align		4
.L_59:
        /*0090*/ 	.byte	0x04, 0x2f
        /*0092*/ 	.short	(.L_61 - .L_60)
	.align		4
.L_60:
        /*0094*/ 	.word	index@(_ZN7cutlass13device_kernelIN5flash11enable_sm90INS1_16FlashAttnFwdSm90INS1_25CollectiveMainloopFwdSm90ILi2EN4cute5tupleIJNS5_1CILi1EEES8_S8_EEENS6_IJNS7_ILi128EEENS7_ILi96EEENS7_ILi64EEEEEELi256ENS_6half_tEfNS_4arch4Sm90ELb0ELb1ELb0ELb1ELb0ELb1ELb1ELb1ELb0ELb1ELb1ELb0EEENS1_21CollectiveEpilogueFwdINS6_IJSA_NS7_ILi256EEESB_EEES9_SE_SG_Li256ELb1ELb1ELb1ELb0EEENS1_36VarlenDynamicPersistentTileSchedulerILi128ELi96ELi256ELi128ELb1ELb1ELb1ELb1ELb0ELb1EEEEEEEEEvNT_6ParamsE)
        /*0098*/ 	.word	0x000000a8


	//----- nvinfo : EIATTR_FRAME_SIZE
	.align		4
.L_61:
        /*009c*/ 	.byte	0x04, 0x11
        /*009e*/ 	.short	(.L_63 - .L_62)
	.align		4
.L_62:
        /*00a0*/ 	.word	index@($_ZN7cutlass13device_kernelIN5flash11enable_sm90INS1_16FlashAttnFwdSm90INS1_25CollectiveMainloopFwdSm90ILi2EN4cute5tupleIJNS5_1CILi1EEES8_S8_EEENS6_IJNS7_ILi128EEENS7_ILi96EEENS7_ILi64EEEEEELi256ENS_6half_tEfNS_4arch4Sm90ELb0ELb1ELb0ELb1ELb0ELb1ELb1ELb1ELb0ELb1ELb1ELb0EEENS1_21CollectiveEpilogueFwdINS6_IJSA_NS7_ILi256EEESB_EEES9_SE_SG_Li256ELb1ELb1ELb1ELb0EEENS1_36VarlenDynamicPersistentTileSchedulerILi128ELi96ELi256ELi128ELb1ELb1ELb1ELb1ELb0ELb1EEEEEEEEEvNT_6ParamsE$_ZZN5flash25CollectiveMainloopFwdSm90ILi2EN4cute5tupleIJNS1_1CILi1EEES4_S4_EEENS2_IJNS3_ILi128EEENS3_ILi96EEENS3_ILi64EEEEEELi256EN7cutlass6half_tEfNSA_4arch4Sm90ELb0ELb1ELb0ELb1ELb0ELb1ELb1ELb1ELb0ELb1ELb1ELb0EE3mmaINS_16FlashAttnFwdSm90ISE_NS_21CollectiveEpilogueFwdINS2_IJS6_NS3_ILi256EEES7_EEES5_SB_SD_Li256ELb1ELb1ELb1ELb0EEENS_36VarlenDynamicPersistentTileSchedulerILi128ELi96ELi256ELi128ELb1ELb1ELb1ELb1ELb0ELb1EEEE13SharedStorageENS1_6TensorINS1_11ArrayEngineIfLm128EEENS1_6LayoutINS2_IJNS2_IJNS3_ILi2EEEST_NS3_ILi32EEEEEES4_S4_EEENS2_IJNS2_IJS4_ST_NS3_ILi4EEEEEENS3_ILi0EEESZ_EEEEEEENS_7SoftmaxILi2ELi0EEEEEbRKNSE_6ParamsENSA_25PipelineTmaAsyncNoClusterILi2ENSA_16PipelineTmaAsyncILi2EEEEES1B_RNSA_13PipelineStateILj2EEERT0_RT1_iRiRKNS_16SeqlenInfoQKNewKILb1ELb1EEENS2_IJiiiiEEERT_ENKUliT_T0_T1_E_clIZSF_ISO_S12_S14_EbS17_S1B_S1B_S1E_S1G_S1I_iS1J_S1N_S1O_S1Q_EUlRS1R_iE0_NS3_ILb1EEES1Y_EEDaiS1R_S1S_S1T_)
        /*00a4*/ 	.word	0x00000520


	//----- nvinfo : EIATTR_FRAME_SIZE
	.align		4
.L_63:
        /*00a8*/ 	.byte	0x04, 0x11
        /*00aa*/ 	.short	(.L_65 - .L_64)
	.align		4
.L_64:
        /*00ac*/ 	.word	index@(_ZN7cutlass13device_kernelIN5flash11enable_sm90INS1_16FlashAttnFwdSm90INS1_25CollectiveMainloopFwdSm90ILi2EN4cute5tupleIJNS5_1CILi1EEES8_S8_EEENS6_IJNS7_ILi128EEENS7_ILi96EEENS7_ILi64EEEEEELi256ENS_6half_tEfNS_4arch4Sm90ELb0ELb1ELb0ELb1ELb0ELb1ELb1ELb1ELb0ELb1ELb1ELb0EEENS1_21CollectiveEpilogueFwdINS6_IJSA_NS7_ILi256EEESB_EEES9_SE_SG_Li256ELb1ELb1ELb1ELb0EEENS1_36VarlenDynamicPersistentTileSchedulerILi128ELi96ELi256ELi128ELb1ELb1ELb1ELb1ELb0ELb1EEEEEEEEEvNT_6ParamsE)
        /*00b0*/ 	.word	0x00000520


	//----- nvinfo : EIATTR_REGCOUNT
	.align		4
.L_65:
        /*00b4*/ 	.byte	0x04, 0x2f
        /*00b6*/ 	.short	(.L_67 - .L_66)
	.align		4
.L_66:
        /*00b8*/ 	.word	index@(_ZN7cutlass13device_kernelIN5flash11enable_sm90INS1_16FlashAttnFwdSm90INS1_25CollectiveMainloopFwdSm90ILi2EN4cute5tupleIJNS5_1CILi1EEES8_S8_EEENS6_IJNS7_ILi128EEENS7_ILi96EEENS7_ILi64EEEEEELi256ENS_6half_tEfNS_4arch4Sm90ELb0ELb1ELb0ELb1ELb0ELb0ELb1ELb1ELb0ELb1ELb1ELb0EEENS1_21CollectiveEpilogueFwdINS6_IJSA_NS7_ILi256EEESB_EEES9_SE_SG_Li256ELb1ELb1ELb1ELb0EEENS1_36VarlenDynamicPersistentTileSchedulerILi128ELi96ELi256ELi128ELb1ELb1ELb1ELb1ELb0ELb1EEEEEEEEEvNT_6ParamsE)
        /*00bc*/ 	.word	0x000000a8


	//----- nvinfo : EIATTR_FRAME_SIZE
	.align		4
.L_67:
        /*00c0*/ 	.byte	0x04, 0x11
        /*00c2*/ 	.short	(.L_69 - .L_68)
	.align		4
.L_68:
        /*00c4*/ 	.word	index@($_ZN7cutlass13device_kernelIN5flash11enable_sm90INS1_16FlashAttnFwdSm90INS1_25CollectiveMainloopFwdSm90ILi2EN4cute5tupleIJNS5_1CILi1EEES8_S8_EEENS6_IJNS7_ILi128EEENS7_ILi96EEENS7_ILi64EEEEEELi256ENS_6half_tEfNS_4arch4Sm90ELb0ELb1ELb0ELb1ELb0ELb0ELb1ELb1ELb0ELb1ELb1ELb0EEENS1_21CollectiveEpilogueFwdINS6_IJSA_NS7_ILi256EEESB_EEES9_SE_SG_Li256ELb1ELb1ELb1ELb0EEENS1_36VarlenDynamicPersistentTileSchedulerILi128ELi96ELi256ELi128ELb1ELb1ELb1ELb1ELb0ELb1EEEEEEEEEvNT_6ParamsE$_ZZN5flash25CollectiveMainloopFwdSm90ILi2EN4cute5tupleIJNS1_1CILi1EEES4_S4_EEENS2_IJNS3_ILi128EEENS3_ILi96EEENS3_ILi64EEEEEELi256EN7cutlass6half_tEfNSA_4arch4Sm90ELb0ELb1ELb0ELb1ELb0ELb0ELb1ELb1ELb0ELb1ELb1ELb0EE3mmaINS_16FlashAttnFwdSm90ISE_NS_21CollectiveEpilogueFwdINS2_IJS6_NS3_ILi256EEES7_EEES5_SB_SD_Li256ELb1ELb1ELb1ELb0EEENS_36VarlenDynamicPersistentTileSchedulerILi128ELi96ELi256ELi128ELb1ELb1ELb1ELb1ELb0ELb1EEEE13SharedStorageENS1_6TensorINS1_11ArrayEngineIfLm128EEENS1_6LayoutINS2_IJNS2_IJNS3_ILi2EEEST_NS3_ILi32EEEEEES4_S4_EEENS2_IJNS2_IJS4_ST_NS3_ILi4EEEEEENS3_ILi0EEESZ_EEEEEEENS_7SoftmaxILi2ELi0EEEEEbRKNSE_6ParamsENSA_25PipelineTmaAsyncNoClusterILi2ENSA_16PipelineTmaAsyncILi2EEEEES1B_RNSA_13PipelineStateILj2EEERT0_RT1_iRiRKNS_16SeqlenInfoQKNewKILb1ELb0EEENS2_IJiiiiEEERT_ENKUliT_T0_T1_E_clIZSF_ISO_S12_S14_EbS17_S1B_S1B_S1E_S1G_S1I_iS1J_S1N_S1O_S1Q_EUlRS1R_iE1_NS3_ILb0EEENS3_ILb1EEEEEDaiS1R_S1S_S1T_)
        /*00c8*/ 	.word	0x000004f0


	//----- nvinfo : EIATTR_FRAME_SIZE
	.align		4
.L_69:
        /*00cc*/ 	.byte	0x04, 0x11
        /*00ce*/ 	.short	(.L_71 - .L_70)
	.align		4
.L_70:
        /*00d0*/ 	.word	index@(_ZN7cutlass13device_kernelIN5flash11enable_sm90INS1_16FlashAttnFwdSm90INS1_25CollectiveMainloopFwdSm90ILi2EN4cute5tupleIJNS5_1CILi1EEES8_S8_EEENS6_IJNS7_ILi128EEENS7_ILi96EEENS7_ILi64EEEEEELi256ENS_6half_tEfNS_4arch4Sm90ELb0ELb1ELb0ELb1ELb0ELb0ELb1ELb1ELb0ELb1ELb1ELb0EEENS1_21CollectiveEpilogueFwdINS6_IJSA_NS7_ILi256EEESB_EEES9_SE_SG_Li256ELb1ELb1ELb1ELb0EEENS1_36VarlenDynamicPersistentTileSchedulerILi128ELi96ELi256ELi128ELb1ELb1ELb1ELb1ELb0ELb1EEEEEEEEEvNT_6ParamsE)
        /*00d4*/ 	.word	0x000004f0


	//----- nvinfo : EIATTR_REGCOUNT
	.align		4
.L_71:
        /*00d8*/ 	.byte	0x04, 0x2f
        /*00da*/ 	.short	(.L_73 - .L_72)
	.align		4
.L_72:
        /*00dc*/ 	.word	index@(_ZN7cutlass13device_kernelIN5flash11enable_sm90INS1_16FlashAttnFwdSm90INS1_25CollectiveMainloopFwdSm90ILi2EN4cute5tupleIJNS5_1CILi1EEES8_S8_EEENS6_IJNS7_ILi128EEENS7_ILi96EEENS7_ILi64EEEEEELi256ENS_6half_tEfNS_4arch4Sm90ELb0ELb1ELb0ELb1ELb0ELb1ELb0ELb1ELb0ELb1ELb1ELb0EEENS1_21CollectiveEpilogueFwdINS6_IJSA_NS7_ILi256EEESB_EEES9_SE_SG_Li256ELb1ELb1ELb1ELb0EEENS1_36VarlenDynamicPersistentTileSchedulerILi128ELi96ELi256ELi128ELb1ELb1ELb1ELb1ELb0ELb1EEEEEEEEEvNT_6ParamsE)
        /*00e0*/ 	.word	0x000000a8


	//----- nvinfo : EIATTR_FRAME_SIZE
	.align		4
.L_73:
        /*00e4*/ 	.byte	0x04, 0x11
        /*00e6*/ 	.short	(.L_75 - .L_74)
	.align		4
.L_74:
        /*00e8*/ 	.word	index@(_ZN7cutlass13device_kernelIN5flash11enable_sm90INS1_16FlashAttnFwdSm90INS1_25CollectiveMainloopFwdSm90ILi2EN4cute5tupleIJNS5_1CILi1EEES8_S8_EEENS6_IJNS7_ILi128EEENS7_ILi96EEENS7_ILi64EEEEEELi256ENS_6half_tEfNS_4arch4Sm90ELb0ELb1ELb0ELb1ELb0ELb1ELb0ELb1ELb0ELb1ELb1ELb0EEENS1_21CollectiveEpilogueFwdINS6_IJSA_NS7_ILi256EEESB_EEES9_SE_SG_Li256ELb1ELb1ELb1ELb0EEENS1_36VarlenDynamicPersistentTileSchedulerILi128ELi96ELi256ELi128ELb1ELb1ELb1ELb1ELb0ELb1EEEEEEEEEvNT_6ParamsE)
        /*00ec*/ 	.word	0x00000078


	//----- nvinfo : EIATTR_REGCOUNT
	.align		4
.L_75:
        /*00f0*/ 	.byte	0x04, 0x2f
        /*00f2*/ 	.short	(.L_77 - .L_76)
	.align		4
.L_76:
        /*00f4*/ 	.word	index@(_ZN7cutlass13device_kernelIN5flash11enable_sm90INS1_16FlashAttnFwdSm90INS1_25CollectiveMainloopFwdSm90ILi2EN4cute5tupleIJNS5_1CILi1EEES8_S8_EEENS6_IJNS7_ILi128EEENS7_ILi96EEENS7_ILi64EEEEEELi256ENS_6half_tEfNS_4arch4Sm90ELb0ELb1ELb0ELb1ELb0ELb0ELb0ELb1ELb0ELb1ELb1ELb0EEENS1_21CollectiveEpilogueFwdINS6_IJSA_NS7_ILi256EEESB_EEES9_SE_SG_Li256ELb1ELb1ELb1ELb0EEENS1_36VarlenDynamicPersistentTileSchedulerILi128ELi96ELi256ELi128ELb1ELb1ELb1ELb1ELb0ELb1EEEEEEEEEvNT_6ParamsE)
        /*00f8*/ 	.word	0x000000a8


	//----- nvinfo : EIATTR_FRAME_SIZE
	.align		4
.L_77:
        /*00fc*/ 	.byte	0x04, 0x11
        /*00fe*/ 	.short	(.L_79 - .L_78)
	.align		4
.L_78:
        /*0100*/ 	.word	index@(_ZN7cutlass13device_kernelIN5flash11enable_sm90INS1_16FlashAttnFwdSm90INS1_25CollectiveMainloopFwdSm90ILi2EN4cute5tupleIJNS5_1CILi1EEES8_S8_EEENS6_IJNS7_ILi128EEENS7_ILi96EEENS7_ILi64EEEEEELi256ENS_6half_tEfNS_4arch4Sm90ELb0ELb1ELb0ELb1ELb0ELb0ELb0ELb1ELb0ELb1ELb1ELb0EEENS1_21CollectiveEpilogueFwdINS6_IJSA_NS7_ILi256EEESB_EEES9_SE_SG_Li256ELb1ELb1ELb1ELb0EEENS1_36VarlenDynamicPersistentTileSchedulerILi128ELi96ELi256ELi128ELb1ELb1ELb1ELb1ELb0ELb1EEEEEEEEEvNT_6ParamsE)
        /*0104*/ 	.word	0x00000068


	//----- nvinfo : EIATTR_REGCOUNT
	.align		4
.L_79:
        /*0108*/ 	.byte	0x04, 0x2f
        /*010a*/ 	.short	(.L_81 - .L_80)
	.align		4
.L_80:
        /*010c*/ 	.word	index@(_ZN7cutlass13device_kernelIN5flash11enable_sm90INS1_16FlashAttnFwdSm90INS1_25CollectiveMainloopFwdSm90ILi2EN4cute5tupleIJNS5_1CILi1EEES8_S8_EEENS6_IJNS7_ILi128EEENS7_ILi96EEENS7_ILi64EEEEEELi256ENS_6half_tEfNS_4arch4Sm90ELb0ELb1ELb0ELb0ELb0ELb0ELb1ELb1ELb0ELb1ELb1ELb0EEENS1_21CollectiveEpilogueFwdINS6_IJSA_NS7_ILi256EEESB_EEES9_SE_SG_Li256ELb0ELb1ELb1ELb0EEENS1_19SingleTileSchedulerILb0ELb1ELb1ELi128EEEEEEEEEvNT_6ParamsE)
        /*0110*/ 	.word	0x000000a8


	//----- nvinfo : EIATTR_FRAME_SIZE
	.align		4
.L_81:
        /*0114*/ 	.byte	0x04, 0x11
        /*0116*/ 	.short	(.L_83 - .L_82)
	.align		4
.L_82:
        /*0118*/ 	.word	index@($_ZN7cutlass13device_kernelIN5flash11enable_sm90INS1_16FlashAttnFwdSm90INS1_25CollectiveMainloopFwdSm90ILi2EN4cute5tupleIJNS5_1CILi1EEES8_S8_EEENS6_IJNS7_ILi128EEENS7_ILi96EEENS7_ILi64EEEEEELi256ENS_6half_tEfNS_4arch4Sm90ELb0ELb1ELb0ELb0ELb0ELb0ELb1ELb1ELb0ELb1ELb1ELb0EEENS1_21CollectiveEpilogueFwdINS6_IJSA_NS7_ILi256EEESB_EEES9_SE_SG_Li256ELb0ELb1ELb1ELb0EEENS1_19SingleTileSchedulerILb0ELb1ELb1ELi128EEEEEEEEEvNT_6ParamsE$_ZZN5flash25CollectiveMainloopFwdSm90ILi2EN4cute5tupleIJNS1_1CILi1EEES4_S4_EEENS2_IJNS3_ILi128EEENS3_ILi96EEENS3_ILi64EEEEEELi256EN7cutlass6half_tEfNSA_4arch4Sm90ELb0ELb1ELb0ELb0ELb0ELb0ELb1ELb1ELb0ELb1ELb1ELb0EE3mmaINS_16FlashAttnFwdSm90ISE_NS_21CollectiveEpilogueFwdINS2_IJS6_NS3_ILi256EEES7_EEES5_SB_SD_Li256ELb0ELb1ELb1ELb0EEENS_19SingleTileSchedulerILb0ELb1ELb1ELi128EEEE13SharedStorageENS1_6TensorINS1_11ArrayEngineIfLm128EEENS1_6LayoutINS2_IJNS2_IJNS3_ILi2EEEST_NS3_ILi32EEEEEES4_S4_EEENS2_IJNS2_IJS4_ST_NS3_ILi4EEEEEENS3_ILi0EEESZ_EEEEEEENS_7SoftmaxILi2ELi0EEEEEbRKNSE_6ParamsENSA_25PipelineTmaAsyncNoClusterILi2ENSA_16PipelineTmaAsyncILi2EEEEES1B_RNSA_13PipelineStateILj2EEERT0_RT1_iRiRKNS_16SeqlenInfoQKNewKILb0ELb0EEENS2_IJiiiiEEERT_ENKUliT_T0_T1_E_clIZSF_ISO_S12_S14_EbS17_S1B_S1B_S1E_S1G_S1I_iS1J_S1N_S1O_S1Q_EUlRS1R_iE1_NS3_ILb0EEENS3_ILb1EEEEEDaiS1R_S1S_S1T_)
        /*011c*/ 	.word	0x000032c0


	//----- nvinfo : EIATTR_FRAME_SIZE
	.align		4
.L_83:
        /*0120*/ 	.byte	0x04, 0x11
        /*0122*/ 	.short	(.L_85 - .L_84)
	.align		4
.L_84:
        /*0124*/ 	.word	index@(_ZN7cutlass13device_kernelIN5flash11enable_sm90INS1_16FlashAttnFwdSm90INS1_25CollectiveMainloopFwdSm90ILi2EN4cute5tupleIJNS5_1CILi1EEES8_S8_EEENS6_IJNS7_ILi128EEENS7_ILi96EEENS7_ILi64EEEEEELi256ENS_6half_tEfNS_4arch4Sm90ELb0ELb1ELb0ELb0ELb0ELb0ELb1ELb1ELb0ELb1ELb1ELb0EEENS1_21CollectiveEpilogueFwdINS6_IJSA_NS7_ILi256EEESB_EEES9_SE_SG_Li256ELb0ELb1ELb1ELb0EEENS1_19SingleTileSchedulerILb0ELb1ELb1ELi128EEEEEEEEEvNT_6ParamsE)
        /*0128*/ 	.word	0x000032c0


	//----- nvinfo : EIATTR_REGCOUNT
	.align		4
.L_85:
        /*012c*/ 	.byte	0x04, 0x2f
        /*012e*/ 	.short	(.L_87 - .L_86)
	.align		4
.L_86:
        /*0130*/ 	.word	index@(_ZN7cutlass13device_kernelIN5flash11enable_sm90INS1_16FlashAttnFwdSm90INS1_25CollectiveMainloopFwdSm90ILi2EN4cute5tupleIJNS5_1CILi1EEES8_S8_EEENS6_IJNS7_ILi128EEENS7_ILi96EEENS7_ILi64EEEEEELi256ENS_6half_tEfNS_4arch4Sm90ELb0ELb1ELb0ELb0ELb0ELb0ELb0ELb1ELb0ELb1ELb1ELb0EEENS1_21CollectiveEpilogueFwdINS6_IJSA_NS7_ILi256EEESB_EEES9_SE_SG_Li256ELb0ELb1ELb1ELb0EEENS1_19SingleTileSchedulerILb0ELb1ELb1ELi128EEEEEEEEEvNT_6ParamsE)
        /*0134*/ 	.word	0x000000a8


	//----- nvinfo : EIATTR_FRAME_SIZE
	.align		4
.L_87:
        /*0138*/ 	.byte	0x04, 0x11
        /*013a*/ 	.short	(.L_89 - .L_88)
	.align		4
.L_88:
        /*013c*/ 	.word	index@(_ZN7cutlass13device_kernelIN5flash11enable_sm90INS1_16FlashAttnFwdSm90INS1_25CollectiveMainloopFwdSm90ILi2EN4cute5tupleIJNS5_1CILi1EEES8_S8_EEENS6_IJNS7_ILi128EEENS7_ILi96EEENS7_ILi64EEEEEELi256ENS_6half_tEfNS_4arch4Sm90ELb0ELb1ELb0ELb0ELb0ELb0ELb0ELb1ELb0ELb1ELb1ELb0EEENS1_21CollectiveEpilogueFwdINS6_IJSA_NS7_ILi256EEESB_EEES9_SE_SG_Li256ELb0ELb1ELb1ELb0EEENS1_19SingleTileSchedulerILb0ELb1ELb1ELi128EEEEEEEEEvNT_6ParamsE)
        /*0140*/ 	.word	0x00000008


	//----- nvinfo : EIATTR_REGCOUNT
	.align		4
.L_89:
        /*0144*/ 	.byte	0x04, 0x2f
        /*0146*/ 	.short	(.L_91 - .L_90)
	.align		4
.L_90:
        /*0148*/ 	.word	index@(_ZN7cutlass13device_kernelIN5flash11enable_sm90INS1_16FlashAttnFwdSm90INS1_25CollectiveMainloopFwdSm90ILi2EN4cute5tupleIJNS5_1CILi1EEES8_S8_EEENS6_IJNS7_ILi128EEENS7_ILi96EEENS7_ILi64EEEEEELi256ENS_6half_tEfNS_4arch4Sm90ELb0ELb0ELb0ELb1ELb0ELb1ELb1ELb1ELb0ELb1ELb1ELb0EEENS1_21CollectiveEpilogueFwdINS6_IJSA_NS7_ILi256EEESB_EEES9_SE_SG_Li256ELb1ELb1ELb1ELb0EEENS1_36VarlenDynamicPersistentTileSchedulerILi128ELi96ELi256ELi128ELb1ELb1ELb1ELb0ELb1ELb1EEEEEEEEEvNT_6ParamsE)
        /*014c*/ 	.word	0x000000a8


	//----- nvinfo : EIATTR_FRAME_SIZE
	.align		4
.L_91:
        /*0150*/ 	.byte	0x04, 0x11
        /*0152*/ 	.short	(.L_93 - .L_92)
	.align		4
.L_92:
        /*0154*/ 	.word	index@(_ZN7cutlass13device_kernelIN5flash11enable_sm90INS1_16FlashAttnFwdSm90INS1_25CollectiveMainloopFwdSm90ILi2EN4cute5tupleIJNS5_1CILi1EEES8_S8_EEENS6_IJNS7_ILi128EEENS7_ILi96EEENS7_ILi64EEEEEELi256ENS_6half_tEfNS_4arch4Sm90ELb0ELb0ELb0ELb1ELb0ELb1ELb1ELb1ELb0ELb1ELb1ELb0EEENS1_21CollectiveEpilogueFwdINS6_IJSA_NS7_ILi256EEESB_EEES9_SE_SG_Li256ELb1ELb1ELb1ELb0EEENS1_36VarlenDynamicPersistentTileSchedulerILi128ELi96ELi256ELi128ELb1ELb1ELb1ELb0ELb1ELb1EEEEEEEEEvNT_6ParamsE)
        /*0158*/ 	.word	0x000000b0


	//----- nvinfo : EIATTR_REGCOUNT
	.align		4
.L_93:
        /*015c*/ 	.byte	0x04, 0x2f
        /*015e*/ 	.short	(.L_95 - .L_94)
	.align		4
.L_94:
        /*0160*/ 	.word	index@(_ZN7cutlass13device_kernelIN5flash11enable_sm90INS1_16FlashAttnFwdSm90INS1_25CollectiveMainloopFwdSm90ILi2EN4cute5tupleIJNS5_1CILi1EEES8_S8_EEENS6_IJNS7_ILi128EEENS7_ILi96EEENS7_ILi64EEEEEELi256ENS_6half_tEfNS_4arch4Sm90ELb0ELb0ELb0ELb1ELb0ELb0ELb1ELb1ELb0ELb1ELb1ELb0EEENS1_21CollectiveEpilogueFwdINS6_IJSA_NS7_ILi256EEESB_EEES9_SE_SG_Li256ELb1ELb1ELb1ELb0EEENS1_36VarlenDynamicPersistentTileSchedulerILi128ELi96ELi256ELi128ELb1ELb1ELb1ELb0ELb1ELb1EEEEEEEEEvNT_6ParamsE)
        /*0164*/ 	.word	0x000000a8


	//----- nvinfo : EIATTR_FRAME_SIZE
	.align		4
.L_95:
        /*0168*/ 	.byte	0x04, 0x11
        /*016a*/ 	.short	(.L_97 - .L_96)
	.align		4
.L_96:
        /*016c*/ 	.word	index@(_ZN7cutlass13device_kernelIN5flash11enable_sm90INS1_16FlashAttnFwdSm90INS1_25CollectiveMainloopFwdSm90ILi2EN4cute5tupleIJNS5_1CILi1EEES8_S8_EEENS6_IJNS7_ILi128EEENS7_ILi96EEENS7_ILi64EEEEEELi256ENS_6half_tEfNS_4arch4Sm90ELb0ELb0ELb0ELb1ELb0ELb0ELb1ELb1ELb0ELb1ELb1ELb0EEENS1_21CollectiveEpilogueFwdINS6_IJSA_NS7_ILi256EEESB_EEES9_SE_SG_Li256ELb1ELb1ELb1ELb0EEENS1_36VarlenDynamicPersistentTileSchedulerILi128ELi96ELi256ELi128ELb1ELb1ELb1ELb0ELb1ELb1EEEEEEEEEvNT_6ParamsE)
        /*0170*/ 	.word	0x00000088


	//----- nvinfo : EIATTR_REGCOUNT
	.align		4
.L_97:
        /*0174*/ 	.byte	0x04, 0x2f
        /*0176*/ 	.short	(.L_99 - .L_98)
	.align		4
.L_98:
        /*0178*/ 	.word	index@(_ZN7cutlass13device_kernelIN5flash11enable_sm90INS1_16FlashAttnFwdSm90INS1_25CollectiveMainloopFwdSm90ILi2EN4cute5tupleIJNS5_1CILi1EEES8_S8_EEENS6_IJNS7_ILi128EEENS7_ILi96EEENS7_ILi64EEEEEELi256ENS_6half_tEfNS_4arch4Sm90ELb0ELb0ELb0ELb1ELb0ELb1ELb0ELb1ELb0ELb1ELb1ELb0EEENS1_21CollectiveEpilogueFwdINS6_IJSA_NS7_ILi256EEESB_EEES9_SE_SG_Li256ELb1ELb1ELb1ELb0EEENS1_36VarlenDynamicPersistentTileSchedulerILi128ELi96ELi256ELi128ELb1ELb1ELb1ELb0ELb1ELb1EEEEEEEEEvNT_6ParamsE)
        /*017c*/ 	.word	0x000000a8


	//----- nvinfo : EIATTR_FRAME_SIZE
	.align		4
.L_99:
        /*0180*/ 	.byte	0x04, 0x11
        /*0182*/ 	.short	(.L_101 - .L_100)
	.align		4
.L_100:
        /*0184*/ 	.word	index@(_ZN7cutlass13device_kernelIN5flash11enable_sm90INS1_16FlashAttnFwdSm90INS1_25CollectiveMainloopFwdSm90ILi2EN4cute5tupleIJNS5_1CILi1EEES8_S8_EEENS6_IJNS7_ILi128EEENS7_ILi96EEENS7_ILi64EEEEEELi256ENS_6half_tEfNS_4arch4Sm90ELb0ELb0ELb0ELb1ELb0ELb1ELb0ELb1ELb0ELb1ELb1ELb0EEENS1_21CollectiveEpilogueFwdINS6_IJSA_NS7_ILi256EEESB_EEES9_SE_SG_Li256ELb1ELb1ELb1ELb0EEENS1_36VarlenDynamicPersistentTileSchedulerILi128ELi96ELi256ELi128ELb1ELb1ELb1ELb0ELb1ELb1EEEEEEEEEvNT_6ParamsE)
        /*0188*/ 	.word	0x00000078


	//----- nvinfo : EIATTR_REGCOUNT
	.align		4
.L_101:
        /*018c*/ 	.byte	0x04, 0x2f
        /*018e*/ 	.short	(.L_103 - .L_102)
	.align		4
.L_102:
        /*0190*/ 	.word	index@(_ZN7cutlass13device_kernelIN5flash11enable_sm90INS1_16FlashAttnFwdSm90INS1_25CollectiveMainloopFwdSm90ILi2EN4cute5tupleIJNS5_1CILi1EEES8_S8_EEENS6_IJNS7_ILi128EEENS7_ILi96EEENS7_ILi64EEEEEELi256ENS_6half_tEfNS_4arch4Sm90ELb0ELb0ELb0ELb1ELb0ELb0ELb0ELb1ELb0ELb1ELb1ELb0EEENS1_21CollectiveEpilogueFwdINS6_IJSA_NS7_ILi256EEESB_EEES9_SE_SG_Li256ELb1ELb1ELb1ELb0EEENS1_36VarlenDynamicPersistentTileSchedulerILi128ELi96ELi256ELi128ELb1ELb1ELb1ELb0ELb1ELb1EEEEEEEEEvNT_6ParamsE)
        /*0194*/ 	.word	0x000000a8


	//----- nvinfo : EIATTR_FRAME_SIZE
	.align		4
.L_103:
        /*0198*/ 	.byte	0x04, 0x11
        /*019a*/ 	.short	(.L_105 - .L_104)
	.align		4
.L_104:
        /*019c*/ 	.word	index@(_ZN7cutlass13device_kernelIN5flash11enable_sm90INS1_16FlashAttnFwdSm90INS1_25CollectiveMainloopFwdSm90ILi2EN4cute5tupleIJNS5_1CILi1EEES8_S8_EEENS6_IJNS7_ILi128EEENS7_ILi96EEENS7_ILi64EEEEEELi256ENS_6half_tEfNS_4arch4Sm90ELb0ELb0ELb0ELb1ELb0ELb0ELb0ELb1ELb0ELb1ELb1ELb0EEENS1_21CollectiveEpilogueFwdINS6_IJSA_NS7_ILi256EEESB_EEES9_SE_SG_Li256ELb1ELb1ELb1ELb0EEENS1_36VarlenDynamicPersistentTileSchedulerILi128ELi96ELi256ELi128ELb1ELb1ELb1ELb0ELb1ELb1EEEEEEEEEvNT_6ParamsE)
        /*01a0*/ 	.word	0x00000060


	//----- nvinfo : EIATTR_REGCOUNT
	.align		4
.L_105:
        /*01a4*/ 	.byte	0x04, 0x2f
        /*01a6*/ 	.short	(.L_107 - .L_106)
	.align		4
.L_106:
        /*01a8*/ 	.word	index@(_ZN7cutlass13device_kernelIN5flash11enable_sm90INS1_16FlashAttnFwdSm90INS1_25CollectiveMainloopFwdSm90ILi2EN4cute5tupleIJNS5_1CILi1EEES8_S8_EEENS6_IJNS7_ILi128EEENS7_ILi96EEENS7_ILi64EEEEEELi256ENS_6half_tEfNS_4arch4Sm90ELb0ELb0ELb0ELb0ELb0ELb0ELb1ELb1ELb0ELb1ELb1ELb0EEENS1_21CollectiveEpilogueFwdINS6_IJSA_NS7_ILi256EEESB_EEES9_SE_SG_Li256ELb0ELb1ELb1ELb0EEENS1_19SingleTileSchedulerILb0ELb1ELb1ELi128EEEEEEEEEvNT_6ParamsE)
        /*01ac*/ 	.word	0x000000a8


	//----- nvinfo : EIATTR_FRAME_SIZE
	.align		4
.L_107:
        /*01b0*/ 	.byte	0x04, 0x11
        /*01b2*/ 	.short	(.L_109 - .L_108)
	.align		4
.L_108:
        /*01b4*/ 	.word	index@(_ZN7cutlass13device_kernelIN5flash11enable_sm90INS1_16FlashAttnFwdSm90INS1_25CollectiveMainloopFwdSm90ILi2EN4cute5tupleIJNS5_1CILi1EEES8_S8_EEENS6_IJNS7_ILi128EEENS7_ILi96EEENS7_ILi64EEEEEELi256ENS_6half_tEfNS_4arch4Sm90ELb0ELb0ELb0ELb0ELb0ELb0ELb1ELb1ELb0ELb1ELb1ELb0EEENS1_21CollectiveEpilogueFwdINS6_IJSA_NS7_ILi256EEESB_EEES9_SE_SG_Li256ELb0ELb1ELb1ELb0EEENS1_19SingleTileSchedulerILb0ELb1ELb1ELi128EEEEEEEEEvNT_6ParamsE)
        /*01b8*/ 	.word	0x00000038


	//----- nvinfo : EIATTR_REGCOUNT
	.align		4
.L_109:
        /*01bc*/ 	.byte	0x04, 0x2f
        /*01be*/ 	.short	(.L_111 - .L_110)
	.align		4
.L_110:
        /*01c0*/ 	.word	index@(_ZN7cutlass13device_kernelIN5flash11enable_sm90INS1_16FlashAttnFwdSm90INS1_25CollectiveMainloopFwdSm90ILi2EN4cute5tupleIJNS5_1CILi1EEES8_S8_EEENS6_IJNS7_ILi128EEENS7_ILi96EEENS7_ILi64EEEEEELi256ENS_6half_tEfNS_4arch4Sm90ELb0ELb0ELb0ELb0ELb0ELb0ELb0ELb1ELb0ELb1ELb1ELb0EEENS1_21CollectiveEpilogueFwdINS6_IJSA_NS7_ILi256EEESB_EEES9_SE_SG_Li256ELb0ELb1ELb1ELb0EEENS1_19SingleTileSchedulerILb0ELb1ELb1ELi128EEEEEEEEEvNT_6ParamsE)
        /*01c4*/ 	.word	0x000000a8


	//----- nvinfo : EIATTR_FRAME_SIZE
	.align		4
.L_111:
        /*01c8*/ 	.byte	0x04, 0x11
        /*01ca*/ 	.short	(.L_113 - .L_112)
	.align		4
.L_112:
        /*01cc*/ 	.word	index@(_ZN7cutlass13device_kernelIN5flash11enable_sm90INS1_16FlashAttnFwdSm90INS1_25CollectiveMainloopFwdSm90ILi2EN4cute5tupleIJNS5_1CILi1EEES8_S8_EEENS6_IJNS7_ILi128EEENS7_ILi96EEENS7_ILi64EEEEEELi256ENS_6half_tEfNS_4arch4Sm90ELb0ELb0ELb0ELb0ELb0ELb0ELb0ELb1ELb0ELb1ELb1ELb0EEENS1_21CollectiveEpilogueFwdINS6_IJSA_NS7_ILi256EEESB_EEES9_SE_SG_Li256ELb0ELb1ELb1ELb0EEENS1_19SingleTileSchedulerILb0ELb1ELb1ELi128EEEEEEEEEvNT_6ParamsE)
        /*01d0*/ 	.word	0x00000010


	//----- nvinfo : EIATTR_REGCOUNT
	.align		4
.L_113:
        /*01d4*/ 	.byte	0x04, 0x2f
        /*01d6*/ 	.short	(.L_115 - .L_114)
	.align		4
.L_114:
        /*01d8*/ 	.word	index@(_ZN7cutlass13device_kernelIN5flash11enable_sm90INS1_16FlashAttnFwdSm90INS1_25CollectiveMainloopFwdSm90ILi2EN4cute5tupleIJNS5_1CILi1EEES8_S8_EEENS6_IJNS7_ILi64EEESA_SA_EEELi512ENS_6half_tEfNS_4arch4Sm90ELb1ELb0ELb0ELb1ELb0ELb1ELb1ELb0ELb0ELb1ELb1ELb0EEENS1_21CollectiveEpilogueFwdINS6_IJSA_NS7_ILi512EEESA_EEES9_SC_SE_Li256ELb1ELb1ELb1ELb0EEENS1_36VarlenDynamicPersistentTileSchedulerILi64ELi64ELi256ELi128ELb1ELb1ELb1ELb1ELb1ELb1EEEEEEEEEvNT_6ParamsE)
        /*01dc*/ 	.word	0x000000a8


	//----- nvinfo : EIATTR_FRAME_SIZE
	.align		4
.L_115:
        /*01e0*/ 	.byte	0x04, 0x11
        /*01e2*/ 	.short	(.L_117 - .L_116)
	.align		4
.L_116:
        /*01e4*/ 	.word	index@(_ZN7cutlass13device_kernelIN5flash11enable_sm90INS1_16FlashAttnFwdSm90INS1_25CollectiveMainloopFwdSm90ILi2EN4cute5tupleIJNS5_1CILi1EEES8_S8_EEENS6_IJNS7_ILi64EEESA_SA_EEELi512ENS_6half_tEfNS_4arch4Sm90ELb1ELb0ELb0ELb1ELb0ELb1ELb1ELb0ELb0ELb1ELb1ELb0EEENS1_21CollectiveEpilogueFwdINS6_IJSA_NS7_ILi512EEESA_EEES9_SC_SE_Li256ELb1ELb1ELb1ELb0EEENS1_36VarlenDynamicPersistentTileSchedulerILi64ELi64ELi256ELi128ELb1ELb1ELb1ELb1ELb1ELb1EEEEEEEEEvNT_6ParamsE)
        /*01e8*/ 	.word	0x00000088


	//----- nvinfo : EIATTR_REGCOUNT
	.align		4
.L_117:
        /*01ec*/ 	.byte	0x04, 0x2f
        /*01ee*/ 	.short	(.L_119 - .L_118)
	.align		4
.L_118:
        /*01f0*/ 	.word	index@(_ZN7cutlass13device_kernelIN5flash11enable_sm90INS1_16FlashAttnFwdSm90INS1_25CollectiveMainloopFwdSm90ILi2EN4cute5tupleIJNS5_1CILi1EEES8_S8_EEENS6_IJNS7_ILi64EEESA_SA_EEELi512ENS_6half_tEfNS_4arch4Sm90ELb1ELb0ELb0ELb1ELb0ELb0ELb1ELb0ELb0ELb1ELb1ELb0EEENS1_21CollectiveEpilogueFwdINS6_IJSA_NS7_ILi512EEESA_EEES9_SC_SE_Li256ELb1ELb1ELb1ELb0EEENS1_36VarlenDynamicPersistentTileSchedulerILi64ELi64ELi256ELi128ELb1ELb1ELb1ELb1ELb1ELb1EEEEEEEEEvNT_6ParamsE)
        /*01f4*/ 	.word	0x000000a8


	//----- nvinfo : EIATTR_FRAME_SIZE
	.align		4
.L_119:
        /*01f8*/ 	.byte	0x04, 0x11
        /*01fa*/ 	.short	(.L_121 - .L_120)
	.align		4
.L_120:
        /*01fc*/ 	.word	index@(_ZN7cutlass13device_kernelIN5flash11enable_sm90INS1_16FlashAttnFwdSm90INS1_25CollectiveMainloopFwdSm90ILi2EN4cute5tupleIJNS5_1CILi1EEES8_S8_EEENS6_IJNS7_ILi64EEESA_SA_EEELi512ENS_6half_tEfNS_4arch4Sm90ELb1ELb0ELb0ELb1ELb0ELb0ELb1ELb0ELb0ELb1ELb1ELb0EEENS1_21CollectiveEpilogueFwdINS6_IJSA_NS7_ILi512EEESA_EEES9_SC_SE_Li256ELb1ELb1ELb1ELb0EEENS1_36VarlenDynamicPersistentTileSchedulerILi64ELi64ELi256ELi128ELb1ELb1ELb1ELb1ELb1ELb1EEEEEEEEEvNT_6ParamsE)
        /*0200*/ 	.word	0x00000078


	//----- nvinfo : EIATTR_REGCOUNT
	.align		4
.L_121:
        /*0204*/ 	.byte	0x04, 0x2f
        /*0206*/ 	.short	(.L_123 - .L_122)
	.align		4
.L_122:
        /*0208*/ 	.word	index@(_ZN7cutlass13device_kernelIN5flash11enable_sm90INS1_16FlashAttnFwdSm90INS1_25CollectiveMainloopFwdSm90ILi2EN4cute5tupleIJNS5_1CILi1EEES8_S8_EEENS6_IJNS7_ILi64EEESA_SA_EEELi512ENS_6half_tEfNS_4arch4Sm90ELb1ELb0ELb0ELb1ELb0ELb1ELb0ELb0ELb0ELb1ELb1ELb0EEENS1_21CollectiveEpilogueFwdINS6_IJSA_NS7_ILi512EEESA_EEES9_SC_SE_Li256ELb1ELb1ELb1ELb0EEENS1_36VarlenDynamicPersistentTileSchedulerILi64ELi64ELi256ELi128ELb1ELb1ELb1ELb1ELb1ELb1EEEEEEEEEvNT_6ParamsE)
        /*020c*/ 	.word	0x000000a8


	//----- nvinfo : EIATTR_FRAME_SIZE
	.align		4
.L_123:
        /*0210*/ 	.byte	0x04, 0x11
        /*0212*/ 	.short	(.L_125 - .L_124)
	.align		4
.L_124:
        /*0214*/ 	.word	index@(_ZN7cutlass13device_kernelIN5flash11enable_sm90INS1_16FlashAttnFwdSm90INS1_25CollectiveMainloopFwdSm90ILi2EN4cute5tupleIJNS5_1CILi1EEES8_S8_EEENS6_IJNS7_ILi64EEESA_SA_EEELi512ENS_6half_tEfNS_4arch4Sm90ELb1ELb0ELb0ELb1ELb0ELb1ELb0ELb0ELb0ELb1ELb1ELb0EEENS1_21CollectiveEpilogueFwdINS6_IJSA_NS7_ILi512EEESA_EEES9_SC_SE_Li256ELb1ELb1ELb1ELb0EEENS1_36VarlenDynamicPersistentTileSchedulerILi64ELi64ELi256ELi128ELb1ELb1ELb1ELb1ELb1ELb1EEEEEEEEEvNT_6ParamsE)
        /*0218*/ 	.word	0x00000070


	//----- nvinfo : EIATTR_REGCOUNT
	.align		4
.L_125:
        /*021c*/ 	.byte	0x04, 0x2f
        /*021e*/ 	.short	(.L_127 - .L_126)
	.align		4
.L_126:
        /*0220*/ 	.word	index@(_ZN7cutlass13device_kernelIN5flash11enable_sm90INS1_16FlashAttnFwdSm90INS1_25CollectiveMainloopFwdSm90ILi2EN4cute5tupleIJNS5_1CILi1EEES8_S8_EEENS6_IJNS7_ILi64EEESA_SA_EEELi512ENS_6half_tEfNS_4arch4Sm90ELb1ELb0ELb0ELb1ELb0ELb0ELb0ELb0ELb0ELb1ELb1ELb0EEENS1_21CollectiveEpilogueFwdINS6_IJSA_NS7_ILi512EEESA_EEES9_SC_SE_Li256ELb1ELb1ELb1ELb0EEENS1_36VarlenDynamicPersistentTileSchedulerILi64ELi64ELi256ELi128ELb1ELb1ELb1ELb1ELb1ELb1EEEEEEEEEvNT_6ParamsE)
        /*0224*/ 	.word	0x000000a8


	//----- nvinfo : EIATTR_FRAME_SIZE
	.align		4
.L_127:
        /*0228*/ 	.byte	0x04, 0x11
        /*022a*/ 	.short	(.L_129 - .L_128)
	.align		4
.L_128:
        /*022c*/ 	.word	index@(_ZN7cutlass13device_kernelIN5flash11enable_sm90INS1_16FlashAttnFwdSm90INS1_25CollectiveMainloopFwdSm90ILi2EN4cute5tupleIJNS5_1CILi1EEES8_S8_EEENS6_IJNS7_ILi64EEESA_SA_EEELi512ENS_6half_tEfNS_4arch4Sm90ELb1ELb0ELb0ELb1ELb0ELb0ELb0ELb0ELb0ELb1ELb1ELb0EEENS1_21CollectiveEpilogueFwdINS6_IJSA_NS7_ILi512EEESA_EEES9_SC_SE_Li256ELb1ELb1ELb1ELb0EEENS1_36VarlenDynamicPersistentTileSchedulerILi64ELi64ELi256ELi128ELb1ELb1ELb1ELb1ELb1ELb1EEEEEEEEEvNT_6ParamsE)
        /*0230*/ 	.word	0x00000068


	//----- nvinfo : EIATTR_REGCOUNT
	.align		4
.L_129:
        /*0234*/ 	.byte	0x04, 0x2f
        /*0236*/ 	.short	(.L_131 - .L_130)
	.align		4
.L_130:
        /*0238*/ 	.word	index@(_ZN7cutlass13device_kernelIN5flash11enable_sm90INS1_16FlashAttnFwdSm90INS1_25CollectiveMainloopFwdSm90ILi2EN4cute5tupleIJNS5_1CILi1EEES8_S8_EEENS6_IJNS7_ILi64EEESA_SA_EEELi512ENS_6half_tEfNS_4arch4Sm90ELb1ELb0ELb0ELb0ELb0ELb0ELb1ELb0ELb0ELb1ELb1ELb0EEENS1_21CollectiveEpilogueFwdINS6_IJSA_NS7_ILi512EEESA_EEES9_SC_SE_Li256ELb0ELb1ELb1ELb0EEENS1_19SingleTileSchedulerILb0ELb1ELb1ELi64EEEEEEEEEvNT_6ParamsE)
        /*023c*/ 	.word	0x000000a8


	//----- nvinfo : EIATTR_FRAME_SIZE
	.align		4
.L_131:
        /*0240*/ 	.byte	0x04, 0x11
        /*0242*/ 	.short	(.L_133 - .L_132)
	.align		4
.L_132:
        /*0244*/ 	.word	index@(_ZN7cutlass13device_kernelIN5flash11enable_sm90INS1_16FlashAttnFwdSm90INS1_25CollectiveMainloopFwdSm90ILi2EN4cute5tupleIJNS5_1CILi1EEES8_S8_EEENS6_IJNS7_ILi64EEESA_SA_EEELi512ENS_6half_tEfNS_4arch4Sm90ELb1ELb0ELb0ELb0ELb0ELb0ELb1ELb0ELb0ELb1ELb1ELb0EEENS1_21CollectiveEpilogueFwdINS6_IJSA_NS7_ILi512EEESA_EEES9_SC_SE_Li256ELb0ELb1ELb1ELb0EEENS1_19SingleTileSchedulerILb0ELb1ELb1ELi64EEEEEEEEEvNT_6ParamsE)
        /*0248*/ 	.word	0x00000038


	//----- nvinfo : EIATTR_REGCOUNT
	.align		4
.L_133:
        /*024c*/ 	.byte	0x04, 0x2f
        /*024e*/ 	.short	(.L_135 - .L_134)
	.align		4
.L_134:
        /*0250*/ 	.word	index@(_ZN7cutlass13device_kernelIN5flash11enable_sm90INS1_16FlashAttnFwdSm90INS1_25CollectiveMainloopFwdSm90ILi2EN4cute5tupleIJNS5_1CILi1EEES8_S8_EEENS6_IJNS7_ILi64EEESA_SA_EEELi512ENS_6half_tEfNS_4arch4Sm90ELb1ELb0ELb0ELb0ELb0ELb0ELb0ELb0ELb0ELb1ELb1ELb0EEENS1_21CollectiveEpilogueFwdINS6_IJSA_NS7_ILi512EEESA_EEES9_SC_SE_Li256ELb0ELb1ELb1ELb0EEENS1_19SingleTileSchedulerILb0ELb1ELb1ELi64EEEEEEEEEvNT_6ParamsE)
        /*0254*/ 	.word	0x000000a8


	//----- nvinfo : EIATTR_FRAME_SIZE
	.align		4
.L_135:
        /*0258*/ 	.byte	0x04, 0x11
        /*025a*/ 	.short	(.L_137 - .L_136)
	.align		4
.L_136:
        /*025c*/ 	.word	index@(_ZN7cutlass13device_kernelIN5flash11enable_sm90INS1_16FlashAttnFwdSm90INS1_25CollectiveMainloopFwdSm90ILi2EN4cute5tupleIJNS5_1CILi1EEES8_S8_EEENS6_IJNS7_ILi64EEESA_SA_EEELi512ENS_6half_tEfNS_4arch4Sm90ELb1ELb0ELb0ELb0ELb0ELb0ELb0ELb0ELb0ELb1ELb1ELb0EEENS1_21CollectiveEpilogueFwdINS6_IJSA_NS7_ILi512EEESA_EEES9_SC_SE_Li256ELb0ELb1ELb1ELb0EEENS1_19SingleTileSchedulerILb0ELb1ELb1ELi64EEEEEEEEEvNT_6ParamsE)
        /*0260*/ 	.word	0x00000010


	//----- nvinfo : EIATTR_REGCOUNT
	.align		4
.L_137:
        /*0264*/ 	.byte	0x04, 0x2f
        /*0266*/ 	.short	(.L_139 - .L_138)
	.align		4
.L_138:
        /*0268*/ 	.word	index@(_ZN7cutlass13device_kernelIN5flash11enable_sm90INS1_16FlashAttnFwdSm90INS1_25CollectiveMainloopFwdSm90ILi2EN4cute5tupleIJNS5_1CILi1EEES8_S8_EEENS6_IJNS7_ILi64EEESA_SA_EEELi512ENS_6half_tEfNS_4arch4Sm90ELb0ELb1ELb0ELb1ELb0ELb1ELb1ELb0ELb0ELb1ELb1ELb0EEENS1_21CollectiveEpilogueFwdINS6_IJSA_NS7_ILi512EEESA_EEES9_SC_SE_Li256ELb1ELb1ELb1ELb0EEENS1_36VarlenDynamicPersistentTileSchedulerILi64ELi64ELi256ELi128ELb1ELb1ELb1ELb1ELb0ELb1EEEEEEEEEvNT_6ParamsE)
        /*026c*/ 	.word	0x000000a8


	//----- nvinfo : EIATTR_FRAME_SIZE
	.align		4
.L_139:
        /*0270*/ 	.byte	0x04, 0x11
        /*0272*/ 	.short	(.L_141 - .L_140)
	.align		4
.L_140:
        /*0274*/ 	.word	index@(_ZN7cutlass13device_kernelIN5flash11enable_sm90INS1_16FlashAttnFwdSm90INS1_25CollectiveMainloopFwdSm90ILi2EN4cute5tupleIJNS5_1CILi1EEES8_S8_EEENS6_IJNS7_ILi64EEESA_SA_EEELi512ENS_6half_tEfNS_4arch4Sm90ELb0ELb1ELb0ELb1ELb0ELb1ELb1ELb0ELb0ELb1ELb1ELb0EEENS1_21CollectiveEpilogueFwdINS6_IJSA_NS7_ILi512EEESA_EEES9_SC_SE_Li256ELb1ELb1ELb1ELb0EEENS1_36VarlenDynamicPersistentTileSchedulerILi64ELi64ELi256ELi128ELb1ELb1ELb1ELb1ELb0ELb1EEEEEEEEEvNT_6ParamsE)
        /*0278*/ 	.word	0x00000090


	//----- nvinfo : EIATTR_REGCOUNT
	.align		4
.L_141:
        /*027c*/ 	.byte	0x04, 0x2f
        /*027e*/ 	.short	(.L_143 - .L_142)
	.align		4
.L_142:
        /*0280*/ 	.word	index@(_ZN7cutlass13device_kernelIN5flash11enable_sm90INS1_16FlashAttnFwdSm90INS1_25CollectiveMainloopFwdSm90ILi2EN4cute5tupleIJNS5_1CILi1EEES8_S8_EEENS6_IJNS7_ILi64EEESA_SA_EEELi512ENS_6half_tEfNS_4arch4Sm90ELb0ELb1ELb0ELb1ELb0ELb0ELb1ELb0ELb0ELb1ELb1ELb0EEENS1_21CollectiveEpilogueFwdINS6_IJSA_NS7_ILi512EEESA_EEES9_SC_SE_Li256ELb1ELb1ELb1ELb0EEENS1_36VarlenDynamicPersistentTileSchedulerILi64ELi64ELi256ELi128ELb1ELb1ELb1ELb1ELb0ELb1EEEEEEEEEvNT_6ParamsE)
        /*0284*/ 	.word	0x000000a8


	//----- nvinfo : EIATTR_FRAME_SIZE
	.align		4
.L_143:
        /*0288*/ 	.byte	0x04, 0x11
        /*028a*/ 	.short	(.L_145 - .L_144)
	.align		4
.L_144:
        /*028c*/ 	.word	index@(_ZN7cutlass13device_kernelIN5flash11enable_sm90INS1_16FlashAttnFwdSm90INS1_25CollectiveMainloopFwdSm90ILi2EN4cute5tupleIJNS5_1CILi1EEES8_S8_EEENS6_IJNS7_ILi64EEESA_SA_EEELi512ENS_6half_tEfNS_4arch4Sm90ELb0ELb1ELb0ELb1ELb0ELb0ELb1ELb0ELb0ELb1ELb1ELb0EEENS1_21CollectiveEpilogueFwdINS6_IJSA_NS7_ILi512EEESA_EEES9_SC_SE_Li256ELb1ELb1ELb1ELb0EEENS1_36VarlenDynamicPersistentTileSchedulerILi64ELi64ELi256ELi128ELb1ELb1ELb1ELb1ELb0ELb1EEEEEEEEEvNT_6ParamsE)
        /*0290*/ 	.word	0x00000078


	//----- nvinfo : EIATTR_REGCOUNT
	.align		4
.L_145:
        /*0294*/ 	.byte	0x04, 0x2f
        /*0296*/ 	.short	(.L_147 - .L_146)
	.align		4
.L_146:
        /*0298*/ 	.word	index@(_ZN7cutlass13device_kernelIN5flash11enable_sm90INS1_16FlashAttnFwdSm90INS1_25CollectiveMainloopFwdSm90ILi2EN4cute5tupleIJNS5_1CILi1EEES8_S8_EEENS6_IJNS7_ILi64EEESA_SA_EEELi512ENS_6half_tEfNS_4arch4Sm90ELb0ELb1ELb0ELb1ELb0ELb1ELb0ELb0ELb0ELb1ELb1ELb0EEENS1_21CollectiveEpilogueFwdINS6_IJSA_NS7_ILi512EEESA_EEES9_SC_SE_Li256ELb1ELb1ELb1ELb0EEENS1_36VarlenDynamicPersistentTileSchedulerILi64ELi64ELi256ELi128ELb1ELb1ELb1ELb1ELb0ELb1EEEEEEEEEvNT_6ParamsE)
        /*029c*/ 	.word	0x000000a8


	//----- nvinfo : EIATTR_FRAME_SIZE
	.align		4
.L_147:
        /*02a0*/ 	.byte	0x04, 0x11
        /*02a2*/ 	.short	(.L_149 - .L_148)
	.align		4
.L_148:
        /*02a4*/ 	.word	index@(_ZN7cutlass13device_kernelIN5flash11enable_sm90INS1_16FlashAttnFwdSm90INS1_25CollectiveMainloopFwdSm90ILi2EN4cute5tupleIJNS5_1CILi1EEES8_S8_EEENS6_IJNS7_ILi64EEESA_SA_EEELi512ENS_6half_tEfNS_4arch4Sm90ELb0ELb1ELb0ELb1ELb0ELb1ELb0ELb0ELb0ELb1ELb1ELb0EEENS1_21CollectiveEpilogueFwdINS6_IJSA_NS7_ILi512EEESA_EEES9_SC_SE_Li256ELb1ELb1ELb1ELb0EEENS1_36VarlenDynamicPersistentTileSchedulerILi64ELi64ELi256ELi128ELb1ELb1ELb1ELb1ELb0ELb1EEEEEEEEEvNT_6ParamsE)
        /*02a8*/ 	.word	0x00000070


	//----- nvinfo : EIATTR_REGCOUNT
	.align		4
.L_149:
        /*02ac*/ 	.byte	0x04, 0x2f
        /*02ae*/ 	.short	(.L_151 - .L_150)
	.align		4
.L_150:
        /*02b0*/ 	.word	index@(_ZN7cutlass13device_kernelIN5flash11enable_sm90INS1_16FlashAttnFwdSm90INS1_25CollectiveMainloopFwdSm90ILi2EN4cute5tupleIJNS5_1CILi1EEES8_S8_EEENS6_IJNS7_ILi64EEESA_SA_EEELi512ENS_6half_tEfNS_4arch4Sm90ELb0ELb1ELb0ELb1ELb0ELb0ELb0ELb0ELb0ELb1ELb1ELb0EEENS1_21CollectiveEpilogueFwdINS6_IJSA_NS7_ILi512EEESA_EEES9_SC_SE_Li256ELb1ELb1ELb1ELb0EEENS1_36VarlenDynamicPersistentTileSchedulerILi64ELi64ELi256ELi128ELb1ELb1ELb1ELb1ELb0ELb1EEEEEEEEEvNT_6ParamsE)
        /*02b4*/ 	.word	0x000000a8


	//----- nvinfo : EIATTR_FRAME_SIZE
	.align		4
.L_151:
        /*02b8*/ 	.byte	0x04, 0x11
        /*02ba*/ 	.short	(.L_153 - .L_152)
	.align		4
.L_152:
        /*02bc*/ 	.word	index@(_ZN7cutlass13device_kernelIN5flash11enable_sm90INS1_16FlashAttnFwdSm90INS1_25CollectiveMainloopFwdSm90ILi2EN4cute5tupleIJNS5_1CILi1EEES8_S8_EEENS6_IJNS7_ILi64EEESA_SA_EEELi512ENS_6half_tEfNS_4arch4Sm90ELb0ELb1ELb0ELb1ELb0ELb0ELb0ELb0ELb0ELb1ELb1ELb0EEENS1_21CollectiveEpilogueFwdINS6_IJSA_NS7_ILi512EEESA_EEES9_SC_SE_Li256ELb1ELb1ELb1ELb0EEENS1_36VarlenDynamicPersistentTileSchedulerILi64ELi64ELi256ELi128ELb1ELb1ELb1ELb1ELb0ELb1EEEEEEEEEvNT_6ParamsE)
        /*02c0*/ 	.word	0x00000060


	//----- nvinfo : EIATTR_REGCOUNT
	.align		4
.L_153:
        /*02c4*/ 	.byte	0x04, 0x2f
        /*02c6*/ 	.short	(.L_155 - .L_154)
	.align		4
.L_154:
        /*02c8*/ 	.word	index@(_ZN7cutlass13device_kernelIN5flash11enable_sm90INS1_16FlashAttnFwdSm90INS1_25CollectiveMainloopFwdSm90ILi2EN4cute5tupleIJNS5_1CILi1EEES8_S8_EEENS6_IJNS7_ILi64EEESA_SA_EEELi512ENS_6half_tEfNS_4arch4Sm90ELb0ELb1ELb0ELb0ELb0ELb0ELb1ELb0ELb0ELb1ELb1ELb0EEENS1_21CollectiveEpilogueFwdINS6_IJSA_NS7_ILi512EEESA_EEES9_SC_SE_Li256ELb0ELb1ELb1ELb0EEENS1_19SingleTileSchedulerILb0ELb1ELb1ELi64EEEEEEEEEvNT_6ParamsE)
        /*02cc*/ 	.word	0x000000a8


	//----- nvinfo : EIATTR_FRAME_SIZE
	.align		4
.L_155:
        /*02d0*/ 	.byte	0x04, 0x11
        /*02d2*/ 	.short	(.L_157 - .L_156)
	.align		4
.L_156:
        /*02d4*/ 	.word	index@(_ZN7cutlass13device_kernelIN5flash11enable_sm90INS1_16FlashAttnFwdSm90INS1_25CollectiveMainloopFwdSm90ILi2EN4cute5tupleIJNS5_1CILi1EEES8_S8_EEENS6_IJNS7_ILi64EEESA_SA_EEELi512ENS_6half_tEfNS_4arch4Sm90ELb0ELb1ELb0ELb0ELb0ELb0ELb1ELb0ELb0ELb1ELb1ELb0EEENS1_21CollectiveEpilogueFwdINS6_IJSA_NS7_ILi512EEESA_EEES9_SC_SE_Li256ELb0ELb1ELb1ELb0EEENS1_19SingleTileSchedulerILb0ELb1ELb1ELi64EEEEEEEEEvNT_6ParamsE)
        /*02d8*/ 	.word	0x00000038


	//----- nvinfo : EIATTR_REGCOUNT
	.align		4
.L_157:
        /*02dc*/ 	.byte	0x04, 0x2f
        /*02de*/ 	.short	(.L_159 - .L_158)
	.align		4
.L_158:
        /*02e0*/ 	.word	index@(_ZN7cutlass13device_kernelIN5flash11enable_sm90INS1_16FlashAttnFwdSm90INS1_25CollectiveMainloopFwdSm90ILi2EN4cute5tupleIJNS5_1CILi1EEES8_S8_EEENS6_IJNS7_ILi64EEESA_SA_EEELi512ENS_6half_tEfNS_4arch4Sm90ELb0ELb1ELb0ELb0ELb0ELb0ELb0ELb0ELb0ELb1ELb1ELb0EEENS1_21CollectiveEpilogueFwdINS6_IJSA_NS7_ILi512EEESA_EEES9_SC_SE_Li256ELb0ELb1ELb1ELb0EEENS1_19SingleTileSchedulerILb0ELb1ELb1ELi64EEEEEEEEEvNT_6ParamsE)
        /*02e4*/ 	.word	0x000000a8


	//----- nvinfo : EIATTR_FRAME_SIZE
	.align		4
.L_159:
        /*02e8*/ 	.byte	0x04, 0x11
        /*02ea*/ 	.short	(.L_161 - .L_160)
	.align		4
.L_160:
        /*02ec*/ 	.word	index@(_ZN7cutlass13device_kernelIN5flash11enable_sm90INS1_16FlashAttnFwdSm90INS1_25CollectiveMainloopFwdSm90ILi2EN4cute5tupleIJNS5_1CILi1EEES8_S8_EEENS6_IJNS7_ILi64EEESA_SA_EEELi512ENS_6half_tEfNS_4arch4Sm90ELb0ELb1ELb0ELb0ELb0ELb0ELb0ELb0ELb0ELb1ELb1ELb0EEENS1_21CollectiveEpilogueFwdINS6_IJSA_NS7_ILi512EEESA_EEES9_SC_SE_Li256ELb0ELb1ELb1ELb0EEENS1_19SingleTileSchedulerILb0ELb1ELb1ELi64EEEEEEEEEvNT_6ParamsE)
        /*02f0*/ 	.word	0x00000010


	//----- nvinfo : EIATTR_REGCOUNT
	.align		4
.L_161:
        /*02f4*/ 	.byte	0x04, 0x2f
        /*02f6*/ 	.short	(.L_163 - .L_162)
	.align		4
.L_162:
        /*02f8*/ 	.word	index@(_ZN7cutlass13device_kernelIN5flash11enable_sm90INS1_16FlashAttnFwdSm90INS1_25CollectiveMainloopFwdSm90ILi2EN4cute5tupleIJNS5_1CILi1EEES8_S8_EEENS6_IJNS7_ILi64EEESA_SA_EEELi512ENS_6half_tEfNS_4arch4Sm90ELb0ELb0ELb0ELb1ELb0ELb1ELb1ELb0ELb0ELb1ELb1ELb0EEENS1_21CollectiveEpilogueFwdINS6_IJSA_NS7_ILi512EEESA_EEES9_SC_SE_Li256ELb1ELb1ELb1ELb0EEENS1_36VarlenDynamicPersistentTileSchedulerILi64ELi64ELi256ELi128ELb1ELb1ELb1ELb0ELb1ELb1EEEEEEEEEvNT_6ParamsE)
        /*02fc*/ 	.word	0x000000a8


	//----- nvinfo : EIATTR_FRAME_SIZE
	.align		4
.L_163:
        /*0300*/ 	.byte	0x04, 0x11
        /*0302*/ 	.short	(.L_165 - .L_164)
	.align		4
.L_164:
        /*0304*/ 	.word	index@(_ZN7cutlass13device_kernelIN5flash11enable_sm90INS1_16FlashAttnFwdSm90INS1_25CollectiveMainloopFwdSm90ILi2EN4cute5tupleIJNS5_1CILi1EEES8_S8_EEENS6_IJNS7_ILi64EEESA_SA_EEELi512ENS_6half_tEfNS_4arch4Sm90ELb0ELb0ELb0ELb1ELb0ELb1ELb1ELb0ELb0ELb1ELb1ELb0EEENS1_21CollectiveEpilogueFwdINS6_IJSA_NS7_ILi512EEESA_EEES9_SC_SE_Li256ELb1ELb1ELb1ELb0EEENS1_36VarlenDynamicPersistentTileSchedulerILi64ELi64ELi256ELi128ELb1ELb1ELb1ELb0ELb1ELb1EEEEEEEEEvNT_6ParamsE)
        /*0308*/ 	.word	0x00000090


	//----- nvinfo : EIATTR_REGCOUNT
	.align		4
.L_165:
        /*030c*/ 	.byte	0x04, 0x2f
        /*030e*/ 	.short	(.L_167 - .L_166)
	.align		4
.L_166:
        /*0310*/ 	.word	index@(_ZN7cutlass13device_kernelIN5flash11enable_sm90INS1_16FlashAttnFwdSm90INS1_25CollectiveMainloopFwdSm90ILi2EN4cute5tupleIJNS5_1CILi1EEES8_S8_EEENS6_IJNS7_ILi64EEESA_SA_EEELi512ENS_6half_tEfNS_4arch4Sm90ELb0ELb0ELb0ELb1ELb0ELb0ELb1ELb0ELb0ELb1ELb1ELb0EEENS1_21CollectiveEpilogueFwdINS6_IJSA_NS7_ILi512EEESA_EEES9_SC_SE_Li256ELb1ELb1ELb1ELb0EEENS1_36VarlenDynamicPersistentTileSchedulerILi64ELi64ELi256ELi128ELb1ELb1ELb1ELb0ELb1ELb1EEEEEEEEEvNT_6ParamsE)
        /*0314*/ 	.word	0x000000a8


	//----- nvinfo : EIATTR_FRAME_SIZE
	.align		4
.L_167:
        /*0318*/ 	.byte	0x04, 0x11
        /*031a*/ 	.short	(.L_169 - .L_168)
	.align		4
.L_168:
        /*031c*/ 	.word	index@(_ZN7cutlass13device_kernelIN5flash11enable_sm90INS1_16FlashAttnFwdSm90INS1_25CollectiveMainloopFwdSm90ILi2EN4cute5tupleIJNS5_1CILi1EEES8_S8_EEENS6_IJNS7_ILi64EEESA_SA_EEELi512ENS_6half_tEfNS_4arch4Sm90ELb0ELb0ELb0ELb1ELb0ELb0ELb1ELb0ELb0ELb1ELb1ELb0EEENS1_21CollectiveEpilogueFwdINS6_IJSA_NS7_ILi512EEESA_EEES9_SC_SE_Li256ELb1ELb1ELb1ELb0EEENS1_36VarlenDynamicPersistentTileSchedulerILi64ELi64ELi256ELi128ELb1ELb1ELb1ELb0ELb1ELb1EEEEEEEEEvNT_6ParamsE)
        /*0320*/ 	.word	0x00000078


	//----- nvinfo : EIATTR_REGCOUNT
	.align		4
.L_169:
        /*0324*/ 	.byte	0x04, 0x2f
        /*0326*/ 	.short	(.L_171 - .L_170)
	.align		4
.L_170:
        /*0328*/ 	.word	index@(_ZN7cutlass13device_kernelIN5flash11enable_sm90INS1_16FlashAttnFwdSm90INS1_25CollectiveMainloopFwdSm90ILi2EN4cute5tupleIJNS5_1CILi1EEES8_S8_EEENS6_IJNS7_ILi64EEESA_SA_EEELi512ENS_6half_tEfNS_4arch4Sm90ELb0ELb0ELb0ELb1ELb0ELb1ELb0ELb0ELb0ELb1ELb1ELb0EEENS1_21CollectiveEpilogueFwdINS6_IJSA_NS7_ILi512EEESA_EEES9_SC_SE_Li256ELb1ELb1ELb1ELb0EEENS1_36VarlenDynamicPersistentTileSchedulerILi64ELi64ELi256ELi128ELb1ELb1ELb1ELb0ELb1ELb1EEEEEEEEEvNT_6ParamsE)
        /*032c*/ 	.word	0x000000a8


	//----- nvinfo : EIATTR_FRAME_SIZE
	.align		4
.L_171:
        /*0330*/ 	.byte	0x04, 0x11
        /*0332*/ 	.short	(.L_173 - .L_172)
	.align		4
.L_172:
        /*0334*/ 	.word	index@(_ZN7cutlass13device_kernelIN5flash11enable_sm90INS1_16FlashAttnFwdSm90INS1_25CollectiveMainloopFwdSm90ILi2EN4cute5tupleIJNS5_1CILi1EEES8_S8_EEENS6_IJNS7_ILi64EEESA_SA_EEELi512ENS_6half_tEfNS_4arch4Sm90ELb0ELb0ELb0ELb1ELb0ELb1ELb0ELb0ELb0ELb1ELb1ELb0EEENS1_21CollectiveEpilogueFwdINS6_IJSA_NS7_ILi512EEESA_EEES9_SC_SE_Li256ELb1ELb1ELb1ELb0EEENS1_36VarlenDynamicPersistentTileSchedulerILi64ELi64ELi256ELi128ELb1ELb1ELb1ELb0ELb1ELb1EEEEEEEEEvNT_6ParamsE)
        /*0338*/ 	.word	0x00000078


	//----- nvinfo : EIATTR_REGCOUNT
	.align		4
.L_173:
        /*033c*/ 	.byte	0x04, 0x2f
        /*033e*/ 	.short	(.L_175 - .L_174)
	.align		4
.L_174:
        /*0340*/ 	.word	index@(_ZN7cutlass13device_kernelIN5flash11enable_sm90INS1_16FlashAttnFwdSm90INS1_25CollectiveMainloopFwdSm90ILi2EN4cute5tupleIJNS5_1CILi1EEES8_S8_EEENS6_IJNS7_ILi64EEESA_SA_EEELi512ENS_6half_tEfNS_4arch4Sm90ELb0ELb0ELb0ELb1ELb0ELb0ELb0ELb0ELb0ELb1ELb1ELb0EEENS1_21CollectiveEpilogueFwdINS6_IJSA_NS7_ILi512EEESA_EEES9_SC_SE_Li256ELb1ELb1ELb1ELb0EEENS1_36VarlenDynamicPersistentTileSchedulerILi64ELi64ELi256ELi128ELb1ELb1ELb1ELb0ELb1ELb1EEEEEEEEEvNT_6ParamsE)
        /*0344*/ 	.word	0x000000a8


	//----- nvinfo : EIATTR_FRAME_SIZE
	.align		4
.L_175:
        /*0348*/ 	.byte	0x04, 0x11
        /*034a*/ 	.short	(.L_177 - .L_176)
	.align		4
.L_176:
        /*034c*/ 	.word	index@(_ZN7cutlass13device_kernelIN5flash11enable_sm90INS1_16FlashAttnFwdSm90INS1_25CollectiveMainloopFwdSm90ILi2EN4cute5tupleIJNS5_1CILi1EEES8_S8_EEENS6_IJNS7_ILi64EEESA_SA_EEELi512ENS_6half_tEfNS_4arch4Sm90ELb0ELb0ELb0ELb1ELb0ELb0ELb0ELb0ELb0ELb1ELb1ELb0EEENS1_21CollectiveEpilogueFwdINS6_IJSA_NS7_ILi512EEESA_EEES9_SC_SE_Li256ELb1ELb1ELb1ELb0EEENS1_36VarlenDynamicPersistentTileSchedulerILi64ELi64ELi256ELi128ELb1ELb1ELb1ELb0ELb1ELb1EEEEEEEEEvNT_6ParamsE)
        /*0350*/ 	.word	0x00000068


	//----- nvinfo : EIATTR_REGCOUNT
	.align		4
.L_177:
        /*0354*/ 	.byte	0x04, 0x2f
        /*0356*/ 	.short	(.L_179 - .L_178)
	.align		4
.L_178:
        /*0358*/ 	.word	index@(_ZN7cutlass13device_kernelIN5flash11enable_sm90INS1_16FlashAttnFwdSm90INS1_25CollectiveMainloopFwdSm90ILi2EN4cute5tupleIJNS5_1CILi1EEES8_S8_EEENS6_IJNS7_ILi64EEESA_SA_EEELi512ENS_6half_tEfNS_4arch4Sm90ELb0ELb0ELb0ELb0ELb0ELb0ELb1ELb0ELb0ELb1ELb1ELb0EEENS1_21CollectiveEpilogueFwdINS6_IJSA_NS7_ILi512EEESA_EEES9_SC_SE_Li256ELb0ELb1ELb1ELb0EEENS1_19SingleTileSchedulerILb0ELb1ELb1ELi64EEEEEEEEEvNT_6ParamsE)
        /*035c*/ 	.word	0x000000a8


	//----- nvinfo : EIATTR_FRAME_SIZE
	.align		4
.L_179:
        /*0360*/ 	.byte	0x04, 0x11
        /*0362*/ 	.short	(.L_181 - .L_180)
	.align		4
.L_180:
        /*0364*/ 	.word	index@(_ZN7cutlass13device_kernelIN5flash11enable_sm90INS1_16FlashAttnFwdSm90INS1_25CollectiveMainloopFwdSm90ILi2EN4cute5tupleIJNS5_1CILi1EEES8_S8_EEENS6_IJNS7_ILi64EEESA_SA_EEELi512ENS_6half_tEfNS_4arch4Sm90ELb0ELb0ELb0ELb0ELb0ELb0ELb1ELb0ELb0ELb1ELb1ELb0EEENS1_21CollectiveEpilogueFwdINS6_IJSA_NS7_ILi512EEESA_EEES9_SC_SE_Li256ELb0ELb1ELb1ELb0EEENS1_19SingleTileSchedulerILb0ELb1ELb1ELi64EEEEEEEEEvNT_6ParamsE)
        /*0368*/ 	.word	0x00000030


	//----- nvinfo : EIATTR_REGCOUNT
	.align		4
.L_181:
        /*036c*/ 	.byte	0x04, 0x2f
        /*036e*/ 	.short	(.L_183 - .L_182)
	.align		4
.L_182:
        /*0370*/ 	.word	index@(_ZN7cutlass13device_kernelIN5flash11enable_sm90INS1_16FlashAttnFwdSm90INS1_25CollectiveMainloopFwdSm90ILi2EN4cute5tupleIJNS5_1CILi1EEES8_S8_EEENS6_IJNS7_ILi64EEESA_SA_EEELi512ENS_6half_tEfNS_4arch4Sm90ELb0ELb0ELb0ELb0ELb0ELb0ELb0ELb0ELb0ELb1ELb1ELb0EEENS1_21CollectiveEpilogueFwdINS6_IJSA_NS7_ILi512EEESA_EEES9_SC_SE_Li256ELb0ELb1ELb1ELb0EEENS1_19SingleTileSchedulerILb0ELb1ELb1ELi64EEEEEEEEEvNT_6ParamsE)
        /*0374*/ 	.word	0x000000a8


	//----- nvinfo : EIATTR_FRAME_SIZE
	.align		4
.L_183:
        /*0378*/ 	.byte	0x04, 0x11
        /*037a*/ 	.short	(.L_185 - .L_184)
	.align		4
.L_184:
        /*037c*/ 	.word	index@(_ZN7cutlass13device_kernelIN5flash11enable_sm90INS1_16FlashAttnFwdSm90INS1_25CollectiveMainloopFwdSm90ILi2EN4cute5tupleIJNS5_1CILi1EEES8_S8_EEENS6_IJNS7_ILi64EEESA_SA_EEELi512ENS_6half_tEfNS_4arch4Sm90ELb0ELb0ELb0ELb0ELb0ELb0ELb0ELb0ELb0ELb1ELb1ELb0EEENS1_21CollectiveEpilogueFwdINS6_IJSA_NS7_ILi512EEESA_EEES9_SC_SE_Li256ELb0ELb1ELb1ELb0EEENS1_19SingleTileSchedulerILb0ELb1ELb1ELi64EEEEEEEEEvNT_6ParamsE)
        /*0380*/ 	.word	0x00000018


	//----- nvinfo : EIATTR_REGCOUNT
	.align		4
.L_185:
        /*0384*/ 	.byte	0x04, 0x2f
        /*0386*/ 	.short	(.L_187 - .L_186)
	.align		4
.L_186:
        /*0388*/ 	.word	index@(_ZN7cutlass13device_kernelIN5flash11enable_sm90INS1_16FlashAttnFwdSm90INS1_25CollectiveMainloopFwdSm90ILi2EN4cute5tupleIJNS5_1CILi1EEES8_S8_EEENS6_IJNS7_ILi128EEESA_NS7_ILi192EEEEEELi128ENS_6half_tEfNS_4arch4Sm90ELb1ELb0ELb0ELb1ELb0ELb1ELb0ELb1ELb1ELb1ELb1ELb0EEENS1_21CollectiveEpilogueFwdINS6_IJSA_SA_SA_EEES9_SD_SF_Li256ELb1ELb1ELb1ELb0EEENS1_36VarlenDynamicPersistentTileSchedulerILi128ELi128ELi256ELi128ELb1ELb1ELb1ELb1ELb1ELb1EEEEEEEEEvNT_6ParamsE)
        /*038c*/ 	.word	0x000000a8


	//----- nvinfo : EIATTR_FRAME_SIZE
	.align		4
.L_187:
        /*0390*/ 	.byte	0x04, 0x11
        /*0392*/ 	.short	(.L_189 - .L_188)
	.align		4
.L_188:
        /*0394*/ 	.word	index@(_ZN7cutlass13device_kernelIN5flash11enable_sm90INS1_16FlashAttnFwdSm90INS1_25CollectiveMainloopFwdSm90ILi2EN4cute5tupleIJNS5_1CILi1EEES8_S8_EEENS6_IJNS7_ILi128EEESA_NS7_ILi192EEEEEELi128ENS_6half_tEfNS_4arch4Sm90ELb1ELb0ELb0ELb1ELb0ELb1ELb0ELb1ELb1ELb1ELb1ELb0EEENS1_21CollectiveEpilogueFwdINS6_IJSA_SA_SA_EEES9_SD_SF_Li256ELb1ELb1ELb1ELb0EEENS1_36VarlenDynamicPersistentTileSchedulerILi128ELi128ELi256ELi128ELb1ELb1ELb1ELb1ELb1ELb1EEEEEEEEEvNT_6ParamsE)
        /*0398*/ 	.word	0x000000b8


	//----- nvinfo : EIATTR_REGCOUNT
	.align		4
.L_189:
        /*039c*/ 	.byte	0x04, 0x2f
        /*039e*/ 	.short	(.L_191 - .L_190)
	.align		4
.L_190:
        /*03a0*/ 	.word	index@(_ZN7cutlass13device_kernelIN5flash11enable_sm90INS1_16FlashAttnFwdSm90INS1_25CollectiveMainloopFwdSm90ILi2EN4cute5tupleIJNS5_1CILi1EEES8_S8_EEENS6_IJNS7_ILi128EEESA_NS7_ILi192EEEEEELi128ENS_6half_tEfNS_4arch4Sm90ELb1ELb0ELb0ELb1ELb0ELb0ELb0ELb1ELb1ELb1ELb1ELb0EEENS1_21CollectiveEpilogueFwdINS6_IJSA_SA_SA_EEES9_SD_SF_Li256ELb1ELb1ELb1ELb0EEENS1_36VarlenDynamicPersistentTileSchedulerILi128ELi128ELi256ELi128ELb1ELb1ELb1ELb1ELb1ELb1EEEEEEEEEvNT_6ParamsE)
        /*03a4*/ 	.word	0x000000a8


	//----- nvinfo : EIATTR_FRAME_SIZE
	.align		4
.L_191:
        /*03a8*/ 	.byte	0x04, 0x11
        /*03aa*/ 	.short	(.L_193 - .L_192)
	.align		4
.L_192:
        /*03ac*/ 	.word	index@(_ZN7cutlass13device_kernelIN5flash11enable_sm90INS1_16FlashAttnFwdSm90INS1_25CollectiveMainloopFwdSm90ILi2EN4cute5tupleIJNS5_1CILi1EEES8_S8_EEENS6_IJNS7_ILi128EEESA_NS7_ILi192EEEEEELi128ENS_6half_tEfNS_4arch4Sm90ELb1ELb0ELb0ELb1ELb0ELb0ELb0ELb1ELb1ELb1ELb1ELb0EEENS1_21CollectiveEpilogueFwdINS6_IJSA_SA_SA_EEES9_SD_SF_Li256ELb1ELb1ELb1ELb0EEENS1_36VarlenDynamicPersistentTileSchedulerILi128ELi128ELi256ELi128ELb1ELb1ELb1ELb1ELb1ELb1EEEEEEEEEvNT_6ParamsE)
        /*03b0*/ 	.word	0x00000068


	//----- nvinfo : EIATTR_REGCOUNT
	.align		4
.L_193:
        /*03b4*/ 	.byte	0x04, 0x2f
        /*03b6*/ 	.short	(.L_195 - .L_194)
	.align		4
.L_194:
        /*03b8*/ 	.word	index@(_ZN7cutlass13device_kernelIN5flash11enable_sm90INS1_16FlashAttnFwdSm90INS1_25CollectiveMainloopFwdSm90ILi2EN4cute5tupleIJNS5_1CILi1EEES8_S8_EEENS6_IJNS7_ILi128EEESA_NS7_ILi192EEEEEELi128ENS_6half_tEfNS_4arch4Sm90ELb1ELb0ELb0ELb0ELb0ELb0ELb0ELb1ELb1ELb1ELb1ELb0EEENS1_21CollectiveEpilogueFwdINS6_IJSA_SA_SA_EEES9_SD_SF_Li256ELb0ELb1ELb1ELb0EEENS1_19SingleTileSchedulerILb0ELb1ELb1ELi128EEEEEEEEEvNT_6ParamsE)
        /*03bc*/ 	.word	0x000000a8


	//----- nvinfo : EIATTR_FRAME_SIZE
	.align		4
.L_195:
        /*03c0*/ 	.byte	0x04, 0x11
        /*03c2*/ 	.short	(.L_197 - .L_196)
	.align		4
.L_196:
        /*03c4*/ 	.word	index@(_ZN7cutlass13device_kernelIN5flash11enable_sm90INS1_16FlashAttnFwdSm90INS1_25CollectiveMainloopFwdSm90ILi2EN4cute5tupleIJNS5_1CILi1EEES8_S8_EEENS6_IJNS7_ILi128EEESA_NS7_ILi192EEEEEELi128ENS_6half_tEfNS_4arch4Sm90ELb1ELb0ELb0ELb0ELb0ELb0ELb0ELb1ELb1ELb1ELb1ELb0EEENS1_21CollectiveEpilogueFwdINS6_IJSA_SA_SA_EEES9_SD_SF_Li256ELb0ELb1ELb1ELb0EEENS1_19SingleTileSchedulerILb0ELb1ELb1ELi128EEEEEEEEEvNT_6ParamsE)
        /*03c8*/ 	.word	0x00000018


	//----- nvinfo : EIATTR_REGCOUNT
	.align		4
.L_197:
        /*03cc*/ 	.byte	0x04, 0x2f
        /*03ce*/ 	.short	(.L_199 - .L_198)
	.align		4
.L_198:
        /*03d0*/ 	.word	index@(_ZN7cutlass13device_kernelIN5flash11enable_sm90INS1_16FlashAttnFwdSm90INS1_25CollectiveMainloopFwdSm90ILi2EN4cute5tupleIJNS5_1CILi1EEES8_S8_EEENS6_IJNS7_ILi128EEENS7_ILi96EEENS7_ILi192EEEEEELi128ENS_6half_tEfNS_4arch4Sm90ELb0ELb1ELb0ELb1ELb0ELb1ELb0ELb1ELb1ELb1ELb1ELb0EEENS1_21CollectiveEpilogueFwdINS6_IJSA_SA_SB_EEES9_SE_SG_Li256ELb1ELb1ELb1ELb0EEENS1_36VarlenDynamicPersistentTileSchedulerILi128ELi96ELi256ELi128ELb1ELb1ELb1ELb1ELb0ELb1EEEEEEEEEvNT_6ParamsE)
        /*03d4*/ 	.word	0x000000a8


	//----- nvinfo : EIATTR_FRAME_SIZE
	.align		4
.L_199:
        /*03d8*/ 	.byte	0x04, 0x11
        /*03da*/ 	.short	(.L_201 - .L_200)
	.align		4
.L_200:
        /*03dc*/ 	.word	index@(_ZN7cutlass13device_kernelIN5flash11enable_sm90INS1_16FlashAttnFwdSm90INS1_25CollectiveMainloopFwdSm90ILi2EN4cute5tupleIJNS5_1CILi1EEES8_S8_EEENS6_IJNS7_ILi128EEENS7_ILi96EEENS7_ILi192EEEEEELi128ENS_6half_tEfNS_4arch4Sm90ELb0ELb1ELb0ELb1ELb0ELb1ELb0ELb1ELb1ELb1ELb1ELb0EEENS1_21CollectiveEpilogueFwdINS6_IJSA_SA_SB_EEES9_SE_SG_Li256ELb1ELb1ELb1ELb0EEENS1_36VarlenDynamicPersistentTileSchedulerILi128ELi96ELi256ELi128ELb1ELb1ELb1ELb1ELb0ELb1EEEEEEEEEvNT_6ParamsE)
        /*03e0*/ 	.word	0x000000b0


	//----- nvinfo : EIATTR_REGCOUNT
	.align		4
.L_201:
        /*03e4*/ 	.byte	0x04, 0x2f
        /*03e6*/ 	.short	(.L_203 - .L_202)
	.align		4
.L_202:
        /*03e8*/ 	.word	index@(_ZN7cutlass13device_kernelIN5flash11enable_sm90INS1_16FlashAttnFwdSm90INS1_25CollectiveMainloopFwdSm90ILi2EN4cute5tupleIJNS5_1CILi1EEES8_S8_EEENS6_IJNS7_ILi128EEENS7_ILi96EEENS7_ILi192EEEEEELi128ENS_6half_tEfNS_4arch4Sm90ELb0ELb1ELb0ELb1ELb0ELb0ELb0ELb1ELb1ELb1ELb1ELb0EEENS1_21CollectiveEpilogueFwdINS6_IJSA_SA_SB_EEES9_SE_SG_Li256ELb1ELb1ELb1ELb0EEENS1_36VarlenDynamicPersistentTileSchedulerILi128ELi96ELi256ELi128ELb1ELb1ELb1ELb1ELb0ELb1EEEEEEEEEvNT_6ParamsE)
        /*03ec*/ 	.word	0x000000a8


	//----- nvinfo : EIATTR_FRAME_SIZE
	.align		4
.L_203:
        /*03f0*/ 	.byte	0x04, 0x11
        /*03f2*/ 	.short	(.L_205 - .L_204)
	.align		4
.L_204:
        /*03f4*/ 	.word	index@(_ZN7cutlass13device_kernelIN5flash11enable_sm90INS1_16FlashAttnFwdSm90INS1_25CollectiveMainloopFwdSm90ILi2EN4cute5tupleIJNS5_1CILi1EEES8_S8_EEENS6_IJNS7_ILi128EEENS7_ILi96EEENS7_ILi192EEEEEELi128ENS_6half_tEfNS_4arch4Sm90ELb0ELb1ELb0ELb1ELb0ELb0ELb0ELb1ELb1ELb1ELb1ELb0EEENS1_21CollectiveEpilogueFwdINS6_IJSA_SA_SB_EEES9_SE_SG_Li256ELb1ELb1ELb1ELb0EEENS1_36VarlenDynamicPersistentTileSchedulerILi128ELi96ELi256ELi128ELb1ELb1ELb1ELb1ELb0ELb1EEEEEEEEEvNT_6ParamsE)
        /*03f8*/ 	.word	0x00000060


	//----- nvinfo : EIATTR_REGCOUNT
	.align		4
.L_205:
        /*03fc*/ 	.byte	0x04, 0x2f
        /*03fe*/ 	.short	(.L_207 - .L_206)
	.align		4
.L_206:
        /*0400*/ 	.word	index@(_ZN7cutlass13device_kernelIN5flash11enable_sm90INS1_16FlashAttnFwdSm90INS1_25CollectiveMainloopFwdSm90ILi2EN4cute5tupleIJNS5_1CILi1EEES8_S8_EEENS6_IJNS7_ILi128EEENS7_ILi96EEENS7_ILi192EEEEEELi128ENS_6half_tEfNS_4arch4Sm90ELb0ELb1ELb0ELb0ELb0ELb0ELb0ELb1ELb1ELb1ELb1ELb0EEENS1_21CollectiveEpilogueFwdINS6_IJSA_SA_SB_EEES9_SE_SG_Li256ELb0ELb1ELb1ELb0EEENS1_19SingleTileSchedulerILb0ELb1ELb1ELi128EEEEEEEEEvNT_6ParamsE)
        /*0404*/ 	.word	0x000000a8


	//----- nvinfo : EIATTR_FRAME_SIZE
	.align		4
.L_207:
        /*0408*/ 	.byte	0x04, 0x11
        /*040a*/ 	.short	(.L_209 - .L_208)
	.align		4
.L_208:
        /*040c*/ 	.word	index@(_ZN7cutlass13device_kernelIN5flash11enable_sm90INS1_16FlashAttnFwdSm90INS1_25CollectiveMainloopFwdSm90ILi2EN4cute5tupleIJNS5_1CILi1EEES8_S8_EEENS6_IJNS7_ILi128EEENS7_ILi96EEENS7_ILi192EEEEEELi128ENS_6half_tEfNS_4arch4Sm90ELb0ELb1ELb0ELb0ELb0ELb0ELb0ELb1ELb1ELb1ELb1ELb0EEENS1_21CollectiveEpilogueFwdINS6_IJSA_SA_SB_EEES9_SE_SG_Li256ELb0ELb1ELb1ELb0EEENS1_19SingleTileSchedulerILb0ELb1ELb1ELi128EEEEEEEEEvNT_6ParamsE)
        /*0410*/ 	.word	0x00000018


	//----- nvinfo : EIATTR_REGCOUNT
	.align		4
.L_209:
        /*0414*/ 	.byte	0x04, 0x2f
        /*0416*/ 	.short	(.L_211 - .L_210)
	.align		4
.L_210:
        /*0418*/ 	.word	index@(_ZN7cutlass13device_kernelIN5flash11enable_sm90INS1_16FlashAttnFwdSm90INS1_25CollectiveMainloopFwdSm90ILi2EN4cute5tupleIJNS5_1CILi1EEES8_S8_EEENS6_IJNS7_ILi128EEESA_NS7_ILi192EEEEEELi128ENS_6half_tEfNS_4arch4Sm90ELb0ELb0ELb0ELb1ELb0ELb1ELb0ELb1ELb1ELb1ELb1ELb0EEENS1_21CollectiveEpilogueFwdINS6_IJSA_SA_SA_EEES9_SD_SF_Li256ELb1ELb1ELb1ELb0EEENS1_36VarlenDynamicPersistentTileSchedulerILi128ELi128ELi256ELi128ELb1ELb1ELb1ELb0ELb1ELb1EEEEEEEEEvNT_6ParamsE)
        /*041c*/ 	.word	0x000000a8


	//----- nvinfo : EIATTR_FRAME_SIZE
	.align		4
.L_211:
        /*0420*/ 	.byte	0x04, 0x11
        /*0422*/ 	.short	(.L_213 - .L_212)
	.align		4
.L_212:
        /*0424*/ 	.word	index@(_ZN7cutlass13device_kernelIN5flash11enable_sm90INS1_16FlashAttnFwdSm90INS1_25CollectiveMainloopFwdSm90ILi2EN4cute5tupleIJNS5_1CILi1EEES8_S8_EEENS6_IJNS7_ILi128EEESA_NS7_ILi192EEEEEELi128ENS_6half_tEfNS_4arch4Sm90ELb0ELb0ELb0ELb1ELb0ELb1ELb0ELb1ELb1ELb1ELb1ELb0EEENS1_21CollectiveEpilogueFwdINS6_IJSA_SA_SA_EEES9_SD_SF_Li256ELb1ELb1ELb1ELb0EEENS1_36VarlenDynamicPersistentTileSchedulerILi128ELi128ELi256ELi128ELb1ELb1ELb1ELb0ELb1ELb1EEEEEEEEEvNT_6ParamsE)
        /*0428*/ 	.word	0x000000b0


	//----- nvinfo : EIATTR_REGCOUNT
	.align		4
.L_213:
        /*042c*/ 	.byte	0x04, 0x2f
        /*042e*/ 	.short	(.L_215 - .L_214)
	.align		4
.L_214:
        /*0430*/ 	.word	index@(_ZN7cutlass13device_kernelIN5flash11enable_sm90INS1_16FlashAttnFwdSm90INS1_25CollectiveMainloopFwdSm90ILi2EN4cute5tupleIJNS5_1CILi1EEES8_S8_EEENS6_IJNS7_ILi128EEESA_NS7_ILi192EEEEEELi128ENS_6half_tEfNS_4arch4Sm90ELb0ELb0ELb0ELb1ELb0ELb0ELb0ELb1ELb1ELb1ELb1ELb0EEENS1_21CollectiveEpilogueFwdINS6_IJSA_SA_SA_EEES9_SD_SF_Li256ELb1ELb1ELb1ELb0EEENS1_36VarlenDynamicPersistentTileSchedulerILi128ELi128ELi256ELi128ELb1ELb1ELb1ELb0ELb1ELb1EEEEEEEEEvNT_6ParamsE)
        /*0434*/ 	.word	0x000000a8


	//----- nvinfo : EIATTR_FRAME_SIZE
	.align		4
.L_215:
        /*0438*/ 	.byte	0x04, 0x11
        /*043a*/ 	.short	(.L_217 - .L_216)
	.align		4
.L_216:
        /*043c*/ 	.word	index@(_ZN7cutlass13device_kernelIN5flash11enable_sm90INS1_16FlashAttnFwdSm90INS1_25CollectiveMainloopFwdSm90ILi2EN4cute5tupleIJNS5_1CILi1EEES8_S8_EEENS6_IJNS7_ILi128EEESA_NS7_ILi192EEEEEELi128ENS_6half_tEfNS_4arch4Sm90ELb0ELb0ELb0ELb1ELb0ELb0ELb0ELb1ELb1ELb1ELb1ELb0EEENS1_21CollectiveEpilogueFwdINS6_IJSA_SA_SA_EEES9_SD_SF_Li256ELb1ELb1ELb1ELb0EEENS1_36VarlenDynamicPersistentTileSchedulerILi128ELi128ELi256ELi128ELb1ELb1ELb1ELb0ELb1ELb1EEEEEEEEEvNT_6ParamsE)
        /*0440*/ 	.word	0x00000060


	//----- nvinfo : EIATTR_REGCOUNT
	.align		4
.L_217:
        /*0444*/ 	.byte	0x04, 0x2f
        /*0446*/ 	.short	(.L_219 - .L_218)
	.align		4
.L_218:
        /*0448*/ 	.word	index@(_ZN7cutlass13device_kernelIN5flash11enable_sm90INS1_16FlashAttnFwdSm90INS1_25CollectiveMainloopFwdSm90ILi2EN4cute5tupleIJNS5_1CILi1EEES8_S8_EEENS6_IJNS7_ILi128EEESA_NS7_ILi192EEEEEELi128ENS_6half_tEfNS_4arch4Sm90ELb0ELb0ELb0ELb0ELb0ELb0ELb0ELb1ELb1ELb1ELb1ELb0EEENS1_21CollectiveEpilogueFwdINS6_IJSA_SA_SA_EEES9_SD_SF_Li256ELb0ELb1ELb1ELb0EEENS1_19SingleTileSchedulerILb0ELb1ELb1ELi128EEEEEEEEEvNT_6ParamsE)
        /*044c*/ 	.word	0x000000a8


	//----- nvinfo : EIATTR_FRAME_SIZE
	.align		4
.L_219:
        /*0450*/ 	.byte	0x04, 0x11
        /*0452*/ 	.short	(.L_221 - .L_220)
	.align		4
.L_220:
        /*0454*/ 	.word	index@(_ZN7cutlass13device_kernelIN5flash11enable_sm90INS1_16FlashAttnFwdSm90INS1_25CollectiveMainloopFwdSm90ILi2EN4cute5tupleIJNS5_1CILi1EEES8_S8_EEENS6_IJNS7_ILi128EEESA_NS7_ILi192EEEEEELi128ENS_6half_tEfNS_4arch4Sm90ELb0ELb0ELb0ELb0ELb0ELb0ELb0ELb1ELb1ELb1ELb1ELb0EEENS1_21CollectiveEpilogueFwdINS6_IJSA_SA_SA_EEES9_SD_SF_Li256ELb0ELb1ELb1ELb0EEENS1_19SingleTileSchedulerILb0ELb1ELb1ELi128EEEEEEEEEvNT_6ParamsE)
        /*0458*/ 	.word	0x00000018


	//----- nvinfo : EIATTR_MIN_STACK_SIZE
	.align		4
.L_221:
        /*045c*/ 	.byte	0x04, 0x12
        /*045e*/ 	.short	(.L_223 - .L_222)
	.align		4
.L_222:
        /*0460*/ 	.word	index@(_ZN7cutlass13device_kernelIN5flash11enable_sm90INS1_16FlashAttnFwdSm90INS1_25CollectiveMainloopFwdSm90ILi2EN4cute5tupleIJNS5_1CILi1EEES8_S8_EEENS6_IJNS7_ILi128EEESA_NS7_ILi192EEEEEELi128ENS_6half_tEfNS_4arch4Sm90ELb0ELb0ELb0ELb0ELb0ELb0ELb0ELb1ELb1ELb1ELb1ELb0EEENS1_21CollectiveEpilogueFwdINS6_IJSA_SA_SA_EEES9_SD_SF_Li256ELb0ELb1ELb1ELb0EEENS1_19SingleTileSchedulerILb0ELb1ELb1ELi128EEEEEEEEEvNT_6ParamsE)
        /*0464*/ 	.word	0x00000018


	//----- nvinfo : EIATTR_MIN_STACK_SIZE
	.align		4
.L_223:
        /*0468*/ 	.byte	0x04, 0x12
        /*046a*/ 	.short	(.L_225 - .L_224)
	.align		4
.L_224:
        /*046c*/ 	.word	index@(_ZN7cutlass13device_kernelIN5flash11enable_sm90INS1_16FlashAttnFwdSm90INS1_25CollectiveMainloopFwdSm90ILi2EN4cute5tupleIJNS5_1CILi1EEES8_S8_EEENS6_IJNS7_ILi128EEESA_NS7_ILi192EEEEEELi128ENS_6half_tEfNS_4arch4Sm90ELb0ELb0ELb0ELb1ELb0ELb0ELb0ELb1ELb1ELb1ELb1ELb0EEENS1_21CollectiveEpilogueFwdINS6_IJSA_SA_SA_EEES9_SD_SF_Li256ELb1ELb1ELb1ELb0EEENS1_36VarlenDynamicPersistentTileSchedulerILi128ELi128ELi256ELi128ELb1ELb1ELb1ELb0ELb1ELb1EEEEEEEEEvNT_6ParamsE)
        /*0470*/ 	.word	0x00000060


	//----- nvinfo : EIATTR_MIN_STACK_SIZE
	.align		4
.L_225:
        /*0474*/ 	.byte	0x04, 0x12
        /*0476*/ 	.short	(.L_227 - .L_226)
	.align		4
.L_226:
        /*0478*/ 	.word	index@(_ZN7cutlass13device_kernelIN5flash11enable_sm90INS1_16FlashAttnFwdSm90INS1_25CollectiveMainloopFwdSm90ILi2EN4cute5tupleIJNS5_1CILi1EEES8_S8_EEENS6_IJNS7_ILi128EEESA_NS7_ILi192EEEEEELi128ENS_6half_tEfNS_4arch4Sm90ELb0ELb0ELb0ELb1ELb0ELb1ELb0ELb1ELb1ELb1ELb1ELb0EEENS1_21CollectiveEpilogueFwdINS6_IJSA_SA_SA_EEES9_SD_SF_Li256ELb1ELb1ELb1ELb0EEENS1_36VarlenDynamicPersistentTileSchedulerILi128ELi128ELi256ELi128ELb1ELb1ELb1ELb0ELb1ELb1EEEEEEEEEvNT_6ParamsE)
        /*047c*/ 	.word	0x000000b0


	//----- nvinfo : EIATTR_MIN_STACK_SIZE
	.align		4
.L_227:
        /*0480*/ 	.byte	0x04, 0x12
        /*0482*/ 	.short	(.L_229 - .L_228)
	.align		4
.L_228:
        /*0484*/ 	.word	index@(_ZN7cutlass13device_kernelIN5flash11enable_sm90INS1_16FlashAttnFwdSm90INS1_25CollectiveMainloopFwdSm90ILi2EN4cute5tupleIJNS5_1CILi1EEES8_S8_EEENS6_IJNS7_ILi128EEENS7_ILi96EEENS7_ILi192EEEEEELi128ENS_6half_tEfNS_4arch4Sm90ELb0ELb1ELb0ELb0ELb0ELb0ELb0ELb1ELb1ELb1ELb1ELb0EEENS1_21CollectiveEpilogueFwdINS6_IJSA_SA_SB_EEES9_SE_SG_Li256ELb0ELb1ELb1ELb0EEENS1_19SingleTileSchedulerILb0ELb1ELb1ELi128EEEEEEEEEvNT_6ParamsE)
        /*0488*/ 	.word	0x00000018


	//----- nvinfo : EIATTR_MIN_STACK_SIZE
	.align		4
.L_229:
        /*048c*/ 	.byte	0x04, 0x12
        /*048e*/ 	.short	(.L_231 - .L_230)
	.align		4
.L_230:
        /*0490*/ 	.word	index@(_ZN7cutlass13device_kernelIN5flash11enable_sm90INS1_16FlashAttnFwdSm90INS1_25CollectiveMainloopFwdSm90ILi2EN4cute5tupleIJNS5_1CILi1EEES8_S8_EEENS6_IJNS7_ILi128EEENS7_ILi96EEENS7_ILi192EEEEEELi128ENS_6half_tEfNS_4arch4Sm90ELb0ELb1ELb0ELb1ELb0ELb0ELb0ELb1ELb1ELb1ELb1ELb0EEENS1_21CollectiveEpilogueFwdINS6_IJSA_SA_SB_EEES9_SE_SG_Li256ELb1ELb1ELb1ELb0EEENS1_36VarlenDynamicPersistentTileSchedulerILi128ELi96ELi256ELi128ELb1ELb1ELb1ELb1ELb0ELb1EEEEEEEEEvNT_6ParamsE)
        /*0494*/ 	.word	0x00000060


	//----- nvinfo : EIATTR_MIN_STACK_SIZE
	.align		4
.L_231:
        /*0498*/ 	.byte	0x04, 0x12
        /*049a*/ 	.short	(.L_233 - .L_232)
	.align		4
.L_232:
        /*049c*/ 	.word	index@(_ZN7cutlass13device_kernelIN5flash11enable_sm90INS1_16FlashAttnFwdSm90INS1_25CollectiveMainloopFwdSm90ILi2EN4cute5tupleIJNS5_1CILi1EEES8_S8_EEENS6_IJNS7_ILi128EEENS7_ILi96EEENS7_ILi192EEEEEELi128ENS_6half_tEfNS_4arch4Sm90ELb0ELb1ELb0ELb1ELb0ELb1ELb0ELb1ELb1ELb1ELb1ELb0EEENS1_21CollectiveEpilogueFwdINS6_IJSA_SA_SB_EEES9_SE_SG_Li256ELb1ELb1ELb1ELb0EEENS1_36VarlenDynamicPersistentTileSchedulerILi128ELi96ELi256ELi128ELb1ELb1ELb1ELb1ELb0ELb1EEEEEEEEEvNT_6ParamsE)
        /*04a0*/ 	.word	0x000000b0


	//----- nvinfo : EIATTR_MIN_STACK_SIZE
	.align		4
.L_233:
        /*04a4*/ 	.byte	0x04, 0x12
        /*04a6*/ 	.short	(.L_235 - .L_234)
	.align		4
.L_234:
        /*04a8*/ 	.word	index@(_ZN7cutlass13device_kernelIN5flash11enable_sm90INS1_16FlashAttnFwdSm90INS1_25CollectiveMainloopFwdSm90ILi2EN4cute5tupleIJNS5_1CILi1EEES8_S8_EEENS6_IJNS7_ILi128EEESA_NS7_ILi192EEEEEELi128ENS_6half_tEfNS_4arch4Sm90ELb1ELb0ELb0ELb0ELb0ELb0ELb0ELb1ELb1ELb1ELb1ELb0EEENS1_21CollectiveEpilogueFwdINS6_IJSA_SA_SA_EEES9_SD_SF_Li256ELb0ELb1ELb1ELb0EEENS1_19SingleTileSchedulerILb0ELb1ELb1ELi128EEEEEEEEEvNT_6ParamsE)
        /*04ac*/ 	.word	0x00000018


	//----- nvinfo : EIATTR_MIN_STACK_SIZE
	.align		4
.L_235:
        /*04b0*/ 	.byte	0x04, 0x12
        /*04b2*/ 	.short	(.L_237 - .L_236)
	.align		4
.L_236:
        /*04b4*/ 	.word	index@(_ZN7cutlass13device_kernelIN5flash11enable_sm90INS1_16FlashAttnFwdSm90INS1_25CollectiveMainloopFwdSm90ILi2EN4cute5tupleIJNS5_1CILi1EEES8_S8_EEENS6_IJNS7_ILi128EEESA_NS7_ILi192EEEEEELi128ENS_6half_tEfNS_4arch4Sm90ELb1ELb0ELb0ELb1ELb0ELb0ELb0ELb1ELb1ELb1ELb1ELb0EEENS1_21CollectiveEpilogueFwdINS6_IJSA_SA_SA_EEES9_SD_SF_Li256ELb1ELb1ELb1ELb0EEENS1_36VarlenDynamicPersistentTileSchedulerILi128ELi128ELi256ELi128ELb1ELb1ELb1ELb1ELb1ELb1EEEEEEEEEvNT_6ParamsE)
        /*04b8*/ 	.word	0x00000068


	//----- nvinfo : EIATTR_MIN_STACK_SIZE
	.align		4
.L_237:
        /*04bc*/ 	.byte	0x04, 0x12
        /*04be*/ 	.short	(.L_239 - .L_238)
	.align		4
.L_238:
        /*04c0*/ 	.word	index@(_ZN7cutlass13device_kernelIN5flash11enable_sm90INS1_16FlashAttnFwdSm90INS1_25CollectiveMainloopFwdSm90ILi2EN4cute5tupleIJNS5_1CILi1EEES8_S8_EEENS6_IJNS7_ILi128EEESA_NS7_ILi192EEEEEELi128ENS_6half_tEfNS_4arch4Sm90ELb1ELb0ELb0ELb1ELb0ELb1ELb0ELb1ELb1ELb1ELb1ELb0EEENS1_21CollectiveEpilogueFwdINS6_IJSA_SA_SA_EEES9_SD_SF_Li256ELb1ELb1ELb1ELb0EEENS1_36VarlenDynamicPersistentTileSchedulerILi128ELi128ELi256ELi128ELb1ELb1ELb1ELb1ELb1ELb1EEEEEEEEEvNT_6ParamsE)
        /*04c4*/ 	.word	0x000000b8


	//----- nvinfo : EIATTR_MIN_STACK_SIZE
	.align		4
.L_239:
        /*04c8*/ 	.byte	0x04, 0x12
        /*04ca*/ 	.short	(.L_241 - .L_240)
	.align		4
.L_240:
        /*04cc*/ 	.word	index@(_ZN7cutlass13device_kernelIN5flash11enable_sm90INS1_16FlashAttnFwdSm90INS1_25CollectiveMainloopFwdSm90ILi2EN4cute5tupleIJNS5_1CILi1EEES8_S8_EEENS6_IJNS7_ILi64EEESA_SA_EEELi512ENS_6half_tEfNS_4arch4Sm90ELb0ELb0ELb0ELb0ELb0ELb0ELb0ELb0ELb0ELb1ELb1ELb0EEENS1_21CollectiveEpilogueFwdINS6_IJSA_NS7_ILi512EEESA_EEES9_SC_SE_Li256ELb0ELb1ELb1ELb0EEENS1_19SingleTileSchedulerILb0ELb1ELb1ELi64EEEEEEEEEvNT_6ParamsE)
        /*04d0*/ 	.word	0x00000018


	//----- nvinfo : EIATTR_MIN_STACK_SIZE
	.align		4
.L_241:
        /*04d4*/ 	.byte	0x04, 0x12
        /*04d6*/ 	.short	(.L_243 - .L_242)
	.align		4
.L_242:
        /*04d8*/ 	.word	index@(_ZN7cutlass13device_kernelIN5flash11enable_sm90INS1_16FlashAttnFwdSm90INS1_25CollectiveMainloopFwdSm90ILi2EN4cute5tupleIJNS5_1CILi1EEES8_S8_EEENS6_IJNS7_ILi64EEESA_SA_EEELi512ENS_6half_tEfNS_4arch4Sm90ELb0ELb0ELb0ELb0ELb0ELb0ELb1ELb0ELb0ELb1ELb1ELb0EEENS1_21CollectiveEpilogueFwdINS6_IJSA_NS7_ILi512EEESA_EEES9_SC_SE_Li256ELb0ELb1ELb1ELb0EEENS1_19SingleTileSchedulerILb0ELb1ELb1ELi64EEEEEEEEEvNT_6ParamsE)
        /*04dc*/ 	.word	0x00000030


	//----- nvinfo : EIATTR_MIN_STACK_SIZE
	.align		4
.L_243:
        /*04e0*/ 	.byte	0x04, 0x12
        /*04e2*/ 	.short	(.L_245 - .L_244)
	.align		4
.L_244:
        /*04e4*/ 	.word	index@(_ZN7cutlass13device_kernelIN5flash11enable_sm90INS1_16FlashAttnFwdSm90INS1_25CollectiveMainloopFwdSm90ILi2EN4cute5tupleIJNS5_1CILi1EEES8_S8_EEENS6_IJNS7_ILi64EEESA_SA_EEELi512ENS_6half_tEfNS_4arch4Sm90ELb0ELb0ELb0ELb1ELb0ELb0ELb0ELb0ELb0ELb1ELb1ELb0EEENS1_21CollectiveEpilogueFwdINS6_IJSA_NS7_ILi512EEESA_EEES9_SC_SE_Li256ELb1ELb1ELb1ELb0EEENS1_36VarlenDynamicPersistentTileSchedulerILi64ELi64ELi256ELi128ELb1ELb1ELb1ELb0ELb1ELb1EEEEEEEEEvNT_6ParamsE)
        /*04e8*/ 	.word	0x00000068


	//----- nvinfo : EIATTR_MIN_STACK_SIZE
	.align		4
.L_245:
        /*04ec*/ 	.byte	0x04, 0x12
        /*04ee*/ 	.short	(.L_247 - .L_246)
	.align		4
.L_246:
        /*04f0*/ 	.word	index@(_ZN7cutlass13device_kernelIN5flash11enable_sm90INS1_16FlashAttnFwdSm90INS1_25CollectiveMainloopFwdSm90ILi2EN4cute5tupleIJNS5_1CILi1EEES8_S8_EEENS6_IJNS7_ILi64EEESA_SA_EEELi512ENS_6half_tEfNS_4arch4Sm90ELb0ELb0ELb0ELb1ELb0ELb1ELb0ELb0ELb0ELb1ELb1ELb0EEENS1_21CollectiveEpilogueFwdINS6_IJSA_NS7_ILi512EEESA_EEES9_SC_SE_Li256ELb1ELb1ELb1ELb0EEENS1_36VarlenDynamicPersistentTileSchedulerILi64ELi64ELi256ELi128ELb1ELb1ELb1ELb0ELb1ELb1EEEEEEEEEvNT_6ParamsE)
        /*04f4*/ 	.word	0x00000078


	//----- nvinfo : EIATTR_MIN_STACK_SIZE
	.align		4
.L_247:
        /*04f8*/ 	.byte	0x04, 0x12
        /*04fa*/ 	.short	(.L_249 - .L_248)
	.align		4
.L_248:
        /*04fc*/ 	.word	index@(_ZN7cutlass13device_kernelIN5flash11enable_sm90INS1_16FlashAttnFwdSm90INS1_25CollectiveMainloopFwdSm90ILi2EN4cute5tupleIJNS5_1CILi1EEES8_S8_EEENS6_IJNS7_ILi64EEESA_SA_EEELi512ENS_6half_tEfNS_4arch4Sm90ELb0ELb0ELb0ELb1ELb0ELb0ELb1ELb0ELb0ELb1ELb1ELb0EEENS1_21CollectiveEpilogueFwdINS6_IJSA_NS7_ILi512EEESA_EEES9_SC_SE_Li256ELb1ELb1ELb1ELb0EEENS1_36VarlenDynamicPersistentTileSchedulerILi64ELi64ELi256ELi128ELb1ELb1ELb1ELb0ELb1ELb1EEEEEEEEEvNT_6ParamsE)
        /*0500*/ 	.word	0x00000078


	//----- nvinfo : EIATTR_MIN_STACK_SIZE
	.align		4
.L_249:
        /*0504*/ 	.byte	0x04, 0x12
        /*0506*/ 	.short	(.L_251 - .L_250)
	.align		4
.L_250:
        /*0508*/ 	.word	index@(_ZN7cutlass13device_kernelIN5flash11enable_sm90INS1_16FlashAttnFwdSm90INS1_25CollectiveMainloopFwdSm90ILi2EN4cute5tupleIJNS5_1CILi1EEES8_S8_EEENS6_IJNS7_ILi64EEESA_SA_EEELi512ENS_6half_tEfNS_4arch4Sm90ELb0ELb0ELb0ELb1ELb0ELb1ELb1ELb0ELb0ELb1ELb1ELb0EEENS1_21CollectiveEpilogueFwdINS6_IJSA_NS7_ILi512EEESA_EEES9_SC_SE_Li256ELb1ELb1ELb1ELb0EEENS1_36VarlenDynamicPersistentTileSchedulerILi64ELi64ELi256ELi128ELb1ELb1ELb1ELb0ELb1ELb1EEEEEEEEEvNT_6ParamsE)
        /*050c*/ 	.word	0x00000090


	//----- nvinfo : EIATTR_MIN_STACK_SIZE
	.align		4
.L_251:
        /*0510*/ 	.byte	0x04, 0x12
        /*0512*/ 	.short	(.L_253 - .L_252)
	.align		4
.L_252:
        /*0514*/ 	.word	index@(_ZN7cutlass13device_kernelIN5flash11enable_sm90INS1_16FlashAttnFwdSm90INS1_25CollectiveMainloopFwdSm90ILi2EN4cute5tupleIJNS5_1CILi1EEES8_S8_EEENS6_IJNS7_ILi64EEESA_SA_EEELi512ENS_6half_tEfNS_4arch4Sm90ELb0ELb1ELb0ELb0ELb0ELb0ELb0ELb0ELb0ELb1ELb1ELb0EEENS1_21CollectiveEpilogueFwdINS6_IJSA_NS7_ILi512EEESA_EEES9_SC_SE_Li256ELb0ELb1ELb1ELb0EEENS1_19SingleTileSchedulerILb0ELb1ELb1ELi64EEEEEEEEEvNT_6ParamsE)
        /*0518*/ 	.word	0x00000010


	//----- nvinfo : EIATTR_MIN_STACK_SIZE
	.align		4
.L_253:
        /*051c*/ 	.byte	0x04, 0x12
        /*051e*/ 	.short	(.L_255 - .L_254)
	.align		4
.L_254:
        /*0520*/ 	.word	index@(_ZN7cutlass13device_kernelIN5flash11enable_sm90INS1_16FlashAttnFwdSm90INS1_25CollectiveMainloopFwdSm90ILi2EN4cute5tupleIJNS5_1CILi1EEES8_S8_EEENS6_IJNS7_ILi64EEESA_SA_EEELi512ENS_6half_tEfNS_4arch4Sm90ELb0ELb1ELb0ELb0ELb0ELb0ELb1ELb0ELb0ELb1ELb1ELb0EEENS1_21CollectiveEpilogueFwdINS6_IJSA_NS7_ILi512EEESA_EEES9_SC_SE_Li256ELb0ELb1ELb1ELb0EEENS1_19SingleTileSchedulerILb0ELb1ELb1ELi64EEEEEEEEEvNT_6ParamsE)
        /*0524*/ 	.word	0x00000038


	//----- nvinfo : EIATTR_MIN_STACK_SIZE
	.align		4
.L_255:
        /*0528*/ 	.byte	0x04, 0x12
        /*052a*/ 	.short	(.L_257 - .L_256)
	.align		4
.L_256:
        /*052c*/ 	.word	index@(_ZN7cutlass13device_kernelIN5flash11enable_sm90INS1_16FlashAttnFwdSm90INS1_25CollectiveMainloopFwdSm90ILi2EN4cute5tupleIJNS5_1CILi1EEES8_S8_EEENS6_IJNS7_ILi64EEESA_SA_EEELi512ENS_6half_tEfNS_4arch4Sm90ELb0ELb1ELb0ELb1ELb0ELb0ELb0ELb0ELb0ELb1ELb1ELb0EEENS1_21CollectiveEpilogueFwdINS6_IJSA_NS7_ILi512EEESA_EEES9_SC_SE_Li256ELb1ELb1ELb1ELb0EEENS1_36VarlenDynamicPersistentTileSchedulerILi64ELi64ELi256ELi128ELb1ELb1ELb1ELb1ELb0ELb1EEEEEEEEEvNT_6ParamsE)
        /*0530*/ 	.word	0x00000060


	//----- nvinfo : EIATTR_MIN_STACK_SIZE
	.align		4
.L_257:
        /*0534*/ 	.byte	0x04, 0x12
        /*0536*/ 	.short	(.L_259 - .L_258)
	.align		4
.L_258:
        /*0538*/ 	.word	index@(_ZN7cutlass13device_kernelIN5flash11enable_sm90INS1_16FlashAttnFwdSm90INS1_25CollectiveMainloopFwdSm90ILi2EN4cute5tupleIJNS5_1CILi1EEES8_S8_EEENS6_IJNS7_ILi64EEESA_SA_EEELi512ENS_6half_tEfNS_4arch4Sm90ELb0ELb1ELb0ELb1ELb0ELb1ELb0ELb0ELb0ELb1ELb1ELb0EEENS1_21CollectiveEpilogueFwdINS6_IJSA_NS7_ILi512EEESA_EEES9_SC_SE_Li256ELb1ELb1ELb1ELb0EEENS1_36VarlenDynamicPersistentTileSchedulerILi64ELi64ELi256ELi128ELb1ELb1ELb1ELb1ELb0ELb1EEEEEEEEEvNT_6ParamsE)
        /*053c*/ 	.word	0x00000070


	//----- nvinfo : EIATTR_MIN_STACK_SIZE
	.align		4
.L_259:
        /*0540*/ 	.byte	0x04, 0x12
        /*0542*/ 	.short	(.L_261 - .L_260)
	.align		4
.L_260:
        /*0544*/ 	.word	index@(_ZN7cutlass13device_kernelIN5flash11enable_sm90INS1_16FlashAttnFwdSm90INS1_25CollectiveMainloopFwdSm90ILi2EN4cute5tupleIJNS5_1CILi1EEES8_S8_EEENS6_IJNS7_ILi64EEESA_SA_EEELi512ENS_6half_tEfNS_4arch4Sm90ELb0ELb1ELb0ELb1ELb0ELb0ELb1ELb0ELb0ELb1ELb1ELb0EEENS1_21CollectiveEpilogueFwdINS6_IJSA_NS7_ILi512EEESA_EEES9_SC_SE_Li256ELb1ELb1ELb1ELb0EEENS1_36VarlenDynamicPersistentTileSchedulerILi64ELi64ELi256ELi128ELb1ELb1ELb1ELb1ELb0ELb1EEEEEEEEEvNT_6ParamsE)
        /*0548*/ 	.word	0x00000078


	//----- nvinfo : EIATTR_MIN_STACK_SIZE
	.align		4
.L_261:
        /*054c*/ 	.byte	0x04, 0x12
        /*054e*/ 	.short	(.L_263 - .L_262)
	.align		4
.L_262:
        /*0550*/ 	.word	index@(_ZN7cutlass13device_kernelIN5flash11enable_sm90INS1_16FlashAttnFwdSm90INS1_25CollectiveMainloopFwdSm90ILi2EN4cute5tupleIJNS5_1CILi1EEES8_S8_EEENS6_IJNS7_ILi64EEESA_SA_EEELi512ENS_6half_tEfNS_4arch4Sm90ELb0ELb1ELb0ELb1ELb0ELb1ELb1ELb0ELb0ELb1ELb1ELb0EEENS1_21CollectiveEpilogueFwdINS6_IJSA_NS7_ILi512EEESA_EEES9_SC_SE_Li256ELb1ELb1ELb1ELb0EEENS1_36VarlenDynamicPersistentTileSchedulerILi64ELi64ELi256ELi128ELb1ELb1ELb1ELb1ELb0ELb1EEEEEEEEEvNT_6ParamsE)
        /*0554*/ 	.word	0x00000090


	//----- nvinfo : EIATTR_MIN_STACK_SIZE
	.align		4
.L_263:
        /*0558*/ 	.byte	0x04, 0x12
        /*055a*/ 	.short	(.L_265 - .L_264)
	.align		4
.L_264:
        /*055c*/ 	.word	index@(_ZN7cutlass13device_kernelIN5flash11enable_sm90INS1_16FlashAttnFwdSm90INS1_25CollectiveMainloopFwdSm90ILi2EN4cute5tupleIJNS5_1CILi1EEES8_S8_EEENS6_IJNS7_ILi64EEESA_SA_EEELi512ENS_6half_tEfNS_4arch4Sm90ELb1ELb0ELb0ELb0ELb0ELb0ELb0ELb0ELb0ELb1ELb1ELb0EEENS1_21CollectiveEpilogueFwdINS6_IJSA_NS7_ILi512EEESA_EEES9_SC_SE_Li256ELb0ELb1ELb1ELb0EEENS1_19SingleTileSchedulerILb0ELb1ELb1ELi64EEEEEEEEEvNT_6ParamsE)
        /*0560*/ 	.word	0x00000010


	//----- nvinfo : EIATTR_MIN_STACK_SIZE
	.align		4
.L_265:
        /*0564*/ 	.byte	0x04, 0x12
        /*0566*/ 	.short	(.L_267 - .L_266)
	.align		4
.L_266:
        /*0568*/ 	.word	index@(_ZN7cutlass13device_kernelIN5flash11enable_sm90INS1_16FlashAttnFwdSm90INS1_25CollectiveMainloopFwdSm90ILi2EN4cute5tupleIJNS5_1CILi1EEES8_S8_EEENS6_IJNS7_ILi64EEESA_SA_EEELi512ENS_6half_tEfNS_4arch4Sm90ELb1ELb0ELb0ELb0ELb0ELb0ELb1ELb0ELb0ELb1ELb1ELb0EEENS1_21CollectiveEpilogueFwdINS6_IJSA_NS7_ILi512EEESA_EEES9_SC_SE_Li256ELb0ELb1ELb1ELb0EEENS1_19SingleTileSchedulerILb0ELb1ELb1ELi64EEEEEEEEEvNT_6ParamsE)
        /*056c*/ 	.word	0x00000038


	//----- nvinfo : EIATTR_MIN_STACK_SIZE
	.align		4
.L_267:
        /*0570*/ 	.byte	0x04, 0x12
        /*0572*/ 	.short	(.L_269 - .L_268)
	.align		4
.L_268:
        /*0574*/ 	.word	index@(_ZN7cutlass13device_kernelIN5flash11enable_sm90INS1_16FlashAttnFwdSm90INS1_25CollectiveMainloopFwdSm90ILi2EN4cute5tupleIJNS5_1CILi1EEES8_S8_EEENS6_IJNS7_ILi64EEESA_SA_EEELi512ENS_6half_tEfNS_4arch4Sm90ELb1ELb0ELb0ELb1ELb0ELb0ELb0ELb0ELb0ELb1ELb1ELb0EEENS1_21CollectiveEpilogueFwdINS6_IJSA_NS7_ILi512EEESA_EEES9_SC_SE_Li256ELb1ELb1ELb1ELb0EEENS1_36VarlenDynamicPersistentTileSchedulerILi64ELi64ELi256ELi128ELb1ELb1ELb1ELb1ELb1ELb1EEEEEEEEEvNT_6ParamsE)
        /*0578*/ 	.word	0x00000068


	//----- nvinfo : EIATTR_MIN_STACK_SIZE
	.align		4
.L_269:
        /*057c*/ 	.byte	0x04, 0x12
        /*057e*/ 	.short	(.L_271 - .L_270)
	.align		4
.L_270:
        /*0580*/ 	.word	index@(_ZN7cutlass13device_kernelIN5flash11enable_sm90INS1_16FlashAttnFwdSm90INS1_25CollectiveMainloopFwdSm90ILi2EN4cute5tupleIJNS5_1CILi1EEES8_S8_EEENS6_IJNS7_ILi64EEESA_SA_EEELi512ENS_6half_tEfNS_4arch4Sm90ELb1ELb0ELb0ELb1ELb0ELb1ELb0ELb0ELb0ELb1ELb1ELb0EEENS1_21CollectiveEpilogueFwdINS6_IJSA_NS7_ILi512EEESA_EEES9_SC_SE_Li256ELb1ELb1ELb1ELb0EEENS1_36VarlenDynamicPersistentTileSchedulerILi64ELi64ELi256ELi128ELb1ELb1ELb1ELb1ELb1ELb1EEEEEEEEEvNT_6ParamsE)
        /*0584*/ 	.word	0x00000070


	//----- nvinfo : EIATTR_MIN_STACK_SIZE
	.align		4
.L_271:
        /*0588*/ 	.byte	0x04, 0x12
        /*058a*/ 	.short	(.L_273 - .L_272)
	.align		4
.L_272:
        /*058c*/ 	.word	index@(_ZN7cutlass13device_kernelIN5flash11enable_sm90INS1_16FlashAttnFwdSm90INS1_25CollectiveMainloopFwdSm90ILi2EN4cute5tupleIJNS5_1CILi1EEES8_S8_EEENS6_IJNS7_ILi64EEESA_SA_EEELi512ENS_6half_tEfNS_4arch4Sm90ELb1ELb0ELb0ELb1ELb0ELb0ELb1ELb0ELb0ELb1ELb1ELb0EEENS1_21CollectiveEpilogueFwdINS6_IJSA_NS7_ILi512EEESA_EEES9_SC_SE_Li256ELb1ELb1ELb1ELb0EEENS1_36VarlenDynamicPersistentTileSchedulerILi64ELi64ELi256ELi128ELb1ELb1ELb1ELb1ELb1ELb1EEEEEEEEEvNT_6ParamsE)
        /*0590*/ 	.word	0x00000078


	//----- nvinfo : EIATTR_MIN_STACK_SIZE
	.align		4
.L_273:
        /*0594*/ 	.byte	0x04, 0x12
        /*0596*/ 	.short	(.L_275 - .L_274)
	.align		4
.L_274:
        /*0598*/ 	.word	index@(_ZN7cutlass13device_kernelIN5flash11enable_sm90INS1_16FlashAttnFwdSm90INS1_25CollectiveMainloopFwdSm90ILi2EN4cute5tupleIJNS5_1CILi1EEES8_S8_EEENS6_IJNS7_ILi64EEESA_SA_EEELi512ENS_6half_tEfNS_4arch4Sm90ELb1ELb0ELb0ELb1ELb0ELb1ELb1ELb0ELb0ELb1ELb1ELb0EEENS1_21CollectiveEpilogueFwdINS6_IJSA_NS7_ILi512EEESA_EEES9_SC_SE_Li256ELb1ELb1ELb1ELb0EEENS1_36VarlenDynamicPersistentTileSchedulerILi64ELi64ELi256ELi128ELb1ELb1ELb1ELb1ELb1ELb1EEEEEEEEEvNT_6ParamsE)
        /*059c*/ 	.word	0x00000088


	//----- nvinfo : EIATTR_MIN_STACK_SIZE
	.align		4
.L_275:
        /*05a0*/ 	.byte	0x04, 0x12
        /*05a2*/ 	.short	(.L_277 - .L_276)
	.align		4
.L_276:
        /*05a4*/ 	.word	index@(_ZN7cutlass13device_kernelIN5flash11enable_sm90INS1_16FlashAttnFwdSm90INS1_25CollectiveMainloopFwdSm90ILi2EN4cute5tupleIJNS5_1CILi1EEES8_S8_EEENS6_IJNS7_ILi128EEENS7_ILi96EEENS7_ILi64EEEEEELi256ENS_6half_tEfNS_4arch4Sm90ELb0ELb0ELb0ELb0ELb0ELb0ELb0ELb1ELb0ELb1ELb1ELb0EEENS1_21CollectiveEpilogueFwdINS6_IJSA_NS7_ILi256EEESB_EEES9_SE_SG_Li256ELb0ELb1ELb1ELb0EEENS1_19SingleTileSchedulerILb0ELb1ELb1ELi128EEEEEEEEEvNT_6ParamsE)
        /*05a8*/ 	.word	0x00000010


	//----- nvinfo : EIATTR_MIN_STACK_SIZE
	.align		4
.L_277:
        /*05ac*/ 	.byte	0x04, 0x12
        /*05ae*/ 	.short	(.L_279 - .L_278)
	.align		4
.L_278:
        /*05b0*/ 	.word	index@(_ZN7cutlass13device_kernelIN5flash11enable_sm90INS1_16FlashAttnFwdSm90INS1_25CollectiveMainloopFwdSm90ILi2EN4cute5tupleIJNS5_1CILi1EEES8_S8_EEENS6_IJNS7_ILi128EEENS7_ILi96EEENS7_ILi64EEEEEELi256ENS_6half_tEfNS_4arch4Sm90ELb0ELb0ELb0ELb0ELb0ELb0ELb1ELb1ELb0ELb1ELb1ELb0EEENS1_21CollectiveEpilogueFwdINS6_IJSA_NS7_ILi256EEESB_EEES9_SE_SG_Li256ELb0ELb1ELb1ELb0EEENS1_19SingleTileSchedulerILb0ELb1ELb1ELi128EEEEEEEEEvNT_6ParamsE)
        /*05b4*/ 	.word	0x00000038


	//----- nvinfo : EIATTR_MIN_STACK_SIZE
	.align		4
.L_279:
        /*05b8*/ 	.byte	0x04, 0x12
        /*05ba*/ 	.short	(.L_281 - .L_280)
	.align		4
.L_280:
        /*05bc*/ 	.word	index@(_ZN7cutlass13device_kernelIN5flash11enable_sm90INS1_16FlashAttnFwdSm90INS1_25CollectiveMainloopFwdSm90ILi2EN4cute5tupleIJNS5_1CILi1EEES8_S8_EEENS6_IJNS7_ILi128EEENS7_ILi96EEENS7_ILi64EEEEEELi256ENS_6half_tEfNS_4arch4Sm90ELb0ELb0ELb0ELb1ELb0ELb0ELb0ELb1ELb0ELb1ELb1ELb0EEENS1_21CollectiveEpilogueFwdINS6_IJSA_NS7_ILi256EEESB_EEES9_SE_SG_Li256ELb1ELb1ELb1ELb0EEENS1_36VarlenDynamicPersistentTileSchedulerILi128ELi96ELi256ELi128ELb1ELb1ELb1ELb0ELb1ELb1EEEEEEEEEvNT_6ParamsE)
        /*05c0*/ 	.word	0x00000060


	//----- nvinfo : EIATTR_MIN_STACK_SIZE
	.align		4
.L_281:
        /*05c4*/ 	.byte	0x04, 0x12
        /*05c6*/ 	.short	(.L_283 - .L_282)
	.align		4
.L_282:
        /*05c8*/ 	.word	index@(_ZN7cutlass13device_kernelIN5flash11enable_sm90INS1_16FlashAttnFwdSm90INS1_25CollectiveMainloopFwdSm90ILi2EN4cute5tupleIJNS5_1CILi1EEES8_S8_EEENS6_IJNS7_ILi128EEENS7_ILi96EEENS7_ILi64EEEEEELi256ENS_6half_tEfNS_4arch4Sm90ELb0ELb0ELb0ELb1ELb0ELb1ELb0ELb1ELb0ELb1ELb1ELb0EEENS1_21CollectiveEpilogueFwdINS6_IJSA_NS7_ILi256EEESB_EEES9_SE_SG_Li256ELb1ELb1ELb1ELb0EEENS1_36VarlenDynamicPersistentTileSchedulerILi128ELi96ELi256ELi128ELb1ELb1ELb1ELb0ELb1ELb1EEEEEEEEEvNT_6ParamsE)
        /*05cc*/ 	.word	0x00000078


	//----- nvinfo : EIATTR_MIN_STACK_SIZE
	.align		4
.L_283:
        /*05d0*/ 	.byte	0x04, 0x12
        /*05d2*/ 	.short	(.L_285 - .L_284)
	.align		4
.L_284:
        /*05d4*/ 	.word	index@(_ZN7cutlass13device_kernelIN5flash11enable_sm90INS1_16FlashAttnFwdSm90INS1_25CollectiveMainloopFwdSm90ILi2EN4cute5tupleIJNS5_1CILi1EEES8_S8_EEENS6_IJNS7_ILi128EEENS7_ILi96EEENS7_ILi64EEEEEELi256ENS_6half_tEfNS_4arch4Sm90ELb0ELb0ELb0ELb1ELb0ELb0ELb1ELb1ELb0ELb1ELb1ELb0EEENS1_21CollectiveEpilogueFwdINS6_IJSA_NS7_ILi256EEESB_EEES9_SE_SG_Li256ELb1ELb1ELb1ELb0EEENS1_36VarlenDynamicPersistentTileSchedulerILi128ELi96ELi256ELi128ELb1ELb1ELb1ELb0ELb1ELb1EEEEEEEEEvNT_6ParamsE)
        /*05d8*/ 	.word	0x00000088


	//----- nvinfo : EIATTR_MIN_STACK_SIZE
	.align		4
.L_285:
        /*05dc*/ 	.byte	0x04, 0x12
        /*05de*/ 	.short	(.L_287 - .L_286)
	.align		4
.L_286:
        /*05e0*/ 	.word	index@(_ZN7cutlass13device_kernelIN5flash11enable_sm90INS1_16FlashAttnFwdSm90INS1_25CollectiveMainloopFwdSm90ILi2EN4cute5tupleIJNS5_1CILi1EEES8_S8_EEENS6_IJNS7_ILi128EEENS7_ILi96EEENS7_ILi64EEEEEELi256ENS_6half_tEfNS_4arch4Sm90ELb0ELb0ELb0ELb1ELb0ELb1ELb1ELb1ELb0ELb1ELb1ELb0EEENS1_21CollectiveEpilogueFwdINS6_IJSA_NS7_ILi256EEESB_EEES9_SE_SG_Li256ELb1ELb1ELb1ELb0EEENS1_36VarlenDynamicPersistentTileSchedulerILi128ELi96ELi256ELi128ELb1ELb1ELb1ELb0ELb1ELb1EEEEEEEEEvNT_6ParamsE)
        /*05e4*/ 	.word	0x000000b0


	//----- nvinfo : EIATTR_MIN_STACK_SIZE
	.align		4
.L_287:
        /*05e8*/ 	.byte	0x04, 0x12
        /*05ea*/ 	.short	(.L_289 - .L_288)
	.align		4
.L_288:
        /*05ec*/ 	.word	index@(_ZN7cutlass13device_kernelIN5flash11enable_sm90INS1_16FlashAttnFwdSm90INS1_25CollectiveMainloopFwdSm90ILi2EN4cute5tupleIJNS5_1CILi1EEES8_S8_EEENS6_IJNS7_ILi128EEENS7_ILi96EEENS7_ILi64EEEEEELi256ENS_6half_tEfNS_4arch4Sm90ELb0ELb1ELb0ELb0ELb0ELb0ELb0ELb1ELb0ELb1ELb1ELb0EEENS1_21CollectiveEpilogueFwdINS6_IJSA_NS7_ILi256EEESB_EEES9_SE_SG_Li256ELb0ELb1ELb1ELb0EEENS1_19SingleTileSchedulerILb0ELb1ELb1ELi128EEEEEEEEEvNT_6ParamsE)
        /*05f0*/ 	.word	0x00000008


	//----- nvinfo : EIATTR_MIN_STACK_SIZE
	.align		4
.L_289:
        /*05f4*/ 	.byte	0x04, 0x12
        /*05f6*/ 	.short	(.L_291 - .L_290)
	.align		4
.L_290:
        /*05f8*/ 	.word	index@(_ZN7cutlass13device_kernelIN5flash11enable_sm90INS1_16FlashAttnFwdSm90INS1_25CollectiveMainloopFwdSm90ILi2EN4cute5tupleIJNS5_1CILi1EEES8_S8_EEENS6_IJNS7_ILi128EEENS7_ILi96EEENS7_ILi64EEEEEELi256ENS_6half_tEfNS_4arch4Sm90ELb0ELb1ELb0ELb0ELb0ELb0ELb1ELb1ELb0ELb1ELb1ELb0EEENS1_21CollectiveEpilogueFwdINS6_IJSA_NS7_ILi256EEESB_EEES9_SE_SG_Li256ELb0ELb1ELb1ELb0EEENS1_19SingleTileSchedulerILb0ELb1ELb1ELi128EEEEEEEEEvNT_6ParamsE)
        /*05fc*/ 	.word	0x000032c0


	//----- nvinfo : EIATTR_MIN_STACK_SIZE
	.align		4
.L_291:
        /*0600*/ 	.byte	0x04, 0x12
        /*0602*/ 	.short	(.L_293 - .L_292)
	.align		4
.L_292:
        /*0604*/ 	.word	index@(_ZN7cutlass13device_kernelIN5flash11enable_sm90INS1_16FlashAttnFwdSm90INS1_25CollectiveMainloopFwdSm90ILi2EN4cute5tupleIJNS5_1CILi1EEES8_S8_EEENS6_IJNS7_ILi128EEENS7_ILi96EEENS7_ILi64EEEEEELi256ENS_6half_tEfNS_4arch4Sm90ELb0ELb1ELb0ELb1ELb0ELb0ELb0ELb1ELb0ELb1ELb1ELb0EEENS1_21CollectiveEpilogueFwdINS6_IJSA_NS7_ILi256EEESB_EEES9_SE_SG_Li256ELb1ELb1ELb1ELb0EEENS1_36VarlenDynamicPersistentTileSchedulerILi128ELi96ELi256ELi128ELb1ELb1ELb1ELb1ELb0ELb1EEEEEEEEEvNT_6ParamsE)
        /*0608*/ 	.word	0x00000068


	//----- nvinfo : EIATTR_MIN_STACK_SIZE
	.align		4
.L_293:
        /*060c*/ 	.byte	0x04, 0x12
        /*060e*/ 	.short	(.L_295 - .L_294)
	.align		4
.L_294:
        /*0610*/ 	.word	index@(_ZN7cutlass13device_kernelIN5flash11enable_sm90INS1_16FlashAttnFwdSm90INS1_25CollectiveMainloopFwdSm90ILi2EN4cute5tupleIJNS5_1CILi1EEES8_S8_EEENS6_IJNS7_ILi128EEENS7_ILi96EEENS7_ILi64EEEEEELi256ENS_6half_tEfNS_4arch4Sm90ELb0ELb1ELb0ELb1ELb0ELb1ELb0ELb1ELb0ELb1ELb1ELb0EEENS1_21CollectiveEpilogueFwdINS6_IJSA_NS7_ILi256EEESB_EEES9_SE_SG_Li256ELb1ELb1ELb1ELb0EEENS1_36VarlenDynamicPersistentTileSchedulerILi128ELi96ELi256ELi128ELb1ELb1ELb1ELb1ELb0ELb1EEEEEEEEEvNT_6ParamsE)
        /*0614*/ 	.word	0x00000078


	//----- nvinfo : EIATTR_MIN_STACK_SIZE
	.align		4
.L_295:
        /*0618*/ 	.byte	0x04, 0x12
        /*061a*/ 	.short	(.L_297 - .L_296)
	.align		4
.L_296:
        /*061c*/ 	.word	index@(_ZN7cutlass13device_kernelIN5flash11enable_sm90INS1_16FlashAttnFwdSm90INS1_25CollectiveMainloopFwdSm90ILi2EN4cute5tupleIJNS5_1CILi1EEES8_S8_EEENS6_IJNS7_ILi128EEENS7_ILi96EEENS7_ILi64EEEEEELi256ENS_6half_tEfNS_4arch4Sm90ELb0ELb1ELb0ELb1ELb0ELb0ELb1ELb1ELb0ELb1ELb1ELb0EEENS1_21CollectiveEpilogueFwdINS6_IJSA_NS7_ILi256EEESB_EEES9_SE_SG_Li256ELb1ELb1ELb1ELb0EEENS1_36VarlenDynamicPersistentTileSchedulerILi128ELi96ELi256ELi128ELb1ELb1ELb1ELb1ELb0ELb1EEEEEEEEEvNT_6ParamsE)
        /*0620*/ 	.word	0x000004f0


	//----- nvinfo : EIATTR_MIN_STACK_SIZE
	.align		4
.L_297:
        /*0624*/ 	.byte	0x04, 0x12
        /*0626*/ 	.short	(.L_299 - .L_298)
	.align		4
.L_298:
        /*0628*/ 	.word	index@(_ZN7cutlass13device_kernelIN5flash11enable_sm90INS1_16FlashAttnFwdSm90INS1_25CollectiveMainloopFwdSm90ILi2EN4cute5tupleIJNS5_1CILi1EEES8_S8_EEENS6_IJNS7_ILi128EEENS7_ILi96EEENS7_ILi64EEEEEELi256ENS_6half_tEfNS_4arch4Sm90ELb0ELb1ELb0ELb1ELb0ELb1ELb1ELb1ELb0ELb1ELb1ELb0EEENS1_21CollectiveEpilogueFwdINS6_IJSA_NS7_ILi256EEESB_EEES9_SE_SG_Li256ELb1ELb1ELb1ELb0EEENS1_36VarlenDynamicPersistentTileSchedulerILi128ELi96ELi256ELi128ELb1ELb1ELb1ELb1ELb0ELb1EEEEEEEEEvNT_6ParamsE)
        /*062c*/ 	.word	0x00000520


	//----- nvinfo : EIATTR_MIN_STACK_SIZE
	.align		4
.L_299:
        /*0630*/ 	.byte	0x04, 0x12
        /*0632*/ 	.short	(.L_301 - .L_300)
	.align		4
.L_300:
        /*0634*/ 	.word	index@(_ZN7cutlass13device_kernelIN5flash11enable_sm90INS1_16FlashAttnFwdSm90INS1_25CollectiveMainloopFwdSm90ILi2EN4cute5tupleIJNS5_1CILi1EEES8_S8_EEENS6_IJNS7_ILi128EEENS7_ILi96EEENS7_ILi64EEEEEELi256ENS_6half_tEfNS_4arch4Sm90ELb1ELb0ELb0ELb0ELb0ELb0ELb0ELb1ELb0ELb1ELb1ELb0EEENS1_21CollectiveEpilogueFwdINS6_IJSA_NS7_ILi256EEESB_EEES9_SE_SG_Li256ELb0ELb1ELb1ELb0EEENS1_19SingleTileSchedulerILb0ELb1ELb1ELi128EEEEEEEEEvNT_6ParamsE)
        /*0638*/ 	.word	0x00000010


	//----- nvinfo : EIATTR_MIN_STACK_SIZE
	.align		4
.L_301:
        /*063c*/ 	.byte	0x04, 0x12
        /*063e*/ 	.short	(.L_303 - .L_302)
	.align		4
.L_302:
        /*0640*/ 	.word	index@(_ZN7cutlass13device_kernelIN5flash11enable_sm90INS1_16FlashAttnFwdSm90INS1_25CollectiveMainloopFwdSm90ILi2EN4cute5tupleIJNS5_1CILi1EEES8_S8_EEENS6_IJNS7_ILi128EEENS7_ILi96EEENS7_ILi64EEEEEELi256ENS_6half_tEfNS_4arch4Sm90ELb1ELb0ELb0ELb0ELb0ELb0ELb1ELb1ELb0ELb1ELb1ELb0EEENS1_21CollectiveEpilogueFwdINS6_IJSA_NS7_ILi256EEESB_EEES9_SE_SG_Li256ELb0ELb1ELb1ELb0EEENS1_19SingleTileSchedulerILb0ELb1ELb1ELi128EEEEEEEEEvNT_6ParamsE)
        /*0644*/ 	.word	0x00000048


	//----- nvinfo : EIATTR_MIN_STACK_SIZE
	.align		4
.L_303:
        /*0648*/ 	.byte	0x04, 0x12
        /*064a*/ 	.short	(.L_305 - .L_304)
	.align		4
.L_304:
        /*064c*/ 	.word	index@(_ZN7cutlass13device_kernelIN5flash11enable_sm90INS1_16FlashAttnFwdSm90INS1_25CollectiveMainloopFwdSm90ILi2EN4cute5tupleIJNS5_1CILi1EEES8_S8_EEENS6_IJNS7_ILi128EEENS7_ILi96EEENS7_ILi64EEEEEELi256ENS_6half_tEfNS_4arch4Sm90ELb1ELb0ELb0ELb1ELb0ELb0ELb0ELb1ELb0ELb1ELb1ELb0EEENS1_21CollectiveEpilogueFwdINS6_IJSA_NS7_ILi256EEESB_EEES9_SE_SG_Li256ELb1ELb1ELb1ELb0EEENS1_36VarlenDynamicPersistentTileSchedulerILi128ELi96ELi256ELi128ELb1ELb1ELb1ELb1ELb1ELb1EEEEEEEEEvNT_6ParamsE)
        /*0650*/ 	.word	0x00000060


	//----- nvinfo : EIATTR_MIN_STACK_SIZE
	.align		4
.L_305:
        /*0654*/ 	.byte	0x04, 0x12
        /*0656*/ 	.short	(.L_307 - .L_306)
	.align		4
.L_306:
        /*0658*/ 	.word	index@(_ZN7cutlass13device_kernelIN5flash11enable_sm90INS1_16FlashAttnFwdSm90INS1_25CollectiveMainloopFwdSm90ILi2EN4cute5tupleIJNS5_1CILi1EEES8_S8_EEENS6_IJNS7_ILi128EEENS7_ILi96EEENS7_ILi64EEEEEELi256ENS_6half_tEfNS_4arch4Sm90ELb1ELb0ELb0ELb1ELb0ELb1ELb0ELb1ELb0ELb1ELb1ELb0EEENS1_21CollectiveEpilogueFwdINS6_IJSA_NS7_ILi256EEESB_EEES9_SE_SG_Li256ELb1ELb1ELb1ELb0EEENS1_36VarlenDynamicPersistentTileSchedulerILi128ELi96ELi256ELi128ELb1ELb1ELb1ELb1ELb1ELb1EEEEEEEEEvNT_6ParamsE)
        /*065c*/ 	.word	0x00000078


	//----- nvinfo : EIATTR_MIN_STACK_SIZE
	.align		4
.L_307:
        /*0660*/ 	.byte	0x04, 0x12
        /*0662*/ 	.short	(.L_309 - .L_308)
	.align		4
.L_308:
        /*0664*/ 	.word	index@(_ZN7cutlass13device_kernelIN5flash11enable_sm90INS1_16FlashAttnFwdSm90INS1_25CollectiveMainloopFwdSm90ILi2EN4cute5tupleIJNS5_1CILi1EEES8_S8_EEENS6_IJNS7_ILi128EEENS7_ILi96EEENS7_ILi64EEEEEELi256ENS_6half_tEfNS_4arch4Sm90ELb1ELb0ELb0ELb1ELb0ELb0ELb1ELb1ELb0ELb1ELb1ELb0EEENS1_21CollectiveEpilogueFwdINS6_IJSA_NS7_ILi256EEESB_EEES9_SE_SG_Li256ELb1ELb1ELb1ELb0EEENS1_36VarlenDynamicPersistentTileSchedulerILi128ELi96ELi256ELi128ELb1ELb1ELb1ELb1ELb1ELb1EEEEEEEEEvNT_6ParamsE)
        /*0668*/ 	.word	0x00000088


	//----- nvinfo : EIATTR_MIN_STACK_SIZE
	.align		4
.L_309:
        /*066c*/ 	.byte	0x04, 0x12
        /*066e*/ 	.short	(.L_311 - .L_310)
	.align		4
.L_310:
        /*0670*/ 	.word	index@(_ZN7cutlass13device_kernelIN5flash11enable_sm90INS1_16FlashAttnFwdSm90INS1_25CollectiveMainloopFwdSm90ILi2EN4cute5tupleIJNS5_1CILi1EEES8_S8_EEENS6_IJNS7_ILi128EEENS7_ILi96EEENS7_ILi64EEEEEELi256ENS_6half_tEfNS_4arch4Sm90ELb1ELb0ELb0ELb1ELb0ELb1ELb1ELb1ELb0ELb1ELb1ELb0EEENS1_21CollectiveEpilogueFwdINS6_IJSA_NS7_ILi256EEESB_EEES9_SE_SG_Li256ELb1ELb1ELb1ELb0EEENS1_36VarlenDynamicPersistentTileSchedulerILi128ELi96ELi256ELi128ELb1ELb1ELb1ELb1ELb1ELb1EEEEEEEEEvNT_6ParamsE)
        /*0674*/ 	.word	0x00000180
.L_311:


//--------------------- .nv.compat                --------------------------
	.section	.nv.compat,"",@"SHT_CUDA_COMPAT_INFO"
	.align	4
        /*0000*/ 	.byte	0x02, 0x09, 0x01, 0x00, 0x02, 0x02, 0x04, 0x00, 0x02, 0x05, 0x05, 0x00, 0x03, 0x07, 0x01, 0x01
        /*0010*/ 	.byte	0x02, 0x03, 0x01, 0x00, 0x02, 0x06, 0x01, 0x00, 0x04, 0x0b, 0x08, 0x00, 0x00, 0x00, 0x00, 0x00
        /*0020*/ 	.byte	0x00, 0x00, 0x00, 0x00


//--------------------- .nv.info._ZN7cutlass13device_kernelIN5flash11enable_sm90INS1_16FlashAttnFwdSm90INS1_25CollectiveMainloopFwdSm90ILi2EN4cute5tupleIJNS5_1CILi1EEES8_S8_EEENS6_IJNS7_ILi128EEESA_NS7_ILi192EEEEEELi128ENS_6half_tEfNS_4arch4Sm90ELb0ELb0ELb0ELb0ELb0ELb0ELb0ELb1ELb1ELb1ELb1ELb0EEENS1_21CollectiveEpilogueFwdINS6_IJSA_SA_SA_EEES9_SD_SF_Li256ELb0ELb1ELb1ELb0EEENS1_19SingleTileSchedulerILb0ELb1ELb1ELi128EEEEEEEEEvNT_6ParamsE --------------------------
	.section	.nv.info._ZN7cutlass13device_kernelIN5flash11enable_sm90INS1_16FlashAttnFwdSm90INS1_25CollectiveMainloopFwdSm90ILi2EN4cute5tupleIJNS5_1CILi1EEES8_S8_EEENS6_IJNS7_ILi128EEESA_NS7_ILi192EEEEEELi128ENS_6half_tEfNS_4arch4Sm90ELb0ELb0ELb0ELb0ELb0ELb0ELb0ELb1ELb1ELb1ELb1ELb0EEENS1_21CollectiveEpilogueFwdINS6_IJSA_SA_SA_EEES9_SD_SF_Li256ELb0ELb1ELb1ELb0EEENS1_19SingleTileSchedulerILb0ELb1ELb1ELi128EEEEEEEEEvNT_6ParamsE,"",@"SHT_CUDA_INFO"
	.sectionflags	@""
	.align	4


	//----- nvinfo : EIATTR_CUDA_API_VERSION
	.align		4
        /*0000*/ 	.byte	0x04, 0x37
        /*0002*/ 	.short	(.L_313 - .L_312)
.L_312:
        /*0004*/ 	.word	0x00000082


	//----- nvinfo : EIATTR_KPARAM_INFO
	.align		4
.L_313:
        /*0008*/ 	.byte	0x04, 0x17
        /*000a*/ 	.short	(.L_315 - .L_314)
.L_314:
        /*000c*/ 	.word	0x00000000
        /*0010*/ 	.short	0x0000
        /*0012*/ 	.short	0x0070
        /*0014*/ 	.byte	0x00, 0xf0, 0x01, 0x28


	//----- nvinfo : EIATTR_SPARSE_MMA_MASK
	.align		4
.L_315:
        /*0018*/ 	.byte	0x03, 0x50
        /*001a*/ 	.short	0x0000


	//----- nvinfo : EIATTR_MAXREG_COUNT
	.align		4
        /*001c*/ 	.byte	0x03, 0x1b
        /*001e*/ 	.short	0x00a8


	//----- nvinfo : EIATTR_NUM_BARRIERS
	.align		4
        /*0020*/ 	.byte	0x02, 0x4c
        /*0022*/ 	.byte	0x09
	.zero		1


	//----- nvinfo : EIATTR_EXTERNS
	.align		4
        /*0024*/ 	.byte	0x04, 0x0f
        /*0026*/ 	.short	(.L_317 - .L_316)


	//   ....[0]....
	.align		4
.L_316:
        /*0028*/ 	.word	index@(__assertfail)


	//----- nvinfo : EIATTR_ANNOTATIONS
	.align		4
.L_317:
        /*002c*/ 	.byte	0x04, 0x55
        /*002e*/ 	.short	(.L_319 - .L_318)


	//   ....[0]....
.L_318:
        /*0030*/ 	.word	0x00000001
        /*0034*/ 	.byte	0x40, 0x09, 0x00, 0x00, 0x01, 0x00, 0x00, 0x00, 0x10, 0x12, 0x00, 0x00, 0x01, 0x00, 0x00, 0x00
        /*0044*/ 	.byte	0xa0, 0x82, 0x00, 0x00, 0x01, 0x00, 0x00, 0x00, 0x50, 0x85, 0x00, 0x00, 0x01, 0x00, 0x00, 0x00
        /*0054*/ 	.byte	0x60, 0x85, 0x00, 0x00, 0x01, 0x00, 0x00, 0x00, 0xa0, 0x85, 0x00, 0x00, 0x01, 0x00, 0x00, 0x00
        /*0064*/ 	.byte	0xc0, 0x85, 0x00, 0x00, 0x01, 0x00, 0x00, 0x00, 0xb0, 0x8a, 0x00, 0x00, 0x01, 0x00, 0x00, 0x00
        /*0074*/ 	.byte	0xe0, 0x9a, 0x00, 0x00, 0x01, 0x00, 0x00, 0x00, 0x00, 0x9b, 0x00, 0x00, 0x01, 0x00, 0x00, 0x00
        /*0084*/ 	.byte	0x80, 0x9b, 0x00, 0x00, 0x01, 0x00, 0x00, 0x00, 0x90, 0x9b, 0x00, 0x00, 0x01, 0x00, 0x00, 0x00
        /*0094*/ 	.byte	0x60, 0x9d, 0x00, 0x00, 0x01, 0x00, 0x00, 0x00, 0xf0, 0xa5, 0x00, 0x00, 0x01, 0x00, 0x00, 0x00
        /*00a4*/ 	.byte	0xd0, 0xae, 0x00, 0x00, 0x01, 0x00, 0x00, 0x00, 0xf0, 0xbb, 0x00, 0x00


	//----- nvinfo : EIATTR_MERCURY_ISA_VERSION
	.align		4
.L_319:
        /*00b0*/ 	.byte	0x03, 0x5f
        /*00b2*/ 	.short	0x0101


	//----- nvinfo : EIATTR_INT_WARP_WIDE_INSTR_OFFSETS
	.align		4
        /*00b4*/ 	.byte	0x04, 0x31
        /*00b6*/ 	.short	(.L_321 - .L_320)


	//   ....[0]....
.L_320:
        /*00b8*/ 	.word	0x00000120


	//   ....[1]....
        /*00bc*/ 	.word	0x00000160


	//   ....[2]....
        /*00c0*/ 	.word	0x00000220


	//----- nvinfo : EIATTR_COOP_GROUP_MASK_REGIDS
	.align		4
.L_321:
        /*00c4*/ 	.byte	0x04, 0x29
        /*00c6*/ 	.short	(.L_323 - .L_322)


	//   ....[0]....
.L_322:
        /*00c8*/ 	.word	0xffffffff


	//   ....[1]....
        /*00cc*/ 	.word	0xffffffff


	//   ....[2]....
        /*00d0*/ 	.word	0xffffffff


	//   ....[3]....
        /*00d4*/ 	.word	0xffffffff


	//   ....[4]....
        /*00d8*/ 	.word	0xffffffff


	//   ....[5]....
        /*00dc*/ 	.word	0xffffffff


	//   ....[6]....
        /*00e0*/ 	.word	0xffffffff


	//   ....[7]....
        /*00e4*/ 	.word	0xffffffff


	//   ....[8]....
        /*00e8*/ 	.word	0xffffffff


	//   ....[9]....
        /*00ec*/ 	.word	0xffffffff


	//   ....[10]....
        /*00f0*/ 	.word	0xffffffff


	//   ....[11]....
        /*00f4*/ 	.word	0xffffffff


	//   ....[12]....
        /*00f8*/ 	.word	0xffffffff


	//   ....[13]....
        /*00fc*/ 	.word	0xffffffff


	//   ....[14]....
        /*0100*/ 	.word	0xffffffff


	//   ....[15]....
        /*0104*/ 	.word	0xffffffff


	//   ....[16]....
        /*0108*/ 	.word	0xffffffff


	//   ....[17]....
        /*010c*/ 	.word	0xffffffff


	//   ....[18]....
        /*0110*/ 	.word	0xffffffff


	//   ....[19]....
        /*0114*/ 	.word	0xffffffff


	//   ....[20]....
        /*0118*/ 	.word	0xffffffff


	//   ....[21]....
        /*011c*/ 	.word	0xffffffff


	//   ....[22]....
        /*0120*/ 	.word	0xffffffff


	//   ....[23]....
        /*0124*/ 	.word	0xffffffff


	//   ....[24]....
        /*0128*/ 	.word	0xffffffff


	//   ....[25]....
        /*012c*/ 	.word	0xffffffff


	//   ....[26]....
        /*0130*/ 	.word	0xffffffff


	//   ....[27]....
        /*0134*/ 	.word	0xffffffff


	//   ....[28]....
        /*0138*/ 	.word	0xffffffff


	//   ....[29]....
        /*013c*/ 	.word	0xffffffff


	//   ....[30]....
        /*0140*/ 	.word	0xffffffff


	//   ....[31]....
        /*0144*/ 	.word	0xffffffff


	//   ....[32]....
        /*0148*/ 	.word	0xffffffff


	//   ....[33]....
        /*014c*/ 	.word	0xffffffff


	//   ....[34]....
        /*0150*/ 	.word	0xffffffff


	//   ....[35]....
        /*0154*/ 	.word	0xffffffff


	//   ....[36]....
        /*0158*/ 	.word	0xffffffff


	//   ....[37]....
        /*015c*/ 	.word	0xffffffff


	//   ....[38]....
        /*0160*/ 	.word	0xffffffff


	//   ....[39]....
        /*0164*/ 	.word	0xffffffff


	//   ....[40]....
        /*0168*/ 	.word	0xffffffff


	//   ....[41]....
        /*016c*/ 	.word	0xffffffff


	//   ....[42]....
        /*0170*/ 	.word	0xffffffff


	//   ....[43]....
        /*0174*/ 	.word	0xffffffff


	//   ....[44]....
        /*0178*/ 	.word	0xffffffff


	//   ....[45]....
        /*017c*/ 	.word	0xffffffff


	//   ....[46]....
        /*0180*/ 	.word	0xffffffff


	//   ....[47]....
        /*0184*/ 	.word	0x0500000f


	//   ....[48]....
        /*0188*/ 	.word	0x0500000f


	//   ....[49]....
        /*018c*/ 	.word	0x0500000f


	//   ....[50]....
        /*0190*/ 	.word	0x0500000f


	//   ....[51]....
        /*0194*/ 	.word	0x0500000f


	//   ....[52]....
        /*0198*/ 	.word	0x0500000f


	//   ....[53]....
        /*019c*/ 	.word	0x0500000f


	//   ....[54]....
        /*01a0*/ 	.word	0x0500000f


	//   ....[55]....
        /*01a4*/ 	.word	0x0500000f


	//   ....[56]....
        /*01a8*/ 	.word	0x0500000f


	//   ....[57]....
        /*01ac*/ 	.word	0x0500000f


	//   ....[58]....
        /*01b0*/ 	.word	0x0500000f


	//   ....[59]....
        /*01b4*/ 	.word	0x0500000f


	//   ....[60]....
        /*01b8*/ 	.word	0x0500000f


	//   ....[61]....
        /*01bc*/ 	.word	0x0500000f


	//   ....[62]....
        /*01c0*/ 	.word	0x0500000f


	//   ....[63]....
        /*01c4*/ 	.word	0x0500000f


	//   ....[64]....
        /*01c8*/ 	.word	0x0500000f


	//----- nvinfo : EIATTR_COOP_GROUP_INSTR_OFFSETS
	.align		4
.L_323:
        /*01cc*/ 	.byte	0x04, 0x28
        /*01ce*/ 	.short	(.L_325 - .L_324)


	//   ....[0]....
.L_324:
        /*01d0*/ 	.word	0x00000060


	//   ....[1]....
        /*01d4*/ 	.word	0x00000130


	//   ....[2]....
        /*01d8*/ 	.word	0x00000230


	//   ....[3]....
        /*01dc*/ 	.word	0x000003a0


	//   ....[4]....
        /*01e0*/ 	.word	0x00000500


	//   ....[5]....
        /*01e4*/ 	.word	0x00000620


	//   ....[6]....
        /*01e8*/ 	.word	0x00000780


	//   ....[7]....
        /*01ec*/ 	.word	0x00001040


	//   ....[8]....
        /*01f0*/ 	.word	0x000023b0


	//   ....[9]....
        /*01f4*/ 	.word	0x000024b0


	//   ....[10]....
        /*01f8*/ 	.word	0x00002a70


	//   ....[11]....
        /*01fc*/ 	.word	0x00002ad0


	//   ....[12]....
        /*0200*/ 	.word	0x000046a0


	//   ....[13]....
        /*0204*/ 	.word	0x000046e0


	//   ....[14]....
        /*0208*/ 	.word	0x00004b90


	//   ....[15]....
        /*020c*/ 	.word	0x00004c70


	//   ....[16]....
        /*0210*/ 	.word	0x00005fa0


	//   ....[17]....
        /*0214*/ 	.word	0x00005fd0


	//   ....[18]....
        /*0218*/ 	.word	0x000060a0


	//   ....[19]....
        /*021c*/ 	.word	0x000060b0


	//   ....[20]....
        /*0220*/ 	.word	0x00006f80


	//   ....[21]....
        /*0224*/ 	.word	0x00006fc0


	//   ....[22]....
        /*0228*/ 	.word	0x00007000


	//   ....[23]....
        /*022c*/ 	.word	0x00007040


	//   ....[24]....
        /*0230*/ 	.word	0x00007050


	//   ....[25]....
        /*0234*/ 	.word	0x00007070


	//   ....[26]....
        /*0238*/ 	.word	0x000076b0


	//   ....[27]....
        /*023c*/ 	.word	0x000076c0


	//   ....[28]....
        /*0240*/ 	.word	0x000080c0


	//   ....[29]....
        /*0244*/ 	.word	0x00008ad0


	//   ....[30]....
        /*0248*/ 	.word	0x000094a0


	//   ....[31]....
        /*024c*/ 	.word	0x000094b0


	//   ....[32]....
        /*0250*/ 	.word	0x000094d0


	//   ....[33]....
        /*0254*/ 	.word	0x00009530


	//   ....[34]....
        /*0258*/ 	.word	0x000095b0


	//   ....[35]....
        /*025c*/ 	.word	0x000095e0


	//   ....[36]....
        /*0260*/ 	.word	0x00009660


	//   ....[37]....
        /*0264*/ 	.word	0x00009690


	//   ....[38]....
        /*0268*/ 	.word	0x00009710


	//   ....[39]....
        /*026c*/ 	.word	0x00009740


	//   ....[40]....
        /*0270*/ 	.word	0x000097c0


	//   ....[41]....
        /*0274*/ 	.word	0x00009800


	//   ....[42]....
        /*0278*/ 	.word	0x00009870


	//   ....[43]....
        /*027c*/ 	.word	0x000098a0


	//   ....[44]....
        /*0280*/ 	.word	0x00009920


	//   ....[45]....
        /*0284*/ 	.word	0x00009950


	//   ....[46]....
        /*0288*/ 	.word	0x0000bb80


	//   ....[47]....
        /*028c*/ 	.word	0x0000c010


	//   ....[48]....
        /*0290*/ 	.word	0x0000c190


	//   ....[49]....
        /*0294*/ 	.word	0x0000c1e0


	//   ....[50]....
        /*0298*/ 	.word	0x0000c290


	//   ....[51]....
        /*029c*/ 	.word	0x0000c360


	//   ....[52]....
        /*02a0*/ 	.word	0x0000c3f0


	//   ....[53]....
        /*02a4*/ 	.word	0x0000c4c0


	//   ....[54]....
        /*02a8*/ 	.word	0x0000c550


	//   ....[55]....
        /*02ac*/ 	.word	0x0000c620


	//   ....[56]....
        /*02b0*/ 	.word	0x0000c6b0


	//   ....[57]....
        /*02b4*/ 	.word	0x0000c780


	//   ....[58]....
        /*02b8*/ 	.word	0x0000c810


	//   ....[59]....
        /*02bc*/ 	.word	0x0000c8e0


	//   ....[60]....
        /*02c0*/ 	.word	0x0000c970


	//   ....[61]....
        /*02c4*/ 	.word	0x0000ca40


	//   ....[62]....
        /*02c8*/ 	.word	0x0000cac0


	//   ....[63]....
        /*02cc*/ 	.word	0x0000cb80


	//   ....[64]....
        /*02d0*/ 	.word	0x0000cf80


	//----- nvinfo : EIATTR_REG_RECONFIG
	.align		4
.L_325:
        /*02d4*/ 	.byte	0x01, 0x54
	.zero		2


	//----- nvinfo : EIATTR_SYSCALL_OFFSETS
	.align		4
        /*02d8*/ 	.byte	0x04, 0x46
        /*02da*/ 	.short	(.L_327 - .L_326)


	//   ....[0]....
.L_326:
        /*02dc*/ 	.word	0x00001200


	//   ....[1]....
        /*02e0*/ 	.word	0x00008750


	//   ....[2]....
        /*02e4*/ 	.word	0x00008890


	//   ....[3]....
        /*02e8*/ 	.word	0x00008980


	//   ....[4]....
        /*02ec*/ 	.word	0x000090b0


	//----- nvinfo : EIATTR_MBARRIER_INSTR_OFFSETS
	.align		4
.L_327:
        /*02f0*/ 	.byte	0x04, 0x39
        /*02f2*/ 	.short	(.L_329 - .L_328)


	//   ....[0]....
.L_328:
        /*02f4*/ 	.word	0x00000250
        /*02f8*/ 	.word	0x000000ff
        /*02fc*/ 	.word	0x00034800
        /*0300*/ 	.short	0x0100
        /*0302*/ 	.byte	0x08
	.zero		1


	//   ....[1]....
        /*0304*/ 	.word	0x00000260
        /*0308*/ 	.word	0x000000ff
        /*030c*/ 	.word	0x00034820
        /*0310*/ 	.short	0x0100
        /*0312*/ 	.byte	0x08
	.zero		1


	//   ....[2]....
        /*0314*/ 	.word	0x00000350
        /*0318*/ 	.word	0x000000ff
        /*031c*/ 	.word	0x00034830
        /*0320*/ 	.short	0x0100
        /*0322*/ 	.byte	0x08
	.zero		1


	//   ....[3]....
        /*0324*/ 	.word	0x00000360
        /*0328*/ 	.word	0x000000ff
        /*032c*/ 	.word	0x00034840
        /*0330*/ 	.short	0x0100
        /*0332*/ 	.byte	0x08
	.zero		1


	//   ....[4]....
        /*0334*/ 	.word	0x00000370
        /*0338*/ 	.word	0x000000ff
        /*033c*/ 	.word	0x00034838
        /*0340*/ 	.short	0x0100
        /*0342*/ 	.byte	0x08
	.zero		1


	//   ....[5]....
        /*0344*/ 	.word	0x00000380
        /*0348*/ 	.word	0x000000ff
        /*034c*/ 	.word	0x00034848
        /*0350*/ 	.short	0x0100
        /*0352*/ 	.byte	0x08
	.zero		1


	//   ....[6]....
        /*0354*/ 	.word	0x000004b0
        /*0358*/ 	.word	0x000000ff
        /*035c*/ 	.word	0x00034850
        /*0360*/ 	.short	0x0100
        /*0362*/ 	.byte	0x08
	.zero		1


	//   ....[7]....
        /*0364*/ 	.word	0x000004c0
        /*0368*/ 	.word	0x000000ff
        /*036c*/ 	.word	0x00034860
        /*0370*/ 	.short	0x0100
        /*0372*/ 	.byte	0x08
	.zero		1


	//   ....[8]....
        /*0374*/ 	.word	0x000004d0
        /*0378*/ 	.word	0x000000ff
        /*037c*/ 	.word	0x00034858
        /*0380*/ 	.short	0x0100
        /*0382*/ 	.byte	0x08
	.zero		1


	//   ....[9]....
        /*0384*/ 	.word	0x000004e0
        /*0388*/ 	.word	0x000000ff
        /*038c*/ 	.word	0x00034868
        /*0390*/ 	.short	0x0100
        /*0392*/ 	.byte	0x08
	.zero		1


	//   ....[10]....
        /*0394*/ 	.word	0x000005d0
        /*0398*/ 	.word	0x000000ff
        /*039c*/ 	.word	0x00034870
        /*03a0*/ 	.short	0x0100
        /*03a2*/ 	.byte	0x06
	.zero		1


	//   ....[11]....
        /*03a4*/ 	.word	0x000005e0
        /*03a8*/ 	.word	0x000000ff
        /*03ac*/ 	.word	0x00034880
        /*03b0*/ 	.short	0x0100
        /*03b2*/ 	.byte	0x06
	.zero		1


	//   ....[12]....
        /*03b4*/ 	.word	0x000005f0
        /*03b8*/ 	.word	0x000000ff
        /*03bc*/ 	.word	0x00034878
        /*03c0*/ 	.short	0x0100
        /*03c2*/ 	.byte	0x06
	.zero		1


	//   ....[13]....
        /*03c4*/ 	.word	0x00000600
        /*03c8*/ 	.word	0x000000ff
        /*03cc*/ 	.word	0x00034888
        /*03d0*/ 	.short	0x0100
        /*03d2*/ 	.byte	0x06
	.zero		1


	//   ....[14]....
        /*03d4*/ 	.word	0x00000730
        /*03d8*/ 	.word	0x000000ff
        /*03dc*/ 	.word	0x00034890
        /*03e0*/ 	.short	0x0100
        /*03e2*/ 	.byte	0x08
	.zero		1


	//   ....[15]....
        /*03e4*/ 	.word	0x00000740
        /*03e8*/ 	.word	0x000000ff
        /*03ec*/ 	.word	0x000348a0
        /*03f0*/ 	.short	0x0100
        /*03f2*/ 	.byte	0x08
	.zero		1


	//   ....[16]....
        /*03f4*/ 	.word	0x00000750
        /*03f8*/ 	.word	0x000000ff
        /*03fc*/ 	.word	0x00034898
        /*0400*/ 	.short	0x0100
        /*0402*/ 	.byte	0x08
	.zero		1


	//   ....[17]....
        /*0404*/ 	.word	0x00000760
        /*0408*/ 	.word	0x000000ff
        /*040c*/ 	.word	0x000348a8
        /*0410*/ 	.short	0x0100
        /*0412*/ 	.byte	0x08
	.zero		1


	//   ....[18]....
        /*0414*/ 	.word	0x00000890
        /*0418*/ 	.word	0x000000ff
        /*041c*/ 	.word	0x000348b0
        /*0420*/ 	.short	0x0100
        /*0422*/ 	.byte	0x08
	.zero		1


	//   ....[19]....
        /*0424*/ 	.word	0x000008a0
        /*0428*/ 	.word	0x000000ff
        /*042c*/ 	.word	0x000348c0
        /*0430*/ 	.short	0x0100
        /*0432*/ 	.byte	0x08
	.zero		1


	//   ....[20]....
        /*0434*/ 	.word	0x000008b0
        /*0438*/ 	.word	0x000000ff
        /*043c*/ 	.word	0x000348b8
        /*0440*/ 	.short	0x0100
        /*0442*/ 	.byte	0x08
	.zero		1


	//   ....[21]....
        /*0444*/ 	.word	0x000008c0
        /*0448*/ 	.word	0x000000ff
        /*044c*/ 	.word	0x000348c8
        /*0450*/ 	.short	0x0100
        /*0452*/ 	.byte	0x08
	.zero		1


	//   ....[22]....
        /*0454*/ 	.word	0x00001230
        /*0458*/ 	.word	0x000000ff
        /*045c*/ 	.word	0x00034800
        /*0460*/ 	.short	0x010a
        /*0462*/ 	.byte	0x24
	.zero		1


	//   ....[23]....
        /*0464*/ 	.word	0x00001290
        /*0468*/ 	.word	0x000000ff
        /*046c*/ 	.word	0x00034830
        /*0470*/ 	.short	0x010a
        /*0472*/ 	.byte	0x24
	.zero		1


	//   ....[24]....
        /*0474*/ 	.word	0x00001310
        /*0478*/ 	.word	0x000000ff
        /*047c*/ 	.word	0x00034830
        /*0480*/ 	.short	0x010a
        /*0482*/ 	.byte	0x24
	.zero		1


	//   ....[25]....
        /*0484*/ 	.word	0x00003040
        /*0488*/ 	.word	0x00000007
        /*048c*/ 	.word	0x00000000
        /*0490*/ 	.short	0x0101
        /*0492*/ 	.byte	0x3f
	.zero		1


	//   ....[26]....
        /*0494*/ 	.word	0x00003ad0
        /*0498*/ 	.word	0x000000ff
        /*049c*/ 	.word	0x00034830
        /*04a0*/ 	.short	0x010a
        /*04a2*/ 	.byte	0x27
	.zero		1


	//   ....[27]....
        /*04a4*/ 	.word	0x00003b10
        /*04a8*/ 	.word	0x000000ff
        /*04ac*/ 	.word	0x00034830
        /*04b0*/ 	.short	0x010a
        /*04b2*/ 	.byte	0x27
	.zero		1


	//   ....[28]....
        /*04b4*/ 	.word	0x00004360
        /*04b8*/ 	.word	0x000000ff
        /*04bc*/ 	.word	0x00034850
        /*04c0*/ 	.short	0x010a
        /*04c2*/ 	.byte	0x07
	.zero		1


	//   ....[29]....
        /*04c4*/ 	.word	0x000043a0
        /*04c8*/ 	.word	0x000000ff
        /*04cc*/ 	.word	0x00034850
        /*04d0*/ 	.short	0x010a
        /*04d2*/ 	.byte	0x07
	.zero		1


	//   ....[30]....
        /*04d4*/ 	.word	0x00005550
        /*04d8*/ 	.word	0x0000001b
        /*04dc*/ 	.word	0x00000000
        /*04e0*/ 	.short	0x0101
        /*04e2*/ 	.byte	0x3f
	.zero		1


	//   ....[31]....
        /*04e4*/ 	.word	0x000055b0
        /*04e8*/ 	.word	0x0000001e
        /*04ec*/ 	.word	0x00000000
        /*04f0*/ 	.short	0x0101
        /*04f2*/ 	.byte	0x3f
	.zero		1


	//   ....[32]....
        /*04f4*/ 	.word	0x00005ef0
        /*04f8*/ 	.word	0x0000000c
        /*04fc*/ 	.word	0x00034850
        /*0500*/ 	.short	0x010a
        /*0502*/ 	.byte	0x3f
	.zero		1


	//   ....[33]....
        /*0504*/ 	.word	0x00005f30
        /*0508*/ 	.word	0x0000000c
        /*050c*/ 	.word	0x00034850
        /*0510*/ 	.short	0x010a
        /*0512*/ 	.byte	0x3f
	.zero		1


	//   ....[34]....
        /*0514*/ 	.word	0x000063f0
        /*0518*/ 	.word	0x0000000c
        /*051c*/ 	.word	0x00000000
        /*0520*/ 	.short	0x0101
        /*0522*/ 	.byte	0x3f
	.zero		1


	//   ....[35]....
        /*0524*/ 	.word	0x00007060
        /*0528*/ 	.word	0x000000ff
        /*052c*/ 	.word	0x00000000
        /*0530*/ 	.short	0x0101
        /*0532*/ 	.byte	0x04
	.zero		1


	//   ....[36]....
        /*0534*/ 	.word	0x00008cd0
        /*0538*/ 	.word	0x000000ff
        /*053c*/ 	.word	0x00034840
        /*0540*/ 	.short	0x010a
        /*0542*/ 	.byte	0x26
	.zero		1


	//   ....[37]....
        /*0544*/ 	.word	0x00009a80
        /*0548*/ 	.word	0x000000ff
        /*054c*/ 	.word	0x00034800
        /*0550*/ 	.short	0x0107
        /*0552*/ 	.byte	0x26
	.zero		1


	//   ....[38]....
        /*0554*/ 	.word	0x00009af0
        /*0558*/ 	.word	0x000000ff
        /*055c*/ 	.word	0x00034800
        /*0560*/ 	.short	0x0101
        /*0562*/ 	.byte	0x26
	.zero		1


	//   ....[39]....
        /*0564*/ 	.word	0x00009b10
        /*0568*/ 	.word	0x000000ff
        /*056c*/ 	.word	0x00034820
        /*0570*/ 	.short	0x010a
        /*0572*/ 	.byte	0x26
	.zero		1


	//   ....[40]....
        /*0574*/ 	.word	0x00009ee0
        /*0578*/ 	.word	0x000000ff
        /*057c*/ 	.word	0x00034848
        /*0580*/ 	.short	0x010a
        /*0582*/ 	.byte	0x26
	.zero		1


	//   ....[41]....
        /*0584*/ 	.word	0x0000a280
        /*0588*/ 	.word	0x000000ff
        /*058c*/ 	.word	0x00034860
        /*0590*/ 	.short	0x010a
        /*0592*/ 	.byte	0x26
	.zero		1


	//   ....[42]....
        /*0594*/ 	.word	0x0000a770
        /*0598*/ 	.word	0x000000ff
        /*059c*/ 	.word	0x00034840
        /*05a0*/ 	.short	0x010a
        /*05a2*/ 	.byte	0x26
	.zero		1


	//   ....[43]....
        /*05a4*/ 	.word	0x0000ab20
        /*05a8*/ 	.word	0x000000ff
        /*05ac*/ 	.word	0x00034868
        /*05b0*/ 	.short	0x010a
        /*05b2*/ 	.byte	0x26
	.zero		1


	//   ....[44]....
        /*05b4*/ 	.word	0x0000b060
        /*05b8*/ 	.word	0x000000ff
        /*05bc*/ 	.word	0x00034848
        /*05c0*/ 	.short	0x010a
        /*05c2*/ 	.byte	0x26
	.zero		1


	//   ....[45]....
        /*05c4*/ 	.word	0x0000b3f0
        /*05c8*/ 	.word	0x000000ff
        /*05cc*/ 	.word	0x00034860
        /*05d0*/ 	.short	0x010a
        /*05d2*/ 	.byte	0x26
	.zero		1


	//   ....[46]....
        /*05d4*/ 	.word	0x0000b780
        /*05d8*/ 	.word	0x00000003
        /*05dc*/ 	.word	0x00034860
        /*05e0*/ 	.short	0x010a
        /*05e2*/ 	.byte	0x3f
	.zero		1


	//   ....[47]....
        /*05e4*/ 	.word	0x0000bb10
        /*05e8*/ 	.word	0x00000002
        /*05ec*/ 	.word	0x00034820
        /*05f0*/ 	.short	0x010a
        /*05f2*/ 	.byte	0x3f
	.zero		1


	//   ....[48]....
        /*05f4*/ 	.word	0x0000bc90
        /*05f8*/ 	.word	0x00000007
        /*05fc*/ 	.word	0x00000000
        /*0600*/ 	.short	0x010a
        /*0602*/ 	.byte	0x3f
	.zero		1


	//   ....[49]....
        /*0604*/ 	.word	0x0000bd00
        /*0608*/ 	.word	0x00000008
        /*060c*/ 	.word	0x00000000
        /*0610*/ 	.short	0x010a
        /*0612*/ 	.byte	0x3f
	.zero		1


	//   ....[50]....
        /*0614*/ 	.word	0x0000bd60
        /*0618*/ 	.word	0x00000007
        /*061c*/ 	.word	0x00000000
        /*0620*/ 	.short	0x010a
        /*0622*/ 	.byte	0x3f
	.zero		1


	//   ....[51]....
        /*0624*/ 	.word	0x0000bd90
        /*0628*/ 	.word	0x00000006
        /*062c*/ 	.word	0x00000000
        /*0630*/ 	.short	0x010a
        /*0632*/ 	.byte	0x3f
	.zero		1


	//   ....[52]....
        /*0634*/ 	.word	0x0000be00
        /*0638*/ 	.word	0x00000000
        /*063c*/ 	.word	0x00034800
        /*0640*/ 	.short	0x010a
        /*0642*/ 	.byte	0x3f
	.zero		1


	//   ....[53]....
        /*0644*/ 	.word	0x0000be60
        /*0648*/ 	.word	0x00000000
        /*064c*/ 	.word	0x00034830
        /*0650*/ 	.short	0x010a
        /*0652*/ 	.byte	0x3f
	.zero		1


	//   ....[54]....
        /*0654*/ 	.word	0x0000bec0
        /*0658*/ 	.word	0x00000006
        /*065c*/ 	.word	0x00034830
        /*0660*/ 	.short	0x010a
        /*0662*/ 	.byte	0x3f
	.zero		1


	//   ....[55]....
        /*0664*/ 	.word	0x0000bf20
        /*0668*/ 	.word	0x00000006
        /*066c*/ 	.word	0x00034850
        /*0670*/ 	.short	0x010a
        /*0672*/ 	.byte	0x3f
	.zero		1


	//   ....[56]....
        /*0674*/ 	.word	0x0000bf70
        /*0678*/ 	.word	0x0000000c
        /*067c*/ 	.word	0x00034850
        /*0680*/ 	.short	0x010a
        /*0682*/ 	.byte	0x3f
	.zero		1


	//   ....[57]....
        /*0684*/ 	.word	0x0000c0d0
        /*0688*/ 	.word	0x00000003
        /*068c*/ 	.word	0x00034840
        /*0690*/ 	.short	0x010a
        /*0692*/ 	.byte	0x3f
	.zero		1


	//   ....[58]....
        /*0694*/ 	.word	0x0000cbc0
        /*0698*/ 	.word	0x00000003
        /*069c*/ 	.word	0x00034820
        /*06a0*/ 	.short	0x010a
        /*06a2*/ 	.byte	0x3f
	.zero		1


	//   ....[59]....
        /*06a4*/ 	.word	0x0000cc20
        /*06a8*/ 	.word	0x00000003
        /*06ac*/ 	.word	0x00034848
        /*06b0*/ 	.short	0x010a
        /*06b2*/ 	.byte	0x3f
	.zero		1


	//   ....[60]....
        /*06b4*/ 	.word	0x0000cc80
        /*06b8*/ 	.word	0x00000003
        /*06bc*/ 	.word	0x00034860
        /*06c0*/ 	.short	0x010a
        /*06c2*/ 	.byte	0x3f
	.zero		1


	//   ....[61]....
        /*06c4*/ 	.word	0x0000cce0
        /*06c8*/ 	.word	0x00000003
        /*06cc*/ 	.word	0x00034840
        /*06d0*/ 	.short	0x010a
        /*06d2*/ 	.byte	0x3f
	.zero		1


	//   ....[62]....
        /*06d4*/ 	.word	0x0000cd40
        /*06d8*/ 	.word	0x00000003
        /*06dc*/ 	.word	0x00034868
        /*06e0*/ 	.short	0x010a
        /*06e2*/ 	.byte	0x3f
	.zero		1


	//   ....[63]....
        /*06e4*/ 	.word	0x0000cda0
        /*06e8*/ 	.word	0x00000003
        /*06ec*/ 	.word	0x00034848
        /*06f0*/ 	.short	0x010a
        /*06f2*/ 	.byte	0x3f
	.zero		1


	//   ....[64]....
        /*06f4*/ 	.word	0x0000ce00
        /*06f8*/ 	.word	0x00000003
        /*06fc*/ 	.word	0x00034860
        /*0700*/ 	.short	0x010a
        /*0702*/ 	.byte	0x3f
	.zero		1


	//   ....[65]....
        /*0704*/ 	.word	0x0000ce50
        /*0708*/ 	.word	0x00000003
        /*070c*/ 	.word	0x00034860
        /*0710*/ 	.short	0x010a
        /*0712*/ 	.byte	0x3f
	.zero		1


	//   ....[66]....
        /*0714*/ 	.word	0x0000cea0
        /*0718*/ 	.word	0x00000002
        /*071c*/ 	.word	0x00034820
        /*0720*/ 	.short	0x010a
        /*0722*/ 	.byte	0x3f
	.zero		1


	//   ....[67]....
        /*0724*/ 	.word	0x0000d040
        /*0728*/ 	.word	0x00000007
        /*072c*/ 	.word	0x00000000
        /*0730*/ 	.short	0x010a
        /*0732*/ 	.byte	0x3f
	.zero		1


	//   ....[68]....
        /*0734*/ 	.word	0x0000d090
        /*0738*/ 	.word	0x00000008
        /*073c*/ 	.word	0x00000000
        /*0740*/ 	.short	0x010a
        /*0742*/ 	.byte	0x3f
	.zero		1


	//   ....[69]....
        /*0744*/ 	.word	0x0000d0e0
        /*0748*/ 	.word	0x00000007
        /*074c*/ 	.word	0x00000000
        /*0750*/ 	.short	0x010a
        /*0752*/ 	.byte	0x3f
	.zero		1


	//----- nvinfo : EIATTR_NUM_MBARRIERS
	.align		4
.L_329:
        /*0754*/ 	.byte	0x03, 0x38
        /*0756*/ 	.short	0x0016


	//----- nvinfo : EIATTR_EXIT_INSTR_OFFSETS
	.align		4
        /*0758*/ 	.byte	0x04, 0x1c
        /*075a*/ 	.short	(.L_331 - .L_330)


	//   ....[0]....
.L_330:
        /*075c*/ 	.word	0x0000bde0


	//----- nvinfo : EIATTR_MAX_THREADS
	.align		4
.L_331:
        /*0760*/ 	.byte	0x04, 0x05
        /*0762*/ 	.short	(.L_333 - .L_332)
.L_332:
        /*0764*/ 	.word	0x00000180
        /*0768*/ 	.word	0x00000001
        /*076c*/ 	.word	0x00000001


	//----- nvinfo : EIATTR_CRS_STACK_SIZE
	.align		4
.L_333:
        /*0770*/ 	.byte	0x04, 0x1e
        /*0772*/ 	.short	(.L_335 - .L_334)
.L_334:
        /*0774*/ 	.word	0x00000000


	//----- nvinfo : EIATTR_CBANK_PARAM_SIZE
	.align		4
.L_335:
        /*0778*/ 	.byte	0x03, 0x19
        /*077a*/ 	.short	0x0a70


	//----- nvinfo : EIATTR_PARAM_CBANK
	.align		4
        /*077c*/ 	.byte	0x04, 0x0a
        /*077e*/ 	.short	(.L_337 - .L_336)
	.align		4
.L_336:
        /*0780*/ 	.word	index@(.nv.constant0._ZN7cutlass13device_kernelIN5flash11enable_sm90INS1_16FlashAttnFwdSm90INS1_25CollectiveMainloopFwdSm90ILi2EN4cute5tupleIJNS5_1CILi1EEES8_S8_EEENS6_IJNS7_ILi128EEESA_NS7_ILi192EEEEEELi128ENS_6half_tEfNS_4arch4Sm90ELb0ELb0ELb0ELb0ELb0ELb0ELb0ELb1ELb1ELb1ELb1ELb0EEENS1_21CollectiveEpilogueFwdINS6_IJSA_SA_SA_EEES9_SD_SF_Li256ELb0ELb1ELb1ELb0EEENS1_19SingleTileSchedulerILb0ELb1ELb1ELi128EEEEEEEEEvNT_6ParamsE)
        /*0784*/ 	.short	0x0210
        /*0786*/ 	.short	0x0a70


	//----- nvinfo : EIATTR_SW_WAR
	.align		4
.L_337:
        /*0788*/ 	.byte	0x04, 0x36
        /*078a*/ 	.short	(.L_339 - .L_338)
.L_338:
        /*078c*/ 	.word	0x00000008
.L_339:


//--------------------- .nv.info._ZN7cutlass13device_kernelIN5flash11enable_sm90INS1_16FlashAttnFwdSm90INS1_25CollectiveMainloopFwdSm90ILi2EN4cute5tupleIJNS5_1CILi1EEES8_S8_EEENS6_IJNS7_ILi128EEESA_NS7_ILi192EEEEEELi128ENS_6half_tEfNS_4arch4Sm90ELb0ELb0ELb0ELb1ELb0ELb0ELb0ELb1ELb1ELb1ELb1ELb0EEENS1_21CollectiveEpilogueFwdINS6_IJSA_SA_SA_EEES9_SD_SF_Li256ELb1ELb1ELb1ELb0EEENS1_36VarlenDynamicPersistentTileSchedulerILi128ELi128ELi256ELi128ELb1ELb1ELb1ELb0ELb1ELb1EEEEEEEEEvNT_6ParamsE --------------------------
	.section	.nv.info._ZN7cutlass13device_kernelIN5flash11enable_sm90INS1_16FlashAttnFwdSm90INS1_25CollectiveMainloopFwdSm90ILi2EN4cute5tupleIJNS5_1CILi1EEES8_S8_EEENS6_IJNS7_ILi128EEESA_NS7_ILi192EEEEEELi128ENS_6half_tEfNS_4arch4Sm90ELb0ELb0ELb0ELb1ELb0ELb0ELb0ELb1ELb1ELb1ELb1ELb0EEENS1_21CollectiveEpilogueFwdINS6_IJSA_SA_SA_EEES9_SD_SF_Li256ELb1ELb1ELb1ELb0EEENS1_36VarlenDynamicPersistentTileSchedulerILi128ELi128ELi256ELi128ELb1ELb1ELb1ELb0ELb1ELb1EEEEEEEEEvNT_6ParamsE,"",@"SHT_CUDA_INFO"
	.sectionflags	@""
	.align	4


	//----- nvinfo : EIATTR_CUDA_API_VERSION
	.align		4
        /*0000*/ 	.byte	0x04, 0x37
        /*0002*/ 	.short	(.L_341 - .L_340)
.L_340:
        /*0004*/ 	.word	0x00000082


	//----- nvinfo : EIATTR_KPARAM_INFO
	.align		4
.L_341:
        /*0008*/ 	.byte	0x04, 0x17
        /*000a*/ 	.short	(.L_343 - .L_342)
.L_342:
        /*000c*/ 	.word	0x00000000
        /*0010*/ 	.short	0x0000
        /*0012*/ 	.short	0x0070
        /*0014*/ 	.byte	0x00, 0xf0, 0x01, 0x2a


	//----- nvinfo : EIATTR_SPARSE_MMA_MASK
	.align		4
.L_343:
        /*0018*/ 	.byte	0x03, 0x50
        /*001a*/ 	.short	0x0000


	//----- nvinfo : EIATTR_MAXREG_COUNT
	.align		4
        /*001c*/ 	.byte	0x03, 0x1b
        /*001e*/ 	.short	0x00a8


	//----- nvinfo : EIATTR_NUM_BARRIERS
	.align		4
        /*0020*/ 	.byte	0x02, 0x4c
        /*0022*/ 	.byte	0x09
	.zero		1


	//----- nvinfo : EIATTR_EXTERNS
	.align		4
        /*0024*/ 	.byte	0x04, 0x0f
        /*0026*/ 	.short	(.L_345 - .L_344)


	//   ....[0]....
	.align		4
.L_344:
        /*0028*/ 	.word	index@(__assertfail)


	//----- nvinfo : EIATTR_ANNOTATIONS
	.align		4
.L_345:
        /*002c*/ 	.byte	0x04, 0x55
        /*002e*/ 	.short	(.L_347 - .L_346)


	//   ....[0]....
.L_346:
        /* <DEDUP_REMOVED lines=70> */
        /*0484*/ 	.byte	0x80, 0x17, 0x01, 0x00


	//----- nvinfo : EIATTR_MERCURY_ISA_VERSION
	.align		4
.L_347:
        /*0488*/ 	.byte	0x03, 0x5f
        /*048a*/ 	.short	0x0101


	//----- nvinfo : EIATTR_UNUSED_LOAD_BYTE_OFFSET
	.align		4
        /*048c*/ 	.byte	0x04, 0x44
        /*048e*/ 	.short	(.L_349 - .L_348)


	//   ....[0]....
.L_348:
        /*0490*/ 	.word	0x000009f0
        /*0494*/ 	.word	0x0000fff0


	//   ....[1]....
        /*0498*/ 	.word	0x000070c0
        /*049c*/ 	.word	0x0000fff0


	//----- nvinfo : EIATTR_INT_WARP_WIDE_INSTR_OFFSETS
	.align		4
.L_349:
        /*04a0*/ 	.byte	0x04, 0x31
        /*04a2*/ 	.short	(.L_351 - .L_350)


	//   ....[0]....
.L_350:
        /*04a4*/ 	.word	0x00000120


	//   ....[1]....
        /*04a8*/ 	.word	0x00000160


	//   ....[2]....
        /*04ac*/ 	.word	0x00000220


	//   ....[3]....
        /*04b0*/ 	.word	0x0000b3b0


	//   ....[4]....
        /*04b4*/ 	.word	0x0000b440


	//   ....[5]....
        /*04b8*/ 	.word	0x0000eec0


	//   ....[6]....
        /*04bc*/ 	.word	0x0000ef20


	//----- nvinfo : EIATTR_COOP_GROUP_MASK_REGIDS
	.align		4
.L_351:
        /*04c0*/ 	.byte	0x04, 0x29
        /*04c2*/ 	.short	(.L_353 - .L_352)


	//   ....[0]....
.L_352:
        /*04c4*/ 	.word	0xffffffff


	//   ....[1]....
        /*04c8*/ 	.word	0xffffffff


	//   ....[2]....
        /*04cc*/ 	.word	0xffffffff


	//   ....[3]....
        /*04d0*/ 	.word	0xffffffff


	//   ....[4]....
        /*04d4*/ 	.word	0xffffffff


	//   ....[5]....
        /*04d8*/ 	.word	0xffffffff


	//   ....[6]....
        /*04dc*/ 	.word	0xffffffff


	//   ....[7]....
        /*04e0*/ 	.word	0xffffffff


	//   ....[8]....
        /*04e4*/ 	.word	0xffffffff


	//   ....[9]....
        /*04e8*/ 	.word	0xffffffff


	//   ....[10]....
        /*04ec*/ 	.word	0xffffffff


	//   ....[11]....
        /*04f0*/ 	.word	0xffffffff


	//   ....[12]....
        /*04f4*/ 	.word	0xffffffff


	//   ....[13]....
        /*04f8*/ 	.word	0xffffffff


	//   ....[14]....
        /*04fc*/ 	.word	0xffffffff


	//   ....[15]....
        /*0500*/ 	.word	0xffffffff


	//   ....[16]....
        /*0504*/ 	.word	0xffffffff


	//   ....[17]....
        /*0508*/ 	.word	0xffffffff


	//   ....[18]....
        /*050c*/ 	.word	0xffffffff


	//   ....[19]....
        /*0510*/ 	.word	0xffffffff


	//   ....[20]....
        /*0514*/ 	.word	0xffffffff


	//   ....[21]....
        /*0518*/ 	.word	0xffffffff


	//   ....[22]....
        /*051c*/ 	.word	0xffffffff


	//   ....[23]....
        /*0520*/ 	.word	0xffffffff


	//   ....[24]....
        /*0524*/ 	.word	0xffffffff


	//   ....[25]....
        /*0528*/ 	.word	0xffffffff


	//   ....[26]....
        /*052c*/ 	.word	0xffffffff


	//   ....[27]....
        /*0530*/ 	.word	0xffffffff


	//   ....[28]....
        /*0534*/ 	.word	0xffffffff


	//   ....[29]....
        /*0538*/ 	.word	0xffffffff


	//   ....[30]....
        /*053c*/ 	.word	0xffffffff


	//   ....[31]....
        /*0540*/ 	.word	0xffffffff


	//   ....[32]....
        /*0544*/ 	.word	0xffffffff


	//   ....[33]....
        /*0548*/ 	.word	0xffffffff


	//   ....[34]....
        /*054c*/ 	.word	0xffffffff


	//   ....[35]....
        /*0550*/ 	.word	0xffffffff


	//   ....[36]....
        /*0554*/ 	.word	0xffffffff


	//   ....[37]....
        /*0558*/ 	.word	0xffffffff


	//   ....[38]....
        /*055c*/ 	.word	0xffffffff


	//   ....[39]....
        /*0560*/ 	.word	0xffffffff


	//   ....[40]....
        /*0564*/ 	.word	0xffffffff


	//   ....[41]....
        /*0568*/ 	.word	0xffffffff


	//   ....[42]....
        /*056c*/ 	.word	0xffffffff


	//   ....[43]....
        /*0570*/ 	.word	0xffffffff


	//   ....[44]....
        /*0574*/ 	.word	0xffffffff


	//   ....[45]....
        /*0578*/ 	.word	0xffffffff


	//   ....[46]....
        /*057c*/ 	.word	0xffffffff


	//   ....[47]....
        /*0580*/ 	.word	0xffffffff


	//   ....[48]....
        /*0584*/ 	.word	0xffffffff


	//   ....[49]....
        /*0588*/ 	.word	0xffffffff


	//   ....[50]....
        /*058c*/ 	.word	0xffffffff


	//   ....[51]....
        /*0590*/ 	.word	0xffffffff


	//   ....[52]....
        /*0594*/ 	.word	0xffffffff


	//   ....[53]....
        /*0598*/ 	.word	0xffffffff


	//   ....[54]....
        /*059c*/ 	.word	0xffffffff


	//   ....[55]....
        /*05a0*/ 	.word	0xffffffff


	//   ....[56]....
        /*05a4*/ 	.word	0xffffffff


	//   ....[57]....
        /*05a8*/ 	.word	0xffffffff


	//   ....[58]....
        /*05ac*/ 	.word	0xffffffff


	//   ....[59]....
        /*05b0*/ 	.word	0xffffffff


	//   ....[60]....
        /*05b4*/ 	.word	0xffffffff


	//   ....[61]....
        /*05b8*/ 	.word	0xffffffff


	//   ....[62]....
        /*05bc*/ 	.word	0xffffffff


	//   ....[63]....
        /*05c0*/ 	.word	0xffffffff


	//   ....[64]....
        /*05c4*/ 	.word	0xffffffff


	//   ....[65]....
        /*05c8*/ 	.word	0xffffffff


	//   ....[66]....
        /*05cc*/ 	.word	0xffffffff


	//   ....[67]....
        /*05d0*/ 	.word	0xffffffff


	//   ....[68]....
        /*05d4*/ 	.word	0xffffffff


	//   ....[69]....
        /*05d8*/ 	.word	0xffffffff


	//   ....[70]....
        /*05dc*/ 	.word	0xffffffff


	//   ....[71]....
        /*05e0*/ 	.word	0xffffffff


	//   ....[72]....
        /*05e4*/ 	.word	0xffffffff


	//   ....[73]....
        /*05e8*/ 	.word	0xffffffff


	//   ....[74]....
        /*05ec*/ 	.word	0xffffffff


	//   ....[75]....
        /*05f0*/ 	.word	0xffffffff


	//   ....[76]....
        /*05f4*/ 	.word	0xffffffff


	//   ....[77]....
        /*05f8*/ 	.word	0xffffffff


	//   ....[78]....
        /*05fc*/ 	.word	0xffffffff


	//   ....[79]....
        /*0600*/ 	.word	0xffffffff


	//   ....[80]....
        /*0604*/ 	.word	0xffffffff


	//   ....[81]....
        /*0608*/ 	.word	0xffffffff


	//   ....[82]....
        /*060c*/ 	.word	0xffffffff


	//   ....[83]....
        /*0610*/ 	.word	0xffffffff


	//   ....[84]....
        /*0614*/ 	.word	0xffffffff


	//   ....[85]....
        /*0618*/ 	.word	0xffffffff


	//   ....[86]....
        /*061c*/ 	.word	0xffffffff


	//   ....[87]....
        /*0620*/ 	.word	0xffffffff


	//   ....[88]....
        /*0624*/ 	.word	0xffffffff


	//   ....[89]....
        /*0628*/ 	.word	0xffffffff


	//   ....[90]....
        /*062c*/ 	.word	0xffffffff


	//   ....[91]....
        /*0630*/ 	.word	0xffffffff


	//   ....[92]....
        /*0634*/ 	.word	0xffffffff


	//   ....[93]....
        /*0638*/ 	.word	0xffffffff


	//   ....[94]....
        /*063c*/ 	.word	0xffffffff


	//   ....[95]....
        /*0640*/ 	.word	0xffffffff


	//   ....[96]....
        /*0644*/ 	.word	0xffffffff


	//   ....[97]....
        /*0648*/ 	.word	0x0500000f


	//   ....[98]....
        /*064c*/ 	.word	0x0500000f


	//   ....[99]....
        /*0650*/ 	.word	0x0500000f


	//   ....[100]....
        /*0654*/ 	.word	0x0500000f


	//   ....[101]....
        /*0658*/ 	.word	0x0500000f


	//   ....[102]....
        /*065c*/ 	.word	0x0500000f


	//   ....[103]....
        /*0660*/ 	.word	0x0500000f


	//   ....[104]....
        /*0664*/ 	.word	0x0500000f


	//   ....[105]....
        /*0668*/ 	.word	0x0500000f


	//   ....[106]....
        /*066c*/ 	.word	0x0500000f


	//   ....[107]....
        /*0670*/ 	.word	0x0500000f


	//   ....[108]....
        /*0674*/ 	.word	0x0500000f


	//   ....[109]....
        /*0678*/ 	.word	0x0500000f


	//   ....[110]....
        /*067c*/ 	.word	0x0500000f


	//   ....[111]....
        /*0680*/ 	.word	0x0500000f


	//   ....[112]....
        /*0684*/ 	.word	0x0500000f


	//   ....[113]....
        /*0688*/ 	.word	0x0500000f


	//   ....[114]....
        /*068c*/ 	.word	0x0500000f


	//   ....[115]....
        /*0690*/ 	.word	0x0500000f


	//   ....[116]....
        /*0694*/ 	.word	0x0500000f


	//   ....[117]....
        /*0698*/ 	.word	0x0500000f


	//   ....[118]....
        /*069c*/ 	.word	0x0500000f


	//   ....[119]....
        /*06a0*/ 	.word	0x0500000f


	//   ....[120]....
        /*06a4*/ 	.word	0x0500000f


	//   ....[121]....
        /*06a8*/ 	.word	0x0500000f


	//   ....[122]....
        /*06ac*/ 	.word	0x0500000f


	//   ....[123]....
        /*06b0*/ 	.word	0x0500000f


	//   ....[124]....
        /*06b4*/ 	.word	0x0500000f


	//   ....[125]....
        /*06b8*/ 	.word	0x0500000f


	//   ....[126]....
        /*06bc*/ 	.word	0x0500000f


	//   ....[127]....
        /*06c0*/ 	.word	0x0500000f


	//   ....[128]....
        /*06c4*/ 	.word	0x0500000f


	//   ....[129]....
        /*06c8*/ 	.word	0x0500000f


	//   ....[130]....
        /*06cc*/ 	.word	0x0500000f


	//   ....[131]....
        /*06d0*/ 	.word	0x0500000f


	//   ....[132]....
        /*06d4*/ 	.word	0x0500000f


	//----- nvinfo : EIATTR_COOP_GROUP_INSTR_OFFSETS
	.align		4
.L_353:
        /*06d8*/ 	.byte	0x04, 0x28
        /*06da*/ 	.short	(.L_355 - .L_354)


	//   ....[0]....
.L_354:
        /*06dc*/ 	.word	0x00000060


	//   ....[1]....
        /*06e0*/ 	.word	0x00000130


	//   ....[2]....
        /*06e4*/ 	.word	0x00000230


	//   ....[3]....
        /*06e8*/ 	.word	0x000003a0


	//   ....[4]....
        /*06ec*/ 	.word	0x00000500


	//   ....[5]....
        /*06f0*/ 	.word	0x00000620


	//   ....[6]....
        /*06f4*/ 	.word	0x00000780


	//   ....[7]....
        /*06f8*/ 	.word	0x00001730


	//   ....[8]....
        /*06fc*/ 	.word	0x00002a60


	//   ....[9]....
        /*0700*/ 	.word	0x00002b60


	//   ....[10]....
        /*0704*/ 	.word	0x00003140


	//   ....[11]....
        /*0708*/ 	.word	0x000031e0


	//   ....[12]....
        /*070c*/ 	.word	0x00004e00


	//   ....[13]....
        /*0710*/ 	.word	0x00004e30


	//   ....[14]....
        /*0714*/ 	.word	0x00005240


	//   ....[15]....
        /*0718*/ 	.word	0x000052f0


	//   ....[16]....
        /*071c*/ 	.word	0x000066c0


	//   ....[17]....
        /*0720*/ 	.word	0x00006720


	//   ....[18]....
        /*0724*/ 	.word	0x00006800


	//   ....[19]....
        /*0728*/ 	.word	0x00006b40


	//   ....[20]....
        /*072c*/ 	.word	0x00007b40


	//   ....[21]....
        /*0730*/ 	.word	0x00007b80


	//   ....[22]....
        /*0734*/ 	.word	0x00007ba0


	//   ....[23]....
        /*0738*/ 	.word	0x00007bd0


	//   ....[24]....
        /*073c*/ 	.word	0x00008250


	//   ....[25]....
        /*0740*/ 	.word	0x00008280


	//   ....[26]....
        /*0744*/ 	.word	0x00008340


	//   ....[27]....
        /*0748*/ 	.word	0x00008360


	//   ....[28]....
        /*074c*/ 	.word	0x00008420


	//   ....[29]....
        /*0750*/ 	.word	0x00008440


	//   ....[30]....
        /*0754*/ 	.word	0x00008510


	//   ....[31]....
        /*0758*/ 	.word	0x00008530


	//   ....[32]....
        /*075c*/ 	.word	0x000088c0


	//   ....[33]....
        /*0760*/ 	.word	0x000088d0


	//   ....[34]....
        /*0764*/ 	.word	0x00008d10


	//   ....[35]....
        /*0768*/ 	.word	0x00008d20


	//   ....[36]....
        /*076c*/ 	.word	0x00009930


	//   ....[37]....
        /*0770*/ 	.word	0x00009960


	//   ....[38]....
        /*0774*/ 	.word	0x00009a30


	//   ....[39]....
        /*0778*/ 	.word	0x00009a50


	//   ....[40]....
        /*077c*/ 	.word	0x00009b10


	//   ....[41]....
        /*0780*/ 	.word	0x00009b30


	//   ....[42]....
        /*0784*/ 	.word	0x00009c00


	//   ....[43]....
        /*0788*/ 	.word	0x00009c20


	//   ....[44]....
        /*078c*/ 	.word	0x00009d70


	//   ....[45]....
        /*0790*/ 	.word	0x00009fb0


	//   ....[46]....
        /*0794*/ 	.word	0x00009fe0


	//   ....[47]....
        /*0798*/ 	.word	0x0000a010


	//   ....[48]....
        /*079c*/ 	.word	0x0000a040


	//   ....[49]....
        /*07a0*/ 	.word	0x0000a070


	//   ....[50]....
        /*07a4*/ 	.word	0x0000a0a0


	//   ....[51]....
        /*07a8*/ 	.word	0x0000a240


	//   ....[52]....
        /*07ac*/ 	.word	0x0000a270


	//   ....[53]....
        /*07b0*/ 	.word	0x0000a2a0


	//   ....[54]....
        /*07b4*/ 	.word	0x0000a2d0


	//   ....[55]....
        /*07b8*/ 	.word	0x0000a300


	//   ....[56]....
        /*07bc*/ 	.word	0x0000a330


	//   ....[57]....
        /*07c0*/ 	.word	0x0000a3c0


	//   ....[58]....
        /*07c4*/ 	.word	0x0000a3f0


	//   ....[59]....
        /*07c8*/ 	.word	0x0000a400


	//   ....[60]....
        /*07cc*/ 	.word	0x0000a4b0


	//   ....[61]....
        /*07d0*/ 	.word	0x0000b990


	//   ....[62]....
        /*07d4*/ 	.word	0x0000c590


	//   ....[63]....
        /*07d8*/ 	.word	0x0000c5b0


	//   ....[64]....
        /*07dc*/ 	.word	0x0000c5e0


	//   ....[65]....
        /*07e0*/ 	.word	0x0000c610


	//   ....[66]....
        /*07e4*/ 	.word	0x0000c730


	//   ....[67]....
        /*07e8*/ 	.word	0x0000c740


	//   ....[68]....
        /*07ec*/ 	.word	0x0000c7e0


	//   ....[69]....
        /*07f0*/ 	.word	0x0000c7f0


	//   ....[70]....
        /*07f4*/ 	.word	0x0000c890


	//   ....[71]....
        /*07f8*/ 	.word	0x0000c8a0


	//   ....[72]....
        /*07fc*/ 	.word	0x0000c940


	//   ....[73]....
        /*0800*/ 	.word	0x0000c950


	//   ....[74]....
        /*0804*/ 	.word	0x0000c9d0


	//   ....[75]....
        /*0808*/ 	.word	0x0000ca00


	//   ....[76]....
        /*080c*/ 	.word	0x0000ca50


	//   ....[77]....
        /*0810*/ 	.word	0x0000ca90


	//   ....[78]....
        /*0814*/ 	.word	0x0000f5f0


	//   ....[79]....
        /*0818*/ 	.word	0x0000f620


	//   ....[80]....
        /*081c*/ 	.word	0x0000f680


	//   ....[81]....
        /*0820*/ 	.word	0x0000f6b0


	//   ....[82]....
        /*0824*/ 	.word	0x0000f6e0


	//   ....[83]....
        /*0828*/ 	.word	0x0000f710


	//   ....[84]....
        /*082c*/ 	.word	0x0000f740


	//   ....[85]....
        /*0830*/ 	.word	0x0000f770


	//   ....[86]....
        /*0834*/ 	.word	0x0000f930


	//   ....[87]....
        /*0838*/ 	.word	0x0000f960


	//   ....[88]....
        /*083c*/ 	.word	0x0000f990


	//   ....[89]....
        /*0840*/ 	.word	0x0000f9c0


	//   ....[90]....
        /*0844*/ 	.word	0x0000f9f0


	//   ....[91]....
        /*0848*/ 	.word	0x0000fa20


	//   ....[92]....
        /*084c*/ 	.word	0x0000fae0


	//   ....[93]....
        /*0850*/ 	.word	0x0000fb00


	//   ....[94]....
        /*0854*/ 	.word	0x0000fb10


	//   ....[95]....
        /*0858*/ 	.word	0x0000fb70


	//   ....[96]....
        /*085c*/ 	.word	0x00010290


	//   ....[97]....
        /*0860*/ 	.word	0x00010740


	//   ....[98]....
        /*0864*/ 	.word	0x000108c0


	//   ....[99]....
        /*0868*/ 	.word	0x00010910


	//   ....[100]....
        /*086c*/ 	.word	0x000109a0


	//   ....[101]....
        /*0870*/ 	.word	0x00010a30


	//   ....[102]....
        /*0874*/ 	.word	0x00010b70


	//   ....[103]....
        /*0878*/ 	.word	0x00010c60


	//   ....[104]....
        /*087c*/ 	.word	0x00010d40


	//   ....[105]....
        /*0880*/ 	.word	0x00010e50


	//   ....[106]....
        /*0884*/ 	.word	0x00010eb0


	//   ....[107]....
        /*0888*/ 	.word	0x00010fc0


	//   ....[108]....
        /*088c*/ 	.word	0x00011020


	//   ....[109]....
        /*0890*/ 	.word	0x00011130


	//   ....[110]....
        /*0894*/ 	.word	0x00011190


	//   ....[111]....
        /*0898*/ 	.word	0x00011280


	//   ....[112]....
        /*089c*/ 	.word	0x00011300


	//   ....[113]....
        /*08a0*/ 	.word	0x000113e0


	//   ....[114]....
        /*08a4*/ 	.word	0x00011750


	//   ....[115]....
        /*08a8*/ 	.word	0x000117f0


	//   ....[116]....
        /*08ac*/ 	.word	0x00011980


	//   ....[117]....
        /*08b0*/ 	.word	0x00011a00


	//   ....[118]....
        /*08b4*/ 	.word	0x00011a80


	//   ....[119]....
        /*08b8*/ 	.word	0x00011b00


	//   ....[120]....
        /*08bc*/ 	.word	0x00011b80


	//   ....[121]....
        /*08c0*/ 	.word	0x00011c10


	//   ....[122]....
        /*08c4*/ 	.word	0x00011cb0


	//   ....[123]....
        /*08c8*/ 	.word	0x00011d60


	//   ....[124]....
        /*08cc*/ 	.word	0x00011de0


	//   ....[125]....
        /*08d0*/ 	.word	0x00011e60


	//   ....[126]....
        /*08d4*/ 	.word	0x00011ee0


	//   ....[127]....
        /*08d8*/ 	.word	0x00011f70


	//   ....[128]....
        /*08dc*/ 	.word	0x00011ff0


	//   ....[129]....
        /*08e0*/ 	.word	0x00012090


	//   ....[130]....
        /*08e4*/ 	.word	0x000120e0


	//   ....[131]....
        /*08e8*/ 	.word	0x00012170


	//   ....[132]....
        /*08ec*/ 	.word	0x000122a0


	//----- nvinfo : EIATTR_REG_RECONFIG
	.align		4
.L_355:
        /*08f0*/ 	.byte	0x01, 0x54
	.zero		2


	//----- nvinfo : EIATTR_SYSCALL_OFFSETS
	.align		4
        /*08f4*/ 	.byte	0x04, 0x46
        /*08f6*/ 	.short	(.L_357 - .L_356)


	//   ....[0]....
.L_356:
        /*08f8*/ 	.word	0x00001910


	//   ....[1]....
        /*08fc*/ 	.word	0x0000b5b0


	//   ....[2]....
        /*0900*/ 	.word	0x0000b700


	//   ....[3]....
        /*0904*/ 	.word	0x0000b800


	//   ....[4]....
        /*0908*/ 	.word	0x0000c170


	//----- nvinfo : EIATTR_MBARRIER_INSTR_OFFSETS
	.align		4
.L_357:
        /*090c*/ 	.byte	0x04, 0x39
        /*090e*/ 	.short	(.L_359 - .L_358)


	//   ....[0]....
.L_358:
        /*0910*/ 	.word	0x00000250
        /*0914*/ 	.word	0x000000ff
        /*0918*/ 	.word	0x00034800
        /*091c*/ 	.short	0x0100
        /*091e*/ 	.byte	0x08
	.zero		1


	//   ....[1]....
        /*0920*/ 	.word	0x00000260
        /*0924*/ 	.word	0x000000ff
        /*0928*/ 	.word	0x00034820
        /*092c*/ 	.short	0x0100
        /*092e*/ 	.byte	0x08
	.zero		1


	//   ....[2]....
        /*0930*/ 	.word	0x00000350
        /*0934*/ 	.word	0x000000ff
        /*0938*/ 	.word	0x00034830
        /*093c*/ 	.short	0x0100
        /*093e*/ 	.byte	0x08
	.zero		1


	//   ....[3]....
        /*0940*/ 	.word	0x00000360
        /*0944*/ 	.word	0x000000ff
        /*0948*/ 	.word	0x00034840
        /*094c*/ 	.short	0x0100
        /*094e*/ 	.byte	0x08
	.zero		1


	//   ....[4]....
        /*0950*/ 	.word	0x00000370
        /*0954*/ 	.word	0x000000ff
        /*0958*/ 	.word	0x00034838
        /*095c*/ 	.short	0x0100
        /*095e*/ 	.byte	0x08
	.zero		1


	//   ....[5]....
        /*0960*/ 	.word	0x00000380
        /*0964*/ 	.word	0x000000ff
        /*0968*/ 	.word	0x00034848
        /*096c*/ 	.short	0x0100
        /*096e*/ 	.byte	0x08
	.zero		1


	//   ....[6]....
        /*0970*/ 	.word	0x000004b0
        /*0974*/ 	.word	0x000000ff
        /*0978*/ 	.word	0x00034850
        /*097c*/ 	.short	0x0100
        /*097e*/ 	.byte	0x08
	.zero		1


	//   ....[7]....
        /*0980*/ 	.word	0x000004c0
        /*0984*/ 	.word	0x000000ff
        /*0988*/ 	.word	0x00034860
        /*098c*/ 	.short	0x0100
        /*098e*/ 	.byte	0x08
	.zero		1


	//   ....[8]....
        /*0990*/ 	.word	0x000004d0
        /*0994*/ 	.word	0x000000ff
        /*0998*/ 	.word	0x00034858
        /*099c*/ 	.short	0x0100
        /*099e*/ 	.byte	0x08
	.zero		1


	//   ....[9]....
        /*09a0*/ 	.word	0x000004e0
        /*09a4*/ 	.word	0x000000ff
        /*09a8*/ 	.word	0x00034868
        /*09ac*/ 	.short	0x0100
        /*09ae*/ 	.byte	0x08
	.zero		1


	//   ....[10]....
        /*09b0*/ 	.word	0x000005d0
        /*09b4*/ 	.word	0x000000ff
        /*09b8*/ 	.word	0x00034870
        /*09bc*/ 	.short	0x0100
        /*09be*/ 	.byte	0x06
	.zero		1


	//   ....[11]....
        /*09c0*/ 	.word	0x000005e0
        /*09c4*/ 	.word	0x000000ff
        /*09c8*/ 	.word	0x00034880
        /*09cc*/ 	.short	0x0100
        /*09ce*/ 	.byte	0x06
	.zero		1


	//   ....[12]....
        /*09d0*/ 	.word	0x000005f0
        /*09d4*/ 	.word	0x000000ff
        /*09d8*/ 	.word	0x00034878
        /*09dc*/ 	.short	0x0100
        /*09de*/ 	.byte	0x06
	.zero		1


	//   ....[13]....
        /*09e0*/ 	.word	0x00000600
        /*09e4*/ 	.word	0x000000ff
        /*09e8*/ 	.word	0x00034888
        /*09ec*/ 	.short	0x0100
        /*09ee*/ 	.byte	0x06
	.zero		1


	//   ....[14]....
        /*09f0*/ 	.word	0x00000730
        /*09f4*/ 	.word	0x000000ff
        /*09f8*/ 	.word	0x00034890
        /*09fc*/ 	.short	0x0100
        /*09fe*/ 	.byte	0x08
	.zero		1


	//   ....[15]....
        /*0a00*/ 	.word	0x00000740
        /*0a04*/ 	.word	0x000000ff
        /*0a08*/ 	.word	0x000348a0
        /*0a0c*/ 	.short	0x0100
        /*0a0e*/ 	.byte	0x08
	.zero		1


	//   ....[16]....
        /*0a10*/ 	.word	0x00000750
        /*0a14*/ 	.word	0x000000ff
        /*0a18*/ 	.word	0x00034898
        /*0a1c*/ 	.short	0x0100
        /*0a1e*/ 	.byte	0x08
	.zero		1


	//   ....[17]....
        /*0a20*/ 	.word	0x00000760
        /*0a24*/ 	.word	0x000000ff
        /*0a28*/ 	.word	0x000348a8
        /*0a2c*/ 	.short	0x0100
        /*0a2e*/ 	.byte	0x08
	.zero		1


	//   ....[18]....
        /*0a30*/ 	.word	0x00000890
        /*0a34*/ 	.word	0x000000ff
        /*0a38*/ 	.word	0x000348b0
        /*0a3c*/ 	.short	0x0100
        /*0a3e*/ 	.byte	0x08
	.zero		1


	//   ....[19]....
        /*0a40*/ 	.word	0x000008a0
        /*0a44*/ 	.word	0x000000ff
        /*0a48*/ 	.word	0x000348c0
        /*0a4c*/ 	.short	0x0100
        /*0a4e*/ 	.byte	0x08
	.zero		1


	//   ....[20]....
        /*0a50*/ 	.word	0x000008b0
        /*0a54*/ 	.word	0x000000ff
        /*0a58*/ 	.word	0x000348b8
        /*0a5c*/ 	.short	0x0100
        /*0a5e*/ 	.byte	0x08
	.zero		1


	//   ....[21]....
        /*0a60*/ 	.word	0x000008c0
        /*0a64*/ 	.word	0x000000ff
        /*0a68*/ 	.word	0x000348c8
        /*0a6c*/ 	.short	0x0100
        /*0a6e*/ 	.byte	0x08
	.zero		1


	//   ....[22]....
        /*0a70*/ 	.word	0x000019c0
        /*0a74*/ 	.word	0x00000000
        /*0a78*/ 	.word	0x00034800
        /*0a7c*/ 	.short	0x010a
        /*0a7e*/ 	.byte	0x3f
	.zero		1


	//   ....[23]....
        /*0a80*/ 	.word	0x00001a30
        /*0a84*/ 	.word	0x00000005
        /*0a88*/ 	.word	0x00034830
        /*0a8c*/ 	.short	0x010a
        /*0a8e*/ 	.byte	0x3f
	.zero		1


	//   ....[24]....
        /*0a90*/ 	.word	0x00001aa0
        /*0a94*/ 	.word	0x00000005
        /*0a98*/ 	.word	0x00034830
        /*0a9c*/ 	.short	0x010a
        /*0a9e*/ 	.byte	0x3f
	.zero		1


	//   ....[25]....
        /*0aa0*/ 	.word	0x00002bc0
        /*0aa4*/ 	.word	0x00000005
        /*0aa8*/ 	.word	0x00000000
        /*0aac*/ 	.short	0x0101
        /*0aae*/ 	.byte	0x3f
	.zero		1


	//   ....[26]....
        /*0ab0*/ 	.word	0x000041b0
        /*0ab4*/ 	.word	0x0000000e
        /*0ab8*/ 	.word	0x00034830
        /*0abc*/ 	.short	0x010a
        /*0abe*/ 	.byte	0x3f
	.zero		1


	//   ....[27]....
        /*0ac0*/ 	.word	0x00004200
        /*0ac4*/ 	.word	0x0000000e
        /*0ac8*/ 	.word	0x00034830
        /*0acc*/ 	.short	0x010a
        /*0ace*/ 	.byte	0x3f
	.zero		1


	//   ....[28]....
        /*0ad0*/ 	.word	0x00004aa0
        /*0ad4*/ 	.word	0x0000000d
        /*0ad8*/ 	.word	0x00034850
        /*0adc*/ 	.short	0x010a
        /*0ade*/ 	.byte	0x3f
	.zero		1


	//   ....[29]....
        /*0ae0*/ 	.word	0x00004ae0
        /*0ae4*/ 	.word	0x0000000d
        /*0ae8*/ 	.word	0x00034850
        /*0aec*/ 	.short	0x010a
        /*0aee*/ 	.byte	0x3f
	.zero		1


	//   ....[30]....
        /*0af0*/ 	.word	0x00005bd0
        /*0af4*/ 	.word	0x0000001f
        /*0af8*/ 	.word	0x00000000
        /*0afc*/ 	.short	0x0101
        /*0afe*/ 	.byte	0x3f
	.zero		1


	//   ....[31]....
        /*0b00*/ 	.word	0x00005c50
        /*0b04*/ 	.word	0x0000001f
        /*0b08*/ 	.word	0x00000000
        /*0b0c*/ 	.short	0x0101
        /*0b0e*/ 	.byte	0x3f
	.zero		1


	//   ....[32]....
        /*0b10*/ 	.word	0x00006620
        /*0b14*/ 	.word	0x0000000e
        /*0b18*/ 	.word	0x00034850
        /*0b1c*/ 	.short	0x010a
        /*0b1e*/ 	.byte	0x3f
	.zero		1


	//   ....[33]....
        /*0b20*/ 	.word	0x00006660
        /*0b24*/ 	.word	0x0000000e
        /*0b28*/ 	.word	0x00034850
        /*0b2c*/ 	.short	0x010a
        /*0b2e*/ 	.byte	0x3f
	.zero		1


	//   ....[34]....
        /*0b30*/ 	.word	0x00006c50
        /*0b34*/ 	.word	0x00000008
        /*0b38*/ 	.word	0x00000000
        /*0b3c*/ 	.short	0x0101
        /*0b3e*/ 	.byte	0x3f
	.zero		1


	//   ....[35]....
        /*0b40*/ 	.word	0x00008240
        /*0b44*/ 	.word	0x00000003
        /*0b48*/ 	.word	0x00000000
        /*0b4c*/ 	.short	0x0101
        /*0b4e*/ 	.byte	0x3f
	.zero		1


	//   ....[36]....
        /*0b50*/ 	.word	0x000088b0
        /*0b54*/ 	.word	0x0000000a
        /*0b58*/ 	.word	0x00000000
        /*0b5c*/ 	.short	0x0101
        /*0b5e*/ 	.byte	0x3f
	.zero		1


	//   ....[37]....
        /*0b60*/ 	.word	0x0000bc00
        /*0b64*/ 	.word	0x00000000
        /*0b68*/ 	.word	0x00034840
        /*0b6c*/ 	.short	0x010a
        /*0b6e*/ 	.byte	0x3f
	.zero		1


	//   ....[38]....
        /*0b70*/ 	.word	0x0000cba0
        /*0b74*/ 	.word	0x00000012
        /*0b78*/ 	.word	0x00034800
        /*0b7c*/ 	.short	0x0107
        /*0b7e*/ 	.byte	0x3f
	.zero		1


	//   ....[39]....
        /*0b80*/ 	.word	0x0000ccb0
        /*0b84*/ 	.word	0x00000012
        /*0b88*/ 	.word	0x00034800
        /*0b8c*/ 	.short	0x0101
        /*0b8e*/ 	.byte	0x3f
	.zero		1


	//   ....[40]....
        /*0b90*/ 	.word	0x0000ccd0
        /*0b94*/ 	.word	0x00000012
        /*0b98*/ 	.word	0x00034820
        /*0b9c*/ 	.short	0x010a
        /*0b9e*/ 	.byte	0x3f
	.zero		1


	//   ....[41]....
        /*0ba0*/ 	.word	0x0000d090
        /*0ba4*/ 	.word	0x00000003
        /*0ba8*/ 	.word	0x00034840
        /*0bac*/ 	.short	0x010a
        /*0bae*/ 	.byte	0x3f
	.zero		1


	//   ....[42]....
        /*0bb0*/ 	.word	0x0000d520
        /*0bb4*/ 	.word	0x00000003
        /*0bb8*/ 	.word	0x00000060
        /*0bbc*/ 	.short	0x010a
        /*0bbe*/ 	.byte	0x3f
	.zero		1


	//   ....[43]....
        /*0bc0*/ 	.word	0x0000dbb0
        /*0bc4*/ 	.word	0x00000003
        /*0bc8*/ 	.word	0x00034840
        /*0bcc*/ 	.short	0x010a
        /*0bce*/ 	.byte	0x3f
	.zero		1


	//   ....[44]....
        /*0bd0*/ 	.word	0x0000e040
        /*0bd4*/ 	.word	0x00000002
        /*0bd8*/ 	.word	0x00000060
        /*0bdc*/ 	.short	0x010a
        /*0bde*/ 	.byte	0x3f
	.zero		1


	//   ....[45]....
        /*0be0*/ 	.word	0x0000e610
        /*0be4*/ 	.word	0x00000002
        /*0be8*/ 	.word	0x00034840
        /*0bec*/ 	.short	0x010a
        /*0bee*/ 	.byte	0x3f
	.zero		1


	//   ....[46]....
        /*0bf0*/ 	.word	0x0000eaa0
        /*0bf4*/ 	.word	0x00000002
        /*0bf8*/ 	.word	0x00000060
        /*0bfc*/ 	.short	0x010a
        /*0bfe*/ 	.byte	0x3f
	.zero		1


	//   ....[47]....
        /*0c00*/ 	.word	0x0000f020
        /*0c04*/ 	.word	0x00000000
        /*0c08*/ 	.word	0x00034860
        /*0c0c*/ 	.short	0x010a
        /*0c0e*/ 	.byte	0x3f
	.zero		1


	//   ....[48]....
        /*0c10*/ 	.word	0x00010210
        /*0c14*/ 	.word	0x00000000
        /*0c18*/ 	.word	0x00034820
        /*0c1c*/ 	.short	0x010a
        /*0c1e*/ 	.byte	0x3f
	.zero		1


	//   ....[49]....
        /*0c20*/ 	.word	0x00010400
        /*0c24*/ 	.word	0x00000006
        /*0c28*/ 	.word	0x00000000
        /*0c2c*/ 	.short	0x010a
        /*0c2e*/ 	.byte	0x3f
	.zero		1


	//   ....[50]....
        /*0c30*/ 	.word	0x00010430
        /*0c34*/ 	.word	0x00000007
        /*0c38*/ 	.word	0x00000000
        /*0c3c*/ 	.short	0x010a
        /*0c3e*/ 	.byte	0x3f
	.zero		1


	//   ....[51]....
        /*0c40*/ 	.word	0x00010490
        /*0c44*/ 	.word	0x00000004
        /*0c48*/ 	.word	0x00000000
        /*0c4c*/ 	.short	0x010a
        /*0c4e*/ 	.byte	0x3f
	.zero		1


	//   ....[52]....
        /*0c50*/ 	.word	0x000104c0
        /*0c54*/ 	.word	0x00000003
        /*0c58*/ 	.word	0x00000000
        /*0c5c*/ 	.short	0x010a
        /*0c5e*/ 	.byte	0x3f
	.zero		1


	//   ....[53]....
        /*0c60*/ 	.word	0x00010520
        /*0c64*/ 	.word	0x00000000
        /*0c68*/ 	.word	0x00034800
        /*0c6c*/ 	.short	0x010a
        /*0c6e*/ 	.byte	0x3f
	.zero		1


	//   ....[54]....
        /*0c70*/ 	.word	0x00010570
        /*0c74*/ 	.word	0x00000005
        /*0c78*/ 	.word	0x00034830
        /*0c7c*/ 	.short	0x010a
        /*0c7e*/ 	.byte	0x3f
	.zero		1


	//   ....[55]....
        /*0c80*/ 	.word	0x000105c0
        /*0c84*/ 	.word	0x0000000e
        /*0c88*/ 	.word	0x00034830
        /*0c8c*/ 	.short	0x010a
        /*0c8e*/ 	.byte	0x3f
	.zero		1


	//   ....[56]....
        /*0c90*/ 	.word	0x00010610
        /*0c94*/ 	.word	0x0000000d
        /*0c98*/ 	.word	0x00034850
        /*0c9c*/ 	.short	0x010a
        /*0c9e*/ 	.byte	0x3f
	.zero		1


	//   ....[57]....
        /*0ca0*/ 	.word	0x00010660
        /*0ca4*/ 	.word	0x0000000e
        /*0ca8*/ 	.word	0x00034850
        /*0cac*/ 	.short	0x010a
        /*0cae*/ 	.byte	0x3f
	.zero		1


	//   ....[58]....
        /*0cb0*/ 	.word	0x00010800
        /*0cb4*/ 	.word	0x00000000
        /*0cb8*/ 	.word	0x00034840
        /*0cbc*/ 	.short	0x010a
        /*0cbe*/ 	.byte	0x3f
	.zero		1


	//   ....[59]....
        /*0cc0*/ 	.word	0x00011460
        /*0cc4*/ 	.word	0x00000012
        /*0cc8*/ 	.word	0x00034820
        /*0ccc*/ 	.short	0x010a
        /*0cce*/ 	.byte	0x3f
	.zero		1


	//   ....[60]....
        /*0cd0*/ 	.word	0x000114b0
        /*0cd4*/ 	.word	0x00000003
        /*0cd8*/ 	.word	0x00034840
        /*0cdc*/ 	.short	0x010a
        /*0cde*/ 	.byte	0x3f
	.zero		1


	//   ....[61]....
        /*0ce0*/ 	.word	0x00011500
        /*0ce4*/ 	.word	0x00000003
        /*0ce8*/ 	.word	0x00000060
        /*0cec*/ 	.short	0x010a
        /*0cee*/ 	.byte	0x3f
	.zero		1


	//   ....[62]....
        /*0cf0*/ 	.word	0x00011550
        /*0cf4*/ 	.word	0x00000003
        /*0cf8*/ 	.word	0x00034840
        /*0cfc*/ 	.short	0x010a
        /*0cfe*/ 	.byte	0x3f
	.zero		1


	//   ....[63]....
        /*0d00*/ 	.word	0x000115a0
        /*0d04*/ 	.word	0x00000002
        /*0d08*/ 	.word	0x00000060
        /*0d0c*/ 	.short	0x010a
        /*0d0e*/ 	.byte	0x3f
	.zero		1


	//   ....[64]....
        /*0d10*/ 	.word	0x000115f0
        /*0d14*/ 	.word	0x00000002
        /*0d18*/ 	.word	0x00034840
        /*0d1c*/ 	.short	0x010a
        /*0d1e*/ 	.byte	0x3f
	.zero		1


	//   ....[65]....
        /*0d20*/ 	.word	0x00011640
        /*0d24*/ 	.word	0x00000002
        /*0d28*/ 	.word	0x00000060
        /*0d2c*/ 	.short	0x010a
        /*0d2e*/ 	.byte	0x3f
	.zero		1


	//   ....[66]....
        /*0d30*/ 	.word	0x00011690
        /*0d34*/ 	.word	0x00000000
        /*0d38*/ 	.word	0x00034860
        /*0d3c*/ 	.short	0x010a
        /*0d3e*/ 	.byte	0x3f
	.zero		1


	//   ....[67]....
        /*0d40*/ 	.word	0x000121c0
        /*0d44*/ 	.word	0x00000000
        /*0d48*/ 	.word	0x00034820
        /*0d4c*/ 	.short	0x010a
        /*0d4e*/ 	.byte	0x3f
	.zero		1


	//   ....[68]....
        /*0d50*/ 	.word	0x00012360
        /*0d54*/ 	.word	0x00000006
        /*0d58*/ 	.word	0x00000000
        /*0d5c*/ 	.short	0x010a
        /*0d5e*/ 	.byte	0x3f
	.zero		1


	//   ....[69]....
        /*0d60*/ 	.word	0x000123b0
        /*0d64*/ 	.word	0x00000007
        /*0d68*/ 	.word	0x00000000
        /*0d6c*/ 	.short	0x010a
        /*0d6e*/ 	.byte	0x3f
	.zero		1


	//   ....[70]....
        /*0d70*/ 	.word	0x00012400
        /*0d74*/ 	.word	0x00000004
        /*0d78*/ 	.word	0x00000000
        /*0d7c*/ 	.short	0x010a
        /*0d7e*/ 	.byte	0x3f
	.zero		1


	//----- nvinfo : EIATTR_NUM_MBARRIERS
	.align		4
.L_359:
        /*0d80*/ 	.byte	0x03, 0x38
        /*0d82*/ 	.short	0x0016


	//----- nvinfo : EIATTR_EXIT_INSTR_OFFSETS
	.align		4
        /*0d84*/ 	.byte	0x04, 0x1c
        /*0d86*/ 	.short	(.L_361 - .L_360)


	//   ....[0]....
.L_360:
        /*0d88*/ 	.word	0x00000a30


	//   ....[1]....
        /*0d8c*/ 	.word	0x00009d10


	//   ....[2]....
        /*0d90*/ 	.word	0x00010510


	//----- nvinfo : EIATTR_MAX_THREADS
	.align		4
.L_361:
        /*0d94*/ 	.byte	0x04, 0x05
        /*0d96*/ 	.short	(.L_363 - .L_362)
.L_362:
        /*0d98*/ 	.word	0x00000180
        /*0d9c*/ 	.word	0x00000001
        /*0da0*/ 	.word	0x00000001


	//----- nvinfo : EIATTR_CRS_STACK_SIZE
	.align		4
.L_363:
        /*0da4*/ 	.byte	0x04, 0x1e
        /*0da6*/ 	.short	(.L_365 - .L_364)
.L_364:
        /*0da8*/ 	.word	0x00000000


	//----- nvinfo : EIATTR_CBANK_PARAM_SIZE
	.align		4
.L_365:
        /*0dac*/ 	.byte	0x03, 0x19
        /*0dae*/ 	.short	0x0af0


	//----- nvinfo : EIATTR_PARAM_CBANK
	.align		4
        /*0db0*/ 	.byte	0x04, 0x0a
        /*0db2*/ 	.short	(.L_367 - .L_366)
	.align		4
.L_366:
        /*0db4*/ 	.word	index@(.nv.constant0._ZN7cutlass13device_kernelIN5flash11enable_sm90INS1_16FlashAttnFwdSm90INS1_25CollectiveMainloopFwdSm90ILi2EN4cute5tupleIJNS5_1CILi1EEES8_S8_EEENS6_IJNS7_ILi128EEESA_NS7_ILi192EEEEEELi128ENS_6half_tEfNS_4arch4Sm90ELb0ELb0ELb0ELb1ELb0ELb0ELb0ELb1ELb1ELb1ELb1ELb0EEENS1_21CollectiveEpilogueFwdINS6_IJSA_SA_SA_EEES9_SD_SF_Li256ELb1ELb1ELb1ELb0EEENS1_36VarlenDynamicPersistentTileSchedulerILi128ELi128ELi256ELi128ELb1ELb1ELb1ELb0ELb1ELb1EEEEEEEEEvNT_6ParamsE)
        /*0db8*/ 	.short	0x0210
        /*0dba*/ 	.short	0x0af0


	//----- nvinfo : EIATTR_SW_WAR
	.align		4
.L_367:
        /*0dbc*/ 	.byte	0x04, 0x36
        /*0dbe*/ 	.short	(.L_369 - .L_368)
.L_368:
        /*0dc0*/ 	.word	0x00000008
.L_369:


//--------------------- .nv.info._ZN7cutlass13device_kernelIN5flash11enable_sm90INS1_16FlashAttnFwdSm90INS1_25CollectiveMainloopFwdSm90ILi2EN4cute5tupleIJNS5_1CILi1EEES8_S8_EEENS6_IJNS7_ILi128EEESA_NS7_ILi192EEEEEELi128ENS_6half_tEfNS_4arch4Sm90ELb0ELb0ELb0ELb1ELb0ELb1ELb0ELb1ELb1ELb1ELb1ELb0EEENS1_21CollectiveEpilogueFwdINS6_IJSA_SA_SA_EEES9_SD_SF_Li256ELb1ELb1ELb1ELb0EEENS1_36VarlenDynamicPersistentTileSchedulerILi128ELi128ELi256ELi128ELb1ELb1ELb1ELb0ELb1ELb1EEEEEEEEEvNT_6ParamsE --------------------------
	.section	.nv.info._ZN7cutlass13device_kernelIN5flash11enable_sm90INS1_16FlashAttnFwdSm90INS1_25CollectiveMainloopFwdSm90ILi2EN4cute5tupleIJNS5_1CILi1EEES8_S8_EEENS6_IJNS7_ILi128EEESA_NS7_ILi192EEEEEELi128ENS_6half_tEfNS_4arch4Sm90ELb0ELb0ELb0ELb1ELb0ELb1ELb0ELb1ELb1ELb1ELb1ELb0EEENS1_21CollectiveEpilogueFwdINS6_IJSA_SA_SA_EEES9_SD_SF_Li256ELb1ELb1ELb1ELb0EEENS1_36VarlenDynamicPersistentTileSchedulerILi128ELi128ELi256ELi128ELb1ELb1ELb1ELb0ELb1ELb1EEEEEEEEEvNT_6ParamsE,"",@"SHT_CUDA_INFO"
	.sectionflags	@""
	.align	4


	//----- nvinfo : EIATTR_CUDA_API_VERSION
	.align		4
        /*0000*/ 	.byte	0x04, 0x37
        /*0002*/ 	.short	(.L_371 - .L_370)
.L_370:
        /*0004*/ 	.word	0x00000082


	//----- nvinfo : EIATTR_KPARAM_INFO
	.align		4
.L_371:
        /*0008*/ 	.byte	0x04, 0x17
        /*000a*/ 	.short	(.L_373 - .L_372)
.L_372:
        /*000c*/ 	.word	0x00000000
        /*0010*/ 	.short	0x0000
        /*0012*/ 	.short	0x0070
        /*0014*/ 	.byte	0x00, 0xf0, 0x01, 0x2a


	//----- nvinfo : EIATTR_SPARSE_MMA_MASK
	.align		4
.L_373:
        /*0018*/ 	.byte	0x03, 0x50
        /*001a*/ 	.short	0x0000


	//----- nvinfo : EIATTR_MAXREG_COUNT
	.align		4
        /*001c*/ 	.byte	0x03, 0x1b
        /*001e*/ 	.short	0x00a8


	//----- nvinfo : EIATTR_NUM_BARRIERS
	.align		4
        /*0020*/ 	.byte	0x02, 0x4c
        /*0022*/ 	.byte	0x10
	.zero		1


	//----- nvinfo : EIATTR_EXTERNS
	.align		4
        /*0024*/ 	.byte	0x04, 0x0f
        /*0026*/ 	.short	(.L_375 - .L_374)


	//   ....[0]....
	.align		4
.L_374:
        /*0028*/ 	.word	index@(__assertfail)


	//----- nvinfo : EIATTR_ANNOTATIONS
	.align		4
.L_375:
        /*002c*/ 	.byte	0x04, 0x55
        /*002e*/ 	.short	(.L_377 - .L_376)


	//   ....[0]....
.L_376:
        /* <DEDUP_REMOVED lines=125> */


	//----- nvinfo : EIATTR_MERCURY_ISA_VERSION
	.align		4
.L_377:
        /*07f0*/ 	.byte	0x03, 0x5f
        /*07f2*/ 	.short	0x0101


	//----- nvinfo : EIATTR_UNUSED_LOAD_BYTE_OFFSET
	.align		4
        /*07f4*/ 	.byte	0x04, 0x44
        /*07f6*/ 	.short	(.L_379 - .L_378)


	//   ....[0]....
.L_378:
        /*07f8*/ 	.word	0x00000ab0
        /*07fc*/ 	.word	0x0000fff0


	//   ....[1]....
        /*0800*/ 	.word	0x00016910
        /*0804*/ 	.word	0x0000fff0


	//----- nvinfo : EIATTR_INT_WARP_WIDE_INSTR_OFFSETS
	.align		4
.L_379:
        /*0808*/ 	.byte	0x04, 0x31
        /*080a*/ 	.short	(.L_381 - .L_380)


	//   ....[0]....
.L_380:
        /*080c*/ 	.word	0x00000190


	//   ....[1]....
        /*0810*/ 	.word	0x000001d0


	//   ....[2]....
        /*0814*/ 	.word	0x00000240


	//   ....[3]....
        /*0818*/ 	.word	0x0001c5f0


	//   ....[4]....
        /*081c*/ 	.word	0x0001c680


	//   ....[5]....
        /*0820*/ 	.word	0x00020130


	//   ....[6]....
        /*0824*/ 	.word	0x00020190


	//----- nvinfo : EIATTR_COOP_GROUP_MASK_REGIDS
	.align		4
.L_381:
        /*0828*/ 	.byte	0x04, 0x29
        /*082a*/ 	.short	(.L_383 - .L_382)


	//   ....[0]....
.L_382:
        /*082c*/ 	.word	0xffffffff


	//   ....[1]....
        /*0830*/ 	.word	0xffffffff


	//   ....[2]....
        /*0834*/ 	.word	0xffffffff


	//   ....[3]....
        /*0838*/ 	.word	0xffffffff


	//   ....[4]....
        /*083c*/ 	.word	0xffffffff


	//   ....[5]....
        /*0840*/ 	.word	0xffffffff


	//   ....[6]....
        /*0844*/ 	.word	0xffffffff


	//   ....[7]....
        /*0848*/ 	.word	0xffffffff


	//   ....[8]....
        /*084c*/ 	.word	0xffffffff


	//   ....[9]....
        /*0850*/ 	.word	0xffffffff


	//   ....[10]....
        /*0854*/ 	.word	0xffffffff


	//   ....[11]....
        /*0858*/ 	.word	0xffffffff


	//   ....[12]....
        /*085c*/ 	.word	0xffffffff


	//   ....[13]....
        /*0860*/ 	.word	0xffffffff


	//   ....[14]....
        /*0864*/ 	.word	0xffffffff


	//   ....[15]....
        /*0868*/ 	.word	0xffffffff


	//   ....[16]....
        /*086c*/ 	.word	0xffffffff


	//   ....[17]....
        /*0870*/ 	.word	0xffffffff


	//   ....[18]....
        /*0874*/ 	.word	0xffffffff


	//   ....[19]....
        /*0878*/ 	.word	0xffffffff


	//   ....[20]....
        /*087c*/ 	.word	0xffffffff


	//   ....[21]....
        /*0880*/ 	.word	0xffffffff


	//   ....[22]....
        /*0884*/ 	.word	0xffffffff


	//   ....[23]....
        /*0888*/ 	.word	0xffffffff


	//   ....[24]....
        /*088c*/ 	.word	0xffffffff


	//   ....[25]....
        /*0890*/ 	.word	0xffffffff


	//   ....[26]....
        /*0894*/ 	.word	0xffffffff


	//   ....[27]....
        /*0898*/ 	.word	0xffffffff


	//   ....[28]....
        /*089c*/ 	.word	0xffffffff


	//   ....[29]....
        /*08a0*/ 	.word	0xffffffff


	//   ....[30]....
        /*08a4*/ 	.word	0xffffffff


	//   ....[31]....
        /*08a8*/ 	.word	0xffffffff


	//   ....[32]....
        /*08ac*/ 	.word	0xffffffff


	//   ....[33]....
        /*08b0*/ 	.word	0xffffffff


	//   ....[34]....
        /*08b4*/ 	.word	0xffffffff


	//   ....[35]....
        /*08b8*/ 	.word	0xffffffff


	//   ....[36]....
        /*08bc*/ 	.word	0xffffffff


	//   ....[37]....
        /*08c0*/ 	.word	0xffffffff


	//   ....[38]....
        /*08c4*/ 	.word	0xffffffff


	//   ....[39]....
        /*08c8*/ 	.word	0xffffffff


	//   ....[40]....
        /*08cc*/ 	.word	0xffffffff


	//   ....[41]....
        /*08d0*/ 	.word	0xffffffff


	//   ....[42]....
        /*08d4*/ 	.word	0xffffffff


	//   ....[43]....
        /*08d8*/ 	.word	0xffffffff


	//   ....[44]....
        /*08dc*/ 	.word	0xffffffff


	//   ....[45]....
        /*08e0*/ 	.word	0xffffffff


	//   ....[46]....
        /*08e4*/ 	.word	0xffffffff


	//   ....[47]....
        /*08e8*/ 	.word	0xffffffff


	//   ....[48]....
        /*08ec*/ 	.word	0xffffffff


	//   ....[49]....
        /*08f0*/ 	.word	0xffffffff


	//   ....[50]....
        /*08f4*/ 	.word	0xffffffff


	//   ....[51]....
        /*08f8*/ 	.word	0xffffffff


	//   ....[52]....
        /*08fc*/ 	.word	0xffffffff


	//   ....[53]....
        /*0900*/ 	.word	0xffffffff


	//   ....[54]....
        /*0904*/ 	.word	0xffffffff


	//   ....[55]....
        /*0908*/ 	.word	0xffffffff


	//   ....[56]....
        /*090c*/ 	.word	0xffffffff


	//   ....[57]....
        /*0910*/ 	.word	0xffffffff


	//   ....[58]....
        /*0914*/ 	.word	0xffffffff


	//   ....[59]....
        /*0918*/ 	.word	0xffffffff


	//   ....[60]....
        /*091c*/ 	.word	0xffffffff


	//   ....[61]....
        /*0920*/ 	.word	0xffffffff


	//   ....[62]....
        /*0924*/ 	.word	0xffffffff


	//   ....[63]....
        /*0928*/ 	.word	0xffffffff


	//   ....[64]....
        /*092c*/ 	.word	0xffffffff


	//   ....[65]....
        /*0930*/ 	.word	0xffffffff


	//   ....[66]....
        /*0934*/ 	.word	0xffffffff


	//   ....[67]....
        /*0938*/ 	.word	0xffffffff


	//   ....[68]....
        /*093c*/ 	.word	0xffffffff


	//   ....[69]....
        /*0940*/ 	.word	0xffffffff


	//   ....[70]....
        /*0944*/ 	.word	0xffffffff


	//   ....[71]....
        /*0948*/ 	.word	0xffffffff


	//   ....[72]....
        /*094c*/ 	.word	0xffffffff


	//   ....[73]....
        /*0950*/ 	.word	0xffffffff


	//   ....[74]....
        /*0954*/ 	.word	0xffffffff


	//   ....[75]....
        /*0958*/ 	.word	0xffffffff


	//   ....[76]....
        /*095c*/ 	.word	0xffffffff


	//   ....[77]....
        /*0960*/ 	.word	0xffffffff


	//   ....[78]....
        /*0964*/ 	.word	0xffffffff


	//   ....[79]....
        /*0968*/ 	.word	0xffffffff


	//   ....[80]....
        /*096c*/ 	.word	0xffffffff


	//   ....[81]....
        /*0970*/ 	.word	0xffffffff


	//   ....[82]....
        /*0974*/ 	.word	0xffffffff


	//   ....[83]....
        /*0978*/ 	.word	0xffffffff


	//   ....[84]....
        /*097c*/ 	.word	0xffffffff


	//   ....[85]....
        /*0980*/ 	.word	0xffffffff


	//   ....[86]....
        /*0984*/ 	.word	0xffffffff


	//   ....[87]....
        /*0988*/ 	.word	0xffffffff


	//   ....[88]....
        /*098c*/ 	.word	0xffffffff


	//   ....[89]....
        /*0990*/ 	.word	0xffffffff


	//   ....[90]....
        /*0994*/ 	.word	0xffffffff


	//   ....[91]....
        /*0998*/ 	.word	0xffffffff


	//   ....[92]....
        /*099c*/ 	.word	0xffffffff


	//   ....[93]....
        /*09a0*/ 	.word	0xffffffff


	//   ....[94]....
        /*09a4*/ 	.word	0xffffffff


	//   ....[95]....
        /*09a8*/ 	.word	0xffffffff


	//   ....[96]....
        /*09ac*/ 	.word	0xffffffff


	//   ....[97]....
        /*09b0*/ 	.word	0xffffffff


	//   ....[98]....
        /*09b4*/ 	.word	0xffffffff


	//   ....[99]....
        /*09b8*/ 	.word	0xffffffff


	//   ....[100]....
        /*09bc*/ 	.word	0xffffffff


	//   ....[101]....
        /*09c0*/ 	.word	0xffffffff


	//   ....[102]....
        /*09c4*/ 	.word	0xffffffff


	//   ....[103]....
        /*09c8*/ 	.word	0xffffffff


	//   ....[104]....
        /*09cc*/ 	.word	0xffffffff


	//   ....[105]....
        /*09d0*/ 	.word	0xffffffff


	//   ....[106]....
        /*09d4*/ 	.word	0x0500000f


	//   ....[107]....
        /*09d8*/ 	.word	0x0500000f


	//   ....[108]....
        /*09dc*/ 	.word	0x0500000f


	//   ....[109]....
        /*09e0*/ 	.word	0x0500000f


	//   ....[110]....
        /*09e4*/ 	.word	0x0500000f


	//   ....[111]....
        /*09e8*/ 	.word	0x0500000f


	//   ....[112]....
        /*09ec*/ 	.word	0x0500000f


	//   ....[113]....
        /*09f0*/ 	.word	0x0500000f


	//   ....[114]....
        /*09f4*/ 	.word	0x0500000f


	//   ....[115]....
        /*09f8*/ 	.word	0x0500000f


	//   ....[116]....
        /*09fc*/ 	.word	0x0500000f


	//   ....[117]....
        /*0a00*/ 	.word	0x0500000f


	//   ....[118]....
        /*0a04*/ 	.word	0x0500000f


	//   ....[119]....
        /*0a08*/ 	.word	0x0500000f


	//   ....[120]....
        /*0a0c*/ 	.word	0x0500000f


	//   ....[121]....
        /*0a10*/ 	.word	0x0500000f


	//   ....[122]....
        /*0a14*/ 	.word	0x0500000f


	//   ....[123]....
        /*0a18*/ 	.word	0x0500000f


	//   ....[124]....
        /*0a1c*/ 	.word	0x0500000f


	//   ....[125]....
        /*0a20*/ 	.word	0x0500000f


	//   ....[126]....
        /*0a24*/ 	.word	0x0500000f


	//   ....[127]....
        /*0a28*/ 	.word	0x0500000f


	//   ....[128]....
        /*0a2c*/ 	.word	0x0500000f


	//   ....[129]....
        /*0a30*/ 	.word	0x0500000f


	//   ....[130]....
        /*0a34*/ 	.word	0x0500000f


	//   ....[131]....
        /*0a38*/ 	.word	0x0500000f


	//   ....[132]....
        /*0a3c*/ 	.word	0x0500000f


	//   ....[133]....
        /*0a40*/ 	.word	0x0500000f


	//   ....[134]....
        /*0a44*/ 	.word	0x0500000f


	//   ....[135]....
        /*0a48*/ 	.word	0x0500000f


	//   ....[136]....
        /*0a4c*/ 	.word	0x0500000f


	//   ....[137]....
        /*0a50*/ 	.word	0x0500000f


	//   ....[138]....
        /*0a54*/ 	.word	0x0500000f


	//   ....[139]....
        /*0a58*/ 	.word	0x0500000f


	//   ....[140]....
        /*0a5c*/ 	.word	0x0500000f


	//   ....[141]....
        /*0a60*/ 	.word	0x0500000f


	//   ....[142]....
        /*0a64*/ 	.word	0x0500000f


	//   ....[143]....
        /*0a68*/ 	.word	0x0500000f


	//   ....[144]....
        /*0a6c*/ 	.word	0x0500000f


	//   ....[145]....
        /*0a70*/ 	.word	0x0500000f


	//   ....[146]....
        /*0a74*/ 	.word	0x0500000f


	//   ....[147]....
        /*0a78*/ 	.word	0x0500000f


	//   ....[148]....
        /*0a7c*/ 	.word	0x0500000f


	//   ....[149]....
        /*0a80*/ 	.word	0x0500000f


	//   ....[150]....
        /*0a84*/ 	.word	0x0500000f


	//----- nvinfo : EIATTR_COOP_GROUP_INSTR_OFFSETS
	.align		4
.L_383:
        /*0a88*/ 	.byte	0x04, 0x28
        /*0a8a*/ 	.short	(.L_385 - .L_384)


	//   ....[0]....
.L_384:
        /*0a8c*/ 	.word	0x00000060


	//   ....[1]....
        /*0a90*/ 	.word	0x000001a0


	//   ....[2]....
        /*0a94*/ 	.word	0x000001f0


	//   ....[3]....
        /*0a98*/ 	.word	0x00000420


	//   ....[4]....
        /*0a9c*/ 	.word	0x00000580


	//   ....[5]....
        /*0aa0*/ 	.word	0x000006a0


	//   ....[6]....
        /*0aa4*/ 	.word	0x00000800


	//   ....[7]....
        /*0aa8*/ 	.word	0x0000aea0


	//   ....[8]....
        /*0aac*/ 	.word	0x0000b410


	//   ....[9]....
        /*0ab0*/ 	.word	0x0000b420


	//   ....[10]....
        /*0ab4*/ 	.word	0x0000b430


	//   ....[11]....
        /*0ab8*/ 	.word	0x0000b440


	//   ....[12]....
        /*0abc*/ 	.word	0x0000dee0


	//   ....[13]....
        /*0ac0*/ 	.word	0x0000def0


	//   ....[14]....
        /*0ac4*/ 	.word	0x0000df00


	//   ....[15]....
        /*0ac8*/ 	.word	0x0000df10


	//   ....[16]....
        /*0acc*/ 	.word	0x00011fa0


	//   ....[17]....
        /*0ad0*/ 	.word	0x00012070


	//   ....[18]....
        /*0ad4*/ 	.word	0x00012640


	//   ....[19]....
        /*0ad8*/ 	.word	0x00012690


	//   ....[20]....
        /*0adc*/ 	.word	0x000145a0


	//   ....[21]....
        /*0ae0*/ 	.word	0x00014630


	//   ....[22]....
        /*0ae4*/ 	.word	0x00014d60


	//   ....[23]....
        /*0ae8*/ 	.word	0x00014e10


	//   ....[24]....
        /*0aec*/ 	.word	0x00016260


	//   ....[25]....
        /*0af0*/ 	.word	0x000162d0


	//   ....[26]....
        /*0af4*/ 	.word	0x00016300


	//   ....[27]....
        /*0af8*/ 	.word	0x00016310


	//   ....[28]....
        /*0afc*/ 	.word	0x000173c0


	//   ....[29]....
        /*0b00*/ 	.word	0x000173d0


	//   ....[30]....
        /*0b04*/ 	.word	0x000173e0


	//   ....[31]....
        /*0b08*/ 	.word	0x000173f0


	//   ....[32]....
        /*0b0c*/ 	.word	0x00017a90


	//   ....[33]....
        /*0b10*/ 	.word	0x00017ad0


	//   ....[34]....
        /*0b14*/ 	.word	0x00017bc0


	//   ....[35]....
        /*0b18*/ 	.word	0x00017be0


	//   ....[36]....
        /*0b1c*/ 	.word	0x00017ca0


	//   ....[37]....
        /*0b20*/ 	.word	0x00017cc0


	//   ....[38]....
        /*0b24*/ 	.word	0x00017d90


	//   ....[39]....
        /*0b28*/ 	.word	0x00017db0


	//   ....[40]....
        /*0b2c*/ 	.word	0x00018230


	//   ....[41]....
        /*0b30*/ 	.word	0x00018240


	//   ....[42]....
        /*0b34*/ 	.word	0x00018680


	//   ....[43]....
        /*0b38*/ 	.word	0x00018690


	//   ....[44]....
        /*0b3c*/ 	.word	0x00019300


	//   ....[45]....
        /*0b40*/ 	.word	0x00019320


	//   ....[46]....
        /*0b44*/ 	.word	0x000193e0


	//   ....[47]....
        /*0b48*/ 	.word	0x00019400


	//   ....[48]....
        /*0b4c*/ 	.word	0x000194c0


	//   ....[49]....
        /*0b50*/ 	.word	0x000194e0


	//   ....[50]....
        /*0b54*/ 	.word	0x000195b0


	//   ....[51]....
        /*0b58*/ 	.word	0x000195d0


	//   ....[52]....
        /*0b5c*/ 	.word	0x00019720


	//   ....[53]....
        /*0b60*/ 	.word	0x00019950


	//   ....[54]....
        /*0b64*/ 	.word	0x00019980


	//   ....[55]....
        /*0b68*/ 	.word	0x000199b0


	//   ....[56]....
        /*0b6c*/ 	.word	0x000199e0


	//   ....[57]....
        /*0b70*/ 	.word	0x00019a10


	//   ....[58]....
        /*0b74*/ 	.word	0x00019a40


	//   ....[59]....
        /*0b78*/ 	.word	0x00019be0


	//   ....[60]....
        /*0b7c*/ 	.word	0x00019c10


	//   ....[61]....
        /*0b80*/ 	.word	0x00019c40


	//   ....[62]....
        /*0b84*/ 	.word	0x00019c70


	//   ....[63]....
        /*0b88*/ 	.word	0x00019ca0


	//   ....[64]....
        /*0b8c*/ 	.word	0x00019cd0


	//   ....[65]....
        /*0b90*/ 	.word	0x00019d60


	//   ....[66]....
        /*0b94*/ 	.word	0x00019d90


	//   ....[67]....
        /*0b98*/ 	.word	0x00019da0


	//   ....[68]....
        /*0b9c*/ 	.word	0x00019e50


	//   ....[69]....
        /*0ba0*/ 	.word	0x0001afe0


	//   ....[70]....
        /*0ba4*/ 	.word	0x0001cbd0


	//   ....[71]....
        /*0ba8*/ 	.word	0x0001d7c0


	//   ....[72]....
        /*0bac*/ 	.word	0x0001d800


	//   ....[73]....
        /*0bb0*/ 	.word	0x0001d8c0


	//   ....[74]....
        /*0bb4*/ 	.word	0x0001d8d0


	//   ....[75]....
        /*0bb8*/ 	.word	0x0001d970


	//   ....[76]....
        /*0bbc*/ 	.word	0x0001d980


	//   ....[77]....
        /*0bc0*/ 	.word	0x0001da20


	//   ....[78]....
        /*0bc4*/ 	.word	0x0001da30


	//   ....[79]....
        /*0bc8*/ 	.word	0x0001dad0


	//   ....[80]....
        /*0bcc*/ 	.word	0x0001dae0


	//   ....[81]....
        /*0bd0*/ 	.word	0x0001db80


	//   ....[82]....
        /*0bd4*/ 	.word	0x0001db90


	//   ....[83]....
        /*0bd8*/ 	.word	0x0001dc30


	//   ....[84]....
        /*0bdc*/ 	.word	0x0001dc40


	//   ....[85]....
        /*0be0*/ 	.word	0x0001dc90


	//   ....[86]....
        /*0be4*/ 	.word	0x0001dcd0


	//   ....[87]....
        /*0be8*/ 	.word	0x000208c0


	//   ....[88]....
        /*0bec*/ 	.word	0x000208f0


	//   ....[89]....
        /*0bf0*/ 	.word	0x00020940


	//   ....[90]....
        /*0bf4*/ 	.word	0x00020970


	//   ....[91]....
        /*0bf8*/ 	.word	0x000209a0


	//   ....[92]....
        /*0bfc*/ 	.word	0x000209d0


	//   ....[93]....
        /*0c00*/ 	.word	0x00020a00


	//   ....[94]....
        /*0c04*/ 	.word	0x00020a30


	//   ....[95]....
        /*0c08*/ 	.word	0x00020c00


	//   ....[96]....
        /*0c0c*/ 	.word	0x00020c30


	//   ....[97]....
        /*0c10*/ 	.word	0x00020c60


	//   ....[98]....
        /*0c14*/ 	.word	0x00020c90


	//   ....[99]....
        /*0c18*/ 	.word	0x00020cc0


	//   ....[100]....
        /*0c1c*/ 	.word	0x00020cf0


	//   ....[101]....
        /*0c20*/ 	.word	0x00020db0


	//   ....[102]....
        /*0c24*/ 	.word	0x00020dd0


	//   ....[103]....
        /*0c28*/ 	.word	0x00020de0


	//   ....[104]....
        /*0c2c*/ 	.word	0x00020e40


	//   ....[105]....
        /*0c30*/ 	.word	0x00021550


	//   ....[106]....
        /*0c34*/ 	.word	0x00021990


	//   ....[107]....
        /*0c38*/ 	.word	0x00021a20


	//   ....[108]....
        /*0c3c*/ 	.word	0x00021a70


	//   ....[109]....
        /*0c40*/ 	.word	0x00021ac0


	//   ....[110]....
        /*0c44*/ 	.word	0x00021bb0


	//   ....[111]....
        /*0c48*/ 	.word	0x00021c40


	//   ....[112]....
        /*0c4c*/ 	.word	0x00021c90


	//   ....[113]....
        /*0c50*/ 	.word	0x00021ce0


	//   ....[114]....
        /*0c54*/ 	.word	0x00021f40


	//   ....[115]....
        /*0c58*/ 	.word	0x00022230


	//   ....[116]....
        /*0c5c*/ 	.word	0x000223b0


	//   ....[117]....
        /*0c60*/ 	.word	0x00022400


	//   ....[118]....
        /*0c64*/ 	.word	0x000224d0


	//   ....[119]....
        /*0c68*/ 	.word	0x000225e0


	//   ....[120]....
        /*0c6c*/ 	.word	0x00022640


	//   ....[121]....
        /*0c70*/ 	.word	0x00022750


	//   ....[122]....
        /*0c74*/ 	.word	0x000227b0


	//   ....[123]....
        /*0c78*/ 	.word	0x000228c0


	//   ....[124]....
        /*0c7c*/ 	.word	0x00022920


	//   ....[125]....
        /*0c80*/ 	.word	0x00022a30


	//   ....[126]....
        /*0c84*/ 	.word	0x00022a90


	//   ....[127]....
        /*0c88*/ 	.word	0x00022ba0


	//   ....[128]....
        /*0c8c*/ 	.word	0x00022c00


	//   ....[129]....
        /*0c90*/ 	.word	0x00022d10


	//   ....[130]....
        /*0c94*/ 	.word	0x00022d70


	//   ....[131]....
        /*0c98*/ 	.word	0x00022e50


	//   ....[132]....
        /*0c9c*/ 	.word	0x000231c0


	//   ....[133]....
        /*0ca0*/ 	.word	0x00023270


	//   ....[134]....
        /*0ca4*/ 	.word	0x000233e0


	//   ....[135]....
        /*0ca8*/ 	.word	0x00023470


	//   ....[136]....
        /*0cac*/ 	.word	0x000234f0


	//   ....[137]....
        /*0cb0*/ 	.word	0x00023570


	//   ....[138]....
        /*0cb4*/ 	.word	0x000235f0


	//   ....[139]....
        /*0cb8*/ 	.word	0x00023680


	//   ....[140]....
        /*0cbc*/ 	.word	0x00023720


	//   ....[141]....
        /*0cc0*/ 	.word	0x000237f0


	//   ....[142]....
        /*0cc4*/ 	.word	0x00023870


	//   ....[143]....
        /*0cc8*/ 	.word	0x000238f0


	//   ....[144]....
        /*0ccc*/ 	.word	0x00023970


	//   ....[145]....
        /*0cd0*/ 	.word	0x00023a00


	//   ....[146]....
        /*0cd4*/ 	.word	0x00023a80


	//   ....[147]....
        /*0cd8*/ 	.word	0x00023b20


	//   ....[148]....
        /*0cdc*/ 	.word	0x00023b70


	//   ....[149]....
        /*0ce0*/ 	.word	0x00023c00


	//   ....[150]....
        /*0ce4*/ 	.word	0x00023d30


	//----- nvinfo : EIATTR_REG_RECONFIG
	.align		4
.L_385:
        /*0ce8*/ 	.byte	0x01, 0x54
	.zero		2


	//----- nvinfo : EIATTR_SYSCALL_OFFSETS
	.align		4
        /*0cec*/ 	.byte	0x04, 0x46
        /*0cee*/ 	.short	(.L_387 - .L_386)


	//   ....[0]....
.L_386:
        /*0cf0*/ 	.word	0x00002000


	//   ....[1]....
        /*0cf4*/ 	.word	0x00002150


	//   ....[2]....
        /*0cf8*/ 	.word	0x0000b040


	//   ....[3]....
        /*0cfc*/ 	.word	0x0000b390


	//   ....[4]....
        /*0d00*/ 	.word	0x0001c7f0


	//   ....[5]....
        /*0d04*/ 	.word	0x0001c940


	//   ....[6]....
        /*0d08*/ 	.word	0x0001ca30


	//   ....[7]....
        /*0d0c*/ 	.word	0x0001d390


	//----- nvinfo : EIATTR_MBARRIER_INSTR_OFFSETS
	.align		4
.L_387:
        /*0d10*/ 	.byte	0x04, 0x39
        /*0d12*/ 	.short	(.L_389 - .L_388)


	//   ....[0]....
.L_388:
        /*0d14*/ 	.word	0x000002d0
        /*0d18*/ 	.word	0x000000ff
        /*0d1c*/ 	.word	0x00034800
        /*0d20*/ 	.short	0x0100
        /*0d22*/ 	.byte	0x08
	.zero		1


	//   ....[1]....
        /*0d24*/ 	.word	0x000002e0
        /*0d28*/ 	.word	0x000000ff
        /*0d2c*/ 	.word	0x00034820
        /*0d30*/ 	.short	0x0100
        /*0d32*/ 	.byte	0x08
	.zero		1


	//   ....[2]....
        /*0d34*/ 	.word	0x000003d0
        /*0d38*/ 	.word	0x000000ff
        /*0d3c*/ 	.word	0x00034830
        /*0d40*/ 	.short	0x0100
        /*0d42*/ 	.byte	0x08
	.zero		1


	//   ....[3]....
        /*0d44*/ 	.word	0x000003e0
        /*0d48*/ 	.word	0x000000ff
        /*0d4c*/ 	.word	0x00034840
        /*0d50*/ 	.short	0x0100
        /*0d52*/ 	.byte	0x08
	.zero		1


	//   ....[4]....
        /*0d54*/ 	.word	0x000003f0
        /*0d58*/ 	.word	0x000000ff
        /*0d5c*/ 	.word	0x00034838
        /*0d60*/ 	.short	0x0100
        /*0d62*/ 	.byte	0x08
	.zero		1


	//   ....[5]....
        /*0d64*/ 	.word	0x00000400
        /*0d68*/ 	.word	0x000000ff
        /*0d6c*/ 	.word	0x00034848
        /*0d70*/ 	.short	0x0100
        /*0d72*/ 	.byte	0x08
	.zero		1


	//   ....[6]....
        /*0d74*/ 	.word	0x00000530
        /*0d78*/ 	.word	0x000000ff
        /*0d7c*/ 	.word	0x00034850
        /*0d80*/ 	.short	0x0100
        /*0d82*/ 	.byte	0x08
	.zero		1


	//   ....[7]....
        /*0d84*/ 	.word	0x00000540
        /*0d88*/ 	.word	0x000000ff
        /*0d8c*/ 	.word	0x00034860
        /*0d90*/ 	.short	0x0100
        /*0d92*/ 	.byte	0x08
	.zero		1


	//   ....[8]....
        /*0d94*/ 	.word	0x00000550
        /*0d98*/ 	.word	0x000000ff
        /*0d9c*/ 	.word	0x00034858
        /*0da0*/ 	.short	0x0100
        /*0da2*/ 	.byte	0x08
	.zero		1


	//   ....[9]....
        /*0da4*/ 	.word	0x00000560
        /*0da8*/ 	.word	0x000000ff
        /*0dac*/ 	.word	0x00034868
        /*0db0*/ 	.short	0x0100
        /*0db2*/ 	.byte	0x08
	.zero		1


	//   ....[10]....
        /*0db4*/ 	.word	0x00000650
        /*0db8*/ 	.word	0x000000ff
        /*0dbc*/ 	.word	0x00034870
        /*0dc0*/ 	.short	0x0100
        /*0dc2*/ 	.byte	0x06
	.zero		1


	//   ....[11]....
        /*0dc4*/ 	.word	0x00000660
        /*0dc8*/ 	.word	0x000000ff
        /*0dcc*/ 	.word	0x00034880
        /*0dd0*/ 	.short	0x0100
        /*0dd2*/ 	.byte	0x06
	.zero		1


	//   ....[12]....
        /*0dd4*/ 	.word	0x00000670
        /*0dd8*/ 	.word	0x000000ff
        /*0ddc*/ 	.word	0x00034878
        /*0de0*/ 	.short	0x0100
        /*0de2*/ 	.byte	0x06
	.zero		1


	//   ....[13]....
        /*0de4*/ 	.word	0x00000680
        /*0de8*/ 	.word	0x000000ff
        /*0dec*/ 	.word	0x00034888
        /*0df0*/ 	.short	0x0100
        /*0df2*/ 	.byte	0x06
	.zero		1


	//   ....[14]....
        /*0df4*/ 	.word	0x000007b0
        /*0df8*/ 	.word	0x000000ff
        /*0dfc*/ 	.word	0x00034890
        /*0e00*/ 	.short	0x0100
        /*0e02*/ 	.byte	0x08
	.zero		1


	//   ....[15]....
        /*0e04*/ 	.word	0x000007c0
        /*0e08*/ 	.word	0x000000ff
        /*0e0c*/ 	.word	0x000348a0
        /*0e10*/ 	.short	0x0100
        /*0e12*/ 	.byte	0x08
	.zero		1


	//   ....[16]....
        /*0e14*/ 	.word	0x000007d0
        /*0e18*/ 	.word	0x000000ff
        /*0e1c*/ 	.word	0x00034898
        /*0e20*/ 	.short	0x0100
        /*0e22*/ 	.byte	0x08
	.zero		1


	//   ....[17]....
        /*0e24*/ 	.word	0x000007e0
        /*0e28*/ 	.word	0x000000ff
        /*0e2c*/ 	.word	0x000348a8
        /*0e30*/ 	.short	0x0100
        /*0e32*/ 	.byte	0x08
	.zero		1


	//   ....[18]....
        /*0e34*/ 	.word	0x00000910
        /*0e38*/ 	.word	0x000000ff
        /*0e3c*/ 	.word	0x000348b0
        /*0e40*/ 	.short	0x0100
        /*0e42*/ 	.byte	0x08
	.zero		1


	//   ....[19]....
        /*0e44*/ 	.word	0x00000920
        /*0e48*/ 	.word	0x000000ff
        /*0e4c*/ 	.word	0x000348c0
        /*0e50*/ 	.short	0x0100
        /*0e52*/ 	.byte	0x08
	.zero		1


	//   ....[20]....
        /*0e54*/ 	.word	0x00000930
        /*0e58*/ 	.word	0x000000ff
        /*0e5c*/ 	.word	0x000348b8
        /*0e60*/ 	.short	0x0100
        /*0e62*/ 	.byte	0x08
	.zero		1


	//   ....[21]....
        /*0e64*/ 	.word	0x00000940
        /*0e68*/ 	.word	0x000000ff
        /*0e6c*/ 	.word	0x000348c8
        /*0e70*/ 	.short	0x0100
        /*0e72*/ 	.byte	0x08
	.zero		1


	//   ....[22]....
        /*0e74*/ 	.word	0x00003c00
        /*0e78*/ 	.word	0x00000065
        /*0e7c*/ 	.word	0x00034890
        /*0e80*/ 	.short	0x010a
        /*0e82*/ 	.byte	0x3f
	.zero		1


	//   ....[23]....
        /*0e84*/ 	.word	0x00006f70
        /*0e88*/ 	.word	0x00000065
        /*0e8c*/ 	.word	0x00034890
        /*0e90*/ 	.short	0x010a
        /*0e92*/ 	.byte	0x3f
	.zero		1


	//   ....[24]....
        /*0e94*/ 	.word	0x0000a050
        /*0e98*/ 	.word	0x00000065
        /*0e9c*/ 	.word	0x00034890
        /*0ea0*/ 	.short	0x010a
        /*0ea2*/ 	.byte	0x3f
	.zero		1


	//   ....[25]....
        /*0ea4*/ 	.word	0x0000a420
        /*0ea8*/ 	.word	0x00000028
        /*0eac*/ 	.word	0x00000000
        /*0eb0*/ 	.short	0x0101
        /*0eb2*/ 	.byte	0x3f
	.zero		1


	//   ....[26]....
        /*0eb4*/ 	.word	0x0000a460
        /*0eb8*/ 	.word	0x00000065
        /*0ebc*/ 	.word	0x000348b0
        /*0ec0*/ 	.short	0x010a
        /*0ec2*/ 	.byte	0x3f
	.zero		1


	//   ....[27]....
        /*0ec4*/ 	.word	0x0000a900
        /*0ec8*/ 	.word	0x00000065
        /*0ecc*/ 	.word	0x00000000
        /*0ed0*/ 	.short	0x0101
        /*0ed2*/ 	.byte	0x3f
	.zero		1


	//   ....[28]....
        /*0ed4*/ 	.word	0x0000b0c0
        /*0ed8*/ 	.word	0x00000002
        /*0edc*/ 	.word	0x00034800
        /*0ee0*/ 	.short	0x010a
        /*0ee2*/ 	.byte	0x3f
	.zero		1


	//   ....[29]....
        /*0ee4*/ 	.word	0x0000b110
        /*0ee8*/ 	.word	0x00000002
        /*0eec*/ 	.word	0x00034800
        /*0ef0*/ 	.short	0x010a
        /*0ef2*/ 	.byte	0x3f
	.zero		1


	//   ....[30]....
        /*0ef4*/ 	.word	0x0000bb60
        /*0ef8*/ 	.word	0x00000002
        /*0efc*/ 	.word	0x00034800
        /*0f00*/ 	.short	0x010a
        /*0f02*/ 	.byte	0x3f
	.zero		1


	//   ....[31]....
        /*0f04*/ 	.word	0x0000e3c0
        /*0f08*/ 	.word	0x00000002
        /*0f0c*/ 	.word	0x00034800
        /*0f10*/ 	.short	0x010a
        /*0f12*/ 	.byte	0x3f
	.zero		1


	//   ....[32]....
        /*0f14*/ 	.word	0x00010b60
        /*0f18*/ 	.word	0x0000000a
        /*0f1c*/ 	.word	0x00034830
        /*0f20*/ 	.short	0x010a
        /*0f22*/ 	.byte	0x3f
	.zero		1


	//   ....[33]....
        /*0f24*/ 	.word	0x00010be0
        /*0f28*/ 	.word	0x0000000a
        /*0f2c*/ 	.word	0x00034830
        /*0f30*/ 	.short	0x010a
        /*0f32*/ 	.byte	0x3f
	.zero		1


	//   ....[34]....
        /*0f34*/ 	.word	0x00012bc0
        /*0f38*/ 	.word	0x00000005
        /*0f3c*/ 	.word	0x00000000
        /*0f40*/ 	.short	0x0101
        /*0f42*/ 	.byte	0x3f
	.zero		1


	//   ....[35]....
        /*0f44*/ 	.word	0x00013630
        /*0f48*/ 	.word	0x0000000f
        /*0f4c*/ 	.word	0x00034830
        /*0f50*/ 	.short	0x010a
        /*0f52*/ 	.byte	0x3f
	.zero		1


	//   ....[36]....
        /*0f54*/ 	.word	0x000136b0
        /*0f58*/ 	.word	0x0000000f
        /*0f5c*/ 	.word	0x00034830
        /*0f60*/ 	.short	0x010a
        /*0f62*/ 	.byte	0x3f
	.zero		1


	//   ....[37]....
        /*0f64*/ 	.word	0x000141c0
        /*0f68*/ 	.word	0x00000014
        /*0f6c*/ 	.word	0x00034850
        /*0f70*/ 	.short	0x010a
        /*0f72*/ 	.byte	0x3f
	.zero		1


	//   ....[38]....
        /*0f74*/ 	.word	0x00014210
        /*0f78*/ 	.word	0x00000014
        /*0f7c*/ 	.word	0x00034850
        /*0f80*/ 	.short	0x010a
        /*0f82*/ 	.byte	0x3f
	.zero		1


	//   ....[39]....
        /*0f84*/ 	.word	0x00015590
        /*0f88*/ 	.word	0x0000000f
        /*0f8c*/ 	.word	0x00000000
        /*0f90*/ 	.short	0x0101
        /*0f92*/ 	.byte	0x3f
	.zero		1


	//   ....[40]....
        /*0f94*/ 	.word	0x000155e0
        /*0f98*/ 	.word	0x00000014
        /*0f9c*/ 	.word	0x00000000
        /*0fa0*/ 	.short	0x0101
        /*0fa2*/ 	.byte	0x3f
	.zero		1


	//   ....[41]....
        /*0fa4*/ 	.word	0x00015e40
        /*0fa8*/ 	.word	0x00000006
        /*0fac*/ 	.word	0x00034850
        /*0fb0*/ 	.short	0x010a
        /*0fb2*/ 	.byte	0x3f
	.zero		1


	//   ....[42]....
        /*0fb4*/ 	.word	0x00015ee0
        /*0fb8*/ 	.word	0x00000006
        /*0fbc*/ 	.word	0x00034850
        /*0fc0*/ 	.short	0x010a
        /*0fc2*/ 	.byte	0x3f
	.zero		1


	//   ....[43]....
        /*0fc4*/ 	.word	0x000164a0
        /*0fc8*/ 	.word	0x00000008
        /*0fcc*/ 	.word	0x00000000
        /*0fd0*/ 	.short	0x0101
        /*0fd2*/ 	.byte	0x3f
	.zero		1


	//   ....[44]....
        /*0fd4*/ 	.word	0x00017ac0
        /*0fd8*/ 	.word	0x00000000
        /*0fdc*/ 	.word	0x00000000
        /*0fe0*/ 	.short	0x0101
        /*0fe2*/ 	.byte	0x3f
	.zero		1


	//   ....[45]....
        /*0fe4*/ 	.word	0x000180e0
        /*0fe8*/ 	.word	0x00000006
        /*0fec*/ 	.word	0x00000000
        /*0ff0*/ 	.short	0x0101
        /*0ff2*/ 	.byte	0x3f
	.zero		1


	//   ....[46]....
        /*0ff4*/ 	.word	0x0001b0c0
        /*0ff8*/ 	.word	0x00000012
        /*0ffc*/ 	.word	0x00034820
        /*1000*/ 	.short	0x010a
        /*1002*/ 	.byte	0x3f
	.zero		1


	//   ....[47]....
        /*1004*/ 	.word	0x0001b190
        /*1008*/ 	.word	0x00000005
        /*100c*/ 	.word	0x000348a0
        /*1010*/ 	.short	0x010a
        /*1012*/ 	.byte	0x3f
	.zero		1


	//   ....[48]....
        /*1014*/ 	.word	0x0001b5b0
        /*1018*/ 	.word	0x00000005
        /*101c*/ 	.word	0x000348c0
        /*1020*/ 	.short	0x010a
        /*1022*/ 	.byte	0x3f
	.zero		1


	//   ....[49]....
        /*1024*/ 	.word	0x0001ba70
        /*1028*/ 	.word	0x00000006
        /*102c*/ 	.word	0x000348a0
        /*1030*/ 	.short	0x010a
        /*1032*/ 	.byte	0x3f
	.zero		1


	//   ....[50]....
        /*1034*/ 	.word	0x0001beb0
        /*1038*/ 	.word	0x00000006
        /*103c*/ 	.word	0x000348c0
        /*1040*/ 	.short	0x010a
        /*1042*/ 	.byte	0x3f
	.zero		1


	//   ....[51]....
        /*1044*/ 	.word	0x0001ce40
        /*1048*/ 	.word	0x00000000
        /*104c*/ 	.word	0x00034840
        /*1050*/ 	.short	0x010a
        /*1052*/ 	.byte	0x3f
	.zero		1


	//   ....[52]....
        /*1054*/ 	.word	0x0001ddc0
        /*1058*/ 	.word	0x00000012
        /*105c*/ 	.word	0x00034800
        /*1060*/ 	.short	0x0107
        /*1062*/ 	.byte	0x3f
	.zero		1


	//   ....[53]....
        /*1064*/ 	.word	0x0001dec0
        /*1068*/ 	.word	0x00000012
        /*106c*/ 	.word	0x00034800
        /*1070*/ 	.short	0x0101
        /*1072*/ 	.byte	0x3f
	.zero		1


	//   ....[54]....
        /*1074*/ 	.word	0x0001dee0
        /*1078*/ 	.word	0x00000012
        /*107c*/ 	.word	0x00034820
        /*1080*/ 	.short	0x010a
        /*1082*/ 	.byte	0x3f
	.zero		1


	//   ....[55]....
        /*1084*/ 	.word	0x0001e2a0
        /*1088*/ 	.word	0x00000003
        /*108c*/ 	.word	0x00034840
        /*1090*/ 	.short	0x010a
        /*1092*/ 	.byte	0x3f
	.zero		1


	//   ....[56]....
        /*1094*/ 	.word	0x0001e720
        /*1098*/ 	.word	0x00000002
        /*109c*/ 	.word	0x00034860
        /*10a0*/ 	.short	0x010a
        /*10a2*/ 	.byte	0x3f
	.zero		1


	//   ....[57]....
        /*10a4*/ 	.word	0x0001edd0
        /*10a8*/ 	.word	0x00000003
        /*10ac*/ 	.word	0x00034840
        /*10b0*/ 	.short	0x010a
        /*10b2*/ 	.byte	0x3f
	.zero		1


	//   ....[58]....
        /*10b4*/ 	.word	0x0001f250
        /*10b8*/ 	.word	0x00000002
        /*10bc*/ 	.word	0x00034860
        /*10c0*/ 	.short	0x010a
        /*10c2*/ 	.byte	0x3f
	.zero		1


	//   ....[59]....
        /*10c4*/ 	.word	0x0001f860
        /*10c8*/ 	.word	0x00000003
        /*10cc*/ 	.word	0x00034840
        /*10d0*/ 	.short	0x010a
        /*10d2*/ 	.byte	0x3f
	.zero		1


	//   ....[60]....
        /*10d4*/ 	.word	0x0001fcd0
        /*10d8*/ 	.word	0x00000002
        /*10dc*/ 	.word	0x00034860
        /*10e0*/ 	.short	0x010a
        /*10e2*/ 	.byte	0x3f
	.zero		1


	//   ....[61]....
        /*10e4*/ 	.word	0x00020280
        /*10e8*/ 	.word	0x00000000
        /*10ec*/ 	.word	0x00034860
        /*10f0*/ 	.short	0x010a
        /*10f2*/ 	.byte	0x3f
	.zero		1


	//   ....[62]....
        /*10f4*/ 	.word	0x000214d0
        /*10f8*/ 	.word	0x00000000
        /*10fc*/ 	.word	0x00034820
        /*1100*/ 	.short	0x010a
        /*1102*/ 	.byte	0x3f
	.zero		1


	//   ....[63]....
        /*1104*/ 	.word	0x000216c0
        /*1108*/ 	.word	0x00000006
        /*110c*/ 	.word	0x00000000
        /*1110*/ 	.short	0x010a
        /*1112*/ 	.byte	0x3f
	.zero		1


	//   ....[64]....
        /*1114*/ 	.word	0x00021700
        /*1118*/ 	.word	0x00000007
        /*111c*/ 	.word	0x00000000
        /*1120*/ 	.short	0x010a
        /*1122*/ 	.byte	0x3f
	.zero		1


	//   ....[65]....
        /*1124*/ 	.word	0x00021760
        /*1128*/ 	.word	0x00000004
        /*112c*/ 	.word	0x00000000
        /*1130*/ 	.short	0x010a
        /*1132*/ 	.byte	0x3f
	.zero		1


	//   ....[66]....
        /*1134*/ 	.word	0x00021790
        /*1138*/ 	.word	0x00000003
        /*113c*/ 	.word	0x00000000
        /*1140*/ 	.short	0x010a
        /*1142*/ 	.byte	0x3f
	.zero		1


	//   ....[67]....
        /*1144*/ 	.word	0x000217f0
        /*1148*/ 	.word	0x00000065
        /*114c*/ 	.word	0x00034890
        /*1150*/ 	.short	0x010a
        /*1152*/ 	.byte	0x3f
	.zero		1


	//   ....[68]....
        /*1154*/ 	.word	0x00021840
        /*1158*/ 	.word	0x00000065
        /*115c*/ 	.word	0x00034890
        /*1160*/ 	.short	0x010a
        /*1162*/ 	.byte	0x3f
	.zero		1


	//   ....[69]....
        /*1164*/ 	.word	0x00021890
        /*1168*/ 	.word	0x00000065
        /*116c*/ 	.word	0x00034890
        /*1170*/ 	.short	0x010a
        /*1172*/ 	.byte	0x3f
	.zero		1


	//   ....[70]....
        /*1174*/ 	.word	0x000218e0
        /*1178*/ 	.word	0x00000065
        /*117c*/ 	.word	0x000348b0
        /*1180*/ 	.short	0x010a
        /*1182*/ 	.byte	0x3f
	.zero		1


	//   ....[71]....
        /*1184*/ 	.word	0x00021b00
        /*1188*/ 	.word	0x00000002
        /*118c*/ 	.word	0x00034800
        /*1190*/ 	.short	0x010a
        /*1192*/ 	.byte	0x3f
	.zero		1


	//   ....[72]....
        /*1194*/ 	.word	0x00021d20
        /*1198*/ 	.word	0x00000002
        /*119c*/ 	.word	0x00034800
        /*11a0*/ 	.short	0x010a
        /*11a2*/ 	.byte	0x3f
	.zero		1


	//   ....[73]....
        /*11a4*/ 	.word	0x00021d70
        /*11a8*/ 	.word	0x0000000a
        /*11ac*/ 	.word	0x00034830
        /*11b0*/ 	.short	0x010a
        /*11b2*/ 	.byte	0x3f
	.zero		1


	//   ....[74]....
        /*11b4*/ 	.word	0x00021dc0
        /*11b8*/ 	.word	0x0000000f
        /*11bc*/ 	.word	0x00034830
        /*11c0*/ 	.short	0x010a
        /*11c2*/ 	.byte	0x3f
	.zero		1


	//   ....[75]....
        /*11c4*/ 	.word	0x00021e10
        /*11c8*/ 	.word	0x00000014
        /*11cc*/ 	.word	0x00034850
        /*11d0*/ 	.short	0x010a
        /*11d2*/ 	.byte	0x3f
	.zero		1


	//   ....[76]....
        /*11d4*/ 	.word	0x00021e60
        /*11d8*/ 	.word	0x00000006
        /*11dc*/ 	.word	0x00034850
        /*11e0*/ 	.short	0x010a
        /*11e2*/ 	.byte	0x3f
	.zero		1


	//   ....[77]....
        /*11e4*/ 	.word	0x00022010
        /*11e8*/ 	.word	0x00000012
        /*11ec*/ 	.word	0x00034820
        /*11f0*/ 	.short	0x010a
        /*11f2*/ 	.byte	0x3f
	.zero		1


	//   ....[78]....
        /*11f4*/ 	.word	0x00022060
        /*11f8*/ 	.word	0x00000005
        /*11fc*/ 	.word	0x000348a0
        /*1200*/ 	.short	0x010a
        /*1202*/ 	.byte	0x3f
	.zero		1


	//   ....[79]....
        /*1204*/ 	.word	0x000220b0
        /*1208*/ 	.word	0x00000005
        /*120c*/ 	.word	0x000348c0
        /*1210*/ 	.short	0x010a
        /*1212*/ 	.byte	0x3f
	.zero		1


	//   ....[80]....
        /*1214*/ 	.word	0x00022100
        /*1218*/ 	.word	0x00000006
        /*121c*/ 	.word	0x000348a0
        /*1220*/ 	.short	0x010a
        /*1222*/ 	.byte	0x3f
	.zero		1


	//   ....[81]....
        /*1224*/ 	.word	0x00022150
        /*1228*/ 	.word	0x00000006
        /*122c*/ 	.word	0x000348c0
        /*1230*/ 	.short	0x010a
        /*1232*/ 	.byte	0x3f
	.zero		1


	//   ....[82]....
        /*1234*/ 	.word	0x000222f0
        /*1238*/ 	.word	0x00000000
        /*123c*/ 	.word	0x00034840
        /*1240*/ 	.short	0x010a
        /*1242*/ 	.byte	0x3f
	.zero		1


	//   ....[83]....
        /*1244*/ 	.word	0x00022ed0
        /*1248*/ 	.word	0x00000012
        /*124c*/ 	.word	0x00034820
        /*1250*/ 	.short	0x010a
        /*1252*/ 	.byte	0x3f
	.zero		1


	//   ....[84]....
        /*1254*/ 	.word	0x00022f20
        /*1258*/ 	.word	0x00000003
        /*125c*/ 	.word	0x00034840
        /*1260*/ 	.short	0x010a
        /*1262*/ 	.byte	0x3f
	.zero		1


	//   ....[85]....
        /*1264*/ 	.word	0x00022f70
        /*1268*/ 	.word	0x00000002
        /*126c*/ 	.word	0x00034860
        /*1270*/ 	.short	0x010a
        /*1272*/ 	.byte	0x3f
	.zero		1


	//   ....[86]....
        /*1274*/ 	.word	0x00022fc0
        /*1278*/ 	.word	0x00000003
        /*127c*/ 	.word	0x00034840
        /*1280*/ 	.short	0x010a
        /*1282*/ 	.byte	0x3f
	.zero		1


	//   ....[87]....
        /*1284*/ 	.word	0x00023010
        /*1288*/ 	.word	0x00000002
        /*128c*/ 	.word	0x00034860
        /*1290*/ 	.short	0x010a
        /*1292*/ 	.byte	0x3f
	.zero		1


	//   ....[88]....
        /*1294*/ 	.word	0x00023060
        /*1298*/ 	.word	0x00000003
        /*129c*/ 	.word	0x00034840
        /*12a0*/ 	.short	0x010a
        /*12a2*/ 	.byte	0x3f
	.zero		1


	//   ....[89]....
        /*12a4*/ 	.word	0x000230b0
        /*12a8*/ 	.word	0x00000002
        /*12ac*/ 	.word	0x00034860
        /*12b0*/ 	.short	0x010a
        /*12b2*/ 	.byte	0x3f
	.zero		1


	//   ....[90]....
        /*12b4*/ 	.word	0x00023100
        /*12b8*/ 	.word	0x00000000
        /*12bc*/ 	.word	0x00034860
        /*12c0*/ 	.short	0x010a
        /*12c2*/ 	.byte	0x3f
	.zero		1


	//   ....[91]....
        /*12c4*/ 	.word	0x00023c50
        /*12c8*/ 	.word	0x00000000
        /*12cc*/ 	.word	0x00034820
        /*12d0*/ 	.short	0x010a
        /*12d2*/ 	.byte	0x3f
	.zero		1


	//   ....[92]....
        /*12d4*/ 	.word	0x00023df0
        /*12d8*/ 	.word	0x00000006
        /*12dc*/ 	.word	0x00000000
        /*12e0*/ 	.short	0x010a
        /*12e2*/ 	.byte	0x3f
	.zero		1


	//   ....[93]....
        /*12e4*/ 	.word	0x00023e40
        /*12e8*/ 	.word	0x00000007
        /*12ec*/ 	.word	0x00000000
        /*12f0*/ 	.short	0x010a
        /*12f2*/ 	.byte	0x3f
	.zero		1


	//   ....[94]....
        /*12f4*/ 	.word	0x00023e90
        /*12f8*/ 	.word	0x00000004
        /*12fc*/ 	.word	0x00000000
        /*1300*/ 	.short	0x010a
        /*1302*/ 	.byte	0x3f
	.zero		1


	//----- nvinfo : EIATTR_NUM_MBARRIERS
	.align		4
.L_389:
        /*1304*/ 	.byte	0x03, 0x38
        /*1306*/ 	.short	0x0016


	//----- nvinfo : EIATTR_EXIT_INSTR_OFFSETS
	.align		4
        /*1308*/ 	.byte	0x04, 0x1c
        /*130a*/ 	.short	(.L_391 - .L_390)


	//   ....[0]....
.L_390:
        /*130c*/ 	.word	0x000217e0


	//----- nvinfo : EIATTR_MAX_THREADS
	.align		4
.L_391:
        /*1310*/ 	.byte	0x04, 0x05
        /*1312*/ 	.short	(.L_393 - .L_392)
.L_392:
        /*1314*/ 	.word	0x00000180
        /*1318*/ 	.word	0x00000001
        /*131c*/ 	.word	0x00000001


	//----- nvinfo : EIATTR_CRS_STACK_SIZE
	.align		4
.L_393:
        /*1320*/ 	.byte	0x04, 0x1e
        /*1322*/ 	.short	(.L_395 - .L_394)
.L_394:
        /*1324*/ 	.word	0x00000000


	//----- nvinfo : EIATTR_CBANK_PARAM_SIZE
	.align		4
.L_395:
        /*1328*/ 	.byte	0x03, 0x19
        /*132a*/ 	.short	0x0af0


	//----- nvinfo : EIATTR_PARAM_CBANK
	.align		4
        /*132c*/ 	.byte	0x04, 0x0a
        /*132e*/ 	.short	(.L_397 - .L_396)
	.align		4
.L_396:
        /*1330*/ 	.word	index@(.nv.constant0._ZN7cutlass13device_kernelIN5flash11enable_sm90INS1_16FlashAttnFwdSm90INS1_25CollectiveMainloopFwdSm90ILi2EN4cute5tupleIJNS5_1CILi1EEES8_S8_EEENS6_IJNS7_ILi128EEESA_NS7_ILi192EEEEEELi128ENS_6half_tEfNS_4arch4Sm90ELb0ELb0ELb0ELb1ELb0ELb1ELb0ELb1ELb1ELb1ELb1ELb0EEENS1_21CollectiveEpilogueFwdINS6_IJSA_SA_SA_EEES9_SD_SF_Li256ELb1ELb1ELb1ELb0EEENS1_36VarlenDynamicPersistentTileSchedulerILi128ELi128ELi256ELi128ELb1ELb1ELb1ELb0ELb1ELb1EEEEEEEEEvNT_6ParamsE)
        /*1334*/ 	.short	0x0210
        /*1336*/ 	.short	0x0af0


	//----- nvinfo : EIATTR_SW_WAR
	.align		4
.L_397:
        /*1338*/ 	.byte	0x04, 0x36
        /*133a*/ 	.short	(.L_399 - .L_398)
.L_398:
        /*133c*/ 	.word	0x00000008
.L_399:


//--------------------- .nv.info._ZN7cutlass13device_kernelIN5flash11enable_sm90INS1_16FlashAttnFwdSm90INS1_25CollectiveMainloopFwdSm90ILi2EN4cute5tupleIJNS5_1CILi1EEES8_S8_EEENS6_IJNS7_ILi128EEENS7_ILi96EEENS7_ILi192EEEEEELi128ENS_6half_tEfNS_4arch4Sm90ELb0ELb1ELb0ELb0ELb0ELb0ELb0ELb1ELb1ELb1ELb1ELb0EEENS1_21CollectiveEpilogueFwdINS6_IJSA_SA_SB_EEES9_SE_SG_Li256ELb0ELb1ELb1ELb0EEENS1_19SingleTileSchedulerILb0ELb1ELb1ELi128EEEEEEEEEvNT_6ParamsE --------------------------
	.section	.nv.info._ZN7cutlass13device_kernelIN5flash11enable_sm90INS1_16FlashAttnFwdSm90INS1_25CollectiveMainloopFwdSm90ILi2EN4cute5tupleIJNS5_1CILi1EEES8_S8_EEENS6_IJNS7_ILi128EEENS7_ILi96EEENS7_ILi192EEEEEELi128ENS_6half_tEfNS_4arch4Sm90ELb0ELb1ELb0ELb0ELb0ELb0ELb0ELb1ELb1ELb1ELb1ELb0EEENS1_21CollectiveEpilogueFwdINS6_IJSA_SA_SB_EEES9_SE_SG_Li256ELb0ELb1ELb1ELb0EEENS1_19SingleTileSchedulerILb0ELb1ELb1ELi128EEEEEEEEEvNT_6ParamsE,"",@"SHT_CUDA_INFO"
	.sectionflags	@""
	.align	4


	//----- nvinfo : EIATTR_CUDA_API_VERSION
	.align		4
        /*0000*/ 	.byte	0x04, 0x37
        /*0002*/ 	.short	(.L_401 - .L_400)
.L_400:
        /*0004*/ 	.word	0x00000082


	//----- nvinfo : EIATTR_KPARAM_INFO
	.align		4
.L_401:
        /*0008*/ 	.byte	0x04, 0x17
        /*000a*/ 	.short	(.L_403 - .L_402)
.L_402:
        /*000c*/ 	.word	0x00000000
        /*0010*/ 	.short	0x0000
        /*0012*/ 	.short	0x0070
        /*0014*/ 	.byte	0x00, 0xf0, 0x01, 0x28


	//----- nvinfo : EIATTR_SPARSE_MMA_MASK
	.align		4
.L_403:
        /*0018*/ 	.byte	0x03, 0x50
        /*001a*/ 	.short	0x0000


	//----- nvinfo : EIATTR_MAXREG_COUNT
	.align		4
        /*001c*/ 	.byte	0x03, 0x1b
        /*001e*/ 	.short	0x00a8


	//----- nvinfo : EIATTR_NUM_BARRIERS
	.align		4
        /*0020*/ 	.byte	0x02, 0x4c
        /*0022*/ 	.byte	0x09
	.zero		1


	//----- nvinfo : EIATTR_EXTERNS
	.align		4
        /*0024*/ 	.byte	0x04, 0x0f
        /*0026*/ 	.short	(.L_405 - .L_404)


	//   ....[0]....
	.align		4
.L_404:
        /*0028*/ 	.word	index@(__assertfail)


	//----- nvinfo : EIATTR_ANNOTATIONS
	.align		4
.L_405:
        /*002c*/ 	.byte	0x04, 0x55
        /*002e*/ 	.short	(.L_407 - .L_406)


	//   ....[0]....
.L_406:
        /* <DEDUP_REMOVED lines=10> */


	//----- nvinfo : EIATTR_MERCURY_ISA_VERSION
	.align		4
.L_407:
        /*00c0*/ 	.byte	0x03, 0x5f
        /*00c2*/ 	.short	0x0101


	//----- nvinfo : EIATTR_INT_WARP_WIDE_INSTR_OFFSETS
	.align		4
        /*00c4*/ 	.byte	0x04, 0x31
        /*00c6*/ 	.short	(.L_409 - .L_408)


	//   ....[0]....
.L_408:
        /*00c8*/ 	.word	0x00000120


	//   ....[1]....
        /*00cc*/ 	.word	0x00000160


	//   ....[2]....
        /*00d0*/ 	.word	0x00000220


	//----- nvinfo : EIATTR_COOP_GROUP_MASK_REGIDS
	.align		4
.L_409:
        /*00d4*/ 	.byte	0x04, 0x29
        /*00d6*/ 	.short	(.L_411 - .L_410)


	//   ....[0]....
.L_410:
        /*00d8*/ 	.word	0xffffffff


	//   ....[1]....
        /*00dc*/ 	.word	0xffffffff


	//   ....[2]....
        /*00e0*/ 	.word	0xffffffff


	//   ....[3]....
        /*00e4*/ 	.word	0xffffffff


	//   ....[4]....
        /*00e8*/ 	.word	0xffffffff


	//   ....[5]....
        /*00ec*/ 	.word	0xffffffff


	//   ....[6]....
        /*00f0*/ 	.word	0xffffffff


	//   ....[7]....
        /*00f4*/ 	.word	0xffffffff


	//   ....[8]....
        /*00f8*/ 	.word	0xffffffff


	//   ....[9]....
        /*00fc*/ 	.word	0xffffffff


	//   ....[10]....
        /*0100*/ 	.word	0xffffffff


	//   ....[11]....
        /*0104*/ 	.word	0xffffffff


	//   ....[12]....
        /*0108*/ 	.word	0xffffffff


	//   ....[13]....
        /*010c*/ 	.word	0xffffffff


	//   ....[14]....
        /*0110*/ 	.word	0xffffffff


	//   ....[15]....
        /*0114*/ 	.word	0xffffffff


	//   ....[16]....
        /*0118*/ 	.word	0xffffffff


	//   ....[17]....
        /*011c*/ 	.word	0xffffffff


	//   ....[18]....
        /*0120*/ 	.word	0xffffffff


	//   ....[19]....
        /*0124*/ 	.word	0xffffffff


	//   ....[20]....
        /*0128*/ 	.word	0xffffffff


	//   ....[21]....
        /*012c*/ 	.word	0xffffffff


	//   ....[22]....
        /*0130*/ 	.word	0xffffffff


	//   ....[23]....
        /*0134*/ 	.word	0xffffffff


	//   ....[24]....
        /*0138*/ 	.word	0xffffffff


	//   ....[25]....
        /*013c*/ 	.word	0xffffffff


	//   ....[26]....
        /*0140*/ 	.word	0xffffffff


	//   ....[27]....
        /*0144*/ 	.word	0xffffffff


	//   ....[28]....
        /*0148*/ 	.word	0xffffffff


	//   ....[29]....
        /*014c*/ 	.word	0xffffffff


	//   ....[30]....
        /*0150*/ 	.word	0xffffffff


	//   ....[31]....
        /*0154*/ 	.word	0xffffffff


	//   ....[32]....
        /*0158*/ 	.word	0xffffffff


	//   ....[33]....
        /*015c*/ 	.word	0xffffffff


	//   ....[34]....
        /*0160*/ 	.word	0xffffffff


	//   ....[35]....
        /*0164*/ 	.word	0xffffffff


	//   ....[36]....
        /*0168*/ 	.word	0xffffffff


	//   ....[37]....
        /*016c*/ 	.word	0xffffffff


	//   ....[38]....
        /*0170*/ 	.word	0xffffffff


	//   ....[39]....
        /*0174*/ 	.word	0xffffffff


	//   ....[40]....
        /*0178*/ 	.word	0xffffffff


	//   ....[41]....
        /*017c*/ 	.word	0xffffffff


	//   ....[42]....
        /*0180*/ 	.word	0xffffffff


	//   ....[43]....
        /*0184*/ 	.word	0xffffffff


	//   ....[44]....
        /*0188*/ 	.word	0xffffffff


	//   ....[45]....
        /*018c*/ 	.word	0xffffffff


	//   ....[46]....
        /*0190*/ 	.word	0xffffffff


	//   ....[47]....
        /*0194*/ 	.word	0xffffffff


	//   ....[48]....
        /*0198*/ 	.word	0xffffffff


	//   ....[49]....
        /*019c*/ 	.word	0xffffffff


	//   ....[50]....
        /*01a0*/ 	.word	0xffffffff


	//   ....[51]....
        /*01a4*/ 	.word	0xffffffff


	//   ....[52]....
        /*01a8*/ 	.word	0xffffffff


	//   ....[53]....
        /*01ac*/ 	.word	0xffffffff


	//   ....[54]....
        /*01b0*/ 	.word	0xffffffff


	//   ....[55]....
        /*01b4*/ 	.word	0xffffffff


	//   ....[56]....
        /*01b8*/ 	.word	0xffffffff


	//   ....[57]....
        /*01bc*/ 	.word	0xffffffff


	//   ....[58]....
        /*01c0*/ 	.word	0xffffffff


	//   ....[59]....
        /*01c4*/ 	.word	0xffffffff


	//   ....[60]....
        /*01c8*/ 	.word	0xffffffff


	//   ....[61]....
        /*01cc*/ 	.word	0x0500000f


	//   ....[62]....
        /*01d0*/ 	.word	0x0500000f


	//   ....[63]....
        /*01d4*/ 	.word	0x0500000f


	//   ....[64]....
        /*01d8*/ 	.word	0x0500000f


	//   ....[65]....
        /*01dc*/ 	.word	0x0500000f


	//   ....[66]....
        /*01e0*/ 	.word	0x0500000f


	//   ....[67]....
        /*01e4*/ 	.word	0x0500000f


	//   ....[68]....
        /*01e8*/ 	.word	0x0500000f


	//   ....[69]....
        /*01ec*/ 	.word	0x0500000f


	//   ....[70]....
        /*01f0*/ 	.word	0x0500000f


	//   ....[71]....
        /*01f4*/ 	.word	0x0500000f


	//   ....[72]....
        /*01f8*/ 	.word	0x0500000f


	//   ....[73]....
        /*01fc*/ 	.word	0x0500000f


	//   ....[74]....
        /*0200*/ 	.word	0x0500000f


	//   ....[75]....
        /*0204*/ 	.word	0x0500000f


	//   ....[76]....
        /*0208*/ 	.word	0x0500000f


	//   ....[77]....
        /*020c*/ 	.word	0x0500000f


	//   ....[78]....
        /*0210*/ 	.word	0x0500000f


	//----- nvinfo : EIATTR_COOP_GROUP_INSTR_OFFSETS
	.align		4
.L_411:
        /*0214*/ 	.byte	0x04, 0x28
        /*0216*/ 	.short	(.L_413 - .L_412)


	//   ....[0]....
.L_412:
        /*0218*/ 	.word	0x00000060


	//   ....[1]....
        /*021c*/ 	.word	0x00000130


	//   ....[2]....
        /*0220*/ 	.word	0x00000230


	//   ....[3]....
        /*0224*/ 	.word	0x000003a0


	//   ....[4]....
        /*0228*/ 	.word	0x00000500


	//   ....[5]....
        /*022c*/ 	.word	0x00000620


	//   ....[6]....
        /*0230*/ 	.word	0x00000780


	//   ....[7]....
        /*0234*/ 	.word	0x00001490


	//   ....[8]....
        /*0238*/ 	.word	0x00001d90


	//   ....[9]....
        /*023c*/ 	.word	0x00002220


	//   ....[10]....
        /*0240*/ 	.word	0x00002f30


	//   ....[11]....
        /*0244*/ 	.word	0x00003040


	//   ....[12]....
        /*0248*/ 	.word	0x00003570


	//   ....[13]....
        /*024c*/ 	.word	0x00003610


	//   ....[14]....
        /*0250*/ 	.word	0x00004e60


	//   ....[15]....
        /*0254*/ 	.word	0x00005460


	//   ....[16]....
        /*0258*/ 	.word	0x00005ff0


	//   ....[17]....
        /*025c*/ 	.word	0x000060d0


	//   ....[18]....
        /*0260*/ 	.word	0x00006680


	//   ....[19]....
        /*0264*/ 	.word	0x000066e0


	//   ....[20]....
        /*0268*/ 	.word	0x00007f80


	//   ....[21]....
        /*026c*/ 	.word	0x000080a0


	//   ....[22]....
        /*0270*/ 	.word	0x00008480


	//   ....[23]....
        /*0274*/ 	.word	0x00008530


	//   ....[24]....
        /*0278*/ 	.word	0x00009a70


	//   ....[25]....
        /*027c*/ 	.word	0x00009e50


	//   ....[26]....
        /*0280*/ 	.word	0x0000ac10


	//   ....[27]....
        /*0284*/ 	.word	0x0000acf0


	//   ....[28]....
        /*0288*/ 	.word	0x0000b2c0


	//   ....[29]....
        /*028c*/ 	.word	0x0000b310


	//   ....[30]....
        /*0290*/ 	.word	0x0000c180


	//   ....[31]....
        /*0294*/ 	.word	0x0000c1b0


	//   ....[32]....
        /*0298*/ 	.word	0x0000c2a0


	//   ....[33]....
        /*029c*/ 	.word	0x0000c2b0


	//   ....[34]....
        /*02a0*/ 	.word	0x0000d0d0


	//   ....[35]....
        /*02a4*/ 	.word	0x0000d110


	//   ....[36]....
        /*02a8*/ 	.word	0x0000d140


	//   ....[37]....
        /*02ac*/ 	.word	0x0000d170


	//   ....[38]....
        /*02b0*/ 	.word	0x0000d180


	//   ....[39]....
        /*02b4*/ 	.word	0x0000d1b0


	//   ....[40]....
        /*02b8*/ 	.word	0x0000d810


	//   ....[41]....
        /*02bc*/ 	.word	0x0000d820


	//   ....[42]....
        /*02c0*/ 	.word	0x0000e220


	//   ....[43]....
        /*02c4*/ 	.word	0x0000f0b0


	//   ....[44]....
        /*02c8*/ 	.word	0x0000fa50


	//   ....[45]....
        /*02cc*/ 	.word	0x0000fa80


	//   ....[46]....
        /*02d0*/ 	.word	0x0000fab0


	//   ....[47]....
        /*02d4*/ 	.word	0x0000fb60


	//   ....[48]....
        /*02d8*/ 	.word	0x0000fbb0


	//   ....[49]....
        /*02dc*/ 	.word	0x0000fc10


	//   ....[50]....
        /*02e0*/ 	.word	0x0000fc60


	//   ....[51]....
        /*02e4*/ 	.word	0x0000fcc0


	//   ....[52]....
        /*02e8*/ 	.word	0x0000fd10


	//   ....[53]....
        /*02ec*/ 	.word	0x0000fd70


	//   ....[54]....
        /*02f0*/ 	.word	0x0000fdc0


	//   ....[55]....
        /*02f4*/ 	.word	0x0000fe20


	//   ....[56]....
        /*02f8*/ 	.word	0x0000fe70


	//   ....[57]....
        /*02fc*/ 	.word	0x0000fed0


	//   ....[58]....
        /*0300*/ 	.word	0x0000fee0


	//   ....[59]....
        /*0304*/ 	.word	0x0000ff20


	//   ....[60]....
        /*0308*/ 	.word	0x000121a0


	//   ....[61]....
        /*030c*/ 	.word	0x000127c0


	//   ....[62]....
        /*0310*/ 	.word	0x00012930


	//   ....[63]....
        /*0314*/ 	.word	0x00012980


	//   ....[64]....
        /*0318*/ 	.word	0x00012a30


	//   ....[65]....
        /*031c*/ 	.word	0x00012b30


	//   ....[66]....
        /*0320*/ 	.word	0x00012bc0


	//   ....[67]....
        /*0324*/ 	.word	0x00012c90


	//   ....[68]....
        /*0328*/ 	.word	0x00012d20


	//   ....[69]....
        /*032c*/ 	.word	0x00012df0


	//   ....[70]....
        /*0330*/ 	.word	0x00012e80


	//   ....[71]....
        /*0334*/ 	.word	0x00012f50


	//   ....[72]....
        /*0338*/ 	.word	0x00012fe0


	//   ....[73]....
        /*033c*/ 	.word	0x000130b0


	//   ....[74]....
        /*0340*/ 	.word	0x00013140


	//   ....[75]....
        /*0344*/ 	.word	0x00013210


	//   ....[76]....
        /*0348*/ 	.word	0x00013290


	//   ....[77]....
        /*034c*/ 	.word	0x00013350


	//   ....[78]....
        /*0350*/ 	.word	0x00013750


	//----- nvinfo : EIATTR_REG_RECONFIG
	.align		4
.L_413:
        /*0354*/ 	.byte	0x01, 0x54
	.zero		2


	//----- nvinfo : EIATTR_SYSCALL_OFFSETS
	.align		4
        /*0358*/ 	.byte	0x04, 0x46
        /*035a*/ 	.short	(.L_415 - .L_414)


	//   ....[0]....
.L_414:
        /*035c*/ 	.word	0x00001650


	//   ....[1]....
        /*0360*/ 	.word	0x0000ed30


	//   ....[2]....
        /*0364*/ 	.word	0x0000ee70


	//   ....[3]....
        /*0368*/ 	.word	0x0000ef60


	//   ....[4]....
        /*036c*/ 	.word	0x0000f6a0


	//----- nvinfo : EIATTR_MBARRIER_INSTR_OFFSETS
	.align		4
.L_415:
        /*0370*/ 	.byte	0x04, 0x39
        /*0372*/ 	.short	(.L_417 - .L_416)


	//   ....[0]....
.L_416:
        /*0374*/ 	.word	0x00000250
        /*0378*/ 	.word	0x000000ff
        /*037c*/ 	.word	0x0002a800
        /*0380*/ 	.short	0x0100
        /*0382*/ 	.byte	0x08
	.zero		1


	//   ....[1]....
        /*0384*/ 	.word	0x00000260
        /*0388*/ 	.word	0x000000ff
        /*038c*/ 	.word	0x0002a820
        /*0390*/ 	.short	0x0100
        /*0392*/ 	.byte	0x08
	.zero		1


	//   ....[2]....
        /*0394*/ 	.word	0x00000350
        /*0398*/ 	.word	0x000000ff
        /*039c*/ 	.word	0x0002a830
        /*03a0*/ 	.short	0x0100
        /*03a2*/ 	.byte	0x08
	.zero		1


	//   ....[3]....
        /*03a4*/ 	.word	0x00000360
        /*03a8*/ 	.word	0x000000ff
        /*03ac*/ 	.word	0x0002a840
        /*03b0*/ 	.short	0x0100
        /*03b2*/ 	.byte	0x08
	.zero		1


	//   ....[4]....
        /*03b4*/ 	.word	0x00000370
        /*03b8*/ 	.word	0x000000ff
        /*03bc*/ 	.word	0x0002a838
        /*03c0*/ 	.short	0x0100
        /*03c2*/ 	.byte	0x08
	.zero		1


	//   ....[5]....
        /*03c4*/ 	.word	0x00000380
        /*03c8*/ 	.word	0x000000ff
        /*03cc*/ 	.word	0x0002a848
        /*03d0*/ 	.short	0x0100
        /*03d2*/ 	.byte	0x08
	.zero		1


	//   ....[6]....
        /*03d4*/ 	.word	0x000004b0
        /*03d8*/ 	.word	0x000000ff
        /*03dc*/ 	.word	0x0002a850
        /*03e0*/ 	.short	0x0100
        /*03e2*/ 	.byte	0x08
	.zero		1


	//   ....[7]....
        /*03e4*/ 	.word	0x000004c0
        /*03e8*/ 	.word	0x000000ff
        /*03ec*/ 	.word	0x0002a860
        /*03f0*/ 	.short	0x0100
        /*03f2*/ 	.byte	0x08
	.zero		1


	//   ....[8]....
        /*03f4*/ 	.word	0x000004d0
        /*03f8*/ 	.word	0x000000ff
        /*03fc*/ 	.word	0x0002a858
        /*0400*/ 	.short	0x0100
        /*0402*/ 	.byte	0x08
	.zero		1


	//   ....[9]....
        /*0404*/ 	.word	0x000004e0
        /*0408*/ 	.word	0x000000ff
        /*040c*/ 	.word	0x0002a868
        /*0410*/ 	.short	0x0100
        /*0412*/ 	.byte	0x08
	.zero		1


	//   ....[10]....
        /*0414*/ 	.word	0x000005d0
        /*0418*/ 	.word	0x000000ff
        /*041c*/ 	.word	0x0002a870
        /*0420*/ 	.short	0x0100
        /*0422*/ 	.byte	0x06
	.zero		1


	//   ....[11]....
        /*0424*/ 	.word	0x000005e0
        /*0428*/ 	.word	0x000000ff
        /*042c*/ 	.word	0x0002a880
        /*0430*/ 	.short	0x0100
        /*0432*/ 	.byte	0x06
	.zero		1


	//   ....[12]....
        /*0434*/ 	.word	0x000005f0
        /*0438*/ 	.word	0x000000ff
        /*043c*/ 	.word	0x0002a878
        /*0440*/ 	.short	0x0100
        /*0442*/ 	.byte	0x06
	.zero		1


	//   ....[13]....
        /*0444*/ 	.word	0x00000600
        /*0448*/ 	.word	0x000000ff
        /*044c*/ 	.word	0x0002a888
        /*0450*/ 	.short	0x0100
        /*0452*/ 	.byte	0x06
	.zero		1


	//   ....[14]....
        /*0454*/ 	.word	0x00000730
        /*0458*/ 	.word	0x000000ff
        /*045c*/ 	.word	0x0002a890
        /*0460*/ 	.short	0x0100
        /*0462*/ 	.byte	0x08
	.zero		1


	//   ....[15]....
        /*0464*/ 	.word	0x00000740
        /*0468*/ 	.word	0x000000ff
        /*046c*/ 	.word	0x0002a8a0
        /*0470*/ 	.short	0x0100
        /*0472*/ 	.byte	0x08
	.zero		1


	//   ....[16]....
        /*0474*/ 	.word	0x00000750
        /*0478*/ 	.word	0x000000ff
        /*047c*/ 	.word	0x0002a898
        /*0480*/ 	.short	0x0100
        /*0482*/ 	.byte	0x08
	.zero		1


	//   ....[17]....
        /*0484*/ 	.word	0x00000760
        /*0488*/ 	.word	0x000000ff
        /*048c*/ 	.word	0x0002a8a8
        /*0490*/ 	.short	0x0100
        /*0492*/ 	.byte	0x08
	.zero		1


	//   ....[18]....
        /*0494*/ 	.word	0x00000890
        /*0498*/ 	.word	0x000000ff
        /*049c*/ 	.word	0x0002a8b0
        /*04a0*/ 	.short	0x0100
        /*04a2*/ 	.byte	0x08
	.zero		1


	//   ....[19]....
        /*04a4*/ 	.word	0x000008a0
        /*04a8*/ 	.word	0x000000ff
        /*04ac*/ 	.word	0x0002a8c0
        /*04b0*/ 	.short	0x0100
        /*04b2*/ 	.byte	0x08
	.zero		1


	//   ....[20]....
        /*04b4*/ 	.word	0x000008b0
        /*04b8*/ 	.word	0x000000ff
        /*04bc*/ 	.word	0x0002a8b8
        /*04c0*/ 	.short	0x0100
        /*04c2*/ 	.byte	0x08
	.zero		1


	//   ....[21]....
        /*04c4*/ 	.word	0x000008c0
        /*04c8*/ 	.word	0x000000ff
        /*04cc*/ 	.word	0x0002a8c8
        /*04d0*/ 	.short	0x0100
        /*04d2*/ 	.byte	0x08
	.zero		1


	//   ....[22]....
        /*04d4*/ 	.word	0x00001680
        /*04d8*/ 	.word	0x000000ff
        /*04dc*/ 	.word	0x0002a800
        /*04e0*/ 	.short	0x010a
        /*04e2*/ 	.byte	0x38
	.zero		1


	//   ....[23]....
        /*04e4*/ 	.word	0x000016e0
        /*04e8*/ 	.word	0x000000ff
        /*04ec*/ 	.word	0x0002a830
        /*04f0*/ 	.short	0x010a
        /*04f2*/ 	.byte	0x38
	.zero		1


	//   ....[24]....
        /*04f4*/ 	.word	0x00001770
        /*04f8*/ 	.word	0x000000ff
        /*04fc*/ 	.word	0x0002a830
        /*0500*/ 	.short	0x010a
        /*0502*/ 	.byte	0x38
	.zero		1


	//   ....[25]....
        /*0504*/ 	.word	0x00002080
        /*0508*/ 	.word	0x00000000
        /*050c*/ 	.word	0x00000000
        /*0510*/ 	.short	0x0101
        /*0512*/ 	.byte	0x3f
	.zero		1


	//   ....[26]....
        /*0514*/ 	.word	0x00004410
        /*0518*/ 	.word	0x000000ff
        /*051c*/ 	.word	0x0002a830
        /*0520*/ 	.short	0x010a
        /*0522*/ 	.byte	0x3a
	.zero		1


	//   ....[27]....
        /*0524*/ 	.word	0x00004450
        /*0528*/ 	.word	0x000000ff
        /*052c*/ 	.word	0x0002a830
        /*0530*/ 	.short	0x010a
        /*0532*/ 	.byte	0x3a
	.zero		1


	//   ....[28]....
        /*0534*/ 	.word	0x00004ca0
        /*0538*/ 	.word	0x000000ff
        /*053c*/ 	.word	0x0002a850
        /*0540*/ 	.short	0x010a
        /*0542*/ 	.byte	0x0b
	.zero		1


	//   ....[29]....
        /*0544*/ 	.word	0x00004ce0
        /*0548*/ 	.word	0x000000ff
        /*054c*/ 	.word	0x0002a850
        /*0550*/ 	.short	0x010a
        /*0552*/ 	.byte	0x0b
	.zero		1


	//   ....[30]....
        /*0554*/ 	.word	0x00005050
        /*0558*/ 	.word	0x00000000
        /*055c*/ 	.word	0x00000000
        /*0560*/ 	.short	0x0101
        /*0562*/ 	.byte	0x3f
	.zero		1


	//   ....[31]....
        /*0564*/ 	.word	0x00006a40
        /*0568*/ 	.word	0x0000005a
        /*056c*/ 	.word	0x00000000
        /*0570*/ 	.short	0x0101
        /*0572*/ 	.byte	0x3f
	.zero		1


	//   ....[32]....
        /*0574*/ 	.word	0x000073f0
        /*0578*/ 	.word	0x000000ff
        /*057c*/ 	.word	0x0002a830
        /*0580*/ 	.short	0x010a
        /*0582*/ 	.byte	0x07
	.zero		1


	//   ....[33]....
        /*0584*/ 	.word	0x00007430
        /*0588*/ 	.word	0x000000ff
        /*058c*/ 	.word	0x0002a830
        /*0590*/ 	.short	0x010a
        /*0592*/ 	.byte	0x07
	.zero		1


	//   ....[34]....
        /*0594*/ 	.word	0x00007c80
        /*0598*/ 	.word	0x000000ff
        /*059c*/ 	.word	0x0002a850
        /*05a0*/ 	.short	0x010a
        /*05a2*/ 	.byte	0x0b
	.zero		1


	//   ....[35]....
        /*05a4*/ 	.word	0x00007cc0
        /*05a8*/ 	.word	0x000000ff
        /*05ac*/ 	.word	0x0002a850
        /*05b0*/ 	.short	0x010a
        /*05b2*/ 	.byte	0x0b
	.zero		1


	//   ....[36]....
        /*05b4*/ 	.word	0x00008d60
        /*05b8*/ 	.word	0x0000005a
        /*05bc*/ 	.word	0x00000000
        /*05c0*/ 	.short	0x0101
        /*05c2*/ 	.byte	0x3f
	.zero		1


	//   ....[37]....
        /*05c4*/ 	.word	0x00008e50
        /*05c8*/ 	.word	0x0000005a
        /*05cc*/ 	.word	0x00000000
        /*05d0*/ 	.short	0x0101
        /*05d2*/ 	.byte	0x3f
	.zero		1


	//   ....[38]....
        /*05d4*/ 	.word	0x00008fe0
        /*05d8*/ 	.word	0x000000ff
        /*05dc*/ 	.word	0x0002a830
        /*05e0*/ 	.short	0x010a
        /*05e2*/ 	.byte	0x07
	.zero		1


	//   ....[39]....
        /*05e4*/ 	.word	0x00009020
        /*05e8*/ 	.word	0x000000ff
        /*05ec*/ 	.word	0x0002a830
        /*05f0*/ 	.short	0x010a
        /*05f2*/ 	.byte	0x07
	.zero		1


	//   ....[40]....
        /*05f4*/ 	.word	0x00009870
        /*05f8*/ 	.word	0x000000ff
        /*05fc*/ 	.word	0x0002a850
        /*0600*/ 	.short	0x010a
        /*0602*/ 	.byte	0x0b
	.zero		1


	//   ....[41]....
        /*0604*/ 	.word	0x000098b0
        /*0608*/ 	.word	0x000000ff
        /*060c*/ 	.word	0x0002a850
        /*0610*/ 	.short	0x010a
        /*0612*/ 	.byte	0x0b
	.zero		1


	//   ....[42]....
        /*0614*/ 	.word	0x00009c40
        /*0618*/ 	.word	0x00000000
        /*061c*/ 	.word	0x00000000
        /*0620*/ 	.short	0x0101
        /*0622*/ 	.byte	0x3f
	.zero		1


	//   ....[43]....
        /*0624*/ 	.word	0x0000b660
        /*0628*/ 	.word	0x0000005a
        /*062c*/ 	.word	0x00000000
        /*0630*/ 	.short	0x0101
        /*0632*/ 	.byte	0x3f
	.zero		1


	//   ....[44]....
        /*0634*/ 	.word	0x0000c0f0
        /*0638*/ 	.word	0x000000ff
        /*063c*/ 	.word	0x0002a850
        /*0640*/ 	.short	0x010a
        /*0642*/ 	.byte	0x05
	.zero		1


	//   ....[45]....
        /*0644*/ 	.word	0x0000c130
        /*0648*/ 	.word	0x000000ff
        /*064c*/ 	.word	0x0002a850
        /*0650*/ 	.short	0x010a
        /*0652*/ 	.byte	0x05
	.zero		1


	//   ....[46]....
        /*0654*/ 	.word	0x0000c550
        /*0658*/ 	.word	0x0000000a
        /*065c*/ 	.word	0x00000000
        /*0660*/ 	.short	0x0101
        /*0662*/ 	.byte	0x3f
	.zero		1


	//   ....[47]....
        /*0664*/ 	.word	0x0000d190
        /*0668*/ 	.word	0x000000ff
        /*066c*/ 	.word	0x00000000
        /*0670*/ 	.short	0x0101
        /*0672*/ 	.byte	0x04
	.zero		1


	//   ....[48]....
        /*0674*/ 	.word	0x0000f2b0
        /*0678*/ 	.word	0x000000ff
        /*067c*/ 	.word	0x0002a840
        /*0680*/ 	.short	0x010a
        /*0682*/ 	.byte	0x26
	.zero		1


	//   ....[49]....
        /*0684*/ 	.word	0x00010060
        /*0688*/ 	.word	0x000000ff
        /*068c*/ 	.word	0x0002a800
        /*0690*/ 	.short	0x0107
        /*0692*/ 	.byte	0x26
	.zero		1


	//   ....[50]....
        /*0694*/ 	.word	0x000100d0
        /*0698*/ 	.word	0x000000ff
        /*069c*/ 	.word	0x0002a800
        /*06a0*/ 	.short	0x0101
        /*06a2*/ 	.byte	0x26
	.zero		1


	//   ....[51]....
        /*06a4*/ 	.word	0x000100f0
        /*06a8*/ 	.word	0x000000ff
        /*06ac*/ 	.word	0x0002a820
        /*06b0*/ 	.short	0x010a
        /*06b2*/ 	.byte	0x26
	.zero		1


	//   ....[52]....
        /*06b4*/ 	.word	0x00010500
        /*06b8*/ 	.word	0x000000ff
        /*06bc*/ 	.word	0x0002a848
        /*06c0*/ 	.short	0x010a
        /*06c2*/ 	.byte	0x26
	.zero		1


	//   ....[53]....
        /*06c4*/ 	.word	0x000108a0
        /*06c8*/ 	.word	0x000000ff
        /*06cc*/ 	.word	0x0002a860
        /*06d0*/ 	.short	0x010a
        /*06d2*/ 	.byte	0x26
	.zero		1


	//   ....[54]....
        /*06d4*/ 	.word	0x00010d90
        /*06d8*/ 	.word	0x000000ff
        /*06dc*/ 	.word	0x0002a840
        /*06e0*/ 	.short	0x010a
        /*06e2*/ 	.byte	0x26
	.zero		1


	//   ....[55]....
        /*06e4*/ 	.word	0x00011140
        /*06e8*/ 	.word	0x000000ff
        /*06ec*/ 	.word	0x0002a868
        /*06f0*/ 	.short	0x010a
        /*06f2*/ 	.byte	0x26
	.zero		1


	//   ....[56]....
        /*06f4*/ 	.word	0x00011680
        /*06f8*/ 	.word	0x000000ff
        /*06fc*/ 	.word	0x0002a848
        /*0700*/ 	.short	0x010a
        /*0702*/ 	.byte	0x26
	.zero		1


	//   ....[57]....
        /*0704*/ 	.word	0x00011a10
        /*0708*/ 	.word	0x000000ff
        /*070c*/ 	.word	0x0002a860
        /*0710*/ 	.short	0x010a
        /*0712*/ 	.byte	0x26
	.zero		1


	//   ....[58]....
        /*0714*/ 	.word	0x00011da0
        /*0718*/ 	.word	0x00000003
        /*071c*/ 	.word	0x0002a860
        /*0720*/ 	.short	0x010a
        /*0722*/ 	.byte	0x3f
	.zero		1


	//   ....[59]....
        /*0724*/ 	.word	0x00012130
        /*0728*/ 	.word	0x00000002
        /*072c*/ 	.word	0x0002a820
        /*0730*/ 	.short	0x010a
        /*0732*/ 	.byte	0x3f
	.zero		1


	//   ....[60]....
        /*0734*/ 	.word	0x000122b0
        /*0738*/ 	.word	0x00000006
        /*073c*/ 	.word	0x00000000
        /*0740*/ 	.short	0x010a
        /*0742*/ 	.byte	0x3f
	.zero		1


	//   ....[61]....
        /*0744*/ 	.word	0x00012320
        /*0748*/ 	.word	0x00000003
        /*074c*/ 	.word	0x00000000
        /*0750*/ 	.short	0x010a
        /*0752*/ 	.byte	0x3f
	.zero		1


	//   ....[62]....
        /*0754*/ 	.word	0x00012380
        /*0758*/ 	.word	0x00000000
        /*075c*/ 	.word	0x00000000
        /*0760*/ 	.short	0x010a
        /*0762*/ 	.byte	0x3f
	.zero		1


	//   ....[63]....
        /*0764*/ 	.word	0x000123b0
        /*0768*/ 	.word	0x00000003
        /*076c*/ 	.word	0x00000000
        /*0770*/ 	.short	0x010a
        /*0772*/ 	.byte	0x3f
	.zero		1


	//   ....[64]....
        /*0774*/ 	.word	0x00012420
        /*0778*/ 	.word	0x00000003
        /*077c*/ 	.word	0x0002a800
        /*0780*/ 	.short	0x010a
        /*0782*/ 	.byte	0x3f
	.zero		1


	//   ....[65]....
        /*0784*/ 	.word	0x00012480
        /*0788*/ 	.word	0x00000003
        /*078c*/ 	.word	0x0002a830
        /*0790*/ 	.short	0x010a
        /*0792*/ 	.byte	0x3f
	.zero		1


	//   ....[66]....
        /*0794*/ 	.word	0x000124e0
        /*0798*/ 	.word	0x0000000f
        /*079c*/ 	.word	0x0002a830
        /*07a0*/ 	.short	0x010a
        /*07a2*/ 	.byte	0x3f
	.zero		1


	//   ....[67]....
        /*07a4*/ 	.word	0x00012540
        /*07a8*/ 	.word	0x0000000f
        /*07ac*/ 	.word	0x0002a850
        /*07b0*/ 	.short	0x010a
        /*07b2*/ 	.byte	0x3f
	.zero		1


	//   ....[68]....
        /*07b4*/ 	.word	0x000125a0
        /*07b8*/ 	.word	0x0000000e
        /*07bc*/ 	.word	0x0002a830
        /*07c0*/ 	.short	0x010a
        /*07c2*/ 	.byte	0x3f
	.zero		1


	//   ....[69]....
        /*07c4*/ 	.word	0x00012600
        /*07c8*/ 	.word	0x00000003
        /*07cc*/ 	.word	0x0002a850
        /*07d0*/ 	.short	0x010a
        /*07d2*/ 	.byte	0x3f
	.zero		1


	//   ....[70]....
        /*07d4*/ 	.word	0x00012660
        /*07d8*/ 	.word	0x0000000e
        /*07dc*/ 	.word	0x0002a830
        /*07e0*/ 	.short	0x010a
        /*07e2*/ 	.byte	0x3f
	.zero		1


	//   ....[71]....
        /*07e4*/ 	.word	0x000126c0
        /*07e8*/ 	.word	0x00000003
        /*07ec*/ 	.word	0x0002a850
        /*07f0*/ 	.short	0x010a
        /*07f2*/ 	.byte	0x3f
	.zero		1


	//   ....[72]....
        /*07f4*/ 	.word	0x00012720
        /*07f8*/ 	.word	0x00000007
        /*07fc*/ 	.word	0x0002a850
        /*0800*/ 	.short	0x010a
        /*0802*/ 	.byte	0x3f
	.zero		1


	//   ....[73]....
        /*0804*/ 	.word	0x00012880
        /*0808*/ 	.word	0x00000003
        /*080c*/ 	.word	0x0002a840
        /*0810*/ 	.short	0x010a
        /*0812*/ 	.byte	0x3f
	.zero		1


	//   ....[74]....
        /*0814*/ 	.word	0x00013390
        /*0818*/ 	.word	0x00000003
        /*081c*/ 	.word	0x0002a820
        /*0820*/ 	.short	0x010a
        /*0822*/ 	.byte	0x3f
	.zero		1


	//   ....[75]....
        /*0824*/ 	.word	0x000133f0
        /*0828*/ 	.word	0x00000003
        /*082c*/ 	.word	0x0002a848
        /*0830*/ 	.short	0x010a
        /*0832*/ 	.byte	0x3f
	.zero		1


	//   ....[76]....
        /*0834*/ 	.word	0x00013450
        /*0838*/ 	.word	0x00000003
        /*083c*/ 	.word	0x0002a860
        /*0840*/ 	.short	0x010a
        /*0842*/ 	.byte	0x3f
	.zero		1


	//   ....[77]....
        /*0844*/ 	.word	0x000134b0
        /*0848*/ 	.word	0x00000003
        /*084c*/ 	.word	0x0002a840
        /*0850*/ 	.short	0x010a
        /*0852*/ 	.byte	0x3f
	.zero		1


	//   ....[78]....
        /*0854*/ 	.word	0x00013510
        /*0858*/ 	.word	0x00000003
        /*085c*/ 	.word	0x0002a868
        /*0860*/ 	.short	0x010a
        /*0862*/ 	.byte	0x3f
	.zero		1


	//   ....[79]....
        /*0864*/ 	.word	0x00013570
        /*0868*/ 	.word	0x00000003
        /*086c*/ 	.word	0x0002a848
        /*0870*/ 	.short	0x010a
        /*0872*/ 	.byte	0x3f
	.zero		1


	//   ....[80]....
        /*0874*/ 	.word	0x000135d0
        /*0878*/ 	.word	0x00000003
        /*087c*/ 	.word	0x0002a860
        /*0880*/ 	.short	0x010a
        /*0882*/ 	.byte	0x3f
	.zero		1


	//   ....[81]....
        /*0884*/ 	.word	0x00013620
        /*0888*/ 	.word	0x00000003
        /*088c*/ 	.word	0x0002a860
        /*0890*/ 	.short	0x010a
        /*0892*/ 	.byte	0x3f
	.zero		1


	//   ....[82]....
        /*0894*/ 	.word	0x00013670
        /*0898*/ 	.word	0x00000002
        /*089c*/ 	.word	0x0002a820
        /*08a0*/ 	.short	0x010a
        /*08a2*/ 	.byte	0x3f
	.zero		1


	//   ....[83]....
        /*08a4*/ 	.word	0x00013810
        /*08a8*/ 	.word	0x00000006
        /*08ac*/ 	.word	0x00000000
        /*08b0*/ 	.short	0x010a
        /*08b2*/ 	.byte	0x3f
	.zero		1


	//   ....[84]....
        /*08b4*/ 	.word	0x00013860
        /*08b8*/ 	.word	0x00000003
        /*08bc*/ 	.word	0x00000000
        /*08c0*/ 	.short	0x010a
        /*08c2*/ 	.byte	0x3f
	.zero		1


	//   ....[85]....
        /*08c4*/ 	.word	0x000138b0
        /*08c8*/ 	.word	0x00000000
        /*08cc*/ 	.word	0x00000000
        /*08d0*/ 	.short	0x010a
        /*08d2*/ 	.byte	0x3f
	.zero		1


	//----- nvinfo : EIATTR_NUM_MBARRIERS
	.align		4
.L_417:
        /*08d4*/ 	.byte	0x03, 0x38
        /*08d6*/ 	.short	0x0016


	//----- nvinfo : EIATTR_EXIT_INSTR_OFFSETS
	.align		4
        /*08d8*/ 	.byte	0x04, 0x1c
        /*08da*/ 	.short	(.L_419 - .L_418)


	//   ....[0]....
.L_418:
        /*08dc*/ 	.word	0x00012400


	//----- nvinfo : EIATTR_MAX_THREADS
	.align		4
.L_419:
        /*08e0*/ 	.byte	0x04, 0x05
        /*08e2*/ 	.short	(.L_421 - .L_420)
.L_420:
        /*08e4*/ 	.word	0x00000180
        /*08e8*/ 	.word	0x00000001
        /*08ec*/ 	.word	0x00000001


	//----- nvinfo : EIATTR_CRS_STACK_SIZE
	.align		4
.L_421:
        /*08f0*/ 	.byte	0x04, 0x1e
        /*08f2*/ 	.short	(.L_423 - .L_422)
.L_422:
        /*08f4*/ 	.word	0x00000000


	//----- nvinfo : EIATTR_CBANK_PARAM_SIZE
	.align		4
.L_423:
        /*08f8*/ 	.byte	0x03, 0x19
        /*08fa*/ 	.short	0x0a70


	//----- nvinfo : EIATTR_PARAM_CBANK
	.align		4
        /*08fc*/ 	.byte	0x04, 0x0a
        /*08fe*/ 	.short	(.L_425 - .L_424)
	.align		4
.L_424:
        /*0900*/ 	.word	index@(.nv.constant0._ZN7cutlass13device_kernelIN5flash11enable_sm90INS1_16FlashAttnFwdSm90INS1_25CollectiveMainloopFwdSm90ILi2EN4cute5tupleIJNS5_1CILi1EEES8_S8_EEENS6_IJNS7_ILi128EEENS7_ILi96EEENS7_ILi192EEEEEELi128ENS_6half_tEfNS_4arch4Sm90ELb0ELb1ELb0ELb0ELb0ELb0ELb0ELb1ELb1ELb1ELb1ELb0EEENS1_21CollectiveEpilogueFwdINS6_IJSA_SA_SB_EEES9_SE_SG_Li256ELb0ELb1ELb1ELb0EEENS1_19SingleTileSchedulerILb0ELb1ELb1ELi128EEEEEEEEEvNT_6ParamsE)
        /*0904*/ 	.short	0x0210
        /*0906*/ 	.short	0x0a70


	//----- nvinfo : EIATTR_SW_WAR
	.align		4
.L_425:
        /*0908*/ 	.byte	0x04, 0x36
        /*090a*/ 	.short	(.L_427 - .L_426)
.L_426:
        /*090c*/ 	.word	0x00000008
.L_427:


//--------------------- .nv.info._ZN7cutlass13device_kernelIN5flash11enable_sm90INS1_16FlashAttnFwdSm90INS1_25CollectiveMainloopFwdSm90ILi2EN4cute5tupleIJNS5_1CILi1EEES8_S8_EEENS6_IJNS7_ILi128EEENS7_ILi96EEENS7_ILi192EEEEEELi128ENS_6half_tEfNS_4arch4Sm90ELb0ELb1ELb0ELb1ELb0ELb0ELb0ELb1ELb1ELb1ELb1ELb0EEENS1_21CollectiveEpilogueFwdINS6_IJSA_SA_SB_EEES9_SE_SG_Li256ELb1ELb1ELb1ELb0EEENS1_36VarlenDynamicPersistentTileSchedulerILi128ELi96ELi256ELi128ELb1ELb1ELb1ELb1ELb0ELb1EEEEEEEEEvNT_6ParamsE --------------------------
	.section	.nv.info._ZN7cutlass13device_kernelIN5flash11enable_sm90INS1_16FlashAttnFwdSm90INS1_25CollectiveMainloopFwdSm90ILi2EN4cute5tupleIJNS5_1CILi1EEES8_S8_EEENS6_IJNS7_ILi128EEENS7_ILi96EEENS7_ILi192EEEEEELi128ENS_6half_tEfNS_4arch4Sm90ELb0ELb1ELb0ELb1ELb0ELb0ELb0ELb1ELb1ELb1ELb1ELb0EEENS1_21CollectiveEpilogueFwdINS6_IJSA_SA_SB_EEES9_SE_SG_Li256ELb1ELb1ELb1ELb0EEENS1_36VarlenDynamicPersistentTileSchedulerILi128ELi96ELi256ELi128ELb1ELb1ELb1ELb1ELb0ELb1EEEEEEEEEvNT_6ParamsE,"",@"SHT_CUDA_INFO"
	.sectionflags	@""
	.align	4


	//----- nvinfo : EIATTR_CUDA_API_VERSION
	.align		4
        /*0000*/ 	.byte	0x04, 0x37
        /*0002*/ 	.short	(.L_429 - .L_428)
.L_428:
        /*0004*/ 	.word	0x00000082


	//----- nvinfo : EIATTR_KPARAM_INFO
	.align		4
.L_429:
        /*0008*/ 	.byte	0x04, 0x17
        /*000a*/ 	.short	(.L_431 - .L_430)
.L_430:
        /*000c*/ 	.word	0x00000000
        /*0010*/ 	.short	0x0000
        /*0012*/ 	.short	0x0070
        /*0014*/ 	.byte	0x00, 0xf0, 0x01, 0x2a


	//----- nvinfo : EIATTR_SPARSE_MMA_MASK
	.align		4
.L_431:
        /*0018*/ 	.byte	0x03, 0x50
        /*001a*/ 	.short	0x0000


	//----- nvinfo : EIATTR_MAXREG_COUNT
	.align		4
        /*001c*/ 	.byte	0x03, 0x1b
        /*001e*/ 	.short	0x00a8


	//----- nvinfo : EIATTR_NUM_BARRIERS
	.align		4
        /*0020*/ 	.byte	0x02, 0x4c
        /*0022*/ 	.byte	0x09
	.zero		1


	//----- nvinfo : EIATTR_EXTERNS
	.align		4
        /*0024*/ 	.byte	0x04, 0x0f
        /*0026*/ 	.short	(.L_433 - .L_432)


	//   ....[0]....
	.align		4
.L_432:
        /*0028*/ 	.word	index@(__assertfail)


	//----- nvinfo : EIATTR_ANNOTATIONS
	.align		4
.L_433:
        /*002c*/ 	.byte	0x04, 0x55
        /*002e*/ 	.short	(.L_435 - .L_434)


	//   ....[0]....
.L_434:
        /* <DEDUP_REMOVED lines=72> */


	//----- nvinfo : EIATTR_MERCURY_ISA_VERSION
	.align		4
.L_435:
        /*0498*/ 	.byte	0x03, 0x5f
        /*049a*/ 	.short	0x0101


	//----- nvinfo : EIATTR_UNUSED_LOAD_BYTE_OFFSET
	.align		4
        /*049c*/ 	.byte	0x04, 0x44
        /*049e*/ 	.short	(.L_437 - .L_436)


	//   ....[0]....
.L_436:
        /*04a0*/ 	.word	0x00000a10
        /*04a4*/ 	.word	0x0000fff0


	//   ....[1]....
        /*04a8*/ 	.word	0x0000d370
        /*04ac*/ 	.word	0x0000fff0


	//----- nvinfo : EIATTR_INT_WARP_WIDE_INSTR_OFFSETS
	.align		4
.L_437:
        /*04b0*/ 	.byte	0x04, 0x31
        /*04b2*/ 	.short	(.L_439 - .L_438)


	//   ....[0]....
.L_438:
        /*04b4*/ 	.word	0x00000130


	//   ....[1]....
        /*04b8*/ 	.word	0x00000170


	//   ....[2]....
        /*04bc*/ 	.word	0x000001e0


	//   ....[3]....
        /*04c0*/ 	.word	0x000123a0


	//   ....[4]....
        /*04c4*/ 	.word	0x00012440


	//   ....[5]....
        /*04c8*/ 	.word	0x00015f70


	//   ....[6]....
        /*04cc*/ 	.word	0x00015fe0


	//----- nvinfo : EIATTR_COOP_GROUP_MASK_REGIDS
	.align		4
.L_439:
        /*04d0*/ 	.byte	0x04, 0x29
        /*04d2*/ 	.short	(.L_441 - .L_440)


	//   ....[0]....
.L_440:
        /*04d4*/ 	.word	0xffffffff


	//   ....[1]....
        /*04d8*/ 	.word	0xffffffff


	//   ....[2]....
        /*04dc*/ 	.word	0xffffffff


	//   ....[3]....
        /*04e0*/ 	.word	0xffffffff


	//   ....[4]....
        /*04e4*/ 	.word	0xffffffff


	//   ....[5]....
        /*04e8*/ 	.word	0xffffffff


	//   ....[6]....
        /*04ec*/ 	.word	0xffffffff


	//   ....[7]....
        /*04f0*/ 	.word	0xffffffff


	//   ....[8]....
        /*04f4*/ 	.word	0xffffffff


	//   ....[9]....
        /*04f8*/ 	.word	0xffffffff


	//   ....[10]....
        /*04fc*/ 	.word	0xffffffff


	//   ....[11]....
        /*0500*/ 	.word	0xffffffff


	//   ....[12]....
        /*0504*/ 	.word	0xffffffff


	//   ....[13]....
        /*0508*/ 	.word	0xffffffff


	//   ....[14]....
        /*050c*/ 	.word	0xffffffff


	//   ....[15]....
        /*0510*/ 	.word	0xffffffff


	//   ....[16]....
        /*0514*/ 	.word	0xffffffff


	//   ....[17]....
        /*0518*/ 	.word	0xffffffff


	//   ....[18]....
        /*051c*/ 	.word	0xffffffff


	//   ....[19]....
        /*0520*/ 	.word	0xffffffff


	//   ....[20]....
        /*0524*/ 	.word	0xffffffff


	//   ....[21]....
        /*0528*/ 	.word	0xffffffff


	//   ....[22]....
        /*052c*/ 	.word	0xffffffff


	//   ....[23]....
        /*0530*/ 	.word	0xffffffff


	//   ....[24]....
        /*0534*/ 	.word	0xffffffff


	//   ....[25]....
        /*0538*/ 	.word	0xffffffff


	//   ....[26]....
        /*053c*/ 	.word	0xffffffff


	//   ....[27]....
        /*0540*/ 	.word	0xffffffff


	//   ....[28]....
        /*0544*/ 	.word	0xffffffff


	//   ....[29]....
        /*0548*/ 	.word	0xffffffff


	//   ....[30]....
        /*054c*/ 	.word	0xffffffff


	//   ....[31]....
        /*0550*/ 	.word	0xffffffff


	//   ....[32]....
        /*0554*/ 	.word	0xffffffff


	//   ....[33]....
        /*0558*/ 	.word	0xffffffff


	//   ....[34]....
        /*055c*/ 	.word	0xffffffff


	//   ....[35]....
        /*0560*/ 	.word	0xffffffff


	//   ....[36]....
        /*0564*/ 	.word	0xffffffff


	//   ....[37]....
        /*0568*/ 	.word	0xffffffff


	//   ....[38]....
        /*056c*/ 	.word	0xffffffff


	//   ....[39]....
        /*0570*/ 	.word	0xffffffff


	//   ....[40]....
        /*0574*/ 	.word	0xffffffff


	//   ....[41]....
        /*0578*/ 	.word	0xffffffff


	//   ....[42]....
        /*057c*/ 	.word	0xffffffff


	//   ....[43]....
        /*0580*/ 	.word	0xffffffff


	//   ....[44]....
        /*0584*/ 	.word	0xffffffff


	//   ....[45]....
        /*0588*/ 	.word	0xffffffff


	//   ....[46]....
        /*058c*/ 	.word	0xffffffff


	//   ....[47]....
        /*0590*/ 	.word	0xffffffff


	//   ....[48]....
        /*0594*/ 	.word	0xffffffff


	//   ....[49]....
        /*0598*/ 	.word	0xffffffff


	//   ....[50]....
        /*059c*/ 	.word	0xffffffff


	//   ....[51]....
        /*05a0*/ 	.word	0xffffffff


	//   ....[52]....
        /*05a4*/ 	.word	0xffffffff


	//   ....[53]....
        /*05a8*/ 	.word	0xffffffff


	//   ....[54]....
        /*05ac*/ 	.word	0xffffffff


	//   ....[55]....
        /*05b0*/ 	.word	0xffffffff


	//   ....[56]....
        /*05b4*/ 	.word	0xffffffff


	//   ....[57]....
        /*05b8*/ 	.word	0xffffffff


	//   ....[58]....
        /*05bc*/ 	.word	0xffffffff


	//   ....[59]....
        /*05c0*/ 	.word	0xffffffff


	//   ....[60]....
        /*05c4*/ 	.word	0xffffffff


	//   ....[61]....
        /*05c8*/ 	.word	0xffffffff


	//   ....[62]....
        /*05cc*/ 	.word	0xffffffff


	//   ....[63]....
        /*05d0*/ 	.word	0xffffffff


	//   ....[64]....
        /*05d4*/ 	.word	0xffffffff


	//   ....[65]....
        /*05d8*/ 	.word	0xffffffff


	//   ....[66]....
        /*05dc*/ 	.word	0xffffffff


	//   ....[67]....
        /*05e0*/ 	.word	0xffffffff


	//   ....[68]....
        /*05e4*/ 	.word	0xffffffff


	//   ....[69]....
        /*05e8*/ 	.word	0xffffffff


	//   ....[70]....
        /*05ec*/ 	.word	0xffffffff


	//   ....[71]....
        /*05f0*/ 	.word	0xffffffff


	//   ....[72]....
        /*05f4*/ 	.word	0xffffffff


	//   ....[73]....
        /*05f8*/ 	.word	0xffffffff


	//   ....[74]....
        /*05fc*/ 	.word	0xffffffff


	//   ....[75]....
        /*0600*/ 	.word	0xffffffff


	//   ....[76]....
        /*0604*/ 	.word	0xffffffff


	//   ....[77]....
        /*0608*/ 	.word	0xffffffff


	//   ....[78]....
        /*060c*/ 	.word	0xffffffff


	//   ....[79]....
        /*0610*/ 	.word	0xffffffff


	//   ....[80]....
        /*0614*/ 	.word	0xffffffff


	//   ....[81]....
        /*0618*/ 	.word	0xffffffff


	//   ....[82]....
        /*061c*/ 	.word	0xffffffff


	//   ....[83]....
        /*0620*/ 	.word	0xffffffff


	//   ....[84]....
        /*0624*/ 	.word	0xffffffff


	//   ....[85]....
        /*0628*/ 	.word	0xffffffff


	//   ....[86]....
        /*062c*/ 	.word	0xffffffff


	//   ....[87]....
        /*0630*/ 	.word	0xffffffff


	//   ....[88]....
        /*0634*/ 	.word	0xffffffff


	//   ....[89]....
        /*0638*/ 	.word	0xffffffff


	//   ....[90]....
        /*063c*/ 	.word	0xffffffff


	//   ....[91]....
        /*0640*/ 	.word	0xffffffff


	//   ....[92]....
        /*0644*/ 	.word	0xffffffff


	//   ....[93]....
        /*0648*/ 	.word	0xffffffff


	//   ....[94]....
        /*064c*/ 	.word	0xffffffff


	//   ....[95]....
        /*0650*/ 	.word	0xffffffff


	//   ....[96]....
        /*0654*/ 	.word	0xffffffff


	//   ....[97]....
        /*0658*/ 	.word	0xffffffff


	//   ....[98]....
        /*065c*/ 	.word	0xffffffff


	//   ....[99]....
        /*0660*/ 	.word	0xffffffff


	//   ....[100]....
        /*0664*/ 	.word	0xffffffff


	//   ....[101]....
        /*0668*/ 	.word	0xffffffff


	//   ....[102]....
        /*066c*/ 	.word	0xffffffff


	//   ....[103]....
        /*0670*/ 	.word	0xffffffff


	//   ....[104]....
        /*0674*/ 	.word	0xffffffff


	//   ....[105]....
        /*0678*/ 	.word	0xffffffff


	//   ....[106]....
        /*067c*/ 	.word	0xffffffff


	//   ....[107]....
        /*0680*/ 	.word	0xffffffff


	//   ....[108]....
        /*0684*/ 	.word	0xffffffff


	//   ....[109]....
        /*0688*/ 	.word	0xffffffff


	//   ....[110]....
        /*068c*/ 	.word	0xffffffff


	//   ....[111]....
        /*0690*/ 	.word	0x0500000f


	//   ....[112]....
        /*0694*/ 	.word	0x0500000f


	//   ....[113]....
        /*0698*/ 	.word	0x0500000f


	//   ....[114]....
        /*069c*/ 	.word	0x0500000f


	//   ....[115]....
        /*06a0*/ 	.word	0x0500000f


	//   ....[116]....
        /*06a4*/ 	.word	0x0500000f


	//   ....[117]....
        /*06a8*/ 	.word	0x0500000f


	//   ....[118]....
        /*06ac*/ 	.word	0x0500000f


	//   ....[119]....
        /*06b0*/ 	.word	0x0500000f


	//   ....[120]....
        /*06b4*/ 	.word	0x0500000f


	//   ....[121]....
        /*06b8*/ 	.word	0x0500000f


	//   ....[122]....
        /*06bc*/ 	.word	0x0500000f


	//   ....[123]....
        /*06c0*/ 	.word	0x0500000f


	//   ....[124]....
        /*06c4*/ 	.word	0x0500000f


	//   ....[125]....
        /*06c8*/ 	.word	0x0500000f


	//   ....[126]....
        /*06cc*/ 	.word	0x0500000f


	//   ....[127]....
        /*06d0*/ 	.word	0x0500000f


	//   ....[128]....
        /*06d4*/ 	.word	0x0500000f


	//   ....[129]....
        /*06d8*/ 	.word	0x0500000f


	//   ....[130]....
        /*06dc*/ 	.word	0x0500000f


	//   ....[131]....
        /*06e0*/ 	.word	0x0500000f


	//   ....[132]....
        /*06e4*/ 	.word	0x0500000f


	//   ....[133]....
        /*06e8*/ 	.word	0x0500000f


	//   ....[134]....
        /*06ec*/ 	.word	0x0500000f


	//   ....[135]....
        /*06f0*/ 	.word	0x0500000f


	//   ....[136]....
        /*06f4*/ 	.word	0x0500000f


	//   ....[137]....
        /*06f8*/ 	.word	0x0500000f


	//   ....[138]....
        /*06fc*/ 	.word	0x0500000f


	//   ....[139]....
        /*0700*/ 	.word	0x0500000f


	//   ....[140]....
        /*0704*/ 	.word	0x0500000f


	//   ....[141]....
        /*0708*/ 	.word	0x0500000f


	//   ....[142]....
        /*070c*/ 	.word	0x0500000f


	//   ....[143]....
        /*0710*/ 	.word	0x0500000f


	//   ....[144]....
        /*0714*/ 	.word	0x0500000f


	//   ....[145]....
        /*0718*/ 	.word	0x0500000f


	//   ....[146]....
        /*071c*/ 	.word	0x0500000f


	//----- nvinfo : EIATTR_COOP_GROUP_INSTR_OFFSETS
	.align		4
.L_441:
        /*0720*/ 	.byte	0x04, 0x28
        /*0722*/ 	.short	(.L_443 - .L_442)


	//   ....[0]....
.L_442:
        /*0724*/ 	.word	0x00000060


	//   ....[1]....
        /*0728*/ 	.word	0x00000140


	//   ....[2]....
        /*072c*/ 	.word	0x00000190


	//   ....[3]....
        /*0730*/ 	.word	0x000003c0


	//   ....[4]....
        /*0734*/ 	.word	0x00000520


	//   ....[5]....
        /*0738*/ 	.word	0x00000640


	//   ....[6]....
        /*073c*/ 	.word	0x000007a0


	//   ....[7]....
        /*0740*/ 	.word	0x00001e40


	//   ....[8]....
        /*0744*/ 	.word	0x00002670


	//   ....[9]....
        /*0748*/ 	.word	0x00003220


	//   ....[10]....
        /*074c*/ 	.word	0x000038c0


	//   ....[11]....
        /*0750*/ 	.word	0x000039d0


	//   ....[12]....
        /*0754*/ 	.word	0x00003fe0


	//   ....[13]....
        /*0758*/ 	.word	0x00004050


	//   ....[14]....
        /*075c*/ 	.word	0x00005940


	//   ....[15]....
        /*0760*/ 	.word	0x00005b60


	//   ....[16]....
        /*0764*/ 	.word	0x000068e0


	//   ....[17]....
        /*0768*/ 	.word	0x000069f0


	//   ....[18]....
        /*076c*/ 	.word	0x00006f70


	//   ....[19]....
        /*0770*/ 	.word	0x00006ff0


	//   ....[20]....
        /*0774*/ 	.word	0x00008990


	//   ....[21]....
        /*0778*/ 	.word	0x000089b0


	//   ....[22]....
        /*077c*/ 	.word	0x00008cc0


	//   ....[23]....
        /*0780*/ 	.word	0x00008d20


	//   ....[24]....
        /*0784*/ 	.word	0x0000a5d0


	//   ....[25]....
        /*0788*/ 	.word	0x0000a7a0


	//   ....[26]....
        /*078c*/ 	.word	0x0000b520


	//   ....[27]....
        /*0790*/ 	.word	0x0000b630


	//   ....[28]....
        /*0794*/ 	.word	0x0000bbd0


	//   ....[29]....
        /*0798*/ 	.word	0x0000bc60


	//   ....[30]....
        /*079c*/ 	.word	0x0000cac0


	//   ....[31]....
        /*07a0*/ 	.word	0x0000cb00


	//   ....[32]....
        /*07a4*/ 	.word	0x0000cc30


	//   ....[33]....
        /*07a8*/ 	.word	0x0000cc50


	//   ....[34]....
        /*07ac*/ 	.word	0x0000df20


	//   ....[35]....
        /*07b0*/ 	.word	0x0000df60


	//   ....[36]....
        /*07b4*/ 	.word	0x0000df90


	//   ....[37]....
        /*07b8*/ 	.word	0x0000dfc0


	//   ....[38]....
        /*07bc*/ 	.word	0x0000e690


	//   ....[39]....
        /*07c0*/ 	.word	0x0000e6d0


	//   ....[40]....
        /*07c4*/ 	.word	0x0000e7a0


	//   ....[41]....
        /*07c8*/ 	.word	0x0000e7c0


	//   ....[42]....
        /*07cc*/ 	.word	0x0000e890


	//   ....[43]....
        /*07d0*/ 	.word	0x0000e8b0


	//   ....[44]....
        /*07d4*/ 	.word	0x0000e990


	//   ....[45]....
        /*07d8*/ 	.word	0x0000e9b0


	//   ....[46]....
        /*07dc*/ 	.word	0x0000edb0


	//   ....[47]....
        /*07e0*/ 	.word	0x0000edc0


	//   ....[48]....
        /*07e4*/ 	.word	0x0000f210


	//   ....[49]....
        /*07e8*/ 	.word	0x0000f220


	//   ....[50]....
        /*07ec*/ 	.word	0x000100a0


	//   ....[51]....
        /*07f0*/ 	.word	0x000100c0


	//   ....[52]....
        /*07f4*/ 	.word	0x00010190


	//   ....[53]....
        /*07f8*/ 	.word	0x000101b0


	//   ....[54]....
        /*07fc*/ 	.word	0x00010280


	//   ....[55]....
        /*0800*/ 	.word	0x000102a0


	//   ....[56]....
        /*0804*/ 	.word	0x00010380


	//   ....[57]....
        /*0808*/ 	.word	0x000103a0


	//   ....[58]....
        /*080c*/ 	.word	0x00010510


	//   ....[59]....
        /*0810*/ 	.word	0x00010750


	//   ....[60]....
        /*0814*/ 	.word	0x00010780


	//   ....[61]....
        /*0818*/ 	.word	0x000107b0


	//   ....[62]....
        /*081c*/ 	.word	0x000107e0


	//   ....[63]....
        /*0820*/ 	.word	0x00010810


	//   ....[64]....
        /*0824*/ 	.word	0x00010840


	//   ....[65]....
        /*0828*/ 	.word	0x000109f0


	//   ....[66]....
        /*082c*/ 	.word	0x00010a20


	//   ....[67]....
        /*0830*/ 	.word	0x00010a50


	//   ....[68]....
        /*0834*/ 	.word	0x00010a80


	//   ....[69]....
        /*0838*/ 	.word	0x00010ab0


	//   ....[70]....
        /*083c*/ 	.word	0x00010ae0


	//   ....[71]....
        /*0840*/ 	.word	0x00010b80


	//   ....[72]....
        /*0844*/ 	.word	0x00010bb0


	//   ....[73]....
        /*0848*/ 	.word	0x00010bc0


	//   ....[74]....
        /*084c*/ 	.word	0x00010bf0


	//   ....[75]....
        /*0850*/ 	.word	0x00012990


	//   ....[76]....
        /*0854*/ 	.word	0x000135d0


	//   ....[77]....
        /*0858*/ 	.word	0x000135f0


	//   ....[78]....
        /*085c*/ 	.word	0x00013600


	//   ....[79]....
        /*0860*/ 	.word	0x00013630


	//   ....[80]....
        /*0864*/ 	.word	0x00013750


	//   ....[81]....
        /*0868*/ 	.word	0x00013760


	//   ....[82]....
        /*086c*/ 	.word	0x00013800


	//   ....[83]....
        /*0870*/ 	.word	0x00013810


	//   ....[84]....
        /*0874*/ 	.word	0x000138b0


	//   ....[85]....
        /*0878*/ 	.word	0x000138c0


	//   ....[86]....
        /*087c*/ 	.word	0x00013960


	//   ....[87]....
        /*0880*/ 	.word	0x00013970


	//   ....[88]....
        /*0884*/ 	.word	0x000139f0


	//   ....[89]....
        /*0888*/ 	.word	0x00013a20


	//   ....[90]....
        /*088c*/ 	.word	0x00013a70


	//   ....[91]....
        /*0890*/ 	.word	0x00013ab0


	//   ....[92]....
        /*0894*/ 	.word	0x000166c0


	//   ....[93]....
        /*0898*/ 	.word	0x00016740


	//   ....[94]....
        /*089c*/ 	.word	0x00016770


	//   ....[95]....
        /*08a0*/ 	.word	0x00016780


	//   ....[96]....
        /*08a4*/ 	.word	0x000167b0


	//   ....[97]....
        /*08a8*/ 	.word	0x000167e0


	//   ....[98]....
        /*08ac*/ 	.word	0x00016810


	//   ....[99]....
        /*08b0*/ 	.word	0x00016840


	//   ....[100]....
        /*08b4*/ 	.word	0x00016a10


	//   ....[101]....
        /*08b8*/ 	.word	0x00016a40


	//   ....[102]....
        /*08bc*/ 	.word	0x00016a70


	//   ....[103]....
        /*08c0*/ 	.word	0x00016aa0


	//   ....[104]....
        /*08c4*/ 	.word	0x00016ad0


	//   ....[105]....
        /*08c8*/ 	.word	0x00016b00


	//   ....[106]....
        /*08cc*/ 	.word	0x00016bd0


	//   ....[107]....
        /*08d0*/ 	.word	0x00016bf0


	//   ....[108]....
        /*08d4*/ 	.word	0x00016c00


	//   ....[109]....
        /*08d8*/ 	.word	0x00016c80


	//   ....[110]....
        /*08dc*/ 	.word	0x000177d0


	//   ....[111]....
        /*08e0*/ 	.word	0x00017e60


	//   ....[112]....
        /*08e4*/ 	.word	0x00018040


	//   ....[113]....
        /*08e8*/ 	.word	0x00018090


	//   ....[114]....
        /*08ec*/ 	.word	0x000181c0


	//   ....[115]....
        /*08f0*/ 	.word	0x00018210


	//   ....[116]....
        /*08f4*/ 	.word	0x00018350


	//   ....[117]....
        /*08f8*/ 	.word	0x000183c0


	//   ....[118]....
        /*08fc*/ 	.word	0x000184f0


	//   ....[119]....
        /*0900*/ 	.word	0x00018540


	//   ....[120]....
        /*0904*/ 	.word	0x00018670


	//   ....[121]....
        /*0908*/ 	.word	0x000186c0


	//   ....[122]....
        /*090c*/ 	.word	0x000187f0


	//   ....[123]....
        /*0910*/ 	.word	0x00018840


	//   ....[124]....
        /*0914*/ 	.word	0x00018950


	//   ....[125]....
        /*0918*/ 	.word	0x000189c0


	//   ....[126]....
        /*091c*/ 	.word	0x00018ad0


	//   ....[127]....
        /*0920*/ 	.word	0x00018b20


	//   ....[128]....
        /*0924*/ 	.word	0x00018e50


	//   ....[129]....
        /*0928*/ 	.word	0x00018ef0


	//   ....[130]....
        /*092c*/ 	.word	0x00019090


	//   ....[131]....
        /*0930*/ 	.word	0x00019110


	//   ....[132]....
        /*0934*/ 	.word	0x00019190


	//   ....[133]....
        /*0938*/ 	.word	0x00019210


	//   ....[134]....
        /*093c*/ 	.word	0x00019290


	//   ....[135]....
        /*0940*/ 	.word	0x00019320


	//   ....[136]....
        /*0944*/ 	.word	0x000193c0


	//   ....[137]....
        /*0948*/ 	.word	0x00019470


	//   ....[138]....
        /*094c*/ 	.word	0x000194f0


	//   ....[139]....
        /*0950*/ 	.word	0x00019570


	//   ....[140]....
        /*0954*/ 	.word	0x000195f0


	//   ....[141]....
        /*0958*/ 	.word	0x00019680


	//   ....[142]....
        /*095c*/ 	.word	0x00019700


	//   ....[143]....
        /*0960*/ 	.word	0x000197b0


	//   ....[144]....
        /*0964*/ 	.word	0x00019800


	//   ....[145]....
        /*0968*/ 	.word	0x000198c0


	//   ....[146]....
        /*096c*/ 	.word	0x000199f0


	//----- nvinfo : EIATTR_REG_RECONFIG
	.align		4
.L_443:
        /*0970*/ 	.byte	0x01, 0x54
	.zero		2


	//----- nvinfo : EIATTR_SYSCALL_OFFSETS
	.align		4
        /*0974*/ 	.byte	0x04, 0x46
        /*0976*/ 	.short	(.L_445 - .L_444)


	//   ....[0]....
.L_444:
        /*0978*/ 	.word	0x00002020


	//   ....[1]....
        /*097c*/ 	.word	0x000125b0


	//   ....[2]....
        /*0980*/ 	.word	0x00012700


	//   ....[3]....
        /*0984*/ 	.word	0x000127f0


	//   ....[4]....
        /*0988*/ 	.word	0x000130f0


	//----- nvinfo : EIATTR_MBARRIER_INSTR_OFFSETS
	.align		4
.L_445:
        /*098c*/ 	.byte	0x04, 0x39
        /*098e*/ 	.short	(.L_447 - .L_446)


	//   ....[0]....
.L_446:
        /*0990*/ 	.word	0x00000270
        /*0994*/ 	.word	0x000000ff
        /*0998*/ 	.word	0x0002a800
        /*099c*/ 	.short	0x0100
        /*099e*/ 	.byte	0x08
	.zero		1


	//   ....[1]....
        /*09a0*/ 	.word	0x00000280
        /*09a4*/ 	.word	0x000000ff
        /*09a8*/ 	.word	0x0002a820
        /*09ac*/ 	.short	0x0100
        /*09ae*/ 	.byte	0x08
	.zero		1


	//   ....[2]....
        /*09b0*/ 	.word	0x00000370
        /*09b4*/ 	.word	0x000000ff
        /*09b8*/ 	.word	0x0002a830
        /*09bc*/ 	.short	0x0100
        /*09be*/ 	.byte	0x08
	.zero		1


	//   ....[3]....
        /*09c0*/ 	.word	0x00000380
        /*09c4*/ 	.word	0x000000ff
        /*09c8*/ 	.word	0x0002a840
        /*09cc*/ 	.short	0x0100
        /*09ce*/ 	.byte	0x08
	.zero		1


	//   ....[4]....
        /*09d0*/ 	.word	0x00000390
        /*09d4*/ 	.word	0x000000ff
        /*09d8*/ 	.word	0x0002a838
        /*09dc*/ 	.short	0x0100
        /*09de*/ 	.byte	0x08
	.zero		1


	//   ....[5]....
        /*09e0*/ 	.word	0x000003a0
        /*09e4*/ 	.word	0x000000ff
        /*09e8*/ 	.word	0x0002a848
        /*09ec*/ 	.short	0x0100
        /*09ee*/ 	.byte	0x08
	.zero		1


	//   ....[6]....
        /*09f0*/ 	.word	0x000004d0
        /*09f4*/ 	.word	0x000000ff
        /*09f8*/ 	.word	0x0002a850
        /*09fc*/ 	.short	0x0100
        /*09fe*/ 	.byte	0x08
	.zero		1


	//   ....[7]....
        /*0a00*/ 	.word	0x000004e0
        /*0a04*/ 	.word	0x000000ff
        /*0a08*/ 	.word	0x0002a860
        /*0a0c*/ 	.short	0x0100
        /*0a0e*/ 	.byte	0x08
	.zero		1


	//   ....[8]....
        /*0a10*/ 	.word	0x000004f0
        /*0a14*/ 	.word	0x000000ff
        /*0a18*/ 	.word	0x0002a858
        /*0a1c*/ 	.short	0x0100
        /*0a1e*/ 	.byte	0x08
	.zero		1


	//   ....[9]....
        /*0a20*/ 	.word	0x00000500
        /*0a24*/ 	.word	0x000000ff
        /*0a28*/ 	.word	0x0002a868
        /*0a2c*/ 	.short	0x0100
        /*0a2e*/ 	.byte	0x08
	.zero		1


	//   ....[10]....
        /*0a30*/ 	.word	0x000005f0
        /*0a34*/ 	.word	0x000000ff
        /*0a38*/ 	.word	0x0002a870
        /*0a3c*/ 	.short	0x0100
        /*0a3e*/ 	.byte	0x06
	.zero		1


	//   ....[11]....
        /*0a40*/ 	.word	0x00000600
        /*0a44*/ 	.word	0x000000ff
        /*0a48*/ 	.word	0x0002a880
        /*0a4c*/ 	.short	0x0100
        /*0a4e*/ 	.byte	0x06
	.zero		1


	//   ....[12]....
        /*0a50*/ 	.word	0x00000610
        /*0a54*/ 	.word	0x000000ff
        /*0a58*/ 	.word	0x0002a878
        /*0a5c*/ 	.short	0x0100
        /*0a5e*/ 	.byte	0x06
	.zero		1


	//   ....[13]....
        /*0a60*/ 	.word	0x00000620
        /*0a64*/ 	.word	0x000000ff
        /*0a68*/ 	.word	0x0002a888
        /*0a6c*/ 	.short	0x0100
        /*0a6e*/ 	.byte	0x06
	.zero		1


	//   ....[14]....
        /*0a70*/ 	.word	0x00000750
        /*0a74*/ 	.word	0x000000ff
        /*0a78*/ 	.word	0x0002a890
        /*0a7c*/ 	.short	0x0100
        /*0a7e*/ 	.byte	0x08
	.zero		1


	//   ....[15]....
        /*0a80*/ 	.word	0x00000760
        /*0a84*/ 	.word	0x000000ff
        /*0a88*/ 	.word	0x0002a8a0
        /*0a8c*/ 	.short	0x0100
        /*0a8e*/ 	.byte	0x08
	.zero		1


	//   ....[16]....
        /*0a90*/ 	.word	0x00000770
        /*0a94*/ 	.word	0x000000ff
        /*0a98*/ 	.word	0x0002a898
        /*0a9c*/ 	.short	0x0100
        /*0a9e*/ 	.byte	0x08
	.zero		1


	//   ....[17]....
        /*0aa0*/ 	.word	0x00000780
        /*0aa4*/ 	.word	0x000000ff
        /*0aa8*/ 	.word	0x0002a8a8
        /*0aac*/ 	.short	0x0100
        /*0aae*/ 	.byte	0x08
	.zero		1


	//   ....[18]....
        /*0ab0*/ 	.word	0x000008b0
        /*0ab4*/ 	.word	0x000000ff
        /*0ab8*/ 	.word	0x0002a8b0
        /*0abc*/ 	.short	0x0100
        /*0abe*/ 	.byte	0x08
	.zero		1


	//   ....[19]....
        /*0ac0*/ 	.word	0x000008c0
        /*0ac4*/ 	.word	0x000000ff
        /*0ac8*/ 	.word	0x0002a8c0
        /*0acc*/ 	.short	0x0100
        /*0ace*/ 	.byte	0x08
	.zero		1


	//   ....[20]....
        /*0ad0*/ 	.word	0x000008d0
        /*0ad4*/ 	.word	0x000000ff
        /*0ad8*/ 	.word	0x0002a8b8
        /*0adc*/ 	.short	0x0100
        /*0ade*/ 	.byte	0x08
	.zero		1


	//   ....[21]....
        /*0ae0*/ 	.word	0x000008e0
        /*0ae4*/ 	.word	0x000000ff
        /*0ae8*/ 	.word	0x0002a8c8
        /*0aec*/ 	.short	0x0100
        /*0aee*/ 	.byte	0x08
	.zero		1


	//   ....[22]....
        /*0af0*/ 	.word	0x000020c0
        /*0af4*/ 	.word	0x000000ff
        /*0af8*/ 	.word	0x0002a800
        /*0afc*/ 	.short	0x010a
        /*0afe*/ 	.byte	0x25
	.zero		1


	//   ....[23]....
        /*0b00*/ 	.word	0x00002140
        /*0b04*/ 	.word	0x00000003
        /*0b08*/ 	.word	0x0002a830
        /*0b0c*/ 	.short	0x010a
        /*0b0e*/ 	.byte	0x3f
	.zero		1


	//   ....[24]....
        /*0b10*/ 	.word	0x000021b0
        /*0b14*/ 	.word	0x00000003
        /*0b18*/ 	.word	0x0002a830
        /*0b1c*/ 	.short	0x010a
        /*0b1e*/ 	.byte	0x3f
	.zero		1


	//   ....[25]....
        /*0b20*/ 	.word	0x00002900
        /*0b24*/ 	.word	0x00000000
        /*0b28*/ 	.word	0x00000000
        /*0b2c*/ 	.short	0x0101
        /*0b2e*/ 	.byte	0x3f
	.zero		1


	//   ....[26]....
        /*0b30*/ 	.word	0x00004d10
        /*0b34*/ 	.word	0x000000ff
        /*0b38*/ 	.word	0x0002a830
        /*0b3c*/ 	.short	0x010a
        /*0b3e*/ 	.byte	0x06
	.zero		1


	//   ....[27]....
        /*0b40*/ 	.word	0x00004d50
        /*0b44*/ 	.word	0x000000ff
        /*0b48*/ 	.word	0x0002a830
        /*0b4c*/ 	.short	0x010a
        /*0b4e*/ 	.byte	0x06
	.zero		1


	//   ....[28]....
        /*0b50*/ 	.word	0x000055d0
        /*0b54*/ 	.word	0x000000ff
        /*0b58*/ 	.word	0x0002a850
        /*0b5c*/ 	.short	0x010a
        /*0b5e*/ 	.byte	0x05
	.zero		1


	//   ....[29]....
        /*0b60*/ 	.word	0x00005610
        /*0b64*/ 	.word	0x000000ff
        /*0b68*/ 	.word	0x0002a850
        /*0b6c*/ 	.short	0x010a
        /*0b6e*/ 	.byte	0x05
	.zero		1


	//   ....[30]....
        /*0b70*/ 	.word	0x00005970
        /*0b74*/ 	.word	0x00000000
        /*0b78*/ 	.word	0x00000000
        /*0b7c*/ 	.short	0x0101
        /*0b7e*/ 	.byte	0x3f
	.zero		1


	//   ....[31]....
        /*0b80*/ 	.word	0x000072b0
        /*0b84*/ 	.word	0x0000006b
        /*0b88*/ 	.word	0x00000000
        /*0b8c*/ 	.short	0x0101
        /*0b8e*/ 	.byte	0x3f
	.zero		1


	//   ....[32]....
        /*0b90*/ 	.word	0x00007d50
        /*0b94*/ 	.word	0x000000ff
        /*0b98*/ 	.word	0x0002a830
        /*0b9c*/ 	.short	0x010a
        /*0b9e*/ 	.byte	0x05
	.zero		1


	//   ....[33]....
        /*0ba0*/ 	.word	0x00007d90
        /*0ba4*/ 	.word	0x000000ff
        /*0ba8*/ 	.word	0x0002a830
        /*0bac*/ 	.short	0x010a
        /*0bae*/ 	.byte	0x05
	.zero		1


	//   ....[34]....
        /*0bb0*/ 	.word	0x00008610
        /*0bb4*/ 	.word	0x000000ff
        /*0bb8*/ 	.word	0x0002a850
        /*0bbc*/ 	.short	0x010a
        /*0bbe*/ 	.byte	0x05
	.zero		1


	//   ....[35]....
        /*0bc0*/ 	.word	0x00008650
        /*0bc4*/ 	.word	0x000000ff
        /*0bc8*/ 	.word	0x0002a850
        /*0bcc*/ 	.short	0x010a
        /*0bce*/ 	.byte	0x05
	.zero		1


	//   ....[36]....
        /*0bd0*/ 	.word	0x000093b0
        /*0bd4*/ 	.word	0x0000005b
        /*0bd8*/ 	.word	0x00000000
        /*0bdc*/ 	.short	0x0101
        /*0bde*/ 	.byte	0x3f
	.zero		1


	//   ....[37]....
        /*0be0*/ 	.word	0x00009420
        /*0be4*/ 	.word	0x0000005f
        /*0be8*/ 	.word	0x00000000
        /*0bec*/ 	.short	0x0101
        /*0bee*/ 	.byte	0x3f
	.zero		1


	//   ....[38]....
        /*0bf0*/ 	.word	0x00009960
        /*0bf4*/ 	.word	0x000000ff
        /*0bf8*/ 	.word	0x0002a830
        /*0bfc*/ 	.short	0x010a
        /*0bfe*/ 	.byte	0x05
	.zero		1


	//   ....[39]....
        /*0c00*/ 	.word	0x000099a0
        /*0c04*/ 	.word	0x000000ff
        /*0c08*/ 	.word	0x0002a830
        /*0c0c*/ 	.short	0x010a
        /*0c0e*/ 	.byte	0x05
	.zero		1


	//   ....[40]....
        /*0c10*/ 	.word	0x0000a220
        /*0c14*/ 	.word	0x000000ff
        /*0c18*/ 	.word	0x0002a850
        /*0c1c*/ 	.short	0x010a
        /*0c1e*/ 	.byte	0x05
	.zero		1


	//   ....[41]....
        /*0c20*/ 	.word	0x0000a260
        /*0c24*/ 	.word	0x000000ff
        /*0c28*/ 	.word	0x0002a850
        /*0c2c*/ 	.short	0x010a
        /*0c2e*/ 	.byte	0x05
	.zero		1


	//   ....[42]....
        /*0c30*/ 	.word	0x0000a540
        /*0c34*/ 	.word	0x00000000
        /*0c38*/ 	.word	0x00000000
        /*0c3c*/ 	.short	0x0101
        /*0c3e*/ 	.byte	0x3f
	.zero		1


	//   ....[43]....
        /*0c40*/ 	.word	0x0000bcd0
        /*0c44*/ 	.word	0x0000006d
        /*0c48*/ 	.word	0x00000000
        /*0c4c*/ 	.short	0x0101
        /*0c4e*/ 	.byte	0x3f
	.zero		1


	//   ....[44]....
        /*0c50*/ 	.word	0x0000ca30
        /*0c54*/ 	.word	0x000000ff
        /*0c58*/ 	.word	0x0002a850
        /*0c5c*/ 	.short	0x010a
        /*0c5e*/ 	.byte	0x05
	.zero		1


	//   ....[45]....
        /*0c60*/ 	.word	0x0000ca70
        /*0c64*/ 	.word	0x000000ff
        /*0c68*/ 	.word	0x0002a850
        /*0c6c*/ 	.short	0x010a
        /*0c6e*/ 	.byte	0x05
	.zero		1


	//   ....[46]....
        /*0c70*/ 	.word	0x0000cf10
        /*0c74*/ 	.word	0x0000000a
        /*0c78*/ 	.word	0x00000000
        /*0c7c*/ 	.short	0x0101
        /*0c7e*/ 	.byte	0x3f
	.zero		1


	//   ....[47]....
        /*0c80*/ 	.word	0x0000e6c0
        /*0c84*/ 	.word	0x00000010
        /*0c88*/ 	.word	0x00000000
        /*0c8c*/ 	.short	0x0101
        /*0c8e*/ 	.byte	0x3f
	.zero		1


	//   ....[48]....
        /*0c90*/ 	.word	0x0000ebe0
        /*0c94*/ 	.word	0x00000006
        /*0c98*/ 	.word	0x00000000
        /*0c9c*/ 	.short	0x0101
        /*0c9e*/ 	.byte	0x3f
	.zero		1


	//   ....[49]....
        /*0ca0*/ 	.word	0x00012c10
        /*0ca4*/ 	.word	0x00000000
        /*0ca8*/ 	.word	0x0002a840
        /*0cac*/ 	.short	0x010a
        /*0cae*/ 	.byte	0x3f
	.zero		1


	//   ....[50]....
        /*0cb0*/ 	.word	0x00013bd0
        /*0cb4*/ 	.word	0x00000012
        /*0cb8*/ 	.word	0x0002a800
        /*0cbc*/ 	.short	0x0107
        /*0cbe*/ 	.byte	0x3f
	.zero		1


	//   ....[51]....
        /*0cc0*/ 	.word	0x00013ce0
        /*0cc4*/ 	.word	0x00000012
        /*0cc8*/ 	.word	0x0002a800
        /*0ccc*/ 	.short	0x0101
        /*0cce*/ 	.byte	0x3f
	.zero		1


	//   ....[52]....
        /*0cd0*/ 	.word	0x00013d00
        /*0cd4*/ 	.word	0x00000012
        /*0cd8*/ 	.word	0x0002a820
        /*0cdc*/ 	.short	0x010a
        /*0cde*/ 	.byte	0x3f
	.zero		1


	//   ....[53]....
        /*0ce0*/ 	.word	0x00014130
        /*0ce4*/ 	.word	0x00000003
        /*0ce8*/ 	.word	0x0002a840
        /*0cec*/ 	.short	0x010a
        /*0cee*/ 	.byte	0x3f
	.zero		1


	//   ....[54]....
        /*0cf0*/ 	.word	0x000145c0
        /*0cf4*/ 	.word	0x00000003
        /*0cf8*/ 	.word	0x00000060
        /*0cfc*/ 	.short	0x010a
        /*0cfe*/ 	.byte	0x3f
	.zero		1


	//   ....[55]....
        /*0d00*/ 	.word	0x00014c50
        /*0d04*/ 	.word	0x00000003
        /*0d08*/ 	.word	0x0002a840
        /*0d0c*/ 	.short	0x010a
        /*0d0e*/ 	.byte	0x3f
	.zero		1


	//   ....[56]....
        /*0d10*/ 	.word	0x000150e0
        /*0d14*/ 	.word	0x00000002
        /*0d18*/ 	.word	0x00000060
        /*0d1c*/ 	.short	0x010a
        /*0d1e*/ 	.byte	0x3f
	.zero		1


	//   ....[57]....
        /*0d20*/ 	.word	0x000156c0
        /*0d24*/ 	.word	0x00000002
        /*0d28*/ 	.word	0x0002a840
        /*0d2c*/ 	.short	0x010a
        /*0d2e*/ 	.byte	0x3f
	.zero		1


	//   ....[58]....
        /*0d30*/ 	.word	0x00015b50
        /*0d34*/ 	.word	0x00000002
        /*0d38*/ 	.word	0x00000060
        /*0d3c*/ 	.short	0x010a
        /*0d3e*/ 	.byte	0x3f
	.zero		1


	//   ....[59]....
        /*0d40*/ 	.word	0x000160e0
        /*0d44*/ 	.word	0x00000000
        /*0d48*/ 	.word	0x0002a860
        /*0d4c*/ 	.short	0x010a
        /*0d4e*/ 	.byte	0x3f
	.zero		1


	//   ....[60]....
        /*0d50*/ 	.word	0x00017750
        /*0d54*/ 	.word	0x00000000
        /*0d58*/ 	.word	0x0002a820
        /*0d5c*/ 	.short	0x010a
        /*0d5e*/ 	.byte	0x3f
	.zero		1


	//   ....[61]....
        /*0d60*/ 	.word	0x00017960
        /*0d64*/ 	.word	0x00000006
        /*0d68*/ 	.word	0x00000000
        /*0d6c*/ 	.short	0x010a
        /*0d6e*/ 	.byte	0x3f
	.zero		1


	//   ....[62]....
        /*0d70*/ 	.word	0x00017990
        /*0d74*/ 	.word	0x00000007
        /*0d78*/ 	.word	0x00000000
        /*0d7c*/ 	.short	0x010a
        /*0d7e*/ 	.byte	0x3f
	.zero		1


	//   ....[63]....
        /*0d80*/ 	.word	0x000179f0
        /*0d84*/ 	.word	0x00000004
        /*0d88*/ 	.word	0x00000000
        /*0d8c*/ 	.short	0x010a
        /*0d8e*/ 	.byte	0x3f
	.zero		1


	//   ....[64]....
        /*0d90*/ 	.word	0x00017a20
        /*0d94*/ 	.word	0x00000003
        /*0d98*/ 	.word	0x00000000
        /*0d9c*/ 	.short	0x010a
        /*0d9e*/ 	.byte	0x3f
	.zero		1


	//   ....[65]....
        /*0da0*/ 	.word	0x00017a90
        /*0da4*/ 	.word	0x00000003
        /*0da8*/ 	.word	0x0002a800
        /*0dac*/ 	.short	0x010a
        /*0dae*/ 	.byte	0x3f
	.zero		1


	//   ....[66]....
        /*0db0*/ 	.word	0x00017ae0
        /*0db4*/ 	.word	0x00000003
        /*0db8*/ 	.word	0x0002a830
        /*0dbc*/ 	.short	0x010a
        /*0dbe*/ 	.byte	0x3f
	.zero		1


	//   ....[67]....
        /*0dc0*/ 	.word	0x00017b40
        /*0dc4*/ 	.word	0x0000000c
        /*0dc8*/ 	.word	0x0002a830
        /*0dcc*/ 	.short	0x010a
        /*0dce*/ 	.byte	0x3f
	.zero		1


	//   ....[68]....
        /*0dd0*/ 	.word	0x00017ba0
        /*0dd4*/ 	.word	0x00000009
        /*0dd8*/ 	.word	0x0002a850
        /*0ddc*/ 	.short	0x010a
        /*0dde*/ 	.byte	0x3f
	.zero		1


	//   ....[69]....
        /*0de0*/ 	.word	0x00017c00
        /*0de4*/ 	.word	0x00000008
        /*0de8*/ 	.word	0x0002a830
        /*0dec*/ 	.short	0x010a
        /*0dee*/ 	.byte	0x3f
	.zero		1


	//   ....[70]....
        /*0df0*/ 	.word	0x00017c60
        /*0df4*/ 	.word	0x00000003
        /*0df8*/ 	.word	0x0002a850
        /*0dfc*/ 	.short	0x010a
        /*0dfe*/ 	.byte	0x3f
	.zero		1


	//   ....[71]....
        /*0e00*/ 	.word	0x00017cc0
        /*0e04*/ 	.word	0x00000008
        /*0e08*/ 	.word	0x0002a830
        /*0e0c*/ 	.short	0x010a
        /*0e0e*/ 	.byte	0x3f
	.zero		1


	//   ....[72]....
        /*0e10*/ 	.word	0x00017d20
        /*0e14*/ 	.word	0x00000003
        /*0e18*/ 	.word	0x0002a850
        /*0e1c*/ 	.short	0x010a
        /*0e1e*/ 	.byte	0x3f
	.zero		1


	//   ....[73]....
        /*0e20*/ 	.word	0x00017d80
        /*0e24*/ 	.word	0x00000005
        /*0e28*/ 	.word	0x0002a850
        /*0e2c*/ 	.short	0x010a
        /*0e2e*/ 	.byte	0x3f
	.zero		1


	//   ....[74]....
        /*0e30*/ 	.word	0x00017f20
        /*0e34*/ 	.word	0x00000000
        /*0e38*/ 	.word	0x0002a840
        /*0e3c*/ 	.short	0x010a
        /*0e3e*/ 	.byte	0x3f
	.zero		1


	//   ....[75]....
        /*0e40*/ 	.word	0x00018b60
        /*0e44*/ 	.word	0x00000012
        /*0e48*/ 	.word	0x0002a820
        /*0e4c*/ 	.short	0x010a
        /*0e4e*/ 	.byte	0x3f
	.zero		1


	//   ....[76]....
        /*0e50*/ 	.word	0x00018bb0
        /*0e54*/ 	.word	0x00000003
        /*0e58*/ 	.word	0x0002a840
        /*0e5c*/ 	.short	0x010a
        /*0e5e*/ 	.byte	0x3f
	.zero		1


	//   ....[77]....
        /*0e60*/ 	.word	0x00018c00
        /*0e64*/ 	.word	0x00000003
        /*0e68*/ 	.word	0x00000060
        /*0e6c*/ 	.short	0x010a
        /*0e6e*/ 	.byte	0x3f
	.zero		1


	//   ....[78]....
        /*0e70*/ 	.word	0x00018c50
        /*0e74*/ 	.word	0x00000003
        /*0e78*/ 	.word	0x0002a840
        /*0e7c*/ 	.short	0x010a
        /*0e7e*/ 	.byte	0x3f
	.zero		1


	//   ....[79]....
        /*0e80*/ 	.word	0x00018ca0
        /*0e84*/ 	.word	0x00000002
        /*0e88*/ 	.word	0x00000060
        /*0e8c*/ 	.short	0x010a
        /*0e8e*/ 	.byte	0x3f
	.zero		1


	//   ....[80]....
        /*0e90*/ 	.word	0x00018cf0
        /*0e94*/ 	.word	0x00000002
        /*0e98*/ 	.word	0x0002a840
        /*0e9c*/ 	.short	0x010a
        /*0e9e*/ 	.byte	0x3f
	.zero		1


	//   ....[81]....
        /*0ea0*/ 	.word	0x00018d40
        /*0ea4*/ 	.word	0x00000002
        /*0ea8*/ 	.word	0x00000060
        /*0eac*/ 	.short	0x010a
        /*0eae*/ 	.byte	0x3f
	.zero		1


	//   ....[82]....
        /*0eb0*/ 	.word	0x00018d90
        /*0eb4*/ 	.word	0x00000000
        /*0eb8*/ 	.word	0x0002a860
        /*0ebc*/ 	.short	0x010a
        /*0ebe*/ 	.byte	0x3f
	.zero		1


	//   ....[83]....
        /*0ec0*/ 	.word	0x00019910
        /*0ec4*/ 	.word	0x00000000
        /*0ec8*/ 	.word	0x0002a820
        /*0ecc*/ 	.short	0x010a
        /*0ece*/ 	.byte	0x3f
	.zero		1


	//   ....[84]....
        /*0ed0*/ 	.word	0x00019ab0
        /*0ed4*/ 	.word	0x00000006
        /*0ed8*/ 	.word	0x00000000
        /*0edc*/ 	.short	0x010a
        /*0ede*/ 	.byte	0x3f
	.zero		1


	//   ....[85]....
        /*0ee0*/ 	.word	0x00019b00
        /*0ee4*/ 	.word	0x00000007
        /*0ee8*/ 	.word	0x00000000
        /*0eec*/ 	.short	0x010a
        /*0eee*/ 	.byte	0x3f
	.zero		1


	//   ....[86]....
        /*0ef0*/ 	.word	0x00019b50
        /*0ef4*/ 	.word	0x00000004
        /*0ef8*/ 	.word	0x00000000
        /*0efc*/ 	.short	0x010a
        /*0efe*/ 	.byte	0x3f
	.zero		1


	//----- nvinfo : EIATTR_NUM_MBARRIERS
	.align		4
.L_447:
        /*0f00*/ 	.byte	0x03, 0x38
        /*0f02*/ 	.short	0x0016


	//----- nvinfo : EIATTR_EXIT_INSTR_OFFSETS
	.align		4
        /*0f04*/ 	.byte	0x04, 0x1c
        /*0f06*/ 	.short	(.L_449 - .L_448)


	//   ....[0]....
.L_448:
        /*0f08*/ 	.word	0x00000a50


	//   ....[1]....
        /*0f0c*/ 	.word	0x000104b0


	//   ....[2]....
        /*0f10*/ 	.word	0x00017a70


	//----- nvinfo : EIATTR_MAX_THREADS
	.align		4
.L_449:
        /*0f14*/ 	.byte	0x04, 0x05
        /*0f16*/ 	.short	(.L_451 - .L_450)
.L_450:
        /*0f18*/ 	.word	0x00000180
        /*0f1c*/ 	.word	0x00000001
        /*0f20*/ 	.word	0x00000001


	//----- nvinfo : EIATTR_CRS_STACK_SIZE
	.align		4
.L_451:
        /*0f24*/ 	.byte	0x04, 0x1e
        /*0f26*/ 	.short	(.L_453 - .L_452)
.L_452:
        /*0f28*/ 	.word	0x00000000


	//----- nvinfo : EIATTR_CBANK_PARAM_SIZE
	.align		4
.L_453:
        /*0f2c*/ 	.byte	0x03, 0x19
        /*0f2e*/ 	.short	0x0af0


	//----- nvinfo : EIATTR_PARAM_CBANK
	.align		4
        /*0f30*/ 	.byte	0x04, 0x0a
        /*0f32*/ 	.short	(.L_455 - .L_454)
	.align		4
.L_454:
        /*0f34*/ 	.word	index@(.nv.constant0._ZN7cutlass13device_kernelIN5flash11enable_sm90INS1_16FlashAttnFwdSm90INS1_25CollectiveMainloopFwdSm90ILi2EN4cute5tupleIJNS5_1CILi1EEES8_S8_EEENS6_IJNS7_ILi128EEENS7_ILi96EEENS7_ILi192EEEEEELi128ENS_6half_tEfNS_4arch4Sm90ELb0ELb1ELb0ELb1ELb0ELb0ELb0ELb1ELb1ELb1ELb1ELb0EEENS1_21CollectiveEpilogueFwdINS6_IJSA_SA_SB_EEES9_SE_SG_Li256ELb1ELb1ELb1ELb0EEENS1_36VarlenDynamicPersistentTileSchedulerILi128ELi96ELi256ELi128ELb1ELb1ELb1ELb1ELb0ELb1EEEEEEEEEvNT_6ParamsE)
        /*0f38*/ 	.short	0x0210
        /*0f3a*/ 	.short	0x0af0


	//----- nvinfo : EIATTR_SW_WAR
	.align		4
.L_455:
        /*0f3c*/ 	.byte	0x04, 0x36
        /*0f3e*/ 	.short	(.L_457 - .L_456)
.L_456:
        /*0f40*/ 	.word	0x00000008
.L_457:


//--------------------- .nv.info._ZN7cutlass13device_kernelIN5flash11enable_sm90INS1_16FlashAttnFwdSm90INS1_25CollectiveMainloopFwdSm90ILi2EN4cute5tupleIJNS5_1CILi1EEES8_S8_EEENS6_IJNS7_ILi128EEENS7_ILi96EEENS7_ILi192EEEEEELi128ENS_6half_tEfNS_4arch4Sm90ELb0ELb1ELb0ELb1ELb0ELb1ELb0ELb1ELb1ELb1ELb1ELb0EEENS1_21CollectiveEpilogueFwdINS6_IJSA_SA_SB_EEES9_SE_SG_Li256ELb1ELb1ELb1ELb0EEENS1_36VarlenDynamicPersistentTileSchedulerILi128ELi96ELi256ELi128ELb1ELb1ELb1ELb1ELb0ELb1EEEEEEEEEvNT_6ParamsE --------------------------
	.section	.nv.info._ZN7cutlass13device_kernelIN5flash11enable_sm90INS1_16FlashAttnFwdSm90INS1_25CollectiveMainloopFwdSm90ILi2EN4cute5tupleIJNS5_1CILi1EEES8_S8_EEENS6_IJNS7_ILi128EEENS7_ILi96EEENS7_ILi192EEEEEELi128ENS_6half_tEfNS_4arch4Sm90ELb0ELb1ELb0ELb1ELb0ELb1ELb0ELb1ELb1ELb1ELb1ELb0EEENS1_21CollectiveEpilogueFwdINS6_IJSA_SA_SB_EEES9_SE_SG_Li256ELb1ELb1ELb1ELb0EEENS1_36VarlenDynamicPersistentTileSchedulerILi128ELi96ELi256ELi128ELb1ELb1ELb1ELb1ELb0ELb1EEEEEEEEEvNT_6ParamsE,"",@"SHT_CUDA_INFO"
	.sectionflags	@""
	.align	4


	//----- nvinfo : EIATTR_CUDA_API_VERSION
	.align		4
        /*0000*/ 	.byte	0x04, 0x37
        /*0002*/ 	.short	(.L_459 - .L_458)
.L_458:
        /*0004*/ 	.word	0x00000082


	//----- nvinfo : EIATTR_KPARAM_INFO
	.align		4
.L_459:
        /*0008*/ 	.byte	0x04, 0x17
        /*000a*/ 	.short	(.L_461 - .L_460)
.L_460:
        /*000c*/ 	.word	0x00000000
        /*0010*/ 	.short	0x0000
        /*0012*/ 	.short	0x0070
        /*0014*/ 	.byte	0x00, 0xf0, 0x01, 0x2a


	//----- nvinfo : EIATTR_SPARSE_MMA_MASK
	.align		4
.L_461:
        /*0018*/ 	.byte	0x03, 0x50
        /*001a*/ 	.short	0x0000


	//----- nvinfo : EIATTR_MAXREG_COUNT
	.align		4
        /*001c*/ 	.byte	0x03, 0x1b
        /*001e*/ 	.short	0x00a8


	//----- nvinfo : EIATTR_NUM_BARRIERS
	.align		4
        /*0020*/ 	.byte	0x02, 0x4c
        /*0022*/ 	.byte	0x10
	.zero		1


	//----- nvinfo : EIATTR_EXTERNS
	.align		4
        /*0024*/ 	.byte	0x04, 0x0f
        /*0026*/ 	.short	(.L_463 - .L_462)


	//   ....[0]....
	.align		4
.L_462:
        /*0028*/ 	.word	index@(__assertfail)


	//----- nvinfo : EIATTR_ANNOTATIONS
	.align		4
.L_463:
        /*002c*/ 	.byte	0x04, 0x55
        /*002e*/ 	.short	(.L_465 - .L_464)


	//   ....[0]....
.L_464:
        /* <DEDUP_REMOVED lines=132> */


	//----- nvinfo : EIATTR_MERCURY_ISA_VERSION
	.align		4
.L_465:
        /*0860*/ 	.byte	0x03, 0x5f
        /*0862*/ 	.short	0x0101


	//----- nvinfo : EIATTR_UNUSED_LOAD_BYTE_OFFSET
	.align		4
        /*0864*/ 	.byte	0x04, 0x44
        /*0866*/ 	.short	(.L_467 - .L_466)


	//   ....[0]....
.L_466:
        /*0868*/ 	.word	0x00000ab0
        /*086c*/ 	.word	0x0000fff0


	//   ....[1]....
        /*0870*/ 	.word	0x0001e870
        /*0874*/ 	.word	0x0000fff0


	//----- nvinfo : EIATTR_INT_WARP_WIDE_INSTR_OFFSETS
	.align		4
.L_467:
        /*0878*/ 	.byte	0x04, 0x31
        /*087a*/ 	.short	(.L_469 - .L_468)


	//   ....[0]....
.L_468:
        /*087c*/ 	.word	0x00000190


	//   ....[1]....
        /*0880*/ 	.word	0x000001d0


	//   ....[2]....
        /*0884*/ 	.word	0x00000240


	//   ....[3]....
        /*0888*/ 	.word	0x00025020


	//   ....[4]....
        /*088c*/ 	.word	0x000250b0


	//   ....[5]....
        /*0890*/ 	.word	0x00028b30


	//   ....[6]....
        /*0894*/ 	.word	0x00028b90


	//----- nvinfo : EIATTR_COOP_GROUP_MASK_REGIDS
	.align		4
.L_469:
        /*0898*/ 	.byte	0x04, 0x29
        /*089a*/ 	.short	(.L_471 - .L_470)


	//   ....[0]....
.L_470:
        /*089c*/ 	.word	0xffffffff


	//   ....[1]....
        /*08a0*/ 	.word	0xffffffff


	//   ....[2]....
        /*08a4*/ 	.word	0xffffffff


	//   ....[3]....
        /*08a8*/ 	.word	0xffffffff


	//   ....[4]....
        /*08ac*/ 	.word	0xffffffff


	//   ....[5]....
        /*08b0*/ 	.word	0xffffffff


	//   ....[6]....
        /*08b4*/ 	.word	0xffffffff


	//   ....[7]....
        /*08b8*/ 	.word	0xffffffff


	//   ....[8]....
        /*08bc*/ 	.word	0xffffffff


	//   ....[9]....
        /*08c0*/ 	.word	0xffffffff


	//   ....[10]....
        /*08c4*/ 	.word	0xffffffff


	//   ....[11]....
        /*08c8*/ 	.word	0xffffffff


	//   ....[12]....
        /*08cc*/ 	.word	0xffffffff


	//   ....[13]....
        /*08d0*/ 	.word	0xffffffff


	//   ....[14]....
        /*08d4*/ 	.word	0xffffffff


	//   ....[15]....
        /*08d8*/ 	.word	0xffffffff


	//   ....[16]....
        /*08dc*/ 	.word	0xffffffff


	//   ....[17]....
        /*08e0*/ 	.word	0xffffffff


	//   ....[18]....
        /*08e4*/ 	.word	0xffffffff


	//   ....[19]....
        /*08e8*/ 	.word	0xffffffff


	//   ....[20]....
        /*08ec*/ 	.word	0xffffffff


	//   ....[21]....
        /*08f0*/ 	.word	0xffffffff


	//   ....[22]....
        /*08f4*/ 	.word	0xffffffff


	//   ....[23]....
        /*08f8*/ 	.word	0xffffffff


	//   ....[24]....
        /*08fc*/ 	.word	0xffffffff


	//   ....[25]....
        /*0900*/ 	.word	0xffffffff


	//   ....[26]....
        /*0904*/ 	.word	0xffffffff


	//   ....[27]....
        /*0908*/ 	.word	0xffffffff


	//   ....[28]....
        /*090c*/ 	.word	0xffffffff


	//   ....[29]....
        /*0910*/ 	.word	0xffffffff


	//   ....[30]....
        /*0914*/ 	.word	0xffffffff


	//   ....[31]....
        /*0918*/ 	.word	0xffffffff


	//   ....[32]....
        /*091c*/ 	.word	0xffffffff


	//   ....[33]....
        /*0920*/ 	.word	0xffffffff


	//   ....[34]....
        /*0924*/ 	.word	0xffffffff


	//   ....[35]....
        /*0928*/ 	.word	0xffffffff


	//   ....[36]....
        /*092c*/ 	.word	0xffffffff


	//   ....[37]....
        /*0930*/ 	.word	0xffffffff


	//   ....[38]....
        /*0934*/ 	.word	0xffffffff


	//   ....[39]....
        /*0938*/ 	.word	0xffffffff


	//   ....[40]....
        /*093c*/ 	.word	0xffffffff


	//   ....[41]....
        /*0940*/ 	.word	0xffffffff


	//   ....[42]....
        /*0944*/ 	.word	0xffffffff


	//   ....[43]....
        /*0948*/ 	.word	0xffffffff


	//   ....[44]....
        /*094c*/ 	.word	0xffffffff


	//   ....[45]....
        /*0950*/ 	.word	0xffffffff


	//   ....[46]....
        /*0954*/ 	.word	0xffffffff


	//   ....[47]....
        /*0958*/ 	.word	0xffffffff


	//   ....[48]....
        /*095c*/ 	.word	0xffffffff


	//   ....[49]....
        /*0960*/ 	.word	0xffffffff


	//   ....[50]....
        /*0964*/ 	.word	0xffffffff


	//   ....[51]....
        /*0968*/ 	.word	0xffffffff


	//   ....[52]....
        /*096c*/ 	.word	0xffffffff


	//   ....[53]....
        /*0970*/ 	.word	0xffffffff


	//   ....[54]....
        /*0974*/ 	.word	0xffffffff


	//   ....[55]....
        /*0978*/ 	.word	0xffffffff


	//   ....[56]....
        /*097c*/ 	.word	0xffffffff


	//   ....[57]....
        /*0980*/ 	.word	0xffffffff


	//   ....[58]....
        /*0984*/ 	.word	0xffffffff


	//   ....[59]....
        /*0988*/ 	.word	0xffffffff


	//   ....[60]....
        /*098c*/ 	.word	0xffffffff


	//   ....[61]....
        /*0990*/ 	.word	0xffffffff


	//   ....[62]....
        /*0994*/ 	.word	0xffffffff


	//   ....[63]....
        /*0998*/ 	.word	0xffffffff


	//   ....[64]....
        /*099c*/ 	.word	0xffffffff


	//   ....[65]....
        /*09a0*/ 	.word	0xffffffff


	//   ....[66]....
        /*09a4*/ 	.word	0xffffffff


	//   ....[67]....
        /*09a8*/ 	.word	0xffffffff


	//   ....[68]....
        /*09ac*/ 	.word	0xffffffff


	//   ....[69]....
        /*09b0*/ 	.word	0xffffffff


	//   ....[70]....
        /*09b4*/ 	.word	0xffffffff


	//   ....[71]....
        /*09b8*/ 	.word	0xffffffff


	//   ....[72]....
        /*09bc*/ 	.word	0xffffffff


	//   ....[73]....
        /*09c0*/ 	.word	0xffffffff


	//   ....[74]....
        /*09c4*/ 	.word	0xffffffff


	//   ....[75]....
        /*09c8*/ 	.word	0xffffffff


	//   ....[76]....
        /*09cc*/ 	.word	0xffffffff


	//   ....[77]....
        /*09d0*/ 	.word	0xffffffff


	//   ....[78]....
        /*09d4*/ 	.word	0xffffffff


	//   ....[79]....
        /*09d8*/ 	.word	0xffffffff


	//   ....[80]....
        /*09dc*/ 	.word	0xffffffff


	//   ....[81]....
        /*09e0*/ 	.word	0xffffffff


	//   ....[82]....
        /*09e4*/ 	.word	0xffffffff


	//   ....[83]....
        /*09e8*/ 	.word	0xffffffff


	//   ....[84]....
        /*09ec*/ 	.word	0xffffffff


	//   ....[85]....
        /*09f0*/ 	.word	0xffffffff


	//   ....[86]....
        /*09f4*/ 	.word	0xffffffff


	//   ....[87]....
        /*09f8*/ 	.word	0xffffffff


	//   ....[88]....
        /*09fc*/ 	.word	0xffffffff


	//   ....[89]....
        /*0a00*/ 	.word	0xffffffff


	//   ....[90]....
        /*0a04*/ 	.word	0xffffffff


	//   ....[91]....
        /*0a08*/ 	.word	0xffffffff


	//   ....[92]....
        /*0a0c*/ 	.word	0xffffffff


	//   ....[93]....
        /*0a10*/ 	.word	0xffffffff


	//   ....[94]....
        /*0a14*/ 	.word	0xffffffff


	//   ....[95]....
        /*0a18*/ 	.word	0xffffffff


	//   ....[96]....
        /*0a1c*/ 	.word	0xffffffff


	//   ....[97]....
        /*0a20*/ 	.word	0xffffffff


	//   ....[98]....
        /*0a24*/ 	.word	0xffffffff


	//   ....[99]....
        /*0a28*/ 	.word	0xffffffff


	//   ....[100]....
        /*0a2c*/ 	.word	0xffffffff


	//   ....[101]....
        /*0a30*/ 	.word	0xffffffff


	//   ....[102]....
        /*0a34*/ 	.word	0xffffffff


	//   ....[103]....
        /*0a38*/ 	.word	0xffffffff


	//   ....[104]....
        /*0a3c*/ 	.word	0xffffffff


	//   ....[105]....
        /*0a40*/ 	.word	0xffffffff


	//   ....[106]....
        /*0a44*/ 	.word	0xffffffff


	//   ....[107]....
        /*0a48*/ 	.word	0xffffffff


	//   ....[108]....
        /*0a4c*/ 	.word	0xffffffff


	//   ....[109]....
        /*0a50*/ 	.word	0xffffffff


	//   ....[110]....
        /*0a54*/ 	.word	0xffffffff


	//   ....[111]....
        /*0a58*/ 	.word	0xffffffff


	//   ....[112]....
        /*0a5c*/ 	.word	0xffffffff


	//   ....[113]....
        /*0a60*/ 	.word	0xffffffff


	//   ....[114]....
        /*0a64*/ 	.word	0xffffffff


	//   ....[115]....
        /*0a68*/ 	.word	0xffffffff


	//   ....[116]....
        /*0a6c*/ 	.word	0xffffffff


	//   ....[117]....
        /*0a70*/ 	.word	0xffffffff


	//   ....[118]....
        /*0a74*/ 	.word	0xffffffff


	//   ....[119]....
        /*0a78*/ 	.word	0xffffffff


	//   ....[120]....
        /*0a7c*/ 	.word	0xffffffff


	//   ....[121]....
        /*0a80*/ 	.word	0xffffffff


	//   ....[122]....
        /*0a84*/ 	.word	0xffffffff


	//   ....[123]....
        /*0a88*/ 	.word	0xffffffff


	//   ....[124]....
        /*0a8c*/ 	.word	0xffffffff


	//   ....[125]....
        /*0a90*/ 	.word	0xffffffff


	//   ....[126]....
        /*0a94*/ 	.word	0xffffffff


	//   ....[127]....
        /*0a98*/ 	.word	0xffffffff


	//   ....[128]....
        /*0a9c*/ 	.word	0x0500000f


	//   ....[129]....
        /*0aa0*/ 	.word	0x0500000f


	//   ....[130]....
        /*0aa4*/ 	.word	0x0500000f


	//   ....[131]....
        /*0aa8*/ 	.word	0x0500000f


	//   ....[132]....
        /*0aac*/ 	.word	0x0500000f


	//   ....[133]....
        /*0ab0*/ 	.word	0x0500000f


	//   ....[134]....
        /*0ab4*/ 	.word	0x0500000f


	//   ....[135]....
        /*0ab8*/ 	.word	0x0500000f


	//   ....[136]....
        /*0abc*/ 	.word	0x0500000f


	//   ....[137]....
        /*0ac0*/ 	.word	0x0500000f


	//   ....[138]....
        /*0ac4*/ 	.word	0x0500000f


	//   ....[139]....
        /*0ac8*/ 	.word	0x0500000f


	//   ....[140]....
        /*0acc*/ 	.word	0x0500000f


	//   ....[141]....
        /*0ad0*/ 	.word	0x0500000f


	//   ....[142]....
        /*0ad4*/ 	.word	0x0500000f


	//   ....[143]....
        /*0ad8*/ 	.word	0x0500000f


	//   ....[144]....
        /*0adc*/ 	.word	0x0500000f


	//   ....[145]....
        /*0ae0*/ 	.word	0x0500000f


	//   ....[146]....
        /*0ae4*/ 	.word	0x0500000f


	//   ....[147]....
        /*0ae8*/ 	.word	0x0500000f


	//   ....[148]....
        /*0aec*/ 	.word	0x0500000f


	//   ....[149]....
        /*0af0*/ 	.word	0x0500000f


	//   ....[150]....
        /*0af4*/ 	.word	0x0500000f


	//   ....[151]....
        /*0af8*/ 	.word	0x0500000f


	//   ....[152]....
        /*0afc*/ 	.word	0x0500000f


	//   ....[153]....
        /*0b00*/ 	.word	0x0500000f


	//   ....[154]....
        /*0b04*/ 	.word	0x0500000f


	//   ....[155]....
        /*0b08*/ 	.word	0x0500000f


	//   ....[156]....
        /*0b0c*/ 	.word	0x0500000f


	//   ....[157]....
        /*0b10*/ 	.word	0x0500000f


	//   ....[158]....
        /*0b14*/ 	.word	0x0500000f


	//   ....[159]....
        /*0b18*/ 	.word	0x0500000f


	//   ....[160]....
        /*0b1c*/ 	.word	0x0500000f


	//   ....[161]....
        /*0b20*/ 	.word	0x0500000f


	//   ....[162]....
        /*0b24*/ 	.word	0x0500000f


	//   ....[163]....
        /*0b28*/ 	.word	0x0500000f


	//   ....[164]....
        /*0b2c*/ 	.word	0x0500000f


	//   ....[165]....
        /*0b30*/ 	.word	0x0500000f


	//   ....[166]....
        /*0b34*/ 	.word	0x0500000f


	//   ....[167]....
        /*0b38*/ 	.word	0x0500000f


	//   ....[168]....
        /*0b3c*/ 	.word	0x0500000f


	//   ....[169]....
        /*0b40*/ 	.word	0x0500000f


	//   ....[170]....
        /*0b44*/ 	.word	0x0500000f


	//   ....[171]....
        /*0b48*/ 	.word	0x0500000f


	//   ....[172]....
        /*0b4c*/ 	.word	0x0500000f


	//   ....[173]....
        /*0b50*/ 	.word	0x0500000f


	//   ....[174]....
        /*0b54*/ 	.word	0x0500000f


	//   ....[175]....
        /*0b58*/ 	.word	0x0500000f


	//   ....[176]....
        /*0b5c*/ 	.word	0x0500000f


	//   ....[177]....
        /*0b60*/ 	.word	0x0500000f


	//   ....[178]....
        /*0b64*/ 	.word	0x0500000f


	//   ....[179]....
        /*0b68*/ 	.word	0x0500000f


	//   ....[180]....
        /*0b6c*/ 	.word	0x0500000f


	//----- nvinfo : EIATTR_COOP_GROUP_INSTR_OFFSETS
	.align		4
.L_471:
        /*0b70*/ 	.byte	0x04, 0x28
        /*0b72*/ 	.short	(.L_473 - .L_472)


	//   ....[0]....
.L_472:
        /*0b74*/ 	.word	0x00000060


	//   ....[1]....
        /*0b78*/ 	.word	0x000001a0


	//   ....[2]....
        /*0b7c*/ 	.word	0x000001f0


	//   ....[3]....
        /*0b80*/ 	.word	0x00000420


	//   ....[4]....
        /*0b84*/ 	.word	0x00000580


	//   ....[5]....
        /*0b88*/ 	.word	0x000006a0


	//   ....[6]....
        /*0b8c*/ 	.word	0x00000800


	//   ....[7]....
        /*0b90*/ 	.word	0x0000b680


	//   ....[8]....
        /*0b94*/ 	.word	0x0000bd80


	//   ....[9]....
        /*0b98*/ 	.word	0x0000bd90


	//   ....[10]....
        /*0b9c*/ 	.word	0x0000bda0


	//   ....[11]....
        /*0ba0*/ 	.word	0x0000bdb0


	//   ....[12]....
        /*0ba4*/ 	.word	0x0000c570


	//   ....[13]....
        /*0ba8*/ 	.word	0x0000c580


	//   ....[14]....
        /*0bac*/ 	.word	0x0000c590


	//   ....[15]....
        /*0bb0*/ 	.word	0x0000c5a0


	//   ....[16]....
        /*0bb4*/ 	.word	0x0000f320


	//   ....[17]....
        /*0bb8*/ 	.word	0x0000f330


	//   ....[18]....
        /*0bbc*/ 	.word	0x0000f340


	//   ....[19]....
        /*0bc0*/ 	.word	0x0000f350


	//   ....[20]....
        /*0bc4*/ 	.word	0x0000f940


	//   ....[21]....
        /*0bc8*/ 	.word	0x0000f950


	//   ....[22]....
        /*0bcc*/ 	.word	0x0000f960


	//   ....[23]....
        /*0bd0*/ 	.word	0x0000f970


	//   ....[24]....
        /*0bd4*/ 	.word	0x00013020


	//   ....[25]....
        /*0bd8*/ 	.word	0x00013a00


	//   ....[26]....
        /*0bdc*/ 	.word	0x00013fe0


	//   ....[27]....
        /*0be0*/ 	.word	0x000140e0


	//   ....[28]....
        /*0be4*/ 	.word	0x00014630


	//   ....[29]....
        /*0be8*/ 	.word	0x00014700


	//   ....[30]....
        /*0bec*/ 	.word	0x00016420


	//   ....[31]....
        /*0bf0*/ 	.word	0x00016e80


	//   ....[32]....
        /*0bf4*/ 	.word	0x000174f0


	//   ....[33]....
        /*0bf8*/ 	.word	0x00017610


	//   ....[34]....
        /*0bfc*/ 	.word	0x00017bb0


	//   ....[35]....
        /*0c00*/ 	.word	0x00017c10


	//   ....[36]....
        /*0c04*/ 	.word	0x00019870


	//   ....[37]....
        /*0c08*/ 	.word	0x00019890


	//   ....[38]....
        /*0c0c*/ 	.word	0x00019d30


	//   ....[39]....
        /*0c10*/ 	.word	0x00019d80


	//   ....[40]....
        /*0c14*/ 	.word	0x0001b8b0


	//   ....[41]....
        /*0c18*/ 	.word	0x0001bab0


	//   ....[42]....
        /*0c1c*/ 	.word	0x0001c940


	//   ....[43]....
        /*0c20*/ 	.word	0x0001ca50


	//   ....[44]....
        /*0c24*/ 	.word	0x0001d040


	//   ....[45]....
        /*0c28*/ 	.word	0x0001d0b0


	//   ....[46]....
        /*0c2c*/ 	.word	0x0001e1c0


	//   ....[47]....
        /*0c30*/ 	.word	0x0001e1f0


	//   ....[48]....
        /*0c34*/ 	.word	0x0001e2a0


	//   ....[49]....
        /*0c38*/ 	.word	0x0001e2d0


	//   ....[50]....
        /*0c3c*/ 	.word	0x0001f320


	//   ....[51]....
        /*0c40*/ 	.word	0x0001f330


	//   ....[52]....
        /*0c44*/ 	.word	0x0001f340


	//   ....[53]....
        /*0c48*/ 	.word	0x0001f350


	//   ....[54]....
        /*0c4c*/ 	.word	0x0001fa10


	//   ....[55]....
        /*0c50*/ 	.word	0x0001fa40


	//   ....[56]....
        /*0c54*/ 	.word	0x0001fb20


	//   ....[57]....
        /*0c58*/ 	.word	0x0001fb40


	//   ....[58]....
        /*0c5c*/ 	.word	0x0001fc00


	//   ....[59]....
        /*0c60*/ 	.word	0x0001fc20


	//   ....[60]....
        /*0c64*/ 	.word	0x0001fcf0


	//   ....[61]....
        /*0c68*/ 	.word	0x0001fd10


	//   ....[62]....
        /*0c6c*/ 	.word	0x00020130


	//   ....[63]....
        /*0c70*/ 	.word	0x00020140


	//   ....[64]....
        /*0c74*/ 	.word	0x00020580


	//   ....[65]....
        /*0c78*/ 	.word	0x00020590


	//   ....[66]....
        /*0c7c*/ 	.word	0x000211f0


	//   ....[67]....
        /*0c80*/ 	.word	0x00021210


	//   ....[68]....
        /*0c84*/ 	.word	0x000212d0


	//   ....[69]....
        /*0c88*/ 	.word	0x000212f0


	//   ....[70]....
        /*0c8c*/ 	.word	0x000213b0


	//   ....[71]....
        /*0c90*/ 	.word	0x000213d0


	//   ....[72]....
        /*0c94*/ 	.word	0x000214a0


	//   ....[73]....
        /*0c98*/ 	.word	0x000214c0


	//   ....[74]....
        /*0c9c*/ 	.word	0x00021610


	//   ....[75]....
        /*0ca0*/ 	.word	0x00021820


	//   ....[76]....
        /*0ca4*/ 	.word	0x00021850


	//   ....[77]....
        /*0ca8*/ 	.word	0x00021880


	//   ....[78]....
        /*0cac*/ 	.word	0x000218b0


	//   ....[79]....
        /*0cb0*/ 	.word	0x000218e0


	//   ....[80]....
        /*0cb4*/ 	.word	0x00021910


	//   ....[81]....
        /*0cb8*/ 	.word	0x00021ab0


	//   ....[82]....
        /*0cbc*/ 	.word	0x00021ae0


	//   ....[83]....
        /*0cc0*/ 	.word	0x00021b10


	//   ....[84]....
        /*0cc4*/ 	.word	0x00021b40


	//   ....[85]....
        /*0cc8*/ 	.word	0x00021b70


	//   ....[86]....
        /*0ccc*/ 	.word	0x00021ba0


	//   ....[87]....
        /*0cd0*/ 	.word	0x00021c40


	//   ....[88]....
        /*0cd4*/ 	.word	0x00021c70


	//   ....[89]....
        /*0cd8*/ 	.word	0x00021c80


	//   ....[90]....
        /*0cdc*/ 	.word	0x00021cb0


	//   ....[91]....
        /*0ce0*/ 	.word	0x00023650


	//   ....[92]....
        /*0ce4*/ 	.word	0x000255f0


	//   ....[93]....
        /*0ce8*/ 	.word	0x00026190


	//   ....[94]....
        /*0cec*/ 	.word	0x000261b0


	//   ....[95]....
        /*0cf0*/ 	.word	0x00026280


	//   ....[96]....
        /*0cf4*/ 	.word	0x00026290


	//   ....[97]....
        /*0cf8*/ 	.word	0x00026330


	//   ....[98]....
        /*0cfc*/ 	.word	0x00026340


	//   ....[99]....
        /*0d00*/ 	.word	0x000263e0


	//   ....[100]....
        /*0d04*/ 	.word	0x000263f0


	//   ....[101]....
        /*0d08*/ 	.word	0x00026490


	//   ....[102]....
        /*0d0c*/ 	.word	0x000264a0


	//   ....[103]....
        /*0d10*/ 	.word	0x00026540


	//   ....[104]....
        /*0d14*/ 	.word	0x00026550


	//   ....[105]....
        /*0d18*/ 	.word	0x000265f0


	//   ....[106]....
        /*0d1c*/ 	.word	0x00026600


	//   ....[107]....
        /*0d20*/ 	.word	0x00026650


	//   ....[108]....
        /*0d24*/ 	.word	0x00026690


	//   ....[109]....
        /*0d28*/ 	.word	0x000292d0


	//   ....[110]....
        /*0d2c*/ 	.word	0x000292f0


	//   ....[111]....
        /*0d30*/ 	.word	0x00029350


	//   ....[112]....
        /*0d34*/ 	.word	0x00029380


	//   ....[113]....
        /*0d38*/ 	.word	0x000293b0


	//   ....[114]....
        /*0d3c*/ 	.word	0x000293e0


	//   ....[115]....
        /*0d40*/ 	.word	0x00029410


	//   ....[116]....
        /*0d44*/ 	.word	0x00029440


	//   ....[117]....
        /*0d48*/ 	.word	0x000295f0


	//   ....[118]....
        /*0d4c*/ 	.word	0x00029630


	//   ....[119]....
        /*0d50*/ 	.word	0x00029660


	//   ....[120]....
        /*0d54*/ 	.word	0x00029690


	//   ....[121]....
        /*0d58*/ 	.word	0x000296c0


	//   ....[122]....
        /*0d5c*/ 	.word	0x000296f0


	//   ....[123]....
        /*0d60*/ 	.word	0x000297c0


	//   ....[124]....
        /*0d64*/ 	.word	0x000297e0


	//   ....[125]....
        /*0d68*/ 	.word	0x000297f0


	//   ....[126]....
        /*0d6c*/ 	.word	0x00029870


	//   ....[127]....
        /*0d70*/ 	.word	0x0002a3a0


	//   ....[128]....
        /*0d74*/ 	.word	0x0002a800


	//   ....[129]....
        /*0d78*/ 	.word	0x0002a890


	//   ....[130]....
        /*0d7c*/ 	.word	0x0002a8e0


	//   ....[131]....
        /*0d80*/ 	.word	0x0002a930


	//   ....[132]....
        /*0d84*/ 	.word	0x0002a9d0


	//   ....[133]....
        /*0d88*/ 	.word	0x0002aa60


	//   ....[134]....
        /*0d8c*/ 	.word	0x0002aab0


	//   ....[135]....
        /*0d90*/ 	.word	0x0002ab00


	//   ....[136]....
        /*0d94*/ 	.word	0x0002abf0


	//   ....[137]....
        /*0d98*/ 	.word	0x0002ac80


	//   ....[138]....
        /*0d9c*/ 	.word	0x0002ace0


	//   ....[139]....
        /*0da0*/ 	.word	0x0002ad40


	//   ....[140]....
        /*0da4*/ 	.word	0x0002add0


	//   ....[141]....
        /*0da8*/ 	.word	0x0002ae60


	//   ....[142]....
        /*0dac*/ 	.word	0x0002aeb0


	//   ....[143]....
        /*0db0*/ 	.word	0x0002af00


	//   ....[144]....
        /*0db4*/ 	.word	0x0002b2a0


	//   ....[145]....
        /*0db8*/ 	.word	0x0002b590


	//   ....[146]....
        /*0dbc*/ 	.word	0x0002b710


	//   ....[147]....
        /*0dc0*/ 	.word	0x0002b760


	//   ....[148]....
        /*0dc4*/ 	.word	0x0002b810


	//   ....[149]....
        /*0dc8*/ 	.word	0x0002b920


	//   ....[150]....
        /*0dcc*/ 	.word	0x0002b980


	//   ....[151]....
        /*0dd0*/ 	.word	0x0002ba90


	//   ....[152]....
        /*0dd4*/ 	.word	0x0002baf0


	//   ....[153]....
        /*0dd8*/ 	.word	0x0002bc00


	//   ....[154]....
        /*0ddc*/ 	.word	0x0002bc60


	//   ....[155]....
        /*0de0*/ 	.word	0x0002bd70


	//   ....[156]....
        /*0de4*/ 	.word	0x0002bdd0


	//   ....[157]....
        /*0de8*/ 	.word	0x0002bee0


	//   ....[158]....
        /*0dec*/ 	.word	0x0002bf40


	//   ....[159]....
        /*0df0*/ 	.word	0x0002c050


	//   ....[160]....
        /*0df4*/ 	.word	0x0002c0b0


	//   ....[161]....
        /*0df8*/ 	.word	0x0002c190


	//   ....[162]....
        /*0dfc*/ 	.word	0x0002c500


	//   ....[163]....
        /*0e00*/ 	.word	0x0002c5b0


	//   ....[164]....
        /*0e04*/ 	.word	0x0002c730


	//   ....[165]....
        /*0e08*/ 	.word	0x0002c7c0


	//   ....[166]....
        /*0e0c*/ 	.word	0x0002c840


	//   ....[167]....
        /*0e10*/ 	.word	0x0002c8c0


	//   ....[168]....
        /*0e14*/ 	.word	0x0002c940


	//   ....[169]....
        /*0e18*/ 	.word	0x0002c9d0


	//   ....[170]....
        /*0e1c*/ 	.word	0x0002ca70


	//   ....[171]....
        /*0e20*/ 	.word	0x0002cb30


	//   ....[172]....
        /*0e24*/ 	.word	0x0002cbb0


	//   ....[173]....
        /*0e28*/ 	.word	0x0002cc30


	//   ....[174]....
        /*0e2c*/ 	.word	0x0002ccb0


	//   ....[175]....
        /*0e30*/ 	.word	0x0002cd40


	//   ....[176]....
        /*0e34*/ 	.word	0x0002cdc0


	//   ....[177]....
        /*0e38*/ 	.word	0x0002ce70


	//   ....[178]....
        /*0e3c*/ 	.word	0x0002cec0


	//   ....[179]....
        /*0e40*/ 	.word	0x0002cf80


	//   ....[180]....
        /*0e44*/ 	.word	0x0002d0b0


	//----- nvinfo : EIATTR_REG_RECONFIG
	.align		4
.L_473:
        /*0e48*/ 	.byte	0x01, 0x54
	.zero		2


	//----- nvinfo : EIATTR_SYSCALL_OFFSETS
	.align		4
        /*0e4c*/ 	.byte	0x04, 0x46
        /*0e4e*/ 	.short	(.L_475 - .L_474)


	//   ....[0]....
.L_474:
        /*0e50*/ 	.word	0x00002310


	//   ....[1]....
        /*0e54*/ 	.word	0x00002460


	//   ....[2]....
        /*0e58*/ 	.word	0x0000b820


	//   ....[3]....
        /*0e5c*/ 	.word	0x0000bb40


	//   ....[4]....
        /*0e60*/ 	.word	0x00025220


	//   ....[5]....
        /*0e64*/ 	.word	0x00025370


	//   ....[6]....
        /*0e68*/ 	.word	0x00025460


	//   ....[7]....
        /*0e6c*/ 	.word	0x00025d00


	//----- nvinfo : EIATTR_MBARRIER_INSTR_OFFSETS
	.align		4
.L_475:
        /*0e70*/ 	.byte	0x04, 0x39
        /*0e72*/ 	.short	(.L_477 - .L_476)


	//   ....[0]....
.L_476:
        /*0e74*/ 	.word	0x000002d0
        /*0e78*/ 	.word	0x000000ff
        /*0e7c*/ 	.word	0x0002a800
        /*0e80*/ 	.short	0x0100
        /*0e82*/ 	.byte	0x08
	.zero		1


	//   ....[1]....
        /*0e84*/ 	.word	0x000002e0
        /*0e88*/ 	.word	0x000000ff
        /*0e8c*/ 	.word	0x0002a820
        /*0e90*/ 	.short	0x0100
        /*0e92*/ 	.byte	0x08
	.zero		1


	//   ....[2]....
        /*0e94*/ 	.word	0x000003d0
        /*0e98*/ 	.word	0x000000ff
        /*0e9c*/ 	.word	0x0002a830
        /*0ea0*/ 	.short	0x0100
        /*0ea2*/ 	.byte	0x08
	.zero		1


	//   ....[3]....
        /*0ea4*/ 	.word	0x000003e0
        /*0ea8*/ 	.word	0x000000ff
        /*0eac*/ 	.word	0x0002a840
        /*0eb0*/ 	.short	0x0100
        /*0eb2*/ 	.byte	0x08
	.zero		1


	//   ....[4]....
        /*0eb4*/ 	.word	0x000003f0
        /*0eb8*/ 	.word	0x000000ff
        /*0ebc*/ 	.word	0x0002a838
        /*0ec0*/ 	.short	0x0100
        /*0ec2*/ 	.byte	0x08
	.zero		1


	//   ....[5]....
        /*0ec4*/ 	.word	0x00000400
        /*0ec8*/ 	.word	0x000000ff
        /*0ecc*/ 	.word	0x0002a848
        /*0ed0*/ 	.short	0x0100
        /*0ed2*/ 	.byte	0x08
	.zero		1


	//   ....[6]....
        /*0ed4*/ 	.word	0x00000530
        /*0ed8*/ 	.word	0x000000ff
        /*0edc*/ 	.word	0x0002a850
        /*0ee0*/ 	.short	0x0100
        /*0ee2*/ 	.byte	0x08
	.zero		1


	//   ....[7]....
        /*0ee4*/ 	.word	0x00000540
        /*0ee8*/ 	.word	0x000000ff
        /*0eec*/ 	.word	0x0002a860
        /*0ef0*/ 	.short	0x0100
        /*0ef2*/ 	.byte	0x08
	.zero		1


	//   ....[8]....
        /*0ef4*/ 	.word	0x00000550
        /*0ef8*/ 	.word	0x000000ff
        /*0efc*/ 	.word	0x0002a858
        /*0f00*/ 	.short	0x0100
        /*0f02*/ 	.byte	0x08
	.zero		1


	//   ....[9]....
        /*0f04*/ 	.word	0x00000560
        /*0f08*/ 	.word	0x000000ff
        /*0f0c*/ 	.word	0x0002a868
        /*0f10*/ 	.short	0x0100
        /*0f12*/ 	.byte	0x08
	.zero		1


	//   ....[10]....
        /*0f14*/ 	.word	0x00000650
        /*0f18*/ 	.word	0x000000ff
        /*0f1c*/ 	.word	0x0002a870
        /*0f20*/ 	.short	0x0100
        /*0f22*/ 	.byte	0x06
	.zero		1


	//   ....[11]....
        /*0f24*/ 	.word	0x00000660
        /*0f28*/ 	.word	0x000000ff
        /*0f2c*/ 	.word	0x0002a880
        /*0f30*/ 	.short	0x0100
        /*0f32*/ 	.byte	0x06
	.zero		1


	//   ....[12]....
        /*0f34*/ 	.word	0x00000670
        /*0f38*/ 	.word	0x000000ff
        /*0f3c*/ 	.word	0x0002a878
        /*0f40*/ 	.short	0x0100
        /*0f42*/ 	.byte	0x06
	.zero		1


	//   ....[13]....
        /*0f44*/ 	.word	0x00000680
        /*0f48*/ 	.word	0x000000ff
        /*0f4c*/ 	.word	0x0002a888
        /*0f50*/ 	.short	0x0100
        /*0f52*/ 	.byte	0x06
	.zero		1


	//   ....[14]....
        /*0f54*/ 	.word	0x000007b0
        /*0f58*/ 	.word	0x000000ff
        /*0f5c*/ 	.word	0x0002a890
        /*0f60*/ 	.short	0x0100
        /*0f62*/ 	.byte	0x08
	.zero		1


	//   ....[15]....
        /*0f64*/ 	.word	0x000007c0
        /*0f68*/ 	.word	0x000000ff
        /*0f6c*/ 	.word	0x0002a8a0
        /*0f70*/ 	.short	0x0100
        /*0f72*/ 	.byte	0x08
	.zero		1


	//   ....[16]....
        /*0f74*/ 	.word	0x000007d0
        /*0f78*/ 	.word	0x000000ff
        /*0f7c*/ 	.word	0x0002a898
        /*0f80*/ 	.short	0x0100
        /*0f82*/ 	.byte	0x08
	.zero		1


	//   ....[17]....
        /*0f84*/ 	.word	0x000007e0
        /*0f88*/ 	.word	0x000000ff
        /*0f8c*/ 	.word	0x0002a8a8
        /*0f90*/ 	.short	0x0100
        /*0f92*/ 	.byte	0x08
	.zero		1


	//   ....[18]....
        /*0f94*/ 	.word	0x00000910
        /*0f98*/ 	.word	0x000000ff
        /*0f9c*/ 	.word	0x0002a8b0
        /*0fa0*/ 	.short	0x0100
        /*0fa2*/ 	.byte	0x08
	.zero		1


	//   ....[19]....
        /*0fa4*/ 	.word	0x00000920
        /*0fa8*/ 	.word	0x000000ff
        /*0fac*/ 	.word	0x0002a8c0
        /*0fb0*/ 	.short	0x0100
        /*0fb2*/ 	.byte	0x08
	.zero		1


	//   ....[20]....
        /*0fb4*/ 	.word	0x00000930
        /*0fb8*/ 	.word	0x000000ff
        /*0fbc*/ 	.word	0x0002a8b8
        /*0fc0*/ 	.short	0x0100
        /*0fc2*/ 	.byte	0x08
	.zero		1


	//   ....[21]....
        /*0fc4*/ 	.word	0x00000940
        /*0fc8*/ 	.word	0x000000ff
        /*0fcc*/ 	.word	0x0002a8c8
        /*0fd0*/ 	.short	0x0100
        /*0fd2*/ 	.byte	0x08
	.zero		1


	//   ....[22]....
        /*0fd4*/ 	.word	0x00003f20
        /*0fd8*/ 	.word	0x00000003
        /*0fdc*/ 	.word	0x0002a890
        /*0fe0*/ 	.short	0x010a
        /*0fe2*/ 	.byte	0x3f
	.zero		1


	//   ....[23]....
        /*0fe4*/ 	.word	0x000072d0
        /*0fe8*/ 	.word	0x00000003
        /*0fec*/ 	.word	0x0002a890
        /*0ff0*/ 	.short	0x010a
        /*0ff2*/ 	.byte	0x3f
	.zero		1


	//   ....[24]....
        /*0ff4*/ 	.word	0x0000a440
        /*0ff8*/ 	.word	0x00000003
        /*0ffc*/ 	.word	0x0002a890
        /*1000*/ 	.short	0x010a
        /*1002*/ 	.byte	0x3f
	.zero		1


	//   ....[25]....
        /*1004*/ 	.word	0x0000a810
        /*1008*/ 	.word	0x0000001c
        /*100c*/ 	.word	0x00000000
        /*1010*/ 	.short	0x0101
        /*1012*/ 	.byte	0x3f
	.zero		1


	//   ....[26]....
        /*1014*/ 	.word	0x0000a850
        /*1018*/ 	.word	0x00000003
        /*101c*/ 	.word	0x0002a8b0
        /*1020*/ 	.short	0x010a
        /*1022*/ 	.byte	0x3f
	.zero		1


	//   ....[27]....
        /*1024*/ 	.word	0x0000acf0
        /*1028*/ 	.word	0x00000003
        /*102c*/ 	.word	0x00000000
        /*1030*/ 	.short	0x0101
        /*1032*/ 	.byte	0x3f
	.zero		1


	//   ....[28]....
        /*1034*/ 	.word	0x0000b8a0
        /*1038*/ 	.word	0x00000002
        /*103c*/ 	.word	0x0002a800
        /*1040*/ 	.short	0x010a
        /*1042*/ 	.byte	0x3f
	.zero		1


	//   ....[29]....
        /*1044*/ 	.word	0x0000b8f0
        /*1048*/ 	.word	0x00000002
        /*104c*/ 	.word	0x0002a800
        /*1050*/ 	.short	0x010a
        /*1052*/ 	.byte	0x3f
	.zero		1


	//   ....[30]....
        /*1054*/ 	.word	0x0000cc70
        /*1058*/ 	.word	0x00000002
        /*105c*/ 	.word	0x0002a800
        /*1060*/ 	.short	0x010a
        /*1062*/ 	.byte	0x3f
	.zero		1


	//   ....[31]....
        /*1064*/ 	.word	0x0000fdb0
        /*1068*/ 	.word	0x00000002
        /*106c*/ 	.word	0x0002a800
        /*1070*/ 	.short	0x010a
        /*1072*/ 	.byte	0x3f
	.zero		1


	//   ....[32]....
        /*1074*/ 	.word	0x00012610
        /*1078*/ 	.word	0x00000009
        /*107c*/ 	.word	0x0002a830
        /*1080*/ 	.short	0x010a
        /*1082*/ 	.byte	0x3f
	.zero		1


	//   ....[33]....
        /*1084*/ 	.word	0x00012680
        /*1088*/ 	.word	0x00000009
        /*108c*/ 	.word	0x0002a830
        /*1090*/ 	.short	0x010a
        /*1092*/ 	.byte	0x3f
	.zero		1


	//   ....[34]....
        /*1094*/ 	.word	0x00013120
        /*1098*/ 	.word	0x00000000
        /*109c*/ 	.word	0x00000000
        /*10a0*/ 	.short	0x0101
        /*10a2*/ 	.byte	0x3f
	.zero		1


	//   ....[35]....
        /*10a4*/ 	.word	0x000154d0
        /*10a8*/ 	.word	0x00000007
        /*10ac*/ 	.word	0x0002a830
        /*10b0*/ 	.short	0x010a
        /*10b2*/ 	.byte	0x3f
	.zero		1


	//   ....[36]....
        /*10b4*/ 	.word	0x00015550
        /*10b8*/ 	.word	0x00000007
        /*10bc*/ 	.word	0x0002a830
        /*10c0*/ 	.short	0x010a
        /*10c2*/ 	.byte	0x3f
	.zero		1


	//   ....[37]....
        /*10c4*/ 	.word	0x00015ff0
        /*10c8*/ 	.word	0x00000017
        /*10cc*/ 	.word	0x0002a850
        /*10d0*/ 	.short	0x010a
        /*10d2*/ 	.byte	0x3f
	.zero		1


	//   ....[38]....
        /*10d4*/ 	.word	0x00016040
        /*10d8*/ 	.word	0x00000017
        /*10dc*/ 	.word	0x0002a850
        /*10e0*/ 	.short	0x010a
        /*10e2*/ 	.byte	0x3f
	.zero		1


	//   ....[39]....
        /*10e4*/ 	.word	0x00016440
        /*10e8*/ 	.word	0x00000007
        /*10ec*/ 	.word	0x00000000
        /*10f0*/ 	.short	0x0101
        /*10f2*/ 	.byte	0x3f
	.zero		1


	//   ....[40]....
        /*10f4*/ 	.word	0x00018000
        /*10f8*/ 	.word	0x00000069
        /*10fc*/ 	.word	0x00000000
        /*1100*/ 	.short	0x0101
        /*1102*/ 	.byte	0x3f
	.zero		1


	//   ....[41]....
        /*1104*/ 	.word	0x000189b0
        /*1108*/ 	.word	0x00000000
        /*110c*/ 	.word	0x0002a830
        /*1110*/ 	.short	0x010a
        /*1112*/ 	.byte	0x3f
	.zero		1


	//   ....[42]....
        /*1114*/ 	.word	0x00018a30
        /*1118*/ 	.word	0x00000000
        /*111c*/ 	.word	0x0002a830
        /*1120*/ 	.short	0x010a
        /*1122*/ 	.byte	0x3f
	.zero		1


	//   ....[43]....
        /*1124*/ 	.word	0x00019510
        /*1128*/ 	.word	0x000000d1
        /*112c*/ 	.word	0x0002a850
        /*1130*/ 	.short	0x010a
        /*1132*/ 	.byte	0x3f
	.zero		1


	//   ....[44]....
        /*1134*/ 	.word	0x00019560
        /*1138*/ 	.word	0x000000d1
        /*113c*/ 	.word	0x0002a850
        /*1140*/ 	.short	0x010a
        /*1142*/ 	.byte	0x3f
	.zero		1


	//   ....[45]....
        /*1144*/ 	.word	0x0001a2b0
        /*1148*/ 	.word	0x00000015
        /*114c*/ 	.word	0x00000000
        /*1150*/ 	.short	0x0101
        /*1152*/ 	.byte	0x3f
	.zero		1


	//   ....[46]....
        /*1154*/ 	.word	0x0001a360
        /*1158*/ 	.word	0x000000d1
        /*115c*/ 	.word	0x00000000
        /*1160*/ 	.short	0x0101
        /*1162*/ 	.byte	0x3f
	.zero		1


	//   ....[47]....
        /*1164*/ 	.word	0x0001a930
        /*1168*/ 	.word	0x00000003
        /*116c*/ 	.word	0x0002a830
        /*1170*/ 	.short	0x010a
        /*1172*/ 	.byte	0x3f
	.zero		1


	//   ....[48]....
        /*1174*/ 	.word	0x0001a9b0
        /*1178*/ 	.word	0x00000003
        /*117c*/ 	.word	0x0002a830
        /*1180*/ 	.short	0x010a
        /*1182*/ 	.byte	0x3f
	.zero		1


	//   ....[49]....
        /*1184*/ 	.word	0x0001b470
        /*1188*/ 	.word	0x00000015
        /*118c*/ 	.word	0x0002a850
        /*1190*/ 	.short	0x010a
        /*1192*/ 	.byte	0x3f
	.zero		1


	//   ....[50]....
        /*1194*/ 	.word	0x0001b4c0
        /*1198*/ 	.word	0x00000015
        /*119c*/ 	.word	0x0002a850
        /*11a0*/ 	.short	0x010a
        /*11a2*/ 	.byte	0x3f
	.zero		1


	//   ....[51]....
        /*11a4*/ 	.word	0x0001b8c0
        /*11a8*/ 	.word	0x00000000
        /*11ac*/ 	.word	0x00000000
        /*11b0*/ 	.short	0x0101
        /*11b2*/ 	.byte	0x3f
	.zero		1


	//   ....[52]....
        /*11b4*/ 	.word	0x0001d5a0
        /*11b8*/ 	.word	0x00000065
        /*11bc*/ 	.word	0x00000000
        /*11c0*/ 	.short	0x0101
        /*11c2*/ 	.byte	0x3f
	.zero		1


	//   ....[53]....
        /*11c4*/ 	.word	0x0001de80
        /*11c8*/ 	.word	0x0000000d
        /*11cc*/ 	.word	0x0002a850
        /*11d0*/ 	.short	0x010a
        /*11d2*/ 	.byte	0x3f
	.zero		1


	//   ....[54]....
        /*11d4*/ 	.word	0x0001df20
        /*11d8*/ 	.word	0x0000000d
        /*11dc*/ 	.word	0x0002a850
        /*11e0*/ 	.short	0x010a
        /*11e2*/ 	.byte	0x3f
	.zero		1


	//   ....[55]....
        /*11e4*/ 	.word	0x0001e400
        /*11e8*/ 	.word	0x00000004
        /*11ec*/ 	.word	0x00000000
        /*11f0*/ 	.short	0x0101
        /*11f2*/ 	.byte	0x3f
	.zero		1


	//   ....[56]....
        /*11f4*/ 	.word	0x0001fa30
        /*11f8*/ 	.word	0x00000000
        /*11fc*/ 	.word	0x00000000
        /*1200*/ 	.short	0x0101
        /*1202*/ 	.byte	0x3f
	.zero		1


	//   ....[57]....
        /*1204*/ 	.word	0x00020040
        /*1208*/ 	.word	0x00000006
        /*120c*/ 	.word	0x00000000
        /*1210*/ 	.short	0x0101
        /*1212*/ 	.byte	0x3f
	.zero		1


	//   ....[58]....
        /*1214*/ 	.word	0x00023730
        /*1218*/ 	.word	0x00000013
        /*121c*/ 	.word	0x0002a820
        /*1220*/ 	.short	0x010a
        /*1222*/ 	.byte	0x3f
	.zero		1


	//   ....[59]....
        /*1224*/ 	.word	0x00023800
        /*1228*/ 	.word	0x00000006
        /*122c*/ 	.word	0x0002a8a0
        /*1230*/ 	.short	0x010a
        /*1232*/ 	.byte	0x3f
	.zero		1


	//   ....[60]....
        /*1234*/ 	.word	0x00023c10
        /*1238*/ 	.word	0x00000006
        /*123c*/ 	.word	0x0002a8c0
        /*1240*/ 	.short	0x010a
        /*1242*/ 	.byte	0x3f
	.zero		1


	//   ....[61]....
        /*1244*/ 	.word	0x000240b0
        /*1248*/ 	.word	0x00000008
        /*124c*/ 	.word	0x0002a8a0
        /*1250*/ 	.short	0x010a
        /*1252*/ 	.byte	0x3f
	.zero		1


	//   ....[62]....
        /*1254*/ 	.word	0x000244b0
        /*1258*/ 	.word	0x00000008
        /*125c*/ 	.word	0x0002a8c0
        /*1260*/ 	.short	0x010a
        /*1262*/ 	.byte	0x3f
	.zero		1


	//   ....[63]....
        /*1264*/ 	.word	0x00025850
        /*1268*/ 	.word	0x00000000
        /*126c*/ 	.word	0x0002a840
        /*1270*/ 	.short	0x010a
        /*1272*/ 	.byte	0x3f
	.zero		1


	//   ....[64]....
        /*1274*/ 	.word	0x00026780
        /*1278*/ 	.word	0x00000013
        /*127c*/ 	.word	0x0002a800
        /*1280*/ 	.short	0x0107
        /*1282*/ 	.byte	0x3f
	.zero		1


	//   ....[65]....
        /*1284*/ 	.word	0x00026880
        /*1288*/ 	.word	0x00000013
        /*128c*/ 	.word	0x0002a800
        /*1290*/ 	.short	0x0101
        /*1292*/ 	.byte	0x3f
	.zero		1


	//   ....[66]....
        /*1294*/ 	.word	0x000268a0
        /*1298*/ 	.word	0x00000013
        /*129c*/ 	.word	0x0002a820
        /*12a0*/ 	.short	0x010a
        /*12a2*/ 	.byte	0x3f
	.zero		1


	//   ....[67]....
        /*12a4*/ 	.word	0x00026cc0
        /*12a8*/ 	.word	0x00000003
        /*12ac*/ 	.word	0x0002a840
        /*12b0*/ 	.short	0x010a
        /*12b2*/ 	.byte	0x3f
	.zero		1


	//   ....[68]....
        /*12b4*/ 	.word	0x00027140
        /*12b8*/ 	.word	0x00000002
        /*12bc*/ 	.word	0x0002a860
        /*12c0*/ 	.short	0x010a
        /*12c2*/ 	.byte	0x3f
	.zero		1


	//   ....[69]....
        /*12c4*/ 	.word	0x000277e0
        /*12c8*/ 	.word	0x00000003
        /*12cc*/ 	.word	0x0002a840
        /*12d0*/ 	.short	0x010a
        /*12d2*/ 	.byte	0x3f
	.zero		1


	//   ....[70]....
        /*12d4*/ 	.word	0x00027c60
        /*12d8*/ 	.word	0x00000002
        /*12dc*/ 	.word	0x0002a860
        /*12e0*/ 	.short	0x010a
        /*12e2*/ 	.byte	0x3f
	.zero		1


	//   ....[71]....
        /*12e4*/ 	.word	0x00028270
        /*12e8*/ 	.word	0x00000003
        /*12ec*/ 	.word	0x0002a840
        /*12f0*/ 	.short	0x010a
        /*12f2*/ 	.byte	0x3f
	.zero		1


	//   ....[72]....
        /*12f4*/ 	.word	0x000286e0
        /*12f8*/ 	.word	0x00000002
        /*12fc*/ 	.word	0x0002a860
        /*1300*/ 	.short	0x010a
        /*1302*/ 	.byte	0x3f
	.zero		1


	//   ....[73]....
        /*1304*/ 	.word	0x00028c80
        /*1308*/ 	.word	0x00000000
        /*130c*/ 	.word	0x0002a860
        /*1310*/ 	.short	0x010a
        /*1312*/ 	.byte	0x3f
	.zero		1


	//   ....[74]....
        /*1314*/ 	.word	0x0002a320
        /*1318*/ 	.word	0x00000000
        /*131c*/ 	.word	0x0002a820
        /*1320*/ 	.short	0x010a
        /*1322*/ 	.byte	0x3f
	.zero		1


	//   ....[75]....
        /*1324*/ 	.word	0x0002a4f0
        /*1328*/ 	.word	0x00000006
        /*132c*/ 	.word	0x00000000
        /*1330*/ 	.short	0x010a
        /*1332*/ 	.byte	0x3f
	.zero		1


	//   ....[76]....
        /*1334*/ 	.word	0x0002a560
        /*1338*/ 	.word	0x00000007
        /*133c*/ 	.word	0x00000000
        /*1340*/ 	.short	0x010a
        /*1342*/ 	.byte	0x3f
	.zero		1


	//   ....[77]....
        /*1344*/ 	.word	0x0002a5d0
        /*1348*/ 	.word	0x00000004
        /*134c*/ 	.word	0x00000000
        /*1350*/ 	.short	0x010a
        /*1352*/ 	.byte	0x3f
	.zero		1


	//   ....[78]....
        /*1354*/ 	.word	0x0002a600
        /*1358*/ 	.word	0x00000003
        /*135c*/ 	.word	0x00000000
        /*1360*/ 	.short	0x010a
        /*1362*/ 	.byte	0x3f
	.zero		1


	//   ....[79]....
        /*1364*/ 	.word	0x0002a660
        /*1368*/ 	.word	0x00000003
        /*136c*/ 	.word	0x0002a890
        /*1370*/ 	.short	0x010a
        /*1372*/ 	.byte	0x3f
	.zero		1


	//   ....[80]....
        /*1374*/ 	.word	0x0002a6b0
        /*1378*/ 	.word	0x00000003
        /*137c*/ 	.word	0x0002a890
        /*1380*/ 	.short	0x010a
        /*1382*/ 	.byte	0x3f
	.zero		1


	//   ....[81]....
        /*1384*/ 	.word	0x0002a700
        /*1388*/ 	.word	0x00000003
        /*138c*/ 	.word	0x0002a890
        /*1390*/ 	.short	0x010a
        /*1392*/ 	.byte	0x3f
	.zero		1


	//   ....[82]....
        /*1394*/ 	.word	0x0002a750
        /*1398*/ 	.word	0x00000003
        /*139c*/ 	.word	0x0002a8b0
        /*13a0*/ 	.short	0x010a
        /*13a2*/ 	.byte	0x3f
	.zero		1


	//   ....[83]....
        /*13a4*/ 	.word	0x0002ab40
        /*13a8*/ 	.word	0x00000002
        /*13ac*/ 	.word	0x0002a800
        /*13b0*/ 	.short	0x010a
        /*13b2*/ 	.byte	0x3f
	.zero		1


	//   ....[84]....
        /*13b4*/ 	.word	0x0002af40
        /*13b8*/ 	.word	0x00000002
        /*13bc*/ 	.word	0x0002a800
        /*13c0*/ 	.short	0x010a
        /*13c2*/ 	.byte	0x3f
	.zero		1


	//   ....[85]....
        /*13c4*/ 	.word	0x0002af90
        /*13c8*/ 	.word	0x00000009
        /*13cc*/ 	.word	0x0002a830
        /*13d0*/ 	.short	0x010a
        /*13d2*/ 	.byte	0x3f
	.zero		1


	//   ....[86]....
        /*13d4*/ 	.word	0x0002afe0
        /*13d8*/ 	.word	0x00000007
        /*13dc*/ 	.word	0x0002a830
        /*13e0*/ 	.short	0x010a
        /*13e2*/ 	.byte	0x3f
	.zero		1


	//   ....[87]....
        /*13e4*/ 	.word	0x0002b030
        /*13e8*/ 	.word	0x00000017
        /*13ec*/ 	.word	0x0002a850
        /*13f0*/ 	.short	0x010a
        /*13f2*/ 	.byte	0x3f
	.zero		1


	//   ....[88]....
        /*13f4*/ 	.word	0x0002b080
        /*13f8*/ 	.word	0x00000000
        /*13fc*/ 	.word	0x0002a830
        /*1400*/ 	.short	0x010a
        /*1402*/ 	.byte	0x3f
	.zero		1


	//   ....[89]....
        /*1404*/ 	.word	0x0002b0d0
        /*1408*/ 	.word	0x000000d1
        /*140c*/ 	.word	0x0002a850
        /*1410*/ 	.short	0x010a
        /*1412*/ 	.byte	0x3f
	.zero		1


	//   ....[90]....
        /*1414*/ 	.word	0x0002b120
        /*1418*/ 	.word	0x00000003
        /*141c*/ 	.word	0x0002a830
        /*1420*/ 	.short	0x010a
        /*1422*/ 	.byte	0x3f
	.zero		1


	//   ....[91]....
        /*1424*/ 	.word	0x0002b170
        /*1428*/ 	.word	0x00000015
        /*142c*/ 	.word	0x0002a850
        /*1430*/ 	.short	0x010a
        /*1432*/ 	.byte	0x3f
	.zero		1


	//   ....[92]....
        /*1434*/ 	.word	0x0002b1c0
        /*1438*/ 	.word	0x0000000d
        /*143c*/ 	.word	0x0002a850
        /*1440*/ 	.short	0x010a
        /*1442*/ 	.byte	0x3f
	.zero		1


	//   ....[93]....
        /*1444*/ 	.word	0x0002b370
        /*1448*/ 	.word	0x00000013
        /*144c*/ 	.word	0x0002a820
        /*1450*/ 	.short	0x010a
        /*1452*/ 	.byte	0x3f
	.zero		1


	//   ....[94]....
        /*1454*/ 	.word	0x0002b3c0
        /*1458*/ 	.word	0x00000006
        /*145c*/ 	.word	0x0002a8a0
        /*1460*/ 	.short	0x010a
        /*1462*/ 	.byte	0x3f
	.zero		1


	//   ....[95]....
        /*1464*/ 	.word	0x0002b410
        /*1468*/ 	.word	0x00000006
        /*146c*/ 	.word	0x0002a8c0
        /*1470*/ 	.short	0x010a
        /*1472*/ 	.byte	0x3f
	.zero		1


	//   ....[96]....
        /*1474*/ 	.word	0x0002b460
        /*1478*/ 	.word	0x00000008
        /*147c*/ 	.word	0x0002a8a0
        /*1480*/ 	.short	0x010a
        /*1482*/ 	.byte	0x3f
	.zero		1


	//   ....[97]....
        /*1484*/ 	.word	0x0002b4b0
        /*1488*/ 	.word	0x00000008
        /*148c*/ 	.word	0x0002a8c0
        /*1490*/ 	.short	0x010a
        /*1492*/ 	.byte	0x3f
	.zero		1


	//   ....[98]....
        /*1494*/ 	.word	0x0002b650
        /*1498*/ 	.word	0x00000000
        /*149c*/ 	.word	0x0002a840
        /*14a0*/ 	.short	0x010a
        /*14a2*/ 	.byte	0x3f
	.zero		1


	//   ....[99]....
        /*14a4*/ 	.word	0x0002c210
        /*14a8*/ 	.word	0x00000013
        /*14ac*/ 	.word	0x0002a820
        /*14b0*/ 	.short	0x010a
        /*14b2*/ 	.byte	0x3f
	.zero		1


	//   ....[100]....
        /*14b4*/ 	.word	0x0002c260
        /*14b8*/ 	.word	0x00000003
        /*14bc*/ 	.word	0x0002a840
        /*14c0*/ 	.short	0x010a
        /*14c2*/ 	.byte	0x3f
	.zero		1


	//   ....[101]....
        /*14c4*/ 	.word	0x0002c2b0
        /*14c8*/ 	.word	0x00000002
        /*14cc*/ 	.word	0x0002a860
        /*14d0*/ 	.short	0x010a
        /*14d2*/ 	.byte	0x3f
	.zero		1


	//   ....[102]....
        /*14d4*/ 	.word	0x0002c300
        /*14d8*/ 	.word	0x00000003
        /*14dc*/ 	.word	0x0002a840
        /*14e0*/ 	.short	0x010a
        /*14e2*/ 	.byte	0x3f
	.zero		1


	//   ....[103]....
        /*14e4*/ 	.word	0x0002c350
        /*14e8*/ 	.word	0x00000002
        /*14ec*/ 	.word	0x0002a860
        /*14f0*/ 	.short	0x010a
        /*14f2*/ 	.byte	0x3f
	.zero		1


	//   ....[104]....
        /*14f4*/ 	.word	0x0002c3a0
        /*14f8*/ 	.word	0x00000003
        /*14fc*/ 	.word	0x0002a840
        /*1500*/ 	.short	0x010a
        /*1502*/ 	.byte	0x3f
	.zero		1


	//   ....[105]....
        /*1504*/ 	.word	0x0002c3f0
        /*1508*/ 	.word	0x00000002
        /*150c*/ 	.word	0x0002a860
        /*1510*/ 	.short	0x010a
        /*1512*/ 	.byte	0x3f
	.zero		1


	//   ....[106]....
        /*1514*/ 	.word	0x0002c440
        /*1518*/ 	.word	0x00000000
        /*151c*/ 	.word	0x0002a860
        /*1520*/ 	.short	0x010a
        /*1522*/ 	.byte	0x3f
	.zero		1


	//   ....[107]....
        /*1524*/ 	.word	0x0002cfd0
        /*1528*/ 	.word	0x00000000
        /*152c*/ 	.word	0x0002a820
        /*1530*/ 	.short	0x010a
        /*1532*/ 	.byte	0x3f
	.zero		1


	//   ....[108]....
        /*1534*/ 	.word	0x0002d170
        /*1538*/ 	.word	0x00000006
        /*153c*/ 	.word	0x00000000
        /*1540*/ 	.short	0x010a
        /*1542*/ 	.byte	0x3f
	.zero		1


	//   ....[109]....
        /*1544*/ 	.word	0x0002d1c0
        /*1548*/ 	.word	0x00000007
        /*154c*/ 	.word	0x00000000
        /*1550*/ 	.short	0x010a
        /*1552*/ 	.byte	0x3f
	.zero		1


	//   ....[110]....
        /*1554*/ 	.word	0x0002d210
        /*1558*/ 	.word	0x00000004
        /*155c*/ 	.word	0x00000000
        /*1560*/ 	.short	0x010a
        /*1562*/ 	.byte	0x3f
	.zero		1


	//----- nvinfo : EIATTR_NUM_MBARRIERS
	.align		4
.L_477:
        /*1564*/ 	.byte	0x03, 0x38
        /*1566*/ 	.short	0x0016


	//----- nvinfo : EIATTR_EXIT_INSTR_OFFSETS
	.align		4
        /*1568*/ 	.byte	0x04, 0x1c
        /*156a*/ 	.short	(.L_479 - .L_478)


	//   ....[0]....
.L_478:
        /*156c*/ 	.word	0x0002a650


	//----- nvinfo : EIATTR_MAX_THREADS
	.align		4
.L_479:
        /*1570*/ 	.byte	0x04, 0x05
        /*1572*/ 	.short	(.L_481 - .L_480)
.L_480:
        /*1574*/ 	.word	0x00000180
        /*1578*/ 	.word	0x00000001
        /*157c*/ 	.word	0x00000001


	//----- nvinfo : EIATTR_CRS_STACK_SIZE
	.align		4
.L_481:
        /*1580*/ 	.byte	0x04, 0x1e
        /*1582*/ 	.short	(.L_483 - .L_482)
.L_482:
        /*1584*/ 	.word	0x00000000


	//----- nvinfo : EIATTR_CBANK_PARAM_SIZE
	.align		4
.L_483:
        /*1588*/ 	.byte	0x03, 0x19
        /*158a*/ 	.short	0x0af0


	//----- nvinfo : EIATTR_PARAM_CBANK
	.align		4
        /*158c*/ 	.byte	0x04, 0x0a
        /*158e*/ 	.short	(.L_485 - .L_484)
	.align		4
.L_484:
        /*1590*/ 	.word	index@(.nv.constant0._ZN7cutlass13device_kernelIN5flash11enable_sm90INS1_16FlashAttnFwdSm90INS1_25CollectiveMainloopFwdSm90ILi2EN4cute5tupleIJNS5_1CILi1EEES8_S8_EEENS6_IJNS7_ILi128EEENS7_ILi96EEENS7_ILi192EEEEEELi128ENS_6half_tEfNS_4arch4Sm90ELb0ELb1ELb0ELb1ELb0ELb1ELb0ELb1ELb1ELb1ELb1ELb0EEENS1_21CollectiveEpilogueFwdINS6_IJSA_SA_SB_EEES9_SE_SG_Li256ELb1ELb1ELb1ELb0EEENS1_36VarlenDynamicPersistentTileSchedulerILi128ELi96ELi256ELi128ELb1ELb1ELb1ELb1ELb0ELb1EEEEEEEEEvNT_6ParamsE)
        /*1594*/ 	.short	0x0210
        /*1596*/ 	.short	0x0af0


	//----- nvinfo : EIATTR_SW_WAR
	.align		4
.L_485:
        /*1598*/ 	.byte	0x04, 0x36
        /*159a*/ 	.short	(.L_487 - .L_486)
.L_486:
        /*159c*/ 	.word	0x00000008
.L_487:


//--------------------- .nv.info._ZN7cutlass13device_kernelIN5flash11enable_sm90INS1_16FlashAttnFwdSm90INS1_25CollectiveMainloopFwdSm90ILi2EN4cute5tupleIJNS5_1CILi1EEES8_S8_EEENS6_IJNS7_ILi128EEESA_NS7_ILi192EEEEEELi128ENS_6half_tEfNS_4arch4Sm90ELb1ELb0ELb0ELb0ELb0ELb0ELb0ELb1ELb1ELb1ELb1ELb0EEENS1_21CollectiveEpilogueFwdINS6_IJSA_SA_SA_EEES9_SD_SF_Li256ELb0ELb1ELb1ELb0EEENS1_19SingleTileSchedulerILb0ELb1ELb1ELi128EEEEEEEEEvNT_6ParamsE --------------------------
	.section	.nv.info._ZN7cutlass13device_kernelIN5flash11enable_sm90INS1_16FlashAttnFwdSm90INS1_25CollectiveMainloopFwdSm90ILi2EN4cute5tupleIJNS5_1CILi1EEES8_S8_EEENS6_IJNS7_ILi128EEESA_NS7_ILi192EEEEEELi128ENS_6half_tEfNS_4arch4Sm90ELb1ELb0ELb0ELb0ELb0ELb0ELb0ELb1ELb1ELb1ELb1ELb0EEENS1_21CollectiveEpilogueFwdINS6_IJSA_SA_SA_EEES9_SD_SF_Li256ELb0ELb1ELb1ELb0EEENS1_19SingleTileSchedulerILb0ELb1ELb1ELi128EEEEEEEEEvNT_6ParamsE,"",@"SHT_CUDA_INFO"
	.sectionflags	@""
	.align	4


	//----- nvinfo : EIATTR_CUDA_API_VERSION
	.align		4
        /*0000*/ 	.byte	0x04, 0x37
        /*0002*/ 	.short	(.L_489 - .L_488)
.L_488:
        /*0004*/ 	.word	0x00000082


	//----- nvinfo : EIATTR_KPARAM_INFO
	.align		4
.L_489:
        /*0008*/ 	.byte	0x04, 0x17
        /*000a*/ 	.short	(.L_491 - .L_490)
.L_490:
        /*000c*/ 	.word	0x00000000
        /*0010*/ 	.short	0x0000
        /*0012*/ 	.short	0x0070
        /*0014*/ 	.byte	0x00, 0xf0, 0x01, 0x28


	//----- nvinfo : EIATTR_SPARSE_MMA_MASK
	.align		4
.L_491:
        /*0018*/ 	.byte	0x03, 0x50
        /*001a*/ 	.short	0x0000


	//----- nvinfo : EIATTR_MAXREG_COUNT
	.align		4
        /*001c*/ 	.byte	0x03, 0x1b
        /*001e*/ 	.short	0x00a8


	//----- nvinfo : EIATTR_NUM_BARRIERS
	.align		4
        /*0020*/ 	.byte	0x02, 0x4c
        /*0022*/ 	.byte	0x09
	.zero		1


	//----- nvinfo : EIATTR_EXTERNS
	.align		4
        /*0024*/ 	.byte	0x04, 0x0f
        /*0026*/ 	.short	(.L_493 - .L_492)


	//   ....[0]....
	.align		4
.L_492:
        /*0028*/ 	.word	index@(__assertfail)


	//----- nvinfo : EIATTR_ANNOTATIONS
	.align		4
.L_493:
        /*002c*/ 	.byte	0x04, 0x55
        /*002e*/ 	.short	(.L_495 - .L_494)


	//   ....[0]....
.L_494:
        /* <DEDUP_REMOVED lines=12> */


	//----- nvinfo : EIATTR_MERCURY_ISA_VERSION
	.align		4
.L_495:
        /*00e0*/ 	.byte	0x03, 0x5f
        /*00e2*/ 	.short	0x0101


	//----- nvinfo : EIATTR_INT_WARP_WIDE_INSTR_OFFSETS
	.align		4
        /*00e4*/ 	.byte	0x04, 0x31
        /*00e6*/ 	.short	(.L_497 - .L_496)


	//   ....[0]....
.L_496:
        /*00e8*/ 	.word	0x00000120


	//   ....[1]....
        /*00ec*/ 	.word	0x00000160


	//   ....[2]....
        /*00f0*/ 	.word	0x00000220


	//----- nvinfo : EIATTR_COOP_GROUP_MASK_REGIDS
	.align		4
.L_497:
        /*00f4*/ 	.byte	0x04, 0x29
        /*00f6*/ 	.short	(.L_499 - .L_498)


	//   ....[0]....
.L_498:
        /*00f8*/ 	.word	0xffffffff


	//   ....[1]....
        /*00fc*/ 	.word	0xffffffff


	//   ....[2]....
        /*0100*/ 	.word	0xffffffff


	//   ....[3]....
        /*0104*/ 	.word	0xffffffff


	//   ....[4]....
        /*0108*/ 	.word	0xffffffff


	//   ....[5]....
        /*010c*/ 	.word	0xffffffff


	//   ....[6]....
        /*0110*/ 	.word	0xffffffff


	//   ....[7]....
        /*0114*/ 	.word	0xffffffff


	//   ....[8]....
        /*0118*/ 	.word	0xffffffff


	//   ....[9]....
        /*011c*/ 	.word	0xffffffff


	//   ....[10]....
        /*0120*/ 	.word	0xffffffff


	//   ....[11]....
        /*0124*/ 	.word	0xffffffff


	//   ....[12]....
        /*0128*/ 	.word	0xffffffff


	//   ....[13]....
        /*012c*/ 	.word	0xffffffff


	//   ....[14]....
        /*0130*/ 	.word	0xffffffff


	//   ....[15]....
        /*0134*/ 	.word	0xffffffff


	//   ....[16]....
        /*0138*/ 	.word	0xffffffff


	//   ....[17]....
        /*013c*/ 	.word	0xffffffff


	//   ....[18]....
        /*0140*/ 	.word	0xffffffff


	//   ....[19]....
        /*0144*/ 	.word	0xffffffff


	//   ....[20]....
        /*0148*/ 	.word	0xffffffff


	//   ....[21]....
        /*014c*/ 	.word	0xffffffff


	//   ....[22]....
        /*0150*/ 	.word	0xffffffff


	//   ....[23]....
        /*0154*/ 	.word	0xffffffff


	//   ....[24]....
        /*0158*/ 	.word	0xffffffff


	//   ....[25]....
        /*015c*/ 	.word	0xffffffff


	//   ....[26]....
        /*0160*/ 	.word	0xffffffff


	//   ....[27]....
        /*0164*/ 	.word	0xffffffff


	//   ....[28]....
        /*0168*/ 	.word	0xffffffff


	//   ....[29]....
        /*016c*/ 	.word	0xffffffff


	//   ....[30]....
        /*0170*/ 	.word	0xffffffff


	//   ....[31]....
        /*0174*/ 	.word	0xffffffff


	//   ....[32]....
        /*0178*/ 	.word	0xffffffff


	//   ....[33]....
        /*017c*/ 	.word	0xffffffff


	//   ....[34]....
        /*0180*/ 	.word	0xffffffff


	//   ....[35]....
        /*0184*/ 	.word	0xffffffff


	//   ....[36]....
        /*0188*/ 	.word	0xffffffff


	//   ....[37]....
        /*018c*/ 	.word	0xffffffff


	//   ....[38]....
        /*0190*/ 	.word	0xffffffff


	//   ....[39]....
        /*0194*/ 	.word	0xffffffff


	//   ....[40]....
        /*0198*/ 	.word	0xffffffff


	//   ....[41]....
        /*019c*/ 	.word	0xffffffff


	//   ....[42]....
        /*01a0*/ 	.word	0xffffffff


	//   ....[43]....
        /*01a4*/ 	.word	0xffffffff


	//   ....[44]....
        /*01a8*/ 	.word	0xffffffff


	//   ....[45]....
        /*01ac*/ 	.word	0xffffffff


	//   ....[46]....
        /*01b0*/ 	.word	0xffffffff


	//   ....[47]....
        /*01b4*/ 	.word	0xffffffff


	//   ....[48]....
        /*01b8*/ 	.word	0xffffffff


	//   ....[49]....
        /*01bc*/ 	.word	0xffffffff


	//   ....[50]....
        /*01c0*/ 	.word	0xffffffff


	//   ....[51]....
        /*01c4*/ 	.word	0xffffffff


	//   ....[52]....
        /*01c8*/ 	.word	0xffffffff


	//   ....[53]....
        /*01cc*/ 	.word	0xffffffff


	//   ....[54]....
        /*01d0*/ 	.word	0xffffffff


	//   ....[55]....
        /*01d4*/ 	.word	0x0500000f


	//   ....[56]....
        /*01d8*/ 	.word	0x0500000f


	//   ....[57]....
        /*01dc*/ 	.word	0x0500000f


	//   ....[58]....
        /*01e0*/ 	.word	0x0500000f


	//   ....[59]....
        /*01e4*/ 	.word	0x0500000f


	//   ....[60]....
        /*01e8*/ 	.word	0x0500000f


	//   ....[61]....
        /*01ec*/ 	.word	0x0500000f


	//   ....[62]....
        /*01f0*/ 	.word	0x0500000f


	//   ....[63]....
        /*01f4*/ 	.word	0x0500000f


	//   ....[64]....
        /*01f8*/ 	.word	0x0500000f


	//   ....[65]....
        /*01fc*/ 	.word	0x0500000f


	//   ....[66]....
        /*0200*/ 	.word	0x0500000f


	//   ....[67]....
        /*0204*/ 	.word	0x0500000f


	//   ....[68]....
        /*0208*/ 	.word	0x0500000f


	//   ....[69]....
        /*020c*/ 	.word	0x0500000f


	//   ....[70]....
        /*0210*/ 	.word	0x0500000f


	//   ....[71]....
        /*0214*/ 	.word	0x0500000f


	//   ....[72]....
        /*0218*/ 	.word	0x0500000f


	//----- nvinfo : EIATTR_COOP_GROUP_INSTR_OFFSETS
	.align		4
.L_499:
        /*021c*/ 	.byte	0x04, 0x28
        /*021e*/ 	.short	(.L_501 - .L_500)


	//   ....[0]....
.L_500:
        /*0220*/ 	.word	0x00000060


	//   ....[1]....
        /*0224*/ 	.word	0x00000130


	//   ....[2]....
        /*0228*/ 	.word	0x00000230


	//   ....[3]....
        /*022c*/ 	.word	0x000003a0


	//   ....[4]....
        /*0230*/ 	.word	0x00000500


	//   ....[5]....
        /*0234*/ 	.word	0x00000620


	//   ....[6]....
        /*0238*/ 	.word	0x00000780


	//   ....[7]....
        /*023c*/ 	.word	0x00001140


	//   ....[8]....
        /*0240*/ 	.word	0x00001a90


	//   ....[9]....
        /*0244*/ 	.word	0x00001ad0


	//   ....[10]....
        /*0248*/ 	.word	0x000023f0


	//   ....[11]....
        /*024c*/ 	.word	0x00002430


	//   ....[12]....
        /*0250*/ 	.word	0x00002eb0


	//   ....[13]....
        /*0254*/ 	.word	0x00002f20


	//   ....[14]....
        /*0258*/ 	.word	0x00004620


	//   ....[15]....
        /*025c*/ 	.word	0x00004d60


	//   ....[16]....
        /*0260*/ 	.word	0x00004d90


	//   ....[17]....
        /*0264*/ 	.word	0x00004df0


	//   ....[18]....
        /*0268*/ 	.word	0x00005750


	//   ....[19]....
        /*026c*/ 	.word	0x000057e0


	//   ....[20]....
        /*0270*/ 	.word	0x000071d0


	//   ....[21]....
        /*0274*/ 	.word	0x00007200


	//   ....[22]....
        /*0278*/ 	.word	0x000076d0


	//   ....[23]....
        /*027c*/ 	.word	0x000077d0


	//   ....[24]....
        /*0280*/ 	.word	0x00008aa0


	//   ....[25]....
        /*0284*/ 	.word	0x00008ad0


	//   ....[26]....
        /*0288*/ 	.word	0x00008ba0


	//   ....[27]....
        /*028c*/ 	.word	0x00008bb0


	//   ....[28]....
        /*0290*/ 	.word	0x00009a90


	//   ....[29]....
        /*0294*/ 	.word	0x00009ad0


	//   ....[30]....
        /*0298*/ 	.word	0x00009b00


	//   ....[31]....
        /*029c*/ 	.word	0x00009b30


	//   ....[32]....
        /*02a0*/ 	.word	0x00009b40


	//   ....[33]....
        /*02a4*/ 	.word	0x00009b70


	//   ....[34]....
        /*02a8*/ 	.word	0x0000a1d0


	//   ....[35]....
        /*02ac*/ 	.word	0x0000a1e0


	//   ....[36]....
        /*02b0*/ 	.word	0x0000abe0


	//   ....[37]....
        /*02b4*/ 	.word	0x0000b6f0


	//   ....[38]....
        /*02b8*/ 	.word	0x0000c0a0


	//   ....[39]....
        /*02bc*/ 	.word	0x0000c0d0


	//   ....[40]....
        /*02c0*/ 	.word	0x0000c100


	//   ....[41]....
        /*02c4*/ 	.word	0x0000c120


	//   ....[42]....
        /*02c8*/ 	.word	0x0000c1e0


	//   ....[43]....
        /*02cc*/ 	.word	0x0000c1f0


	//   ....[44]....
        /*02d0*/ 	.word	0x0000c290


	//   ....[45]....
        /*02d4*/ 	.word	0x0000c2d0


	//   ....[46]....
        /*02d8*/ 	.word	0x0000c340


	//   ....[47]....
        /*02dc*/ 	.word	0x0000c370


	//   ....[48]....
        /*02e0*/ 	.word	0x0000c3f0


	//   ....[49]....
        /*02e4*/ 	.word	0x0000c430


	//   ....[50]....
        /*02e8*/ 	.word	0x0000c4a0


	//   ....[51]....
        /*02ec*/ 	.word	0x0000c4d0


	//   ....[52]....
        /*02f0*/ 	.word	0x0000c550


	//   ....[53]....
        /*02f4*/ 	.word	0x0000c580


	//   ....[54]....
        /*02f8*/ 	.word	0x0000e7f0


	//   ....[55]....
        /*02fc*/ 	.word	0x0000ed50


	//   ....[56]....
        /*0300*/ 	.word	0x0000eec0


	//   ....[57]....
        /*0304*/ 	.word	0x0000ef20


	//   ....[58]....
        /*0308*/ 	.word	0x0000efc0


	//   ....[59]....
        /*030c*/ 	.word	0x0000f0a0


	//   ....[60]....
        /*0310*/ 	.word	0x0000f180


	//   ....[61]....
        /*0314*/ 	.word	0x0000f250


	//   ....[62]....
        /*0318*/ 	.word	0x0000f2e0


	//   ....[63]....
        /*031c*/ 	.word	0x0000f3b0


	//   ....[64]....
        /*0320*/ 	.word	0x0000f440


	//   ....[65]....
        /*0324*/ 	.word	0x0000f510


	//   ....[66]....
        /*0328*/ 	.word	0x0000f5a0


	//   ....[67]....
        /*032c*/ 	.word	0x0000f670


	//   ....[68]....
        /*0330*/ 	.word	0x0000f700


	//   ....[69]....
        /*0334*/ 	.word	0x0000f7d0


	//   ....[70]....
        /*0338*/ 	.word	0x0000f850


	//   ....[71]....
        /*033c*/ 	.word	0x0000f910


	//   ....[72]....
        /*0340*/ 	.word	0x0000fd10


	//----- nvinfo : EIATTR_REG_RECONFIG
	.align		4
.L_501:
        /*0344*/ 	.byte	0x01, 0x54
	.zero		2


	//----- nvinfo : EIATTR_SYSCALL_OFFSETS
	.align		4
        /*0348*/ 	.byte	0x04, 0x46
        /*034a*/ 	.short	(.L_503 - .L_502)


	//   ....[0]....
.L_502:
        /*034c*/ 	.word	0x00001300


	//   ....[1]....
        /*0350*/ 	.word	0x0000b380


	//   ....[2]....
        /*0354*/ 	.word	0x0000b4c0


	//   ....[3]....
        /*0358*/ 	.word	0x0000b5b0


	//   ....[4]....
        /*035c*/ 	.word	0x0000bce0


	//----- nvinfo : EIATTR_MBARRIER_INSTR_OFFSETS
	.align		4
.L_503:
        /*0360*/ 	.byte	0x04, 0x39
        /*0362*/ 	.short	(.L_505 - .L_504)


	//   ....[0]....
.L_504:
        /*0364*/ 	.word	0x00000250
        /*0368*/ 	.word	0x000000ff
        /*036c*/ 	.word	0x00034800
        /*0370*/ 	.short	0x0100
        /*0372*/ 	.byte	0x08
	.zero		1


	//   ....[1]....
        /*0374*/ 	.word	0x00000260
        /*0378*/ 	.word	0x000000ff
        /*037c*/ 	.word	0x00034820
        /*0380*/ 	.short	0x0100
        /*0382*/ 	.byte	0x08
	.zero		1


	//   ....[2]....
        /*0384*/ 	.word	0x00000350
        /*0388*/ 	.word	0x000000ff
        /*038c*/ 	.word	0x00034830
        /*0390*/ 	.short	0x0100
        /*0392*/ 	.byte	0x08
	.zero		1


	//   ....[3]....
        /*0394*/ 	.word	0x00000360
        /*0398*/ 	.word	0x000000ff
        /*039c*/ 	.word	0x00034840
        /*03a0*/ 	.short	0x0100
        /*03a2*/ 	.byte	0x08
	.zero		1


	//   ....[4]....
        /*03a4*/ 	.word	0x00000370
        /*03a8*/ 	.word	0x000000ff
        /*03ac*/ 	.word	0x00034838
        /*03b0*/ 	.short	0x0100
        /*03b2*/ 	.byte	0x08
	.zero		1


	//   ....[5]....
        /*03b4*/ 	.word	0x00000380
        /*03b8*/ 	.word	0x000000ff
        /*03bc*/ 	.word	0x00034848
        /*03c0*/ 	.short	0x0100
        /*03c2*/ 	.byte	0x08
	.zero		1


	//   ....[6]....
        /*03c4*/ 	.word	0x000004b0
        /*03c8*/ 	.word	0x000000ff
        /*03cc*/ 	.word	0x00034850
        /*03d0*/ 	.short	0x0100
        /*03d2*/ 	.byte	0x08
	.zero		1


	//   ....[7]....
        /*03d4*/ 	.word	0x000004c0
        /*03d8*/ 	.word	0x000000ff
        /*03dc*/ 	.word	0x00034860
        /*03e0*/ 	.short	0x0100
        /*03e2*/ 	.byte	0x08
	.zero		1


	//   ....[8]....
        /*03e4*/ 	.word	0x000004d0
        /*03e8*/ 	.word	0x000000ff
        /*03ec*/ 	.word	0x00034858
        /*03f0*/ 	.short	0x0100
        /*03f2*/ 	.byte	0x08
	.zero		1


	//   ....[9]....
        /*03f4*/ 	.word	0x000004e0
        /*03f8*/ 	.word	0x000000ff
        /*03fc*/ 	.word	0x00034868
        /*0400*/ 	.short	0x0100
        /*0402*/ 	.byte	0x08
	.zero		1


	//   ....[10]....
        /*0404*/ 	.word	0x000005d0
        /*0408*/ 	.word	0x000000ff
        /*040c*/ 	.word	0x00034870
        /*0410*/ 	.short	0x0100
        /*0412*/ 	.byte	0x06
	.zero		1


	//   ....[11]....
        /*0414*/ 	.word	0x000005e0
        /*0418*/ 	.word	0x000000ff
        /*041c*/ 	.word	0x00034880
        /*0420*/ 	.short	0x0100
        /*0422*/ 	.byte	0x06
	.zero		1


	//   ....[12]....
        /*0424*/ 	.word	0x000005f0
        /*0428*/ 	.word	0x000000ff
        /*042c*/ 	.word	0x00034878
        /*0430*/ 	.short	0x0100
        /*0432*/ 	.byte	0x06
	.zero		1


	//   ....[13]....
        /*0434*/ 	.word	0x00000600
        /*0438*/ 	.word	0x000000ff
        /*043c*/ 	.word	0x00034888
        /*0440*/ 	.short	0x0100
        /*0442*/ 	.byte	0x06
	.zero		1


	//   ....[14]....
        /*0444*/ 	.word	0x00000730
        /*0448*/ 	.word	0x000000ff
        /*044c*/ 	.word	0x00034890
        /*0450*/ 	.short	0x0100
        /*0452*/ 	.byte	0x08
	.zero		1


	//   ....[15]....
        /*0454*/ 	.word	0x00000740
        /*0458*/ 	.word	0x000000ff
        /*045c*/ 	.word	0x000348a0
        /*0460*/ 	.short	0x0100
        /*0462*/ 	.byte	0x08
	.zero		1


	//   ....[16]....
        /*0464*/ 	.word	0x00000750
        /*0468*/ 	.word	0x000000ff
        /*046c*/ 	.word	0x00034898
        /*0470*/ 	.short	0x0100
        /*0472*/ 	.byte	0x08
	.zero		1


	//   ....[17]....
        /*0474*/ 	.word	0x00000760
        /*0478*/ 	.word	0x000000ff
        /*047c*/ 	.word	0x000348a8
        /*0480*/ 	.short	0x0100
        /*0482*/ 	.byte	0x08
	.zero		1


	//   ....[18]....
        /*0484*/ 	.word	0x00000890
        /*0488*/ 	.word	0x000000ff
        /*048c*/ 	.word	0x000348b0
        /*0490*/ 	.short	0x0100
        /*0492*/ 	.byte	0x08
	.zero		1


	//   ....[19]....
        /*0494*/ 	.word	0x000008a0
        /*0498*/ 	.word	0x000000ff
        /*049c*/ 	.word	0x000348c0
        /*04a0*/ 	.short	0x0100
        /*04a2*/ 	.byte	0x08
	.zero		1


	//   ....[20]....
        /*04a4*/ 	.word	0x000008b0
        /*04a8*/ 	.word	0x000000ff
        /*04ac*/ 	.word	0x000348b8
        /*04b0*/ 	.short	0x0100
        /*04b2*/ 	.byte	0x08
	.zero		1


	//   ....[21]....
        /*04b4*/ 	.word	0x000008c0
        /*04b8*/ 	.word	0x000000ff
        /*04bc*/ 	.word	0x000348c8
        /*04c0*/ 	.short	0x0100
        /*04c2*/ 	.byte	0x08
	.zero		1


	//   ....[22]....
        /*04c4*/ 	.word	0x00001330
        /*04c8*/ 	.word	0x000000ff
        /*04cc*/ 	.word	0x00034800
        /*04d0*/ 	.short	0x010a
        /*04d2*/ 	.byte	0x24
	.zero		1


	//   ....[23]....
        /*04d4*/ 	.word	0x00001390
        /*04d8*/ 	.word	0x000000ff
        /*04dc*/ 	.word	0x00034830
        /*04e0*/ 	.short	0x010a
        /*04e2*/ 	.byte	0x24
	.zero		1


	//   ....[24]....
        /*04e4*/ 	.word	0x00001420
        /*04e8*/ 	.word	0x000000ff
        /*04ec*/ 	.word	0x00034830
        /*04f0*/ 	.short	0x010a
        /*04f2*/ 	.byte	0x24
	.zero		1


	//   ....[25]....
        /*04f4*/ 	.word	0x000033e0
        /*04f8*/ 	.word	0x00000005
        /*04fc*/ 	.word	0x00000000
        /*0500*/ 	.short	0x0101
        /*0502*/ 	.byte	0x3f
	.zero		1


	//   ....[26]....
        /*0504*/ 	.word	0x00003c20
        /*0508*/ 	.word	0x000000ff
        /*050c*/ 	.word	0x00034830
        /*0510*/ 	.short	0x010a
        /*0512*/ 	.byte	0x3c
	.zero		1


	//   ....[27]....
        /*0514*/ 	.word	0x00003c60
        /*0518*/ 	.word	0x000000ff
        /*051c*/ 	.word	0x00034830
        /*0520*/ 	.short	0x010a
        /*0522*/ 	.byte	0x3c
	.zero		1


	//   ....[28]....
        /*0524*/ 	.word	0x000044a0
        /*0528*/ 	.word	0x000000ff
        /*052c*/ 	.word	0x00034850
        /*0530*/ 	.short	0x010a
        /*0532*/ 	.byte	0x07
	.zero		1


	//   ....[29]....
        /*0534*/ 	.word	0x000044e0
        /*0538*/ 	.word	0x000000ff
        /*053c*/ 	.word	0x00034850
        /*0540*/ 	.short	0x010a
        /*0542*/ 	.byte	0x07
	.zero		1


	//   ....[30]....
        /*0544*/ 	.word	0x00006160
        /*0548*/ 	.word	0x0000000f
        /*054c*/ 	.word	0x00000000
        /*0550*/ 	.short	0x0101
        /*0552*/ 	.byte	0x3f
	.zero		1


	//   ....[31]....
        /*0554*/ 	.word	0x000061b0
        /*0558*/ 	.word	0x00000027
        /*055c*/ 	.word	0x00000000
        /*0560*/ 	.short	0x0101
        /*0562*/ 	.byte	0x3f
	.zero		1


	//   ....[32]....
        /*0564*/ 	.word	0x00006600
        /*0568*/ 	.word	0x000000ff
        /*056c*/ 	.word	0x00034830
        /*0570*/ 	.short	0x010a
        /*0572*/ 	.byte	0x27
	.zero		1


	//   ....[33]....
        /*0574*/ 	.word	0x00006640
        /*0578*/ 	.word	0x000000ff
        /*057c*/ 	.word	0x00034830
        /*0580*/ 	.short	0x010a
        /*0582*/ 	.byte	0x27
	.zero		1


	//   ....[34]....
        /*0584*/ 	.word	0x00006e80
        /*0588*/ 	.word	0x000000ff
        /*058c*/ 	.word	0x00034850
        /*0590*/ 	.short	0x010a
        /*0592*/ 	.byte	0x07
	.zero		1


	//   ....[35]....
        /*0594*/ 	.word	0x00006ec0
        /*0598*/ 	.word	0x000000ff
        /*059c*/ 	.word	0x00034850
        /*05a0*/ 	.short	0x010a
        /*05a2*/ 	.byte	0x07
	.zero		1


	//   ....[36]....
        /*05a4*/ 	.word	0x000084c0
        /*05a8*/ 	.word	0x00000013
        /*05ac*/ 	.word	0x00000000
        /*05b0*/ 	.short	0x0101
        /*05b2*/ 	.byte	0x3f
	.zero		1


	//   ....[37]....
        /*05b4*/ 	.word	0x00008570
        /*05b8*/ 	.word	0x00000013
        /*05bc*/ 	.word	0x00000000
        /*05c0*/ 	.short	0x0101
        /*05c2*/ 	.byte	0x3f
	.zero		1


	//   ....[38]....
        /*05c4*/ 	.word	0x00008a10
        /*05c8*/ 	.word	0x000000ff
        /*05cc*/ 	.word	0x00034850
        /*05d0*/ 	.short	0x010a
        /*05d2*/ 	.byte	0x05
	.zero		1


	//   ....[39]....
        /*05d4*/ 	.word	0x00008a50
        /*05d8*/ 	.word	0x000000ff
        /*05dc*/ 	.word	0x00034850
        /*05e0*/ 	.short	0x010a
        /*05e2*/ 	.byte	0x05
	.zero		1


	//   ....[40]....
        /*05e4*/ 	.word	0x00008f10
        /*05e8*/ 	.word	0x0000000a
        /*05ec*/ 	.word	0x00000000
        /*05f0*/ 	.short	0x0101
        /*05f2*/ 	.byte	0x3f
	.zero		1


	//   ....[41]....
        /*05f4*/ 	.word	0x00009b50
        /*05f8*/ 	.word	0x000000ff
        /*05fc*/ 	.word	0x00000000
        /*0600*/ 	.short	0x0101
        /*0602*/ 	.byte	0x04
	.zero		1


	//   ....[42]....
        /*0604*/ 	.word	0x0000b900
        /*0608*/ 	.word	0x000000ff
        /*060c*/ 	.word	0x00034840
        /*0610*/ 	.short	0x010a
        /*0612*/ 	.byte	0x26
	.zero		1


	//   ....[43]....
        /*0614*/ 	.word	0x0000c6b0
        /*0618*/ 	.word	0x000000ff
        /*061c*/ 	.word	0x00034800
        /*0620*/ 	.short	0x0107
        /*0622*/ 	.byte	0x26
	.zero		1


	//   ....[44]....
        /*0624*/ 	.word	0x0000c720
        /*0628*/ 	.word	0x000000ff
        /*062c*/ 	.word	0x00034800
        /*0630*/ 	.short	0x0101
        /*0632*/ 	.byte	0x26
	.zero		1


	//   ....[45]....
        /*0634*/ 	.word	0x0000c740
        /*0638*/ 	.word	0x000000ff
        /*063c*/ 	.word	0x00034820
        /*0640*/ 	.short	0x010a
        /*0642*/ 	.byte	0x26
	.zero		1


	//   ....[46]....
        /*0644*/ 	.word	0x0000cb20
        /*0648*/ 	.word	0x000000ff
        /*064c*/ 	.word	0x00034848
        /*0650*/ 	.short	0x010a
        /*0652*/ 	.byte	0x26
	.zero		1


	//   ....[47]....
        /*0654*/ 	.word	0x0000cec0
        /*0658*/ 	.word	0x000000ff
        /*065c*/ 	.word	0x00034860
        /*0660*/ 	.short	0x010a
        /*0662*/ 	.byte	0x26
	.zero		1


	//   ....[48]....
        /*0664*/ 	.word	0x0000d3c0
        /*0668*/ 	.word	0x000000ff
        /*066c*/ 	.word	0x00034840
        /*0670*/ 	.short	0x010a
        /*0672*/ 	.byte	0x26
	.zero		1


	//   ....[49]....
        /*0674*/ 	.word	0x0000d770
        /*0678*/ 	.word	0x000000ff
        /*067c*/ 	.word	0x00034868
        /*0680*/ 	.short	0x010a
        /*0682*/ 	.byte	0x26
	.zero		1


	//   ....[50]....
        /*0684*/ 	.word	0x0000dcc0
        /*0688*/ 	.word	0x000000ff
        /*068c*/ 	.word	0x00034848
        /*0690*/ 	.short	0x010a
        /*0692*/ 	.byte	0x26
	.zero		1


	//   ....[51]....
        /*0694*/ 	.word	0x0000e050
        /*0698*/ 	.word	0x000000ff
        /*069c*/ 	.word	0x00034860
        /*06a0*/ 	.short	0x010a
        /*06a2*/ 	.byte	0x26
	.zero		1


	//   ....[52]....
        /*06a4*/ 	.word	0x0000e3f0
        /*06a8*/ 	.word	0x00000003
        /*06ac*/ 	.word	0x00034860
        /*06b0*/ 	.short	0x010a
        /*06b2*/ 	.byte	0x3f
	.zero		1


	//   ....[53]....
        /*06b4*/ 	.word	0x0000e780
        /*06b8*/ 	.word	0x00000002
        /*06bc*/ 	.word	0x00034820
        /*06c0*/ 	.short	0x010a
        /*06c2*/ 	.byte	0x3f
	.zero		1


	//   ....[54]....
        /*06c4*/ 	.word	0x0000e900
        /*06c8*/ 	.word	0x00000006
        /*06cc*/ 	.word	0x00000000
        /*06d0*/ 	.short	0x010a
        /*06d2*/ 	.byte	0x3f
	.zero		1


	//   ....[55]....
        /*06d4*/ 	.word	0x0000e970
        /*06d8*/ 	.word	0x00000003
        /*06dc*/ 	.word	0x00000000
        /*06e0*/ 	.short	0x010a
        /*06e2*/ 	.byte	0x3f
	.zero		1


	//   ....[56]....
        /*06e4*/ 	.word	0x0000e9d0
        /*06e8*/ 	.word	0x00000000
        /*06ec*/ 	.word	0x00000000
        /*06f0*/ 	.short	0x010a
        /*06f2*/ 	.byte	0x3f
	.zero		1


	//   ....[57]....
        /*06f4*/ 	.word	0x0000ea00
        /*06f8*/ 	.word	0x00000003
        /*06fc*/ 	.word	0x00000000
        /*0700*/ 	.short	0x010a
        /*0702*/ 	.byte	0x3f
	.zero		1


	//   ....[58]....
        /*0704*/ 	.word	0x0000ea70
        /*0708*/ 	.word	0x00000003
        /*070c*/ 	.word	0x00034800
        /*0710*/ 	.short	0x010a
        /*0712*/ 	.byte	0x3f
	.zero		1


	//   ....[59]....
        /*0714*/ 	.word	0x0000ead0
        /*0718*/ 	.word	0x00000003
        /*071c*/ 	.word	0x00034830
        /*0720*/ 	.short	0x010a
        /*0722*/ 	.byte	0x3f
	.zero		1


	//   ....[60]....
        /*0724*/ 	.word	0x0000eb30
        /*0728*/ 	.word	0x00000015
        /*072c*/ 	.word	0x00034830
        /*0730*/ 	.short	0x010a
        /*0732*/ 	.byte	0x3f
	.zero		1


	//   ....[61]....
        /*0734*/ 	.word	0x0000eb90
        /*0738*/ 	.word	0x00000003
        /*073c*/ 	.word	0x00034850
        /*0740*/ 	.short	0x010a
        /*0742*/ 	.byte	0x3f
	.zero		1


	//   ....[62]....
        /*0744*/ 	.word	0x0000ebf0
        /*0748*/ 	.word	0x0000000f
        /*074c*/ 	.word	0x00034830
        /*0750*/ 	.short	0x010a
        /*0752*/ 	.byte	0x3f
	.zero		1


	//   ....[63]....
        /*0754*/ 	.word	0x0000ec50
        /*0758*/ 	.word	0x00000003
        /*075c*/ 	.word	0x00034850
        /*0760*/ 	.short	0x010a
        /*0762*/ 	.byte	0x3f
	.zero		1


	//   ....[64]....
        /*0764*/ 	.word	0x0000ecb0
        /*0768*/ 	.word	0x00000002
        /*076c*/ 	.word	0x00034850
        /*0770*/ 	.short	0x010a
        /*0772*/ 	.byte	0x3f
	.zero		1


	//   ....[65]....
        /*0774*/ 	.word	0x0000ee10
        /*0778*/ 	.word	0x00000003
        /*077c*/ 	.word	0x00034840
        /*0780*/ 	.short	0x010a
        /*0782*/ 	.byte	0x3f
	.zero		1


	//   ....[66]....
        /*0784*/ 	.word	0x0000f950
        /*0788*/ 	.word	0x00000003
        /*078c*/ 	.word	0x00034820
        /*0790*/ 	.short	0x010a
        /*0792*/ 	.byte	0x3f
	.zero		1


	//   ....[67]....
        /*0794*/ 	.word	0x0000f9b0
        /*0798*/ 	.word	0x00000003
        /*079c*/ 	.word	0x00034848
        /*07a0*/ 	.short	0x010a
        /*07a2*/ 	.byte	0x3f
	.zero		1


	//   ....[68]....
        /*07a4*/ 	.word	0x0000fa10
        /*07a8*/ 	.word	0x00000003
        /*07ac*/ 	.word	0x00034860
        /*07b0*/ 	.short	0x010a
        /*07b2*/ 	.byte	0x3f
	.zero		1


	//   ....[69]....
        /*07b4*/ 	.word	0x0000fa70
        /*07b8*/ 	.word	0x00000003
        /*07bc*/ 	.word	0x00034840
        /*07c0*/ 	.short	0x010a
        /*07c2*/ 	.byte	0x3f
	.zero		1


	//   ....[70]....
        /*07c4*/ 	.word	0x0000fad0
        /*07c8*/ 	.word	0x00000003
        /*07cc*/ 	.word	0x00034868
        /*07d0*/ 	.short	0x010a
        /*07d2*/ 	.byte	0x3f
	.zero		1


	//   ....[71]....
        /*07d4*/ 	.word	0x0000fb30
        /*07d8*/ 	.word	0x00000003
        /*07dc*/ 	.word	0x00034848
        /*07e0*/ 	.short	0x010a
        /*07e2*/ 	.byte	0x3f
	.zero		1


	//   ....[72]....
        /*07e4*/ 	.word	0x0000fb90
        /*07e8*/ 	.word	0x00000003
        /*07ec*/ 	.word	0x00034860
        /*07f0*/ 	.short	0x010a
        /*07f2*/ 	.byte	0x3f
	.zero		1


	//   ....[73]....
        /*07f4*/ 	.word	0x0000fbe0
        /*07f8*/ 	.word	0x00000003
        /*07fc*/ 	.word	0x00034860
        /*0800*/ 	.short	0x010a
        /*0802*/ 	.byte	0x3f
	.zero		1


	//   ....[74]....
        /*0804*/ 	.word	0x0000fc30
        /*0808*/ 	.word	0x00000002
        /*080c*/ 	.word	0x00034820
        /*0810*/ 	.short	0x010a
        /*0812*/ 	.byte	0x3f
	.zero		1


	//   ....[75]....
        /*0814*/ 	.word	0x0000fdd0
        /*0818*/ 	.word	0x00000006
        /*081c*/ 	.word	0x00000000
        /*0820*/ 	.short	0x010a
        /*0822*/ 	.byte	0x3f
	.zero		1


	//   ....[76]....
        /*0824*/ 	.word	0x0000fe20
        /*0828*/ 	.word	0x00000003
        /*082c*/ 	.word	0x00000000
        /*0830*/ 	.short	0x010a
        /*0832*/ 	.byte	0x3f
	.zero		1


	//   ....[77]....
        /*0834*/ 	.word	0x0000fe70
        /*0838*/ 	.word	0x00000000
        /*083c*/ 	.word	0x00000000
        /*0840*/ 	.short	0x010a
        /*0842*/ 	.byte	0x3f
	.zero		1


	//----- nvinfo : EIATTR_NUM_MBARRIERS
	.align		4
.L_505:
        /*0844*/ 	.byte	0x03, 0x38
        /*0846*/ 	.short	0x0016


	//----- nvinfo : EIATTR_EXIT_INSTR_OFFSETS
	.align		4
        /*0848*/ 	.byte	0x04, 0x1c
        /*084a*/ 	.short	(.L_507 - .L_506)


	//   ....[0]....
.L_506:
        /*084c*/ 	.word	0x0000ea50


	//----- nvinfo : EIATTR_MAX_THREADS
	.align		4
.L_507:
        /*0850*/ 	.byte	0x04, 0x05
        /*0852*/ 	.short	(.L_509 - .L_508)
.L_508:
        /*0854*/ 	.word	0x00000180
        /*0858*/ 	.word	0x00000001
        /*085c*/ 	.word	0x00000001


	//----- nvinfo : EIATTR_CRS_STACK_SIZE
	.align		4
.L_509:
        /*0860*/ 	.byte	0x04, 0x1e
        /*0862*/ 	.short	(.L_511 - .L_510)
.L_510:
        /*0864*/ 	.word	0x00000000


	//----- nvinfo : EIATTR_CBANK_PARAM_SIZE
	.align		4
.L_511:
        /*0868*/ 	.byte	0x03, 0x19
        /*086a*/ 	.short	0x0a70


	//----- nvinfo : EIATTR_PARAM_CBANK
	.align		4
        /*086c*/ 	.byte	0x04, 0x0a
        /*086e*/ 	.short	(.L_513 - .L_512)
	.align		4
.L_512:
        /*0870*/ 	.word	index@(.nv.constant0._ZN7cutlass13device_kernelIN5flash11enable_sm90INS1_16FlashAttnFwdSm90INS1_25CollectiveMainloopFwdSm90ILi2EN4cute5tupleIJNS5_1CILi1EEES8_S8_EEENS6_IJNS7_ILi128EEESA_NS7_ILi192EEEEEELi128ENS_6half_tEfNS_4arch4Sm90ELb1ELb0ELb0ELb0ELb0ELb0ELb0ELb1ELb1ELb1ELb1ELb0EEENS1_21CollectiveEpilogueFwdINS6_IJSA_SA_SA_EEES9_SD_SF_Li256ELb0ELb1ELb1ELb0EEENS1_19SingleTileSchedulerILb0ELb1ELb1ELi128EEEEEEEEEvNT_6ParamsE)
        /*0874*/ 	.short	0x0210
        /*0876*/ 	.short	0x0a70


	//----- nvinfo : EIATTR_SW_WAR
	.align		4
.L_513:
        /*0878*/ 	.byte	0x04, 0x36
        /*087a*/ 	.short	(.L_515 - .L_514)
.L_514:
        /*087c*/ 	.word	0x00000008
.L_515:


//--------------------- .nv.info._ZN7cutlass13device_kernelIN5flash11enable_sm90INS1_16FlashAttnFwdSm90INS1_25CollectiveMainloopFwdSm90ILi2EN4cute5tupleIJNS5_1CILi1EEES8_S8_EEENS6_IJNS7_ILi128EEESA_NS7_ILi192EEEEEELi128ENS_6half_tEfNS_4arch4Sm90ELb1ELb0ELb0ELb1ELb0ELb0ELb0ELb1ELb1ELb1ELb1ELb0EEENS1_21CollectiveEpilogueFwdINS6_IJSA_SA_SA_EEES9_SD_SF_Li256ELb1ELb1ELb1ELb0EEENS1_36VarlenDynamicPersistentTileSchedulerILi128ELi128ELi256ELi128ELb1ELb1ELb1ELb1ELb1ELb1EEEEEEEEEvNT_6ParamsE --------------------------
	.section	.nv.info._ZN7cutlass13device_kernelIN5flash11enable_sm90INS1_16FlashAttnFwdSm90INS1_25CollectiveMainloopFwdSm90ILi2EN4cute5tupleIJNS5_1CILi1EEES8_S8_EEENS6_IJNS7_ILi128EEESA_NS7_ILi192EEEEEELi128ENS_6half_tEfNS_4arch4Sm90ELb1ELb0ELb0ELb1ELb0ELb0ELb0ELb1ELb1ELb1ELb1ELb0EEENS1_21CollectiveEpilogueFwdINS6_IJSA_SA_SA_EEES9_SD_SF_Li256ELb1ELb1ELb1ELb0EEENS1_36VarlenDynamicPersistentTileSchedulerILi128ELi128ELi256ELi128ELb1ELb1ELb1ELb1ELb1ELb1EEEEEEEEEvNT_6ParamsE,"",@"SHT_CUDA_INFO"
	.sectionflags	@""
	.align	4


	//----- nvinfo : EIATTR_CUDA_API_VERSION
	.align		4
        /*0000*/ 	.byte	0x04, 0x37
        /*0002*/ 	.short	(.L_517 - .L_516)
.L_516:
        /*0004*/ 	.word	0x00000082


	//----- nvinfo : EIATTR_KPARAM_INFO
	.align		4
.L_517:
        /*0008*/ 	.byte	0x04, 0x17
        /*000a*/ 	.short	(.L_519 - .L_518)
.L_518:
        /*000c*/ 	.word	0x00000000
        /*0010*/ 	.short	0x0000
        /*0012*/ 	.short	0x0070
        /*0014*/ 	.byte	0x00, 0xf0, 0x01, 0x2a


	//----- nvinfo : EIATTR_SPARSE_MMA_MASK
	.align		4
.L_519:
        /*0018*/ 	.byte	0x03, 0x50
        /*001a*/ 	.short	0x0000


	//----- nvinfo : EIATTR_MAXREG_COUNT
	.align		4
        /*001c*/ 	.byte	0x03, 0x1b
        /*001e*/ 	.short	0x00a8


	//----- nvinfo : EIATTR_NUM_BARRIERS
	.align		4
        /*0020*/ 	.byte	0x02, 0x4c
        /*0022*/ 	.byte	0x09
	.zero		1


	//----- nvinfo : EIATTR_EXTERNS
	.align		4
        /*0024*/ 	.byte	0x04, 0x0f
        /*0026*/ 	.short	(.L_521 - .L_520)


	//   ....[0]....
	.align		4
.L_520:
        /*0028*/ 	.word	index@(__assertfail)


	//----- nvinfo : EIATTR_ANNOTATIONS
	.align		4
.L_521:
        /*002c*/ 	.byte	0x04, 0x55
        /*002e*/ 	.short	(.L_523 - .L_522)


	//   ....[0]....
.L_522:
        /* <DEDUP_REMOVED lines=73> */


	//----- nvinfo : EIATTR_MERCURY_ISA_VERSION
	.align		4
.L_523:
        /*04a8*/ 	.byte	0x03, 0x5f
        /*04aa*/ 	.short	0x0101


	//----- nvinfo : EIATTR_UNUSED_LOAD_BYTE_OFFSET
	.align		4
        /*04ac*/ 	.byte	0x04, 0x44
        /*04ae*/ 	.short	(.L_525 - .L_524)


	//   ....[0]....
.L_524:
        /*04b0*/ 	.word	0x000009f0
        /*04b4*/ 	.word	0x0000fff0


	//   ....[1]....
        /*04b8*/ 	.word	0x00009950
        /*04bc*/ 	.word	0x0000fff0


	//----- nvinfo : EIATTR_INT_WARP_WIDE_INSTR_OFFSETS
	.align		4
.L_525:
        /*04c0*/ 	.byte	0x04, 0x31
        /*04c2*/ 	.short	(.L_527 - .L_526)


	//   ....[0]....
.L_526:
        /*04c4*/ 	.word	0x00000120


	//   ....[1]....
        /*04c8*/ 	.word	0x00000160


	//   ....[2]....
        /*04cc*/ 	.word	0x00000220


	//   ....[3]....
        /*04d0*/ 	.word	0x0000e110


	//   ....[4]....
        /*04d4*/ 	.word	0x0000e1a0


	//   ....[5]....
        /*04d8*/ 	.word	0x00011c20


	//   ....[6]....
        /*04dc*/ 	.word	0x00011c80


	//----- nvinfo : EIATTR_COOP_GROUP_MASK_REGIDS
	.align		4
.L_527:
        /*04e0*/ 	.byte	0x04, 0x29
        /*04e2*/ 	.short	(.L_529 - .L_528)


	//   ....[0]....
.L_528:
        /*04e4*/ 	.word	0xffffffff


	//   ....[1]....
        /*04e8*/ 	.word	0xffffffff


	//   ....[2]....
        /*04ec*/ 	.word	0xffffffff


	//   ....[3]....
        /*04f0*/ 	.word	0xffffffff


	//   ....[4]....
        /*04f4*/ 	.word	0xffffffff


	//   ....[5]....
        /*04f8*/ 	.word	0xffffffff


	//   ....[6]....
        /*04fc*/ 	.word	0xffffffff


	//   ....[7]....
        /*0500*/ 	.word	0xffffffff


	//   ....[8]....
        /*0504*/ 	.word	0xffffffff


	//   ....[9]....
        /*0508*/ 	.word	0xffffffff


	//   ....[10]....
        /*050c*/ 	.word	0xffffffff


	//   ....[11]....
        /*0510*/ 	.word	0xffffffff


	//   ....[12]....
        /*0514*/ 	.word	0xffffffff


	//   ....[13]....
        /*0518*/ 	.word	0xffffffff


	//   ....[14]....
        /*051c*/ 	.word	0xffffffff


	//   ....[15]....
        /*0520*/ 	.word	0xffffffff


	//   ....[16]....
        /*0524*/ 	.word	0xffffffff


	//   ....[17]....
        /*0528*/ 	.word	0xffffffff


	//   ....[18]....
        /*052c*/ 	.word	0xffffffff


	//   ....[19]....
        /*0530*/ 	.word	0xffffffff


	//   ....[20]....
        /*0534*/ 	.word	0xffffffff


	//   ....[21]....
        /*0538*/ 	.word	0xffffffff


	//   ....[22]....
        /*053c*/ 	.word	0xffffffff


	//   ....[23]....
        /*0540*/ 	.word	0xffffffff


	//   ....[24]....
        /*0544*/ 	.word	0xffffffff


	//   ....[25]....
        /*0548*/ 	.word	0xffffffff


	//   ....[26]....
        /*054c*/ 	.word	0xffffffff


	//   ....[27]....
        /*0550*/ 	.word	0xffffffff


	//   ....[28]....
        /*0554*/ 	.word	0xffffffff


	//   ....[29]....
        /*0558*/ 	.word	0xffffffff


	//   ....[30]....
        /*055c*/ 	.word	0xffffffff


	//   ....[31]....
        /*0560*/ 	.word	0xffffffff


	//   ....[32]....
        /*0564*/ 	.word	0xffffffff


	//   ....[33]....
        /*0568*/ 	.word	0xffffffff


	//   ....[34]....
        /*056c*/ 	.word	0xffffffff


	//   ....[35]....
        /*0570*/ 	.word	0xffffffff


	//   ....[36]....
        /*0574*/ 	.word	0xffffffff


	//   ....[37]....
        /*0578*/ 	.word	0xffffffff


	//   ....[38]....
        /*057c*/ 	.word	0xffffffff


	//   ....[39]....
        /*0580*/ 	.word	0xffffffff


	//   ....[40]....
        /*0584*/ 	.word	0xffffffff


	//   ....[41]....
        /*0588*/ 	.word	0xffffffff


	//   ....[42]....
        /*058c*/ 	.word	0xffffffff


	//   ....[43]....
        /*0590*/ 	.word	0xffffffff


	//   ....[44]....
        /*0594*/ 	.word	0xffffffff


	//   ....[45]....
        /*0598*/ 	.word	0xffffffff


	//   ....[46]....
        /*059c*/ 	.word	0xffffffff


	//   ....[47]....
        /*05a0*/ 	.word	0xffffffff


	//   ....[48]....
        /*05a4*/ 	.word	0xffffffff


	//   ....[49]....
        /*05a8*/ 	.word	0xffffffff


	//   ....[50]....
        /*05ac*/ 	.word	0xffffffff


	//   ....[51]....
        /*05b0*/ 	.word	0xffffffff


	//   ....[52]....
        /*05b4*/ 	.word	0xffffffff


	//   ....[53]....
        /*05b8*/ 	.word	0xffffffff


	//   ....[54]....
        /*05bc*/ 	.word	0xffffffff


	//   ....[55]....
        /*05c0*/ 	.word	0xffffffff


	//   ....[56]....
        /*05c4*/ 	.word	0xffffffff


	//   ....[57]....
        /*05c8*/ 	.word	0xffffffff


	//   ....[58]....
        /*05cc*/ 	.word	0xffffffff


	//   ....[59]....
        /*05d0*/ 	.word	0xffffffff


	//   ....[60]....
        /*05d4*/ 	.word	0xffffffff


	//   ....[61]....
        /*05d8*/ 	.word	0xffffffff


	//   ....[62]....
        /*05dc*/ 	.word	0xffffffff


	//   ....[63]....
        /*05e0*/ 	.word	0xffffffff


	//   ....[64]....
        /*05e4*/ 	.word	0xffffffff


	//   ....[65]....
        /*05e8*/ 	.word	0xffffffff


	//   ....[66]....
        /*05ec*/ 	.word	0xffffffff


	//   ....[67]....
        /*05f0*/ 	.word	0xffffffff


	//   ....[68]....
        /*05f4*/ 	.word	0xffffffff


	//   ....[69]....
        /*05f8*/ 	.word	0xffffffff


	//   ....[70]....
        /*05fc*/ 	.word	0xffffffff


	//   ....[71]....
        /*0600*/ 	.word	0xffffffff


	//   ....[72]....
        /*0604*/ 	.word	0xffffffff


	//   ....[73]....
        /*0608*/ 	.word	0xffffffff


	//   ....[74]....
        /*060c*/ 	.word	0xffffffff


	//   ....[75]....
        /*0610*/ 	.word	0xffffffff


	//   ....[76]....
        /*0614*/ 	.word	0xffffffff


	//   ....[77]....
        /*0618*/ 	.word	0xffffffff


	//   ....[78]....
        /*061c*/ 	.word	0xffffffff


	//   ....[79]....
        /*0620*/ 	.word	0xffffffff


	//   ....[80]....
        /*0624*/ 	.word	0xffffffff


	//   ....[81]....
        /*0628*/ 	.word	0xffffffff


	//   ....[82]....
        /*062c*/ 	.word	0xffffffff


	//   ....[83]....
        /*0630*/ 	.word	0xffffffff


	//   ....[84]....
        /*0634*/ 	.word	0xffffffff


	//   ....[85]....
        /*0638*/ 	.word	0xffffffff


	//   ....[86]....
        /*063c*/ 	.word	0xffffffff


	//   ....[87]....
        /*0640*/ 	.word	0xffffffff


	//   ....[88]....
        /*0644*/ 	.word	0xffffffff


	//   ....[89]....
        /*0648*/ 	.word	0xffffffff


	//   ....[90]....
        /*064c*/ 	.word	0xffffffff


	//   ....[91]....
        /*0650*/ 	.word	0xffffffff


	//   ....[92]....
        /*0654*/ 	.word	0xffffffff


	//   ....[93]....
        /*0658*/ 	.word	0xffffffff


	//   ....[94]....
        /*065c*/ 	.word	0xffffffff


	//   ....[95]....
        /*0660*/ 	.word	0xffffffff


	//   ....[96]....
        /*0664*/ 	.word	0xffffffff


	//   ....[97]....
        /*0668*/ 	.word	0xffffffff


	//   ....[98]....
        /*066c*/ 	.word	0xffffffff


	//   ....[99]....
        /*0670*/ 	.word	0xffffffff


	//   ....[100]....
        /*0674*/ 	.word	0xffffffff


	//   ....[101]....
        /*0678*/ 	.word	0xffffffff


	//   ....[102]....
        /*067c*/ 	.word	0xffffffff


	//   ....[103]....
        /*0680*/ 	.word	0xffffffff


	//   ....[104]....
        /*0684*/ 	.word	0xffffffff


	//   ....[105]....
        /*0688*/ 	.word	0x0500000f


	//   ....[106]....
        /*068c*/ 	.word	0x0500000f


	//   ....[107]....
        /*0690*/ 	.word	0x0500000f


	//   ....[108]....
        /*0694*/ 	.word	0x0500000f


	//   ....[109]....
        /*0698*/ 	.word	0x0500000f


	//   ....[110]....
        /*069c*/ 	.word	0x0500000f


	//   ....[111]....
        /*06a0*/ 	.word	0x0500000f


	//   ....[112]....
        /*06a4*/ 	.word	0x0500000f


	//   ....[113]....
        /*06a8*/ 	.word	0x0500000f


	//   ....[114]....
        /*06ac*/ 	.word	0x0500000f


	//   ....[115]....
        /*06b0*/ 	.word	0x0500000f


	//   ....[116]....
        /*06b4*/ 	.word	0x0500000f


	//   ....[117]....
        /*06b8*/ 	.word	0x0500000f


	//   ....[118]....
        /*06bc*/ 	.word	0x0500000f


	//   ....[119]....
        /*06c0*/ 	.word	0x0500000f


	//   ....[120]....
        /*06c4*/ 	.word	0x0500000f


	//   ....[121]....
        /*06c8*/ 	.word	0x0500000f


	//   ....[122]....
        /*06cc*/ 	.word	0x0500000f


	//   ....[123]....
        /*06d0*/ 	.word	0x0500000f


	//   ....[124]....
        /*06d4*/ 	.word	0x0500000f


	//   ....[125]....
        /*06d8*/ 	.word	0x0500000f


	//   ....[126]....
        /*06dc*/ 	.word	0x0500000f


	//   ....[127]....
        /*06e0*/ 	.word	0x0500000f


	//   ....[128]....
        /*06e4*/ 	.word	0x0500000f


	//   ....[129]....
        /*06e8*/ 	.word	0x0500000f


	//   ....[130]....
        /*06ec*/ 	.word	0x0500000f


	//   ....[131]....
        /*06f0*/ 	.word	0x0500000f


	//   ....[132]....
        /*06f4*/ 	.word	0x0500000f


	//   ....[133]....
        /*06f8*/ 	.word	0x0500000f


	//   ....[134]....
        /*06fc*/ 	.word	0x0500000f


	//   ....[135]....
        /*0700*/ 	.word	0x0500000f


	//   ....[136]....
        /*0704*/ 	.word	0x0500000f


	//   ....[137]....
        /*0708*/ 	.word	0x0500000f


	//   ....[138]....
        /*070c*/ 	.word	0x0500000f


	//   ....[139]....
        /*0710*/ 	.word	0x0500000f


	//   ....[140]....
        /*0714*/ 	.word	0x0500000f


	//----- nvinfo : EIATTR_COOP_GROUP_INSTR_OFFSETS
	.align		4
.L_529:
        /*0718*/ 	.byte	0x04, 0x28
        /*071a*/ 	.short	(.L_531 - .L_530)


	//   ....[0]....
.L_530:
        /*071c*/ 	.word	0x00000060


	//   ....[1]....
        /*0720*/ 	.word	0x00000130


	//   ....[2]....
        /*0724*/ 	.word	0x00000230


	//   ....[3]....
        /*0728*/ 	.word	0x000003a0


	//   ....[4]....
        /*072c*/ 	.word	0x00000500


	//   ....[5]....
        /*0730*/ 	.word	0x00000620


	//   ....[6]....
        /*0734*/ 	.word	0x00000780


	//   ....[7]....
        /*0738*/ 	.word	0x00001900


	//   ....[8]....
        /*073c*/ 	.word	0x00002160


	//   ....[9]....
        /*0740*/ 	.word	0x00002a10


	//   ....[10]....
        /*0744*/ 	.word	0x00002a20


	//   ....[11]....
        /*0748*/ 	.word	0x00002a80


	//   ....[12]....
        /*074c*/ 	.word	0x00003420


	//   ....[13]....
        /*0750*/ 	.word	0x000034a0


	//   ....[14]....
        /*0754*/ 	.word	0x00004bb0


	//   ....[15]....
        /*0758*/ 	.word	0x00004bd0


	//   ....[16]....
        /*075c*/ 	.word	0x00005600


	//   ....[17]....
        /*0760*/ 	.word	0x00005640


	//   ....[18]....
        /*0764*/ 	.word	0x00005dd0


	//   ....[19]....
        /*0768*/ 	.word	0x00005e80


	//   ....[20]....
        /*076c*/ 	.word	0x00007750


	//   ....[21]....
        /*0770*/ 	.word	0x00007780


	//   ....[22]....
        /*0774*/ 	.word	0x00007ea0


	//   ....[23]....
        /*0778*/ 	.word	0x00007ef0


	//   ....[24]....
        /*077c*/ 	.word	0x00009020


	//   ....[25]....
        /*0780*/ 	.word	0x00009050


	//   ....[26]....
        /*0784*/ 	.word	0x00009150


	//   ....[27]....
        /*0788*/ 	.word	0x00009170


	//   ....[28]....
        /*078c*/ 	.word	0x0000a3b0


	//   ....[29]....
        /*0790*/ 	.word	0x0000a3f0


	//   ....[30]....
        /*0794*/ 	.word	0x0000a410


	//   ....[31]....
        /*0798*/ 	.word	0x0000a440


	//   ....[32]....
        /*079c*/ 	.word	0x0000aac0


	//   ....[33]....
        /*07a0*/ 	.word	0x0000aaf0


	//   ....[34]....
        /*07a4*/ 	.word	0x0000abb0


	//   ....[35]....
        /*07a8*/ 	.word	0x0000abd0


	//   ....[36]....
        /*07ac*/ 	.word	0x0000ac90


	//   ....[37]....
        /*07b0*/ 	.word	0x0000acb0


	//   ....[38]....
        /*07b4*/ 	.word	0x0000ad80


	//   ....[39]....
        /*07b8*/ 	.word	0x0000ada0


	//   ....[40]....
        /*07bc*/ 	.word	0x0000b130


	//   ....[41]....
        /*07c0*/ 	.word	0x0000b140


	//   ....[42]....
        /*07c4*/ 	.word	0x0000b580


	//   ....[43]....
        /*07c8*/ 	.word	0x0000b590


	//   ....[44]....
        /*07cc*/ 	.word	0x0000c1c0


	//   ....[45]....
        /*07d0*/ 	.word	0x0000c1d0


	//   ....[46]....
        /*07d4*/ 	.word	0x0000c290


	//   ....[47]....
        /*07d8*/ 	.word	0x0000c2b0


	//   ....[48]....
        /*07dc*/ 	.word	0x0000c370


	//   ....[49]....
        /*07e0*/ 	.word	0x0000c390


	//   ....[50]....
        /*07e4*/ 	.word	0x0000c460


	//   ....[51]....
        /*07e8*/ 	.word	0x0000c480


	//   ....[52]....
        /*07ec*/ 	.word	0x0000c5c0


	//   ....[53]....
        /*07f0*/ 	.word	0x0000c7f0


	//   ....[54]....
        /*07f4*/ 	.word	0x0000c820


	//   ....[55]....
        /*07f8*/ 	.word	0x0000c850


	//   ....[56]....
        /*07fc*/ 	.word	0x0000c880


	//   ....[57]....
        /*0800*/ 	.word	0x0000c8b0


	//   ....[58]....
        /*0804*/ 	.word	0x0000c8e0


	//   ....[59]....
        /*0808*/ 	.word	0x0000ca80


	//   ....[60]....
        /*080c*/ 	.word	0x0000cab0


	//   ....[61]....
        /*0810*/ 	.word	0x0000cae0


	//   ....[62]....
        /*0814*/ 	.word	0x0000cb10


	//   ....[63]....
        /*0818*/ 	.word	0x0000cb40


	//   ....[64]....
        /*081c*/ 	.word	0x0000cb70


	//   ....[65]....
        /*0820*/ 	.word	0x0000cc10


	//   ....[66]....
        /*0824*/ 	.word	0x0000cc40


	//   ....[67]....
        /*0828*/ 	.word	0x0000cc50


	//   ....[68]....
        /*082c*/ 	.word	0x0000cc80


	//   ....[69]....
        /*0830*/ 	.word	0x0000e6f0


	//   ....[70]....
        /*0834*/ 	.word	0x0000f2f0


	//   ....[71]....
        /*0838*/ 	.word	0x0000f320


	//   ....[72]....
        /*083c*/ 	.word	0x0000f340


	//   ....[73]....
        /*0840*/ 	.word	0x0000f360


	//   ....[74]....
        /*0844*/ 	.word	0x0000f440


	//   ....[75]....
        /*0848*/ 	.word	0x0000f4a0


	//   ....[76]....
        /*084c*/ 	.word	0x0000f540


	//   ....[77]....
        /*0850*/ 	.word	0x0000f550


	//   ....[78]....
        /*0854*/ 	.word	0x0000f5f0


	//   ....[79]....
        /*0858*/ 	.word	0x0000f600


	//   ....[80]....
        /*085c*/ 	.word	0x0000f6a0


	//   ....[81]....
        /*0860*/ 	.word	0x0000f6b0


	//   ....[82]....
        /*0864*/ 	.word	0x0000f730


	//   ....[83]....
        /*0868*/ 	.word	0x0000f760


	//   ....[84]....
        /*086c*/ 	.word	0x0000f7b0


	//   ....[85]....
        /*0870*/ 	.word	0x0000f7f0


	//   ....[86]....
        /*0874*/ 	.word	0x00012350


	//   ....[87]....
        /*0878*/ 	.word	0x00012380


	//   ....[88]....
        /*087c*/ 	.word	0x000123d0


	//   ....[89]....
        /*0880*/ 	.word	0x00012410


	//   ....[90]....
        /*0884*/ 	.word	0x00012440


	//   ....[91]....
        /*0888*/ 	.word	0x00012470


	//   ....[92]....
        /*088c*/ 	.word	0x000124a0


	//   ....[93]....
        /*0890*/ 	.word	0x000124d0


	//   ....[94]....
        /*0894*/ 	.word	0x00012690


	//   ....[95]....
        /*0898*/ 	.word	0x000126c0


	//   ....[96]....
        /*089c*/ 	.word	0x000126f0


	//   ....[97]....
        /*08a0*/ 	.word	0x00012720


	//   ....[98]....
        /*08a4*/ 	.word	0x00012750


	//   ....[99]....
        /*08a8*/ 	.word	0x00012780


	//   ....[100]....
        /*08ac*/ 	.word	0x00012850


	//   ....[101]....
        /*08b0*/ 	.word	0x00012870


	//   ....[102]....
        /*08b4*/ 	.word	0x00012880


	//   ....[103]....
        /*08b8*/ 	.word	0x00012900


	//   ....[104]....
        /*08bc*/ 	.word	0x00013440


	//   ....[105]....
        /*08c0*/ 	.word	0x000139f0


	//   ....[106]....
        /*08c4*/ 	.word	0x00013bc0


	//   ....[107]....
        /*08c8*/ 	.word	0x00013c10


	//   ....[108]....
        /*08cc*/ 	.word	0x00013c70


	//   ....[109]....
        /*08d0*/ 	.word	0x00013d10


	//   ....[110]....
        /*08d4*/ 	.word	0x00013de0


	//   ....[111]....
        /*08d8*/ 	.word	0x00013ee0


	//   ....[112]....
        /*08dc*/ 	.word	0x00013fb0


	//   ....[113]....
        /*08e0*/ 	.word	0x000140c0


	//   ....[114]....
        /*08e4*/ 	.word	0x00014120


	//   ....[115]....
        /*08e8*/ 	.word	0x00014230


	//   ....[116]....
        /*08ec*/ 	.word	0x00014290


	//   ....[117]....
        /*08f0*/ 	.word	0x000143a0


	//   ....[118]....
        /*08f4*/ 	.word	0x00014400


	//   ....[119]....
        /*08f8*/ 	.word	0x000144f0


	//   ....[120]....
        /*08fc*/ 	.word	0x00014570


	//   ....[121]....
        /*0900*/ 	.word	0x00014650


	//   ....[122]....
        /*0904*/ 	.word	0x000149c0


	//   ....[123]....
        /*0908*/ 	.word	0x00014a60


	//   ....[124]....
        /*090c*/ 	.word	0x00014bf0


	//   ....[125]....
        /*0910*/ 	.word	0x00014c70


	//   ....[126]....
        /*0914*/ 	.word	0x00014cf0


	//   ....[127]....
        /*0918*/ 	.word	0x00014d70


	//   ....[128]....
        /*091c*/ 	.word	0x00014df0


	//   ....[129]....
        /*0920*/ 	.word	0x00014e80


	//   ....[130]....
        /*0924*/ 	.word	0x00014f20


	//   ....[131]....
        /*0928*/ 	.word	0x00014fd0


	//   ....[132]....
        /*092c*/ 	.word	0x00015050


	//   ....[133]....
        /*0930*/ 	.word	0x000150d0


	//   ....[134]....
        /*0934*/ 	.word	0x00015150


	//   ....[135]....
        /*0938*/ 	.word	0x000151e0


	//   ....[136]....
        /*093c*/ 	.word	0x00015260


	//   ....[137]....
        /*0940*/ 	.word	0x00015310


	//   ....[138]....
        /*0944*/ 	.word	0x00015360


	//   ....[139]....
        /*0948*/ 	.word	0x00015420


	//   ....[140]....
        /*094c*/ 	.word	0x00015550


	//----- nvinfo : EIATTR_REG_RECONFIG
	.align		4
.L_531:
        /*0950*/ 	.byte	0x01, 0x54
	.zero		2


	//----- nvinfo : EIATTR_SYSCALL_OFFSETS
	.align		4
        /*0954*/ 	.byte	0x04, 0x46
        /*0956*/ 	.short	(.L_533 - .L_532)


	//   ....[0]....
.L_532:
        /*0958*/ 	.word	0x00001ae0


	//   ....[1]....
        /*095c*/ 	.word	0x0000e310


	//   ....[2]....
        /*0960*/ 	.word	0x0000e460


	//   ....[3]....
        /*0964*/ 	.word	0x0000e560


	//   ....[4]....
        /*0968*/ 	.word	0x0000ee90


	//----- nvinfo : EIATTR_MBARRIER_INSTR_OFFSETS
	.align		4
.L_533:
        /*096c*/ 	.byte	0x04, 0x39
        /*096e*/ 	.short	(.L_535 - .L_534)


	//   ....[0]....
.L_534:
        /*0970*/ 	.word	0x00000250
        /*0974*/ 	.word	0x000000ff
        /*0978*/ 	.word	0x00034800
        /*097c*/ 	.short	0x0100
        /*097e*/ 	.byte	0x08
	.zero		1


	//   ....[1]....
        /*0980*/ 	.word	0x00000260
        /*0984*/ 	.word	0x000000ff
        /*0988*/ 	.word	0x00034820
        /*098c*/ 	.short	0x0100
        /*098e*/ 	.byte	0x08
	.zero		1


	//   ....[2]....
        /*0990*/ 	.word	0x00000350
        /*0994*/ 	.word	0x000000ff
        /*0998*/ 	.word	0x00034830
        /*099c*/ 	.short	0x0100
        /*099e*/ 	.byte	0x08
	.zero		1


	//   ....[3]....
        /*09a0*/ 	.word	0x00000360
        /*09a4*/ 	.word	0x000000ff
        /*09a8*/ 	.word	0x00034840
        /*09ac*/ 	.short	0x0100
        /*09ae*/ 	.byte	0x08
	.zero		1


	//   ....[4]....
        /*09b0*/ 	.word	0x00000370
        /*09b4*/ 	.word	0x000000ff
        /*09b8*/ 	.word	0x00034838
        /*09bc*/ 	.short	0x0100
        /*09be*/ 	.byte	0x08
	.zero		1


	//   ....[5]....
        /*09c0*/ 	.word	0x00000380
        /*09c4*/ 	.word	0x000000ff
        /*09c8*/ 	.word	0x00034848
        /*09cc*/ 	.short	0x0100
        /*09ce*/ 	.byte	0x08
	.zero		1


	//   ....[6]....
        /*09d0*/ 	.word	0x000004b0
        /*09d4*/ 	.word	0x000000ff
        /*09d8*/ 	.word	0x00034850
        /*09dc*/ 	.short	0x0100
        /*09de*/ 	.byte	0x08
	.zero		1


	//   ....[7]....
        /*09e0*/ 	.word	0x000004c0
        /*09e4*/ 	.word	0x000000ff
        /*09e8*/ 	.word	0x00034860
        /*09ec*/ 	.short	0x0100
        /*09ee*/ 	.byte	0x08
	.zero		1


	//   ....[8]....
        /*09f0*/ 	.word	0x000004d0
        /*09f4*/ 	.word	0x000000ff
        /*09f8*/ 	.word	0x00034858
        /*09fc*/ 	.short	0x0100
        /*09fe*/ 	.byte	0x08
	.zero		1


	//   ....[9]....
        /*0a00*/ 	.word	0x000004e0
        /*0a04*/ 	.word	0x000000ff
        /*0a08*/ 	.word	0x00034868
        /*0a0c*/ 	.short	0x0100
        /*0a0e*/ 	.byte	0x08
	.zero		1


	//   ....[10]....
        /*0a10*/ 	.word	0x000005d0
        /*0a14*/ 	.word	0x000000ff
        /*0a18*/ 	.word	0x00034870
        /*0a1c*/ 	.short	0x0100
        /*0a1e*/ 	.byte	0x06
	.zero		1


	//   ....[11]....
        /*0a20*/ 	.word	0x000005e0
        /*0a24*/ 	.word	0x000000ff
        /*0a28*/ 	.word	0x00034880
        /*0a2c*/ 	.short	0x0100
        /*0a2e*/ 	.byte	0x06
	.zero		1


	//   ....[12]....
        /*0a30*/ 	.word	0x000005f0
        /*0a34*/ 	.word	0x000000ff
        /*0a38*/ 	.word	0x00034878
        /*0a3c*/ 	.short	0x0100
        /*0a3e*/ 	.byte	0x06
	.zero		1


	//   ....[13]....
        /*0a40*/ 	.word	0x00000600
        /*0a44*/ 	.word	0x000000ff
        /*0a48*/ 	.word	0x00034888
        /*0a4c*/ 	.short	0x0100
        /*0a4e*/ 	.byte	0x06
	.zero		1


	//   ....[14]....
        /*0a50*/ 	.word	0x00000730
        /*0a54*/ 	.word	0x000000ff
        /*0a58*/ 	.word	0x00034890
        /*0a5c*/ 	.short	0x0100
        /*0a5e*/ 	.byte	0x08
	.zero		1


	//   ....[15]....
        /*0a60*/ 	.word	0x00000740
        /*0a64*/ 	.word	0x000000ff
        /*0a68*/ 	.word	0x000348a0
        /*0a6c*/ 	.short	0x0100
        /*0a6e*/ 	.byte	0x08
	.zero		1


	//   ....[16]....
        /*0a70*/ 	.word	0x00000750
        /*0a74*/ 	.word	0x000000ff
        /*0a78*/ 	.word	0x00034898
        /*0a7c*/ 	.short	0x0100
        /*0a7e*/ 	.byte	0x08
	.zero		1


	//   ....[17]....
        /*0a80*/ 	.word	0x00000760
        /*0a84*/ 	.word	0x000000ff
        /*0a88*/ 	.word	0x000348a8
        /*0a8c*/ 	.short	0x0100
        /*0a8e*/ 	.byte	0x08
	.zero		1


	//   ....[18]....
        /*0a90*/ 	.word	0x00000890
        /*0a94*/ 	.word	0x000000ff
        /*0a98*/ 	.word	0x000348b0
        /*0a9c*/ 	.short	0x0100
        /*0a9e*/ 	.byte	0x08
	.zero		1


	//   ....[19]....
        /*0aa0*/ 	.word	0x000008a0
        /*0aa4*/ 	.word	0x000000ff
        /*0aa8*/ 	.word	0x000348c0
        /*0aac*/ 	.short	0x0100
        /*0aae*/ 	.byte	0x08
	.zero		1


	//   ....[20]....
        /*0ab0*/ 	.word	0x000008b0
        /*0ab4*/ 	.word	0x000000ff
        /*0ab8*/ 	.word	0x000348b8
        /*0abc*/ 	.short	0x0100
        /*0abe*/ 	.byte	0x08
	.zero		1


	//   ....[21]....
        /*0ac0*/ 	.word	0x000008c0
        /*0ac4*/ 	.word	0x000000ff
        /*0ac8*/ 	.word	0x000348c8
        /*0acc*/ 	.short	0x0100
        /*0ace*/ 	.byte	0x08
	.zero		1


	//   ....[22]....
        /*0ad0*/ 	.word	0x00001b40
        /*0ad4*/ 	.word	0x000000ff
        /*0ad8*/ 	.word	0x00034800
        /*0adc*/ 	.short	0x010a
        /*0ade*/ 	.byte	0x25
	.zero		1


	//   ....[23]....
        /*0ae0*/ 	.word	0x00001bc0
        /*0ae4*/ 	.word	0x00000002
        /*0ae8*/ 	.word	0x00034830
        /*0aec*/ 	.short	0x010a
        /*0aee*/ 	.byte	0x3f
	.zero		1


	//   ....[24]....
        /*0af0*/ 	.word	0x00001c20
        /*0af4*/ 	.word	0x00000002
        /*0af8*/ 	.word	0x00034830
        /*0afc*/ 	.short	0x010a
        /*0afe*/ 	.byte	0x3f
	.zero		1


	//   ....[25]....
        /*0b00*/ 	.word	0x00002440
        /*0b04*/ 	.word	0x00000002
        /*0b08*/ 	.word	0x00000000
        /*0b0c*/ 	.short	0x0101
        /*0b0e*/ 	.byte	0x3f
	.zero		1


	//   ....[26]....
        /*0b10*/ 	.word	0x000041b0
        /*0b14*/ 	.word	0x000000ff
        /*0b18*/ 	.word	0x00034830
        /*0b1c*/ 	.short	0x010a
        /*0b1e*/ 	.byte	0x3a
	.zero		1


	//   ....[27]....
        /*0b20*/ 	.word	0x000041f0
        /*0b24*/ 	.word	0x000000ff
        /*0b28*/ 	.word	0x00034830
        /*0b2c*/ 	.short	0x010a
        /*0b2e*/ 	.byte	0x3a
	.zero		1


	//   ....[28]....
        /*0b30*/ 	.word	0x00004a20
        /*0b34*/ 	.word	0x000000ff
        /*0b38*/ 	.word	0x00034850
        /*0b3c*/ 	.short	0x010a
        /*0b3e*/ 	.byte	0x07
	.zero		1


	//   ....[29]....
        /*0b40*/ 	.word	0x00004a60
        /*0b44*/ 	.word	0x000000ff
        /*0b48*/ 	.word	0x00034850
        /*0b4c*/ 	.short	0x010a
        /*0b4e*/ 	.byte	0x07
	.zero		1


	//   ....[30]....
        /*0b50*/ 	.word	0x00006440
        /*0b54*/ 	.word	0x00000008
        /*0b58*/ 	.word	0x00000000
        /*0b5c*/ 	.short	0x0101
        /*0b5e*/ 	.byte	0x3f
	.zero		1


	//   ....[31]....
        /*0b60*/ 	.word	0x000064a0
        /*0b64*/ 	.word	0x00000008
        /*0b68*/ 	.word	0x00000000
        /*0b6c*/ 	.short	0x0101
        /*0b6e*/ 	.byte	0x3f
	.zero		1


	//   ....[32]....
        /*0b70*/ 	.word	0x00006b80
        /*0b74*/ 	.word	0x000000ff
        /*0b78*/ 	.word	0x00034830
        /*0b7c*/ 	.short	0x010a
        /*0b7e*/ 	.byte	0x06
	.zero		1


	//   ....[33]....
        /*0b80*/ 	.word	0x00006bc0
        /*0b84*/ 	.word	0x000000ff
        /*0b88*/ 	.word	0x00034830
        /*0b8c*/ 	.short	0x010a
        /*0b8e*/ 	.byte	0x06
	.zero		1


	//   ....[34]....
        /*0b90*/ 	.word	0x000073f0
        /*0b94*/ 	.word	0x000000ff
        /*0b98*/ 	.word	0x00034850
        /*0b9c*/ 	.short	0x010a
        /*0b9e*/ 	.byte	0x07
	.zero		1


	//   ....[35]....
        /*0ba0*/ 	.word	0x00007430
        /*0ba4*/ 	.word	0x000000ff
        /*0ba8*/ 	.word	0x00034850
        /*0bac*/ 	.short	0x010a
        /*0bae*/ 	.byte	0x07
	.zero		1


	//   ....[36]....
        /*0bb0*/ 	.word	0x000084d0
        /*0bb4*/ 	.word	0x0000001f
        /*0bb8*/ 	.word	0x00000000
        /*0bbc*/ 	.short	0x0101
        /*0bbe*/ 	.byte	0x3f
	.zero		1


	//   ....[37]....
        /*0bc0*/ 	.word	0x00008560
        /*0bc4*/ 	.word	0x00000023
        /*0bc8*/ 	.word	0x00000000
        /*0bcc*/ 	.short	0x0101
        /*0bce*/ 	.byte	0x3f
	.zero		1


	//   ....[38]....
        /*0bd0*/ 	.word	0x00008f90
        /*0bd4*/ 	.word	0x000000ff
        /*0bd8*/ 	.word	0x00034850
        /*0bdc*/ 	.short	0x010a
        /*0bde*/ 	.byte	0x05
	.zero		1


	//   ....[39]....
        /*0be0*/ 	.word	0x00008fd0
        /*0be4*/ 	.word	0x000000ff
        /*0be8*/ 	.word	0x00034850
        /*0bec*/ 	.short	0x010a
        /*0bee*/ 	.byte	0x05
	.zero		1


	//   ....[40]....
        /*0bf0*/ 	.word	0x000094f0
        /*0bf4*/ 	.word	0x00000008
        /*0bf8*/ 	.word	0x00000000
        /*0bfc*/ 	.short	0x0101
        /*0bfe*/ 	.byte	0x3f
	.zero		1


	//   ....[41]....
        /*0c00*/ 	.word	0x0000aab0
        /*0c04*/ 	.word	0x00000000
        /*0c08*/ 	.word	0x00000000
        /*0c0c*/ 	.short	0x0101
        /*0c0e*/ 	.byte	0x3f
	.zero		1


	//   ....[42]....
        /*0c10*/ 	.word	0x0000b120
        /*0c14*/ 	.word	0x00000006
        /*0c18*/ 	.word	0x00000000
        /*0c1c*/ 	.short	0x0101
        /*0c1e*/ 	.byte	0x3f
	.zero		1


	//   ....[43]....
        /*0c20*/ 	.word	0x0000e940
        /*0c24*/ 	.word	0x00000000
        /*0c28*/ 	.word	0x00034840
        /*0c2c*/ 	.short	0x010a
        /*0c2e*/ 	.byte	0x3f
	.zero		1


	//   ....[44]....
        /*0c30*/ 	.word	0x0000f900
        /*0c34*/ 	.word	0x00000012
        /*0c38*/ 	.word	0x00034800
        /*0c3c*/ 	.short	0x0107
        /*0c3e*/ 	.byte	0x3f
	.zero		1


	//   ....[45]....
        /*0c40*/ 	.word	0x0000fa10
        /*0c44*/ 	.word	0x00000012
        /*0c48*/ 	.word	0x00034800
        /*0c4c*/ 	.short	0x0101
        /*0c4e*/ 	.byte	0x3f
	.zero		1


	//   ....[46]....
        /*0c50*/ 	.word	0x0000fa30
        /*0c54*/ 	.word	0x00000012
        /*0c58*/ 	.word	0x00034820
        /*0c5c*/ 	.short	0x010a
        /*0c5e*/ 	.byte	0x3f
	.zero		1


	//   ....[47]....
        /*0c60*/ 	.word	0x0000fdf0
        /*0c64*/ 	.word	0x00000003
        /*0c68*/ 	.word	0x00034840
        /*0c6c*/ 	.short	0x010a
        /*0c6e*/ 	.byte	0x3f
	.zero		1


	//   ....[48]....
        /*0c70*/ 	.word	0x00010280
        /*0c74*/ 	.word	0x00000003
        /*0c78*/ 	.word	0x00000060
        /*0c7c*/ 	.short	0x010a
        /*0c7e*/ 	.byte	0x3f
	.zero		1


	//   ....[49]....
        /*0c80*/ 	.word	0x00010910
        /*0c84*/ 	.word	0x00000003
        /*0c88*/ 	.word	0x00034840
        /*0c8c*/ 	.short	0x010a
        /*0c8e*/ 	.byte	0x3f
	.zero		1


	//   ....[50]....
        /*0c90*/ 	.word	0x00010da0
        /*0c94*/ 	.word	0x00000002
        /*0c98*/ 	.word	0x00000060
        /*0c9c*/ 	.short	0x010a
        /*0c9e*/ 	.byte	0x3f
	.zero		1


	//   ....[51]....
        /*0ca0*/ 	.word	0x00011370
        /*0ca4*/ 	.word	0x00000002
        /*0ca8*/ 	.word	0x00034840
        /*0cac*/ 	.short	0x010a
        /*0cae*/ 	.byte	0x3f
	.zero		1


	//   ....[52]....
        /*0cb0*/ 	.word	0x00011800
        /*0cb4*/ 	.word	0x00000002
        /*0cb8*/ 	.word	0x00000060
        /*0cbc*/ 	.short	0x010a
        /*0cbe*/ 	.byte	0x3f
	.zero		1


	//   ....[53]....
        /*0cc0*/ 	.word	0x00011d80
        /*0cc4*/ 	.word	0x00000000
        /*0cc8*/ 	.word	0x00034860
        /*0ccc*/ 	.short	0x010a
        /*0cce*/ 	.byte	0x3f
	.zero		1


	//   ....[54]....
        /*0cd0*/ 	.word	0x000133c0
        /*0cd4*/ 	.word	0x00000000
        /*0cd8*/ 	.word	0x00034820
        /*0cdc*/ 	.short	0x010a
        /*0cde*/ 	.byte	0x3f
	.zero		1


	//   ....[55]....
        /*0ce0*/ 	.word	0x000135b0
        /*0ce4*/ 	.word	0x00000006
        /*0ce8*/ 	.word	0x00000000
        /*0cec*/ 	.short	0x010a
        /*0cee*/ 	.byte	0x3f
	.zero		1


	//   ....[56]....
        /*0cf0*/ 	.word	0x000135e0
        /*0cf4*/ 	.word	0x00000007
        /*0cf8*/ 	.word	0x00000000
        /*0cfc*/ 	.short	0x010a
        /*0cfe*/ 	.byte	0x3f
	.zero		1


	//   ....[57]....
        /*0d00*/ 	.word	0x00013640
        /*0d04*/ 	.word	0x00000004
        /*0d08*/ 	.word	0x00000000
        /*0d0c*/ 	.short	0x010a
        /*0d0e*/ 	.byte	0x3f
	.zero		1


	//   ....[58]....
        /*0d10*/ 	.word	0x00013670
        /*0d14*/ 	.word	0x00000003
        /*0d18*/ 	.word	0x00000000
        /*0d1c*/ 	.short	0x010a
        /*0d1e*/ 	.byte	0x3f
	.zero		1


	//   ....[59]....
        /*0d20*/ 	.word	0x000136e0
        /*0d24*/ 	.word	0x00000003
        /*0d28*/ 	.word	0x00034800
        /*0d2c*/ 	.short	0x010a
        /*0d2e*/ 	.byte	0x3f
	.zero		1


	//   ....[60]....
        /*0d30*/ 	.word	0x00013730
        /*0d34*/ 	.word	0x00000002
        /*0d38*/ 	.word	0x00034830
        /*0d3c*/ 	.short	0x010a
        /*0d3e*/ 	.byte	0x3f
	.zero		1


	//   ....[61]....
        /*0d40*/ 	.word	0x00013790
        /*0d44*/ 	.word	0x00000007
        /*0d48*/ 	.word	0x00034830
        /*0d4c*/ 	.short	0x010a
        /*0d4e*/ 	.byte	0x3f
	.zero		1


	//   ....[62]....
        /*0d50*/ 	.word	0x000137f0
        /*0d54*/ 	.word	0x00000003
        /*0d58*/ 	.word	0x00034850
        /*0d5c*/ 	.short	0x010a
        /*0d5e*/ 	.byte	0x3f
	.zero		1


	//   ....[63]....
        /*0d60*/ 	.word	0x00013850
        /*0d64*/ 	.word	0x00000007
        /*0d68*/ 	.word	0x00034830
        /*0d6c*/ 	.short	0x010a
        /*0d6e*/ 	.byte	0x3f
	.zero		1


	//   ....[64]....
        /*0d70*/ 	.word	0x000138b0
        /*0d74*/ 	.word	0x00000003
        /*0d78*/ 	.word	0x00034850
        /*0d7c*/ 	.short	0x010a
        /*0d7e*/ 	.byte	0x3f
	.zero		1


	//   ....[65]....
        /*0d80*/ 	.word	0x00013910
        /*0d84*/ 	.word	0x00000003
        /*0d88*/ 	.word	0x00034850
        /*0d8c*/ 	.short	0x010a
        /*0d8e*/ 	.byte	0x3f
	.zero		1


	//   ....[66]....
        /*0d90*/ 	.word	0x00013ab0
        /*0d94*/ 	.word	0x00000000
        /*0d98*/ 	.word	0x00034840
        /*0d9c*/ 	.short	0x010a
        /*0d9e*/ 	.byte	0x3f
	.zero		1


	//   ....[67]....
        /*0da0*/ 	.word	0x000146d0
        /*0da4*/ 	.word	0x00000012
        /*0da8*/ 	.word	0x00034820
        /*0dac*/ 	.short	0x010a
        /*0dae*/ 	.byte	0x3f
	.zero		1


	//   ....[68]....
        /*0db0*/ 	.word	0x00014720
        /*0db4*/ 	.word	0x00000003
        /*0db8*/ 	.word	0x00034840
        /*0dbc*/ 	.short	0x010a
        /*0dbe*/ 	.byte	0x3f
	.zero		1


	//   ....[69]....
        /*0dc0*/ 	.word	0x00014770
        /*0dc4*/ 	.word	0x00000003
        /*0dc8*/ 	.word	0x00000060
        /*0dcc*/ 	.short	0x010a
        /*0dce*/ 	.byte	0x3f
	.zero		1


	//   ....[70]....
        /*0dd0*/ 	.word	0x000147c0
        /*0dd4*/ 	.word	0x00000003
        /*0dd8*/ 	.word	0x00034840
        /*0ddc*/ 	.short	0x010a
        /*0dde*/ 	.byte	0x3f
	.zero		1


	//   ....[71]....
        /*0de0*/ 	.word	0x00014810
        /*0de4*/ 	.word	0x00000002
        /*0de8*/ 	.word	0x00000060
        /*0dec*/ 	.short	0x010a
        /*0dee*/ 	.byte	0x3f
	.zero		1


	//   ....[72]....
        /*0df0*/ 	.word	0x00014860
        /*0df4*/ 	.word	0x00000002
        /*0df8*/ 	.word	0x00034840
        /*0dfc*/ 	.short	0x010a
        /*0dfe*/ 	.byte	0x3f
	.zero		1


	//   ....[73]....
        /*0e00*/ 	.word	0x000148b0
        /*0e04*/ 	.word	0x00000002
        /*0e08*/ 	.word	0x00000060
        /*0e0c*/ 	.short	0x010a
        /*0e0e*/ 	.byte	0x3f
	.zero		1


	//   ....[74]....
        /*0e10*/ 	.word	0x00014900
        /*0e14*/ 	.word	0x00000000
        /*0e18*/ 	.word	0x00034860
        /*0e1c*/ 	.short	0x010a
        /*0e1e*/ 	.byte	0x3f
	.zero		1


	//   ....[75]....
        /*0e20*/ 	.word	0x00015470
        /*0e24*/ 	.word	0x00000000
        /*0e28*/ 	.word	0x00034820
        /*0e2c*/ 	.short	0x010a
        /*0e2e*/ 	.byte	0x3f
	.zero		1


	//   ....[76]....
        /*0e30*/ 	.word	0x00015610
        /*0e34*/ 	.word	0x00000006
        /*0e38*/ 	.word	0x00000000
        /*0e3c*/ 	.short	0x010a
        /*0e3e*/ 	.byte	0x3f
	.zero		1


	//   ....[77]....
        /*0e40*/ 	.word	0x00015660
        /*0e44*/ 	.word	0x00000007
        /*0e48*/ 	.word	0x00000000
        /*0e4c*/ 	.short	0x010a
        /*0e4e*/ 	.byte	0x3f
	.zero		1


	//   ....[78]....
        /*0e50*/ 	.word	0x000156b0
        /*0e54*/ 	.word	0x00000004
        /*0e58*/ 	.word	0x00000000
        /*0e5c*/ 	.short	0x010a
        /*0e5e*/ 	.byte	0x3f
	.zero		1


	//----- nvinfo : EIATTR_NUM_MBARRIERS
	.align		4
.L_535:
        /*0e60*/ 	.byte	0x03, 0x38
        /*0e62*/ 	.short	0x0016


	//----- nvinfo : EIATTR_EXIT_INSTR_OFFSETS
	.align		4
        /*0e64*/ 	.byte	0x04, 0x1c
        /*0e66*/ 	.short	(.L_537 - .L_536)


	//   ....[0]....
.L_536:
        /*0e68*/ 	.word	0x00000a30


	//   ....[1]....
        /*0e6c*/ 	.word	0x0000c570


	//   ....[2]....
        /*0e70*/ 	.word	0x000136c0


	//----- nvinfo : EIATTR_MAX_THREADS
	.align		4
.L_537:
        /*0e74*/ 	.byte	0x04, 0x05
        /*0e76*/ 	.short	(.L_539 - .L_538)
.L_538:
        /*0e78*/ 	.word	0x00000180
        /*0e7c*/ 	.word	0x00000001
        /*0e80*/ 	.word	0x00000001


	//----- nvinfo : EIATTR_CRS_STACK_SIZE
	.align		4
.L_539:
        /*0e84*/ 	.byte	0x04, 0x1e
        /*0e86*/ 	.short	(.L_541 - .L_540)
.L_540:
        /*0e88*/ 	.word	0x00000000


	//----- nvinfo : EIATTR_CBANK_PARAM_SIZE
	.align		4
.L_541:
        /*0e8c*/ 	.byte	0x03, 0x19
        /*0e8e*/ 	.short	0x0af0


	//----- nvinfo : EIATTR_PARAM_CBANK
	.align		4
        /*0e90*/ 	.byte	0x04, 0x0a
        /*0e92*/ 	.short	(.L_543 - .L_542)
	.align		4
.L_542:
        /*0e94*/ 	.word	index@(.nv.constant0._ZN7cutlass13device_kernelIN5flash11enable_sm90INS1_16FlashAttnFwdSm90INS1_25CollectiveMainloopFwdSm90ILi2EN4cute5tupleIJNS5_1CILi1EEES8_S8_EEENS6_IJNS7_ILi128EEESA_NS7_ILi192EEEEEELi128ENS_6half_tEfNS_4arch4Sm90ELb1ELb0ELb0ELb1ELb0ELb0ELb0ELb1ELb1ELb1ELb1ELb0EEENS1_21CollectiveEpilogueFwdINS6_IJSA_SA_SA_EEES9_SD_SF_Li256ELb1ELb1ELb1ELb0EEENS1_36VarlenDynamicPersistentTileSchedulerILi128ELi128ELi256ELi128ELb1ELb1ELb1ELb1ELb1ELb1EEEEEEEEEvNT_6ParamsE)
        /*0e98*/ 	.short	0x0210
        /*0e9a*/ 	.short	0x0af0


	//----- nvinfo : EIATTR_SW_WAR
	.align		4
.L_543:
        /*0e9c*/ 	.byte	0x04, 0x36
        /*0e9e*/ 	.short	(.L_545 - .L_544)
.L_544:
        /*0ea0*/ 	.word	0x00000008
.L_545:


//--------------------- .nv.info._ZN7cutlass13device_kernelIN5flash11enable_sm90INS1_16FlashAttnFwdSm90INS1_25CollectiveMainloopFwdSm90ILi2EN4cute5tupleIJNS5_1CILi1EEES8_S8_EEENS6_IJNS7_ILi128EEESA_NS7_ILi192EEEEEELi128ENS_6half_tEfNS_4arch4Sm90ELb1ELb0ELb0ELb1ELb0ELb1ELb0ELb1ELb1ELb1ELb1ELb0EEENS1_21CollectiveEpilogueFwdINS6_IJSA_SA_SA_EEES9_SD_SF_Li256ELb1ELb1ELb1ELb0EEENS1_36VarlenDynamicPersistentTileSchedulerILi128ELi128ELi256ELi128ELb1ELb1ELb1ELb1ELb1ELb1EEEEEEEEEvNT_6ParamsE --------------------------
	.section	.nv.info._ZN7cutlass13device_kernelIN5flash11enable_sm90INS1_16FlashAttnFwdSm90INS1_25CollectiveMainloopFwdSm90ILi2EN4cute5tupleIJNS5_1CILi1EEES8_S8_EEENS6_IJNS7_ILi128EEESA_NS7_ILi192EEEEEELi128ENS_6half_tEfNS_4arch4Sm90ELb1ELb0ELb0ELb1ELb0ELb1ELb0ELb1ELb1ELb1ELb1ELb0EEENS1_21CollectiveEpilogueFwdINS6_IJSA_SA_SA_EEES9_SD_SF_Li256ELb1ELb1ELb1ELb0EEENS1_36VarlenDynamicPersistentTileSchedulerILi128ELi128ELi256ELi128ELb1ELb1ELb1ELb1ELb1ELb1EEEEEEEEEvNT_6ParamsE,"",@"SHT_CUDA_INFO"
	.sectionflags	@""
	.align	4


	//----- nvinfo : EIATTR_CUDA_API_VERSION
	.align		4
        /*0000*/ 	.byte	0x04, 0x37
        /*0002*/ 	.short	(.L_547 - .L_546)
.L_546:
        /*0004*/ 	.word	0x00000082


	//----- nvinfo : EIATTR_KPARAM_INFO
	.align		4
.L_547:
        /*0008*/ 	.byte	0x04, 0x17
        /*000a*/ 	.short	(.L_549 - .L_548)
.L_548:
        /*000c*/ 	.word	0x00000000
        /*0010*/ 	.short	0x0000
        /*0012*/ 	.short	0x0070
        /*0014*/ 	.byte	0x00, 0xf0, 0x01, 0x2a


	//----- nvinfo : EIATTR_SPARSE_MMA_MASK
	.align		4
.L_549:
        /*0018*/ 	.byte	0x03, 0x50
        /*001a*/ 	.short	0x0000


	//----- nvinfo : EIATTR_MAXREG_COUNT
	.align		4
        /*001c*/ 	.byte	0x03, 0x1b
        /*001e*/ 	.short	0x00a8


	//----- nvinfo : EIATTR_NUM_BARRIERS
	.align		4
        /*0020*/ 	.byte	0x02, 0x4c
        /*0022*/ 	.byte	0x10
	.zero		1


	//----- nvinfo : EIATTR_EXTERNS
	.align		4
        /*0024*/ 	.byte	0x04, 0x0f
        /*0026*/ 	.short	(.L_551 - .L_550)


	//   ....[0]....
	.align		4
.L_550:
        /*0028*/ 	.word	index@(__assertfail)


	//----- nvinfo : EIATTR_ANNOTATIONS
	.align		4
.L_551:
        /*002c*/ 	.byte	0x04, 0x55
        /*002e*/ 	.short	(.L_553 - .L_552)


	//   ....[0]....
.L_552:
        /* <DEDUP_REMOVED lines=136> */


	//----- nvinfo : EIATTR_MERCURY_ISA_VERSION
	.align		4
.L_553:
        /*0898*/ 	.byte	0x03, 0x5f
        /*089a*/ 	.short	0x0101


	//----- nvinfo : EIATTR_UNUSED_LOAD_BYTE_OFFSET
	.align		4
        /*089c*/ 	.byte	0x04, 0x44
        /*089e*/ 	.short	(.L_555 - .L_554)


	//   ....[0]....
.L_554:
        /*08a0*/ 	.word	0x00000ab0
        /*08a4*/ 	.word	0x0000fff0


	//   ....[1]....
        /*08a8*/ 	.word	0x0001aa90
        /*08ac*/ 	.word	0x0000fff0


	//----- nvinfo : EIATTR_INT_WARP_WIDE_INSTR_OFFSETS
	.align		4
.L_555:
        /*08b0*/ 	.byte	0x04, 0x31
        /*08b2*/ 	.short	(.L_557 - .L_556)


	//   ....[0]....
.L_556:
        /*08b4*/ 	.word	0x00000190


	//   ....[1]....
        /*08b8*/ 	.word	0x000001d0


	//   ....[2]....
        /*08bc*/ 	.word	0x00000240


	//   ....[3]....
        /*08c0*/ 	.word	0x00020d50


	//   ....[4]....
        /*08c4*/ 	.word	0x00020de0


	//   ....[5]....
        /*08c8*/ 	.word	0x00024880


	//   ....[6]....
        /*08cc*/ 	.word	0x000248e0


	//----- nvinfo : EIATTR_COOP_GROUP_MASK_REGIDS
	.align		4
.L_557:
        /*08d0*/ 	.byte	0x04, 0x29
        /*08d2*/ 	.short	(.L_559 - .L_558)


	//   ....[0]....
.L_558:
        /*08d4*/ 	.word	0xffffffff


	//   ....[1]....
        /*08d8*/ 	.word	0xffffffff


	//   ....[2]....
        /*08dc*/ 	.word	0xffffffff


	//   ....[3]....
        /*08e0*/ 	.word	0xffffffff


	//   ....[4]....
        /*08e4*/ 	.word	0xffffffff


	//   ....[5]....
        /*08e8*/ 	.word	0xffffffff


	//   ....[6]....
        /*08ec*/ 	.word	0xffffffff


	//   ....[7]....
        /*08f0*/ 	.word	0xffffffff


	//   ....[8]....
        /*08f4*/ 	.word	0xffffffff


	//   ....[9]....
        /*08f8*/ 	.word	0xffffffff


	//   ....[10]....
        /*08fc*/ 	.word	0xffffffff


	//   ....[11]....
        /*0900*/ 	.word	0xffffffff


	//   ....[12]....
        /*0904*/ 	.word	0xffffffff


	//   ....[13]....
        /*0908*/ 	.word	0xffffffff


	//   ....[14]....
        /*090c*/ 	.word	0xffffffff


	//   ....[15]....
        /*0910*/ 	.word	0xffffffff


	//   ....[16]....
        /*0914*/ 	.word	0xffffffff


	//   ....[17]....
        /*0918*/ 	.word	0xffffffff


	//   ....[18]....
        /*091c*/ 	.word	0xffffffff


	//   ....[19]....
        /*0920*/ 	.word	0xffffffff


	//   ....[20]....
        /*0924*/ 	.word	0xffffffff


	//   ....[21]....
        /*0928*/ 	.word	0xffffffff


	//   ....[22]....
        /*092c*/ 	.word	0xffffffff


	//   ....[23]....
        /*0930*/ 	.word	0xffffffff


	//   ....[24]....
        /*0934*/ 	.word	0xffffffff


	//   ....[25]....
        /*0938*/ 	.word	0xffffffff


	//   ....[26]....
        /*093c*/ 	.word	0xffffffff


	//   ....[27]....
        /*0940*/ 	.word	0xffffffff


	//   ....[28]....
        /*0944*/ 	.word	0xffffffff


	//   ....[29]....
        /*0948*/ 	.word	0xffffffff


	//   ....[30]....
        /*094c*/ 	.word	0xffffffff


	//   ....[31]....
        /*0950*/ 	.word	0xffffffff


	//   ....[32]....
        /*0954*/ 	.word	0xffffffff


	//   ....[33]....
        /*0958*/ 	.word	0xffffffff


	//   ....[34]....
        /*095c*/ 	.word	0xffffffff


	//   ....[35]....
        /*0960*/ 	.word	0xffffffff


	//   ....[36]....
        /*0964*/ 	.word	0xffffffff


	//   ....[37]....
        /*0968*/ 	.word	0xffffffff


	//   ....[38]....
        /*096c*/ 	.word	0xffffffff


	//   ....[39]....
        /*0970*/ 	.word	0xffffffff


	//   ....[40]....
        /*0974*/ 	.word	0xffffffff


	//   ....[41]....
        /*0978*/ 	.word	0xffffffff


	//   ....[42]....
        /*097c*/ 	.word	0xffffffff


	//   ....[43]....
        /*0980*/ 	.word	0xffffffff


	//   ....[44]....
        /*0984*/ 	.word	0xffffffff


	//   ....[45]....
        /*0988*/ 	.word	0xffffffff


	//   ....[46]....
        /*098c*/ 	.word	0xffffffff


	//   ....[47]....
        /*0990*/ 	.word	0xffffffff


	//   ....[48]....
        /*0994*/ 	.word	0xffffffff


	//   ....[49]....
        /*0998*/ 	.word	0xffffffff


	//   ....[50]....
        /*099c*/ 	.word	0xffffffff


	//   ....[51]....
        /*09a0*/ 	.word	0xffffffff


	//   ....[52]....
        /*09a4*/ 	.word	0xffffffff


	//   ....[53]....
        /*09a8*/ 	.word	0xffffffff


	//   ....[54]....
        /*09ac*/ 	.word	0xffffffff


	//   ....[55]....
        /*09b0*/ 	.word	0xffffffff


	//   ....[56]....
        /*09b4*/ 	.word	0xffffffff


	//   ....[57]....
        /*09b8*/ 	.word	0xffffffff


	//   ....[58]....
        /*09bc*/ 	.word	0xffffffff


	//   ....[59]....
        /*09c0*/ 	.word	0xffffffff


	//   ....[60]....
        /*09c4*/ 	.word	0xffffffff


	//   ....[61]....
        /*09c8*/ 	.word	0xffffffff


	//   ....[62]....
        /*09cc*/ 	.word	0xffffffff


	//   ....[63]....
        /*09d0*/ 	.word	0xffffffff


	//   ....[64]....
        /*09d4*/ 	.word	0xffffffff


	//   ....[65]....
        /*09d8*/ 	.word	0xffffffff


	//   ....[66]....
        /*09dc*/ 	.word	0xffffffff


	//   ....[67]....
        /*09e0*/ 	.word	0xffffffff


	//   ....[68]....
        /*09e4*/ 	.word	0xffffffff


	//   ....[69]....
        /*09e8*/ 	.word	0xffffffff


	//   ....[70]....
        /*09ec*/ 	.word	0xffffffff


	//   ....[71]....
        /*09f0*/ 	.word	0xffffffff


	//   ....[72]....
        /*09f4*/ 	.word	0xffffffff


	//   ....[73]....
        /*09f8*/ 	.word	0xffffffff


	//   ....[74]....
        /*09fc*/ 	.word	0xffffffff


	//   ....[75]....
        /*0a00*/ 	.word	0xffffffff


	//   ....[76]....
        /*0a04*/ 	.word	0xffffffff


	//   ....[77]....
        /*0a08*/ 	.word	0xffffffff


	//   ....[78]....
        /*0a0c*/ 	.word	0xffffffff


	//   ....[79]....
        /*0a10*/ 	.word	0xffffffff


	//   ....[80]....
        /*0a14*/ 	.word	0xffffffff


	//   ....[81]....
        /*0a18*/ 	.word	0xffffffff


	//   ....[82]....
        /*0a1c*/ 	.word	0xffffffff


	//   ....[83]....
        /*0a20*/ 	.word	0xffffffff


	//   ....[84]....
        /*0a24*/ 	.word	0xffffffff


	//   ....[85]....
        /*0a28*/ 	.word	0xffffffff


	//   ....[86]....
        /*0a2c*/ 	.word	0xffffffff


	//   ....[87]....
        /*0a30*/ 	.word	0xffffffff


	//   ....[88]....
        /*0a34*/ 	.word	0xffffffff


	//   ....[89]....
        /*0a38*/ 	.word	0xffffffff


	//   ....[90]....
        /*0a3c*/ 	.word	0xffffffff


	//   ....[91]....
        /*0a40*/ 	.word	0xffffffff


	//   ....[92]....
        /*0a44*/ 	.word	0xffffffff


	//   ....[93]....
        /*0a48*/ 	.word	0xffffffff


	//   ....[94]....
        /*0a4c*/ 	.word	0xffffffff


	//   ....[95]....
        /*0a50*/ 	.word	0xffffffff


	//   ....[96]....
        /*0a54*/ 	.word	0xffffffff


	//   ....[97]....
        /*0a58*/ 	.word	0xffffffff


	//   ....[98]....
        /*0a5c*/ 	.word	0xffffffff


	//   ....[99]....
        /*0a60*/ 	.word	0xffffffff


	//   ....[100]....
        /*0a64*/ 	.word	0xffffffff


	//   ....[101]....
        /*0a68*/ 	.word	0xffffffff


	//   ....[102]....
        /*0a6c*/ 	.word	0xffffffff


	//   ....[103]....
        /*0a70*/ 	.word	0xffffffff


	//   ....[104]....
        /*0a74*/ 	.word	0xffffffff


	//   ....[105]....
        /*0a78*/ 	.word	0xffffffff


	//   ....[106]....
        /*0a7c*/ 	.word	0xffffffff


	//   ....[107]....
        /*0a80*/ 	.word	0xffffffff


	//   ....[108]....
        /*0a84*/ 	.word	0xffffffff


	//   ....[109]....
        /*0a88*/ 	.word	0xffffffff


	//   ....[110]....
        /*0a8c*/ 	.word	0xffffffff


	//   ....[111]....
        /*0a90*/ 	.word	0xffffffff


	//   ....[112]....
        /*0a94*/ 	.word	0xffffffff


	//   ....[113]....
        /*0a98*/ 	.word	0xffffffff


	//   ....[114]....
        /*0a9c*/ 	.word	0xffffffff


	//   ....[115]....
        /*0aa0*/ 	.word	0xffffffff


	//   ....[116]....
        /*0aa4*/ 	.word	0xffffffff


	//   ....[117]....
        /*0aa8*/ 	.word	0xffffffff


	//   ....[118]....
        /*0aac*/ 	.word	0xffffffff


	//   ....[119]....
        /*0ab0*/ 	.word	0xffffffff


	//   ....[120]....
        /*0ab4*/ 	.word	0xffffffff


	//   ....[121]....
        /*0ab8*/ 	.word	0xffffffff


	//   ....[122]....
        /*0abc*/ 	.word	0x0500000f


	//   ....[123]....
        /*0ac0*/ 	.word	0x0500000f


	//   ....[124]....
        /*0ac4*/ 	.word	0x0500000f


	//   ....[125]....
        /*0ac8*/ 	.word	0x0500000f


	//   ....[126]....
        /*0acc*/ 	.word	0x0500000f


	//   ....[127]....
        /*0ad0*/ 	.word	0x0500000f


	//   ....[128]....
        /*0ad4*/ 	.word	0x0500000f


	//   ....[129]....
        /*0ad8*/ 	.word	0x0500000f


	//   ....[130]....
        /*0adc*/ 	.word	0x0500000f


	//   ....[131]....
        /*0ae0*/ 	.word	0x0500000f


	//   ....[132]....
        /*0ae4*/ 	.word	0x0500000f


	//   ....[133]....
        /*0ae8*/ 	.word	0x0500000f


	//   ....[134]....
        /*0aec*/ 	.word	0x0500000f


	//   ....[135]....
        /*0af0*/ 	.word	0x0500000f


	//   ....[136]....
        /*0af4*/ 	.word	0x0500000f


	//   ....[137]....
        /*0af8*/ 	.word	0x0500000f


	//   ....[138]....
        /*0afc*/ 	.word	0x0500000f


	//   ....[139]....
        /*0b00*/ 	.word	0x0500000f


	//   ....[140]....
        /*0b04*/ 	.word	0x0500000f


	//   ....[141]....
        /*0b08*/ 	.word	0x0500000f


	//   ....[142]....
        /*0b0c*/ 	.word	0x0500000f


	//   ....[143]....
        /*0b10*/ 	.word	0x0500000f


	//   ....[144]....
        /*0b14*/ 	.word	0x0500000f


	//   ....[145]....
        /*0b18*/ 	.word	0x0500000f


	//   ....[146]....
        /*0b1c*/ 	.word	0x0500000f


	//   ....[147]....
        /*0b20*/ 	.word	0x0500000f


	//   ....[148]....
        /*0b24*/ 	.word	0x0500000f


	//   ....[149]....
        /*0b28*/ 	.word	0x0500000f


	//   ....[150]....
        /*0b2c*/ 	.word	0x0500000f


	//   ....[151]....
        /*0b30*/ 	.word	0x0500000f


	//   ....[152]....
        /*0b34*/ 	.word	0x0500000f


	//   ....[153]....
        /*0b38*/ 	.word	0x0500000f


	//   ....[154]....
        /*0b3c*/ 	.word	0x0500000f


	//   ....[155]....
        /*0b40*/ 	.word	0x0500000f


	//   ....[156]....
        /*0b44*/ 	.word	0x0500000f


	//   ....[157]....
        /*0b48*/ 	.word	0x0500000f


	//   ....[158]....
        /*0b4c*/ 	.word	0x0500000f


	//   ....[159]....
        /*0b50*/ 	.word	0x0500000f


	//   ....[160]....
        /*0b54*/ 	.word	0x0500000f


	//   ....[161]....
        /*0b58*/ 	.word	0x0500000f


	//   ....[162]....
        /*0b5c*/ 	.word	0x0500000f


	//   ....[163]....
        /*0b60*/ 	.word	0x0500000f


	//   ....[164]....
        /*0b64*/ 	.word	0x0500000f


	//   ....[165]....
        /*0b68*/ 	.word	0x0500000f


	//   ....[166]....
        /*0b6c*/ 	.word	0x0500000f


	//   ....[167]....
        /*0b70*/ 	.word	0x0500000f


	//   ....[168]....
        /*0b74*/ 	.word	0x0500000f


	//   ....[169]....
        /*0b78*/ 	.word	0x0500000f


	//   ....[170]....
        /*0b7c*/ 	.word	0x0500000f


	//   ....[171]....
        /*0b80*/ 	.word	0x0500000f


	//   ....[172]....
        /*0b84*/ 	.word	0x0500000f


	//   ....[173]....
        /*0b88*/ 	.word	0x0500000f


	//   ....[174]....
        /*0b8c*/ 	.word	0x0500000f


	//----- nvinfo : EIATTR_COOP_GROUP_INSTR_OFFSETS
	.align		4
.L_559:
        /*0b90*/ 	.byte	0x04, 0x28
        /*0b92*/ 	.short	(.L_561 - .L_560)


	//   ....[0]....
.L_560:
        /*0b94*/ 	.word	0x00000060


	//   ....[1]....
        /*0b98*/ 	.word	0x000001a0


	//   ....[2]....
        /*0b9c*/ 	.word	0x000001f0


	//   ....[3]....
        /*0ba0*/ 	.word	0x00000420


	//   ....[4]....
        /*0ba4*/ 	.word	0x00000580


	//   ....[5]....
        /*0ba8*/ 	.word	0x000006a0


	//   ....[6]....
        /*0bac*/ 	.word	0x00000800


	//   ....[7]....
        /*0bb0*/ 	.word	0x0000b000


	//   ....[8]....
        /*0bb4*/ 	.word	0x0000b700


	//   ....[9]....
        /*0bb8*/ 	.word	0x0000b710


	//   ....[10]....
        /*0bbc*/ 	.word	0x0000b720


	//   ....[11]....
        /*0bc0*/ 	.word	0x0000b730


	//   ....[12]....
        /*0bc4*/ 	.word	0x0000bf00


	//   ....[13]....
        /*0bc8*/ 	.word	0x0000bf10


	//   ....[14]....
        /*0bcc*/ 	.word	0x0000bf20


	//   ....[15]....
        /*0bd0*/ 	.word	0x0000bf30


	//   ....[16]....
        /*0bd4*/ 	.word	0x0000ecd0


	//   ....[17]....
        /*0bd8*/ 	.word	0x0000ece0


	//   ....[18]....
        /*0bdc*/ 	.word	0x0000ecf0


	//   ....[19]....
        /*0be0*/ 	.word	0x0000ed00


	//   ....[20]....
        /*0be4*/ 	.word	0x0000f2f0


	//   ....[21]....
        /*0be8*/ 	.word	0x0000f300


	//   ....[22]....
        /*0bec*/ 	.word	0x0000f310


	//   ....[23]....
        /*0bf0*/ 	.word	0x0000f320


	//   ....[24]....
        /*0bf4*/ 	.word	0x00012530


	//   ....[25]....
        /*0bf8*/ 	.word	0x00012cb0


	//   ....[26]....
        /*0bfc*/ 	.word	0x00013220


	//   ....[27]....
        /*0c00*/ 	.word	0x000132b0


	//   ....[28]....
        /*0c04*/ 	.word	0x00013c30


	//   ....[29]....
        /*0c08*/ 	.word	0x00013cc0


	//   ....[30]....
        /*0c0c*/ 	.word	0x00015730


	//   ....[31]....
        /*0c10*/ 	.word	0x00015750


	//   ....[32]....
        /*0c14*/ 	.word	0x00015f80


	//   ....[33]....
        /*0c18*/ 	.word	0x000164d0


	//   ....[34]....
        /*0c1c*/ 	.word	0x00016540


	//   ....[35]....
        /*0c20*/ 	.word	0x000165e0


	//   ....[36]....
        /*0c24*/ 	.word	0x000186f0


	//   ....[37]....
        /*0c28*/ 	.word	0x00018750


	//   ....[38]....
        /*0c2c*/ 	.word	0x00018e70


	//   ....[39]....
        /*0c30*/ 	.word	0x00018ed0


	//   ....[40]....
        /*0c34*/ 	.word	0x0001a3e0


	//   ....[41]....
        /*0c38*/ 	.word	0x0001a460


	//   ....[42]....
        /*0c3c*/ 	.word	0x0001a470


	//   ....[43]....
        /*0c40*/ 	.word	0x0001a4a0


	//   ....[44]....
        /*0c44*/ 	.word	0x0001b530


	//   ....[45]....
        /*0c48*/ 	.word	0x0001b540


	//   ....[46]....
        /*0c4c*/ 	.word	0x0001b550


	//   ....[47]....
        /*0c50*/ 	.word	0x0001b560


	//   ....[48]....
        /*0c54*/ 	.word	0x0001bc60


	//   ....[49]....
        /*0c58*/ 	.word	0x0001bcc0


	//   ....[50]....
        /*0c5c*/ 	.word	0x0001bd90


	//   ....[51]....
        /*0c60*/ 	.word	0x0001bdb0


	//   ....[52]....
        /*0c64*/ 	.word	0x0001be70


	//   ....[53]....
        /*0c68*/ 	.word	0x0001be90


	//   ....[54]....
        /*0c6c*/ 	.word	0x0001bf60


	//   ....[55]....
        /*0c70*/ 	.word	0x0001bf80


	//   ....[56]....
        /*0c74*/ 	.word	0x0001c400


	//   ....[57]....
        /*0c78*/ 	.word	0x0001c410


	//   ....[58]....
        /*0c7c*/ 	.word	0x0001c850


	//   ....[59]....
        /*0c80*/ 	.word	0x0001c860


	//   ....[60]....
        /*0c84*/ 	.word	0x0001d4c0


	//   ....[61]....
        /*0c88*/ 	.word	0x0001d4e0


	//   ....[62]....
        /*0c8c*/ 	.word	0x0001d5a0


	//   ....[63]....
        /*0c90*/ 	.word	0x0001d5c0


	//   ....[64]....
        /*0c94*/ 	.word	0x0001d680


	//   ....[65]....
        /*0c98*/ 	.word	0x0001d6a0


	//   ....[66]....
        /*0c9c*/ 	.word	0x0001d770


	//   ....[67]....
        /*0ca0*/ 	.word	0x0001d790


	//   ....[68]....
        /*0ca4*/ 	.word	0x0001d8e0


	//   ....[69]....
        /*0ca8*/ 	.word	0x0001db10


	//   ....[70]....
        /*0cac*/ 	.word	0x0001db40


	//   ....[71]....
        /*0cb0*/ 	.word	0x0001db70


	//   ....[72]....
        /*0cb4*/ 	.word	0x0001dba0


	//   ....[73]....
        /*0cb8*/ 	.word	0x0001dbd0


	//   ....[74]....
        /*0cbc*/ 	.word	0x0001dc00


	//   ....[75]....
        /*0cc0*/ 	.word	0x0001dda0


	//   ....[76]....
        /*0cc4*/ 	.word	0x0001ddd0


	//   ....[77]....
        /*0cc8*/ 	.word	0x0001de00


	//   ....[78]....
        /*0ccc*/ 	.word	0x0001de30


	//   ....[79]....
        /*0cd0*/ 	.word	0x0001de60


	//   ....[80]....
        /*0cd4*/ 	.word	0x0001de90


	//   ....[81]....
        /*0cd8*/ 	.word	0x0001df30


	//   ....[82]....
        /*0cdc*/ 	.word	0x0001df60


	//   ....[83]....
        /*0ce0*/ 	.word	0x0001df70


	//   ....[84]....
        /*0ce4*/ 	.word	0x0001dfa0


	//   ....[85]....
        /*0ce8*/ 	.word	0x0001f680


	//   ....[86]....
        /*0cec*/ 	.word	0x00021330


	//   ....[87]....
        /*0cf0*/ 	.word	0x00021f40


	//   ....[88]....
        /*0cf4*/ 	.word	0x00021f50


	//   ....[89]....
        /*0cf8*/ 	.word	0x00022010


	//   ....[90]....
        /*0cfc*/ 	.word	0x00022020


	//   ....[91]....
        /*0d00*/ 	.word	0x000220c0


	//   ....[92]....
        /*0d04*/ 	.word	0x000220d0


	//   ....[93]....
        /*0d08*/ 	.word	0x00022170


	//   ....[94]....
        /*0d0c*/ 	.word	0x00022180


	//   ....[95]....
        /*0d10*/ 	.word	0x00022220


	//   ....[96]....
        /*0d14*/ 	.word	0x00022230


	//   ....[97]....
        /*0d18*/ 	.word	0x000222d0


	//   ....[98]....
        /*0d1c*/ 	.word	0x000222e0


	//   ....[99]....
        /*0d20*/ 	.word	0x00022380


	//   ....[100]....
        /*0d24*/ 	.word	0x00022390


	//   ....[101]....
        /*0d28*/ 	.word	0x000223e0


	//   ....[102]....
        /*0d2c*/ 	.word	0x00022420


	//   ....[103]....
        /*0d30*/ 	.word	0x00025000


	//   ....[104]....
        /*0d34*/ 	.word	0x00025030


	//   ....[105]....
        /*0d38*/ 	.word	0x00025090


	//   ....[106]....
        /*0d3c*/ 	.word	0x000250c0


	//   ....[107]....
        /*0d40*/ 	.word	0x000250f0


	//   ....[108]....
        /*0d44*/ 	.word	0x00025120


	//   ....[109]....
        /*0d48*/ 	.word	0x00025150


	//   ....[110]....
        /*0d4c*/ 	.word	0x00025180


	//   ....[111]....
        /*0d50*/ 	.word	0x00025350


	//   ....[112]....
        /*0d54*/ 	.word	0x00025380


	//   ....[113]....
        /*0d58*/ 	.word	0x000253b0


	//   ....[114]....
        /*0d5c*/ 	.word	0x000253e0


	//   ....[115]....
        /*0d60*/ 	.word	0x00025410


	//   ....[116]....
        /*0d64*/ 	.word	0x00025440


	//   ....[117]....
        /*0d68*/ 	.word	0x00025510


	//   ....[118]....
        /*0d6c*/ 	.word	0x00025530


	//   ....[119]....
        /*0d70*/ 	.word	0x00025540


	//   ....[120]....
        /*0d74*/ 	.word	0x000255c0


	//   ....[121]....
        /*0d78*/ 	.word	0x000260f0


	//   ....[122]....
        /*0d7c*/ 	.word	0x00026530


	//   ....[123]....
        /*0d80*/ 	.word	0x000265c0


	//   ....[124]....
        /*0d84*/ 	.word	0x00026610


	//   ....[125]....
        /*0d88*/ 	.word	0x00026660


	//   ....[126]....
        /*0d8c*/ 	.word	0x00026700


	//   ....[127]....
        /*0d90*/ 	.word	0x00026790


	//   ....[128]....
        /*0d94*/ 	.word	0x000267e0


	//   ....[129]....
        /*0d98*/ 	.word	0x00026830


	//   ....[130]....
        /*0d9c*/ 	.word	0x00026920


	//   ....[131]....
        /*0da0*/ 	.word	0x000269b0


	//   ....[132]....
        /*0da4*/ 	.word	0x00026a10


	//   ....[133]....
        /*0da8*/ 	.word	0x00026a70


	//   ....[134]....
        /*0dac*/ 	.word	0x00026b00


	//   ....[135]....
        /*0db0*/ 	.word	0x00026b90


	//   ....[136]....
        /*0db4*/ 	.word	0x00026be0


	//   ....[137]....
        /*0db8*/ 	.word	0x00026c30


	//   ....[138]....
        /*0dbc*/ 	.word	0x00026f30


	//   ....[139]....
        /*0dc0*/ 	.word	0x00027220


	//   ....[140]....
        /*0dc4*/ 	.word	0x000273a0


	//   ....[141]....
        /*0dc8*/ 	.word	0x000273f0


	//   ....[142]....
        /*0dcc*/ 	.word	0x000274c0


	//   ....[143]....
        /*0dd0*/ 	.word	0x000275d0


	//   ....[144]....
        /*0dd4*/ 	.word	0x00027630


	//   ....[145]....
        /*0dd8*/ 	.word	0x00027740


	//   ....[146]....
        /*0ddc*/ 	.word	0x000277a0


	//   ....[147]....
        /*0de0*/ 	.word	0x000278b0


	//   ....[148]....
        /*0de4*/ 	.word	0x00027910


	//   ....[149]....
        /*0de8*/ 	.word	0x00027a20


	//   ....[150]....
        /*0dec*/ 	.word	0x00027a80


	//   ....[151]....
        /*0df0*/ 	.word	0x00027b90


	//   ....[152]....
        /*0df4*/ 	.word	0x00027bf0


	//   ....[153]....
        /*0df8*/ 	.word	0x00027d00


	//   ....[154]....
        /*0dfc*/ 	.word	0x00027d60


	//   ....[155]....
        /*0e00*/ 	.word	0x00027e40


	//   ....[156]....
        /*0e04*/ 	.word	0x000281b0


	//   ....[157]....
        /*0e08*/ 	.word	0x00028260


	//   ....[158]....
        /*0e0c*/ 	.word	0x000283e0


	//   ....[159]....
        /*0e10*/ 	.word	0x00028470


	//   ....[160]....
        /*0e14*/ 	.word	0x000284f0


	//   ....[161]....
        /*0e18*/ 	.word	0x00028570


	//   ....[162]....
        /*0e1c*/ 	.word	0x000285f0


	//   ....[163]....
        /*0e20*/ 	.word	0x00028680


	//   ....[164]....
        /*0e24*/ 	.word	0x00028720


	//   ....[165]....
        /*0e28*/ 	.word	0x000287f0


	//   ....[166]....
        /*0e2c*/ 	.word	0x00028870


	//   ....[167]....
        /*0e30*/ 	.word	0x000288f0


	//   ....[168]....
        /*0e34*/ 	.word	0x00028970


	//   ....[169]....
        /*0e38*/ 	.word	0x00028a00


	//   ....[170]....
        /*0e3c*/ 	.word	0x00028a80


	//   ....[171]....
        /*0e40*/ 	.word	0x00028b30


	//   ....[172]....
        /*0e44*/ 	.word	0x00028b80


	//   ....[173]....
        /*0e48*/ 	.word	0x00028c40


	//   ....[174]....
        /*0e4c*/ 	.word	0x00028d70


	//----- nvinfo : EIATTR_REG_RECONFIG
	.align		4
.L_561:
        /*0e50*/ 	.byte	0x01, 0x54
	.zero		2


	//----- nvinfo : EIATTR_SYSCALL_OFFSETS
	.align		4
        /*0e54*/ 	.byte	0x04, 0x46
        /*0e56*/ 	.short	(.L_563 - .L_562)


	//   ....[0]....
.L_562:
        /*0e58*/ 	.word	0x00002010


	//   ....[1]....
        /*0e5c*/ 	.word	0x00002160


	//   ....[2]....
        /*0e60*/ 	.word	0x0000b1b0


	//   ....[3]....
        /*0e64*/ 	.word	0x0000b4a0


	//   ....[4]....
        /*0e68*/ 	.word	0x00020f50


	//   ....[5]....
        /*0e6c*/ 	.word	0x000210a0


	//   ....[6]....
        /*0e70*/ 	.word	0x00021190


	//   ....[7]....
        /*0e74*/ 	.word	0x00021af0


	//----- nvinfo : EIATTR_MBARRIER_INSTR_OFFSETS
	.align		4
.L_563:
        /*0e78*/ 	.byte	0x04, 0x39
        /*0e7a*/ 	.short	(.L_565 - .L_564)


	//   ....[0]....
.L_564:
        /*0e7c*/ 	.word	0x000002d0
        /*0e80*/ 	.word	0x000000ff
        /*0e84*/ 	.word	0x00034800
        /*0e88*/ 	.short	0x0100
        /*0e8a*/ 	.byte	0x08
	.zero		1


	//   ....[1]....
        /*0e8c*/ 	.word	0x000002e0
        /*0e90*/ 	.word	0x000000ff
        /*0e94*/ 	.word	0x00034820
        /*0e98*/ 	.short	0x0100
        /*0e9a*/ 	.byte	0x08
	.zero		1


	//   ....[2]....
        /*0e9c*/ 	.word	0x000003d0
        /*0ea0*/ 	.word	0x000000ff
        /*0ea4*/ 	.word	0x00034830
        /*0ea8*/ 	.short	0x0100
        /*0eaa*/ 	.byte	0x08
	.zero		1


	//   ....[3]....
        /*0eac*/ 	.word	0x000003e0
        /*0eb0*/ 	.word	0x000000ff
        /*0eb4*/ 	.word	0x00034840
        /*0eb8*/ 	.short	0x0100
        /*0eba*/ 	.byte	0x08
	.zero		1


	//   ....[4]....
        /*0ebc*/ 	.word	0x000003f0
        /*0ec0*/ 	.word	0x000000ff
        /*0ec4*/ 	.word	0x00034838
        /*0ec8*/ 	.short	0x0100
        /*0eca*/ 	.byte	0x08
	.zero		1


	//   ....[5]....
        /*0ecc*/ 	.word	0x00000400
        /*0ed0*/ 	.word	0x000000ff
        /*0ed4*/ 	.word	0x00034848
        /*0ed8*/ 	.short	0x0100
        /*0eda*/ 	.byte	0x08
	.zero		1


	//   ....[6]....
        /*0edc*/ 	.word	0x00000530
        /*0ee0*/ 	.word	0x000000ff
        /*0ee4*/ 	.word	0x00034850
        /*0ee8*/ 	.short	0x0100
        /*0eea*/ 	.byte	0x08
	.zero		1


	//   ....[7]....
        /*0eec*/ 	.word	0x00000540
        /*0ef0*/ 	.word	0x000000ff
        /*0ef4*/ 	.word	0x00034860
        /*0ef8*/ 	.short	0x0100
        /*0efa*/ 	.byte	0x08
	.zero		1


	//   ....[8]....
        /*0efc*/ 	.word	0x00000550
        /*0f00*/ 	.word	0x000000ff
        /*0f04*/ 	.word	0x00034858
        /*0f08*/ 	.short	0x0100
        /*0f0a*/ 	.byte	0x08
	.zero		1


	//   ....[9]....
        /*0f0c*/ 	.word	0x00000560
        /*0f10*/ 	.word	0x000000ff
        /*0f14*/ 	.word	0x00034868
        /*0f18*/ 	.short	0x0100
        /*0f1a*/ 	.byte	0x08
	.zero		1


	//   ....[10]....
        /*0f1c*/ 	.word	0x00000650
        /*0f20*/ 	.word	0x000000ff
        /*0f24*/ 	.word	0x00034870
        /*0f28*/ 	.short	0x0100
        /*0f2a*/ 	.byte	0x06
	.zero		1


	//   ....[11]....
        /*0f2c*/ 	.word	0x00000660
        /*0f30*/ 	.word	0x000000ff
        /*0f34*/ 	.word	0x00034880
        /*0f38*/ 	.short	0x0100
        /*0f3a*/ 	.byte	0x06
	.zero		1


	//   ....[12]....
        /*0f3c*/ 	.word	0x00000670
        /*0f40*/ 	.word	0x000000ff
        /*0f44*/ 	.word	0x00034878
        /*0f48*/ 	.short	0x0100
        /*0f4a*/ 	.byte	0x06
	.zero		1


	//   ....[13]....
        /*0f4c*/ 	.word	0x00000680
        /*0f50*/ 	.word	0x000000ff
        /*0f54*/ 	.word	0x00034888
        /*0f58*/ 	.short	0x0100
        /*0f5a*/ 	.byte	0x06
	.zero		1


	//   ....[14]....
        /*0f5c*/ 	.word	0x000007b0
        /*0f60*/ 	.word	0x000000ff
        /*0f64*/ 	.word	0x00034890
        /*0f68*/ 	.short	0x0100
        /*0f6a*/ 	.byte	0x08
	.zero		1


	//   ....[15]....
        /*0f6c*/ 	.word	0x000007c0
        /*0f70*/ 	.word	0x000000ff
        /*0f74*/ 	.word	0x000348a0
        /*0f78*/ 	.short	0x0100
        /*0f7a*/ 	.byte	0x08
	.zero		1


	//   ....[16]....
        /*0f7c*/ 	.word	0x000007d0
        /*0f80*/ 	.word	0x000000ff
        /*0f84*/ 	.word	0x00034898
        /*0f88*/ 	.short	0x0100
        /*0f8a*/ 	.byte	0x08
	.zero		1


	//   ....[17]....
        /*0f8c*/ 	.word	0x000007e0
        /*0f90*/ 	.word	0x000000ff
        /*0f94*/ 	.word	0x000348a8
        /*0f98*/ 	.short	0x0100
        /*0f9a*/ 	.byte	0x08
	.zero		1


	//   ....[18]....
        /*0f9c*/ 	.word	0x00000910
        /*0fa0*/ 	.word	0x000000ff
        /*0fa4*/ 	.word	0x000348b0
        /*0fa8*/ 	.short	0x0100
        /*0faa*/ 	.byte	0x08
	.zero		1


	//   ....[19]....
        /*0fac*/ 	.word	0x00000920
        /*0fb0*/ 	.word	0x000000ff
        /*0fb4*/ 	.word	0x000348c0
        /*0fb8*/ 	.short	0x0100
        /*0fba*/ 	.byte	0x08
	.zero		1


	//   ....[20]....
        /*0fbc*/ 	.word	0x00000930
        /*0fc0*/ 	.word	0x000000ff
        /*0fc4*/ 	.word	0x000348b8
        /*0fc8*/ 	.short	0x0100
        /*0fca*/ 	.byte	0x08
	.zero		1


	//   ....[21]....
        /*0fcc*/ 	.word	0x00000940
        /*0fd0*/ 	.word	0x000000ff
        /*0fd4*/ 	.word	0x000348c8
        /*0fd8*/ 	.short	0x0100
        /*0fda*/ 	.byte	0x08
	.zero		1


	//   ....[22]....
        /*0fdc*/ 	.word	0x00003c50
        /*0fe0*/ 	.word	0x00000003
        /*0fe4*/ 	.word	0x00034890
        /*0fe8*/ 	.short	0x010a
        /*0fea*/ 	.byte	0x3f
	.zero		1


	//   ....[23]....
        /*0fec*/ 	.word	0x00006ff0
        /*0ff0*/ 	.word	0x00000003
        /*0ff4*/ 	.word	0x00034890
        /*0ff8*/ 	.short	0x010a
        /*0ffa*/ 	.byte	0x3f
	.zero		1


	//   ....[24]....
        /*0ffc*/ 	.word	0x0000a0f0
        /*1000*/ 	.word	0x00000003
        /*1004*/ 	.word	0x00034890
        /*1008*/ 	.short	0x010a
        /*100a*/ 	.byte	0x3f
	.zero		1


	//   ....[25]....
        /*100c*/ 	.word	0x0000a4c0
        /*1010*/ 	.word	0x00000020
        /*1014*/ 	.word	0x00000000
        /*1018*/ 	.short	0x0101
        /*101a*/ 	.byte	0x3f
	.zero		1


	//   ....[26]....
        /*101c*/ 	.word	0x0000a500
        /*1020*/ 	.word	0x00000003
        /*1024*/ 	.word	0x000348b0
        /*1028*/ 	.short	0x010a
        /*102a*/ 	.byte	0x3f
	.zero		1


	//   ....[27]....
        /*102c*/ 	.word	0x0000a9a0
        /*1030*/ 	.word	0x00000003
        /*1034*/ 	.word	0x00000000
        /*1038*/ 	.short	0x0101
        /*103a*/ 	.byte	0x3f
	.zero		1


	//   ....[28]....
        /*103c*/ 	.word	0x0000b230
        /*1040*/ 	.word	0x00000002
        /*1044*/ 	.word	0x00034800
        /*1048*/ 	.short	0x010a
        /*104a*/ 	.byte	0x3f
	.zero		1


	//   ....[29]....
        /*104c*/ 	.word	0x0000b280
        /*1050*/ 	.word	0x00000002
        /*1054*/ 	.word	0x00034800
        /*1058*/ 	.short	0x010a
        /*105a*/ 	.byte	0x3f
	.zero		1


	//   ....[30]....
        /*105c*/ 	.word	0x0000c600
        /*1060*/ 	.word	0x00000002
        /*1064*/ 	.word	0x00034800
        /*1068*/ 	.short	0x010a
        /*106a*/ 	.byte	0x3f
	.zero		1


	//   ....[31]....
        /*106c*/ 	.word	0x0000f760
        /*1070*/ 	.word	0x00000002
        /*1074*/ 	.word	0x00034800
        /*1078*/ 	.short	0x010a
        /*107a*/ 	.byte	0x3f
	.zero		1


	//   ....[32]....
        /*107c*/ 	.word	0x00011ff0
        /*1080*/ 	.word	0x00000006
        /*1084*/ 	.word	0x00034830
        /*1088*/ 	.short	0x010a
        /*108a*/ 	.byte	0x3f
	.zero		1


	//   ....[33]....
        /*108c*/ 	.word	0x00012060
        /*1090*/ 	.word	0x00000006
        /*1094*/ 	.word	0x00034830
        /*1098*/ 	.short	0x010a
        /*109a*/ 	.byte	0x3f
	.zero		1


	//   ....[34]....
        /*109c*/ 	.word	0x00012c00
        /*10a0*/ 	.word	0x00000006
        /*10a4*/ 	.word	0x00000000
        /*10a8*/ 	.short	0x0101
        /*10aa*/ 	.byte	0x3f
	.zero		1


	//   ....[35]....
        /*10ac*/ 	.word	0x00014970
        /*10b0*/ 	.word	0x00000014
        /*10b4*/ 	.word	0x00034830
        /*10b8*/ 	.short	0x010a
        /*10ba*/ 	.byte	0x3f
	.zero		1


	//   ....[36]....
        /*10bc*/ 	.word	0x000149f0
        /*10c0*/ 	.word	0x00000014
        /*10c4*/ 	.word	0x00034830
        /*10c8*/ 	.short	0x010a
        /*10ca*/ 	.byte	0x3f
	.zero		1


	//   ....[37]....
        /*10cc*/ 	.word	0x00015510
        /*10d0*/ 	.word	0x00000015
        /*10d4*/ 	.word	0x00034850
        /*10d8*/ 	.short	0x010a
        /*10da*/ 	.byte	0x3f
	.zero		1


	//   ....[38]....
        /*10dc*/ 	.word	0x00015560
        /*10e0*/ 	.word	0x00000015
        /*10e4*/ 	.word	0x00034850
        /*10e8*/ 	.short	0x010a
        /*10ea*/ 	.byte	0x3f
	.zero		1


	//   ....[39]....
        /*10ec*/ 	.word	0x00016f40
        /*10f0*/ 	.word	0x00000014
        /*10f4*/ 	.word	0x00000000
        /*10f8*/ 	.short	0x0101
        /*10fa*/ 	.byte	0x3f
	.zero		1


	//   ....[40]....
        /*10fc*/ 	.word	0x00016f70
        /*1100*/ 	.word	0x00000015
        /*1104*/ 	.word	0x00000000
        /*1108*/ 	.short	0x0101
        /*110a*/ 	.byte	0x3f
	.zero		1


	//   ....[41]....
        /*110c*/ 	.word	0x00017790
        /*1110*/ 	.word	0x00000003
        /*1114*/ 	.word	0x00034830
        /*1118*/ 	.short	0x010a
        /*111a*/ 	.byte	0x3f
	.zero		1


	//   ....[42]....
        /*111c*/ 	.word	0x00017810
        /*1120*/ 	.word	0x00000003
        /*1124*/ 	.word	0x00034830
        /*1128*/ 	.short	0x010a
        /*112a*/ 	.byte	0x3f
	.zero		1


	//   ....[43]....
        /*112c*/ 	.word	0x00018330
        /*1130*/ 	.word	0x0000000f
        /*1134*/ 	.word	0x00034850
        /*1138*/ 	.short	0x010a
        /*113a*/ 	.byte	0x3f
	.zero		1


	//   ....[44]....
        /*113c*/ 	.word	0x00018380
        /*1140*/ 	.word	0x0000000f
        /*1144*/ 	.word	0x00034850
        /*1148*/ 	.short	0x010a
        /*114a*/ 	.byte	0x3f
	.zero		1


	//   ....[45]....
        /*114c*/ 	.word	0x000196c0
        /*1150*/ 	.word	0x0000000b
        /*1154*/ 	.word	0x00000000
        /*1158*/ 	.short	0x0101
        /*115a*/ 	.byte	0x3f
	.zero		1


	//   ....[46]....
        /*115c*/ 	.word	0x00019710
        /*1160*/ 	.word	0x0000000f
        /*1164*/ 	.word	0x00000000
        /*1168*/ 	.short	0x0101
        /*116a*/ 	.byte	0x3f
	.zero		1


	//   ....[47]....
        /*116c*/ 	.word	0x00019fc0
        /*1170*/ 	.word	0x00000007
        /*1174*/ 	.word	0x00034850
        /*1178*/ 	.short	0x010a
        /*117a*/ 	.byte	0x3f
	.zero		1


	//   ....[48]....
        /*117c*/ 	.word	0x0001a060
        /*1180*/ 	.word	0x00000007
        /*1184*/ 	.word	0x00034850
        /*1188*/ 	.short	0x010a
        /*118a*/ 	.byte	0x3f
	.zero		1


	//   ....[49]....
        /*118c*/ 	.word	0x0001a620
        /*1190*/ 	.word	0x00000008
        /*1194*/ 	.word	0x00000000
        /*1198*/ 	.short	0x0101
        /*119a*/ 	.byte	0x3f
	.zero		1


	//   ....[50]....
        /*119c*/ 	.word	0x0001bc80
        /*11a0*/ 	.word	0x00000000
        /*11a4*/ 	.word	0x00000000
        /*11a8*/ 	.short	0x0101
        /*11aa*/ 	.byte	0x3f
	.zero		1


	//   ....[51]....
        /*11ac*/ 	.word	0x0001c3f0
        /*11b0*/ 	.word	0x0000000a
        /*11b4*/ 	.word	0x00000000
        /*11b8*/ 	.short	0x0101
        /*11ba*/ 	.byte	0x3f
	.zero		1


	//   ....[52]....
        /*11bc*/ 	.word	0x0001f760
        /*11c0*/ 	.word	0x00000012
        /*11c4*/ 	.word	0x00034820
        /*11c8*/ 	.short	0x010a
        /*11ca*/ 	.byte	0x3f
	.zero		1


	//   ....[53]....
        /*11cc*/ 	.word	0x0001f830
        /*11d0*/ 	.word	0x00000005
        /*11d4*/ 	.word	0x000348a0
        /*11d8*/ 	.short	0x010a
        /*11da*/ 	.byte	0x3f
	.zero		1


	//   ....[54]....
        /*11dc*/ 	.word	0x0001fc50
        /*11e0*/ 	.word	0x00000005
        /*11e4*/ 	.word	0x000348c0
        /*11e8*/ 	.short	0x010a
        /*11ea*/ 	.byte	0x3f
	.zero		1


	//   ....[55]....
        /*11ec*/ 	.word	0x00020140
        /*11f0*/ 	.word	0x00000006
        /*11f4*/ 	.word	0x000348a0
        /*11f8*/ 	.short	0x010a
        /*11fa*/ 	.byte	0x3f
	.zero		1


	//   ....[56]....
        /*11fc*/ 	.word	0x00020550
        /*1200*/ 	.word	0x00000006
        /*1204*/ 	.word	0x000348c0
        /*1208*/ 	.short	0x010a
        /*120a*/ 	.byte	0x3f
	.zero		1


	//   ....[57]....
        /*120c*/ 	.word	0x000215a0
        /*1210*/ 	.word	0x00000000
        /*1214*/ 	.word	0x00034840
        /*1218*/ 	.short	0x010a
        /*121a*/ 	.byte	0x3f
	.zero		1


	//   ....[58]....
        /*121c*/ 	.word	0x00022510
        /*1220*/ 	.word	0x00000012
        /*1224*/ 	.word	0x00034800
        /*1228*/ 	.short	0x0107
        /*122a*/ 	.byte	0x3f
	.zero		1


	//   ....[59]....
        /*122c*/ 	.word	0x00022610
        /*1230*/ 	.word	0x00000012
        /*1234*/ 	.word	0x00034800
        /*1238*/ 	.short	0x0101
        /*123a*/ 	.byte	0x3f
	.zero		1


	//   ....[60]....
        /*123c*/ 	.word	0x00022630
        /*1240*/ 	.word	0x00000012
        /*1244*/ 	.word	0x00034820
        /*1248*/ 	.short	0x010a
        /*124a*/ 	.byte	0x3f
	.zero		1


	//   ....[61]....
        /*124c*/ 	.word	0x000229f0
        /*1250*/ 	.word	0x00000003
        /*1254*/ 	.word	0x00034840
        /*1258*/ 	.short	0x010a
        /*125a*/ 	.byte	0x3f
	.zero		1


	//   ....[62]....
        /*125c*/ 	.word	0x00022e70
        /*1260*/ 	.word	0x00000002
        /*1264*/ 	.word	0x00034860
        /*1268*/ 	.short	0x010a
        /*126a*/ 	.byte	0x3f
	.zero		1


	//   ....[63]....
        /*126c*/ 	.word	0x00023520
        /*1270*/ 	.word	0x00000003
        /*1274*/ 	.word	0x00034840
        /*1278*/ 	.short	0x010a
        /*127a*/ 	.byte	0x3f
	.zero		1


	//   ....[64]....
        /*127c*/ 	.word	0x000239a0
        /*1280*/ 	.word	0x00000002
        /*1284*/ 	.word	0x00034860
        /*1288*/ 	.short	0x010a
        /*128a*/ 	.byte	0x3f
	.zero		1


	//   ....[65]....
        /*128c*/ 	.word	0x00023fb0
        /*1290*/ 	.word	0x00000003
        /*1294*/ 	.word	0x00034840
        /*1298*/ 	.short	0x010a
        /*129a*/ 	.byte	0x3f
	.zero		1


	//   ....[66]....
        /*129c*/ 	.word	0x00024420
        /*12a0*/ 	.word	0x00000002
        /*12a4*/ 	.word	0x00034860
        /*12a8*/ 	.short	0x010a
        /*12aa*/ 	.byte	0x3f
	.zero		1


	//   ....[67]....
        /*12ac*/ 	.word	0x000249d0
        /*12b0*/ 	.word	0x00000000
        /*12b4*/ 	.word	0x00034860
        /*12b8*/ 	.short	0x010a
        /*12ba*/ 	.byte	0x3f
	.zero		1


	//   ....[68]....
        /*12bc*/ 	.word	0x00026070
        /*12c0*/ 	.word	0x00000000
        /*12c4*/ 	.word	0x00034820
        /*12c8*/ 	.short	0x010a
        /*12ca*/ 	.byte	0x3f
	.zero		1


	//   ....[69]....
        /*12cc*/ 	.word	0x00026270
        /*12d0*/ 	.word	0x00000006
        /*12d4*/ 	.word	0x00000000
        /*12d8*/ 	.short	0x010a
        /*12da*/ 	.byte	0x3f
	.zero		1


	//   ....[70]....
        /*12dc*/ 	.word	0x000262a0
        /*12e0*/ 	.word	0x00000007
        /*12e4*/ 	.word	0x00000000
        /*12e8*/ 	.short	0x010a
        /*12ea*/ 	.byte	0x3f
	.zero		1


	//   ....[71]....
        /*12ec*/ 	.word	0x00026300
        /*12f0*/ 	.word	0x00000004
        /*12f4*/ 	.word	0x00000000
        /*12f8*/ 	.short	0x010a
        /*12fa*/ 	.byte	0x3f
	.zero		1


	//   ....[72]....
        /*12fc*/ 	.word	0x00026330
        /*1300*/ 	.word	0x00000003
        /*1304*/ 	.word	0x00000000
        /*1308*/ 	.short	0x010a
        /*130a*/ 	.byte	0x3f
	.zero		1


	//   ....[73]....
        /*130c*/ 	.word	0x00026390
        /*1310*/ 	.word	0x00000003
        /*1314*/ 	.word	0x00034890
        /*1318*/ 	.short	0x010a
        /*131a*/ 	.byte	0x3f
	.zero		1


	//   ....[74]....
        /*131c*/ 	.word	0x000263e0
        /*1320*/ 	.word	0x00000003
        /*1324*/ 	.word	0x00034890
        /*1328*/ 	.short	0x010a
        /*132a*/ 	.byte	0x3f
	.zero		1


	//   ....[75]....
        /*132c*/ 	.word	0x00026430
        /*1330*/ 	.word	0x00000003
        /*1334*/ 	.word	0x00034890
        /*1338*/ 	.short	0x010a
        /*133a*/ 	.byte	0x3f
	.zero		1


	//   ....[76]....
        /*133c*/ 	.word	0x00026480
        /*1340*/ 	.word	0x00000003
        /*1344*/ 	.word	0x000348b0
        /*1348*/ 	.short	0x010a
        /*134a*/ 	.byte	0x3f
	.zero		1


	//   ....[77]....
        /*134c*/ 	.word	0x00026870
        /*1350*/ 	.word	0x00000002
        /*1354*/ 	.word	0x00034800
        /*1358*/ 	.short	0x010a
        /*135a*/ 	.byte	0x3f
	.zero		1


	//   ....[78]....
        /*135c*/ 	.word	0x00026c70
        /*1360*/ 	.word	0x00000002
        /*1364*/ 	.word	0x00034800
        /*1368*/ 	.short	0x010a
        /*136a*/ 	.byte	0x3f
	.zero		1


	//   ....[79]....
        /*136c*/ 	.word	0x00026cc0
        /*1370*/ 	.word	0x00000006
        /*1374*/ 	.word	0x00034830
        /*1378*/ 	.short	0x010a
        /*137a*/ 	.byte	0x3f
	.zero		1


	//   ....[80]....
        /*137c*/ 	.word	0x00026d10
        /*1380*/ 	.word	0x00000014
        /*1384*/ 	.word	0x00034830
        /*1388*/ 	.short	0x010a
        /*138a*/ 	.byte	0x3f
	.zero		1


	//   ....[81]....
        /*138c*/ 	.word	0x00026d60
        /*1390*/ 	.word	0x00000015
        /*1394*/ 	.word	0x00034850
        /*1398*/ 	.short	0x010a
        /*139a*/ 	.byte	0x3f
	.zero		1


	//   ....[82]....
        /*139c*/ 	.word	0x00026db0
        /*13a0*/ 	.word	0x00000003
        /*13a4*/ 	.word	0x00034830
        /*13a8*/ 	.short	0x010a
        /*13aa*/ 	.byte	0x3f
	.zero		1


	//   ....[83]....
        /*13ac*/ 	.word	0x00026e00
        /*13b0*/ 	.word	0x0000000f
        /*13b4*/ 	.word	0x00034850
        /*13b8*/ 	.short	0x010a
        /*13ba*/ 	.byte	0x3f
	.zero		1


	//   ....[84]....
        /*13bc*/ 	.word	0x00026e50
        /*13c0*/ 	.word	0x00000007
        /*13c4*/ 	.word	0x00034850
        /*13c8*/ 	.short	0x010a
        /*13ca*/ 	.byte	0x3f
	.zero		1


	//   ....[85]....
        /*13cc*/ 	.word	0x00027000
        /*13d0*/ 	.word	0x00000012
        /*13d4*/ 	.word	0x00034820
        /*13d8*/ 	.short	0x010a
        /*13da*/ 	.byte	0x3f
	.zero		1


	//   ....[86]....
        /*13dc*/ 	.word	0x00027050
        /*13e0*/ 	.word	0x00000005
        /*13e4*/ 	.word	0x000348a0
        /*13e8*/ 	.short	0x010a
        /*13ea*/ 	.byte	0x3f
	.zero		1


	//   ....[87]....
        /*13ec*/ 	.word	0x000270a0
        /*13f0*/ 	.word	0x00000005
        /*13f4*/ 	.word	0x000348c0
        /*13f8*/ 	.short	0x010a
        /*13fa*/ 	.byte	0x3f
	.zero		1


	//   ....[88]....
        /*13fc*/ 	.word	0x000270f0
        /*1400*/ 	.word	0x00000006
        /*1404*/ 	.word	0x000348a0
        /*1408*/ 	.short	0x010a
        /*140a*/ 	.byte	0x3f
	.zero		1


	//   ....[89]....
        /*140c*/ 	.word	0x00027140
        /*1410*/ 	.word	0x00000006
        /*1414*/ 	.word	0x000348c0
        /*1418*/ 	.short	0x010a
        /*141a*/ 	.byte	0x3f
	.zero		1


	//   ....[90]....
        /*141c*/ 	.word	0x000272e0
        /*1420*/ 	.word	0x00000000
        /*1424*/ 	.word	0x00034840
        /*1428*/ 	.short	0x010a
        /*142a*/ 	.byte	0x3f
	.zero		1


	//   ....[91]....
        /*142c*/ 	.word	0x00027ec0
        /*1430*/ 	.word	0x00000012
        /*1434*/ 	.word	0x00034820
        /*1438*/ 	.short	0x010a
        /*143a*/ 	.byte	0x3f
	.zero		1


	//   ....[92]....
        /*143c*/ 	.word	0x00027f10
        /*1440*/ 	.word	0x00000003
        /*1444*/ 	.word	0x00034840
        /*1448*/ 	.short	0x010a
        /*144a*/ 	.byte	0x3f
	.zero		1


	//   ....[93]....
        /*144c*/ 	.word	0x00027f60
        /*1450*/ 	.word	0x00000002
        /*1454*/ 	.word	0x00034860
        /*1458*/ 	.short	0x010a
        /*145a*/ 	.byte	0x3f
	.zero		1


	//   ....[94]....
        /*145c*/ 	.word	0x00027fb0
        /*1460*/ 	.word	0x00000003
        /*1464*/ 	.word	0x00034840
        /*1468*/ 	.short	0x010a
        /*146a*/ 	.byte	0x3f
	.zero		1


	//   ....[95]....
        /*146c*/ 	.word	0x00028000
        /*1470*/ 	.word	0x00000002
        /*1474*/ 	.word	0x00034860
        /*1478*/ 	.short	0x010a
        /*147a*/ 	.byte	0x3f
	.zero		1


	//   ....[96]....
        /*147c*/ 	.word	0x00028050
        /*1480*/ 	.word	0x00000003
        /*1484*/ 	.word	0x00034840
        /*1488*/ 	.short	0x010a
        /*148a*/ 	.byte	0x3f
	.zero		1


	//   ....[97]....
        /*148c*/ 	.word	0x000280a0
        /*1490*/ 	.word	0x00000002
        /*1494*/ 	.word	0x00034860
        /*1498*/ 	.short	0x010a
        /*149a*/ 	.byte	0x3f
	.zero		1


	//   ....[98]....
        /*149c*/ 	.word	0x000280f0
        /*14a0*/ 	.word	0x00000000
        /*14a4*/ 	.word	0x00034860
        /*14a8*/ 	.short	0x010a
        /*14aa*/ 	.byte	0x3f
	.zero		1


	//   ....[99]....
        /*14ac*/ 	.word	0x00028c90
        /*14b0*/ 	.word	0x00000000
        /*14b4*/ 	.word	0x00034820
        /*14b8*/ 	.short	0x010a
        /*14ba*/ 	.byte	0x3f
	.zero		1


	//   ....[100]....
        /*14bc*/ 	.word	0x00028e30
        /*14c0*/ 	.word	0x00000006
        /*14c4*/ 	.word	0x00000000
        /*14c8*/ 	.short	0x010a
        /*14ca*/ 	.byte	0x3f
	.zero		1


	//   ....[101]....
        /*14cc*/ 	.word	0x00028e80
        /*14d0*/ 	.word	0x00000007
        /*14d4*/ 	.word	0x00000000
        /*14d8*/ 	.short	0x010a
        /*14da*/ 	.byte	0x3f
	.zero		1


	//   ....[102]....
        /*14dc*/ 	.word	0x00028ed0
        /*14e0*/ 	.word	0x00000004
        /*14e4*/ 	.word	0x00000000
        /*14e8*/ 	.short	0x010a
        /*14ea*/ 	.byte	0x3f
	.zero		1


	//----- nvinfo : EIATTR_NUM_MBARRIERS
	.align		4
.L_565:
        /*14ec*/ 	.byte	0x03, 0x38
        /*14ee*/ 	.short	0x0016


	//----- nvinfo : EIATTR_EXIT_INSTR_OFFSETS
	.align		4
        /*14f0*/ 	.byte	0x04, 0x1c
        /*14f2*/ 	.short	(.L_567 - .L_566)


	//   ....[0]....
.L_566:
        /*14f4*/ 	.word	0x00026380


	//----- nvinfo : EIATTR_MAX_THREADS
	.align		4
.L_567:
        /*14f8*/ 	.byte	0x04, 0x05
        /*14fa*/ 	.short	(.L_569 - .L_568)
.L_568:
        /*14fc*/ 	.word	0x00000180
        /*1500*/ 	.word	0x00000001
        /*1504*/ 	.word	0x00000001


	//----- nvinfo : EIATTR_CRS_STACK_SIZE
	.align		4
.L_569:
        /*1508*/ 	.byte	0x04, 0x1e
        /*150a*/ 	.short	(.L_571 - .L_570)
.L_570:
        /*150c*/ 	.word	0x00000000


	//----- nvinfo : EIATTR_CBANK_PARAM_SIZE
	.align		4
.L_571:
        /*1510*/ 	.byte	0x03, 0x19
        /*1512*/ 	.short	0x0af0


	//----- nvinfo : EIATTR_PARAM_CBANK
	.align		4
        /*1514*/ 	.byte	0x04, 0x0a
        /*1516*/ 	.short	(.L_573 - .L_572)
	.align		4
.L_572:
        /*1518*/ 	.word	index@(.nv.constant0._ZN7cutlass13device_kernelIN5flash11enable_sm90INS1_16FlashAttnFwdSm90INS1_25CollectiveMainloopFwdSm90ILi2EN4cute5tupleIJNS5_1CILi1EEES8_S8_EEENS6_IJNS7_ILi128EEESA_NS7_ILi192EEEEEELi128ENS_6half_tEfNS_4arch4Sm90ELb1ELb0ELb0ELb1ELb0ELb1ELb0ELb1ELb1ELb1ELb1ELb0EEENS1_21CollectiveEpilogueFwdINS6_IJSA_SA_SA_EEES9_SD_SF_Li256ELb1ELb1ELb1ELb0EEENS1_36VarlenDynamicPersistentTileSchedulerILi128ELi128ELi256ELi128ELb1ELb1ELb1ELb1ELb1ELb1EEEEEEEEEvNT_6ParamsE)
        /*151c*/ 	.short	0x0210
        /*151e*/ 	.short	0x0af0


	//----- nvinfo : EIATTR_SW_WAR
	.align		4
.L_573:
        /*1520*/ 	.byte	0x04, 0x36
        /*1522*/ 	.short	(.L_575 - .L_574)
.L_574:
        /*1524*/ 	.word	0x00000008
.L_575:


//--------------------- .nv.info._ZN7cutlass13device_kernelIN5flash11enable_sm90INS1_16FlashAttnFwdSm90INS1_25CollectiveMainloopFwdSm90ILi2EN4cute5tupleIJNS5_1CILi1EEES8_S8_EEENS6_IJNS7_ILi64EEESA_SA_EEELi512ENS_6half_tEfNS_4arch4Sm90ELb0ELb0ELb0ELb0ELb0ELb0ELb0ELb0ELb0ELb1ELb1ELb0EEENS1_21CollectiveEpilogueFwdINS6_IJSA_NS7_ILi512EEESA_EEES9_SC_SE_Li256ELb0ELb1ELb1ELb0EEENS1_19SingleTileSchedulerILb0ELb1ELb1ELi64EEEEEEEEEvNT_6ParamsE --------------------------
	.section	.nv.info._ZN7cutlass13device_kernelIN5flash11enable_sm90INS1_16FlashAttnFwdSm90INS1_25CollectiveMainloopFwdSm90ILi2EN4cute5tupleIJNS5_1CILi1EEES8_S8_EEENS6_IJNS7_ILi64EEESA_SA_EEELi512ENS_6half_tEfNS_4arch4Sm90ELb0ELb0ELb0ELb0ELb0ELb0ELb0ELb0ELb0ELb1ELb1ELb0EEENS1_21CollectiveEpilogueFwdINS6_IJSA_NS7_ILi512EEESA_EEES9_SC_SE_Li256ELb0ELb1ELb1ELb0EEENS1_19SingleTileSchedulerILb0ELb1ELb1ELi64EEEEEEEEEvNT_6ParamsE,"",@"SHT_CUDA_INFO"
	.sectionflags	@""
	.align	4


	//----- nvinfo : EIATTR_CUDA_API_VERSION
	.align		4
        /*0000*/ 	.byte	0x04, 0x37
        /*0002*/ 	.short	(.L_577 - .L_576)
.L_576:
        /*0004*/ 	.word	0x00000082


	//----- nvinfo : EIATTR_KPARAM_INFO
	.align		4
.L_577:
        /*0008*/ 	.byte	0x04, 0x17
        /*000a*/ 	.short	(.L_579 - .L_578)
.L_578:
        /*000c*/ 	.word	0x00000000
        /*0010*/ 	.short	0x0000
        /*0012*/ 	.short	0x0070
        /*0014*/ 	.byte	0x00, 0xf0, 0x01, 0x28


	//----- nvinfo : EIATTR_SPARSE_MMA_MASK
	.align		4
.L_579:
        /*0018*/ 	.byte	0x03, 0x50
        /*001a*/ 	.short	0x0000


	//----- nvinfo : EIATTR_MAXREG_COUNT
	.align		4
        /*001c*/ 	.byte	0x03, 0x1b
        /*001e*/ 	.short	0x00a8


	//----- nvinfo : EIATTR_NUM_BARRIERS
	.align		4
        /*0020*/ 	.byte	0x02, 0x4c
        /*0022*/ 	.byte	0x10
	.zero		1


	//----- nvinfo : EIATTR_EXTERNS
	.align		4
        /*0024*/ 	.byte	0x04, 0x0f
        /*0026*/ 	.short	(.L_581 - .L_580)


	//   ....[0]....
	.align		4
.L_580:
        /*0028*/ 	.word	index@(__assertfail)


	//----- nvinfo : EIATTR_ANNOTATIONS
	.align		4
.L_581:
        /*002c*/ 	.byte	0x04, 0x55
        /*002e*/ 	.short	(.L_583 - .L_582)


	//   ....[0]....
.L_582:
        /* <DEDUP_REMOVED lines=11> */


	//----- nvinfo : EIATTR_MERCURY_ISA_VERSION
	.align		4
.L_583:
        /*00d0*/ 	.byte	0x03, 0x5f
        /*00d2*/ 	.short	0x0101


	//----- nvinfo : EIATTR_INT_WARP_WIDE_INSTR_OFFSETS
	.align		4
        /*00d4*/ 	.byte	0x04, 0x31
        /*00d6*/ 	.short	(.L_585 - .L_584)


	//   ....[0]....
.L_584:
        /*00d8*/ 	.word	0x00000120


	//   ....[1]....
        /*00dc*/ 	.word	0x00000160


	//   ....[2]....
        /*00e0*/ 	.word	0x00000230


	//----- nvinfo : EIATTR_COOP_GROUP_MASK_REGIDS
	.align		4
.L_585:
        /*00e4*/ 	.byte	0x04, 0x29
        /*00e6*/ 	.short	(.L_587 - .L_586)


	//   ....[0]....
.L_586:
        /*00e8*/ 	.word	0xffffffff


	//   ....[1]....
        /*00ec*/ 	.word	0xffffffff


	//   ....[2]....
        /*00f0*/ 	.word	0xffffffff


	//   ....[3]....
        /*00f4*/ 	.word	0xffffffff


	//   ....[4]....
        /*00f8*/ 	.word	0xffffffff


	//   ....[5]....
        /*00fc*/ 	.word	0xffffffff


	//   ....[6]....
        /*0100*/ 	.word	0xffffffff


	//   ....[7]....
        /*0104*/ 	.word	0xffffffff


	//   ....[8]....
        /*0108*/ 	.word	0xffffffff


	//   ....[9]....
        /*010c*/ 	.word	0xffffffff


	//   ....[10]....
        /*0110*/ 	.word	0xffffffff


	//   ....[11]....
        /*0114*/ 	.word	0xffffffff


	//   ....[12]....
        /*0118*/ 	.word	0xffffffff


	//   ....[13]....
        /*011c*/ 	.word	0xffffffff


	//   ....[14]....
        /*0120*/ 	.word	0xffffffff


	//   ....[15]....
        /*0124*/ 	.word	0xffffffff


	//   ....[16]....
        /*0128*/ 	.word	0xffffffff


	//   ....[17]....
        /*012c*/ 	.word	0xffffffff


	//   ....[18]....
        /*0130*/ 	.word	0xffffffff


	//   ....[19]....
        /*0134*/ 	.word	0xffffffff


	//   ....[20]....
        /*0138*/ 	.word	0xffffffff


	//   ....[21]....
        /*013c*/ 	.word	0xffffffff


	//   ....[22]....
        /*0140*/ 	.word	0xffffffff


	//   ....[23]....
        /*0144*/ 	.word	0xffffffff


	//   ....[24]....
        /*0148*/ 	.word	0xffffffff


	//   ....[25]....
        /*014c*/ 	.word	0xffffffff


	//   ....[26]....
        /*0150*/ 	.word	0xffffffff


	//   ....[27]....
        /*0154*/ 	.word	0xffffffff


	//   ....[28]....
        /*0158*/ 	.word	0xffffffff


	//   ....[29]....
        /*015c*/ 	.word	0xffffffff


	//   ....[30]....
        /*0160*/ 	.word	0xffffffff


	//   ....[31]....
        /*0164*/ 	.word	0xffffffff


	//   ....[32]....
        /*0168*/ 	.word	0xffffffff


	//   ....[33]....
        /*016c*/ 	.word	0xffffffff


	//   ....[34]....
        /*0170*/ 	.word	0xffffffff


	//   ....[35]....
        /*0174*/ 	.word	0xffffffff


	//   ....[36]....
        /*0178*/ 	.word	0xffffffff


	//   ....[37]....
        /*017c*/ 	.word	0xffffffff


	//   ....[38]....
        /*0180*/ 	.word	0xffffffff


	//   ....[39]....
        /*0184*/ 	.word	0xffffffff


	//   ....[40]....
        /*0188*/ 	.word	0xffffffff


	//   ....[41]....
        /*018c*/ 	.word	0xffffffff


	//   ....[42]....
        /*0190*/ 	.word	0xffffffff


	//   ....[43]....
        /*0194*/ 	.word	0x0500000f


	//   ....[44]....
        /*0198*/ 	.word	0x0500000f


	//   ....[45]....
        /*019c*/ 	.word	0x0500000f


	//   ....[46]....
        /*01a0*/ 	.word	0x0500000f


	//   ....[47]....
        /*01a4*/ 	.word	0x0500000f


	//   ....[48]....
        /*01a8*/ 	.word	0x0500000f


	//   ....[49]....
        /*01ac*/ 	.word	0x0500000f


	//   ....[50]....
        /*01b0*/ 	.word	0x0500000f


	//   ....[51]....
        /*01b4*/ 	.word	0x0500000f


	//   ....[52]....
        /*01b8*/ 	.word	0x0500000f


	//----- nvinfo : EIATTR_COOP_GROUP_INSTR_OFFSETS
	.align		4
.L_587:
        /*01bc*/ 	.byte	0x04, 0x28
        /*01be*/ 	.short	(.L_589 - .L_588)


	//   ....[0]....
.L_588:
        /*01c0*/ 	.word	0x00000060


	//   ....[1]....
        /*01c4*/ 	.word	0x00000130


	//   ....[2]....
        /*01c8*/ 	.word	0x00000220


	//   ....[3]....
        /*01cc*/ 	.word	0x00000360


	//   ....[4]....
        /*01d0*/ 	.word	0x000004c0


	//   ....[5]....
        /*01d4*/ 	.word	0x000005e0


	//   ....[6]....
        /*01d8*/ 	.word	0x00000740


	//   ....[7]....
        /*01dc*/ 	.word	0x00001260


	//   ....[8]....
        /*01e0*/ 	.word	0x000031a0


	//   ....[9]....
        /*01e4*/ 	.word	0x00003c10


	//   ....[10]....
        /*01e8*/ 	.word	0x00003ce0


	//   ....[11]....
        /*01ec*/ 	.word	0x00003e70


	//   ....[12]....
        /*01f0*/ 	.word	0x00003f10


	//   ....[13]....
        /*01f4*/ 	.word	0x00004a40


	//   ....[14]....
        /*01f8*/ 	.word	0x00004e30


	//   ....[15]....
        /*01fc*/ 	.word	0x00004e80


	//   ....[16]....
        /*0200*/ 	.word	0x00005100


	//   ....[17]....
        /*0204*/ 	.word	0x000052d0


	//   ....[18]....
        /*0208*/ 	.word	0x000062b0


	//   ....[19]....
        /*020c*/ 	.word	0x00006320


	//   ....[20]....
        /*0210*/ 	.word	0x00006380


	//   ....[21]....
        /*0214*/ 	.word	0x000063c0


	//   ....[22]....
        /*0218*/ 	.word	0x000063e0


	//   ....[23]....
        /*021c*/ 	.word	0x00006e80


	//   ....[24]....
        /*0220*/ 	.word	0x000072e0


	//   ....[25]....
        /*0224*/ 	.word	0x00007310


	//   ....[26]....
        /*0228*/ 	.word	0x00007340


	//   ....[27]....
        /*022c*/ 	.word	0x00007370


	//   ....[28]....
        /*0230*/ 	.word	0x000077f0


	//   ....[29]....
        /*0234*/ 	.word	0x00007810


	//   ....[30]....
        /*0238*/ 	.word	0x00008460


	//   ....[31]....
        /*023c*/ 	.word	0x00008480


	//   ....[32]....
        /*0240*/ 	.word	0x000094b0


	//   ....[33]....
        /*0244*/ 	.word	0x00009e80


	//   ....[34]....
        /*0248*/ 	.word	0x0000a720


	//   ....[35]....
        /*024c*/ 	.word	0x0000a750


	//   ....[36]....
        /*0250*/ 	.word	0x0000a780


	//   ....[37]....
        /*0254*/ 	.word	0x0000a830


	//   ....[38]....
        /*0258*/ 	.word	0x0000a860


	//   ....[39]....
        /*025c*/ 	.word	0x0000a8d0


	//   ....[40]....
        /*0260*/ 	.word	0x0000a900


	//   ....[41]....
        /*0264*/ 	.word	0x0000a910


	//   ....[42]....
        /*0268*/ 	.word	0x0000d800


	//   ....[43]....
        /*026c*/ 	.word	0x0000dd40


	//   ....[44]....
        /*0270*/ 	.word	0x0000deb0


	//   ....[45]....
        /*0274*/ 	.word	0x0000df10


	//   ....[46]....
        /*0278*/ 	.word	0x0000dfb0


	//   ....[47]....
        /*027c*/ 	.word	0x0000e0b0


	//   ....[48]....
        /*0280*/ 	.word	0x0000e120


	//   ....[49]....
        /*0284*/ 	.word	0x0000e200


	//   ....[50]....
        /*0288*/ 	.word	0x0000e270


	//   ....[51]....
        /*028c*/ 	.word	0x0000e340


	//   ....[52]....
        /*0290*/ 	.word	0x0000e750


	//----- nvinfo : EIATTR_REG_RECONFIG
	.align		4
.L_589:
        /*0294*/ 	.byte	0x01, 0x54
	.zero		2


	//----- nvinfo : EIATTR_SYSCALL_OFFSETS
	.align		4
        /*0298*/ 	.byte	0x04, 0x46
        /*029a*/ 	.short	(.L_591 - .L_590)


	//   ....[0]....
.L_590:
        /*029c*/ 	.word	0x00003370


	//   ....[1]....
        /*02a0*/ 	.word	0x00009b40


	//   ....[2]....
        /*02a4*/ 	.word	0x00009c80


	//   ....[3]....
        /*02a8*/ 	.word	0x00009d70


	//   ....[4]....
        /*02ac*/ 	.word	0x0000a3b0


	//----- nvinfo : EIATTR_MBARRIER_INSTR_OFFSETS
	.align		4
.L_591:
        /*02b0*/ 	.byte	0x04, 0x39
        /*02b2*/ 	.short	(.L_593 - .L_592)


	//   ....[0]....
.L_592:
        /*02b4*/ 	.word	0x00000250
        /*02b8*/ 	.word	0x000000ff
        /*02bc*/ 	.word	0x00028c00
        /*02c0*/ 	.short	0x0100
        /*02c2*/ 	.byte	0x08
	.zero		1


	//   ....[1]....
        /*02c4*/ 	.word	0x00000260
        /*02c8*/ 	.word	0x000000ff
        /*02cc*/ 	.word	0x00028c20
        /*02d0*/ 	.short	0x0100
        /*02d2*/ 	.byte	0x08
	.zero		1


	//   ....[2]....
        /*02d4*/ 	.word	0x00000310
        /*02d8*/ 	.word	0x000000ff
        /*02dc*/ 	.word	0x00028c30
        /*02e0*/ 	.short	0x0100
        /*02e2*/ 	.byte	0x06
	.zero		1


	//   ....[3]....
        /*02e4*/ 	.word	0x00000320
        /*02e8*/ 	.word	0x000000ff
        /*02ec*/ 	.word	0x00028c40
        /*02f0*/ 	.short	0x0100
        /*02f2*/ 	.byte	0x06
	.zero		1


	//   ....[4]....
        /*02f4*/ 	.word	0x00000330
        /*02f8*/ 	.word	0x000000ff
        /*02fc*/ 	.word	0x00028c38
        /*0300*/ 	.short	0x0100
        /*0302*/ 	.byte	0x06
	.zero		1


	//   ....[5]....
        /*0304*/ 	.word	0x00000340
        /*0308*/ 	.word	0x000000ff
        /*030c*/ 	.word	0x00028c48
        /*0310*/ 	.short	0x0100
        /*0312*/ 	.byte	0x06
	.zero		1


	//   ....[6]....
        /*0314*/ 	.word	0x00000470
        /*0318*/ 	.word	0x000000ff
        /*031c*/ 	.word	0x00028c50
        /*0320*/ 	.short	0x0100
        /*0322*/ 	.byte	0x08
	.zero		1


	//   ....[7]....
        /*0324*/ 	.word	0x00000480
        /*0328*/ 	.word	0x000000ff
        /*032c*/ 	.word	0x00028c60
        /*0330*/ 	.short	0x0100
        /*0332*/ 	.byte	0x08
	.zero		1


	//   ....[8]....
        /*0334*/ 	.word	0x00000490
        /*0338*/ 	.word	0x000000ff
        /*033c*/ 	.word	0x00028c58
        /*0340*/ 	.short	0x0100
        /*0342*/ 	.byte	0x08
	.zero		1


	//   ....[9]....
        /*0344*/ 	.word	0x000004a0
        /*0348*/ 	.word	0x000000ff
        /*034c*/ 	.word	0x00028c68
        /*0350*/ 	.short	0x0100
        /*0352*/ 	.byte	0x08
	.zero		1


	//   ....[10]....
        /*0354*/ 	.word	0x00000590
        /*0358*/ 	.word	0x000000ff
        /*035c*/ 	.word	0x00028c70
        /*0360*/ 	.short	0x0100
        /*0362*/ 	.byte	0x06
	.zero		1


	//   ....[11]....
        /*0364*/ 	.word	0x000005a0
        /*0368*/ 	.word	0x000000ff
        /*036c*/ 	.word	0x00028c80
        /*0370*/ 	.short	0x0100
        /*0372*/ 	.byte	0x06
	.zero		1


	//   ....[12]....
        /*0374*/ 	.word	0x000005b0
        /*0378*/ 	.word	0x000000ff
        /*037c*/ 	.word	0x00028c78
        /*0380*/ 	.short	0x0100
        /*0382*/ 	.byte	0x06
	.zero		1


	//   ....[13]....
        /*0384*/ 	.word	0x000005c0
        /*0388*/ 	.word	0x000000ff
        /*038c*/ 	.word	0x00028c88
        /*0390*/ 	.short	0x0100
        /*0392*/ 	.byte	0x06
	.zero		1


	//   ....[14]....
        /*0394*/ 	.word	0x000006f0
        /*0398*/ 	.word	0x000000ff
        /*039c*/ 	.word	0x00028c90
        /*03a0*/ 	.short	0x0100
        /*03a2*/ 	.byte	0x08
	.zero		1


	//   ....[15]....
        /*03a4*/ 	.word	0x00000700
        /*03a8*/ 	.word	0x000000ff
        /*03ac*/ 	.word	0x00028ca0
        /*03b0*/ 	.short	0x0100
        /*03b2*/ 	.byte	0x08
	.zero		1


	//   ....[16]....
        /*03b4*/ 	.word	0x00000710
        /*03b8*/ 	.word	0x000000ff
        /*03bc*/ 	.word	0x00028c98
        /*03c0*/ 	.short	0x0100
        /*03c2*/ 	.byte	0x08
	.zero		1


	//   ....[17]....
        /*03c4*/ 	.word	0x00000720
        /*03c8*/ 	.word	0x000000ff
        /*03cc*/ 	.word	0x00028ca8
        /*03d0*/ 	.short	0x0100
        /*03d2*/ 	.byte	0x08
	.zero		1


	//   ....[18]....
        /*03d4*/ 	.word	0x00000850
        /*03d8*/ 	.word	0x000000ff
        /*03dc*/ 	.word	0x00028cb0
        /*03e0*/ 	.short	0x0100
        /*03e2*/ 	.byte	0x08
	.zero		1


	//   ....[19]....
        /*03e4*/ 	.word	0x00000860
        /*03e8*/ 	.word	0x000000ff
        /*03ec*/ 	.word	0x00028cc0
        /*03f0*/ 	.short	0x0100
        /*03f2*/ 	.byte	0x08
	.zero		1


	//   ....[20]....
        /*03f4*/ 	.word	0x00000870
        /*03f8*/ 	.word	0x000000ff
        /*03fc*/ 	.word	0x00028cb8
        /*0400*/ 	.short	0x0100
        /*0402*/ 	.byte	0x08
	.zero		1


	//   ....[21]....
        /*0404*/ 	.word	0x00000880
        /*0408*/ 	.word	0x000000ff
        /*040c*/ 	.word	0x00028cc8
        /*0410*/ 	.short	0x0100
        /*0412*/ 	.byte	0x08
	.zero		1


	//   ....[22]....
        /*0414*/ 	.word	0x00001410
        /*0418*/ 	.word	0x000000ff
        /*041c*/ 	.word	0x00028c50
        /*0420*/ 	.short	0x010a
        /*0422*/ 	.byte	0x05
	.zero		1


	//   ....[23]....
        /*0424*/ 	.word	0x00001700
        /*0428*/ 	.word	0x00000005
        /*042c*/ 	.word	0x00000000
        /*0430*/ 	.short	0x0101
        /*0432*/ 	.byte	0x3f
	.zero		1


	//   ....[24]....
        /*0434*/ 	.word	0x00002050
        /*0438*/ 	.word	0x000000ff
        /*043c*/ 	.word	0x00028c50
        /*0440*/ 	.short	0x010a
        /*0442*/ 	.byte	0x07
	.zero		1


	//   ....[25]....
        /*0444*/ 	.word	0x00002090
        /*0448*/ 	.word	0x000000ff
        /*044c*/ 	.word	0x00028c50
        /*0450*/ 	.short	0x010a
        /*0452*/ 	.byte	0x07
	.zero		1


	//   ....[26]....
        /*0454*/ 	.word	0x00002260
        /*0458*/ 	.word	0x00000005
        /*045c*/ 	.word	0x00000000
        /*0460*/ 	.short	0x0101
        /*0462*/ 	.byte	0x3f
	.zero		1


	//   ....[27]....
        /*0464*/ 	.word	0x000033b0
        /*0468*/ 	.word	0x000000ff
        /*046c*/ 	.word	0x00028c00
        /*0470*/ 	.short	0x010a
        /*0472*/ 	.byte	0x24
	.zero		1


	//   ....[28]....
        /*0474*/ 	.word	0x00003530
        /*0478*/ 	.word	0x000000ff
        /*047c*/ 	.word	0x00028c30
        /*0480*/ 	.short	0x010a
        /*0482*/ 	.byte	0x24
	.zero		1


	//   ....[29]....
        /*0484*/ 	.word	0x000035a0
        /*0488*/ 	.word	0x000000ff
        /*048c*/ 	.word	0x00028c30
        /*0490*/ 	.short	0x010a
        /*0492*/ 	.byte	0x24
	.zero		1


	//   ....[30]....
        /*0494*/ 	.word	0x00004300
        /*0498*/ 	.word	0x00000007
        /*049c*/ 	.word	0x00000000
        /*04a0*/ 	.short	0x0101
        /*04a2*/ 	.byte	0x3f
	.zero		1


	//   ....[31]....
        /*04a4*/ 	.word	0x00004780
        /*04a8*/ 	.word	0x000000ff
        /*04ac*/ 	.word	0x00028c50
        /*04b0*/ 	.short	0x010a
        /*04b2*/ 	.byte	0x24
	.zero		1


	//   ....[32]....
        /*04b4*/ 	.word	0x000047d0
        /*04b8*/ 	.word	0x000000ff
        /*04bc*/ 	.word	0x00028c50
        /*04c0*/ 	.short	0x010a
        /*04c2*/ 	.byte	0x24
	.zero		1


	//   ....[33]....
        /*04c4*/ 	.word	0x00004a60
        /*04c8*/ 	.word	0x0000000e
        /*04cc*/ 	.word	0x00000000
        /*04d0*/ 	.short	0x0101
        /*04d2*/ 	.byte	0x3f
	.zero		1


	//   ....[34]....
        /*04d4*/ 	.word	0x00004b50
        /*04d8*/ 	.word	0x000000ff
        /*04dc*/ 	.word	0x00028c30
        /*04e0*/ 	.short	0x010a
        /*04e2*/ 	.byte	0x07
	.zero		1


	//   ....[35]....
        /*04e4*/ 	.word	0x00004b90
        /*04e8*/ 	.word	0x000000ff
        /*04ec*/ 	.word	0x00028c30
        /*04f0*/ 	.short	0x010a
        /*04f2*/ 	.byte	0x07
	.zero		1


	//   ....[36]....
        /*04f4*/ 	.word	0x00005620
        /*04f8*/ 	.word	0x0000009a
        /*04fc*/ 	.word	0x00000000
        /*0500*/ 	.short	0x0101
        /*0502*/ 	.byte	0x3f
	.zero		1


	//   ....[37]....
        /*0504*/ 	.word	0x00006010
        /*0508*/ 	.word	0x000000ff
        /*050c*/ 	.word	0x00028c50
        /*0510*/ 	.short	0x010a
        /*0512*/ 	.byte	0x07
	.zero		1


	//   ....[38]....
        /*0514*/ 	.word	0x00006050
        /*0518*/ 	.word	0x000000ff
        /*051c*/ 	.word	0x00028c50
        /*0520*/ 	.short	0x010a
        /*0522*/ 	.byte	0x07
	.zero		1


	//   ....[39]....
        /*0524*/ 	.word	0x000062d0
        /*0528*/ 	.word	0x000000ab
        /*052c*/ 	.word	0x00000000
        /*0530*/ 	.short	0x0101
        /*0532*/ 	.byte	0x3f
	.zero		1


	//   ....[40]....
        /*0534*/ 	.word	0x00006e40
        /*0538*/ 	.word	0x000000ff
        /*053c*/ 	.word	0x00000000
        /*0540*/ 	.short	0x0101
        /*0542*/ 	.byte	0x04
	.zero		1


	//   ....[41]....
        /*0544*/ 	.word	0x0000a0a0
        /*0548*/ 	.word	0x000000ff
        /*054c*/ 	.word	0x00028c40
        /*0550*/ 	.short	0x010a
        /*0552*/ 	.byte	0x26
	.zero		1


	//   ....[42]....
        /*0554*/ 	.word	0x0000aa20
        /*0558*/ 	.word	0x000000ff
        /*055c*/ 	.word	0x00028c00
        /*0560*/ 	.short	0x0107
        /*0562*/ 	.byte	0x26
	.zero		1


	//   ....[43]....
        /*0564*/ 	.word	0x0000aa60
        /*0568*/ 	.word	0x000000ff
        /*056c*/ 	.word	0x00028c00
        /*0570*/ 	.short	0x0101
        /*0572*/ 	.byte	0x26
	.zero		1


	//   ....[44]....
        /*0574*/ 	.word	0x0000aa70
        /*0578*/ 	.word	0x000000ff
        /*057c*/ 	.word	0x00028c20
        /*0580*/ 	.short	0x010a
        /*0582*/ 	.byte	0x26
	.zero		1


	//   ....[45]....
        /*0584*/ 	.word	0x0000aad0
        /*0588*/ 	.word	0x000000ff
        /*058c*/ 	.word	0x00028c60
        /*0590*/ 	.short	0x010a
        /*0592*/ 	.byte	0x26
	.zero		1


	//   ....[46]....
        /*0594*/ 	.word	0x0000b660
        /*0598*/ 	.word	0x000000ff
        /*059c*/ 	.word	0x00028c48
        /*05a0*/ 	.short	0x010a
        /*05a2*/ 	.byte	0x26
	.zero		1


	//   ....[47]....
        /*05a4*/ 	.word	0x0000b830
        /*05a8*/ 	.word	0x000000ff
        /*05ac*/ 	.word	0x00028c68
        /*05b0*/ 	.short	0x010a
        /*05b2*/ 	.byte	0x26
	.zero		1


	//   ....[48]....
        /*05b4*/ 	.word	0x0000c1d0
        /*05b8*/ 	.word	0x000000ff
        /*05bc*/ 	.word	0x00028c40
        /*05c0*/ 	.short	0x010a
        /*05c2*/ 	.byte	0x26
	.zero		1


	//   ....[49]....
        /*05c4*/ 	.word	0x0000c3b0
        /*05c8*/ 	.word	0x000000ff
        /*05cc*/ 	.word	0x00028c60
        /*05d0*/ 	.short	0x010a
        /*05d2*/ 	.byte	0x26
	.zero		1


	//   ....[50]....
        /*05d4*/ 	.word	0x0000cd90
        /*05d8*/ 	.word	0x000000ff
        /*05dc*/ 	.word	0x00028c48
        /*05e0*/ 	.short	0x010a
        /*05e2*/ 	.byte	0x26
	.zero		1


	//   ....[51]....
        /*05e4*/ 	.word	0x0000cf70
        /*05e8*/ 	.word	0x000000ff
        /*05ec*/ 	.word	0x00028c68
        /*05f0*/ 	.short	0x010a
        /*05f2*/ 	.byte	0x26
	.zero		1


	//   ....[52]....
        /*05f4*/ 	.word	0x0000d790
        /*05f8*/ 	.word	0x00000002
        /*05fc*/ 	.word	0x00028c20
        /*0600*/ 	.short	0x010a
        /*0602*/ 	.byte	0x3f
	.zero		1


	//   ....[53]....
        /*0604*/ 	.word	0x0000d910
        /*0608*/ 	.word	0x00000007
        /*060c*/ 	.word	0x00000000
        /*0610*/ 	.short	0x010a
        /*0612*/ 	.byte	0x3f
	.zero		1


	//   ....[54]....
        /*0614*/ 	.word	0x0000d980
        /*0618*/ 	.word	0x00000005
        /*061c*/ 	.word	0x00000000
        /*0620*/ 	.short	0x010a
        /*0622*/ 	.byte	0x3f
	.zero		1


	//   ....[55]....
        /*0624*/ 	.word	0x0000d9e0
        /*0628*/ 	.word	0x00000005
        /*062c*/ 	.word	0x00000000
        /*0630*/ 	.short	0x010a
        /*0632*/ 	.byte	0x3f
	.zero		1


	//   ....[56]....
        /*0634*/ 	.word	0x0000da10
        /*0638*/ 	.word	0x00000003
        /*063c*/ 	.word	0x00000000
        /*0640*/ 	.short	0x010a
        /*0642*/ 	.byte	0x3f
	.zero		1


	//   ....[57]....
        /*0644*/ 	.word	0x0000da80
        /*0648*/ 	.word	0x00000006
        /*064c*/ 	.word	0x00028c50
        /*0650*/ 	.short	0x010a
        /*0652*/ 	.byte	0x3f
	.zero		1


	//   ....[58]....
        /*0654*/ 	.word	0x0000dae0
        /*0658*/ 	.word	0x00000006
        /*065c*/ 	.word	0x00028c50
        /*0660*/ 	.short	0x010a
        /*0662*/ 	.byte	0x3f
	.zero		1


	//   ....[59]....
        /*0664*/ 	.word	0x0000db40
        /*0668*/ 	.word	0x00000006
        /*066c*/ 	.word	0x00028c00
        /*0670*/ 	.short	0x010a
        /*0672*/ 	.byte	0x3f
	.zero		1


	//   ....[60]....
        /*0674*/ 	.word	0x0000dba0
        /*0678*/ 	.word	0x00000008
        /*067c*/ 	.word	0x00028c30
        /*0680*/ 	.short	0x010a
        /*0682*/ 	.byte	0x3f
	.zero		1


	//   ....[61]....
        /*0684*/ 	.word	0x0000dbf0
        /*0688*/ 	.word	0x0000000e
        /*068c*/ 	.word	0x00028c50
        /*0690*/ 	.short	0x010a
        /*0692*/ 	.byte	0x3f
	.zero		1


	//   ....[62]....
        /*0694*/ 	.word	0x0000dc50
        /*0698*/ 	.word	0x0000000f
        /*069c*/ 	.word	0x00028c30
        /*06a0*/ 	.short	0x010a
        /*06a2*/ 	.byte	0x3f
	.zero		1


	//   ....[63]....
        /*06a4*/ 	.word	0x0000dca0
        /*06a8*/ 	.word	0x000000ab
        /*06ac*/ 	.word	0x00028c50
        /*06b0*/ 	.short	0x010a
        /*06b2*/ 	.byte	0x3f
	.zero		1


	//   ....[64]....
        /*06b4*/ 	.word	0x0000de00
        /*06b8*/ 	.word	0x00000003
        /*06bc*/ 	.word	0x00028c40
        /*06c0*/ 	.short	0x010a
        /*06c2*/ 	.byte	0x3f
	.zero		1


	//   ....[65]....
        /*06c4*/ 	.word	0x0000e380
        /*06c8*/ 	.word	0x00000003
        /*06cc*/ 	.word	0x00028c20
        /*06d0*/ 	.short	0x010a
        /*06d2*/ 	.byte	0x3f
	.zero		1


	//   ....[66]....
        /*06d4*/ 	.word	0x0000e3e0
        /*06d8*/ 	.word	0x00000003
        /*06dc*/ 	.word	0x00028c60
        /*06e0*/ 	.short	0x010a
        /*06e2*/ 	.byte	0x3f
	.zero		1


	//   ....[67]....
        /*06e4*/ 	.word	0x0000e440
        /*06e8*/ 	.word	0x00000003
        /*06ec*/ 	.word	0x00028c48
        /*06f0*/ 	.short	0x010a
        /*06f2*/ 	.byte	0x3f
	.zero		1


	//   ....[68]....
        /*06f4*/ 	.word	0x0000e4a0
        /*06f8*/ 	.word	0x00000003
        /*06fc*/ 	.word	0x00028c68
        /*0700*/ 	.short	0x010a
        /*0702*/ 	.byte	0x3f
	.zero		1


	//   ....[69]....
        /*0704*/ 	.word	0x0000e500
        /*0708*/ 	.word	0x00000003
        /*070c*/ 	.word	0x00028c40
        /*0710*/ 	.short	0x010a
        /*0712*/ 	.byte	0x3f
	.zero		1


	//   ....[70]....
        /*0714*/ 	.word	0x0000e560
        /*0718*/ 	.word	0x00000003
        /*071c*/ 	.word	0x00028c60
        /*0720*/ 	.short	0x010a
        /*0722*/ 	.byte	0x3f
	.zero		1


	//   ....[71]....
        /*0724*/ 	.word	0x0000e5c0
        /*0728*/ 	.word	0x00000003
        /*072c*/ 	.word	0x00028c48
        /*0730*/ 	.short	0x010a
        /*0732*/ 	.byte	0x3f
	.zero		1


	//   ....[72]....
        /*0734*/ 	.word	0x0000e620
        /*0738*/ 	.word	0x00000003
        /*073c*/ 	.word	0x00028c68
        /*0740*/ 	.short	0x010a
        /*0742*/ 	.byte	0x3f
	.zero		1


	//   ....[73]....
        /*0744*/ 	.word	0x0000e670
        /*0748*/ 	.word	0x00000002
        /*074c*/ 	.word	0x00028c20
        /*0750*/ 	.short	0x010a
        /*0752*/ 	.byte	0x3f
	.zero		1


	//   ....[74]....
        /*0754*/ 	.word	0x0000e810
        /*0758*/ 	.word	0x00000007
        /*075c*/ 	.word	0x00000000
        /*0760*/ 	.short	0x010a
        /*0762*/ 	.byte	0x3f
	.zero		1


	//   ....[75]....
        /*0764*/ 	.word	0x0000e860
        /*0768*/ 	.word	0x00000005
        /*076c*/ 	.word	0x00000000
        /*0770*/ 	.short	0x010a
        /*0772*/ 	.byte	0x3f
	.zero		1


	//   ....[76]....
        /*0774*/ 	.word	0x0000e8b0
        /*0778*/ 	.word	0x00000005
        /*077c*/ 	.word	0x00000000
        /*0780*/ 	.short	0x010a
        /*0782*/ 	.byte	0x3f
	.zero		1


	//----- nvinfo : EIATTR_NUM_MBARRIERS
	.align		4
.L_593:
        /*0784*/ 	.byte	0x03, 0x38
        /*0786*/ 	.short	0x0016


	//----- nvinfo : EIATTR_EXIT_INSTR_OFFSETS
	.align		4
        /*0788*/ 	.byte	0x04, 0x1c
        /*078a*/ 	.short	(.L_595 - .L_594)


	//   ....[0]....
.L_594:
        /*078c*/ 	.word	0x0000da60


	//----- nvinfo : EIATTR_MAX_THREADS
	.align		4
.L_595:
        /*0790*/ 	.byte	0x04, 0x05
        /*0792*/ 	.short	(.L_597 - .L_596)
.L_596:
        /*0794*/ 	.word	0x00000180
        /*0798*/ 	.word	0x00000001
        /*079c*/ 	.word	0x00000001


	//----- nvinfo : EIATTR_CRS_STACK_SIZE
	.align		4
.L_597:
        /*07a0*/ 	.byte	0x04, 0x1e
        /*07a2*/ 	.short	(.L_599 - .L_598)
.L_598:
        /*07a4*/ 	.word	0x00000000


	//----- nvinfo : EIATTR_CBANK_PARAM_SIZE
	.align		4
.L_599:
        /*07a8*/ 	.byte	0x03, 0x19
        /*07aa*/ 	.short	0x0a70


	//----- nvinfo : EIATTR_PARAM_CBANK
	.align		4
        /*07ac*/ 	.byte	0x04, 0x0a
        /*07ae*/ 	.short	(.L_601 - .L_600)
	.align		4
.L_600:
        /*07b0*/ 	.word	index@(.nv.constant0._ZN7cutlass13device_kernelIN5flash11enable_sm90INS1_16FlashAttnFwdSm90INS1_25CollectiveMainloopFwdSm90ILi2EN4cute5tupleIJNS5_1CILi1EEES8_S8_EEENS6_IJNS7_ILi64EEESA_SA_EEELi512ENS_6half_tEfNS_4arch4Sm90ELb0ELb0ELb0ELb0ELb0ELb0ELb0ELb0ELb0ELb1ELb1ELb0EEENS1_21CollectiveEpilogueFwdINS6_IJSA_NS7_ILi512EEESA_EEES9_SC_SE_Li256ELb0ELb1ELb1ELb0EEENS1_19SingleTileSchedulerILb0ELb1ELb1ELi64EEEEEEEEEvNT_6ParamsE)
        /*07b4*/ 	.short	0x0210
        /*07b6*/ 	.short	0x0a70


	//----- nvinfo : EIATTR_SW_WAR
	.align		4
.L_601:
        /*07b8*/ 	.byte	0x04, 0x36
        /*07ba*/ 	.short	(.L_603 - .L_602)
.L_602:
        /*07bc*/ 	.word	0x00000008
.L_603:


//--------------------- .nv.info._ZN7cutlass13device_kernelIN5flash11enable_sm90INS1_16FlashAttnFwdSm90INS1_25CollectiveMainloopFwdSm90ILi2EN4cute5tupleIJNS5_1CILi1EEES8_S8_EEENS6_IJNS7_ILi64EEESA_SA_EEELi512ENS_6half_tEfNS_4arch4Sm90ELb0ELb0ELb0ELb0ELb0ELb0ELb1ELb0ELb0ELb1ELb1ELb0EEENS1_21CollectiveEpilogueFwdINS6_IJSA_NS7_ILi512EEESA_EEES9_SC_SE_Li256ELb0ELb1ELb1ELb0EEENS1_19SingleTileSchedulerILb0ELb1ELb1ELi64EEEEEEEEEvNT_6ParamsE --------------------------
	.section	.nv.info._ZN7cutlass13device_kernelIN5flash11enable_sm90INS1_16FlashAttnFwdSm90INS1_25CollectiveMainloopFwdSm90ILi2EN4cute5tupleIJNS5_1CILi1EEES8_S8_EEENS6_IJNS7_ILi64EEESA_SA_EEELi512ENS_6half_tEfNS_4arch4Sm90ELb0ELb0ELb0ELb0ELb0ELb0ELb1ELb0ELb0ELb1ELb1ELb0EEENS1_21CollectiveEpilogueFwdINS6_IJSA_NS7_ILi512EEESA_EEES9_SC_SE_Li256ELb0ELb1ELb1ELb0EEENS1_19SingleTileSchedulerILb0ELb1ELb1ELi64EEEEEEEEEvNT_6ParamsE,"",@"SHT_CUDA_INFO"
	.sectionflags	@""
	.align	4


	//----- nvinfo : EIATTR_CUDA_API_VERSION
	.align		4
        /*0000*/ 	.byte	0x04, 0x37
        /*0002*/ 	.short	(.L_605 - .L_604)
.L_604:
        /*0004*/ 	.word	0x00000082


	//----- nvinfo : EIATTR_KPARAM_INFO
	.align		4
.L_605:
        /*0008*/ 	.byte	0x04, 0x17
        /*000a*/ 	.short	(.L_607 - .L_606)
.L_606:
        /*000c*/ 	.word	0x00000000
        /*0010*/ 	.short	0x0000
        /*0012*/ 	.short	0x0070
        /*0014*/ 	.byte	0x00, 0xf0, 0x01, 0x2c


	//----- nvinfo : EIATTR_SPARSE_MMA_MASK
	.align		4
.L_607:
        /*0018*/ 	.byte	0x03, 0x50
        /*001a*/ 	.short	0x0000


	//----- nvinfo : EIATTR_MAXREG_COUNT
	.align		4
        /*001c*/ 	.byte	0x03, 0x1b
        /*001e*/ 	.short	0x00a8


	//----- nvinfo : EIATTR_NUM_BARRIERS
	.align		4
        /*0020*/ 	.byte	0x02, 0x4c
        /*0022*/ 	.byte	0x10
	.zero		1


	//----- nvinfo : EIATTR_EXTERNS
	.align		4
        /*0024*/ 	.byte	0x04, 0x0f
        /*0026*/ 	.short	(.L_609 - .L_608)


	//   ....[0]....
	.align		4
.L_608:
        /*0028*/ 	.word	index@(__assertfail)


	//----- nvinfo : EIATTR_ANNOTATIONS
	.align		4
.L_609:
        /*002c*/ 	.byte	0x04, 0x55
        /*002e*/ 	.short	(.L_611 - .L_610)


	//   ....[0]....
.L_610:
        /* <DEDUP_REMOVED lines=17> */


	//----- nvinfo : EIATTR_MERCURY_ISA_VERSION
	.align		4
.L_611:
        /*0128*/ 	.byte	0x03, 0x5f
        /*012a*/ 	.short	0x0101


	//----- nvinfo : EIATTR_INT_WARP_WIDE_INSTR_OFFSETS
	.align		4
        /*012c*/ 	.byte	0x04, 0x31
        /*012e*/ 	.short	(.L_613 - .L_612)


	//   ....[0]....
.L_612:
        /*0130*/ 	.word	0x00000130


	//   ....[1]....
        /*0134*/ 	.word	0x00000170


	//   ....[2]....
        /*0138*/ 	.word	0x000001e0


	//   ....[3]....
        /*013c*/ 	.word	0x000001f0


	//----- nvinfo : EIATTR_COOP_GROUP_MASK_REGIDS
	.align		4
.L_613:
        /*0140*/ 	.byte	0x04, 0x29
        /*0142*/ 	.short	(.L_615 - .L_614)


	//   ....[0]....
.L_614:
        /*0144*/ 	.word	0xffffffff


	//   ....[1]....
        /*0148*/ 	.word	0xffffffff


	//   ....[2]....
        /*014c*/ 	.word	0xffffffff


	//   ....[3]....
        /*0150*/ 	.word	0xffffffff


	//   ....[4]....
        /*0154*/ 	.word	0xffffffff


	//   ....[5]....
        /*0158*/ 	.word	0xffffffff


	//   ....[6]....
        /*015c*/ 	.word	0xffffffff


	//   ....[7]....
        /*0160*/ 	.word	0xffffffff


	//   ....[8]....
        /*0164*/ 	.word	0xffffffff


	//   ....[9]....
        /*0168*/ 	.word	0xffffffff


	//   ....[10]....
        /*016c*/ 	.word	0xffffffff


	//   ....[11]....
        /*0170*/ 	.word	0xffffffff


	//   ....[12]....
        /*0174*/ 	.word	0xffffffff


	//   ....[13]....
        /*0178*/ 	.word	0xffffffff


	//   ....[14]....
        /*017c*/ 	.word	0xffffffff


	//   ....[15]....
        /*0180*/ 	.word	0xffffffff


	//   ....[16]....
        /*0184*/ 	.word	0xffffffff


	//   ....[17]....
        /*0188*/ 	.word	0xffffffff


	//   ....[18]....
        /*018c*/ 	.word	0xffffffff


	//   ....[19]....
        /*0190*/ 	.word	0xffffffff


	//   ....[20]....
        /*0194*/ 	.word	0xffffffff


	//   ....[21]....
        /*0198*/ 	.word	0xffffffff


	//   ....[22]....
        /*019c*/ 	.word	0xffffffff


	//   ....[23]....
        /*01a0*/ 	.word	0xffffffff


	//   ....[24]....
        /*01a4*/ 	.word	0xffffffff


	//   ....[25]....
        /*01a8*/ 	.word	0xffffffff


	//   ....[26]....
        /*01ac*/ 	.word	0xffffffff


	//   ....[27]....
        /*01b0*/ 	.word	0xffffffff


	//   ....[28]....
        /*01b4*/ 	.word	0xffffffff


	//   ....[29]....
        /*01b8*/ 	.word	0xffffffff


	//   ....[30]....
        /*01bc*/ 	.word	0xffffffff


	//   ....[31]....
        /*01c0*/ 	.word	0xffffffff


	//   ....[32]....
        /*01c4*/ 	.word	0xffffffff


	//   ....[33]....
        /*01c8*/ 	.word	0xffffffff


	//   ....[34]....
        /*01cc*/ 	.word	0xffffffff


	//   ....[35]....
        /*01d0*/ 	.word	0xffffffff


	//   ....[36]....
        /*01d4*/ 	.word	0xffffffff


	//   ....[37]....
        /*01d8*/ 	.word	0xffffffff


	//   ....[38]....
        /*01dc*/ 	.word	0xffffffff


	//   ....[39]....
        /*01e0*/ 	.word	0xffffffff


	//   ....[40]....
        /*01e4*/ 	.word	0xffffffff


	//   ....[41]....
        /*01e8*/ 	.word	0xffffffff


	//   ....[42]....
        /*01ec*/ 	.word	0xffffffff


	//   ....[43]....
        /*01f0*/ 	.word	0xffffffff


	//   ....[44]....
        /*01f4*/ 	.word	0xffffffff


	//   ....[45]....
        /*01f8*/ 	.word	0xffffffff


	//   ....[46]....
        /*01fc*/ 	.word	0xffffffff


	//   ....[47]....
        /*0200*/ 	.word	0xffffffff


	//   ....[48]....
        /*0204*/ 	.word	0xffffffff


	//   ....[49]....
        /*0208*/ 	.word	0xffffffff


	//   ....[50]....
        /*020c*/ 	.word	0xffffffff


	//   ....[51]....
        /*0210*/ 	.word	0xffffffff


	//   ....[52]....
        /*0214*/ 	.word	0xffffffff


	//   ....[53]....
        /*0218*/ 	.word	0x0500000f


	//   ....[54]....
        /*021c*/ 	.word	0x0500000f


	//   ....[55]....
        /*0220*/ 	.word	0x0500000f


	//   ....[56]....
        /*0224*/ 	.word	0x0500000f


	//   ....[57]....
        /*0228*/ 	.word	0x0500000f


	//   ....[58]....
        /*022c*/ 	.word	0x0500000f


	//   ....[59]....
        /*0230*/ 	.word	0x0500000f


	//   ....[60]....
        /*0234*/ 	.word	0x0500000f


	//   ....[61]....
        /*0238*/ 	.word	0x0500000f


	//   ....[62]....
        /*023c*/ 	.word	0x0500000f


	//   ....[63]....
        /*0240*/ 	.word	0x0500000f


	//   ....[64]....
        /*0244*/ 	.word	0x0500000f


	//   ....[65]....
        /*0248*/ 	.word	0x0500000f


	//   ....[66]....
        /*024c*/ 	.word	0x0500000f


	//   ....[67]....
        /*0250*/ 	.word	0x0500000f


	//   ....[68]....
        /*0254*/ 	.word	0x0500000f


	//   ....[69]....
        /*0258*/ 	.word	0x0500000f


	//   ....[70]....
        /*025c*/ 	.word	0x0500000f


	//----- nvinfo : EIATTR_COOP_GROUP_INSTR_OFFSETS
	.align		4
.L_615:
        /*0260*/ 	.byte	0x04, 0x28
        /*0262*/ 	.short	(.L_617 - .L_616)


	//   ....[0]....
.L_616:
        /*0264*/ 	.word	0x00000070


	//   ....[1]....
        /*0268*/ 	.word	0x00000140


	//   ....[2]....
        /*026c*/ 	.word	0x00000190


	//   ....[3]....
        /*0270*/ 	.word	0x000003a0


	//   ....[4]....
        /*0274*/ 	.word	0x00000500


	//   ....[5]....
        /*0278*/ 	.word	0x00000620


	//   ....[6]....
        /*027c*/ 	.word	0x00000780


	//   ....[7]....
        /*0280*/ 	.word	0x00001380


	//   ....[8]....
        /*0284*/ 	.word	0x000031d0


	//   ....[9]....
        /*0288*/ 	.word	0x00004310


	//   ....[10]....
        /*028c*/ 	.word	0x000054c0


	//   ....[11]....
        /*0290*/ 	.word	0x00005520


	//   ....[12]....
        /*0294*/ 	.word	0x00005730


	//   ....[13]....
        /*0298*/ 	.word	0x000057b0


	//   ....[14]....
        /*029c*/ 	.word	0x000061f0


	//   ....[15]....
        /*02a0*/ 	.word	0x00006bd0


	//   ....[16]....
        /*02a4*/ 	.word	0x00007af0


	//   ....[17]....
        /*02a8*/ 	.word	0x00007b20


	//   ....[18]....
        /*02ac*/ 	.word	0x00007e10


	//   ....[19]....
        /*02b0*/ 	.word	0x00007fe0


	//   ....[20]....
        /*02b4*/ 	.word	0x00008ed0


	//   ....[21]....
        /*02b8*/ 	.word	0x00008f40


	//   ....[22]....
        /*02bc*/ 	.word	0x00008fa0


	//   ....[23]....
        /*02c0*/ 	.word	0x00008fd0


	//   ....[24]....
        /*02c4*/ 	.word	0x00008ff0


	//   ....[25]....
        /*02c8*/ 	.word	0x00009a90


	//   ....[26]....
        /*02cc*/ 	.word	0x00009fb0


	//   ....[27]....
        /*02d0*/ 	.word	0x00009fe0


	//   ....[28]....
        /*02d4*/ 	.word	0x0000a010


	//   ....[29]....
        /*02d8*/ 	.word	0x0000a020


	//   ....[30]....
        /*02dc*/ 	.word	0x0000a4c0


	//   ....[31]....
        /*02e0*/ 	.word	0x0000a4f0


	//   ....[32]....
        /*02e4*/ 	.word	0x0000b160


	//   ....[33]....
        /*02e8*/ 	.word	0x0000b180


	//   ....[34]....
        /*02ec*/ 	.word	0x0000c210


	//   ....[35]....
        /*02f0*/ 	.word	0x0000ccc0


	//   ....[36]....
        /*02f4*/ 	.word	0x0000d610


	//   ....[37]....
        /*02f8*/ 	.word	0x0000d630


	//   ....[38]....
        /*02fc*/ 	.word	0x0000d6c0


	//   ....[39]....
        /*0300*/ 	.word	0x0000d6f0


	//   ....[40]....
        /*0304*/ 	.word	0x0000d740


	//   ....[41]....
        /*0308*/ 	.word	0x0000d790


	//   ....[42]....
        /*030c*/ 	.word	0x0000d7c0


	//   ....[43]....
        /*0310*/ 	.word	0x0000d7d0


	//   ....[44]....
        /*0314*/ 	.word	0x0000e170


	//   ....[45]....
        /*0318*/ 	.word	0x0000e190


	//   ....[46]....
        /*031c*/ 	.word	0x0000e1b0


	//   ....[47]....
        /*0320*/ 	.word	0x0000e2d0


	//   ....[48]....
        /*0324*/ 	.word	0x0000e480


	//   ....[49]....
        /*0328*/ 	.word	0x0000e4b0


	//   ....[50]....
        /*032c*/ 	.word	0x0000e600


	//   ....[51]....
        /*0330*/ 	.word	0x0000e610


	//   ....[52]....
        /*0334*/ 	.word	0x000116d0


	//   ....[53]....
        /*0338*/ 	.word	0x00011b90


	//   ....[54]....
        /*033c*/ 	.word	0x00011d10


	//   ....[55]....
        /*0340*/ 	.word	0x00011d60


	//   ....[56]....
        /*0344*/ 	.word	0x00011e70


	//   ....[57]....
        /*0348*/ 	.word	0x00011f20


	//   ....[58]....
        /*034c*/ 	.word	0x00012010


	//   ....[59]....
        /*0350*/ 	.word	0x00012070


	//   ....[60]....
        /*0354*/ 	.word	0x00012160


	//   ....[61]....
        /*0358*/ 	.word	0x000121b0


	//   ....[62]....
        /*035c*/ 	.word	0x00012240


	//   ....[63]....
        /*0360*/ 	.word	0x00012360


	//   ....[64]....
        /*0364*/ 	.word	0x00012670


	//   ....[65]....
        /*0368*/ 	.word	0x000126c0


	//   ....[66]....
        /*036c*/ 	.word	0x000128b0


	//   ....[67]....
        /*0370*/ 	.word	0x00012900


	//   ....[68]....
        /*0374*/ 	.word	0x00012b30


	//   ....[69]....
        /*0378*/ 	.word	0x00012b80


	//   ....[70]....
        /*037c*/ 	.word	0x00012f90


	//----- nvinfo : EIATTR_REG_RECONFIG
	.align		4
.L_617:
        /*0380*/ 	.byte	0x01, 0x54
	.zero		2


	//----- nvinfo : EIATTR_SYSCALL_OFFSETS
	.align		4
        /*0384*/ 	.byte	0x04, 0x46
        /*0386*/ 	.short	(.L_619 - .L_618)


	//   ....[0]....
.L_618:
        /*0388*/ 	.word	0x00003380


	//   ....[1]....
        /*038c*/ 	.word	0x0000c900


	//   ....[2]....
        /*0390*/ 	.word	0x0000ca40


	//   ....[3]....
        /*0394*/ 	.word	0x0000cb30


	//   ....[4]....
        /*0398*/ 	.word	0x0000d250


	//   ....[5]....
        /*039c*/ 	.word	0x0000dae0


	//----- nvinfo : EIATTR_MBARRIER_INSTR_OFFSETS
	.align		4
.L_619:
        /*03a0*/ 	.byte	0x04, 0x39
        /*03a2*/ 	.short	(.L_621 - .L_620)


	//   ....[0]....
.L_620:
        /*03a4*/ 	.word	0x00000280
        /*03a8*/ 	.word	0x000000ff
        /*03ac*/ 	.word	0x00038800
        /*03b0*/ 	.short	0x0100
        /*03b2*/ 	.byte	0x08
	.zero		1


	//   ....[1]....
        /*03b4*/ 	.word	0x00000290
        /*03b8*/ 	.word	0x000000ff
        /*03bc*/ 	.word	0x00038810
        /*03c0*/ 	.short	0x0100
        /*03c2*/ 	.byte	0x08
	.zero		1


	//   ....[2]....
        /*03c4*/ 	.word	0x000002a0
        /*03c8*/ 	.word	0x000000ff
        /*03cc*/ 	.word	0x00038820
        /*03d0*/ 	.short	0x0100
        /*03d2*/ 	.byte	0x08
	.zero		1


	//   ....[3]....
        /*03d4*/ 	.word	0x00000350
        /*03d8*/ 	.word	0x000000ff
        /*03dc*/ 	.word	0x00038830
        /*03e0*/ 	.short	0x0100
        /*03e2*/ 	.byte	0x06
	.zero		1


	//   ....[4]....
        /*03e4*/ 	.word	0x00000360
        /*03e8*/ 	.word	0x000000ff
        /*03ec*/ 	.word	0x00038840
        /*03f0*/ 	.short	0x0100
        /*03f2*/ 	.byte	0x06
	.zero		1


	//   ....[5]....
        /*03f4*/ 	.word	0x00000370
        /*03f8*/ 	.word	0x000000ff
        /*03fc*/ 	.word	0x00038838
        /*0400*/ 	.short	0x0100
        /*0402*/ 	.byte	0x06
	.zero		1


	//   ....[6]....
        /*0404*/ 	.word	0x00000380
        /*0408*/ 	.word	0x000000ff
        /*040c*/ 	.word	0x00038848
        /*0410*/ 	.short	0x0100
        /*0412*/ 	.byte	0x06
	.zero		1


	//   ....[7]....
        /*0414*/ 	.word	0x000004b0
        /*0418*/ 	.word	0x000000ff
        /*041c*/ 	.word	0x00038850
        /*0420*/ 	.short	0x0100
        /*0422*/ 	.byte	0x08
	.zero		1


	//   ....[8]....
        /*0424*/ 	.word	0x000004c0
        /*0428*/ 	.word	0x000000ff
        /*042c*/ 	.word	0x00038860
        /*0430*/ 	.short	0x0100
        /*0432*/ 	.byte	0x08
	.zero		1


	//   ....[9]....
        /*0434*/ 	.word	0x000004d0
        /*0438*/ 	.word	0x000000ff
        /*043c*/ 	.word	0x00038858
        /*0440*/ 	.short	0x0100
        /*0442*/ 	.byte	0x08
	.zero		1


	//   ....[10]....
        /*0444*/ 	.word	0x000004e0
        /*0448*/ 	.word	0x000000ff
        /*044c*/ 	.word	0x00038868
        /*0450*/ 	.short	0x0100
        /*0452*/ 	.byte	0x08
	.zero		1


	//   ....[11]....
        /*0454*/ 	.word	0x000005d0
        /*0458*/ 	.word	0x000000ff
        /*045c*/ 	.word	0x00038870
        /*0460*/ 	.short	0x0100
        /*0462*/ 	.byte	0x06
	.zero		1


	//   ....[12]....
        /*0464*/ 	.word	0x000005e0
        /*0468*/ 	.word	0x000000ff
        /*046c*/ 	.word	0x00038880
        /*0470*/ 	.short	0x0100
        /*0472*/ 	.byte	0x06
	.zero		1


	//   ....[13]....
        /*0474*/ 	.word	0x000005f0
        /*0478*/ 	.word	0x000000ff
        /*047c*/ 	.word	0x00038878
        /*0480*/ 	.short	0x0100
        /*0482*/ 	.byte	0x06
	.zero		1


	//   ....[14]....
        /*0484*/ 	.word	0x00000600
        /*0488*/ 	.word	0x000000ff
        /*048c*/ 	.word	0x00038888
        /*0490*/ 	.short	0x0100
        /*0492*/ 	.byte	0x06
	.zero		1


	//   ....[15]....
        /*0494*/ 	.word	0x00000730
        /*0498*/ 	.word	0x000000ff
        /*049c*/ 	.word	0x00038890
        /*04a0*/ 	.short	0x0100
        /*04a2*/ 	.byte	0x08
	.zero		1


	//   ....[16]....
        /*04a4*/ 	.word	0x00000740
        /*04a8*/ 	.word	0x000000ff
        /*04ac*/ 	.word	0x000388a0
        /*04b0*/ 	.short	0x0100
        /*04b2*/ 	.byte	0x08
	.zero		1


	//   ....[17]....
        /*04b4*/ 	.word	0x00000750
        /*04b8*/ 	.word	0x000000ff
        /*04bc*/ 	.word	0x00038898
        /*04c0*/ 	.short	0x0100
        /*04c2*/ 	.byte	0x08
	.zero		1


	//   ....[18]....
        /*04c4*/ 	.word	0x00000760
        /*04c8*/ 	.word	0x000000ff
        /*04cc*/ 	.word	0x000388a8
        /*04d0*/ 	.short	0x0100
        /*04d2*/ 	.byte	0x08
	.zero		1


	//   ....[19]....
        /*04d4*/ 	.word	0x00000890
        /*04d8*/ 	.word	0x000000ff
        /*04dc*/ 	.word	0x000388b0
        /*04e0*/ 	.short	0x0100
        /*04e2*/ 	.byte	0x08
	.zero		1


	//   ....[20]....
        /*04e4*/ 	.word	0x000008a0
        /*04e8*/ 	.word	0x000000ff
        /*04ec*/ 	.word	0x000388c0
        /*04f0*/ 	.short	0x0100
        /*04f2*/ 	.byte	0x08
	.zero		1


	//   ....[21]....
        /*04f4*/ 	.word	0x000008b0
        /*04f8*/ 	.word	0x000000ff
        /*04fc*/ 	.word	0x000388b8
        /*0500*/ 	.short	0x0100
        /*0502*/ 	.byte	0x08
	.zero		1


	//   ....[22]....
        /*0504*/ 	.word	0x000008c0
        /*0508*/ 	.word	0x000000ff
        /*050c*/ 	.word	0x000388c8
        /*0510*/ 	.short	0x0100
        /*0512*/ 	.byte	0x08
	.zero		1


	//   ....[23]....
        /*0514*/ 	.word	0x00001720
        /*0518*/ 	.word	0x00000008
        /*051c*/ 	.word	0x00000000
        /*0520*/ 	.short	0x0101
        /*0522*/ 	.byte	0x3f
	.zero		1


	//   ....[24]....
        /*0524*/ 	.word	0x000021c0
        /*0528*/ 	.word	0x00000004
        /*052c*/ 	.word	0x00000000
        /*0530*/ 	.short	0x0101
        /*0532*/ 	.byte	0x3f
	.zero		1


	//   ....[25]....
        /*0534*/ 	.word	0x000033b0
        /*0538*/ 	.word	0x000000b8
        /*053c*/ 	.word	0x00038800
        /*0540*/ 	.short	0x010a
        /*0542*/ 	.byte	0x3f
	.zero		1


	//   ....[26]....
        /*0544*/ 	.word	0x00003560
        /*0548*/ 	.word	0x000000b8
        /*054c*/ 	.word	0x00038830
        /*0550*/ 	.short	0x010a
        /*0552*/ 	.byte	0x3f
	.zero		1


	//   ....[27]....
        /*0554*/ 	.word	0x000035a0
        /*0558*/ 	.word	0x000000b8
        /*055c*/ 	.word	0x00038830
        /*0560*/ 	.short	0x010a
        /*0562*/ 	.byte	0x3f
	.zero		1


	//   ....[28]....
        /*0564*/ 	.word	0x000039b0
        /*0568*/ 	.word	0x000000b8
        /*056c*/ 	.word	0x00038810
        /*0570*/ 	.short	0x010a
        /*0572*/ 	.byte	0x3f
	.zero		1


	//   ....[29]....
        /*0574*/ 	.word	0x000039f0
        /*0578*/ 	.word	0x000000b8
        /*057c*/ 	.word	0x00038850
        /*0580*/ 	.short	0x010a
        /*0582*/ 	.byte	0x3f
	.zero		1


	//   ....[30]....
        /*0584*/ 	.word	0x00003ab0
        /*0588*/ 	.word	0x000000b8
        /*058c*/ 	.word	0x00038850
        /*0590*/ 	.short	0x010a
        /*0592*/ 	.byte	0x3f
	.zero		1


	//   ....[31]....
        /*0594*/ 	.word	0x00005bc0
        /*0598*/ 	.word	0x00000018
        /*059c*/ 	.word	0x00000000
        /*05a0*/ 	.short	0x0101
        /*05a2*/ 	.byte	0x3f
	.zero		1


	//   ....[32]....
        /*05a4*/ 	.word	0x00006210
        /*05a8*/ 	.word	0x00000098
        /*05ac*/ 	.word	0x00000000
        /*05b0*/ 	.short	0x0101
        /*05b2*/ 	.byte	0x3f
	.zero		1


	//   ....[33]....
        /*05b4*/ 	.word	0x00006350
        /*05b8*/ 	.word	0x000000c4
        /*05bc*/ 	.word	0x00038830
        /*05c0*/ 	.short	0x010a
        /*05c2*/ 	.byte	0x3f
	.zero		1


	//   ....[34]....
        /*05c4*/ 	.word	0x000063a0
        /*05c8*/ 	.word	0x000000c4
        /*05cc*/ 	.word	0x00038830
        /*05d0*/ 	.short	0x010a
        /*05d2*/ 	.byte	0x3f
	.zero		1


	//   ....[35]....
        /*05d4*/ 	.word	0x000066d0
        /*05d8*/ 	.word	0x000000c4
        /*05dc*/ 	.word	0x00038850
        /*05e0*/ 	.short	0x010a
        /*05e2*/ 	.byte	0x3f
	.zero		1


	//   ....[36]....
        /*05e4*/ 	.word	0x00006710
        /*05e8*/ 	.word	0x000000c4
        /*05ec*/ 	.word	0x00038850
        /*05f0*/ 	.short	0x010a
        /*05f2*/ 	.byte	0x3f
	.zero		1


	//   ....[37]....
        /*05f4*/ 	.word	0x00008210
        /*05f8*/ 	.word	0x00000099
        /*05fc*/ 	.word	0x00000000
        /*0600*/ 	.short	0x0101
        /*0602*/ 	.byte	0x3f
	.zero		1


	//   ....[38]....
        /*0604*/ 	.word	0x00008ef0
        /*0608*/ 	.word	0x000000c4
        /*060c*/ 	.word	0x00000000
        /*0610*/ 	.short	0x0101
        /*0612*/ 	.byte	0x3f
	.zero		1


	//   ....[39]....
        /*0614*/ 	.word	0x00009ab0
        /*0618*/ 	.word	0x000000ff
        /*061c*/ 	.word	0x00000000
        /*0620*/ 	.short	0x0101
        /*0622*/ 	.byte	0x04
	.zero		1


	//   ....[40]....
        /*0624*/ 	.word	0x0000cf10
        /*0628*/ 	.word	0x000000ff
        /*062c*/ 	.word	0x00038840
        /*0630*/ 	.short	0x010a
        /*0632*/ 	.byte	0x26
	.zero		1


	//   ....[41]....
        /*0634*/ 	.word	0x0000d8f0
        /*0638*/ 	.word	0x000000ff
        /*063c*/ 	.word	0x00038800
        /*0640*/ 	.short	0x0107
        /*0642*/ 	.byte	0x26
	.zero		1


	//   ....[42]....
        /*0644*/ 	.word	0x0000d970
        /*0648*/ 	.word	0x000000ff
        /*064c*/ 	.word	0x00038800
        /*0650*/ 	.short	0x0101
        /*0652*/ 	.byte	0x26
	.zero		1


	//   ....[43]....
        /*0654*/ 	.word	0x0000e8a0
        /*0658*/ 	.word	0x000000ff
        /*065c*/ 	.word	0x00038810
        /*0660*/ 	.short	0x0107
        /*0662*/ 	.byte	0x26
	.zero		1


	//   ....[44]....
        /*0664*/ 	.word	0x0000e900
        /*0668*/ 	.word	0x000000ff
        /*066c*/ 	.word	0x00038810
        /*0670*/ 	.short	0x0101
        /*0672*/ 	.byte	0x26
	.zero		1


	//   ....[45]....
        /*0674*/ 	.word	0x0000e910
        /*0678*/ 	.word	0x000000ff
        /*067c*/ 	.word	0x00038820
        /*0680*/ 	.short	0x010a
        /*0682*/ 	.byte	0x26
	.zero		1


	//   ....[46]....
        /*0684*/ 	.word	0x0000e970
        /*0688*/ 	.word	0x000000ff
        /*068c*/ 	.word	0x00038860
        /*0690*/ 	.short	0x010a
        /*0692*/ 	.byte	0x26
	.zero		1


	//   ....[47]....
        /*0694*/ 	.word	0x0000f530
        /*0698*/ 	.word	0x000000ff
        /*069c*/ 	.word	0x00038848
        /*06a0*/ 	.short	0x010a
        /*06a2*/ 	.byte	0x26
	.zero		1


	//   ....[48]....
        /*06a4*/ 	.word	0x0000f700
        /*06a8*/ 	.word	0x000000ff
        /*06ac*/ 	.word	0x00038868
        /*06b0*/ 	.short	0x010a
        /*06b2*/ 	.byte	0x26
	.zero		1


	//   ....[49]....
        /*06b4*/ 	.word	0x000100b0
        /*06b8*/ 	.word	0x000000ff
        /*06bc*/ 	.word	0x00038840
        /*06c0*/ 	.short	0x010a
        /*06c2*/ 	.byte	0x26
	.zero		1


	//   ....[50]....
        /*06c4*/ 	.word	0x00010290
        /*06c8*/ 	.word	0x000000ff
        /*06cc*/ 	.word	0x00038860
        /*06d0*/ 	.short	0x010a
        /*06d2*/ 	.byte	0x26
	.zero		1


	//   ....[51]....
        /*06d4*/ 	.word	0x00010c60
        /*06d8*/ 	.word	0x000000ff
        /*06dc*/ 	.word	0x00038848
        /*06e0*/ 	.short	0x010a
        /*06e2*/ 	.byte	0x26
	.zero		1


	//   ....[52]....
        /*06e4*/ 	.word	0x00010e40
        /*06e8*/ 	.word	0x000000ff
        /*06ec*/ 	.word	0x00038868
        /*06f0*/ 	.short	0x010a
        /*06f2*/ 	.byte	0x26
	.zero		1


	//   ....[53]....
        /*06f4*/ 	.word	0x00011660
        /*06f8*/ 	.word	0x00000002
        /*06fc*/ 	.word	0x00038820
        /*0700*/ 	.short	0x010a
        /*0702*/ 	.byte	0x3f
	.zero		1


	//   ....[54]....
        /*0704*/ 	.word	0x00011800
        /*0708*/ 	.word	0x00000007
        /*070c*/ 	.word	0x00000000
        /*0710*/ 	.short	0x010a
        /*0712*/ 	.byte	0x3f
	.zero		1


	//   ....[55]....
        /*0714*/ 	.word	0x00011870
        /*0718*/ 	.word	0x00000005
        /*071c*/ 	.word	0x00000000
        /*0720*/ 	.short	0x010a
        /*0722*/ 	.byte	0x3f
	.zero		1


	//   ....[56]....
        /*0724*/ 	.word	0x000118d0
        /*0728*/ 	.word	0x00000005
        /*072c*/ 	.word	0x00000000
        /*0730*/ 	.short	0x010a
        /*0732*/ 	.byte	0x3f
	.zero		1


	//   ....[57]....
        /*0734*/ 	.word	0x00011900
        /*0738*/ 	.word	0x00000003
        /*073c*/ 	.word	0x00000000
        /*0740*/ 	.short	0x010a
        /*0742*/ 	.byte	0x3f
	.zero		1


	//   ....[58]....
        /*0744*/ 	.word	0x00011960
        /*0748*/ 	.word	0x000000b8
        /*074c*/ 	.word	0x00038800
        /*0750*/ 	.short	0x010a
        /*0752*/ 	.byte	0x3f
	.zero		1


	//   ....[59]....
        /*0754*/ 	.word	0x000119b0
        /*0758*/ 	.word	0x000000b8
        /*075c*/ 	.word	0x00038830
        /*0760*/ 	.short	0x010a
        /*0762*/ 	.byte	0x3f
	.zero		1


	//   ....[60]....
        /*0764*/ 	.word	0x00011a00
        /*0768*/ 	.word	0x000000b8
        /*076c*/ 	.word	0x00038810
        /*0770*/ 	.short	0x010a
        /*0772*/ 	.byte	0x3f
	.zero		1


	//   ....[61]....
        /*0774*/ 	.word	0x00011a50
        /*0778*/ 	.word	0x000000b8
        /*077c*/ 	.word	0x00038850
        /*0780*/ 	.short	0x010a
        /*0782*/ 	.byte	0x3f
	.zero		1


	//   ....[62]....
        /*0784*/ 	.word	0x00011aa0
        /*0788*/ 	.word	0x000000c4
        /*078c*/ 	.word	0x00038830
        /*0790*/ 	.short	0x010a
        /*0792*/ 	.byte	0x3f
	.zero		1


	//   ....[63]....
        /*0794*/ 	.word	0x00011af0
        /*0798*/ 	.word	0x000000c4
        /*079c*/ 	.word	0x00038850
        /*07a0*/ 	.short	0x010a
        /*07a2*/ 	.byte	0x3f
	.zero		1


	//   ....[64]....
        /*07a4*/ 	.word	0x00011c50
        /*07a8*/ 	.word	0x00000003
        /*07ac*/ 	.word	0x00038840
        /*07b0*/ 	.short	0x010a
        /*07b2*/ 	.byte	0x3f
	.zero		1


	//   ....[65]....
        /*07b4*/ 	.word	0x00012bc0
        /*07b8*/ 	.word	0x00000003
        /*07bc*/ 	.word	0x00038820
        /*07c0*/ 	.short	0x010a
        /*07c2*/ 	.byte	0x3f
	.zero		1


	//   ....[66]....
        /*07c4*/ 	.word	0x00012c20
        /*07c8*/ 	.word	0x00000003
        /*07cc*/ 	.word	0x00038860
        /*07d0*/ 	.short	0x010a
        /*07d2*/ 	.byte	0x3f
	.zero		1


	//   ....[67]....
        /*07d4*/ 	.word	0x00012c80
        /*07d8*/ 	.word	0x00000003
        /*07dc*/ 	.word	0x00038848
        /*07e0*/ 	.short	0x010a
        /*07e2*/ 	.byte	0x3f
	.zero		1


	//   ....[68]....
        /*07e4*/ 	.word	0x00012ce0
        /*07e8*/ 	.word	0x00000003
        /*07ec*/ 	.word	0x00038868
        /*07f0*/ 	.short	0x010a
        /*07f2*/ 	.byte	0x3f
	.zero		1


	//   ....[69]....
        /*07f4*/ 	.word	0x00012d40
        /*07f8*/ 	.word	0x00000003
        /*07fc*/ 	.word	0x00038840
        /*0800*/ 	.short	0x010a
        /*0802*/ 	.byte	0x3f
	.zero		1


	//   ....[70]....
        /*0804*/ 	.word	0x00012da0
        /*0808*/ 	.word	0x00000003
        /*080c*/ 	.word	0x00038860
        /*0810*/ 	.short	0x010a
        /*0812*/ 	.byte	0x3f
	.zero		1


	//   ....[71]....
        /*0814*/ 	.word	0x00012e00
        /*0818*/ 	.word	0x00000003
        /*081c*/ 	.word	0x00038848
        /*0820*/ 	.short	0x010a
        /*0822*/ 	.byte	0x3f
	.zero		1


	//   ....[72]....
        /*0824*/ 	.word	0x00012e60
        /*0828*/ 	.word	0x00000003
        /*082c*/ 	.word	0x00038868
        /*0830*/ 	.short	0x010a
        /*0832*/ 	.byte	0x3f
	.zero		1


	//   ....[73]....
        /*0834*/ 	.word	0x00012eb0
        /*0838*/ 	.word	0x00000002
        /*083c*/ 	.word	0x00038820
        /*0840*/ 	.short	0x010a
        /*0842*/ 	.byte	0x3f
	.zero		1


	//   ....[74]....
        /*0844*/ 	.word	0x00013050
        /*0848*/ 	.word	0x00000007
        /*084c*/ 	.word	0x00000000
        /*0850*/ 	.short	0x010a
        /*0852*/ 	.byte	0x3f
	.zero		1


	//   ....[75]....
        /*0854*/ 	.word	0x000130a0
        /*0858*/ 	.word	0x00000005
        /*085c*/ 	.word	0x00000000
        /*0860*/ 	.short	0x010a
        /*0862*/ 	.byte	0x3f
	.zero		1


	//   ....[76]....
        /*0864*/ 	.word	0x000130f0
        /*0868*/ 	.word	0x00000005
        /*086c*/ 	.word	0x00000000
        /*0870*/ 	.short	0x010a
        /*0872*/ 	.byte	0x3f
	.zero		1


	//----- nvinfo : EIATTR_NUM_MBARRIERS
	.align		4
.L_621:
        /*0874*/ 	.byte	0x03, 0x38
        /*0876*/ 	.short	0x0017


	//----- nvinfo : EIATTR_EXIT_INSTR_OFFSETS
	.align		4
        /*0878*/ 	.byte	0x04, 0x1c
        /*087a*/ 	.short	(.L_623 - .L_622)


	//   ....[0]....
.L_622:
        /*087c*/ 	.word	0x00011950


	//----- nvinfo : EIATTR_MAX_THREADS
	.align		4
.L_623:
        /*0880*/ 	.byte	0x04, 0x05
        /*0882*/ 	.short	(.L_625 - .L_624)
.L_624:
        /*0884*/ 	.word	0x00000180
        /*0888*/ 	.word	0x00000001
        /*088c*/ 	.word	0x00000001


	//----- nvinfo : EIATTR_CRS_STACK_SIZE
	.align		4
.L_625:
        /*0890*/ 	.byte	0x04, 0x1e
        /*0892*/ 	.short	(.L_627 - .L_626)
.L_626:
        /*0894*/ 	.word	0x00000000


	//----- nvinfo : EIATTR_CBANK_PARAM_SIZE
	.align		4
.L_627:
        /*0898*/ 	.byte	0x03, 0x19
        /*089a*/ 	.short	0x0b70


	//----- nvinfo : EIATTR_PARAM_CBANK
	.align		4
        /*089c*/ 	.byte	0x04, 0x0a
        /*089e*/ 	.short	(.L_629 - .L_628)
	.align		4
.L_628:
        /*08a0*/ 	.word	index@(.nv.constant0._ZN7cutlass13device_kernelIN5flash11enable_sm90INS1_16FlashAttnFwdSm90INS1_25CollectiveMainloopFwdSm90ILi2EN4cute5tupleIJNS5_1CILi1EEES8_S8_EEENS6_IJNS7_ILi64EEESA_SA_EEELi512ENS_6half_tEfNS_4arch4Sm90ELb0ELb0ELb0ELb0ELb0ELb0ELb1ELb0ELb0ELb1ELb1ELb0EEENS1_21CollectiveEpilogueFwdINS6_IJSA_NS7_ILi512EEESA_EEES9_SC_SE_Li256ELb0ELb1ELb1ELb0EEENS1_19SingleTileSchedulerILb0ELb1ELb1ELi64EEEEEEEEEvNT_6ParamsE)
        /*08a4*/ 	.short	0x0210
        /*08a6*/ 	.short	0x0b70


	//----- nvinfo : EIATTR_SW_WAR
	.align		4
.L_629:
        /*08a8*/ 	.byte	0x04, 0x36
        /*08aa*/ 	.short	(.L_631 - .L_630)
.L_630:
        /*08ac*/ 	.word	0x00000008
.L_631:


//--------------------- .nv.info._ZN7cutlass13device_kernelIN5flash11enable_sm90INS1_16FlashAttnFwdSm90INS1_25CollectiveMainloopFwdSm90ILi2EN4cute5tupleIJNS5_1CILi1EEES8_S8_EEENS6_IJNS7_ILi64EEESA_SA_EEELi512ENS_6half_tEfNS_4arch4Sm90ELb0ELb0ELb0ELb1ELb0ELb0ELb0ELb0ELb0ELb1ELb1ELb0EEENS1_21CollectiveEpilogueFwdINS6_IJSA_NS7_ILi512EEESA_EEES9_SC_SE_Li256ELb1ELb1ELb1ELb0EEENS1_36VarlenDynamicPersistentTileSchedulerILi64ELi64ELi256ELi128ELb1ELb1ELb1ELb0ELb1ELb1EEEEEEEEEvNT_6ParamsE --------------------------
	.section	.nv.info._ZN7cutlass13device_kernelIN5flash11enable_sm90INS1_16FlashAttnFwdSm90INS1_25CollectiveMainloopFwdSm90ILi2EN4cute5tupleIJNS5_1CILi1EEES8_S8_EEENS6_IJNS7_ILi64EEESA_SA_EEELi512ENS_6half_tEfNS_4arch4Sm90ELb0ELb0ELb0ELb1ELb0ELb0ELb0ELb0ELb0ELb1ELb1ELb0EEENS1_21CollectiveEpilogueFwdINS6_IJSA_NS7_ILi512EEESA_EEES9_SC_SE_Li256ELb1ELb1ELb1ELb0EEENS1_36VarlenDynamicPersistentTileSchedulerILi64ELi64ELi256ELi128ELb1ELb1ELb1ELb0ELb1ELb1EEEEEEEEEvNT_6ParamsE,"",@"SHT_CUDA_INFO"
	.sectionflags	@""
	.align	4


	//----- nvinfo : EIATTR_CUDA_API_VERSION
	.align		4
        /*0000*/ 	.byte	0x04, 0x37
        /*0002*/ 	.short	(.L_633 - .L_632)
.L_632:
        /*0004*/ 	.word	0x00000082


	//----- nvinfo : EIATTR_KPARAM_INFO
	.align		4
.L_633:
        /*0008*/ 	.byte	0x04, 0x17
        /*000a*/ 	.short	(.L_635 - .L_634)
.L_634:
        /*000c*/ 	.word	0x00000000
        /*0010*/ 	.short	0x0000
        /*0012*/ 	.short	0x0070
        /*0014*/ 	.byte	0x00, 0xf0, 0x01, 0x2a


	//----- nvinfo : EIATTR_SPARSE_MMA_MASK
	.align		4
.L_635:
        /*0018*/ 	.byte	0x03, 0x50
        /*001a*/ 	.short	0x0000


	//----- nvinfo : EIATTR_MAXREG_COUNT
	.align		4
        /*001c*/ 	.byte	0x03, 0x1b
        /*001e*/ 	.short	0x00a8


	//----- nvinfo : EIATTR_NUM_BARRIERS
	.align		4
        /*0020*/ 	.byte	0x02, 0x4c
        /*0022*/ 	.byte	0x10
	.zero		1


	//----- nvinfo : EIATTR_EXTERNS
	.align		4
        /*0024*/ 	.byte	0x04, 0x0f
        /*0026*/ 	.short	(.L_637 - .L_636)


	//   ....[0]....
	.align		4
.L_636:
        /*0028*/ 	.word	index@(__assertfail)


	//----- nvinfo : EIATTR_ANNOTATIONS
	.align		4
.L_637:
        /*002c*/ 	.byte	0x04, 0x55
        /*002e*/ 	.short	(.L_639 - .L_638)


	//   ....[0]....
.L_638:
        /* <DEDUP_REMOVED lines=66> */


	//----- nvinfo : EIATTR_MERCURY_ISA_VERSION
	.align		4
.L_639:
        /*0438*/ 	.byte	0x03, 0x5f
        /*043a*/ 	.short	0x0101


	//----- nvinfo : EIATTR_UNUSED_LOAD_BYTE_OFFSET
	.align		4
        /*043c*/ 	.byte	0x04, 0x44
        /*043e*/ 	.short	(.L_641 - .L_640)


	//   ....[0]....
.L_640:
        /*0440*/ 	.word	0x00000a10
        /*0444*/ 	.word	0x0000fff0


	//   ....[1]....
        /*0448*/ 	.word	0x00007980
        /*044c*/ 	.word	0x0000fff0


	//----- nvinfo : EIATTR_INT_WARP_WIDE_INSTR_OFFSETS
	.align		4
.L_641:
        /*0450*/ 	.byte	0x04, 0x31
        /*0452*/ 	.short	(.L_643 - .L_642)


	//   ....[0]....
.L_642:
        /*0454*/ 	.word	0x00000130


	//   ....[1]....
        /*0458*/ 	.word	0x00000170


	//   ....[2]....
        /*045c*/ 	.word	0x000001e0


	//   ....[3]....
        /*0460*/ 	.word	0x0000d9a0


	//   ....[4]....
        /*0464*/ 	.word	0x0000da30


	//   ....[5]....
        /*0468*/ 	.word	0x000122d0


	//   ....[6]....
        /*046c*/ 	.word	0x00012360


	//----- nvinfo : EIATTR_COOP_GROUP_MASK_REGIDS
	.align		4
.L_643:
        /*0470*/ 	.byte	0x04, 0x29
        /*0472*/ 	.short	(.L_645 - .L_644)


	//   ....[0]....
.L_644:
        /*0474*/ 	.word	0xffffffff


	//   ....[1]....
        /*0478*/ 	.word	0xffffffff


	//   ....[2]....
        /*047c*/ 	.word	0xffffffff


	//   ....[3]....
        /*0480*/ 	.word	0xffffffff


	//   ....[4]....
        /*0484*/ 	.word	0xffffffff


	//   ....[5]....
        /*0488*/ 	.word	0xffffffff


	//   ....[6]....
        /*048c*/ 	.word	0xffffffff


	//   ....[7]....
        /*0490*/ 	.word	0xffffffff


	//   ....[8]....
        /*0494*/ 	.word	0xffffffff


	//   ....[9]....
        /*0498*/ 	.word	0xffffffff


	//   ....[10]....
        /*049c*/ 	.word	0xffffffff


	//   ....[11]....
        /*04a0*/ 	.word	0xffffffff


	//   ....[12]....
        /*04a4*/ 	.word	0xffffffff


	//   ....[13]....
        /*04a8*/ 	.word	0xffffffff


	//   ....[14]....
        /*04ac*/ 	.word	0xffffffff


	//   ....[15]....
        /*04b0*/ 	.word	0xffffffff


	//   ....[16]....
        /*04b4*/ 	.word	0xffffffff


	//   ....[17]....
        /*04b8*/ 	.word	0xffffffff


	//   ....[18]....
        /*04bc*/ 	.word	0xffffffff


	//   ....[19]....
        /*04c0*/ 	.word	0xffffffff


	//   ....[20]....
        /*04c4*/ 	.word	0xffffffff


	//   ....[21]....
        /*04c8*/ 	.word	0xffffffff


	//   ....[22]....
        /*04cc*/ 	.word	0xffffffff


	//   ....[23]....
        /*04d0*/ 	.word	0xffffffff


	//   ....[24]....
        /*04d4*/ 	.word	0xffffffff


	//   ....[25]....
        /*04d8*/ 	.word	0xffffffff


	//   ....[26]....
        /*04dc*/ 	.word	0xffffffff


	//   ....[27]....
        /*04e0*/ 	.word	0xffffffff


	//   ....[28]....
        /*04e4*/ 	.word	0xffffffff


	//   ....[29]....
        /*04e8*/ 	.word	0xffffffff


	//   ....[30]....
        /*04ec*/ 	.word	0xffffffff


	//   ....[31]....
        /*04f0*/ 	.word	0xffffffff


	//   ....[32]....
        /*04f4*/ 	.word	0xffffffff


	//   ....[33]....
        /*04f8*/ 	.word	0xffffffff


	//   ....[34]....
        /*04fc*/ 	.word	0xffffffff


	//   ....[35]....
        /*0500*/ 	.word	0xffffffff


	//   ....[36]....
        /*0504*/ 	.word	0xffffffff


	//   ....[37]....
        /*0508*/ 	.word	0xffffffff


	//   ....[38]....
        /*050c*/ 	.word	0xffffffff


	//   ....[39]....
        /*0510*/ 	.word	0xffffffff


	//   ....[40]....
        /*0514*/ 	.word	0xffffffff


	//   ....[41]....
        /*0518*/ 	.word	0xffffffff


	//   ....[42]....
        /*051c*/ 	.word	0xffffffff


	//   ....[43]....
        /*0520*/ 	.word	0xffffffff


	//   ....[44]....
        /*0524*/ 	.word	0xffffffff


	//   ....[45]....
        /*0528*/ 	.word	0xffffffff


	//   ....[46]....
        /*052c*/ 	.word	0xffffffff


	//   ....[47]....
        /*0530*/ 	.word	0xffffffff


	//   ....[48]....
        /*0534*/ 	.word	0xffffffff


	//   ....[49]....
        /*0538*/ 	.word	0xffffffff


	//   ....[50]....
        /*053c*/ 	.word	0xffffffff


	//   ....[51]....
        /*0540*/ 	.word	0xffffffff


	//   ....[52]....
        /*0544*/ 	.word	0xffffffff


	//   ....[53]....
        /*0548*/ 	.word	0xffffffff


	//   ....[54]....
        /*054c*/ 	.word	0xffffffff


	//   ....[55]....
        /*0550*/ 	.word	0xffffffff


	//   ....[56]....
        /*0554*/ 	.word	0xffffffff


	//   ....[57]....
        /*0558*/ 	.word	0xffffffff


	//   ....[58]....
        /*055c*/ 	.word	0xffffffff


	//   ....[59]....
        /*0560*/ 	.word	0xffffffff


	//   ....[60]....
        /*0564*/ 	.word	0xffffffff


	//   ....[61]....
        /*0568*/ 	.word	0xffffffff


	//   ....[62]....
        /*056c*/ 	.word	0xffffffff


	//   ....[63]....
        /*0570*/ 	.word	0xffffffff


	//   ....[64]....
        /*0574*/ 	.word	0xffffffff


	//   ....[65]....
        /*0578*/ 	.word	0xffffffff


	//   ....[66]....
        /*057c*/ 	.word	0xffffffff


	//   ....[67]....
        /*0580*/ 	.word	0xffffffff


	//   ....[68]....
        /*0584*/ 	.word	0xffffffff


	//   ....[69]....
        /*0588*/ 	.word	0xffffffff


	//   ....[70]....
        /*058c*/ 	.word	0xffffffff


	//   ....[71]....
        /*0590*/ 	.word	0xffffffff


	//   ....[72]....
        /*0594*/ 	.word	0xffffffff


	//   ....[73]....
        /*0598*/ 	.word	0xffffffff


	//   ....[74]....
        /*059c*/ 	.word	0xffffffff


	//   ....[75]....
        /*05a0*/ 	.word	0xffffffff


	//   ....[76]....
        /*05a4*/ 	.word	0xffffffff


	//   ....[77]....
        /*05a8*/ 	.word	0xffffffff


	//   ....[78]....
        /*05ac*/ 	.word	0xffffffff


	//   ....[79]....
        /*05b0*/ 	.word	0xffffffff


	//   ....[80]....
        /*05b4*/ 	.word	0xffffffff


	//   ....[81]....
        /*05b8*/ 	.word	0xffffffff


	//   ....[82]....
        /*05bc*/ 	.word	0xffffffff


	//   ....[83]....
        /*05c0*/ 	.word	0xffffffff


	//   ....[84]....
        /*05c4*/ 	.word	0xffffffff


	//   ....[85]....
        /*05c8*/ 	.word	0x0500000f


	//   ....[86]....
        /*05cc*/ 	.word	0x0500000f


	//   ....[87]....
        /*05d0*/ 	.word	0x0500000f


	//   ....[88]....
        /*05d4*/ 	.word	0x0500000f


	//   ....[89]....
        /*05d8*/ 	.word	0x0500000f


	//   ....[90]....
        /*05dc*/ 	.word	0x0500000f


	//   ....[91]....
        /*05e0*/ 	.word	0x0500000f


	//   ....[92]....
        /*05e4*/ 	.word	0x0500000f


	//   ....[93]....
        /*05e8*/ 	.word	0x0500000f


	//   ....[94]....
        /*05ec*/ 	.word	0x0500000f


	//   ....[95]....
        /*05f0*/ 	.word	0x0500000f


	//   ....[96]....
        /*05f4*/ 	.word	0x0500000f


	//   ....[97]....
        /*05f8*/ 	.word	0x0500000f


	//   ....[98]....
        /*05fc*/ 	.word	0x0500000f


	//   ....[99]....
        /*0600*/ 	.word	0x0500000f


	//   ....[100]....
        /*0604*/ 	.word	0x0500000f


	//   ....[101]....
        /*0608*/ 	.word	0x0500000f


	//   ....[102]....
        /*060c*/ 	.word	0x0500000f


	//   ....[103]....
        /*0610*/ 	.word	0x0500000f


	//   ....[104]....
        /*0614*/ 	.word	0x0500000f


	//   ....[105]....
        /*0618*/ 	.word	0x0500000f


	//   ....[106]....
        /*061c*/ 	.word	0x0500000f


	//   ....[107]....
        /*0620*/ 	.word	0x0500000f


	//   ....[108]....
        /*0624*/ 	.word	0x0500000f


	//   ....[109]....
        /*0628*/ 	.word	0x0500000f


	//   ....[110]....
        /*062c*/ 	.word	0x0500000f


	//   ....[111]....
        /*0630*/ 	.word	0x0500000f


	//   ....[112]....
        /*0634*/ 	.word	0x0500000f


	//----- nvinfo : EIATTR_COOP_GROUP_INSTR_OFFSETS
	.align		4
.L_645:
        /*0638*/ 	.byte	0x04, 0x28
        /*063a*/ 	.short	(.L_647 - .L_646)


	//   ....[0]....
.L_646:
        /*063c*/ 	.word	0x00000060


	//   ....[1]....
        /*0640*/ 	.word	0x00000140


	//   ....[2]....
        /*0644*/ 	.word	0x00000190


	//   ....[3]....
        /*0648*/ 	.word	0x00000380


	//   ....[4]....
        /*064c*/ 	.word	0x000004e0


	//   ....[5]....
        /*0650*/ 	.word	0x00000600


	//   ....[6]....
        /*0654*/ 	.word	0x00000760


	//   ....[7]....
        /*0658*/ 	.word	0x00001f30


	//   ....[8]....
        /*065c*/ 	.word	0x00003f60


	//   ....[9]....
        /*0660*/ 	.word	0x00004940


	//   ....[10]....
        /*0664*/ 	.word	0x00004990


	//   ....[11]....
        /*0668*/ 	.word	0x00004ba0


	//   ....[12]....
        /*066c*/ 	.word	0x00004c50


	//   ....[13]....
        /*0670*/ 	.word	0x00005550


	//   ....[14]....
        /*0674*/ 	.word	0x000059b0


	//   ....[15]....
        /*0678*/ 	.word	0x000059d0


	//   ....[16]....
        /*067c*/ 	.word	0x00006200


	//   ....[17]....
        /*0680*/ 	.word	0x000062a0


	//   ....[18]....
        /*0684*/ 	.word	0x00006e50


	//   ....[19]....
        /*0688*/ 	.word	0x00006e90


	//   ....[20]....
        /*068c*/ 	.word	0x00006f00


	//   ....[21]....
        /*0690*/ 	.word	0x00006f30


	//   ....[22]....
        /*0694*/ 	.word	0x00006f60


	//   ....[23]....
        /*0698*/ 	.word	0x00008750


	//   ....[24]....
        /*069c*/ 	.word	0x00008b60


	//   ....[25]....
        /*06a0*/ 	.word	0x00008b90


	//   ....[26]....
        /*06a4*/ 	.word	0x00008bb0


	//   ....[27]....
        /*06a8*/ 	.word	0x00008bc0


	//   ....[28]....
        /*06ac*/ 	.word	0x00009800


	//   ....[29]....
        /*06b0*/ 	.word	0x00009820


	//   ....[30]....
        /*06b4*/ 	.word	0x00009ad0


	//   ....[31]....
        /*06b8*/ 	.word	0x00009af0


	//   ....[32]....
        /*06bc*/ 	.word	0x0000a260


	//   ....[33]....
        /*06c0*/ 	.word	0x0000a270


	//   ....[34]....
        /*06c4*/ 	.word	0x0000aac0


	//   ....[35]....
        /*06c8*/ 	.word	0x0000aae0


	//   ....[36]....
        /*06cc*/ 	.word	0x0000be90


	//   ....[37]....
        /*06d0*/ 	.word	0x0000bec0


	//   ....[38]....
        /*06d4*/ 	.word	0x0000c0f0


	//   ....[39]....
        /*06d8*/ 	.word	0x0000c110


	//   ....[40]....
        /*06dc*/ 	.word	0x0000c3c0


	//   ....[41]....
        /*06e0*/ 	.word	0x0000c5e0


	//   ....[42]....
        /*06e4*/ 	.word	0x0000c610


	//   ....[43]....
        /*06e8*/ 	.word	0x0000c640


	//   ....[44]....
        /*06ec*/ 	.word	0x0000c670


	//   ....[45]....
        /*06f0*/ 	.word	0x0000c6a0


	//   ....[46]....
        /*06f4*/ 	.word	0x0000c6d0


	//   ....[47]....
        /*06f8*/ 	.word	0x0000c870


	//   ....[48]....
        /*06fc*/ 	.word	0x0000c8a0


	//   ....[49]....
        /*0700*/ 	.word	0x0000c8d0


	//   ....[50]....
        /*0704*/ 	.word	0x0000c900


	//   ....[51]....
        /*0708*/ 	.word	0x0000c930


	//   ....[52]....
        /*070c*/ 	.word	0x0000c960


	//   ....[53]....
        /*0710*/ 	.word	0x0000c9f0


	//   ....[54]....
        /*0714*/ 	.word	0x0000ca20


	//   ....[55]....
        /*0718*/ 	.word	0x0000ca30


	//   ....[56]....
        /*071c*/ 	.word	0x0000cae0


	//   ....[57]....
        /*0720*/ 	.word	0x0000df80


	//   ....[58]....
        /*0724*/ 	.word	0x0000ea50


	//   ....[59]....
        /*0728*/ 	.word	0x0000ea60


	//   ....[60]....
        /*072c*/ 	.word	0x0000eb00


	//   ....[61]....
        /*0730*/ 	.word	0x0000eb10


	//   ....[62]....
        /*0734*/ 	.word	0x0000eb90


	//   ....[63]....
        /*0738*/ 	.word	0x0000eba0


	//   ....[64]....
        /*073c*/ 	.word	0x0000ebf0


	//   ....[65]....
        /*0740*/ 	.word	0x0000ec10


	//   ....[66]....
        /*0744*/ 	.word	0x000125e0


	//   ....[67]....
        /*0748*/ 	.word	0x00012610


	//   ....[68]....
        /*074c*/ 	.word	0x00012680


	//   ....[69]....
        /*0750*/ 	.word	0x000126b0


	//   ....[70]....
        /*0754*/ 	.word	0x000126e0


	//   ....[71]....
        /*0758*/ 	.word	0x00012710


	//   ....[72]....
        /*075c*/ 	.word	0x00012740


	//   ....[73]....
        /*0760*/ 	.word	0x00012770


	//   ....[74]....
        /*0764*/ 	.word	0x00012930


	//   ....[75]....
        /*0768*/ 	.word	0x00012960


	//   ....[76]....
        /*076c*/ 	.word	0x00012990


	//   ....[77]....
        /*0770*/ 	.word	0x000129c0


	//   ....[78]....
        /*0774*/ 	.word	0x000129f0


	//   ....[79]....
        /*0778*/ 	.word	0x00012a20


	//   ....[80]....
        /*077c*/ 	.word	0x00012ae0


	//   ....[81]....
        /*0780*/ 	.word	0x00012b00


	//   ....[82]....
        /*0784*/ 	.word	0x00012b10


	//   ....[83]....
        /*0788*/ 	.word	0x00012b70


	//   ....[84]....
        /*078c*/ 	.word	0x00013280


	//   ....[85]....
        /*0790*/ 	.word	0x00013810


	//   ....[86]....
        /*0794*/ 	.word	0x000139f0


	//   ....[87]....
        /*0798*/ 	.word	0x00013a40


	//   ....[88]....
        /*079c*/ 	.word	0x00013aa0


	//   ....[89]....
        /*07a0*/ 	.word	0x00013b90


	//   ....[90]....
        /*07a4*/ 	.word	0x00013bf0


	//   ....[91]....
        /*07a8*/ 	.word	0x00013ce0


	//   ....[92]....
        /*07ac*/ 	.word	0x00013d40


	//   ....[93]....
        /*07b0*/ 	.word	0x00013e10


	//   ....[94]....
        /*07b4*/ 	.word	0x00014140


	//   ....[95]....
        /*07b8*/ 	.word	0x000141e0


	//   ....[96]....
        /*07bc*/ 	.word	0x00014380


	//   ....[97]....
        /*07c0*/ 	.word	0x000143f0


	//   ....[98]....
        /*07c4*/ 	.word	0x00014460


	//   ....[99]....
        /*07c8*/ 	.word	0x000144d0


	//   ....[100]....
        /*07cc*/ 	.word	0x00014540


	//   ....[101]....
        /*07d0*/ 	.word	0x000145c0


	//   ....[102]....
        /*07d4*/ 	.word	0x00014650


	//   ....[103]....
        /*07d8*/ 	.word	0x000146f0


	//   ....[104]....
        /*07dc*/ 	.word	0x00014760


	//   ....[105]....
        /*07e0*/ 	.word	0x000147d0


	//   ....[106]....
        /*07e4*/ 	.word	0x00014840


	//   ....[107]....
        /*07e8*/ 	.word	0x000148c0


	//   ....[108]....
        /*07ec*/ 	.word	0x00014930


	//   ....[109]....
        /*07f0*/ 	.word	0x000149d0


	//   ....[110]....
        /*07f4*/ 	.word	0x00014a20


	//   ....[111]....
        /*07f8*/ 	.word	0x00014ab0


	//   ....[112]....
        /*07fc*/ 	.word	0x00014be0


	//----- nvinfo : EIATTR_REG_RECONFIG
	.align		4
.L_647:
        /*0800*/ 	.byte	0x01, 0x54
	.zero		2


	//----- nvinfo : EIATTR_SYSCALL_OFFSETS
	.align		4
        /*0804*/ 	.byte	0x04, 0x46
        /*0806*/ 	.short	(.L_649 - .L_648)


	//   ....[0]....
.L_648:
        /*0808*/ 	.word	0x00004120


	//   ....[1]....
        /*080c*/ 	.word	0x0000dba0


	//   ....[2]....
        /*0810*/ 	.word	0x0000dcf0


	//   ....[3]....
        /*0814*/ 	.word	0x0000ddf0


	//   ....[4]....
        /*0818*/ 	.word	0x0000e670


	//----- nvinfo : EIATTR_MBARRIER_INSTR_OFFSETS
	.align		4
.L_649:
        /*081c*/ 	.byte	0x04, 0x39
        /*081e*/ 	.short	(.L_651 - .L_650)


	//   ....[0]....
.L_650:
        /*0820*/ 	.word	0x00000270
        /*0824*/ 	.word	0x000000ff
        /*0828*/ 	.word	0x00028c00
        /*082c*/ 	.short	0x0100
        /*082e*/ 	.byte	0x08
	.zero		1


	//   ....[1]....
        /*0830*/ 	.word	0x00000280
        /*0834*/ 	.word	0x000000ff
        /*0838*/ 	.word	0x00028c20
        /*083c*/ 	.short	0x0100
        /*083e*/ 	.byte	0x08
	.zero		1


	//   ....[2]....
        /*0840*/ 	.word	0x00000330
        /*0844*/ 	.word	0x000000ff
        /*0848*/ 	.word	0x00028c30
        /*084c*/ 	.short	0x0100
        /*084e*/ 	.byte	0x06
	.zero		1


	//   ....[3]....
        /*0850*/ 	.word	0x00000340
        /*0854*/ 	.word	0x000000ff
        /*0858*/ 	.word	0x00028c40
        /*085c*/ 	.short	0x0100
        /*085e*/ 	.byte	0x06
	.zero		1


	//   ....[4]....
        /*0860*/ 	.word	0x00000350
        /*0864*/ 	.word	0x000000ff
        /*0868*/ 	.word	0x00028c38
        /*086c*/ 	.short	0x0100
        /*086e*/ 	.byte	0x06
	.zero		1


	//   ....[5]....
        /*0870*/ 	.word	0x00000360
        /*0874*/ 	.word	0x000000ff
        /*0878*/ 	.word	0x00028c48
        /*087c*/ 	.short	0x0100
        /*087e*/ 	.byte	0x06
	.zero		1


	//   ....[6]....
        /*0880*/ 	.word	0x00000490
        /*0884*/ 	.word	0x000000ff
        /*0888*/ 	.word	0x00028c50
        /*088c*/ 	.short	0x0100
        /*088e*/ 	.byte	0x08
	.zero		1


	//   ....[7]....
        /*0890*/ 	.word	0x000004a0
        /*0894*/ 	.word	0x000000ff
        /*0898*/ 	.word	0x00028c60
        /*089c*/ 	.short	0x0100
        /*089e*/ 	.byte	0x08
	.zero		1


	//   ....[8]....
        /*08a0*/ 	.word	0x000004b0
        /*08a4*/ 	.word	0x000000ff
        /*08a8*/ 	.word	0x00028c58
        /*08ac*/ 	.short	0x0100
        /*08ae*/ 	.byte	0x08
	.zero		1


	//   ....[9]....
        /*08b0*/ 	.word	0x000004c0
        /*08b4*/ 	.word	0x000000ff
        /*08b8*/ 	.word	0x00028c68
        /*08bc*/ 	.short	0x0100
        /*08be*/ 	.byte	0x08
	.zero		1


	//   ....[10]....
        /*08c0*/ 	.word	0x000005b0
        /*08c4*/ 	.word	0x000000ff
        /*08c8*/ 	.word	0x00028c70
        /*08cc*/ 	.short	0x0100
        /*08ce*/ 	.byte	0x06
	.zero		1


	//   ....[11]....
        /*08d0*/ 	.word	0x000005c0
        /*08d4*/ 	.word	0x000000ff
        /*08d8*/ 	.word	0x00028c80
        /*08dc*/ 	.short	0x0100
        /*08de*/ 	.byte	0x06
	.zero		1


	//   ....[12]....
        /*08e0*/ 	.word	0x000005d0
        /*08e4*/ 	.word	0x000000ff
        /*08e8*/ 	.word	0x00028c78
        /*08ec*/ 	.short	0x0100
        /*08ee*/ 	.byte	0x06
	.zero		1


	//   ....[13]....
        /*08f0*/ 	.word	0x000005e0
        /*08f4*/ 	.word	0x000000ff
        /*08f8*/ 	.word	0x00028c88
        /*08fc*/ 	.short	0x0100
        /*08fe*/ 	.byte	0x06
	.zero		1


	//   ....[14]....
        /*0900*/ 	.word	0x00000710
        /*0904*/ 	.word	0x000000ff
        /*0908*/ 	.word	0x00028c90
        /*090c*/ 	.short	0x0100
        /*090e*/ 	.byte	0x08
	.zero		1


	//   ....[15]....
        /*0910*/ 	.word	0x00000720
        /*0914*/ 	.word	0x000000ff
        /*0918*/ 	.word	0x00028ca0
        /*091c*/ 	.short	0x0100
        /*091e*/ 	.byte	0x08
	.zero		1


	//   ....[16]....
        /*0920*/ 	.word	0x00000730
        /*0924*/ 	.word	0x000000ff
        /*0928*/ 	.word	0x00028c98
        /*092c*/ 	.short	0x0100
        /*092e*/ 	.byte	0x08
	.zero		1


	//   ....[17]....
        /*0930*/ 	.word	0x00000740
        /*0934*/ 	.word	0x000000ff
        /*0938*/ 	.word	0x00028ca8
        /*093c*/ 	.short	0x0100
        /*093e*/ 	.byte	0x08
	.zero		1


	//   ....[18]....
        /*0940*/ 	.word	0x00000870
        /*0944*/ 	.word	0x000000ff
        /*0948*/ 	.word	0x00028cb0
        /*094c*/ 	.short	0x0100
        /*094e*/ 	.byte	0x08
	.zero		1


	//   ....[19]....
        /*0950*/ 	.word	0x00000880
        /*0954*/ 	.word	0x000000ff
        /*0958*/ 	.word	0x00028cc0
        /*095c*/ 	.short	0x0100
        /*095e*/ 	.byte	0x08
	.zero		1


	//   ....[20]....
        /*0960*/ 	.word	0x00000890
        /*0964*/ 	.word	0x000000ff
        /*0968*/ 	.word	0x00028cb8
        /*096c*/ 	.short	0x0100
        /*096e*/ 	.byte	0x08
	.zero		1


	//   ....[21]....
        /*0970*/ 	.word	0x000008a0
        /*0974*/ 	.word	0x000000ff
        /*0978*/ 	.word	0x00028cc8
        /*097c*/ 	.short	0x0100
        /*097e*/ 	.byte	0x08
	.zero		1


	//   ....[22]....
        /*0980*/ 	.word	0x00002040
        /*0984*/ 	.word	0x000000ff
        /*0988*/ 	.word	0x00028c50
        /*098c*/ 	.short	0x010a
        /*098e*/ 	.byte	0x11
	.zero		1


	//   ....[23]....
        /*0990*/ 	.word	0x00002330
        /*0994*/ 	.word	0x00000000
        /*0998*/ 	.word	0x00000000
        /*099c*/ 	.short	0x0101
        /*099e*/ 	.byte	0x3f
	.zero		1


	//   ....[24]....
        /*09a0*/ 	.word	0x00002cc0
        /*09a4*/ 	.word	0x000000ff
        /*09a8*/ 	.word	0x00028c50
        /*09ac*/ 	.short	0x010a
        /*09ae*/ 	.byte	0x06
	.zero		1


	//   ....[25]....
        /*09b0*/ 	.word	0x00002d00
        /*09b4*/ 	.word	0x000000ff
        /*09b8*/ 	.word	0x00028c50
        /*09bc*/ 	.short	0x010a
        /*09be*/ 	.byte	0x06
	.zero		1


	//   ....[26]....
        /*09c0*/ 	.word	0x00002f50
        /*09c4*/ 	.word	0x00000000
        /*09c8*/ 	.word	0x00000000
        /*09cc*/ 	.short	0x0101
        /*09ce*/ 	.byte	0x3f
	.zero		1


	//   ....[27]....
        /*09d0*/ 	.word	0x000041a0
        /*09d4*/ 	.word	0x000000ff
        /*09d8*/ 	.word	0x00028c00
        /*09dc*/ 	.short	0x010a
        /*09de*/ 	.byte	0x26
	.zero		1


	//   ....[28]....
        /*09e0*/ 	.word	0x00004220
        /*09e4*/ 	.word	0x00000007
        /*09e8*/ 	.word	0x00028c30
        /*09ec*/ 	.short	0x010a
        /*09ee*/ 	.byte	0x3f
	.zero		1


	//   ....[29]....
        /*09f0*/ 	.word	0x00004260
        /*09f4*/ 	.word	0x00000007
        /*09f8*/ 	.word	0x00028c30
        /*09fc*/ 	.short	0x010a
        /*09fe*/ 	.byte	0x3f
	.zero		1


	//   ....[30]....
        /*0a00*/ 	.word	0x00004e40
        /*0a04*/ 	.word	0x00000005
        /*0a08*/ 	.word	0x00000000
        /*0a0c*/ 	.short	0x0101
        /*0a0e*/ 	.byte	0x3f
	.zero		1


	//   ....[31]....
        /*0a10*/ 	.word	0x000052b0
        /*0a14*/ 	.word	0x00000007
        /*0a18*/ 	.word	0x00028c50
        /*0a1c*/ 	.short	0x010a
        /*0a1e*/ 	.byte	0x3f
	.zero		1


	//   ....[32]....
        /*0a20*/ 	.word	0x00005300
        /*0a24*/ 	.word	0x00000007
        /*0a28*/ 	.word	0x00028c50
        /*0a2c*/ 	.short	0x010a
        /*0a2e*/ 	.byte	0x3f
	.zero		1


	//   ....[33]....
        /*0a30*/ 	.word	0x00005570
        /*0a34*/ 	.word	0x00000007
        /*0a38*/ 	.word	0x00000000
        /*0a3c*/ 	.short	0x0101
        /*0a3e*/ 	.byte	0x3f
	.zero		1


	//   ....[34]....
        /*0a40*/ 	.word	0x000056a0
        /*0a44*/ 	.word	0x000000ff
        /*0a48*/ 	.word	0x00028c30
        /*0a4c*/ 	.short	0x010a
        /*0a4e*/ 	.byte	0x17
	.zero		1


	//   ....[35]....
        /*0a50*/ 	.word	0x000056e0
        /*0a54*/ 	.word	0x000000ff
        /*0a58*/ 	.word	0x00028c30
        /*0a5c*/ 	.short	0x010a
        /*0a5e*/ 	.byte	0x17
	.zero		1


	//   ....[36]....
        /*0a60*/ 	.word	0x00006490
        /*0a64*/ 	.word	0x0000000b
        /*0a68*/ 	.word	0x00000000
        /*0a6c*/ 	.short	0x0101
        /*0a6e*/ 	.byte	0x3f
	.zero		1


	//   ....[37]....
        /*0a70*/ 	.word	0x00006bb0
        /*0a74*/ 	.word	0x000000ff
        /*0a78*/ 	.word	0x00028c50
        /*0a7c*/ 	.short	0x010a
        /*0a7e*/ 	.byte	0x17
	.zero		1


	//   ....[38]....
        /*0a80*/ 	.word	0x00006bf0
        /*0a84*/ 	.word	0x000000ff
        /*0a88*/ 	.word	0x00028c50
        /*0a8c*/ 	.short	0x010a
        /*0a8e*/ 	.byte	0x17
	.zero		1


	//   ....[39]....
        /*0a90*/ 	.word	0x00006e70
        /*0a94*/ 	.word	0x0000000a
        /*0a98*/ 	.word	0x00000000
        /*0a9c*/ 	.short	0x0101
        /*0a9e*/ 	.byte	0x3f
	.zero		1


	//   ....[40]....
        /*0aa0*/ 	.word	0x00009810
        /*0aa4*/ 	.word	0x000000ff
        /*0aa8*/ 	.word	0x00000000
        /*0aac*/ 	.short	0x0101
        /*0aae*/ 	.byte	0x04
	.zero		1


	//   ....[41]....
        /*0ab0*/ 	.word	0x0000a190
        /*0ab4*/ 	.word	0x000000ff
        /*0ab8*/ 	.word	0x00000000
        /*0abc*/ 	.short	0x0101
        /*0abe*/ 	.byte	0x04
	.zero		1


	//   ....[42]....
        /*0ac0*/ 	.word	0x0000e1d0
        /*0ac4*/ 	.word	0x00000000
        /*0ac8*/ 	.word	0x00028c40
        /*0acc*/ 	.short	0x010a
        /*0ace*/ 	.byte	0x3f
	.zero		1


	//   ....[43]....
        /*0ad0*/ 	.word	0x0000ecb0
        /*0ad4*/ 	.word	0x00000012
        /*0ad8*/ 	.word	0x00028c00
        /*0adc*/ 	.short	0x0107
        /*0ade*/ 	.byte	0x3f
	.zero		1


	//   ....[44]....
        /*0ae0*/ 	.word	0x0000eda0
        /*0ae4*/ 	.word	0x00000012
        /*0ae8*/ 	.word	0x00028c00
        /*0aec*/ 	.short	0x0101
        /*0aee*/ 	.byte	0x3f
	.zero		1


	//   ....[45]....
        /*0af0*/ 	.word	0x0000edc0
        /*0af4*/ 	.word	0x00000012
        /*0af8*/ 	.word	0x00028c20
        /*0afc*/ 	.short	0x010a
        /*0afe*/ 	.byte	0x3f
	.zero		1


	//   ....[46]....
        /*0b00*/ 	.word	0x0000eea0
        /*0b04*/ 	.word	0x00000000
        /*0b08*/ 	.word	0x00028c60
        /*0b0c*/ 	.short	0x010a
        /*0b0e*/ 	.byte	0x3f
	.zero		1


	//   ....[47]....
        /*0b10*/ 	.word	0x0000fb10
        /*0b14*/ 	.word	0x00000003
        /*0b18*/ 	.word	0x00028c40
        /*0b1c*/ 	.short	0x010a
        /*0b1e*/ 	.byte	0x3f
	.zero		1


	//   ....[48]....
        /*0b20*/ 	.word	0x0000fd60
        /*0b24*/ 	.word	0x00000003
        /*0b28*/ 	.word	0x00028c60
        /*0b2c*/ 	.short	0x010a
        /*0b2e*/ 	.byte	0x3f
	.zero		1


	//   ....[49]....
        /*0b30*/ 	.word	0x00010910
        /*0b34*/ 	.word	0x00000004
        /*0b38*/ 	.word	0x00028c40
        /*0b3c*/ 	.short	0x010a
        /*0b3e*/ 	.byte	0x3f
	.zero		1


	//   ....[50]....
        /*0b40*/ 	.word	0x00010b60
        /*0b44*/ 	.word	0x00000004
        /*0b48*/ 	.word	0x00028c60
        /*0b4c*/ 	.short	0x010a
        /*0b4e*/ 	.byte	0x3f
	.zero		1


	//   ....[51]....
        /*0b50*/ 	.word	0x000116a0
        /*0b54*/ 	.word	0x00000004
        /*0b58*/ 	.word	0x00028c40
        /*0b5c*/ 	.short	0x010a
        /*0b5e*/ 	.byte	0x3f
	.zero		1


	//   ....[52]....
        /*0b60*/ 	.word	0x000118f0
        /*0b64*/ 	.word	0x00000004
        /*0b68*/ 	.word	0x00028c60
        /*0b6c*/ 	.short	0x010a
        /*0b6e*/ 	.byte	0x3f
	.zero		1


	//   ....[53]....
        /*0b70*/ 	.word	0x00013200
        /*0b74*/ 	.word	0x00000000
        /*0b78*/ 	.word	0x00028c20
        /*0b7c*/ 	.short	0x010a
        /*0b7e*/ 	.byte	0x3f
	.zero		1


	//   ....[54]....
        /*0b80*/ 	.word	0x000133f0
        /*0b84*/ 	.word	0x00000006
        /*0b88*/ 	.word	0x00000000
        /*0b8c*/ 	.short	0x010a
        /*0b8e*/ 	.byte	0x3f
	.zero		1


	//   ....[55]....
        /*0b90*/ 	.word	0x00013420
        /*0b94*/ 	.word	0x00000007
        /*0b98*/ 	.word	0x00000000
        /*0b9c*/ 	.short	0x010a
        /*0b9e*/ 	.byte	0x3f
	.zero		1


	//   ....[56]....
        /*0ba0*/ 	.word	0x00013480
        /*0ba4*/ 	.word	0x00000004
        /*0ba8*/ 	.word	0x00000000
        /*0bac*/ 	.short	0x010a
        /*0bae*/ 	.byte	0x3f
	.zero		1


	//   ....[57]....
        /*0bb0*/ 	.word	0x000134b0
        /*0bb4*/ 	.word	0x00000003
        /*0bb8*/ 	.word	0x00000000
        /*0bbc*/ 	.short	0x010a
        /*0bbe*/ 	.byte	0x3f
	.zero		1


	//   ....[58]....
        /*0bc0*/ 	.word	0x00013520
        /*0bc4*/ 	.word	0x00000003
        /*0bc8*/ 	.word	0x00028c50
        /*0bcc*/ 	.short	0x010a
        /*0bce*/ 	.byte	0x3f
	.zero		1


	//   ....[59]....
        /*0bd0*/ 	.word	0x00013580
        /*0bd4*/ 	.word	0x00000003
        /*0bd8*/ 	.word	0x00028c50
        /*0bdc*/ 	.short	0x010a
        /*0bde*/ 	.byte	0x3f
	.zero		1


	//   ....[60]....
        /*0be0*/ 	.word	0x000135e0
        /*0be4*/ 	.word	0x00000003
        /*0be8*/ 	.word	0x00028c00
        /*0bec*/ 	.short	0x010a
        /*0bee*/ 	.byte	0x3f
	.zero		1


	//   ....[61]....
        /*0bf0*/ 	.word	0x00013630
        /*0bf4*/ 	.word	0x00000007
        /*0bf8*/ 	.word	0x00028c30
        /*0bfc*/ 	.short	0x010a
        /*0bfe*/ 	.byte	0x3f
	.zero		1


	//   ....[62]....
        /*0c00*/ 	.word	0x00013680
        /*0c04*/ 	.word	0x00000007
        /*0c08*/ 	.word	0x00028c50
        /*0c0c*/ 	.short	0x010a
        /*0c0e*/ 	.byte	0x3f
	.zero		1


	//   ....[63]....
        /*0c10*/ 	.word	0x000136e0
        /*0c14*/ 	.word	0x00000000
        /*0c18*/ 	.word	0x00028c30
        /*0c1c*/ 	.short	0x010a
        /*0c1e*/ 	.byte	0x3f
	.zero		1


	//   ....[64]....
        /*0c20*/ 	.word	0x00013730
        /*0c24*/ 	.word	0x0000000a
        /*0c28*/ 	.word	0x00028c50
        /*0c2c*/ 	.short	0x010a
        /*0c2e*/ 	.byte	0x3f
	.zero		1


	//   ....[65]....
        /*0c30*/ 	.word	0x000138d0
        /*0c34*/ 	.word	0x00000000
        /*0c38*/ 	.word	0x00028c40
        /*0c3c*/ 	.short	0x010a
        /*0c3e*/ 	.byte	0x3f
	.zero		1


	//   ....[66]....
        /*0c40*/ 	.word	0x00013e50
        /*0c44*/ 	.word	0x00000012
        /*0c48*/ 	.word	0x00028c20
        /*0c4c*/ 	.short	0x010a
        /*0c4e*/ 	.byte	0x3f
	.zero		1


	//   ....[67]....
        /*0c50*/ 	.word	0x00013ea0
        /*0c54*/ 	.word	0x00000000
        /*0c58*/ 	.word	0x00028c60
        /*0c5c*/ 	.short	0x010a
        /*0c5e*/ 	.byte	0x3f
	.zero		1


	//   ....[68]....
        /*0c60*/ 	.word	0x00013ef0
        /*0c64*/ 	.word	0x00000003
        /*0c68*/ 	.word	0x00028c40
        /*0c6c*/ 	.short	0x010a
        /*0c6e*/ 	.byte	0x3f
	.zero		1


	//   ....[69]....
        /*0c70*/ 	.word	0x00013f40
        /*0c74*/ 	.word	0x00000003
        /*0c78*/ 	.word	0x00028c60
        /*0c7c*/ 	.short	0x010a
        /*0c7e*/ 	.byte	0x3f
	.zero		1


	//   ....[70]....
        /*0c80*/ 	.word	0x00013f90
        /*0c84*/ 	.word	0x00000004
        /*0c88*/ 	.word	0x00028c40
        /*0c8c*/ 	.short	0x010a
        /*0c8e*/ 	.byte	0x3f
	.zero		1


	//   ....[71]....
        /*0c90*/ 	.word	0x00013fe0
        /*0c94*/ 	.word	0x00000004
        /*0c98*/ 	.word	0x00028c60
        /*0c9c*/ 	.short	0x010a
        /*0c9e*/ 	.byte	0x3f
	.zero		1


	//   ....[72]....
        /*0ca0*/ 	.word	0x00014030
        /*0ca4*/ 	.word	0x00000004
        /*0ca8*/ 	.word	0x00028c40
        /*0cac*/ 	.short	0x010a
        /*0cae*/ 	.byte	0x3f
	.zero		1


	//   ....[73]....
        /*0cb0*/ 	.word	0x00014080
        /*0cb4*/ 	.word	0x00000004
        /*0cb8*/ 	.word	0x00028c60
        /*0cbc*/ 	.short	0x010a
        /*0cbe*/ 	.byte	0x3f
	.zero		1


	//   ....[74]....
        /*0cc0*/ 	.word	0x00014b00
        /*0cc4*/ 	.word	0x00000000
        /*0cc8*/ 	.word	0x00028c20
        /*0ccc*/ 	.short	0x010a
        /*0cce*/ 	.byte	0x3f
	.zero		1


	//   ....[75]....
        /*0cd0*/ 	.word	0x00014ca0
        /*0cd4*/ 	.word	0x00000006
        /*0cd8*/ 	.word	0x00000000
        /*0cdc*/ 	.short	0x010a
        /*0cde*/ 	.byte	0x3f
	.zero		1


	//   ....[76]....
        /*0ce0*/ 	.word	0x00014cf0
        /*0ce4*/ 	.word	0x00000007
        /*0ce8*/ 	.word	0x00000000
        /*0cec*/ 	.short	0x010a
        /*0cee*/ 	.byte	0x3f
	.zero		1


	//   ....[77]....
        /*0cf0*/ 	.word	0x00014d40
        /*0cf4*/ 	.word	0x00000004
        /*0cf8*/ 	.word	0x00000000
        /*0cfc*/ 	.short	0x010a
        /*0cfe*/ 	.byte	0x3f
	.zero		1


	//----- nvinfo : EIATTR_NUM_MBARRIERS
	.align		4
.L_651:
        /*0d00*/ 	.byte	0x03, 0x38
        /*0d02*/ 	.short	0x0016


	//----- nvinfo : EIATTR_EXIT_INSTR_OFFSETS
	.align		4
        /*0d04*/ 	.byte	0x04, 0x1c
        /*0d06*/ 	.short	(.L_653 - .L_652)


	//   ....[0]....
.L_652:
        /*0d08*/ 	.word	0x00000a40


	//   ....[1]....
        /*0d0c*/ 	.word	0x0000c370


	//   ....[2]....
        /*0d10*/ 	.word	0x00013500


	//----- nvinfo : EIATTR_MAX_THREADS
	.align		4
.L_653:
        /*0d14*/ 	.byte	0x04, 0x05
        /*0d16*/ 	.short	(.L_655 - .L_654)
.L_654:
        /*0d18*/ 	.word	0x00000180
        /*0d1c*/ 	.word	0x00000001
        /*0d20*/ 	.word	0x00000001


	//----- nvinfo : EIATTR_CRS_STACK_SIZE
	.align		4
.L_655:
        /*0d24*/ 	.byte	0x04, 0x1e
        /*0d26*/ 	.short	(.L_657 - .L_656)
.L_656:
        /*0d28*/ 	.word	0x00000000


	//----- nvinfo : EIATTR_CBANK_PARAM_SIZE
	.align		4
.L_657:
        /*0d2c*/ 	.byte	0x03, 0x19
        /*0d2e*/ 	.short	0x0af0


	//----- nvinfo : EIATTR_PARAM_CBANK
	.align		4
        /*0d30*/ 	.byte	0x04, 0x0a
        /*0d32*/ 	.short	(.L_659 - .L_658)
	.align		4
.L_658:
        /*0d34*/ 	.word	index@(.nv.constant0._ZN7cutlass13device_kernelIN5flash11enable_sm90INS1_16FlashAttnFwdSm90INS1_25CollectiveMainloopFwdSm90ILi2EN4cute5tupleIJNS5_1CILi1EEES8_S8_EEENS6_IJNS7_ILi64EEESA_SA_EEELi512ENS_6half_tEfNS_4arch4Sm90ELb0ELb0ELb0ELb1ELb0ELb0ELb0ELb0ELb0ELb1ELb1ELb0EEENS1_21CollectiveEpilogueFwdINS6_IJSA_NS7_ILi512EEESA_EEES9_SC_SE_Li256ELb1ELb1ELb1ELb0EEENS1_36VarlenDynamicPersistentTileSchedulerILi64ELi64ELi256ELi128ELb1ELb1ELb1ELb0ELb1ELb1EEEEEEEEEvNT_6ParamsE)
        /*0d38*/ 	.short	0x0210
        /*0d3a*/ 	.short	0x0af0


	//----- nvinfo : EIATTR_SW_WAR
	.align		4
.L_659:
        /*0d3c*/ 	.byte	0x04, 0x36
        /*0d3e*/ 	.short	(.L_661 - .L_660)
.L_660:
        /*0d40*/ 	.word	0x00000008
.L_661:


//--------------------- .nv.info._ZN7cutlass13device_kernelIN5flash11enable_sm90INS1_16FlashAttnFwdSm90INS1_25CollectiveMainloopFwdSm90ILi2EN4cute5tupleIJNS5_1CILi1EEES8_S8_EEENS6_IJNS7_ILi64EEESA_SA_EEELi512ENS_6half_tEfNS_4arch4Sm90ELb0ELb0ELb0ELb1ELb0ELb1ELb0ELb0ELb0ELb1ELb1ELb0EEENS1_21CollectiveEpilogueFwdINS6_IJSA_NS7_ILi512EEESA_EEES9_SC_SE_Li256ELb1ELb1ELb1ELb0EEENS1_36VarlenDynamicPersistentTileSchedulerILi64ELi64ELi256ELi128ELb1ELb1ELb1ELb0ELb1ELb1EEEEEEEEEvNT_6ParamsE --------------------------
	.section	.nv.info._ZN7cutlass13device_kernelIN5flash11enable_sm90INS1_16FlashAttnFwdSm90INS1_25CollectiveMainloopFwdSm90ILi2EN4cute5tupleIJNS5_1CILi1EEES8_S8_EEENS6_IJNS7_ILi64EEESA_SA_EEELi512ENS_6half_tEfNS_4arch4Sm90ELb0ELb0ELb0ELb1ELb0ELb1ELb0ELb0ELb0ELb1ELb1ELb0EEENS1_21CollectiveEpilogueFwdINS6_IJSA_NS7_ILi512EEESA_EEES9_SC_SE_Li256ELb1ELb1ELb1ELb0EEENS1_36VarlenDynamicPersistentTileSchedulerILi64ELi64ELi256ELi128ELb1ELb1ELb1ELb0ELb1ELb1EEEEEEEEEvNT_6ParamsE,"",@"SHT_CUDA_INFO"
	.sectionflags	@""
	.align	4


	//----- nvinfo : EIATTR_CUDA_API_VERSION
	.align		4
        /*0000*/ 	.byte	0x04, 0x37
        /*0002*/ 	.short	(.L_663 - .L_662)
.L_662:
        /*0004*/ 	.word	0x00000082


	//----- nvinfo : EIATTR_KPARAM_INFO
	.align		4
.L_663:
        /*0008*/ 	.byte	0x04, 0x17
        /*000a*/ 	.short	(.L_665 - .L_664)
.L_664:
        /*000c*/ 	.word	0x00000000
        /*0010*/ 	.short	0x0000
        /*0012*/ 	.short	0x0070
        /*0014*/ 	.byte	0x00, 0xf0, 0x01, 0x2a


	//----- nvinfo : EIATTR_SPARSE_MMA_MASK
	.align		4
.L_665:
        /*0018*/ 	.byte	0x03, 0x50
        /*001a*/ 	.short	0x0000


	//----- nvinfo : EIATTR_MAXREG_COUNT
	.align		4
        /*001c*/ 	.byte	0x03, 0x1b
        /*001e*/ 	.short	0x00a8


	//----- nvinfo : EIATTR_NUM_BARRIERS
	.align		4
        /*0020*/ 	.byte	0x02, 0x4c
        /*0022*/ 	.byte	0x10
	.zero		1


	//----- nvinfo : EIATTR_EXTERNS
	.align		4
        /*0024*/ 	.byte	0x04, 0x0f
        /*0026*/ 	.short	(.L_667 - .L_666)


	//   ....[0]....
	.align		4
.L_666:
        /*0028*/ 	.word	index@(__assertfail)


	//----- nvinfo : EIATTR_ANNOTATIONS
	.align		4
.L_667:
        /*002c*/ 	.byte	0x04, 0x55
        /*002e*/ 	.short	(.L_669 - .L_668)


	//   ....[0]....
.L_668:
        /* <DEDUP_REMOVED lines=86> */


	//----- nvinfo : EIATTR_MERCURY_ISA_VERSION
	.align		4
.L_669:
        /*0580*/ 	.byte	0x03, 0x5f
        /*0582*/ 	.short	0x0101


	//----- nvinfo : EIATTR_UNUSED_LOAD_BYTE_OFFSET
	.align		4
        /*0584*/ 	.byte	0x04, 0x44
        /*0586*/ 	.short	(.L_671 - .L_670)


	//   ....[0]....
.L_670:
        /*0588*/ 	.word	0x00000a80
        /*058c*/ 	.word	0x0000fff0


	//   ....[1]....
        /*0590*/ 	.word	0x0000d0f0
        /*0594*/ 	.word	0x0000fff0


	//----- nvinfo : EIATTR_INT_WARP_WIDE_INSTR_OFFSETS
	.align		4
.L_671:
        /*0598*/ 	.byte	0x04, 0x31
        /*059a*/ 	.short	(.L_673 - .L_672)


	//   ....[0]....
.L_672:
        /*059c*/ 	.word	0x00000190


	//   ....[1]....
        /*05a0*/ 	.word	0x000001d0


	//   ....[2]....
        /*05a4*/ 	.word	0x00000240


	//   ....[3]....
        /*05a8*/ 	.word	0x00014e90


	//   ....[4]....
        /*05ac*/ 	.word	0x00014f20


	//   ....[5]....
        /*05b0*/ 	.word	0x00019800


	//   ....[6]....
        /*05b4*/ 	.word	0x00019890


	//----- nvinfo : EIATTR_COOP_GROUP_MASK_REGIDS
	.align		4
.L_673:
        /*05b8*/ 	.byte	0x04, 0x29
        /*05ba*/ 	.short	(.L_675 - .L_674)


	//   ....[0]....
.L_674:
        /*05bc*/ 	.word	0xffffffff


	//   ....[1]....
        /*05c0*/ 	.word	0xffffffff


	//   ....[2]....
        /*05c4*/ 	.word	0xffffffff


	//   ....[3]....
        /*05c8*/ 	.word	0xffffffff


	//   ....[4]....
        /*05cc*/ 	.word	0xffffffff


	//   ....[5]....
        /*05d0*/ 	.word	0xffffffff


	//   ....[6]....
        /*05d4*/ 	.word	0xffffffff


	//   ....[7]....
        /*05d8*/ 	.word	0xffffffff


	//   ....[8]....
        /*05dc*/ 	.word	0xffffffff


	//   ....[9]....
        /*05e0*/ 	.word	0xffffffff


	//   ....[10]....
        /*05e4*/ 	.word	0xffffffff


	//   ....[11]....
        /*05e8*/ 	.word	0xffffffff


	//   ....[12]....
        /*05ec*/ 	.word	0xffffffff


	//   ....[13]....
        /*05f0*/ 	.word	0xffffffff


	//   ....[14]....
        /*05f4*/ 	.word	0xffffffff


	//   ....[15]....
        /*05f8*/ 	.word	0xffffffff


	//   ....[16]....
        /*05fc*/ 	.word	0xffffffff


	//   ....[17]....
        /*0600*/ 	.word	0xffffffff


	//   ....[18]....
        /*0604*/ 	.word	0xffffffff


	//   ....[19]....
        /*0608*/ 	.word	0xffffffff


	//   ....[20]....
        /*060c*/ 	.word	0xffffffff


	//   ....[21]....
        /*0610*/ 	.word	0xffffffff


	//   ....[22]....
        /*0614*/ 	.word	0xffffffff


	//   ....[23]....
        /*0618*/ 	.word	0xffffffff


	//   ....[24]....
        /*061c*/ 	.word	0xffffffff


	//   ....[25]....
        /*0620*/ 	.word	0xffffffff


	//   ....[26]....
        /*0624*/ 	.word	0xffffffff


	//   ....[27]....
        /*0628*/ 	.word	0xffffffff


	//   ....[28]....
        /*062c*/ 	.word	0xffffffff


	//   ....[29]....
        /*0630*/ 	.word	0xffffffff


	//   ....[30]....
        /*0634*/ 	.word	0xffffffff


	//   ....[31]....
        /*0638*/ 	.word	0xffffffff


	//   ....[32]....
        /*063c*/ 	.word	0xffffffff


	//   ....[33]....
        /*0640*/ 	.word	0xffffffff


	//   ....[34]....
        /*0644*/ 	.word	0xffffffff


	//   ....[35]....
        /*0648*/ 	.word	0xffffffff


	//   ....[36]....
        /*064c*/ 	.word	0xffffffff


	//   ....[37]....
        /*0650*/ 	.word	0xffffffff


	//   ....[38]....
        /*0654*/ 	.word	0xffffffff


	//   ....[39]....
        /*0658*/ 	.word	0xffffffff


	//   ....[40]....
        /*065c*/ 	.word	0xffffffff


	//   ....[41]....
        /*0660*/ 	.word	0xffffffff


	//   ....[42]....
        /*0664*/ 	.word	0xffffffff


	//   ....[43]....
        /*0668*/ 	.word	0xffffffff


	//   ....[44]....
        /*066c*/ 	.word	0xffffffff


	//   ....[45]....
        /*0670*/ 	.word	0xffffffff


	//   ....[46]....
        /*0674*/ 	.word	0xffffffff


	//   ....[47]....
        /*0678*/ 	.word	0xffffffff


	//   ....[48]....
        /*067c*/ 	.word	0xffffffff


	//   ....[49]....
        /*0680*/ 	.word	0xffffffff


	//   ....[50]....
        /*0684*/ 	.word	0xffffffff


	//   ....[51]....
        /*0688*/ 	.word	0xffffffff


	//   ....[52]....
        /*068c*/ 	.word	0xffffffff


	//   ....[53]....
        /*0690*/ 	.word	0xffffffff


	//   ....[54]....
        /*0694*/ 	.word	0xffffffff


	//   ....[55]....
        /*0698*/ 	.word	0xffffffff


	//   ....[56]....
        /*069c*/ 	.word	0xffffffff


	//   ....[57]....
        /*06a0*/ 	.word	0xffffffff


	//   ....[58]....
        /*06a4*/ 	.word	0xffffffff


	//   ....[59]....
        /*06a8*/ 	.word	0xffffffff


	//   ....[60]....
        /*06ac*/ 	.word	0xffffffff


	//   ....[61]....
        /*06b0*/ 	.word	0xffffffff


	//   ....[62]....
        /*06b4*/ 	.word	0xffffffff


	//   ....[63]....
        /*06b8*/ 	.word	0xffffffff


	//   ....[64]....
        /*06bc*/ 	.word	0xffffffff


	//   ....[65]....
        /*06c0*/ 	.word	0xffffffff


	//   ....[66]....
        /*06c4*/ 	.word	0xffffffff


	//   ....[67]....
        /*06c8*/ 	.word	0xffffffff


	//   ....[68]....
        /*06cc*/ 	.word	0xffffffff


	//   ....[69]....
        /*06d0*/ 	.word	0xffffffff


	//   ....[70]....
        /*06d4*/ 	.word	0xffffffff


	//   ....[71]....
        /*06d8*/ 	.word	0xffffffff


	//   ....[72]....
        /*06dc*/ 	.word	0xffffffff


	//   ....[73]....
        /*06e0*/ 	.word	0xffffffff


	//   ....[74]....
        /*06e4*/ 	.word	0xffffffff


	//   ....[75]....
        /*06e8*/ 	.word	0xffffffff


	//   ....[76]....
        /*06ec*/ 	.word	0xffffffff


	//   ....[77]....
        /*06f0*/ 	.word	0xffffffff


	//   ....[78]....
        /*06f4*/ 	.word	0xffffffff


	//   ....[79]....
        /*06f8*/ 	.word	0xffffffff


	//   ....[80]....
        /*06fc*/ 	.word	0xffffffff


	//   ....[81]....
        /*0700*/ 	.word	0xffffffff


	//   ....[82]....
        /*0704*/ 	.word	0xffffffff


	//   ....[83]....
        /*0708*/ 	.word	0xffffffff


	//   ....[84]....
        /*070c*/ 	.word	0xffffffff


	//   ....[85]....
        /*0710*/ 	.word	0xffffffff


	//   ....[86]....
        /*0714*/ 	.word	0xffffffff


	//   ....[87]....
        /*0718*/ 	.word	0xffffffff


	//   ....[88]....
        /*071c*/ 	.word	0xffffffff


	//   ....[89]....
        /*0720*/ 	.word	0xffffffff


	//   ....[90]....
        /*0724*/ 	.word	0xffffffff


	//   ....[91]....
        /*0728*/ 	.word	0xffffffff


	//   ....[92]....
        /*072c*/ 	.word	0xffffffff


	//   ....[93]....
        /*0730*/ 	.word	0xffffffff


	//   ....[94]....
        /*0734*/ 	.word	0x0500000f


	//   ....[95]....
        /*0738*/ 	.word	0x0500000f


	//   ....[96]....
        /*073c*/ 	.word	0x0500000f


	//   ....[97]....
        /*0740*/ 	.word	0x0500000f


	//   ....[98]....
        /*0744*/ 	.word	0x0500000f


	//   ....[99]....
        /*0748*/ 	.word	0x0500000f


	//   ....[100]....
        /*074c*/ 	.word	0x0500000f


	//   ....[101]....
        /*0750*/ 	.word	0x0500000f


	//   ....[102]....
        /*0754*/ 	.word	0x0500000f


	//   ....[103]....
        /*0758*/ 	.word	0x0500000f


	//   ....[104]....
        /*075c*/ 	.word	0x0500000f


	//   ....[105]....
        /*0760*/ 	.word	0x0500000f


	//   ....[106]....
        /*0764*/ 	.word	0x0500000f


	//   ....[107]....
        /*0768*/ 	.word	0x0500000f


	//   ....[108]....
        /*076c*/ 	.word	0x0500000f


	//   ....[109]....
        /*0770*/ 	.word	0x0500000f


	//   ....[110]....
        /*0774*/ 	.word	0x0500000f


	//   ....[111]....
        /*0778*/ 	.word	0x0500000f


	//   ....[112]....
        /*077c*/ 	.word	0x0500000f


	//   ....[113]....
        /*0780*/ 	.word	0x0500000f


	//   ....[114]....
        /*0784*/ 	.word	0x0500000f


	//   ....[115]....
        /*0788*/ 	.word	0x0500000f


	//   ....[116]....
        /*078c*/ 	.word	0x0500000f


	//   ....[117]....
        /*0790*/ 	.word	0x0500000f


	//   ....[118]....
        /*0794*/ 	.word	0x0500000f


	//   ....[119]....
        /*0798*/ 	.word	0x0500000f


	//   ....[120]....
        /*079c*/ 	.word	0x0500000f


	//   ....[121]....
        /*07a0*/ 	.word	0x0500000f


	//   ....[122]....
        /*07a4*/ 	.word	0x0500000f


	//   ....[123]....
        /*07a8*/ 	.word	0x0500000f


	//   ....[124]....
        /*07ac*/ 	.word	0x0500000f


	//   ....[125]....
        /*07b0*/ 	.word	0x0500000f


	//   ....[126]....
        /*07b4*/ 	.word	0x0500000f


	//   ....[127]....
        /*07b8*/ 	.word	0x0500000f


	//   ....[128]....
        /*07bc*/ 	.word	0x0500000f


	//   ....[129]....
        /*07c0*/ 	.word	0x0500000f


	//   ....[130]....
        /*07c4*/ 	.word	0x0500000f


	//----- nvinfo : EIATTR_COOP_GROUP_INSTR_OFFSETS
	.align		4
.L_675:
        /*07c8*/ 	.byte	0x04, 0x28
        /*07ca*/ 	.short	(.L_677 - .L_676)


	//   ....[0]....
.L_676:
        /*07cc*/ 	.word	0x00000060


	//   ....[1]....
        /*07d0*/ 	.word	0x000001a0


	//   ....[2]....
        /*07d4*/ 	.word	0x000001f0


	//   ....[3]....
        /*07d8*/ 	.word	0x000003e0


	//   ....[4]....
        /*07dc*/ 	.word	0x00000540


	//   ....[5]....
        /*07e0*/ 	.word	0x00000660


	//   ....[6]....
        /*07e4*/ 	.word	0x000007c0


	//   ....[7]....
        /*07e8*/ 	.word	0x00004f30


	//   ....[8]....
        /*07ec*/ 	.word	0x000070c0


	//   ....[9]....
        /*07f0*/ 	.word	0x00007670


	//   ....[10]....
        /*07f4*/ 	.word	0x00007680


	//   ....[11]....
        /*07f8*/ 	.word	0x00007690


	//   ....[12]....
        /*07fc*/ 	.word	0x000076a0


	//   ....[13]....
        /*0800*/ 	.word	0x000086a0


	//   ....[14]....
        /*0804*/ 	.word	0x000086b0


	//   ....[15]....
        /*0808*/ 	.word	0x000086c0


	//   ....[16]....
        /*080c*/ 	.word	0x000086d0


	//   ....[17]....
        /*0810*/ 	.word	0x00009e80


	//   ....[18]....
        /*0814*/ 	.word	0x00009f60


	//   ....[19]....
        /*0818*/ 	.word	0x0000a040


	//   ....[20]....
        /*081c*/ 	.word	0x0000a160


	//   ....[21]....
        /*0820*/ 	.word	0x0000ab60


	//   ....[22]....
        /*0824*/ 	.word	0x0000b0b0


	//   ....[23]....
        /*0828*/ 	.word	0x0000b0d0


	//   ....[24]....
        /*082c*/ 	.word	0x0000b880


	//   ....[25]....
        /*0830*/ 	.word	0x0000b910


	//   ....[26]....
        /*0834*/ 	.word	0x0000c5c0


	//   ....[27]....
        /*0838*/ 	.word	0x0000c610


	//   ....[28]....
        /*083c*/ 	.word	0x0000c680


	//   ....[29]....
        /*0840*/ 	.word	0x0000c710


	//   ....[30]....
        /*0844*/ 	.word	0x0000c8d0


	//   ....[31]....
        /*0848*/ 	.word	0x0000de00


	//   ....[32]....
        /*084c*/ 	.word	0x0000e1a0


	//   ....[33]....
        /*0850*/ 	.word	0x0000e1b0


	//   ....[34]....
        /*0854*/ 	.word	0x0000e1c0


	//   ....[35]....
        /*0858*/ 	.word	0x0000e1d0


	//   ....[36]....
        /*085c*/ 	.word	0x0000ee50


	//   ....[37]....
        /*0860*/ 	.word	0x0000ee70


	//   ....[38]....
        /*0864*/ 	.word	0x0000f100


	//   ....[39]....
        /*0868*/ 	.word	0x0000f120


	//   ....[40]....
        /*086c*/ 	.word	0x0000f940


	//   ....[41]....
        /*0870*/ 	.word	0x0000f980


	//   ....[42]....
        /*0874*/ 	.word	0x000101f0


	//   ....[43]....
        /*0878*/ 	.word	0x00010210


	//   ....[44]....
        /*087c*/ 	.word	0x00011500


	//   ....[45]....
        /*0880*/ 	.word	0x00011510


	//   ....[46]....
        /*0884*/ 	.word	0x00011740


	//   ....[47]....
        /*0888*/ 	.word	0x00011760


	//   ....[48]....
        /*088c*/ 	.word	0x00011a10


	//   ....[49]....
        /*0890*/ 	.word	0x00011c40


	//   ....[50]....
        /*0894*/ 	.word	0x00011c70


	//   ....[51]....
        /*0898*/ 	.word	0x00011ca0


	//   ....[52]....
        /*089c*/ 	.word	0x00011cd0


	//   ....[53]....
        /*08a0*/ 	.word	0x00011d00


	//   ....[54]....
        /*08a4*/ 	.word	0x00011d30


	//   ....[55]....
        /*08a8*/ 	.word	0x00011ed0


	//   ....[56]....
        /*08ac*/ 	.word	0x00011f00


	//   ....[57]....
        /*08b0*/ 	.word	0x00011f30


	//   ....[58]....
        /*08b4*/ 	.word	0x00011f60


	//   ....[59]....
        /*08b8*/ 	.word	0x00011f90


	//   ....[60]....
        /*08bc*/ 	.word	0x00011fc0


	//   ....[61]....
        /*08c0*/ 	.word	0x00012050


	//   ....[62]....
        /*08c4*/ 	.word	0x00012080


	//   ....[63]....
        /*08c8*/ 	.word	0x00012090


	//   ....[64]....
        /*08cc*/ 	.word	0x00012140


	//   ....[65]....
        /*08d0*/ 	.word	0x00013140


	//   ....[66]....
        /*08d4*/ 	.word	0x00015470


	//   ....[67]....
        /*08d8*/ 	.word	0x00015f80


	//   ....[68]....
        /*08dc*/ 	.word	0x00015f90


	//   ....[69]....
        /*08e0*/ 	.word	0x00016030


	//   ....[70]....
        /*08e4*/ 	.word	0x00016040


	//   ....[71]....
        /*08e8*/ 	.word	0x000160c0


	//   ....[72]....
        /*08ec*/ 	.word	0x000160d0


	//   ....[73]....
        /*08f0*/ 	.word	0x00016120


	//   ....[74]....
        /*08f4*/ 	.word	0x00016140


	//   ....[75]....
        /*08f8*/ 	.word	0x00019b20


	//   ....[76]....
        /*08fc*/ 	.word	0x00019ba0


	//   ....[77]....
        /*0900*/ 	.word	0x00019bd0


	//   ....[78]....
        /*0904*/ 	.word	0x00019be0


	//   ....[79]....
        /*0908*/ 	.word	0x00019c10


	//   ....[80]....
        /*090c*/ 	.word	0x00019c40


	//   ....[81]....
        /*0910*/ 	.word	0x00019c70


	//   ....[82]....
        /*0914*/ 	.word	0x00019ca0


	//   ....[83]....
        /*0918*/ 	.word	0x00019e70


	//   ....[84]....
        /*091c*/ 	.word	0x00019ea0


	//   ....[85]....
        /*0920*/ 	.word	0x00019ed0


	//   ....[86]....
        /*0924*/ 	.word	0x00019f00


	//   ....[87]....
        /*0928*/ 	.word	0x00019f30


	//   ....[88]....
        /*092c*/ 	.word	0x00019f60


	//   ....[89]....
        /*0930*/ 	.word	0x0001a020


	//   ....[90]....
        /*0934*/ 	.word	0x0001a040


	//   ....[91]....
        /*0938*/ 	.word	0x0001a050


	//   ....[92]....
        /*093c*/ 	.word	0x0001a0b0


	//   ....[93]....
        /*0940*/ 	.word	0x0001a7d0


	//   ....[94]....
        /*0944*/ 	.word	0x0001ac90


	//   ....[95]....
        /*0948*/ 	.word	0x0001ad20


	//   ....[96]....
        /*094c*/ 	.word	0x0001ad70


	//   ....[97]....
        /*0950*/ 	.word	0x0001adc0


	//   ....[98]....
        /*0954*/ 	.word	0x0001aeb0


	//   ....[99]....
        /*0958*/ 	.word	0x0001af40


	//   ....[100]....
        /*095c*/ 	.word	0x0001af90


	//   ....[101]....
        /*0960*/ 	.word	0x0001afe0


	//   ....[102]....
        /*0964*/ 	.word	0x0001b250


	//   ....[103]....
        /*0968*/ 	.word	0x0001b530


	//   ....[104]....
        /*096c*/ 	.word	0x0001b710


	//   ....[105]....
        /*0970*/ 	.word	0x0001b760


	//   ....[106]....
        /*0974*/ 	.word	0x0001b7c0


	//   ....[107]....
        /*0978*/ 	.word	0x0001b8b0


	//   ....[108]....
        /*097c*/ 	.word	0x0001b910


	//   ....[109]....
        /*0980*/ 	.word	0x0001ba00


	//   ....[110]....
        /*0984*/ 	.word	0x0001ba60


	//   ....[111]....
        /*0988*/ 	.word	0x0001bb30


	//   ....[112]....
        /*098c*/ 	.word	0x0001be60


	//   ....[113]....
        /*0990*/ 	.word	0x0001bf00


	//   ....[114]....
        /*0994*/ 	.word	0x0001c0a0


	//   ....[115]....
        /*0998*/ 	.word	0x0001c120


	//   ....[116]....
        /*099c*/ 	.word	0x0001c1a0


	//   ....[117]....
        /*09a0*/ 	.word	0x0001c220


	//   ....[118]....
        /*09a4*/ 	.word	0x0001c2a0


	//   ....[119]....
        /*09a8*/ 	.word	0x0001c330


	//   ....[120]....
        /*09ac*/ 	.word	0x0001c3d0


	//   ....[121]....
        /*09b0*/ 	.word	0x0001c480


	//   ....[122]....
        /*09b4*/ 	.word	0x0001c500


	//   ....[123]....
        /*09b8*/ 	.word	0x0001c580


	//   ....[124]....
        /*09bc*/ 	.word	0x0001c600


	//   ....[125]....
        /*09c0*/ 	.word	0x0001c690


	//   ....[126]....
        /*09c4*/ 	.word	0x0001c710


	//   ....[127]....
        /*09c8*/ 	.word	0x0001c7b0


	//   ....[128]....
        /*09cc*/ 	.word	0x0001c800


	//   ....[129]....
        /*09d0*/ 	.word	0x0001c890


	//   ....[130]....
        /*09d4*/ 	.word	0x0001c9c0


	//----- nvinfo : EIATTR_REG_RECONFIG
	.align		4
.L_677:
        /*09d8*/ 	.byte	0x01, 0x54
	.zero		2


	//----- nvinfo : EIATTR_SYSCALL_OFFSETS
	.align		4
        /*09dc*/ 	.byte	0x04, 0x46
        /*09de*/ 	.short	(.L_679 - .L_678)


	//   ....[0]....
.L_678:
        /*09e0*/ 	.word	0x00001ff0


	//   ....[1]....
        /*09e4*/ 	.word	0x00002140


	//   ....[2]....
        /*09e8*/ 	.word	0x00007260


	//   ....[3]....
        /*09ec*/ 	.word	0x000075e0


	//   ....[4]....
        /*09f0*/ 	.word	0x00015090


	//   ....[5]....
        /*09f4*/ 	.word	0x000151e0


	//   ....[6]....
        /*09f8*/ 	.word	0x000152e0


	//   ....[7]....
        /*09fc*/ 	.word	0x00015ba0


	//----- nvinfo : EIATTR_MBARRIER_INSTR_OFFSETS
	.align		4
.L_679:
        /*0a00*/ 	.byte	0x04, 0x39
        /*0a02*/ 	.short	(.L_681 - .L_680)


	//   ....[0]....
.L_680:
        /*0a04*/ 	.word	0x000002d0
        /*0a08*/ 	.word	0x000000ff
        /*0a0c*/ 	.word	0x00028c00
        /*0a10*/ 	.short	0x0100
        /*0a12*/ 	.byte	0x08
	.zero		1


	//   ....[1]....
        /*0a14*/ 	.word	0x000002e0
        /*0a18*/ 	.word	0x000000ff
        /*0a1c*/ 	.word	0x00028c20
        /*0a20*/ 	.short	0x0100
        /*0a22*/ 	.byte	0x08
	.zero		1


	//   ....[2]....
        /*0a24*/ 	.word	0x00000390
        /*0a28*/ 	.word	0x000000ff
        /*0a2c*/ 	.word	0x00028c30
        /*0a30*/ 	.short	0x0100
        /*0a32*/ 	.byte	0x06
	.zero		1


	//   ....[3]....
        /*0a34*/ 	.word	0x000003a0
        /*0a38*/ 	.word	0x000000ff
        /*0a3c*/ 	.word	0x00028c40
        /*0a40*/ 	.short	0x0100
        /*0a42*/ 	.byte	0x06
	.zero		1


	//   ....[4]....
        /*0a44*/ 	.word	0x000003b0
        /*0a48*/ 	.word	0x000000ff
        /*0a4c*/ 	.word	0x00028c38
        /*0a50*/ 	.short	0x0100
        /*0a52*/ 	.byte	0x06
	.zero		1


	//   ....[5]....
        /*0a54*/ 	.word	0x000003c0
        /*0a58*/ 	.word	0x000000ff
        /*0a5c*/ 	.word	0x00028c48
        /*0a60*/ 	.short	0x0100
        /*0a62*/ 	.byte	0x06
	.zero		1


	//   ....[6]....
        /*0a64*/ 	.word	0x000004f0
        /*0a68*/ 	.word	0x000000ff
        /*0a6c*/ 	.word	0x00028c50
        /*0a70*/ 	.short	0x0100
        /*0a72*/ 	.byte	0x08
	.zero		1


	//   ....[7]....
        /*0a74*/ 	.word	0x00000500
        /*0a78*/ 	.word	0x000000ff
        /*0a7c*/ 	.word	0x00028c60
        /*0a80*/ 	.short	0x0100
        /*0a82*/ 	.byte	0x08
	.zero		1


	//   ....[8]....
        /*0a84*/ 	.word	0x00000510
        /*0a88*/ 	.word	0x000000ff
        /*0a8c*/ 	.word	0x00028c58
        /*0a90*/ 	.short	0x0100
        /*0a92*/ 	.byte	0x08
	.zero		1


	//   ....[9]....
        /*0a94*/ 	.word	0x00000520
        /*0a98*/ 	.word	0x000000ff
        /*0a9c*/ 	.word	0x00028c68
        /*0aa0*/ 	.short	0x0100
        /*0aa2*/ 	.byte	0x08
	.zero		1


	//   ....[10]....
        /*0aa4*/ 	.word	0x00000610
        /*0aa8*/ 	.word	0x000000ff
        /*0aac*/ 	.word	0x00028c70
        /*0ab0*/ 	.short	0x0100
        /*0ab2*/ 	.byte	0x06
	.zero		1


	//   ....[11]....
        /*0ab4*/ 	.word	0x00000620
        /*0ab8*/ 	.word	0x000000ff
        /*0abc*/ 	.word	0x00028c80
        /*0ac0*/ 	.short	0x0100
        /*0ac2*/ 	.byte	0x06
	.zero		1


	//   ....[12]....
        /*0ac4*/ 	.word	0x00000630
        /*0ac8*/ 	.word	0x000000ff
        /*0acc*/ 	.word	0x00028c78
        /*0ad0*/ 	.short	0x0100
        /*0ad2*/ 	.byte	0x06
	.zero		1


	//   ....[13]....
        /*0ad4*/ 	.word	0x00000640
        /*0ad8*/ 	.word	0x000000ff
        /*0adc*/ 	.word	0x00028c88
        /*0ae0*/ 	.short	0x0100
        /*0ae2*/ 	.byte	0x06
	.zero		1


	//   ....[14]....
        /*0ae4*/ 	.word	0x00000770
        /*0ae8*/ 	.word	0x000000ff
        /*0aec*/ 	.word	0x00028c90
        /*0af0*/ 	.short	0x0100
        /*0af2*/ 	.byte	0x08
	.zero		1


	//   ....[15]....
        /*0af4*/ 	.word	0x00000780
        /*0af8*/ 	.word	0x000000ff
        /*0afc*/ 	.word	0x00028ca0
        /*0b00*/ 	.short	0x0100
        /*0b02*/ 	.byte	0x08
	.zero		1


	//   ....[16]....
        /*0b04*/ 	.word	0x00000790
        /*0b08*/ 	.word	0x000000ff
        /*0b0c*/ 	.word	0x00028c98
        /*0b10*/ 	.short	0x0100
        /*0b12*/ 	.byte	0x08
	.zero		1


	//   ....[17]....
        /*0b14*/ 	.word	0x000007a0
        /*0b18*/ 	.word	0x000000ff
        /*0b1c*/ 	.word	0x00028ca8
        /*0b20*/ 	.short	0x0100
        /*0b22*/ 	.byte	0x08
	.zero		1


	//   ....[18]....
        /*0b24*/ 	.word	0x000008d0
        /*0b28*/ 	.word	0x000000ff
        /*0b2c*/ 	.word	0x00028cb0
        /*0b30*/ 	.short	0x0100
        /*0b32*/ 	.byte	0x08
	.zero		1


	//   ....[19]....
        /*0b34*/ 	.word	0x000008e0
        /*0b38*/ 	.word	0x000000ff
        /*0b3c*/ 	.word	0x00028cc0
        /*0b40*/ 	.short	0x0100
        /*0b42*/ 	.byte	0x08
	.zero		1


	//   ....[20]....
        /*0b44*/ 	.word	0x000008f0
        /*0b48*/ 	.word	0x000000ff
        /*0b4c*/ 	.word	0x00028cb8
        /*0b50*/ 	.short	0x0100
        /*0b52*/ 	.byte	0x08
	.zero		1


	//   ....[21]....
        /*0b54*/ 	.word	0x00000900
        /*0b58*/ 	.word	0x000000ff
        /*0b5c*/ 	.word	0x00028cc8
        /*0b60*/ 	.short	0x0100
        /*0b62*/ 	.byte	0x08
	.zero		1


	//   ....[22]....
        /*0b64*/ 	.word	0x00002cc0
        /*0b68*/ 	.word	0x00000049
        /*0b6c*/ 	.word	0x00028c90
        /*0b70*/ 	.short	0x010a
        /*0b72*/ 	.byte	0x3f
	.zero		1


	//   ....[23]....
        /*0b74*/ 	.word	0x00003680
        /*0b78*/ 	.word	0x00000049
        /*0b7c*/ 	.word	0x00028c90
        /*0b80*/ 	.short	0x010a
        /*0b82*/ 	.byte	0x3f
	.zero		1


	//   ....[24]....
        /*0b84*/ 	.word	0x00003f10
        /*0b88*/ 	.word	0x00000049
        /*0b8c*/ 	.word	0x00028c90
        /*0b90*/ 	.short	0x010a
        /*0b92*/ 	.byte	0x3f
	.zero		1


	//   ....[25]....
        /*0b94*/ 	.word	0x00004110
        /*0b98*/ 	.word	0x00000004
        /*0b9c*/ 	.word	0x00000000
        /*0ba0*/ 	.short	0x0101
        /*0ba2*/ 	.byte	0x3f
	.zero		1


	//   ....[26]....
        /*0ba4*/ 	.word	0x00004150
        /*0ba8*/ 	.word	0x00000049
        /*0bac*/ 	.word	0x00028cb0
        /*0bb0*/ 	.short	0x010a
        /*0bb2*/ 	.byte	0x3f
	.zero		1


	//   ....[27]....
        /*0bb4*/ 	.word	0x000047b0
        /*0bb8*/ 	.word	0x00000049
        /*0bbc*/ 	.word	0x00000000
        /*0bc0*/ 	.short	0x0101
        /*0bc2*/ 	.byte	0x3f
	.zero		1


	//   ....[28]....
        /*0bc4*/ 	.word	0x00005020
        /*0bc8*/ 	.word	0x00000005
        /*0bcc*/ 	.word	0x00028c50
        /*0bd0*/ 	.short	0x010a
        /*0bd2*/ 	.byte	0x3f
	.zero		1


	//   ....[29]....
        /*0bd4*/ 	.word	0x000053e0
        /*0bd8*/ 	.word	0x00000005
        /*0bdc*/ 	.word	0x00000000
        /*0be0*/ 	.short	0x0101
        /*0be2*/ 	.byte	0x3f
	.zero		1


	//   ....[30]....
        /*0be4*/ 	.word	0x00005d60
        /*0be8*/ 	.word	0x00000004
        /*0bec*/ 	.word	0x00028c50
        /*0bf0*/ 	.short	0x010a
        /*0bf2*/ 	.byte	0x3f
	.zero		1


	//   ....[31]....
        /*0bf4*/ 	.word	0x00005db0
        /*0bf8*/ 	.word	0x00000004
        /*0bfc*/ 	.word	0x00028c50
        /*0c00*/ 	.short	0x010a
        /*0c02*/ 	.byte	0x3f
	.zero		1


	//   ....[32]....
        /*0c04*/ 	.word	0x00006100
        /*0c08*/ 	.word	0x00000004
        /*0c0c*/ 	.word	0x00000000
        /*0c10*/ 	.short	0x0101
        /*0c12*/ 	.byte	0x3f
	.zero		1


	//   ....[33]....
        /*0c14*/ 	.word	0x000072f0
        /*0c18*/ 	.word	0x00000002
        /*0c1c*/ 	.word	0x00028c00
        /*0c20*/ 	.short	0x010a
        /*0c22*/ 	.byte	0x3f
	.zero		1


	//   ....[34]....
        /*0c24*/ 	.word	0x00007340
        /*0c28*/ 	.word	0x00000002
        /*0c2c*/ 	.word	0x00028c00
        /*0c30*/ 	.short	0x010a
        /*0c32*/ 	.byte	0x3f
	.zero		1


	//   ....[35]....
        /*0c34*/ 	.word	0x000079a0
        /*0c38*/ 	.word	0x00000002
        /*0c3c*/ 	.word	0x00028c00
        /*0c40*/ 	.short	0x010a
        /*0c42*/ 	.byte	0x3f
	.zero		1


	//   ....[36]....
        /*0c44*/ 	.word	0x00008900
        /*0c48*/ 	.word	0x00000002
        /*0c4c*/ 	.word	0x00028c00
        /*0c50*/ 	.short	0x010a
        /*0c52*/ 	.byte	0x3f
	.zero		1


	//   ....[37]....
        /*0c54*/ 	.word	0x000096c0
        /*0c58*/ 	.word	0x0000000e
        /*0c5c*/ 	.word	0x00028c30
        /*0c60*/ 	.short	0x010a
        /*0c62*/ 	.byte	0x3f
	.zero		1


	//   ....[38]....
        /*0c64*/ 	.word	0x00009770
        /*0c68*/ 	.word	0x0000000e
        /*0c6c*/ 	.word	0x00028c30
        /*0c70*/ 	.short	0x010a
        /*0c72*/ 	.byte	0x3f
	.zero		1


	//   ....[39]....
        /*0c74*/ 	.word	0x0000a3b0
        /*0c78*/ 	.word	0x00000003
        /*0c7c*/ 	.word	0x00000000
        /*0c80*/ 	.short	0x0101
        /*0c82*/ 	.byte	0x3f
	.zero		1


	//   ....[40]....
        /*0c84*/ 	.word	0x0000a820
        /*0c88*/ 	.word	0x0000000e
        /*0c8c*/ 	.word	0x00028c50
        /*0c90*/ 	.short	0x010a
        /*0c92*/ 	.byte	0x3f
	.zero		1


	//   ....[41]....
        /*0c94*/ 	.word	0x0000a8b0
        /*0c98*/ 	.word	0x0000000e
        /*0c9c*/ 	.word	0x00028c50
        /*0ca0*/ 	.short	0x010a
        /*0ca2*/ 	.byte	0x3f
	.zero		1


	//   ....[42]....
        /*0ca4*/ 	.word	0x0000ab80
        /*0ca8*/ 	.word	0x0000000e
        /*0cac*/ 	.word	0x00000000
        /*0cb0*/ 	.short	0x0101
        /*0cb2*/ 	.byte	0x3f
	.zero		1


	//   ....[43]....
        /*0cb4*/ 	.word	0x0000aca0
        /*0cb8*/ 	.word	0x000000d9
        /*0cbc*/ 	.word	0x00028c30
        /*0cc0*/ 	.short	0x010a
        /*0cc2*/ 	.byte	0x3f
	.zero		1


	//   ....[44]....
        /*0cc4*/ 	.word	0x0000ad50
        /*0cc8*/ 	.word	0x000000d9
        /*0ccc*/ 	.word	0x00028c30
        /*0cd0*/ 	.short	0x010a
        /*0cd2*/ 	.byte	0x3f
	.zero		1


	//   ....[45]....
        /*0cd4*/ 	.word	0x0000b420
        /*0cd8*/ 	.word	0x00000099
        /*0cdc*/ 	.word	0x00000000
        /*0ce0*/ 	.short	0x0101
        /*0ce2*/ 	.byte	0x3f
	.zero		1


	//   ....[46]....
        /*0ce4*/ 	.word	0x0000c2a0
        /*0ce8*/ 	.word	0x000000d9
        /*0cec*/ 	.word	0x00028c50
        /*0cf0*/ 	.short	0x010a
        /*0cf2*/ 	.byte	0x3f
	.zero		1


	//   ....[47]....
        /*0cf4*/ 	.word	0x0000c2f0
        /*0cf8*/ 	.word	0x000000d9
        /*0cfc*/ 	.word	0x00028c50
        /*0d00*/ 	.short	0x010a
        /*0d02*/ 	.byte	0x3f
	.zero		1


	//   ....[48]....
        /*0d04*/ 	.word	0x0000c5e0
        /*0d08*/ 	.word	0x000000d9
        /*0d0c*/ 	.word	0x00000000
        /*0d10*/ 	.short	0x0101
        /*0d12*/ 	.byte	0x3f
	.zero		1


	//   ....[49]....
        /*0d14*/ 	.word	0x0000ee20
        /*0d18*/ 	.word	0x00000004
        /*0d1c*/ 	.word	0x00000000
        /*0d20*/ 	.short	0x0101
        /*0d22*/ 	.byte	0x3f
	.zero		1


	//   ....[50]....
        /*0d24*/ 	.word	0x0000f9a0
        /*0d28*/ 	.word	0x00000004
        /*0d2c*/ 	.word	0x00000000
        /*0d30*/ 	.short	0x0101
        /*0d32*/ 	.byte	0x3f
	.zero		1


	//   ....[51]....
        /*0d34*/ 	.word	0x00013220
        /*0d38*/ 	.word	0x00000012
        /*0d3c*/ 	.word	0x00028c20
        /*0d40*/ 	.short	0x010a
        /*0d42*/ 	.byte	0x3f
	.zero		1


	//   ....[52]....
        /*0d44*/ 	.word	0x000132f0
        /*0d48*/ 	.word	0x00000005
        /*0d4c*/ 	.word	0x00028ca0
        /*0d50*/ 	.short	0x010a
        /*0d52*/ 	.byte	0x3f
	.zero		1


	//   ....[53]....
        /*0d54*/ 	.word	0x00013530
        /*0d58*/ 	.word	0x00000005
        /*0d5c*/ 	.word	0x00028cc0
        /*0d60*/ 	.short	0x010a
        /*0d62*/ 	.byte	0x3f
	.zero		1


	//   ....[54]....
        /*0d64*/ 	.word	0x00013f90
        /*0d68*/ 	.word	0x00000005
        /*0d6c*/ 	.word	0x00028ca0
        /*0d70*/ 	.short	0x010a
        /*0d72*/ 	.byte	0x3f
	.zero		1


	//   ....[55]....
        /*0d74*/ 	.word	0x000141c0
        /*0d78*/ 	.word	0x00000005
        /*0d7c*/ 	.word	0x00028cc0
        /*0d80*/ 	.short	0x010a
        /*0d82*/ 	.byte	0x3f
	.zero		1


	//   ....[56]....
        /*0d84*/ 	.word	0x000156e0
        /*0d88*/ 	.word	0x00000000
        /*0d8c*/ 	.word	0x00028c40
        /*0d90*/ 	.short	0x010a
        /*0d92*/ 	.byte	0x3f
	.zero		1


	//   ....[57]....
        /*0d94*/ 	.word	0x000161e0
        /*0d98*/ 	.word	0x00000012
        /*0d9c*/ 	.word	0x00028c00
        /*0da0*/ 	.short	0x0107
        /*0da2*/ 	.byte	0x3f
	.zero		1


	//   ....[58]....
        /*0da4*/ 	.word	0x000162d0
        /*0da8*/ 	.word	0x00000012
        /*0dac*/ 	.word	0x00028c00
        /*0db0*/ 	.short	0x0101
        /*0db2*/ 	.byte	0x3f
	.zero		1


	//   ....[59]....
        /*0db4*/ 	.word	0x000162f0
        /*0db8*/ 	.word	0x00000012
        /*0dbc*/ 	.word	0x00028c20
        /*0dc0*/ 	.short	0x010a
        /*0dc2*/ 	.byte	0x3f
	.zero		1


	//   ....[60]....
        /*0dc4*/ 	.word	0x000163d0
        /*0dc8*/ 	.word	0x00000000
        /*0dcc*/ 	.word	0x00028c60
        /*0dd0*/ 	.short	0x010a
        /*0dd2*/ 	.byte	0x3f
	.zero		1


	//   ....[61]....
        /*0dd4*/ 	.word	0x00017040
        /*0dd8*/ 	.word	0x00000002
        /*0ddc*/ 	.word	0x00028c40
        /*0de0*/ 	.short	0x010a
        /*0de2*/ 	.byte	0x3f
	.zero		1


	//   ....[62]....
        /*0de4*/ 	.word	0x00017290
        /*0de8*/ 	.word	0x00000002
        /*0dec*/ 	.word	0x00028c60
        /*0df0*/ 	.short	0x010a
        /*0df2*/ 	.byte	0x3f
	.zero		1


	//   ....[63]....
        /*0df4*/ 	.word	0x00017e40
        /*0df8*/ 	.word	0x00000002
        /*0dfc*/ 	.word	0x00028c40
        /*0e00*/ 	.short	0x010a
        /*0e02*/ 	.byte	0x3f
	.zero		1


	//   ....[64]....
        /*0e04*/ 	.word	0x00018090
        /*0e08*/ 	.word	0x00000002
        /*0e0c*/ 	.word	0x00028c60
        /*0e10*/ 	.short	0x010a
        /*0e12*/ 	.byte	0x3f
	.zero		1


	//   ....[65]....
        /*0e14*/ 	.word	0x00018bd0
        /*0e18*/ 	.word	0x00000003
        /*0e1c*/ 	.word	0x00028c40
        /*0e20*/ 	.short	0x010a
        /*0e22*/ 	.byte	0x3f
	.zero		1


	//   ....[66]....
        /*0e24*/ 	.word	0x00018e20
        /*0e28*/ 	.word	0x00000003
        /*0e2c*/ 	.word	0x00028c60
        /*0e30*/ 	.short	0x010a
        /*0e32*/ 	.byte	0x3f
	.zero		1


	//   ....[67]....
        /*0e34*/ 	.word	0x0001a750
        /*0e38*/ 	.word	0x00000000
        /*0e3c*/ 	.word	0x00028c20
        /*0e40*/ 	.short	0x010a
        /*0e42*/ 	.byte	0x3f
	.zero		1


	//   ....[68]....
        /*0e44*/ 	.word	0x0001a930
        /*0e48*/ 	.word	0x00000006
        /*0e4c*/ 	.word	0x00000000
        /*0e50*/ 	.short	0x010a
        /*0e52*/ 	.byte	0x3f
	.zero		1


	//   ....[69]....
        /*0e54*/ 	.word	0x0001a960
        /*0e58*/ 	.word	0x00000007
        /*0e5c*/ 	.word	0x00000000
        /*0e60*/ 	.short	0x010a
        /*0e62*/ 	.byte	0x3f
	.zero		1


	//   ....[70]....
        /*0e64*/ 	.word	0x0001a9c0
        /*0e68*/ 	.word	0x00000004
        /*0e6c*/ 	.word	0x00000000
        /*0e70*/ 	.short	0x010a
        /*0e72*/ 	.byte	0x3f
	.zero		1


	//   ....[71]....
        /*0e74*/ 	.word	0x0001a9f0
        /*0e78*/ 	.word	0x00000003
        /*0e7c*/ 	.word	0x00000000
        /*0e80*/ 	.short	0x010a
        /*0e82*/ 	.byte	0x3f
	.zero		1


	//   ....[72]....
        /*0e84*/ 	.word	0x0001aa50
        /*0e88*/ 	.word	0x00000049
        /*0e8c*/ 	.word	0x00028c90
        /*0e90*/ 	.short	0x010a
        /*0e92*/ 	.byte	0x3f
	.zero		1


	//   ....[73]....
        /*0e94*/ 	.word	0x0001aaa0
        /*0e98*/ 	.word	0x00000049
        /*0e9c*/ 	.word	0x00028c90
        /*0ea0*/ 	.short	0x010a
        /*0ea2*/ 	.byte	0x3f
	.zero		1


	//   ....[74]....
        /*0ea4*/ 	.word	0x0001aaf0
        /*0ea8*/ 	.word	0x00000049
        /*0eac*/ 	.word	0x00028c90
        /*0eb0*/ 	.short	0x010a
        /*0eb2*/ 	.byte	0x3f
	.zero		1


	//   ....[75]....
        /*0eb4*/ 	.word	0x0001ab40
        /*0eb8*/ 	.word	0x00000049
        /*0ebc*/ 	.word	0x00028cb0
        /*0ec0*/ 	.short	0x010a
        /*0ec2*/ 	.byte	0x3f
	.zero		1


	//   ....[76]....
        /*0ec4*/ 	.word	0x0001ab90
        /*0ec8*/ 	.word	0x00000005
        /*0ecc*/ 	.word	0x00028c50
        /*0ed0*/ 	.short	0x010a
        /*0ed2*/ 	.byte	0x3f
	.zero		1


	//   ....[77]....
        /*0ed4*/ 	.word	0x0001abe0
        /*0ed8*/ 	.word	0x00000004
        /*0edc*/ 	.word	0x00028c50
        /*0ee0*/ 	.short	0x010a
        /*0ee2*/ 	.byte	0x3f
	.zero		1


	//   ....[78]....
        /*0ee4*/ 	.word	0x0001ae00
        /*0ee8*/ 	.word	0x00000002
        /*0eec*/ 	.word	0x00028c00
        /*0ef0*/ 	.short	0x010a
        /*0ef2*/ 	.byte	0x3f
	.zero		1


	//   ....[79]....
        /*0ef4*/ 	.word	0x0001b030
        /*0ef8*/ 	.word	0x00000002
        /*0efc*/ 	.word	0x00028c00
        /*0f00*/ 	.short	0x010a
        /*0f02*/ 	.byte	0x3f
	.zero		1


	//   ....[80]....
        /*0f04*/ 	.word	0x0001b080
        /*0f08*/ 	.word	0x0000000e
        /*0f0c*/ 	.word	0x00028c30
        /*0f10*/ 	.short	0x010a
        /*0f12*/ 	.byte	0x3f
	.zero		1


	//   ....[81]....
        /*0f14*/ 	.word	0x0001b0d0
        /*0f18*/ 	.word	0x0000000e
        /*0f1c*/ 	.word	0x00028c50
        /*0f20*/ 	.short	0x010a
        /*0f22*/ 	.byte	0x3f
	.zero		1


	//   ....[82]....
        /*0f24*/ 	.word	0x0001b120
        /*0f28*/ 	.word	0x000000d9
        /*0f2c*/ 	.word	0x00028c30
        /*0f30*/ 	.short	0x010a
        /*0f32*/ 	.byte	0x3f
	.zero		1


	//   ....[83]....
        /*0f34*/ 	.word	0x0001b170
        /*0f38*/ 	.word	0x000000d9
        /*0f3c*/ 	.word	0x00028c50
        /*0f40*/ 	.short	0x010a
        /*0f42*/ 	.byte	0x3f
	.zero		1


	//   ....[84]....
        /*0f44*/ 	.word	0x0001b310
        /*0f48*/ 	.word	0x00000012
        /*0f4c*/ 	.word	0x00028c20
        /*0f50*/ 	.short	0x010a
        /*0f52*/ 	.byte	0x3f
	.zero		1


	//   ....[85]....
        /*0f54*/ 	.word	0x0001b360
        /*0f58*/ 	.word	0x00000005
        /*0f5c*/ 	.word	0x00028ca0
        /*0f60*/ 	.short	0x010a
        /*0f62*/ 	.byte	0x3f
	.zero		1


	//   ....[86]....
        /*0f64*/ 	.word	0x0001b3b0
        /*0f68*/ 	.word	0x00000005
        /*0f6c*/ 	.word	0x00028cc0
        /*0f70*/ 	.short	0x010a
        /*0f72*/ 	.byte	0x3f
	.zero		1


	//   ....[87]....
        /*0f74*/ 	.word	0x0001b400
        /*0f78*/ 	.word	0x00000005
        /*0f7c*/ 	.word	0x00028ca0
        /*0f80*/ 	.short	0x010a
        /*0f82*/ 	.byte	0x3f
	.zero		1


	//   ....[88]....
        /*0f84*/ 	.word	0x0001b450
        /*0f88*/ 	.word	0x00000005
        /*0f8c*/ 	.word	0x00028cc0
        /*0f90*/ 	.short	0x010a
        /*0f92*/ 	.byte	0x3f
	.zero		1


	//   ....[89]....
        /*0f94*/ 	.word	0x0001b5f0
        /*0f98*/ 	.word	0x00000000
        /*0f9c*/ 	.word	0x00028c40
        /*0fa0*/ 	.short	0x010a
        /*0fa2*/ 	.byte	0x3f
	.zero		1


	//   ....[90]....
        /*0fa4*/ 	.word	0x0001bb70
        /*0fa8*/ 	.word	0x00000012
        /*0fac*/ 	.word	0x00028c20
        /*0fb0*/ 	.short	0x010a
        /*0fb2*/ 	.byte	0x3f
	.zero		1


	//   ....[91]....
        /*0fb4*/ 	.word	0x0001bbc0
        /*0fb8*/ 	.word	0x00000000
        /*0fbc*/ 	.word	0x00028c60
        /*0fc0*/ 	.short	0x010a
        /*0fc2*/ 	.byte	0x3f
	.zero		1


	//   ....[92]....
        /*0fc4*/ 	.word	0x0001bc10
        /*0fc8*/ 	.word	0x00000002
        /*0fcc*/ 	.word	0x00028c40
        /*0fd0*/ 	.short	0x010a
        /*0fd2*/ 	.byte	0x3f
	.zero		1


	//   ....[93]....
        /*0fd4*/ 	.word	0x0001bc60
        /*0fd8*/ 	.word	0x00000002
        /*0fdc*/ 	.word	0x00028c60
        /*0fe0*/ 	.short	0x010a
        /*0fe2*/ 	.byte	0x3f
	.zero		1


	//   ....[94]....
        /*0fe4*/ 	.word	0x0001bcb0
        /*0fe8*/ 	.word	0x00000002
        /*0fec*/ 	.word	0x00028c40
        /*0ff0*/ 	.short	0x010a
        /*0ff2*/ 	.byte	0x3f
	.zero		1


	//   ....[95]....
        /*0ff4*/ 	.word	0x0001bd00
        /*0ff8*/ 	.word	0x00000002
        /*0ffc*/ 	.word	0x00028c60
        /*1000*/ 	.short	0x010a
        /*1002*/ 	.byte	0x3f
	.zero		1


	//   ....[96]....
        /*1004*/ 	.word	0x0001bd50
        /*1008*/ 	.word	0x00000003
        /*100c*/ 	.word	0x00028c40
        /*1010*/ 	.short	0x010a
        /*1012*/ 	.byte	0x3f
	.zero		1


	//   ....[97]....
        /*1014*/ 	.word	0x0001bda0
        /*1018*/ 	.word	0x00000003
        /*101c*/ 	.word	0x00028c60
        /*1020*/ 	.short	0x010a
        /*1022*/ 	.byte	0x3f
	.zero		1


	//   ....[98]....
        /*1024*/ 	.word	0x0001c8e0
        /*1028*/ 	.word	0x00000000
        /*102c*/ 	.word	0x00028c20
        /*1030*/ 	.short	0x010a
        /*1032*/ 	.byte	0x3f
	.zero		1


	//   ....[99]....
        /*1034*/ 	.word	0x0001ca80
        /*1038*/ 	.word	0x00000006
        /*103c*/ 	.word	0x00000000
        /*1040*/ 	.short	0x010a
        /*1042*/ 	.byte	0x3f
	.zero		1


	//   ....[100]....
        /*1044*/ 	.word	0x0001cad0
        /*1048*/ 	.word	0x00000007
        /*104c*/ 	.word	0x00000000
        /*1050*/ 	.short	0x010a
        /*1052*/ 	.byte	0x3f
	.zero		1


	//   ....[101]....
        /*1054*/ 	.word	0x0001cb20
        /*1058*/ 	.word	0x00000004
        /*105c*/ 	.word	0x00000000
        /*1060*/ 	.short	0x010a
        /*1062*/ 	.byte	0x3f
	.zero		1


	//----- nvinfo : EIATTR_NUM_MBARRIERS
	.align		4
.L_681:
        /*1064*/ 	.byte	0x03, 0x38
        /*1066*/ 	.short	0x0016


	//----- nvinfo : EIATTR_EXIT_INSTR_OFFSETS
	.align		4
        /*1068*/ 	.byte	0x04, 0x1c
        /*106a*/ 	.short	(.L_683 - .L_682)


	//   ....[0]....
.L_682:
        /*106c*/ 	.word	0x0001aa40


	//----- nvinfo : EIATTR_MAX_THREADS
	.align		4
.L_683:
        /*1070*/ 	.byte	0x04, 0x05
        /*1072*/ 	.short	(.L_685 - .L_684)
.L_684:
        /*1074*/ 	.word	0x00000180
        /*1078*/ 	.word	0x00000001
        /*107c*/ 	.word	0x00000001


	//----- nvinfo : EIATTR_CRS_STACK_SIZE
	.align		4
.L_685:
        /*1080*/ 	.byte	0x04, 0x1e
        /*1082*/ 	.short	(.L_687 - .L_686)
.L_686:
        /*1084*/ 	.word	0x00000000


	//----- nvinfo : EIATTR_CBANK_PARAM_SIZE
	.align		4
.L_687:
        /*1088*/ 	.byte	0x03, 0x19
        /*108a*/ 	.short	0x0af0


	//----- nvinfo : EIATTR_PARAM_CBANK
	.align		4
        /*108c*/ 	.byte	0x04, 0x0a
        /*108e*/ 	.short	(.L_689 - .L_688)
	.align		4
.L_688:
        /*1090*/ 	.word	index@(.nv.constant0._ZN7cutlass13device_kernelIN5flash11enable_sm90INS1_16FlashAttnFwdSm90INS1_25CollectiveMainloopFwdSm90ILi2EN4cute5tupleIJNS5_1CILi1EEES8_S8_EEENS6_IJNS7_ILi64EEESA_SA_EEELi512ENS_6half_tEfNS_4arch4Sm90ELb0ELb0ELb0ELb1ELb0ELb1ELb0ELb0ELb0ELb1ELb1ELb0EEENS1_21CollectiveEpilogueFwdINS6_IJSA_NS7_ILi512EEESA_EEES9_SC_SE_Li256ELb1ELb1ELb1ELb0EEENS1_36VarlenDynamicPersistentTileSchedulerILi64ELi64ELi256ELi128ELb1ELb1ELb1ELb0ELb1ELb1EEEEEEEEEvNT_6ParamsE)
        /*1094*/ 	.short	0x0210
        /*1096*/ 	.short	0x0af0


	//----- nvinfo : EIATTR_SW_WAR
	.align		4
.L_689:
        /*1098*/ 	.byte	0x04, 0x36
        /*109a*/ 	.short	(.L_691 - .L_690)
.L_690:
        /*109c*/ 	.word	0x00000008
.L_691:


//--------------------- .nv.info._ZN7cutlass13device_kernelIN5flash11enable_sm90INS1_16FlashAttnFwdSm90INS1_25CollectiveMainloopFwdSm90ILi2EN4cute5tupleIJNS5_1CILi1EEES8_S8_EEENS6_IJNS7_ILi64EEESA_SA_EEELi512ENS_6half_tEfNS_4arch4Sm90ELb0ELb0ELb0ELb1ELb0ELb0ELb1ELb0ELb0ELb1ELb1ELb0EEENS1_21CollectiveEpilogueFwdINS6_IJSA_NS7_ILi512EEESA_EEES9_SC_SE_Li256ELb1ELb1ELb1ELb0EEENS1_36VarlenDynamicPersistentTileSchedulerILi64ELi64ELi256ELi128ELb1ELb1ELb1ELb0ELb1ELb1EEEEEEEEEvNT_6ParamsE --------------------------
	.section	.nv.info._ZN7cutlass13device_kernelIN5flash11enable_sm90INS1_16FlashAttnFwdSm90INS1_25CollectiveMainloopFwdSm90ILi2EN4cute5tupleIJNS5_1CILi1EEES8_S8_EEENS6_IJNS7_ILi64EEESA_SA_EEELi512ENS_6half_tEfNS_4arch4Sm90ELb0ELb0ELb0ELb1ELb0ELb0ELb1ELb0ELb0ELb1ELb1ELb0EEENS1_21CollectiveEpilogueFwdINS6_IJSA_NS7_ILi512EEESA_EEES9_SC_SE_Li256ELb1ELb1ELb1ELb0EEENS1_36VarlenDynamicPersistentTileSchedulerILi64ELi64ELi256ELi128ELb1ELb1ELb1ELb0ELb1ELb1EEEEEEEEEvNT_6ParamsE,"",@"SHT_CUDA_INFO"
	.sectionflags	@""
	.align	4


	//----- nvinfo : EIATTR_CUDA_API_VERSION
	.align		4
        /*0000*/ 	.byte	0x04, 0x37
        /*0002*/ 	.short	(.L_693 - .L_692)
.L_692:
        /*0004*/ 	.word	0x00000082


	//----- nvinfo : EIATTR_KPARAM_INFO
	.align		4
.L_693:
        /*0008*/ 	.byte	0x04, 0x17
        /*000a*/ 	.short	(.L_695 - .L_694)
.L_694:
        /*000c*/ 	.word	0x00000000
        /*0010*/ 	.short	0x0000
        /*0012*/ 	.short	0x0070
        /*0014*/ 	.byte	0x00, 0xf0, 0x01, 0x2e


	//----- nvinfo : EIATTR_SPARSE_MMA_MASK
	.align		4
.L_695:
        /*0018*/ 	.byte	0x03, 0x50
        /*001a*/ 	.short	0x0000


	//----- nvinfo : EIATTR_MAXREG_COUNT
	.align		4
        /*001c*/ 	.byte	0x03, 0x1b
        /*001e*/ 	.short	0x00a8


	//----- nvinfo : EIATTR_NUM_BARRIERS
	.align		4
        /*0020*/ 	.byte	0x02, 0x4c
        /*0022*/ 	.byte	0x10
	.zero		1


	//----- nvinfo : EIATTR_EXTERNS
	.align		4
        /*0024*/ 	.byte	0x04, 0x0f
        /*0026*/ 	.short	(.L_697 - .L_696)


	//   ....[0]....
	.align		4
.L_696:
        /*0028*/ 	.word	index@(__assertfail)


	//----- nvinfo : EIATTR_ANNOTATIONS
	.align		4
.L_697:
        /*002c*/ 	.byte	0x04, 0x55
        /*002e*/ 	.short	(.L_699 - .L_698)


	//   ....[0]....
.L_698:
        /* <DEDUP_REMOVED lines=88> */


	//----- nvinfo : EIATTR_MERCURY_ISA_VERSION
	.align		4
.L_699:
        /*0598*/ 	.byte	0x03, 0x5f
        /*059a*/ 	.short	0x0101


	//----- nvinfo : EIATTR_UNUSED_LOAD_BYTE_OFFSET
	.align		4
        /*059c*/ 	.byte	0x04, 0x44
        /*059e*/ 	.short	(.L_701 - .L_700)


	//   ....[0]....
.L_700:
        /*05a0*/ 	.word	0x00000a00
        /*05a4*/ 	.word	0x0000fff0


	//   ....[1]....
        /*05a8*/ 	.word	0x00009840
        /*05ac*/ 	.word	0x0000fff0


	//----- nvinfo : EIATTR_INT_WARP_WIDE_INSTR_OFFSETS
	.align		4
.L_701:
        /*05b0*/ 	.byte	0x04, 0x31
        /*05b2*/ 	.short	(.L_703 - .L_702)


	//   ....[0]....
.L_702:
        /*05b4*/ 	.word	0x00000130


	//   ....[1]....
        /*05b8*/ 	.word	0x00000170


	//   ....[2]....
        /*05bc*/ 	.word	0x000001e0


	//   ....[3]....
        /*05c0*/ 	.word	0x00000250


	//   ....[4]....
        /*05c4*/ 	.word	0x0000f720


	//   ....[5]....
        /*05c8*/ 	.word	0x0000f780


	//   ....[6]....
        /*05cc*/ 	.word	0x00015110


	//   ....[7]....
        /*05d0*/ 	.word	0x000151a0


	//----- nvinfo : EIATTR_COOP_GROUP_MASK_REGIDS
	.align		4
.L_703:
        /*05d4*/ 	.byte	0x04, 0x29
        /*05d6*/ 	.short	(.L_705 - .L_704)


	//   ....[0]....
.L_704:
        /*05d8*/ 	.word	0xffffffff


	//   ....[1]....
        /*05dc*/ 	.word	0xffffffff


	//   ....[2]....
        /*05e0*/ 	.word	0xffffffff


	//   ....[3]....
        /*05e4*/ 	.word	0xffffffff


	//   ....[4]....
        /*05e8*/ 	.word	0xffffffff


	//   ....[5]....
        /*05ec*/ 	.word	0xffffffff


	//   ....[6]....
        /*05f0*/ 	.word	0xffffffff


	//   ....[7]....
        /*05f4*/ 	.word	0xffffffff


	//   ....[8]....
        /*05f8*/ 	.word	0xffffffff


	//   ....[9]....
        /*05fc*/ 	.word	0xffffffff


	//   ....[10]....
        /*0600*/ 	.word	0xffffffff


	//   ....[11]....
        /*0604*/ 	.word	0xffffffff


	//   ....[12]....
        /*0608*/ 	.word	0xffffffff


	//   ....[13]....
        /*060c*/ 	.word	0xffffffff


	//   ....[14]....
        /*0610*/ 	.word	0xffffffff


	//   ....[15]....
        /*0614*/ 	.word	0xffffffff


	//   ....[16]....
        /*0618*/ 	.word	0xffffffff


	//   ....[17]....
        /*061c*/ 	.word	0xffffffff


	//   ....[18]....
        /*0620*/ 	.word	0xffffffff


	//   ....[19]....
        /*0624*/ 	.word	0xffffffff


	//   ....[20]....
        /*0628*/ 	.word	0xffffffff


	//   ....[21]....
        /*062c*/ 	.word	0xffffffff


	//   ....[22]....
        /*0630*/ 	.word	0xffffffff


	//   ....[23]....
        /*0634*/ 	.word	0xffffffff


	//   ....[24]....
        /*0638*/ 	.word	0xffffffff


	//   ....[25]....
        /*063c*/ 	.word	0xffffffff


	//   ....[26]....
        /*0640*/ 	.word	0xffffffff


	//   ....[27]....
        /*0644*/ 	.word	0xffffffff


	//   ....[28]....
        /*0648*/ 	.word	0xffffffff


	//   ....[29]....
        /*064c*/ 	.word	0xffffffff


	//   ....[30]....
        /*0650*/ 	.word	0xffffffff


	//   ....[31]....
        /*0654*/ 	.word	0xffffffff


	//   ....[32]....
        /*0658*/ 	.word	0xffffffff


	//   ....[33]....
        /*065c*/ 	.word	0xffffffff


	//   ....[34]....
        /*0660*/ 	.word	0xffffffff


	//   ....[35]....
        /*0664*/ 	.word	0xffffffff


	//   ....[36]....
        /*0668*/ 	.word	0xffffffff


	//   ....[37]....
        /*066c*/ 	.word	0xffffffff


	//   ....[38]....
        /*0670*/ 	.word	0xffffffff


	//   ....[39]....
        /*0674*/ 	.word	0xffffffff


	//   ....[40]....
        /*0678*/ 	.word	0xffffffff


	//   ....[41]....
        /*067c*/ 	.word	0xffffffff


	//   ....[42]....
        /*0680*/ 	.word	0xffffffff


	//   ....[43]....
        /*0684*/ 	.word	0xffffffff


	//   ....[44]....
        /*0688*/ 	.word	0xffffffff


	//   ....[45]....
        /*068c*/ 	.word	0xffffffff


	//   ....[46]....
        /*0690*/ 	.word	0xffffffff


	//   ....[47]....
        /*0694*/ 	.word	0xffffffff


	//   ....[48]....
        /*0698*/ 	.word	0xffffffff


	//   ....[49]....
        /*069c*/ 	.word	0xffffffff


	//   ....[50]....
        /*06a0*/ 	.word	0xffffffff


	//   ....[51]....
        /*06a4*/ 	.word	0xffffffff


	//   ....[52]....
        /*06a8*/ 	.word	0xffffffff


	//   ....[53]....
        /*06ac*/ 	.word	0xffffffff


	//   ....[54]....
        /*06b0*/ 	.word	0xffffffff


	//   ....[55]....
        /*06b4*/ 	.word	0xffffffff


	//   ....[56]....
        /*06b8*/ 	.word	0xffffffff


	//   ....[57]....
        /*06bc*/ 	.word	0xffffffff


	//   ....[58]....
        /*06c0*/ 	.word	0xffffffff


	//   ....[59]....
        /*06c4*/ 	.word	0xffffffff


	//   ....[60]....
        /*06c8*/ 	.word	0xffffffff


	//   ....[61]....
        /*06cc*/ 	.word	0xffffffff


	//   ....[62]....
        /*06d0*/ 	.word	0xffffffff


	//   ....[63]....
        /*06d4*/ 	.word	0xffffffff


	//   ....[64]....
        /*06d8*/ 	.word	0xffffffff


	//   ....[65]....
        /*06dc*/ 	.word	0xffffffff


	//   ....[66]....
        /*06e0*/ 	.word	0xffffffff


	//   ....[67]....
        /*06e4*/ 	.word	0xffffffff


	//   ....[68]....
        /*06e8*/ 	.word	0xffffffff


	//   ....[69]....
        /*06ec*/ 	.word	0xffffffff


	//   ....[70]....
        /*06f0*/ 	.word	0xffffffff


	//   ....[71]....
        /*06f4*/ 	.word	0xffffffff


	//   ....[72]....
        /*06f8*/ 	.word	0xffffffff


	//   ....[73]....
        /*06fc*/ 	.word	0xffffffff


	//   ....[74]....
        /*0700*/ 	.word	0xffffffff


	//   ....[75]....
        /*0704*/ 	.word	0xffffffff


	//   ....[76]....
        /*0708*/ 	.word	0xffffffff


	//   ....[77]....
        /*070c*/ 	.word	0xffffffff


	//   ....[78]....
        /*0710*/ 	.word	0xffffffff


	//   ....[79]....
        /*0714*/ 	.word	0xffffffff


	//   ....[80]....
        /*0718*/ 	.word	0xffffffff


	//   ....[81]....
        /*071c*/ 	.word	0xffffffff


	//   ....[82]....
        /*0720*/ 	.word	0xffffffff


	//   ....[83]....
        /*0724*/ 	.word	0xffffffff


	//   ....[84]....
        /*0728*/ 	.word	0xffffffff


	//   ....[85]....
        /*072c*/ 	.word	0xffffffff


	//   ....[86]....
        /*0730*/ 	.word	0xffffffff


	//   ....[87]....
        /*0734*/ 	.word	0xffffffff


	//   ....[88]....
        /*0738*/ 	.word	0xffffffff


	//   ....[89]....
        /*073c*/ 	.word	0xffffffff


	//   ....[90]....
        /*0740*/ 	.word	0xffffffff


	//   ....[91]....
        /*0744*/ 	.word	0xffffffff


	//   ....[92]....
        /*0748*/ 	.word	0xffffffff


	//   ....[93]....
        /*074c*/ 	.word	0xffffffff


	//   ....[94]....
        /*0750*/ 	.word	0xffffffff


	//   ....[95]....
        /*0754*/ 	.word	0x0500000f


	//   ....[96]....
        /*0758*/ 	.word	0x0500000f


	//   ....[97]....
        /*075c*/ 	.word	0x0500000f


	//   ....[98]....
        /*0760*/ 	.word	0x0500000f


	//   ....[99]....
        /*0764*/ 	.word	0x0500000f


	//   ....[100]....
        /*0768*/ 	.word	0x0500000f


	//   ....[101]....
        /*076c*/ 	.word	0x0500000f


	//   ....[102]....
        /*0770*/ 	.word	0x0500000f


	//   ....[103]....
        /*0774*/ 	.word	0x0500000f


	//   ....[104]....
        /*0778*/ 	.word	0x0500000f


	//   ....[105]....
        /*077c*/ 	.word	0x0500000f


	//   ....[106]....
        /*0780*/ 	.word	0x0500000f


	//   ....[107]....
        /*0784*/ 	.word	0x0500000f


	//   ....[108]....
        /*0788*/ 	.word	0x0500000f


	//   ....[109]....
        /*078c*/ 	.word	0x0500000f


	//   ....[110]....
        /*0790*/ 	.word	0x0500000f


	//   ....[111]....
        /*0794*/ 	.word	0x0500000f


	//   ....[112]....
        /*0798*/ 	.word	0x0500000f


	//   ....[113]....
        /*079c*/ 	.word	0x0500000f


	//   ....[114]....
        /*07a0*/ 	.word	0x0500000f


	//   ....[115]....
        /*07a4*/ 	.word	0x0500000f


	//   ....[116]....
        /*07a8*/ 	.word	0x0500000f


	//   ....[117]....
        /*07ac*/ 	.word	0x0500000f


	//   ....[118]....
        /*07b0*/ 	.word	0x0500000f


	//   ....[119]....
        /*07b4*/ 	.word	0x0500000f


	//   ....[120]....
        /*07b8*/ 	.word	0x0500000f


	//   ....[121]....
        /*07bc*/ 	.word	0x0500000f


	//   ....[122]....
        /*07c0*/ 	.word	0x0500000f


	//   ....[123]....
        /*07c4*/ 	.word	0x0500000f


	//   ....[124]....
        /*07c8*/ 	.word	0x0500000f


	//   ....[125]....
        /*07cc*/ 	.word	0x0500000f


	//   ....[126]....
        /*07d0*/ 	.word	0x0500000f


	//   ....[127]....
        /*07d4*/ 	.word	0x0500000f


	//   ....[128]....
        /*07d8*/ 	.word	0x0500000f


	//   ....[129]....
        /*07dc*/ 	.word	0x0500000f


	//   ....[130]....
        /*07e0*/ 	.word	0x0500000f


	//----- nvinfo : EIATTR_COOP_GROUP_INSTR_OFFSETS
	.align		4
.L_705:
        /*07e4*/ 	.byte	0x04, 0x28
        /*07e6*/ 	.short	(.L_707 - .L_706)


	//   ....[0]....
.L_706:
        /*07e8*/ 	.word	0x00000060


	//   ....[1]....
        /*07ec*/ 	.word	0x00000140


	//   ....[2]....
        /*07f0*/ 	.word	0x00000180


	//   ....[3]....
        /*07f4*/ 	.word	0x00000390


	//   ....[4]....
        /*07f8*/ 	.word	0x000004f0


	//   ....[5]....
        /*07fc*/ 	.word	0x00000610


	//   ....[6]....
        /*0800*/ 	.word	0x00000770


	//   ....[7]....
        /*0804*/ 	.word	0x00001da0


	//   ....[8]....
        /*0808*/ 	.word	0x00003b40


	//   ....[9]....
        /*080c*/ 	.word	0x00004390


	//   ....[10]....
        /*0810*/ 	.word	0x00005710


	//   ....[11]....
        /*0814*/ 	.word	0x00005790


	//   ....[12]....
        /*0818*/ 	.word	0x00005960


	//   ....[13]....
        /*081c*/ 	.word	0x00005a30


	//   ....[14]....
        /*0820*/ 	.word	0x00006240


	//   ....[15]....
        /*0824*/ 	.word	0x000067c0


	//   ....[16]....
        /*0828*/ 	.word	0x000078f0


	//   ....[17]....
        /*082c*/ 	.word	0x00007910


	//   ....[18]....
        /*0830*/ 	.word	0x00007ea0


	//   ....[19]....
        /*0834*/ 	.word	0x00008070


	//   ....[20]....
        /*0838*/ 	.word	0x00008d10


	//   ....[21]....
        /*083c*/ 	.word	0x00008d50


	//   ....[22]....
        /*0840*/ 	.word	0x00008d80


	//   ....[23]....
        /*0844*/ 	.word	0x00008de0


	//   ....[24]....
        /*0848*/ 	.word	0x00008df0


	//   ....[25]....
        /*084c*/ 	.word	0x0000a5c0


	//   ....[26]....
        /*0850*/ 	.word	0x0000a930


	//   ....[27]....
        /*0854*/ 	.word	0x0000a970


	//   ....[28]....
        /*0858*/ 	.word	0x0000a990


	//   ....[29]....
        /*085c*/ 	.word	0x0000a9a0


	//   ....[30]....
        /*0860*/ 	.word	0x0000b5d0


	//   ....[31]....
        /*0864*/ 	.word	0x0000b600


	//   ....[32]....
        /*0868*/ 	.word	0x0000b8b0


	//   ....[33]....
        /*086c*/ 	.word	0x0000b8d0


	//   ....[34]....
        /*0870*/ 	.word	0x0000c030


	//   ....[35]....
        /*0874*/ 	.word	0x0000c050


	//   ....[36]....
        /*0878*/ 	.word	0x0000c8a0


	//   ....[37]....
        /*087c*/ 	.word	0x0000c8c0


	//   ....[38]....
        /*0880*/ 	.word	0x0000db80


	//   ....[39]....
        /*0884*/ 	.word	0x0000dbb0


	//   ....[40]....
        /*0888*/ 	.word	0x0000ddf0


	//   ....[41]....
        /*088c*/ 	.word	0x0000de10


	//   ....[42]....
        /*0890*/ 	.word	0x0000e0d0


	//   ....[43]....
        /*0894*/ 	.word	0x0000e2e0


	//   ....[44]....
        /*0898*/ 	.word	0x0000e310


	//   ....[45]....
        /*089c*/ 	.word	0x0000e340


	//   ....[46]....
        /*08a0*/ 	.word	0x0000e370


	//   ....[47]....
        /*08a4*/ 	.word	0x0000e3a0


	//   ....[48]....
        /*08a8*/ 	.word	0x0000e3d0


	//   ....[49]....
        /*08ac*/ 	.word	0x0000e570


	//   ....[50]....
        /*08b0*/ 	.word	0x0000e5a0


	//   ....[51]....
        /*08b4*/ 	.word	0x0000e5d0


	//   ....[52]....
        /*08b8*/ 	.word	0x0000e600


	//   ....[53]....
        /*08bc*/ 	.word	0x0000e630


	//   ....[54]....
        /*08c0*/ 	.word	0x0000e660


	//   ....[55]....
        /*08c4*/ 	.word	0x0000e6f0


	//   ....[56]....
        /*08c8*/ 	.word	0x0000e720


	//   ....[57]....
        /*08cc*/ 	.word	0x0000e730


	//   ....[58]....
        /*08d0*/ 	.word	0x0000e7e0


	//   ....[59]....
        /*08d4*/ 	.word	0x0000fd00


	//   ....[60]....
        /*08d8*/ 	.word	0x00010790


	//   ....[61]....
        /*08dc*/ 	.word	0x000107c0


	//   ....[62]....
        /*08e0*/ 	.word	0x000107e0


	//   ....[63]....
        /*08e4*/ 	.word	0x00010890


	//   ....[64]....
        /*08e8*/ 	.word	0x00010920


	//   ....[65]....
        /*08ec*/ 	.word	0x00010940


	//   ....[66]....
        /*08f0*/ 	.word	0x000109d0


	//   ....[67]....
        /*08f4*/ 	.word	0x000109e0


	//   ....[68]....
        /*08f8*/ 	.word	0x00011370


	//   ....[69]....
        /*08fc*/ 	.word	0x00011400


	//   ....[70]....
        /*0900*/ 	.word	0x00011450


	//   ....[71]....
        /*0904*/ 	.word	0x00011580


	//   ....[72]....
        /*0908*/ 	.word	0x000116f0


	//   ....[73]....
        /*090c*/ 	.word	0x00011700


	//   ....[74]....
        /*0910*/ 	.word	0x00011860


	//   ....[75]....
        /*0914*/ 	.word	0x00011870


	//   ....[76]....
        /*0918*/ 	.word	0x00015420


	//   ....[77]....
        /*091c*/ 	.word	0x00015450


	//   ....[78]....
        /*0920*/ 	.word	0x000154b0


	//   ....[79]....
        /*0924*/ 	.word	0x000154e0


	//   ....[80]....
        /*0928*/ 	.word	0x00015510


	//   ....[81]....
        /*092c*/ 	.word	0x00015540


	//   ....[82]....
        /*0930*/ 	.word	0x00015570


	//   ....[83]....
        /*0934*/ 	.word	0x000155a0


	//   ....[84]....
        /*0938*/ 	.word	0x00015760


	//   ....[85]....
        /*093c*/ 	.word	0x00015790


	//   ....[86]....
        /*0940*/ 	.word	0x000157c0


	//   ....[87]....
        /*0944*/ 	.word	0x000157f0


	//   ....[88]....
        /*0948*/ 	.word	0x00015820


	//   ....[89]....
        /*094c*/ 	.word	0x00015850


	//   ....[90]....
        /*0950*/ 	.word	0x00015910


	//   ....[91]....
        /*0954*/ 	.word	0x00015930


	//   ....[92]....
        /*0958*/ 	.word	0x00015940


	//   ....[93]....
        /*095c*/ 	.word	0x000159a0


	//   ....[94]....
        /*0960*/ 	.word	0x000160c0


	//   ....[95]....
        /*0964*/ 	.word	0x000165b0


	//   ....[96]....
        /*0968*/ 	.word	0x00016730


	//   ....[97]....
        /*096c*/ 	.word	0x00016790


	//   ....[98]....
        /*0970*/ 	.word	0x00016820


	//   ....[99]....
        /*0974*/ 	.word	0x00016870


	//   ....[100]....
        /*0978*/ 	.word	0x000169d0


	//   ....[101]....
        /*097c*/ 	.word	0x00016a70


	//   ....[102]....
        /*0980*/ 	.word	0x00016b20


	//   ....[103]....
        /*0984*/ 	.word	0x00016c00


	//   ....[104]....
        /*0988*/ 	.word	0x00016dc0


	//   ....[105]....
        /*098c*/ 	.word	0x00016ea0


	//   ....[106]....
        /*0990*/ 	.word	0x00017130


	//   ....[107]....
        /*0994*/ 	.word	0x00017230


	//   ....[108]....
        /*0998*/ 	.word	0x00017400


	//   ....[109]....
        /*099c*/ 	.word	0x000174c0


	//   ....[110]....
        /*09a0*/ 	.word	0x000176e0


	//   ....[111]....
        /*09a4*/ 	.word	0x00017730


	//   ....[112]....
        /*09a8*/ 	.word	0x00017a60


	//   ....[113]....
        /*09ac*/ 	.word	0x00017b00


	//   ....[114]....
        /*09b0*/ 	.word	0x00017c90


	//   ....[115]....
        /*09b4*/ 	.word	0x00017d10


	//   ....[116]....
        /*09b8*/ 	.word	0x00017d90


	//   ....[117]....
        /*09bc*/ 	.word	0x00017e10


	//   ....[118]....
        /*09c0*/ 	.word	0x00017e90


	//   ....[119]....
        /*09c4*/ 	.word	0x00017f20


	//   ....[120]....
        /*09c8*/ 	.word	0x00017fc0


	//   ....[121]....
        /*09cc*/ 	.word	0x00018070


	//   ....[122]....
        /*09d0*/ 	.word	0x000180f0


	//   ....[123]....
        /*09d4*/ 	.word	0x00018170


	//   ....[124]....
        /*09d8*/ 	.word	0x000181f0


	//   ....[125]....
        /*09dc*/ 	.word	0x00018280


	//   ....[126]....
        /*09e0*/ 	.word	0x00018300


	//   ....[127]....
        /*09e4*/ 	.word	0x000183a0


	//   ....[128]....
        /*09e8*/ 	.word	0x000183f0


	//   ....[129]....
        /*09ec*/ 	.word	0x00018480


	//   ....[130]....
        /*09f0*/ 	.word	0x000185b0


	//----- nvinfo : EIATTR_REG_RECONFIG
	.align		4
.L_707:
        /*09f4*/ 	.byte	0x01, 0x54
	.zero		2


	//----- nvinfo : EIATTR_SYSCALL_OFFSETS
	.align		4
        /*09f8*/ 	.byte	0x04, 0x46
        /*09fa*/ 	.short	(.L_709 - .L_708)


	//   ....[0]....
.L_708:
        /*09fc*/ 	.word	0x00003d00


	//   ....[1]....
        /*0a00*/ 	.word	0x0000f920


	//   ....[2]....
        /*0a04*/ 	.word	0x0000fa70


	//   ....[3]....
        /*0a08*/ 	.word	0x0000fb70


	//   ....[4]....
        /*0a0c*/ 	.word	0x000103b0


	//   ....[5]....
        /*0a10*/ 	.word	0x00010cf0


	//----- nvinfo : EIATTR_MBARRIER_INSTR_OFFSETS
	.align		4
.L_709:
        /*0a14*/ 	.byte	0x04, 0x39
        /*0a16*/ 	.short	(.L_711 - .L_710)


	//   ....[0]....
.L_710:
        /*0a18*/ 	.word	0x00000270
        /*0a1c*/ 	.word	0x000000ff
        /*0a20*/ 	.word	0x00038800
        /*0a24*/ 	.short	0x0100
        /*0a26*/ 	.byte	0x08
	.zero		1


	//   ....[1]....
        /*0a28*/ 	.word	0x00000280
        /*0a2c*/ 	.word	0x000000ff
        /*0a30*/ 	.word	0x00038810
        /*0a34*/ 	.short	0x0100
        /*0a36*/ 	.byte	0x08
	.zero		1


	//   ....[2]....
        /*0a38*/ 	.word	0x00000290
        /*0a3c*/ 	.word	0x000000ff
        /*0a40*/ 	.word	0x00038820
        /*0a44*/ 	.short	0x0100
        /*0a46*/ 	.byte	0x08
	.zero		1


	//   ....[3]....
        /*0a48*/ 	.word	0x00000340
        /*0a4c*/ 	.word	0x000000ff
        /*0a50*/ 	.word	0x00038830
        /*0a54*/ 	.short	0x0100
        /*0a56*/ 	.byte	0x06
	.zero		1


	//   ....[4]....
        /*0a58*/ 	.word	0x00000350
        /*0a5c*/ 	.word	0x000000ff
        /*0a60*/ 	.word	0x00038840
        /*0a64*/ 	.short	0x0100
        /*0a66*/ 	.byte	0x06
	.zero		1


	//   ....[5]....
        /*0a68*/ 	.word	0x00000360
        /*0a6c*/ 	.word	0x000000ff
        /*0a70*/ 	.word	0x00038838
        /*0a74*/ 	.short	0x0100
        /*0a76*/ 	.byte	0x06
	.zero		1


	//   ....[6]....
        /*0a78*/ 	.word	0x00000370
        /*0a7c*/ 	.word	0x000000ff
        /*0a80*/ 	.word	0x00038848
        /*0a84*/ 	.short	0x0100
        /*0a86*/ 	.byte	0x06
	.zero		1


	//   ....[7]....
        /*0a88*/ 	.word	0x000004a0
        /*0a8c*/ 	.word	0x000000ff
        /*0a90*/ 	.word	0x00038850
        /*0a94*/ 	.short	0x0100
        /*0a96*/ 	.byte	0x08
	.zero		1


	//   ....[8]....
        /*0a98*/ 	.word	0x000004b0
        /*0a9c*/ 	.word	0x000000ff
        /*0aa0*/ 	.word	0x00038860
        /*0aa4*/ 	.short	0x0100
        /*0aa6*/ 	.byte	0x08
	.zero		1


	//   ....[9]....
        /*0aa8*/ 	.word	0x000004c0
        /*0aac*/ 	.word	0x000000ff
        /*0ab0*/ 	.word	0x00038858
        /*0ab4*/ 	.short	0x0100
        /*0ab6*/ 	.byte	0x08
	.zero		1


	//   ....[10]....
        /*0ab8*/ 	.word	0x000004d0
        /*0abc*/ 	.word	0x000000ff
        /*0ac0*/ 	.word	0x00038868
        /*0ac4*/ 	.short	0x0100
        /*0ac6*/ 	.byte	0x08
	.zero		1


	//   ....[11]....
        /*0ac8*/ 	.word	0x000005c0
        /*0acc*/ 	.word	0x000000ff
        /*0ad0*/ 	.word	0x00038870
        /*0ad4*/ 	.short	0x0100
        /*0ad6*/ 	.byte	0x06
	.zero		1


	//   ....[12]....
        /*0ad8*/ 	.word	0x000005d0
        /*0adc*/ 	.word	0x000000ff
        /*0ae0*/ 	.word	0x00038880
        /*0ae4*/ 	.short	0x0100
        /*0ae6*/ 	.byte	0x06
	.zero		1


	//   ....[13]....
        /*0ae8*/ 	.word	0x000005e0
        /*0aec*/ 	.word	0x000000ff
        /*0af0*/ 	.word	0x00038878
        /*0af4*/ 	.short	0x0100
        /*0af6*/ 	.byte	0x06
	.zero		1


	//   ....[14]....
        /*0af8*/ 	.word	0x000005f0
        /*0afc*/ 	.word	0x000000ff
        /*0b00*/ 	.word	0x00038888
        /*0b04*/ 	.short	0x0100
        /*0b06*/ 	.byte	0x06
	.zero		1


	//   ....[15]....
        /*0b08*/ 	.word	0x00000720
        /*0b0c*/ 	.word	0x000000ff
        /*0b10*/ 	.word	0x00038890
        /*0b14*/ 	.short	0x0100
        /*0b16*/ 	.byte	0x08
	.zero		1


	//   ....[16]....
        /*0b18*/ 	.word	0x00000730
        /*0b1c*/ 	.word	0x000000ff
        /*0b20*/ 	.word	0x000388a0
        /*0b24*/ 	.short	0x0100
        /*0b26*/ 	.byte	0x08
	.zero		1


	//   ....[17]....
        /*0b28*/ 	.word	0x00000740
        /*0b2c*/ 	.word	0x000000ff
        /*0b30*/ 	.word	0x00038898
        /*0b34*/ 	.short	0x0100
        /*0b36*/ 	.byte	0x08
	.zero		1


	//   ....[18]....
        /*0b38*/ 	.word	0x00000750
        /*0b3c*/ 	.word	0x000000ff
        /*0b40*/ 	.word	0x000388a8
        /*0b44*/ 	.short	0x0100
        /*0b46*/ 	.byte	0x08
	.zero		1


	//   ....[19]....
        /*0b48*/ 	.word	0x00000880
        /*0b4c*/ 	.word	0x000000ff
        /*0b50*/ 	.word	0x000388b0
        /*0b54*/ 	.short	0x0100
        /*0b56*/ 	.byte	0x08
	.zero		1


	//   ....[20]....
        /*0b58*/ 	.word	0x00000890
        /*0b5c*/ 	.word	0x000000ff
        /*0b60*/ 	.word	0x000388c0
        /*0b64*/ 	.short	0x0100
        /*0b66*/ 	.byte	0x08
	.zero		1


	//   ....[21]....
        /*0b68*/ 	.word	0x000008a0
        /*0b6c*/ 	.word	0x000000ff
        /*0b70*/ 	.word	0x000388b8
        /*0b74*/ 	.short	0x0100
        /*0b76*/ 	.byte	0x08
	.zero		1


	//   ....[22]....
        /*0b78*/ 	.word	0x000008b0
        /*0b7c*/ 	.word	0x000000ff
        /*0b80*/ 	.word	0x000388c8
        /*0b84*/ 	.short	0x0100
        /*0b86*/ 	.byte	0x08
	.zero		1


	//   ....[23]....
        /*0b88*/ 	.word	0x00002110
        /*0b8c*/ 	.word	0x00000003
        /*0b90*/ 	.word	0x00000000
        /*0b94*/ 	.short	0x0101
        /*0b96*/ 	.byte	0x3f
	.zero		1


	//   ....[24]....
        /*0b98*/ 	.word	0x00002be0
        /*0b9c*/ 	.word	0x00000003
        /*0ba0*/ 	.word	0x00000000
        /*0ba4*/ 	.short	0x0101
        /*0ba6*/ 	.byte	0x3f
	.zero		1


	//   ....[25]....
        /*0ba8*/ 	.word	0x00003d70
        /*0bac*/ 	.word	0x000000ff
        /*0bb0*/ 	.word	0x00038800
        /*0bb4*/ 	.short	0x010a
        /*0bb6*/ 	.byte	0x29
	.zero		1


	//   ....[26]....
        /*0bb8*/ 	.word	0x00003e00
        /*0bbc*/ 	.word	0x00000006
        /*0bc0*/ 	.word	0x00038830
        /*0bc4*/ 	.short	0x010a
        /*0bc6*/ 	.byte	0x3f
	.zero		1


	//   ....[27]....
        /*0bc8*/ 	.word	0x00003e40
        /*0bcc*/ 	.word	0x00000006
        /*0bd0*/ 	.word	0x00038830
        /*0bd4*/ 	.short	0x010a
        /*0bd6*/ 	.byte	0x3f
	.zero		1


	//   ....[28]....
        /*0bd8*/ 	.word	0x000040c0
        /*0bdc*/ 	.word	0x000000ff
        /*0be0*/ 	.word	0x00038810
        /*0be4*/ 	.short	0x010a
        /*0be6*/ 	.byte	0x29
	.zero		1


	//   ....[29]....
        /*0be8*/ 	.word	0x00004100
        /*0bec*/ 	.word	0x00000006
        /*0bf0*/ 	.word	0x00038850
        /*0bf4*/ 	.short	0x010a
        /*0bf6*/ 	.byte	0x3f
	.zero		1


	//   ....[30]....
        /*0bf8*/ 	.word	0x00004140
        /*0bfc*/ 	.word	0x00000006
        /*0c00*/ 	.word	0x00038850
        /*0c04*/ 	.short	0x010a
        /*0c06*/ 	.byte	0x3f
	.zero		1


	//   ....[31]....
        /*0c08*/ 	.word	0x00005c50
        /*0c0c*/ 	.word	0x00000003
        /*0c10*/ 	.word	0x00000000
        /*0c14*/ 	.short	0x0101
        /*0c16*/ 	.byte	0x3f
	.zero		1


	//   ....[32]....
        /*0c18*/ 	.word	0x00006260
        /*0c1c*/ 	.word	0x00000006
        /*0c20*/ 	.word	0x00000000
        /*0c24*/ 	.short	0x0101
        /*0c26*/ 	.byte	0x3f
	.zero		1


	//   ....[33]....
        /*0c28*/ 	.word	0x00006390
        /*0c2c*/ 	.word	0x000000ff
        /*0c30*/ 	.word	0x00038830
        /*0c34*/ 	.short	0x010a
        /*0c36*/ 	.byte	0x05
	.zero		1


	//   ....[34]....
        /*0c38*/ 	.word	0x000063d0
        /*0c3c*/ 	.word	0x000000ff
        /*0c40*/ 	.word	0x00038830
        /*0c44*/ 	.short	0x010a
        /*0c46*/ 	.byte	0x05
	.zero		1


	//   ....[35]....
        /*0c48*/ 	.word	0x000065e0
        /*0c4c*/ 	.word	0x000000ff
        /*0c50*/ 	.word	0x00038850
        /*0c54*/ 	.short	0x010a
        /*0c56*/ 	.byte	0x05
	.zero		1


	//   ....[36]....
        /*0c58*/ 	.word	0x00006620
        /*0c5c*/ 	.word	0x000000ff
        /*0c60*/ 	.word	0x00038850
        /*0c64*/ 	.short	0x010a
        /*0c66*/ 	.byte	0x05
	.zero		1


	//   ....[37]....
        /*0c68*/ 	.word	0x00007ab0
        /*0c6c*/ 	.word	0x00000005
        /*0c70*/ 	.word	0x00000000
        /*0c74*/ 	.short	0x0101
        /*0c76*/ 	.byte	0x3f
	.zero		1


	//   ....[38]....
        /*0c78*/ 	.word	0x00008d30
        /*0c7c*/ 	.word	0x00000009
        /*0c80*/ 	.word	0x00000000
        /*0c84*/ 	.short	0x0101
        /*0c86*/ 	.byte	0x3f
	.zero		1


	//   ....[39]....
        /*0c88*/ 	.word	0x0000b5f0
        /*0c8c*/ 	.word	0x000000ff
        /*0c90*/ 	.word	0x00000000
        /*0c94*/ 	.short	0x0101
        /*0c96*/ 	.byte	0x07
	.zero		1


	//   ....[40]....
        /*0c98*/ 	.word	0x0000bfb0
        /*0c9c*/ 	.word	0x000000ff
        /*0ca0*/ 	.word	0x00000000
        /*0ca4*/ 	.short	0x0101
        /*0ca6*/ 	.byte	0x07
	.zero		1


	//   ....[41]....
        /*0ca8*/ 	.word	0x0000ff60
        /*0cac*/ 	.word	0x00000000
        /*0cb0*/ 	.word	0x00038840
        /*0cb4*/ 	.short	0x010a
        /*0cb6*/ 	.byte	0x3f
	.zero		1


	//   ....[42]....
        /*0cb8*/ 	.word	0x00010aa0
        /*0cbc*/ 	.word	0x00000012
        /*0cc0*/ 	.word	0x00038800
        /*0cc4*/ 	.short	0x0107
        /*0cc6*/ 	.byte	0x3f
	.zero		1


	//   ....[43]....
        /*0cc8*/ 	.word	0x00010b40
        /*0ccc*/ 	.word	0x00000012
        /*0cd0*/ 	.word	0x00038800
        /*0cd4*/ 	.short	0x0101
        /*0cd6*/ 	.byte	0x3f
	.zero		1


	//   ....[44]....
        /*0cd8*/ 	.word	0x00011a70
        /*0cdc*/ 	.word	0x00000012
        /*0ce0*/ 	.word	0x00038810
        /*0ce4*/ 	.short	0x0107
        /*0ce6*/ 	.byte	0x3f
	.zero		1


	//   ....[45]....
        /*0ce8*/ 	.word	0x00011b70
        /*0cec*/ 	.word	0x00000012
        /*0cf0*/ 	.word	0x00038810
        /*0cf4*/ 	.short	0x0101
        /*0cf6*/ 	.byte	0x3f
	.zero		1


	//   ....[46]....
        /*0cf8*/ 	.word	0x00011b90
        /*0cfc*/ 	.word	0x00000012
        /*0d00*/ 	.word	0x00038820
        /*0d04*/ 	.short	0x010a
        /*0d06*/ 	.byte	0x3f
	.zero		1


	//   ....[47]....
        /*0d08*/ 	.word	0x00011c70
        /*0d0c*/ 	.word	0x00000000
        /*0d10*/ 	.word	0x00038860
        /*0d14*/ 	.short	0x010a
        /*0d16*/ 	.byte	0x3f
	.zero		1


	//   ....[48]....
        /*0d18*/ 	.word	0x00012900
        /*0d1c*/ 	.word	0x00000003
        /*0d20*/ 	.word	0x00038840
        /*0d24*/ 	.short	0x010a
        /*0d26*/ 	.byte	0x3f
	.zero		1


	//   ....[49]....
        /*0d28*/ 	.word	0x00012b60
        /*0d2c*/ 	.word	0x00000003
        /*0d30*/ 	.word	0x00038860
        /*0d34*/ 	.short	0x010a
        /*0d36*/ 	.byte	0x3f
	.zero		1


	//   ....[50]....
        /*0d38*/ 	.word	0x00013720
        /*0d3c*/ 	.word	0x00000004
        /*0d40*/ 	.word	0x00038840
        /*0d44*/ 	.short	0x010a
        /*0d46*/ 	.byte	0x3f
	.zero		1


	//   ....[51]....
        /*0d48*/ 	.word	0x00013970
        /*0d4c*/ 	.word	0x00000004
        /*0d50*/ 	.word	0x00038860
        /*0d54*/ 	.short	0x010a
        /*0d56*/ 	.byte	0x3f
	.zero		1


	//   ....[52]....
        /*0d58*/ 	.word	0x000144b0
        /*0d5c*/ 	.word	0x00000004
        /*0d60*/ 	.word	0x00038840
        /*0d64*/ 	.short	0x010a
        /*0d66*/ 	.byte	0x3f
	.zero		1


	//   ....[53]....
        /*0d68*/ 	.word	0x00014710
        /*0d6c*/ 	.word	0x00000004
        /*0d70*/ 	.word	0x00038860
        /*0d74*/ 	.short	0x010a
        /*0d76*/ 	.byte	0x3f
	.zero		1


	//   ....[54]....
        /*0d78*/ 	.word	0x00016040
        /*0d7c*/ 	.word	0x00000009
        /*0d80*/ 	.word	0x00038820
        /*0d84*/ 	.short	0x010a
        /*0d86*/ 	.byte	0x3f
	.zero		1


	//   ....[55]....
        /*0d88*/ 	.word	0x000161b0
        /*0d8c*/ 	.word	0x00000005
        /*0d90*/ 	.word	0x00000000
        /*0d94*/ 	.short	0x010a
        /*0d96*/ 	.byte	0x3f
	.zero		1


	//   ....[56]....
        /*0d98*/ 	.word	0x00016230
        /*0d9c*/ 	.word	0x00000007
        /*0da0*/ 	.word	0x00000000
        /*0da4*/ 	.short	0x010a
        /*0da6*/ 	.byte	0x3f
	.zero		1


	//   ....[57]....
        /*0da8*/ 	.word	0x00016270
        /*0dac*/ 	.word	0x00000005
        /*0db0*/ 	.word	0x00000000
        /*0db4*/ 	.short	0x010a
        /*0db6*/ 	.byte	0x3f
	.zero		1


	//   ....[58]....
        /*0db8*/ 	.word	0x000162a0
        /*0dbc*/ 	.word	0x00000003
        /*0dc0*/ 	.word	0x00000000
        /*0dc4*/ 	.short	0x010a
        /*0dc6*/ 	.byte	0x3f
	.zero		1


	//   ....[59]....
        /*0dc8*/ 	.word	0x00016310
        /*0dcc*/ 	.word	0x00000000
        /*0dd0*/ 	.word	0x00038800
        /*0dd4*/ 	.short	0x010a
        /*0dd6*/ 	.byte	0x3f
	.zero		1


	//   ....[60]....
        /*0dd8*/ 	.word	0x00016360
        /*0ddc*/ 	.word	0x00000006
        /*0de0*/ 	.word	0x00038830
        /*0de4*/ 	.short	0x010a
        /*0de6*/ 	.byte	0x3f
	.zero		1


	//   ....[61]....
        /*0de8*/ 	.word	0x000163c0
        /*0dec*/ 	.word	0x00000004
        /*0df0*/ 	.word	0x00038810
        /*0df4*/ 	.short	0x010a
        /*0df6*/ 	.byte	0x3f
	.zero		1


	//   ....[62]....
        /*0df8*/ 	.word	0x00016410
        /*0dfc*/ 	.word	0x00000006
        /*0e00*/ 	.word	0x00038850
        /*0e04*/ 	.short	0x010a
        /*0e06*/ 	.byte	0x3f
	.zero		1


	//   ....[63]....
        /*0e08*/ 	.word	0x00016470
        /*0e0c*/ 	.word	0x00000005
        /*0e10*/ 	.word	0x00038830
        /*0e14*/ 	.short	0x010a
        /*0e16*/ 	.byte	0x3f
	.zero		1


	//   ....[64]....
        /*0e18*/ 	.word	0x000164d0
        /*0e1c*/ 	.word	0x00000005
        /*0e20*/ 	.word	0x00038850
        /*0e24*/ 	.short	0x010a
        /*0e26*/ 	.byte	0x3f
	.zero		1


	//   ....[65]....
        /*0e28*/ 	.word	0x00016670
        /*0e2c*/ 	.word	0x00000000
        /*0e30*/ 	.word	0x00038840
        /*0e34*/ 	.short	0x010a
        /*0e36*/ 	.byte	0x3f
	.zero		1


	//   ....[66]....
        /*0e38*/ 	.word	0x00017770
        /*0e3c*/ 	.word	0x00000012
        /*0e40*/ 	.word	0x00038820
        /*0e44*/ 	.short	0x010a
        /*0e46*/ 	.byte	0x3f
	.zero		1


	//   ....[67]....
        /*0e48*/ 	.word	0x000177c0
        /*0e4c*/ 	.word	0x00000000
        /*0e50*/ 	.word	0x00038860
        /*0e54*/ 	.short	0x010a
        /*0e56*/ 	.byte	0x3f
	.zero		1


	//   ....[68]....
        /*0e58*/ 	.word	0x00017810
        /*0e5c*/ 	.word	0x00000003
        /*0e60*/ 	.word	0x00038840
        /*0e64*/ 	.short	0x010a
        /*0e66*/ 	.byte	0x3f
	.zero		1


	//   ....[69]....
        /*0e68*/ 	.word	0x00017860
        /*0e6c*/ 	.word	0x00000003
        /*0e70*/ 	.word	0x00038860
        /*0e74*/ 	.short	0x010a
        /*0e76*/ 	.byte	0x3f
	.zero		1


	//   ....[70]....
        /*0e78*/ 	.word	0x000178b0
        /*0e7c*/ 	.word	0x00000004
        /*0e80*/ 	.word	0x00038840
        /*0e84*/ 	.short	0x010a
        /*0e86*/ 	.byte	0x3f
	.zero		1


	//   ....[71]....
        /*0e88*/ 	.word	0x00017900
        /*0e8c*/ 	.word	0x00000004
        /*0e90*/ 	.word	0x00038860
        /*0e94*/ 	.short	0x010a
        /*0e96*/ 	.byte	0x3f
	.zero		1


	//   ....[72]....
        /*0e98*/ 	.word	0x00017950
        /*0e9c*/ 	.word	0x00000004
        /*0ea0*/ 	.word	0x00038840
        /*0ea4*/ 	.short	0x010a
        /*0ea6*/ 	.byte	0x3f
	.zero		1


	//   ....[73]....
        /*0ea8*/ 	.word	0x000179a0
        /*0eac*/ 	.word	0x00000004
        /*0eb0*/ 	.word	0x00038860
        /*0eb4*/ 	.short	0x010a
        /*0eb6*/ 	.byte	0x3f
	.zero		1


	//   ....[74]....
        /*0eb8*/ 	.word	0x000184d0
        /*0ebc*/ 	.word	0x00000009
        /*0ec0*/ 	.word	0x00038820
        /*0ec4*/ 	.short	0x010a
        /*0ec6*/ 	.byte	0x3f
	.zero		1


	//   ....[75]....
        /*0ec8*/ 	.word	0x00018670
        /*0ecc*/ 	.word	0x00000005
        /*0ed0*/ 	.word	0x00000000
        /*0ed4*/ 	.short	0x010a
        /*0ed6*/ 	.byte	0x3f
	.zero		1


	//   ....[76]....
        /*0ed8*/ 	.word	0x000186c0
        /*0edc*/ 	.word	0x00000007
        /*0ee0*/ 	.word	0x00000000
        /*0ee4*/ 	.short	0x010a
        /*0ee6*/ 	.byte	0x3f
	.zero		1


	//   ....[77]....
        /*0ee8*/ 	.word	0x00018710
        /*0eec*/ 	.word	0x00000005
        /*0ef0*/ 	.word	0x00000000
        /*0ef4*/ 	.short	0x010a
        /*0ef6*/ 	.byte	0x3f
	.zero		1


	//----- nvinfo : EIATTR_NUM_MBARRIERS
	.align		4
.L_711:
        /*0ef8*/ 	.byte	0x03, 0x38
        /*0efa*/ 	.short	0x0017


	//----- nvinfo : EIATTR_EXIT_INSTR_OFFSETS
	.align		4
        /*0efc*/ 	.byte	0x04, 0x1c
        /*0efe*/ 	.short	(.L_713 - .L_712)


	//   ....[0]....
.L_712:
        /*0f00*/ 	.word	0x00000a30


	//   ....[1]....
        /*0f04*/ 	.word	0x0000e070


	//   ....[2]....
        /*0f08*/ 	.word	0x000162f0


	//----- nvinfo : EIATTR_MAX_THREADS
	.align		4
.L_713:
        /*0f0c*/ 	.byte	0x04, 0x05
        /*0f0e*/ 	.short	(.L_715 - .L_714)
.L_714:
        /*0f10*/ 	.word	0x00000180
        /*0f14*/ 	.word	0x00000001
        /*0f18*/ 	.word	0x00000001


	//----- nvinfo : EIATTR_CRS_STACK_SIZE
	.align		4
.L_715:
        /*0f1c*/ 	.byte	0x04, 0x1e
        /*0f1e*/ 	.short	(.L_717 - .L_716)
.L_716:
        /*0f20*/ 	.word	0x00000000


	//----- nvinfo : EIATTR_CBANK_PARAM_SIZE
	.align		4
.L_717:
        /*0f24*/ 	.byte	0x03, 0x19
        /*0f26*/ 	.short	0x0bf0


	//----- nvinfo : EIATTR_PARAM_CBANK
	.align		4
        /*0f28*/ 	.byte	0x04, 0x0a
        /*0f2a*/ 	.short	(.L_719 - .L_718)
	.align		4
.L_718:
        /*0f2c*/ 	.word	index@(.nv.constant0._ZN7cutlass13device_kernelIN5flash11enable_sm90INS1_16FlashAttnFwdSm90INS1_25CollectiveMainloopFwdSm90ILi2EN4cute5tupleIJNS5_1CILi1EEES8_S8_EEENS6_IJNS7_ILi64EEESA_SA_EEELi512ENS_6half_tEfNS_4arch4Sm90ELb0ELb0ELb0ELb1ELb0ELb0ELb1ELb0ELb0ELb1ELb1ELb0EEENS1_21CollectiveEpilogueFwdINS6_IJSA_NS7_ILi512EEESA_EEES9_SC_SE_Li256ELb1ELb1ELb1ELb0EEENS1_36VarlenDynamicPersistentTileSchedulerILi64ELi64ELi256ELi128ELb1ELb1ELb1ELb0ELb1ELb1EEEEEEEEEvNT_6ParamsE)
        /*0f30*/ 	.short	0x0210
        /*0f32*/ 	.short	0x0bf0


	//----- nvinfo : EIATTR_SW_WAR
	.align		4
.L_719:
        /*0f34*/ 	.byte	0x04, 0x36
        /*0f36*/ 	.short	(.L_721 - .L_720)
.L_720:
        /*0f38*/ 	.word	0x00000008
.L_721:


//--------------------- .nv.info._ZN7cutlass13device_kernelIN5flash11enable_sm90INS1_16FlashAttnFwdSm90INS1_25CollectiveMainloopFwdSm90ILi2EN4cute5tupleIJNS5_1CILi1EEES8_S8_EEENS6_IJNS7_ILi64EEESA_SA_EEELi512ENS_6half_tEfNS_4arch4Sm90ELb0ELb0ELb0ELb1ELb0ELb1ELb1ELb0ELb0ELb1ELb1ELb0EEENS1_21CollectiveEpilogueFwdINS6_IJSA_NS7_ILi512EEESA_EEES9_SC_SE_Li256ELb1ELb1ELb1ELb0EEENS1_36VarlenDynamicPersistentTileSchedulerILi64ELi64ELi256ELi128ELb1ELb1ELb1ELb0ELb1ELb1EEEEEEEEEvNT_6ParamsE --------------------------
	.section	.nv.info._ZN7cutlass13device_kernelIN5flash11enable_sm90INS1_16FlashAttnFwdSm90INS1_25CollectiveMainloopFwdSm90ILi2EN4cute5tupleIJNS5_1CILi1EEES8_S8_EEENS6_IJNS7_ILi64EEESA_SA_EEELi512ENS_6half_tEfNS_4arch4Sm90ELb0ELb0ELb0ELb1ELb0ELb1ELb1ELb0ELb0ELb1ELb1ELb0EEENS1_21CollectiveEpilogueFwdINS6_IJSA_NS7_ILi512EEESA_EEES9_SC_SE_Li256ELb1ELb1ELb1ELb0EEENS1_36VarlenDynamicPersistentTileSchedulerILi64ELi64ELi256ELi128ELb1ELb1ELb1ELb0ELb1ELb1EEEEEEEEEvNT_6ParamsE,"",@"SHT_CUDA_INFO"
	.sectionflags	@""
	.align	4


	//----- nvinfo : EIATTR_CUDA_API_VERSION
	.align		4
        /*0000*/ 	.byte	0x04, 0x37
        /*0002*/ 	.short	(.L_723 - .L_722)
.L_722:
        /*0004*/ 	.word	0x00000082


	//----- nvinfo : EIATTR_KPARAM_INFO
	.align		4
.L_723:
        /*0008*/ 	.byte	0x04, 0x17
        /*000a*/ 	.short	(.L_725 - .L_724)
.L_724:
        /*000c*/ 	.word	0x00000000
        /*0010*/ 	.short	0x0000
        /*0012*/ 	.short	0x0070
        /*0014*/ 	.byte	0x00, 0xf0, 0x01, 0x2e


	//----- nvinfo : EIATTR_SPARSE_MMA_MASK
	.align		4
.L_725:
        /*0018*/ 	.byte	0x03, 0x50
        /*001a*/ 	.short	0x0000


	//----- nvinfo : EIATTR_MAXREG_COUNT
	.align		4
        /*001c*/ 	.byte	0x03, 0x1b
        /*001e*/ 	.short	0x00a8


	//----- nvinfo : EIATTR_NUM_BARRIERS
	.align		4
        /*0020*/ 	.byte	0x02, 0x4c
        /*0022*/ 	.byte	0x10
	.zero		1


	//----- nvinfo : EIATTR_EXTERNS
	.align		4
        /*0024*/ 	.byte	0x04, 0x0f
        /*0026*/ 	.short	(.L_727 - .L_726)


	//   ....[0]....
	.align		4
.L_726:
        /*0028*/ 	.word	index@(__assertfail)


	//----- nvinfo : EIATTR_ANNOTATIONS
	.align		4
.L_727:
        /*002c*/ 	.byte	0x04, 0x55
        /*002e*/ 	.short	(.L_729 - .L_728)


	//   ....[0]....
.L_728:
        /* <DEDUP_REMOVED lines=107> */


	//----- nvinfo : EIATTR_MERCURY_ISA_VERSION
	.align		4
.L_729:
        /*06d0*/ 	.byte	0x03, 0x5f
        /*06d2*/ 	.short	0x0101


	//----- nvinfo : EIATTR_UNUSED_LOAD_BYTE_OFFSET
	.align		4
        /*06d4*/ 	.byte	0x04, 0x44
        /*06d6*/ 	.short	(.L_731 - .L_730)


	//   ....[0]....
.L_730:
        /*06d8*/ 	.word	0x00000ab0
        /*06dc*/ 	.word	0x0000fff0


	//   ....[1]....
        /*06e0*/ 	.word	0x00010100
        /*06e4*/ 	.word	0x0000fff0


	//----- nvinfo : EIATTR_INT_WARP_WIDE_INSTR_OFFSETS
	.align		4
.L_731:
        /*06e8*/ 	.byte	0x04, 0x31
        /*06ea*/ 	.short	(.L_733 - .L_732)


	//   ....[0]....
.L_732:
        /*06ec*/ 	.word	0x00000190


	//   ....[1]....
        /*06f0*/ 	.word	0x000001d0


	//   ....[2]....
        /*06f4*/ 	.word	0x00000240


	//   ....[3]....
        /*06f8*/ 	.word	0x00000250


	//   ....[4]....
        /*06fc*/ 	.word	0x00018000


	//   ....[5]....
        /*0700*/ 	.word	0x00018060


	//   ....[6]....
        /*0704*/ 	.word	0x0001d9f0


	//   ....[7]....
        /*0708*/ 	.word	0x0001da50


	//----- nvinfo : EIATTR_COOP_GROUP_MASK_REGIDS
	.align		4
.L_733:
        /*070c*/ 	.byte	0x04, 0x29
        /*070e*/ 	.short	(.L_735 - .L_734)


	//   ....[0]....
.L_734:
        /*0710*/ 	.word	0xffffffff


	//   ....[1]....
        /*0714*/ 	.word	0xffffffff


	//   ....[2]....
        /*0718*/ 	.word	0xffffffff


	//   ....[3]....
        /*071c*/ 	.word	0xffffffff


	//   ....[4]....
        /*0720*/ 	.word	0xffffffff


	//   ....[5]....
        /*0724*/ 	.word	0xffffffff


	//   ....[6]....
        /*0728*/ 	.word	0xffffffff


	//   ....[7]....
        /*072c*/ 	.word	0xffffffff


	//   ....[8]....
        /*0730*/ 	.word	0xffffffff


	//   ....[9]....
        /*0734*/ 	.word	0xffffffff


	//   ....[10]....
        /*0738*/ 	.word	0xffffffff


	//   ....[11]....
        /*073c*/ 	.word	0xffffffff


	//   ....[12]....
        /*0740*/ 	.word	0xffffffff


	//   ....[13]....
        /*0744*/ 	.word	0xffffffff


	//   ....[14]....
        /*0748*/ 	.word	0xffffffff


	//   ....[15]....
        /*074c*/ 	.word	0xffffffff


	//   ....[16]....
        /*0750*/ 	.word	0xffffffff


	//   ....[17]....
        /*0754*/ 	.word	0xffffffff


	//   ....[18]....
        /*0758*/ 	.word	0xffffffff


	//   ....[19]....
        /*075c*/ 	.word	0xffffffff


	//   ....[20]....
        /*0760*/ 	.word	0xffffffff


	//   ....[21]....
        /*0764*/ 	.word	0xffffffff


	//   ....[22]....
        /*0768*/ 	.word	0xffffffff


	//   ....[23]....
        /*076c*/ 	.word	0xffffffff


	//   ....[24]....
        /*0770*/ 	.word	0xffffffff


	//   ....[25]....
        /*0774*/ 	.word	0xffffffff


	//   ....[26]....
        /*0778*/ 	.word	0xffffffff


	//   ....[27]....
        /*077c*/ 	.word	0xffffffff


	//   ....[28]....
        /*0780*/ 	.word	0xffffffff


	//   ....[29]....
        /*0784*/ 	.word	0xffffffff


	//   ....[30]....
        /*0788*/ 	.word	0xffffffff


	//   ....[31]....
        /*078c*/ 	.word	0xffffffff


	//   ....[32]....
        /*0790*/ 	.word	0xffffffff


	//   ....[33]....
        /*0794*/ 	.word	0xffffffff


	//   ....[34]....
        /*0798*/ 	.word	0xffffffff


	//   ....[35]....
        /*079c*/ 	.word	0xffffffff


	//   ....[36]....
        /*07a0*/ 	.word	0xffffffff


	//   ....[37]....
        /*07a4*/ 	.word	0xffffffff


	//   ....[38]....
        /*07a8*/ 	.word	0xffffffff


	//   ....[39]....
        /*07ac*/ 	.word	0xffffffff


	//   ....[40]....
        /*07b0*/ 	.word	0xffffffff


	//   ....[41]....
        /*07b4*/ 	.word	0xffffffff


	//   ....[42]....
        /*07b8*/ 	.word	0xffffffff


	//   ....[43]....
        /*07bc*/ 	.word	0xffffffff


	//   ....[44]....
        /*07c0*/ 	.word	0xffffffff


	//   ....[45]....
        /*07c4*/ 	.word	0xffffffff


	//   ....[46]....
        /*07c8*/ 	.word	0xffffffff


	//   ....[47]....
        /*07cc*/ 	.word	0xffffffff


	//   ....[48]....
        /*07d0*/ 	.word	0xffffffff


	//   ....[49]....
        /*07d4*/ 	.word	0xffffffff


	//   ....[50]....
        /*07d8*/ 	.word	0xffffffff


	//   ....[51]....
        /*07dc*/ 	.word	0xffffffff


	//   ....[52]....
        /*07e0*/ 	.word	0xffffffff


	//   ....[53]....
        /*07e4*/ 	.word	0xffffffff


	//   ....[54]....
        /*07e8*/ 	.word	0xffffffff


	//   ....[55]....
        /*07ec*/ 	.word	0xffffffff


	//   ....[56]....
        /*07f0*/ 	.word	0xffffffff


	//   ....[57]....
        /*07f4*/ 	.word	0xffffffff


	//   ....[58]....
        /*07f8*/ 	.word	0xffffffff


	//   ....[59]....
        /*07fc*/ 	.word	0xffffffff


	//   ....[60]....
        /*0800*/ 	.word	0xffffffff


	//   ....[61]....
        /*0804*/ 	.word	0xffffffff


	//   ....[62]....
        /*0808*/ 	.word	0xffffffff


	//   ....[63]....
        /*080c*/ 	.word	0xffffffff


	//   ....[64]....
        /*0810*/ 	.word	0xffffffff


	//   ....[65]....
        /*0814*/ 	.word	0xffffffff


	//   ....[66]....
        /*0818*/ 	.word	0xffffffff


	//   ....[67]....
        /*081c*/ 	.word	0xffffffff


	//   ....[68]....
        /*0820*/ 	.word	0xffffffff


	//   ....[69]....
        /*0824*/ 	.word	0xffffffff


	//   ....[70]....
        /*0828*/ 	.word	0xffffffff


	//   ....[71]....
        /*082c*/ 	.word	0xffffffff


	//   ....[72]....
        /*0830*/ 	.word	0xffffffff


	//   ....[73]....
        /*0834*/ 	.word	0xffffffff


	//   ....[74]....
        /*0838*/ 	.word	0xffffffff


	//   ....[75]....
        /*083c*/ 	.word	0xffffffff


	//   ....[76]....
        /*0840*/ 	.word	0xffffffff


	//   ....[77]....
        /*0844*/ 	.word	0xffffffff


	//   ....[78]....
        /*0848*/ 	.word	0xffffffff


	//   ....[79]....
        /*084c*/ 	.word	0xffffffff


	//   ....[80]....
        /*0850*/ 	.word	0xffffffff


	//   ....[81]....
        /*0854*/ 	.word	0xffffffff


	//   ....[82]....
        /*0858*/ 	.word	0xffffffff


	//   ....[83]....
        /*085c*/ 	.word	0xffffffff


	//   ....[84]....
        /*0860*/ 	.word	0xffffffff


	//   ....[85]....
        /*0864*/ 	.word	0xffffffff


	//   ....[86]....
        /*0868*/ 	.word	0xffffffff


	//   ....[87]....
        /*086c*/ 	.word	0xffffffff


	//   ....[88]....
        /*0870*/ 	.word	0xffffffff


	//   ....[89]....
        /*0874*/ 	.word	0xffffffff


	//   ....[90]....
        /*0878*/ 	.word	0xffffffff


	//   ....[91]....
        /*087c*/ 	.word	0xffffffff


	//   ....[92]....
        /*0880*/ 	.word	0xffffffff


	//   ....[93]....
        /*0884*/ 	.word	0xffffffff


	//   ....[94]....
        /*0888*/ 	.word	0xffffffff


	//   ....[95]....
        /*088c*/ 	.word	0xffffffff


	//   ....[96]....
        /*0890*/ 	.word	0xffffffff


	//   ....[97]....
        /*0894*/ 	.word	0xffffffff


	//   ....[98]....
        /*0898*/ 	.word	0xffffffff


	//   ....[99]....
        /*089c*/ 	.word	0xffffffff


	//   ....[100]....
        /*08a0*/ 	.word	0xffffffff


	//   ....[101]....
        /*08a4*/ 	.word	0xffffffff


	//   ....[102]....
        /*08a8*/ 	.word	0xffffffff


	//   ....[103]....
        /*08ac*/ 	.word	0xffffffff


	//   ....[104]....
        /*08b0*/ 	.word	0x0500000f


	//   ....[105]....
        /*08b4*/ 	.word	0x0500000f


	//   ....[106]....
        /*08b8*/ 	.word	0x0500000f


	//   ....[107]....
        /*08bc*/ 	.word	0x0500000f


	//   ....[108]....
        /*08c0*/ 	.word	0x0500000f


	//   ....[109]....
        /*08c4*/ 	.word	0x0500000f


	//   ....[110]....
        /*08c8*/ 	.word	0x0500000f


	//   ....[111]....
        /*08cc*/ 	.word	0x0500000f


	//   ....[112]....
        /*08d0*/ 	.word	0x0500000f


	//   ....[113]....
        /*08d4*/ 	.word	0x0500000f


	//   ....[114]....
        /*08d8*/ 	.word	0x0500000f


	//   ....[115]....
        /*08dc*/ 	.word	0x0500000f


	//   ....[116]....
        /*08e0*/ 	.word	0x0500000f


	//   ....[117]....
        /*08e4*/ 	.word	0x0500000f


	//   ....[118]....
        /*08e8*/ 	.word	0x0500000f


	//   ....[119]....
        /*08ec*/ 	.word	0x0500000f


	//   ....[120]....
        /*08f0*/ 	.word	0x0500000f


	//   ....[121]....
        /*08f4*/ 	.word	0x0500000f


	//   ....[122]....
        /*08f8*/ 	.word	0x0500000f


	//   ....[123]....
        /*08fc*/ 	.word	0x0500000f


	//   ....[124]....
        /*0900*/ 	.word	0x0500000f


	//   ....[125]....
        /*0904*/ 	.word	0x0500000f


	//   ....[126]....
        /*0908*/ 	.word	0x0500000f


	//   ....[127]....
        /*090c*/ 	.word	0x0500000f


	//   ....[128]....
        /*0910*/ 	.word	0x0500000f


	//   ....[129]....
        /*0914*/ 	.word	0x0500000f


	//   ....[130]....
        /*0918*/ 	.word	0x0500000f


	//   ....[131]....
        /*091c*/ 	.word	0x0500000f


	//   ....[132]....
        /*0920*/ 	.word	0x0500000f


	//   ....[133]....
        /*0924*/ 	.word	0x0500000f


	//   ....[134]....
        /*0928*/ 	.word	0x0500000f


	//   ....[135]....
        /*092c*/ 	.word	0x0500000f


	//   ....[136]....
        /*0930*/ 	.word	0x0500000f


	//   ....[137]....
        /*0934*/ 	.word	0x0500000f


	//   ....[138]....
        /*0938*/ 	.word	0x0500000f


	//   ....[139]....
        /*093c*/ 	.word	0x0500000f


	//   ....[140]....
        /*0940*/ 	.word	0x0500000f


	//   ....[141]....
        /*0944*/ 	.word	0x0500000f


	//   ....[142]....
        /*0948*/ 	.word	0x0500000f


	//   ....[143]....
        /*094c*/ 	.word	0x0500000f


	//   ....[144]....
        /*0950*/ 	.word	0x0500000f


	//   ....[145]....
        /*0954*/ 	.word	0x0500000f


	//   ....[146]....
        /*0958*/ 	.word	0x0500000f


	//   ....[147]....
        /*095c*/ 	.word	0x0500000f


	//   ....[148]....
        /*0960*/ 	.word	0x0500000f


	//----- nvinfo : EIATTR_COOP_GROUP_INSTR_OFFSETS
	.align		4
.L_735:
        /*0964*/ 	.byte	0x04, 0x28
        /*0966*/ 	.short	(.L_737 - .L_736)


	//   ....[0]....
.L_736:
        /*0968*/ 	.word	0x00000070


	//   ....[1]....
        /*096c*/ 	.word	0x000001a0


	//   ....[2]....
        /*0970*/ 	.word	0x000001f0


	//   ....[3]....
        /*0974*/ 	.word	0x00000400


	//   ....[4]....
        /*0978*/ 	.word	0x00000560


	//   ....[5]....
        /*097c*/ 	.word	0x00000680


	//   ....[6]....
        /*0980*/ 	.word	0x000007e0


	//   ....[7]....
        /*0984*/ 	.word	0x00005070


	//   ....[8]....
        /*0988*/ 	.word	0x00006f00


	//   ....[9]....
        /*098c*/ 	.word	0x000074b0


	//   ....[10]....
        /*0990*/ 	.word	0x000074c0


	//   ....[11]....
        /*0994*/ 	.word	0x000074d0


	//   ....[12]....
        /*0998*/ 	.word	0x000074e0


	//   ....[13]....
        /*099c*/ 	.word	0x000084d0


	//   ....[14]....
        /*09a0*/ 	.word	0x000084e0


	//   ....[15]....
        /*09a4*/ 	.word	0x000084f0


	//   ....[16]....
        /*09a8*/ 	.word	0x00008500


	//   ....[17]....
        /*09ac*/ 	.word	0x00009ba0


	//   ....[18]....
        /*09b0*/ 	.word	0x0000b660


	//   ....[19]....
        /*09b4*/ 	.word	0x0000b6c0


	//   ....[20]....
        /*09b8*/ 	.word	0x0000b850


	//   ....[21]....
        /*09bc*/ 	.word	0x0000b880


	//   ....[22]....
        /*09c0*/ 	.word	0x0000c2c0


	//   ....[23]....
        /*09c4*/ 	.word	0x0000c940


	//   ....[24]....
        /*09c8*/ 	.word	0x0000e2b0


	//   ....[25]....
        /*09cc*/ 	.word	0x0000e2c0


	//   ....[26]....
        /*09d0*/ 	.word	0x0000e2f0


	//   ....[27]....
        /*09d4*/ 	.word	0x0000e380


	//   ....[28]....
        /*09d8*/ 	.word	0x0000f5d0


	//   ....[29]....
        /*09dc*/ 	.word	0x0000f620


	//   ....[30]....
        /*09e0*/ 	.word	0x0000f690


	//   ....[31]....
        /*09e4*/ 	.word	0x0000f710


	//   ....[32]....
        /*09e8*/ 	.word	0x0000f8e0


	//   ....[33]....
        /*09ec*/ 	.word	0x00010e10


	//   ....[34]....
        /*09f0*/ 	.word	0x000111b0


	//   ....[35]....
        /*09f4*/ 	.word	0x000111c0


	//   ....[36]....
        /*09f8*/ 	.word	0x000111d0


	//   ....[37]....
        /*09fc*/ 	.word	0x000111e0


	//   ....[38]....
        /*0a00*/ 	.word	0x00011e60


	//   ....[39]....
        /*0a04*/ 	.word	0x00011e80


	//   ....[40]....
        /*0a08*/ 	.word	0x00012110


	//   ....[41]....
        /*0a0c*/ 	.word	0x00012130


	//   ....[42]....
        /*0a10*/ 	.word	0x00012a30


	//   ....[43]....
        /*0a14*/ 	.word	0x00012a70


	//   ....[44]....
        /*0a18*/ 	.word	0x000132e0


	//   ....[45]....
        /*0a1c*/ 	.word	0x00013300


	//   ....[46]....
        /*0a20*/ 	.word	0x000145e0


	//   ....[47]....
        /*0a24*/ 	.word	0x00014600


	//   ....[48]....
        /*0a28*/ 	.word	0x00014830


	//   ....[49]....
        /*0a2c*/ 	.word	0x00014850


	//   ....[50]....
        /*0a30*/ 	.word	0x00014b00


	//   ....[51]....
        /*0a34*/ 	.word	0x00014d30


	//   ....[52]....
        /*0a38*/ 	.word	0x00014d60


	//   ....[53]....
        /*0a3c*/ 	.word	0x00014d90


	//   ....[54]....
        /*0a40*/ 	.word	0x00014dc0


	//   ....[55]....
        /*0a44*/ 	.word	0x00014df0


	//   ....[56]....
        /*0a48*/ 	.word	0x00014e20


	//   ....[57]....
        /*0a4c*/ 	.word	0x00014fc0


	//   ....[58]....
        /*0a50*/ 	.word	0x00014ff0


	//   ....[59]....
        /*0a54*/ 	.word	0x00015020


	//   ....[60]....
        /*0a58*/ 	.word	0x00015050


	//   ....[61]....
        /*0a5c*/ 	.word	0x00015080


	//   ....[62]....
        /*0a60*/ 	.word	0x000150b0


	//   ....[63]....
        /*0a64*/ 	.word	0x00015140


	//   ....[64]....
        /*0a68*/ 	.word	0x00015170


	//   ....[65]....
        /*0a6c*/ 	.word	0x00015180


	//   ....[66]....
        /*0a70*/ 	.word	0x00015230


	//   ....[67]....
        /*0a74*/ 	.word	0x000162b0


	//   ....[68]....
        /*0a78*/ 	.word	0x000185e0


	//   ....[69]....
        /*0a7c*/ 	.word	0x00019090


	//   ....[70]....
        /*0a80*/ 	.word	0x000190c0


	//   ....[71]....
        /*0a84*/ 	.word	0x000190e0


	//   ....[72]....
        /*0a88*/ 	.word	0x00019190


	//   ....[73]....
        /*0a8c*/ 	.word	0x00019220


	//   ....[74]....
        /*0a90*/ 	.word	0x00019240


	//   ....[75]....
        /*0a94*/ 	.word	0x000192d0


	//   ....[76]....
        /*0a98*/ 	.word	0x000192e0


	//   ....[77]....
        /*0a9c*/ 	.word	0x00019c50


	//   ....[78]....
        /*0aa0*/ 	.word	0x00019c60


	//   ....[79]....
        /*0aa4*/ 	.word	0x00019d80


	//   ....[80]....
        /*0aa8*/ 	.word	0x00019d90


	//   ....[81]....
        /*0aac*/ 	.word	0x0001a020


	//   ....[82]....
        /*0ab0*/ 	.word	0x0001a030


	//   ....[83]....
        /*0ab4*/ 	.word	0x0001a1a0


	//   ....[84]....
        /*0ab8*/ 	.word	0x0001a1b0


	//   ....[85]....
        /*0abc*/ 	.word	0x0001dd10


	//   ....[86]....
        /*0ac0*/ 	.word	0x0001dd40


	//   ....[87]....
        /*0ac4*/ 	.word	0x0001dda0


	//   ....[88]....
        /*0ac8*/ 	.word	0x0001ddd0


	//   ....[89]....
        /*0acc*/ 	.word	0x0001de00


	//   ....[90]....
        /*0ad0*/ 	.word	0x0001de30


	//   ....[91]....
        /*0ad4*/ 	.word	0x0001de60


	//   ....[92]....
        /*0ad8*/ 	.word	0x0001de90


	//   ....[93]....
        /*0adc*/ 	.word	0x0001e050


	//   ....[94]....
        /*0ae0*/ 	.word	0x0001e080


	//   ....[95]....
        /*0ae4*/ 	.word	0x0001e0b0


	//   ....[96]....
        /*0ae8*/ 	.word	0x0001e0e0


	//   ....[97]....
        /*0aec*/ 	.word	0x0001e110


	//   ....[98]....
        /*0af0*/ 	.word	0x0001e140


	//   ....[99]....
        /*0af4*/ 	.word	0x0001e200


	//   ....[100]....
        /*0af8*/ 	.word	0x0001e220


	//   ....[101]....
        /*0afc*/ 	.word	0x0001e230


	//   ....[102]....
        /*0b00*/ 	.word	0x0001e290


	//   ....[103]....
        /*0b04*/ 	.word	0x0001e9c0


	//   ....[104]....
        /*0b08*/ 	.word	0x0001ede0


	//   ....[105]....
        /*0b0c*/ 	.word	0x0001ee70


	//   ....[106]....
        /*0b10*/ 	.word	0x0001eec0


	//   ....[107]....
        /*0b14*/ 	.word	0x0001ef10


	//   ....[108]....
        /*0b18*/ 	.word	0x0001f000


	//   ....[109]....
        /*0b1c*/ 	.word	0x0001f090


	//   ....[110]....
        /*0b20*/ 	.word	0x0001f0e0


	//   ....[111]....
        /*0b24*/ 	.word	0x0001f130


	//   ....[112]....
        /*0b28*/ 	.word	0x0001f3f0


	//   ....[113]....
        /*0b2c*/ 	.word	0x0001f6d0


	//   ....[114]....
        /*0b30*/ 	.word	0x0001f850


	//   ....[115]....
        /*0b34*/ 	.word	0x0001f8b0


	//   ....[116]....
        /*0b38*/ 	.word	0x0001f940


	//   ....[117]....
        /*0b3c*/ 	.word	0x0001f990


	//   ....[118]....
        /*0b40*/ 	.word	0x0001faf0


	//   ....[119]....
        /*0b44*/ 	.word	0x0001fb90


	//   ....[120]....
        /*0b48*/ 	.word	0x0001fc40


	//   ....[121]....
        /*0b4c*/ 	.word	0x0001fd20


	//   ....[122]....
        /*0b50*/ 	.word	0x0001ff00


	//   ....[123]....
        /*0b54*/ 	.word	0x0001ffd0


	//   ....[124]....
        /*0b58*/ 	.word	0x00020280


	//   ....[125]....
        /*0b5c*/ 	.word	0x00020390


	//   ....[126]....
        /*0b60*/ 	.word	0x00020560


	//   ....[127]....
        /*0b64*/ 	.word	0x00020630


	//   ....[128]....
        /*0b68*/ 	.word	0x00020860


	//   ....[129]....
        /*0b6c*/ 	.word	0x000208b0


	//   ....[130]....
        /*0b70*/ 	.word	0x00020be0


	//   ....[131]....
        /*0b74*/ 	.word	0x00020c80


	//   ....[132]....
        /*0b78*/ 	.word	0x00020e20


	//   ....[133]....
        /*0b7c*/ 	.word	0x00020ea0


	//   ....[134]....
        /*0b80*/ 	.word	0x00020f20


	//   ....[135]....
        /*0b84*/ 	.word	0x00020fa0


	//   ....[136]....
        /*0b88*/ 	.word	0x00021020


	//   ....[137]....
        /*0b8c*/ 	.word	0x000210b0


	//   ....[138]....
        /*0b90*/ 	.word	0x00021150


	//   ....[139]....
        /*0b94*/ 	.word	0x00021200


	//   ....[140]....
        /*0b98*/ 	.word	0x00021280


	//   ....[141]....
        /*0b9c*/ 	.word	0x00021300


	//   ....[142]....
        /*0ba0*/ 	.word	0x00021380


	//   ....[143]....
        /*0ba4*/ 	.word	0x00021410


	//   ....[144]....
        /*0ba8*/ 	.word	0x00021490


	//   ....[145]....
        /*0bac*/ 	.word	0x00021530


	//   ....[146]....
        /*0bb0*/ 	.word	0x00021580


	//   ....[147]....
        /*0bb4*/ 	.word	0x00021610


	//   ....[148]....
        /*0bb8*/ 	.word	0x00021740


	//----- nvinfo : EIATTR_REG_RECONFIG
	.align		4
.L_737:
        /*0bbc*/ 	.byte	0x01, 0x54
	.zero		2


	//----- nvinfo : EIATTR_SYSCALL_OFFSETS
	.align		4
        /*0bc0*/ 	.byte	0x04, 0x46
        /*0bc2*/ 	.short	(.L_739 - .L_738)


	//   ....[0]....
.L_738:
        /*0bc4*/ 	.word	0x00002030


	//   ....[1]....
        /*0bc8*/ 	.word	0x00002180


	//   ....[2]....
        /*0bcc*/ 	.word	0x000070a0


	//   ....[3]....
        /*0bd0*/ 	.word	0x00007420


	//   ....[4]....
        /*0bd4*/ 	.word	0x00018200


	//   ....[5]....
        /*0bd8*/ 	.word	0x00018350


	//   ....[6]....
        /*0bdc*/ 	.word	0x00018450


	//   ....[7]....
        /*0be0*/ 	.word	0x00018cb0


	//   ....[8]....
        /*0be4*/ 	.word	0x000195f0


	//----- nvinfo : EIATTR_MBARRIER_INSTR_OFFSETS
	.align		4
.L_739:
        /*0be8*/ 	.byte	0x04, 0x39
        /*0bea*/ 	.short	(.L_741 - .L_740)


	//   ....[0]....
.L_740:
        /*0bec*/ 	.word	0x000002e0
        /*0bf0*/ 	.word	0x000000ff
        /*0bf4*/ 	.word	0x00038800
        /*0bf8*/ 	.short	0x0100
        /*0bfa*/ 	.byte	0x08
	.zero		1


	//   ....[1]....
        /*0bfc*/ 	.word	0x000002f0
        /*0c00*/ 	.word	0x000000ff
        /*0c04*/ 	.word	0x00038810
        /*0c08*/ 	.short	0x0100
        /*0c0a*/ 	.byte	0x08
	.zero		1


	//   ....[2]....
        /*0c0c*/ 	.word	0x00000300
        /*0c10*/ 	.word	0x000000ff
        /*0c14*/ 	.word	0x00038820
        /*0c18*/ 	.short	0x0100
        /*0c1a*/ 	.byte	0x08
	.zero		1


	//   ....[3]....
        /*0c1c*/ 	.word	0x000003b0
        /*0c20*/ 	.word	0x000000ff
        /*0c24*/ 	.word	0x00038830
        /*0c28*/ 	.short	0x0100
        /*0c2a*/ 	.byte	0x06
	.zero		1


	//   ....[4]....
        /*0c2c*/ 	.word	0x000003c0
        /*0c30*/ 	.word	0x000000ff
        /*0c34*/ 	.word	0x00038840
        /*0c38*/ 	.short	0x0100
        /*0c3a*/ 	.byte	0x06
	.zero		1


	//   ....[5]....
        /*0c3c*/ 	.word	0x000003d0
        /*0c40*/ 	.word	0x000000ff
        /*0c44*/ 	.word	0x00038838
        /*0c48*/ 	.short	0x0100
        /*0c4a*/ 	.byte	0x06
	.zero		1


	//   ....[6]....
        /*0c4c*/ 	.word	0x000003e0
        /*0c50*/ 	.word	0x000000ff
        /*0c54*/ 	.word	0x00038848
        /*0c58*/ 	.short	0x0100
        /*0c5a*/ 	.byte	0x06
	.zero		1


	//   ....[7]....
        /*0c5c*/ 	.word	0x00000510
        /*0c60*/ 	.word	0x000000ff
        /*0c64*/ 	.word	0x00038850
        /*0c68*/ 	.short	0x0100
        /*0c6a*/ 	.byte	0x08
	.zero		1


	//   ....[8]....
        /*0c6c*/ 	.word	0x00000520
        /*0c70*/ 	.word	0x000000ff
        /*0c74*/ 	.word	0x00038860
        /*0c78*/ 	.short	0x0100
        /*0c7a*/ 	.byte	0x08
	.zero		1


	//   ....[9]....
        /*0c7c*/ 	.word	0x00000530
        /*0c80*/ 	.word	0x000000ff
        /*0c84*/ 	.word	0x00038858
        /*0c88*/ 	.short	0x0100
        /*0c8a*/ 	.byte	0x08
	.zero		1


	//   ....[10]....
        /*0c8c*/ 	.word	0x00000540
        /*0c90*/ 	.word	0x000000ff
        /*0c94*/ 	.word	0x00038868
        /*0c98*/ 	.short	0x0100
        /*0c9a*/ 	.byte	0x08
	.zero		1


	//   ....[11]....
        /*0c9c*/ 	.word	0x00000630
        /*0ca0*/ 	.word	0x000000ff
        /*0ca4*/ 	.word	0x00038870
        /*0ca8*/ 	.short	0x0100
        /*0caa*/ 	.byte	0x06
	.zero		1


	//   ....[12]....
        /*0cac*/ 	.word	0x00000640
        /*0cb0*/ 	.word	0x000000ff
        /*0cb4*/ 	.word	0x00038880
        /*0cb8*/ 	.short	0x0100
        /*0cba*/ 	.byte	0x06
	.zero		1


	//   ....[13]....
        /*0cbc*/ 	.word	0x00000650
        /*0cc0*/ 	.word	0x000000ff
        /*0cc4*/ 	.word	0x00038878
        /*0cc8*/ 	.short	0x0100
        /*0cca*/ 	.byte	0x06
	.zero		1


	//   ....[14]....
        /*0ccc*/ 	.word	0x00000660
        /*0cd0*/ 	.word	0x000000ff
        /*0cd4*/ 	.word	0x00038888
        /*0cd8*/ 	.short	0x0100
        /*0cda*/ 	.byte	0x06
	.zero		1


	//   ....[15]....
        /*0cdc*/ 	.word	0x00000790
        /*0ce0*/ 	.word	0x000000ff
        /*0ce4*/ 	.word	0x00038890
        /*0ce8*/ 	.short	0x0100
        /*0cea*/ 	.byte	0x08
	.zero		1


	//   ....[16]....
        /*0cec*/ 	.word	0x000007a0
        /*0cf0*/ 	.word	0x000000ff
        /*0cf4*/ 	.word	0x000388a0
        /*0cf8*/ 	.short	0x0100
        /*0cfa*/ 	.byte	0x08
	.zero		1


	//   ....[17]....
        /*0cfc*/ 	.word	0x000007b0
        /*0d00*/ 	.word	0x000000ff
        /*0d04*/ 	.word	0x00038898
        /*0d08*/ 	.short	0x0100
        /*0d0a*/ 	.byte	0x08
	.zero		1


	//   ....[18]....
        /*0d0c*/ 	.word	0x000007c0
        /*0d10*/ 	.word	0x000000ff
        /*0d14*/ 	.word	0x000388a8
        /*0d18*/ 	.short	0x0100
        /*0d1a*/ 	.byte	0x08
	.zero		1


	//   ....[19]....
        /*0d1c*/ 	.word	0x000008f0
        /*0d20*/ 	.word	0x000000ff
        /*0d24*/ 	.word	0x000388b0
        /*0d28*/ 	.short	0x0100
        /*0d2a*/ 	.byte	0x08
	.zero		1


	//   ....[20]....
        /*0d2c*/ 	.word	0x00000900
        /*0d30*/ 	.word	0x000000ff
        /*0d34*/ 	.word	0x000388c0
        /*0d38*/ 	.short	0x0100
        /*0d3a*/ 	.byte	0x08
	.zero		1


	//   ....[21]....
        /*0d3c*/ 	.word	0x00000910
        /*0d40*/ 	.word	0x000000ff
        /*0d44*/ 	.word	0x000388b8
        /*0d48*/ 	.short	0x0100
        /*0d4a*/ 	.byte	0x08
	.zero		1


	//   ....[22]....
        /*0d4c*/ 	.word	0x00000920
        /*0d50*/ 	.word	0x000000ff
        /*0d54*/ 	.word	0x000388c8
        /*0d58*/ 	.short	0x0100
        /*0d5a*/ 	.byte	0x08
	.zero		1


	//   ....[23]....
        /*0d5c*/ 	.word	0x00002d10
        /*0d60*/ 	.word	0x00000049
        /*0d64*/ 	.word	0x00038890
        /*0d68*/ 	.short	0x010a
        /*0d6a*/ 	.byte	0x3f
	.zero		1


	//   ....[24]....
        /*0d6c*/ 	.word	0x000036d0
        /*0d70*/ 	.word	0x00000049
        /*0d74*/ 	.word	0x00038890
        /*0d78*/ 	.short	0x010a
        /*0d7a*/ 	.byte	0x3f
	.zero		1


	//   ....[25]....
        /*0d7c*/ 	.word	0x00003f60
        /*0d80*/ 	.word	0x00000049
        /*0d84*/ 	.word	0x00038890
        /*0d88*/ 	.short	0x010a
        /*0d8a*/ 	.byte	0x3f
	.zero		1


	//   ....[26]....
        /*0d8c*/ 	.word	0x00004160
        /*0d90*/ 	.word	0x00000004
        /*0d94*/ 	.word	0x00000000
        /*0d98*/ 	.short	0x0101
        /*0d9a*/ 	.byte	0x3f
	.zero		1


	//   ....[27]....
        /*0d9c*/ 	.word	0x000041a0
        /*0da0*/ 	.word	0x00000049
        /*0da4*/ 	.word	0x000388b0
        /*0da8*/ 	.short	0x010a
        /*0daa*/ 	.byte	0x3f
	.zero		1


	//   ....[28]....
        /*0dac*/ 	.word	0x00004800
        /*0db0*/ 	.word	0x00000049
        /*0db4*/ 	.word	0x00000000
        /*0db8*/ 	.short	0x0101
        /*0dba*/ 	.byte	0x3f
	.zero		1


	//   ....[29]....
        /*0dbc*/ 	.word	0x000053a0
        /*0dc0*/ 	.word	0x00000005
        /*0dc4*/ 	.word	0x00000000
        /*0dc8*/ 	.short	0x0101
        /*0dca*/ 	.byte	0x3f
	.zero		1


	//   ....[30]....
        /*0dcc*/ 	.word	0x00005f40
        /*0dd0*/ 	.word	0x00000004
        /*0dd4*/ 	.word	0x00000000
        /*0dd8*/ 	.short	0x0101
        /*0dda*/ 	.byte	0x3f
	.zero		1


	//   ....[31]....
        /*0ddc*/ 	.word	0x00007130
        /*0de0*/ 	.word	0x00000002
        /*0de4*/ 	.word	0x00038800
        /*0de8*/ 	.short	0x010a
        /*0dea*/ 	.byte	0x3f
	.zero		1


	//   ....[32]....
        /*0dec*/ 	.word	0x00007180
        /*0df0*/ 	.word	0x00000002
        /*0df4*/ 	.word	0x00038800
        /*0df8*/ 	.short	0x010a
        /*0dfa*/ 	.byte	0x3f
	.zero		1


	//   ....[33]....
        /*0dfc*/ 	.word	0x000077d0
        /*0e00*/ 	.word	0x00000002
        /*0e04*/ 	.word	0x00038800
        /*0e08*/ 	.short	0x010a
        /*0e0a*/ 	.byte	0x3f
	.zero		1


	//   ....[34]....
        /*0e0c*/ 	.word	0x00008730
        /*0e10*/ 	.word	0x00000002
        /*0e14*/ 	.word	0x00038800
        /*0e18*/ 	.short	0x010a
        /*0e1a*/ 	.byte	0x3f
	.zero		1


	//   ....[35]....
        /*0e1c*/ 	.word	0x000094f0
        /*0e20*/ 	.word	0x00000014
        /*0e24*/ 	.word	0x00038830
        /*0e28*/ 	.short	0x010a
        /*0e2a*/ 	.byte	0x3f
	.zero		1


	//   ....[36]....
        /*0e2c*/ 	.word	0x000095a0
        /*0e30*/ 	.word	0x00000014
        /*0e34*/ 	.word	0x00038830
        /*0e38*/ 	.short	0x010a
        /*0e3a*/ 	.byte	0x3f
	.zero		1


	//   ....[37]....
        /*0e3c*/ 	.word	0x000098b0
        /*0e40*/ 	.word	0x00000002
        /*0e44*/ 	.word	0x00038810
        /*0e48*/ 	.short	0x010a
        /*0e4a*/ 	.byte	0x3f
	.zero		1


	//   ....[38]....
        /*0e4c*/ 	.word	0x00009900
        /*0e50*/ 	.word	0x00000014
        /*0e54*/ 	.word	0x00038850
        /*0e58*/ 	.short	0x010a
        /*0e5a*/ 	.byte	0x3f
	.zero		1


	//   ....[39]....
        /*0e5c*/ 	.word	0x000099c0
        /*0e60*/ 	.word	0x00000014
        /*0e64*/ 	.word	0x00038850
        /*0e68*/ 	.short	0x010a
        /*0e6a*/ 	.byte	0x3f
	.zero		1


	//   ....[40]....
        /*0e6c*/ 	.word	0x0000bb20
        /*0e70*/ 	.word	0x0000000d
        /*0e74*/ 	.word	0x00000000
        /*0e78*/ 	.short	0x0101
        /*0e7a*/ 	.byte	0x3f
	.zero		1


	//   ....[41]....
        /*0e7c*/ 	.word	0x0000c2e0
        /*0e80*/ 	.word	0x00000014
        /*0e84*/ 	.word	0x00000000
        /*0e88*/ 	.short	0x0101
        /*0e8a*/ 	.byte	0x3f
	.zero		1


	//   ....[42]....
        /*0e8c*/ 	.word	0x0000c3f0
        /*0e90*/ 	.word	0x000000c4
        /*0e94*/ 	.word	0x00038830
        /*0e98*/ 	.short	0x010a
        /*0e9a*/ 	.byte	0x3f
	.zero		1


	//   ....[43]....
        /*0e9c*/ 	.word	0x0000c4a0
        /*0ea0*/ 	.word	0x000000c4
        /*0ea4*/ 	.word	0x00038830
        /*0ea8*/ 	.short	0x010a
        /*0eaa*/ 	.byte	0x3f
	.zero		1


	//   ....[44]....
        /*0eac*/ 	.word	0x0000c710
        /*0eb0*/ 	.word	0x000000c4
        /*0eb4*/ 	.word	0x00038850
        /*0eb8*/ 	.short	0x010a
        /*0eba*/ 	.byte	0x3f
	.zero		1


	//   ....[45]....
        /*0ebc*/ 	.word	0x0000c760
        /*0ec0*/ 	.word	0x000000c4
        /*0ec4*/ 	.word	0x00038850
        /*0ec8*/ 	.short	0x010a
        /*0eca*/ 	.byte	0x3f
	.zero		1


	//   ....[46]....
        /*0ecc*/ 	.word	0x0000e670
        /*0ed0*/ 	.word	0x000000a2
        /*0ed4*/ 	.word	0x00000000
        /*0ed8*/ 	.short	0x0101
        /*0eda*/ 	.byte	0x3f
	.zero		1


	//   ....[47]....
        /*0edc*/ 	.word	0x0000f5f0
        /*0ee0*/ 	.word	0x000000c4
        /*0ee4*/ 	.word	0x00000000
        /*0ee8*/ 	.short	0x0101
        /*0eea*/ 	.byte	0x3f
	.zero		1


	//   ....[48]....
        /*0eec*/ 	.word	0x00011e30
        /*0ef0*/ 	.word	0x00000004
        /*0ef4*/ 	.word	0x00000000
        /*0ef8*/ 	.short	0x0101
        /*0efa*/ 	.byte	0x3f
	.zero		1


	//   ....[49]....
        /*0efc*/ 	.word	0x00012a90
        /*0f00*/ 	.word	0x00000004
        /*0f04*/ 	.word	0x00000000
        /*0f08*/ 	.short	0x0101
        /*0f0a*/ 	.byte	0x3f
	.zero		1


	//   ....[50]....
        /*0f0c*/ 	.word	0x00016390
        /*0f10*/ 	.word	0x00000012
        /*0f14*/ 	.word	0x00038820
        /*0f18*/ 	.short	0x010a
        /*0f1a*/ 	.byte	0x3f
	.zero		1


	//   ....[51]....
        /*0f1c*/ 	.word	0x00016460
        /*0f20*/ 	.word	0x00000004
        /*0f24*/ 	.word	0x000388a0
        /*0f28*/ 	.short	0x010a
        /*0f2a*/ 	.byte	0x3f
	.zero		1


	//   ....[52]....
        /*0f2c*/ 	.word	0x000166a0
        /*0f30*/ 	.word	0x00000004
        /*0f34*/ 	.word	0x000388c0
        /*0f38*/ 	.short	0x010a
        /*0f3a*/ 	.byte	0x3f
	.zero		1


	//   ....[53]....
        /*0f3c*/ 	.word	0x00017100
        /*0f40*/ 	.word	0x00000004
        /*0f44*/ 	.word	0x000388a0
        /*0f48*/ 	.short	0x010a
        /*0f4a*/ 	.byte	0x3f
	.zero		1


	//   ....[54]....
        /*0f4c*/ 	.word	0x00017330
        /*0f50*/ 	.word	0x00000004
        /*0f54*/ 	.word	0x000388c0
        /*0f58*/ 	.short	0x010a
        /*0f5a*/ 	.byte	0x3f
	.zero		1


	//   ....[55]....
        /*0f5c*/ 	.word	0x00018850
        /*0f60*/ 	.word	0x00000000
        /*0f64*/ 	.word	0x00038840
        /*0f68*/ 	.short	0x010a
        /*0f6a*/ 	.byte	0x3f
	.zero		1


	//   ....[56]....
        /*0f6c*/ 	.word	0x000193a0
        /*0f70*/ 	.word	0x00000012
        /*0f74*/ 	.word	0x00038800
        /*0f78*/ 	.short	0x0107
        /*0f7a*/ 	.byte	0x3f
	.zero		1


	//   ....[57]....
        /*0f7c*/ 	.word	0x00019440
        /*0f80*/ 	.word	0x00000012
        /*0f84*/ 	.word	0x00038800
        /*0f88*/ 	.short	0x0101
        /*0f8a*/ 	.byte	0x3f
	.zero		1


	//   ....[58]....
        /*0f8c*/ 	.word	0x0001a3c0
        /*0f90*/ 	.word	0x00000012
        /*0f94*/ 	.word	0x00038810
        /*0f98*/ 	.short	0x0107
        /*0f9a*/ 	.byte	0x3f
	.zero		1


	//   ....[59]....
        /*0f9c*/ 	.word	0x0001a4c0
        /*0fa0*/ 	.word	0x00000012
        /*0fa4*/ 	.word	0x00038810
        /*0fa8*/ 	.short	0x0101
        /*0faa*/ 	.byte	0x3f
	.zero		1


	//   ....[60]....
        /*0fac*/ 	.word	0x0001a4e0
        /*0fb0*/ 	.word	0x00000012
        /*0fb4*/ 	.word	0x00038820
        /*0fb8*/ 	.short	0x010a
        /*0fba*/ 	.byte	0x3f
	.zero		1


	//   ....[61]....
        /*0fbc*/ 	.word	0x0001a5c0
        /*0fc0*/ 	.word	0x00000000
        /*0fc4*/ 	.word	0x00038860
        /*0fc8*/ 	.short	0x010a
        /*0fca*/ 	.byte	0x3f
	.zero		1


	//   ....[62]....
        /*0fcc*/ 	.word	0x0001b230
        /*0fd0*/ 	.word	0x00000002
        /*0fd4*/ 	.word	0x00038840
        /*0fd8*/ 	.short	0x010a
        /*0fda*/ 	.byte	0x3f
	.zero		1


	//   ....[63]....
        /*0fdc*/ 	.word	0x0001b480
        /*0fe0*/ 	.word	0x00000002
        /*0fe4*/ 	.word	0x00038860
        /*0fe8*/ 	.short	0x010a
        /*0fea*/ 	.byte	0x3f
	.zero		1


	//   ....[64]....
        /*0fec*/ 	.word	0x0001c030
        /*0ff0*/ 	.word	0x00000003
        /*0ff4*/ 	.word	0x00038840
        /*0ff8*/ 	.short	0x010a
        /*0ffa*/ 	.byte	0x3f
	.zero		1


	//   ....[65]....
        /*0ffc*/ 	.word	0x0001c280
        /*1000*/ 	.word	0x00000003
        /*1004*/ 	.word	0x00038860
        /*1008*/ 	.short	0x010a
        /*100a*/ 	.byte	0x3f
	.zero		1


	//   ....[66]....
        /*100c*/ 	.word	0x0001cdc0
        /*1010*/ 	.word	0x00000003
        /*1014*/ 	.word	0x00038840
        /*1018*/ 	.short	0x010a
        /*101a*/ 	.byte	0x3f
	.zero		1


	//   ....[67]....
        /*101c*/ 	.word	0x0001d010
        /*1020*/ 	.word	0x00000003
        /*1024*/ 	.word	0x00038860
        /*1028*/ 	.short	0x010a
        /*102a*/ 	.byte	0x3f
	.zero		1


	//   ....[68]....
        /*102c*/ 	.word	0x0001e940
        /*1030*/ 	.word	0x00000000
        /*1034*/ 	.word	0x00038820
        /*1038*/ 	.short	0x010a
        /*103a*/ 	.byte	0x3f
	.zero		1


	//   ....[69]....
        /*103c*/ 	.word	0x0001eb20
        /*1040*/ 	.word	0x00000006
        /*1044*/ 	.word	0x00000000
        /*1048*/ 	.short	0x010a
        /*104a*/ 	.byte	0x3f
	.zero		1


	//   ....[70]....
        /*104c*/ 	.word	0x0001eb50
        /*1050*/ 	.word	0x00000007
        /*1054*/ 	.word	0x00000000
        /*1058*/ 	.short	0x010a
        /*105a*/ 	.byte	0x3f
	.zero		1


	//   ....[71]....
        /*105c*/ 	.word	0x0001ebb0
        /*1060*/ 	.word	0x00000004
        /*1064*/ 	.word	0x00000000
        /*1068*/ 	.short	0x010a
        /*106a*/ 	.byte	0x3f
	.zero		1


	//   ....[72]....
        /*106c*/ 	.word	0x0001ebe0
        /*1070*/ 	.word	0x00000003
        /*1074*/ 	.word	0x00000000
        /*1078*/ 	.short	0x010a
        /*107a*/ 	.byte	0x3f
	.zero		1


	//   ....[73]....
        /*107c*/ 	.word	0x0001ec40
        /*1080*/ 	.word	0x00000049
        /*1084*/ 	.word	0x00038890
        /*1088*/ 	.short	0x010a
        /*108a*/ 	.byte	0x3f
	.zero		1


	//   ....[74]....
        /*108c*/ 	.word	0x0001ec90
        /*1090*/ 	.word	0x00000049
        /*1094*/ 	.word	0x00038890
        /*1098*/ 	.short	0x010a
        /*109a*/ 	.byte	0x3f
	.zero		1


	//   ....[75]....
        /*109c*/ 	.word	0x0001ece0
        /*10a0*/ 	.word	0x00000049
        /*10a4*/ 	.word	0x00038890
        /*10a8*/ 	.short	0x010a
        /*10aa*/ 	.byte	0x3f
	.zero		1


	//   ....[76]....
        /*10ac*/ 	.word	0x0001ed30
        /*10b0*/ 	.word	0x00000049
        /*10b4*/ 	.word	0x000388b0
        /*10b8*/ 	.short	0x010a
        /*10ba*/ 	.byte	0x3f
	.zero		1


	//   ....[77]....
        /*10bc*/ 	.word	0x0001ef50
        /*10c0*/ 	.word	0x00000002
        /*10c4*/ 	.word	0x00038800
        /*10c8*/ 	.short	0x010a
        /*10ca*/ 	.byte	0x3f
	.zero		1


	//   ....[78]....
        /*10cc*/ 	.word	0x0001f180
        /*10d0*/ 	.word	0x00000002
        /*10d4*/ 	.word	0x00038800
        /*10d8*/ 	.short	0x010a
        /*10da*/ 	.byte	0x3f
	.zero		1


	//   ....[79]....
        /*10dc*/ 	.word	0x0001f1d0
        /*10e0*/ 	.word	0x00000014
        /*10e4*/ 	.word	0x00038830
        /*10e8*/ 	.short	0x010a
        /*10ea*/ 	.byte	0x3f
	.zero		1


	//   ....[80]....
        /*10ec*/ 	.word	0x0001f220
        /*10f0*/ 	.word	0x00000002
        /*10f4*/ 	.word	0x00038810
        /*10f8*/ 	.short	0x010a
        /*10fa*/ 	.byte	0x3f
	.zero		1


	//   ....[81]....
        /*10fc*/ 	.word	0x0001f270
        /*1100*/ 	.word	0x00000014
        /*1104*/ 	.word	0x00038850
        /*1108*/ 	.short	0x010a
        /*110a*/ 	.byte	0x3f
	.zero		1


	//   ....[82]....
        /*110c*/ 	.word	0x0001f2c0
        /*1110*/ 	.word	0x000000c4
        /*1114*/ 	.word	0x00038830
        /*1118*/ 	.short	0x010a
        /*111a*/ 	.byte	0x3f
	.zero		1


	//   ....[83]....
        /*111c*/ 	.word	0x0001f310
        /*1120*/ 	.word	0x000000c4
        /*1124*/ 	.word	0x00038850
        /*1128*/ 	.short	0x010a
        /*112a*/ 	.byte	0x3f
	.zero		1


	//   ....[84]....
        /*112c*/ 	.word	0x0001f4b0
        /*1130*/ 	.word	0x00000012
        /*1134*/ 	.word	0x00038820
        /*1138*/ 	.short	0x010a
        /*113a*/ 	.byte	0x3f
	.zero		1


	//   ....[85]....
        /*113c*/ 	.word	0x0001f500
        /*1140*/ 	.word	0x00000004
        /*1144*/ 	.word	0x000388a0
        /*1148*/ 	.short	0x010a
        /*114a*/ 	.byte	0x3f
	.zero		1


	//   ....[86]....
        /*114c*/ 	.word	0x0001f550
        /*1150*/ 	.word	0x00000004
        /*1154*/ 	.word	0x000388c0
        /*1158*/ 	.short	0x010a
        /*115a*/ 	.byte	0x3f
	.zero		1


	//   ....[87]....
        /*115c*/ 	.word	0x0001f5a0
        /*1160*/ 	.word	0x00000004
        /*1164*/ 	.word	0x000388a0
        /*1168*/ 	.short	0x010a
        /*116a*/ 	.byte	0x3f
	.zero		1


	//   ....[88]....
        /*116c*/ 	.word	0x0001f5f0
        /*1170*/ 	.word	0x00000004
        /*1174*/ 	.word	0x000388c0
        /*1178*/ 	.short	0x010a
        /*117a*/ 	.byte	0x3f
	.zero		1


	//   ....[89]....
        /*117c*/ 	.word	0x0001f790
        /*1180*/ 	.word	0x00000000
        /*1184*/ 	.word	0x00038840
        /*1188*/ 	.short	0x010a
        /*118a*/ 	.byte	0x3f
	.zero		1


	//   ....[90]....
        /*118c*/ 	.word	0x000208f0
        /*1190*/ 	.word	0x00000012
        /*1194*/ 	.word	0x00038820
        /*1198*/ 	.short	0x010a
        /*119a*/ 	.byte	0x3f
	.zero		1


	//   ....[91]....
        /*119c*/ 	.word	0x00020940
        /*11a0*/ 	.word	0x00000000
        /*11a4*/ 	.word	0x00038860
        /*11a8*/ 	.short	0x010a
        /*11aa*/ 	.byte	0x3f
	.zero		1


	//   ....[92]....
        /*11ac*/ 	.word	0x00020990
        /*11b0*/ 	.word	0x00000002
        /*11b4*/ 	.word	0x00038840
        /*11b8*/ 	.short	0x010a
        /*11ba*/ 	.byte	0x3f
	.zero		1


	//   ....[93]....
        /*11bc*/ 	.word	0x000209e0
        /*11c0*/ 	.word	0x00000002
        /*11c4*/ 	.word	0x00038860
        /*11c8*/ 	.short	0x010a
        /*11ca*/ 	.byte	0x3f
	.zero		1


	//   ....[94]....
        /*11cc*/ 	.word	0x00020a30
        /*11d0*/ 	.word	0x00000003
        /*11d4*/ 	.word	0x00038840
        /*11d8*/ 	.short	0x010a
        /*11da*/ 	.byte	0x3f
	.zero		1


	//   ....[95]....
        /*11dc*/ 	.word	0x00020a80
        /*11e0*/ 	.word	0x00000003
        /*11e4*/ 	.word	0x00038860
        /*11e8*/ 	.short	0x010a
        /*11ea*/ 	.byte	0x3f
	.zero		1


	//   ....[96]....
        /*11ec*/ 	.word	0x00020ad0
        /*11f0*/ 	.word	0x00000003
        /*11f4*/ 	.word	0x00038840
        /*11f8*/ 	.short	0x010a
        /*11fa*/ 	.byte	0x3f
	.zero		1


	//   ....[97]....
        /*11fc*/ 	.word	0x00020b20
        /*1200*/ 	.word	0x00000003
        /*1204*/ 	.word	0x00038860
        /*1208*/ 	.short	0x010a
        /*120a*/ 	.byte	0x3f
	.zero		1


	//   ....[98]....
        /*120c*/ 	.word	0x00021660
        /*1210*/ 	.word	0x00000000
        /*1214*/ 	.word	0x00038820
        /*1218*/ 	.short	0x010a
        /*121a*/ 	.byte	0x3f
	.zero		1


	//   ....[99]....
        /*121c*/ 	.word	0x00021800
        /*1220*/ 	.word	0x00000006
        /*1224*/ 	.word	0x00000000
        /*1228*/ 	.short	0x010a
        /*122a*/ 	.byte	0x3f
	.zero		1


	//   ....[100]....
        /*122c*/ 	.word	0x00021850
        /*1230*/ 	.word	0x00000007
        /*1234*/ 	.word	0x00000000
        /*1238*/ 	.short	0x010a
        /*123a*/ 	.byte	0x3f
	.zero		1


	//   ....[101]....
        /*123c*/ 	.word	0x000218a0
        /*1240*/ 	.word	0x00000004
        /*1244*/ 	.word	0x00000000
        /*1248*/ 	.short	0x010a
        /*124a*/ 	.byte	0x3f
	.zero		1


	//----- nvinfo : EIATTR_NUM_MBARRIERS
	.align		4
.L_741:
        /*124c*/ 	.byte	0x03, 0x38
        /*124e*/ 	.short	0x0017


	//----- nvinfo : EIATTR_EXIT_INSTR_OFFSETS
	.align		4
        /*1250*/ 	.byte	0x04, 0x1c
        /*1252*/ 	.short	(.L_743 - .L_742)


	//   ....[0]....
.L_742:
        /*1254*/ 	.word	0x0001ec30


	//----- nvinfo : EIATTR_MAX_THREADS
	.align		4
.L_743:
        /*1258*/ 	.byte	0x04, 0x05
        /*125a*/ 	.short	(.L_745 - .L_744)
.L_744:
        /*125c*/ 	.word	0x00000180
        /*1260*/ 	.word	0x00000001
        /*1264*/ 	.word	0x00000001


	//----- nvinfo : EIATTR_CRS_STACK_SIZE
	.align		4
.L_745:
        /*1268*/ 	.byte	0x04, 0x1e
        /*126a*/ 	.short	(.L_747 - .L_746)
.L_746:
        /*126c*/ 	.word	0x00000000


	//----- nvinfo : EIATTR_CBANK_PARAM_SIZE
	.align		4
.L_747:
        /*1270*/ 	.byte	0x03, 0x19
        /*1272*/ 	.short	0x0bf0


	//----- nvinfo : EIATTR_PARAM_CBANK
	.align		4
        /*1274*/ 	.byte	0x04, 0x0a
        /*1276*/ 	.short	(.L_749 - .L_748)
	.align		4
.L_748:
        /*1278*/ 	.word	index@(.nv.constant0._ZN7cutlass13device_kernelIN5flash11enable_sm90INS1_16FlashAttnFwdSm90INS1_25CollectiveMainloopFwdSm90ILi2EN4cute5tupleIJNS5_1CILi1EEES8_S8_EEENS6_IJNS7_ILi64EEESA_SA_EEELi512ENS_6half_tEfNS_4arch4Sm90ELb0ELb0ELb0ELb1ELb0ELb1ELb1ELb0ELb0ELb1ELb1ELb0EEENS1_21CollectiveEpilogueFwdINS6_IJSA_NS7_ILi512EEESA_EEES9_SC_SE_Li256ELb1ELb1ELb1ELb0EEENS1_36VarlenDynamicPersistentTileSchedulerILi64ELi64ELi256ELi128ELb1ELb1ELb1ELb0ELb1ELb1EEEEEEEEEvNT_6ParamsE)
        /*127c*/ 	.short	0x0210
        /*127e*/ 	.short	0x0bf0


	//----- nvinfo : EIATTR_SW_WAR
	.align		4
.L_749:
        /*1280*/ 	.byte	0x04, 0x36
        /*1282*/ 	.short	(.L_751 - .L_750)
.L_750:
        /*1284*/ 	.word	0x00000008
.L_751:


//--------------------- .nv.info._ZN7cutlass13device_kernelIN5flash11enable_sm90INS1_16FlashAttnFwdSm90INS1_25CollectiveMainloopFwdSm90ILi2EN4cute5tupleIJNS5_1CILi1EEES8_S8_EEENS6_IJNS7_ILi64EEESA_SA_EEELi512ENS_6half_tEfNS_4arch4Sm90ELb0ELb1ELb0ELb0ELb0ELb0ELb0ELb0ELb0ELb1ELb1ELb0EEENS1_21CollectiveEpilogueFwdINS6_IJSA_NS7_ILi512EEESA_EEES9_SC_SE_Li256ELb0ELb1ELb1ELb0EEENS1_19SingleTileSchedulerILb0ELb1ELb1ELi64EEEEEEEEEvNT_6ParamsE --------------------------
	.section	.nv.info._ZN7cutlass13device_kernelIN5flash11enable_sm90INS1_16FlashAttnFwdSm90INS1_25CollectiveMainloopFwdSm90ILi2EN4cute5tupleIJNS5_1CILi1EEES8_S8_EEENS6_IJNS7_ILi64EEESA_SA_EEELi512ENS_6half_tEfNS_4arch4Sm90ELb0ELb1ELb0ELb0ELb0ELb0ELb0ELb0ELb0ELb1ELb1ELb0EEENS1_21CollectiveEpilogueFwdINS6_IJSA_NS7_ILi512EEESA_EEES9_SC_SE_Li256ELb0ELb1ELb1ELb0EEENS1_19SingleTileSchedulerILb0ELb1ELb1ELi64EEEEEEEEEvNT_6ParamsE,"",@"SHT_CUDA_INFO"
	.sectionflags	@""
	.align	4


	//----- nvinfo : EIATTR_CUDA_API_VERSION
	.align		4
        /*0000*/ 	.byte	0x04, 0x37
        /*0002*/ 	.short	(.L_753 - .L_752)
.L_752:
        /*0004*/ 	.word	0x00000082


	//----- nvinfo : EIATTR_KPARAM_INFO
	.align		4
.L_753:
        /*0008*/ 	.byte	0x04, 0x17
        /*000a*/ 	.short	(.L_755 - .L_754)
.L_754:
        /*000c*/ 	.word	0x00000000
        /*0010*/ 	.short	0x0000
        /*0012*/ 	.short	0x0070
        /*0014*/ 	.byte	0x00, 0xf0, 0x01, 0x28


	//----- nvinfo : EIATTR_SPARSE_MMA_MASK
	.align		4
.L_755:
        /*0018*/ 	.byte	0x03, 0x50
        /*001a*/ 	.short	0x0000


	//----- nvinfo : EIATTR_MAXREG_COUNT
	.align		4
        /*001c*/ 	.byte	0x03, 0x1b
        /*001e*/ 	.short	0x00a8


	//----- nvinfo : EIATTR_NUM_BARRIERS
	.align		4
        /*0020*/ 	.byte	0x02, 0x4c
        /*0022*/ 	.byte	0x10
	.zero		1


	//----- nvinfo : EIATTR_EXTERNS
	.align		4
        /*0024*/ 	.byte	0x04, 0x0f
        /*0026*/ 	.short	(.L_757 - .L_756)


	//   ....[0]....
	.align		4
.L_756:
        /*0028*/ 	.word	index@(__assertfail)


	//----- nvinfo : EIATTR_ANNOTATIONS
	.align		4
.L_757:
        /*002c*/ 	.byte	0x04, 0x55
        /*002e*/ 	.short	(.L_759 - .L_758)


	//   ....[0]....
.L_758:
        /*0030*/ 	.word	0x00000001
        /*0034*/ 	.byte	0x40, 0x02, 0x01, 0x00, 0x01, 0x00, 0x00, 0x00, 0xc0, 0x06, 0x01, 0x00, 0x01, 0x00, 0x00, 0x00
        /*0044*/ 	.byte	0x10, 0x07, 0x01, 0x00, 0x01, 0x00, 0x00, 0x00, 0xf0, 0x08, 0x01, 0x00, 0x01, 0x00, 0x00, 0x00
        /*0054*/ 	.byte	0xe0, 0x09, 0x01, 0x00, 0x01, 0x00, 0x00, 0x00, 0xd0, 0x13, 0x01, 0x00, 0x01, 0x00, 0x00, 0x00
        /*0064*/ 	.byte	0xc0, 0x1a, 0x01, 0x00, 0x01, 0x00, 0x00, 0x00, 0xf0, 0x1c, 0x01, 0x00, 0x01, 0x00, 0x00, 0x00
        /*0074*/ 	.byte	0x70, 0x28, 0x01, 0x00, 0x01, 0x00, 0x00, 0x00, 0x40, 0x34, 0x01, 0x00


	//----- nvinfo : EIATTR_MERCURY_ISA_VERSION
	.align		4
.L_759:
        /*0080*/ 	.byte	0x03, 0x5f
        /*0082*/ 	.short	0x0101


	//----- nvinfo : EIATTR_INT_WARP_WIDE_INSTR_OFFSETS
	.align		4
        /*0084*/ 	.byte	0x04, 0x31
        /*0086*/ 	.short	(.L_761 - .L_760)


	//   ....[0]....
.L_760:
        /*0088*/ 	.word	0x00000130


	//   ....[1]....
        /*008c*/ 	.word	0x00000170


	//   ....[2]....
        /*0090*/ 	.word	0x000001e0


	//----- nvinfo : EIATTR_COOP_GROUP_MASK_REGIDS
	.align		4
.L_761:
        /*0094*/ 	.byte	0x04, 0x29
        /*0096*/ 	.short	(.L_763 - .L_762)


	//   ....[0]....
.L_762:
        /*0098*/ 	.word	0xffffffff


	//   ....[1]....
        /*009c*/ 	.word	0xffffffff


	//   ....[2]....
        /*00a0*/ 	.word	0xffffffff


	//   ....[3]....
        /*00a4*/ 	.word	0xffffffff


	//   ....[4]....
        /*00a8*/ 	.word	0xffffffff


	//   ....[5]....
        /*00ac*/ 	.word	0xffffffff


	//   ....[6]....
        /*00b0*/ 	.word	0xffffffff


	//   ....[7]....
        /*00b4*/ 	.word	0xffffffff


	//   ....[8]....
        /*00b8*/ 	.word	0xffffffff


	//   ....[9]....
        /*00bc*/ 	.word	0xffffffff


	//   ....[10]....
        /*00c0*/ 	.word	0xffffffff


	//   ....[11]....
        /*00c4*/ 	.word	0xffffffff


	//   ....[12]....
        /*00c8*/ 	.word	0xffffffff


	//   ....[13]....
        /*00cc*/ 	.word	0xffffffff


	//   ....[14]....
        /*00d0*/ 	.word	0xffffffff


	//   ....[15]....
        /*00d4*/ 	.word	0xffffffff


	//   ....[16]....
        /*00d8*/ 	.word	0xffffffff


	//   ....[17]....
        /*00dc*/ 	.word	0xffffffff


	//   ....[18]....
        /*00e0*/ 	.word	0xffffffff


	//   ....[19]....
        /*00e4*/ 	.word	0xffffffff


	//   ....[20]....
        /*00e8*/ 	.word	0xffffffff


	//   ....[21]....
        /*00ec*/ 	.word	0xffffffff


	//   ....[22]....
        /*00f0*/ 	.word	0xffffffff


	//   ....[23]....
        /*00f4*/ 	.word	0xffffffff


	//   ....[24]....
        /*00f8*/ 	.word	0xffffffff


	//   ....[25]....
        /*00fc*/ 	.word	0xffffffff


	//   ....[26]....
        /*0100*/ 	.word	0xffffffff


	//   ....[27]....
        /*0104*/ 	.word	0xffffffff


	//   ....[28]....
        /*0108*/ 	.word	0xffffffff


	//   ....[29]....
        /*010c*/ 	.word	0xffffffff


	//   ....[30]....
        /*0110*/ 	.word	0xffffffff


	//   ....[31]....
        /*0114*/ 	.word	0xffffffff


	//   ....[32]....
        /*0118*/ 	.word	0xffffffff


	//   ....[33]....
        /*011c*/ 	.word	0xffffffff


	//   ....[34]....
        /*0120*/ 	.word	0xffffffff


	//   ....[35]....
        /*0124*/ 	.word	0xffffffff


	//   ....[36]....
        /*0128*/ 	.word	0xffffffff


	//   ....[37]....
        /*012c*/ 	.word	0xffffffff


	//   ....[38]....
        /*0130*/ 	.word	0xffffffff


	//   ....[39]....
        /*0134*/ 	.word	0xffffffff


	//   ....[40]....
        /*0138*/ 	.word	0xffffffff


	//   ....[41]....
        /*013c*/ 	.word	0xffffffff


	//   ....[42]....
        /*0140*/ 	.word	0xffffffff


	//   ....[43]....
        /*0144*/ 	.word	0xffffffff


	//   ....[44]....
        /*0148*/ 	.word	0xffffffff


	//   ....[45]....
        /*014c*/ 	.word	0xffffffff


	//   ....[46]....
        /*0150*/ 	.word	0xffffffff


	//   ....[47]....
        /*0154*/ 	.word	0xffffffff


	//   ....[48]....
        /*0158*/ 	.word	0xffffffff


	//   ....[49]....
        /*015c*/ 	.word	0xffffffff


	//   ....[50]....
        /*0160*/ 	.word	0xffffffff


	//   ....[51]....
        /*0164*/ 	.word	0xffffffff


	//   ....[52]....
        /*0168*/ 	.word	0xffffffff


	//   ....[53]....
        /*016c*/ 	.word	0xffffffff


	//   ....[54]....
        /*0170*/ 	.word	0xffffffff


	//   ....[55]....
        /*0174*/ 	.word	0xffffffff


	//   ....[56]....
        /*0178*/ 	.word	0xffffffff


	//   ....[57]....
        /*017c*/ 	.word	0xffffffff


	//   ....[58]....
        /*0180*/ 	.word	0xffffffff


	//   ....[59]....
        /*0184*/ 	.word	0x0500000f


	//   ....[60]....
        /*0188*/ 	.word	0x0500000f


	//   ....[61]....
        /*018c*/ 	.word	0x0500000f


	//   ....[62]....
        /*0190*/ 	.word	0x0500000f


	//   ....[63]....
        /*0194*/ 	.word	0x0500000f


	//   ....[64]....
        /*0198*/ 	.word	0x0500000f


	//   ....[65]....
        /*019c*/ 	.word	0x0500000f


	//   ....[66]....
        /*01a0*/ 	.word	0x0500000f


	//   ....[67]....
        /*01a4*/ 	.word	0x0500000f


	//   ....[68]....
        /*01a8*/ 	.word	0x0500000f


	//----- nvinfo : EIATTR_COOP_GROUP_INSTR_OFFSETS
	.align		4
.L_763:
        /*01ac*/ 	.byte	0x04, 0x28
        /*01ae*/ 	.short	(.L_765 - .L_764)


	//   ....[0]....
.L_764:
        /*01b0*/ 	.word	0x00000060


	//   ....[1]....
        /*01b4*/ 	.word	0x00000140


	//   ....[2]....
        /*01b8*/ 	.word	0x00000190


	//   ....[3]....
        /*01bc*/ 	.word	0x00000380


	//   ....[4]....
        /*01c0*/ 	.word	0x000004e0


	//   ....[5]....
        /*01c4*/ 	.word	0x00000600


	//   ....[6]....
        /*01c8*/ 	.word	0x00000760


	//   ....[7]....
        /*01cc*/ 	.word	0x00001720


	//   ....[8]....
        /*01d0*/ 	.word	0x00003c10


	//   ....[9]....
        /*01d4*/ 	.word	0x00004320


	//   ....[10]....
        /*01d8*/ 	.word	0x000046c0


	//   ....[11]....
        /*01dc*/ 	.word	0x000051f0


	//   ....[12]....
        /*01e0*/ 	.word	0x000052f0


	//   ....[13]....
        /*01e4*/ 	.word	0x000054f0


	//   ....[14]....
        /*01e8*/ 	.word	0x00005590


	//   ....[15]....
        /*01ec*/ 	.word	0x000060d0


	//   ....[16]....
        /*01f0*/ 	.word	0x000065d0


	//   ....[17]....
        /*01f4*/ 	.word	0x000068a0


	//   ....[18]....
        /*01f8*/ 	.word	0x00006fa0


	//   ....[19]....
        /*01fc*/ 	.word	0x000070a0


	//   ....[20]....
        /*0200*/ 	.word	0x00007450


	//   ....[21]....
        /*0204*/ 	.word	0x000074d0


	//   ....[22]....
        /*0208*/ 	.word	0x00008680


	//   ....[23]....
        /*020c*/ 	.word	0x00008d80


	//   ....[24]....
        /*0210*/ 	.word	0x00008db0


	//   ....[25]....
        /*0214*/ 	.word	0x00009090


	//   ....[26]....
        /*0218*/ 	.word	0x00009260


	//   ....[27]....
        /*021c*/ 	.word	0x0000a200


	//   ....[28]....
        /*0220*/ 	.word	0x0000a570


	//   ....[29]....
        /*0224*/ 	.word	0x0000a820


	//   ....[30]....
        /*0228*/ 	.word	0x0000af00


	//   ....[31]....
        /*022c*/ 	.word	0x0000b000


	//   ....[32]....
        /*0230*/ 	.word	0x0000b3b0


	//   ....[33]....
        /*0234*/ 	.word	0x0000b510


	//   ....[34]....
        /*0238*/ 	.word	0x0000c5e0


	//   ....[35]....
        /*023c*/ 	.word	0x0000c620


	//   ....[36]....
        /*0240*/ 	.word	0x0000c680


	//   ....[37]....
        /*0244*/ 	.word	0x0000c6b0


	//   ....[38]....
        /*0248*/ 	.word	0x0000c6d0


	//   ....[39]....
        /*024c*/ 	.word	0x0000d1a0


	//   ....[40]....
        /*0250*/ 	.word	0x0000d670


	//   ....[41]....
        /*0254*/ 	.word	0x0000d6a0


	//   ....[42]....
        /*0258*/ 	.word	0x0000d6b0


	//   ....[43]....
        /*025c*/ 	.word	0x0000d6d0


	//   ....[44]....
        /*0260*/ 	.word	0x0000db60


	//   ....[45]....
        /*0264*/ 	.word	0x0000db90


	//   ....[46]....
        /*0268*/ 	.word	0x0000e7f0


	//   ....[47]....
        /*026c*/ 	.word	0x0000e810


	//   ....[48]....
        /*0270*/ 	.word	0x0000f860


	//   ....[49]....
        /*0274*/ 	.word	0x00010700


	//   ....[50]....
        /*0278*/ 	.word	0x00010fa0


	//   ....[51]....
        /*027c*/ 	.word	0x00010fd0


	//   ....[52]....
        /*0280*/ 	.word	0x00011050


	//   ....[53]....
        /*0284*/ 	.word	0x00011080


	//   ....[54]....
        /*0288*/ 	.word	0x000110e0


	//   ....[55]....
        /*028c*/ 	.word	0x00011110


	//   ....[56]....
        /*0290*/ 	.word	0x00011130


	//   ....[57]....
        /*0294*/ 	.word	0x00011170


	//   ....[58]....
        /*0298*/ 	.word	0x00014060


	//   ....[59]....
        /*029c*/ 	.word	0x00014700


	//   ....[60]....
        /*02a0*/ 	.word	0x00014870


	//   ....[61]....
        /*02a4*/ 	.word	0x000148c0


	//   ....[62]....
        /*02a8*/ 	.word	0x000149f0


	//   ....[63]....
        /*02ac*/ 	.word	0x00014a60


	//   ....[64]....
        /*02b0*/ 	.word	0x00014ae0


	//   ....[65]....
        /*02b4*/ 	.word	0x00014b90


	//   ....[66]....
        /*02b8*/ 	.word	0x00014c10


	//   ....[67]....
        /*02bc*/ 	.word	0x00014ca0


	//   ....[68]....
        /*02c0*/ 	.word	0x000150b0


	//----- nvinfo : EIATTR_REG_RECONFIG
	.align		4
.L_765:
        /*02c4*/ 	.byte	0x01, 0x54
	.zero		2


	//----- nvinfo : EIATTR_SYSCALL_OFFSETS
	.align		4
        /*02c8*/ 	.byte	0x04, 0x46
        /*02ca*/ 	.short	(.L_767 - .L_766)


	//   ....[0]....
.L_766:
        /*02cc*/ 	.word	0x00003df0


	//   ....[1]....
        /*02d0*/ 	.word	0x000103c0


	//   ....[2]....
        /*02d4*/ 	.word	0x00010500


	//   ....[3]....
        /*02d8*/ 	.word	0x000105f0


	//   ....[4]....
        /*02dc*/ 	.word	0x00010c40


	//----- nvinfo : EIATTR_MBARRIER_INSTR_OFFSETS
	.align		4
.L_767:
        /*02e0*/ 	.byte	0x04, 0x39
        /*02e2*/ 	.short	(.L_769 - .L_768)


	//   ....[0]....
.L_768:
        /*02e4*/ 	.word	0x00000270
        /*02e8*/ 	.word	0x000000ff
        /*02ec*/ 	.word	0x00028c00
        /*02f0*/ 	.short	0x0100
        /*02f2*/ 	.byte	0x08
	.zero		1


	//   ....[1]....
        /*02f4*/ 	.word	0x00000280
        /*02f8*/ 	.word	0x000000ff
        /*02fc*/ 	.word	0x00028c20
        /*0300*/ 	.short	0x0100
        /*0302*/ 	.byte	0x08
	.zero		1


	//   ....[2]....
        /*0304*/ 	.word	0x00000330
        /*0308*/ 	.word	0x000000ff
        /*030c*/ 	.word	0x00028c30
        /*0310*/ 	.short	0x0100
        /*0312*/ 	.byte	0x06
	.zero		1


	//   ....[3]....
        /*0314*/ 	.word	0x00000340
        /*0318*/ 	.word	0x000000ff
        /*031c*/ 	.word	0x00028c40
        /*0320*/ 	.short	0x0100
        /*0322*/ 	.byte	0x06
	.zero		1


	//   ....[4]....
        /*0324*/ 	.word	0x00000350
        /*0328*/ 	.word	0x000000ff
        /*032c*/ 	.word	0x00028c38
        /*0330*/ 	.short	0x0100
        /*0332*/ 	.byte	0x06
	.zero		1


	//   ....[5]....
        /*0334*/ 	.word	0x00000360
        /*0338*/ 	.word	0x000000ff
        /*033c*/ 	.word	0x00028c48
        /*0340*/ 	.short	0x0100
        /*0342*/ 	.byte	0x06
	.zero		1


	//   ....[6]....
        /*0344*/ 	.word	0x00000490
        /*0348*/ 	.word	0x000000ff
        /*034c*/ 	.word	0x00028c50
        /*0350*/ 	.short	0x0100
        /*0352*/ 	.byte	0x08
	.zero		1


	//   ....[7]....
        /*0354*/ 	.word	0x000004a0
        /*0358*/ 	.word	0x000000ff
        /*035c*/ 	.word	0x00028c60
        /*0360*/ 	.short	0x0100
        /*0362*/ 	.byte	0x08
	.zero		1


	//   ....[8]....
        /*0364*/ 	.word	0x000004b0
        /*0368*/ 	.word	0x000000ff
        /*036c*/ 	.word	0x00028c58
        /*0370*/ 	.short	0x0100
        /*0372*/ 	.byte	0x08
	.zero		1


	//   ....[9]....
        /*0374*/ 	.word	0x000004c0
        /*0378*/ 	.word	0x000000ff
        /*037c*/ 	.word	0x00028c68
        /*0380*/ 	.short	0x0100
        /*0382*/ 	.byte	0x08
	.zero		1


	//   ....[10]....
        /*0384*/ 	.word	0x000005b0
        /*0388*/ 	.word	0x000000ff
        /*038c*/ 	.word	0x00028c70
        /*0390*/ 	.short	0x0100
        /*0392*/ 	.byte	0x06
	.zero		1


	//   ....[11]....
        /*0394*/ 	.word	0x000005c0
        /*0398*/ 	.word	0x000000ff
        /*039c*/ 	.word	0x00028c80
        /*03a0*/ 	.short	0x0100
        /*03a2*/ 	.byte	0x06
	.zero		1


	//   ....[12]....
        /*03a4*/ 	.word	0x000005d0
        /*03a8*/ 	.word	0x000000ff
        /*03ac*/ 	.word	0x00028c78
        /*03b0*/ 	.short	0x0100
        /*03b2*/ 	.byte	0x06
	.zero		1


	//   ....[13]....
        /*03b4*/ 	.word	0x000005e0
        /*03b8*/ 	.word	0x000000ff
        /*03bc*/ 	.word	0x00028c88
        /*03c0*/ 	.short	0x0100
        /*03c2*/ 	.byte	0x06
	.zero		1


	//   ....[14]....
        /*03c4*/ 	.word	0x00000710
        /*03c8*/ 	.word	0x000000ff
        /*03cc*/ 	.word	0x00028c90
        /*03d0*/ 	.short	0x0100
        /*03d2*/ 	.byte	0x08
	.zero		1


	//   ....[15]....
        /*03d4*/ 	.word	0x00000720
        /*03d8*/ 	.word	0x000000ff
        /*03dc*/ 	.word	0x00028ca0
        /*03e0*/ 	.short	0x0100
        /*03e2*/ 	.byte	0x08
	.zero		1


	//   ....[16]....
        /*03e4*/ 	.word	0x00000730
        /*03e8*/ 	.word	0x000000ff
        /*03ec*/ 	.word	0x00028c98
        /*03f0*/ 	.short	0x0100
        /*03f2*/ 	.byte	0x08
	.zero		1


	//   ....[17]....
        /*03f4*/ 	.word	0x00000740
        /*03f8*/ 	.word	0x000000ff
        /*03fc*/ 	.word	0x00028ca8
        /*0400*/ 	.short	0x0100
        /*0402*/ 	.byte	0x08
	.zero		1


	//   ....[18]....
        /*0404*/ 	.word	0x00000870
        /*0408*/ 	.word	0x000000ff
        /*040c*/ 	.word	0x00028cb0
        /*0410*/ 	.short	0x0100
        /*0412*/ 	.byte	0x08
	.zero		1


	//   ....[19]....
        /*0414*/ 	.word	0x00000880
        /*0418*/ 	.word	0x000000ff
        /*041c*/ 	.word	0x00028cc0
        /*0420*/ 	.short	0x0100
        /*0422*/ 	.byte	0x08
	.zero		1


	//   ....[20]....
        /*0424*/ 	.word	0x00000890
        /*0428*/ 	.word	0x000000ff
        /*042c*/ 	.word	0x00028cb8
        /*0430*/ 	.short	0x0100
        /*0432*/ 	.byte	0x08
	.zero		1


	//   ....[21]....
        /*0434*/ 	.word	0x000008a0
        /*0438*/ 	.word	0x000000ff
        /*043c*/ 	.word	0x00028cc8
        /*0440*/ 	.short	0x0100
        /*0442*/ 	.byte	0x08
	.zero		1


	//   ....[22]....
        /*0444*/ 	.word	0x000018e0
        /*0448*/ 	.word	0x000000ff
        /*044c*/ 	.word	0x00028c50
        /*0450*/ 	.short	0x010a
        /*0452*/ 	.byte	0x05
	.zero		1


	//   ....[23]....
        /*0454*/ 	.word	0x00001bd0
        /*0458*/ 	.word	0x00000002
        /*045c*/ 	.word	0x00000000
        /*0460*/ 	.short	0x0101
        /*0462*/ 	.byte	0x3f
	.zero		1


	//   ....[24]....
        /*0464*/ 	.word	0x00002520
        /*0468*/ 	.word	0x000000ff
        /*046c*/ 	.word	0x00028c50
        /*0470*/ 	.short	0x010a
        /*0472*/ 	.byte	0x07
	.zero		1


	//   ....[25]....
        /*0474*/ 	.word	0x00002560
        /*0478*/ 	.word	0x000000ff
        /*047c*/ 	.word	0x00028c50
        /*0480*/ 	.short	0x010a
        /*0482*/ 	.byte	0x07
	.zero		1


	//   ....[26]....
        /*0484*/ 	.word	0x00002730
        /*0488*/ 	.word	0x00000002
        /*048c*/ 	.word	0x00000000
        /*0490*/ 	.short	0x0101
        /*0492*/ 	.byte	0x3f
	.zero		1


	//   ....[27]....
        /*0494*/ 	.word	0x00003e20
        /*0498*/ 	.word	0x000000ff
        /*049c*/ 	.word	0x00028c00
        /*04a0*/ 	.short	0x010a
        /*04a2*/ 	.byte	0x25
	.zero		1


	//   ....[28]....
        /*04a4*/ 	.word	0x00003fb0
        /*04a8*/ 	.word	0x000000ff
        /*04ac*/ 	.word	0x00028c30
        /*04b0*/ 	.short	0x010a
        /*04b2*/ 	.byte	0x25
	.zero		1


	//   ....[29]....
        /*04b4*/ 	.word	0x00004020
        /*04b8*/ 	.word	0x000000ff
        /*04bc*/ 	.word	0x00028c30
        /*04c0*/ 	.short	0x010a
        /*04c2*/ 	.byte	0x25
	.zero		1


	//   ....[30]....
        /*04c4*/ 	.word	0x000044a0
        /*04c8*/ 	.word	0x00000005
        /*04cc*/ 	.word	0x00000000
        /*04d0*/ 	.short	0x0101
        /*04d2*/ 	.byte	0x3f
	.zero		1


	//   ....[31]....
        /*04d4*/ 	.word	0x00005dd0
        /*04d8*/ 	.word	0x000000ff
        /*04dc*/ 	.word	0x00028c50
        /*04e0*/ 	.short	0x010a
        /*04e2*/ 	.byte	0x25
	.zero		1


	//   ....[32]....
        /*04e4*/ 	.word	0x00005e10
        /*04e8*/ 	.word	0x000000ff
        /*04ec*/ 	.word	0x00028c50
        /*04f0*/ 	.short	0x010a
        /*04f2*/ 	.byte	0x25
	.zero		1


	//   ....[33]....
        /*04f4*/ 	.word	0x000060f0
        /*04f8*/ 	.word	0x0000000d
        /*04fc*/ 	.word	0x00000000
        /*0500*/ 	.short	0x0101
        /*0502*/ 	.byte	0x3f
	.zero		1


	//   ....[34]....
        /*0504*/ 	.word	0x000063d0
        /*0508*/ 	.word	0x000000ff
        /*050c*/ 	.word	0x00028c30
        /*0510*/ 	.short	0x010a
        /*0512*/ 	.byte	0x1f
	.zero		1


	//   ....[35]....
        /*0514*/ 	.word	0x00006410
        /*0518*/ 	.word	0x000000ff
        /*051c*/ 	.word	0x00028c30
        /*0520*/ 	.short	0x010a
        /*0522*/ 	.byte	0x1f
	.zero		1


	//   ....[36]....
        /*0524*/ 	.word	0x000066e0
        /*0528*/ 	.word	0x0000000f
        /*052c*/ 	.word	0x00000000
        /*0530*/ 	.short	0x0101
        /*0532*/ 	.byte	0x3f
	.zero		1


	//   ....[37]....
        /*0534*/ 	.word	0x000083c0
        /*0538*/ 	.word	0x000000ff
        /*053c*/ 	.word	0x00028c50
        /*0540*/ 	.short	0x010a
        /*0542*/ 	.byte	0x1f
	.zero		1


	//   ....[38]....
        /*0544*/ 	.word	0x00008400
        /*0548*/ 	.word	0x000000ff
        /*054c*/ 	.word	0x00028c50
        /*0550*/ 	.short	0x010a
        /*0552*/ 	.byte	0x1f
	.zero		1


	//   ....[39]....
        /*0554*/ 	.word	0x000086a0
        /*0558*/ 	.word	0x0000000e
        /*055c*/ 	.word	0x00000000
        /*0560*/ 	.short	0x0101
        /*0562*/ 	.byte	0x3f
	.zero		1


	//   ....[40]....
        /*0564*/ 	.word	0x00008ab0
        /*0568*/ 	.word	0x000000ff
        /*056c*/ 	.word	0x00028c30
        /*0570*/ 	.short	0x010a
        /*0572*/ 	.byte	0x1c
	.zero		1


	//   ....[41]....
        /*0574*/ 	.word	0x00008af0
        /*0578*/ 	.word	0x000000ff
        /*057c*/ 	.word	0x00028c30
        /*0580*/ 	.short	0x010a
        /*0582*/ 	.byte	0x1c
	.zero		1


	//   ....[42]....
        /*0584*/ 	.word	0x000095c0
        /*0588*/ 	.word	0x0000009a
        /*058c*/ 	.word	0x00000000
        /*0590*/ 	.short	0x0101
        /*0592*/ 	.byte	0x3f
	.zero		1


	//   ....[43]....
        /*0594*/ 	.word	0x00009f70
        /*0598*/ 	.word	0x000000ff
        /*059c*/ 	.word	0x00028c50
        /*05a0*/ 	.short	0x010a
        /*05a2*/ 	.byte	0x1c
	.zero		1


	//   ....[44]....
        /*05a4*/ 	.word	0x00009fb0
        /*05a8*/ 	.word	0x000000ff
        /*05ac*/ 	.word	0x00028c50
        /*05b0*/ 	.short	0x010a
        /*05b2*/ 	.byte	0x1c
	.zero		1


	//   ....[45]....
        /*05b4*/ 	.word	0x0000a220
        /*05b8*/ 	.word	0x0000000d
        /*05bc*/ 	.word	0x00000000
        /*05c0*/ 	.short	0x0101
        /*05c2*/ 	.byte	0x3f
	.zero		1


	//   ....[46]....
        /*05c4*/ 	.word	0x0000a3a0
        /*05c8*/ 	.word	0x000000ff
        /*05cc*/ 	.word	0x00028c30
        /*05d0*/ 	.short	0x010a
        /*05d2*/ 	.byte	0x1e
	.zero		1


	//   ....[47]....
        /*05d4*/ 	.word	0x0000a3e0
        /*05d8*/ 	.word	0x000000ff
        /*05dc*/ 	.word	0x00028c30
        /*05e0*/ 	.short	0x010a
        /*05e2*/ 	.byte	0x1e
	.zero		1


	//   ....[48]....
        /*05e4*/ 	.word	0x0000a670
        /*05e8*/ 	.word	0x00000005
        /*05ec*/ 	.word	0x00000000
        /*05f0*/ 	.short	0x0101
        /*05f2*/ 	.byte	0x3f
	.zero		1


	//   ....[49]....
        /*05f4*/ 	.word	0x0000c320
        /*05f8*/ 	.word	0x000000ff
        /*05fc*/ 	.word	0x00028c50
        /*0600*/ 	.short	0x010a
        /*0602*/ 	.byte	0x1e
	.zero		1


	//   ....[50]....
        /*0604*/ 	.word	0x0000c360
        /*0608*/ 	.word	0x000000ff
        /*060c*/ 	.word	0x00028c50
        /*0610*/ 	.short	0x010a
        /*0612*/ 	.byte	0x1e
	.zero		1


	//   ....[51]....
        /*0614*/ 	.word	0x0000c600
        /*0618*/ 	.word	0x0000000e
        /*061c*/ 	.word	0x00000000
        /*0620*/ 	.short	0x0101
        /*0622*/ 	.byte	0x3f
	.zero		1


	//   ....[52]....
        /*0624*/ 	.word	0x0000d170
        /*0628*/ 	.word	0x000000ff
        /*062c*/ 	.word	0x00000000
        /*0630*/ 	.short	0x0101
        /*0632*/ 	.byte	0x04
	.zero		1


	//   ....[53]....
        /*0634*/ 	.word	0x00010930
        /*0638*/ 	.word	0x000000ff
        /*063c*/ 	.word	0x00028c40
        /*0640*/ 	.short	0x010a
        /*0642*/ 	.byte	0x26
	.zero		1


	//   ....[54]....
        /*0644*/ 	.word	0x00011240
        /*0648*/ 	.word	0x000000ff
        /*064c*/ 	.word	0x00028c00
        /*0650*/ 	.short	0x0107
        /*0652*/ 	.byte	0x26
	.zero		1


	//   ....[55]....
        /*0654*/ 	.word	0x00011280
        /*0658*/ 	.word	0x000000ff
        /*065c*/ 	.word	0x00028c00
        /*0660*/ 	.short	0x0101
        /*0662*/ 	.byte	0x26
	.zero		1


	//   ....[56]....
        /*0664*/ 	.word	0x00011290
        /*0668*/ 	.word	0x000000ff
        /*066c*/ 	.word	0x00028c20
        /*0670*/ 	.short	0x010a
        /*0672*/ 	.byte	0x26
	.zero		1


	//   ....[57]....
        /*0674*/ 	.word	0x000112f0
        /*0678*/ 	.word	0x000000ff
        /*067c*/ 	.word	0x00028c60
        /*0680*/ 	.short	0x010a
        /*0682*/ 	.byte	0x26
	.zero		1


	//   ....[58]....
        /*0684*/ 	.word	0x00011eb0
        /*0688*/ 	.word	0x000000ff
        /*068c*/ 	.word	0x00028c48
        /*0690*/ 	.short	0x010a
        /*0692*/ 	.byte	0x26
	.zero		1


	//   ....[59]....
        /*0694*/ 	.word	0x00012080
        /*0698*/ 	.word	0x000000ff
        /*069c*/ 	.word	0x00028c68
        /*06a0*/ 	.short	0x010a
        /*06a2*/ 	.byte	0x26
	.zero		1


	//   ....[60]....
        /*06a4*/ 	.word	0x00012a30
        /*06a8*/ 	.word	0x000000ff
        /*06ac*/ 	.word	0x00028c40
        /*06b0*/ 	.short	0x010a
        /*06b2*/ 	.byte	0x26
	.zero		1


	//   ....[61]....
        /*06b4*/ 	.word	0x00012c10
        /*06b8*/ 	.word	0x000000ff
        /*06bc*/ 	.word	0x00028c60
        /*06c0*/ 	.short	0x010a
        /*06c2*/ 	.byte	0x26
	.zero		1


	//   ....[62]....
        /*06c4*/ 	.word	0x000135f0
        /*06c8*/ 	.word	0x000000ff
        /*06cc*/ 	.word	0x00028c48
        /*06d0*/ 	.short	0x010a
        /*06d2*/ 	.byte	0x26
	.zero		1


	//   ....[63]....
        /*06d4*/ 	.word	0x000137d0
        /*06d8*/ 	.word	0x000000ff
        /*06dc*/ 	.word	0x00028c68
        /*06e0*/ 	.short	0x010a
        /*06e2*/ 	.byte	0x26
	.zero		1


	//   ....[64]....
        /*06e4*/ 	.word	0x00013ff0
        /*06e8*/ 	.word	0x00000002
        /*06ec*/ 	.word	0x00028c20
        /*06f0*/ 	.short	0x010a
        /*06f2*/ 	.byte	0x3f
	.zero		1


	//   ....[65]....
        /*06f4*/ 	.word	0x00014170
        /*06f8*/ 	.word	0x00000007
        /*06fc*/ 	.word	0x00000000
        /*0700*/ 	.short	0x010a
        /*0702*/ 	.byte	0x3f
	.zero		1


	//   ....[66]....
        /*0704*/ 	.word	0x000141e0
        /*0708*/ 	.word	0x00000005
        /*070c*/ 	.word	0x00000000
        /*0710*/ 	.short	0x010a
        /*0712*/ 	.byte	0x3f
	.zero		1


	//   ....[67]....
        /*0714*/ 	.word	0x00014240
        /*0718*/ 	.word	0x00000005
        /*071c*/ 	.word	0x00000000
        /*0720*/ 	.short	0x010a
        /*0722*/ 	.byte	0x3f
	.zero		1


	//   ....[68]....
        /*0724*/ 	.word	0x00014270
        /*0728*/ 	.word	0x00000003
        /*072c*/ 	.word	0x00000000
        /*0730*/ 	.short	0x010a
        /*0732*/ 	.byte	0x3f
	.zero		1


	//   ....[69]....
        /*0734*/ 	.word	0x000142e0
        /*0738*/ 	.word	0x00000005
        /*073c*/ 	.word	0x00028c50
        /*0740*/ 	.short	0x010a
        /*0742*/ 	.byte	0x3f
	.zero		1


	//   ....[70]....
        /*0744*/ 	.word	0x00014340
        /*0748*/ 	.word	0x00000005
        /*074c*/ 	.word	0x00028c50
        /*0750*/ 	.short	0x010a
        /*0752*/ 	.byte	0x3f
	.zero		1


	//   ....[71]....
        /*0754*/ 	.word	0x000143a0
        /*0758*/ 	.word	0x00000009
        /*075c*/ 	.word	0x00028c00
        /*0760*/ 	.short	0x010a
        /*0762*/ 	.byte	0x3f
	.zero		1


	//   ....[72]....
        /*0764*/ 	.word	0x00014400
        /*0768*/ 	.word	0x00000005
        /*076c*/ 	.word	0x00028c30
        /*0770*/ 	.short	0x010a
        /*0772*/ 	.byte	0x3f
	.zero		1


	//   ....[73]....
        /*0774*/ 	.word	0x00014450
        /*0778*/ 	.word	0x0000000d
        /*077c*/ 	.word	0x00028c50
        /*0780*/ 	.short	0x010a
        /*0782*/ 	.byte	0x3f
	.zero		1


	//   ....[74]....
        /*0784*/ 	.word	0x000144b0
        /*0788*/ 	.word	0x0000000e
        /*078c*/ 	.word	0x00028c30
        /*0790*/ 	.short	0x010a
        /*0792*/ 	.byte	0x3f
	.zero		1


	//   ....[75]....
        /*0794*/ 	.word	0x00014500
        /*0798*/ 	.word	0x0000000e
        /*079c*/ 	.word	0x00028c50
        /*07a0*/ 	.short	0x010a
        /*07a2*/ 	.byte	0x3f
	.zero		1


	//   ....[76]....
        /*07a4*/ 	.word	0x00014560
        /*07a8*/ 	.word	0x00000006
        /*07ac*/ 	.word	0x00028c30
        /*07b0*/ 	.short	0x010a
        /*07b2*/ 	.byte	0x3f
	.zero		1


	//   ....[77]....
        /*07b4*/ 	.word	0x000145b0
        /*07b8*/ 	.word	0x000000b8
        /*07bc*/ 	.word	0x00028c50
        /*07c0*/ 	.short	0x010a
        /*07c2*/ 	.byte	0x3f
	.zero		1


	//   ....[78]....
        /*07c4*/ 	.word	0x00014610
        /*07c8*/ 	.word	0x00000006
        /*07cc*/ 	.word	0x00028c30
        /*07d0*/ 	.short	0x010a
        /*07d2*/ 	.byte	0x3f
	.zero		1


	//   ....[79]....
        /*07d4*/ 	.word	0x00014660
        /*07d8*/ 	.word	0x0000000e
        /*07dc*/ 	.word	0x00028c50
        /*07e0*/ 	.short	0x010a
        /*07e2*/ 	.byte	0x3f
	.zero		1


	//   ....[80]....
        /*07e4*/ 	.word	0x000147c0
        /*07e8*/ 	.word	0x00000003
        /*07ec*/ 	.word	0x00028c40
        /*07f0*/ 	.short	0x010a
        /*07f2*/ 	.byte	0x3f
	.zero		1


	//   ....[81]....
        /*07f4*/ 	.word	0x00014ce0
        /*07f8*/ 	.word	0x00000003
        /*07fc*/ 	.word	0x00028c20
        /*0800*/ 	.short	0x010a
        /*0802*/ 	.byte	0x3f
	.zero		1


	//   ....[82]....
        /*0804*/ 	.word	0x00014d40
        /*0808*/ 	.word	0x00000003
        /*080c*/ 	.word	0x00028c60
        /*0810*/ 	.short	0x010a
        /*0812*/ 	.byte	0x3f
	.zero		1


	//   ....[83]....
        /*0814*/ 	.word	0x00014da0
        /*0818*/ 	.word	0x00000003
        /*081c*/ 	.word	0x00028c48
        /*0820*/ 	.short	0x010a
        /*0822*/ 	.byte	0x3f
	.zero		1


	//   ....[84]....
        /*0824*/ 	.word	0x00014e00
        /*0828*/ 	.word	0x00000003
        /*082c*/ 	.word	0x00028c68
        /*0830*/ 	.short	0x010a
        /*0832*/ 	.byte	0x3f
	.zero		1


	//   ....[85]....
        /*0834*/ 	.word	0x00014e60
        /*0838*/ 	.word	0x00000003
        /*083c*/ 	.word	0x00028c40
        /*0840*/ 	.short	0x010a
        /*0842*/ 	.byte	0x3f
	.zero		1


	//   ....[86]....
        /*0844*/ 	.word	0x00014ec0
        /*0848*/ 	.word	0x00000003
        /*084c*/ 	.word	0x00028c60
        /*0850*/ 	.short	0x010a
        /*0852*/ 	.byte	0x3f
	.zero		1


	//   ....[87]....
        /*0854*/ 	.word	0x00014f20
        /*0858*/ 	.word	0x00000003
        /*085c*/ 	.word	0x00028c48
        /*0860*/ 	.short	0x010a
        /*0862*/ 	.byte	0x3f
	.zero		1


	//   ....[88]....
        /*0864*/ 	.word	0x00014f80
        /*0868*/ 	.word	0x00000003
        /*086c*/ 	.word	0x00028c68
        /*0870*/ 	.short	0x010a
        /*0872*/ 	.byte	0x3f
	.zero		1


	//   ....[89]....
        /*0874*/ 	.word	0x00014fd0
        /*0878*/ 	.word	0x00000002
        /*087c*/ 	.word	0x00028c20
        /*0880*/ 	.short	0x010a
        /*0882*/ 	.byte	0x3f
	.zero		1


	//   ....[90]....
        /*0884*/ 	.word	0x00015170
        /*0888*/ 	.word	0x00000007
        /*088c*/ 	.word	0x00000000
        /*0890*/ 	.short	0x010a
        /*0892*/ 	.byte	0x3f
	.zero		1


	//   ....[91]....
        /*0894*/ 	.word	0x000151c0
        /*0898*/ 	.word	0x00000005
        /*089c*/ 	.word	0x00000000
        /*08a0*/ 	.short	0x010a
        /*08a2*/ 	.byte	0x3f
	.zero		1


	//   ....[92]....
        /*08a4*/ 	.word	0x00015210
        /*08a8*/ 	.word	0x00000005
        /*08ac*/ 	.word	0x00000000
        /*08b0*/ 	.short	0x010a
        /*08b2*/ 	.byte	0x3f
	.zero		1


	//----- nvinfo : EIATTR_NUM_MBARRIERS
	.align		4
.L_769:
        /*08b4*/ 	.byte	0x03, 0x38
        /*08b6*/ 	.short	0x0016


	//----- nvinfo : EIATTR_EXIT_INSTR_OFFSETS
	.align		4
        /*08b8*/ 	.byte	0x04, 0x1c
        /*08ba*/ 	.short	(.L_771 - .L_770)


	//   ....[0]....
.L_770:
        /*08bc*/ 	.word	0x000142c0


	//----- nvinfo : EIATTR_MAX_THREADS
	.align		4
.L_771:
        /*08c0*/ 	.byte	0x04, 0x05
        /*08c2*/ 	.short	(.L_773 - .L_772)
.L_772:
        /*08c4*/ 	.word	0x00000180
        /*08c8*/ 	.word	0x00000001
        /*08cc*/ 	.word	0x00000001


	//----- nvinfo : EIATTR_CRS_STACK_SIZE
	.align		4
.L_773:
        /*08d0*/ 	.byte	0x04, 0x1e
        /*08d2*/ 	.short	(.L_775 - .L_774)
.L_774:
        /*08d4*/ 	.word	0x00000000


	//----- nvinfo : EIATTR_CBANK_PARAM_SIZE
	.align		4
.L_775:
        /*08d8*/ 	.byte	0x03, 0x19
        /*08da*/ 	.short	0x0a70


	//----- nvinfo : EIATTR_PARAM_CBANK
	.align		4
        /*08dc*/ 	.byte	0x04, 0x0a
        /*08de*/ 	.short	(.L_777 - .L_776)
	.align		4
.L_776:
        /*08e0*/ 	.word	index@(.nv.constant0._ZN7cutlass13device_kernelIN5flash11enable_sm90INS1_16FlashAttnFwdSm90INS1_25CollectiveMainloopFwdSm90ILi2EN4cute5tupleIJNS5_1CILi1EEES8_S8_EEENS6_IJNS7_ILi64EEESA_SA_EEELi512ENS_6half_tEfNS_4arch4Sm90ELb0ELb1ELb0ELb0ELb0ELb0ELb0ELb0ELb0ELb1ELb1ELb0EEENS1_21CollectiveEpilogueFwdINS6_IJSA_NS7_ILi512EEESA_EEES9_SC_SE_Li256ELb0ELb1ELb1ELb0EEENS1_19SingleTileSchedulerILb0ELb1ELb1ELi64EEEEEEEEEvNT_6ParamsE)
        /*08e4*/ 	.short	0x0210
        /*08e6*/ 	.short	0x0a70


	//----- nvinfo : EIATTR_SW_WAR
	.align		4
.L_777:
        /*08e8*/ 	.byte	0x04, 0x36
        /*08ea*/ 	.short	(.L_779 - .L_778)
.L_778:
        /*08ec*/ 	.word	0x00000008
.L_779:


//--------------------- .nv.info._ZN7cutlass13device_kernelIN5flash11enable_sm90INS1_16FlashAttnFwdSm90INS1_25CollectiveMainloopFwdSm90ILi2EN4cute5tupleIJNS5_1CILi1EEES8_S8_EEENS6_IJNS7_ILi64EEESA_SA_EEELi512ENS_6half_tEfNS_4arch4Sm90ELb0ELb1ELb0ELb0ELb0ELb0ELb1ELb0ELb0ELb1ELb1ELb0EEENS1_21CollectiveEpilogueFwdINS6_IJSA_NS7_ILi512EEESA_EEES9_SC_SE_Li256ELb0ELb1ELb1ELb0EEENS1_19SingleTileSchedulerILb0ELb1ELb1ELi64EEEEEEEEEvNT_6ParamsE --------------------------
	.section	.nv.info._ZN7cutlass13device_kernelIN5flash11enable_sm90INS1_16FlashAttnFwdSm90INS1_25CollectiveMainloopFwdSm90ILi2EN4cute5tupleIJNS5_1CILi1EEES8_S8_EEENS6_IJNS7_ILi64EEESA_SA_EEELi512ENS_6half_tEfNS_4arch4Sm90ELb0ELb1ELb0ELb0ELb0ELb0ELb1ELb0ELb0ELb1ELb1ELb0EEENS1_21CollectiveEpilogueFwdINS6_IJSA_NS7_ILi512EEESA_EEES9_SC_SE_Li256ELb0ELb1ELb1ELb0EEENS1_19SingleTileSchedulerILb0ELb1ELb1ELi64EEEEEEEEEvNT_6ParamsE,"",@"SHT_CUDA_INFO"
	.sectionflags	@""
	.align	4


	//----- nvinfo : EIATTR_CUDA_API_VERSION
	.align		4
        /*0000*/ 	.byte	0x04, 0x37
        /*0002*/ 	.short	(.L_781 - .L_780)
.L_780:
        /*0004*/ 	.word	0x00000082


	//----- nvinfo : EIATTR_KPARAM_INFO
	.align		4
.L_781:
        /*0008*/ 	.byte	0x04, 0x17
        /*000a*/ 	.short	(.L_783 - .L_782)
.L_782:
        /*000c*/ 	.word	0x00000000
        /*0010*/ 	.short	0x0000
        /*0012*/ 	.short	0x0070
        /*0014*/ 	.byte	0x00, 0xf0, 0x01, 0x2c


	//----- nvinfo : EIATTR_SPARSE_MMA_MASK
	.align		4
.L_783:
        /*0018*/ 	.byte	0x03, 0x50
        /*001a*/ 	.short	0x0000


	//----- nvinfo : EIATTR_MAXREG_COUNT
	.align		4
        /*001c*/ 	.byte	0x03, 0x1b
        /*001e*/ 	.short	0x00a8


	//----- nvinfo : EIATTR_NUM_BARRIERS
	.align		4
        /*0020*/ 	.byte	0x02, 0x4c
        /*0022*/ 	.byte	0x10
	.zero		1


	//----- nvinfo : EIATTR_EXTERNS
	.align		4
        /*0024*/ 	.byte	0x04, 0x0f
        /*0026*/ 	.short	(.L_785 - .L_784)


	//   ....[0]....
	.align		4
.L_784:
        /*0028*/ 	.word	index@(__assertfail)


	//----- nvinfo : EIATTR_ANNOTATIONS
	.align		4
.L_785:
        /*002c*/ 	.byte	0x04, 0x55
        /*002e*/ 	.short	(.L_787 - .L_786)


	//   ....[0]....
.L_786:
        /* <DEDUP_REMOVED lines=18> */


	//----- nvinfo : EIATTR_MERCURY_ISA_VERSION
	.align		4
.L_787:
        /*0138*/ 	.byte	0x03, 0x5f
        /*013a*/ 	.short	0x0101


	//----- nvinfo : EIATTR_INT_WARP_WIDE_INSTR_OFFSETS
	.align		4
        /*013c*/ 	.byte	0x04, 0x31
        /*013e*/ 	.short	(.L_789 - .L_788)


	//   ....[0]....
.L_788:
        /*0140*/ 	.word	0x00000130


	//   ....[1]....
        /*0144*/ 	.word	0x00000170


	//   ....[2]....
        /*0148*/ 	.word	0x000001e0


	//   ....[3]....
        /*014c*/ 	.word	0x000001f0


	//----- nvinfo : EIATTR_COOP_GROUP_MASK_REGIDS
	.align		4
.L_789:
        /*0150*/ 	.byte	0x04, 0x29
        /*0152*/ 	.short	(.L_791 - .L_790)


	//   ....[0]....
.L_790:
        /*0154*/ 	.word	0xffffffff


	//   ....[1]....
        /*0158*/ 	.word	0xffffffff


	//   ....[2]....
        /*015c*/ 	.word	0xffffffff


	//   ....[3]....
        /*0160*/ 	.word	0xffffffff


	//   ....[4]....
        /*0164*/ 	.word	0xffffffff


	//   ....[5]....
        /*0168*/ 	.word	0xffffffff


	//   ....[6]....
        /*016c*/ 	.word	0xffffffff


	//   ....[7]....
        /*0170*/ 	.word	0xffffffff


	//   ....[8]....
        /*0174*/ 	.word	0xffffffff


	//   ....[9]....
        /*0178*/ 	.word	0xffffffff


	//   ....[10]....
        /*017c*/ 	.word	0xffffffff


	//   ....[11]....
        /*0180*/ 	.word	0xffffffff


	//   ....[12]....
        /*0184*/ 	.word	0xffffffff


	//   ....[13]....
        /*0188*/ 	.word	0xffffffff


	//   ....[14]....
        /*018c*/ 	.word	0xffffffff


	//   ....[15]....
        /*0190*/ 	.word	0xffffffff


	//   ....[16]....
        /*0194*/ 	.word	0xffffffff


	//   ....[17]....
        /*0198*/ 	.word	0xffffffff


	//   ....[18]....
        /*019c*/ 	.word	0xffffffff


	//   ....[19]....
        /*01a0*/ 	.word	0xffffffff


	//   ....[20]....
        /*01a4*/ 	.word	0xffffffff


	//   ....[21]....
        /*01a8*/ 	.word	0xffffffff


	//   ....[22]....
        /*01ac*/ 	.word	0xffffffff


	//   ....[23]....
        /*01b0*/ 	.word	0xffffffff


	//   ....[24]....
        /*01b4*/ 	.word	0xffffffff


	//   ....[25]....
        /*01b8*/ 	.word	0xffffffff


	//   ....[26]....
        /*01bc*/ 	.word	0xffffffff


	//   ....[27]....
        /*01c0*/ 	.word	0xffffffff


	//   ....[28]....
        /*01c4*/ 	.word	0xffffffff


	//   ....[29]....
        /*01c8*/ 	.word	0xffffffff


	//   ....[30]....
        /*01cc*/ 	.word	0xffffffff


	//   ....[31]....
        /*01d0*/ 	.word	0xffffffff


	//   ....[32]....
        /*01d4*/ 	.word	0xffffffff


	//   ....[33]....
        /*01d8*/ 	.word	0xffffffff


	//   ....[34]....
        /*01dc*/ 	.word	0xffffffff


	//   ....[35]....
        /*01e0*/ 	.word	0xffffffff


	//   ....[36]....
        /*01e4*/ 	.word	0xffffffff


	//   ....[37]....
        /*01e8*/ 	.word	0xffffffff


	//   ....[38]....
        /*01ec*/ 	.word	0xffffffff


	//   ....[39]....
        /*01f0*/ 	.word	0xffffffff


	//   ....[40]....
        /*01f4*/ 	.word	0xffffffff


	//   ....[41]....
        /*01f8*/ 	.word	0xffffffff


	//   ....[42]....
        /*01fc*/ 	.word	0xffffffff


	//   ....[43]....
        /*0200*/ 	.word	0xffffffff


	//   ....[44]....
        /*0204*/ 	.word	0xffffffff


	//   ....[45]....
        /*0208*/ 	.word	0xffffffff


	//   ....[46]....
        /*020c*/ 	.word	0xffffffff


	//   ....[47]....
        /*0210*/ 	.word	0xffffffff


	//   ....[48]....
        /*0214*/ 	.word	0xffffffff


	//   ....[49]....
        /*0218*/ 	.word	0xffffffff


	//   ....[50]....
        /*021c*/ 	.word	0xffffffff


	//   ....[51]....
        /*0220*/ 	.word	0xffffffff


	//   ....[52]....
        /*0224*/ 	.word	0xffffffff


	//   ....[53]....
        /*0228*/ 	.word	0xffffffff


	//   ....[54]....
        /*022c*/ 	.word	0xffffffff


	//   ....[55]....
        /*0230*/ 	.word	0xffffffff


	//   ....[56]....
        /*0234*/ 	.word	0xffffffff


	//   ....[57]....
        /*0238*/ 	.word	0xffffffff


	//   ....[58]....
        /*023c*/ 	.word	0xffffffff


	//   ....[59]....
        /*0240*/ 	.word	0xffffffff


	//   ....[60]....
        /*0244*/ 	.word	0xffffffff


	//   ....[61]....
        /*0248*/ 	.word	0xffffffff


	//   ....[62]....
        /*024c*/ 	.word	0xffffffff


	//   ....[63]....
        /*0250*/ 	.word	0xffffffff


	//   ....[64]....
        /*0254*/ 	.word	0xffffffff


	//   ....[65]....
        /*0258*/ 	.word	0xffffffff


	//   ....[66]....
        /*025c*/ 	.word	0xffffffff


	//   ....[67]....
        /*0260*/ 	.word	0xffffffff


	//   ....[68]....
        /*0264*/ 	.word	0xffffffff


	//   ....[69]....
        /*0268*/ 	.word	0xffffffff


	//   ....[70]....
        /*026c*/ 	.word	0xffffffff


	//   ....[71]....
        /*0270*/ 	.word	0x0500000f


	//   ....[72]....
        /*0274*/ 	.word	0x0500000f


	//   ....[73]....
        /*0278*/ 	.word	0x0500000f


	//   ....[74]....
        /*027c*/ 	.word	0x0500000f


	//   ....[75]....
        /*0280*/ 	.word	0x0500000f


	//   ....[76]....
        /*0284*/ 	.word	0x0500000f


	//   ....[77]....
        /*0288*/ 	.word	0x0500000f


	//   ....[78]....
        /*028c*/ 	.word	0x0500000f


	//   ....[79]....
        /*0290*/ 	.word	0x0500000f


	//   ....[80]....
        /*0294*/ 	.word	0x0500000f


	//   ....[81]....
        /*0298*/ 	.word	0x0500000f


	//   ....[82]....
        /*029c*/ 	.word	0x0500000f


	//   ....[83]....
        /*02a0*/ 	.word	0x0500000f


	//   ....[84]....
        /*02a4*/ 	.word	0x0500000f


	//   ....[85]....
        /*02a8*/ 	.word	0x0500000f


	//   ....[86]....
        /*02ac*/ 	.word	0x0500000f


	//   ....[87]....
        /*02b0*/ 	.word	0x0500000f


	//   ....[88]....
        /*02b4*/ 	.word	0x0500000f


	//----- nvinfo : EIATTR_COOP_GROUP_INSTR_OFFSETS
	.align		4
.L_791:
        /*02b8*/ 	.byte	0x04, 0x28
        /*02ba*/ 	.short	(.L_793 - .L_792)


	//   ....[0]....
.L_792:
        /*02bc*/ 	.word	0x00000070


	//   ....[1]....
        /*02c0*/ 	.word	0x00000140


	//   ....[2]....
        /*02c4*/ 	.word	0x00000190


	//   ....[3]....
        /*02c8*/ 	.word	0x000003a0


	//   ....[4]....
        /*02cc*/ 	.word	0x00000500


	//   ....[5]....
        /*02d0*/ 	.word	0x00000620


	//   ....[6]....
        /*02d4*/ 	.word	0x00000780


	//   ....[7]....
        /*02d8*/ 	.word	0x00001810


	//   ....[8]....
        /*02dc*/ 	.word	0x00003b20


	//   ....[9]....
        /*02e0*/ 	.word	0x00004c60


	//   ....[10]....
        /*02e4*/ 	.word	0x00005b30


	//   ....[11]....
        /*02e8*/ 	.word	0x00005dc0


	//   ....[12]....
        /*02ec*/ 	.word	0x00006840


	//   ....[13]....
        /*02f0*/ 	.word	0x00006870


	//   ....[14]....
        /*02f4*/ 	.word	0x00006a70


	//   ....[15]....
        /*02f8*/ 	.word	0x00006b00


	//   ....[16]....
        /*02fc*/ 	.word	0x000074d0


	//   ....[17]....
        /*0300*/ 	.word	0x00008030


	//   ....[18]....
        /*0304*/ 	.word	0x00008df0


	//   ....[19]....
        /*0308*/ 	.word	0x00009110


	//   ....[20]....
        /*030c*/ 	.word	0x00009850


	//   ....[21]....
        /*0310*/ 	.word	0x00009920


	//   ....[22]....
        /*0314*/ 	.word	0x00009d40


	//   ....[23]....
        /*0318*/ 	.word	0x00009de0


	//   ....[24]....
        /*031c*/ 	.word	0x0000ae80


	//   ....[25]....
        /*0320*/ 	.word	0x0000b9f0


	//   ....[26]....
        /*0324*/ 	.word	0x0000c8d0


	//   ....[27]....
        /*0328*/ 	.word	0x0000c900


	//   ....[28]....
        /*032c*/ 	.word	0x0000cbf0


	//   ....[29]....
        /*0330*/ 	.word	0x0000cdc0


	//   ....[30]....
        /*0334*/ 	.word	0x0000dcb0


	//   ....[31]....
        /*0338*/ 	.word	0x0000e520


	//   ....[32]....
        /*033c*/ 	.word	0x0000f330


	//   ....[33]....
        /*0340*/ 	.word	0x0000f660


	//   ....[34]....
        /*0344*/ 	.word	0x0000fcc0


	//   ....[35]....
        /*0348*/ 	.word	0x0000fda0


	//   ....[36]....
        /*034c*/ 	.word	0x000100b0


	//   ....[37]....
        /*0350*/ 	.word	0x00010200


	//   ....[38]....
        /*0354*/ 	.word	0x00011320


	//   ....[39]....
        /*0358*/ 	.word	0x00011360


	//   ....[40]....
        /*035c*/ 	.word	0x000113b0


	//   ....[41]....
        /*0360*/ 	.word	0x000113d0


	//   ....[42]....
        /*0364*/ 	.word	0x000113f0


	//   ....[43]....
        /*0368*/ 	.word	0x00011eb0


	//   ....[44]....
        /*036c*/ 	.word	0x000123e0


	//   ....[45]....
        /*0370*/ 	.word	0x00012410


	//   ....[46]....
        /*0374*/ 	.word	0x00012430


	//   ....[47]....
        /*0378*/ 	.word	0x00012440


	//   ....[48]....
        /*037c*/ 	.word	0x000128e0


	//   ....[49]....
        /*0380*/ 	.word	0x00012910


	//   ....[50]....
        /*0384*/ 	.word	0x00013580


	//   ....[51]....
        /*0388*/ 	.word	0x000135a0


	//   ....[52]....
        /*038c*/ 	.word	0x00014640


	//   ....[53]....
        /*0390*/ 	.word	0x00015520


	//   ....[54]....
        /*0394*/ 	.word	0x00015e10


	//   ....[55]....
        /*0398*/ 	.word	0x00015e50


	//   ....[56]....
        /*039c*/ 	.word	0x00015f60


	//   ....[57]....
        /*03a0*/ 	.word	0x00015f80


	//   ....[58]....
        /*03a4*/ 	.word	0x00016000


	//   ....[59]....
        /*03a8*/ 	.word	0x00016020


	//   ....[60]....
        /*03ac*/ 	.word	0x00016030


	//   ....[61]....
        /*03b0*/ 	.word	0x00016040


	//   ....[62]....
        /*03b4*/ 	.word	0x00016990


	//   ....[63]....
        /*03b8*/ 	.word	0x000169b0


	//   ....[64]....
        /*03bc*/ 	.word	0x000169d0


	//   ....[65]....
        /*03c0*/ 	.word	0x00016af0


	//   ....[66]....
        /*03c4*/ 	.word	0x00016ca0


	//   ....[67]....
        /*03c8*/ 	.word	0x00016cd0


	//   ....[68]....
        /*03cc*/ 	.word	0x00016e20


	//   ....[69]....
        /*03d0*/ 	.word	0x00016e30


	//   ....[70]....
        /*03d4*/ 	.word	0x00019ef0


	//   ....[71]....
        /*03d8*/ 	.word	0x0001a4f0


	//   ....[72]....
        /*03dc*/ 	.word	0x0001a660


	//   ....[73]....
        /*03e0*/ 	.word	0x0001a6c0


	//   ....[74]....
        /*03e4*/ 	.word	0x0001a840


	//   ....[75]....
        /*03e8*/ 	.word	0x0001a8b0


	//   ....[76]....
        /*03ec*/ 	.word	0x0001a9c0


	//   ....[77]....
        /*03f0*/ 	.word	0x0001aa20


	//   ....[78]....
        /*03f4*/ 	.word	0x0001ab20


	//   ....[79]....
        /*03f8*/ 	.word	0x0001ab70


	//   ....[80]....
        /*03fc*/ 	.word	0x0001ac10


	//   ....[81]....
        /*0400*/ 	.word	0x0001ad30


	//   ....[82]....
        /*0404*/ 	.word	0x0001b040


	//   ....[83]....
        /*0408*/ 	.word	0x0001b090


	//   ....[84]....
        /*040c*/ 	.word	0x0001b280


	//   ....[85]....
        /*0410*/ 	.word	0x0001b2d0


	//   ....[86]....
        /*0414*/ 	.word	0x0001b500


	//   ....[87]....
        /*0418*/ 	.word	0x0001b550


	//   ....[88]....
        /*041c*/ 	.word	0x0001b960


	//----- nvinfo : EIATTR_REG_RECONFIG
	.align		4
.L_793:
        /*0420*/ 	.byte	0x01, 0x54
	.zero		2


	//----- nvinfo : EIATTR_SYSCALL_OFFSETS
	.align		4
        /*0424*/ 	.byte	0x04, 0x46
        /*0426*/ 	.short	(.L_795 - .L_794)


	//   ....[0]....
.L_794:
        /*0428*/ 	.word	0x00003ce0


	//   ....[1]....
        /*042c*/ 	.word	0x000151a0


	//   ....[2]....
        /*0430*/ 	.word	0x000152e0


	//   ....[3]....
        /*0434*/ 	.word	0x000153d0


	//   ....[4]....
        /*0438*/ 	.word	0x00015aa0


	//   ....[5]....
        /*043c*/ 	.word	0x00016360


	//----- nvinfo : EIATTR_MBARRIER_INSTR_OFFSETS
	.align		4
.L_795:
        /*0440*/ 	.byte	0x04, 0x39
        /*0442*/ 	.short	(.L_797 - .L_796)


	//   ....[0]....
.L_796:
        /*0444*/ 	.word	0x00000280
        /*0448*/ 	.word	0x000000ff
        /*044c*/ 	.word	0x00038800
        /*0450*/ 	.short	0x0100
        /*0452*/ 	.byte	0x08
	.zero		1


	//   ....[1]....
        /*0454*/ 	.word	0x00000290
        /*0458*/ 	.word	0x000000ff
        /*045c*/ 	.word	0x00038810
        /*0460*/ 	.short	0x0100
        /*0462*/ 	.byte	0x08
	.zero		1


	//   ....[2]....
        /*0464*/ 	.word	0x000002a0
        /*0468*/ 	.word	0x000000ff
        /*046c*/ 	.word	0x00038820
        /*0470*/ 	.short	0x0100
        /*0472*/ 	.byte	0x08
	.zero		1


	//   ....[3]....
        /*0474*/ 	.word	0x00000350
        /*0478*/ 	.word	0x000000ff
        /*047c*/ 	.word	0x00038830
        /*0480*/ 	.short	0x0100
        /*0482*/ 	.byte	0x06
	.zero		1


	//   ....[4]....
        /*0484*/ 	.word	0x00000360
        /*0488*/ 	.word	0x000000ff
        /*048c*/ 	.word	0x00038840
        /*0490*/ 	.short	0x0100
        /*0492*/ 	.byte	0x06
	.zero		1


	//   ....[5]....
        /*0494*/ 	.word	0x00000370
        /*0498*/ 	.word	0x000000ff
        /*049c*/ 	.word	0x00038838
        /*04a0*/ 	.short	0x0100
        /*04a2*/ 	.byte	0x06
	.zero		1


	//   ....[6]....
        /*04a4*/ 	.word	0x00000380
        /*04a8*/ 	.word	0x000000ff
        /*04ac*/ 	.word	0x00038848
        /*04b0*/ 	.short	0x0100
        /*04b2*/ 	.byte	0x06
	.zero		1


	//   ....[7]....
        /*04b4*/ 	.word	0x000004b0
        /*04b8*/ 	.word	0x000000ff
        /*04bc*/ 	.word	0x00038850
        /*04c0*/ 	.short	0x0100
        /*04c2*/ 	.byte	0x08
	.zero		1


	//   ....[8]....
        /*04c4*/ 	.word	0x000004c0
        /*04c8*/ 	.word	0x000000ff
        /*04cc*/ 	.word	0x00038860
        /*04d0*/ 	.short	0x0100
        /*04d2*/ 	.byte	0x08
	.zero		1


	//   ....[9]....
        /*04d4*/ 	.word	0x000004d0
        /*04d8*/ 	.word	0x000000ff
        /*04dc*/ 	.word	0x00038858
        /*04e0*/ 	.short	0x0100
        /*04e2*/ 	.byte	0x08
	.zero		1


	//   ....[10]....
        /*04e4*/ 	.word	0x000004e0
        /*04e8*/ 	.word	0x000000ff
        /*04ec*/ 	.word	0x00038868
        /*04f0*/ 	.short	0x0100
        /*04f2*/ 	.byte	0x08
	.zero		1


	//   ....[11]....
        /*04f4*/ 	.word	0x000005d0
        /*04f8*/ 	.word	0x000000ff
        /*04fc*/ 	.word	0x00038870
        /*0500*/ 	.short	0x0100
        /*0502*/ 	.byte	0x06
	.zero		1


	//   ....[12]....
        /*0504*/ 	.word	0x000005e0
        /*0508*/ 	.word	0x000000ff
        /*050c*/ 	.word	0x00038880
        /*0510*/ 	.short	0x0100
        /*0512*/ 	.byte	0x06
	.zero		1


	//   ....[13]....
        /*0514*/ 	.word	0x000005f0
        /*0518*/ 	.word	0x000000ff
        /*051c*/ 	.word	0x00038878
        /*0520*/ 	.short	0x0100
        /*0522*/ 	.byte	0x06
	.zero		1


	//   ....[14]....
        /*0524*/ 	.word	0x00000600
        /*0528*/ 	.word	0x000000ff
        /*052c*/ 	.word	0x00038888
        /*0530*/ 	.short	0x0100
        /*0532*/ 	.byte	0x06
	.zero		1


	//   ....[15]....
        /*0534*/ 	.word	0x00000730
        /*0538*/ 	.word	0x000000ff
        /*053c*/ 	.word	0x00038890
        /*0540*/ 	.short	0x0100
        /*0542*/ 	.byte	0x08
	.zero		1


	//   ....[16]....
        /*0544*/ 	.word	0x00000740
        /*0548*/ 	.word	0x000000ff
        /*054c*/ 	.word	0x000388a0
        /*0550*/ 	.short	0x0100
        /*0552*/ 	.byte	0x08
	.zero		1


	//   ....[17]....
        /*0554*/ 	.word	0x00000750
        /*0558*/ 	.word	0x000000ff
        /*055c*/ 	.word	0x00038898
        /*0560*/ 	.short	0x0100
        /*0562*/ 	.byte	0x08
	.zero		1


	//   ....[18]....
        /*0564*/ 	.word	0x00000760
        /*0568*/ 	.word	0x000000ff
        /*056c*/ 	.word	0x000388a8
        /*0570*/ 	.short	0x0100
        /*0572*/ 	.byte	0x08
	.zero		1


	//   ....[19]....
        /*0574*/ 	.word	0x00000890
        /*0578*/ 	.word	0x000000ff
        /*057c*/ 	.word	0x000388b0
        /*0580*/ 	.short	0x0100
        /*0582*/ 	.byte	0x08
	.zero		1


	//   ....[20]....
        /*0584*/ 	.word	0x000008a0
        /*0588*/ 	.word	0x000000ff
        /*058c*/ 	.word	0x000388c0
        /*0590*/ 	.short	0x0100
        /*0592*/ 	.byte	0x08
	.zero		1


	//   ....[21]....
        /*0594*/ 	.word	0x000008b0
        /*0598*/ 	.word	0x000000ff
        /*059c*/ 	.word	0x000388b8
        /*05a0*/ 	.short	0x0100
        /*05a2*/ 	.byte	0x08
	.zero		1


	//   ....[22]....
        /*05a4*/ 	.word	0x000008c0
        /*05a8*/ 	.word	0x000000ff
        /*05ac*/ 	.word	0x000388c8
        /*05b0*/ 	.short	0x0100
        /*05b2*/ 	.byte	0x08
	.zero		1


	//   ....[23]....
        /*05b4*/ 	.word	0x00001bb0
        /*05b8*/ 	.word	0x00000008
        /*05bc*/ 	.word	0x00000000
        /*05c0*/ 	.short	0x0101
        /*05c2*/ 	.byte	0x3f
	.zero		1


	//   ....[24]....
        /*05c4*/ 	.word	0x00002650
        /*05c8*/ 	.word	0x00000004
        /*05cc*/ 	.word	0x00000000
        /*05d0*/ 	.short	0x0101
        /*05d2*/ 	.byte	0x3f
	.zero		1


	//   ....[25]....
        /*05d4*/ 	.word	0x00003d10
        /*05d8*/ 	.word	0x000000c7
        /*05dc*/ 	.word	0x00038800
        /*05e0*/ 	.short	0x010a
        /*05e2*/ 	.byte	0x3f
	.zero		1


	//   ....[26]....
        /*05e4*/ 	.word	0x00003ec0
        /*05e8*/ 	.word	0x000000c7
        /*05ec*/ 	.word	0x00038830
        /*05f0*/ 	.short	0x010a
        /*05f2*/ 	.byte	0x3f
	.zero		1


	//   ....[27]....
        /*05f4*/ 	.word	0x00003f00
        /*05f8*/ 	.word	0x000000c7
        /*05fc*/ 	.word	0x00038830
        /*0600*/ 	.short	0x010a
        /*0602*/ 	.byte	0x3f
	.zero		1


	//   ....[28]....
        /*0604*/ 	.word	0x00004310
        /*0608*/ 	.word	0x000000c7
        /*060c*/ 	.word	0x00038810
        /*0610*/ 	.short	0x010a
        /*0612*/ 	.byte	0x3f
	.zero		1


	//   ....[29]....
        /*0614*/ 	.word	0x00004350
        /*0618*/ 	.word	0x000000c7
        /*061c*/ 	.word	0x00038850
        /*0620*/ 	.short	0x010a
        /*0622*/ 	.byte	0x3f
	.zero		1


	//   ....[30]....
        /*0624*/ 	.word	0x00004410
        /*0628*/ 	.word	0x000000c7
        /*062c*/ 	.word	0x00038850
        /*0630*/ 	.short	0x010a
        /*0632*/ 	.byte	0x3f
	.zero		1


	//   ....[31]....
        /*0634*/ 	.word	0x00005ba0
        /*0638*/ 	.word	0x00000003
        /*063c*/ 	.word	0x00000000
        /*0640*/ 	.short	0x0101
        /*0642*/ 	.byte	0x3f
	.zero		1


	//   ....[32]....
        /*0644*/ 	.word	0x000074f0
        /*0648*/ 	.word	0x00000003
        /*064c*/ 	.word	0x00000000
        /*0650*/ 	.short	0x0101
        /*0652*/ 	.byte	0x3f
	.zero		1


	//   ....[33]....
        /*0654*/ 	.word	0x000077b0
        /*0658*/ 	.word	0x000000cc
        /*065c*/ 	.word	0x00038830
        /*0660*/ 	.short	0x010a
        /*0662*/ 	.byte	0x3f
	.zero		1


	//   ....[34]....
        /*0664*/ 	.word	0x00007800
        /*0668*/ 	.word	0x000000cc
        /*066c*/ 	.word	0x00038830
        /*0670*/ 	.short	0x010a
        /*0672*/ 	.byte	0x3f
	.zero		1


	//   ....[35]....
        /*0674*/ 	.word	0x00007b30
        /*0678*/ 	.word	0x000000cc
        /*067c*/ 	.word	0x00038850
        /*0680*/ 	.short	0x010a
        /*0682*/ 	.byte	0x3f
	.zero		1


	//   ....[36]....
        /*0684*/ 	.word	0x00007b80
        /*0688*/ 	.word	0x000000cc
        /*068c*/ 	.word	0x00038850
        /*0690*/ 	.short	0x010a
        /*0692*/ 	.byte	0x3f
	.zero		1


	//   ....[37]....
        /*0694*/ 	.word	0x00008ef0
        /*0698*/ 	.word	0x000000ca
        /*069c*/ 	.word	0x00000000
        /*06a0*/ 	.short	0x0101
        /*06a2*/ 	.byte	0x3f
	.zero		1


	//   ....[38]....
        /*06a4*/ 	.word	0x0000aea0
        /*06a8*/ 	.word	0x000000cc
        /*06ac*/ 	.word	0x00000000
        /*06b0*/ 	.short	0x0101
        /*06b2*/ 	.byte	0x3f
	.zero		1


	//   ....[39]....
        /*06b4*/ 	.word	0x0000b2e0
        /*06b8*/ 	.word	0x000000b8
        /*06bc*/ 	.word	0x00038830
        /*06c0*/ 	.short	0x010a
        /*06c2*/ 	.byte	0x3f
	.zero		1


	//   ....[40]....
        /*06c4*/ 	.word	0x0000b330
        /*06c8*/ 	.word	0x000000b8
        /*06cc*/ 	.word	0x00038830
        /*06d0*/ 	.short	0x010a
        /*06d2*/ 	.byte	0x3f
	.zero		1


	//   ....[41]....
        /*06d4*/ 	.word	0x0000b560
        /*06d8*/ 	.word	0x000000b8
        /*06dc*/ 	.word	0x00038850
        /*06e0*/ 	.short	0x010a
        /*06e2*/ 	.byte	0x3f
	.zero		1


	//   ....[42]....
        /*06e4*/ 	.word	0x0000b5a0
        /*06e8*/ 	.word	0x000000b8
        /*06ec*/ 	.word	0x00038850
        /*06f0*/ 	.short	0x010a
        /*06f2*/ 	.byte	0x3f
	.zero		1


	//   ....[43]....
        /*06f4*/ 	.word	0x0000d130
        /*06f8*/ 	.word	0x00000099
        /*06fc*/ 	.word	0x00000000
        /*0700*/ 	.short	0x0101
        /*0702*/ 	.byte	0x3f
	.zero		1


	//   ....[44]....
        /*0704*/ 	.word	0x0000dcd0
        /*0708*/ 	.word	0x000000b8
        /*070c*/ 	.word	0x00000000
        /*0710*/ 	.short	0x0101
        /*0712*/ 	.byte	0x3f
	.zero		1


	//   ....[45]....
        /*0714*/ 	.word	0x0000de20
        /*0718*/ 	.word	0x000000ca
        /*071c*/ 	.word	0x00038830
        /*0720*/ 	.short	0x010a
        /*0722*/ 	.byte	0x3f
	.zero		1


	//   ....[46]....
        /*0724*/ 	.word	0x0000de70
        /*0728*/ 	.word	0x000000ca
        /*072c*/ 	.word	0x00038830
        /*0730*/ 	.short	0x010a
        /*0732*/ 	.byte	0x3f
	.zero		1


	//   ....[47]....
        /*0734*/ 	.word	0x0000e0a0
        /*0738*/ 	.word	0x000000ca
        /*073c*/ 	.word	0x00038850
        /*0740*/ 	.short	0x010a
        /*0742*/ 	.byte	0x3f
	.zero		1


	//   ....[48]....
        /*0744*/ 	.word	0x0000e0f0
        /*0748*/ 	.word	0x000000ca
        /*074c*/ 	.word	0x00038850
        /*0750*/ 	.short	0x010a
        /*0752*/ 	.byte	0x3f
	.zero		1


	//   ....[49]....
        /*0754*/ 	.word	0x0000f3f0
        /*0758*/ 	.word	0x000000bc
        /*075c*/ 	.word	0x00000000
        /*0760*/ 	.short	0x0101
        /*0762*/ 	.byte	0x3f
	.zero		1


	//   ....[50]....
        /*0764*/ 	.word	0x00011340
        /*0768*/ 	.word	0x000000ca
        /*076c*/ 	.word	0x00000000
        /*0770*/ 	.short	0x0101
        /*0772*/ 	.byte	0x3f
	.zero		1


	//   ....[51]....
        /*0774*/ 	.word	0x00011ed0
        /*0778*/ 	.word	0x000000ff
        /*077c*/ 	.word	0x00000000
        /*0780*/ 	.short	0x0101
        /*0782*/ 	.byte	0x04
	.zero		1


	//   ....[52]....
        /*0784*/ 	.word	0x00015770
        /*0788*/ 	.word	0x000000ff
        /*078c*/ 	.word	0x00038840
        /*0790*/ 	.short	0x010a
        /*0792*/ 	.byte	0x26
	.zero		1


	//   ....[53]....
        /*0794*/ 	.word	0x00016170
        /*0798*/ 	.word	0x000000ff
        /*079c*/ 	.word	0x00038800
        /*07a0*/ 	.short	0x0107
        /*07a2*/ 	.byte	0x26
	.zero		1


	//   ....[54]....
        /*07a4*/ 	.word	0x000161f0
        /*07a8*/ 	.word	0x000000ff
        /*07ac*/ 	.word	0x00038800
        /*07b0*/ 	.short	0x0101
        /*07b2*/ 	.byte	0x26
	.zero		1


	//   ....[55]....
        /*07b4*/ 	.word	0x000170c0
        /*07b8*/ 	.word	0x000000ff
        /*07bc*/ 	.word	0x00038810
        /*07c0*/ 	.short	0x0107
        /*07c2*/ 	.byte	0x26
	.zero		1


	//   ....[56]....
        /*07c4*/ 	.word	0x00017120
        /*07c8*/ 	.word	0x000000ff
        /*07cc*/ 	.word	0x00038810
        /*07d0*/ 	.short	0x0101
        /*07d2*/ 	.byte	0x26
	.zero		1


	//   ....[57]....
        /*07d4*/ 	.word	0x00017130
        /*07d8*/ 	.word	0x000000ff
        /*07dc*/ 	.word	0x00038820
        /*07e0*/ 	.short	0x010a
        /*07e2*/ 	.byte	0x26
	.zero		1


	//   ....[58]....
        /*07e4*/ 	.word	0x00017190
        /*07e8*/ 	.word	0x000000ff
        /*07ec*/ 	.word	0x00038860
        /*07f0*/ 	.short	0x010a
        /*07f2*/ 	.byte	0x26
	.zero		1


	//   ....[59]....
        /*07f4*/ 	.word	0x00017d50
        /*07f8*/ 	.word	0x000000ff
        /*07fc*/ 	.word	0x00038848
        /*0800*/ 	.short	0x010a
        /*0802*/ 	.byte	0x26
	.zero		1


	//   ....[60]....
        /*0804*/ 	.word	0x00017f20
        /*0808*/ 	.word	0x000000ff
        /*080c*/ 	.word	0x00038868
        /*0810*/ 	.short	0x010a
        /*0812*/ 	.byte	0x26
	.zero		1


	//   ....[61]....
        /*0814*/ 	.word	0x000188d0
        /*0818*/ 	.word	0x000000ff
        /*081c*/ 	.word	0x00038840
        /*0820*/ 	.short	0x010a
        /*0822*/ 	.byte	0x26
	.zero		1


	//   ....[62]....
        /*0824*/ 	.word	0x00018ab0
        /*0828*/ 	.word	0x000000ff
        /*082c*/ 	.word	0x00038860
        /*0830*/ 	.short	0x010a
        /*0832*/ 	.byte	0x26
	.zero		1


	//   ....[63]....
        /*0834*/ 	.word	0x00019480
        /*0838*/ 	.word	0x000000ff
        /*083c*/ 	.word	0x00038848
        /*0840*/ 	.short	0x010a
        /*0842*/ 	.byte	0x26
	.zero		1


	//   ....[64]....
        /*0844*/ 	.word	0x00019660
        /*0848*/ 	.word	0x000000ff
        /*084c*/ 	.word	0x00038868
        /*0850*/ 	.short	0x010a
        /*0852*/ 	.byte	0x26
	.zero		1


	//   ....[65]....
        /*0854*/ 	.word	0x00019e80
        /*0858*/ 	.word	0x00000002
        /*085c*/ 	.word	0x00038820
        /*0860*/ 	.short	0x010a
        /*0862*/ 	.byte	0x3f
	.zero		1


	//   ....[66]....
        /*0864*/ 	.word	0x0001a020
        /*0868*/ 	.word	0x00000007
        /*086c*/ 	.word	0x00000000
        /*0870*/ 	.short	0x010a
        /*0872*/ 	.byte	0x3f
	.zero		1


	//   ....[67]....
        /*0874*/ 	.word	0x0001a090
        /*0878*/ 	.word	0x00000005
        /*087c*/ 	.word	0x00000000
        /*0880*/ 	.short	0x010a
        /*0882*/ 	.byte	0x3f
	.zero		1


	//   ....[68]....
        /*0884*/ 	.word	0x0001a0f0
        /*0888*/ 	.word	0x00000005
        /*088c*/ 	.word	0x00000000
        /*0890*/ 	.short	0x010a
        /*0892*/ 	.byte	0x3f
	.zero		1


	//   ....[69]....
        /*0894*/ 	.word	0x0001a120
        /*0898*/ 	.word	0x00000003
        /*089c*/ 	.word	0x00000000
        /*08a0*/ 	.short	0x010a
        /*08a2*/ 	.byte	0x3f
	.zero		1


	//   ....[70]....
        /*08a4*/ 	.word	0x0001a180
        /*08a8*/ 	.word	0x000000c7
        /*08ac*/ 	.word	0x00038800
        /*08b0*/ 	.short	0x010a
        /*08b2*/ 	.byte	0x3f
	.zero		1


	//   ....[71]....
        /*08b4*/ 	.word	0x0001a1d0
        /*08b8*/ 	.word	0x000000c7
        /*08bc*/ 	.word	0x00038830
        /*08c0*/ 	.short	0x010a
        /*08c2*/ 	.byte	0x3f
	.zero		1


	//   ....[72]....
        /*08c4*/ 	.word	0x0001a220
        /*08c8*/ 	.word	0x000000c7
        /*08cc*/ 	.word	0x00038810
        /*08d0*/ 	.short	0x010a
        /*08d2*/ 	.byte	0x3f
	.zero		1


	//   ....[73]....
        /*08d4*/ 	.word	0x0001a270
        /*08d8*/ 	.word	0x000000c7
        /*08dc*/ 	.word	0x00038850
        /*08e0*/ 	.short	0x010a
        /*08e2*/ 	.byte	0x3f
	.zero		1


	//   ....[74]....
        /*08e4*/ 	.word	0x0001a2c0
        /*08e8*/ 	.word	0x000000cc
        /*08ec*/ 	.word	0x00038830
        /*08f0*/ 	.short	0x010a
        /*08f2*/ 	.byte	0x3f
	.zero		1


	//   ....[75]....
        /*08f4*/ 	.word	0x0001a310
        /*08f8*/ 	.word	0x000000cc
        /*08fc*/ 	.word	0x00038850
        /*0900*/ 	.short	0x010a
        /*0902*/ 	.byte	0x3f
	.zero		1


	//   ....[76]....
        /*0904*/ 	.word	0x0001a360
        /*0908*/ 	.word	0x000000b8
        /*090c*/ 	.word	0x00038830
        /*0910*/ 	.short	0x010a
        /*0912*/ 	.byte	0x3f
	.zero		1


	//   ....[77]....
        /*0914*/ 	.word	0x0001a3b0
        /*0918*/ 	.word	0x000000b8
        /*091c*/ 	.word	0x00038850
        /*0920*/ 	.short	0x010a
        /*0922*/ 	.byte	0x3f
	.zero		1


	//   ....[78]....
        /*0924*/ 	.word	0x0001a400
        /*0928*/ 	.word	0x000000ca
        /*092c*/ 	.word	0x00038830
        /*0930*/ 	.short	0x010a
        /*0932*/ 	.byte	0x3f
	.zero		1


	//   ....[79]....
        /*0934*/ 	.word	0x0001a450
        /*0938*/ 	.word	0x000000ca
        /*093c*/ 	.word	0x00038850
        /*0940*/ 	.short	0x010a
        /*0942*/ 	.byte	0x3f
	.zero		1


	//   ....[80]....
        /*0944*/ 	.word	0x0001a5b0
        /*0948*/ 	.word	0x00000003
        /*094c*/ 	.word	0x00038840
        /*0950*/ 	.short	0x010a
        /*0952*/ 	.byte	0x3f
	.zero		1


	//   ....[81]....
        /*0954*/ 	.word	0x0001b590
        /*0958*/ 	.word	0x00000003
        /*095c*/ 	.word	0x00038820
        /*0960*/ 	.short	0x010a
        /*0962*/ 	.byte	0x3f
	.zero		1


	//   ....[82]....
        /*0964*/ 	.word	0x0001b5f0
        /*0968*/ 	.word	0x00000003
        /*096c*/ 	.word	0x00038860
        /*0970*/ 	.short	0x010a
        /*0972*/ 	.byte	0x3f
	.zero		1


	//   ....[83]....
        /*0974*/ 	.word	0x0001b650
        /*0978*/ 	.word	0x00000003
        /*097c*/ 	.word	0x00038848
        /*0980*/ 	.short	0x010a
        /*0982*/ 	.byte	0x3f
	.zero		1


	//   ....[84]....
        /*0984*/ 	.word	0x0001b6b0
        /*0988*/ 	.word	0x00000003
        /*098c*/ 	.word	0x00038868
        /*0990*/ 	.short	0x010a
        /*0992*/ 	.byte	0x3f
	.zero		1


	//   ....[85]....
        /*0994*/ 	.word	0x0001b710
        /*0998*/ 	.word	0x00000003
        /*099c*/ 	.word	0x00038840
        /*09a0*/ 	.short	0x010a
        /*09a2*/ 	.byte	0x3f
	.zero		1


	//   ....[86]....
        /*09a4*/ 	.word	0x0001b770
        /*09a8*/ 	.word	0x00000003
        /*09ac*/ 	.word	0x00038860
        /*09b0*/ 	.short	0x010a
        /*09b2*/ 	.byte	0x3f
	.zero		1


	//   ....[87]....
        /*09b4*/ 	.word	0x0001b7d0
        /*09b8*/ 	.word	0x00000003
        /*09bc*/ 	.word	0x00038848
        /*09c0*/ 	.short	0x010a
        /*09c2*/ 	.byte	0x3f
	.zero		1


	//   ....[88]....
        /*09c4*/ 	.word	0x0001b830
        /*09c8*/ 	.word	0x00000003
        /*09cc*/ 	.word	0x00038868
        /*09d0*/ 	.short	0x010a
        /*09d2*/ 	.byte	0x3f
	.zero		1


	//   ....[89]....
        /*09d4*/ 	.word	0x0001b880
        /*09d8*/ 	.word	0x00000002
        /*09dc*/ 	.word	0x00038820
        /*09e0*/ 	.short	0x010a
        /*09e2*/ 	.byte	0x3f
	.zero		1


	//   ....[90]....
        /*09e4*/ 	.word	0x0001ba20
        /*09e8*/ 	.word	0x00000007
        /*09ec*/ 	.word	0x00000000
        /*09f0*/ 	.short	0x010a
        /*09f2*/ 	.byte	0x3f
	.zero		1


	//   ....[91]....
        /*09f4*/ 	.word	0x0001ba70
        /*09f8*/ 	.word	0x00000005
        /*09fc*/ 	.word	0x00000000
        /*0a00*/ 	.short	0x010a
        /*0a02*/ 	.byte	0x3f
	.zero		1


	//   ....[92]....
        /*0a04*/ 	.word	0x0001bac0
        /*0a08*/ 	.word	0x00000005
        /*0a0c*/ 	.word	0x00000000
        /*0a10*/ 	.short	0x010a
        /*0a12*/ 	.byte	0x3f
	.zero		1


	//----- nvinfo : EIATTR_NUM_MBARRIERS
	.align		4
.L_797:
        /*0a14*/ 	.byte	0x03, 0x38
        /*0a16*/ 	.short	0x0017


	//----- nvinfo : EIATTR_EXIT_INSTR_OFFSETS
	.align		4
        /*0a18*/ 	.byte	0x04, 0x1c
        /*0a1a*/ 	.short	(.L_799 - .L_798)


	//   ....[0]....
.L_798:
        /*0a1c*/ 	.word	0x0001a170


	//----- nvinfo : EIATTR_MAX_THREADS
	.align		4
.L_799:
        /*0a20*/ 	.byte	0x04, 0x05
        /*0a22*/ 	.short	(.L_801 - .L_800)
.L_800:
        /*0a24*/ 	.word	0x00000180
        /*0a28*/ 	.word	0x00000001
        /*0a2c*/ 	.word	0x00000001


	//----- nvinfo : EIATTR_CRS_STACK_SIZE
	.align		4
.L_801:
        /*0a30*/ 	.byte	0x04, 0x1e
        /*0a32*/ 	.short	(.L_803 - .L_802)
.L_802:
        /*0a34*/ 	.word	0x00000000


	//----- nvinfo : EIATTR_CBANK_PARAM_SIZE
	.align		4
.L_803:
        /*0a38*/ 	.byte	0x03, 0x19
        /*0a3a*/ 	.short	0x0b70


	//----- nvinfo : EIATTR_PARAM_CBANK
	.align		4
        /*0a3c*/ 	.byte	0x04, 0x0a
        /*0a3e*/ 	.short	(.L_805 - .L_804)
	.align		4
.L_804:
        /*0a40*/ 	.word	index@(.nv.constant0._ZN7cutlass13device_kernelIN5flash11enable_sm90INS1_16FlashAttnFwdSm90INS1_25CollectiveMainloopFwdSm90ILi2EN4cute5tupleIJNS5_1CILi1EEES8_S8_EEENS6_IJNS7_ILi64EEESA_SA_EEELi512ENS_6half_tEfNS_4arch4Sm90ELb0ELb1ELb0ELb0ELb0ELb0ELb1ELb0ELb0ELb1ELb1ELb0EEENS1_21CollectiveEpilogueFwdINS6_IJSA_NS7_ILi512EEESA_EEES9_SC_SE_Li256ELb0ELb1ELb1ELb0EEENS1_19SingleTileSchedulerILb0ELb1ELb1ELi64EEEEEEEEEvNT_6ParamsE)
        /*0a44*/ 	.short	0x0210
        /*0a46*/ 	.short	0x0b70


	//----- nvinfo : EIATTR_SW_WAR
	.align		4
.L_805:
        /*0a48*/ 	.byte	0x04, 0x36
        /*0a4a*/ 	.short	(.L_807 - .L_806)
.L_806:
        /*0a4c*/ 	.word	0x00000008
.L_807:


//--------------------- .nv.info._ZN7cutlass13device_kernelIN5flash11enable_sm90INS1_16FlashAttnFwdSm90INS1_25CollectiveMainloopFwdSm90ILi2EN4cute5tupleIJNS5_1CILi1EEES8_S8_EEENS6_IJNS7_ILi64EEESA_SA_EEELi512ENS_6half_tEfNS_4arch4Sm90ELb0ELb1ELb0ELb1ELb0ELb0ELb0ELb0ELb0ELb1ELb1ELb0EEENS1_21CollectiveEpilogueFwdINS6_IJSA_NS7_ILi512EEESA_EEES9_SC_SE_Li256ELb1ELb1ELb1ELb0EEENS1_36VarlenDynamicPersistentTileSchedulerILi64ELi64ELi256ELi128ELb1ELb1ELb1ELb1ELb0ELb1EEEEEEEEEvNT_6ParamsE --------------------------
	.section	.nv.info._ZN7cutlass13device_kernelIN5flash11enable_sm90INS1_16FlashAttnFwdSm90INS1_25CollectiveMainloopFwdSm90ILi2EN4cute5tupleIJNS5_1CILi1EEES8_S8_EEENS6_IJNS7_ILi64EEESA_SA_EEELi512ENS_6half_tEfNS_4arch4Sm90ELb0ELb1ELb0ELb1ELb0ELb0ELb0ELb0ELb0ELb1ELb1ELb0EEENS1_21CollectiveEpilogueFwdINS6_IJSA_NS7_ILi512EEESA_EEES9_SC_SE_Li256ELb1ELb1ELb1ELb0EEENS1_36VarlenDynamicPersistentTileSchedulerILi64ELi64ELi256ELi128ELb1ELb1ELb1ELb1ELb0ELb1EEEEEEEEEvNT_6ParamsE,"",@"SHT_CUDA_INFO"
	.sectionflags	@""
	.align	4


	//----- nvinfo : EIATTR_CUDA_API_VERSION
	.align		4
        /*0000*/ 	.byte	0x04, 0x37
        /*0002*/ 	.short	(.L_809 - .L_808)
.L_808:
        /*0004*/ 	.word	0x00000082


	//----- nvinfo : EIATTR_KPARAM_INFO
	.align		4
.L_809:
        /*0008*/ 	.byte	0x04, 0x17
        /*000a*/ 	.short	(.L_811 - .L_810)
.L_810:
        /*000c*/ 	.word	0x00000000
        /*0010*/ 	.short	0x0000
        /*0012*/ 	.short	0x0070
        /*0014*/ 	.byte	0x00, 0xf0, 0x01, 0x2a


	//----- nvinfo : EIATTR_SPARSE_MMA_MASK
	.align		4
.L_811:
        /*0018*/ 	.byte	0x03, 0x50
        /*001a*/ 	.short	0x0000


	//----- nvinfo : EIATTR_MAXREG_COUNT
	.align		4
        /*001c*/ 	.byte	0x03, 0x1b
        /*001e*/ 	.short	0x00a8


	//----- nvinfo : EIATTR_NUM_BARRIERS
	.align		4
        /*0020*/ 	.byte	0x02, 0x4c
        /*0022*/ 	.byte	0x10
	.zero		1


	//----- nvinfo : EIATTR_EXTERNS
	.align		4
        /*0024*/ 	.byte	0x04, 0x0f
        /*0026*/ 	.short	(.L_813 - .L_812)


	//   ....[0]....
	.align		4
.L_812:
        /*0028*/ 	.word	index@(__assertfail)


	//----- nvinfo : EIATTR_ANNOTATIONS
	.align		4
.L_813:
        /*002c*/ 	.byte	0x04, 0x55
        /*002e*/ 	.short	(.L_815 - .L_814)


	//   ....[0]....
.L_814:
        /* <DEDUP_REMOVED lines=70> */


	//----- nvinfo : EIATTR_MERCURY_ISA_VERSION
	.align		4
.L_815:
        /*0480*/ 	.byte	0x03, 0x5f
        /*0482*/ 	.short	0x0101


	//----- nvinfo : EIATTR_UNUSED_LOAD_BYTE_OFFSET
	.align		4
        /*0484*/ 	.byte	0x04, 0x44
        /*0486*/ 	.short	(.L_817 - .L_816)


	//   ....[0]....
.L_816:
        /*0488*/ 	.word	0x00000a10
        /*048c*/ 	.word	0x0000fff0


	//   ....[1]....
        /*0490*/ 	.word	0x0000daf0
        /*0494*/ 	.word	0x0000fff0


	//----- nvinfo : EIATTR_INT_WARP_WIDE_INSTR_OFFSETS
	.align		4
.L_817:
        /*0498*/ 	.byte	0x04, 0x31
        /*049a*/ 	.short	(.L_819 - .L_818)


	//   ....[0]....
.L_818:
        /*049c*/ 	.word	0x00000130


	//   ....[1]....
        /*04a0*/ 	.word	0x00000170


	//   ....[2]....
        /*04a4*/ 	.word	0x000001e0


	//   ....[3]....
        /*04a8*/ 	.word	0x00014290


	//   ....[4]....
        /*04ac*/ 	.word	0x00014320


	//   ....[5]....
        /*04b0*/ 	.word	0x00018c60


	//   ....[6]....
        /*04b4*/ 	.word	0x00018cf0


	//----- nvinfo : EIATTR_COOP_GROUP_MASK_REGIDS
	.align		4
.L_819:
        /*04b8*/ 	.byte	0x04, 0x29
        /*04ba*/ 	.short	(.L_821 - .L_820)


	//   ....[0]....
.L_820:
        /*04bc*/ 	.word	0xffffffff


	//   ....[1]....
        /*04c0*/ 	.word	0xffffffff


	//   ....[2]....
        /*04c4*/ 	.word	0xffffffff


	//   ....[3]....
        /*04c8*/ 	.word	0xffffffff


	//   ....[4]....
        /*04cc*/ 	.word	0xffffffff


	//   ....[5]....
        /*04d0*/ 	.word	0xffffffff


	//   ....[6]....
        /*04d4*/ 	.word	0xffffffff


	//   ....[7]....
        /*04d8*/ 	.word	0xffffffff


	//   ....[8]....
        /*04dc*/ 	.word	0xffffffff


	//   ....[9]....
        /*04e0*/ 	.word	0xffffffff


	//   ....[10]....
        /*04e4*/ 	.word	0xffffffff


	//   ....[11]....
        /*04e8*/ 	.word	0xffffffff


	//   ....[12]....
        /*04ec*/ 	.word	0xffffffff


	//   ....[13]....
        /*04f0*/ 	.word	0xffffffff


	//   ....[14]....
        /*04f4*/ 	.word	0xffffffff


	//   ....[15]....
        /*04f8*/ 	.word	0xffffffff


	//   ....[16]....
        /*04fc*/ 	.word	0xffffffff


	//   ....[17]....
        /*0500*/ 	.word	0xffffffff


	//   ....[18]....
        /*0504*/ 	.word	0xffffffff


	//   ....[19]....
        /*0508*/ 	.word	0xffffffff


	//   ....[20]....
        /*050c*/ 	.word	0xffffffff


	//   ....[21]....
        /*0510*/ 	.word	0xffffffff


	//   ....[22]....
        /*0514*/ 	.word	0xffffffff


	//   ....[23]....
        /*0518*/ 	.word	0xffffffff


	//   ....[24]....
        /*051c*/ 	.word	0xffffffff


	//   ....[25]....
        /*0520*/ 	.word	0xffffffff


	//   ....[26]....
        /*0524*/ 	.word	0xffffffff


	//   ....[27]....
        /*0528*/ 	.word	0xffffffff


	//   ....[28]....
        /*052c*/ 	.word	0xffffffff


	//   ....[29]....
        /*0530*/ 	.word	0xffffffff


	//   ....[30]....
        /*0534*/ 	.word	0xffffffff


	//   ....[31]....
        /*0538*/ 	.word	0xffffffff


	//   ....[32]....
        /*053c*/ 	.word	0xffffffff


	//   ....[33]....
        /*0540*/ 	.word	0xffffffff


	//   ....[34]....
        /*0544*/ 	.word	0xffffffff


	//   ....[35]....
        /*0548*/ 	.word	0xffffffff


	//   ....[36]....
        /*054c*/ 	.word	0xffffffff


	//   ....[37]....
        /*0550*/ 	.word	0xffffffff


	//   ....[38]....
        /*0554*/ 	.word	0xffffffff


	//   ....[39]....
        /*0558*/ 	.word	0xffffffff


	//   ....[40]....
        /*055c*/ 	.word	0xffffffff


	//   ....[41]....
        /*0560*/ 	.word	0xffffffff


	//   ....[42]....
        /*0564*/ 	.word	0xffffffff


	//   ....[43]....
        /*0568*/ 	.word	0xffffffff


	//   ....[44]....
        /*056c*/ 	.word	0xffffffff


	//   ....[45]....
        /*0570*/ 	.word	0xffffffff


	//   ....[46]....
        /*0574*/ 	.word	0xffffffff


	//   ....[47]....
        /*0578*/ 	.word	0xffffffff


	//   ....[48]....
        /*057c*/ 	.word	0xffffffff


	//   ....[49]....
        /*0580*/ 	.word	0xffffffff


	//   ....[50]....
        /*0584*/ 	.word	0xffffffff


	//   ....[51]....
        /*0588*/ 	.word	0xffffffff


	//   ....[52]....
        /*058c*/ 	.word	0xffffffff


	//   ....[53]....
        /*0590*/ 	.word	0xffffffff


	//   ....[54]....
        /*0594*/ 	.word	0xffffffff


	//   ....[55]....
        /*0598*/ 	.word	0xffffffff


	//   ....[56]....
        /*059c*/ 	.word	0xffffffff


	//   ....[57]....
        /*05a0*/ 	.word	0xffffffff


	//   ....[58]....
        /*05a4*/ 	.word	0xffffffff


	//   ....[59]....
        /*05a8*/ 	.word	0xffffffff


	//   ....[60]....
        /*05ac*/ 	.word	0xffffffff


	//   ....[61]....
        /*05b0*/ 	.word	0xffffffff


	//   ....[62]....
        /*05b4*/ 	.word	0xffffffff


	//   ....[63]....
        /*05b8*/ 	.word	0xffffffff


	//   ....[64]....
        /*05bc*/ 	.word	0xffffffff


	//   ....[65]....
        /*05c0*/ 	.word	0xffffffff


	//   ....[66]....
        /*05c4*/ 	.word	0xffffffff


	//   ....[67]....
        /*05c8*/ 	.word	0xffffffff


	//   ....[68]....
        /*05cc*/ 	.word	0xffffffff


	//   ....[69]....
        /*05d0*/ 	.word	0xffffffff


	//   ....[70]....
        /*05d4*/ 	.word	0xffffffff


	//   ....[71]....
        /*05d8*/ 	.word	0xffffffff


	//   ....[72]....
        /*05dc*/ 	.word	0xffffffff


	//   ....[73]....
        /*05e0*/ 	.word	0xffffffff


	//   ....[74]....
        /*05e4*/ 	.word	0xffffffff


	//   ....[75]....
        /*05e8*/ 	.word	0xffffffff


	//   ....[76]....
        /*05ec*/ 	.word	0xffffffff


	//   ....[77]....
        /*05f0*/ 	.word	0xffffffff


	//   ....[78]....
        /*05f4*/ 	.word	0xffffffff


	//   ....[79]....
        /*05f8*/ 	.word	0xffffffff


	//   ....[80]....
        /*05fc*/ 	.word	0xffffffff


	//   ....[81]....
        /*0600*/ 	.word	0xffffffff


	//   ....[82]....
        /*0604*/ 	.word	0xffffffff


	//   ....[83]....
        /*0608*/ 	.word	0xffffffff


	//   ....[84]....
        /*060c*/ 	.word	0xffffffff


	//   ....[85]....
        /*0610*/ 	.word	0xffffffff


	//   ....[86]....
        /*0614*/ 	.word	0xffffffff


	//   ....[87]....
        /*0618*/ 	.word	0xffffffff


	//   ....[88]....
        /*061c*/ 	.word	0xffffffff


	//   ....[89]....
        /*0620*/ 	.word	0xffffffff


	//   ....[90]....
        /*0624*/ 	.word	0xffffffff


	//   ....[91]....
        /*0628*/ 	.word	0xffffffff


	//   ....[92]....
        /*062c*/ 	.word	0xffffffff


	//   ....[93]....
        /*0630*/ 	.word	0xffffffff


	//   ....[94]....
        /*0634*/ 	.word	0xffffffff


	//   ....[95]....
        /*0638*/ 	.word	0xffffffff


	//   ....[96]....
        /*063c*/ 	.word	0xffffffff


	//   ....[97]....
        /*0640*/ 	.word	0xffffffff


	//   ....[98]....
        /*0644*/ 	.word	0xffffffff


	//   ....[99]....
        /*0648*/ 	.word	0xffffffff


	//   ....[100]....
        /*064c*/ 	.word	0xffffffff


	//   ....[101]....
        /*0650*/ 	.word	0x0500000f


	//   ....[102]....
        /*0654*/ 	.word	0x0500000f


	//   ....[103]....
        /*0658*/ 	.word	0x0500000f


	//   ....[104]....
        /*065c*/ 	.word	0x0500000f


	//   ....[105]....
        /*0660*/ 	.word	0x0500000f


	//   ....[106]....
        /*0664*/ 	.word	0x0500000f


	//   ....[107]....
        /*0668*/ 	.word	0x0500000f


	//   ....[108]....
        /*066c*/ 	.word	0x0500000f


	//   ....[109]....
        /*0670*/ 	.word	0x0500000f


	//   ....[110]....
        /*0674*/ 	.word	0x0500000f


	//   ....[111]....
        /*0678*/ 	.word	0x0500000f


	//   ....[112]....
        /*067c*/ 	.word	0x0500000f


	//   ....[113]....
        /*0680*/ 	.word	0x0500000f


	//   ....[114]....
        /*0684*/ 	.word	0x0500000f


	//   ....[115]....
        /*0688*/ 	.word	0x0500000f


	//   ....[116]....
        /*068c*/ 	.word	0x0500000f


	//   ....[117]....
        /*0690*/ 	.word	0x0500000f


	//   ....[118]....
        /*0694*/ 	.word	0x0500000f


	//   ....[119]....
        /*0698*/ 	.word	0x0500000f


	//   ....[120]....
        /*069c*/ 	.word	0x0500000f


	//   ....[121]....
        /*06a0*/ 	.word	0x0500000f


	//   ....[122]....
        /*06a4*/ 	.word	0x0500000f


	//   ....[123]....
        /*06a8*/ 	.word	0x0500000f


	//   ....[124]....
        /*06ac*/ 	.word	0x0500000f


	//   ....[125]....
        /*06b0*/ 	.word	0x0500000f


	//   ....[126]....
        /*06b4*/ 	.word	0x0500000f


	//   ....[127]....
        /*06b8*/ 	.word	0x0500000f


	//   ....[128]....
        /*06bc*/ 	.word	0x0500000f


	//----- nvinfo : EIATTR_COOP_GROUP_INSTR_OFFSETS
	.align		4
.L_821:
        /*06c0*/ 	.byte	0x04, 0x28
        /*06c2*/ 	.short	(.L_823 - .L_822)


	//   ....[0]....
.L_822:
        /*06c4*/ 	.word	0x00000060


	//   ....[1]....
        /*06c8*/ 	.word	0x00000140


	//   ....[2]....
        /*06cc*/ 	.word	0x00000190


	//   ....[3]....
        /*06d0*/ 	.word	0x00000380


	//   ....[4]....
        /*06d4*/ 	.word	0x000004e0


	//   ....[5]....
        /*06d8*/ 	.word	0x00000600


	//   ....[6]....
        /*06dc*/ 	.word	0x00000760


	//   ....[7]....
        /*06e0*/ 	.word	0x00002440


	//   ....[8]....
        /*06e4*/ 	.word	0x00004860


	//   ....[9]....
        /*06e8*/ 	.word	0x00004ed0


	//   ....[10]....
        /*06ec*/ 	.word	0x00005650


	//   ....[11]....
        /*06f0*/ 	.word	0x00005b00


	//   ....[12]....
        /*06f4*/ 	.word	0x00005c20


	//   ....[13]....
        /*06f8*/ 	.word	0x00005f80


	//   ....[14]....
        /*06fc*/ 	.word	0x00006050


	//   ....[15]....
        /*0700*/ 	.word	0x00006930


	//   ....[16]....
        /*0704*/ 	.word	0x00006df0


	//   ....[17]....
        /*0708*/ 	.word	0x000070a0


	//   ....[18]....
        /*070c*/ 	.word	0x000077f0


	//   ....[19]....
        /*0710*/ 	.word	0x00007940


	//   ....[20]....
        /*0714*/ 	.word	0x00007e90


	//   ....[21]....
        /*0718*/ 	.word	0x00007ef0


	//   ....[22]....
        /*071c*/ 	.word	0x00009050


	//   ....[23]....
        /*0720*/ 	.word	0x00009730


	//   ....[24]....
        /*0724*/ 	.word	0x00009750


	//   ....[25]....
        /*0728*/ 	.word	0x00009bb0


	//   ....[26]....
        /*072c*/ 	.word	0x00009d80


	//   ....[27]....
        /*0730*/ 	.word	0x0000abd0


	//   ....[28]....
        /*0734*/ 	.word	0x0000af60


	//   ....[29]....
        /*0738*/ 	.word	0x0000b1f0


	//   ....[30]....
        /*073c*/ 	.word	0x0000b8d0


	//   ....[31]....
        /*0740*/ 	.word	0x0000b9a0


	//   ....[32]....
        /*0744*/ 	.word	0x0000bf20


	//   ....[33]....
        /*0748*/ 	.word	0x0000c0f0


	//   ....[34]....
        /*074c*/ 	.word	0x0000cfb0


	//   ....[35]....
        /*0750*/ 	.word	0x0000cff0


	//   ....[36]....
        /*0754*/ 	.word	0x0000d080


	//   ....[37]....
        /*0758*/ 	.word	0x0000d100


	//   ....[38]....
        /*075c*/ 	.word	0x0000d110


	//   ....[39]....
        /*0760*/ 	.word	0x0000e8f0


	//   ....[40]....
        /*0764*/ 	.word	0x0000ecd0


	//   ....[41]....
        /*0768*/ 	.word	0x0000ecf0


	//   ....[42]....
        /*076c*/ 	.word	0x0000ed00


	//   ....[43]....
        /*0770*/ 	.word	0x0000ed10


	//   ....[44]....
        /*0774*/ 	.word	0x0000f940


	//   ....[45]....
        /*0778*/ 	.word	0x0000f970


	//   ....[46]....
        /*077c*/ 	.word	0x0000fc20


	//   ....[47]....
        /*0780*/ 	.word	0x0000fc40


	//   ....[48]....
        /*0784*/ 	.word	0x00010360


	//   ....[49]....
        /*0788*/ 	.word	0x00010370


	//   ....[50]....
        /*078c*/ 	.word	0x00010bc0


	//   ....[51]....
        /*0790*/ 	.word	0x00010be0


	//   ....[52]....
        /*0794*/ 	.word	0x00011f60


	//   ....[53]....
        /*0798*/ 	.word	0x00011fa0


	//   ....[54]....
        /*079c*/ 	.word	0x000121e0


	//   ....[55]....
        /*07a0*/ 	.word	0x00012200


	//   ....[56]....
        /*07a4*/ 	.word	0x000124c0


	//   ....[57]....
        /*07a8*/ 	.word	0x000126d0


	//   ....[58]....
        /*07ac*/ 	.word	0x00012700


	//   ....[59]....
        /*07b0*/ 	.word	0x00012730


	//   ....[60]....
        /*07b4*/ 	.word	0x00012760


	//   ....[61]....
        /*07b8*/ 	.word	0x00012790


	//   ....[62]....
        /*07bc*/ 	.word	0x000127c0


	//   ....[63]....
        /*07c0*/ 	.word	0x00012960


	//   ....[64]....
        /*07c4*/ 	.word	0x00012990


	//   ....[65]....
        /*07c8*/ 	.word	0x000129c0


	//   ....[66]....
        /*07cc*/ 	.word	0x000129f0


	//   ....[67]....
        /*07d0*/ 	.word	0x00012a20


	//   ....[68]....
        /*07d4*/ 	.word	0x00012a50


	//   ....[69]....
        /*07d8*/ 	.word	0x00012af0


	//   ....[70]....
        /*07dc*/ 	.word	0x00012b20


	//   ....[71]....
        /*07e0*/ 	.word	0x00012b30


	//   ....[72]....
        /*07e4*/ 	.word	0x00012b60


	//   ....[73]....
        /*07e8*/ 	.word	0x00014860


	//   ....[74]....
        /*07ec*/ 	.word	0x00015300


	//   ....[75]....
        /*07f0*/ 	.word	0x00015320


	//   ....[76]....
        /*07f4*/ 	.word	0x000153d0


	//   ....[77]....
        /*07f8*/ 	.word	0x000153e0


	//   ....[78]....
        /*07fc*/ 	.word	0x00015460


	//   ....[79]....
        /*0800*/ 	.word	0x00015470


	//   ....[80]....
        /*0804*/ 	.word	0x00015480


	//   ....[81]....
        /*0808*/ 	.word	0x00015490


	//   ....[82]....
        /*080c*/ 	.word	0x00018f80


	//   ....[83]....
        /*0810*/ 	.word	0x00018fb0


	//   ....[84]....
        /*0814*/ 	.word	0x00019010


	//   ....[85]....
        /*0818*/ 	.word	0x00019040


	//   ....[86]....
        /*081c*/ 	.word	0x00019070


	//   ....[87]....
        /*0820*/ 	.word	0x000190a0


	//   ....[88]....
        /*0824*/ 	.word	0x000190d0


	//   ....[89]....
        /*0828*/ 	.word	0x00019100


	//   ....[90]....
        /*082c*/ 	.word	0x000192c0


	//   ....[91]....
        /*0830*/ 	.word	0x000192f0


	//   ....[92]....
        /*0834*/ 	.word	0x00019320


	//   ....[93]....
        /*0838*/ 	.word	0x00019350


	//   ....[94]....
        /*083c*/ 	.word	0x00019380


	//   ....[95]....
        /*0840*/ 	.word	0x000193b0


	//   ....[96]....
        /*0844*/ 	.word	0x00019480


	//   ....[97]....
        /*0848*/ 	.word	0x000194a0


	//   ....[98]....
        /*084c*/ 	.word	0x000194b0


	//   ....[99]....
        /*0850*/ 	.word	0x00019530


	//   ....[100]....
        /*0854*/ 	.word	0x0001a060


	//   ....[101]....
        /*0858*/ 	.word	0x0001a770


	//   ....[102]....
        /*085c*/ 	.word	0x0001a930


	//   ....[103]....
        /*0860*/ 	.word	0x0001a980


	//   ....[104]....
        /*0864*/ 	.word	0x0001a9e0


	//   ....[105]....
        /*0868*/ 	.word	0x0001aad0


	//   ....[106]....
        /*086c*/ 	.word	0x0001ab30


	//   ....[107]....
        /*0870*/ 	.word	0x0001ac20


	//   ....[108]....
        /*0874*/ 	.word	0x0001ac80


	//   ....[109]....
        /*0878*/ 	.word	0x0001ad50


	//   ....[110]....
        /*087c*/ 	.word	0x0001b080


	//   ....[111]....
        /*0880*/ 	.word	0x0001b120


	//   ....[112]....
        /*0884*/ 	.word	0x0001b2c0


	//   ....[113]....
        /*0888*/ 	.word	0x0001b330


	//   ....[114]....
        /*088c*/ 	.word	0x0001b3a0


	//   ....[115]....
        /*0890*/ 	.word	0x0001b410


	//   ....[116]....
        /*0894*/ 	.word	0x0001b480


	//   ....[117]....
        /*0898*/ 	.word	0x0001b500


	//   ....[118]....
        /*089c*/ 	.word	0x0001b590


	//   ....[119]....
        /*08a0*/ 	.word	0x0001b630


	//   ....[120]....
        /*08a4*/ 	.word	0x0001b6a0


	//   ....[121]....
        /*08a8*/ 	.word	0x0001b710


	//   ....[122]....
        /*08ac*/ 	.word	0x0001b780


	//   ....[123]....
        /*08b0*/ 	.word	0x0001b800


	//   ....[124]....
        /*08b4*/ 	.word	0x0001b870


	//   ....[125]....
        /*08b8*/ 	.word	0x0001b920


	//   ....[126]....
        /*08bc*/ 	.word	0x0001b970


	//   ....[127]....
        /*08c0*/ 	.word	0x0001ba20


	//   ....[128]....
        /*08c4*/ 	.word	0x0001bb50


	//----- nvinfo : EIATTR_REG_RECONFIG
	.align		4
.L_823:
        /*08c8*/ 	.byte	0x01, 0x54
	.zero		2


	//----- nvinfo : EIATTR_SYSCALL_OFFSETS
	.align		4
        /*08cc*/ 	.byte	0x04, 0x46
        /*08ce*/ 	.short	(.L_825 - .L_824)


	//   ....[0]....
.L_824:
        /*08d0*/ 	.word	0x00004a30


	//   ....[1]....
        /*08d4*/ 	.word	0x00014490


	//   ....[2]....
        /*08d8*/ 	.word	0x000145e0


	//   ....[3]....
        /*08dc*/ 	.word	0x000146d0


	//   ....[4]....
        /*08e0*/ 	.word	0x00014ee0


	//----- nvinfo : EIATTR_MBARRIER_INSTR_OFFSETS
	.align		4
.L_825:
        /*08e4*/ 	.byte	0x04, 0x39
        /*08e6*/ 	.short	(.L_827 - .L_826)


	//   ....[0]....
.L_826:
        /*08e8*/ 	.word	0x00000270
        /*08ec*/ 	.word	0x000000ff
        /*08f0*/ 	.word	0x00028c00
        /*08f4*/ 	.short	0x0100
        /*08f6*/ 	.byte	0x08
	.zero		1


	//   ....[1]....
        /*08f8*/ 	.word	0x00000280
        /*08fc*/ 	.word	0x000000ff
        /*0900*/ 	.word	0x00028c20
        /*0904*/ 	.short	0x0100
        /*0906*/ 	.byte	0x08
	.zero		1


	//   ....[2]....
        /*0908*/ 	.word	0x00000330
        /*090c*/ 	.word	0x000000ff
        /*0910*/ 	.word	0x00028c30
        /*0914*/ 	.short	0x0100
        /*0916*/ 	.byte	0x06
	.zero		1


	//   ....[3]....
        /*0918*/ 	.word	0x00000340
        /*091c*/ 	.word	0x000000ff
        /*0920*/ 	.word	0x00028c40
        /*0924*/ 	.short	0x0100
        /*0926*/ 	.byte	0x06
	.zero		1


	//   ....[4]....
        /*0928*/ 	.word	0x00000350
        /*092c*/ 	.word	0x000000ff
        /*0930*/ 	.word	0x00028c38
        /*0934*/ 	.short	0x0100
        /*0936*/ 	.byte	0x06
	.zero		1


	//   ....[5]....
        /*0938*/ 	.word	0x00000360
        /*093c*/ 	.word	0x000000ff
        /*0940*/ 	.word	0x00028c48
        /*0944*/ 	.short	0x0100
        /*0946*/ 	.byte	0x06
	.zero		1


	//   ....[6]....
        /*0948*/ 	.word	0x00000490
        /*094c*/ 	.word	0x000000ff
        /*0950*/ 	.word	0x00028c50
        /*0954*/ 	.short	0x0100
        /*0956*/ 	.byte	0x08
	.zero		1


	//   ....[7]....
        /*0958*/ 	.word	0x000004a0
        /*095c*/ 	.word	0x000000ff
        /*0960*/ 	.word	0x00028c60
        /*0964*/ 	.short	0x0100
        /*0966*/ 	.byte	0x08
	.zero		1


	//   ....[8]....
        /*0968*/ 	.word	0x000004b0
        /*096c*/ 	.word	0x000000ff
        /*0970*/ 	.word	0x00028c58
        /*0974*/ 	.short	0x0100
        /*0976*/ 	.byte	0x08
	.zero		1


	//   ....[9]....
        /*0978*/ 	.word	0x000004c0
        /*097c*/ 	.word	0x000000ff
        /*0980*/ 	.word	0x00028c68
        /*0984*/ 	.short	0x0100
        /*0986*/ 	.byte	0x08
	.zero		1


	//   ....[10]....
        /*0988*/ 	.word	0x000005b0
        /*098c*/ 	.word	0x000000ff
        /*0990*/ 	.word	0x00028c70
        /*0994*/ 	.short	0x0100
        /*0996*/ 	.byte	0x06
	.zero		1


	//   ....[11]....
        /*0998*/ 	.word	0x000005c0
        /*099c*/ 	.word	0x000000ff
        /*09a0*/ 	.word	0x00028c80
        /*09a4*/ 	.short	0x0100
        /*09a6*/ 	.byte	0x06
	.zero		1


	//   ....[12]....
        /*09a8*/ 	.word	0x000005d0
        /*09ac*/ 	.word	0x000000ff
        /*09b0*/ 	.word	0x00028c78
        /*09b4*/ 	.short	0x0100
        /*09b6*/ 	.byte	0x06
	.zero		1


	//   ....[13]....
        /*09b8*/ 	.word	0x000005e0
        /*09bc*/ 	.word	0x000000ff
        /*09c0*/ 	.word	0x00028c88
        /*09c4*/ 	.short	0x0100
        /*09c6*/ 	.byte	0x06
	.zero		1


	//   ....[14]....
        /*09c8*/ 	.word	0x00000710
        /*09cc*/ 	.word	0x000000ff
        /*09d0*/ 	.word	0x00028c90
        /*09d4*/ 	.short	0x0100
        /*09d6*/ 	.byte	0x08
	.zero		1


	//   ....[15]....
        /*09d8*/ 	.word	0x00000720
        /*09dc*/ 	.word	0x000000ff
        /*09e0*/ 	.word	0x00028ca0
        /*09e4*/ 	.short	0x0100
        /*09e6*/ 	.byte	0x08
	.zero		1


	//   ....[16]....
        /*09e8*/ 	.word	0x00000730
        /*09ec*/ 	.word	0x000000ff
        /*09f0*/ 	.word	0x00028c98
        /*09f4*/ 	.short	0x0100
        /*09f6*/ 	.byte	0x08
	.zero		1


	//   ....[17]....
        /*09f8*/ 	.word	0x00000740
        /*09fc*/ 	.word	0x000000ff
        /*0a00*/ 	.word	0x00028ca8
        /*0a04*/ 	.short	0x0100
        /*0a06*/ 	.byte	0x08
	.zero		1


	//   ....[18]....
        /*0a08*/ 	.word	0x00000870
        /*0a0c*/ 	.word	0x000000ff
        /*0a10*/ 	.word	0x00028cb0
        /*0a14*/ 	.short	0x0100
        /*0a16*/ 	.byte	0x08
	.zero		1


	//   ....[19]....
        /*0a18*/ 	.word	0x00000880
        /*0a1c*/ 	.word	0x000000ff
        /*0a20*/ 	.word	0x00028cc0
        /*0a24*/ 	.short	0x0100
        /*0a26*/ 	.byte	0x08
	.zero		1


	//   ....[20]....
        /*0a28*/ 	.word	0x00000890
        /*0a2c*/ 	.word	0x000000ff
        /*0a30*/ 	.word	0x00028cb8
        /*0a34*/ 	.short	0x0100
        /*0a36*/ 	.byte	0x08
	.zero		1


	//   ....[21]....
        /*0a38*/ 	.word	0x000008a0
        /*0a3c*/ 	.word	0x000000ff
        /*0a40*/ 	.word	0x00028cc8
        /*0a44*/ 	.short	0x0100
        /*0a46*/ 	.byte	0x08
	.zero		1


	//   ....[22]....
        /*0a48*/ 	.word	0x00002580
        /*0a4c*/ 	.word	0x000000ff
        /*0a50*/ 	.word	0x00028c50
        /*0a54*/ 	.short	0x010a
        /*0a56*/ 	.byte	0x17
	.zero		1


	//   ....[23]....
        /*0a58*/ 	.word	0x00002850
        /*0a5c*/ 	.word	0x00000000
        /*0a60*/ 	.word	0x00000000
        /*0a64*/ 	.short	0x0101
        /*0a66*/ 	.byte	0x3f
	.zero		1


	//   ....[24]....
        /*0a68*/ 	.word	0x000031b0
        /*0a6c*/ 	.word	0x000000ff
        /*0a70*/ 	.word	0x00028c50
        /*0a74*/ 	.short	0x010a
        /*0a76*/ 	.byte	0x17
	.zero		1


	//   ....[25]....
        /*0a78*/ 	.word	0x000031f0
        /*0a7c*/ 	.word	0x000000ff
        /*0a80*/ 	.word	0x00028c50
        /*0a84*/ 	.short	0x010a
        /*0a86*/ 	.byte	0x17
	.zero		1


	//   ....[26]....
        /*0a88*/ 	.word	0x000033d0
        /*0a8c*/ 	.word	0x00000000
        /*0a90*/ 	.word	0x00000000
        /*0a94*/ 	.short	0x0101
        /*0a96*/ 	.byte	0x3f
	.zero		1


	//   ....[27]....
        /*0a98*/ 	.word	0x00004ae0
        /*0a9c*/ 	.word	0x000000ff
        /*0aa0*/ 	.word	0x00028c00
        /*0aa4*/ 	.short	0x010a
        /*0aa6*/ 	.byte	0x2e
	.zero		1


	//   ....[28]....
        /*0aa8*/ 	.word	0x00004b60
        /*0aac*/ 	.word	0x00000007
        /*0ab0*/ 	.word	0x00028c30
        /*0ab4*/ 	.short	0x010a
        /*0ab6*/ 	.byte	0x3f
	.zero		1


	//   ....[29]....
        /*0ab8*/ 	.word	0x00004ba0
        /*0abc*/ 	.word	0x00000007
        /*0ac0*/ 	.word	0x00028c30
        /*0ac4*/ 	.short	0x010a
        /*0ac6*/ 	.byte	0x3f
	.zero		1


	//   ....[30]....
        /*0ac8*/ 	.word	0x00004fc0
        /*0acc*/ 	.word	0x00000003
        /*0ad0*/ 	.word	0x00000000
        /*0ad4*/ 	.short	0x0101
        /*0ad6*/ 	.byte	0x3f
	.zero		1


	//   ....[31]....
        /*0ad8*/ 	.word	0x00006630
        /*0adc*/ 	.word	0x00000007
        /*0ae0*/ 	.word	0x00028c50
        /*0ae4*/ 	.short	0x010a
        /*0ae6*/ 	.byte	0x3f
	.zero		1


	//   ....[32]....
        /*0ae8*/ 	.word	0x00006670
        /*0aec*/ 	.word	0x00000007
        /*0af0*/ 	.word	0x00028c50
        /*0af4*/ 	.short	0x010a
        /*0af6*/ 	.byte	0x3f
	.zero		1


	//   ....[33]....
        /*0af8*/ 	.word	0x00006950
        /*0afc*/ 	.word	0x00000007
        /*0b00*/ 	.word	0x00000000
        /*0b04*/ 	.short	0x0101
        /*0b06*/ 	.byte	0x3f
	.zero		1


	//   ....[34]....
        /*0b08*/ 	.word	0x00006be0
        /*0b0c*/ 	.word	0x000000ff
        /*0b10*/ 	.word	0x00028c30
        /*0b14*/ 	.short	0x010a
        /*0b16*/ 	.byte	0x1b
	.zero		1


	//   ....[35]....
        /*0b18*/ 	.word	0x00006c20
        /*0b1c*/ 	.word	0x000000ff
        /*0b20*/ 	.word	0x00028c30
        /*0b24*/ 	.short	0x010a
        /*0b26*/ 	.byte	0x1b
	.zero		1


	//   ....[36]....
        /*0b28*/ 	.word	0x00006ea0
        /*0b2c*/ 	.word	0x00000008
        /*0b30*/ 	.word	0x00000000
        /*0b34*/ 	.short	0x0101
        /*0b36*/ 	.byte	0x3f
	.zero		1


	//   ....[37]....
        /*0b38*/ 	.word	0x00008d90
        /*0b3c*/ 	.word	0x000000ff
        /*0b40*/ 	.word	0x00028c50
        /*0b44*/ 	.short	0x010a
        /*0b46*/ 	.byte	0x1b
	.zero		1


	//   ....[38]....
        /*0b48*/ 	.word	0x00008dd0
        /*0b4c*/ 	.word	0x000000ff
        /*0b50*/ 	.word	0x00028c50
        /*0b54*/ 	.short	0x010a
        /*0b56*/ 	.byte	0x1b
	.zero		1


	//   ....[39]....
        /*0b58*/ 	.word	0x00009070
        /*0b5c*/ 	.word	0x0000000a
        /*0b60*/ 	.word	0x00000000
        /*0b64*/ 	.short	0x0101
        /*0b66*/ 	.byte	0x3f
	.zero		1


	//   ....[40]....
        /*0b68*/ 	.word	0x00009460
        /*0b6c*/ 	.word	0x000000ff
        /*0b70*/ 	.word	0x00028c30
        /*0b74*/ 	.short	0x010a
        /*0b76*/ 	.byte	0x18
	.zero		1


	//   ....[41]....
        /*0b78*/ 	.word	0x000094a0
        /*0b7c*/ 	.word	0x000000ff
        /*0b80*/ 	.word	0x00028c30
        /*0b84*/ 	.short	0x010a
        /*0b86*/ 	.byte	0x18
	.zero		1


	//   ....[42]....
        /*0b88*/ 	.word	0x0000a190
        /*0b8c*/ 	.word	0x0000000b
        /*0b90*/ 	.word	0x00000000
        /*0b94*/ 	.short	0x0101
        /*0b96*/ 	.byte	0x3f
	.zero		1


	//   ....[43]....
        /*0b98*/ 	.word	0x0000a930
        /*0b9c*/ 	.word	0x000000ff
        /*0ba0*/ 	.word	0x00028c50
        /*0ba4*/ 	.short	0x010a
        /*0ba6*/ 	.byte	0x18
	.zero		1


	//   ....[44]....
        /*0ba8*/ 	.word	0x0000a970
        /*0bac*/ 	.word	0x000000ff
        /*0bb0*/ 	.word	0x00028c50
        /*0bb4*/ 	.short	0x010a
        /*0bb6*/ 	.byte	0x18
	.zero		1


	//   ....[45]....
        /*0bb8*/ 	.word	0x0000abf0
        /*0bbc*/ 	.word	0x0000000a
        /*0bc0*/ 	.word	0x00000000
        /*0bc4*/ 	.short	0x0101
        /*0bc6*/ 	.byte	0x3f
	.zero		1


	//   ....[46]....
        /*0bc8*/ 	.word	0x0000ad60
        /*0bcc*/ 	.word	0x000000ff
        /*0bd0*/ 	.word	0x00028c30
        /*0bd4*/ 	.short	0x010a
        /*0bd6*/ 	.byte	0x1a
	.zero		1


	//   ....[47]....
        /*0bd8*/ 	.word	0x0000ada0
        /*0bdc*/ 	.word	0x000000ff
        /*0be0*/ 	.word	0x00028c30
        /*0be4*/ 	.short	0x010a
        /*0be6*/ 	.byte	0x1a
	.zero		1


	//   ....[48]....
        /*0be8*/ 	.word	0x0000aff0
        /*0bec*/ 	.word	0x00000005
        /*0bf0*/ 	.word	0x00000000
        /*0bf4*/ 	.short	0x0101
        /*0bf6*/ 	.byte	0x3f
	.zero		1


	//   ....[49]....
        /*0bf8*/ 	.word	0x0000ccf0
        /*0bfc*/ 	.word	0x000000ff
        /*0c00*/ 	.word	0x00028c50
        /*0c04*/ 	.short	0x010a
        /*0c06*/ 	.byte	0x1a
	.zero		1


	//   ....[50]....
        /*0c08*/ 	.word	0x0000cd30
        /*0c0c*/ 	.word	0x000000ff
        /*0c10*/ 	.word	0x00028c50
        /*0c14*/ 	.short	0x010a
        /*0c16*/ 	.byte	0x1a
	.zero		1


	//   ....[51]....
        /*0c18*/ 	.word	0x0000cfd0
        /*0c1c*/ 	.word	0x00000009
        /*0c20*/ 	.word	0x00000000
        /*0c24*/ 	.short	0x0101
        /*0c26*/ 	.byte	0x3f
	.zero		1


	//   ....[52]....
        /*0c28*/ 	.word	0x0000f920
        /*0c2c*/ 	.word	0x000000ff
        /*0c30*/ 	.word	0x00000000
        /*0c34*/ 	.short	0x0101
        /*0c36*/ 	.byte	0x04
	.zero		1


	//   ....[53]....
        /*0c38*/ 	.word	0x00010280
        /*0c3c*/ 	.word	0x000000ff
        /*0c40*/ 	.word	0x00000000
        /*0c44*/ 	.short	0x0101
        /*0c46*/ 	.byte	0x04
	.zero		1


	//   ....[54]....
        /*0c48*/ 	.word	0x00014ac0
        /*0c4c*/ 	.word	0x00000000
        /*0c50*/ 	.word	0x00028c40
        /*0c54*/ 	.short	0x010a
        /*0c56*/ 	.byte	0x3f
	.zero		1


	//   ....[55]....
        /*0c58*/ 	.word	0x00015580
        /*0c5c*/ 	.word	0x00000013
        /*0c60*/ 	.word	0x00028c00
        /*0c64*/ 	.short	0x0107
        /*0c66*/ 	.byte	0x3f
	.zero		1


	//   ....[56]....
        /*0c68*/ 	.word	0x00015670
        /*0c6c*/ 	.word	0x00000013
        /*0c70*/ 	.word	0x00028c00
        /*0c74*/ 	.short	0x0101
        /*0c76*/ 	.byte	0x3f
	.zero		1


	//   ....[57]....
        /*0c78*/ 	.word	0x00015690
        /*0c7c*/ 	.word	0x00000013
        /*0c80*/ 	.word	0x00028c20
        /*0c84*/ 	.short	0x010a
        /*0c86*/ 	.byte	0x3f
	.zero		1


	//   ....[58]....
        /*0c88*/ 	.word	0x00015770
        /*0c8c*/ 	.word	0x00000000
        /*0c90*/ 	.word	0x00028c60
        /*0c94*/ 	.short	0x010a
        /*0c96*/ 	.byte	0x3f
	.zero		1


	//   ....[59]....
        /*0c98*/ 	.word	0x00016460
        /*0c9c*/ 	.word	0x00000003
        /*0ca0*/ 	.word	0x00028c40
        /*0ca4*/ 	.short	0x010a
        /*0ca6*/ 	.byte	0x3f
	.zero		1


	//   ....[60]....
        /*0ca8*/ 	.word	0x000166c0
        /*0cac*/ 	.word	0x00000003
        /*0cb0*/ 	.word	0x00028c60
        /*0cb4*/ 	.short	0x010a
        /*0cb6*/ 	.byte	0x3f
	.zero		1


	//   ....[61]....
        /*0cb8*/ 	.word	0x00017270
        /*0cbc*/ 	.word	0x00000004
        /*0cc0*/ 	.word	0x00028c40
        /*0cc4*/ 	.short	0x010a
        /*0cc6*/ 	.byte	0x3f
	.zero		1


	//   ....[62]....
        /*0cc8*/ 	.word	0x000174c0
        /*0ccc*/ 	.word	0x00000004
        /*0cd0*/ 	.word	0x00028c60
        /*0cd4*/ 	.short	0x010a
        /*0cd6*/ 	.byte	0x3f
	.zero		1


	//   ....[63]....
        /*0cd8*/ 	.word	0x00018000
        /*0cdc*/ 	.word	0x00000004
        /*0ce0*/ 	.word	0x00028c40
        /*0ce4*/ 	.short	0x010a
        /*0ce6*/ 	.byte	0x3f
	.zero		1


	//   ....[64]....
        /*0ce8*/ 	.word	0x00018260
        /*0cec*/ 	.word	0x00000004
        /*0cf0*/ 	.word	0x00028c60
        /*0cf4*/ 	.short	0x010a
        /*0cf6*/ 	.byte	0x3f
	.zero		1


	//   ....[65]....
        /*0cf8*/ 	.word	0x00019fe0
        /*0cfc*/ 	.word	0x00000000
        /*0d00*/ 	.word	0x00028c20
        /*0d04*/ 	.short	0x010a
        /*0d06*/ 	.byte	0x3f
	.zero		1


	//   ....[66]....
        /*0d08*/ 	.word	0x0001a1a0
        /*0d0c*/ 	.word	0x00000006
        /*0d10*/ 	.word	0x00000000
        /*0d14*/ 	.short	0x010a
        /*0d16*/ 	.byte	0x3f
	.zero		1


	//   ....[67]....
        /*0d18*/ 	.word	0x0001a210
        /*0d1c*/ 	.word	0x00000007
        /*0d20*/ 	.word	0x00000000
        /*0d24*/ 	.short	0x010a
        /*0d26*/ 	.byte	0x3f
	.zero		1


	//   ....[68]....
        /*0d28*/ 	.word	0x0001a280
        /*0d2c*/ 	.word	0x00000004
        /*0d30*/ 	.word	0x00000000
        /*0d34*/ 	.short	0x010a
        /*0d36*/ 	.byte	0x3f
	.zero		1


	//   ....[69]....
        /*0d38*/ 	.word	0x0001a2b0
        /*0d3c*/ 	.word	0x00000003
        /*0d40*/ 	.word	0x00000000
        /*0d44*/ 	.short	0x010a
        /*0d46*/ 	.byte	0x3f
	.zero		1


	//   ....[70]....
        /*0d48*/ 	.word	0x0001a320
        /*0d4c*/ 	.word	0x00000003
        /*0d50*/ 	.word	0x00028c50
        /*0d54*/ 	.short	0x010a
        /*0d56*/ 	.byte	0x3f
	.zero		1


	//   ....[71]....
        /*0d58*/ 	.word	0x0001a380
        /*0d5c*/ 	.word	0x00000003
        /*0d60*/ 	.word	0x00028c50
        /*0d64*/ 	.short	0x010a
        /*0d66*/ 	.byte	0x3f
	.zero		1


	//   ....[72]....
        /*0d68*/ 	.word	0x0001a3e0
        /*0d6c*/ 	.word	0x00000003
        /*0d70*/ 	.word	0x00028c00
        /*0d74*/ 	.short	0x010a
        /*0d76*/ 	.byte	0x3f
	.zero		1


	//   ....[73]....
        /*0d78*/ 	.word	0x0001a430
        /*0d7c*/ 	.word	0x00000007
        /*0d80*/ 	.word	0x00028c30
        /*0d84*/ 	.short	0x010a
        /*0d86*/ 	.byte	0x3f
	.zero		1


	//   ....[74]....
        /*0d88*/ 	.word	0x0001a480
        /*0d8c*/ 	.word	0x00000007
        /*0d90*/ 	.word	0x00028c50
        /*0d94*/ 	.short	0x010a
        /*0d96*/ 	.byte	0x3f
	.zero		1


	//   ....[75]....
        /*0d98*/ 	.word	0x0001a4e0
        /*0d9c*/ 	.word	0x00000008
        /*0da0*/ 	.word	0x00028c30
        /*0da4*/ 	.short	0x010a
        /*0da6*/ 	.byte	0x3f
	.zero		1


	//   ....[76]....
        /*0da8*/ 	.word	0x0001a530
        /*0dac*/ 	.word	0x0000000a
        /*0db0*/ 	.word	0x00028c50
        /*0db4*/ 	.short	0x010a
        /*0db6*/ 	.byte	0x3f
	.zero		1


	//   ....[77]....
        /*0db8*/ 	.word	0x0001a590
        /*0dbc*/ 	.word	0x00000006
        /*0dc0*/ 	.word	0x00028c30
        /*0dc4*/ 	.short	0x010a
        /*0dc6*/ 	.byte	0x3f
	.zero		1


	//   ....[78]....
        /*0dc8*/ 	.word	0x0001a5e0
        /*0dcc*/ 	.word	0x0000000a
        /*0dd0*/ 	.word	0x00028c50
        /*0dd4*/ 	.short	0x010a
        /*0dd6*/ 	.byte	0x3f
	.zero		1


	//   ....[79]....
        /*0dd8*/ 	.word	0x0001a640
        /*0ddc*/ 	.word	0x00000005
        /*0de0*/ 	.word	0x00028c30
        /*0de4*/ 	.short	0x010a
        /*0de6*/ 	.byte	0x3f
	.zero		1


	//   ....[80]....
        /*0de8*/ 	.word	0x0001a690
        /*0dec*/ 	.word	0x00000009
        /*0df0*/ 	.word	0x00028c50
        /*0df4*/ 	.short	0x010a
        /*0df6*/ 	.byte	0x3f
	.zero		1


	//   ....[81]....
        /*0df8*/ 	.word	0x0001a830
        /*0dfc*/ 	.word	0x00000000
        /*0e00*/ 	.word	0x00028c40
        /*0e04*/ 	.short	0x010a
        /*0e06*/ 	.byte	0x3f
	.zero		1


	//   ....[82]....
        /*0e08*/ 	.word	0x0001ad90
        /*0e0c*/ 	.word	0x00000013
        /*0e10*/ 	.word	0x00028c20
        /*0e14*/ 	.short	0x010a
        /*0e16*/ 	.byte	0x3f
	.zero		1


	//   ....[83]....
        /*0e18*/ 	.word	0x0001ade0
        /*0e1c*/ 	.word	0x00000000
        /*0e20*/ 	.word	0x00028c60
        /*0e24*/ 	.short	0x010a
        /*0e26*/ 	.byte	0x3f
	.zero		1


	//   ....[84]....
        /*0e28*/ 	.word	0x0001ae30
        /*0e2c*/ 	.word	0x00000003
        /*0e30*/ 	.word	0x00028c40
        /*0e34*/ 	.short	0x010a
        /*0e36*/ 	.byte	0x3f
	.zero		1


	//   ....[85]....
        /*0e38*/ 	.word	0x0001ae80
        /*0e3c*/ 	.word	0x00000003
        /*0e40*/ 	.word	0x00028c60
        /*0e44*/ 	.short	0x010a
        /*0e46*/ 	.byte	0x3f
	.zero		1


	//   ....[86]....
        /*0e48*/ 	.word	0x0001aed0
        /*0e4c*/ 	.word	0x00000004
        /*0e50*/ 	.word	0x00028c40
        /*0e54*/ 	.short	0x010a
        /*0e56*/ 	.byte	0x3f
	.zero		1


	//   ....[87]....
        /*0e58*/ 	.word	0x0001af20
        /*0e5c*/ 	.word	0x00000004
        /*0e60*/ 	.word	0x00028c60
        /*0e64*/ 	.short	0x010a
        /*0e66*/ 	.byte	0x3f
	.zero		1


	//   ....[88]....
        /*0e68*/ 	.word	0x0001af70
        /*0e6c*/ 	.word	0x00000004
        /*0e70*/ 	.word	0x00028c40
        /*0e74*/ 	.short	0x010a
        /*0e76*/ 	.byte	0x3f
	.zero		1


	//   ....[89]....
        /*0e78*/ 	.word	0x0001afc0
        /*0e7c*/ 	.word	0x00000004
        /*0e80*/ 	.word	0x00028c60
        /*0e84*/ 	.short	0x010a
        /*0e86*/ 	.byte	0x3f
	.zero		1


	//   ....[90]....
        /*0e88*/ 	.word	0x0001ba70
        /*0e8c*/ 	.word	0x00000000
        /*0e90*/ 	.word	0x00028c20
        /*0e94*/ 	.short	0x010a
        /*0e96*/ 	.byte	0x3f
	.zero		1


	//   ....[91]....
        /*0e98*/ 	.word	0x0001bc10
        /*0e9c*/ 	.word	0x00000006
        /*0ea0*/ 	.word	0x00000000
        /*0ea4*/ 	.short	0x010a
        /*0ea6*/ 	.byte	0x3f
	.zero		1


	//   ....[92]....
        /*0ea8*/ 	.word	0x0001bc60
        /*0eac*/ 	.word	0x00000007
        /*0eb0*/ 	.word	0x00000000
        /*0eb4*/ 	.short	0x010a
        /*0eb6*/ 	.byte	0x3f
	.zero		1


	//   ....[93]....
        /*0eb8*/ 	.word	0x0001bcb0
        /*0ebc*/ 	.word	0x00000004
        /*0ec0*/ 	.word	0x00000000
        /*0ec4*/ 	.short	0x010a
        /*0ec6*/ 	.byte	0x3f
	.zero		1


	//----- nvinfo : EIATTR_NUM_MBARRIERS
	.align		4
.L_827:
        /*0ec8*/ 	.byte	0x03, 0x38
        /*0eca*/ 	.short	0x0016


	//----- nvinfo : EIATTR_EXIT_INSTR_OFFSETS
	.align		4
        /*0ecc*/ 	.byte	0x04, 0x1c
        /*0ece*/ 	.short	(.L_829 - .L_828)


	//   ....[0]....
.L_828:
        /*0ed0*/ 	.word	0x00000a40


	//   ....[1]....
        /*0ed4*/ 	.word	0x00012460


	//   ....[2]....
        /*0ed8*/ 	.word	0x0001a300


	//----- nvinfo : EIATTR_MAX_THREADS
	.align		4
.L_829:
        /*0edc*/ 	.byte	0x04, 0x05
        /*0ede*/ 	.short	(.L_831 - .L_830)
.L_830:
        /*0ee0*/ 	.word	0x00000180
        /*0ee4*/ 	.word	0x00000001
        /*0ee8*/ 	.word	0x00000001


	//----- nvinfo : EIATTR_CRS_STACK_SIZE
	.align		4
.L_831:
        /*0eec*/ 	.byte	0x04, 0x1e
        /*0eee*/ 	.short	(.L_833 - .L_832)
.L_832:
        /*0ef0*/ 	.word	0x00000000


	//----- nvinfo : EIATTR_CBANK_PARAM_SIZE
	.align		4
.L_833:
        /*0ef4*/ 	.byte	0x03, 0x19
        /*0ef6*/ 	.short	0x0af0


	//----- nvinfo : EIATTR_PARAM_CBANK
	.align		4
        /*0ef8*/ 	.byte	0x04, 0x0a
        /*0efa*/ 	.short	(.L_835 - .L_834)
	.align		4
.L_834:
        /*0efc*/ 	.word	index@(.nv.constant0._ZN7cutlass13device_kernelIN5flash11enable_sm90INS1_16FlashAttnFwdSm90INS1_25CollectiveMainloopFwdSm90ILi2EN4cute5tupleIJNS5_1CILi1EEES8_S8_EEENS6_IJNS7_ILi64EEESA_SA_EEELi512ENS_6half_tEfNS_4arch4Sm90ELb0ELb1ELb0ELb1ELb0ELb0ELb0ELb0ELb0ELb1ELb1ELb0EEENS1_21CollectiveEpilogueFwdINS6_IJSA_NS7_ILi512EEESA_EEES9_SC_SE_Li256ELb1ELb1ELb1ELb0EEENS1_36VarlenDynamicPersistentTileSchedulerILi64ELi64ELi256ELi128ELb1ELb1ELb1ELb1ELb0ELb1EEEEEEEEEvNT_6ParamsE)
        /*0f00*/ 	.short	0x0210
        /*0f02*/ 	.short	0x0af0


	//----- nvinfo : EIATTR_SW_WAR
	.align		4
.L_835:
        /*0f04*/ 	.byte	0x04, 0x36
        /*0f06*/ 	.short	(.L_837 - .L_836)
.L_836:
        /*0f08*/ 	.word	0x00000008
.L_837:


//--------------------- .nv.info._ZN7cutlass13device_kernelIN5flash11enable_sm90INS1_16FlashAttnFwdSm90INS1_25CollectiveMainloopFwdSm90ILi2EN4cute5tupleIJNS5_1CILi1EEES8_S8_EEENS6_IJNS7_ILi64EEESA_SA_EEELi512ENS_6half_tEfNS_4arch4Sm90ELb0ELb1ELb0ELb1ELb0ELb1ELb0ELb0ELb0ELb1ELb1ELb0EEENS1_21CollectiveEpilogueFwdINS6_IJSA_NS7_ILi512EEESA_EEES9_SC_SE_Li256ELb1ELb1ELb1ELb0EEENS1_36VarlenDynamicPersistentTileSchedulerILi64ELi64ELi256ELi128ELb1ELb1ELb1ELb1ELb0ELb1EEEEEEEEEvNT_6ParamsE --------------------------
	.section	.nv.info._ZN7cutlass13device_kernelIN5flash11enable_sm90INS1_16FlashAttnFwdSm90INS1_25CollectiveMainloopFwdSm90ILi2EN4cute5tupleIJNS5_1CILi1EEES8_S8_EEENS6_IJNS7_ILi64EEESA_SA_EEELi512ENS_6half_tEfNS_4arch4Sm90ELb0ELb1ELb0ELb1ELb0ELb1ELb0ELb0ELb0ELb1ELb1ELb0EEENS1_21CollectiveEpilogueFwdINS6_IJSA_NS7_ILi512EEESA_EEES9_SC_SE_Li256ELb1ELb1ELb1ELb0EEENS1_36VarlenDynamicPersistentTileSchedulerILi64ELi64ELi256ELi128ELb1ELb1ELb1ELb1ELb0ELb1EEEEEEEEEvNT_6ParamsE,"",@"SHT_CUDA_INFO"
	.sectionflags	@""
	.align	4


	//----- nvinfo : EIATTR_CUDA_API_VERSION
	.align		4
        /*0000*/ 	.byte	0x04, 0x37
        /*0002*/ 	.short	(.L_839 - .L_838)
.L_838:
        /*0004*/ 	.word	0x00000082


	//----- nvinfo : EIATTR_KPARAM_INFO
	.align		4
.L_839:
        /*0008*/ 	.byte	0x04, 0x17
        /*000a*/ 	.short	(.L_841 - .L_840)
.L_840:
        /*000c*/ 	.word	0x00000000
        /*0010*/ 	.short	0x0000
        /*0012*/ 	.short	0x0070
        /*0014*/ 	.byte	0x00, 0xf0, 0x01, 0x2a


	//----- nvinfo : EIATTR_SPARSE_MMA_MASK
	.align		4
.L_841:
        /*0018*/ 	.byte	0x03, 0x50
        /*001a*/ 	.short	0x0000


	//----- nvinfo : EIATTR_MAXREG_COUNT
	.align		4
        /*001c*/ 	.byte	0x03, 0x1b
        /*001e*/ 	.short	0x00a8


	//----- nvinfo : EIATTR_NUM_BARRIERS
	.align		4
        /*0020*/ 	.byte	0x02, 0x4c
        /*0022*/ 	.byte	0x10
	.zero		1


	//----- nvinfo : EIATTR_EXTERNS
	.align		4
        /*0024*/ 	.byte	0x04, 0x0f
        /*0026*/ 	.short	(.L_843 - .L_842)


	//   ....[0]....
	.align		4
.L_842:
        /*0028*/ 	.word	index@(__assertfail)


	//----- nvinfo : EIATTR_ANNOTATIONS
	.align		4
.L_843:
        /*002c*/ 	.byte	0x04, 0x55
        /*002e*/ 	.short	(.L_845 - .L_844)


	//   ....[0]....
.L_844:
        /* <DEDUP_REMOVED lines=82> */


	//----- nvinfo : EIATTR_MERCURY_ISA_VERSION
	.align		4
.L_845:
        /*0538*/ 	.byte	0x03, 0x5f
        /*053a*/ 	.short	0x0101


	//----- nvinfo : EIATTR_UNUSED_LOAD_BYTE_OFFSET
	.align		4
        /*053c*/ 	.byte	0x04, 0x44
        /*053e*/ 	.short	(.L_847 - .L_846)


	//   ....[0]....
.L_846:
        /*0540*/ 	.word	0x00000a80
        /*0544*/ 	.word	0x0000fff0


	//   ....[1]....
        /*0548*/ 	.word	0x00013ec0
        /*054c*/ 	.word	0x0000fff0


	//----- nvinfo : EIATTR_INT_WARP_WIDE_INSTR_OFFSETS
	.align		4
.L_847:
        /*0550*/ 	.byte	0x04, 0x31
        /*0552*/ 	.short	(.L_849 - .L_848)


	//   ....[0]....
.L_848:
        /*0554*/ 	.word	0x00000190


	//   ....[1]....
        /*0558*/ 	.word	0x000001d0


	//   ....[2]....
        /*055c*/ 	.word	0x00000240


	//   ....[3]....
        /*0560*/ 	.word	0x0001ca10


	//   ....[4]....
        /*0564*/ 	.word	0x0001caa0


	//   ....[5]....
        /*0568*/ 	.word	0x00021390


	//   ....[6]....
        /*056c*/ 	.word	0x00021420


	//----- nvinfo : EIATTR_COOP_GROUP_MASK_REGIDS
	.align		4
.L_849:
        /*0570*/ 	.byte	0x04, 0x29
        /*0572*/ 	.short	(.L_851 - .L_850)


	//   ....[0]....
.L_850:
        /*0574*/ 	.word	0xffffffff


	//   ....[1]....
        /*0578*/ 	.word	0xffffffff


	//   ....[2]....
        /*057c*/ 	.word	0xffffffff


	//   ....[3]....
        /*0580*/ 	.word	0xffffffff


	//   ....[4]....
        /*0584*/ 	.word	0xffffffff


	//   ....[5]....
        /*0588*/ 	.word	0xffffffff


	//   ....[6]....
        /*058c*/ 	.word	0xffffffff


	//   ....[7]....
        /*0590*/ 	.word	0xffffffff


	//   ....[8]....
        /*0594*/ 	.word	0xffffffff


	//   ....[9]....
        /*0598*/ 	.word	0xffffffff


	//   ....[10]....
        /*059c*/ 	.word	0xffffffff


	//   ....[11]....
        /*05a0*/ 	.word	0xffffffff


	//   ....[12]....
        /*05a4*/ 	.word	0xffffffff


	//   ....[13]....
        /*05a8*/ 	.word	0xffffffff


	//   ....[14]....
        /*05ac*/ 	.word	0xffffffff


	//   ....[15]....
        /*05b0*/ 	.word	0xffffffff


	//   ....[16]....
        /*05b4*/ 	.word	0xffffffff


	//   ....[17]....
        /*05b8*/ 	.word	0xffffffff


	//   ....[18]....
        /*05bc*/ 	.word	0xffffffff


	//   ....[19]....
        /*05c0*/ 	.word	0xffffffff


	//   ....[20]....
        /*05c4*/ 	.word	0xffffffff


	//   ....[21]....
        /*05c8*/ 	.word	0xffffffff


	//   ....[22]....
        /*05cc*/ 	.word	0xffffffff


	//   ....[23]....
        /*05d0*/ 	.word	0xffffffff


	//   ....[24]....
        /*05d4*/ 	.word	0xffffffff


	//   ....[25]....
        /*05d8*/ 	.word	0xffffffff


	//   ....[26]....
        /*05dc*/ 	.word	0xffffffff


	//   ....[27]....
        /*05e0*/ 	.word	0xffffffff


	//   ....[28]....
        /*05e4*/ 	.word	0xffffffff


	//   ....[29]....
        /*05e8*/ 	.word	0xffffffff


	//   ....[30]....
        /*05ec*/ 	.word	0xffffffff


	//   ....[31]....
        /*05f0*/ 	.word	0xffffffff


	//   ....[32]....
        /*05f4*/ 	.word	0xffffffff


	//   ....[33]....
        /*05f8*/ 	.word	0xffffffff


	//   ....[34]....
        /*05fc*/ 	.word	0xffffffff


	//   ....[35]....
        /*0600*/ 	.word	0xffffffff


	//   ....[36]....
        /*0604*/ 	.word	0xffffffff


	//   ....[37]....
        /*0608*/ 	.word	0xffffffff


	//   ....[38]....
        /*060c*/ 	.word	0xffffffff


	//   ....[39]....
        /*0610*/ 	.word	0xffffffff


	//   ....[40]....
        /*0614*/ 	.word	0xffffffff


	//   ....[41]....
        /*0618*/ 	.word	0xffffffff


	//   ....[42]....
        /*061c*/ 	.word	0xffffffff


	//   ....[43]....
        /*0620*/ 	.word	0xffffffff


	//   ....[44]....
        /*0624*/ 	.word	0xffffffff


	//   ....[45]....
        /*0628*/ 	.word	0xffffffff


	//   ....[46]....
        /*062c*/ 	.word	0xffffffff


	//   ....[47]....
        /*0630*/ 	.word	0xffffffff


	//   ....[48]....
        /*0634*/ 	.word	0xffffffff


	//   ....[49]....
        /*0638*/ 	.word	0xffffffff


	//   ....[50]....
        /*063c*/ 	.word	0xffffffff


	//   ....[51]....
        /*0640*/ 	.word	0xffffffff


	//   ....[52]....
        /*0644*/ 	.word	0xffffffff


	//   ....[53]....
        /*0648*/ 	.word	0xffffffff


	//   ....[54]....
        /*064c*/ 	.word	0xffffffff


	//   ....[55]....
        /*0650*/ 	.word	0xffffffff


	//   ....[56]....
        /*0654*/ 	.word	0xffffffff


	//   ....[57]....
        /*0658*/ 	.word	0xffffffff


	//   ....[58]....
        /*065c*/ 	.word	0xffffffff


	//   ....[59]....
        /*0660*/ 	.word	0xffffffff


	//   ....[60]....
        /*0664*/ 	.word	0xffffffff


	//   ....[61]....
        /*0668*/ 	.word	0xffffffff


	//   ....[62]....
        /*066c*/ 	.word	0xffffffff


	//   ....[63]....
        /*0670*/ 	.word	0xffffffff


	//   ....[64]....
        /*0674*/ 	.word	0xffffffff


	//   ....[65]....
        /*0678*/ 	.word	0xffffffff


	//   ....[66]....
        /*067c*/ 	.word	0xffffffff


	//   ....[67]....
        /*0680*/ 	.word	0xffffffff


	//   ....[68]....
        /*0684*/ 	.word	0xffffffff


	//   ....[69]....
        /*0688*/ 	.word	0xffffffff


	//   ....[70]....
        /*068c*/ 	.word	0xffffffff


	//   ....[71]....
        /*0690*/ 	.word	0xffffffff


	//   ....[72]....
        /*0694*/ 	.word	0xffffffff


	//   ....[73]....
        /*0698*/ 	.word	0xffffffff


	//   ....[74]....
        /*069c*/ 	.word	0xffffffff


	//   ....[75]....
        /*06a0*/ 	.word	0xffffffff


	//   ....[76]....
        /*06a4*/ 	.word	0xffffffff


	//   ....[77]....
        /*06a8*/ 	.word	0xffffffff


	//   ....[78]....
        /*06ac*/ 	.word	0xffffffff


	//   ....[79]....
        /*06b0*/ 	.word	0xffffffff


	//   ....[80]....
        /*06b4*/ 	.word	0xffffffff


	//   ....[81]....
        /*06b8*/ 	.word	0xffffffff


	//   ....[82]....
        /*06bc*/ 	.word	0xffffffff


	//   ....[83]....
        /*06c0*/ 	.word	0xffffffff


	//   ....[84]....
        /*06c4*/ 	.word	0xffffffff


	//   ....[85]....
        /*06c8*/ 	.word	0xffffffff


	//   ....[86]....
        /*06cc*/ 	.word	0xffffffff


	//   ....[87]....
        /*06d0*/ 	.word	0xffffffff


	//   ....[88]....
        /*06d4*/ 	.word	0xffffffff


	//   ....[89]....
        /*06d8*/ 	.word	0xffffffff


	//   ....[90]....
        /*06dc*/ 	.word	0xffffffff


	//   ....[91]....
        /*06e0*/ 	.word	0xffffffff


	//   ....[92]....
        /*06e4*/ 	.word	0xffffffff


	//   ....[93]....
        /*06e8*/ 	.word	0xffffffff


	//   ....[94]....
        /*06ec*/ 	.word	0xffffffff


	//   ....[95]....
        /*06f0*/ 	.word	0xffffffff


	//   ....[96]....
        /*06f4*/ 	.word	0xffffffff


	//   ....[97]....
        /*06f8*/ 	.word	0xffffffff


	//   ....[98]....
        /*06fc*/ 	.word	0xffffffff


	//   ....[99]....
        /*0700*/ 	.word	0xffffffff


	//   ....[100]....
        /*0704*/ 	.word	0xffffffff


	//   ....[101]....
        /*0708*/ 	.word	0xffffffff


	//   ....[102]....
        /*070c*/ 	.word	0xffffffff


	//   ....[103]....
        /*0710*/ 	.word	0xffffffff


	//   ....[104]....
        /*0714*/ 	.word	0xffffffff


	//   ....[105]....
        /*0718*/ 	.word	0xffffffff


	//   ....[106]....
        /*071c*/ 	.word	0xffffffff


	//   ....[107]....
        /*0720*/ 	.word	0xffffffff


	//   ....[108]....
        /*0724*/ 	.word	0xffffffff


	//   ....[109]....
        /*0728*/ 	.word	0xffffffff


	//   ....[110]....
        /*072c*/ 	.word	0xffffffff


	//   ....[111]....
        /*0730*/ 	.word	0xffffffff


	//   ....[112]....
        /*0734*/ 	.word	0xffffffff


	//   ....[113]....
        /*0738*/ 	.word	0xffffffff


	//   ....[114]....
        /*073c*/ 	.word	0xffffffff


	//   ....[115]....
        /*0740*/ 	.word	0xffffffff


	//   ....[116]....
        /*0744*/ 	.word	0xffffffff


	//   ....[117]....
        /*0748*/ 	.word	0xffffffff


	//   ....[118]....
        /*074c*/ 	.word	0x0500000f


	//   ....[119]....
        /*0750*/ 	.word	0x0500000f


	//   ....[120]....
        /*0754*/ 	.word	0x0500000f


	//   ....[121]....
        /*0758*/ 	.word	0x0500000f


	//   ....[122]....
        /*075c*/ 	.word	0x0500000f


	//   ....[123]....
        /*0760*/ 	.word	0x0500000f


	//   ....[124]....
        /*0764*/ 	.word	0x0500000f


	//   ....[125]....
        /*0768*/ 	.word	0x0500000f


	//   ....[126]....
        /*076c*/ 	.word	0x0500000f


	//   ....[127]....
        /*0770*/ 	.word	0x0500000f


	//   ....[128]....
        /*0774*/ 	.word	0x0500000f


	//   ....[129]....
        /*0778*/ 	.word	0x0500000f


	//   ....[130]....
        /*077c*/ 	.word	0x0500000f


	//   ....[131]....
        /*0780*/ 	.word	0x0500000f


	//   ....[132]....
        /*0784*/ 	.word	0x0500000f


	//   ....[133]....
        /*0788*/ 	.word	0x0500000f


	//   ....[134]....
        /*078c*/ 	.word	0x0500000f


	//   ....[135]....
        /*0790*/ 	.word	0x0500000f


	//   ....[136]....
        /*0794*/ 	.word	0x0500000f


	//   ....[137]....
        /*0798*/ 	.word	0x0500000f


	//   ....[138]....
        /*079c*/ 	.word	0x0500000f


	//   ....[139]....
        /*07a0*/ 	.word	0x0500000f


	//   ....[140]....
        /*07a4*/ 	.word	0x0500000f


	//   ....[141]....
        /*07a8*/ 	.word	0x0500000f


	//   ....[142]....
        /*07ac*/ 	.word	0x0500000f


	//   ....[143]....
        /*07b0*/ 	.word	0x0500000f


	//   ....[144]....
        /*07b4*/ 	.word	0x0500000f


	//   ....[145]....
        /*07b8*/ 	.word	0x0500000f


	//   ....[146]....
        /*07bc*/ 	.word	0x0500000f


	//   ....[147]....
        /*07c0*/ 	.word	0x0500000f


	//   ....[148]....
        /*07c4*/ 	.word	0x0500000f


	//   ....[149]....
        /*07c8*/ 	.word	0x0500000f


	//   ....[150]....
        /*07cc*/ 	.word	0x0500000f


	//   ....[151]....
        /*07d0*/ 	.word	0x0500000f


	//   ....[152]....
        /*07d4*/ 	.word	0x0500000f


	//   ....[153]....
        /*07d8*/ 	.word	0x0500000f


	//   ....[154]....
        /*07dc*/ 	.word	0x0500000f


	//   ....[155]....
        /*07e0*/ 	.word	0x0500000f


	//   ....[156]....
        /*07e4*/ 	.word	0x0500000f


	//   ....[157]....
        /*07e8*/ 	.word	0x0500000f


	//   ....[158]....
        /*07ec*/ 	.word	0x0500000f


	//   ....[159]....
        /*07f0*/ 	.word	0x0500000f


	//   ....[160]....
        /*07f4*/ 	.word	0x0500000f


	//   ....[161]....
        /*07f8*/ 	.word	0x0500000f


	//   ....[162]....
        /*07fc*/ 	.word	0x0500000f


	//----- nvinfo : EIATTR_COOP_GROUP_INSTR_OFFSETS
	.align		4
.L_851:
        /*0800*/ 	.byte	0x04, 0x28
        /*0802*/ 	.short	(.L_853 - .L_852)


	//   ....[0]....
.L_852:
        /*0804*/ 	.word	0x00000060


	//   ....[1]....
        /*0808*/ 	.word	0x000001a0


	//   ....[2]....
        /*080c*/ 	.word	0x000001f0


	//   ....[3]....
        /*0810*/ 	.word	0x000003e0


	//   ....[4]....
        /*0814*/ 	.word	0x00000540


	//   ....[5]....
        /*0818*/ 	.word	0x00000660


	//   ....[6]....
        /*081c*/ 	.word	0x000007c0


	//   ....[7]....
        /*0820*/ 	.word	0x000056b0


	//   ....[8]....
        /*0824*/ 	.word	0x00007bf0


	//   ....[9]....
        /*0828*/ 	.word	0x00008390


	//   ....[10]....
        /*082c*/ 	.word	0x000083a0


	//   ....[11]....
        /*0830*/ 	.word	0x000083b0


	//   ....[12]....
        /*0834*/ 	.word	0x000083c0


	//   ....[13]....
        /*0838*/ 	.word	0x000086d0


	//   ....[14]....
        /*083c*/ 	.word	0x000086e0


	//   ....[15]....
        /*0840*/ 	.word	0x000086f0


	//   ....[16]....
        /*0844*/ 	.word	0x00008700


	//   ....[17]....
        /*0848*/ 	.word	0x000098c0


	//   ....[18]....
        /*084c*/ 	.word	0x000098d0


	//   ....[19]....
        /*0850*/ 	.word	0x000098e0


	//   ....[20]....
        /*0854*/ 	.word	0x000098f0


	//   ....[21]....
        /*0858*/ 	.word	0x00009b40


	//   ....[22]....
        /*085c*/ 	.word	0x00009b50


	//   ....[23]....
        /*0860*/ 	.word	0x00009b60


	//   ....[24]....
        /*0864*/ 	.word	0x00009b70


	//   ....[25]....
        /*0868*/ 	.word	0x0000b040


	//   ....[26]....
        /*086c*/ 	.word	0x0000b2d0


	//   ....[27]....
        /*0870*/ 	.word	0x0000bbf0


	//   ....[28]....
        /*0874*/ 	.word	0x0000bd00


	//   ....[29]....
        /*0878*/ 	.word	0x0000c120


	//   ....[30]....
        /*087c*/ 	.word	0x0000c190


	//   ....[31]....
        /*0880*/ 	.word	0x0000cb30


	//   ....[32]....
        /*0884*/ 	.word	0x0000d010


	//   ....[33]....
        /*0888*/ 	.word	0x0000d3d0


	//   ....[34]....
        /*088c*/ 	.word	0x0000da30


	//   ....[35]....
        /*0890*/ 	.word	0x0000db10


	//   ....[36]....
        /*0894*/ 	.word	0x0000e110


	//   ....[37]....
        /*0898*/ 	.word	0x0000e2e0


	//   ....[38]....
        /*089c*/ 	.word	0x0000f180


	//   ....[39]....
        /*08a0*/ 	.word	0x0000f970


	//   ....[40]....
        /*08a4*/ 	.word	0x0000f990


	//   ....[41]....
        /*08a8*/ 	.word	0x000100c0


	//   ....[42]....
        /*08ac*/ 	.word	0x00010130


	//   ....[43]....
        /*08b0*/ 	.word	0x00010e70


	//   ....[44]....
        /*08b4*/ 	.word	0x000112e0


	//   ....[45]....
        /*08b8*/ 	.word	0x00011560


	//   ....[46]....
        /*08bc*/ 	.word	0x00011b30


	//   ....[47]....
        /*08c0*/ 	.word	0x00011b50


	//   ....[48]....
        /*08c4*/ 	.word	0x000123b0


	//   ....[49]....
        /*08c8*/ 	.word	0x00012580


	//   ....[50]....
        /*08cc*/ 	.word	0x00013390


	//   ....[51]....
        /*08d0*/ 	.word	0x000133e0


	//   ....[52]....
        /*08d4*/ 	.word	0x00013440


	//   ....[53]....
        /*08d8*/ 	.word	0x00013590


	//   ....[54]....
        /*08dc*/ 	.word	0x00013760


	//   ....[55]....
        /*08e0*/ 	.word	0x00014bd0


	//   ....[56]....
        /*08e4*/ 	.word	0x00014f30


	//   ....[57]....
        /*08e8*/ 	.word	0x00014f40


	//   ....[58]....
        /*08ec*/ 	.word	0x00014f70


	//   ....[59]....
        /*08f0*/ 	.word	0x00014f80


	//   ....[60]....
        /*08f4*/ 	.word	0x00015c00


	//   ....[61]....
        /*08f8*/ 	.word	0x00015c20


	//   ....[62]....
        /*08fc*/ 	.word	0x00015eb0


	//   ....[63]....
        /*0900*/ 	.word	0x00015ed0


	//   ....[64]....
        /*0904*/ 	.word	0x00016840


	//   ....[65]....
        /*0908*/ 	.word	0x000168a0


	//   ....[66]....
        /*090c*/ 	.word	0x00017100


	//   ....[67]....
        /*0910*/ 	.word	0x00017120


	//   ....[68]....
        /*0914*/ 	.word	0x000183b0


	//   ....[69]....
        /*0918*/ 	.word	0x00018410


	//   ....[70]....
        /*091c*/ 	.word	0x00018660


	//   ....[71]....
        /*0920*/ 	.word	0x00018680


	//   ....[72]....
        /*0924*/ 	.word	0x00018930


	//   ....[73]....
        /*0928*/ 	.word	0x00018b60


	//   ....[74]....
        /*092c*/ 	.word	0x00018b90


	//   ....[75]....
        /*0930*/ 	.word	0x00018bc0


	//   ....[76]....
        /*0934*/ 	.word	0x00018bf0


	//   ....[77]....
        /*0938*/ 	.word	0x00018c20


	//   ....[78]....
        /*093c*/ 	.word	0x00018c50


	//   ....[79]....
        /*0940*/ 	.word	0x00018df0


	//   ....[80]....
        /*0944*/ 	.word	0x00018e20


	//   ....[81]....
        /*0948*/ 	.word	0x00018e50


	//   ....[82]....
        /*094c*/ 	.word	0x00018e80


	//   ....[83]....
        /*0950*/ 	.word	0x00018eb0


	//   ....[84]....
        /*0954*/ 	.word	0x00018ee0


	//   ....[85]....
        /*0958*/ 	.word	0x00018f80


	//   ....[86]....
        /*095c*/ 	.word	0x00018fb0


	//   ....[87]....
        /*0960*/ 	.word	0x00018fc0


	//   ....[88]....
        /*0964*/ 	.word	0x00018ff0


	//   ....[89]....
        /*0968*/ 	.word	0x0001a870


	//   ....[90]....
        /*096c*/ 	.word	0x0001cfe0


	//   ....[91]....
        /*0970*/ 	.word	0x0001daa0


	//   ....[92]....
        /*0974*/ 	.word	0x0001dac0


	//   ....[93]....
        /*0978*/ 	.word	0x0001db70


	//   ....[94]....
        /*097c*/ 	.word	0x0001db80


	//   ....[95]....
        /*0980*/ 	.word	0x0001dc00


	//   ....[96]....
        /*0984*/ 	.word	0x0001dc10


	//   ....[97]....
        /*0988*/ 	.word	0x0001dc60


	//   ....[98]....
        /*098c*/ 	.word	0x0001dc80


	//   ....[99]....
        /*0990*/ 	.word	0x000216b0


	//   ....[100]....
        /*0994*/ 	.word	0x00021730


	//   ....[101]....
        /*0998*/ 	.word	0x00021760


	//   ....[102]....
        /*099c*/ 	.word	0x00021770


	//   ....[103]....
        /*09a0*/ 	.word	0x000217a0


	//   ....[104]....
        /*09a4*/ 	.word	0x000217d0


	//   ....[105]....
        /*09a8*/ 	.word	0x00021800


	//   ....[106]....
        /*09ac*/ 	.word	0x00021830


	//   ....[107]....
        /*09b0*/ 	.word	0x000219f0


	//   ....[108]....
        /*09b4*/ 	.word	0x00021a20


	//   ....[109]....
        /*09b8*/ 	.word	0x00021a50


	//   ....[110]....
        /*09bc*/ 	.word	0x00021a80


	//   ....[111]....
        /*09c0*/ 	.word	0x00021ab0


	//   ....[112]....
        /*09c4*/ 	.word	0x00021ae0


	//   ....[113]....
        /*09c8*/ 	.word	0x00021bb0


	//   ....[114]....
        /*09cc*/ 	.word	0x00021bd0


	//   ....[115]....
        /*09d0*/ 	.word	0x00021be0


	//   ....[116]....
        /*09d4*/ 	.word	0x00021c60


	//   ....[117]....
        /*09d8*/ 	.word	0x00022790


	//   ....[118]....
        /*09dc*/ 	.word	0x00022c50


	//   ....[119]....
        /*09e0*/ 	.word	0x00022ce0


	//   ....[120]....
        /*09e4*/ 	.word	0x00022d30


	//   ....[121]....
        /*09e8*/ 	.word	0x00022d80


	//   ....[122]....
        /*09ec*/ 	.word	0x00022e10


	//   ....[123]....
        /*09f0*/ 	.word	0x00022ea0


	//   ....[124]....
        /*09f4*/ 	.word	0x00022ef0


	//   ....[125]....
        /*09f8*/ 	.word	0x00022f40


	//   ....[126]....
        /*09fc*/ 	.word	0x00023030


	//   ....[127]....
        /*0a00*/ 	.word	0x000230c0


	//   ....[128]....
        /*0a04*/ 	.word	0x00023110


	//   ....[129]....
        /*0a08*/ 	.word	0x00023170


	//   ....[130]....
        /*0a0c*/ 	.word	0x00023210


	//   ....[131]....
        /*0a10*/ 	.word	0x000232a0


	//   ....[132]....
        /*0a14*/ 	.word	0x000232f0


	//   ....[133]....
        /*0a18*/ 	.word	0x00023340


	//   ....[134]....
        /*0a1c*/ 	.word	0x000236f0


	//   ....[135]....
        /*0a20*/ 	.word	0x000239d0


	//   ....[136]....
        /*0a24*/ 	.word	0x00023b90


	//   ....[137]....
        /*0a28*/ 	.word	0x00023be0


	//   ....[138]....
        /*0a2c*/ 	.word	0x00023c40


	//   ....[139]....
        /*0a30*/ 	.word	0x00023d30


	//   ....[140]....
        /*0a34*/ 	.word	0x00023d90


	//   ....[141]....
        /*0a38*/ 	.word	0x00023e80


	//   ....[142]....
        /*0a3c*/ 	.word	0x00023ee0


	//   ....[143]....
        /*0a40*/ 	.word	0x00023fb0


	//   ....[144]....
        /*0a44*/ 	.word	0x000242e0


	//   ....[145]....
        /*0a48*/ 	.word	0x00024380


	//   ....[146]....
        /*0a4c*/ 	.word	0x00024520


	//   ....[147]....
        /*0a50*/ 	.word	0x000245a0


	//   ....[148]....
        /*0a54*/ 	.word	0x00024620


	//   ....[149]....
        /*0a58*/ 	.word	0x000246a0


	//   ....[150]....
        /*0a5c*/ 	.word	0x00024720


	//   ....[151]....
        /*0a60*/ 	.word	0x000247b0


	//   ....[152]....
        /*0a64*/ 	.word	0x00024850


	//   ....[153]....
        /*0a68*/ 	.word	0x00024900


	//   ....[154]....
        /*0a6c*/ 	.word	0x00024980


	//   ....[155]....
        /*0a70*/ 	.word	0x00024a00


	//   ....[156]....
        /*0a74*/ 	.word	0x00024a80


	//   ....[157]....
        /*0a78*/ 	.word	0x00024b10


	//   ....[158]....
        /*0a7c*/ 	.word	0x00024b90


	//   ....[159]....
        /*0a80*/ 	.word	0x00024c40


	//   ....[160]....
        /*0a84*/ 	.word	0x00024c90


	//   ....[161]....
        /*0a88*/ 	.word	0x00024d50


	//   ....[162]....
        /*0a8c*/ 	.word	0x00024e80


	//----- nvinfo : EIATTR_REG_RECONFIG
	.align		4
.L_853:
        /*0a90*/ 	.byte	0x01, 0x54
	.zero		2


	//----- nvinfo : EIATTR_SYSCALL_OFFSETS
	.align		4
        /*0a94*/ 	.byte	0x04, 0x46
        /*0a96*/ 	.short	(.L_855 - .L_854)


	//   ....[0]....
.L_854:
        /*0a98*/ 	.word	0x00002370


	//   ....[1]....
        /*0a9c*/ 	.word	0x000024c0


	//   ....[2]....
        /*0aa0*/ 	.word	0x00007da0


	//   ....[3]....
        /*0aa4*/ 	.word	0x000080c0


	//   ....[4]....
        /*0aa8*/ 	.word	0x0001cc10


	//   ....[5]....
        /*0aac*/ 	.word	0x0001cd60


	//   ....[6]....
        /*0ab0*/ 	.word	0x0001ce50


	//   ....[7]....
        /*0ab4*/ 	.word	0x0001d680


	//----- nvinfo : EIATTR_MBARRIER_INSTR_OFFSETS
	.align		4
.L_855:
        /*0ab8*/ 	.byte	0x04, 0x39
        /*0aba*/ 	.short	(.L_857 - .L_856)


	//   ....[0]....
.L_856:
        /*0abc*/ 	.word	0x000002d0
        /*0ac0*/ 	.word	0x000000ff
        /*0ac4*/ 	.word	0x00028c00
        /*0ac8*/ 	.short	0x0100
        /*0aca*/ 	.byte	0x08
	.zero		1


	//   ....[1]....
        /*0acc*/ 	.word	0x000002e0
        /*0ad0*/ 	.word	0x000000ff
        /*0ad4*/ 	.word	0x00028c20
        /*0ad8*/ 	.short	0x0100
        /*0ada*/ 	.byte	0x08
	.zero		1


	//   ....[2]....
        /*0adc*/ 	.word	0x00000390
        /*0ae0*/ 	.word	0x000000ff
        /*0ae4*/ 	.word	0x00028c30
        /*0ae8*/ 	.short	0x0100
        /*0aea*/ 	.byte	0x06
	.zero		1


	//   ....[3]....
        /*0aec*/ 	.word	0x000003a0
        /*0af0*/ 	.word	0x000000ff
        /*0af4*/ 	.word	0x00028c40
        /*0af8*/ 	.short	0x0100
        /*0afa*/ 	.byte	0x06
	.zero		1


	//   ....[4]....
        /*0afc*/ 	.word	0x000003b0
        /*0b00*/ 	.word	0x000000ff
        /*0b04*/ 	.word	0x00028c38
        /*0b08*/ 	.short	0x0100
        /*0b0a*/ 	.byte	0x06
	.zero		1


	//   ....[5]....
        /*0b0c*/ 	.word	0x000003c0
        /*0b10*/ 	.word	0x000000ff
        /*0b14*/ 	.word	0x00028c48
        /*0b18*/ 	.short	0x0100
        /*0b1a*/ 	.byte	0x06
	.zero		1


	//   ....[6]....
        /*0b1c*/ 	.word	0x000004f0
        /*0b20*/ 	.word	0x000000ff
        /*0b24*/ 	.word	0x00028c50
        /*0b28*/ 	.short	0x0100
        /*0b2a*/ 	.byte	0x08
	.zero		1


	//   ....[7]....
        /*0b2c*/ 	.word	0x00000500
        /*0b30*/ 	.word	0x000000ff
        /*0b34*/ 	.word	0x00028c60
        /*0b38*/ 	.short	0x0100
        /*0b3a*/ 	.byte	0x08
	.zero		1


	//   ....[8]....
        /*0b3c*/ 	.word	0x00000510
        /*0b40*/ 	.word	0x000000ff
        /*0b44*/ 	.word	0x00028c58
        /*0b48*/ 	.short	0x0100
        /*0b4a*/ 	.byte	0x08
	.zero		1


	//   ....[9]....
        /*0b4c*/ 	.word	0x00000520
        /*0b50*/ 	.word	0x000000ff
        /*0b54*/ 	.word	0x00028c68
        /*0b58*/ 	.short	0x0100
        /*0b5a*/ 	.byte	0x08
	.zero		1


	//   ....[10]....
        /*0b5c*/ 	.word	0x00000610
        /*0b60*/ 	.word	0x000000ff
        /*0b64*/ 	.word	0x00028c70
        /*0b68*/ 	.short	0x0100
        /*0b6a*/ 	.byte	0x06
	.zero		1


	//   ....[11]....
        /*0b6c*/ 	.word	0x00000620
        /*0b70*/ 	.word	0x000000ff
        /*0b74*/ 	.word	0x00028c80
        /*0b78*/ 	.short	0x0100
        /*0b7a*/ 	.byte	0x06
	.zero		1


	//   ....[12]....
        /*0b7c*/ 	.word	0x00000630
        /*0b80*/ 	.word	0x000000ff
        /*0b84*/ 	.word	0x00028c78
        /*0b88*/ 	.short	0x0100
        /*0b8a*/ 	.byte	0x06
	.zero		1


	//   ....[13]....
        /*0b8c*/ 	.word	0x00000640
        /*0b90*/ 	.word	0x000000ff
        /*0b94*/ 	.word	0x00028c88
        /*0b98*/ 	.short	0x0100
        /*0b9a*/ 	.byte	0x06
	.zero		1


	//   ....[14]....
        /*0b9c*/ 	.word	0x00000770
        /*0ba0*/ 	.word	0x000000ff
        /*0ba4*/ 	.word	0x00028c90
        /*0ba8*/ 	.short	0x0100
        /*0baa*/ 	.byte	0x08
	.zero		1


	//   ....[15]....
        /*0bac*/ 	.word	0x00000780
        /*0bb0*/ 	.word	0x000000ff
        /*0bb4*/ 	.word	0x00028ca0
        /*0bb8*/ 	.short	0x0100
        /*0bba*/ 	.byte	0x08
	.zero		1


	//   ....[16]....
        /*0bbc*/ 	.word	0x00000790
        /*0bc0*/ 	.word	0x000000ff
        /*0bc4*/ 	.word	0x00028c98
        /*0bc8*/ 	.short	0x0100
        /*0bca*/ 	.byte	0x08
	.zero		1


	//   ....[17]....
        /*0bcc*/ 	.word	0x000007a0
        /*0bd0*/ 	.word	0x000000ff
        /*0bd4*/ 	.word	0x00028ca8
        /*0bd8*/ 	.short	0x0100
        /*0bda*/ 	.byte	0x08
	.zero		1


	//   ....[18]....
        /*0bdc*/ 	.word	0x000008d0
        /*0be0*/ 	.word	0x000000ff
        /*0be4*/ 	.word	0x00028cb0
        /*0be8*/ 	.short	0x0100
        /*0bea*/ 	.byte	0x08
	.zero		1


	//   ....[19]....
        /*0bec*/ 	.word	0x000008e0
        /*0bf0*/ 	.word	0x000000ff
        /*0bf4*/ 	.word	0x00028cc0
        /*0bf8*/ 	.short	0x0100
        /*0bfa*/ 	.byte	0x08
	.zero		1


	//   ....[20]....
        /*0bfc*/ 	.word	0x000008f0
        /*0c00*/ 	.word	0x000000ff
        /*0c04*/ 	.word	0x00028cb8
        /*0c08*/ 	.short	0x0100
        /*0c0a*/ 	.byte	0x08
	.zero		1


	//   ....[21]....
        /*0c0c*/ 	.word	0x00000900
        /*0c10*/ 	.word	0x000000ff
        /*0c14*/ 	.word	0x00028cc8
        /*0c18*/ 	.short	0x0100
        /*0c1a*/ 	.byte	0x08
	.zero		1


	//   ....[22]....
        /*0c1c*/ 	.word	0x00003030
        /*0c20*/ 	.word	0x0000004a
        /*0c24*/ 	.word	0x00028c90
        /*0c28*/ 	.short	0x010a
        /*0c2a*/ 	.byte	0x3f
	.zero		1


	//   ....[23]....
        /*0c2c*/ 	.word	0x000039f0
        /*0c30*/ 	.word	0x0000004a
        /*0c34*/ 	.word	0x00028c90
        /*0c38*/ 	.short	0x010a
        /*0c3a*/ 	.byte	0x3f
	.zero		1


	//   ....[24]....
        /*0c3c*/ 	.word	0x00004290
        /*0c40*/ 	.word	0x0000004a
        /*0c44*/ 	.word	0x00028c90
        /*0c48*/ 	.short	0x010a
        /*0c4a*/ 	.byte	0x3f
	.zero		1


	//   ....[25]....
        /*0c4c*/ 	.word	0x00004490
        /*0c50*/ 	.word	0x00000004
        /*0c54*/ 	.word	0x00000000
        /*0c58*/ 	.short	0x0101
        /*0c5a*/ 	.byte	0x3f
	.zero		1


	//   ....[26]....
        /*0c5c*/ 	.word	0x000044d0
        /*0c60*/ 	.word	0x0000004a
        /*0c64*/ 	.word	0x00028cb0
        /*0c68*/ 	.short	0x010a
        /*0c6a*/ 	.byte	0x3f
	.zero		1


	//   ....[27]....
        /*0c6c*/ 	.word	0x00004b30
        /*0c70*/ 	.word	0x0000004a
        /*0c74*/ 	.word	0x00000000
        /*0c78*/ 	.short	0x0101
        /*0c7a*/ 	.byte	0x3f
	.zero		1


	//   ....[28]....
        /*0c7c*/ 	.word	0x000057d0
        /*0c80*/ 	.word	0x00000009
        /*0c84*/ 	.word	0x00028c50
        /*0c88*/ 	.short	0x010a
        /*0c8a*/ 	.byte	0x3f
	.zero		1


	//   ....[29]....
        /*0c8c*/ 	.word	0x00005b90
        /*0c90*/ 	.word	0x00000009
        /*0c94*/ 	.word	0x00000000
        /*0c98*/ 	.short	0x0101
        /*0c9a*/ 	.byte	0x3f
	.zero		1


	//   ....[30]....
        /*0c9c*/ 	.word	0x000064d0
        /*0ca0*/ 	.word	0x00000015
        /*0ca4*/ 	.word	0x00028c50
        /*0ca8*/ 	.short	0x010a
        /*0caa*/ 	.byte	0x3f
	.zero		1


	//   ....[31]....
        /*0cac*/ 	.word	0x00006520
        /*0cb0*/ 	.word	0x00000015
        /*0cb4*/ 	.word	0x00028c50
        /*0cb8*/ 	.short	0x010a
        /*0cba*/ 	.byte	0x3f
	.zero		1


	//   ....[32]....
        /*0cbc*/ 	.word	0x000067f0
        /*0cc0*/ 	.word	0x00000015
        /*0cc4*/ 	.word	0x00000000
        /*0cc8*/ 	.short	0x0101
        /*0cca*/ 	.byte	0x3f
	.zero		1


	//   ....[33]....
        /*0ccc*/ 	.word	0x00007e30
        /*0cd0*/ 	.word	0x00000002
        /*0cd4*/ 	.word	0x00028c00
        /*0cd8*/ 	.short	0x010a
        /*0cda*/ 	.byte	0x3f
	.zero		1


	//   ....[34]....
        /*0cdc*/ 	.word	0x00007e80
        /*0ce0*/ 	.word	0x00000002
        /*0ce4*/ 	.word	0x00028c00
        /*0ce8*/ 	.short	0x010a
        /*0cea*/ 	.byte	0x3f
	.zero		1


	//   ....[35]....
        /*0cec*/ 	.word	0x00008940
        /*0cf0*/ 	.word	0x00000002
        /*0cf4*/ 	.word	0x00028c00
        /*0cf8*/ 	.short	0x010a
        /*0cfa*/ 	.byte	0x3f
	.zero		1


	//   ....[36]....
        /*0cfc*/ 	.word	0x00009d20
        /*0d00*/ 	.word	0x00000002
        /*0d04*/ 	.word	0x00028c00
        /*0d08*/ 	.short	0x010a
        /*0d0a*/ 	.byte	0x3f
	.zero		1


	//   ....[37]....
        /*0d0c*/ 	.word	0x0000aba0
        /*0d10*/ 	.word	0x0000000e
        /*0d14*/ 	.word	0x00028c30
        /*0d18*/ 	.short	0x010a
        /*0d1a*/ 	.byte	0x3f
	.zero		1


	//   ....[38]....
        /*0d1c*/ 	.word	0x0000ac30
        /*0d20*/ 	.word	0x0000000e
        /*0d24*/ 	.word	0x00028c30
        /*0d28*/ 	.short	0x010a
        /*0d2a*/ 	.byte	0x3f
	.zero		1


	//   ....[39]....
        /*0d2c*/ 	.word	0x0000b110
        /*0d30*/ 	.word	0x00000000
        /*0d34*/ 	.word	0x00000000
        /*0d38*/ 	.short	0x0101
        /*0d3a*/ 	.byte	0x3f
	.zero		1


	//   ....[40]....
        /*0d3c*/ 	.word	0x0000c770
        /*0d40*/ 	.word	0x0000000e
        /*0d44*/ 	.word	0x00028c50
        /*0d48*/ 	.short	0x010a
        /*0d4a*/ 	.byte	0x3f
	.zero		1


	//   ....[41]....
        /*0d4c*/ 	.word	0x0000c830
        /*0d50*/ 	.word	0x0000000e
        /*0d54*/ 	.word	0x00028c50
        /*0d58*/ 	.short	0x010a
        /*0d5a*/ 	.byte	0x3f
	.zero		1


	//   ....[42]....
        /*0d5c*/ 	.word	0x0000cb50
        /*0d60*/ 	.word	0x0000000e
        /*0d64*/ 	.word	0x00000000
        /*0d68*/ 	.short	0x0101
        /*0d6a*/ 	.byte	0x3f
	.zero		1


	//   ....[43]....
        /*0d6c*/ 	.word	0x0000cde0
        /*0d70*/ 	.word	0x000000d4
        /*0d74*/ 	.word	0x00028c30
        /*0d78*/ 	.short	0x010a
        /*0d7a*/ 	.byte	0x3f
	.zero		1


	//   ....[44]....
        /*0d7c*/ 	.word	0x0000ce50
        /*0d80*/ 	.word	0x000000d4
        /*0d84*/ 	.word	0x00028c30
        /*0d88*/ 	.short	0x010a
        /*0d8a*/ 	.byte	0x3f
	.zero		1


	//   ....[45]....
        /*0d8c*/ 	.word	0x0000d160
        /*0d90*/ 	.word	0x0000000d
        /*0d94*/ 	.word	0x00000000
        /*0d98*/ 	.short	0x0101
        /*0d9a*/ 	.byte	0x3f
	.zero		1


	//   ....[46]....
        /*0d9c*/ 	.word	0x0000ee50
        /*0da0*/ 	.word	0x000000d4
        /*0da4*/ 	.word	0x00028c50
        /*0da8*/ 	.short	0x010a
        /*0daa*/ 	.byte	0x3f
	.zero		1


	//   ....[47]....
        /*0dac*/ 	.word	0x0000eea0
        /*0db0*/ 	.word	0x000000d4
        /*0db4*/ 	.word	0x00028c50
        /*0db8*/ 	.short	0x010a
        /*0dba*/ 	.byte	0x3f
	.zero		1


	//   ....[48]....
        /*0dbc*/ 	.word	0x0000f1a0
        /*0dc0*/ 	.word	0x000000d4
        /*0dc4*/ 	.word	0x00000000
        /*0dc8*/ 	.short	0x0101
        /*0dca*/ 	.byte	0x3f
	.zero		1


	//   ....[49]....
        /*0dcc*/ 	.word	0x0000f590
        /*0dd0*/ 	.word	0x0000000e
        /*0dd4*/ 	.word	0x00028c30
        /*0dd8*/ 	.short	0x010a
        /*0dda*/ 	.byte	0x3f
	.zero		1


	//   ....[50]....
        /*0ddc*/ 	.word	0x0000f600
        /*0de0*/ 	.word	0x0000000e
        /*0de4*/ 	.word	0x00028c30
        /*0de8*/ 	.short	0x010a
        /*0dea*/ 	.byte	0x3f
	.zero		1


	//   ....[51]....
        /*0dec*/ 	.word	0x0000fb20
        /*0df0*/ 	.word	0x00000014
        /*0df4*/ 	.word	0x00000000
        /*0df8*/ 	.short	0x0101
        /*0dfa*/ 	.byte	0x3f
	.zero		1


	//   ....[52]....
        /*0dfc*/ 	.word	0x00010b60
        /*0e00*/ 	.word	0x0000000e
        /*0e04*/ 	.word	0x00028c50
        /*0e08*/ 	.short	0x010a
        /*0e0a*/ 	.byte	0x3f
	.zero		1


	//   ....[53]....
        /*0e0c*/ 	.word	0x00010bb0
        /*0e10*/ 	.word	0x0000000e
        /*0e14*/ 	.word	0x00028c50
        /*0e18*/ 	.short	0x010a
        /*0e1a*/ 	.byte	0x3f
	.zero		1


	//   ....[54]....
        /*0e1c*/ 	.word	0x00010e90
        /*0e20*/ 	.word	0x0000000e
        /*0e24*/ 	.word	0x00000000
        /*0e28*/ 	.short	0x0101
        /*0e2a*/ 	.byte	0x3f
	.zero		1


	//   ....[55]....
        /*0e2c*/ 	.word	0x00010fd0
        /*0e30*/ 	.word	0x000000ce
        /*0e34*/ 	.word	0x00028c30
        /*0e38*/ 	.short	0x010a
        /*0e3a*/ 	.byte	0x3f
	.zero		1


	//   ....[56]....
        /*0e3c*/ 	.word	0x00011040
        /*0e40*/ 	.word	0x000000ce
        /*0e44*/ 	.word	0x00028c30
        /*0e48*/ 	.short	0x010a
        /*0e4a*/ 	.byte	0x3f
	.zero		1


	//   ....[57]....
        /*0e4c*/ 	.word	0x000113b0
        /*0e50*/ 	.word	0x0000000c
        /*0e54*/ 	.word	0x00000000
        /*0e58*/ 	.short	0x0101
        /*0e5a*/ 	.byte	0x3f
	.zero		1


	//   ....[58]....
        /*0e5c*/ 	.word	0x00013060
        /*0e60*/ 	.word	0x000000ce
        /*0e64*/ 	.word	0x00028c50
        /*0e68*/ 	.short	0x010a
        /*0e6a*/ 	.byte	0x3f
	.zero		1


	//   ....[59]....
        /*0e6c*/ 	.word	0x000130b0
        /*0e70*/ 	.word	0x000000ce
        /*0e74*/ 	.word	0x00028c50
        /*0e78*/ 	.short	0x010a
        /*0e7a*/ 	.byte	0x3f
	.zero		1


	//   ....[60]....
        /*0e7c*/ 	.word	0x000133b0
        /*0e80*/ 	.word	0x000000ce
        /*0e84*/ 	.word	0x00000000
        /*0e88*/ 	.short	0x0101
        /*0e8a*/ 	.byte	0x3f
	.zero		1


	//   ....[61]....
        /*0e8c*/ 	.word	0x00015bd0
        /*0e90*/ 	.word	0x00000008
        /*0e94*/ 	.word	0x00000000
        /*0e98*/ 	.short	0x0101
        /*0e9a*/ 	.byte	0x3f
	.zero		1


	//   ....[62]....
        /*0e9c*/ 	.word	0x000168b0
        /*0ea0*/ 	.word	0x00000008
        /*0ea4*/ 	.word	0x00000000
        /*0ea8*/ 	.short	0x0101
        /*0eaa*/ 	.byte	0x3f
	.zero		1


	//   ....[63]....
        /*0eac*/ 	.word	0x0001a950
        /*0eb0*/ 	.word	0x00000012
        /*0eb4*/ 	.word	0x00028c20
        /*0eb8*/ 	.short	0x010a
        /*0eba*/ 	.byte	0x3f
	.zero		1


	//   ....[64]....
        /*0ebc*/ 	.word	0x0001aa20
        /*0ec0*/ 	.word	0x00000007
        /*0ec4*/ 	.word	0x00028ca0
        /*0ec8*/ 	.short	0x010a
        /*0eca*/ 	.byte	0x3f
	.zero		1


	//   ....[65]....
        /*0ecc*/ 	.word	0x0001ac60
        /*0ed0*/ 	.word	0x00000007
        /*0ed4*/ 	.word	0x00028cc0
        /*0ed8*/ 	.short	0x010a
        /*0eda*/ 	.byte	0x3f
	.zero		1


	//   ....[66]....
        /*0edc*/ 	.word	0x0001b6c0
        /*0ee0*/ 	.word	0x00000006
        /*0ee4*/ 	.word	0x00028ca0
        /*0ee8*/ 	.short	0x010a
        /*0eea*/ 	.byte	0x3f
	.zero		1


	//   ....[67]....
        /*0eec*/ 	.word	0x0001b8f0
        /*0ef0*/ 	.word	0x00000006
        /*0ef4*/ 	.word	0x00028cc0
        /*0ef8*/ 	.short	0x010a
        /*0efa*/ 	.byte	0x3f
	.zero		1


	//   ....[68]....
        /*0efc*/ 	.word	0x0001d250
        /*0f00*/ 	.word	0x00000000
        /*0f04*/ 	.word	0x00028c40
        /*0f08*/ 	.short	0x010a
        /*0f0a*/ 	.byte	0x3f
	.zero		1


	//   ....[69]....
        /*0f0c*/ 	.word	0x0001dd20
        /*0f10*/ 	.word	0x00000012
        /*0f14*/ 	.word	0x00028c00
        /*0f18*/ 	.short	0x0107
        /*0f1a*/ 	.byte	0x3f
	.zero		1


	//   ....[70]....
        /*0f1c*/ 	.word	0x0001de10
        /*0f20*/ 	.word	0x00000012
        /*0f24*/ 	.word	0x00028c00
        /*0f28*/ 	.short	0x0101
        /*0f2a*/ 	.byte	0x3f
	.zero		1


	//   ....[71]....
        /*0f2c*/ 	.word	0x0001de30
        /*0f30*/ 	.word	0x00000012
        /*0f34*/ 	.word	0x00028c20
        /*0f38*/ 	.short	0x010a
        /*0f3a*/ 	.byte	0x3f
	.zero		1


	//   ....[72]....
        /*0f3c*/ 	.word	0x0001df10
        /*0f40*/ 	.word	0x00000000
        /*0f44*/ 	.word	0x00028c60
        /*0f48*/ 	.short	0x010a
        /*0f4a*/ 	.byte	0x3f
	.zero		1


	//   ....[73]....
        /*0f4c*/ 	.word	0x0001ebe0
        /*0f50*/ 	.word	0x00000002
        /*0f54*/ 	.word	0x00028c40
        /*0f58*/ 	.short	0x010a
        /*0f5a*/ 	.byte	0x3f
	.zero		1


	//   ....[74]....
        /*0f5c*/ 	.word	0x0001ee30
        /*0f60*/ 	.word	0x00000002
        /*0f64*/ 	.word	0x00028c60
        /*0f68*/ 	.short	0x010a
        /*0f6a*/ 	.byte	0x3f
	.zero		1


	//   ....[75]....
        /*0f6c*/ 	.word	0x0001f9d0
        /*0f70*/ 	.word	0x00000002
        /*0f74*/ 	.word	0x00028c40
        /*0f78*/ 	.short	0x010a
        /*0f7a*/ 	.byte	0x3f
	.zero		1


	//   ....[76]....
        /*0f7c*/ 	.word	0x0001fc20
        /*0f80*/ 	.word	0x00000002
        /*0f84*/ 	.word	0x00028c60
        /*0f88*/ 	.short	0x010a
        /*0f8a*/ 	.byte	0x3f
	.zero		1


	//   ....[77]....
        /*0f8c*/ 	.word	0x00020760
        /*0f90*/ 	.word	0x00000003
        /*0f94*/ 	.word	0x00028c40
        /*0f98*/ 	.short	0x010a
        /*0f9a*/ 	.byte	0x3f
	.zero		1


	//   ....[78]....
        /*0f9c*/ 	.word	0x000209b0
        /*0fa0*/ 	.word	0x00000003
        /*0fa4*/ 	.word	0x00028c60
        /*0fa8*/ 	.short	0x010a
        /*0faa*/ 	.byte	0x3f
	.zero		1


	//   ....[79]....
        /*0fac*/ 	.word	0x00022710
        /*0fb0*/ 	.word	0x00000000
        /*0fb4*/ 	.word	0x00028c20
        /*0fb8*/ 	.short	0x010a
        /*0fba*/ 	.byte	0x3f
	.zero		1


	//   ....[80]....
        /*0fbc*/ 	.word	0x000228f0
        /*0fc0*/ 	.word	0x00000006
        /*0fc4*/ 	.word	0x00000000
        /*0fc8*/ 	.short	0x010a
        /*0fca*/ 	.byte	0x3f
	.zero		1


	//   ....[81]....
        /*0fcc*/ 	.word	0x00022920
        /*0fd0*/ 	.word	0x00000007
        /*0fd4*/ 	.word	0x00000000
        /*0fd8*/ 	.short	0x010a
        /*0fda*/ 	.byte	0x3f
	.zero		1


	//   ....[82]....
        /*0fdc*/ 	.word	0x00022980
        /*0fe0*/ 	.word	0x00000004
        /*0fe4*/ 	.word	0x00000000
        /*0fe8*/ 	.short	0x010a
        /*0fea*/ 	.byte	0x3f
	.zero		1


	//   ....[83]....
        /*0fec*/ 	.word	0x000229b0
        /*0ff0*/ 	.word	0x00000003
        /*0ff4*/ 	.word	0x00000000
        /*0ff8*/ 	.short	0x010a
        /*0ffa*/ 	.byte	0x3f
	.zero		1


	//   ....[84]....
        /*0ffc*/ 	.word	0x00022a10
        /*1000*/ 	.word	0x0000004a
        /*1004*/ 	.word	0x00028c90
        /*1008*/ 	.short	0x010a
        /*100a*/ 	.byte	0x3f
	.zero		1


	//   ....[85]....
        /*100c*/ 	.word	0x00022a60
        /*1010*/ 	.word	0x0000004a
        /*1014*/ 	.word	0x00028c90
        /*1018*/ 	.short	0x010a
        /*101a*/ 	.byte	0x3f
	.zero		1


	//   ....[86]....
        /*101c*/ 	.word	0x00022ab0
        /*1020*/ 	.word	0x0000004a
        /*1024*/ 	.word	0x00028c90
        /*1028*/ 	.short	0x010a
        /*102a*/ 	.byte	0x3f
	.zero		1


	//   ....[87]....
        /*102c*/ 	.word	0x00022b00
        /*1030*/ 	.word	0x0000004a
        /*1034*/ 	.word	0x00028cb0
        /*1038*/ 	.short	0x010a
        /*103a*/ 	.byte	0x3f
	.zero		1


	//   ....[88]....
        /*103c*/ 	.word	0x00022b50
        /*1040*/ 	.word	0x00000009
        /*1044*/ 	.word	0x00028c50
        /*1048*/ 	.short	0x010a
        /*104a*/ 	.byte	0x3f
	.zero		1


	//   ....[89]....
        /*104c*/ 	.word	0x00022ba0
        /*1050*/ 	.word	0x00000015
        /*1054*/ 	.word	0x00028c50
        /*1058*/ 	.short	0x010a
        /*105a*/ 	.byte	0x3f
	.zero		1


	//   ....[90]....
        /*105c*/ 	.word	0x00022f80
        /*1060*/ 	.word	0x00000002
        /*1064*/ 	.word	0x00028c00
        /*1068*/ 	.short	0x010a
        /*106a*/ 	.byte	0x3f
	.zero		1


	//   ....[91]....
        /*106c*/ 	.word	0x00023390
        /*1070*/ 	.word	0x00000002
        /*1074*/ 	.word	0x00028c00
        /*1078*/ 	.short	0x010a
        /*107a*/ 	.byte	0x3f
	.zero		1


	//   ....[92]....
        /*107c*/ 	.word	0x000233e0
        /*1080*/ 	.word	0x0000000e
        /*1084*/ 	.word	0x00028c30
        /*1088*/ 	.short	0x010a
        /*108a*/ 	.byte	0x3f
	.zero		1


	//   ....[93]....
        /*108c*/ 	.word	0x00023430
        /*1090*/ 	.word	0x0000000e
        /*1094*/ 	.word	0x00028c50
        /*1098*/ 	.short	0x010a
        /*109a*/ 	.byte	0x3f
	.zero		1


	//   ....[94]....
        /*109c*/ 	.word	0x00023480
        /*10a0*/ 	.word	0x000000d4
        /*10a4*/ 	.word	0x00028c30
        /*10a8*/ 	.short	0x010a
        /*10aa*/ 	.byte	0x3f
	.zero		1


	//   ....[95]....
        /*10ac*/ 	.word	0x000234d0
        /*10b0*/ 	.word	0x000000d4
        /*10b4*/ 	.word	0x00028c50
        /*10b8*/ 	.short	0x010a
        /*10ba*/ 	.byte	0x3f
	.zero		1


	//   ....[96]....
        /*10bc*/ 	.word	0x00023520
        /*10c0*/ 	.word	0x0000000e
        /*10c4*/ 	.word	0x00028c30
        /*10c8*/ 	.short	0x010a
        /*10ca*/ 	.byte	0x3f
	.zero		1


	//   ....[97]....
        /*10cc*/ 	.word	0x00023570
        /*10d0*/ 	.word	0x0000000e
        /*10d4*/ 	.word	0x00028c50
        /*10d8*/ 	.short	0x010a
        /*10da*/ 	.byte	0x3f
	.zero		1


	//   ....[98]....
        /*10dc*/ 	.word	0x000235c0
        /*10e0*/ 	.word	0x000000ce
        /*10e4*/ 	.word	0x00028c30
        /*10e8*/ 	.short	0x010a
        /*10ea*/ 	.byte	0x3f
	.zero		1


	//   ....[99]....
        /*10ec*/ 	.word	0x00023610
        /*10f0*/ 	.word	0x000000ce
        /*10f4*/ 	.word	0x00028c50
        /*10f8*/ 	.short	0x010a
        /*10fa*/ 	.byte	0x3f
	.zero		1


	//   ....[100]....
        /*10fc*/ 	.word	0x000237b0
        /*1100*/ 	.word	0x00000012
        /*1104*/ 	.word	0x00028c20
        /*1108*/ 	.short	0x010a
        /*110a*/ 	.byte	0x3f
	.zero		1


	//   ....[101]....
        /*110c*/ 	.word	0x00023800
        /*1110*/ 	.word	0x00000007
        /*1114*/ 	.word	0x00028ca0
        /*1118*/ 	.short	0x010a
        /*111a*/ 	.byte	0x3f
	.zero		1


	//   ....[102]....
        /*111c*/ 	.word	0x00023850
        /*1120*/ 	.word	0x00000007
        /*1124*/ 	.word	0x00028cc0
        /*1128*/ 	.short	0x010a
        /*112a*/ 	.byte	0x3f
	.zero		1


	//   ....[103]....
        /*112c*/ 	.word	0x000238a0
        /*1130*/ 	.word	0x00000006
        /*1134*/ 	.word	0x00028ca0
        /*1138*/ 	.short	0x010a
        /*113a*/ 	.byte	0x3f
	.zero		1


	//   ....[104]....
        /*113c*/ 	.word	0x000238f0
        /*1140*/ 	.word	0x00000006
        /*1144*/ 	.word	0x00028cc0
        /*1148*/ 	.short	0x010a
        /*114a*/ 	.byte	0x3f
	.zero		1


	//   ....[105]....
        /*114c*/ 	.word	0x00023a90
        /*1150*/ 	.word	0x00000000
        /*1154*/ 	.word	0x00028c40
        /*1158*/ 	.short	0x010a
        /*115a*/ 	.byte	0x3f
	.zero		1


	//   ....[106]....
        /*115c*/ 	.word	0x00023ff0
        /*1160*/ 	.word	0x00000012
        /*1164*/ 	.word	0x00028c20
        /*1168*/ 	.short	0x010a
        /*116a*/ 	.byte	0x3f
	.zero		1


	//   ....[107]....
        /*116c*/ 	.word	0x00024040
        /*1170*/ 	.word	0x00000000
        /*1174*/ 	.word	0x00028c60
        /*1178*/ 	.short	0x010a
        /*117a*/ 	.byte	0x3f
	.zero		1


	//   ....[108]....
        /*117c*/ 	.word	0x00024090
        /*1180*/ 	.word	0x00000002
        /*1184*/ 	.word	0x00028c40
        /*1188*/ 	.short	0x010a
        /*118a*/ 	.byte	0x3f
	.zero		1


	//   ....[109]....
        /*118c*/ 	.word	0x000240e0
        /*1190*/ 	.word	0x00000002
        /*1194*/ 	.word	0x00028c60
        /*1198*/ 	.short	0x010a
        /*119a*/ 	.byte	0x3f
	.zero		1


	//   ....[110]....
        /*119c*/ 	.word	0x00024130
        /*11a0*/ 	.word	0x00000002
        /*11a4*/ 	.word	0x00028c40
        /*11a8*/ 	.short	0x010a
        /*11aa*/ 	.byte	0x3f
	.zero		1


	//   ....[111]....
        /*11ac*/ 	.word	0x00024180
        /*11b0*/ 	.word	0x00000002
        /*11b4*/ 	.word	0x00028c60
        /*11b8*/ 	.short	0x010a
        /*11ba*/ 	.byte	0x3f
	.zero		1


	//   ....[112]....
        /*11bc*/ 	.word	0x000241d0
        /*11c0*/ 	.word	0x00000003
        /*11c4*/ 	.word	0x00028c40
        /*11c8*/ 	.short	0x010a
        /*11ca*/ 	.byte	0x3f
	.zero		1


	//   ....[113]....
        /*11cc*/ 	.word	0x00024220
        /*11d0*/ 	.word	0x00000003
        /*11d4*/ 	.word	0x00028c60
        /*11d8*/ 	.short	0x010a
        /*11da*/ 	.byte	0x3f
	.zero		1


	//   ....[114]....
        /*11dc*/ 	.word	0x00024da0
        /*11e0*/ 	.word	0x00000000
        /*11e4*/ 	.word	0x00028c20
        /*11e8*/ 	.short	0x010a
        /*11ea*/ 	.byte	0x3f
	.zero		1


	//   ....[115]....
        /*11ec*/ 	.word	0x00024f40
        /*11f0*/ 	.word	0x00000006
        /*11f4*/ 	.word	0x00000000
        /*11f8*/ 	.short	0x010a
        /*11fa*/ 	.byte	0x3f
	.zero		1


	//   ....[116]....
        /*11fc*/ 	.word	0x00024f90
        /*1200*/ 	.word	0x00000007
        /*1204*/ 	.word	0x00000000
        /*1208*/ 	.short	0x010a
        /*120a*/ 	.byte	0x3f
	.zero		1


	//   ....[117]....
        /*120c*/ 	.word	0x00024fe0
        /*1210*/ 	.word	0x00000004
        /*1214*/ 	.word	0x00000000
        /*1218*/ 	.short	0x010a
        /*121a*/ 	.byte	0x3f
	.zero		1


	//----- nvinfo : EIATTR_NUM_MBARRIERS
	.align		4
.L_857:
        /*121c*/ 	.byte	0x03, 0x38
        /*121e*/ 	.short	0x0016


	//----- nvinfo : EIATTR_EXIT_INSTR_OFFSETS
	.align		4
        /*1220*/ 	.byte	0x04, 0x1c
        /*1222*/ 	.short	(.L_859 - .L_858)


	//   ....[0]....
.L_858:
        /*1224*/ 	.word	0x00022a00


	//----- nvinfo : EIATTR_MAX_THREADS
	.align		4
.L_859:
        /*1228*/ 	.byte	0x04, 0x05
        /*122a*/ 	.short	(.L_861 - .L_860)
.L_860:
        /*122c*/ 	.word	0x00000180
        /*1230*/ 	.word	0x00000001
        /*1234*/ 	.word	0x00000001


	//----- nvinfo : EIATTR_CRS_STACK_SIZE
	.align		4
.L_861:
        /*1238*/ 	.byte	0x04, 0x1e
        /*123a*/ 	.short	(.L_863 - .L_862)
.L_862:
        /*123c*/ 	.word	0x00000000


	//----- nvinfo : EIATTR_CBANK_PARAM_SIZE
	.align		4
.L_863:
        /*1240*/ 	.byte	0x03, 0x19
        /*1242*/ 	.short	0x0af0


	//----- nvinfo : EIATTR_PARAM_CBANK
	.align		4
        /*1244*/ 	.byte	0x04, 0x0a
        /*1246*/ 	.short	(.L_865 - .L_864)
	.align		4
.L_864:
        /*1248*/ 	.word	index@(.nv.constant0._ZN7cutlass13device_kernelIN5flash11enable_sm90INS1_16FlashAttnFwdSm90INS1_25CollectiveMainloopFwdSm90ILi2EN4cute5tupleIJNS5_1CILi1EEES8_S8_EEENS6_IJNS7_ILi64EEESA_SA_EEELi512ENS_6half_tEfNS_4arch4Sm90ELb0ELb1ELb0ELb1ELb0ELb1ELb0ELb0ELb0ELb1ELb1ELb0EEENS1_21CollectiveEpilogueFwdINS6_IJSA_NS7_ILi512EEESA_EEES9_SC_SE_Li256ELb1ELb1ELb1ELb0EEENS1_36VarlenDynamicPersistentTileSchedulerILi64ELi64ELi256ELi128ELb1ELb1ELb1ELb1ELb0ELb1EEEEEEEEEvNT_6ParamsE)
        /*124c*/ 	.short	0x0210
        /*124e*/ 	.short	0x0af0


	//----- nvinfo : EIATTR_SW_WAR
	.align		4
.L_865:
        /*1250*/ 	.byte	0x04, 0x36
        /*1252*/ 	.short	(.L_867 - .L_866)
.L_866:
        /*1254*/ 	.word	0x00000008
.L_867:


//--------------------- .nv.info._ZN7cutlass13device_kernelIN5flash11enable_sm90INS1_16FlashAttnFwdSm90INS1_25CollectiveMainloopFwdSm90ILi2EN4cute5tupleIJNS5_1CILi1EEES8_S8_EEENS6_IJNS7_ILi64EEESA_SA_EEELi512ENS_6half_tEfNS_4arch4Sm90ELb0ELb1ELb0ELb1ELb0ELb0ELb1ELb0ELb0ELb1ELb1ELb0EEENS1_21CollectiveEpilogueFwdINS6_IJSA_NS7_ILi512EEESA_EEES9_SC_SE_Li256ELb1ELb1ELb1ELb0EEENS1_36VarlenDynamicPersistentTileSchedulerILi64ELi64ELi256ELi128ELb1ELb1ELb1ELb1ELb0ELb1EEEEEEEEEvNT_6ParamsE --------------------------
	.section	.nv.info._ZN7cutlass13device_kernelIN5flash11enable_sm90INS1_16FlashAttnFwdSm90INS1_25CollectiveMainloopFwdSm90ILi2EN4cute5tupleIJNS5_1CILi1EEES8_S8_EEENS6_IJNS7_ILi64EEESA_SA_EEELi512ENS_6half_tEfNS_4arch4Sm90ELb0ELb1ELb0ELb1ELb0ELb0ELb1ELb0ELb0ELb1ELb1ELb0EEENS1_21CollectiveEpilogueFwdINS6_IJSA_NS7_ILi512EEESA_EEES9_SC_SE_Li256ELb1ELb1ELb1ELb0EEENS1_36VarlenDynamicPersistentTileSchedulerILi64ELi64ELi256ELi128ELb1ELb1ELb1ELb1ELb0ELb1EEEEEEEEEvNT_6ParamsE,"",@"SHT_CUDA_INFO"
	.sectionflags	@""
	.align	4


	//----- nvinfo : EIATTR_CUDA_API_VERSION
	.align		4
        /*0000*/ 	.byte	0x04, 0x37
        /*0002*/ 	.short	(.L_869 - .L_868)
.L_868:
        /*0004*/ 	.word	0x00000082


	//----- nvinfo : EIATTR_KPARAM_INFO
	.align		4
.L_869:
        /*0008*/ 	.byte	0x04, 0x17
        /*000a*/ 	.short	(.L_871 - .L_870)
.L_870:
        /*000c*/ 	.word	0x00000000
        /*0010*/ 	.short	0x0000
        /*0012*/ 	.short	0x0070
        /*0014*/ 	.byte	0x00, 0xf0, 0x01, 0x2e


	//----- nvinfo : EIATTR_SPARSE_MMA_MASK
	.align		4
.L_871:
        /*0018*/ 	.byte	0x03, 0x50
        /*001a*/ 	.short	0x0000


	//----- nvinfo : EIATTR_MAXREG_COUNT
	.align		4
        /*001c*/ 	.byte	0x03, 0x1b
        /*001e*/ 	.short	0x00a8


	//----- nvinfo : EIATTR_NUM_BARRIERS
	.align		4
        /*0020*/ 	.byte	0x02, 0x4c
        /*0022*/ 	.byte	0x10
	.zero		1


	//----- nvinfo : EIATTR_EXTERNS
	.align		4
        /*0024*/ 	.byte	0x04, 0x0f
        /*0026*/ 	.short	(.L_873 - .L_872)


	//   ....[0]....
	.align		4
.L_872:
        /*0028*/ 	.word	index@(__assertfail)


	//----- nvinfo : EIATTR_ANNOTATIONS
	.align		4
.L_873:
        /*002c*/ 	.byte	0x04, 0x55
        /*002e*/ 	.short	(.L_875 - .L_874)


	//   ....[0]....
.L_874:
        /* <DEDUP_REMOVED lines=88> */


	//----- nvinfo : EIATTR_MERCURY_ISA_VERSION
	.align		4
.L_875:
        /*0598*/ 	.byte	0x03, 0x5f
        /*059a*/ 	.short	0x0101


	//----- nvinfo : EIATTR_UNUSED_LOAD_BYTE_OFFSET
	.align		4
        /*059c*/ 	.byte	0x04, 0x44
        /*059e*/ 	.short	(.L_877 - .L_876)


	//   ....[0]....
.L_876:
        /*05a0*/ 	.word	0x00000a30
        /*05a4*/ 	.word	0x0000fff0


	//   ....[1]....
        /*05a8*/ 	.word	0x00011770
        /*05ac*/ 	.word	0x0000fff0


	//----- nvinfo : EIATTR_INT_WARP_WIDE_INSTR_OFFSETS
	.align		4
.L_877:
        /*05b0*/ 	.byte	0x04, 0x31
        /*05b2*/ 	.short	(.L_879 - .L_878)


	//   ....[0]....
.L_878:
        /*05b4*/ 	.word	0x00000130


	//   ....[1]....
        /*05b8*/ 	.word	0x00000170


	//   ....[2]....
        /*05bc*/ 	.word	0x000001e0


	//   ....[3]....
        /*05c0*/ 	.word	0x000001f0


	//   ....[4]....
        /*05c4*/ 	.word	0x00017e50


	//   ....[5]....
        /*05c8*/ 	.word	0x00017eb0


	//   ....[6]....
        /*05cc*/ 	.word	0x0001d890


	//   ....[7]....
        /*05d0*/ 	.word	0x0001d920


	//----- nvinfo : EIATTR_COOP_GROUP_MASK_REGIDS
	.align		4
.L_879:
        /*05d4*/ 	.byte	0x04, 0x29
        /*05d6*/ 	.short	(.L_881 - .L_880)


	//   ....[0]....
.L_880:
        /*05d8*/ 	.word	0xffffffff


	//   ....[1]....
        /*05dc*/ 	.word	0xffffffff


	//   ....[2]....
        /*05e0*/ 	.word	0xffffffff


	//   ....[3]....
        /*05e4*/ 	.word	0xffffffff


	//   ....[4]....
        /*05e8*/ 	.word	0xffffffff


	//   ....[5]....
        /*05ec*/ 	.word	0xffffffff


	//   ....[6]....
        /*05f0*/ 	.word	0xffffffff


	//   ....[7]....
        /*05f4*/ 	.word	0xffffffff


	//   ....[8]....
        /*05f8*/ 	.word	0xffffffff


	//   ....[9]....
        /*05fc*/ 	.word	0xffffffff


	//   ....[10]....
        /*0600*/ 	.word	0xffffffff


	//   ....[11]....
        /*0604*/ 	.word	0xffffffff


	//   ....[12]....
        /*0608*/ 	.word	0xffffffff


	//   ....[13]....
        /*060c*/ 	.word	0xffffffff


	//   ....[14]....
        /*0610*/ 	.word	0xffffffff


	//   ....[15]....
        /*0614*/ 	.word	0xffffffff


	//   ....[16]....
        /*0618*/ 	.word	0xffffffff


	//   ....[17]....
        /*061c*/ 	.word	0xffffffff


	//   ....[18]....
        /*0620*/ 	.word	0xffffffff


	//   ....[19]....
        /*0624*/ 	.word	0xffffffff


	//   ....[20]....
        /*0628*/ 	.word	0xffffffff


	//   ....[21]....
        /*062c*/ 	.word	0xffffffff


	//   ....[22]....
        /*0630*/ 	.word	0xffffffff


	//   ....[23]....
        /*0634*/ 	.word	0xffffffff


	//   ....[24]....
        /*0638*/ 	.word	0xffffffff


	//   ....[25]....
        /*063c*/ 	.word	0xffffffff


	//   ....[26]....
        /*0640*/ 	.word	0xffffffff


	//   ....[27]....
        /*0644*/ 	.word	0xffffffff


	//   ....[28]....
        /*0648*/ 	.word	0xffffffff


	//   ....[29]....
        /*064c*/ 	.word	0xffffffff


	//   ....[30]....
        /*0650*/ 	.word	0xffffffff


	//   ....[31]....
        /*0654*/ 	.word	0xffffffff


	//   ....[32]....
        /*0658*/ 	.word	0xffffffff


	//   ....[33]....
        /*065c*/ 	.word	0xffffffff


	//   ....[34]....
        /*0660*/ 	.word	0xffffffff


	//   ....[35]....
        /*0664*/ 	.word	0xffffffff


	//   ....[36]....
        /*0668*/ 	.word	0xffffffff


	//   ....[37]....
        /*066c*/ 	.word	0xffffffff


	//   ....[38]....
        /*0670*/ 	.word	0xffffffff


	//   ....[39]....
        /*0674*/ 	.word	0xffffffff


	//   ....[40]....
        /*0678*/ 	.word	0xffffffff


	//   ....[41]....
        /*067c*/ 	.word	0xffffffff


	//   ....[42]....
        /*0680*/ 	.word	0xffffffff


	//   ....[43]....
        /*0684*/ 	.word	0xffffffff


	//   ....[44]....
        /*0688*/ 	.word	0xffffffff


	//   ....[45]....
        /*068c*/ 	.word	0xffffffff


	//   ....[46]....
        /*0690*/ 	.word	0xffffffff


	//   ....[47]....
        /*0694*/ 	.word	0xffffffff


	//   ....[48]....
        /*0698*/ 	.word	0xffffffff


	//   ....[49]....
        /*069c*/ 	.word	0xffffffff


	//   ....[50]....
        /*06a0*/ 	.word	0xffffffff


	//   ....[51]....
        /*06a4*/ 	.word	0xffffffff


	//   ....[52]....
        /*06a8*/ 	.word	0xffffffff


	//   ....[53]....
        /*06ac*/ 	.word	0xffffffff


	//   ....[54]....
        /*06b0*/ 	.word	0xffffffff


	//   ....[55]....
        /*06b4*/ 	.word	0xffffffff


	//   ....[56]....
        /*06b8*/ 	.word	0xffffffff


	//   ....[57]....
        /*06bc*/ 	.word	0xffffffff


	//   ....[58]....
        /*06c0*/ 	.word	0xffffffff


	//   ....[59]....
        /*06c4*/ 	.word	0xffffffff


	//   ....[60]....
        /*06c8*/ 	.word	0xffffffff


	//   ....[61]....
        /*06cc*/ 	.word	0xffffffff


	//   ....[62]....
        /*06d0*/ 	.word	0xffffffff


	//   ....[63]....
        /*06d4*/ 	.word	0xffffffff


	//   ....[64]....
        /*06d8*/ 	.word	0xffffffff


	//   ....[65]....
        /*06dc*/ 	.word	0xffffffff


	//   ....[66]....
        /*06e0*/ 	.word	0xffffffff


	//   ....[67]....
        /*06e4*/ 	.word	0xffffffff


	//   ....[68]....
        /*06e8*/ 	.word	0xffffffff


	//   ....[69]....
        /*06ec*/ 	.word	0xffffffff


	//   ....[70]....
        /*06f0*/ 	.word	0xffffffff


	//   ....[71]....
        /*06f4*/ 	.word	0xffffffff


	//   ....[72]....
        /*06f8*/ 	.word	0xffffffff


	//   ....[73]....
        /*06fc*/ 	.word	0xffffffff


	//   ....[74]....
        /*0700*/ 	.word	0xffffffff


	//   ....[75]....
        /*0704*/ 	.word	0xffffffff


	//   ....[76]....
        /*0708*/ 	.word	0xffffffff


	//   ....[77]....
        /*070c*/ 	.word	0xffffffff


	//   ....[78]....
        /*0710*/ 	.word	0xffffffff


	//   ....[79]....
        /*0714*/ 	.word	0xffffffff


	//   ....[80]....
        /*0718*/ 	.word	0xffffffff


	//   ....[81]....
        /*071c*/ 	.word	0xffffffff


	//   ....[82]....
        /*0720*/ 	.word	0xffffffff


	//   ....[83]....
        /*0724*/ 	.word	0xffffffff


	//   ....[84]....
        /*0728*/ 	.word	0xffffffff


	//   ....[85]....
        /*072c*/ 	.word	0xffffffff


	//   ....[86]....
        /*0730*/ 	.word	0xffffffff


	//   ....[87]....
        /*0734*/ 	.word	0xffffffff


	//   ....[88]....
        /*0738*/ 	.word	0xffffffff


	//   ....[89]....
        /*073c*/ 	.word	0xffffffff


	//   ....[90]....
        /*0740*/ 	.word	0xffffffff


	//   ....[91]....
        /*0744*/ 	.word	0xffffffff


	//   ....[92]....
        /*0748*/ 	.word	0xffffffff


	//   ....[93]....
        /*074c*/ 	.word	0xffffffff


	//   ....[94]....
        /*0750*/ 	.word	0xffffffff


	//   ....[95]....
        /*0754*/ 	.word	0xffffffff


	//   ....[96]....
        /*0758*/ 	.word	0xffffffff


	//   ....[97]....
        /*075c*/ 	.word	0xffffffff


	//   ....[98]....
        /*0760*/ 	.word	0xffffffff


	//   ....[99]....
        /*0764*/ 	.word	0xffffffff


	//   ....[100]....
        /*0768*/ 	.word	0xffffffff


	//   ....[101]....
        /*076c*/ 	.word	0xffffffff


	//   ....[102]....
        /*0770*/ 	.word	0xffffffff


	//   ....[103]....
        /*0774*/ 	.word	0xffffffff


	//   ....[104]....
        /*0778*/ 	.word	0xffffffff


	//   ....[105]....
        /*077c*/ 	.word	0xffffffff


	//   ....[106]....
        /*0780*/ 	.word	0xffffffff


	//   ....[107]....
        /*0784*/ 	.word	0xffffffff


	//   ....[108]....
        /*0788*/ 	.word	0xffffffff


	//   ....[109]....
        /*078c*/ 	.word	0xffffffff


	//   ....[110]....
        /*0790*/ 	.word	0xffffffff


	//   ....[111]....
        /*0794*/ 	.word	0xffffffff


	//   ....[112]....
        /*0798*/ 	.word	0xffffffff


	//   ....[113]....
        /*079c*/ 	.word	0x0500000f


	//   ....[114]....
        /*07a0*/ 	.word	0x0500000f


	//   ....[115]....
        /*07a4*/ 	.word	0x0500000f


	//   ....[116]....
        /*07a8*/ 	.word	0x0500000f


	//   ....[117]....
        /*07ac*/ 	.word	0x0500000f


	//   ....[118]....
        /*07b0*/ 	.word	0x0500000f


	//   ....[119]....
        /*07b4*/ 	.word	0x0500000f


	//   ....[120]....
        /*07b8*/ 	.word	0x0500000f


	//   ....[121]....
        /*07bc*/ 	.word	0x0500000f


	//   ....[122]....
        /*07c0*/ 	.word	0x0500000f


	//   ....[123]....
        /*07c4*/ 	.word	0x0500000f


	//   ....[124]....
        /*07c8*/ 	.word	0x0500000f


	//   ....[125]....
        /*07cc*/ 	.word	0x0500000f


	//   ....[126]....
        /*07d0*/ 	.word	0x0500000f


	//   ....[127]....
        /*07d4*/ 	.word	0x0500000f


	//   ....[128]....
        /*07d8*/ 	.word	0x0500000f


	//   ....[129]....
        /*07dc*/ 	.word	0x0500000f


	//   ....[130]....
        /*07e0*/ 	.word	0x0500000f


	//   ....[131]....
        /*07e4*/ 	.word	0x0500000f


	//   ....[132]....
        /*07e8*/ 	.word	0x0500000f


	//   ....[133]....
        /*07ec*/ 	.word	0x0500000f


	//   ....[134]....
        /*07f0*/ 	.word	0x0500000f


	//   ....[135]....
        /*07f4*/ 	.word	0x0500000f


	//   ....[136]....
        /*07f8*/ 	.word	0x0500000f


	//   ....[137]....
        /*07fc*/ 	.word	0x0500000f


	//   ....[138]....
        /*0800*/ 	.word	0x0500000f


	//   ....[139]....
        /*0804*/ 	.word	0x0500000f


	//   ....[140]....
        /*0808*/ 	.word	0x0500000f


	//   ....[141]....
        /*080c*/ 	.word	0x0500000f


	//   ....[142]....
        /*0810*/ 	.word	0x0500000f


	//   ....[143]....
        /*0814*/ 	.word	0x0500000f


	//   ....[144]....
        /*0818*/ 	.word	0x0500000f


	//   ....[145]....
        /*081c*/ 	.word	0x0500000f


	//   ....[146]....
        /*0820*/ 	.word	0x0500000f


	//   ....[147]....
        /*0824*/ 	.word	0x0500000f


	//   ....[148]....
        /*0828*/ 	.word	0x0500000f


	//----- nvinfo : EIATTR_COOP_GROUP_INSTR_OFFSETS
	.align		4
.L_881:
        /*082c*/ 	.byte	0x04, 0x28
        /*082e*/ 	.short	(.L_883 - .L_882)


	//   ....[0]....
.L_882:
        /*0830*/ 	.word	0x00000070


	//   ....[1]....
        /*0834*/ 	.word	0x00000140


	//   ....[2]....
        /*0838*/ 	.word	0x00000190


	//   ....[3]....
        /*083c*/ 	.word	0x000003a0


	//   ....[4]....
        /*0840*/ 	.word	0x00000500


	//   ....[5]....
        /*0844*/ 	.word	0x00000620


	//   ....[6]....
        /*0848*/ 	.word	0x00000780


	//   ....[7]....
        /*084c*/ 	.word	0x000022e0


	//   ....[8]....
        /*0850*/ 	.word	0x000044c0


	//   ....[9]....
        /*0854*/ 	.word	0x00004ca0


	//   ....[10]....
        /*0858*/ 	.word	0x00005d40


	//   ....[11]....
        /*085c*/ 	.word	0x00006430


	//   ....[12]....
        /*0860*/ 	.word	0x00006930


	//   ....[13]....
        /*0864*/ 	.word	0x00006a60


	//   ....[14]....
        /*0868*/ 	.word	0x00006dc0


	//   ....[15]....
        /*086c*/ 	.word	0x00006e70


	//   ....[16]....
        /*0870*/ 	.word	0x00007660


	//   ....[17]....
        /*0874*/ 	.word	0x00007c30


	//   ....[18]....
        /*0878*/ 	.word	0x00008c40


	//   ....[19]....
        /*087c*/ 	.word	0x00008e70


	//   ....[20]....
        /*0880*/ 	.word	0x000095e0


	//   ....[21]....
        /*0884*/ 	.word	0x00009730


	//   ....[22]....
        /*0888*/ 	.word	0x00009ca0


	//   ....[23]....
        /*088c*/ 	.word	0x00009d00


	//   ....[24]....
        /*0890*/ 	.word	0x0000ad50


	//   ....[25]....
        /*0894*/ 	.word	0x0000b400


	//   ....[26]....
        /*0898*/ 	.word	0x0000c4f0


	//   ....[27]....
        /*089c*/ 	.word	0x0000c510


	//   ....[28]....
        /*08a0*/ 	.word	0x0000caa0


	//   ....[29]....
        /*08a4*/ 	.word	0x0000cc70


	//   ....[30]....
        /*08a8*/ 	.word	0x0000d8a0


	//   ....[31]....
        /*08ac*/ 	.word	0x0000dcf0


	//   ....[32]....
        /*08b0*/ 	.word	0x0000de00


	//   ....[33]....
        /*08b4*/ 	.word	0x0000ef30


	//   ....[34]....
        /*08b8*/ 	.word	0x0000f540


	//   ....[35]....
        /*08bc*/ 	.word	0x0000f560


	//   ....[36]....
        /*08c0*/ 	.word	0x0000fdb0


	//   ....[37]....
        /*08c4*/ 	.word	0x0000ff80


	//   ....[38]....
        /*08c8*/ 	.word	0x00010c30


	//   ....[39]....
        /*08cc*/ 	.word	0x00010c70


	//   ....[40]....
        /*08d0*/ 	.word	0x00010ce0


	//   ....[41]....
        /*08d4*/ 	.word	0x00010d10


	//   ....[42]....
        /*08d8*/ 	.word	0x00010d50


	//   ....[43]....
        /*08dc*/ 	.word	0x000124c0


	//   ....[44]....
        /*08e0*/ 	.word	0x00012830


	//   ....[45]....
        /*08e4*/ 	.word	0x00012850


	//   ....[46]....
        /*08e8*/ 	.word	0x00012860


	//   ....[47]....
        /*08ec*/ 	.word	0x00012890


	//   ....[48]....
        /*08f0*/ 	.word	0x00013510


	//   ....[49]....
        /*08f4*/ 	.word	0x00013530


	//   ....[50]....
        /*08f8*/ 	.word	0x000137e0


	//   ....[51]....
        /*08fc*/ 	.word	0x00013800


	//   ....[52]....
        /*0900*/ 	.word	0x00013ea0


	//   ....[53]....
        /*0904*/ 	.word	0x00013ed0


	//   ....[54]....
        /*0908*/ 	.word	0x00014790


	//   ....[55]....
        /*090c*/ 	.word	0x000147b0


	//   ....[56]....
        /*0910*/ 	.word	0x00015ab0


	//   ....[57]....
        /*0914*/ 	.word	0x00015ae0


	//   ....[58]....
        /*0918*/ 	.word	0x00015d20


	//   ....[59]....
        /*091c*/ 	.word	0x00015d40


	//   ....[60]....
        /*0920*/ 	.word	0x00016000


	//   ....[61]....
        /*0924*/ 	.word	0x00016210


	//   ....[62]....
        /*0928*/ 	.word	0x00016240


	//   ....[63]....
        /*092c*/ 	.word	0x00016270


	//   ....[64]....
        /*0930*/ 	.word	0x000162a0


	//   ....[65]....
        /*0934*/ 	.word	0x000162d0


	//   ....[66]....
        /*0938*/ 	.word	0x00016300


	//   ....[67]....
        /*093c*/ 	.word	0x000164a0


	//   ....[68]....
        /*0940*/ 	.word	0x000164d0


	//   ....[69]....
        /*0944*/ 	.word	0x00016500


	//   ....[70]....
        /*0948*/ 	.word	0x00016530


	//   ....[71]....
        /*094c*/ 	.word	0x00016560


	//   ....[72]....
        /*0950*/ 	.word	0x00016590


	//   ....[73]....
        /*0954*/ 	.word	0x00016630


	//   ....[74]....
        /*0958*/ 	.word	0x00016660


	//   ....[75]....
        /*095c*/ 	.word	0x00016670


	//   ....[76]....
        /*0960*/ 	.word	0x000166a0


	//   ....[77]....
        /*0964*/ 	.word	0x00018420


	//   ....[78]....
        /*0968*/ 	.word	0x00018ee0


	//   ....[79]....
        /*096c*/ 	.word	0x00018ef0


	//   ....[80]....
        /*0970*/ 	.word	0x00018f20


	//   ....[81]....
        /*0974*/ 	.word	0x00019000


	//   ....[82]....
        /*0978*/ 	.word	0x00019030


	//   ....[83]....
        /*097c*/ 	.word	0x00019090


	//   ....[84]....
        /*0980*/ 	.word	0x000190a0


	//   ....[85]....
        /*0984*/ 	.word	0x00019110


	//   ....[86]....
        /*0988*/ 	.word	0x00019aa0


	//   ....[87]....
        /*098c*/ 	.word	0x00019b30


	//   ....[88]....
        /*0990*/ 	.word	0x00019b80


	//   ....[89]....
        /*0994*/ 	.word	0x00019cb0


	//   ....[90]....
        /*0998*/ 	.word	0x00019e20


	//   ....[91]....
        /*099c*/ 	.word	0x00019e30


	//   ....[92]....
        /*09a0*/ 	.word	0x00019f90


	//   ....[93]....
        /*09a4*/ 	.word	0x00019fa0


	//   ....[94]....
        /*09a8*/ 	.word	0x0001dba0


	//   ....[95]....
        /*09ac*/ 	.word	0x0001dbd0


	//   ....[96]....
        /*09b0*/ 	.word	0x0001dc30


	//   ....[97]....
        /*09b4*/ 	.word	0x0001dc60


	//   ....[98]....
        /*09b8*/ 	.word	0x0001dc90


	//   ....[99]....
        /*09bc*/ 	.word	0x0001dcc0


	//   ....[100]....
        /*09c0*/ 	.word	0x0001dcf0


	//   ....[101]....
        /*09c4*/ 	.word	0x0001dd20


	//   ....[102]....
        /*09c8*/ 	.word	0x0001dee0


	//   ....[103]....
        /*09cc*/ 	.word	0x0001df10


	//   ....[104]....
        /*09d0*/ 	.word	0x0001df40


	//   ....[105]....
        /*09d4*/ 	.word	0x0001df70


	//   ....[106]....
        /*09d8*/ 	.word	0x0001dfa0


	//   ....[107]....
        /*09dc*/ 	.word	0x0001dfd0


	//   ....[108]....
        /*09e0*/ 	.word	0x0001e0a0


	//   ....[109]....
        /*09e4*/ 	.word	0x0001e0c0


	//   ....[110]....
        /*09e8*/ 	.word	0x0001e0d0


	//   ....[111]....
        /*09ec*/ 	.word	0x0001e150


	//   ....[112]....
        /*09f0*/ 	.word	0x0001ec90


	//   ....[113]....
        /*09f4*/ 	.word	0x0001f370


	//   ....[114]....
        /*09f8*/ 	.word	0x0001f500


	//   ....[115]....
        /*09fc*/ 	.word	0x0001f560


	//   ....[116]....
        /*0a00*/ 	.word	0x0001f5c0


	//   ....[117]....
        /*0a04*/ 	.word	0x0001f610


	//   ....[118]....
        /*0a08*/ 	.word	0x0001f770


	//   ....[119]....
        /*0a0c*/ 	.word	0x0001f810


	//   ....[120]....
        /*0a10*/ 	.word	0x0001f8c0


	//   ....[121]....
        /*0a14*/ 	.word	0x0001f9a0


	//   ....[122]....
        /*0a18*/ 	.word	0x0001fb60


	//   ....[123]....
        /*0a1c*/ 	.word	0x0001fc40


	//   ....[124]....
        /*0a20*/ 	.word	0x0001fed0


	//   ....[125]....
        /*0a24*/ 	.word	0x0001ffd0


	//   ....[126]....
        /*0a28*/ 	.word	0x000201a0


	//   ....[127]....
        /*0a2c*/ 	.word	0x00020260


	//   ....[128]....
        /*0a30*/ 	.word	0x00020480


	//   ....[129]....
        /*0a34*/ 	.word	0x000204d0


	//   ....[130]....
        /*0a38*/ 	.word	0x00020800


	//   ....[131]....
        /*0a3c*/ 	.word	0x000208a0


	//   ....[132]....
        /*0a40*/ 	.word	0x00020a30


	//   ....[133]....
        /*0a44*/ 	.word	0x00020ab0


	//   ....[134]....
        /*0a48*/ 	.word	0x00020b30


	//   ....[135]....
        /*0a4c*/ 	.word	0x00020bb0


	//   ....[136]....
        /*0a50*/ 	.word	0x00020c30


	//   ....[137]....
        /*0a54*/ 	.word	0x00020cc0


	//   ....[138]....
        /*0a58*/ 	.word	0x00020d60


	//   ....[139]....
        /*0a5c*/ 	.word	0x00020e10


	//   ....[140]....
        /*0a60*/ 	.word	0x00020e90


	//   ....[141]....
        /*0a64*/ 	.word	0x00020f10


	//   ....[142]....
        /*0a68*/ 	.word	0x00020f90


	//   ....[143]....
        /*0a6c*/ 	.word	0x00021020


	//   ....[144]....
        /*0a70*/ 	.word	0x000210a0


	//   ....[145]....
        /*0a74*/ 	.word	0x00021150


	//   ....[146]....
        /*0a78*/ 	.word	0x000211a0


	//   ....[147]....
        /*0a7c*/ 	.word	0x00021260


	//   ....[148]....
        /*0a80*/ 	.word	0x00021390


	//----- nvinfo : EIATTR_REG_RECONFIG
	.align		4
.L_883:
        /*0a84*/ 	.byte	0x01, 0x54
	.zero		2


	//----- nvinfo : EIATTR_SYSCALL_OFFSETS
	.align		4
        /*0a88*/ 	.byte	0x04, 0x46
        /*0a8a*/ 	.short	(.L_885 - .L_884)


	//   ....[0]....
.L_884:
        /*0a8c*/ 	.word	0x00004690


	//   ....[1]....
        /*0a90*/ 	.word	0x00018050


	//   ....[2]....
        /*0a94*/ 	.word	0x000181a0


	//   ....[3]....
        /*0a98*/ 	.word	0x00018290


	//   ....[4]....
        /*0a9c*/ 	.word	0x00018ad0


	//   ....[5]....
        /*0aa0*/ 	.word	0x00019420


	//----- nvinfo : EIATTR_MBARRIER_INSTR_OFFSETS
	.align		4
.L_885:
        /*0aa4*/ 	.byte	0x04, 0x39
        /*0aa6*/ 	.short	(.L_887 - .L_886)


	//   ....[0]....
.L_886:
        /*0aa8*/ 	.word	0x00000280
        /*0aac*/ 	.word	0x000000ff
        /*0ab0*/ 	.word	0x00038800
        /*0ab4*/ 	.short	0x0100
        /*0ab6*/ 	.byte	0x08
	.zero		1


	//   ....[1]....
        /*0ab8*/ 	.word	0x00000290
        /*0abc*/ 	.word	0x000000ff
        /*0ac0*/ 	.word	0x00038810
        /*0ac4*/ 	.short	0x0100
        /*0ac6*/ 	.byte	0x08
	.zero		1


	//   ....[2]....
        /*0ac8*/ 	.word	0x000002a0
        /*0acc*/ 	.word	0x000000ff
        /*0ad0*/ 	.word	0x00038820
        /*0ad4*/ 	.short	0x0100
        /*0ad6*/ 	.byte	0x08
	.zero		1


	//   ....[3]....
        /*0ad8*/ 	.word	0x00000350
        /*0adc*/ 	.word	0x000000ff
        /*0ae0*/ 	.word	0x00038830
        /*0ae4*/ 	.short	0x0100
        /*0ae6*/ 	.byte	0x06
	.zero		1


	//   ....[4]....
        /*0ae8*/ 	.word	0x00000360
        /*0aec*/ 	.word	0x000000ff
        /*0af0*/ 	.word	0x00038840
        /*0af4*/ 	.short	0x0100
        /*0af6*/ 	.byte	0x06
	.zero		1


	//   ....[5]....
        /*0af8*/ 	.word	0x00000370
        /*0afc*/ 	.word	0x000000ff
        /*0b00*/ 	.word	0x00038838
        /*0b04*/ 	.short	0x0100
        /*0b06*/ 	.byte	0x06
	.zero		1


	//   ....[6]....
        /*0b08*/ 	.word	0x00000380
        /*0b0c*/ 	.word	0x000000ff
        /*0b10*/ 	.word	0x00038848
        /*0b14*/ 	.short	0x0100
        /*0b16*/ 	.byte	0x06
	.zero		1


	//   ....[7]....
        /*0b18*/ 	.word	0x000004b0
        /*0b1c*/ 	.word	0x000000ff
        /*0b20*/ 	.word	0x00038850
        /*0b24*/ 	.short	0x0100
        /*0b26*/ 	.byte	0x08
	.zero		1


	//   ....[8]....
        /*0b28*/ 	.word	0x000004c0
        /*0b2c*/ 	.word	0x000000ff
        /*0b30*/ 	.word	0x00038860
        /*0b34*/ 	.short	0x0100
        /*0b36*/ 	.byte	0x08
	.zero		1


	//   ....[9]....
        /*0b38*/ 	.word	0x000004d0
        /*0b3c*/ 	.word	0x000000ff
        /*0b40*/ 	.word	0x00038858
        /*0b44*/ 	.short	0x0100
        /*0b46*/ 	.byte	0x08
	.zero		1


	//   ....[10]....
        /*0b48*/ 	.word	0x000004e0
        /*0b4c*/ 	.word	0x000000ff
        /*0b50*/ 	.word	0x00038868
        /*0b54*/ 	.short	0x0100
        /*0b56*/ 	.byte	0x08
	.zero		1


	//   ....[11]....
        /*0b58*/ 	.word	0x000005d0
        /*0b5c*/ 	.word	0x000000ff
        /*0b60*/ 	.word	0x00038870
        /*0b64*/ 	.short	0x0100
        /*0b66*/ 	.byte	0x06
	.zero		1


	//   ....[12]....
        /*0b68*/ 	.word	0x000005e0
        /*0b6c*/ 	.word	0x000000ff
        /*0b70*/ 	.word	0x00038880
        /*0b74*/ 	.short	0x0100
        /*0b76*/ 	.byte	0x06
	.zero		1


	//   ....[13]....
        /*0b78*/ 	.word	0x000005f0
        /*0b7c*/ 	.word	0x000000ff
        /*0b80*/ 	.word	0x00038878
        /*0b84*/ 	.short	0x0100
        /*0b86*/ 	.byte	0x06
	.zero		1


	//   ....[14]....
        /*0b88*/ 	.word	0x00000600
        /*0b8c*/ 	.word	0x000000ff
        /*0b90*/ 	.word	0x00038888
        /*0b94*/ 	.short	0x0100
        /*0b96*/ 	.byte	0x06
	.zero		1


	//   ....[15]....
        /*0b98*/ 	.word	0x00000730
        /*0b9c*/ 	.word	0x000000ff
        /*0ba0*/ 	.word	0x00038890
        /*0ba4*/ 	.short	0x0100
        /*0ba6*/ 	.byte	0x08
	.zero		1


	//   ....[16]....
        /*0ba8*/ 	.word	0x00000740
        /*0bac*/ 	.word	0x000000ff
        /*0bb0*/ 	.word	0x000388a0
        /*0bb4*/ 	.short	0x0100
        /*0bb6*/ 	.byte	0x08
	.zero		1


	//   ....[17]....
        /*0bb8*/ 	.word	0x00000750
        /*0bbc*/ 	.word	0x000000ff
        /*0bc0*/ 	.word	0x00038898
        /*0bc4*/ 	.short	0x0100
        /*0bc6*/ 	.byte	0x08
	.zero		1


	//   ....[18]....
        /*0bc8*/ 	.word	0x00000760
        /*0bcc*/ 	.word	0x000000ff
        /*0bd0*/ 	.word	0x000388a8
        /*0bd4*/ 	.short	0x0100
        /*0bd6*/ 	.byte	0x08
	.zero		1


	//   ....[19]....
        /*0bd8*/ 	.word	0x00000890
        /*0bdc*/ 	.word	0x000000ff
        /*0be0*/ 	.word	0x000388b0
        /*0be4*/ 	.short	0x0100
        /*0be6*/ 	.byte	0x08
	.zero		1


	//   ....[20]....
        /*0be8*/ 	.word	0x000008a0
        /*0bec*/ 	.word	0x000000ff
        /*0bf0*/ 	.word	0x000388c0
        /*0bf4*/ 	.short	0x0100
        /*0bf6*/ 	.byte	0x08
	.zero		1


	//   ....[21]....
        /*0bf8*/ 	.word	0x000008b0
        /*0bfc*/ 	.word	0x000000ff
        /*0c00*/ 	.word	0x000388b8
        /*0c04*/ 	.short	0x0100
        /*0c06*/ 	.byte	0x08
	.zero		1


	//   ....[22]....
        /*0c08*/ 	.word	0x000008c0
        /*0c0c*/ 	.word	0x000000ff
        /*0c10*/ 	.word	0x000388c8
        /*0c14*/ 	.short	0x0100
        /*0c16*/ 	.byte	0x08
	.zero		1


	//   ....[23]....
        /*0c18*/ 	.word	0x00002650
        /*0c1c*/ 	.word	0x00000003
        /*0c20*/ 	.word	0x00000000
        /*0c24*/ 	.short	0x0101
        /*0c26*/ 	.byte	0x3f
	.zero		1


	//   ....[24]....
        /*0c28*/ 	.word	0x00003110
        /*0c2c*/ 	.word	0x00000003
        /*0c30*/ 	.word	0x00000000
        /*0c34*/ 	.short	0x0101
        /*0c36*/ 	.byte	0x3f
	.zero		1


	//   ....[25]....
        /*0c38*/ 	.word	0x00004700
        /*0c3c*/ 	.word	0x000000ff
        /*0c40*/ 	.word	0x00038800
        /*0c44*/ 	.short	0x010a
        /*0c46*/ 	.byte	0x29
	.zero		1


	//   ....[26]....
        /*0c48*/ 	.word	0x000047a0
        /*0c4c*/ 	.word	0x00000007
        /*0c50*/ 	.word	0x00038830
        /*0c54*/ 	.short	0x010a
        /*0c56*/ 	.byte	0x3f
	.zero		1


	//   ....[27]....
        /*0c58*/ 	.word	0x000047e0
        /*0c5c*/ 	.word	0x00000007
        /*0c60*/ 	.word	0x00038830
        /*0c64*/ 	.short	0x010a
        /*0c66*/ 	.byte	0x3f
	.zero		1


	//   ....[28]....
        /*0c68*/ 	.word	0x00004a60
        /*0c6c*/ 	.word	0x000000ff
        /*0c70*/ 	.word	0x00038810
        /*0c74*/ 	.short	0x010a
        /*0c76*/ 	.byte	0x29
	.zero		1


	//   ....[29]....
        /*0c78*/ 	.word	0x00004aa0
        /*0c7c*/ 	.word	0x00000007
        /*0c80*/ 	.word	0x00038850
        /*0c84*/ 	.short	0x010a
        /*0c86*/ 	.byte	0x3f
	.zero		1


	//   ....[30]....
        /*0c88*/ 	.word	0x00004ae0
        /*0c8c*/ 	.word	0x00000007
        /*0c90*/ 	.word	0x00038850
        /*0c94*/ 	.short	0x010a
        /*0c96*/ 	.byte	0x3f
	.zero		1


	//   ....[31]....
        /*0c98*/ 	.word	0x00005e00
        /*0c9c*/ 	.word	0x00000003
        /*0ca0*/ 	.word	0x00000000
        /*0ca4*/ 	.short	0x0101
        /*0ca6*/ 	.byte	0x3f
	.zero		1


	//   ....[32]....
        /*0ca8*/ 	.word	0x00007680
        /*0cac*/ 	.word	0x00000007
        /*0cb0*/ 	.word	0x00000000
        /*0cb4*/ 	.short	0x0101
        /*0cb6*/ 	.byte	0x3f
	.zero		1


	//   ....[33]....
        /*0cb8*/ 	.word	0x000078d0
        /*0cbc*/ 	.word	0x000000ff
        /*0cc0*/ 	.word	0x00038830
        /*0cc4*/ 	.short	0x010a
        /*0cc6*/ 	.byte	0x05
	.zero		1


	//   ....[34]....
        /*0cc8*/ 	.word	0x00007910
        /*0ccc*/ 	.word	0x000000ff
        /*0cd0*/ 	.word	0x00038830
        /*0cd4*/ 	.short	0x010a
        /*0cd6*/ 	.byte	0x05
	.zero		1


	//   ....[35]....
        /*0cd8*/ 	.word	0x00007aa0
        /*0cdc*/ 	.word	0x000000ff
        /*0ce0*/ 	.word	0x00038850
        /*0ce4*/ 	.short	0x010a
        /*0ce6*/ 	.byte	0x05
	.zero		1


	//   ....[36]....
        /*0ce8*/ 	.word	0x00007ae0
        /*0cec*/ 	.word	0x000000ff
        /*0cf0*/ 	.word	0x00038850
        /*0cf4*/ 	.short	0x010a
        /*0cf6*/ 	.byte	0x05
	.zero		1


	//   ....[37]....
        /*0cf8*/ 	.word	0x00008ce0
        /*0cfc*/ 	.word	0x00000008
        /*0d00*/ 	.word	0x00000000
        /*0d04*/ 	.short	0x0101
        /*0d06*/ 	.byte	0x3f
	.zero		1


	//   ....[38]....
        /*0d08*/ 	.word	0x0000ad70
        /*0d0c*/ 	.word	0x0000000a
        /*0d10*/ 	.word	0x00000000
        /*0d14*/ 	.short	0x0101
        /*0d16*/ 	.byte	0x3f
	.zero		1


	//   ....[39]....
        /*0d18*/ 	.word	0x0000b0e0
        /*0d1c*/ 	.word	0x000000ff
        /*0d20*/ 	.word	0x00038830
        /*0d24*/ 	.short	0x010a
        /*0d26*/ 	.byte	0x05
	.zero		1


	//   ....[40]....
        /*0d28*/ 	.word	0x0000b120
        /*0d2c*/ 	.word	0x000000ff
        /*0d30*/ 	.word	0x00038830
        /*0d34*/ 	.short	0x010a
        /*0d36*/ 	.byte	0x05
	.zero		1


	//   ....[41]....
        /*0d38*/ 	.word	0x0000b2b0
        /*0d3c*/ 	.word	0x000000ff
        /*0d40*/ 	.word	0x00038850
        /*0d44*/ 	.short	0x010a
        /*0d46*/ 	.byte	0x05
	.zero		1


	//   ....[42]....
        /*0d48*/ 	.word	0x0000b2f0
        /*0d4c*/ 	.word	0x000000ff
        /*0d50*/ 	.word	0x00038850
        /*0d54*/ 	.short	0x010a
        /*0d56*/ 	.byte	0x05
	.zero		1


	//   ....[43]....
        /*0d58*/ 	.word	0x0000c6b0
        /*0d5c*/ 	.word	0x00000006
        /*0d60*/ 	.word	0x00000000
        /*0d64*/ 	.short	0x0101
        /*0d66*/ 	.byte	0x3f
	.zero		1


	//   ....[44]....
        /*0d68*/ 	.word	0x0000d8c0
        /*0d6c*/ 	.word	0x0000000b
        /*0d70*/ 	.word	0x00000000
        /*0d74*/ 	.short	0x0101
        /*0d76*/ 	.byte	0x3f
	.zero		1


	//   ....[45]....
        /*0d78*/ 	.word	0x0000d9c0
        /*0d7c*/ 	.word	0x000000ff
        /*0d80*/ 	.word	0x00038830
        /*0d84*/ 	.short	0x010a
        /*0d86*/ 	.byte	0x05
	.zero		1


	//   ....[46]....
        /*0d88*/ 	.word	0x0000da00
        /*0d8c*/ 	.word	0x000000ff
        /*0d90*/ 	.word	0x00038830
        /*0d94*/ 	.short	0x010a
        /*0d96*/ 	.byte	0x05
	.zero		1


	//   ....[47]....
        /*0d98*/ 	.word	0x0000db90
        /*0d9c*/ 	.word	0x000000ff
        /*0da0*/ 	.word	0x00038850
        /*0da4*/ 	.short	0x010a
        /*0da6*/ 	.byte	0x05
	.zero		1


	//   ....[48]....
        /*0da8*/ 	.word	0x0000dbd0
        /*0dac*/ 	.word	0x000000ff
        /*0db0*/ 	.word	0x00038850
        /*0db4*/ 	.short	0x010a
        /*0db6*/ 	.byte	0x05
	.zero		1


	//   ....[49]....
        /*0db8*/ 	.word	0x0000ed20
        /*0dbc*/ 	.word	0x00000005
        /*0dc0*/ 	.word	0x00000000
        /*0dc4*/ 	.short	0x0101
        /*0dc6*/ 	.byte	0x3f
	.zero		1


	//   ....[50]....
        /*0dc8*/ 	.word	0x00010c50
        /*0dcc*/ 	.word	0x0000000a
        /*0dd0*/ 	.word	0x00000000
        /*0dd4*/ 	.short	0x0101
        /*0dd6*/ 	.byte	0x3f
	.zero		1


	//   ....[51]....
        /*0dd8*/ 	.word	0x00013520
        /*0ddc*/ 	.word	0x000000ff
        /*0de0*/ 	.word	0x00000000
        /*0de4*/ 	.short	0x0101
        /*0de6*/ 	.byte	0x06
	.zero		1


	//   ....[52]....
        /*0de8*/ 	.word	0x00013db0
        /*0dec*/ 	.word	0x000000ff
        /*0df0*/ 	.word	0x00000000
        /*0df4*/ 	.short	0x0101
        /*0df6*/ 	.byte	0x06
	.zero		1


	//   ....[53]....
        /*0df8*/ 	.word	0x00018680
        /*0dfc*/ 	.word	0x00000000
        /*0e00*/ 	.word	0x00038840
        /*0e04*/ 	.short	0x010a
        /*0e06*/ 	.byte	0x3f
	.zero		1


	//   ....[54]....
        /*0e08*/ 	.word	0x000191d0
        /*0e0c*/ 	.word	0x00000013
        /*0e10*/ 	.word	0x00038800
        /*0e14*/ 	.short	0x0107
        /*0e16*/ 	.byte	0x3f
	.zero		1


	//   ....[55]....
        /*0e18*/ 	.word	0x00019270
        /*0e1c*/ 	.word	0x00000013
        /*0e20*/ 	.word	0x00038800
        /*0e24*/ 	.short	0x0101
        /*0e26*/ 	.byte	0x3f
	.zero		1


	//   ....[56]....
        /*0e28*/ 	.word	0x0001a1a0
        /*0e2c*/ 	.word	0x00000013
        /*0e30*/ 	.word	0x00038810
        /*0e34*/ 	.short	0x0107
        /*0e36*/ 	.byte	0x3f
	.zero		1


	//   ....[57]....
        /*0e38*/ 	.word	0x0001a2a0
        /*0e3c*/ 	.word	0x00000013
        /*0e40*/ 	.word	0x00038810
        /*0e44*/ 	.short	0x0101
        /*0e46*/ 	.byte	0x3f
	.zero		1


	//   ....[58]....
        /*0e48*/ 	.word	0x0001a2c0
        /*0e4c*/ 	.word	0x00000013
        /*0e50*/ 	.word	0x00038820
        /*0e54*/ 	.short	0x010a
        /*0e56*/ 	.byte	0x3f
	.zero		1


	//   ....[59]....
        /*0e58*/ 	.word	0x0001a3a0
        /*0e5c*/ 	.word	0x00000000
        /*0e60*/ 	.word	0x00038860
        /*0e64*/ 	.short	0x010a
        /*0e66*/ 	.byte	0x3f
	.zero		1


	//   ....[60]....
        /*0e68*/ 	.word	0x0001b090
        /*0e6c*/ 	.word	0x00000003
        /*0e70*/ 	.word	0x00038840
        /*0e74*/ 	.short	0x010a
        /*0e76*/ 	.byte	0x3f
	.zero		1


	//   ....[61]....
        /*0e78*/ 	.word	0x0001b2f0
        /*0e7c*/ 	.word	0x00000003
        /*0e80*/ 	.word	0x00038860
        /*0e84*/ 	.short	0x010a
        /*0e86*/ 	.byte	0x3f
	.zero		1


	//   ....[62]....
        /*0e88*/ 	.word	0x0001bea0
        /*0e8c*/ 	.word	0x00000004
        /*0e90*/ 	.word	0x00038840
        /*0e94*/ 	.short	0x010a
        /*0e96*/ 	.byte	0x3f
	.zero		1


	//   ....[63]....
        /*0e98*/ 	.word	0x0001c0f0
        /*0e9c*/ 	.word	0x00000004
        /*0ea0*/ 	.word	0x00038860
        /*0ea4*/ 	.short	0x010a
        /*0ea6*/ 	.byte	0x3f
	.zero		1


	//   ....[64]....
        /*0ea8*/ 	.word	0x0001cc30
        /*0eac*/ 	.word	0x00000004
        /*0eb0*/ 	.word	0x00038840
        /*0eb4*/ 	.short	0x010a
        /*0eb6*/ 	.byte	0x3f
	.zero		1


	//   ....[65]....
        /*0eb8*/ 	.word	0x0001ce90
        /*0ebc*/ 	.word	0x00000004
        /*0ec0*/ 	.word	0x00038860
        /*0ec4*/ 	.short	0x010a
        /*0ec6*/ 	.byte	0x3f
	.zero		1


	//   ....[66]....
        /*0ec8*/ 	.word	0x0001ec10
        /*0ecc*/ 	.word	0x00000000
        /*0ed0*/ 	.word	0x00038820
        /*0ed4*/ 	.short	0x010a
        /*0ed6*/ 	.byte	0x3f
	.zero		1


	//   ....[67]....
        /*0ed8*/ 	.word	0x0001edd0
        /*0edc*/ 	.word	0x00000006
        /*0ee0*/ 	.word	0x00000000
        /*0ee4*/ 	.short	0x010a
        /*0ee6*/ 	.byte	0x3f
	.zero		1


	//   ....[68]....
        /*0ee8*/ 	.word	0x0001ee40
        /*0eec*/ 	.word	0x00000007
        /*0ef0*/ 	.word	0x00000000
        /*0ef4*/ 	.short	0x010a
        /*0ef6*/ 	.byte	0x3f
	.zero		1


	//   ....[69]....
        /*0ef8*/ 	.word	0x0001eeb0
        /*0efc*/ 	.word	0x00000004
        /*0f00*/ 	.word	0x00000000
        /*0f04*/ 	.short	0x010a
        /*0f06*/ 	.byte	0x3f
	.zero		1


	//   ....[70]....
        /*0f08*/ 	.word	0x0001eee0
        /*0f0c*/ 	.word	0x00000003
        /*0f10*/ 	.word	0x00000000
        /*0f14*/ 	.short	0x010a
        /*0f16*/ 	.byte	0x3f
	.zero		1


	//   ....[71]....
        /*0f18*/ 	.word	0x0001ef50
        /*0f1c*/ 	.word	0x00000000
        /*0f20*/ 	.word	0x00038800
        /*0f24*/ 	.short	0x010a
        /*0f26*/ 	.byte	0x3f
	.zero		1


	//   ....[72]....
        /*0f28*/ 	.word	0x0001efa0
        /*0f2c*/ 	.word	0x00000007
        /*0f30*/ 	.word	0x00038830
        /*0f34*/ 	.short	0x010a
        /*0f36*/ 	.byte	0x3f
	.zero		1


	//   ....[73]....
        /*0f38*/ 	.word	0x0001f000
        /*0f3c*/ 	.word	0x00000006
        /*0f40*/ 	.word	0x00038810
        /*0f44*/ 	.short	0x010a
        /*0f46*/ 	.byte	0x3f
	.zero		1


	//   ....[74]....
        /*0f48*/ 	.word	0x0001f050
        /*0f4c*/ 	.word	0x00000007
        /*0f50*/ 	.word	0x00038850
        /*0f54*/ 	.short	0x010a
        /*0f56*/ 	.byte	0x3f
	.zero		1


	//   ....[75]....
        /*0f58*/ 	.word	0x0001f0b0
        /*0f5c*/ 	.word	0x00000009
        /*0f60*/ 	.word	0x00038830
        /*0f64*/ 	.short	0x010a
        /*0f66*/ 	.byte	0x3f
	.zero		1


	//   ....[76]....
        /*0f68*/ 	.word	0x0001f110
        /*0f6c*/ 	.word	0x00000009
        /*0f70*/ 	.word	0x00038850
        /*0f74*/ 	.short	0x010a
        /*0f76*/ 	.byte	0x3f
	.zero		1


	//   ....[77]....
        /*0f78*/ 	.word	0x0001f170
        /*0f7c*/ 	.word	0x00000006
        /*0f80*/ 	.word	0x00038830
        /*0f84*/ 	.short	0x010a
        /*0f86*/ 	.byte	0x3f
	.zero		1


	//   ....[78]....
        /*0f88*/ 	.word	0x0001f1d0
        /*0f8c*/ 	.word	0x00000006
        /*0f90*/ 	.word	0x00038850
        /*0f94*/ 	.short	0x010a
        /*0f96*/ 	.byte	0x3f
	.zero		1


	//   ....[79]....
        /*0f98*/ 	.word	0x0001f230
        /*0f9c*/ 	.word	0x00000006
        /*0fa0*/ 	.word	0x00038830
        /*0fa4*/ 	.short	0x010a
        /*0fa6*/ 	.byte	0x3f
	.zero		1


	//   ....[80]....
        /*0fa8*/ 	.word	0x0001f290
        /*0fac*/ 	.word	0x00000006
        /*0fb0*/ 	.word	0x00038850
        /*0fb4*/ 	.short	0x010a
        /*0fb6*/ 	.byte	0x3f
	.zero		1


	//   ....[81]....
        /*0fb8*/ 	.word	0x0001f430
        /*0fbc*/ 	.word	0x00000000
        /*0fc0*/ 	.word	0x00038840
        /*0fc4*/ 	.short	0x010a
        /*0fc6*/ 	.byte	0x3f
	.zero		1


	//   ....[82]....
        /*0fc8*/ 	.word	0x00020510
        /*0fcc*/ 	.word	0x00000013
        /*0fd0*/ 	.word	0x00038820
        /*0fd4*/ 	.short	0x010a
        /*0fd6*/ 	.byte	0x3f
	.zero		1


	//   ....[83]....
        /*0fd8*/ 	.word	0x00020560
        /*0fdc*/ 	.word	0x00000000
        /*0fe0*/ 	.word	0x00038860
        /*0fe4*/ 	.short	0x010a
        /*0fe6*/ 	.byte	0x3f
	.zero		1


	//   ....[84]....
        /*0fe8*/ 	.word	0x000205b0
        /*0fec*/ 	.word	0x00000003
        /*0ff0*/ 	.word	0x00038840
        /*0ff4*/ 	.short	0x010a
        /*0ff6*/ 	.byte	0x3f
	.zero		1


	//   ....[85]....
        /*0ff8*/ 	.word	0x00020600
        /*0ffc*/ 	.word	0x00000003
        /*1000*/ 	.word	0x00038860
        /*1004*/ 	.short	0x010a
        /*1006*/ 	.byte	0x3f
	.zero		1


	//   ....[86]....
        /*1008*/ 	.word	0x00020650
        /*100c*/ 	.word	0x00000004
        /*1010*/ 	.word	0x00038840
        /*1014*/ 	.short	0x010a
        /*1016*/ 	.byte	0x3f
	.zero		1


	//   ....[87]....
        /*1018*/ 	.word	0x000206a0
        /*101c*/ 	.word	0x00000004
        /*1020*/ 	.word	0x00038860
        /*1024*/ 	.short	0x010a
        /*1026*/ 	.byte	0x3f
	.zero		1


	//   ....[88]....
        /*1028*/ 	.word	0x000206f0
        /*102c*/ 	.word	0x00000004
        /*1030*/ 	.word	0x00038840
        /*1034*/ 	.short	0x010a
        /*1036*/ 	.byte	0x3f
	.zero		1


	//   ....[89]....
        /*1038*/ 	.word	0x00020740
        /*103c*/ 	.word	0x00000004
        /*1040*/ 	.word	0x00038860
        /*1044*/ 	.short	0x010a
        /*1046*/ 	.byte	0x3f
	.zero		1


	//   ....[90]....
        /*1048*/ 	.word	0x000212b0
        /*104c*/ 	.word	0x00000000
        /*1050*/ 	.word	0x00038820
        /*1054*/ 	.short	0x010a
        /*1056*/ 	.byte	0x3f
	.zero		1


	//   ....[91]....
        /*1058*/ 	.word	0x00021450
        /*105c*/ 	.word	0x00000006
        /*1060*/ 	.word	0x00000000
        /*1064*/ 	.short	0x010a
        /*1066*/ 	.byte	0x3f
	.zero		1


	//   ....[92]....
        /*1068*/ 	.word	0x000214a0
        /*106c*/ 	.word	0x00000007
        /*1070*/ 	.word	0x00000000
        /*1074*/ 	.short	0x010a
        /*1076*/ 	.byte	0x3f
	.zero		1


	//   ....[93]....
        /*1078*/ 	.word	0x000214f0
        /*107c*/ 	.word	0x00000004
        /*1080*/ 	.word	0x00000000
        /*1084*/ 	.short	0x010a
        /*1086*/ 	.byte	0x3f
	.zero		1


	//----- nvinfo : EIATTR_NUM_MBARRIERS
	.align		4
.L_887:
        /*1088*/ 	.byte	0x03, 0x38
        /*108a*/ 	.short	0x0017


	//----- nvinfo : EIATTR_EXIT_INSTR_OFFSETS
	.align		4
        /*108c*/ 	.byte	0x04, 0x1c
        /*108e*/ 	.short	(.L_889 - .L_888)


	//   ....[0]....
.L_888:
        /*1090*/ 	.word	0x00000a60


	//   ....[1]....
        /*1094*/ 	.word	0x00015fa0


	//   ....[2]....
        /*1098*/ 	.word	0x0001ef30


	//----- nvinfo : EIATTR_MAX_THREADS
	.align		4
.L_889:
        /*109c*/ 	.byte	0x04, 0x05
        /*109e*/ 	.short	(.L_891 - .L_890)
.L_890:
        /*10a0*/ 	.word	0x00000180
        /*10a4*/ 	.word	0x00000001
        /*10a8*/ 	.word	0x00000001


	//----- nvinfo : EIATTR_CRS_STACK_SIZE
	.align		4
.L_891:
        /*10ac*/ 	.byte	0x04, 0x1e
        /*10ae*/ 	.short	(.L_893 - .L_892)
.L_892:
        /*10b0*/ 	.word	0x00000000


	//----- nvinfo : EIATTR_CBANK_PARAM_SIZE
	.align		4
.L_893:
        /*10b4*/ 	.byte	0x03, 0x19
        /*10b6*/ 	.short	0x0bf0


	//----- nvinfo : EIATTR_PARAM_CBANK
	.align		4
        /*10b8*/ 	.byte	0x04, 0x0a
        /*10ba*/ 	.short	(.L_895 - .L_894)
	.align		4
.L_894:
        /*10bc*/ 	.word	index@(.nv.constant0._ZN7cutlass13device_kernelIN5flash11enable_sm90INS1_16FlashAttnFwdSm90INS1_25CollectiveMainloopFwdSm90ILi2EN4cute5tupleIJNS5_1CILi1EEES8_S8_EEENS6_IJNS7_ILi64EEESA_SA_EEELi512ENS_6half_tEfNS_4arch4Sm90ELb0ELb1ELb0ELb1ELb0ELb0ELb1ELb0ELb0ELb1ELb1ELb0EEENS1_21CollectiveEpilogueFwdINS6_IJSA_NS7_ILi512EEESA_EEES9_SC_SE_Li256ELb1ELb1ELb1ELb0EEENS1_36VarlenDynamicPersistentTileSchedulerILi64ELi64ELi256ELi128ELb1ELb1ELb1ELb1ELb0ELb1EEEEEEEEEvNT_6ParamsE)
        /*10c0*/ 	.short	0x0210
        /*10c2*/ 	.short	0x0bf0


	//----- nvinfo : EIATTR_SW_WAR
	.align		4
.L_895:
        /*10c4*/ 	.byte	0x04, 0x36
        /*10c6*/ 	.short	(.L_897 - .L_896)
.L_896:
        /*10c8*/ 	.word	0x00000008
.L_897:


//--------------------- .nv.info._ZN7cutlass13device_kernelIN5flash11enable_sm90INS1_16FlashAttnFwdSm90INS1_25CollectiveMainloopFwdSm90ILi2EN4cute5tupleIJNS5_1CILi1EEES8_S8_EEENS6_IJNS7_ILi64EEESA_SA_EEELi512ENS_6half_tEfNS_4arch4Sm90ELb0ELb1ELb0ELb1ELb0ELb1ELb1ELb0ELb0ELb1ELb1ELb0EEENS1_21CollectiveEpilogueFwdINS6_IJSA_NS7_ILi512EEESA_EEES9_SC_SE_Li256ELb1ELb1ELb1ELb0EEENS1_36VarlenDynamicPersistentTileSchedulerILi64ELi64ELi256ELi128ELb1ELb1ELb1ELb1ELb0ELb1EEEEEEEEEvNT_6ParamsE --------------------------
	.section	.nv.info._ZN7cutlass13device_kernelIN5flash11enable_sm90INS1_16FlashAttnFwdSm90INS1_25CollectiveMainloopFwdSm90ILi2EN4cute5tupleIJNS5_1CILi1EEES8_S8_EEENS6_IJNS7_ILi64EEESA_SA_EEELi512ENS_6half_tEfNS_4arch4Sm90ELb0ELb1ELb0ELb1ELb0ELb1ELb1ELb0ELb0ELb1ELb1ELb0EEENS1_21CollectiveEpilogueFwdINS6_IJSA_NS7_ILi512EEESA_EEES9_SC_SE_Li256ELb1ELb1ELb1ELb0EEENS1_36VarlenDynamicPersistentTileSchedulerILi64ELi64ELi256ELi128ELb1ELb1ELb1ELb1ELb0ELb1EEEEEEEEEvNT_6ParamsE,"",@"SHT_CUDA_INFO"
	.sectionflags	@""
	.align	4


	//----- nvinfo : EIATTR_CUDA_API_VERSION
	.align		4
        /*0000*/ 	.byte	0x04, 0x37
        /*0002*/ 	.short	(.L_899 - .L_898)
.L_898:
        /*0004*/ 	.word	0x00000082


	//----- nvinfo : EIATTR_KPARAM_INFO
	.align		4
.L_899:
        /*0008*/ 	.byte	0x04, 0x17
        /*000a*/ 	.short	(.L_901 - .L_900)
.L_900:
        /*000c*/ 	.word	0x00000000
        /*0010*/ 	.short	0x0000
        /*0012*/ 	.short	0x0070
        /*0014*/ 	.byte	0x00, 0xf0, 0x01, 0x2e


	//----- nvinfo : EIATTR_SPARSE_MMA_MASK
	.align		4
.L_901:
        /*0018*/ 	.byte	0x03, 0x50
        /*001a*/ 	.short	0x0000


	//----- nvinfo : EIATTR_MAXREG_COUNT
	.align		4
        /*001c*/ 	.byte	0x03, 0x1b
        /*001e*/ 	.short	0x00a8


	//----- nvinfo : EIATTR_NUM_BARRIERS
	.align		4
        /*0020*/ 	.byte	0x02, 0x4c
        /*0022*/ 	.byte	0x10
	.zero		1


	//----- nvinfo : EIATTR_EXTERNS
	.align		4
        /*0024*/ 	.byte	0x04, 0x0f
        /*0026*/ 	.short	(.L_903 - .L_902)


	//   ....[0]....
	.align		4
.L_902:
        /*0028*/ 	.word	index@(__assertfail)


	//----- nvinfo : EIATTR_ANNOTATIONS
	.align		4
.L_903:
        /*002c*/ 	.byte	0x04, 0x55
        /*002e*/ 	.short	(.L_905 - .L_904)


	//   ....[0]....
.L_904:
        /* <DEDUP_REMOVED lines=103> */


	//----- nvinfo : EIATTR_MERCURY_ISA_VERSION
	.align		4
.L_905:
        /*0688*/ 	.byte	0x03, 0x5f
        /*068a*/ 	.short	0x0101


	//----- nvinfo : EIATTR_UNUSED_LOAD_BYTE_OFFSET
	.align		4
        /*068c*/ 	.byte	0x04, 0x44
        /*068e*/ 	.short	(.L_907 - .L_906)


	//   ....[0]....
.L_906:
        /*0690*/ 	.word	0x00000ab0
        /*0694*/ 	.word	0x0000fff0


	//   ....[1]....
        /*0698*/ 	.word	0x00019f80
        /*069c*/ 	.word	0x0000fff0


	//----- nvinfo : EIATTR_INT_WARP_WIDE_INSTR_OFFSETS
	.align		4
.L_907:
        /*06a0*/ 	.byte	0x04, 0x31
        /*06a2*/ 	.short	(.L_909 - .L_908)


	//   ....[0]....
.L_908:
        /*06a4*/ 	.word	0x00000190


	//   ....[1]....
        /*06a8*/ 	.word	0x000001d0


	//   ....[2]....
        /*06ac*/ 	.word	0x00000240


	//   ....[3]....
        /*06b0*/ 	.word	0x00000250


	//   ....[4]....
        /*06b4*/ 	.word	0x00022bd0


	//   ....[5]....
        /*06b8*/ 	.word	0x00022c30


	//   ....[6]....
        /*06bc*/ 	.word	0x00028610


	//   ....[7]....
        /*06c0*/ 	.word	0x00028670


	//----- nvinfo : EIATTR_COOP_GROUP_MASK_REGIDS
	.align		4
.L_909:
        /*06c4*/ 	.byte	0x04, 0x29
        /*06c6*/ 	.short	(.L_911 - .L_910)


	//   ....[0]....
.L_910:
        /*06c8*/ 	.word	0xffffffff


	//   ....[1]....
        /*06cc*/ 	.word	0xffffffff


	//   ....[2]....
        /*06d0*/ 	.word	0xffffffff


	//   ....[3]....
        /*06d4*/ 	.word	0xffffffff


	//   ....[4]....
        /*06d8*/ 	.word	0xffffffff


	//   ....[5]....
        /*06dc*/ 	.word	0xffffffff


	//   ....[6]....
        /*06e0*/ 	.word	0xffffffff


	//   ....[7]....
        /*06e4*/ 	.word	0xffffffff


	//   ....[8]....
        /*06e8*/ 	.word	0xffffffff


	//   ....[9]....
        /*06ec*/ 	.word	0xffffffff


	//   ....[10]....
        /*06f0*/ 	.word	0xffffffff


	//   ....[11]....
        /*06f4*/ 	.word	0xffffffff


	//   ....[12]....
        /*06f8*/ 	.word	0xffffffff


	//   ....[13]....
        /*06fc*/ 	.word	0xffffffff


	//   ....[14]....
        /*0700*/ 	.word	0xffffffff


	//   ....[15]....
        /*0704*/ 	.word	0xffffffff


	//   ....[16]....
        /*0708*/ 	.word	0xffffffff


	//   ....[17]....
        /*070c*/ 	.word	0xffffffff


	//   ....[18]....
        /*0710*/ 	.word	0xffffffff


	//   ....[19]....
        /*0714*/ 	.word	0xffffffff


	//   ....[20]....
        /*0718*/ 	.word	0xffffffff


	//   ....[21]....
        /*071c*/ 	.word	0xffffffff


	//   ....[22]....
        /*0720*/ 	.word	0xffffffff


	//   ....[23]....
        /*0724*/ 	.word	0xffffffff


	//   ....[24]....
        /*0728*/ 	.word	0xffffffff


	//   ....[25]....
        /*072c*/ 	.word	0xffffffff


	//   ....[26]....
        /*0730*/ 	.word	0xffffffff


	//   ....[27]....
        /*0734*/ 	.word	0xffffffff


	//   ....[28]....
        /*0738*/ 	.word	0xffffffff


	//   ....[29]....
        /*073c*/ 	.word	0xffffffff


	//   ....[30]....
        /*0740*/ 	.word	0xffffffff


	//   ....[31]....
        /*0744*/ 	.word	0xffffffff


	//   ....[32]....
        /*0748*/ 	.word	0xffffffff


	//   ....[33]....
        /*074c*/ 	.word	0xffffffff


	//   ....[34]....
        /*0750*/ 	.word	0xffffffff


	//   ....[35]....
        /*0754*/ 	.word	0xffffffff


	//   ....[36]....
        /*0758*/ 	.word	0xffffffff


	//   ....[37]....
        /*075c*/ 	.word	0xffffffff


	//   ....[38]....
        /*0760*/ 	.word	0xffffffff


	//   ....[39]....
        /*0764*/ 	.word	0xffffffff


	//   ....[40]....
        /*0768*/ 	.word	0xffffffff


	//   ....[41]....
        /*076c*/ 	.word	0xffffffff


	//   ....[42]....
        /*0770*/ 	.word	0xffffffff


	//   ....[43]....
        /*0774*/ 	.word	0xffffffff


	//   ....[44]....
        /*0778*/ 	.word	0xffffffff


	//   ....[45]....
        /*077c*/ 	.word	0xffffffff


	//   ....[46]....
        /*0780*/ 	.word	0xffffffff


	//   ....[47]....
        /*0784*/ 	.word	0xffffffff


	//   ....[48]....
        /*0788*/ 	.word	0xffffffff


	//   ....[49]....
        /*078c*/ 	.word	0xffffffff


	//   ....[50]....
        /*0790*/ 	.word	0xffffffff


	//   ....[51]....
        /*0794*/ 	.word	0xffffffff


	//   ....[52]....
        /*0798*/ 	.word	0xffffffff


	//   ....[53]....
        /*079c*/ 	.word	0xffffffff


	//   ....[54]....
        /*07a0*/ 	.word	0xffffffff


	//   ....[55]....
        /*07a4*/ 	.word	0xffffffff


	//   ....[56]....
        /*07a8*/ 	.word	0xffffffff


	//   ....[57]....
        /*07ac*/ 	.word	0xffffffff


	//   ....[58]....
        /*07b0*/ 	.word	0xffffffff


	//   ....[59]....
        /*07b4*/ 	.word	0xffffffff


	//   ....[60]....
        /*07b8*/ 	.word	0xffffffff


	//   ....[61]....
        /*07bc*/ 	.word	0xffffffff


	//   ....[62]....
        /*07c0*/ 	.word	0xffffffff


	//   ....[63]....
        /*07c4*/ 	.word	0xffffffff


	//   ....[64]....
        /*07c8*/ 	.word	0xffffffff


	//   ....[65]....
        /*07cc*/ 	.word	0xffffffff


	//   ....[66]....
        /*07d0*/ 	.word	0xffffffff


	//   ....[67]....
        /*07d4*/ 	.word	0xffffffff


	//   ....[68]....
        /*07d8*/ 	.word	0xffffffff


	//   ....[69]....
        /*07dc*/ 	.word	0xffffffff


	//   ....[70]....
        /*07e0*/ 	.word	0xffffffff


	//   ....[71]....
        /*07e4*/ 	.word	0xffffffff


	//   ....[72]....
        /*07e8*/ 	.word	0xffffffff


	//   ....[73]....
        /*07ec*/ 	.word	0xffffffff


	//   ....[74]....
        /*07f0*/ 	.word	0xffffffff


	//   ....[75]....
        /*07f4*/ 	.word	0xffffffff


	//   ....[76]....
        /*07f8*/ 	.word	0xffffffff


	//   ....[77]....
        /*07fc*/ 	.word	0xffffffff


	//   ....[78]....
        /*0800*/ 	.word	0xffffffff


	//   ....[79]....
        /*0804*/ 	.word	0xffffffff


	//   ....[80]....
        /*0808*/ 	.word	0xffffffff


	//   ....[81]....
        /*080c*/ 	.word	0xffffffff


	//   ....[82]....
        /*0810*/ 	.word	0xffffffff


	//   ....[83]....
        /*0814*/ 	.word	0xffffffff


	//   ....[84]....
        /*0818*/ 	.word	0xffffffff


	//   ....[85]....
        /*081c*/ 	.word	0xffffffff


	//   ....[86]....
        /*0820*/ 	.word	0xffffffff


	//   ....[87]....
        /*0824*/ 	.word	0xffffffff


	//   ....[88]....
        /*0828*/ 	.word	0xffffffff


	//   ....[89]....
        /*082c*/ 	.word	0xffffffff


	//   ....[90]....
        /*0830*/ 	.word	0xffffffff


	//   ....[91]....
        /*0834*/ 	.word	0xffffffff


	//   ....[92]....
        /*0838*/ 	.word	0xffffffff


	//   ....[93]....
        /*083c*/ 	.word	0xffffffff


	//   ....[94]....
        /*0840*/ 	.word	0xffffffff


	//   ....[95]....
        /*0844*/ 	.word	0xffffffff


	//   ....[96]....
        /*0848*/ 	.word	0xffffffff


	//   ....[97]....
        /*084c*/ 	.word	0xffffffff


	//   ....[98]....
        /*0850*/ 	.word	0xffffffff


	//   ....[99]....
        /*0854*/ 	.word	0xffffffff


	//   ....[100]....
        /*0858*/ 	.word	0xffffffff


	//   ....[101]....
        /*085c*/ 	.word	0xffffffff


	//   ....[102]....
        /*0860*/ 	.word	0xffffffff


	//   ....[103]....
        /*0864*/ 	.word	0xffffffff


	//   ....[104]....
        /*0868*/ 	.word	0xffffffff


	//   ....[105]....
        /*086c*/ 	.word	0xffffffff


	//   ....[106]....
        /*0870*/ 	.word	0xffffffff


	//   ....[107]....
        /*0874*/ 	.word	0xffffffff


	//   ....[108]....
        /*0878*/ 	.word	0xffffffff


	//   ....[109]....
        /*087c*/ 	.word	0xffffffff


	//   ....[110]....
        /*0880*/ 	.word	0xffffffff


	//   ....[111]....
        /*0884*/ 	.word	0xffffffff


	//   ....[112]....
        /*0888*/ 	.word	0xffffffff


	//   ....[113]....
        /*088c*/ 	.word	0xffffffff


	//   ....[114]....
        /*0890*/ 	.word	0xffffffff


	//   ....[115]....
        /*0894*/ 	.word	0xffffffff


	//   ....[116]....
        /*0898*/ 	.word	0xffffffff


	//   ....[117]....
        /*089c*/ 	.word	0xffffffff


	//   ....[118]....
        /*08a0*/ 	.word	0xffffffff


	//   ....[119]....
        /*08a4*/ 	.word	0xffffffff


	//   ....[120]....
        /*08a8*/ 	.word	0xffffffff


	//   ....[121]....
        /*08ac*/ 	.word	0xffffffff


	//   ....[122]....
        /*08b0*/ 	.word	0xffffffff


	//   ....[123]....
        /*08b4*/ 	.word	0xffffffff


	//   ....[124]....
        /*08b8*/ 	.word	0xffffffff


	//   ....[125]....
        /*08bc*/ 	.word	0xffffffff


	//   ....[126]....
        /*08c0*/ 	.word	0xffffffff


	//   ....[127]....
        /*08c4*/ 	.word	0xffffffff


	//   ....[128]....
        /*08c8*/ 	.word	0xffffffff


	//   ....[129]....
        /*08cc*/ 	.word	0xffffffff


	//   ....[130]....
        /*08d0*/ 	.word	0x0500000f


	//   ....[131]....
        /*08d4*/ 	.word	0x0500000f


	//   ....[132]....
        /*08d8*/ 	.word	0x0500000f


	//   ....[133]....
        /*08dc*/ 	.word	0x0500000f


	//   ....[134]....
        /*08e0*/ 	.word	0x0500000f


	//   ....[135]....
        /*08e4*/ 	.word	0x0500000f


	//   ....[136]....
        /*08e8*/ 	.word	0x0500000f


	//   ....[137]....
        /*08ec*/ 	.word	0x0500000f


	//   ....[138]....
        /*08f0*/ 	.word	0x0500000f


	//   ....[139]....
        /*08f4*/ 	.word	0x0500000f


	//   ....[140]....
        /*08f8*/ 	.word	0x0500000f


	//   ....[141]....
        /*08fc*/ 	.word	0x0500000f


	//   ....[142]....
        /*0900*/ 	.word	0x0500000f


	//   ....[143]....
        /*0904*/ 	.word	0x0500000f


	//   ....[144]....
        /*0908*/ 	.word	0x0500000f


	//   ....[145]....
        /*090c*/ 	.word	0x0500000f


	//   ....[146]....
        /*0910*/ 	.word	0x0500000f


	//   ....[147]....
        /*0914*/ 	.word	0x0500000f


	//   ....[148]....
        /*0918*/ 	.word	0x0500000f


	//   ....[149]....
        /*091c*/ 	.word	0x0500000f


	//   ....[150]....
        /*0920*/ 	.word	0x0500000f


	//   ....[151]....
        /*0924*/ 	.word	0x0500000f


	//   ....[152]....
        /*0928*/ 	.word	0x0500000f


	//   ....[153]....
        /*092c*/ 	.word	0x0500000f


	//   ....[154]....
        /*0930*/ 	.word	0x0500000f


	//   ....[155]....
        /*0934*/ 	.word	0x0500000f


	//   ....[156]....
        /*0938*/ 	.word	0x0500000f


	//   ....[157]....
        /*093c*/ 	.word	0x0500000f


	//   ....[158]....
        /*0940*/ 	.word	0x0500000f


	//   ....[159]....
        /*0944*/ 	.word	0x0500000f


	//   ....[160]....
        /*0948*/ 	.word	0x0500000f


	//   ....[161]....
        /*094c*/ 	.word	0x0500000f


	//   ....[162]....
        /*0950*/ 	.word	0x0500000f


	//   ....[163]....
        /*0954*/ 	.word	0x0500000f


	//   ....[164]....
        /*0958*/ 	.word	0x0500000f


	//   ....[165]....
        /*095c*/ 	.word	0x0500000f


	//   ....[166]....
        /*0960*/ 	.word	0x0500000f


	//   ....[167]....
        /*0964*/ 	.word	0x0500000f


	//   ....[168]....
        /*0968*/ 	.word	0x0500000f


	//   ....[169]....
        /*096c*/ 	.word	0x0500000f


	//   ....[170]....
        /*0970*/ 	.word	0x0500000f


	//   ....[171]....
        /*0974*/ 	.word	0x0500000f


	//   ....[172]....
        /*0978*/ 	.word	0x0500000f


	//   ....[173]....
        /*097c*/ 	.word	0x0500000f


	//   ....[174]....
        /*0980*/ 	.word	0x0500000f


	//   ....[175]....
        /*0984*/ 	.word	0x0500000f


	//   ....[176]....
        /*0988*/ 	.word	0x0500000f


	//   ....[177]....
        /*098c*/ 	.word	0x0500000f


	//   ....[178]....
        /*0990*/ 	.word	0x0500000f


	//   ....[179]....
        /*0994*/ 	.word	0x0500000f


	//   ....[180]....
        /*0998*/ 	.word	0x0500000f


	//   ....[181]....
        /*099c*/ 	.word	0x0500000f


	//   ....[182]....
        /*09a0*/ 	.word	0x0500000f


	//----- nvinfo : EIATTR_COOP_GROUP_INSTR_OFFSETS
	.align		4
.L_911:
        /*09a4*/ 	.byte	0x04, 0x28
        /*09a6*/ 	.short	(.L_913 - .L_912)


	//   ....[0]....
.L_912:
        /*09a8*/ 	.word	0x00000070


	//   ....[1]....
        /*09ac*/ 	.word	0x000001a0


	//   ....[2]....
        /*09b0*/ 	.word	0x000001f0


	//   ....[3]....
        /*09b4*/ 	.word	0x00000400


	//   ....[4]....
        /*09b8*/ 	.word	0x00000560


	//   ....[5]....
        /*09bc*/ 	.word	0x00000680


	//   ....[6]....
        /*09c0*/ 	.word	0x000007e0


	//   ....[7]....
        /*09c4*/ 	.word	0x00005820


	//   ....[8]....
        /*09c8*/ 	.word	0x00007ad0


	//   ....[9]....
        /*09cc*/ 	.word	0x00008260


	//   ....[10]....
        /*09d0*/ 	.word	0x00008270


	//   ....[11]....
        /*09d4*/ 	.word	0x00008280


	//   ....[12]....
        /*09d8*/ 	.word	0x00008290


	//   ....[13]....
        /*09dc*/ 	.word	0x00008580


	//   ....[14]....
        /*09e0*/ 	.word	0x00008590


	//   ....[15]....
        /*09e4*/ 	.word	0x000085a0


	//   ....[16]....
        /*09e8*/ 	.word	0x000085b0


	//   ....[17]....
        /*09ec*/ 	.word	0x00009790


	//   ....[18]....
        /*09f0*/ 	.word	0x000097a0


	//   ....[19]....
        /*09f4*/ 	.word	0x000097b0


	//   ....[20]....
        /*09f8*/ 	.word	0x000097c0


	//   ....[21]....
        /*09fc*/ 	.word	0x000099f0


	//   ....[22]....
        /*0a00*/ 	.word	0x00009a00


	//   ....[23]....
        /*0a04*/ 	.word	0x00009a10


	//   ....[24]....
        /*0a08*/ 	.word	0x00009a20


	//   ....[25]....
        /*0a0c*/ 	.word	0x0000b120


	//   ....[26]....
        /*0a10*/ 	.word	0x0000c880


	//   ....[27]....
        /*0a14*/ 	.word	0x0000d000


	//   ....[28]....
        /*0a18*/ 	.word	0x0000d670


	//   ....[29]....
        /*0a1c*/ 	.word	0x0000d6f0


	//   ....[30]....
        /*0a20*/ 	.word	0x0000da30


	//   ....[31]....
        /*0a24*/ 	.word	0x0000da80


	//   ....[32]....
        /*0a28*/ 	.word	0x0000e290


	//   ....[33]....
        /*0a2c*/ 	.word	0x0000eae0


	//   ....[34]....
        /*0a30*/ 	.word	0x000100d0


	//   ....[35]....
        /*0a34*/ 	.word	0x00010450


	//   ....[36]....
        /*0a38*/ 	.word	0x00010b30


	//   ....[37]....
        /*0a3c*/ 	.word	0x00010c20


	//   ....[38]....
        /*0a40*/ 	.word	0x00011220


	//   ....[39]....
        /*0a44*/ 	.word	0x000113f0


	//   ....[40]....
        /*0a48*/ 	.word	0x000121e0


	//   ....[41]....
        /*0a4c*/ 	.word	0x00012b10


	//   ....[42]....
        /*0a50*/ 	.word	0x00014350


	//   ....[43]....
        /*0a54*/ 	.word	0x00014370


	//   ....[44]....
        /*0a58*/ 	.word	0x00014680


	//   ....[45]....
        /*0a5c*/ 	.word	0x00014850


	//   ....[46]....
        /*0a60*/ 	.word	0x00015730


	//   ....[47]....
        /*0a64*/ 	.word	0x00015d90


	//   ....[48]....
        /*0a68*/ 	.word	0x00017230


	//   ....[49]....
        /*0a6c*/ 	.word	0x000176d0


	//   ....[50]....
        /*0a70*/ 	.word	0x00017c90


	//   ....[51]....
        /*0a74*/ 	.word	0x00017cb0


	//   ....[52]....
        /*0a78*/ 	.word	0x000185c0


	//   ....[53]....
        /*0a7c*/ 	.word	0x00018790


	//   ....[54]....
        /*0a80*/ 	.word	0x00019430


	//   ....[55]....
        /*0a84*/ 	.word	0x000194a0


	//   ....[56]....
        /*0a88*/ 	.word	0x00019510


	//   ....[57]....
        /*0a8c*/ 	.word	0x00019660


	//   ....[58]....
        /*0a90*/ 	.word	0x00019830


	//   ....[59]....
        /*0a94*/ 	.word	0x0001ac90


	//   ....[60]....
        /*0a98*/ 	.word	0x0001aff0


	//   ....[61]....
        /*0a9c*/ 	.word	0x0001b000


	//   ....[62]....
        /*0aa0*/ 	.word	0x0001b030


	//   ....[63]....
        /*0aa4*/ 	.word	0x0001b040


	//   ....[64]....
        /*0aa8*/ 	.word	0x0001bc90


	//   ....[65]....
        /*0aac*/ 	.word	0x0001bcd0


	//   ....[66]....
        /*0ab0*/ 	.word	0x0001bf70


	//   ....[67]....
        /*0ab4*/ 	.word	0x0001bf90


	//   ....[68]....
        /*0ab8*/ 	.word	0x0001c920


	//   ....[69]....
        /*0abc*/ 	.word	0x0001c970


	//   ....[70]....
        /*0ac0*/ 	.word	0x0001d250


	//   ....[71]....
        /*0ac4*/ 	.word	0x0001d270


	//   ....[72]....
        /*0ac8*/ 	.word	0x0001e550


	//   ....[73]....
        /*0acc*/ 	.word	0x0001e570


	//   ....[74]....
        /*0ad0*/ 	.word	0x0001e7b0


	//   ....[75]....
        /*0ad4*/ 	.word	0x0001e7d0


	//   ....[76]....
        /*0ad8*/ 	.word	0x0001ea80


	//   ....[77]....
        /*0adc*/ 	.word	0x0001ec90


	//   ....[78]....
        /*0ae0*/ 	.word	0x0001ecc0


	//   ....[79]....
        /*0ae4*/ 	.word	0x0001ecf0


	//   ....[80]....
        /*0ae8*/ 	.word	0x0001ed20


	//   ....[81]....
        /*0aec*/ 	.word	0x0001ed50


	//   ....[82]....
        /*0af0*/ 	.word	0x0001ed80


	//   ....[83]....
        /*0af4*/ 	.word	0x0001ef20


	//   ....[84]....
        /*0af8*/ 	.word	0x0001ef50


	//   ....[85]....
        /*0afc*/ 	.word	0x0001ef80


	//   ....[86]....
        /*0b00*/ 	.word	0x0001efb0


	//   ....[87]....
        /*0b04*/ 	.word	0x0001efe0


	//   ....[88]....
        /*0b08*/ 	.word	0x0001f010


	//   ....[89]....
        /*0b0c*/ 	.word	0x0001f0b0


	//   ....[90]....
        /*0b10*/ 	.word	0x0001f0e0


	//   ....[91]....
        /*0b14*/ 	.word	0x0001f0f0


	//   ....[92]....
        /*0b18*/ 	.word	0x0001f120


	//   ....[93]....
        /*0b1c*/ 	.word	0x00020a20


	//   ....[94]....
        /*0b20*/ 	.word	0x000231a0


	//   ....[95]....
        /*0b24*/ 	.word	0x00023c60


	//   ....[96]....
        /*0b28*/ 	.word	0x00023c70


	//   ....[97]....
        /*0b2c*/ 	.word	0x00023ca0


	//   ....[98]....
        /*0b30*/ 	.word	0x00023d80


	//   ....[99]....
        /*0b34*/ 	.word	0x00023db0


	//   ....[100]....
        /*0b38*/ 	.word	0x00023e10


	//   ....[101]....
        /*0b3c*/ 	.word	0x00023e20


	//   ....[102]....
        /*0b40*/ 	.word	0x00023e90


	//   ....[103]....
        /*0b44*/ 	.word	0x00024820


	//   ....[104]....
        /*0b48*/ 	.word	0x00024830


	//   ....[105]....
        /*0b4c*/ 	.word	0x00024900


	//   ....[106]....
        /*0b50*/ 	.word	0x00024910


	//   ....[107]....
        /*0b54*/ 	.word	0x00024ba0


	//   ....[108]....
        /*0b58*/ 	.word	0x00024bb0


	//   ....[109]....
        /*0b5c*/ 	.word	0x00024d10


	//   ....[110]....
        /*0b60*/ 	.word	0x00024d20


	//   ....[111]....
        /*0b64*/ 	.word	0x00028930


	//   ....[112]....
        /*0b68*/ 	.word	0x00028960


	//   ....[113]....
        /*0b6c*/ 	.word	0x000289c0


	//   ....[114]....
        /*0b70*/ 	.word	0x000289f0


	//   ....[115]....
        /*0b74*/ 	.word	0x00028a20


	//   ....[116]....
        /*0b78*/ 	.word	0x00028a50


	//   ....[117]....
        /*0b7c*/ 	.word	0x00028a80


	//   ....[118]....
        /*0b80*/ 	.word	0x00028ab0


	//   ....[119]....
        /*0b84*/ 	.word	0x00028c70


	//   ....[120]....
        /*0b88*/ 	.word	0x00028ca0


	//   ....[121]....
        /*0b8c*/ 	.word	0x00028cd0


	//   ....[122]....
        /*0b90*/ 	.word	0x00028d00


	//   ....[123]....
        /*0b94*/ 	.word	0x00028d30


	//   ....[124]....
        /*0b98*/ 	.word	0x00028d60


	//   ....[125]....
        /*0b9c*/ 	.word	0x00028e30


	//   ....[126]....
        /*0ba0*/ 	.word	0x00028e50


	//   ....[127]....
        /*0ba4*/ 	.word	0x00028e60


	//   ....[128]....
        /*0ba8*/ 	.word	0x00028ee0


	//   ....[129]....
        /*0bac*/ 	.word	0x00029a20


	//   ....[130]....
        /*0bb0*/ 	.word	0x00029e60


	//   ....[131]....
        /*0bb4*/ 	.word	0x00029ef0


	//   ....[132]....
        /*0bb8*/ 	.word	0x00029f40


	//   ....[133]....
        /*0bbc*/ 	.word	0x00029f90


	//   ....[134]....
        /*0bc0*/ 	.word	0x0002a020


	//   ....[135]....
        /*0bc4*/ 	.word	0x0002a0b0


	//   ....[136]....
        /*0bc8*/ 	.word	0x0002a100


	//   ....[137]....
        /*0bcc*/ 	.word	0x0002a150


	//   ....[138]....
        /*0bd0*/ 	.word	0x0002a230


	//   ....[139]....
        /*0bd4*/ 	.word	0x0002a2c0


	//   ....[140]....
        /*0bd8*/ 	.word	0x0002a310


	//   ....[141]....
        /*0bdc*/ 	.word	0x0002a360


	//   ....[142]....
        /*0be0*/ 	.word	0x0002a3f0


	//   ....[143]....
        /*0be4*/ 	.word	0x0002a480


	//   ....[144]....
        /*0be8*/ 	.word	0x0002a4d0


	//   ....[145]....
        /*0bec*/ 	.word	0x0002a520


	//   ....[146]....
        /*0bf0*/ 	.word	0x0002a900


	//   ....[147]....
        /*0bf4*/ 	.word	0x0002abe0


	//   ....[148]....
        /*0bf8*/ 	.word	0x0002ad70


	//   ....[149]....
        /*0bfc*/ 	.word	0x0002add0


	//   ....[150]....
        /*0c00*/ 	.word	0x0002ae30


	//   ....[151]....
        /*0c04*/ 	.word	0x0002ae80


	//   ....[152]....
        /*0c08*/ 	.word	0x0002afe0


	//   ....[153]....
        /*0c0c*/ 	.word	0x0002b080


	//   ....[154]....
        /*0c10*/ 	.word	0x0002b130


	//   ....[155]....
        /*0c14*/ 	.word	0x0002b210


	//   ....[156]....
        /*0c18*/ 	.word	0x0002b3d0


	//   ....[157]....
        /*0c1c*/ 	.word	0x0002b4b0


	//   ....[158]....
        /*0c20*/ 	.word	0x0002b730


	//   ....[159]....
        /*0c24*/ 	.word	0x0002b840


	//   ....[160]....
        /*0c28*/ 	.word	0x0002ba10


	//   ....[161]....
        /*0c2c*/ 	.word	0x0002bad0


	//   ....[162]....
        /*0c30*/ 	.word	0x0002bcf0


	//   ....[163]....
        /*0c34*/ 	.word	0x0002bd40


	//   ....[164]....
        /*0c38*/ 	.word	0x0002c070


	//   ....[165]....
        /*0c3c*/ 	.word	0x0002c110


	//   ....[166]....
        /*0c40*/ 	.word	0x0002c2b0


	//   ....[167]....
        /*0c44*/ 	.word	0x0002c330


	//   ....[168]....
        /*0c48*/ 	.word	0x0002c3b0


	//   ....[169]....
        /*0c4c*/ 	.word	0x0002c430


	//   ....[170]....
        /*0c50*/ 	.word	0x0002c4b0


	//   ....[171]....
        /*0c54*/ 	.word	0x0002c540


	//   ....[172]....
        /*0c58*/ 	.word	0x0002c5e0


	//   ....[173]....
        /*0c5c*/ 	.word	0x0002c690


	//   ....[174]....
        /*0c60*/ 	.word	0x0002c710


	//   ....[175]....
        /*0c64*/ 	.word	0x0002c790


	//   ....[176]....
        /*0c68*/ 	.word	0x0002c810


	//   ....[177]....
        /*0c6c*/ 	.word	0x0002c8a0


	//   ....[178]....
        /*0c70*/ 	.word	0x0002c920


	//   ....[179]....
        /*0c74*/ 	.word	0x0002c9d0


	//   ....[180]....
        /*0c78*/ 	.word	0x0002ca20


	//   ....[181]....
        /*0c7c*/ 	.word	0x0002cae0


	//   ....[182]....
        /*0c80*/ 	.word	0x0002cc10


	//----- nvinfo : EIATTR_REG_RECONFIG
	.align		4
.L_913:
        /*0c84*/ 	.byte	0x01, 0x54
	.zero		2


	//----- nvinfo : EIATTR_SYSCALL_OFFSETS
	.align		4
        /*0c88*/ 	.byte	0x04, 0x46
        /*0c8a*/ 	.short	(.L_915 - .L_914)


	//   ....[0]....
.L_914:
        /*0c8c*/ 	.word	0x000023e0


	//   ....[1]....
        /*0c90*/ 	.word	0x00002530


	//   ....[2]....
        /*0c94*/ 	.word	0x00007c80


	//   ....[3]....
        /*0c98*/ 	.word	0x00007fa0


	//   ....[4]....
        /*0c9c*/ 	.word	0x00022dd0


	//   ....[5]....
        /*0ca0*/ 	.word	0x00022f20


	//   ....[6]....
        /*0ca4*/ 	.word	0x00023010


	//   ....[7]....
        /*0ca8*/ 	.word	0x00023850


	//   ....[8]....
        /*0cac*/ 	.word	0x000241a0


	//----- nvinfo : EIATTR_MBARRIER_INSTR_OFFSETS
	.align		4
.L_915:
        /*0cb0*/ 	.byte	0x04, 0x39
        /*0cb2*/ 	.short	(.L_917 - .L_916)


	//   ....[0]....
.L_916:
        /*0cb4*/ 	.word	0x000002e0
        /*0cb8*/ 	.word	0x000000ff
        /*0cbc*/ 	.word	0x00038800
        /*0cc0*/ 	.short	0x0100
        /*0cc2*/ 	.byte	0x08
	.zero		1


	//   ....[1]....
        /*0cc4*/ 	.word	0x000002f0
        /*0cc8*/ 	.word	0x000000ff
        /*0ccc*/ 	.word	0x00038810
        /*0cd0*/ 	.short	0x0100
        /*0cd2*/ 	.byte	0x08
	.zero		1


	//   ....[2]....
        /*0cd4*/ 	.word	0x00000300
        /*0cd8*/ 	.word	0x000000ff
        /*0cdc*/ 	.word	0x00038820
        /*0ce0*/ 	.short	0x0100
        /*0ce2*/ 	.byte	0x08
	.zero		1


	//   ....[3]....
        /*0ce4*/ 	.word	0x000003b0
        /*0ce8*/ 	.word	0x000000ff
        /*0cec*/ 	.word	0x00038830
        /*0cf0*/ 	.short	0x0100
        /*0cf2*/ 	.byte	0x06
	.zero		1


	//   ....[4]....
        /*0cf4*/ 	.word	0x000003c0
        /*0cf8*/ 	.word	0x000000ff
        /*0cfc*/ 	.word	0x00038840
        /*0d00*/ 	.short	0x0100
        /*0d02*/ 	.byte	0x06
	.zero		1


	//   ....[5]....
        /*0d04*/ 	.word	0x000003d0
        /*0d08*/ 	.word	0x000000ff
        /*0d0c*/ 	.word	0x00038838
        /*0d10*/ 	.short	0x0100
        /*0d12*/ 	.byte	0x06
	.zero		1


	//   ....[6]....
        /*0d14*/ 	.word	0x000003e0
        /*0d18*/ 	.word	0x000000ff
        /*0d1c*/ 	.word	0x00038848
        /*0d20*/ 	.short	0x0100
        /*0d22*/ 	.byte	0x06
	.zero		1


	//   ....[7]....
        /*0d24*/ 	.word	0x00000510
        /*0d28*/ 	.word	0x000000ff
        /*0d2c*/ 	.word	0x00038850
        /*0d30*/ 	.short	0x0100
        /*0d32*/ 	.byte	0x08
	.zero		1


	//   ....[8]....
        /*0d34*/ 	.word	0x00000520
        /*0d38*/ 	.word	0x000000ff
        /*0d3c*/ 	.word	0x00038860
        /*0d40*/ 	.short	0x0100
        /*0d42*/ 	.byte	0x08
	.zero		1


	//   ....[9]....
        /*0d44*/ 	.word	0x00000530
        /*0d48*/ 	.word	0x000000ff
        /*0d4c*/ 	.word	0x00038858
        /*0d50*/ 	.short	0x0100
        /*0d52*/ 	.byte	0x08
	.zero		1


	//   ....[10]....
        /*0d54*/ 	.word	0x00000540
        /*0d58*/ 	.word	0x000000ff
        /*0d5c*/ 	.word	0x00038868
        /*0d60*/ 	.short	0x0100
        /*0d62*/ 	.byte	0x08
	.zero		1


	//   ....[11]....
        /*0d64*/ 	.word	0x00000630
        /*0d68*/ 	.word	0x000000ff
        /*0d6c*/ 	.word	0x00038870
        /*0d70*/ 	.short	0x0100
        /*0d72*/ 	.byte	0x06
	.zero		1


	//   ....[12]....
        /*0d74*/ 	.word	0x00000640
        /*0d78*/ 	.word	0x000000ff
        /*0d7c*/ 	.word	0x00038880
        /*0d80*/ 	.short	0x0100
        /*0d82*/ 	.byte	0x06
	.zero		1


	//   ....[13]....
        /*0d84*/ 	.word	0x00000650
        /*0d88*/ 	.word	0x000000ff
        /*0d8c*/ 	.word	0x00038878
        /*0d90*/ 	.short	0x0100
        /*0d92*/ 	.byte	0x06
	.zero		1


	//   ....[14]....
        /*0d94*/ 	.word	0x00000660
        /*0d98*/ 	.word	0x000000ff
        /*0d9c*/ 	.word	0x00038888
        /*0da0*/ 	.short	0x0100
        /*0da2*/ 	.byte	0x06
	.zero		1


	//   ....[15]....
        /*0da4*/ 	.word	0x00000790
        /*0da8*/ 	.word	0x000000ff
        /*0dac*/ 	.word	0x00038890
        /*0db0*/ 	.short	0x0100
        /*0db2*/ 	.byte	0x08
	.zero		1


	//   ....[16]....
        /*0db4*/ 	.word	0x000007a0
        /*0db8*/ 	.word	0x000000ff
        /*0dbc*/ 	.word	0x000388a0
        /*0dc0*/ 	.short	0x0100
        /*0dc2*/ 	.byte	0x08
	.zero		1


	//   ....[17]....
        /*0dc4*/ 	.word	0x000007b0
        /*0dc8*/ 	.word	0x000000ff
        /*0dcc*/ 	.word	0x00038898
        /*0dd0*/ 	.short	0x0100
        /*0dd2*/ 	.byte	0x08
	.zero		1


	//   ....[18]....
        /*0dd4*/ 	.word	0x000007c0
        /*0dd8*/ 	.word	0x000000ff
        /*0ddc*/ 	.word	0x000388a8
        /*0de0*/ 	.short	0x0100
        /*0de2*/ 	.byte	0x08
	.zero		1


	//   ....[19]....
        /*0de4*/ 	.word	0x000008f0
        /*0de8*/ 	.word	0x000000ff
        /*0dec*/ 	.word	0x000388b0
        /*0df0*/ 	.short	0x0100
        /*0df2*/ 	.byte	0x08
	.zero		1


	//   ....[20]....
        /*0df4*/ 	.word	0x00000900
        /*0df8*/ 	.word	0x000000ff
        /*0dfc*/ 	.word	0x000388c0
        /*0e00*/ 	.short	0x0100
        /*0e02*/ 	.byte	0x08
	.zero		1


	//   ....[21]....
        /*0e04*/ 	.word	0x00000910
        /*0e08*/ 	.word	0x000000ff
        /*0e0c*/ 	.word	0x000388b8
        /*0e10*/ 	.short	0x0100
        /*0e12*/ 	.byte	0x08
	.zero		1


	//   ....[22]....
        /*0e14*/ 	.word	0x00000920
        /*0e18*/ 	.word	0x000000ff
        /*0e1c*/ 	.word	0x000388c8
        /*0e20*/ 	.short	0x0100
        /*0e22*/ 	.byte	0x08
	.zero		1


	//   ....[23]....
        /*0e24*/ 	.word	0x000030b0
        /*0e28*/ 	.word	0x0000004b
        /*0e2c*/ 	.word	0x00038890
        /*0e30*/ 	.short	0x010a
        /*0e32*/ 	.byte	0x3f
	.zero		1


	//   ....[24]....
        /*0e34*/ 	.word	0x00003a70
        /*0e38*/ 	.word	0x0000004b
        /*0e3c*/ 	.word	0x00038890
        /*0e40*/ 	.short	0x010a
        /*0e42*/ 	.byte	0x3f
	.zero		1


	//   ....[25]....
        /*0e44*/ 	.word	0x00004300
        /*0e48*/ 	.word	0x0000004b
        /*0e4c*/ 	.word	0x00038890
        /*0e50*/ 	.short	0x010a
        /*0e52*/ 	.byte	0x3f
	.zero		1


	//   ....[26]....
        /*0e54*/ 	.word	0x00004500
        /*0e58*/ 	.word	0x00000004
        /*0e5c*/ 	.word	0x00000000
        /*0e60*/ 	.short	0x0101
        /*0e62*/ 	.byte	0x3f
	.zero		1


	//   ....[27]....
        /*0e64*/ 	.word	0x00004540
        /*0e68*/ 	.word	0x0000004b
        /*0e6c*/ 	.word	0x000388b0
        /*0e70*/ 	.short	0x010a
        /*0e72*/ 	.byte	0x3f
	.zero		1


	//   ....[28]....
        /*0e74*/ 	.word	0x00004ba0
        /*0e78*/ 	.word	0x0000004b
        /*0e7c*/ 	.word	0x00000000
        /*0e80*/ 	.short	0x0101
        /*0e82*/ 	.byte	0x3f
	.zero		1


	//   ....[29]....
        /*0e84*/ 	.word	0x00005b50
        /*0e88*/ 	.word	0x00000003
        /*0e8c*/ 	.word	0x00000000
        /*0e90*/ 	.short	0x0101
        /*0e92*/ 	.byte	0x3f
	.zero		1


	//   ....[30]....
        /*0e94*/ 	.word	0x000066f0
        /*0e98*/ 	.word	0x00000002
        /*0e9c*/ 	.word	0x00000000
        /*0ea0*/ 	.short	0x0101
        /*0ea2*/ 	.byte	0x3f
	.zero		1


	//   ....[31]....
        /*0ea4*/ 	.word	0x00007d10
        /*0ea8*/ 	.word	0x00000012
        /*0eac*/ 	.word	0x00038800
        /*0eb0*/ 	.short	0x010a
        /*0eb2*/ 	.byte	0x3f
	.zero		1


	//   ....[32]....
        /*0eb4*/ 	.word	0x00007d60
        /*0eb8*/ 	.word	0x00000012
        /*0ebc*/ 	.word	0x00038800
        /*0ec0*/ 	.short	0x010a
        /*0ec2*/ 	.byte	0x3f
	.zero		1


	//   ....[33]....
        /*0ec4*/ 	.word	0x00008800
        /*0ec8*/ 	.word	0x00000012
        /*0ecc*/ 	.word	0x00038800
        /*0ed0*/ 	.short	0x010a
        /*0ed2*/ 	.byte	0x3f
	.zero		1


	//   ....[34]....
        /*0ed4*/ 	.word	0x00009bc0
        /*0ed8*/ 	.word	0x00000012
        /*0edc*/ 	.word	0x00038800
        /*0ee0*/ 	.short	0x010a
        /*0ee2*/ 	.byte	0x3f
	.zero		1


	//   ....[35]....
        /*0ee4*/ 	.word	0x0000aa50
        /*0ee8*/ 	.word	0x0000000f
        /*0eec*/ 	.word	0x00038830
        /*0ef0*/ 	.short	0x010a
        /*0ef2*/ 	.byte	0x3f
	.zero		1


	//   ....[36]....
        /*0ef4*/ 	.word	0x0000ab00
        /*0ef8*/ 	.word	0x0000000f
        /*0efc*/ 	.word	0x00038830
        /*0f00*/ 	.short	0x010a
        /*0f02*/ 	.byte	0x3f
	.zero		1


	//   ....[37]....
        /*0f04*/ 	.word	0x0000ae10
        /*0f08*/ 	.word	0x00000012
        /*0f0c*/ 	.word	0x00038810
        /*0f10*/ 	.short	0x010a
        /*0f12*/ 	.byte	0x3f
	.zero		1


	//   ....[38]....
        /*0f14*/ 	.word	0x0000ae60
        /*0f18*/ 	.word	0x0000000f
        /*0f1c*/ 	.word	0x00038850
        /*0f20*/ 	.short	0x010a
        /*0f22*/ 	.byte	0x3f
	.zero		1


	//   ....[39]....
        /*0f24*/ 	.word	0x0000aef0
        /*0f28*/ 	.word	0x0000000f
        /*0f2c*/ 	.word	0x00038850
        /*0f30*/ 	.short	0x010a
        /*0f32*/ 	.byte	0x3f
	.zero		1


	//   ....[40]....
        /*0f34*/ 	.word	0x0000c960
        /*0f38*/ 	.word	0x00000000
        /*0f3c*/ 	.word	0x00000000
        /*0f40*/ 	.short	0x0101
        /*0f42*/ 	.byte	0x3f
	.zero		1


	//   ....[41]....
        /*0f44*/ 	.word	0x0000e2b0
        /*0f48*/ 	.word	0x0000000f
        /*0f4c*/ 	.word	0x00000000
        /*0f50*/ 	.short	0x0101
        /*0f52*/ 	.byte	0x3f
	.zero		1


	//   ....[42]....
        /*0f54*/ 	.word	0x0000e5d0
        /*0f58*/ 	.word	0x000000c9
        /*0f5c*/ 	.word	0x00038830
        /*0f60*/ 	.short	0x010a
        /*0f62*/ 	.byte	0x3f
	.zero		1


	//   ....[43]....
        /*0f64*/ 	.word	0x0000e640
        /*0f68*/ 	.word	0x000000c9
        /*0f6c*/ 	.word	0x00038830
        /*0f70*/ 	.short	0x010a
        /*0f72*/ 	.byte	0x3f
	.zero		1


	//   ....[44]....
        /*0f74*/ 	.word	0x0000e8b0
        /*0f78*/ 	.word	0x000000c9
        /*0f7c*/ 	.word	0x00038850
        /*0f80*/ 	.short	0x010a
        /*0f82*/ 	.byte	0x3f
	.zero		1


	//   ....[45]....
        /*0f84*/ 	.word	0x0000e900
        /*0f88*/ 	.word	0x000000c9
        /*0f8c*/ 	.word	0x00038850
        /*0f90*/ 	.short	0x010a
        /*0f92*/ 	.byte	0x3f
	.zero		1


	//   ....[46]....
        /*0f94*/ 	.word	0x00010250
        /*0f98*/ 	.word	0x0000000e
        /*0f9c*/ 	.word	0x00000000
        /*0fa0*/ 	.short	0x0101
        /*0fa2*/ 	.byte	0x3f
	.zero		1


	//   ....[47]....
        /*0fa4*/ 	.word	0x00012200
        /*0fa8*/ 	.word	0x000000c9
        /*0fac*/ 	.word	0x00000000
        /*0fb0*/ 	.short	0x0101
        /*0fb2*/ 	.byte	0x3f
	.zero		1


	//   ....[48]....
        /*0fb4*/ 	.word	0x00012600
        /*0fb8*/ 	.word	0x00000015
        /*0fbc*/ 	.word	0x00038830
        /*0fc0*/ 	.short	0x010a
        /*0fc2*/ 	.byte	0x3f
	.zero		1


	//   ....[49]....
        /*0fc4*/ 	.word	0x00012670
        /*0fc8*/ 	.word	0x00000015
        /*0fcc*/ 	.word	0x00038830
        /*0fd0*/ 	.short	0x010a
        /*0fd2*/ 	.byte	0x3f
	.zero		1


	//   ....[50]....
        /*0fd4*/ 	.word	0x000128e0
        /*0fd8*/ 	.word	0x00000015
        /*0fdc*/ 	.word	0x00038850
        /*0fe0*/ 	.short	0x010a
        /*0fe2*/ 	.byte	0x3f
	.zero		1


	//   ....[51]....
        /*0fe4*/ 	.word	0x00012930
        /*0fe8*/ 	.word	0x00000015
        /*0fec*/ 	.word	0x00038850
        /*0ff0*/ 	.short	0x010a
        /*0ff2*/ 	.byte	0x3f
	.zero		1


	//   ....[52]....
        /*0ff4*/ 	.word	0x00014b10
        /*0ff8*/ 	.word	0x0000009a
        /*0ffc*/ 	.word	0x00000000
        /*1000*/ 	.short	0x0101
        /*1002*/ 	.byte	0x3f
	.zero		1


	//   ....[53]....
        /*1004*/ 	.word	0x00015750
        /*1008*/ 	.word	0x00000015
        /*100c*/ 	.word	0x00000000
        /*1010*/ 	.short	0x0101
        /*1012*/ 	.byte	0x3f
	.zero		1


	//   ....[54]....
        /*1014*/ 	.word	0x00015880
        /*1018*/ 	.word	0x00000015
        /*101c*/ 	.word	0x00038830
        /*1020*/ 	.short	0x010a
        /*1022*/ 	.byte	0x3f
	.zero		1


	//   ....[55]....
        /*1024*/ 	.word	0x000158f0
        /*1028*/ 	.word	0x00000015
        /*102c*/ 	.word	0x00038830
        /*1030*/ 	.short	0x010a
        /*1032*/ 	.byte	0x3f
	.zero		1


	//   ....[56]....
        /*1034*/ 	.word	0x00015b60
        /*1038*/ 	.word	0x00000015
        /*103c*/ 	.word	0x00038850
        /*1040*/ 	.short	0x010a
        /*1042*/ 	.byte	0x3f
	.zero		1


	//   ....[57]....
        /*1044*/ 	.word	0x00015bb0
        /*1048*/ 	.word	0x00000015
        /*104c*/ 	.word	0x00038850
        /*1050*/ 	.short	0x010a
        /*1052*/ 	.byte	0x3f
	.zero		1


	//   ....[58]....
        /*1054*/ 	.word	0x000174d0
        /*1058*/ 	.word	0x00000009
        /*105c*/ 	.word	0x00000000
        /*1060*/ 	.short	0x0101
        /*1062*/ 	.byte	0x3f
	.zero		1


	//   ....[59]....
        /*1064*/ 	.word	0x00019450
        /*1068*/ 	.word	0x00000015
        /*106c*/ 	.word	0x00000000
        /*1070*/ 	.short	0x0101
        /*1072*/ 	.byte	0x3f
	.zero		1


	//   ....[60]....
        /*1074*/ 	.word	0x0001bcc0
        /*1078*/ 	.word	0x00000004
        /*107c*/ 	.word	0x00000000
        /*1080*/ 	.short	0x0101
        /*1082*/ 	.byte	0x3f
	.zero		1


	//   ....[61]....
        /*1084*/ 	.word	0x0001c9b0
        /*1088*/ 	.word	0x00000002
        /*108c*/ 	.word	0x00000000
        /*1090*/ 	.short	0x0101
        /*1092*/ 	.byte	0x3f
	.zero		1


	//   ....[62]....
        /*1094*/ 	.word	0x00020b00
        /*1098*/ 	.word	0x00000012
        /*109c*/ 	.word	0x00038820
        /*10a0*/ 	.short	0x010a
        /*10a2*/ 	.byte	0x3f
	.zero		1


	//   ....[63]....
        /*10a4*/ 	.word	0x00020bd0
        /*10a8*/ 	.word	0x00000006
        /*10ac*/ 	.word	0x000388a0
        /*10b0*/ 	.short	0x010a
        /*10b2*/ 	.byte	0x3f
	.zero		1


	//   ....[64]....
        /*10b4*/ 	.word	0x00020e10
        /*10b8*/ 	.word	0x00000006
        /*10bc*/ 	.word	0x000388c0
        /*10c0*/ 	.short	0x010a
        /*10c2*/ 	.byte	0x3f
	.zero		1


	//   ....[65]....
        /*10c4*/ 	.word	0x00021870
        /*10c8*/ 	.word	0x00000006
        /*10cc*/ 	.word	0x000388a0
        /*10d0*/ 	.short	0x010a
        /*10d2*/ 	.byte	0x3f
	.zero		1


	//   ....[66]....
        /*10d4*/ 	.word	0x00021aa0
        /*10d8*/ 	.word	0x00000006
        /*10dc*/ 	.word	0x000388c0
        /*10e0*/ 	.short	0x010a
        /*10e2*/ 	.byte	0x3f
	.zero		1


	//   ....[67]....
        /*10e4*/ 	.word	0x00023400
        /*10e8*/ 	.word	0x00000000
        /*10ec*/ 	.word	0x00038840
        /*10f0*/ 	.short	0x010a
        /*10f2*/ 	.byte	0x3f
	.zero		1


	//   ....[68]....
        /*10f4*/ 	.word	0x00023f50
        /*10f8*/ 	.word	0x00000012
        /*10fc*/ 	.word	0x00038800
        /*1100*/ 	.short	0x0107
        /*1102*/ 	.byte	0x3f
	.zero		1


	//   ....[69]....
        /*1104*/ 	.word	0x00023ff0
        /*1108*/ 	.word	0x00000012
        /*110c*/ 	.word	0x00038800
        /*1110*/ 	.short	0x0101
        /*1112*/ 	.byte	0x3f
	.zero		1


	//   ....[70]....
        /*1114*/ 	.word	0x00024f20
        /*1118*/ 	.word	0x00000012
        /*111c*/ 	.word	0x00038810
        /*1120*/ 	.short	0x0107
        /*1122*/ 	.byte	0x3f
	.zero		1


	//   ....[71]....
        /*1124*/ 	.word	0x00025020
        /*1128*/ 	.word	0x00000012
        /*112c*/ 	.word	0x00038810
        /*1130*/ 	.short	0x0101
        /*1132*/ 	.byte	0x3f
	.zero		1


	//   ....[72]....
        /*1134*/ 	.word	0x00025040
        /*1138*/ 	.word	0x00000012
        /*113c*/ 	.word	0x00038820
        /*1140*/ 	.short	0x010a
        /*1142*/ 	.byte	0x3f
	.zero		1


	//   ....[73]....
        /*1144*/ 	.word	0x00025120
        /*1148*/ 	.word	0x00000000
        /*114c*/ 	.word	0x00038860
        /*1150*/ 	.short	0x010a
        /*1152*/ 	.byte	0x3f
	.zero		1


	//   ....[74]....
        /*1154*/ 	.word	0x00025e10
        /*1158*/ 	.word	0x00000002
        /*115c*/ 	.word	0x00038840
        /*1160*/ 	.short	0x010a
        /*1162*/ 	.byte	0x3f
	.zero		1


	//   ....[75]....
        /*1164*/ 	.word	0x00026070
        /*1168*/ 	.word	0x00000002
        /*116c*/ 	.word	0x00038860
        /*1170*/ 	.short	0x010a
        /*1172*/ 	.byte	0x3f
	.zero		1


	//   ....[76]....
        /*1174*/ 	.word	0x00026c20
        /*1178*/ 	.word	0x00000003
        /*117c*/ 	.word	0x00038840
        /*1180*/ 	.short	0x010a
        /*1182*/ 	.byte	0x3f
	.zero		1


	//   ....[77]....
        /*1184*/ 	.word	0x00026e70
        /*1188*/ 	.word	0x00000003
        /*118c*/ 	.word	0x00038860
        /*1190*/ 	.short	0x010a
        /*1192*/ 	.byte	0x3f
	.zero		1


	//   ....[78]....
        /*1194*/ 	.word	0x000279b0
        /*1198*/ 	.word	0x00000003
        /*119c*/ 	.word	0x00038840
        /*11a0*/ 	.short	0x010a
        /*11a2*/ 	.byte	0x3f
	.zero		1


	//   ....[79]....
        /*11a4*/ 	.word	0x00027c10
        /*11a8*/ 	.word	0x00000003
        /*11ac*/ 	.word	0x00038860
        /*11b0*/ 	.short	0x010a
        /*11b2*/ 	.byte	0x3f
	.zero		1


	//   ....[80]....
        /*11b4*/ 	.word	0x000299a0
        /*11b8*/ 	.word	0x00000000
        /*11bc*/ 	.word	0x00038820
        /*11c0*/ 	.short	0x010a
        /*11c2*/ 	.byte	0x3f
	.zero		1


	//   ....[81]....
        /*11c4*/ 	.word	0x00029b50
        /*11c8*/ 	.word	0x00000006
        /*11cc*/ 	.word	0x00000000
        /*11d0*/ 	.short	0x010a
        /*11d2*/ 	.byte	0x3f
	.zero		1


	//   ....[82]....
        /*11d4*/ 	.word	0x00029bc0
        /*11d8*/ 	.word	0x00000007
        /*11dc*/ 	.word	0x00000000
        /*11e0*/ 	.short	0x010a
        /*11e2*/ 	.byte	0x3f
	.zero		1


	//   ....[83]....
        /*11e4*/ 	.word	0x00029c30
        /*11e8*/ 	.word	0x00000004
        /*11ec*/ 	.word	0x00000000
        /*11f0*/ 	.short	0x010a
        /*11f2*/ 	.byte	0x3f
	.zero		1


	//   ....[84]....
        /*11f4*/ 	.word	0x00029c60
        /*11f8*/ 	.word	0x00000003
        /*11fc*/ 	.word	0x00000000
        /*1200*/ 	.short	0x010a
        /*1202*/ 	.byte	0x3f
	.zero		1


	//   ....[85]....
        /*1204*/ 	.word	0x00029cc0
        /*1208*/ 	.word	0x0000004b
        /*120c*/ 	.word	0x00038890
        /*1210*/ 	.short	0x010a
        /*1212*/ 	.byte	0x3f
	.zero		1


	//   ....[86]....
        /*1214*/ 	.word	0x00029d10
        /*1218*/ 	.word	0x0000004b
        /*121c*/ 	.word	0x00038890
        /*1220*/ 	.short	0x010a
        /*1222*/ 	.byte	0x3f
	.zero		1


	//   ....[87]....
        /*1224*/ 	.word	0x00029d60
        /*1228*/ 	.word	0x0000004b
        /*122c*/ 	.word	0x00038890
        /*1230*/ 	.short	0x010a
        /*1232*/ 	.byte	0x3f
	.zero		1


	//   ....[88]....
        /*1234*/ 	.word	0x00029db0
        /*1238*/ 	.word	0x0000004b
        /*123c*/ 	.word	0x000388b0
        /*1240*/ 	.short	0x010a
        /*1242*/ 	.byte	0x3f
	.zero		1


	//   ....[89]....
        /*1244*/ 	.word	0x0002a180
        /*1248*/ 	.word	0x00000012
        /*124c*/ 	.word	0x00038800
        /*1250*/ 	.short	0x010a
        /*1252*/ 	.byte	0x3f
	.zero		1


	//   ....[90]....
        /*1254*/ 	.word	0x0002a550
        /*1258*/ 	.word	0x00000012
        /*125c*/ 	.word	0x00038800
        /*1260*/ 	.short	0x010a
        /*1262*/ 	.byte	0x3f
	.zero		1


	//   ....[91]....
        /*1264*/ 	.word	0x0002a5a0
        /*1268*/ 	.word	0x0000000f
        /*126c*/ 	.word	0x00038830
        /*1270*/ 	.short	0x010a
        /*1272*/ 	.byte	0x3f
	.zero		1


	//   ....[92]....
        /*1274*/ 	.word	0x0002a5f0
        /*1278*/ 	.word	0x00000012
        /*127c*/ 	.word	0x00038810
        /*1280*/ 	.short	0x010a
        /*1282*/ 	.byte	0x3f
	.zero		1


	//   ....[93]....
        /*1284*/ 	.word	0x0002a640
        /*1288*/ 	.word	0x0000000f
        /*128c*/ 	.word	0x00038850
        /*1290*/ 	.short	0x010a
        /*1292*/ 	.byte	0x3f
	.zero		1


	//   ....[94]....
        /*1294*/ 	.word	0x0002a690
        /*1298*/ 	.word	0x000000c9
        /*129c*/ 	.word	0x00038830
        /*12a0*/ 	.short	0x010a
        /*12a2*/ 	.byte	0x3f
	.zero		1


	//   ....[95]....
        /*12a4*/ 	.word	0x0002a6e0
        /*12a8*/ 	.word	0x000000c9
        /*12ac*/ 	.word	0x00038850
        /*12b0*/ 	.short	0x010a
        /*12b2*/ 	.byte	0x3f
	.zero		1


	//   ....[96]....
        /*12b4*/ 	.word	0x0002a730
        /*12b8*/ 	.word	0x00000015
        /*12bc*/ 	.word	0x00038830
        /*12c0*/ 	.short	0x010a
        /*12c2*/ 	.byte	0x3f
	.zero		1


	//   ....[97]....
        /*12c4*/ 	.word	0x0002a780
        /*12c8*/ 	.word	0x00000015
        /*12cc*/ 	.word	0x00038850
        /*12d0*/ 	.short	0x010a
        /*12d2*/ 	.byte	0x3f
	.zero		1


	//   ....[98]....
        /*12d4*/ 	.word	0x0002a7d0
        /*12d8*/ 	.word	0x00000015
        /*12dc*/ 	.word	0x00038830
        /*12e0*/ 	.short	0x010a
        /*12e2*/ 	.byte	0x3f
	.zero		1


	//   ....[99]....
        /*12e4*/ 	.word	0x0002a820
        /*12e8*/ 	.word	0x00000015
        /*12ec*/ 	.word	0x00038850
        /*12f0*/ 	.short	0x010a
        /*12f2*/ 	.byte	0x3f
	.zero		1


	//   ....[100]....
        /*12f4*/ 	.word	0x0002a9c0
        /*12f8*/ 	.word	0x00000012
        /*12fc*/ 	.word	0x00038820
        /*1300*/ 	.short	0x010a
        /*1302*/ 	.byte	0x3f
	.zero		1


	//   ....[101]....
        /*1304*/ 	.word	0x0002aa10
        /*1308*/ 	.word	0x00000006
        /*130c*/ 	.word	0x000388a0
        /*1310*/ 	.short	0x010a
        /*1312*/ 	.byte	0x3f
	.zero		1


	//   ....[102]....
        /*1314*/ 	.word	0x0002aa60
        /*1318*/ 	.word	0x00000006
        /*131c*/ 	.word	0x000388c0
        /*1320*/ 	.short	0x010a
        /*1322*/ 	.byte	0x3f
	.zero		1


	//   ....[103]....
        /*1324*/ 	.word	0x0002aab0
        /*1328*/ 	.word	0x00000006
        /*132c*/ 	.word	0x000388a0
        /*1330*/ 	.short	0x010a
        /*1332*/ 	.byte	0x3f
	.zero		1


	//   ....[104]....
        /*1334*/ 	.word	0x0002ab00
        /*1338*/ 	.word	0x00000006
        /*133c*/ 	.word	0x000388c0
        /*1340*/ 	.short	0x010a
        /*1342*/ 	.byte	0x3f
	.zero		1


	//   ....[105]....
        /*1344*/ 	.word	0x0002aca0
        /*1348*/ 	.word	0x00000000
        /*134c*/ 	.word	0x00038840
        /*1350*/ 	.short	0x010a
        /*1352*/ 	.byte	0x3f
	.zero		1


	//   ....[106]....
        /*1354*/ 	.word	0x0002bd80
        /*1358*/ 	.word	0x00000012
        /*135c*/ 	.word	0x00038820
        /*1360*/ 	.short	0x010a
        /*1362*/ 	.byte	0x3f
	.zero		1


	//   ....[107]....
        /*1364*/ 	.word	0x0002bdd0
        /*1368*/ 	.word	0x00000000
        /*136c*/ 	.word	0x00038860
        /*1370*/ 	.short	0x010a
        /*1372*/ 	.byte	0x3f
	.zero		1


	//   ....[108]....
        /*1374*/ 	.word	0x0002be20
        /*1378*/ 	.word	0x00000002
        /*137c*/ 	.word	0x00038840
        /*1380*/ 	.short	0x010a
        /*1382*/ 	.byte	0x3f
	.zero		1


	//   ....[109]....
        /*1384*/ 	.word	0x0002be70
        /*1388*/ 	.word	0x00000002
        /*138c*/ 	.word	0x00038860
        /*1390*/ 	.short	0x010a
        /*1392*/ 	.byte	0x3f
	.zero		1


	//   ....[110]....
        /*1394*/ 	.word	0x0002bec0
        /*1398*/ 	.word	0x00000003
        /*139c*/ 	.word	0x00038840
        /*13a0*/ 	.short	0x010a
        /*13a2*/ 	.byte	0x3f
	.zero		1


	//   ....[111]....
        /*13a4*/ 	.word	0x0002bf10
        /*13a8*/ 	.word	0x00000003
        /*13ac*/ 	.word	0x00038860
        /*13b0*/ 	.short	0x010a
        /*13b2*/ 	.byte	0x3f
	.zero		1


	//   ....[112]....
        /*13b4*/ 	.word	0x0002bf60
        /*13b8*/ 	.word	0x00000003
        /*13bc*/ 	.word	0x00038840
        /*13c0*/ 	.short	0x010a
        /*13c2*/ 	.byte	0x3f
	.zero		1


	//   ....[113]....
        /*13c4*/ 	.word	0x0002bfb0
        /*13c8*/ 	.word	0x00000003
        /*13cc*/ 	.word	0x00038860
        /*13d0*/ 	.short	0x010a
        /*13d2*/ 	.byte	0x3f
	.zero		1


	//   ....[114]....
        /*13d4*/ 	.word	0x0002cb30
        /*13d8*/ 	.word	0x00000000
        /*13dc*/ 	.word	0x00038820
        /*13e0*/ 	.short	0x010a
        /*13e2*/ 	.byte	0x3f
	.zero		1


	//   ....[115]....
        /*13e4*/ 	.word	0x0002ccd0
        /*13e8*/ 	.word	0x00000006
        /*13ec*/ 	.word	0x00000000
        /*13f0*/ 	.short	0x010a
        /*13f2*/ 	.byte	0x3f
	.zero		1


	//   ....[116]....
        /*13f4*/ 	.word	0x0002cd20
        /*13f8*/ 	.word	0x00000007
        /*13fc*/ 	.word	0x00000000
        /*1400*/ 	.short	0x010a
        /*1402*/ 	.byte	0x3f
	.zero		1


	//   ....[117]....
        /*1404*/ 	.word	0x0002cd70
        /*1408*/ 	.word	0x00000004
        /*140c*/ 	.word	0x00000000
        /*1410*/ 	.short	0x010a
        /*1412*/ 	.byte	0x3f
	.zero		1


	//----- nvinfo : EIATTR_NUM_MBARRIERS
	.align		4
.L_917:
        /*1414*/ 	.byte	0x03, 0x38
        /*1416*/ 	.short	0x0017


	//----- nvinfo : EIATTR_EXIT_INSTR_OFFSETS
	.align		4
        /*1418*/ 	.byte	0x04, 0x1c
        /*141a*/ 	.short	(.L_919 - .L_918)


	//   ....[0]....
.L_918:
        /*141c*/ 	.word	0x00029cb0


	//----- nvinfo : EIATTR_MAX_THREADS
	.align		4
.L_919:
        /*1420*/ 	.byte	0x04, 0x05
        /*1422*/ 	.short	(.L_921 - .L_920)
.L_920:
        /*1424*/ 	.word	0x00000180
        /*1428*/ 	.word	0x00000001
        /*142c*/ 	.word	0x00000001


	//----- nvinfo : EIATTR_CRS_STACK_SIZE
	.align		4
.L_921:
        /*1430*/ 	.byte	0x04, 0x1e
        /*1432*/ 	.short	(.L_923 - .L_922)
.L_922:
        /*1434*/ 	.word	0x00000000


	//----- nvinfo : EIATTR_CBANK_PARAM_SIZE
	.align		4
.L_923:
        /*1438*/ 	.byte	0x03, 0x19
        /*143a*/ 	.short	0x0bf0


	//----- nvinfo : EIATTR_PARAM_CBANK
	.align		4
        /*143c*/ 	.byte	0x04, 0x0a
        /*143e*/ 	.short	(.L_925 - .L_924)
	.align		4
.L_924:
        /*1440*/ 	.word	index@(.nv.constant0._ZN7cutlass13device_kernelIN5flash11enable_sm90INS1_16FlashAttnFwdSm90INS1_25CollectiveMainloopFwdSm90ILi2EN4cute5tupleIJNS5_1CILi1EEES8_S8_EEENS6_IJNS7_ILi64EEESA_SA_EEELi512ENS_6half_tEfNS_4arch4Sm90ELb0ELb1ELb0ELb1ELb0ELb1ELb1ELb0ELb0ELb1ELb1ELb0EEENS1_21CollectiveEpilogueFwdINS6_IJSA_NS7_ILi512EEESA_EEES9_SC_SE_Li256ELb1ELb1ELb1ELb0EEENS1_36VarlenDynamicPersistentTileSchedulerILi64ELi64ELi256ELi128ELb1ELb1ELb1ELb1ELb0ELb1EEEEEEEEEvNT_6ParamsE)
        /*1444*/ 	.short	0x0210
        /*1446*/ 	.short	0x0bf0


	//----- nvinfo : EIATTR_SW_WAR
	.align		4
.L_925:
        /*1448*/ 	.byte	0x04, 0x36
        /*144a*/ 	.short	(.L_927 - .L_926)
.L_926:
        /*144c*/ 	.word	0x00000008
.L_927:


//--------------------- .nv.info._ZN7cutlass13device_kernelIN5flash11enable_sm90INS1_16FlashAttnFwdSm90INS1_25CollectiveMainloopFwdSm90ILi2EN4cute5tupleIJNS5_1CILi1EEES8_S8_EEENS6_IJNS7_ILi64EEESA_SA_EEELi512ENS_6half_tEfNS_4arch4Sm90ELb1ELb0ELb0ELb0ELb0ELb0ELb0ELb0ELb0ELb1ELb1ELb0EEENS1_21CollectiveEpilogueFwdINS6_IJSA_NS7_ILi512EEESA_EEES9_SC_SE_Li256ELb0ELb1ELb1ELb0EEENS1_19SingleTileSchedulerILb0ELb1ELb1ELi64EEEEEEEEEvNT_6ParamsE --------------------------
	.section	.nv.info._ZN7cutlass13device_kernelIN5flash11enable_sm90INS1_16FlashAttnFwdSm90INS1_25CollectiveMainloopFwdSm90ILi2EN4cute5tupleIJNS5_1CILi1EEES8_S8_EEENS6_IJNS7_ILi64EEESA_SA_EEELi512ENS_6half_tEfNS_4arch4Sm90ELb1ELb0ELb0ELb0ELb0ELb0ELb0ELb0ELb0ELb1ELb1ELb0EEENS1_21CollectiveEpilogueFwdINS6_IJSA_NS7_ILi512EEESA_EEES9_SC_SE_Li256ELb0ELb1ELb1ELb0EEENS1_19SingleTileSchedulerILb0ELb1ELb1ELi64EEEEEEEEEvNT_6ParamsE,"",@"SHT_CUDA_INFO"
	.sectionflags	@""
	.align	4


	//----- nvinfo : EIATTR_CUDA_API_VERSION
	.align		4
        /*0000*/ 	.byte	0x04, 0x37
        /*0002*/ 	.short	(.L_929 - .L_928)
.L_928:
        /*0004*/ 	.word	0x00000082


	//----- nvinfo : EIATTR_KPARAM_INFO
	.align		4
.L_929:
        /*0008*/ 	.byte	0x04, 0x17
        /*000a*/ 	.short	(.L_931 - .L_930)
.L_930:
        /*000c*/ 	.word	0x00000000
        /*0010*/ 	.short	0x0000
        /*0012*/ 	.short	0x0070
        /*0014*/ 	.byte	0x00, 0xf0, 0x01, 0x28


	//----- nvinfo : EIATTR_SPARSE_MMA_MASK
	.align		4
.L_931:
        /*0018*/ 	.byte	0x03, 0x50
        /*001a*/ 	.short	0x0000


	//----- nvinfo : EIATTR_MAXREG_COUNT
	.align		4
        /*001c*/ 	.byte	0x03, 0x1b
        /*001e*/ 	.short	0x00a8


	//----- nvinfo : EIATTR_NUM_BARRIERS
	.align		4
        /*0020*/ 	.byte	0x02, 0x4c
        /*0022*/ 	.byte	0x10
	.zero		1


	//----- nvinfo : EIATTR_EXTERNS
	.align		4
        /*0024*/ 	.byte	0x04, 0x0f
        /*0026*/ 	.short	(.L_933 - .L_932)


	//   ....[0]....
	.align		4
.L_932:
        /*0028*/ 	.word	index@(__assertfail)


	//----- nvinfo : EIATTR_ANNOTATIONS
	.align		4
.L_933:
        /*002c*/ 	.byte	0x04, 0x55
        /*002e*/ 	.short	(.L_935 - .L_934)


	//   ....[0]....
.L_934:
        /*0030*/ 	.word	0x00000001
        /*0034*/ 	.byte	0x50, 0xc1, 0x00, 0x00, 0x01, 0x00, 0x00, 0x00, 0xd0, 0xc5, 0x00, 0x00, 0x01, 0x00, 0x00, 0x00
        /*0044*/ 	.byte	0x20, 0xc6, 0x00, 0x00, 0x01, 0x00, 0x00, 0x00, 0x00, 0xc8, 0x00, 0x00, 0x01, 0x00, 0x00, 0x00
        /*0054*/ 	.byte	0xf0, 0xc8, 0x00, 0x00, 0x01, 0x00, 0x00, 0x00, 0xf0, 0xd2, 0x00, 0x00, 0x01, 0x00, 0x00, 0x00
        /*0064*/ 	.byte	0xe0, 0xd9, 0x00, 0x00, 0x01, 0x00, 0x00, 0x00, 0x10, 0xdc, 0x00, 0x00, 0x01, 0x00, 0x00, 0x00
        /*0074*/ 	.byte	0x90, 0xe7, 0x00, 0x00, 0x01, 0x00, 0x00, 0x00, 0x60, 0xf3, 0x00, 0x00


	//----- nvinfo : EIATTR_MERCURY_ISA_VERSION
	.align		4
.L_935:
        /*0080*/ 	.byte	0x03, 0x5f
        /*0082*/ 	.short	0x0101


	//----- nvinfo : EIATTR_INT_WARP_WIDE_INSTR_OFFSETS
	.align		4
        /*0084*/ 	.byte	0x04, 0x31
        /*0086*/ 	.short	(.L_937 - .L_936)


	//   ....[0]....
.L_936:
        /*0088*/ 	.word	0x00000130


	//   ....[1]....
        /*008c*/ 	.word	0x00000170


	//   ....[2]....
        /*0090*/ 	.word	0x000001e0


	//----- nvinfo : EIATTR_COOP_GROUP_MASK_REGIDS
	.align		4
.L_937:
        /*0094*/ 	.byte	0x04, 0x29
        /*0096*/ 	.short	(.L_939 - .L_938)


	//   ....[0]....
.L_938:
        /*0098*/ 	.word	0xffffffff


	//   ....[1]....
        /*009c*/ 	.word	0xffffffff


	//   ....[2]....
        /*00a0*/ 	.word	0xffffffff


	//   ....[3]....
        /*00a4*/ 	.word	0xffffffff


	//   ....[4]....
        /*00a8*/ 	.word	0xffffffff


	//   ....[5]....
        /*00ac*/ 	.word	0xffffffff


	//   ....[6]....
        /*00b0*/ 	.word	0xffffffff


	//   ....[7]....
        /*00b4*/ 	.word	0xffffffff


	//   ....[8]....
        /*00b8*/ 	.word	0xffffffff


	//   ....[9]....
        /*00bc*/ 	.word	0xffffffff


	//   ....[10]....
        /*00c0*/ 	.word	0xffffffff


	//   ....[11]....
        /*00c4*/ 	.word	0xffffffff


	//   ....[12]....
        /*00c8*/ 	.word	0xffffffff


	//   ....[13]....
        /*00cc*/ 	.word	0xffffffff


	//   ....[14]....
        /*00d0*/ 	.word	0xffffffff


	//   ....[15]....
        /*00d4*/ 	.word	0xffffffff


	//   ....[16]....
        /*00d8*/ 	.word	0xffffffff


	//   ....[17]....
        /*00dc*/ 	.word	0xffffffff


	//   ....[18]....
        /*00e0*/ 	.word	0xffffffff


	//   ....[19]....
        /*00e4*/ 	.word	0xffffffff


	//   ....[20]....
        /*00e8*/ 	.word	0xffffffff


	//   ....[21]....
        /*00ec*/ 	.word	0xffffffff


	//   ....[22]....
        /*00f0*/ 	.word	0xffffffff


	//   ....[23]....
        /*00f4*/ 	.word	0xffffffff


	//   ....[24]....
        /*00f8*/ 	.word	0xffffffff


	//   ....[25]....
        /*00fc*/ 	.word	0xffffffff


	//   ....[26]....
        /*0100*/ 	.word	0xffffffff


	//   ....[27]....
        /*0104*/ 	.word	0xffffffff


	//   ....[28]....
        /*0108*/ 	.word	0xffffffff


	//   ....[29]....
        /*010c*/ 	.word	0xffffffff


	//   ....[30]....
        /*0110*/ 	.word	0xffffffff


	//   ....[31]....
        /*0114*/ 	.word	0xffffffff


	//   ....[32]....
        /*0118*/ 	.word	0xffffffff


	//   ....[33]....
        /*011c*/ 	.word	0xffffffff


	//   ....[34]....
        /*0120*/ 	.word	0xffffffff


	//   ....[35]....
        /*0124*/ 	.word	0xffffffff


	//   ....[36]....
        /*0128*/ 	.word	0xffffffff


	//   ....[37]....
        /*012c*/ 	.word	0xffffffff


	//   ....[38]....
        /*0130*/ 	.word	0xffffffff


	//   ....[39]....
        /*0134*/ 	.word	0xffffffff


	//   ....[40]....
        /*0138*/ 	.word	0xffffffff


	//   ....[41]....
        /*013c*/ 	.word	0xffffffff


	//   ....[42]....
        /*0140*/ 	.word	0xffffffff


	//   ....[43]....
        /*0144*/ 	.word	0xffffffff


	//   ....[44]....
        /*0148*/ 	.word	0xffffffff


	//   ....[45]....
        /*014c*/ 	.word	0xffffffff


	//   ....[46]....
        /*0150*/ 	.word	0xffffffff


	//   ....[47]....
        /*0154*/ 	.word	0xffffffff


	//   ....[48]....
        /*0158*/ 	.word	0xffffffff


	//   ....[49]....
        /*015c*/ 	.word	0xffffffff


	//   ....[50]....
        /*0160*/ 	.word	0xffffffff


	//   ....[51]....
        /*0164*/ 	.word	0xffffffff


	//   ....[52]....
        /*0168*/ 	.word	0x0500000f


	//   ....[53]....
        /*016c*/ 	.word	0x0500000f


	//   ....[54]....
        /*0170*/ 	.word	0x0500000f


	//   ....[55]....
        /*0174*/ 	.word	0x0500000f


	//   ....[56]....
        /*0178*/ 	.word	0x0500000f


	//   ....[57]....
        /*017c*/ 	.word	0x0500000f


	//   ....[58]....
        /*0180*/ 	.word	0x0500000f


	//   ....[59]....
        /*0184*/ 	.word	0x0500000f


	//   ....[60]....
        /*0188*/ 	.word	0x0500000f


	//   ....[61]....
        /*018c*/ 	.word	0x0500000f


	//----- nvinfo : EIATTR_COOP_GROUP_INSTR_OFFSETS
	.align		4
.L_939:
        /*0190*/ 	.byte	0x04, 0x28
        /*0192*/ 	.short	(.L_941 - .L_940)


	//   ....[0]....
.L_940:
        /*0194*/ 	.word	0x00000060


	//   ....[1]....
        /*0198*/ 	.word	0x00000140


	//   ....[2]....
        /*019c*/ 	.word	0x00000190


	//   ....[3]....
        /*01a0*/ 	.word	0x00000380


	//   ....[4]....
        /*01a4*/ 	.word	0x000004e0


	//   ....[5]....
        /*01a8*/ 	.word	0x00000600


	//   ....[6]....
        /*01ac*/ 	.word	0x00000760


	//   ....[7]....
        /*01b0*/ 	.word	0x000013c0


	//   ....[8]....
        /*01b4*/ 	.word	0x00003530


	//   ....[9]....
        /*01b8*/ 	.word	0x00003c90


	//   ....[10]....
        /*01bc*/ 	.word	0x00003cc0


	//   ....[11]....
        /*01c0*/ 	.word	0x000040e0


	//   ....[12]....
        /*01c4*/ 	.word	0x000041e0


	//   ....[13]....
        /*01c8*/ 	.word	0x00004400


	//   ....[14]....
        /*01cc*/ 	.word	0x00004540


	//   ....[15]....
        /*01d0*/ 	.word	0x00005180


	//   ....[16]....
        /*01d4*/ 	.word	0x00005450


	//   ....[17]....
        /*01d8*/ 	.word	0x00005830


	//   ....[18]....
        /*01dc*/ 	.word	0x00005850


	//   ....[19]....
        /*01e0*/ 	.word	0x00005900


	//   ....[20]....
        /*01e4*/ 	.word	0x00005c00


	//   ....[21]....
        /*01e8*/ 	.word	0x00005d50


	//   ....[22]....
        /*01ec*/ 	.word	0x00006fa0


	//   ....[23]....
        /*01f0*/ 	.word	0x000073b0


	//   ....[24]....
        /*01f4*/ 	.word	0x000073e0


	//   ....[25]....
        /*01f8*/ 	.word	0x00007640


	//   ....[26]....
        /*01fc*/ 	.word	0x000077c0


	//   ....[27]....
        /*0200*/ 	.word	0x00008870


	//   ....[28]....
        /*0204*/ 	.word	0x000088b0


	//   ....[29]....
        /*0208*/ 	.word	0x00008900


	//   ....[30]....
        /*020c*/ 	.word	0x00008930


	//   ....[31]....
        /*0210*/ 	.word	0x00008980


	//   ....[32]....
        /*0214*/ 	.word	0x00009440


	//   ....[33]....
        /*0218*/ 	.word	0x00009900


	//   ....[34]....
        /*021c*/ 	.word	0x00009920


	//   ....[35]....
        /*0220*/ 	.word	0x00009950


	//   ....[36]....
        /*0224*/ 	.word	0x00009960


	//   ....[37]....
        /*0228*/ 	.word	0x00009e10


	//   ....[38]....
        /*022c*/ 	.word	0x00009e30


	//   ....[39]....
        /*0230*/ 	.word	0x0000aa80


	//   ....[40]....
        /*0234*/ 	.word	0x0000aaa0


	//   ....[41]....
        /*0238*/ 	.word	0x0000baf0


	//   ....[42]....
        /*023c*/ 	.word	0x0000c610


	//   ....[43]....
        /*0240*/ 	.word	0x0000cec0


	//   ....[44]....
        /*0244*/ 	.word	0x0000cf00


	//   ....[45]....
        /*0248*/ 	.word	0x0000cf70


	//   ....[46]....
        /*024c*/ 	.word	0x0000cfa0


	//   ....[47]....
        /*0250*/ 	.word	0x0000d000


	//   ....[48]....
        /*0254*/ 	.word	0x0000d030


	//   ....[49]....
        /*0258*/ 	.word	0x0000d050


	//   ....[50]....
        /*025c*/ 	.word	0x0000d090


	//   ....[51]....
        /*0260*/ 	.word	0x0000ff80


	//   ....[52]....
        /*0264*/ 	.word	0x00010570


	//   ....[53]....
        /*0268*/ 	.word	0x000106e0


	//   ....[54]....
        /*026c*/ 	.word	0x00010740


	//   ....[55]....
        /*0270*/ 	.word	0x00010800


	//   ....[56]....
        /*0274*/ 	.word	0x000108c0


	//   ....[57]....
        /*0278*/ 	.word	0x00010940


	//   ....[58]....
        /*027c*/ 	.word	0x000109f0


	//   ....[59]....
        /*0280*/ 	.word	0x00010a70


	//   ....[60]....
        /*0284*/ 	.word	0x00010b00


	//   ....[61]....
        /*0288*/ 	.word	0x00010f10


	//----- nvinfo : EIATTR_REG_RECONFIG
	.align		4
.L_941:
        /*028c*/ 	.byte	0x01, 0x54
	.zero		2


	//----- nvinfo : EIATTR_SYSCALL_OFFSETS
	.align		4
        /*0290*/ 	.byte	0x04, 0x46
        /*0292*/ 	.short	(.L_943 - .L_942)


	//   ....[0]....
.L_942:
        /*0294*/ 	.word	0x00003710


	//   ....[1]....
        /*0298*/ 	.word	0x0000c2d0


	//   ....[2]....
        /*029c*/ 	.word	0x0000c410


	//   ....[3]....
        /*02a0*/ 	.word	0x0000c500


	//   ....[4]....
        /*02a4*/ 	.word	0x0000cb50


	//----- nvinfo : EIATTR_MBARRIER_INSTR_OFFSETS
	.align		4
.L_943:
        /*02a8*/ 	.byte	0x04, 0x39
        /*02aa*/ 	.short	(.L_945 - .L_944)


	//   ....[0]....
.L_944:
        /*02ac*/ 	.word	0x00000270
        /*02b0*/ 	.word	0x000000ff
        /*02b4*/ 	.word	0x00028c00
        /*02b8*/ 	.short	0x0100
        /*02ba*/ 	.byte	0x08
	.zero		1


	//   ....[1]....
        /*02bc*/ 	.word	0x00000280
        /*02c0*/ 	.word	0x000000ff
        /*02c4*/ 	.word	0x00028c20
        /*02c8*/ 	.short	0x0100
        /*02ca*/ 	.byte	0x08
	.zero		1


	//   ....[2]....
        /*02cc*/ 	.word	0x00000330
        /*02d0*/ 	.word	0x000000ff
        /*02d4*/ 	.word	0x00028c30
        /*02d8*/ 	.short	0x0100
        /*02da*/ 	.byte	0x06
	.zero		1


	//   ....[3]....
        /*02dc*/ 	.word	0x00000340
        /*02e0*/ 	.word	0x000000ff
        /*02e4*/ 	.word	0x00028c40
        /*02e8*/ 	.short	0x0100
        /*02ea*/ 	.byte	0x06
	.zero		1


	//   ....[4]....
        /*02ec*/ 	.word	0x00000350
        /*02f0*/ 	.word	0x000000ff
        /*02f4*/ 	.word	0x00028c38
        /*02f8*/ 	.short	0x0100
        /*02fa*/ 	.byte	0x06
	.zero		1


	//   ....[5]....
        /*02fc*/ 	.word	0x00000360
        /*0300*/ 	.word	0x000000ff
        /*0304*/ 	.word	0x00028c48
        /*0308*/ 	.short	0x0100
        /*030a*/ 	.byte	0x06
	.zero		1


	//   ....[6]....
        /*030c*/ 	.word	0x00000490
        /*0310*/ 	.word	0x000000ff
        /*0314*/ 	.word	0x00028c50
        /*0318*/ 	.short	0x0100
        /*031a*/ 	.byte	0x08
	.zero		1


	//   ....[7]....
        /*031c*/ 	.word	0x000004a0
        /*0320*/ 	.word	0x000000ff
        /*0324*/ 	.word	0x00028c60
        /*0328*/ 	.short	0x0100
        /*032a*/ 	.byte	0x08
	.zero		1


	//   ....[8]....
        /*032c*/ 	.word	0x000004b0
        /*0330*/ 	.word	0x000000ff
        /*0334*/ 	.word	0x00028c58
        /*0338*/ 	.short	0x0100
        /*033a*/ 	.byte	0x08
	.zero		1


	//   ....[9]....
        /*033c*/ 	.word	0x000004c0
        /*0340*/ 	.word	0x000000ff
        /*0344*/ 	.word	0x00028c68
        /*0348*/ 	.short	0x0100
        /*034a*/ 	.byte	0x08
	.zero		1


	//   ....[10]....
        /*034c*/ 	.word	0x000005b0
        /*0350*/ 	.word	0x000000ff
        /*0354*/ 	.word	0x00028c70
        /*0358*/ 	.short	0x0100
        /*035a*/ 	.byte	0x06
	.zero		1


	//   ....[11]....
        /*035c*/ 	.word	0x000005c0
        /*0360*/ 	.word	0x000000ff
        /*0364*/ 	.word	0x00028c80
        /*0368*/ 	.short	0x0100
        /*036a*/ 	.byte	0x06
	.zero		1


	//   ....[12]....
        /*036c*/ 	.word	0x000005d0
        /*0370*/ 	.word	0x000000ff
        /*0374*/ 	.word	0x00028c78
        /*0378*/ 	.short	0x0100
        /*037a*/ 	.byte	0x06
	.zero		1


	//   ....[13]....
        /*037c*/ 	.word	0x000005e0
        /*0380*/ 	.word	0x000000ff
        /*0384*/ 	.word	0x00028c88
        /*0388*/ 	.short	0x0100
        /*038a*/ 	.byte	0x06
	.zero		1


	//   ....[14]....
        /*038c*/ 	.word	0x00000710
        /*0390*/ 	.word	0x000000ff
        /*0394*/ 	.word	0x00028c90
        /*0398*/ 	.short	0x0100
        /*039a*/ 	.byte	0x08
	.zero		1


	//   ....[15]....
        /*039c*/ 	.word	0x00000720
        /*03a0*/ 	.word	0x000000ff
        /*03a4*/ 	.word	0x00028ca0
        /*03a8*/ 	.short	0x0100
        /*03aa*/ 	.byte	0x08
	.zero		1


	//   ....[16]....
        /*03ac*/ 	.word	0x00000730
        /*03b0*/ 	.word	0x000000ff
        /*03b4*/ 	.word	0x00028c98
        /*03b8*/ 	.short	0x0100
        /*03ba*/ 	.byte	0x08
	.zero		1


	//   ....[17]....
        /*03bc*/ 	.word	0x00000740
        /*03c0*/ 	.word	0x000000ff
        /*03c4*/ 	.word	0x00028ca8
        /*03c8*/ 	.short	0x0100
        /*03ca*/ 	.byte	0x08
	.zero		1


	//   ....[18]....
        /*03cc*/ 	.word	0x00000870
        /*03d0*/ 	.word	0x000000ff
        /*03d4*/ 	.word	0x00028cb0
        /*03d8*/ 	.short	0x0100
        /*03da*/ 	.byte	0x08
	.zero		1


	//   ....[19]....
        /*03dc*/ 	.word	0x00000880
        /*03e0*/ 	.word	0x000000ff
        /*03e4*/ 	.word	0x00028cc0
        /*03e8*/ 	.short	0x0100
        /*03ea*/ 	.byte	0x08
	.zero		1


	//   ....[20]....
        /*03ec*/ 	.word	0x00000890
        /*03f0*/ 	.word	0x000000ff
        /*03f4*/ 	.word	0x00028cb8
        /*03f8*/ 	.short	0x0100
        /*03fa*/ 	.byte	0x08
	.zero		1


	//   ....[21]....
        /*03fc*/ 	.word	0x000008a0
        /*0400*/ 	.word	0x000000ff
        /*0404*/ 	.word	0x00028cc8
        /*0408*/ 	.short	0x0100
        /*040a*/ 	.byte	0x08
	.zero		1


	//   ....[22]....
        /*040c*/ 	.word	0x00001580
        /*0410*/ 	.word	0x000000ff
        /*0414*/ 	.word	0x00028c50
        /*0418*/ 	.short	0x010a
        /*041a*/ 	.byte	0x05
	.zero		1


	//   ....[23]....
        /*041c*/ 	.word	0x00001870
        /*0420*/ 	.word	0x00000002
        /*0424*/ 	.word	0x00000000
        /*0428*/ 	.short	0x0101
        /*042a*/ 	.byte	0x3f
	.zero		1


	//   ....[24]....
        /*042c*/ 	.word	0x000021c0
        /*0430*/ 	.word	0x000000ff
        /*0434*/ 	.word	0x00028c50
        /*0438*/ 	.short	0x010a
        /*043a*/ 	.byte	0x07
	.zero		1


	//   ....[25]....
        /*043c*/ 	.word	0x00002200
        /*0440*/ 	.word	0x000000ff
        /*0444*/ 	.word	0x00028c50
        /*0448*/ 	.short	0x010a
        /*044a*/ 	.byte	0x07
	.zero		1


	//   ....[26]....
        /*044c*/ 	.word	0x000023d0
        /*0450*/ 	.word	0x00000002
        /*0454*/ 	.word	0x00000000
        /*0458*/ 	.short	0x0101
        /*045a*/ 	.byte	0x3f
	.zero		1


	//   ....[27]....
        /*045c*/ 	.word	0x00003740
        /*0460*/ 	.word	0x000000ff
        /*0464*/ 	.word	0x00028c00
        /*0468*/ 	.short	0x010a
        /*046a*/ 	.byte	0x27
	.zero		1


	//   ....[28]....
        /*046c*/ 	.word	0x000038d0
        /*0470*/ 	.word	0x000000ff
        /*0474*/ 	.word	0x00028c30
        /*0478*/ 	.short	0x010a
        /*047a*/ 	.byte	0x27
	.zero		1


	//   ....[29]....
        /*047c*/ 	.word	0x00003940
        /*0480*/ 	.word	0x000000ff
        /*0484*/ 	.word	0x00028c30
        /*0488*/ 	.short	0x010a
        /*048a*/ 	.byte	0x27
	.zero		1


	//   ....[30]....
        /*048c*/ 	.word	0x00004950
        /*0490*/ 	.word	0x00000005
        /*0494*/ 	.word	0x00000000
        /*0498*/ 	.short	0x0101
        /*049a*/ 	.byte	0x3f
	.zero		1


	//   ....[31]....
        /*049c*/ 	.word	0x00004de0
        /*04a0*/ 	.word	0x000000ff
        /*04a4*/ 	.word	0x00028c50
        /*04a8*/ 	.short	0x010a
        /*04aa*/ 	.byte	0x27
	.zero		1


	//   ....[32]....
        /*04ac*/ 	.word	0x00004e20
        /*04b0*/ 	.word	0x000000ff
        /*04b4*/ 	.word	0x00028c50
        /*04b8*/ 	.short	0x010a
        /*04ba*/ 	.byte	0x27
	.zero		1


	//   ....[33]....
        /*04bc*/ 	.word	0x000051a0
        /*04c0*/ 	.word	0x0000000e
        /*04c4*/ 	.word	0x00000000
        /*04c8*/ 	.short	0x0101
        /*04ca*/ 	.byte	0x3f
	.zero		1


	//   ....[34]....
        /*04cc*/ 	.word	0x000052d0
        /*04d0*/ 	.word	0x000000ff
        /*04d4*/ 	.word	0x00028c30
        /*04d8*/ 	.short	0x010a
        /*04da*/ 	.byte	0x1b
	.zero		1


	//   ....[35]....
        /*04dc*/ 	.word	0x00005310
        /*04e0*/ 	.word	0x000000ff
        /*04e4*/ 	.word	0x00028c30
        /*04e8*/ 	.short	0x010a
        /*04ea*/ 	.byte	0x1b
	.zero		1


	//   ....[36]....
        /*04ec*/ 	.word	0x00005f90
        /*04f0*/ 	.word	0x0000000f
        /*04f4*/ 	.word	0x00000000
        /*04f8*/ 	.short	0x0101
        /*04fa*/ 	.byte	0x3f
	.zero		1


	//   ....[37]....
        /*04fc*/ 	.word	0x00006cd0
        /*0500*/ 	.word	0x000000ff
        /*0504*/ 	.word	0x00028c50
        /*0508*/ 	.short	0x010a
        /*050a*/ 	.byte	0x1b
	.zero		1


	//   ....[38]....
        /*050c*/ 	.word	0x00006d10
        /*0510*/ 	.word	0x000000ff
        /*0514*/ 	.word	0x00028c50
        /*0518*/ 	.short	0x010a
        /*051a*/ 	.byte	0x1b
	.zero		1


	//   ....[39]....
        /*051c*/ 	.word	0x00006fc0
        /*0520*/ 	.word	0x000000a8
        /*0524*/ 	.word	0x00000000
        /*0528*/ 	.short	0x0101
        /*052a*/ 	.byte	0x3f
	.zero		1


	//   ....[40]....
        /*052c*/ 	.word	0x000070f0
        /*0530*/ 	.word	0x000000ff
        /*0534*/ 	.word	0x00028c30
        /*0538*/ 	.short	0x010a
        /*053a*/ 	.byte	0x19
	.zero		1


	//   ....[41]....
        /*053c*/ 	.word	0x00007130
        /*0540*/ 	.word	0x000000ff
        /*0544*/ 	.word	0x00028c30
        /*0548*/ 	.short	0x010a
        /*054a*/ 	.byte	0x19
	.zero		1


	//   ....[42]....
        /*054c*/ 	.word	0x00007ad0
        /*0550*/ 	.word	0x0000009a
        /*0554*/ 	.word	0x00000000
        /*0558*/ 	.short	0x0101
        /*055a*/ 	.byte	0x3f
	.zero		1


	//   ....[43]....
        /*055c*/ 	.word	0x000085a0
        /*0560*/ 	.word	0x000000ff
        /*0564*/ 	.word	0x00028c50
        /*0568*/ 	.short	0x010a
        /*056a*/ 	.byte	0x19
	.zero		1


	//   ....[44]....
        /*056c*/ 	.word	0x000085e0
        /*0570*/ 	.word	0x000000ff
        /*0574*/ 	.word	0x00028c50
        /*0578*/ 	.short	0x010a
        /*057a*/ 	.byte	0x19
	.zero		1


	//   ....[45]....
        /*057c*/ 	.word	0x00008890
        /*0580*/ 	.word	0x0000000b
        /*0584*/ 	.word	0x00000000
        /*0588*/ 	.short	0x0101
        /*058a*/ 	.byte	0x3f
	.zero		1


	//   ....[46]....
        /*058c*/ 	.word	0x00009400
        /*0590*/ 	.word	0x000000ff
        /*0594*/ 	.word	0x00000000
        /*0598*/ 	.short	0x0101
        /*059a*/ 	.byte	0x04
	.zero		1


	//   ....[47]....
        /*059c*/ 	.word	0x0000c840
        /*05a0*/ 	.word	0x000000ff
        /*05a4*/ 	.word	0x00028c40
        /*05a8*/ 	.short	0x010a
        /*05aa*/ 	.byte	0x26
	.zero		1


	//   ....[48]....
        /*05ac*/ 	.word	0x0000d160
        /*05b0*/ 	.word	0x000000ff
        /*05b4*/ 	.word	0x00028c00
        /*05b8*/ 	.short	0x0107
        /*05ba*/ 	.byte	0x26
	.zero		1


	//   ....[49]....
        /*05bc*/ 	.word	0x0000d1a0
        /*05c0*/ 	.word	0x000000ff
        /*05c4*/ 	.word	0x00028c00
        /*05c8*/ 	.short	0x0101
        /*05ca*/ 	.byte	0x26
	.zero		1


	//   ....[50]....
        /*05cc*/ 	.word	0x0000d1b0
        /*05d0*/ 	.word	0x000000ff
        /*05d4*/ 	.word	0x00028c20
        /*05d8*/ 	.short	0x010a
        /*05da*/ 	.byte	0x26
	.zero		1


	//   ....[51]....
        /*05dc*/ 	.word	0x0000d210
        /*05e0*/ 	.word	0x000000ff
        /*05e4*/ 	.word	0x00028c60
        /*05e8*/ 	.short	0x010a
        /*05ea*/ 	.byte	0x26
	.zero		1


	//   ....[52]....
        /*05ec*/ 	.word	0x0000ddd0
        /*05f0*/ 	.word	0x000000ff
        /*05f4*/ 	.word	0x00028c48
        /*05f8*/ 	.short	0x010a
        /*05fa*/ 	.byte	0x26
	.zero		1


	//   ....[53]....
        /*05fc*/ 	.word	0x0000dfa0
        /*0600*/ 	.word	0x000000ff
        /*0604*/ 	.word	0x00028c68
        /*0608*/ 	.short	0x010a
        /*060a*/ 	.byte	0x26
	.zero		1


	//   ....[54]....
        /*060c*/ 	.word	0x0000e950
        /*0610*/ 	.word	0x000000ff
        /*0614*/ 	.word	0x00028c40
        /*0618*/ 	.short	0x010a
        /*061a*/ 	.byte	0x26
	.zero		1


	//   ....[55]....
        /*061c*/ 	.word	0x0000eb30
        /*0620*/ 	.word	0x000000ff
        /*0624*/ 	.word	0x00028c60
        /*0628*/ 	.short	0x010a
        /*062a*/ 	.byte	0x26
	.zero		1


	//   ....[56]....
        /*062c*/ 	.word	0x0000f510
        /*0630*/ 	.word	0x000000ff
        /*0634*/ 	.word	0x00028c48
        /*0638*/ 	.short	0x010a
        /*063a*/ 	.byte	0x26
	.zero		1


	//   ....[57]....
        /*063c*/ 	.word	0x0000f6f0
        /*0640*/ 	.word	0x000000ff
        /*0644*/ 	.word	0x00028c68
        /*0648*/ 	.short	0x010a
        /*064a*/ 	.byte	0x26
	.zero		1


	//   ....[58]....
        /*064c*/ 	.word	0x0000ff10
        /*0650*/ 	.word	0x00000002
        /*0654*/ 	.word	0x00028c20
        /*0658*/ 	.short	0x010a
        /*065a*/ 	.byte	0x3f
	.zero		1


	//   ....[59]....
        /*065c*/ 	.word	0x00010090
        /*0660*/ 	.word	0x00000007
        /*0664*/ 	.word	0x00000000
        /*0668*/ 	.short	0x010a
        /*066a*/ 	.byte	0x3f
	.zero		1


	//   ....[60]....
        /*066c*/ 	.word	0x00010100
        /*0670*/ 	.word	0x00000005
        /*0674*/ 	.word	0x00000000
        /*0678*/ 	.short	0x010a
        /*067a*/ 	.byte	0x3f
	.zero		1


	//   ....[61]....
        /*067c*/ 	.word	0x00010160
        /*0680*/ 	.word	0x00000005
        /*0684*/ 	.word	0x00000000
        /*0688*/ 	.short	0x010a
        /*068a*/ 	.byte	0x3f
	.zero		1


	//   ....[62]....
        /*068c*/ 	.word	0x00010190
        /*0690*/ 	.word	0x00000003
        /*0694*/ 	.word	0x00000000
        /*0698*/ 	.short	0x010a
        /*069a*/ 	.byte	0x3f
	.zero		1


	//   ....[63]....
        /*069c*/ 	.word	0x00010200
        /*06a0*/ 	.word	0x00000005
        /*06a4*/ 	.word	0x00028c50
        /*06a8*/ 	.short	0x010a
        /*06aa*/ 	.byte	0x3f
	.zero		1


	//   ....[64]....
        /*06ac*/ 	.word	0x00010260
        /*06b0*/ 	.word	0x00000005
        /*06b4*/ 	.word	0x00028c50
        /*06b8*/ 	.short	0x010a
        /*06ba*/ 	.byte	0x3f
	.zero		1


	//   ....[65]....
        /*06bc*/ 	.word	0x000102c0
        /*06c0*/ 	.word	0x00000006
        /*06c4*/ 	.word	0x00028c00
        /*06c8*/ 	.short	0x010a
        /*06ca*/ 	.byte	0x3f
	.zero		1


	//   ....[66]....
        /*06cc*/ 	.word	0x00010320
        /*06d0*/ 	.word	0x00000000
        /*06d4*/ 	.word	0x00028c30
        /*06d8*/ 	.short	0x010a
        /*06da*/ 	.byte	0x3f
	.zero		1


	//   ....[67]....
        /*06dc*/ 	.word	0x00010370
        /*06e0*/ 	.word	0x0000000e
        /*06e4*/ 	.word	0x00028c50
        /*06e8*/ 	.short	0x010a
        /*06ea*/ 	.byte	0x3f
	.zero		1


	//   ....[68]....
        /*06ec*/ 	.word	0x000103d0
        /*06f0*/ 	.word	0x00000000
        /*06f4*/ 	.word	0x00028c30
        /*06f8*/ 	.short	0x010a
        /*06fa*/ 	.byte	0x3f
	.zero		1


	//   ....[69]....
        /*06fc*/ 	.word	0x00010420
        /*0700*/ 	.word	0x000000a8
        /*0704*/ 	.word	0x00028c50
        /*0708*/ 	.short	0x010a
        /*070a*/ 	.byte	0x3f
	.zero		1


	//   ....[70]....
        /*070c*/ 	.word	0x00010480
        /*0710*/ 	.word	0x00000000
        /*0714*/ 	.word	0x00028c30
        /*0718*/ 	.short	0x010a
        /*071a*/ 	.byte	0x3f
	.zero		1


	//   ....[71]....
        /*071c*/ 	.word	0x000104d0
        /*0720*/ 	.word	0x000000b4
        /*0724*/ 	.word	0x00028c50
        /*0728*/ 	.short	0x010a
        /*072a*/ 	.byte	0x3f
	.zero		1


	//   ....[72]....
        /*072c*/ 	.word	0x00010630
        /*0730*/ 	.word	0x00000003
        /*0734*/ 	.word	0x00028c40
        /*0738*/ 	.short	0x010a
        /*073a*/ 	.byte	0x3f
	.zero		1


	//   ....[73]....
        /*073c*/ 	.word	0x00010b40
        /*0740*/ 	.word	0x00000003
        /*0744*/ 	.word	0x00028c20
        /*0748*/ 	.short	0x010a
        /*074a*/ 	.byte	0x3f
	.zero		1


	//   ....[74]....
        /*074c*/ 	.word	0x00010ba0
        /*0750*/ 	.word	0x00000003
        /*0754*/ 	.word	0x00028c60
        /*0758*/ 	.short	0x010a
        /*075a*/ 	.byte	0x3f
	.zero		1


	//   ....[75]....
        /*075c*/ 	.word	0x00010c00
        /*0760*/ 	.word	0x00000003
        /*0764*/ 	.word	0x00028c48
        /*0768*/ 	.short	0x010a
        /*076a*/ 	.byte	0x3f
	.zero		1


	//   ....[76]....
        /*076c*/ 	.word	0x00010c60
        /*0770*/ 	.word	0x00000003
        /*0774*/ 	.word	0x00028c68
        /*0778*/ 	.short	0x010a
        /*077a*/ 	.byte	0x3f
	.zero		1


	//   ....[77]....
        /*077c*/ 	.word	0x00010cc0
        /*0780*/ 	.word	0x00000003
        /*0784*/ 	.word	0x00028c40
        /*0788*/ 	.short	0x010a
        /*078a*/ 	.byte	0x3f
	.zero		1


	//   ....[78]....
        /*078c*/ 	.word	0x00010d20
        /*0790*/ 	.word	0x00000003
        /*0794*/ 	.word	0x00028c60
        /*0798*/ 	.short	0x010a
        /*079a*/ 	.byte	0x3f
	.zero		1


	//   ....[79]....
        /*079c*/ 	.word	0x00010d80
        /*07a0*/ 	.word	0x00000003
        /*07a4*/ 	.word	0x00028c48
        /*07a8*/ 	.short	0x010a
        /*07aa*/ 	.byte	0x3f
	.zero		1


	//   ....[80]....
        /*07ac*/ 	.word	0x00010de0
        /*07b0*/ 	.word	0x00000003
        /*07b4*/ 	.word	0x00028c68
        /*07b8*/ 	.short	0x010a
        /*07ba*/ 	.byte	0x3f
	.zero		1


	//   ....[81]....
        /*07bc*/ 	.word	0x00010e30
        /*07c0*/ 	.word	0x00000002
        /*07c4*/ 	.word	0x00028c20
        /*07c8*/ 	.short	0x010a
        /*07ca*/ 	.byte	0x3f
	.zero		1


	//   ....[82]....
        /*07cc*/ 	.word	0x00010fd0
        /*07d0*/ 	.word	0x00000007
        /*07d4*/ 	.word	0x00000000
        /*07d8*/ 	.short	0x010a
        /*07da*/ 	.byte	0x3f
	.zero		1


	//   ....[83]....
        /*07dc*/ 	.word	0x00011020
        /*07e0*/ 	.word	0x00000005
        /*07e4*/ 	.word	0x00000000
        /*07e8*/ 	.short	0x010a
        /*07ea*/ 	.byte	0x3f
	.zero		1


	//   ....[84]....
        /*07ec*/ 	.word	0x00011070
        /*07f0*/ 	.word	0x00000005
        /*07f4*/ 	.word	0x00000000
        /*07f8*/ 	.short	0x010a
        /*07fa*/ 	.byte	0x3f
	.zero		1


	//----- nvinfo : EIATTR_NUM_MBARRIERS
	.align		4
.L_945:
        /*07fc*/ 	.byte	0x03, 0x38
        /*07fe*/ 	.short	0x0016


	//----- nvinfo : EIATTR_EXIT_INSTR_OFFSETS
	.align		4
        /*0800*/ 	.byte	0x04, 0x1c
        /*0802*/ 	.short	(.L_947 - .L_946)


	//   ....[0]....
.L_946:
        /*0804*/ 	.word	0x000101e0


	//----- nvinfo : EIATTR_MAX_THREADS
	.align		4
.L_947:
        /*0808*/ 	.byte	0x04, 0x05
        /*080a*/ 	.short	(.L_949 - .L_948)
.L_948:
        /*080c*/ 	.word	0x00000180
        /*0810*/ 	.word	0x00000001
        /*0814*/ 	.word	0x00000001


	//----- nvinfo : EIATTR_CRS_STACK_SIZE
	.align		4
.L_949:
        /*0818*/ 	.byte	0x04, 0x1e
        /*081a*/ 	.short	(.L_951 - .L_950)
.L_950:
        /*081c*/ 	.word	0x00000000


	//----- nvinfo : EIATTR_CBANK_PARAM_SIZE
	.align		4
.L_951:
        /*0820*/ 	.byte	0x03, 0x19
        /*0822*/ 	.short	0x0a70


	//----- nvinfo : EIATTR_PARAM_CBANK
	.align		4
        /*0824*/ 	.byte	0x04, 0x0a
        /*0826*/ 	.short	(.L_953 - .L_952)
	.align		4
.L_952:
        /*0828*/ 	.word	index@(.nv.constant0._ZN7cutlass13device_kernelIN5flash11enable_sm90INS1_16FlashAttnFwdSm90INS1_25CollectiveMainloopFwdSm90ILi2EN4cute5tupleIJNS5_1CILi1EEES8_S8_EEENS6_IJNS7_ILi64EEESA_SA_EEELi512ENS_6half_tEfNS_4arch4Sm90ELb1ELb0ELb0ELb0ELb0ELb0ELb0ELb0ELb0ELb1ELb1ELb0EEENS1_21CollectiveEpilogueFwdINS6_IJSA_NS7_ILi512EEESA_EEES9_SC_SE_Li256ELb0ELb1ELb1ELb0EEENS1_19SingleTileSchedulerILb0ELb1ELb1ELi64EEEEEEEEEvNT_6ParamsE)
        /*082c*/ 	.short	0x0210
        /*082e*/ 	.short	0x0a70


	//----- nvinfo : EIATTR_SW_WAR
	.align		4
.L_953:
        /*0830*/ 	.byte	0x04, 0x36
        /*0832*/ 	.short	(.L_955 - .L_954)
.L_954:
        /*0834*/ 	.word	0x00000008
.L_955:


//--------------------- .nv.info._ZN7cutlass13device_kernelIN5flash11enable_sm90INS1_16FlashAttnFwdSm90INS1_25CollectiveMainloopFwdSm90ILi2EN4cute5tupleIJNS5_1CILi1EEES8_S8_EEENS6_IJNS7_ILi64EEESA_SA_EEELi512ENS_6half_tEfNS_4arch4Sm90ELb1ELb0ELb0ELb0ELb0ELb0ELb1ELb0ELb0ELb1ELb1ELb0EEENS1_21CollectiveEpilogueFwdINS6_IJSA_NS7_ILi512EEESA_EEES9_SC_SE_Li256ELb0ELb1ELb1ELb0EEENS1_19SingleTileSchedulerILb0ELb1ELb1ELi64EEEEEEEEEvNT_6ParamsE --------------------------
	.section	.nv.info._ZN7cutlass13device_kernelIN5flash11enable_sm90INS1_16FlashAttnFwdSm90INS1_25CollectiveMainloopFwdSm90ILi2EN4cute5tupleIJNS5_1CILi1EEES8_S8_EEENS6_IJNS7_ILi64EEESA_SA_EEELi512ENS_6half_tEfNS_4arch4Sm90ELb1ELb0ELb0ELb0ELb0ELb0ELb1ELb0ELb0ELb1ELb1ELb0EEENS1_21CollectiveEpilogueFwdINS6_IJSA_NS7_ILi512EEESA_EEES9_SC_SE_Li256ELb0ELb1ELb1ELb0EEENS1_19SingleTileSchedulerILb0ELb1ELb1ELi64EEEEEEEEEvNT_6ParamsE,"",@"SHT_CUDA_INFO"
	.sectionflags	@""
	.align	4


	//----- nvinfo : EIATTR_CUDA_API_VERSION
	.align		4
        /*0000*/ 	.byte	0x04, 0x37
        /*0002*/ 	.short	(.L_957 - .L_956)
.L_956:
        /*0004*/ 	.word	0x00000082


	//----- nvinfo : EIATTR_KPARAM_INFO
	.align		4
.L_957:
        /*0008*/ 	.byte	0x04, 0x17
        /*000a*/ 	.short	(.L_959 - .L_958)
.L_958:
        /*000c*/ 	.word	0x00000000
        /*0010*/ 	.short	0x0000
        /*0012*/ 	.short	0x0070
        /*0014*/ 	.byte	0x00, 0xf0, 0x01, 0x2c


	//----- nvinfo : EIATTR_SPARSE_MMA_MASK
	.align		4
.L_959:
        /*0018*/ 	.byte	0x03, 0x50
        /*001a*/ 	.short	0x0000


	//----- nvinfo : EIATTR_MAXREG_COUNT
	.align		4
        /*001c*/ 	.byte	0x03, 0x1b
        /*001e*/ 	.short	0x00a8


	//----- nvinfo : EIATTR_NUM_BARRIERS
	.align		4
        /*0020*/ 	.byte	0x02, 0x4c
        /*0022*/ 	.byte	0x10
	.zero		1


	//----- nvinfo : EIATTR_EXTERNS
	.align		4
        /*0024*/ 	.byte	0x04, 0x0f
        /*0026*/ 	.short	(.L_961 - .L_960)


	//   ....[0]....
	.align		4
.L_960:
        /*0028*/ 	.word	index@(__assertfail)


	//----- nvinfo : EIATTR_ANNOTATIONS
	.align		4
.L_961:
        /*002c*/ 	.byte	0x04, 0x55
        /*002e*/ 	.short	(.L_963 - .L_962)


	//   ....[0]....
.L_962:
        /* <DEDUP_REMOVED lines=18> */


	//----- nvinfo : EIATTR_MERCURY_ISA_VERSION
	.align		4
.L_963:
        /*0138*/ 	.byte	0x03, 0x5f
        /*013a*/ 	.short	0x0101


	//----- nvinfo : EIATTR_INT_WARP_WIDE_INSTR_OFFSETS
	.align		4
        /*013c*/ 	.byte	0x04, 0x31
        /*013e*/ 	.short	(.L_965 - .L_964)


	//   ....[0]....
.L_964:
        /*0140*/ 	.word	0x00000130


	//   ....[1]....
        /*0144*/ 	.word	0x00000170


	//   ....[2]....
        /*0148*/ 	.word	0x000001e0


	//   ....[3]....
        /*014c*/ 	.word	0x000001f0


	//----- nvinfo : EIATTR_COOP_GROUP_MASK_REGIDS
	.align		4
.L_965:
        /*0150*/ 	.byte	0x04, 0x29
        /*0152*/ 	.short	(.L_967 - .L_966)


	//   ....[0]....
.L_966:
        /*0154*/ 	.word	0xffffffff


	//   ....[1]....
        /*0158*/ 	.word	0xffffffff


	//   ....[2]....
        /*015c*/ 	.word	0xffffffff


	//   ....[3]....
        /*0160*/ 	.word	0xffffffff


	//   ....[4]....
        /*0164*/ 	.word	0xffffffff


	//   ....[5]....
        /*0168*/ 	.word	0xffffffff


	//   ....[6]....
        /*016c*/ 	.word	0xffffffff


	//   ....[7]....
        /*0170*/ 	.word	0xffffffff


	//   ....[8]....
        /*0174*/ 	.word	0xffffffff


	//   ....[9]....
        /*0178*/ 	.word	0xffffffff


	//   ....[10]....
        /*017c*/ 	.word	0xffffffff


	//   ....[11]....
        /*0180*/ 	.word	0xffffffff


	//   ....[12]....
        /*0184*/ 	.word	0xffffffff


	//   ....[13]....
        /*0188*/ 	.word	0xffffffff


	//   ....[14]....
        /*018c*/ 	.word	0xffffffff


	//   ....[15]....
        /*0190*/ 	.word	0xffffffff


	//   ....[16]....
        /*0194*/ 	.word	0xffffffff


	//   ....[17]....
        /*0198*/ 	.word	0xffffffff


	//   ....[18]....
        /*019c*/ 	.word	0xffffffff


	//   ....[19]....
        /*01a0*/ 	.word	0xffffffff


	//   ....[20]....
        /*01a4*/ 	.word	0xffffffff


	//   ....[21]....
        /*01a8*/ 	.word	0xffffffff


	//   ....[22]....
        /*01ac*/ 	.word	0xffffffff


	//   ....[23]....
        /*01b0*/ 	.word	0xffffffff


	//   ....[24]....
        /*01b4*/ 	.word	0xffffffff


	//   ....[25]....
        /*01b8*/ 	.word	0xffffffff


	//   ....[26]....
        /*01bc*/ 	.word	0xffffffff


	//   ....[27]....
        /*01c0*/ 	.word	0xffffffff


	//   ....[28]....
        /*01c4*/ 	.word	0xffffffff


	//   ....[29]....
        /*01c8*/ 	.word	0xffffffff


	//   ....[30]....
        /*01cc*/ 	.word	0xffffffff


	//   ....[31]....
        /*01d0*/ 	.word	0xffffffff


	//   ....[32]....
        /*01d4*/ 	.word	0xffffffff


	//   ....[33]....
        /*01d8*/ 	.word	0xffffffff


	//   ....[34]....
        /*01dc*/ 	.word	0xffffffff


	//   ....[35]....
        /*01e0*/ 	.word	0xffffffff


	//   ....[36]....
        /*01e4*/ 	.word	0xffffffff


	//   ....[37]....
        /*01e8*/ 	.word	0xffffffff


	//   ....[38]....
        /*01ec*/ 	.word	0xffffffff


	//   ....[39]....
        /*01f0*/ 	.word	0xffffffff


	//   ....[40]....
        /*01f4*/ 	.word	0xffffffff


	//   ....[41]....
        /*01f8*/ 	.word	0xffffffff


	//   ....[42]....
        /*01fc*/ 	.word	0xffffffff


	//   ....[43]....
        /*0200*/ 	.word	0xffffffff


	//   ....[44]....
        /*0204*/ 	.word	0xffffffff


	//   ....[45]....
        /*0208*/ 	.word	0xffffffff


	//   ....[46]....
        /*020c*/ 	.word	0xffffffff


	//   ....[47]....
        /*0210*/ 	.word	0xffffffff


	//   ....[48]....
        /*0214*/ 	.word	0xffffffff


	//   ....[49]....
        /*0218*/ 	.word	0xffffffff


	//   ....[50]....
        /*021c*/ 	.word	0xffffffff


	//   ....[51]....
        /*0220*/ 	.word	0xffffffff


	//   ....[52]....
        /*0224*/ 	.word	0xffffffff


	//   ....[53]....
        /*0228*/ 	.word	0xffffffff


	//   ....[54]....
        /*022c*/ 	.word	0xffffffff


	//   ....[55]....
        /*0230*/ 	.word	0xffffffff


	//   ....[56]....
        /*0234*/ 	.word	0xffffffff


	//   ....[57]....
        /*0238*/ 	.word	0xffffffff


	//   ....[58]....
        /*023c*/ 	.word	0xffffffff


	//   ....[59]....
        /*0240*/ 	.word	0xffffffff


	//   ....[60]....
        /*0244*/ 	.word	0xffffffff


	//   ....[61]....
        /*0248*/ 	.word	0xffffffff


	//   ....[62]....
        /*024c*/ 	.word	0xffffffff


	//   ....[63]....
        /*0250*/ 	.word	0x0500000f


	//   ....[64]....
        /*0254*/ 	.word	0x0500000f


	//   ....[65]....
        /*0258*/ 	.word	0x0500000f


	//   ....[66]....
        /*025c*/ 	.word	0x0500000f


	//   ....[67]....
        /*0260*/ 	.word	0x0500000f


	//   ....[68]....
        /*0264*/ 	.word	0x0500000f


	//   ....[69]....
        /*0268*/ 	.word	0x0500000f


	//   ....[70]....
        /*026c*/ 	.word	0x0500000f


	//   ....[71]....
        /*0270*/ 	.word	0x0500000f


	//   ....[72]....
        /*0274*/ 	.word	0x0500000f


	//   ....[73]....
        /*0278*/ 	.word	0x0500000f


	//   ....[74]....
        /*027c*/ 	.word	0x0500000f


	//   ....[75]....
        /*0280*/ 	.word	0x0500000f


	//   ....[76]....
        /*0284*/ 	.word	0x0500000f


	//   ....[77]....
        /*0288*/ 	.word	0x0500000f


	//   ....[78]....
        /*028c*/ 	.word	0x0500000f


	//   ....[79]....
        /*0290*/ 	.word	0x0500000f


	//   ....[80]....
        /*0294*/ 	.word	0x0500000f


	//----- nvinfo : EIATTR_COOP_GROUP_INSTR_OFFSETS
	.align		4
.L_967:
        /*0298*/ 	.byte	0x04, 0x28
        /*029a*/ 	.short	(.L_969 - .L_968)


	//   ....[0]....
.L_968:
        /*029c*/ 	.word	0x00000070


	//   ....[1]....
        /*02a0*/ 	.word	0x00000140


	//   ....[2]....
        /*02a4*/ 	.word	0x00000190


	//   ....[3]....
        /*02a8*/ 	.word	0x000003a0


	//   ....[4]....
        /*02ac*/ 	.word	0x00000500


	//   ....[5]....
        /*02b0*/ 	.word	0x00000620


	//   ....[6]....
        /*02b4*/ 	.word	0x00000780


	//   ....[7]....
        /*02b8*/ 	.word	0x000014c0


	//   ....[8]....
        /*02bc*/ 	.word	0x00003420


	//   ....[9]....
        /*02c0*/ 	.word	0x00004570


	//   ....[10]....
        /*02c4*/ 	.word	0x00005440


	//   ....[11]....
        /*02c8*/ 	.word	0x00005450


	//   ....[12]....
        /*02cc*/ 	.word	0x00005810


	//   ....[13]....
        /*02d0*/ 	.word	0x00005910


	//   ....[14]....
        /*02d4*/ 	.word	0x00005c10


	//   ....[15]....
        /*02d8*/ 	.word	0x00005ca0


	//   ....[16]....
        /*02dc*/ 	.word	0x00006780


	//   ....[17]....
        /*02e0*/ 	.word	0x00007150


	//   ....[18]....
        /*02e4*/ 	.word	0x00007f70


	//   ....[19]....
        /*02e8*/ 	.word	0x000082f0


	//   ....[20]....
        /*02ec*/ 	.word	0x00008320


	//   ....[21]....
        /*02f0*/ 	.word	0x000083a0


	//   ....[22]....
        /*02f4*/ 	.word	0x000087a0


	//   ....[23]....
        /*02f8*/ 	.word	0x00008810


	//   ....[24]....
        /*02fc*/ 	.word	0x000099b0


	//   ....[25]....
        /*0300*/ 	.word	0x0000a230


	//   ....[26]....
        /*0304*/ 	.word	0x0000b110


	//   ....[27]....
        /*0308*/ 	.word	0x0000b140


	//   ....[28]....
        /*030c*/ 	.word	0x0000b430


	//   ....[29]....
        /*0310*/ 	.word	0x0000b600


	//   ....[30]....
        /*0314*/ 	.word	0x0000c510


	//   ....[31]....
        /*0318*/ 	.word	0x0000c550


	//   ....[32]....
        /*031c*/ 	.word	0x0000c5b0


	//   ....[33]....
        /*0320*/ 	.word	0x0000c5e0


	//   ....[34]....
        /*0324*/ 	.word	0x0000c600


	//   ....[35]....
        /*0328*/ 	.word	0x0000d0a0


	//   ....[36]....
        /*032c*/ 	.word	0x0000d5d0


	//   ....[37]....
        /*0330*/ 	.word	0x0000d600


	//   ....[38]....
        /*0334*/ 	.word	0x0000d620


	//   ....[39]....
        /*0338*/ 	.word	0x0000d630


	//   ....[40]....
        /*033c*/ 	.word	0x0000dad0


	//   ....[41]....
        /*0340*/ 	.word	0x0000db00


	//   ....[42]....
        /*0344*/ 	.word	0x0000e770


	//   ....[43]....
        /*0348*/ 	.word	0x0000e790


	//   ....[44]....
        /*034c*/ 	.word	0x0000f820


	//   ....[45]....
        /*0350*/ 	.word	0x000103d0


	//   ....[46]....
        /*0354*/ 	.word	0x00010d40


	//   ....[47]....
        /*0358*/ 	.word	0x00010de0


	//   ....[48]....
        /*035c*/ 	.word	0x00010e30


	//   ....[49]....
        /*0360*/ 	.word	0x00010e60


	//   ....[50]....
        /*0364*/ 	.word	0x00010e90


	//   ....[51]....
        /*0368*/ 	.word	0x00010ee0


	//   ....[52]....
        /*036c*/ 	.word	0x00010f10


	//   ....[53]....
        /*0370*/ 	.word	0x00010f20


	//   ....[54]....
        /*0374*/ 	.word	0x00011890


	//   ....[55]....
        /*0378*/ 	.word	0x000118b0


	//   ....[56]....
        /*037c*/ 	.word	0x000118d0


	//   ....[57]....
        /*0380*/ 	.word	0x000119f0


	//   ....[58]....
        /*0384*/ 	.word	0x00011ba0


	//   ....[59]....
        /*0388*/ 	.word	0x00011bd0


	//   ....[60]....
        /*038c*/ 	.word	0x00011d20


	//   ....[61]....
        /*0390*/ 	.word	0x00011d30


	//   ....[62]....
        /*0394*/ 	.word	0x00014df0


	//   ....[63]....
        /*0398*/ 	.word	0x00015350


	//   ....[64]....
        /*039c*/ 	.word	0x000154d0


	//   ....[65]....
        /*03a0*/ 	.word	0x00015540


	//   ....[66]....
        /*03a4*/ 	.word	0x00015650


	//   ....[67]....
        /*03a8*/ 	.word	0x00015700


	//   ....[68]....
        /*03ac*/ 	.word	0x000157f0


	//   ....[69]....
        /*03b0*/ 	.word	0x00015850


	//   ....[70]....
        /*03b4*/ 	.word	0x00015940


	//   ....[71]....
        /*03b8*/ 	.word	0x00015990


	//   ....[72]....
        /*03bc*/ 	.word	0x00015a20


	//   ....[73]....
        /*03c0*/ 	.word	0x00015b40


	//   ....[74]....
        /*03c4*/ 	.word	0x00015e50


	//   ....[75]....
        /*03c8*/ 	.word	0x00015ea0


	//   ....[76]....
        /*03cc*/ 	.word	0x00016090


	//   ....[77]....
        /*03d0*/ 	.word	0x000160e0


	//   ....[78]....
        /*03d4*/ 	.word	0x00016310


	//   ....[79]....
        /*03d8*/ 	.word	0x00016360


	//   ....[80]....
        /*03dc*/ 	.word	0x00016770


	//----- nvinfo : EIATTR_REG_RECONFIG
	.align		4
.L_969:
        /*03e0*/ 	.byte	0x01, 0x54
	.zero		2


	//----- nvinfo : EIATTR_SYSCALL_OFFSETS
	.align		4
        /*03e4*/ 	.byte	0x04, 0x46
        /*03e6*/ 	.short	(.L_971 - .L_970)


	//   ....[0]....
.L_970:
        /*03e8*/ 	.word	0x000035e0


	//   ....[1]....
        /*03ec*/ 	.word	0x00010010


	//   ....[2]....
        /*03f0*/ 	.word	0x00010150


	//   ....[3]....
        /*03f4*/ 	.word	0x00010240


	//   ....[4]....
        /*03f8*/ 	.word	0x00010960


	//   ....[5]....
        /*03fc*/ 	.word	0x00011260


	//----- nvinfo : EIATTR_MBARRIER_INSTR_OFFSETS
	.align		4
.L_971:
        /*0400*/ 	.byte	0x04, 0x39
        /*0402*/ 	.short	(.L_973 - .L_972)


	//   ....[0]....
.L_972:
        /*0404*/ 	.word	0x00000280
        /*0408*/ 	.word	0x000000ff
        /*040c*/ 	.word	0x00038800
        /*0410*/ 	.short	0x0100
        /*0412*/ 	.byte	0x08
	.zero		1


	//   ....[1]....
        /*0414*/ 	.word	0x00000290
        /*0418*/ 	.word	0x000000ff
        /*041c*/ 	.word	0x00038810
        /*0420*/ 	.short	0x0100
        /*0422*/ 	.byte	0x08
	.zero		1


	//   ....[2]....
        /*0424*/ 	.word	0x000002a0
        /*0428*/ 	.word	0x000000ff
        /*042c*/ 	.word	0x00038820
        /*0430*/ 	.short	0x0100
        /*0432*/ 	.byte	0x08
	.zero		1


	//   ....[3]....
        /*0434*/ 	.word	0x00000350
        /*0438*/ 	.word	0x000000ff
        /*043c*/ 	.word	0x00038830
        /*0440*/ 	.short	0x0100
        /*0442*/ 	.byte	0x06
	.zero		1


	//   ....[4]....
        /*0444*/ 	.word	0x00000360
        /*0448*/ 	.word	0x000000ff
        /*044c*/ 	.word	0x00038840
        /*0450*/ 	.short	0x0100
        /*0452*/ 	.byte	0x06
	.zero		1


	//   ....[5]....
        /*0454*/ 	.word	0x00000370
        /*0458*/ 	.word	0x000000ff
        /*045c*/ 	.word	0x00038838
        /*0460*/ 	.short	0x0100
        /*0462*/ 	.byte	0x06
	.zero		1


	//   ....[6]....
        /*0464*/ 	.word	0x00000380
        /*0468*/ 	.word	0x000000ff
        /*046c*/ 	.word	0x00038848
        /*0470*/ 	.short	0x0100
        /*0472*/ 	.byte	0x06
	.zero		1


	//   ....[7]....
        /*0474*/ 	.word	0x000004b0
        /*0478*/ 	.word	0x000000ff
        /*047c*/ 	.word	0x00038850
        /*0480*/ 	.short	0x0100
        /*0482*/ 	.byte	0x08
	.zero		1


	//   ....[8]....
        /*0484*/ 	.word	0x000004c0
        /*0488*/ 	.word	0x000000ff
        /*048c*/ 	.word	0x00038860
        /*0490*/ 	.short	0x0100
        /*0492*/ 	.byte	0x08
	.zero		1


	//   ....[9]....
        /*0494*/ 	.word	0x000004d0
        /*0498*/ 	.word	0x000000ff
        /*049c*/ 	.word	0x00038858
        /*04a0*/ 	.short	0x0100
        /*04a2*/ 	.byte	0x08
	.zero		1


	//   ....[10]....
        /*04a4*/ 	.word	0x000004e0
        /*04a8*/ 	.word	0x000000ff
        /*04ac*/ 	.word	0x00038868
        /*04b0*/ 	.short	0x0100
        /*04b2*/ 	.byte	0x08
	.zero		1


	//   ....[11]....
        /*04b4*/ 	.word	0x000005d0
        /*04b8*/ 	.word	0x000000ff
        /*04bc*/ 	.word	0x00038870
        /*04c0*/ 	.short	0x0100
        /*04c2*/ 	.byte	0x06
	.zero		1


	//   ....[12]....
        /*04c4*/ 	.word	0x000005e0
        /*04c8*/ 	.word	0x000000ff
        /*04cc*/ 	.word	0x00038880
        /*04d0*/ 	.short	0x0100
        /*04d2*/ 	.byte	0x06
	.zero		1


	//   ....[13]....
        /*04d4*/ 	.word	0x000005f0
        /*04d8*/ 	.word	0x000000ff
        /*04dc*/ 	.word	0x00038878
        /*04e0*/ 	.short	0x0100
        /*04e2*/ 	.byte	0x06
	.zero		1


	//   ....[14]....
        /*04e4*/ 	.word	0x00000600
        /*04e8*/ 	.word	0x000000ff
        /*04ec*/ 	.word	0x00038888
        /*04f0*/ 	.short	0x0100
        /*04f2*/ 	.byte	0x06
	.zero		1


	//   ....[15]....
        /*04f4*/ 	.word	0x00000730
        /*04f8*/ 	.word	0x000000ff
        /*04fc*/ 	.word	0x00038890
        /*0500*/ 	.short	0x0100
        /*0502*/ 	.byte	0x08
	.zero		1


	//   ....[16]....
        /*0504*/ 	.word	0x00000740
        /*0508*/ 	.word	0x000000ff
        /*050c*/ 	.word	0x000388a0
        /*0510*/ 	.short	0x0100
        /*0512*/ 	.byte	0x08
	.zero		1


	//   ....[17]....
        /*0514*/ 	.word	0x00000750
        /*0518*/ 	.word	0x000000ff
        /*051c*/ 	.word	0x00038898
        /*0520*/ 	.short	0x0100
        /*0522*/ 	.byte	0x08
	.zero		1


	//   ....[18]....
        /*0524*/ 	.word	0x00000760
        /*0528*/ 	.word	0x000000ff
        /*052c*/ 	.word	0x000388a8
        /*0530*/ 	.short	0x0100
        /*0532*/ 	.byte	0x08
	.zero		1


	//   ....[19]....
        /*0534*/ 	.word	0x00000890
        /*0538*/ 	.word	0x000000ff
        /*053c*/ 	.word	0x000388b0
        /*0540*/ 	.short	0x0100
        /*0542*/ 	.byte	0x08
	.zero		1


	//   ....[20]....
        /*0544*/ 	.word	0x000008a0
        /*0548*/ 	.word	0x000000ff
        /*054c*/ 	.word	0x000388c0
        /*0550*/ 	.short	0x0100
        /*0552*/ 	.byte	0x08
	.zero		1


	//   ....[21]....
        /*0554*/ 	.word	0x000008b0
        /*0558*/ 	.word	0x000000ff
        /*055c*/ 	.word	0x000388b8
        /*0560*/ 	.short	0x0100
        /*0562*/ 	.byte	0x08
	.zero		1


	//   ....[22]....
        /*0564*/ 	.word	0x000008c0
        /*0568*/ 	.word	0x000000ff
        /*056c*/ 	.word	0x000388c8
        /*0570*/ 	.short	0x0100
        /*0572*/ 	.byte	0x08
	.zero		1


	//   ....[23]....
        /*0574*/ 	.word	0x00001860
        /*0578*/ 	.word	0x00000008
        /*057c*/ 	.word	0x00000000
        /*0580*/ 	.short	0x0101
        /*0582*/ 	.byte	0x3f
	.zero		1


	//   ....[24]....
        /*0584*/ 	.word	0x00002300
        /*0588*/ 	.word	0x00000004
        /*058c*/ 	.word	0x00000000
        /*0590*/ 	.short	0x0101
        /*0592*/ 	.byte	0x3f
	.zero		1


	//   ....[25]....
        /*0594*/ 	.word	0x00003610
        /*0598*/ 	.word	0x000000c4
        /*059c*/ 	.word	0x00038800
        /*05a0*/ 	.short	0x010a
        /*05a2*/ 	.byte	0x3f
	.zero		1


	//   ....[26]....
        /*05a4*/ 	.word	0x000037c0
        /*05a8*/ 	.word	0x000000c4
        /*05ac*/ 	.word	0x00038830
        /*05b0*/ 	.short	0x010a
        /*05b2*/ 	.byte	0x3f
	.zero		1


	//   ....[27]....
        /*05b4*/ 	.word	0x00003800
        /*05b8*/ 	.word	0x000000c4
        /*05bc*/ 	.word	0x00038830
        /*05c0*/ 	.short	0x010a
        /*05c2*/ 	.byte	0x3f
	.zero		1


	//   ....[28]....
        /*05c4*/ 	.word	0x00003c10
        /*05c8*/ 	.word	0x000000c4
        /*05cc*/ 	.word	0x00038810
        /*05d0*/ 	.short	0x010a
        /*05d2*/ 	.byte	0x3f
	.zero		1


	//   ....[29]....
        /*05d4*/ 	.word	0x00003c50
        /*05d8*/ 	.word	0x000000c4
        /*05dc*/ 	.word	0x00038850
        /*05e0*/ 	.short	0x010a
        /*05e2*/ 	.byte	0x3f
	.zero		1


	//   ....[30]....
        /*05e4*/ 	.word	0x00003d10
        /*05e8*/ 	.word	0x000000c4
        /*05ec*/ 	.word	0x00038850
        /*05f0*/ 	.short	0x010a
        /*05f2*/ 	.byte	0x3f
	.zero		1


	//   ....[31]....
        /*05f4*/ 	.word	0x000060c0
        /*05f8*/ 	.word	0x00000018
        /*05fc*/ 	.word	0x00000000
        /*0600*/ 	.short	0x0101
        /*0602*/ 	.byte	0x3f
	.zero		1


	//   ....[32]....
        /*0604*/ 	.word	0x000067a0
        /*0608*/ 	.word	0x00000015
        /*060c*/ 	.word	0x00000000
        /*0610*/ 	.short	0x0101
        /*0612*/ 	.byte	0x3f
	.zero		1


	//   ....[33]....
        /*0614*/ 	.word	0x000068d0
        /*0618*/ 	.word	0x000000c6
        /*061c*/ 	.word	0x00038830
        /*0620*/ 	.short	0x010a
        /*0622*/ 	.byte	0x3f
	.zero		1


	//   ....[34]....
        /*0624*/ 	.word	0x00006920
        /*0628*/ 	.word	0x000000c6
        /*062c*/ 	.word	0x00038830
        /*0630*/ 	.short	0x010a
        /*0632*/ 	.byte	0x3f
	.zero		1


	//   ....[35]....
        /*0634*/ 	.word	0x00006c50
        /*0638*/ 	.word	0x000000c6
        /*063c*/ 	.word	0x00038850
        /*0640*/ 	.short	0x010a
        /*0642*/ 	.byte	0x3f
	.zero		1


	//   ....[36]....
        /*0644*/ 	.word	0x00006c90
        /*0648*/ 	.word	0x000000c6
        /*064c*/ 	.word	0x00038850
        /*0650*/ 	.short	0x010a
        /*0652*/ 	.byte	0x3f
	.zero		1


	//   ....[37]....
        /*0654*/ 	.word	0x00008a60
        /*0658*/ 	.word	0x00000099
        /*065c*/ 	.word	0x00000000
        /*0660*/ 	.short	0x0101
        /*0662*/ 	.byte	0x3f
	.zero		1


	//   ....[38]....
        /*0664*/ 	.word	0x000099d0
        /*0668*/ 	.word	0x000000c6
        /*066c*/ 	.word	0x00000000
        /*0670*/ 	.short	0x0101
        /*0672*/ 	.byte	0x3f
	.zero		1


	//   ....[39]....
        /*0674*/ 	.word	0x00009b20
        /*0678*/ 	.word	0x000000ba
        /*067c*/ 	.word	0x00038830
        /*0680*/ 	.short	0x010a
        /*0682*/ 	.byte	0x3f
	.zero		1


	//   ....[40]....
        /*0684*/ 	.word	0x00009b70
        /*0688*/ 	.word	0x000000ba
        /*068c*/ 	.word	0x00038830
        /*0690*/ 	.short	0x010a
        /*0692*/ 	.byte	0x3f
	.zero		1


	//   ....[41]....
        /*0694*/ 	.word	0x00009da0
        /*0698*/ 	.word	0x000000ba
        /*069c*/ 	.word	0x00038850
        /*06a0*/ 	.short	0x010a
        /*06a2*/ 	.byte	0x3f
	.zero		1


	//   ....[42]....
        /*06a4*/ 	.word	0x00009de0
        /*06a8*/ 	.word	0x000000ba
        /*06ac*/ 	.word	0x00038850
        /*06b0*/ 	.short	0x010a
        /*06b2*/ 	.byte	0x3f
	.zero		1


	//   ....[43]....
        /*06b4*/ 	.word	0x0000b970
        /*06b8*/ 	.word	0x00000099
        /*06bc*/ 	.word	0x00000000
        /*06c0*/ 	.short	0x0101
        /*06c2*/ 	.byte	0x3f
	.zero		1


	//   ....[44]....
        /*06c4*/ 	.word	0x0000c530
        /*06c8*/ 	.word	0x000000ba
        /*06cc*/ 	.word	0x00000000
        /*06d0*/ 	.short	0x0101
        /*06d2*/ 	.byte	0x3f
	.zero		1


	//   ....[45]....
        /*06d4*/ 	.word	0x0000d0c0
        /*06d8*/ 	.word	0x000000ff
        /*06dc*/ 	.word	0x00000000
        /*06e0*/ 	.short	0x0101
        /*06e2*/ 	.byte	0x04
	.zero		1


	//   ....[46]....
        /*06e4*/ 	.word	0x00010620
        /*06e8*/ 	.word	0x000000ff
        /*06ec*/ 	.word	0x00038840
        /*06f0*/ 	.short	0x010a
        /*06f2*/ 	.byte	0x26
	.zero		1


	//   ....[47]....
        /*06f4*/ 	.word	0x00011070
        /*06f8*/ 	.word	0x000000ff
        /*06fc*/ 	.word	0x00038800
        /*0700*/ 	.short	0x0107
        /*0702*/ 	.byte	0x26
	.zero		1


	//   ....[48]....
        /*0704*/ 	.word	0x000110f0
        /*0708*/ 	.word	0x000000ff
        /*070c*/ 	.word	0x00038800
        /*0710*/ 	.short	0x0101
        /*0712*/ 	.byte	0x26
	.zero		1


	//   ....[49]....
        /*0714*/ 	.word	0x00011fc0
        /*0718*/ 	.word	0x000000ff
        /*071c*/ 	.word	0x00038810
        /*0720*/ 	.short	0x0107
        /*0722*/ 	.byte	0x26
	.zero		1


	//   ....[50]....
        /*0724*/ 	.word	0x00012020
        /*0728*/ 	.word	0x000000ff
        /*072c*/ 	.word	0x00038810
        /*0730*/ 	.short	0x0101
        /*0732*/ 	.byte	0x26
	.zero		1


	//   ....[51]....
        /*0734*/ 	.word	0x00012030
        /*0738*/ 	.word	0x000000ff
        /*073c*/ 	.word	0x00038820
        /*0740*/ 	.short	0x010a
        /*0742*/ 	.byte	0x26
	.zero		1


	//   ....[52]....
        /*0744*/ 	.word	0x00012090
        /*0748*/ 	.word	0x000000ff
        /*074c*/ 	.word	0x00038860
        /*0750*/ 	.short	0x010a
        /*0752*/ 	.byte	0x26
	.zero		1


	//   ....[53]....
        /*0754*/ 	.word	0x00012c50
        /*0758*/ 	.word	0x000000ff
        /*075c*/ 	.word	0x00038848
        /*0760*/ 	.short	0x010a
        /*0762*/ 	.byte	0x26
	.zero		1


	//   ....[54]....
        /*0764*/ 	.word	0x00012e20
        /*0768*/ 	.word	0x000000ff
        /*076c*/ 	.word	0x00038868
        /*0770*/ 	.short	0x010a
        /*0772*/ 	.byte	0x26
	.zero		1


	//   ....[55]....
        /*0774*/ 	.word	0x000137d0
        /*0778*/ 	.word	0x000000ff
        /*077c*/ 	.word	0x00038840
        /*0780*/ 	.short	0x010a
        /*0782*/ 	.byte	0x26
	.zero		1


	//   ....[56]....
        /*0784*/ 	.word	0x000139b0
        /*0788*/ 	.word	0x000000ff
        /*078c*/ 	.word	0x00038860
        /*0790*/ 	.short	0x010a
        /*0792*/ 	.byte	0x26
	.zero		1


	//   ....[57]....
        /*0794*/ 	.word	0x00014380
        /*0798*/ 	.word	0x000000ff
        /*079c*/ 	.word	0x00038848
        /*07a0*/ 	.short	0x010a
        /*07a2*/ 	.byte	0x26
	.zero		1


	//   ....[58]....
        /*07a4*/ 	.word	0x00014560
        /*07a8*/ 	.word	0x000000ff
        /*07ac*/ 	.word	0x00038868
        /*07b0*/ 	.short	0x010a
        /*07b2*/ 	.byte	0x26
	.zero		1


	//   ....[59]....
        /*07b4*/ 	.word	0x00014d80
        /*07b8*/ 	.word	0x00000002
        /*07bc*/ 	.word	0x00038820
        /*07c0*/ 	.short	0x010a
        /*07c2*/ 	.byte	0x3f
	.zero		1


	//   ....[60]....
        /*07c4*/ 	.word	0x00014f20
        /*07c8*/ 	.word	0x00000007
        /*07cc*/ 	.word	0x00000000
        /*07d0*/ 	.short	0x010a
        /*07d2*/ 	.byte	0x3f
	.zero		1


	//   ....[61]....
        /*07d4*/ 	.word	0x00014f90
        /*07d8*/ 	.word	0x00000005
        /*07dc*/ 	.word	0x00000000
        /*07e0*/ 	.short	0x010a
        /*07e2*/ 	.byte	0x3f
	.zero		1


	//   ....[62]....
        /*07e4*/ 	.word	0x00014ff0
        /*07e8*/ 	.word	0x00000005
        /*07ec*/ 	.word	0x00000000
        /*07f0*/ 	.short	0x010a
        /*07f2*/ 	.byte	0x3f
	.zero		1


	//   ....[63]....
        /*07f4*/ 	.word	0x00015020
        /*07f8*/ 	.word	0x00000003
        /*07fc*/ 	.word	0x00000000
        /*0800*/ 	.short	0x010a
        /*0802*/ 	.byte	0x3f
	.zero		1


	//   ....[64]....
        /*0804*/ 	.word	0x00015080
        /*0808*/ 	.word	0x000000c4
        /*080c*/ 	.word	0x00038800
        /*0810*/ 	.short	0x010a
        /*0812*/ 	.byte	0x3f
	.zero		1


	//   ....[65]....
        /*0814*/ 	.word	0x000150d0
        /*0818*/ 	.word	0x000000c4
        /*081c*/ 	.word	0x00038830
        /*0820*/ 	.short	0x010a
        /*0822*/ 	.byte	0x3f
	.zero		1


	//   ....[66]....
        /*0824*/ 	.word	0x00015120
        /*0828*/ 	.word	0x000000c4
        /*082c*/ 	.word	0x00038810
        /*0830*/ 	.short	0x010a
        /*0832*/ 	.byte	0x3f
	.zero		1


	//   ....[67]....
        /*0834*/ 	.word	0x00015170
        /*0838*/ 	.word	0x000000c4
        /*083c*/ 	.word	0x00038850
        /*0840*/ 	.short	0x010a
        /*0842*/ 	.byte	0x3f
	.zero		1


	//   ....[68]....
        /*0844*/ 	.word	0x000151c0
        /*0848*/ 	.word	0x000000c6
        /*084c*/ 	.word	0x00038830
        /*0850*/ 	.short	0x010a
        /*0852*/ 	.byte	0x3f
	.zero		1


	//   ....[69]....
        /*0854*/ 	.word	0x00015210
        /*0858*/ 	.word	0x000000c6
        /*085c*/ 	.word	0x00038850
        /*0860*/ 	.short	0x010a
        /*0862*/ 	.byte	0x3f
	.zero		1


	//   ....[70]....
        /*0864*/ 	.word	0x00015260
        /*0868*/ 	.word	0x000000ba
        /*086c*/ 	.word	0x00038830
        /*0870*/ 	.short	0x010a
        /*0872*/ 	.byte	0x3f
	.zero		1


	//   ....[71]....
        /*0874*/ 	.word	0x000152b0
        /*0878*/ 	.word	0x000000ba
        /*087c*/ 	.word	0x00038850
        /*0880*/ 	.short	0x010a
        /*0882*/ 	.byte	0x3f
	.zero		1


	//   ....[72]....
        /*0884*/ 	.word	0x00015410
        /*0888*/ 	.word	0x00000003
        /*088c*/ 	.word	0x00038840
        /*0890*/ 	.short	0x010a
        /*0892*/ 	.byte	0x3f
	.zero		1


	//   ....[73]....
        /*0894*/ 	.word	0x000163a0
        /*0898*/ 	.word	0x00000003
        /*089c*/ 	.word	0x00038820
        /*08a0*/ 	.short	0x010a
        /*08a2*/ 	.byte	0x3f
	.zero		1


	//   ....[74]....
        /*08a4*/ 	.word	0x00016400
        /*08a8*/ 	.word	0x00000003
        /*08ac*/ 	.word	0x00038860
        /*08b0*/ 	.short	0x010a
        /*08b2*/ 	.byte	0x3f
	.zero		1


	//   ....[75]....
        /*08b4*/ 	.word	0x00016460
        /*08b8*/ 	.word	0x00000003
        /*08bc*/ 	.word	0x00038848
        /*08c0*/ 	.short	0x010a
        /*08c2*/ 	.byte	0x3f
	.zero		1


	//   ....[76]....
        /*08c4*/ 	.word	0x000164c0
        /*08c8*/ 	.word	0x00000003
        /*08cc*/ 	.word	0x00038868
        /*08d0*/ 	.short	0x010a
        /*08d2*/ 	.byte	0x3f
	.zero		1


	//   ....[77]....
        /*08d4*/ 	.word	0x00016520
        /*08d8*/ 	.word	0x00000003
        /*08dc*/ 	.word	0x00038840
        /*08e0*/ 	.short	0x010a
        /*08e2*/ 	.byte	0x3f
	.zero		1


	//   ....[78]....
        /*08e4*/ 	.word	0x00016580
        /*08e8*/ 	.word	0x00000003
        /*08ec*/ 	.word	0x00038860
        /*08f0*/ 	.short	0x010a
        /*08f2*/ 	.byte	0x3f
	.zero		1


	//   ....[79]....
        /*08f4*/ 	.word	0x000165e0
        /*08f8*/ 	.word	0x00000003
        /*08fc*/ 	.word	0x00038848
        /*0900*/ 	.short	0x010a
        /*0902*/ 	.byte	0x3f
	.zero		1


	//   ....[80]....
        /*0904*/ 	.word	0x00016640
        /*0908*/ 	.word	0x00000003
        /*090c*/ 	.word	0x00038868
        /*0910*/ 	.short	0x010a
        /*0912*/ 	.byte	0x3f
	.zero		1


	//   ....[81]....
        /*0914*/ 	.word	0x00016690
        /*0918*/ 	.word	0x00000002
        /*091c*/ 	.word	0x00038820
        /*0920*/ 	.short	0x010a
        /*0922*/ 	.byte	0x3f
	.zero		1


	//   ....[82]....
        /*0924*/ 	.word	0x00016830
        /*0928*/ 	.word	0x00000007
        /*092c*/ 	.word	0x00000000
        /*0930*/ 	.short	0x010a
        /*0932*/ 	.byte	0x3f
	.zero		1


	//   ....[83]....
        /*0934*/ 	.word	0x00016880
        /*0938*/ 	.word	0x00000005
        /*093c*/ 	.word	0x00000000
        /*0940*/ 	.short	0x010a
        /*0942*/ 	.byte	0x3f
	.zero		1


	//   ....[84]....
        /*0944*/ 	.word	0x000168d0
        /*0948*/ 	.word	0x00000005
        /*094c*/ 	.word	0x00000000
        /*0950*/ 	.short	0x010a
        /*0952*/ 	.byte	0x3f
	.zero		1


	//----- nvinfo : EIATTR_NUM_MBARRIERS
	.align		4
.L_973:
        /*0954*/ 	.byte	0x03, 0x38
        /*0956*/ 	.short	0x0017


	//----- nvinfo : EIATTR_EXIT_INSTR_OFFSETS
	.align		4
        /*0958*/ 	.byte	0x04, 0x1c
        /*095a*/ 	.short	(.L_975 - .L_974)


	//   ....[0]....
.L_974:
        /*095c*/ 	.word	0x00015070


	//----- nvinfo : EIATTR_MAX_THREADS
	.align		4
.L_975:
        /*0960*/ 	.byte	0x04, 0x05
        /*0962*/ 	.short	(.L_977 - .L_976)
.L_976:
        /*0964*/ 	.word	0x00000180
        /*0968*/ 	.word	0x00000001
        /*096c*/ 	.word	0x00000001


	//----- nvinfo : EIATTR_CRS_STACK_SIZE
	.align		4
.L_977:
        /*0970*/ 	.byte	0x04, 0x1e
        /*0972*/ 	.short	(.L_979 - .L_978)
.L_978:
        /*0974*/ 	.word	0x00000000


	//----- nvinfo : EIATTR_CBANK_PARAM_SIZE
	.align		4
.L_979:
        /*0978*/ 	.byte	0x03, 0x19
        /*097a*/ 	.short	0x0b70


	//----- nvinfo : EIATTR_PARAM_CBANK
	.align		4
        /*097c*/ 	.byte	0x04, 0x0a
        /*097e*/ 	.short	(.L_981 - .L_980)
	.align		4
.L_980:
        /*0980*/ 	.word	index@(.nv.constant0._ZN7cutlass13device_kernelIN5flash11enable_sm90INS1_16FlashAttnFwdSm90INS1_25CollectiveMainloopFwdSm90ILi2EN4cute5tupleIJNS5_1CILi1EEES8_S8_EEENS6_IJNS7_ILi64EEESA_SA_EEELi512ENS_6half_tEfNS_4arch4Sm90ELb1ELb0ELb0ELb0ELb0ELb0ELb1ELb0ELb0ELb1ELb1ELb0EEENS1_21CollectiveEpilogueFwdINS6_IJSA_NS7_ILi512EEESA_EEES9_SC_SE_Li256ELb0ELb1ELb1ELb0EEENS1_19SingleTileSchedulerILb0ELb1ELb1ELi64EEEEEEEEEvNT_6ParamsE)
        /*0984*/ 	.short	0x0210
        /*0986*/ 	.short	0x0b70


	//----- nvinfo : EIATTR_SW_WAR
	.align		4
.L_981:
        /*0988*/ 	.byte	0x04, 0x36
        /*098a*/ 	.short	(.L_983 - .L_982)
.L_982:
        /*098c*/ 	.word	0x00000008
.L_983:


//--------------------- .nv.info._ZN7cutlass13device_kernelIN5flash11enable_sm90INS1_16FlashAttnFwdSm90INS1_25CollectiveMainloopFwdSm90ILi2EN4cute5tupleIJNS5_1CILi1EEES8_S8_EEENS6_IJNS7_ILi64EEESA_SA_EEELi512ENS_6half_tEfNS_4arch4Sm90ELb1ELb0ELb0ELb1ELb0ELb0ELb0ELb0ELb0ELb1ELb1ELb0EEENS1_21CollectiveEpilogueFwdINS6_IJSA_NS7_ILi512EEESA_EEES9_SC_SE_Li256ELb1ELb1ELb1ELb0EEENS1_36VarlenDynamicPersistentTileSchedulerILi64ELi64ELi256ELi128ELb1ELb1ELb1ELb1ELb1ELb1EEEEEEEEEvNT_6ParamsE --------------------------
	.section	.nv.info._ZN7cutlass13device_kernelIN5flash11enable_sm90INS1_16FlashAttnFwdSm90INS1_25CollectiveMainloopFwdSm90ILi2EN4cute5tupleIJNS5_1CILi1EEES8_S8_EEENS6_IJNS7_ILi64EEESA_SA_EEELi512ENS_6half_tEfNS_4arch4Sm90ELb1ELb0ELb0ELb1ELb0ELb0ELb0ELb0ELb0ELb1ELb1ELb0EEENS1_21CollectiveEpilogueFwdINS6_IJSA_NS7_ILi512EEESA_EEES9_SC_SE_Li256ELb1ELb1ELb1ELb0EEENS1_36VarlenDynamicPersistentTileSchedulerILi64ELi64ELi256ELi128ELb1ELb1ELb1ELb1ELb1ELb1EEEEEEEEEvNT_6ParamsE,"",@"SHT_CUDA_INFO"
	.sectionflags	@""
	.align	4


	//----- nvinfo : EIATTR_CUDA_API_VERSION
	.align		4
        /*0000*/ 	.byte	0x04, 0x37
        /*0002*/ 	.short	(.L_985 - .L_984)
.L_984:
        /*0004*/ 	.word	0x00000082


	//----- nvinfo : EIATTR_KPARAM_INFO
	.align		4
.L_985:
        /*0008*/ 	.byte	0x04, 0x17
        /*000a*/ 	.short	(.L_987 - .L_986)
.L_986:
        /*000c*/ 	.word	0x00000000
        /*0010*/ 	.short	0x0000
        /*0012*/ 	.short	0x0070
        /*0014*/ 	.byte	0x00, 0xf0, 0x01, 0x2a


	//----- nvinfo : EIATTR_SPARSE_MMA_MASK
	.align		4
.L_987:
        /*0018*/ 	.byte	0x03, 0x50
        /*001a*/ 	.short	0x0000


	//----- nvinfo : EIATTR_MAXREG_COUNT
	.align		4
        /*001c*/ 	.byte	0x03, 0x1b
        /*001e*/ 	.short	0x00a8


	//----- nvinfo : EIATTR_NUM_BARRIERS
	.align		4
        /*0020*/ 	.byte	0x02, 0x4c
        /*0022*/ 	.byte	0x10
	.zero		1


	//----- nvinfo : EIATTR_EXTERNS
	.align		4
        /*0024*/ 	.byte	0x04, 0x0f
        /*0026*/ 	.short	(.L_989 - .L_988)


	//   ....[0]....
	.align		4
.L_988:
        /*0028*/ 	.word	index@(__assertfail)


	//----- nvinfo : EIATTR_ANNOTATIONS
	.align		4
.L_989:
        /*002c*/ 	.byte	0x04, 0x55
        /*002e*/ 	.short	(.L_991 - .L_990)


	//   ....[0]....
.L_990:
        /* <DEDUP_REMOVED lines=72> */


	//----- nvinfo : EIATTR_MERCURY_ISA_VERSION
	.align		4
.L_991:
        /*04a0*/ 	.byte	0x03, 0x5f
        /*04a2*/ 	.short	0x0101


	//----- nvinfo : EIATTR_UNUSED_LOAD_BYTE_OFFSET
	.align		4
        /*04a4*/ 	.byte	0x04, 0x44
        /*04a6*/ 	.short	(.L_993 - .L_992)


	//   ....[0]....
.L_992:
        /*04a8*/ 	.word	0x00000a10
        /*04ac*/ 	.word	0x0000fff0


	//   ....[1]....
        /*04b0*/ 	.word	0x00009e60
        /*04b4*/ 	.word	0x0000fff0


	//----- nvinfo : EIATTR_INT_WARP_WIDE_INSTR_OFFSETS
	.align		4
.L_993:
        /*04b8*/ 	.byte	0x04, 0x31
        /*04ba*/ 	.short	(.L_995 - .L_994)


	//   ....[0]....
.L_994:
        /*04bc*/ 	.word	0x00000130


	//   ....[1]....
        /*04c0*/ 	.word	0x00000170


	//   ....[2]....
        /*04c4*/ 	.word	0x000001e0


	//   ....[3]....
        /*04c8*/ 	.word	0x00010350


	//   ....[4]....
        /*04cc*/ 	.word	0x000103e0


	//   ....[5]....
        /*04d0*/ 	.word	0x00014d10


	//   ....[6]....
        /*04d4*/ 	.word	0x00014da0


	//----- nvinfo : EIATTR_COOP_GROUP_MASK_REGIDS
	.align		4
.L_995:
        /*04d8*/ 	.byte	0x04, 0x29
        /*04da*/ 	.short	(.L_997 - .L_996)


	//   ....[0]....
.L_996:
        /*04dc*/ 	.word	0xffffffff


	//   ....[1]....
        /*04e0*/ 	.word	0xffffffff


	//   ....[2]....
        /*04e4*/ 	.word	0xffffffff


	//   ....[3]....
        /*04e8*/ 	.word	0xffffffff


	//   ....[4]....
        /*04ec*/ 	.word	0xffffffff


	//   ....[5]....
        /*04f0*/ 	.word	0xffffffff


	//   ....[6]....
        /*04f4*/ 	.word	0xffffffff


	//   ....[7]....
        /*04f8*/ 	.word	0xffffffff


	//   ....[8]....
        /*04fc*/ 	.word	0xffffffff


	//   ....[9]....
        /*0500*/ 	.word	0xffffffff


	//   ....[10]....
        /*0504*/ 	.word	0xffffffff


	//   ....[11]....
        /*0508*/ 	.word	0xffffffff


	//   ....[12]....
        /*050c*/ 	.word	0xffffffff


	//   ....[13]....
        /*0510*/ 	.word	0xffffffff


	//   ....[14]....
        /*0514*/ 	.word	0xffffffff


	//   ....[15]....
        /*0518*/ 	.word	0xffffffff


	//   ....[16]....
        /*051c*/ 	.word	0xffffffff


	//   ....[17]....
        /*0520*/ 	.word	0xffffffff


	//   ....[18]....
        /*0524*/ 	.word	0xffffffff


	//   ....[19]....
        /*0528*/ 	.word	0xffffffff


	//   ....[20]....
        /*052c*/ 	.word	0xffffffff


	//   ....[21]....
        /*0530*/ 	.word	0xffffffff


	//   ....[22]....
        /*0534*/ 	.word	0xffffffff


	//   ....[23]....
        /*0538*/ 	.word	0xffffffff


	//   ....[24]....
        /*053c*/ 	.word	0xffffffff


	//   ....[25]....
        /*0540*/ 	.word	0xffffffff


	//   ....[26]....
        /*0544*/ 	.word	0xffffffff


	//   ....[27]....
        /*0548*/ 	.word	0xffffffff


	//   ....[28]....
        /*054c*/ 	.word	0xffffffff


	//   ....[29]....
        /*0550*/ 	.word	0xffffffff


	//   ....[30]....
        /*0554*/ 	.word	0xffffffff


	//   ....[31]....
        /*0558*/ 	.word	0xffffffff


	//   ....[32]....
        /*055c*/ 	.word	0xffffffff


	//   ....[33]....
        /*0560*/ 	.word	0xffffffff


	//   ....[34]....
        /*0564*/ 	.word	0xffffffff


	//   ....[35]....
        /*0568*/ 	.word	0xffffffff


	//   ....[36]....
        /*056c*/ 	.word	0xffffffff


	//   ....[37]....
        /*0570*/ 	.word	0xffffffff


	//   ....[38]....
        /*0574*/ 	.word	0xffffffff


	//   ....[39]....
        /*0578*/ 	.word	0xffffffff


	//   ....[40]....
        /*057c*/ 	.word	0xffffffff


	//   ....[41]....
        /*0580*/ 	.word	0xffffffff


	//   ....[42]....
        /*0584*/ 	.word	0xffffffff


	//   ....[43]....
        /*0588*/ 	.word	0xffffffff


	//   ....[44]....
        /*058c*/ 	.word	0xffffffff


	//   ....[45]....
        /*0590*/ 	.word	0xffffffff


	//   ....[46]....
        /*0594*/ 	.word	0xffffffff


	//   ....[47]....
        /*0598*/ 	.word	0xffffffff


	//   ....[48]....
        /*059c*/ 	.word	0xffffffff


	//   ....[49]....
        /*05a0*/ 	.word	0xffffffff


	//   ....[50]....
        /*05a4*/ 	.word	0xffffffff


	//   ....[51]....
        /*05a8*/ 	.word	0xffffffff


	//   ....[52]....
        /*05ac*/ 	.word	0xffffffff


	//   ....[53]....
        /*05b0*/ 	.word	0xffffffff


	//   ....[54]....
        /*05b4*/ 	.word	0xffffffff


	//   ....[55]....
        /*05b8*/ 	.word	0xffffffff


	//   ....[56]....
        /*05bc*/ 	.word	0xffffffff


	//   ....[57]....
        /*05c0*/ 	.word	0xffffffff


	//   ....[58]....
        /*05c4*/ 	.word	0xffffffff


	//   ....[59]....
        /*05c8*/ 	.word	0xffffffff


	//   ....[60]....
        /*05cc*/ 	.word	0xffffffff


	//   ....[61]....
        /*05d0*/ 	.word	0xffffffff


	//   ....[62]....
        /*05d4*/ 	.word	0xffffffff


	//   ....[63]....
        /*05d8*/ 	.word	0xffffffff


	//   ....[64]....
        /*05dc*/ 	.word	0xffffffff


	//   ....[65]....
        /*05e0*/ 	.word	0xffffffff


	//   ....[66]....
        /*05e4*/ 	.word	0xffffffff


	//   ....[67]....
        /*05e8*/ 	.word	0xffffffff


	//   ....[68]....
        /*05ec*/ 	.word	0xffffffff


	//   ....[69]....
        /*05f0*/ 	.word	0xffffffff


	//   ....[70]....
        /*05f4*/ 	.word	0xffffffff


	//   ....[71]....
        /*05f8*/ 	.word	0xffffffff


	//   ....[72]....
        /*05fc*/ 	.word	0xffffffff


	//   ....[73]....
        /*0600*/ 	.word	0xffffffff


	//   ....[74]....
        /*0604*/ 	.word	0xffffffff


	//   ....[75]....
        /*0608*/ 	.word	0xffffffff


	//   ....[76]....
        /*060c*/ 	.word	0xffffffff


	//   ....[77]....
        /*0610*/ 	.word	0xffffffff


	//   ....[78]....
        /*0614*/ 	.word	0xffffffff


	//   ....[79]....
        /*0618*/ 	.word	0xffffffff


	//   ....[80]....
        /*061c*/ 	.word	0xffffffff


	//   ....[81]....
        /*0620*/ 	.word	0xffffffff


	//   ....[82]....
        /*0624*/ 	.word	0xffffffff


	//   ....[83]....
        /*0628*/ 	.word	0xffffffff


	//   ....[84]....
        /*062c*/ 	.word	0xffffffff


	//   ....[85]....
        /*0630*/ 	.word	0xffffffff


	//   ....[86]....
        /*0634*/ 	.word	0xffffffff


	//   ....[87]....
        /*0638*/ 	.word	0xffffffff


	//   ....[88]....
        /*063c*/ 	.word	0xffffffff


	//   ....[89]....
        /*0640*/ 	.word	0xffffffff


	//   ....[90]....
        /*0644*/ 	.word	0xffffffff


	//   ....[91]....
        /*0648*/ 	.word	0xffffffff


	//   ....[92]....
        /*064c*/ 	.word	0xffffffff


	//   ....[93]....
        /*0650*/ 	.word	0xffffffff


	//   ....[94]....
        /*0654*/ 	.word	0x0500000f


	//   ....[95]....
        /*0658*/ 	.word	0x0500000f


	//   ....[96]....
        /*065c*/ 	.word	0x0500000f


	//   ....[97]....
        /*0660*/ 	.word	0x0500000f


	//   ....[98]....
        /*0664*/ 	.word	0x0500000f


	//   ....[99]....
        /*0668*/ 	.word	0x0500000f


	//   ....[100]....
        /*066c*/ 	.word	0x0500000f


	//   ....[101]....
        /*0670*/ 	.word	0x0500000f


	//   ....[102]....
        /*0674*/ 	.word	0x0500000f


	//   ....[103]....
        /*0678*/ 	.word	0x0500000f


	//   ....[104]....
        /*067c*/ 	.word	0x0500000f


	//   ....[105]....
        /*0680*/ 	.word	0x0500000f


	//   ....[106]....
        /*0684*/ 	.word	0x0500000f


	//   ....[107]....
        /*0688*/ 	.word	0x0500000f


	//   ....[108]....
        /*068c*/ 	.word	0x0500000f


	//   ....[109]....
        /*0690*/ 	.word	0x0500000f


	//   ....[110]....
        /*0694*/ 	.word	0x0500000f


	//   ....[111]....
        /*0698*/ 	.word	0x0500000f


	//   ....[112]....
        /*069c*/ 	.word	0x0500000f


	//   ....[113]....
        /*06a0*/ 	.word	0x0500000f


	//   ....[114]....
        /*06a4*/ 	.word	0x0500000f


	//   ....[115]....
        /*06a8*/ 	.word	0x0500000f


	//   ....[116]....
        /*06ac*/ 	.word	0x0500000f


	//   ....[117]....
        /*06b0*/ 	.word	0x0500000f


	//   ....[118]....
        /*06b4*/ 	.word	0x0500000f


	//   ....[119]....
        /*06b8*/ 	.word	0x0500000f


	//   ....[120]....
        /*06bc*/ 	.word	0x0500000f


	//   ....[121]....
        /*06c0*/ 	.word	0x0500000f


	//----- nvinfo : EIATTR_COOP_GROUP_INSTR_OFFSETS
	.align		4
.L_997:
        /*06c4*/ 	.byte	0x04, 0x28
        /*06c6*/ 	.short	(.L_999 - .L_998)


	//   ....[0]....
.L_998:
        /*06c8*/ 	.word	0x00000060


	//   ....[1]....
        /*06cc*/ 	.word	0x00000140


	//   ....[2]....
        /*06d0*/ 	.word	0x00000190


	//   ....[3]....
        /*06d4*/ 	.word	0x00000380


	//   ....[4]....
        /*06d8*/ 	.word	0x000004e0


	//   ....[5]....
        /*06dc*/ 	.word	0x00000600


	//   ....[6]....
        /*06e0*/ 	.word	0x00000760


	//   ....[7]....
        /*06e4*/ 	.word	0x00002170


	//   ....[8]....
        /*06e8*/ 	.word	0x00004220


	//   ....[9]....
        /*06ec*/ 	.word	0x00004860


	//   ....[10]....
        /*06f0*/ 	.word	0x00004890


	//   ....[11]....
        /*06f4*/ 	.word	0x00004c90


	//   ....[12]....
        /*06f8*/ 	.word	0x00004de0


	//   ....[13]....
        /*06fc*/ 	.word	0x00004fb0


	//   ....[14]....
        /*0700*/ 	.word	0x00005100


	//   ....[15]....
        /*0704*/ 	.word	0x00005af0


	//   ....[16]....
        /*0708*/ 	.word	0x00005de0


	//   ....[17]....
        /*070c*/ 	.word	0x00005e00


	//   ....[18]....
        /*0710*/ 	.word	0x00006300


	//   ....[19]....
        /*0714*/ 	.word	0x00006400


	//   ....[20]....
        /*0718*/ 	.word	0x00006b30


	//   ....[21]....
        /*071c*/ 	.word	0x00006d00


	//   ....[22]....
        /*0720*/ 	.word	0x00007a40


	//   ....[23]....
        /*0724*/ 	.word	0x00007e60


	//   ....[24]....
        /*0728*/ 	.word	0x00007e80


	//   ....[25]....
        /*072c*/ 	.word	0x000086b0


	//   ....[26]....
        /*0730*/ 	.word	0x00008750


	//   ....[27]....
        /*0734*/ 	.word	0x00009320


	//   ....[28]....
        /*0738*/ 	.word	0x00009360


	//   ....[29]....
        /*073c*/ 	.word	0x000093d0


	//   ....[30]....
        /*0740*/ 	.word	0x00009400


	//   ....[31]....
        /*0744*/ 	.word	0x00009430


	//   ....[32]....
        /*0748*/ 	.word	0x0000ac60


	//   ....[33]....
        /*074c*/ 	.word	0x0000b050


	//   ....[34]....
        /*0750*/ 	.word	0x0000b060


	//   ....[35]....
        /*0754*/ 	.word	0x0000b070


	//   ....[36]....
        /*0758*/ 	.word	0x0000b0a0


	//   ....[37]....
        /*075c*/ 	.word	0x0000bcc0


	//   ....[38]....
        /*0760*/ 	.word	0x0000bce0


	//   ....[39]....
        /*0764*/ 	.word	0x0000bf90


	//   ....[40]....
        /*0768*/ 	.word	0x0000bfb0


	//   ....[41]....
        /*076c*/ 	.word	0x0000c6e0


	//   ....[42]....
        /*0770*/ 	.word	0x0000c710


	//   ....[43]....
        /*0774*/ 	.word	0x0000cf70


	//   ....[44]....
        /*0778*/ 	.word	0x0000cf90


	//   ....[45]....
        /*077c*/ 	.word	0x0000e300


	//   ....[46]....
        /*0780*/ 	.word	0x0000e340


	//   ....[47]....
        /*0784*/ 	.word	0x0000e580


	//   ....[48]....
        /*0788*/ 	.word	0x0000e5a0


	//   ....[49]....
        /*078c*/ 	.word	0x0000e860


	//   ....[50]....
        /*0790*/ 	.word	0x0000ea70


	//   ....[51]....
        /*0794*/ 	.word	0x0000eaa0


	//   ....[52]....
        /*0798*/ 	.word	0x0000ead0


	//   ....[53]....
        /*079c*/ 	.word	0x0000eb00


	//   ....[54]....
        /*07a0*/ 	.word	0x0000eb30


	//   ....[55]....
        /*07a4*/ 	.word	0x0000eb60


	//   ....[56]....
        /*07a8*/ 	.word	0x0000ed00


	//   ....[57]....
        /*07ac*/ 	.word	0x0000ed30


	//   ....[58]....
        /*07b0*/ 	.word	0x0000ed60


	//   ....[59]....
        /*07b4*/ 	.word	0x0000ed90


	//   ....[60]....
        /*07b8*/ 	.word	0x0000edc0


	//   ....[61]....
        /*07bc*/ 	.word	0x0000edf0


	//   ....[62]....
        /*07c0*/ 	.word	0x0000ee90


	//   ....[63]....
        /*07c4*/ 	.word	0x0000eec0


	//   ....[64]....
        /*07c8*/ 	.word	0x0000eed0


	//   ....[65]....
        /*07cc*/ 	.word	0x0000ef00


	//   ....[66]....
        /*07d0*/ 	.word	0x00010930


	//   ....[67]....
        /*07d4*/ 	.word	0x00011420


	//   ....[68]....
        /*07d8*/ 	.word	0x00011430


	//   ....[69]....
        /*07dc*/ 	.word	0x000114d0


	//   ....[70]....
        /*07e0*/ 	.word	0x000114e0


	//   ....[71]....
        /*07e4*/ 	.word	0x00011560


	//   ....[72]....
        /*07e8*/ 	.word	0x00011570


	//   ....[73]....
        /*07ec*/ 	.word	0x000115c0


	//   ....[74]....
        /*07f0*/ 	.word	0x000115e0


	//   ....[75]....
        /*07f4*/ 	.word	0x00015030


	//   ....[76]....
        /*07f8*/ 	.word	0x00015060


	//   ....[77]....
        /*07fc*/ 	.word	0x000150c0


	//   ....[78]....
        /*0800*/ 	.word	0x000150f0


	//   ....[79]....
        /*0804*/ 	.word	0x00015120


	//   ....[80]....
        /*0808*/ 	.word	0x00015150


	//   ....[81]....
        /*080c*/ 	.word	0x00015180


	//   ....[82]....
        /*0810*/ 	.word	0x000151b0


	//   ....[83]....
        /*0814*/ 	.word	0x00015370


	//   ....[84]....
        /*0818*/ 	.word	0x000153a0


	//   ....[85]....
        /*081c*/ 	.word	0x000153d0


	//   ....[86]....
        /*0820*/ 	.word	0x00015400


	//   ....[87]....
        /*0824*/ 	.word	0x00015430


	//   ....[88]....
        /*0828*/ 	.word	0x00015460


	//   ....[89]....
        /*082c*/ 	.word	0x00015530


	//   ....[90]....
        /*0830*/ 	.word	0x00015550


	//   ....[91]....
        /*0834*/ 	.word	0x00015560


	//   ....[92]....
        /*0838*/ 	.word	0x000155e0


	//   ....[93]....
        /*083c*/ 	.word	0x00016110


	//   ....[94]....
        /*0840*/ 	.word	0x00016770


	//   ....[95]....
        /*0844*/ 	.word	0x00016950


	//   ....[96]....
        /*0848*/ 	.word	0x000169a0


	//   ....[97]....
        /*084c*/ 	.word	0x00016a00


	//   ....[98]....
        /*0850*/ 	.word	0x00016af0


	//   ....[99]....
        /*0854*/ 	.word	0x00016b50


	//   ....[100]....
        /*0858*/ 	.word	0x00016c40


	//   ....[101]....
        /*085c*/ 	.word	0x00016ca0


	//   ....[102]....
        /*0860*/ 	.word	0x00016d70


	//   ....[103]....
        /*0864*/ 	.word	0x000170a0


	//   ....[104]....
        /*0868*/ 	.word	0x00017140


	//   ....[105]....
        /*086c*/ 	.word	0x000172e0


	//   ....[106]....
        /*0870*/ 	.word	0x00017350


	//   ....[107]....
        /*0874*/ 	.word	0x000173c0


	//   ....[108]....
        /*0878*/ 	.word	0x00017430


	//   ....[109]....
        /*087c*/ 	.word	0x000174a0


	//   ....[110]....
        /*0880*/ 	.word	0x00017520


	//   ....[111]....
        /*0884*/ 	.word	0x000175b0


	//   ....[112]....
        /*0888*/ 	.word	0x00017650


	//   ....[113]....
        /*088c*/ 	.word	0x000176c0


	//   ....[114]....
        /*0890*/ 	.word	0x00017730


	//   ....[115]....
        /*0894*/ 	.word	0x000177a0


	//   ....[116]....
        /*0898*/ 	.word	0x00017820


	//   ....[117]....
        /*089c*/ 	.word	0x00017890


	//   ....[118]....
        /*08a0*/ 	.word	0x00017940


	//   ....[119]....
        /*08a4*/ 	.word	0x00017990


	//   ....[120]....
        /*08a8*/ 	.word	0x00017a40


	//   ....[121]....
        /*08ac*/ 	.word	0x00017b70


	//----- nvinfo : EIATTR_REG_RECONFIG
	.align		4
.L_999:
        /*08b0*/ 	.byte	0x01, 0x54
	.zero		2


	//----- nvinfo : EIATTR_SYSCALL_OFFSETS
	.align		4
        /*08b4*/ 	.byte	0x04, 0x46
        /*08b6*/ 	.short	(.L_1001 - .L_1000)


	//   ....[0]....
.L_1000:
        /*08b8*/ 	.word	0x000043f0


	//   ....[1]....
        /*08bc*/ 	.word	0x00010550


	//   ....[2]....
        /*08c0*/ 	.word	0x000106a0


	//   ....[3]....
        /*08c4*/ 	.word	0x000107a0


	//   ....[4]....
        /*08c8*/ 	.word	0x00011040


	//----- nvinfo : EIATTR_MBARRIER_INSTR_OFFSETS
	.align		4
.L_1001:
        /*08cc*/ 	.byte	0x04, 0x39
        /*08ce*/ 	.short	(.L_1003 - .L_1002)


	//   ....[0]....
.L_1002:
        /*08d0*/ 	.word	0x00000270
        /*08d4*/ 	.word	0x000000ff
        /*08d8*/ 	.word	0x00028c00
        /*08dc*/ 	.short	0x0100
        /*08de*/ 	.byte	0x08
	.zero		1


	//   ....[1]....
        /*08e0*/ 	.word	0x00000280
        /*08e4*/ 	.word	0x000000ff
        /*08e8*/ 	.word	0x00028c20
        /*08ec*/ 	.short	0x0100
        /*08ee*/ 	.byte	0x08
	.zero		1


	//   ....[2]....
        /*08f0*/ 	.word	0x00000330
        /*08f4*/ 	.word	0x000000ff
        /*08f8*/ 	.word	0x00028c30
        /*08fc*/ 	.short	0x0100
        /*08fe*/ 	.byte	0x06
	.zero		1


	//   ....[3]....
        /*0900*/ 	.word	0x00000340
        /*0904*/ 	.word	0x000000ff
        /*0908*/ 	.word	0x00028c40
        /*090c*/ 	.short	0x0100
        /*090e*/ 	.byte	0x06
	.zero		1


	//   ....[4]....
        /*0910*/ 	.word	0x00000350
        /*0914*/ 	.word	0x000000ff
        /*0918*/ 	.word	0x00028c38
        /*091c*/ 	.short	0x0100
        /*091e*/ 	.byte	0x06
	.zero		1


	//   ....[5]....
        /*0920*/ 	.word	0x00000360
        /*0924*/ 	.word	0x000000ff
        /*0928*/ 	.word	0x00028c48
        /*092c*/ 	.short	0x0100
        /*092e*/ 	.byte	0x06
	.zero		1


	//   ....[6]....
        /*0930*/ 	.word	0x00000490
        /*0934*/ 	.word	0x000000ff
        /*0938*/ 	.word	0x00028c50
        /*093c*/ 	.short	0x0100
        /*093e*/ 	.byte	0x08
	.zero		1


	//   ....[7]....
        /*0940*/ 	.word	0x000004a0
        /*0944*/ 	.word	0x000000ff
        /*0948*/ 	.word	0x00028c60
        /*094c*/ 	.short	0x0100
        /*094e*/ 	.byte	0x08
	.zero		1


	//   ....[8]....
        /*0950*/ 	.word	0x000004b0
        /*0954*/ 	.word	0x000000ff
        /*0958*/ 	.word	0x00028c58
        /*095c*/ 	.short	0x0100
        /*095e*/ 	.byte	0x08
	.zero		1


	//   ....[9]....
        /*0960*/ 	.word	0x000004c0
        /*0964*/ 	.word	0x000000ff
        /*0968*/ 	.word	0x00028c68
        /*096c*/ 	.short	0x0100
        /*096e*/ 	.byte	0x08
	.zero		1


	//   ....[10]....
        /*0970*/ 	.word	0x000005b0
        /*0974*/ 	.word	0x000000ff
        /*0978*/ 	.word	0x00028c70
        /*097c*/ 	.short	0x0100
        /*097e*/ 	.byte	0x06
	.zero		1


	//   ....[11]....
        /*0980*/ 	.word	0x000005c0
        /*0984*/ 	.word	0x000000ff
        /*0988*/ 	.word	0x00028c80
        /*098c*/ 	.short	0x0100
        /*098e*/ 	.byte	0x06
	.zero		1


	//   ....[12]....
        /*0990*/ 	.word	0x000005d0
        /*0994*/ 	.word	0x000000ff
        /*0998*/ 	.word	0x00028c78
        /*099c*/ 	.short	0x0100
        /*099e*/ 	.byte	0x06
	.zero		1


	//   ....[13]....
        /*09a0*/ 	.word	0x000005e0
        /*09a4*/ 	.word	0x000000ff
        /*09a8*/ 	.word	0x00028c88
        /*09ac*/ 	.short	0x0100
        /*09ae*/ 	.byte	0x06
	.zero		1


	//   ....[14]....
        /*09b0*/ 	.word	0x00000710
        /*09b4*/ 	.word	0x000000ff
        /*09b8*/ 	.word	0x00028c90
        /*09bc*/ 	.short	0x0100
        /*09be*/ 	.byte	0x08
	.zero		1


	//   ....[15]....
        /*09c0*/ 	.word	0x00000720
        /*09c4*/ 	.word	0x000000ff
        /*09c8*/ 	.word	0x00028ca0
        /*09cc*/ 	.short	0x0100
        /*09ce*/ 	.byte	0x08
	.zero		1


	//   ....[16]....
        /*09d0*/ 	.word	0x00000730
        /*09d4*/ 	.word	0x000000ff
        /*09d8*/ 	.word	0x00028c98
        /*09dc*/ 	.short	0x0100
        /*09de*/ 	.byte	0x08
	.zero		1


	//   ....[17]....
        /*09e0*/ 	.word	0x00000740
        /*09e4*/ 	.word	0x000000ff
        /*09e8*/ 	.word	0x00028ca8
        /*09ec*/ 	.short	0x0100
        /*09ee*/ 	.byte	0x08
	.zero		1


	//   ....[18]....
        /*09f0*/ 	.word	0x00000870
        /*09f4*/ 	.word	0x000000ff
        /*09f8*/ 	.word	0x00028cb0
        /*09fc*/ 	.short	0x0100
        /*09fe*/ 	.byte	0x08
	.zero		1


	//   ....[19]....
        /*0a00*/ 	.word	0x00000880
        /*0a04*/ 	.word	0x000000ff
        /*0a08*/ 	.word	0x00028cc0
        /*0a0c*/ 	.short	0x0100
        /*0a0e*/ 	.byte	0x08
	.zero		1


	//   ....[20]....
        /*0a10*/ 	.word	0x00000890
        /*0a14*/ 	.word	0x000000ff
        /*0a18*/ 	.word	0x00028cb8
        /*0a1c*/ 	.short	0x0100
        /*0a1e*/ 	.byte	0x08
	.zero		1


	//   ....[21]....
        /*0a20*/ 	.word	0x000008a0
        /*0a24*/ 	.word	0x000000ff
        /*0a28*/ 	.word	0x00028cc8
        /*0a2c*/ 	.short	0x0100
        /*0a2e*/ 	.byte	0x08
	.zero		1


	//   ....[22]....
        /*0a30*/ 	.word	0x000022b0
        /*0a34*/ 	.word	0x000000ff
        /*0a38*/ 	.word	0x00028c50
        /*0a3c*/ 	.short	0x010a
        /*0a3e*/ 	.byte	0x17
	.zero		1


	//   ....[23]....
        /*0a40*/ 	.word	0x00002580
        /*0a44*/ 	.word	0x00000000
        /*0a48*/ 	.word	0x00000000
        /*0a4c*/ 	.short	0x0101
        /*0a4e*/ 	.byte	0x3f
	.zero		1


	//   ....[24]....
        /*0a50*/ 	.word	0x00002ee0
        /*0a54*/ 	.word	0x000000ff
        /*0a58*/ 	.word	0x00028c50
        /*0a5c*/ 	.short	0x010a
        /*0a5e*/ 	.byte	0x17
	.zero		1


	//   ....[25]....
        /*0a60*/ 	.word	0x00002f20
        /*0a64*/ 	.word	0x000000ff
        /*0a68*/ 	.word	0x00028c50
        /*0a6c*/ 	.short	0x010a
        /*0a6e*/ 	.byte	0x17
	.zero		1


	//   ....[26]....
        /*0a70*/ 	.word	0x00003100
        /*0a74*/ 	.word	0x00000000
        /*0a78*/ 	.word	0x00000000
        /*0a7c*/ 	.short	0x0101
        /*0a7e*/ 	.byte	0x3f
	.zero		1


	//   ....[27]....
        /*0a80*/ 	.word	0x000044a0
        /*0a84*/ 	.word	0x000000ff
        /*0a88*/ 	.word	0x00028c00
        /*0a8c*/ 	.short	0x010a
        /*0a8e*/ 	.byte	0x2e
	.zero		1


	//   ....[28]....
        /*0a90*/ 	.word	0x00004520
        /*0a94*/ 	.word	0x00000007
        /*0a98*/ 	.word	0x00028c30
        /*0a9c*/ 	.short	0x010a
        /*0a9e*/ 	.byte	0x3f
	.zero		1


	//   ....[29]....
        /*0aa0*/ 	.word	0x00004560
        /*0aa4*/ 	.word	0x00000007
        /*0aa8*/ 	.word	0x00028c30
        /*0aac*/ 	.short	0x010a
        /*0aae*/ 	.byte	0x3f
	.zero		1


	//   ....[30]....
        /*0ab0*/ 	.word	0x000052d0
        /*0ab4*/ 	.word	0x00000004
        /*0ab8*/ 	.word	0x00000000
        /*0abc*/ 	.short	0x0101
        /*0abe*/ 	.byte	0x3f
	.zero		1


	//   ....[31]....
        /*0ac0*/ 	.word	0x000057b0
        /*0ac4*/ 	.word	0x00000007
        /*0ac8*/ 	.word	0x00028c50
        /*0acc*/ 	.short	0x010a
        /*0ace*/ 	.byte	0x3f
	.zero		1


	//   ....[32]....
        /*0ad0*/ 	.word	0x000057f0
        /*0ad4*/ 	.word	0x00000007
        /*0ad8*/ 	.word	0x00028c50
        /*0adc*/ 	.short	0x010a
        /*0ade*/ 	.byte	0x3f
	.zero		1


	//   ....[33]....
        /*0ae0*/ 	.word	0x00005b10
        /*0ae4*/ 	.word	0x00000007
        /*0ae8*/ 	.word	0x00000000
        /*0aec*/ 	.short	0x0101
        /*0aee*/ 	.byte	0x3f
	.zero		1


	//   ....[34]....
        /*0af0*/ 	.word	0x00005c10
        /*0af4*/ 	.word	0x000000ff
        /*0af8*/ 	.word	0x00028c30
        /*0afc*/ 	.short	0x010a
        /*0afe*/ 	.byte	0x18
	.zero		1


	//   ....[35]....
        /*0b00*/ 	.word	0x00005c60
        /*0b04*/ 	.word	0x000000ff
        /*0b08*/ 	.word	0x00028c30
        /*0b0c*/ 	.short	0x010a
        /*0b0e*/ 	.byte	0x18
	.zero		1


	//   ....[36]....
        /*0b10*/ 	.word	0x00006740
        /*0b14*/ 	.word	0x00000000
        /*0b18*/ 	.word	0x00000000
        /*0b1c*/ 	.short	0x0101
        /*0b1e*/ 	.byte	0x3f
	.zero		1


	//   ....[37]....
        /*0b20*/ 	.word	0x00007780
        /*0b24*/ 	.word	0x000000ff
        /*0b28*/ 	.word	0x00028c50
        /*0b2c*/ 	.short	0x010a
        /*0b2e*/ 	.byte	0x18
	.zero		1


	//   ....[38]....
        /*0b30*/ 	.word	0x000077c0
        /*0b34*/ 	.word	0x000000ff
        /*0b38*/ 	.word	0x00028c50
        /*0b3c*/ 	.short	0x010a
        /*0b3e*/ 	.byte	0x18
	.zero		1


	//   ....[39]....
        /*0b40*/ 	.word	0x00007a60
        /*0b44*/ 	.word	0x0000000a
        /*0b48*/ 	.word	0x00000000
        /*0b4c*/ 	.short	0x0101
        /*0b4e*/ 	.byte	0x3f
	.zero		1


	//   ....[40]....
        /*0b50*/ 	.word	0x00007b90
        /*0b54*/ 	.word	0x000000ff
        /*0b58*/ 	.word	0x00028c30
        /*0b5c*/ 	.short	0x010a
        /*0b5e*/ 	.byte	0x17
	.zero		1


	//   ....[41]....
        /*0b60*/ 	.word	0x00007bd0
        /*0b64*/ 	.word	0x000000ff
        /*0b68*/ 	.word	0x00028c30
        /*0b6c*/ 	.short	0x010a
        /*0b6e*/ 	.byte	0x17
	.zero		1


	//   ....[42]....
        /*0b70*/ 	.word	0x00008940
        /*0b74*/ 	.word	0x0000000b
        /*0b78*/ 	.word	0x00000000
        /*0b7c*/ 	.short	0x0101
        /*0b7e*/ 	.byte	0x3f
	.zero		1


	//   ....[43]....
        /*0b80*/ 	.word	0x00009060
        /*0b84*/ 	.word	0x000000ff
        /*0b88*/ 	.word	0x00028c50
        /*0b8c*/ 	.short	0x010a
        /*0b8e*/ 	.byte	0x17
	.zero		1


	//   ....[44]....
        /*0b90*/ 	.word	0x000090a0
        /*0b94*/ 	.word	0x000000ff
        /*0b98*/ 	.word	0x00028c50
        /*0b9c*/ 	.short	0x010a
        /*0b9e*/ 	.byte	0x17
	.zero		1


	//   ....[45]....
        /*0ba0*/ 	.word	0x00009340
        /*0ba4*/ 	.word	0x0000000a
        /*0ba8*/ 	.word	0x00000000
        /*0bac*/ 	.short	0x0101
        /*0bae*/ 	.byte	0x3f
	.zero		1


	//   ....[46]....
        /*0bb0*/ 	.word	0x0000bcd0
        /*0bb4*/ 	.word	0x000000ff
        /*0bb8*/ 	.word	0x00000000
        /*0bbc*/ 	.short	0x0101
        /*0bbe*/ 	.byte	0x04
	.zero		1


	//   ....[47]....
        /*0bc0*/ 	.word	0x0000c5f0
        /*0bc4*/ 	.word	0x000000ff
        /*0bc8*/ 	.word	0x00000000
        /*0bcc*/ 	.short	0x0101
        /*0bce*/ 	.byte	0x04
	.zero		1


	//   ....[48]....
        /*0bd0*/ 	.word	0x00010b90
        /*0bd4*/ 	.word	0x00000000
        /*0bd8*/ 	.word	0x00028c40
        /*0bdc*/ 	.short	0x010a
        /*0bde*/ 	.byte	0x3f
	.zero		1


	//   ....[49]....
        /*0be0*/ 	.word	0x00011680
        /*0be4*/ 	.word	0x00000013
        /*0be8*/ 	.word	0x00028c00
        /*0bec*/ 	.short	0x0107
        /*0bee*/ 	.byte	0x3f
	.zero		1


	//   ....[50]....
        /*0bf0*/ 	.word	0x00011770
        /*0bf4*/ 	.word	0x00000013
        /*0bf8*/ 	.word	0x00028c00
        /*0bfc*/ 	.short	0x0101
        /*0bfe*/ 	.byte	0x3f
	.zero		1


	//   ....[51]....
        /*0c00*/ 	.word	0x00011790
        /*0c04*/ 	.word	0x00000013
        /*0c08*/ 	.word	0x00028c20
        /*0c0c*/ 	.short	0x010a
        /*0c0e*/ 	.byte	0x3f
	.zero		1


	//   ....[52]....
        /*0c10*/ 	.word	0x00011870
        /*0c14*/ 	.word	0x00000000
        /*0c18*/ 	.word	0x00028c60
        /*0c1c*/ 	.short	0x010a
        /*0c1e*/ 	.byte	0x3f
	.zero		1


	//   ....[53]....
        /*0c20*/ 	.word	0x00012500
        /*0c24*/ 	.word	0x00000003
        /*0c28*/ 	.word	0x00028c40
        /*0c2c*/ 	.short	0x010a
        /*0c2e*/ 	.byte	0x3f
	.zero		1


	//   ....[54]....
        /*0c30*/ 	.word	0x00012760
        /*0c34*/ 	.word	0x00000003
        /*0c38*/ 	.word	0x00028c60
        /*0c3c*/ 	.short	0x010a
        /*0c3e*/ 	.byte	0x3f
	.zero		1


	//   ....[55]....
        /*0c40*/ 	.word	0x00013320
        /*0c44*/ 	.word	0x00000004
        /*0c48*/ 	.word	0x00028c40
        /*0c4c*/ 	.short	0x010a
        /*0c4e*/ 	.byte	0x3f
	.zero		1


	//   ....[56]....
        /*0c50*/ 	.word	0x00013570
        /*0c54*/ 	.word	0x00000004
        /*0c58*/ 	.word	0x00028c60
        /*0c5c*/ 	.short	0x010a
        /*0c5e*/ 	.byte	0x3f
	.zero		1


	//   ....[57]....
        /*0c60*/ 	.word	0x000140b0
        /*0c64*/ 	.word	0x00000004
        /*0c68*/ 	.word	0x00028c40
        /*0c6c*/ 	.short	0x010a
        /*0c6e*/ 	.byte	0x3f
	.zero		1


	//   ....[58]....
        /*0c70*/ 	.word	0x00014310
        /*0c74*/ 	.word	0x00000004
        /*0c78*/ 	.word	0x00028c60
        /*0c7c*/ 	.short	0x010a
        /*0c7e*/ 	.byte	0x3f
	.zero		1


	//   ....[59]....
        /*0c80*/ 	.word	0x00016090
        /*0c84*/ 	.word	0x00000000
        /*0c88*/ 	.word	0x00028c20
        /*0c8c*/ 	.short	0x010a
        /*0c8e*/ 	.byte	0x3f
	.zero		1


	//   ....[60]....
        /*0c90*/ 	.word	0x00016250
        /*0c94*/ 	.word	0x00000006
        /*0c98*/ 	.word	0x00000000
        /*0c9c*/ 	.short	0x010a
        /*0c9e*/ 	.byte	0x3f
	.zero		1


	//   ....[61]....
        /*0ca0*/ 	.word	0x000162c0
        /*0ca4*/ 	.word	0x00000007
        /*0ca8*/ 	.word	0x00000000
        /*0cac*/ 	.short	0x010a
        /*0cae*/ 	.byte	0x3f
	.zero		1


	//   ....[62]....
        /*0cb0*/ 	.word	0x00016330
        /*0cb4*/ 	.word	0x00000004
        /*0cb8*/ 	.word	0x00000000
        /*0cbc*/ 	.short	0x010a
        /*0cbe*/ 	.byte	0x3f
	.zero		1


	//   ....[63]....
        /*0cc0*/ 	.word	0x00016360
        /*0cc4*/ 	.word	0x00000003
        /*0cc8*/ 	.word	0x00000000
        /*0ccc*/ 	.short	0x010a
        /*0cce*/ 	.byte	0x3f
	.zero		1


	//   ....[64]....
        /*0cd0*/ 	.word	0x000163d0
        /*0cd4*/ 	.word	0x00000003
        /*0cd8*/ 	.word	0x00028c50
        /*0cdc*/ 	.short	0x010a
        /*0cde*/ 	.byte	0x3f
	.zero		1


	//   ....[65]....
        /*0ce0*/ 	.word	0x00016430
        /*0ce4*/ 	.word	0x00000003
        /*0ce8*/ 	.word	0x00028c50
        /*0cec*/ 	.short	0x010a
        /*0cee*/ 	.byte	0x3f
	.zero		1


	//   ....[66]....
        /*0cf0*/ 	.word	0x00016490
        /*0cf4*/ 	.word	0x00000003
        /*0cf8*/ 	.word	0x00028c00
        /*0cfc*/ 	.short	0x010a
        /*0cfe*/ 	.byte	0x3f
	.zero		1


	//   ....[67]....
        /*0d00*/ 	.word	0x000164e0
        /*0d04*/ 	.word	0x00000007
        /*0d08*/ 	.word	0x00028c30
        /*0d0c*/ 	.short	0x010a
        /*0d0e*/ 	.byte	0x3f
	.zero		1


	//   ....[68]....
        /*0d10*/ 	.word	0x00016530
        /*0d14*/ 	.word	0x00000007
        /*0d18*/ 	.word	0x00028c50
        /*0d1c*/ 	.short	0x010a
        /*0d1e*/ 	.byte	0x3f
	.zero		1


	//   ....[69]....
        /*0d20*/ 	.word	0x00016590
        /*0d24*/ 	.word	0x00000000
        /*0d28*/ 	.word	0x00028c30
        /*0d2c*/ 	.short	0x010a
        /*0d2e*/ 	.byte	0x3f
	.zero		1


	//   ....[70]....
        /*0d30*/ 	.word	0x000165e0
        /*0d34*/ 	.word	0x0000000a
        /*0d38*/ 	.word	0x00028c50
        /*0d3c*/ 	.short	0x010a
        /*0d3e*/ 	.byte	0x3f
	.zero		1


	//   ....[71]....
        /*0d40*/ 	.word	0x00016640
        /*0d44*/ 	.word	0x00000000
        /*0d48*/ 	.word	0x00028c30
        /*0d4c*/ 	.short	0x010a
        /*0d4e*/ 	.byte	0x3f
	.zero		1


	//   ....[72]....
        /*0d50*/ 	.word	0x00016690
        /*0d54*/ 	.word	0x0000000a
        /*0d58*/ 	.word	0x00028c50
        /*0d5c*/ 	.short	0x010a
        /*0d5e*/ 	.byte	0x3f
	.zero		1


	//   ....[73]....
        /*0d60*/ 	.word	0x00016830
        /*0d64*/ 	.word	0x00000000
        /*0d68*/ 	.word	0x00028c40
        /*0d6c*/ 	.short	0x010a
        /*0d6e*/ 	.byte	0x3f
	.zero		1


	//   ....[74]....
        /*0d70*/ 	.word	0x00016db0
        /*0d74*/ 	.word	0x00000013
        /*0d78*/ 	.word	0x00028c20
        /*0d7c*/ 	.short	0x010a
        /*0d7e*/ 	.byte	0x3f
	.zero		1


	//   ....[75]....
        /*0d80*/ 	.word	0x00016e00
        /*0d84*/ 	.word	0x00000000
        /*0d88*/ 	.word	0x00028c60
        /*0d8c*/ 	.short	0x010a
        /*0d8e*/ 	.byte	0x3f
	.zero		1


	//   ....[76]....
        /*0d90*/ 	.word	0x00016e50
        /*0d94*/ 	.word	0x00000003
        /*0d98*/ 	.word	0x00028c40
        /*0d9c*/ 	.short	0x010a
        /*0d9e*/ 	.byte	0x3f
	.zero		1


	//   ....[77]....
        /*0da0*/ 	.word	0x00016ea0
        /*0da4*/ 	.word	0x00000003
        /*0da8*/ 	.word	0x00028c60
        /*0dac*/ 	.short	0x010a
        /*0dae*/ 	.byte	0x3f
	.zero		1


	//   ....[78]....
        /*0db0*/ 	.word	0x00016ef0
        /*0db4*/ 	.word	0x00000004
        /*0db8*/ 	.word	0x00028c40
        /*0dbc*/ 	.short	0x010a
        /*0dbe*/ 	.byte	0x3f
	.zero		1


	//   ....[79]....
        /*0dc0*/ 	.word	0x00016f40
        /*0dc4*/ 	.word	0x00000004
        /*0dc8*/ 	.word	0x00028c60
        /*0dcc*/ 	.short	0x010a
        /*0dce*/ 	.byte	0x3f
	.zero		1


	//   ....[80]....
        /*0dd0*/ 	.word	0x00016f90
        /*0dd4*/ 	.word	0x00000004
        /*0dd8*/ 	.word	0x00028c40
        /*0ddc*/ 	.short	0x010a
        /*0dde*/ 	.byte	0x3f
	.zero		1


	//   ....[81]....
        /*0de0*/ 	.word	0x00016fe0
        /*0de4*/ 	.word	0x00000004
        /*0de8*/ 	.word	0x00028c60
        /*0dec*/ 	.short	0x010a
        /*0dee*/ 	.byte	0x3f
	.zero		1


	//   ....[82]....
        /*0df0*/ 	.word	0x00017a90
        /*0df4*/ 	.word	0x00000000
        /*0df8*/ 	.word	0x00028c20
        /*0dfc*/ 	.short	0x010a
        /*0dfe*/ 	.byte	0x3f
	.zero		1


	//   ....[83]....
        /*0e00*/ 	.word	0x00017c30
        /*0e04*/ 	.word	0x00000006
        /*0e08*/ 	.word	0x00000000
        /*0e0c*/ 	.short	0x010a
        /*0e0e*/ 	.byte	0x3f
	.zero		1


	//   ....[84]....
        /*0e10*/ 	.word	0x00017c80
        /*0e14*/ 	.word	0x00000007
        /*0e18*/ 	.word	0x00000000
        /*0e1c*/ 	.short	0x010a
        /*0e1e*/ 	.byte	0x3f
	.zero		1


	//   ....[85]....
        /*0e20*/ 	.word	0x00017cd0
        /*0e24*/ 	.word	0x00000004
        /*0e28*/ 	.word	0x00000000
        /*0e2c*/ 	.short	0x010a
        /*0e2e*/ 	.byte	0x3f
	.zero		1


	//----- nvinfo : EIATTR_NUM_MBARRIERS
	.align		4
.L_1003:
        /*0e30*/ 	.byte	0x03, 0x38
        /*0e32*/ 	.short	0x0016


	//----- nvinfo : EIATTR_EXIT_INSTR_OFFSETS
	.align		4
        /*0e34*/ 	.byte	0x04, 0x1c
        /*0e36*/ 	.short	(.L_1005 - .L_1004)


	//   ....[0]....
.L_1004:
        /*0e38*/ 	.word	0x00000a40


	//   ....[1]....
        /*0e3c*/ 	.word	0x0000e800


	//   ....[2]....
        /*0e40*/ 	.word	0x000163b0


	//----- nvinfo : EIATTR_MAX_THREADS
	.align		4
.L_1005:
        /*0e44*/ 	.byte	0x04, 0x05
        /*0e46*/ 	.short	(.L_1007 - .L_1006)
.L_1006:
        /*0e48*/ 	.word	0x00000180
        /*0e4c*/ 	.word	0x00000001
        /*0e50*/ 	.word	0x00000001


	//----- nvinfo : EIATTR_CRS_STACK_SIZE
	.align		4
.L_1007:
        /*0e54*/ 	.byte	0x04, 0x1e
        /*0e56*/ 	.short	(.L_1009 - .L_1008)
.L_1008:
        /*0e58*/ 	.word	0x00000000


	//----- nvinfo : EIATTR_CBANK_PARAM_SIZE
	.align		4
.L_1009:
        /*0e5c*/ 	.byte	0x03, 0x19
        /*0e5e*/ 	.short	0x0af0


	//----- nvinfo : EIATTR_PARAM_CBANK
	.align		4
        /*0e60*/ 	.byte	0x04, 0x0a
        /*0e62*/ 	.short	(.L_1011 - .L_1010)
	.align		4
.L_1010:
        /*0e64*/ 	.word	index@(.nv.constant0._ZN7cutlass13device_kernelIN5flash11enable_sm90INS1_16FlashAttnFwdSm90INS1_25CollectiveMainloopFwdSm90ILi2EN4cute5tupleIJNS5_1CILi1EEES8_S8_EEENS6_IJNS7_ILi64EEESA_SA_EEELi512ENS_6half_tEfNS_4arch4Sm90ELb1ELb0ELb0ELb1ELb0ELb0ELb0ELb0ELb0ELb1ELb1ELb0EEENS1_21CollectiveEpilogueFwdINS6_IJSA_NS7_ILi512EEESA_EEES9_SC_SE_Li256ELb1ELb1ELb1ELb0EEENS1_36VarlenDynamicPersistentTileSchedulerILi64ELi64ELi256ELi128ELb1ELb1ELb1ELb1ELb1ELb1EEEEEEEEEvNT_6ParamsE)
        /*0e68*/ 	.short	0x0210
        /*0e6a*/ 	.short	0x0af0


	//----- nvinfo : EIATTR_SW_WAR
	.align		4
.L_1011:
        /*0e6c*/ 	.byte	0x04, 0x36
        /*0e6e*/ 	.short	(.L_1013 - .L_1012)
.L_1012:
        /*0e70*/ 	.word	0x00000008
.L_1013:


//--------------------- .nv.info._ZN7cutlass13device_kernelIN5flash11enable_sm90INS1_16FlashAttnFwdSm90INS1_25CollectiveMainloopFwdSm90ILi2EN4cute5tupleIJNS5_1CILi1EEES8_S8_EEENS6_IJNS7_ILi64EEESA_SA_EEELi512ENS_6half_tEfNS_4arch4Sm90ELb1ELb0ELb0ELb1ELb0ELb1ELb0ELb0ELb0ELb1ELb1ELb0EEENS1_21CollectiveEpilogueFwdINS6_IJSA_NS7_ILi512EEESA_EEES9_SC_SE_Li256ELb1ELb1ELb1ELb0EEENS1_36VarlenDynamicPersistentTileSchedulerILi64ELi64ELi256ELi128ELb1ELb1ELb1ELb1ELb1ELb1EEEEEEEEEvNT_6ParamsE --------------------------
	.section	.nv.info._ZN7cutlass13device_kernelIN5flash11enable_sm90INS1_16FlashAttnFwdSm90INS1_25CollectiveMainloopFwdSm90ILi2EN4cute5tupleIJNS5_1CILi1EEES8_S8_EEENS6_IJNS7_ILi64EEESA_SA_EEELi512ENS_6half_tEfNS_4arch4Sm90ELb1ELb0ELb0ELb1ELb0ELb1ELb0ELb0ELb0ELb1ELb1ELb0EEENS1_21CollectiveEpilogueFwdINS6_IJSA_NS7_ILi512EEESA_EEES9_SC_SE_Li256ELb1ELb1ELb1ELb0EEENS1_36VarlenDynamicPersistentTileSchedulerILi64ELi64ELi256ELi128ELb1ELb1ELb1ELb1ELb1ELb1EEEEEEEEEvNT_6ParamsE,"",@"SHT_CUDA_INFO"
	.sectionflags	@""
	.align	4


	//----- nvinfo : EIATTR_CUDA_API_VERSION
	.align		4
        /*0000*/ 	.byte	0x04, 0x37
        /*0002*/ 	.short	(.L_1015 - .L_1014)
.L_1014:
        /*0004*/ 	.word	0x00000082


	//----- nvinfo : EIATTR_KPARAM_INFO
	.align		4
.L_1015:
        /*0008*/ 	.byte	0x04, 0x17
        /*000a*/ 	.short	(.L_1017 - .L_1016)
.L_1016:
        /*000c*/ 	.word	0x00000000
        /*0010*/ 	.short	0x0000
        /*0012*/ 	.short	0x0070
        /*0014*/ 	.byte	0x00, 0xf0, 0x01, 0x2a


	//----- nvinfo : EIATTR_SPARSE_MMA_MASK
	.align		4
.L_1017:
        /*0018*/ 	.byte	0x03, 0x50
        /*001a*/ 	.short	0x0000


	//----- nvinfo : EIATTR_MAXREG_COUNT
	.align		4
        /*001c*/ 	.byte	0x03, 0x1b
        /*001e*/ 	.short	0x00a8


	//----- nvinfo : EIATTR_NUM_BARRIERS
	.align		4
        /*0020*/ 	.byte	0x02, 0x4c
        /*0022*/ 	.byte	0x10
	.zero		1


	//----- nvinfo : EIATTR_EXTERNS
	.align		4
        /*0024*/ 	.byte	0x04, 0x0f
        /*0026*/ 	.short	(.L_1019 - .L_1018)


	//   ....[0]....
	.align		4
.L_1018:
        /*0028*/ 	.word	index@(__assertfail)


	//----- nvinfo : EIATTR_ANNOTATIONS
	.align		4
.L_1019:
        /*002c*/ 	.byte	0x04, 0x55
        /*002e*/ 	.short	(.L_1021 - .L_1020)


	//   ....[0]....
.L_1020:
        /* <DEDUP_REMOVED lines=88> */


	//----- nvinfo : EIATTR_MERCURY_ISA_VERSION
	.align		4
.L_1021:
        /*05a0*/ 	.byte	0x03, 0x5f
        /*05a2*/ 	.short	0x0101


	//----- nvinfo : EIATTR_UNUSED_LOAD_BYTE_OFFSET
	.align		4
        /*05a4*/ 	.byte	0x04, 0x44
        /*05a6*/ 	.short	(.L_1023 - .L_1022)


	//   ....[0]....
.L_1022:
        /*05a8*/ 	.word	0x00000a80
        /*05ac*/ 	.word	0x0000fff0


	//   ....[1]....
        /*05b0*/ 	.word	0x0000fee0
        /*05b4*/ 	.word	0x0000fff0


	//----- nvinfo : EIATTR_INT_WARP_WIDE_INSTR_OFFSETS
	.align		4
.L_1023:
        /*05b8*/ 	.byte	0x04, 0x31
        /*05ba*/ 	.short	(.L_1025 - .L_1024)


	//   ....[0]....
.L_1024:
        /*05bc*/ 	.word	0x00000190


	//   ....[1]....
        /*05c0*/ 	.word	0x000001d0


	//   ....[2]....
        /*05c4*/ 	.word	0x00000240


	//   ....[3]....
        /*05c8*/ 	.word	0x00018340


	//   ....[4]....
        /*05cc*/ 	.word	0x000183d0


	//   ....[5]....
        /*05d0*/ 	.word	0x0001cd00


	//   ....[6]....
        /*05d4*/ 	.word	0x0001cd90


	//----- nvinfo : EIATTR_COOP_GROUP_MASK_REGIDS
	.align		4
.L_1025:
        /*05d8*/ 	.byte	0x04, 0x29
        /*05da*/ 	.short	(.L_1027 - .L_1026)


	//   ....[0]....
.L_1026:
        /*05dc*/ 	.word	0xffffffff


	//   ....[1]....
        /*05e0*/ 	.word	0xffffffff


	//   ....[2]....
        /*05e4*/ 	.word	0xffffffff


	//   ....[3]....
        /*05e8*/ 	.word	0xffffffff


	//   ....[4]....
        /*05ec*/ 	.word	0xffffffff


	//   ....[5]....
        /*05f0*/ 	.word	0xffffffff


	//   ....[6]....
        /*05f4*/ 	.word	0xffffffff


	//   ....[7]....
        /*05f8*/ 	.word	0xffffffff


	//   ....[8]....
        /*05fc*/ 	.word	0xffffffff


	//   ....[9]....
        /*0600*/ 	.word	0xffffffff


	//   ....[10]....
        /*0604*/ 	.word	0xffffffff


	//   ....[11]....
        /*0608*/ 	.word	0xffffffff


	//   ....[12]....
        /*060c*/ 	.word	0xffffffff


	//   ....[13]....
        /*0610*/ 	.word	0xffffffff


	//   ....[14]....
        /*0614*/ 	.word	0xffffffff


	//   ....[15]....
        /*0618*/ 	.word	0xffffffff


	//   ....[16]....
        /*061c*/ 	.word	0xffffffff


	//   ....[17]....
        /*0620*/ 	.word	0xffffffff


	//   ....[18]....
        /*0624*/ 	.word	0xffffffff


	//   ....[19]....
        /*0628*/ 	.word	0xffffffff


	//   ....[20]....
        /*062c*/ 	.word	0xffffffff


	//   ....[21]....
        /*0630*/ 	.word	0xffffffff


	//   ....[22]....
        /*0634*/ 	.word	0xffffffff


	//   ....[23]....
        /*0638*/ 	.word	0xffffffff


	//   ....[24]....
        /*063c*/ 	.word	0xffffffff


	//   ....[25]....
        /*0640*/ 	.word	0xffffffff


	//   ....[26]....
        /*0644*/ 	.word	0xffffffff


	//   ....[27]....
        /*0648*/ 	.word	0xffffffff


	//   ....[28]....
        /*064c*/ 	.word	0xffffffff


	//   ....[29]....
        /*0650*/ 	.word	0xffffffff


	//   ....[30]....
        /*0654*/ 	.word	0xffffffff


	//   ....[31]....
        /*0658*/ 	.word	0xffffffff


	//   ....[32]....
        /*065c*/ 	.word	0xffffffff


	//   ....[33]....
        /*0660*/ 	.word	0xffffffff


	//   ....[34]....
        /*0664*/ 	.word	0xffffffff


	//   ....[35]....
        /*0668*/ 	.word	0xffffffff


	//   ....[36]....
        /*066c*/ 	.word	0xffffffff


	//   ....[37]....
        /*0670*/ 	.word	0xffffffff


	//   ....[38]....
        /*0674*/ 	.word	0xffffffff


	//   ....[39]....
        /*0678*/ 	.word	0xffffffff


	//   ....[40]....
        /*067c*/ 	.word	0xffffffff


	//   ....[41]....
        /*0680*/ 	.word	0xffffffff


	//   ....[42]....
        /*0684*/ 	.word	0xffffffff


	//   ....[43]....
        /*0688*/ 	.word	0xffffffff


	//   ....[44]....
        /*068c*/ 	.word	0xffffffff


	//   ....[45]....
        /*0690*/ 	.word	0xffffffff


	//   ....[46]....
        /*0694*/ 	.word	0xffffffff


	//   ....[47]....
        /*0698*/ 	.word	0xffffffff


	//   ....[48]....
        /*069c*/ 	.word	0xffffffff


	//   ....[49]....
        /*06a0*/ 	.word	0xffffffff


	//   ....[50]....
        /*06a4*/ 	.word	0xffffffff


	//   ....[51]....
        /*06a8*/ 	.word	0xffffffff


	//   ....[52]....
        /*06ac*/ 	.word	0xffffffff


	//   ....[53]....
        /*06b0*/ 	.word	0xffffffff


	//   ....[54]....
        /*06b4*/ 	.word	0xffffffff


	//   ....[55]....
        /*06b8*/ 	.word	0xffffffff


	//   ....[56]....
        /*06bc*/ 	.word	0xffffffff


	//   ....[57]....
        /*06c0*/ 	.word	0xffffffff


	//   ....[58]....
        /*06c4*/ 	.word	0xffffffff


	//   ....[59]....
        /*06c8*/ 	.word	0xffffffff


	//   ....[60]....
        /*06cc*/ 	.word	0xffffffff


	//   ....[61]....
        /*06d0*/ 	.word	0xffffffff


	//   ....[62]....
        /*06d4*/ 	.word	0xffffffff


	//   ....[63]....
        /*06d8*/ 	.word	0xffffffff


	//   ....[64]....
        /*06dc*/ 	.word	0xffffffff


	//   ....[65]....
        /*06e0*/ 	.word	0xffffffff


	//   ....[66]....
        /*06e4*/ 	.word	0xffffffff


	//   ....[67]....
        /*06e8*/ 	.word	0xffffffff


	//   ....[68]....
        /*06ec*/ 	.word	0xffffffff


	//   ....[69]....
        /*06f0*/ 	.word	0xffffffff


	//   ....[70]....
        /*06f4*/ 	.word	0xffffffff


	//   ....[71]....
        /*06f8*/ 	.word	0xffffffff


	//   ....[72]....
        /*06fc*/ 	.word	0xffffffff


	//   ....[73]....
        /*0700*/ 	.word	0xffffffff


	//   ....[74]....
        /*0704*/ 	.word	0xffffffff


	//   ....[75]....
        /*0708*/ 	.word	0xffffffff


	//   ....[76]....
        /*070c*/ 	.word	0xffffffff


	//   ....[77]....
        /*0710*/ 	.word	0xffffffff


	//   ....[78]....
        /*0714*/ 	.word	0xffffffff


	//   ....[79]....
        /*0718*/ 	.word	0xffffffff


	//   ....[80]....
        /*071c*/ 	.word	0xffffffff


	//   ....[81]....
        /*0720*/ 	.word	0xffffffff


	//   ....[82]....
        /*0724*/ 	.word	0xffffffff


	//   ....[83]....
        /*0728*/ 	.word	0xffffffff


	//   ....[84]....
        /*072c*/ 	.word	0xffffffff


	//   ....[85]....
        /*0730*/ 	.word	0xffffffff


	//   ....[86]....
        /*0734*/ 	.word	0xffffffff


	//   ....[87]....
        /*0738*/ 	.word	0xffffffff


	//   ....[88]....
        /*073c*/ 	.word	0xffffffff


	//   ....[89]....
        /*0740*/ 	.word	0xffffffff


	//   ....[90]....
        /*0744*/ 	.word	0xffffffff


	//   ....[91]....
        /*0748*/ 	.word	0xffffffff


	//   ....[92]....
        /*074c*/ 	.word	0xffffffff


	//   ....[93]....
        /*0750*/ 	.word	0xffffffff


	//   ....[94]....
        /*0754*/ 	.word	0xffffffff


	//   ....[95]....
        /*0758*/ 	.word	0xffffffff


	//   ....[96]....
        /*075c*/ 	.word	0xffffffff


	//   ....[97]....
        /*0760*/ 	.word	0xffffffff


	//   ....[98]....
        /*0764*/ 	.word	0xffffffff


	//   ....[99]....
        /*0768*/ 	.word	0xffffffff


	//   ....[100]....
        /*076c*/ 	.word	0xffffffff


	//   ....[101]....
        /*0770*/ 	.word	0xffffffff


	//   ....[102]....
        /*0774*/ 	.word	0xffffffff


	//   ....[103]....
        /*0778*/ 	.word	0xffffffff


	//   ....[104]....
        /*077c*/ 	.word	0xffffffff


	//   ....[105]....
        /*0780*/ 	.word	0xffffffff


	//   ....[106]....
        /*0784*/ 	.word	0xffffffff


	//   ....[107]....
        /*0788*/ 	.word	0xffffffff


	//   ....[108]....
        /*078c*/ 	.word	0xffffffff


	//   ....[109]....
        /*0790*/ 	.word	0xffffffff


	//   ....[110]....
        /*0794*/ 	.word	0xffffffff


	//   ....[111]....
        /*0798*/ 	.word	0x0500000f


	//   ....[112]....
        /*079c*/ 	.word	0x0500000f


	//   ....[113]....
        /*07a0*/ 	.word	0x0500000f


	//   ....[114]....
        /*07a4*/ 	.word	0x0500000f


	//   ....[115]....
        /*07a8*/ 	.word	0x0500000f


	//   ....[116]....
        /*07ac*/ 	.word	0x0500000f


	//   ....[117]....
        /*07b0*/ 	.word	0x0500000f


	//   ....[118]....
        /*07b4*/ 	.word	0x0500000f


	//   ....[119]....
        /*07b8*/ 	.word	0x0500000f


	//   ....[120]....
        /*07bc*/ 	.word	0x0500000f


	//   ....[121]....
        /*07c0*/ 	.word	0x0500000f


	//   ....[122]....
        /*07c4*/ 	.word	0x0500000f


	//   ....[123]....
        /*07c8*/ 	.word	0x0500000f


	//   ....[124]....
        /*07cc*/ 	.word	0x0500000f


	//   ....[125]....
        /*07d0*/ 	.word	0x0500000f


	//   ....[126]....
        /*07d4*/ 	.word	0x0500000f


	//   ....[127]....
        /*07d8*/ 	.word	0x0500000f


	//   ....[128]....
        /*07dc*/ 	.word	0x0500000f


	//   ....[129]....
        /*07e0*/ 	.word	0x0500000f


	//   ....[130]....
        /*07e4*/ 	.word	0x0500000f


	//   ....[131]....
        /*07e8*/ 	.word	0x0500000f


	//   ....[132]....
        /*07ec*/ 	.word	0x0500000f


	//   ....[133]....
        /*07f0*/ 	.word	0x0500000f


	//   ....[134]....
        /*07f4*/ 	.word	0x0500000f


	//   ....[135]....
        /*07f8*/ 	.word	0x0500000f


	//   ....[136]....
        /*07fc*/ 	.word	0x0500000f


	//   ....[137]....
        /*0800*/ 	.word	0x0500000f


	//   ....[138]....
        /*0804*/ 	.word	0x0500000f


	//   ....[139]....
        /*0808*/ 	.word	0x0500000f


	//   ....[140]....
        /*080c*/ 	.word	0x0500000f


	//   ....[141]....
        /*0810*/ 	.word	0x0500000f


	//   ....[142]....
        /*0814*/ 	.word	0x0500000f


	//   ....[143]....
        /*0818*/ 	.word	0x0500000f


	//   ....[144]....
        /*081c*/ 	.word	0x0500000f


	//   ....[145]....
        /*0820*/ 	.word	0x0500000f


	//   ....[146]....
        /*0824*/ 	.word	0x0500000f


	//   ....[147]....
        /*0828*/ 	.word	0x0500000f


	//   ....[148]....
        /*082c*/ 	.word	0x0500000f


	//   ....[149]....
        /*0830*/ 	.word	0x0500000f


	//   ....[150]....
        /*0834*/ 	.word	0x0500000f


	//   ....[151]....
        /*0838*/ 	.word	0x0500000f


	//   ....[152]....
        /*083c*/ 	.word	0x0500000f


	//   ....[153]....
        /*0840*/ 	.word	0x0500000f


	//   ....[154]....
        /*0844*/ 	.word	0x0500000f


	//   ....[155]....
        /*0848*/ 	.word	0x0500000f


	//----- nvinfo : EIATTR_COOP_GROUP_INSTR_OFFSETS
	.align		4
.L_1027:
        /*084c*/ 	.byte	0x04, 0x28
        /*084e*/ 	.short	(.L_1029 - .L_1028)


	//   ....[0]....
.L_1028:
        /*0850*/ 	.word	0x00000060


	//   ....[1]....
        /*0854*/ 	.word	0x000001a0


	//   ....[2]....
        /*0858*/ 	.word	0x000001f0


	//   ....[3]....
        /*085c*/ 	.word	0x000003e0


	//   ....[4]....
        /*0860*/ 	.word	0x00000540


	//   ....[5]....
        /*0864*/ 	.word	0x00000660


	//   ....[6]....
        /*0868*/ 	.word	0x000007c0


	//   ....[7]....
        /*086c*/ 	.word	0x00005070


	//   ....[8]....
        /*0870*/ 	.word	0x00007240


	//   ....[9]....
        /*0874*/ 	.word	0x000079b0


	//   ....[10]....
        /*0878*/ 	.word	0x000079c0


	//   ....[11]....
        /*087c*/ 	.word	0x000079d0


	//   ....[12]....
        /*0880*/ 	.word	0x000079e0


	//   ....[13]....
        /*0884*/ 	.word	0x00007ce0


	//   ....[14]....
        /*0888*/ 	.word	0x00007cf0


	//   ....[15]....
        /*088c*/ 	.word	0x00007d00


	//   ....[16]....
        /*0890*/ 	.word	0x00007d10


	//   ....[17]....
        /*0894*/ 	.word	0x00008ef0


	//   ....[18]....
        /*0898*/ 	.word	0x00008f00


	//   ....[19]....
        /*089c*/ 	.word	0x00008f10


	//   ....[20]....
        /*08a0*/ 	.word	0x00008f20


	//   ....[21]....
        /*08a4*/ 	.word	0x00009140


	//   ....[22]....
        /*08a8*/ 	.word	0x00009150


	//   ....[23]....
        /*08ac*/ 	.word	0x00009160


	//   ....[24]....
        /*08b0*/ 	.word	0x00009170


	//   ....[25]....
        /*08b4*/ 	.word	0x0000a5e0


	//   ....[26]....
        /*08b8*/ 	.word	0x0000a600


	//   ....[27]....
        /*08bc*/ 	.word	0x0000a9e0


	//   ....[28]....
        /*08c0*/ 	.word	0x0000aa90


	//   ....[29]....
        /*08c4*/ 	.word	0x0000ade0


	//   ....[30]....
        /*08c8*/ 	.word	0x0000aea0


	//   ....[31]....
        /*08cc*/ 	.word	0x0000b8e0


	//   ....[32]....
        /*08d0*/ 	.word	0x0000bb10


	//   ....[33]....
        /*08d4*/ 	.word	0x0000bb50


	//   ....[34]....
        /*08d8*/ 	.word	0x0000c2f0


	//   ....[35]....
        /*08dc*/ 	.word	0x0000c3d0


	//   ....[36]....
        /*08e0*/ 	.word	0x0000ca00


	//   ....[37]....
        /*08e4*/ 	.word	0x0000cbd0


	//   ....[38]....
        /*08e8*/ 	.word	0x0000d970


	//   ....[39]....
        /*08ec*/ 	.word	0x0000de90


	//   ....[40]....
        /*08f0*/ 	.word	0x0000dec0


	//   ....[41]....
        /*08f4*/ 	.word	0x0000e5e0


	//   ....[42]....
        /*08f8*/ 	.word	0x0000e650


	//   ....[43]....
        /*08fc*/ 	.word	0x0000f3b0


	//   ....[44]....
        /*0900*/ 	.word	0x0000f400


	//   ....[45]....
        /*0904*/ 	.word	0x0000f460


	//   ....[46]....
        /*0908*/ 	.word	0x0000f5b0


	//   ....[47]....
        /*090c*/ 	.word	0x0000f780


	//   ....[48]....
        /*0910*/ 	.word	0x00010bf0


	//   ....[49]....
        /*0914*/ 	.word	0x00010f70


	//   ....[50]....
        /*0918*/ 	.word	0x00010f80


	//   ....[51]....
        /*091c*/ 	.word	0x00010f90


	//   ....[52]....
        /*0920*/ 	.word	0x00010fa0


	//   ....[53]....
        /*0924*/ 	.word	0x00011c00


	//   ....[54]....
        /*0928*/ 	.word	0x00011c40


	//   ....[55]....
        /*092c*/ 	.word	0x00011ed0


	//   ....[56]....
        /*0930*/ 	.word	0x00011ef0


	//   ....[57]....
        /*0934*/ 	.word	0x00012730


	//   ....[58]....
        /*0938*/ 	.word	0x00012780


	//   ....[59]....
        /*093c*/ 	.word	0x000130d0


	//   ....[60]....
        /*0940*/ 	.word	0x000130f0


	//   ....[61]....
        /*0944*/ 	.word	0x000143c0


	//   ....[62]....
        /*0948*/ 	.word	0x000143e0


	//   ....[63]....
        /*094c*/ 	.word	0x00014610


	//   ....[64]....
        /*0950*/ 	.word	0x00014630


	//   ....[65]....
        /*0954*/ 	.word	0x000148e0


	//   ....[66]....
        /*0958*/ 	.word	0x00014af0


	//   ....[67]....
        /*095c*/ 	.word	0x00014b20


	//   ....[68]....
        /*0960*/ 	.word	0x00014b50


	//   ....[69]....
        /*0964*/ 	.word	0x00014b80


	//   ....[70]....
        /*0968*/ 	.word	0x00014bb0


	//   ....[71]....
        /*096c*/ 	.word	0x00014be0


	//   ....[72]....
        /*0970*/ 	.word	0x00014d80


	//   ....[73]....
        /*0974*/ 	.word	0x00014db0


	//   ....[74]....
        /*0978*/ 	.word	0x00014de0


	//   ....[75]....
        /*097c*/ 	.word	0x00014e10


	//   ....[76]....
        /*0980*/ 	.word	0x00014e40


	//   ....[77]....
        /*0984*/ 	.word	0x00014e70


	//   ....[78]....
        /*0988*/ 	.word	0x00014f10


	//   ....[79]....
        /*098c*/ 	.word	0x00014f40


	//   ....[80]....
        /*0990*/ 	.word	0x00014f50


	//   ....[81]....
        /*0994*/ 	.word	0x00014f80


	//   ....[82]....
        /*0998*/ 	.word	0x00016510


	//   ....[83]....
        /*099c*/ 	.word	0x00018920


	//   ....[84]....
        /*09a0*/ 	.word	0x00019410


	//   ....[85]....
        /*09a4*/ 	.word	0x00019420


	//   ....[86]....
        /*09a8*/ 	.word	0x000194c0


	//   ....[87]....
        /*09ac*/ 	.word	0x000194d0


	//   ....[88]....
        /*09b0*/ 	.word	0x00019550


	//   ....[89]....
        /*09b4*/ 	.word	0x00019560


	//   ....[90]....
        /*09b8*/ 	.word	0x000195b0


	//   ....[91]....
        /*09bc*/ 	.word	0x000195d0


	//   ....[92]....
        /*09c0*/ 	.word	0x0001d020


	//   ....[93]....
        /*09c4*/ 	.word	0x0001d0a0


	//   ....[94]....
        /*09c8*/ 	.word	0x0001d0d0


	//   ....[95]....
        /*09cc*/ 	.word	0x0001d0e0


	//   ....[96]....
        /*09d0*/ 	.word	0x0001d110


	//   ....[97]....
        /*09d4*/ 	.word	0x0001d140


	//   ....[98]....
        /*09d8*/ 	.word	0x0001d170


	//   ....[99]....
        /*09dc*/ 	.word	0x0001d1a0


	//   ....[100]....
        /*09e0*/ 	.word	0x0001d360


	//   ....[101]....
        /*09e4*/ 	.word	0x0001d390


	//   ....[102]....
        /*09e8*/ 	.word	0x0001d3c0


	//   ....[103]....
        /*09ec*/ 	.word	0x0001d3f0


	//   ....[104]....
        /*09f0*/ 	.word	0x0001d420


	//   ....[105]....
        /*09f4*/ 	.word	0x0001d450


	//   ....[106]....
        /*09f8*/ 	.word	0x0001d520


	//   ....[107]....
        /*09fc*/ 	.word	0x0001d540


	//   ....[108]....
        /*0a00*/ 	.word	0x0001d550


	//   ....[109]....
        /*0a04*/ 	.word	0x0001d5d0


	//   ....[110]....
        /*0a08*/ 	.word	0x0001e100


	//   ....[111]....
        /*0a0c*/ 	.word	0x0001e5e0


	//   ....[112]....
        /*0a10*/ 	.word	0x0001e670


	//   ....[113]....
        /*0a14*/ 	.word	0x0001e6c0


	//   ....[114]....
        /*0a18*/ 	.word	0x0001e710


	//   ....[115]....
        /*0a1c*/ 	.word	0x0001e7b0


	//   ....[116]....
        /*0a20*/ 	.word	0x0001e840


	//   ....[117]....
        /*0a24*/ 	.word	0x0001e890


	//   ....[118]....
        /*0a28*/ 	.word	0x0001e8e0


	//   ....[119]....
        /*0a2c*/ 	.word	0x0001e9d0


	//   ....[120]....
        /*0a30*/ 	.word	0x0001ea60


	//   ....[121]....
        /*0a34*/ 	.word	0x0001eab0


	//   ....[122]....
        /*0a38*/ 	.word	0x0001eb00


	//   ....[123]....
        /*0a3c*/ 	.word	0x0001eba0


	//   ....[124]....
        /*0a40*/ 	.word	0x0001ec30


	//   ....[125]....
        /*0a44*/ 	.word	0x0001ec80


	//   ....[126]....
        /*0a48*/ 	.word	0x0001ecd0


	//   ....[127]....
        /*0a4c*/ 	.word	0x0001efe0


	//   ....[128]....
        /*0a50*/ 	.word	0x0001f2c0


	//   ....[129]....
        /*0a54*/ 	.word	0x0001f4a0


	//   ....[130]....
        /*0a58*/ 	.word	0x0001f4f0


	//   ....[131]....
        /*0a5c*/ 	.word	0x0001f550


	//   ....[132]....
        /*0a60*/ 	.word	0x0001f640


	//   ....[133]....
        /*0a64*/ 	.word	0x0001f6a0


	//   ....[134]....
        /*0a68*/ 	.word	0x0001f790


	//   ....[135]....
        /*0a6c*/ 	.word	0x0001f7f0


	//   ....[136]....
        /*0a70*/ 	.word	0x0001f8c0


	//   ....[137]....
        /*0a74*/ 	.word	0x0001fbf0


	//   ....[138]....
        /*0a78*/ 	.word	0x0001fc90


	//   ....[139]....
        /*0a7c*/ 	.word	0x0001fe30


	//   ....[140]....
        /*0a80*/ 	.word	0x0001feb0


	//   ....[141]....
        /*0a84*/ 	.word	0x0001ff30


	//   ....[142]....
        /*0a88*/ 	.word	0x0001ffb0


	//   ....[143]....
        /*0a8c*/ 	.word	0x00020030


	//   ....[144]....
        /*0a90*/ 	.word	0x000200c0


	//   ....[145]....
        /*0a94*/ 	.word	0x00020160


	//   ....[146]....
        /*0a98*/ 	.word	0x00020210


	//   ....[147]....
        /*0a9c*/ 	.word	0x00020290


	//   ....[148]....
        /*0aa0*/ 	.word	0x00020310


	//   ....[149]....
        /*0aa4*/ 	.word	0x00020390


	//   ....[150]....
        /*0aa8*/ 	.word	0x00020420


	//   ....[151]....
        /*0aac*/ 	.word	0x000204a0


	//   ....[152]....
        /*0ab0*/ 	.word	0x00020550


	//   ....[153]....
        /*0ab4*/ 	.word	0x000205a0


	//   ....[154]....
        /*0ab8*/ 	.word	0x00020660


	//   ....[155]....
        /*0abc*/ 	.word	0x00020790


	//----- nvinfo : EIATTR_REG_RECONFIG
	.align		4
.L_1029:
        /*0ac0*/ 	.byte	0x01, 0x54
	.zero		2


	//----- nvinfo : EIATTR_SYSCALL_OFFSETS
	.align		4
        /*0ac4*/ 	.byte	0x04, 0x46
        /*0ac6*/ 	.short	(.L_1031 - .L_1030)


	//   ....[0]....
.L_1030:
        /*0ac8*/ 	.word	0x000020a0


	//   ....[1]....
        /*0acc*/ 	.word	0x000021f0


	//   ....[2]....
        /*0ad0*/ 	.word	0x000073e0


	//   ....[3]....
        /*0ad4*/ 	.word	0x00007700


	//   ....[4]....
        /*0ad8*/ 	.word	0x00018540


	//   ....[5]....
        /*0adc*/ 	.word	0x00018690


	//   ....[6]....
        /*0ae0*/ 	.word	0x00018790


	//   ....[7]....
        /*0ae4*/ 	.word	0x00019030


	//----- nvinfo : EIATTR_MBARRIER_INSTR_OFFSETS
	.align		4
.L_1031:
        /*0ae8*/ 	.byte	0x04, 0x39
        /*0aea*/ 	.short	(.L_1033 - .L_1032)


	//   ....[0]....
.L_1032:
        /*0aec*/ 	.word	0x000002d0
        /*0af0*/ 	.word	0x000000ff
        /*0af4*/ 	.word	0x00028c00
        /*0af8*/ 	.short	0x0100
        /*0afa*/ 	.byte	0x08
	.zero		1


	//   ....[1]....
        /*0afc*/ 	.word	0x000002e0
        /*0b00*/ 	.word	0x000000ff
        /*0b04*/ 	.word	0x00028c20
        /*0b08*/ 	.short	0x0100
        /*0b0a*/ 	.byte	0x08
	.zero		1


	//   ....[2]....
        /*0b0c*/ 	.word	0x00000390
        /*0b10*/ 	.word	0x000000ff
        /*0b14*/ 	.word	0x00028c30
        /*0b18*/ 	.short	0x0100
        /*0b1a*/ 	.byte	0x06
	.zero		1


	//   ....[3]....
        /*0b1c*/ 	.word	0x000003a0
        /*0b20*/ 	.word	0x000000ff
        /*0b24*/ 	.word	0x00028c40
        /*0b28*/ 	.short	0x0100
        /*0b2a*/ 	.byte	0x06
	.zero		1


	//   ....[4]....
        /*0b2c*/ 	.word	0x000003b0
        /*0b30*/ 	.word	0x000000ff
        /*0b34*/ 	.word	0x00028c38
        /*0b38*/ 	.short	0x0100
        /*0b3a*/ 	.byte	0x06
	.zero		1


	//   ....[5]....
        /*0b3c*/ 	.word	0x000003c0
        /*0b40*/ 	.word	0x000000ff
        /*0b44*/ 	.word	0x00028c48
        /*0b48*/ 	.short	0x0100
        /*0b4a*/ 	.byte	0x06
	.zero		1


	//   ....[6]....
        /*0b4c*/ 	.word	0x000004f0
        /*0b50*/ 	.word	0x000000ff
        /*0b54*/ 	.word	0x00028c50
        /*0b58*/ 	.short	0x0100
        /*0b5a*/ 	.byte	0x08
	.zero		1


	//   ....[7]....
        /*0b5c*/ 	.word	0x00000500
        /*0b60*/ 	.word	0x000000ff
        /*0b64*/ 	.word	0x00028c60
        /*0b68*/ 	.short	0x0100
        /*0b6a*/ 	.byte	0x08
	.zero		1


	//   ....[8]....
        /*0b6c*/ 	.word	0x00000510
        /*0b70*/ 	.word	0x000000ff
        /*0b74*/ 	.word	0x00028c58
        /*0b78*/ 	.short	0x0100
        /*0b7a*/ 	.byte	0x08
	.zero		1


	//   ....[9]....
        /*0b7c*/ 	.word	0x00000520
        /*0b80*/ 	.word	0x000000ff
        /*0b84*/ 	.word	0x00028c68
        /*0b88*/ 	.short	0x0100
        /*0b8a*/ 	.byte	0x08
	.zero		1


	//   ....[10]....
        /*0b8c*/ 	.word	0x00000610
        /*0b90*/ 	.word	0x000000ff
        /*0b94*/ 	.word	0x00028c70
        /*0b98*/ 	.short	0x0100
        /*0b9a*/ 	.byte	0x06
	.zero		1


	//   ....[11]....
        /*0b9c*/ 	.word	0x00000620
        /*0ba0*/ 	.word	0x000000ff
        /*0ba4*/ 	.word	0x00028c80
        /*0ba8*/ 	.short	0x0100
        /*0baa*/ 	.byte	0x06
	.zero		1


	//   ....[12]....
        /*0bac*/ 	.word	0x00000630
        /*0bb0*/ 	.word	0x000000ff
        /*0bb4*/ 	.word	0x00028c78
        /*0bb8*/ 	.short	0x0100
        /*0bba*/ 	.byte	0x06
	.zero		1


	//   ....[13]....
        /*0bbc*/ 	.word	0x00000640
        /*0bc0*/ 	.word	0x000000ff
        /*0bc4*/ 	.word	0x00028c88
        /*0bc8*/ 	.short	0x0100
        /*0bca*/ 	.byte	0x06
	.zero		1


	//   ....[14]....
        /*0bcc*/ 	.word	0x00000770
        /*0bd0*/ 	.word	0x000000ff
        /*0bd4*/ 	.word	0x00028c90
        /*0bd8*/ 	.short	0x0100
        /*0bda*/ 	.byte	0x08
	.zero		1


	//   ....[15]....
        /*0bdc*/ 	.word	0x00000780
        /*0be0*/ 	.word	0x000000ff
        /*0be4*/ 	.word	0x00028ca0
        /*0be8*/ 	.short	0x0100
        /*0bea*/ 	.byte	0x08
	.zero		1


	//   ....[16]....
        /*0bec*/ 	.word	0x00000790
        /*0bf0*/ 	.word	0x000000ff
        /*0bf4*/ 	.word	0x00028c98
        /*0bf8*/ 	.short	0x0100
        /*0bfa*/ 	.byte	0x08
	.zero		1


	//   ....[17]....
        /*0bfc*/ 	.word	0x000007a0
        /*0c00*/ 	.word	0x000000ff
        /*0c04*/ 	.word	0x00028ca8
        /*0c08*/ 	.short	0x0100
        /*0c0a*/ 	.byte	0x08
	.zero		1


	//   ....[18]....
        /*0c0c*/ 	.word	0x000008d0
        /*0c10*/ 	.word	0x000000ff
        /*0c14*/ 	.word	0x00028cb0
        /*0c18*/ 	.short	0x0100
        /*0c1a*/ 	.byte	0x08
	.zero		1


	//   ....[19]....
        /*0c1c*/ 	.word	0x000008e0
        /*0c20*/ 	.word	0x000000ff
        /*0c24*/ 	.word	0x00028cc0
        /*0c28*/ 	.short	0x0100
        /*0c2a*/ 	.byte	0x08
	.zero		1


	//   ....[20]....
        /*0c2c*/ 	.word	0x000008f0
        /*0c30*/ 	.word	0x000000ff
        /*0c34*/ 	.word	0x00028cb8
        /*0c38*/ 	.short	0x0100
        /*0c3a*/ 	.byte	0x08
	.zero		1


	//   ....[21]....
        /*0c3c*/ 	.word	0x00000900
        /*0c40*/ 	.word	0x000000ff
        /*0c44*/ 	.word	0x00028cc8
        /*0c48*/ 	.short	0x0100
        /*0c4a*/ 	.byte	0x08
	.zero		1


	//   ....[22]....
        /*0c4c*/ 	.word	0x00002d70
        /*0c50*/ 	.word	0x0000004b
        /*0c54*/ 	.word	0x00028c90
        /*0c58*/ 	.short	0x010a
        /*0c5a*/ 	.byte	0x3f
	.zero		1


	//   ....[23]....
        /*0c5c*/ 	.word	0x00003730
        /*0c60*/ 	.word	0x0000004b
        /*0c64*/ 	.word	0x00028c90
        /*0c68*/ 	.short	0x010a
        /*0c6a*/ 	.byte	0x3f
	.zero		1


	//   ....[24]....
        /*0c6c*/ 	.word	0x00003fc0
        /*0c70*/ 	.word	0x0000004b
        /*0c74*/ 	.word	0x00028c90
        /*0c78*/ 	.short	0x010a
        /*0c7a*/ 	.byte	0x3f
	.zero		1


	//   ....[25]....
        /*0c7c*/ 	.word	0x000041c0
        /*0c80*/ 	.word	0x00000004
        /*0c84*/ 	.word	0x00000000
        /*0c88*/ 	.short	0x0101
        /*0c8a*/ 	.byte	0x3f
	.zero		1


	//   ....[26]....
        /*0c8c*/ 	.word	0x00004200
        /*0c90*/ 	.word	0x0000004b
        /*0c94*/ 	.word	0x00028cb0
        /*0c98*/ 	.short	0x010a
        /*0c9a*/ 	.byte	0x3f
	.zero		1


	//   ....[27]....
        /*0c9c*/ 	.word	0x00004860
        /*0ca0*/ 	.word	0x0000004b
        /*0ca4*/ 	.word	0x00000000
        /*0ca8*/ 	.short	0x0101
        /*0caa*/ 	.byte	0x3f
	.zero		1


	//   ....[28]....
        /*0cac*/ 	.word	0x00005190
        /*0cb0*/ 	.word	0x00000005
        /*0cb4*/ 	.word	0x00028c50
        /*0cb8*/ 	.short	0x010a
        /*0cba*/ 	.byte	0x3f
	.zero		1


	//   ....[29]....
        /*0cbc*/ 	.word	0x00005550
        /*0cc0*/ 	.word	0x00000005
        /*0cc4*/ 	.word	0x00000000
        /*0cc8*/ 	.short	0x0101
        /*0cca*/ 	.byte	0x3f
	.zero		1


	//   ....[30]....
        /*0ccc*/ 	.word	0x00005e90
        /*0cd0*/ 	.word	0x00000015
        /*0cd4*/ 	.word	0x00028c50
        /*0cd8*/ 	.short	0x010a
        /*0cda*/ 	.byte	0x3f
	.zero		1


	//   ....[31]....
        /*0cdc*/ 	.word	0x00005ee0
        /*0ce0*/ 	.word	0x00000015
        /*0ce4*/ 	.word	0x00028c50
        /*0ce8*/ 	.short	0x010a
        /*0cea*/ 	.byte	0x3f
	.zero		1


	//   ....[32]....
        /*0cec*/ 	.word	0x000061b0
        /*0cf0*/ 	.word	0x00000015
        /*0cf4*/ 	.word	0x00000000
        /*0cf8*/ 	.short	0x0101
        /*0cfa*/ 	.byte	0x3f
	.zero		1


	//   ....[33]....
        /*0cfc*/ 	.word	0x00007470
        /*0d00*/ 	.word	0x00000002
        /*0d04*/ 	.word	0x00028c00
        /*0d08*/ 	.short	0x010a
        /*0d0a*/ 	.byte	0x3f
	.zero		1


	//   ....[34]....
        /*0d0c*/ 	.word	0x000074c0
        /*0d10*/ 	.word	0x00000002
        /*0d14*/ 	.word	0x00028c00
        /*0d18*/ 	.short	0x010a
        /*0d1a*/ 	.byte	0x3f
	.zero		1


	//   ....[35]....
        /*0d1c*/ 	.word	0x00007f60
        /*0d20*/ 	.word	0x00000002
        /*0d24*/ 	.word	0x00028c00
        /*0d28*/ 	.short	0x010a
        /*0d2a*/ 	.byte	0x3f
	.zero		1


	//   ....[36]....
        /*0d2c*/ 	.word	0x00009320
        /*0d30*/ 	.word	0x00000002
        /*0d34*/ 	.word	0x00028c00
        /*0d38*/ 	.short	0x010a
        /*0d3a*/ 	.byte	0x3f
	.zero		1


	//   ....[37]....
        /*0d3c*/ 	.word	0x0000a1b0
        /*0d40*/ 	.word	0x00000015
        /*0d44*/ 	.word	0x00028c30
        /*0d48*/ 	.short	0x010a
        /*0d4a*/ 	.byte	0x3f
	.zero		1


	//   ....[38]....
        /*0d4c*/ 	.word	0x0000a250
        /*0d50*/ 	.word	0x00000015
        /*0d54*/ 	.word	0x00028c30
        /*0d58*/ 	.short	0x010a
        /*0d5a*/ 	.byte	0x3f
	.zero		1


	//   ....[39]....
        /*0d5c*/ 	.word	0x0000b120
        /*0d60*/ 	.word	0x0000001d
        /*0d64*/ 	.word	0x00000000
        /*0d68*/ 	.short	0x0101
        /*0d6a*/ 	.byte	0x3f
	.zero		1


	//   ....[40]....
        /*0d6c*/ 	.word	0x0000b500
        /*0d70*/ 	.word	0x00000015
        /*0d74*/ 	.word	0x00028c50
        /*0d78*/ 	.short	0x010a
        /*0d7a*/ 	.byte	0x3f
	.zero		1


	//   ....[41]....
        /*0d7c*/ 	.word	0x0000b5b0
        /*0d80*/ 	.word	0x00000015
        /*0d84*/ 	.word	0x00028c50
        /*0d88*/ 	.short	0x010a
        /*0d8a*/ 	.byte	0x3f
	.zero		1


	//   ....[42]....
        /*0d8c*/ 	.word	0x0000b900
        /*0d90*/ 	.word	0x00000015
        /*0d94*/ 	.word	0x00000000
        /*0d98*/ 	.short	0x0101
        /*0d9a*/ 	.byte	0x3f
	.zero		1


	//   ....[43]....
        /*0d9c*/ 	.word	0x0000ba20
        /*0da0*/ 	.word	0x000000d7
        /*0da4*/ 	.word	0x00028c30
        /*0da8*/ 	.short	0x010a
        /*0daa*/ 	.byte	0x3f
	.zero		1


	//   ....[44]....
        /*0dac*/ 	.word	0x0000bae0
        /*0db0*/ 	.word	0x000000d7
        /*0db4*/ 	.word	0x00028c30
        /*0db8*/ 	.short	0x010a
        /*0dba*/ 	.byte	0x3f
	.zero		1


	//   ....[45]....
        /*0dbc*/ 	.word	0x0000c5c0
        /*0dc0*/ 	.word	0x0000009a
        /*0dc4*/ 	.word	0x00000000
        /*0dc8*/ 	.short	0x0101
        /*0dca*/ 	.byte	0x3f
	.zero		1


	//   ....[46]....
        /*0dcc*/ 	.word	0x0000d640
        /*0dd0*/ 	.word	0x000000d7
        /*0dd4*/ 	.word	0x00028c50
        /*0dd8*/ 	.short	0x010a
        /*0dda*/ 	.byte	0x3f
	.zero		1


	//   ....[47]....
        /*0ddc*/ 	.word	0x0000d690
        /*0de0*/ 	.word	0x000000d7
        /*0de4*/ 	.word	0x00028c50
        /*0de8*/ 	.short	0x010a
        /*0dea*/ 	.byte	0x3f
	.zero		1


	//   ....[48]....
        /*0dec*/ 	.word	0x0000d990
        /*0df0*/ 	.word	0x000000d7
        /*0df4*/ 	.word	0x00000000
        /*0df8*/ 	.short	0x0101
        /*0dfa*/ 	.byte	0x3f
	.zero		1


	//   ....[49]....
        /*0dfc*/ 	.word	0x0000dac0
        /*0e00*/ 	.word	0x00000015
        /*0e04*/ 	.word	0x00028c30
        /*0e08*/ 	.short	0x010a
        /*0e0a*/ 	.byte	0x3f
	.zero		1


	//   ....[50]....
        /*0e0c*/ 	.word	0x0000db30
        /*0e10*/ 	.word	0x00000015
        /*0e14*/ 	.word	0x00028c30
        /*0e18*/ 	.short	0x010a
        /*0e1a*/ 	.byte	0x3f
	.zero		1


	//   ....[51]....
        /*0e1c*/ 	.word	0x0000e040
        /*0e20*/ 	.word	0x0000000e
        /*0e24*/ 	.word	0x00000000
        /*0e28*/ 	.short	0x0101
        /*0e2a*/ 	.byte	0x3f
	.zero		1


	//   ....[52]....
        /*0e2c*/ 	.word	0x0000f080
        /*0e30*/ 	.word	0x00000015
        /*0e34*/ 	.word	0x00028c50
        /*0e38*/ 	.short	0x010a
        /*0e3a*/ 	.byte	0x3f
	.zero		1


	//   ....[53]....
        /*0e3c*/ 	.word	0x0000f0d0
        /*0e40*/ 	.word	0x00000015
        /*0e44*/ 	.word	0x00028c50
        /*0e48*/ 	.short	0x010a
        /*0e4a*/ 	.byte	0x3f
	.zero		1


	//   ....[54]....
        /*0e4c*/ 	.word	0x0000f3d0
        /*0e50*/ 	.word	0x00000015
        /*0e54*/ 	.word	0x00000000
        /*0e58*/ 	.short	0x0101
        /*0e5a*/ 	.byte	0x3f
	.zero		1


	//   ....[55]....
        /*0e5c*/ 	.word	0x00011bf0
        /*0e60*/ 	.word	0x00000004
        /*0e64*/ 	.word	0x00000000
        /*0e68*/ 	.short	0x0101
        /*0e6a*/ 	.byte	0x3f
	.zero		1


	//   ....[56]....
        /*0e6c*/ 	.word	0x000127c0
        /*0e70*/ 	.word	0x00000008
        /*0e74*/ 	.word	0x00000000
        /*0e78*/ 	.short	0x0101
        /*0e7a*/ 	.byte	0x3f
	.zero		1


	//   ....[57]....
        /*0e7c*/ 	.word	0x000165f0
        /*0e80*/ 	.word	0x00000012
        /*0e84*/ 	.word	0x00028c20
        /*0e88*/ 	.short	0x010a
        /*0e8a*/ 	.byte	0x3f
	.zero		1


	//   ....[58]....
        /*0e8c*/ 	.word	0x000166c0
        /*0e90*/ 	.word	0x00000005
        /*0e94*/ 	.word	0x00028ca0
        /*0e98*/ 	.short	0x010a
        /*0e9a*/ 	.byte	0x3f
	.zero		1


	//   ....[59]....
        /*0e9c*/ 	.word	0x00016900
        /*0ea0*/ 	.word	0x00000005
        /*0ea4*/ 	.word	0x00028cc0
        /*0ea8*/ 	.short	0x010a
        /*0eaa*/ 	.byte	0x3f
	.zero		1


	//   ....[60]....
        /*0eac*/ 	.word	0x00017360
        /*0eb0*/ 	.word	0x00000005
        /*0eb4*/ 	.word	0x00028ca0
        /*0eb8*/ 	.short	0x010a
        /*0eba*/ 	.byte	0x3f
	.zero		1


	//   ....[61]....
        /*0ebc*/ 	.word	0x00017590
        /*0ec0*/ 	.word	0x00000005
        /*0ec4*/ 	.word	0x00028cc0
        /*0ec8*/ 	.short	0x010a
        /*0eca*/ 	.byte	0x3f
	.zero		1


	//   ....[62]....
        /*0ecc*/ 	.word	0x00018b80
        /*0ed0*/ 	.word	0x00000000
        /*0ed4*/ 	.word	0x00028c40
        /*0ed8*/ 	.short	0x010a
        /*0eda*/ 	.byte	0x3f
	.zero		1


	//   ....[63]....
        /*0edc*/ 	.word	0x00019670
        /*0ee0*/ 	.word	0x00000012
        /*0ee4*/ 	.word	0x00028c00
        /*0ee8*/ 	.short	0x0107
        /*0eea*/ 	.byte	0x3f
	.zero		1


	//   ....[64]....
        /*0eec*/ 	.word	0x00019760
        /*0ef0*/ 	.word	0x00000012
        /*0ef4*/ 	.word	0x00028c00
        /*0ef8*/ 	.short	0x0101
        /*0efa*/ 	.byte	0x3f
	.zero		1


	//   ....[65]....
        /*0efc*/ 	.word	0x00019780
        /*0f00*/ 	.word	0x00000012
        /*0f04*/ 	.word	0x00028c20
        /*0f08*/ 	.short	0x010a
        /*0f0a*/ 	.byte	0x3f
	.zero		1


	//   ....[66]....
        /*0f0c*/ 	.word	0x00019860
        /*0f10*/ 	.word	0x00000000
        /*0f14*/ 	.word	0x00028c60
        /*0f18*/ 	.short	0x010a
        /*0f1a*/ 	.byte	0x3f
	.zero		1


	//   ....[67]....
        /*0f1c*/ 	.word	0x0001a4f0
        /*0f20*/ 	.word	0x00000002
        /*0f24*/ 	.word	0x00028c40
        /*0f28*/ 	.short	0x010a
        /*0f2a*/ 	.byte	0x3f
	.zero		1


	//   ....[68]....
        /*0f2c*/ 	.word	0x0001a750
        /*0f30*/ 	.word	0x00000002
        /*0f34*/ 	.word	0x00028c60
        /*0f38*/ 	.short	0x010a
        /*0f3a*/ 	.byte	0x3f
	.zero		1


	//   ....[69]....
        /*0f3c*/ 	.word	0x0001b310
        /*0f40*/ 	.word	0x00000002
        /*0f44*/ 	.word	0x00028c40
        /*0f48*/ 	.short	0x010a
        /*0f4a*/ 	.byte	0x3f
	.zero		1


	//   ....[70]....
        /*0f4c*/ 	.word	0x0001b560
        /*0f50*/ 	.word	0x00000002
        /*0f54*/ 	.word	0x00028c60
        /*0f58*/ 	.short	0x010a
        /*0f5a*/ 	.byte	0x3f
	.zero		1


	//   ....[71]....
        /*0f5c*/ 	.word	0x0001c0a0
        /*0f60*/ 	.word	0x00000003
        /*0f64*/ 	.word	0x00028c40
        /*0f68*/ 	.short	0x010a
        /*0f6a*/ 	.byte	0x3f
	.zero		1


	//   ....[72]....
        /*0f6c*/ 	.word	0x0001c300
        /*0f70*/ 	.word	0x00000003
        /*0f74*/ 	.word	0x00028c60
        /*0f78*/ 	.short	0x010a
        /*0f7a*/ 	.byte	0x3f
	.zero		1


	//   ....[73]....
        /*0f7c*/ 	.word	0x0001e080
        /*0f80*/ 	.word	0x00000000
        /*0f84*/ 	.word	0x00028c20
        /*0f88*/ 	.short	0x010a
        /*0f8a*/ 	.byte	0x3f
	.zero		1


	//   ....[74]....
        /*0f8c*/ 	.word	0x0001e230
        /*0f90*/ 	.word	0x00000006
        /*0f94*/ 	.word	0x00000000
        /*0f98*/ 	.short	0x010a
        /*0f9a*/ 	.byte	0x3f
	.zero		1


	//   ....[75]....
        /*0f9c*/ 	.word	0x0001e2a0
        /*0fa0*/ 	.word	0x00000007
        /*0fa4*/ 	.word	0x00000000
        /*0fa8*/ 	.short	0x010a
        /*0faa*/ 	.byte	0x3f
	.zero		1


	//   ....[76]....
        /*0fac*/ 	.word	0x0001e310
        /*0fb0*/ 	.word	0x00000004
        /*0fb4*/ 	.word	0x00000000
        /*0fb8*/ 	.short	0x010a
        /*0fba*/ 	.byte	0x3f
	.zero		1


	//   ....[77]....
        /*0fbc*/ 	.word	0x0001e340
        /*0fc0*/ 	.word	0x00000003
        /*0fc4*/ 	.word	0x00000000
        /*0fc8*/ 	.short	0x010a
        /*0fca*/ 	.byte	0x3f
	.zero		1


	//   ....[78]....
        /*0fcc*/ 	.word	0x0001e3a0
        /*0fd0*/ 	.word	0x0000004b
        /*0fd4*/ 	.word	0x00028c90
        /*0fd8*/ 	.short	0x010a
        /*0fda*/ 	.byte	0x3f
	.zero		1


	//   ....[79]....
        /*0fdc*/ 	.word	0x0001e3f0
        /*0fe0*/ 	.word	0x0000004b
        /*0fe4*/ 	.word	0x00028c90
        /*0fe8*/ 	.short	0x010a
        /*0fea*/ 	.byte	0x3f
	.zero		1


	//   ....[80]....
        /*0fec*/ 	.word	0x0001e440
        /*0ff0*/ 	.word	0x0000004b
        /*0ff4*/ 	.word	0x00028c90
        /*0ff8*/ 	.short	0x010a
        /*0ffa*/ 	.byte	0x3f
	.zero		1


	//   ....[81]....
        /*0ffc*/ 	.word	0x0001e490
        /*1000*/ 	.word	0x0000004b
        /*1004*/ 	.word	0x00028cb0
        /*1008*/ 	.short	0x010a
        /*100a*/ 	.byte	0x3f
	.zero		1


	//   ....[82]....
        /*100c*/ 	.word	0x0001e4e0
        /*1010*/ 	.word	0x00000005
        /*1014*/ 	.word	0x00028c50
        /*1018*/ 	.short	0x010a
        /*101a*/ 	.byte	0x3f
	.zero		1


	//   ....[83]....
        /*101c*/ 	.word	0x0001e530
        /*1020*/ 	.word	0x00000015
        /*1024*/ 	.word	0x00028c50
        /*1028*/ 	.short	0x010a
        /*102a*/ 	.byte	0x3f
	.zero		1


	//   ....[84]....
        /*102c*/ 	.word	0x0001e920
        /*1030*/ 	.word	0x00000002
        /*1034*/ 	.word	0x00028c00
        /*1038*/ 	.short	0x010a
        /*103a*/ 	.byte	0x3f
	.zero		1


	//   ....[85]....
        /*103c*/ 	.word	0x0001ed20
        /*1040*/ 	.word	0x00000002
        /*1044*/ 	.word	0x00028c00
        /*1048*/ 	.short	0x010a
        /*104a*/ 	.byte	0x3f
	.zero		1


	//   ....[86]....
        /*104c*/ 	.word	0x0001ed70
        /*1050*/ 	.word	0x00000015
        /*1054*/ 	.word	0x00028c30
        /*1058*/ 	.short	0x010a
        /*105a*/ 	.byte	0x3f
	.zero		1


	//   ....[87]....
        /*105c*/ 	.word	0x0001edc0
        /*1060*/ 	.word	0x00000015
        /*1064*/ 	.word	0x00028c50
        /*1068*/ 	.short	0x010a
        /*106a*/ 	.byte	0x3f
	.zero		1


	//   ....[88]....
        /*106c*/ 	.word	0x0001ee10
        /*1070*/ 	.word	0x000000d7
        /*1074*/ 	.word	0x00028c30
        /*1078*/ 	.short	0x010a
        /*107a*/ 	.byte	0x3f
	.zero		1


	//   ....[89]....
        /*107c*/ 	.word	0x0001ee60
        /*1080*/ 	.word	0x000000d7
        /*1084*/ 	.word	0x00028c50
        /*1088*/ 	.short	0x010a
        /*108a*/ 	.byte	0x3f
	.zero		1


	//   ....[90]....
        /*108c*/ 	.word	0x0001eeb0
        /*1090*/ 	.word	0x00000015
        /*1094*/ 	.word	0x00028c30
        /*1098*/ 	.short	0x010a
        /*109a*/ 	.byte	0x3f
	.zero		1


	//   ....[91]....
        /*109c*/ 	.word	0x0001ef00
        /*10a0*/ 	.word	0x00000015
        /*10a4*/ 	.word	0x00028c50
        /*10a8*/ 	.short	0x010a
        /*10aa*/ 	.byte	0x3f
	.zero		1


	//   ....[92]....
        /*10ac*/ 	.word	0x0001f0a0
        /*10b0*/ 	.word	0x00000012
        /*10b4*/ 	.word	0x00028c20
        /*10b8*/ 	.short	0x010a
        /*10ba*/ 	.byte	0x3f
	.zero		1


	//   ....[93]....
        /*10bc*/ 	.word	0x0001f0f0
        /*10c0*/ 	.word	0x00000005
        /*10c4*/ 	.word	0x00028ca0
        /*10c8*/ 	.short	0x010a
        /*10ca*/ 	.byte	0x3f
	.zero		1


	//   ....[94]....
        /*10cc*/ 	.word	0x0001f140
        /*10d0*/ 	.word	0x00000005
        /*10d4*/ 	.word	0x00028cc0
        /*10d8*/ 	.short	0x010a
        /*10da*/ 	.byte	0x3f
	.zero		1


	//   ....[95]....
        /*10dc*/ 	.word	0x0001f190
        /*10e0*/ 	.word	0x00000005
        /*10e4*/ 	.word	0x00028ca0
        /*10e8*/ 	.short	0x010a
        /*10ea*/ 	.byte	0x3f
	.zero		1


	//   ....[96]....
        /*10ec*/ 	.word	0x0001f1e0
        /*10f0*/ 	.word	0x00000005
        /*10f4*/ 	.word	0x00028cc0
        /*10f8*/ 	.short	0x010a
        /*10fa*/ 	.byte	0x3f
	.zero		1


	//   ....[97]....
        /*10fc*/ 	.word	0x0001f380
        /*1100*/ 	.word	0x00000000
        /*1104*/ 	.word	0x00028c40
        /*1108*/ 	.short	0x010a
        /*110a*/ 	.byte	0x3f
	.zero		1


	//   ....[98]....
        /*110c*/ 	.word	0x0001f900
        /*1110*/ 	.word	0x00000012
        /*1114*/ 	.word	0x00028c20
        /*1118*/ 	.short	0x010a
        /*111a*/ 	.byte	0x3f
	.zero		1


	//   ....[99]....
        /*111c*/ 	.word	0x0001f950
        /*1120*/ 	.word	0x00000000
        /*1124*/ 	.word	0x00028c60
        /*1128*/ 	.short	0x010a
        /*112a*/ 	.byte	0x3f
	.zero		1


	//   ....[100]....
        /*112c*/ 	.word	0x0001f9a0
        /*1130*/ 	.word	0x00000002
        /*1134*/ 	.word	0x00028c40
        /*1138*/ 	.short	0x010a
        /*113a*/ 	.byte	0x3f
	.zero		1


	//   ....[101]....
        /*113c*/ 	.word	0x0001f9f0
        /*1140*/ 	.word	0x00000002
        /*1144*/ 	.word	0x00028c60
        /*1148*/ 	.short	0x010a
        /*114a*/ 	.byte	0x3f
	.zero		1


	//   ....[102]....
        /*114c*/ 	.word	0x0001fa40
        /*1150*/ 	.word	0x00000002
        /*1154*/ 	.word	0x00028c40
        /*1158*/ 	.short	0x010a
        /*115a*/ 	.byte	0x3f
	.zero		1


	//   ....[103]....
        /*115c*/ 	.word	0x0001fa90
        /*1160*/ 	.word	0x00000002
        /*1164*/ 	.word	0x00028c60
        /*1168*/ 	.short	0x010a
        /*116a*/ 	.byte	0x3f
	.zero		1


	//   ....[104]....
        /*116c*/ 	.word	0x0001fae0
        /*1170*/ 	.word	0x00000003
        /*1174*/ 	.word	0x00028c40
        /*1178*/ 	.short	0x010a
        /*117a*/ 	.byte	0x3f
	.zero		1


	//   ....[105]....
        /*117c*/ 	.word	0x0001fb30
        /*1180*/ 	.word	0x00000003
        /*1184*/ 	.word	0x00028c60
        /*1188*/ 	.short	0x010a
        /*118a*/ 	.byte	0x3f
	.zero		1


	//   ....[106]....
        /*118c*/ 	.word	0x000206b0
        /*1190*/ 	.word	0x00000000
        /*1194*/ 	.word	0x00028c20
        /*1198*/ 	.short	0x010a
        /*119a*/ 	.byte	0x3f
	.zero		1


	//   ....[107]....
        /*119c*/ 	.word	0x00020850
        /*11a0*/ 	.word	0x00000006
        /*11a4*/ 	.word	0x00000000
        /*11a8*/ 	.short	0x010a
        /*11aa*/ 	.byte	0x3f
	.zero		1


	//   ....[108]....
        /*11ac*/ 	.word	0x000208a0
        /*11b0*/ 	.word	0x00000007
        /*11b4*/ 	.word	0x00000000
        /*11b8*/ 	.short	0x010a
        /*11ba*/ 	.byte	0x3f
	.zero		1


	//   ....[109]....
        /*11bc*/ 	.word	0x000208f0
        /*11c0*/ 	.word	0x00000004
        /*11c4*/ 	.word	0x00000000
        /*11c8*/ 	.short	0x010a
        /*11ca*/ 	.byte	0x3f
	.zero		1


	//----- nvinfo : EIATTR_NUM_MBARRIERS
	.align		4
.L_1033:
        /*11cc*/ 	.byte	0x03, 0x38
        /*11ce*/ 	.short	0x0016


	//----- nvinfo : EIATTR_EXIT_INSTR_OFFSETS
	.align		4
        /*11d0*/ 	.byte	0x04, 0x1c
        /*11d2*/ 	.short	(.L_1035 - .L_1034)


	//   ....[0]....
.L_1034:
        /*11d4*/ 	.word	0x0001e390


	//----- nvinfo : EIATTR_MAX_THREADS
	.align		4
.L_1035:
        /*11d8*/ 	.byte	0x04, 0x05
        /*11da*/ 	.short	(.L_1037 - .L_1036)
.L_1036:
        /*11dc*/ 	.word	0x00000180
        /*11e0*/ 	.word	0x00000001
        /*11e4*/ 	.word	0x00000001


	//----- nvinfo : EIATTR_CRS_STACK_SIZE
	.align		4
.L_1037:
        /*11e8*/ 	.byte	0x04, 0x1e
        /*11ea*/ 	.short	(.L_1039 - .L_1038)
.L_1038:
        /*11ec*/ 	.word	0x00000000


	//----- nvinfo : EIATTR_CBANK_PARAM_SIZE
	.align		4
.L_1039:
        /*11f0*/ 	.byte	0x03, 0x19
        /*11f2*/ 	.short	0x0af0


	//----- nvinfo : EIATTR_PARAM_CBANK
	.align		4
        /*11f4*/ 	.byte	0x04, 0x0a
        /*11f6*/ 	.short	(.L_1041 - .L_1040)
	.align		4
.L_1040:
        /*11f8*/ 	.word	index@(.nv.constant0._ZN7cutlass13device_kernelIN5flash11enable_sm90INS1_16FlashAttnFwdSm90INS1_25CollectiveMainloopFwdSm90ILi2EN4cute5tupleIJNS5_1CILi1EEES8_S8_EEENS6_IJNS7_ILi64EEESA_SA_EEELi512ENS_6half_tEfNS_4arch4Sm90ELb1ELb0ELb0ELb1ELb0ELb1ELb0ELb0ELb0ELb1ELb1ELb0EEENS1_21CollectiveEpilogueFwdINS6_IJSA_NS7_ILi512EEESA_EEES9_SC_SE_Li256ELb1ELb1ELb1ELb0EEENS1_36VarlenDynamicPersistentTileSchedulerILi64ELi64ELi256ELi128ELb1ELb1ELb1ELb1ELb1ELb1EEEEEEEEEvNT_6ParamsE)
        /*11fc*/ 	.short	0x0210
        /*11fe*/ 	.short	0x0af0


	//----- nvinfo : EIATTR_SW_WAR
	.align		4
.L_1041:
        /*1200*/ 	.byte	0x04, 0x36
        /*1202*/ 	.short	(.L_1043 - .L_1042)
.L_1042:
        /*1204*/ 	.word	0x00000008
.L_1043:


//--------------------- .nv.info._ZN7cutlass13device_kernelIN5flash11enable_sm90INS1_16FlashAttnFwdSm90INS1_25CollectiveMainloopFwdSm90ILi2EN4cute5tupleIJNS5_1CILi1EEES8_S8_EEENS6_IJNS7_ILi64EEESA_SA_EEELi512ENS_6half_tEfNS_4arch4Sm90ELb1ELb0ELb0ELb1ELb0ELb0ELb1ELb0ELb0ELb1ELb1ELb0EEENS1_21CollectiveEpilogueFwdINS6_IJSA_NS7_ILi512EEESA_EEES9_SC_SE_Li256ELb1ELb1ELb1ELb0EEENS1_36VarlenDynamicPersistentTileSchedulerILi64ELi64ELi256ELi128ELb1ELb1ELb1ELb1ELb1ELb1EEEEEEEEEvNT_6ParamsE --------------------------
	.section	.nv.info._ZN7cutlass13device_kernelIN5flash11enable_sm90INS1_16FlashAttnFwdSm90INS1_25CollectiveMainloopFwdSm90ILi2EN4cute5tupleIJNS5_1CILi1EEES8_S8_EEENS6_IJNS7_ILi64EEESA_SA_EEELi512ENS_6half_tEfNS_4arch4Sm90ELb1ELb0ELb0ELb1ELb0ELb0ELb1ELb0ELb0ELb1ELb1ELb0EEENS1_21CollectiveEpilogueFwdINS6_IJSA_NS7_ILi512EEESA_EEES9_SC_SE_Li256ELb1ELb1ELb1ELb0EEENS1_36VarlenDynamicPersistentTileSchedulerILi64ELi64ELi256ELi128ELb1ELb1ELb1ELb1ELb1ELb1EEEEEEEEEvNT_6ParamsE,"",@"SHT_CUDA_INFO"
	.sectionflags	@""
	.align	4


	//----- nvinfo : EIATTR_CUDA_API_VERSION
	.align		4
        /*0000*/ 	.byte	0x04, 0x37
        /*0002*/ 	.short	(.L_1045 - .L_1044)
.L_1044:
        /*0004*/ 	.word	0x00000082


	//----- nvinfo : EIATTR_KPARAM_INFO
	.align		4
.L_1045:
        /*0008*/ 	.byte	0x04, 0x17
        /*000a*/ 	.short	(.L_1047 - .L_1046)
.L_1046:
        /*000c*/ 	.word	0x00000000
        /*0010*/ 	.short	0x0000
        /*0012*/ 	.short	0x0070
        /*0014*/ 	.byte	0x00, 0xf0, 0x01, 0x2e


	//----- nvinfo : EIATTR_SPARSE_MMA_MASK
	.align		4
.L_1047:
        /*0018*/ 	.byte	0x03, 0x50
        /*001a*/ 	.short	0x0000


	//----- nvinfo : EIATTR_MAXREG_COUNT
	.align		4
        /*001c*/ 	.byte	0x03, 0x1b
        /*001e*/ 	.short	0x00a8


	//----- nvinfo : EIATTR_NUM_BARRIERS
	.align		4
        /*0020*/ 	.byte	0x02, 0x4c
        /*0022*/ 	.byte	0x10
	.zero		1


	//----- nvinfo : EIATTR_EXTERNS
	.align		4
        /*0024*/ 	.byte	0x04, 0x0f
        /*0026*/ 	.short	(.L_1049 - .L_1048)


	//   ....[0]....
	.align		4
.L_1048:
        /*0028*/ 	.word	index@(__assertfail)


	//----- nvinfo : EIATTR_ANNOTATIONS
	.align		4
.L_1049:
        /*002c*/ 	.byte	0x04, 0x55
        /*002e*/ 	.short	(.L_1051 - .L_1050)


	//   ....[0]....
.L_1050:
        /* <DEDUP_REMOVED lines=88> */


	//----- nvinfo : EIATTR_MERCURY_ISA_VERSION
	.align		4
.L_1051:
        /*0598*/ 	.byte	0x03, 0x5f
        /*059a*/ 	.short	0x0101


	//----- nvinfo : EIATTR_UNUSED_LOAD_BYTE_OFFSET
	.align		4
        /*059c*/ 	.byte	0x04, 0x44
        /*059e*/ 	.short	(.L_1053 - .L_1052)


	//   ....[0]....
.L_1052:
        /*05a0*/ 	.word	0x00000a40
        /*05a4*/ 	.word	0x0000fff0


	//   ....[1]....
        /*05a8*/ 	.word	0x0000d7d0
        /*05ac*/ 	.word	0x0000fff0


	//----- nvinfo : EIATTR_INT_WARP_WIDE_INSTR_OFFSETS
	.align		4
.L_1053:
        /*05b0*/ 	.byte	0x04, 0x31
        /*05b2*/ 	.short	(.L_1055 - .L_1054)


	//   ....[0]....
.L_1054:
        /*05b4*/ 	.word	0x00000130


	//   ....[1]....
        /*05b8*/ 	.word	0x00000170


	//   ....[2]....
        /*05bc*/ 	.word	0x000001e0


	//   ....[3]....
        /*05c0*/ 	.word	0x000001f0


	//   ....[4]....
        /*05c4*/ 	.word	0x00013ba0


	//   ....[5]....
        /*05c8*/ 	.word	0x00013c00


	//   ....[6]....
        /*05cc*/ 	.word	0x00019590


	//   ....[7]....
        /*05d0*/ 	.word	0x00019620


	//----- nvinfo : EIATTR_COOP_GROUP_MASK_REGIDS
	.align		4
.L_1055:
        /*05d4*/ 	.byte	0x04, 0x29
        /*05d6*/ 	.short	(.L_1057 - .L_1056)


	//   ....[0]....
.L_1056:
        /*05d8*/ 	.word	0xffffffff


	//   ....[1]....
        /*05dc*/ 	.word	0xffffffff


	//   ....[2]....
        /*05e0*/ 	.word	0xffffffff


	//   ....[3]....
        /*05e4*/ 	.word	0xffffffff


	//   ....[4]....
        /*05e8*/ 	.word	0xffffffff


	//   ....[5]....
        /*05ec*/ 	.word	0xffffffff


	//   ....[6]....
        /*05f0*/ 	.word	0xffffffff


	//   ....[7]....
        /*05f4*/ 	.word	0xffffffff


	//   ....[8]....
        /*05f8*/ 	.word	0xffffffff


	//   ....[9]....
        /*05fc*/ 	.word	0xffffffff


	//   ....[10]....
        /*0600*/ 	.word	0xffffffff


	//   ....[11]....
        /*0604*/ 	.word	0xffffffff


	//   ....[12]....
        /*0608*/ 	.word	0xffffffff


	//   ....[13]....
        /*060c*/ 	.word	0xffffffff


	//   ....[14]....
        /*0610*/ 	.word	0xffffffff


	//   ....[15]....
        /*0614*/ 	.word	0xffffffff


	//   ....[16]....
        /*0618*/ 	.word	0xffffffff


	//   ....[17]....
        /*061c*/ 	.word	0xffffffff


	//   ....[18]....
        /*0620*/ 	.word	0xffffffff


	//   ....[19]....
        /*0624*/ 	.word	0xffffffff


	//   ....[20]....
        /*0628*/ 	.word	0xffffffff


	//   ....[21]....
        /*062c*/ 	.word	0xffffffff


	//   ....[22]....
        /*0630*/ 	.word	0xffffffff


	//   ....[23]....
        /*0634*/ 	.word	0xffffffff


	//   ....[24]....
        /*0638*/ 	.word	0xffffffff


	//   ....[25]....
        /*063c*/ 	.word	0xffffffff


	//   ....[26]....
        /*0640*/ 	.word	0xffffffff


	//   ....[27]....
        /*0644*/ 	.word	0xffffffff


	//   ....[28]....
        /*0648*/ 	.word	0xffffffff


	//   ....[29]....
        /*064c*/ 	.word	0xffffffff


	//   ....[30]....
        /*0650*/ 	.word	0xffffffff


	//   ....[31]....
        /*0654*/ 	.word	0xffffffff


	//   ....[32]....
        /*0658*/ 	.word	0xffffffff


	//   ....[33]....
        /*065c*/ 	.word	0xffffffff


	//   ....[34]....
        /*0660*/ 	.word	0xffffffff


	//   ....[35]....
        /*0664*/ 	.word	0xffffffff


	//   ....[36]....
        /*0668*/ 	.word	0xffffffff


	//   ....[37]....
        /*066c*/ 	.word	0xffffffff


	//   ....[38]....
        /*0670*/ 	.word	0xffffffff


	//   ....[39]....
        /*0674*/ 	.word	0xffffffff


	//   ....[40]....
        /*0678*/ 	.word	0xffffffff


	//   ....[41]....
        /*067c*/ 	.word	0xffffffff


	//   ....[42]....
        /*0680*/ 	.word	0xffffffff


	//   ....[43]....
        /*0684*/ 	.word	0xffffffff


	//   ....[44]....
        /*0688*/ 	.word	0xffffffff


	//   ....[45]....
        /*068c*/ 	.word	0xffffffff


	//   ....[46]....
        /*0690*/ 	.word	0xffffffff


	//   ....[47]....
        /*0694*/ 	.word	0xffffffff


	//   ....[48]....
        /*0698*/ 	.word	0xffffffff


	//   ....[49]....
        /*069c*/ 	.word	0xffffffff


	//   ....[50]....
        /*06a0*/ 	.word	0xffffffff


	//   ....[51]....
        /*06a4*/ 	.word	0xffffffff


	//   ....[52]....
        /*06a8*/ 	.word	0xffffffff


	//   ....[53]....
        /*06ac*/ 	.word	0xffffffff


	//   ....[54]....
        /*06b0*/ 	.word	0xffffffff


	//   ....[55]....
        /*06b4*/ 	.word	0xffffffff


	//   ....[56]....
        /*06b8*/ 	.word	0xffffffff


	//   ....[57]....
        /*06bc*/ 	.word	0xffffffff


	//   ....[58]....
        /*06c0*/ 	.word	0xffffffff


	//   ....[59]....
        /*06c4*/ 	.word	0xffffffff


	//   ....[60]....
        /*06c8*/ 	.word	0xffffffff


	//   ....[61]....
        /*06cc*/ 	.word	0xffffffff


	//   ....[62]....
        /*06d0*/ 	.word	0xffffffff


	//   ....[63]....
        /*06d4*/ 	.word	0xffffffff


	//   ....[64]....
        /*06d8*/ 	.word	0xffffffff


	//   ....[65]....
        /*06dc*/ 	.word	0xffffffff


	//   ....[66]....
        /*06e0*/ 	.word	0xffffffff


	//   ....[67]....
        /*06e4*/ 	.word	0xffffffff


	//   ....[68]....
        /*06e8*/ 	.word	0xffffffff


	//   ....[69]....
        /*06ec*/ 	.word	0xffffffff


	//   ....[70]....
        /*06f0*/ 	.word	0xffffffff


	//   ....[71]....
        /*06f4*/ 	.word	0xffffffff


	//   ....[72]....
        /*06f8*/ 	.word	0xffffffff


	//   ....[73]....
        /*06fc*/ 	.word	0xffffffff


	//   ....[74]....
        /*0700*/ 	.word	0xffffffff


	//   ....[75]....
        /*0704*/ 	.word	0xffffffff


	//   ....[76]....
        /*0708*/ 	.word	0xffffffff


	//   ....[77]....
        /*070c*/ 	.word	0xffffffff


	//   ....[78]....
        /*0710*/ 	.word	0xffffffff


	//   ....[79]....
        /*0714*/ 	.word	0xffffffff


	//   ....[80]....
        /*0718*/ 	.word	0xffffffff


	//   ....[81]....
        /*071c*/ 	.word	0xffffffff


	//   ....[82]....
        /*0720*/ 	.word	0xffffffff


	//   ....[83]....
        /*0724*/ 	.word	0xffffffff


	//   ....[84]....
        /*0728*/ 	.word	0xffffffff


	//   ....[85]....
        /*072c*/ 	.word	0xffffffff


	//   ....[86]....
        /*0730*/ 	.word	0xffffffff


	//   ....[87]....
        /*0734*/ 	.word	0xffffffff


	//   ....[88]....
        /*0738*/ 	.word	0xffffffff


	//   ....[89]....
        /*073c*/ 	.word	0xffffffff


	//   ....[90]....
        /*0740*/ 	.word	0xffffffff


	//   ....[91]....
        /*0744*/ 	.word	0xffffffff


	//   ....[92]....
        /*0748*/ 	.word	0xffffffff


	//   ....[93]....
        /*074c*/ 	.word	0xffffffff


	//   ....[94]....
        /*0750*/ 	.word	0xffffffff


	//   ....[95]....
        /*0754*/ 	.word	0xffffffff


	//   ....[96]....
        /*0758*/ 	.word	0xffffffff


	//   ....[97]....
        /*075c*/ 	.word	0xffffffff


	//   ....[98]....
        /*0760*/ 	.word	0xffffffff


	//   ....[99]....
        /*0764*/ 	.word	0xffffffff


	//   ....[100]....
        /*0768*/ 	.word	0xffffffff


	//   ....[101]....
        /*076c*/ 	.word	0xffffffff


	//   ....[102]....
        /*0770*/ 	.word	0xffffffff


	//   ....[103]....
        /*0774*/ 	.word	0xffffffff


	//   ....[104]....
        /*0778*/ 	.word	0xffffffff


	//   ....[105]....
        /*077c*/ 	.word	0x0500000f


	//   ....[106]....
        /*0780*/ 	.word	0x0500000f


	//   ....[107]....
        /*0784*/ 	.word	0x0500000f


	//   ....[108]....
        /*0788*/ 	.word	0x0500000f


	//   ....[109]....
        /*078c*/ 	.word	0x0500000f


	//   ....[110]....
        /*0790*/ 	.word	0x0500000f


	//   ....[111]....
        /*0794*/ 	.word	0x0500000f


	//   ....[112]....
        /*0798*/ 	.word	0x0500000f


	//   ....[113]....
        /*079c*/ 	.word	0x0500000f


	//   ....[114]....
        /*07a0*/ 	.word	0x0500000f


	//   ....[115]....
        /*07a4*/ 	.word	0x0500000f


	//   ....[116]....
        /*07a8*/ 	.word	0x0500000f


	//   ....[117]....
        /*07ac*/ 	.word	0x0500000f


	//   ....[118]....
        /*07b0*/ 	.word	0x0500000f


	//   ....[119]....
        /*07b4*/ 	.word	0x0500000f


	//   ....[120]....
        /*07b8*/ 	.word	0x0500000f


	//   ....[121]....
        /*07bc*/ 	.word	0x0500000f


	//   ....[122]....
        /*07c0*/ 	.word	0x0500000f


	//   ....[123]....
        /*07c4*/ 	.word	0x0500000f


	//   ....[124]....
        /*07c8*/ 	.word	0x0500000f


	//   ....[125]....
        /*07cc*/ 	.word	0x0500000f


	//   ....[126]....
        /*07d0*/ 	.word	0x0500000f


	//   ....[127]....
        /*07d4*/ 	.word	0x0500000f


	//   ....[128]....
        /*07d8*/ 	.word	0x0500000f


	//   ....[129]....
        /*07dc*/ 	.word	0x0500000f


	//   ....[130]....
        /*07e0*/ 	.word	0x0500000f


	//   ....[131]....
        /*07e4*/ 	.word	0x0500000f


	//   ....[132]....
        /*07e8*/ 	.word	0x0500000f


	//   ....[133]....
        /*07ec*/ 	.word	0x0500000f


	//   ....[134]....
        /*07f0*/ 	.word	0x0500000f


	//   ....[135]....
        /*07f4*/ 	.word	0x0500000f


	//   ....[136]....
        /*07f8*/ 	.word	0x0500000f


	//   ....[137]....
        /*07fc*/ 	.word	0x0500000f


	//   ....[138]....
        /*0800*/ 	.word	0x0500000f


	//   ....[139]....
        /*0804*/ 	.word	0x0500000f


	//   ....[140]....
        /*0808*/ 	.word	0x0500000f


	//----- nvinfo : EIATTR_COOP_GROUP_INSTR_OFFSETS
	.align		4
.L_1057:
        /*080c*/ 	.byte	0x04, 0x28
        /*080e*/ 	.short	(.L_1059 - .L_1058)


	//   ....[0]....
.L_1058:
        /*0810*/ 	.word	0x00000070


	//   ....[1]....
        /*0814*/ 	.word	0x00000140


	//   ....[2]....
        /*0818*/ 	.word	0x00000190


	//   ....[3]....
        /*081c*/ 	.word	0x000003a0


	//   ....[4]....
        /*0820*/ 	.word	0x00000500


	//   ....[5]....
        /*0824*/ 	.word	0x00000620


	//   ....[6]....
        /*0828*/ 	.word	0x00000780


	//   ....[7]....
        /*082c*/ 	.word	0x00001f80


	//   ....[8]....
        /*0830*/ 	.word	0x00003f60


	//   ....[9]....
        /*0834*/ 	.word	0x00004f70


	//   ....[10]....
        /*0838*/ 	.word	0x00005b70


	//   ....[11]....
        /*083c*/ 	.word	0x00005ba0


	//   ....[12]....
        /*0840*/ 	.word	0x00005f60


	//   ....[13]....
        /*0844*/ 	.word	0x000060b0


	//   ....[14]....
        /*0848*/ 	.word	0x00006280


	//   ....[15]....
        /*084c*/ 	.word	0x000063d0


	//   ....[16]....
        /*0850*/ 	.word	0x00006d30


	//   ....[17]....
        /*0854*/ 	.word	0x000079b0


	//   ....[18]....
        /*0858*/ 	.word	0x00008550


	//   ....[19]....
        /*085c*/ 	.word	0x000088a0


	//   ....[20]....
        /*0860*/ 	.word	0x000088d0


	//   ....[21]....
        /*0864*/ 	.word	0x00008b60


	//   ....[22]....
        /*0868*/ 	.word	0x00008c50


	//   ....[23]....
        /*086c*/ 	.word	0x00008d90


	//   ....[24]....
        /*0870*/ 	.word	0x00009f60


	//   ....[25]....
        /*0874*/ 	.word	0x0000abf0


	//   ....[26]....
        /*0878*/ 	.word	0x0000b880


	//   ....[27]....
        /*087c*/ 	.word	0x0000b8b0


	//   ....[28]....
        /*0880*/ 	.word	0x0000bb40


	//   ....[29]....
        /*0884*/ 	.word	0x0000bd10


	//   ....[30]....
        /*0888*/ 	.word	0x0000cc90


	//   ....[31]....
        /*088c*/ 	.word	0x0000ccd0


	//   ....[32]....
        /*0890*/ 	.word	0x0000cd30


	//   ....[33]....
        /*0894*/ 	.word	0x0000cd60


	//   ....[34]....
        /*0898*/ 	.word	0x0000cd90


	//   ....[35]....
        /*089c*/ 	.word	0x0000e510


	//   ....[36]....
        /*08a0*/ 	.word	0x0000e880


	//   ....[37]....
        /*08a4*/ 	.word	0x0000e890


	//   ....[38]....
        /*08a8*/ 	.word	0x0000e8a0


	//   ....[39]....
        /*08ac*/ 	.word	0x0000e8d0


	//   ....[40]....
        /*08b0*/ 	.word	0x0000f520


	//   ....[41]....
        /*08b4*/ 	.word	0x0000f560


	//   ....[42]....
        /*08b8*/ 	.word	0x0000f810


	//   ....[43]....
        /*08bc*/ 	.word	0x0000f830


	//   ....[44]....
        /*08c0*/ 	.word	0x0000ff10


	//   ....[45]....
        /*08c4*/ 	.word	0x0000ff40


	//   ....[46]....
        /*08c8*/ 	.word	0x000107d0


	//   ....[47]....
        /*08cc*/ 	.word	0x000107f0


	//   ....[48]....
        /*08d0*/ 	.word	0x00011ad0


	//   ....[49]....
        /*08d4*/ 	.word	0x00011b10


	//   ....[50]....
        /*08d8*/ 	.word	0x00011d50


	//   ....[51]....
        /*08dc*/ 	.word	0x00011d70


	//   ....[52]....
        /*08e0*/ 	.word	0x00012030


	//   ....[53]....
        /*08e4*/ 	.word	0x00012240


	//   ....[54]....
        /*08e8*/ 	.word	0x00012270


	//   ....[55]....
        /*08ec*/ 	.word	0x000122a0


	//   ....[56]....
        /*08f0*/ 	.word	0x000122d0


	//   ....[57]....
        /*08f4*/ 	.word	0x00012300


	//   ....[58]....
        /*08f8*/ 	.word	0x00012330


	//   ....[59]....
        /*08fc*/ 	.word	0x000124d0


	//   ....[60]....
        /*0900*/ 	.word	0x00012500


	//   ....[61]....
        /*0904*/ 	.word	0x00012530


	//   ....[62]....
        /*0908*/ 	.word	0x00012560


	//   ....[63]....
        /*090c*/ 	.word	0x00012590


	//   ....[64]....
        /*0910*/ 	.word	0x000125c0


	//   ....[65]....
        /*0914*/ 	.word	0x00012660


	//   ....[66]....
        /*0918*/ 	.word	0x00012690


	//   ....[67]....
        /*091c*/ 	.word	0x000126a0


	//   ....[68]....
        /*0920*/ 	.word	0x000126d0


	//   ....[69]....
        /*0924*/ 	.word	0x00014180


	//   ....[70]....
        /*0928*/ 	.word	0x00014c10


	//   ....[71]....
        /*092c*/ 	.word	0x00014c40


	//   ....[72]....
        /*0930*/ 	.word	0x00014c60


	//   ....[73]....
        /*0934*/ 	.word	0x00014d10


	//   ....[74]....
        /*0938*/ 	.word	0x00014da0


	//   ....[75]....
        /*093c*/ 	.word	0x00014dc0


	//   ....[76]....
        /*0940*/ 	.word	0x00014e50


	//   ....[77]....
        /*0944*/ 	.word	0x00014e60


	//   ....[78]....
        /*0948*/ 	.word	0x000157f0


	//   ....[79]....
        /*094c*/ 	.word	0x00015880


	//   ....[80]....
        /*0950*/ 	.word	0x000158d0


	//   ....[81]....
        /*0954*/ 	.word	0x00015a00


	//   ....[82]....
        /*0958*/ 	.word	0x00015b70


	//   ....[83]....
        /*095c*/ 	.word	0x00015b80


	//   ....[84]....
        /*0960*/ 	.word	0x00015ce0


	//   ....[85]....
        /*0964*/ 	.word	0x00015cf0


	//   ....[86]....
        /*0968*/ 	.word	0x000198a0


	//   ....[87]....
        /*096c*/ 	.word	0x000198d0


	//   ....[88]....
        /*0970*/ 	.word	0x00019930


	//   ....[89]....
        /*0974*/ 	.word	0x00019960


	//   ....[90]....
        /*0978*/ 	.word	0x00019990


	//   ....[91]....
        /*097c*/ 	.word	0x000199c0


	//   ....[92]....
        /*0980*/ 	.word	0x000199f0


	//   ....[93]....
        /*0984*/ 	.word	0x00019a20


	//   ....[94]....
        /*0988*/ 	.word	0x00019be0


	//   ....[95]....
        /*098c*/ 	.word	0x00019c10


	//   ....[96]....
        /*0990*/ 	.word	0x00019c40


	//   ....[97]....
        /*0994*/ 	.word	0x00019c70


	//   ....[98]....
        /*0998*/ 	.word	0x00019ca0


	//   ....[99]....
        /*099c*/ 	.word	0x00019cd0


	//   ....[100]....
        /*09a0*/ 	.word	0x00019da0


	//   ....[101]....
        /*09a4*/ 	.word	0x00019dc0


	//   ....[102]....
        /*09a8*/ 	.word	0x00019dd0


	//   ....[103]....
        /*09ac*/ 	.word	0x00019e50


	//   ....[104]....
        /*09b0*/ 	.word	0x0001a990


	//   ....[105]....
        /*09b4*/ 	.word	0x0001af50


	//   ....[106]....
        /*09b8*/ 	.word	0x0001b0d0


	//   ....[107]....
        /*09bc*/ 	.word	0x0001b130


	//   ....[108]....
        /*09c0*/ 	.word	0x0001b1c0


	//   ....[109]....
        /*09c4*/ 	.word	0x0001b210


	//   ....[110]....
        /*09c8*/ 	.word	0x0001b370


	//   ....[111]....
        /*09cc*/ 	.word	0x0001b410


	//   ....[112]....
        /*09d0*/ 	.word	0x0001b4c0


	//   ....[113]....
        /*09d4*/ 	.word	0x0001b5a0


	//   ....[114]....
        /*09d8*/ 	.word	0x0001b760


	//   ....[115]....
        /*09dc*/ 	.word	0x0001b840


	//   ....[116]....
        /*09e0*/ 	.word	0x0001bad0


	//   ....[117]....
        /*09e4*/ 	.word	0x0001bbd0


	//   ....[118]....
        /*09e8*/ 	.word	0x0001bda0


	//   ....[119]....
        /*09ec*/ 	.word	0x0001be60


	//   ....[120]....
        /*09f0*/ 	.word	0x0001c080


	//   ....[121]....
        /*09f4*/ 	.word	0x0001c0d0


	//   ....[122]....
        /*09f8*/ 	.word	0x0001c400


	//   ....[123]....
        /*09fc*/ 	.word	0x0001c4a0


	//   ....[124]....
        /*0a00*/ 	.word	0x0001c630


	//   ....[125]....
        /*0a04*/ 	.word	0x0001c6b0


	//   ....[126]....
        /*0a08*/ 	.word	0x0001c730


	//   ....[127]....
        /*0a0c*/ 	.word	0x0001c7b0


	//   ....[128]....
        /*0a10*/ 	.word	0x0001c830


	//   ....[129]....
        /*0a14*/ 	.word	0x0001c8c0


	//   ....[130]....
        /*0a18*/ 	.word	0x0001c960


	//   ....[131]....
        /*0a1c*/ 	.word	0x0001ca10


	//   ....[132]....
        /*0a20*/ 	.word	0x0001ca90


	//   ....[133]....
        /*0a24*/ 	.word	0x0001cb10


	//   ....[134]....
        /*0a28*/ 	.word	0x0001cb90


	//   ....[135]....
        /*0a2c*/ 	.word	0x0001cc20


	//   ....[136]....
        /*0a30*/ 	.word	0x0001cca0


	//   ....[137]....
        /*0a34*/ 	.word	0x0001cd50


	//   ....[138]....
        /*0a38*/ 	.word	0x0001cda0


	//   ....[139]....
        /*0a3c*/ 	.word	0x0001ce60


	//   ....[140]....
        /*0a40*/ 	.word	0x0001cf90


	//----- nvinfo : EIATTR_REG_RECONFIG
	.align		4
.L_1059:
        /*0a44*/ 	.byte	0x01, 0x54
	.zero		2


	//----- nvinfo : EIATTR_SYSCALL_OFFSETS
	.align		4
        /*0a48*/ 	.byte	0x04, 0x46
        /*0a4a*/ 	.short	(.L_1061 - .L_1060)


	//   ....[0]....
.L_1060:
        /*0a4c*/ 	.word	0x00004110


	//   ....[1]....
        /*0a50*/ 	.word	0x00013da0


	//   ....[2]....
        /*0a54*/ 	.word	0x00013ef0


	//   ....[3]....
        /*0a58*/ 	.word	0x00013ff0


	//   ....[4]....
        /*0a5c*/ 	.word	0x00014830


	//   ....[5]....
        /*0a60*/ 	.word	0x00015170


	//----- nvinfo : EIATTR_MBARRIER_INSTR_OFFSETS
	.align		4
.L_1061:
        /*0a64*/ 	.byte	0x04, 0x39
        /*0a66*/ 	.short	(.L_1063 - .L_1062)


	//   ....[0]....
.L_1062:
        /*0a68*/ 	.word	0x00000280
        /*0a6c*/ 	.word	0x000000ff
        /*0a70*/ 	.word	0x00038800
        /*0a74*/ 	.short	0x0100
        /*0a76*/ 	.byte	0x08
	.zero		1


	//   ....[1]....
        /*0a78*/ 	.word	0x00000290
        /*0a7c*/ 	.word	0x000000ff
        /*0a80*/ 	.word	0x00038810
        /*0a84*/ 	.short	0x0100
        /*0a86*/ 	.byte	0x08
	.zero		1


	//   ....[2]....
        /*0a88*/ 	.word	0x000002a0
        /*0a8c*/ 	.word	0x000000ff
        /*0a90*/ 	.word	0x00038820
        /*0a94*/ 	.short	0x0100
        /*0a96*/ 	.byte	0x08
	.zero		1


	//   ....[3]....
        /*0a98*/ 	.word	0x00000350
        /*0a9c*/ 	.word	0x000000ff
        /*0aa0*/ 	.word	0x00038830
        /*0aa4*/ 	.short	0x0100
        /*0aa6*/ 	.byte	0x06
	.zero		1


	//   ....[4]....
        /*0aa8*/ 	.word	0x00000360
        /*0aac*/ 	.word	0x000000ff
        /*0ab0*/ 	.word	0x00038840
        /*0ab4*/ 	.short	0x0100
        /*0ab6*/ 	.byte	0x06
	.zero		1


	//   ....[5]....
        /*0ab8*/ 	.word	0x00000370
        /*0abc*/ 	.word	0x000000ff
        /*0ac0*/ 	.word	0x00038838
        /*0ac4*/ 	.short	0x0100
        /*0ac6*/ 	.byte	0x06
	.zero		1


	//   ....[6]....
        /*0ac8*/ 	.word	0x00000380
        /*0acc*/ 	.word	0x000000ff
        /*0ad0*/ 	.word	0x00038848
        /*0ad4*/ 	.short	0x0100
        /*0ad6*/ 	.byte	0x06
	.zero		1


	//   ....[7]....
        /*0ad8*/ 	.word	0x000004b0
        /*0adc*/ 	.word	0x000000ff
        /*0ae0*/ 	.word	0x00038850
        /*0ae4*/ 	.short	0x0100
        /*0ae6*/ 	.byte	0x08
	.zero		1


	//   ....[8]....
        /*0ae8*/ 	.word	0x000004c0
        /*0aec*/ 	.word	0x000000ff
        /*0af0*/ 	.word	0x00038860
        /*0af4*/ 	.short	0x0100
        /*0af6*/ 	.byte	0x08
	.zero		1


	//   ....[9]....
        /*0af8*/ 	.word	0x000004d0
        /*0afc*/ 	.word	0x000000ff
        /*0b00*/ 	.word	0x00038858
        /*0b04*/ 	.short	0x0100
        /*0b06*/ 	.byte	0x08
	.zero		1


	//   ....[10]....
        /*0b08*/ 	.word	0x000004e0
        /*0b0c*/ 	.word	0x000000ff
        /*0b10*/ 	.word	0x00038868
        /*0b14*/ 	.short	0x0100
        /*0b16*/ 	.byte	0x08
	.zero		1


	//   ....[11]....
        /*0b18*/ 	.word	0x000005d0
        /*0b1c*/ 	.word	0x000000ff
        /*0b20*/ 	.word	0x00038870
        /*0b24*/ 	.short	0x0100
        /*0b26*/ 	.byte	0x06
	.zero		1


	//   ....[12]....
        /*0b28*/ 	.word	0x000005e0
        /*0b2c*/ 	.word	0x000000ff
        /*0b30*/ 	.word	0x00038880
        /*0b34*/ 	.short	0x0100
        /*0b36*/ 	.byte	0x06
	.zero		1


	//   ....[13]....
        /*0b38*/ 	.word	0x000005f0
        /*0b3c*/ 	.word	0x000000ff
        /*0b40*/ 	.word	0x00038878
        /*0b44*/ 	.short	0x0100
        /*0b46*/ 	.byte	0x06
	.zero		1


	//   ....[14]....
        /*0b48*/ 	.word	0x00000600
        /*0b4c*/ 	.word	0x000000ff
        /*0b50*/ 	.word	0x00038888
        /*0b54*/ 	.short	0x0100
        /*0b56*/ 	.byte	0x06
	.zero		1


	//   ....[15]....
        /*0b58*/ 	.word	0x00000730
        /*0b5c*/ 	.word	0x000000ff
        /*0b60*/ 	.word	0x00038890
        /*0b64*/ 	.short	0x0100
        /*0b66*/ 	.byte	0x08
	.zero		1


	//   ....[16]....
        /*0b68*/ 	.word	0x00000740
        /*0b6c*/ 	.word	0x000000ff
        /*0b70*/ 	.word	0x000388a0
        /*0b74*/ 	.short	0x0100
        /*0b76*/ 	.byte	0x08
	.zero		1


	//   ....[17]....
        /*0b78*/ 	.word	0x00000750
        /*0b7c*/ 	.word	0x000000ff
        /*0b80*/ 	.word	0x00038898
        /*0b84*/ 	.short	0x0100
        /*0b86*/ 	.byte	0x08
	.zero		1


	//   ....[18]....
        /*0b88*/ 	.word	0x00000760
        /*0b8c*/ 	.word	0x000000ff
        /*0b90*/ 	.word	0x000388a8
        /*0b94*/ 	.short	0x0100
        /*0b96*/ 	.byte	0x08
	.zero		1


	//   ....[19]....
        /*0b98*/ 	.word	0x00000890
        /*0b9c*/ 	.word	0x000000ff
        /*0ba0*/ 	.word	0x000388b0
        /*0ba4*/ 	.short	0x0100
        /*0ba6*/ 	.byte	0x08
	.zero		1


	//   ....[20]....
        /*0ba8*/ 	.word	0x000008a0
        /*0bac*/ 	.word	0x000000ff
        /*0bb0*/ 	.word	0x000388c0
        /*0bb4*/ 	.short	0x0100
        /*0bb6*/ 	.byte	0x08
	.zero		1


	//   ....[21]....
        /*0bb8*/ 	.word	0x000008b0
        /*0bbc*/ 	.word	0x000000ff
        /*0bc0*/ 	.word	0x000388b8
        /*0bc4*/ 	.short	0x0100
        /*0bc6*/ 	.byte	0x08
	.zero		1


	//   ....[22]....
        /*0bc8*/ 	.word	0x000008c0
        /*0bcc*/ 	.word	0x000000ff
        /*0bd0*/ 	.word	0x000388c8
        /*0bd4*/ 	.short	0x0100
        /*0bd6*/ 	.byte	0x08
	.zero		1


	//   ....[23]....
        /*0bd8*/ 	.word	0x00002350
        /*0bdc*/ 	.word	0x00000004
        /*0be0*/ 	.word	0x00000000
        /*0be4*/ 	.short	0x0101
        /*0be6*/ 	.byte	0x3f
	.zero		1


	//   ....[24]....
        /*0be8*/ 	.word	0x00002e40
        /*0bec*/ 	.word	0x00000004
        /*0bf0*/ 	.word	0x00000000
        /*0bf4*/ 	.short	0x0101
        /*0bf6*/ 	.byte	0x3f
	.zero		1


	//   ....[25]....
        /*0bf8*/ 	.word	0x000041c0
        /*0bfc*/ 	.word	0x00000010
        /*0c00*/ 	.word	0x00038800
        /*0c04*/ 	.short	0x010a
        /*0c06*/ 	.byte	0x3f
	.zero		1


	//   ....[26]....
        /*0c08*/ 	.word	0x00004230
        /*0c0c*/ 	.word	0x00000009
        /*0c10*/ 	.word	0x00038830
        /*0c14*/ 	.short	0x010a
        /*0c16*/ 	.byte	0x3f
	.zero		1


	//   ....[27]....
        /*0c18*/ 	.word	0x000042a0
        /*0c1c*/ 	.word	0x00000009
        /*0c20*/ 	.word	0x00038830
        /*0c24*/ 	.short	0x010a
        /*0c26*/ 	.byte	0x3f
	.zero		1


	//   ....[28]....
        /*0c28*/ 	.word	0x00004520
        /*0c2c*/ 	.word	0x00000010
        /*0c30*/ 	.word	0x00038810
        /*0c34*/ 	.short	0x010a
        /*0c36*/ 	.byte	0x3f
	.zero		1


	//   ....[29]....
        /*0c38*/ 	.word	0x00004560
        /*0c3c*/ 	.word	0x00000009
        /*0c40*/ 	.word	0x00038850
        /*0c44*/ 	.short	0x010a
        /*0c46*/ 	.byte	0x3f
	.zero		1


	//   ....[30]....
        /*0c48*/ 	.word	0x00004630
        /*0c4c*/ 	.word	0x00000009
        /*0c50*/ 	.word	0x00038850
        /*0c54*/ 	.short	0x010a
        /*0c56*/ 	.byte	0x3f
	.zero		1


	//   ....[31]....
        /*0c58*/ 	.word	0x00006610
        /*0c5c*/ 	.word	0x00000007
        /*0c60*/ 	.word	0x00000000
        /*0c64*/ 	.short	0x0101
        /*0c66*/ 	.byte	0x3f
	.zero		1


	//   ....[32]....
        /*0c68*/ 	.word	0x00006d50
        /*0c6c*/ 	.word	0x00000009
        /*0c70*/ 	.word	0x00000000
        /*0c74*/ 	.short	0x0101
        /*0c76*/ 	.byte	0x3f
	.zero		1


	//   ....[33]....
        /*0c78*/ 	.word	0x00006e60
        /*0c7c*/ 	.word	0x00000009
        /*0c80*/ 	.word	0x00038830
        /*0c84*/ 	.short	0x010a
        /*0c86*/ 	.byte	0x3f
	.zero		1


	//   ....[34]....
        /*0c88*/ 	.word	0x00006eb0
        /*0c8c*/ 	.word	0x00000009
        /*0c90*/ 	.word	0x00038830
        /*0c94*/ 	.short	0x010a
        /*0c96*/ 	.byte	0x3f
	.zero		1


	//   ....[35]....
        /*0c98*/ 	.word	0x00007030
        /*0c9c*/ 	.word	0x00000009
        /*0ca0*/ 	.word	0x00038850
        /*0ca4*/ 	.short	0x010a
        /*0ca6*/ 	.byte	0x3f
	.zero		1


	//   ....[36]....
        /*0ca8*/ 	.word	0x00007070
        /*0cac*/ 	.word	0x00000009
        /*0cb0*/ 	.word	0x00038850
        /*0cb4*/ 	.short	0x010a
        /*0cb6*/ 	.byte	0x3f
	.zero		1


	//   ....[37]....
        /*0cb8*/ 	.word	0x00008fa0
        /*0cbc*/ 	.word	0x0000000b
        /*0cc0*/ 	.word	0x00000000
        /*0cc4*/ 	.short	0x0101
        /*0cc6*/ 	.byte	0x3f
	.zero		1


	//   ....[38]....
        /*0cc8*/ 	.word	0x00009f80
        /*0ccc*/ 	.word	0x00000009
        /*0cd0*/ 	.word	0x00000000
        /*0cd4*/ 	.short	0x0101
        /*0cd6*/ 	.byte	0x3f
	.zero		1


	//   ....[39]....
        /*0cd8*/ 	.word	0x0000a0c0
        /*0cdc*/ 	.word	0x00000009
        /*0ce0*/ 	.word	0x00038830
        /*0ce4*/ 	.short	0x010a
        /*0ce6*/ 	.byte	0x3f
	.zero		1


	//   ....[40]....
        /*0ce8*/ 	.word	0x0000a110
        /*0cec*/ 	.word	0x00000009
        /*0cf0*/ 	.word	0x00038830
        /*0cf4*/ 	.short	0x010a
        /*0cf6*/ 	.byte	0x3f
	.zero		1


	//   ....[41]....
        /*0cf8*/ 	.word	0x0000a290
        /*0cfc*/ 	.word	0x00000009
        /*0d00*/ 	.word	0x00038850
        /*0d04*/ 	.short	0x010a
        /*0d06*/ 	.byte	0x3f
	.zero		1


	//   ....[42]....
        /*0d08*/ 	.word	0x0000a2d0
        /*0d0c*/ 	.word	0x00000009
        /*0d10*/ 	.word	0x00038850
        /*0d14*/ 	.short	0x010a
        /*0d16*/ 	.byte	0x3f
	.zero		1


	//   ....[43]....
        /*0d18*/ 	.word	0x0000c020
        /*0d1c*/ 	.word	0x000000a3
        /*0d20*/ 	.word	0x00000000
        /*0d24*/ 	.short	0x0101
        /*0d26*/ 	.byte	0x3f
	.zero		1


	//   ....[44]....
        /*0d28*/ 	.word	0x0000ccb0
        /*0d2c*/ 	.word	0x00000009
        /*0d30*/ 	.word	0x00000000
        /*0d34*/ 	.short	0x0101
        /*0d36*/ 	.byte	0x3f
	.zero		1


	//   ....[45]....
        /*0d38*/ 	.word	0x0000f550
        /*0d3c*/ 	.word	0x00000008
        /*0d40*/ 	.word	0x00000000
        /*0d44*/ 	.short	0x0101
        /*0d46*/ 	.byte	0x3f
	.zero		1


	//   ....[46]....
        /*0d48*/ 	.word	0x0000fe40
        /*0d4c*/ 	.word	0x00000008
        /*0d50*/ 	.word	0x00000000
        /*0d54*/ 	.short	0x0101
        /*0d56*/ 	.byte	0x3f
	.zero		1


	//   ....[47]....
        /*0d58*/ 	.word	0x000143e0
        /*0d5c*/ 	.word	0x00000000
        /*0d60*/ 	.word	0x00038840
        /*0d64*/ 	.short	0x010a
        /*0d66*/ 	.byte	0x3f
	.zero		1


	//   ....[48]....
        /*0d68*/ 	.word	0x00014f20
        /*0d6c*/ 	.word	0x00000012
        /*0d70*/ 	.word	0x00038800
        /*0d74*/ 	.short	0x0107
        /*0d76*/ 	.byte	0x3f
	.zero		1


	//   ....[49]....
        /*0d78*/ 	.word	0x00014fc0
        /*0d7c*/ 	.word	0x00000012
        /*0d80*/ 	.word	0x00038800
        /*0d84*/ 	.short	0x0101
        /*0d86*/ 	.byte	0x3f
	.zero		1


	//   ....[50]....
        /*0d88*/ 	.word	0x00015ef0
        /*0d8c*/ 	.word	0x00000012
        /*0d90*/ 	.word	0x00038810
        /*0d94*/ 	.short	0x0107
        /*0d96*/ 	.byte	0x3f
	.zero		1


	//   ....[51]....
        /*0d98*/ 	.word	0x00015ff0
        /*0d9c*/ 	.word	0x00000012
        /*0da0*/ 	.word	0x00038810
        /*0da4*/ 	.short	0x0101
        /*0da6*/ 	.byte	0x3f
	.zero		1


	//   ....[52]....
        /*0da8*/ 	.word	0x00016010
        /*0dac*/ 	.word	0x00000012
        /*0db0*/ 	.word	0x00038820
        /*0db4*/ 	.short	0x010a
        /*0db6*/ 	.byte	0x3f
	.zero		1


	//   ....[53]....
        /*0db8*/ 	.word	0x000160f0
        /*0dbc*/ 	.word	0x00000000
        /*0dc0*/ 	.word	0x00038860
        /*0dc4*/ 	.short	0x010a
        /*0dc6*/ 	.byte	0x3f
	.zero		1


	//   ....[54]....
        /*0dc8*/ 	.word	0x00016d80
        /*0dcc*/ 	.word	0x00000003
        /*0dd0*/ 	.word	0x00038840
        /*0dd4*/ 	.short	0x010a
        /*0dd6*/ 	.byte	0x3f
	.zero		1


	//   ....[55]....
        /*0dd8*/ 	.word	0x00016fe0
        /*0ddc*/ 	.word	0x00000003
        /*0de0*/ 	.word	0x00038860
        /*0de4*/ 	.short	0x010a
        /*0de6*/ 	.byte	0x3f
	.zero		1


	//   ....[56]....
        /*0de8*/ 	.word	0x00017ba0
        /*0dec*/ 	.word	0x00000004
        /*0df0*/ 	.word	0x00038840
        /*0df4*/ 	.short	0x010a
        /*0df6*/ 	.byte	0x3f
	.zero		1


	//   ....[57]....
        /*0df8*/ 	.word	0x00017df0
        /*0dfc*/ 	.word	0x00000004
        /*0e00*/ 	.word	0x00038860
        /*0e04*/ 	.short	0x010a
        /*0e06*/ 	.byte	0x3f
	.zero		1


	//   ....[58]....
        /*0e08*/ 	.word	0x00018930
        /*0e0c*/ 	.word	0x00000004
        /*0e10*/ 	.word	0x00038840
        /*0e14*/ 	.short	0x010a
        /*0e16*/ 	.byte	0x3f
	.zero		1


	//   ....[59]....
        /*0e18*/ 	.word	0x00018b90
        /*0e1c*/ 	.word	0x00000004
        /*0e20*/ 	.word	0x00038860
        /*0e24*/ 	.short	0x010a
        /*0e26*/ 	.byte	0x3f
	.zero		1


	//   ....[60]....
        /*0e28*/ 	.word	0x0001a910
        /*0e2c*/ 	.word	0x00000000
        /*0e30*/ 	.word	0x00038820
        /*0e34*/ 	.short	0x010a
        /*0e36*/ 	.byte	0x3f
	.zero		1


	//   ....[61]....
        /*0e38*/ 	.word	0x0001aad0
        /*0e3c*/ 	.word	0x00000006
        /*0e40*/ 	.word	0x00000000
        /*0e44*/ 	.short	0x010a
        /*0e46*/ 	.byte	0x3f
	.zero		1


	//   ....[62]....
        /*0e48*/ 	.word	0x0001ab40
        /*0e4c*/ 	.word	0x00000007
        /*0e50*/ 	.word	0x00000000
        /*0e54*/ 	.short	0x010a
        /*0e56*/ 	.byte	0x3f
	.zero		1


	//   ....[63]....
        /*0e58*/ 	.word	0x0001abb0
        /*0e5c*/ 	.word	0x00000004
        /*0e60*/ 	.word	0x00000000
        /*0e64*/ 	.short	0x010a
        /*0e66*/ 	.byte	0x3f
	.zero		1


	//   ....[64]....
        /*0e68*/ 	.word	0x0001abe0
        /*0e6c*/ 	.word	0x00000003
        /*0e70*/ 	.word	0x00000000
        /*0e74*/ 	.short	0x010a
        /*0e76*/ 	.byte	0x3f
	.zero		1


	//   ....[65]....
        /*0e78*/ 	.word	0x0001ac40
        /*0e7c*/ 	.word	0x00000010
        /*0e80*/ 	.word	0x00038800
        /*0e84*/ 	.short	0x010a
        /*0e86*/ 	.byte	0x3f
	.zero		1


	//   ....[66]....
        /*0e88*/ 	.word	0x0001ac90
        /*0e8c*/ 	.word	0x00000009
        /*0e90*/ 	.word	0x00038830
        /*0e94*/ 	.short	0x010a
        /*0e96*/ 	.byte	0x3f
	.zero		1


	//   ....[67]....
        /*0e98*/ 	.word	0x0001ace0
        /*0e9c*/ 	.word	0x00000010
        /*0ea0*/ 	.word	0x00038810
        /*0ea4*/ 	.short	0x010a
        /*0ea6*/ 	.byte	0x3f
	.zero		1


	//   ....[68]....
        /*0ea8*/ 	.word	0x0001ad30
        /*0eac*/ 	.word	0x00000009
        /*0eb0*/ 	.word	0x00038850
        /*0eb4*/ 	.short	0x010a
        /*0eb6*/ 	.byte	0x3f
	.zero		1


	//   ....[69]....
        /*0eb8*/ 	.word	0x0001ad80
        /*0ebc*/ 	.word	0x00000009
        /*0ec0*/ 	.word	0x00038830
        /*0ec4*/ 	.short	0x010a
        /*0ec6*/ 	.byte	0x3f
	.zero		1


	//   ....[70]....
        /*0ec8*/ 	.word	0x0001add0
        /*0ecc*/ 	.word	0x00000009
        /*0ed0*/ 	.word	0x00038850
        /*0ed4*/ 	.short	0x010a
        /*0ed6*/ 	.byte	0x3f
	.zero		1


	//   ....[71]....
        /*0ed8*/ 	.word	0x0001ae20
        /*0edc*/ 	.word	0x00000009
        /*0ee0*/ 	.word	0x00038830
        /*0ee4*/ 	.short	0x010a
        /*0ee6*/ 	.byte	0x3f
	.zero		1


	//   ....[72]....
        /*0ee8*/ 	.word	0x0001ae70
        /*0eec*/ 	.word	0x00000009
        /*0ef0*/ 	.word	0x00038850
        /*0ef4*/ 	.short	0x010a
        /*0ef6*/ 	.byte	0x3f
	.zero		1


	//   ....[73]....
        /*0ef8*/ 	.word	0x0001b010
        /*0efc*/ 	.word	0x00000000
        /*0f00*/ 	.word	0x00038840
        /*0f04*/ 	.short	0x010a
        /*0f06*/ 	.byte	0x3f
	.zero		1


	//   ....[74]....
        /*0f08*/ 	.word	0x0001c110
        /*0f0c*/ 	.word	0x00000012
        /*0f10*/ 	.word	0x00038820
        /*0f14*/ 	.short	0x010a
        /*0f16*/ 	.byte	0x3f
	.zero		1


	//   ....[75]....
        /*0f18*/ 	.word	0x0001c160
        /*0f1c*/ 	.word	0x00000000
        /*0f20*/ 	.word	0x00038860
        /*0f24*/ 	.short	0x010a
        /*0f26*/ 	.byte	0x3f
	.zero		1


	//   ....[76]....
        /*0f28*/ 	.word	0x0001c1b0
        /*0f2c*/ 	.word	0x00000003
        /*0f30*/ 	.word	0x00038840
        /*0f34*/ 	.short	0x010a
        /*0f36*/ 	.byte	0x3f
	.zero		1


	//   ....[77]....
        /*0f38*/ 	.word	0x0001c200
        /*0f3c*/ 	.word	0x00000003
        /*0f40*/ 	.word	0x00038860
        /*0f44*/ 	.short	0x010a
        /*0f46*/ 	.byte	0x3f
	.zero		1


	//   ....[78]....
        /*0f48*/ 	.word	0x0001c250
        /*0f4c*/ 	.word	0x00000004
        /*0f50*/ 	.word	0x00038840
        /*0f54*/ 	.short	0x010a
        /*0f56*/ 	.byte	0x3f
	.zero		1


	//   ....[79]....
        /*0f58*/ 	.word	0x0001c2a0
        /*0f5c*/ 	.word	0x00000004
        /*0f60*/ 	.word	0x00038860
        /*0f64*/ 	.short	0x010a
        /*0f66*/ 	.byte	0x3f
	.zero		1


	//   ....[80]....
        /*0f68*/ 	.word	0x0001c2f0
        /*0f6c*/ 	.word	0x00000004
        /*0f70*/ 	.word	0x00038840
        /*0f74*/ 	.short	0x010a
        /*0f76*/ 	.byte	0x3f
	.zero		1


	//   ....[81]....
        /*0f78*/ 	.word	0x0001c340
        /*0f7c*/ 	.word	0x00000004
        /*0f80*/ 	.word	0x00038860
        /*0f84*/ 	.short	0x010a
        /*0f86*/ 	.byte	0x3f
	.zero		1


	//   ....[82]....
        /*0f88*/ 	.word	0x0001ceb0
        /*0f8c*/ 	.word	0x00000000
        /*0f90*/ 	.word	0x00038820
        /*0f94*/ 	.short	0x010a
        /*0f96*/ 	.byte	0x3f
	.zero		1


	//   ....[83]....
        /*0f98*/ 	.word	0x0001d050
        /*0f9c*/ 	.word	0x00000006
        /*0fa0*/ 	.word	0x00000000
        /*0fa4*/ 	.short	0x010a
        /*0fa6*/ 	.byte	0x3f
	.zero		1


	//   ....[84]....
        /*0fa8*/ 	.word	0x0001d0a0
        /*0fac*/ 	.word	0x00000007
        /*0fb0*/ 	.word	0x00000000
        /*0fb4*/ 	.short	0x010a
        /*0fb6*/ 	.byte	0x3f
	.zero		1


	//   ....[85]....
        /*0fb8*/ 	.word	0x0001d0f0
        /*0fbc*/ 	.word	0x00000004
        /*0fc0*/ 	.word	0x00000000
        /*0fc4*/ 	.short	0x010a
        /*0fc6*/ 	.byte	0x3f
	.zero		1


	//----- nvinfo : EIATTR_NUM_MBARRIERS
	.align		4
.L_1063:
        /*0fc8*/ 	.byte	0x03, 0x38
        /*0fca*/ 	.short	0x0017


	//----- nvinfo : EIATTR_EXIT_INSTR_OFFSETS
	.align		4
        /*0fcc*/ 	.byte	0x04, 0x1c
        /*0fce*/ 	.short	(.L_1065 - .L_1064)


	//   ....[0]....
.L_1064:
        /*0fd0*/ 	.word	0x00000a70


	//   ....[1]....
        /*0fd4*/ 	.word	0x00011fd0


	//   ....[2]....
        /*0fd8*/ 	.word	0x0001ac30


	//----- nvinfo : EIATTR_MAX_THREADS
	.align		4
.L_1065:
        /*0fdc*/ 	.byte	0x04, 0x05
        /*0fde*/ 	.short	(.L_1067 - .L_1066)
.L_1066:
        /*0fe0*/ 	.word	0x00000180
        /*0fe4*/ 	.word	0x00000001
        /*0fe8*/ 	.word	0x00000001


	//----- nvinfo : EIATTR_CRS_STACK_SIZE
	.align		4
.L_1067:
        /*0fec*/ 	.byte	0x04, 0x1e
        /*0fee*/ 	.short	(.L_1069 - .L_1068)
.L_1068:
        /*0ff0*/ 	.word	0x00000000


	//----- nvinfo : EIATTR_CBANK_PARAM_SIZE
	.align		4
.L_1069:
        /*0ff4*/ 	.byte	0x03, 0x19
        /*0ff6*/ 	.short	0x0bf0


	//----- nvinfo : EIATTR_PARAM_CBANK
	.align		4
        /*0ff8*/ 	.byte	0x04, 0x0a
        /*0ffa*/ 	.short	(.L_1071 - .L_1070)
	.align		4
.L_1070:
        /*0ffc*/ 	.word	index@(.nv.constant0._ZN7cutlass13device_kernelIN5flash11enable_sm90INS1_16FlashAttnFwdSm90INS1_25CollectiveMainloopFwdSm90ILi2EN4cute5tupleIJNS5_1CILi1EEES8_S8_EEENS6_IJNS7_ILi64EEESA_SA_EEELi512ENS_6half_tEfNS_4arch4Sm90ELb1ELb0ELb0ELb1ELb0ELb0ELb1ELb0ELb0ELb1ELb1ELb0EEENS1_21CollectiveEpilogueFwdINS6_IJSA_NS7_ILi512EEESA_EEES9_SC_SE_Li256ELb1ELb1ELb1ELb0EEENS1_36VarlenDynamicPersistentTileSchedulerILi64ELi64ELi256ELi128ELb1ELb1ELb1ELb1ELb1ELb1EEEEEEEEEvNT_6ParamsE)
        /*1000*/ 	.short	0x0210
        /*1002*/ 	.short	0x0bf0


	//----- nvinfo : EIATTR_SW_WAR
	.align		4
.L_1071:
        /*1004*/ 	.byte	0x04, 0x36
        /*1006*/ 	.short	(.L_1073 - .L_1072)
.L_1072:
        /*1008*/ 	.word	0x00000008
.L_1073:


//--------------------- .nv.info._ZN7cutlass13device_kernelIN5flash11enable_sm90INS1_16FlashAttnFwdSm90INS1_25CollectiveMainloopFwdSm90ILi2EN4cute5tupleIJNS5_1CILi1EEES8_S8_EEENS6_IJNS7_ILi64EEESA_SA_EEELi512ENS_6half_tEfNS_4arch4Sm90ELb1ELb0ELb0ELb1ELb0ELb1ELb1ELb0ELb0ELb1ELb1ELb0EEENS1_21CollectiveEpilogueFwdINS6_IJSA_NS7_ILi512EEESA_EEES9_SC_SE_Li256ELb1ELb1ELb1ELb0EEENS1_36VarlenDynamicPersistentTileSchedulerILi64ELi64ELi256ELi128ELb1ELb1ELb1ELb1ELb1ELb1EEEEEEEEEvNT_6ParamsE --------------------------
	.section	.nv.info._ZN7cutlass13device_kernelIN5flash11enable_sm90INS1_16FlashAttnFwdSm90INS1_25CollectiveMainloopFwdSm90ILi2EN4cute5tupleIJNS5_1CILi1EEES8_S8_EEENS6_IJNS7_ILi64EEESA_SA_EEELi512ENS_6half_tEfNS_4arch4Sm90ELb1ELb0ELb0ELb1ELb0ELb1ELb1ELb0ELb0ELb1ELb1ELb0EEENS1_21CollectiveEpilogueFwdINS6_IJSA_NS7_ILi512EEESA_EEES9_SC_SE_Li256ELb1ELb1ELb1ELb0EEENS1_36VarlenDynamicPersistentTileSchedulerILi64ELi64ELi256ELi128ELb1ELb1ELb1ELb1ELb1ELb1EEEEEEEEEvNT_6ParamsE,"",@"SHT_CUDA_INFO"
	.sectionflags	@""
	.align	4


	//----- nvinfo : EIATTR_CUDA_API_VERSION
	.align		4
        /*0000*/ 	.byte	0x04, 0x37
        /*0002*/ 	.short	(.L_1075 - .L_1074)
.L_1074:
        /*0004*/ 	.word	0x00000082


	//----- nvinfo : EIATTR_KPARAM_INFO
	.align		4
.L_1075:
        /*0008*/ 	.byte	0x04, 0x17
        /*000a*/ 	.short	(.L_1077 - .L_1076)
.L_1076:
        /*000c*/ 	.word	0x00000000
        /*0010*/ 	.short	0x0000
        /*0012*/ 	.short	0x0070
        /*0014*/ 	.byte	0x00, 0xf0, 0x01, 0x2e


	//----- nvinfo : EIATTR_SPARSE_MMA_MASK
	.align		4
.L_1077:
        /*0018*/ 	.byte	0x03, 0x50
        /*001a*/ 	.short	0x0000


	//----- nvinfo : EIATTR_MAXREG_COUNT
	.align		4
        /*001c*/ 	.byte	0x03, 0x1b
        /*001e*/ 	.short	0x00a8


	//----- nvinfo : EIATTR_NUM_BARRIERS
	.align		4
        /*0020*/ 	.byte	0x02, 0x4c
        /*0022*/ 	.byte	0x10
	.zero		1


	//----- nvinfo : EIATTR_EXTERNS
	.align		4
        /*0024*/ 	.byte	0x04, 0x0f
        /*0026*/ 	.short	(.L_1079 - .L_1078)


	//   ....[0]....
	.align		4
.L_1078:
        /*0028*/ 	.word	index@(__assertfail)


	//----- nvinfo : EIATTR_ANNOTATIONS
	.align		4
.L_1079:
        /*002c*/ 	.byte	0x04, 0x55
        /*002e*/ 	.short	(.L_1081 - .L_1080)


	//   ....[0]....
.L_1080:
        /* <DEDUP_REMOVED lines=104> */


	//----- nvinfo : EIATTR_MERCURY_ISA_VERSION
	.align		4
.L_1081:
        /*0698*/ 	.byte	0x03, 0x5f
        /*069a*/ 	.short	0x0101


	//----- nvinfo : EIATTR_UNUSED_LOAD_BYTE_OFFSET
	.align		4
        /*069c*/ 	.byte	0x04, 0x44
        /*069e*/ 	.short	(.L_1083 - .L_1082)


	//   ....[0]....
.L_1082:
        /*06a0*/ 	.word	0x00000ab0
        /*06a4*/ 	.word	0x0000fff0


	//   ....[1]....
        /*06a8*/ 	.word	0x000146a0
        /*06ac*/ 	.word	0x0000fff0


	//----- nvinfo : EIATTR_INT_WARP_WIDE_INSTR_OFFSETS
	.align		4
.L_1083:
        /*06b0*/ 	.byte	0x04, 0x31
        /*06b2*/ 	.short	(.L_1085 - .L_1084)


	//   ....[0]....
.L_1084:
        /*06b4*/ 	.word	0x00000190


	//   ....[1]....
        /*06b8*/ 	.word	0x000001d0


	//   ....[2]....
        /*06bc*/ 	.word	0x00000240


	//   ....[3]....
        /*06c0*/ 	.word	0x00000250


	//   ....[4]....
        /*06c4*/ 	.word	0x0001cc60


	//   ....[5]....
        /*06c8*/ 	.word	0x0001ccc0


	//   ....[6]....
        /*06cc*/ 	.word	0x00022650


	//   ....[7]....
        /*06d0*/ 	.word	0x000226b0


	//----- nvinfo : EIATTR_COOP_GROUP_MASK_REGIDS
	.align		4
.L_1085:
        /*06d4*/ 	.byte	0x04, 0x29
        /*06d6*/ 	.short	(.L_1087 - .L_1086)


	//   ....[0]....
.L_1086:
        /*06d8*/ 	.word	0xffffffff


	//   ....[1]....
        /*06dc*/ 	.word	0xffffffff


	//   ....[2]....
        /*06e0*/ 	.word	0xffffffff


	//   ....[3]....
        /*06e4*/ 	.word	0xffffffff


	//   ....[4]....
        /*06e8*/ 	.word	0xffffffff


	//   ....[5]....
        /*06ec*/ 	.word	0xffffffff


	//   ....[6]....
        /*06f0*/ 	.word	0xffffffff


	//   ....[7]....
        /*06f4*/ 	.word	0xffffffff


	//   ....[8]....
        /*06f8*/ 	.word	0xffffffff


	//   ....[9]....
        /*06fc*/ 	.word	0xffffffff


	//   ....[10]....
        /*0700*/ 	.word	0xffffffff


	//   ....[11]....
        /*0704*/ 	.word	0xffffffff


	//   ....[12]....
        /*0708*/ 	.word	0xffffffff


	//   ....[13]....
        /*070c*/ 	.word	0xffffffff


	//   ....[14]....
        /*0710*/ 	.word	0xffffffff


	//   ....[15]....
        /*0714*/ 	.word	0xffffffff


	//   ....[16]....
        /*0718*/ 	.word	0xffffffff


	//   ....[17]....
        /*071c*/ 	.word	0xffffffff


	//   ....[18]....
        /*0720*/ 	.word	0xffffffff


	//   ....[19]....
        /*0724*/ 	.word	0xffffffff


	//   ....[20]....
        /*0728*/ 	.word	0xffffffff


	//   ....[21]....
        /*072c*/ 	.word	0xffffffff


	//   ....[22]....
        /*0730*/ 	.word	0xffffffff


	//   ....[23]....
        /*0734*/ 	.word	0xffffffff


	//   ....[24]....
        /*0738*/ 	.word	0xffffffff


	//   ....[25]....
        /*073c*/ 	.word	0xffffffff


	//   ....[26]....
        /*0740*/ 	.word	0xffffffff


	//   ....[27]....
        /*0744*/ 	.word	0xffffffff


	//   ....[28]....
        /*0748*/ 	.word	0xffffffff


	//   ....[29]....
        /*074c*/ 	.word	0xffffffff


	//   ....[30]....
        /*0750*/ 	.word	0xffffffff


	//   ....[31]....
        /*0754*/ 	.word	0xffffffff


	//   ....[32]....
        /*0758*/ 	.word	0xffffffff


	//   ....[33]....
        /*075c*/ 	.word	0xffffffff


	//   ....[34]....
        /*0760*/ 	.word	0xffffffff


	//   ....[35]....
        /*0764*/ 	.word	0xffffffff


	//   ....[36]....
        /*0768*/ 	.word	0xffffffff


	//   ....[37]....
        /*076c*/ 	.word	0xffffffff


	//   ....[38]....
        /*0770*/ 	.word	0xffffffff


	//   ....[39]....
        /*0774*/ 	.word	0xffffffff


	//   ....[40]....
        /*0778*/ 	.word	0xffffffff


	//   ....[41]....
        /*077c*/ 	.word	0xffffffff


	//   ....[42]....
        /*0780*/ 	.word	0xffffffff


	//   ....[43]....
        /*0784*/ 	.word	0xffffffff


	//   ....[44]....
        /*0788*/ 	.word	0xffffffff


	//   ....[45]....
        /*078c*/ 	.word	0xffffffff


	//   ....[46]....
        /*0790*/ 	.word	0xffffffff


	//   ....[47]....
        /*0794*/ 	.word	0xffffffff


	//   ....[48]....
        /*0798*/ 	.word	0xffffffff


	//   ....[49]....
        /*079c*/ 	.word	0xffffffff


	//   ....[50]....
        /*07a0*/ 	.word	0xffffffff


	//   ....[51]....
        /*07a4*/ 	.word	0xffffffff


	//   ....[52]....
        /*07a8*/ 	.word	0xffffffff


	//   ....[53]....
        /*07ac*/ 	.word	0xffffffff


	//   ....[54]....
        /*07b0*/ 	.word	0xffffffff


	//   ....[55]....
        /*07b4*/ 	.word	0xffffffff


	//   ....[56]....
        /*07b8*/ 	.word	0xffffffff


	//   ....[57]....
        /*07bc*/ 	.word	0xffffffff


	//   ....[58]....
        /*07c0*/ 	.word	0xffffffff


	//   ....[59]....
        /*07c4*/ 	.word	0xffffffff


	//   ....[60]....
        /*07c8*/ 	.word	0xffffffff


	//   ....[61]....
        /*07cc*/ 	.word	0xffffffff


	//   ....[62]....
        /*07d0*/ 	.word	0xffffffff


	//   ....[63]....
        /*07d4*/ 	.word	0xffffffff


	//   ....[64]....
        /*07d8*/ 	.word	0xffffffff


	//   ....[65]....
        /*07dc*/ 	.word	0xffffffff


	//   ....[66]....
        /*07e0*/ 	.word	0xffffffff


	//   ....[67]....
        /*07e4*/ 	.word	0xffffffff


	//   ....[68]....
        /*07e8*/ 	.word	0xffffffff


	//   ....[69]....
        /*07ec*/ 	.word	0xffffffff


	//   ....[70]....
        /*07f0*/ 	.word	0xffffffff


	//   ....[71]....
        /*07f4*/ 	.word	0xffffffff


	//   ....[72]....
        /*07f8*/ 	.word	0xffffffff


	//   ....[73]....
        /*07fc*/ 	.word	0xffffffff


	//   ....[74]....
        /*0800*/ 	.word	0xffffffff


	//   ....[75]....
        /*0804*/ 	.word	0xffffffff


	//   ....[76]....
        /*0808*/ 	.word	0xffffffff


	//   ....[77]....
        /*080c*/ 	.word	0xffffffff


	//   ....[78]....
        /*0810*/ 	.word	0xffffffff


	//   ....[79]....
        /*0814*/ 	.word	0xffffffff


	//   ....[80]....
        /*0818*/ 	.word	0xffffffff


	//   ....[81]....
        /*081c*/ 	.word	0xffffffff


	//   ....[82]....
        /*0820*/ 	.word	0xffffffff


	//   ....[83]....
        /*0824*/ 	.word	0xffffffff


	//   ....[84]....
        /*0828*/ 	.word	0xffffffff


	//   ....[85]....
        /*082c*/ 	.word	0xffffffff


	//   ....[86]....
        /*0830*/ 	.word	0xffffffff


	//   ....[87]....
        /*0834*/ 	.word	0xffffffff


	//   ....[88]....
        /*0838*/ 	.word	0xffffffff


	//   ....[89]....
        /*083c*/ 	.word	0xffffffff


	//   ....[90]....
        /*0840*/ 	.word	0xffffffff


	//   ....[91]....
        /*0844*/ 	.word	0xffffffff


	//   ....[92]....
        /*0848*/ 	.word	0xffffffff


	//   ....[93]....
        /*084c*/ 	.word	0xffffffff


	//   ....[94]....
        /*0850*/ 	.word	0xffffffff


	//   ....[95]....
        /*0854*/ 	.word	0xffffffff


	//   ....[96]....
        /*0858*/ 	.word	0xffffffff


	//   ....[97]....
        /*085c*/ 	.word	0xffffffff


	//   ....[98]....
        /*0860*/ 	.word	0xffffffff


	//   ....[99]....
        /*0864*/ 	.word	0xffffffff


	//   ....[100]....
        /*0868*/ 	.word	0xffffffff


	//   ....[101]....
        /*086c*/ 	.word	0xffffffff


	//   ....[102]....
        /*0870*/ 	.word	0xffffffff


	//   ....[103]....
        /*0874*/ 	.word	0xffffffff


	//   ....[104]....
        /*0878*/ 	.word	0xffffffff


	//   ....[105]....
        /*087c*/ 	.word	0xffffffff


	//   ....[106]....
        /*0880*/ 	.word	0xffffffff


	//   ....[107]....
        /*0884*/ 	.word	0xffffffff


	//   ....[108]....
        /*0888*/ 	.word	0xffffffff


	//   ....[109]....
        /*088c*/ 	.word	0xffffffff


	//   ....[110]....
        /*0890*/ 	.word	0xffffffff


	//   ....[111]....
        /*0894*/ 	.word	0xffffffff


	//   ....[112]....
        /*0898*/ 	.word	0xffffffff


	//   ....[113]....
        /*089c*/ 	.word	0xffffffff


	//   ....[114]....
        /*08a0*/ 	.word	0xffffffff


	//   ....[115]....
        /*08a4*/ 	.word	0xffffffff


	//   ....[116]....
        /*08a8*/ 	.word	0xffffffff


	//   ....[117]....
        /*08ac*/ 	.word	0xffffffff


	//   ....[118]....
        /*08b0*/ 	.word	0xffffffff


	//   ....[119]....
        /*08b4*/ 	.word	0xffffffff


	//   ....[120]....
        /*08b8*/ 	.word	0xffffffff


	//   ....[121]....
        /*08bc*/ 	.word	0xffffffff


	//   ....[122]....
        /*08c0*/ 	.word	0x0500000f


	//   ....[123]....
        /*08c4*/ 	.word	0x0500000f


	//   ....[124]....
        /*08c8*/ 	.word	0x0500000f


	//   ....[125]....
        /*08cc*/ 	.word	0x0500000f


	//   ....[126]....
        /*08d0*/ 	.word	0x0500000f


	//   ....[127]....
        /*08d4*/ 	.word	0x0500000f


	//   ....[128]....
        /*08d8*/ 	.word	0x0500000f


	//   ....[129]....
        /*08dc*/ 	.word	0x0500000f


	//   ....[130]....
        /*08e0*/ 	.word	0x0500000f


	//   ....[131]....
        /*08e4*/ 	.word	0x0500000f


	//   ....[132]....
        /*08e8*/ 	.word	0x0500000f


	//   ....[133]....
        /*08ec*/ 	.word	0x0500000f


	//   ....[134]....
        /*08f0*/ 	.word	0x0500000f


	//   ....[135]....
        /*08f4*/ 	.word	0x0500000f


	//   ....[136]....
        /*08f8*/ 	.word	0x0500000f


	//   ....[137]....
        /*08fc*/ 	.word	0x0500000f


	//   ....[138]....
        /*0900*/ 	.word	0x0500000f


	//   ....[139]....
        /*0904*/ 	.word	0x0500000f


	//   ....[140]....
        /*0908*/ 	.word	0x0500000f


	//   ....[141]....
        /*090c*/ 	.word	0x0500000f


	//   ....[142]....
        /*0910*/ 	.word	0x0500000f


	//   ....[143]....
        /*0914*/ 	.word	0x0500000f


	//   ....[144]....
        /*0918*/ 	.word	0x0500000f


	//   ....[145]....
        /*091c*/ 	.word	0x0500000f


	//   ....[146]....
        /*0920*/ 	.word	0x0500000f


	//   ....[147]....
        /*0924*/ 	.word	0x0500000f


	//   ....[148]....
        /*0928*/ 	.word	0x0500000f


	//   ....[149]....
        /*092c*/ 	.word	0x0500000f


	//   ....[150]....
        /*0930*/ 	.word	0x0500000f


	//   ....[151]....
        /*0934*/ 	.word	0x0500000f


	//   ....[152]....
        /*0938*/ 	.word	0x0500000f


	//   ....[153]....
        /*093c*/ 	.word	0x0500000f


	//   ....[154]....
        /*0940*/ 	.word	0x0500000f


	//   ....[155]....
        /*0944*/ 	.word	0x0500000f


	//   ....[156]....
        /*0948*/ 	.word	0x0500000f


	//   ....[157]....
        /*094c*/ 	.word	0x0500000f


	//   ....[158]....
        /*0950*/ 	.word	0x0500000f


	//   ....[159]....
        /*0954*/ 	.word	0x0500000f


	//   ....[160]....
        /*0958*/ 	.word	0x0500000f


	//   ....[161]....
        /*095c*/ 	.word	0x0500000f


	//   ....[162]....
        /*0960*/ 	.word	0x0500000f


	//   ....[163]....
        /*0964*/ 	.word	0x0500000f


	//   ....[164]....
        /*0968*/ 	.word	0x0500000f


	//   ....[165]....
        /*096c*/ 	.word	0x0500000f


	//   ....[166]....
        /*0970*/ 	.word	0x0500000f


	//   ....[167]....
        /*0974*/ 	.word	0x0500000f


	//   ....[168]....
        /*0978*/ 	.word	0x0500000f


	//   ....[169]....
        /*097c*/ 	.word	0x0500000f


	//   ....[170]....
        /*0980*/ 	.word	0x0500000f


	//   ....[171]....
        /*0984*/ 	.word	0x0500000f


	//   ....[172]....
        /*0988*/ 	.word	0x0500000f


	//   ....[173]....
        /*098c*/ 	.word	0x0500000f


	//   ....[174]....
        /*0990*/ 	.word	0x0500000f


	//----- nvinfo : EIATTR_COOP_GROUP_INSTR_OFFSETS
	.align		4
.L_1087:
        /*0994*/ 	.byte	0x04, 0x28
        /*0996*/ 	.short	(.L_1089 - .L_1088)


	//   ....[0]....
.L_1088:
        /*0998*/ 	.word	0x00000070


	//   ....[1]....
        /*099c*/ 	.word	0x000001a0


	//   ....[2]....
        /*09a0*/ 	.word	0x000001f0


	//   ....[3]....
        /*09a4*/ 	.word	0x00000400


	//   ....[4]....
        /*09a8*/ 	.word	0x00000560


	//   ....[5]....
        /*09ac*/ 	.word	0x00000680


	//   ....[6]....
        /*09b0*/ 	.word	0x000007e0


	//   ....[7]....
        /*09b4*/ 	.word	0x000051c0


	//   ....[8]....
        /*09b8*/ 	.word	0x00007120


	//   ....[9]....
        /*09bc*/ 	.word	0x00007890


	//   ....[10]....
        /*09c0*/ 	.word	0x000078a0


	//   ....[11]....
        /*09c4*/ 	.word	0x000078b0


	//   ....[12]....
        /*09c8*/ 	.word	0x000078c0


	//   ....[13]....
        /*09cc*/ 	.word	0x00007bc0


	//   ....[14]....
        /*09d0*/ 	.word	0x00007bd0


	//   ....[15]....
        /*09d4*/ 	.word	0x00007be0


	//   ....[16]....
        /*09d8*/ 	.word	0x00007bf0


	//   ....[17]....
        /*09dc*/ 	.word	0x00008dd0


	//   ....[18]....
        /*09e0*/ 	.word	0x00008de0


	//   ....[19]....
        /*09e4*/ 	.word	0x00008df0


	//   ....[20]....
        /*09e8*/ 	.word	0x00008e00


	//   ....[21]....
        /*09ec*/ 	.word	0x00009020


	//   ....[22]....
        /*09f0*/ 	.word	0x00009030


	//   ....[23]....
        /*09f4*/ 	.word	0x00009040


	//   ....[24]....
        /*09f8*/ 	.word	0x00009050


	//   ....[25]....
        /*09fc*/ 	.word	0x0000a7d0


	//   ....[26]....
        /*0a00*/ 	.word	0x0000bf10


	//   ....[27]....
        /*0a04*/ 	.word	0x0000bf30


	//   ....[28]....
        /*0a08*/ 	.word	0x0000c300


	//   ....[29]....
        /*0a0c*/ 	.word	0x0000c3a0


	//   ....[30]....
        /*0a10*/ 	.word	0x0000c740


	//   ....[31]....
        /*0a14*/ 	.word	0x0000c7c0


	//   ....[32]....
        /*0a18*/ 	.word	0x0000d0e0


	//   ....[33]....
        /*0a1c*/ 	.word	0x0000d6d0


	//   ....[34]....
        /*0a20*/ 	.word	0x0000ee10


	//   ....[35]....
        /*0a24*/ 	.word	0x0000f0b0


	//   ....[36]....
        /*0a28*/ 	.word	0x0000f1c0


	//   ....[37]....
        /*0a2c*/ 	.word	0x0000f460


	//   ....[38]....
        /*0a30*/ 	.word	0x0000f500


	//   ....[39]....
        /*0a34*/ 	.word	0x0000f620


	//   ....[40]....
        /*0a38*/ 	.word	0x000108a0


	//   ....[41]....
        /*0a3c*/ 	.word	0x00010ef0


	//   ....[42]....
        /*0a40*/ 	.word	0x00012810


	//   ....[43]....
        /*0a44*/ 	.word	0x00012820


	//   ....[44]....
        /*0a48*/ 	.word	0x00012840


	//   ....[45]....
        /*0a4c*/ 	.word	0x000129c0


	//   ....[46]....
        /*0a50*/ 	.word	0x00013b70


	//   ....[47]....
        /*0a54*/ 	.word	0x00013bc0


	//   ....[48]....
        /*0a58*/ 	.word	0x00013c20


	//   ....[49]....
        /*0a5c*/ 	.word	0x00013d70


	//   ....[50]....
        /*0a60*/ 	.word	0x00013f40


	//   ....[51]....
        /*0a64*/ 	.word	0x000153b0


	//   ....[52]....
        /*0a68*/ 	.word	0x00015730


	//   ....[53]....
        /*0a6c*/ 	.word	0x00015740


	//   ....[54]....
        /*0a70*/ 	.word	0x00015750


	//   ....[55]....
        /*0a74*/ 	.word	0x00015760


	//   ....[56]....
        /*0a78*/ 	.word	0x000163c0


	//   ....[57]....
        /*0a7c*/ 	.word	0x00016400


	//   ....[58]....
        /*0a80*/ 	.word	0x00016690


	//   ....[59]....
        /*0a84*/ 	.word	0x000166b0


	//   ....[60]....
        /*0a88*/ 	.word	0x00016ee0


	//   ....[61]....
        /*0a8c*/ 	.word	0x00016f20


	//   ....[62]....
        /*0a90*/ 	.word	0x00017970


	//   ....[63]....
        /*0a94*/ 	.word	0x00017990


	//   ....[64]....
        /*0a98*/ 	.word	0x00018c60


	//   ....[65]....
        /*0a9c*/ 	.word	0x00018c80


	//   ....[66]....
        /*0aa0*/ 	.word	0x00018eb0


	//   ....[67]....
        /*0aa4*/ 	.word	0x00018ed0


	//   ....[68]....
        /*0aa8*/ 	.word	0x00019180


	//   ....[69]....
        /*0aac*/ 	.word	0x00019390


	//   ....[70]....
        /*0ab0*/ 	.word	0x000193c0


	//   ....[71]....
        /*0ab4*/ 	.word	0x000193f0


	//   ....[72]....
        /*0ab8*/ 	.word	0x00019420


	//   ....[73]....
        /*0abc*/ 	.word	0x00019450


	//   ....[74]....
        /*0ac0*/ 	.word	0x00019480


	//   ....[75]....
        /*0ac4*/ 	.word	0x00019620


	//   ....[76]....
        /*0ac8*/ 	.word	0x00019650


	//   ....[77]....
        /*0acc*/ 	.word	0x00019680


	//   ....[78]....
        /*0ad0*/ 	.word	0x000196b0


	//   ....[79]....
        /*0ad4*/ 	.word	0x000196e0


	//   ....[80]....
        /*0ad8*/ 	.word	0x00019710


	//   ....[81]....
        /*0adc*/ 	.word	0x000197b0


	//   ....[82]....
        /*0ae0*/ 	.word	0x000197e0


	//   ....[83]....
        /*0ae4*/ 	.word	0x000197f0


	//   ....[84]....
        /*0ae8*/ 	.word	0x00019820


	//   ....[85]....
        /*0aec*/ 	.word	0x0001ae30


	//   ....[86]....
        /*0af0*/ 	.word	0x0001d240


	//   ....[87]....
        /*0af4*/ 	.word	0x0001dcd0


	//   ....[88]....
        /*0af8*/ 	.word	0x0001dd00


	//   ....[89]....
        /*0afc*/ 	.word	0x0001dd20


	//   ....[90]....
        /*0b00*/ 	.word	0x0001ddd0


	//   ....[91]....
        /*0b04*/ 	.word	0x0001de60


	//   ....[92]....
        /*0b08*/ 	.word	0x0001de80


	//   ....[93]....
        /*0b0c*/ 	.word	0x0001df10


	//   ....[94]....
        /*0b10*/ 	.word	0x0001df20


	//   ....[95]....
        /*0b14*/ 	.word	0x0001e8b0


	//   ....[96]....
        /*0b18*/ 	.word	0x0001e8c0


	//   ....[97]....
        /*0b1c*/ 	.word	0x0001e990


	//   ....[98]....
        /*0b20*/ 	.word	0x0001e9a0


	//   ....[99]....
        /*0b24*/ 	.word	0x0001ec30


	//   ....[100]....
        /*0b28*/ 	.word	0x0001ec40


	//   ....[101]....
        /*0b2c*/ 	.word	0x0001eda0


	//   ....[102]....
        /*0b30*/ 	.word	0x0001edb0


	//   ....[103]....
        /*0b34*/ 	.word	0x00022970


	//   ....[104]....
        /*0b38*/ 	.word	0x000229a0


	//   ....[105]....
        /*0b3c*/ 	.word	0x00022a00


	//   ....[106]....
        /*0b40*/ 	.word	0x00022a30


	//   ....[107]....
        /*0b44*/ 	.word	0x00022a60


	//   ....[108]....
        /*0b48*/ 	.word	0x00022a90


	//   ....[109]....
        /*0b4c*/ 	.word	0x00022ac0


	//   ....[110]....
        /*0b50*/ 	.word	0x00022af0


	//   ....[111]....
        /*0b54*/ 	.word	0x00022cb0


	//   ....[112]....
        /*0b58*/ 	.word	0x00022ce0


	//   ....[113]....
        /*0b5c*/ 	.word	0x00022d10


	//   ....[114]....
        /*0b60*/ 	.word	0x00022d40


	//   ....[115]....
        /*0b64*/ 	.word	0x00022d70


	//   ....[116]....
        /*0b68*/ 	.word	0x00022da0


	//   ....[117]....
        /*0b6c*/ 	.word	0x00022e70


	//   ....[118]....
        /*0b70*/ 	.word	0x00022e90


	//   ....[119]....
        /*0b74*/ 	.word	0x00022ea0


	//   ....[120]....
        /*0b78*/ 	.word	0x00022f20


	//   ....[121]....
        /*0b7c*/ 	.word	0x00023a60


	//   ....[122]....
        /*0b80*/ 	.word	0x00023ea0


	//   ....[123]....
        /*0b84*/ 	.word	0x00023f30


	//   ....[124]....
        /*0b88*/ 	.word	0x00023f80


	//   ....[125]....
        /*0b8c*/ 	.word	0x00023fd0


	//   ....[126]....
        /*0b90*/ 	.word	0x00024070


	//   ....[127]....
        /*0b94*/ 	.word	0x00024100


	//   ....[128]....
        /*0b98*/ 	.word	0x00024150


	//   ....[129]....
        /*0b9c*/ 	.word	0x000241a0


	//   ....[130]....
        /*0ba0*/ 	.word	0x00024290


	//   ....[131]....
        /*0ba4*/ 	.word	0x00024320


	//   ....[132]....
        /*0ba8*/ 	.word	0x00024370


	//   ....[133]....
        /*0bac*/ 	.word	0x000243c0


	//   ....[134]....
        /*0bb0*/ 	.word	0x00024460


	//   ....[135]....
        /*0bb4*/ 	.word	0x000244f0


	//   ....[136]....
        /*0bb8*/ 	.word	0x00024540


	//   ....[137]....
        /*0bbc*/ 	.word	0x00024590


	//   ....[138]....
        /*0bc0*/ 	.word	0x000248f0


	//   ....[139]....
        /*0bc4*/ 	.word	0x00024bd0


	//   ....[140]....
        /*0bc8*/ 	.word	0x00024d50


	//   ....[141]....
        /*0bcc*/ 	.word	0x00024db0


	//   ....[142]....
        /*0bd0*/ 	.word	0x00024e40


	//   ....[143]....
        /*0bd4*/ 	.word	0x00024e90


	//   ....[144]....
        /*0bd8*/ 	.word	0x00024ff0


	//   ....[145]....
        /*0bdc*/ 	.word	0x00025090


	//   ....[146]....
        /*0be0*/ 	.word	0x00025140


	//   ....[147]....
        /*0be4*/ 	.word	0x00025220


	//   ....[148]....
        /*0be8*/ 	.word	0x000253e0


	//   ....[149]....
        /*0bec*/ 	.word	0x000254c0


	//   ....[150]....
        /*0bf0*/ 	.word	0x00025740


	//   ....[151]....
        /*0bf4*/ 	.word	0x00025850


	//   ....[152]....
        /*0bf8*/ 	.word	0x00025a20


	//   ....[153]....
        /*0bfc*/ 	.word	0x00025ae0


	//   ....[154]....
        /*0c00*/ 	.word	0x00025d00


	//   ....[155]....
        /*0c04*/ 	.word	0x00025d50


	//   ....[156]....
        /*0c08*/ 	.word	0x00026080


	//   ....[157]....
        /*0c0c*/ 	.word	0x00026120


	//   ....[158]....
        /*0c10*/ 	.word	0x000262c0


	//   ....[159]....
        /*0c14*/ 	.word	0x00026340


	//   ....[160]....
        /*0c18*/ 	.word	0x000263c0


	//   ....[161]....
        /*0c1c*/ 	.word	0x00026440


	//   ....[162]....
        /*0c20*/ 	.word	0x000264c0


	//   ....[163]....
        /*0c24*/ 	.word	0x00026550


	//   ....[164]....
        /*0c28*/ 	.word	0x000265f0


	//   ....[165]....
        /*0c2c*/ 	.word	0x000266a0


	//   ....[166]....
        /*0c30*/ 	.word	0x00026720


	//   ....[167]....
        /*0c34*/ 	.word	0x000267a0


	//   ....[168]....
        /*0c38*/ 	.word	0x00026820


	//   ....[169]....
        /*0c3c*/ 	.word	0x000268b0


	//   ....[170]....
        /*0c40*/ 	.word	0x00026930


	//   ....[171]....
        /*0c44*/ 	.word	0x000269e0


	//   ....[172]....
        /*0c48*/ 	.word	0x00026a30


	//   ....[173]....
        /*0c4c*/ 	.word	0x00026af0


	//   ....[174]....
        /*0c50*/ 	.word	0x00026c20


	//----- nvinfo : EIATTR_REG_RECONFIG
	.align		4
.L_1089:
        /*0c54*/ 	.byte	0x01, 0x54
	.zero		2


	//----- nvinfo : EIATTR_SYSCALL_OFFSETS
	.align		4
        /*0c58*/ 	.byte	0x04, 0x46
        /*0c5a*/ 	.short	(.L_1091 - .L_1090)


	//   ....[0]....
.L_1090:
        /*0c5c*/ 	.word	0x000020d0


	//   ....[1]....
        /*0c60*/ 	.word	0x00002220


	//   ....[2]....
        /*0c64*/ 	.word	0x000072c0


	//   ....[3]....
        /*0c68*/ 	.word	0x000075e0


	//   ....[4]....
        /*0c6c*/ 	.word	0x0001ce60


	//   ....[5]....
        /*0c70*/ 	.word	0x0001cfb0


	//   ....[6]....
        /*0c74*/ 	.word	0x0001d0b0


	//   ....[7]....
        /*0c78*/ 	.word	0x0001d8f0


	//   ....[8]....
        /*0c7c*/ 	.word	0x0001e230


	//----- nvinfo : EIATTR_MBARRIER_INSTR_OFFSETS
	.align		4
.L_1091:
        /*0c80*/ 	.byte	0x04, 0x39
        /*0c82*/ 	.short	(.L_1093 - .L_1092)


	//   ....[0]....
.L_1092:
        /*0c84*/ 	.word	0x000002e0
        /*0c88*/ 	.word	0x000000ff
        /*0c8c*/ 	.word	0x00038800
        /*0c90*/ 	.short	0x0100
        /*0c92*/ 	.byte	0x08
	.zero		1


	//   ....[1]....
        /*0c94*/ 	.word	0x000002f0
        /*0c98*/ 	.word	0x000000ff
        /*0c9c*/ 	.word	0x00038810
        /*0ca0*/ 	.short	0x0100
        /*0ca2*/ 	.byte	0x08
	.zero		1


	//   ....[2]....
        /*0ca4*/ 	.word	0x00000300
        /*0ca8*/ 	.word	0x000000ff
        /*0cac*/ 	.word	0x00038820
        /*0cb0*/ 	.short	0x0100
        /*0cb2*/ 	.byte	0x08
	.zero		1


	//   ....[3]....
        /*0cb4*/ 	.word	0x000003b0
        /*0cb8*/ 	.word	0x000000ff
        /*0cbc*/ 	.word	0x00038830
        /*0cc0*/ 	.short	0x0100
        /*0cc2*/ 	.byte	0x06
	.zero		1


	//   ....[4]....
        /*0cc4*/ 	.word	0x000003c0
        /*0cc8*/ 	.word	0x000000ff
        /*0ccc*/ 	.word	0x00038840
        /*0cd0*/ 	.short	0x0100
        /*0cd2*/ 	.byte	0x06
	.zero		1


	//   ....[5]....
        /*0cd4*/ 	.word	0x000003d0
        /*0cd8*/ 	.word	0x000000ff
        /*0cdc*/ 	.word	0x00038838
        /*0ce0*/ 	.short	0x0100
        /*0ce2*/ 	.byte	0x06
	.zero		1


	//   ....[6]....
        /*0ce4*/ 	.word	0x000003e0
        /*0ce8*/ 	.word	0x000000ff
        /*0cec*/ 	.word	0x00038848
        /*0cf0*/ 	.short	0x0100
        /*0cf2*/ 	.byte	0x06
	.zero		1


	//   ....[7]....
        /*0cf4*/ 	.word	0x00000510
        /*0cf8*/ 	.word	0x000000ff
        /*0cfc*/ 	.word	0x00038850
        /*0d00*/ 	.short	0x0100
        /*0d02*/ 	.byte	0x08
	.zero		1


	//   ....[8]....
        /*0d04*/ 	.word	0x00000520
        /*0d08*/ 	.word	0x000000ff
        /*0d0c*/ 	.word	0x00038860
        /*0d10*/ 	.short	0x0100
        /*0d12*/ 	.byte	0x08
	.zero		1


	//   ....[9]....
        /*0d14*/ 	.word	0x00000530
        /*0d18*/ 	.word	0x000000ff
        /*0d1c*/ 	.word	0x00038858
        /*0d20*/ 	.short	0x0100
        /*0d22*/ 	.byte	0x08
	.zero		1


	//   ....[10]....
        /*0d24*/ 	.word	0x00000540
        /*0d28*/ 	.word	0x000000ff
        /*0d2c*/ 	.word	0x00038868
        /*0d30*/ 	.short	0x0100
        /*0d32*/ 	.byte	0x08
	.zero		1


	//   ....[11]....
        /*0d34*/ 	.word	0x00000630
        /*0d38*/ 	.word	0x000000ff
        /*0d3c*/ 	.word	0x00038870
        /*0d40*/ 	.short	0x0100
        /*0d42*/ 	.byte	0x06
	.zero		1


	//   ....[12]....
        /*0d44*/ 	.word	0x00000640
        /*0d48*/ 	.word	0x000000ff
        /*0d4c*/ 	.word	0x00038880
        /*0d50*/ 	.short	0x0100
        /*0d52*/ 	.byte	0x06
	.zero		1


	//   ....[13]....
        /*0d54*/ 	.word	0x00000650
        /*0d58*/ 	.word	0x000000ff
        /*0d5c*/ 	.word	0x00038878
        /*0d60*/ 	.short	0x0100
        /*0d62*/ 	.byte	0x06
	.zero		1


	//   ....[14]....
        /*0d64*/ 	.word	0x00000660
        /*0d68*/ 	.word	0x000000ff
        /*0d6c*/ 	.word	0x00038888
        /*0d70*/ 	.short	0x0100
        /*0d72*/ 	.byte	0x06
	.zero		1


	//   ....[15]....
        /*0d74*/ 	.word	0x00000790
        /*0d78*/ 	.word	0x000000ff
        /*0d7c*/ 	.word	0x00038890
        /*0d80*/ 	.short	0x0100
        /*0d82*/ 	.byte	0x08
	.zero		1


	//   ....[16]....
        /*0d84*/ 	.word	0x000007a0
        /*0d88*/ 	.word	0x000000ff
        /*0d8c*/ 	.word	0x000388a0
        /*0d90*/ 	.short	0x0100
        /*0d92*/ 	.byte	0x08
	.zero		1


	//   ....[17]....
        /*0d94*/ 	.word	0x000007b0
        /*0d98*/ 	.word	0x000000ff
        /*0d9c*/ 	.word	0x00038898
        /*0da0*/ 	.short	0x0100
        /*0da2*/ 	.byte	0x08
	.zero		1


	//   ....[18]....
        /*0da4*/ 	.word	0x000007c0
        /*0da8*/ 	.word	0x000000ff
        /*0dac*/ 	.word	0x000388a8
        /*0db0*/ 	.short	0x0100
        /*0db2*/ 	.byte	0x08
	.zero		1


	//   ....[19]....
        /*0db4*/ 	.word	0x000008f0
        /*0db8*/ 	.word	0x000000ff
        /*0dbc*/ 	.word	0x000388b0
        /*0dc0*/ 	.short	0x0100
        /*0dc2*/ 	.byte	0x08
	.zero		1


	//   ....[20]....
        /*0dc4*/ 	.word	0x00000900
        /*0dc8*/ 	.word	0x000000ff
        /*0dcc*/ 	.word	0x000388c0
        /*0dd0*/ 	.short	0x0100
        /*0dd2*/ 	.byte	0x08
	.zero		1


	//   ....[21]....
        /*0dd4*/ 	.word	0x00000910
        /*0dd8*/ 	.word	0x000000ff
        /*0ddc*/ 	.word	0x000388b8
        /*0de0*/ 	.short	0x0100
        /*0de2*/ 	.byte	0x08
	.zero		1


	//   ....[22]....
        /*0de4*/ 	.word	0x00000920
        /*0de8*/ 	.word	0x000000ff
        /*0dec*/ 	.word	0x000388c8
        /*0df0*/ 	.short	0x0100
        /*0df2*/ 	.byte	0x08
	.zero		1


	//   ....[23]....
        /*0df4*/ 	.word	0x00002db0
        /*0df8*/ 	.word	0x0000004b
        /*0dfc*/ 	.word	0x00038890
        /*0e00*/ 	.short	0x010a
        /*0e02*/ 	.byte	0x3f
	.zero		1


	//   ....[24]....
        /*0e04*/ 	.word	0x00003770
        /*0e08*/ 	.word	0x0000004b
        /*0e0c*/ 	.word	0x00038890
        /*0e10*/ 	.short	0x010a
        /*0e12*/ 	.byte	0x3f
	.zero		1


	//   ....[25]....
        /*0e14*/ 	.word	0x00004000
        /*0e18*/ 	.word	0x0000004b
        /*0e1c*/ 	.word	0x00038890
        /*0e20*/ 	.short	0x010a
        /*0e22*/ 	.byte	0x3f
	.zero		1


	//   ....[26]....
        /*0e24*/ 	.word	0x00004200
        /*0e28*/ 	.word	0x00000004
        /*0e2c*/ 	.word	0x00000000
        /*0e30*/ 	.short	0x0101
        /*0e32*/ 	.byte	0x3f
	.zero		1


	//   ....[27]....
        /*0e34*/ 	.word	0x00004240
        /*0e38*/ 	.word	0x0000004b
        /*0e3c*/ 	.word	0x000388b0
        /*0e40*/ 	.short	0x010a
        /*0e42*/ 	.byte	0x3f
	.zero		1


	//   ....[28]....
        /*0e44*/ 	.word	0x000048a0
        /*0e48*/ 	.word	0x0000004b
        /*0e4c*/ 	.word	0x00000000
        /*0e50*/ 	.short	0x0101
        /*0e52*/ 	.byte	0x3f
	.zero		1


	//   ....[29]....
        /*0e54*/ 	.word	0x000054f0
        /*0e58*/ 	.word	0x00000005
        /*0e5c*/ 	.word	0x00000000
        /*0e60*/ 	.short	0x0101
        /*0e62*/ 	.byte	0x3f
	.zero		1


	//   ....[30]....
        /*0e64*/ 	.word	0x00006090
        /*0e68*/ 	.word	0x00000004
        /*0e6c*/ 	.word	0x00000000
        /*0e70*/ 	.short	0x0101
        /*0e72*/ 	.byte	0x3f
	.zero		1


	//   ....[31]....
        /*0e74*/ 	.word	0x00007350
        /*0e78*/ 	.word	0x00000002
        /*0e7c*/ 	.word	0x00038800
        /*0e80*/ 	.short	0x010a
        /*0e82*/ 	.byte	0x3f
	.zero		1


	//   ....[32]....
        /*0e84*/ 	.word	0x000073a0
        /*0e88*/ 	.word	0x00000002
        /*0e8c*/ 	.word	0x00038800
        /*0e90*/ 	.short	0x010a
        /*0e92*/ 	.byte	0x3f
	.zero		1


	//   ....[33]....
        /*0e94*/ 	.word	0x00007e40
        /*0e98*/ 	.word	0x00000002
        /*0e9c*/ 	.word	0x00038800
        /*0ea0*/ 	.short	0x010a
        /*0ea2*/ 	.byte	0x3f
	.zero		1


	//   ....[34]....
        /*0ea4*/ 	.word	0x00009200
        /*0ea8*/ 	.word	0x00000002
        /*0eac*/ 	.word	0x00038800
        /*0eb0*/ 	.short	0x010a
        /*0eb2*/ 	.byte	0x3f
	.zero		1


	//   ....[35]....
        /*0eb4*/ 	.word	0x0000a090
        /*0eb8*/ 	.word	0x000000a9
        /*0ebc*/ 	.word	0x00038830
        /*0ec0*/ 	.short	0x010a
        /*0ec2*/ 	.byte	0x3f
	.zero		1


	//   ....[36]....
        /*0ec4*/ 	.word	0x0000a140
        /*0ec8*/ 	.word	0x000000a9
        /*0ecc*/ 	.word	0x00038830
        /*0ed0*/ 	.short	0x010a
        /*0ed2*/ 	.byte	0x3f
	.zero		1


	//   ....[37]....
        /*0ed4*/ 	.word	0x0000a450
        /*0ed8*/ 	.word	0x00000002
        /*0edc*/ 	.word	0x00038810
        /*0ee0*/ 	.short	0x010a
        /*0ee2*/ 	.byte	0x3f
	.zero		1


	//   ....[38]....
        /*0ee4*/ 	.word	0x0000a4a0
        /*0ee8*/ 	.word	0x000000a9
        /*0eec*/ 	.word	0x00038850
        /*0ef0*/ 	.short	0x010a
        /*0ef2*/ 	.byte	0x3f
	.zero		1


	//   ....[39]....
        /*0ef4*/ 	.word	0x0000a550
        /*0ef8*/ 	.word	0x000000a9
        /*0efc*/ 	.word	0x00038850
        /*0f00*/ 	.short	0x010a
        /*0f02*/ 	.byte	0x3f
	.zero		1


	//   ....[40]....
        /*0f04*/ 	.word	0x0000c9d0
        /*0f08*/ 	.word	0x0000000e
        /*0f0c*/ 	.word	0x00000000
        /*0f10*/ 	.short	0x0101
        /*0f12*/ 	.byte	0x3f
	.zero		1


	//   ....[41]....
        /*0f14*/ 	.word	0x0000d100
        /*0f18*/ 	.word	0x000000a9
        /*0f1c*/ 	.word	0x00000000
        /*0f20*/ 	.short	0x0101
        /*0f22*/ 	.byte	0x3f
	.zero		1


	//   ....[42]....
        /*0f24*/ 	.word	0x0000d200
        /*0f28*/ 	.word	0x000000c5
        /*0f2c*/ 	.word	0x00038830
        /*0f30*/ 	.short	0x010a
        /*0f32*/ 	.byte	0x3f
	.zero		1


	//   ....[43]....
        /*0f34*/ 	.word	0x0000d270
        /*0f38*/ 	.word	0x000000c5
        /*0f3c*/ 	.word	0x00038830
        /*0f40*/ 	.short	0x010a
        /*0f42*/ 	.byte	0x3f
	.zero		1


	//   ....[44]....
        /*0f44*/ 	.word	0x0000d4e0
        /*0f48*/ 	.word	0x000000c5
        /*0f4c*/ 	.word	0x00038850
        /*0f50*/ 	.short	0x010a
        /*0f52*/ 	.byte	0x3f
	.zero		1


	//   ....[45]....
        /*0f54*/ 	.word	0x0000d530
        /*0f58*/ 	.word	0x000000c5
        /*0f5c*/ 	.word	0x00038850
        /*0f60*/ 	.short	0x010a
        /*0f62*/ 	.byte	0x3f
	.zero		1


	//   ....[46]....
        /*0f64*/ 	.word	0x0000f870
        /*0f68*/ 	.word	0x000000a6
        /*0f6c*/ 	.word	0x00000000
        /*0f70*/ 	.short	0x0101
        /*0f72*/ 	.byte	0x3f
	.zero		1


	//   ....[47]....
        /*0f74*/ 	.word	0x000108c0
        /*0f78*/ 	.word	0x000000c5
        /*0f7c*/ 	.word	0x00000000
        /*0f80*/ 	.short	0x0101
        /*0f82*/ 	.byte	0x3f
	.zero		1


	//   ....[48]....
        /*0f84*/ 	.word	0x00010a00
        /*0f88*/ 	.word	0x000000c1
        /*0f8c*/ 	.word	0x00038830
        /*0f90*/ 	.short	0x010a
        /*0f92*/ 	.byte	0x3f
	.zero		1


	//   ....[49]....
        /*0f94*/ 	.word	0x00010a70
        /*0f98*/ 	.word	0x000000c1
        /*0f9c*/ 	.word	0x00038830
        /*0fa0*/ 	.short	0x010a
        /*0fa2*/ 	.byte	0x3f
	.zero		1


	//   ....[50]....
        /*0fa4*/ 	.word	0x00010ce0
        /*0fa8*/ 	.word	0x000000c1
        /*0fac*/ 	.word	0x00038850
        /*0fb0*/ 	.short	0x010a
        /*0fb2*/ 	.byte	0x3f
	.zero		1


	//   ....[51]....
        /*0fb4*/ 	.word	0x00010d30
        /*0fb8*/ 	.word	0x000000c1
        /*0fbc*/ 	.word	0x00038850
        /*0fc0*/ 	.short	0x010a
        /*0fc2*/ 	.byte	0x3f
	.zero		1


	//   ....[52]....
        /*0fc4*/ 	.word	0x00012ce0
        /*0fc8*/ 	.word	0x000000a2
        /*0fcc*/ 	.word	0x00000000
        /*0fd0*/ 	.short	0x0101
        /*0fd2*/ 	.byte	0x3f
	.zero		1


	//   ....[53]....
        /*0fd4*/ 	.word	0x00013b90
        /*0fd8*/ 	.word	0x000000c1
        /*0fdc*/ 	.word	0x00000000
        /*0fe0*/ 	.short	0x0101
        /*0fe2*/ 	.byte	0x3f
	.zero		1


	//   ....[54]....
        /*0fe4*/ 	.word	0x000163b0
        /*0fe8*/ 	.word	0x00000004
        /*0fec*/ 	.word	0x00000000
        /*0ff0*/ 	.short	0x0101
        /*0ff2*/ 	.byte	0x3f
	.zero		1


	//   ....[55]....
        /*0ff4*/ 	.word	0x00016f40
        /*0ff8*/ 	.word	0x00000008
        /*0ffc*/ 	.word	0x00000000
        /*1000*/ 	.short	0x0101
        /*1002*/ 	.byte	0x3f
	.zero		1


	//   ....[56]....
        /*1004*/ 	.word	0x0001af10
        /*1008*/ 	.word	0x00000012
        /*100c*/ 	.word	0x00038820
        /*1010*/ 	.short	0x010a
        /*1012*/ 	.byte	0x3f
	.zero		1


	//   ....[57]....
        /*1014*/ 	.word	0x0001afe0
        /*1018*/ 	.word	0x00000004
        /*101c*/ 	.word	0x000388a0
        /*1020*/ 	.short	0x010a
        /*1022*/ 	.byte	0x3f
	.zero		1


	//   ....[58]....
        /*1024*/ 	.word	0x0001b220
        /*1028*/ 	.word	0x00000004
        /*102c*/ 	.word	0x000388c0
        /*1030*/ 	.short	0x010a
        /*1032*/ 	.byte	0x3f
	.zero		1


	//   ....[59]....
        /*1034*/ 	.word	0x0001bc80
        /*1038*/ 	.word	0x00000004
        /*103c*/ 	.word	0x000388a0
        /*1040*/ 	.short	0x010a
        /*1042*/ 	.byte	0x3f
	.zero		1


	//   ....[60]....
        /*1044*/ 	.word	0x0001beb0
        /*1048*/ 	.word	0x00000004
        /*104c*/ 	.word	0x000388c0
        /*1050*/ 	.short	0x010a
        /*1052*/ 	.byte	0x3f
	.zero		1


	//   ....[61]....
        /*1054*/ 	.word	0x0001d4a0
        /*1058*/ 	.word	0x00000000
        /*105c*/ 	.word	0x00038840
        /*1060*/ 	.short	0x010a
        /*1062*/ 	.byte	0x3f
	.zero		1


	//   ....[62]....
        /*1064*/ 	.word	0x0001dfe0
        /*1068*/ 	.word	0x00000012
        /*106c*/ 	.word	0x00038800
        /*1070*/ 	.short	0x0107
        /*1072*/ 	.byte	0x3f
	.zero		1


	//   ....[63]....
        /*1074*/ 	.word	0x0001e080
        /*1078*/ 	.word	0x00000012
        /*107c*/ 	.word	0x00038800
        /*1080*/ 	.short	0x0101
        /*1082*/ 	.byte	0x3f
	.zero		1


	//   ....[64]....
        /*1084*/ 	.word	0x0001efb0
        /*1088*/ 	.word	0x00000012
        /*108c*/ 	.word	0x00038810
        /*1090*/ 	.short	0x0107
        /*1092*/ 	.byte	0x3f
	.zero		1


	//   ....[65]....
        /*1094*/ 	.word	0x0001f0b0
        /*1098*/ 	.word	0x00000012
        /*109c*/ 	.word	0x00038810
        /*10a0*/ 	.short	0x0101
        /*10a2*/ 	.byte	0x3f
	.zero		1


	//   ....[66]....
        /*10a4*/ 	.word	0x0001f0d0
        /*10a8*/ 	.word	0x00000012
        /*10ac*/ 	.word	0x00038820
        /*10b0*/ 	.short	0x010a
        /*10b2*/ 	.byte	0x3f
	.zero		1


	//   ....[67]....
        /*10b4*/ 	.word	0x0001f1b0
        /*10b8*/ 	.word	0x00000000
        /*10bc*/ 	.word	0x00038860
        /*10c0*/ 	.short	0x010a
        /*10c2*/ 	.byte	0x3f
	.zero		1


	//   ....[68]....
        /*10c4*/ 	.word	0x0001fe40
        /*10c8*/ 	.word	0x00000002
        /*10cc*/ 	.word	0x00038840
        /*10d0*/ 	.short	0x010a
        /*10d2*/ 	.byte	0x3f
	.zero		1


	//   ....[69]....
        /*10d4*/ 	.word	0x000200a0
        /*10d8*/ 	.word	0x00000002
        /*10dc*/ 	.word	0x00038860
        /*10e0*/ 	.short	0x010a
        /*10e2*/ 	.byte	0x3f
	.zero		1


	//   ....[70]....
        /*10e4*/ 	.word	0x00020c60
        /*10e8*/ 	.word	0x00000003
        /*10ec*/ 	.word	0x00038840
        /*10f0*/ 	.short	0x010a
        /*10f2*/ 	.byte	0x3f
	.zero		1


	//   ....[71]....
        /*10f4*/ 	.word	0x00020eb0
        /*10f8*/ 	.word	0x00000003
        /*10fc*/ 	.word	0x00038860
        /*1100*/ 	.short	0x010a
        /*1102*/ 	.byte	0x3f
	.zero		1


	//   ....[72]....
        /*1104*/ 	.word	0x000219f0
        /*1108*/ 	.word	0x00000003
        /*110c*/ 	.word	0x00038840
        /*1110*/ 	.short	0x010a
        /*1112*/ 	.byte	0x3f
	.zero		1


	//   ....[73]....
        /*1114*/ 	.word	0x00021c50
        /*1118*/ 	.word	0x00000003
        /*111c*/ 	.word	0x00038860
        /*1120*/ 	.short	0x010a
        /*1122*/ 	.byte	0x3f
	.zero		1


	//   ....[74]....
        /*1124*/ 	.word	0x000239e0
        /*1128*/ 	.word	0x00000000
        /*112c*/ 	.word	0x00038820
        /*1130*/ 	.short	0x010a
        /*1132*/ 	.byte	0x3f
	.zero		1


	//   ....[75]....
        /*1134*/ 	.word	0x00023b90
        /*1138*/ 	.word	0x00000006
        /*113c*/ 	.word	0x00000000
        /*1140*/ 	.short	0x010a
        /*1142*/ 	.byte	0x3f
	.zero		1


	//   ....[76]....
        /*1144*/ 	.word	0x00023c00
        /*1148*/ 	.word	0x00000007
        /*114c*/ 	.word	0x00000000
        /*1150*/ 	.short	0x010a
        /*1152*/ 	.byte	0x3f
	.zero		1


	//   ....[77]....
        /*1154*/ 	.word	0x00023c70
        /*1158*/ 	.word	0x00000004
        /*115c*/ 	.word	0x00000000
        /*1160*/ 	.short	0x010a
        /*1162*/ 	.byte	0x3f
	.zero		1


	//   ....[78]....
        /*1164*/ 	.word	0x00023ca0
        /*1168*/ 	.word	0x00000003
        /*116c*/ 	.word	0x00000000
        /*1170*/ 	.short	0x010a
        /*1172*/ 	.byte	0x3f
	.zero		1


	//   ....[79]....
        /*1174*/ 	.word	0x00023d00
        /*1178*/ 	.word	0x0000004b
        /*117c*/ 	.word	0x00038890
        /*1180*/ 	.short	0x010a
        /*1182*/ 	.byte	0x3f
	.zero		1


	//   ....[80]....
        /*1184*/ 	.word	0x00023d50
        /*1188*/ 	.word	0x0000004b
        /*118c*/ 	.word	0x00038890
        /*1190*/ 	.short	0x010a
        /*1192*/ 	.byte	0x3f
	.zero		1


	//   ....[81]....
        /*1194*/ 	.word	0x00023da0
        /*1198*/ 	.word	0x0000004b
        /*119c*/ 	.word	0x00038890
        /*11a0*/ 	.short	0x010a
        /*11a2*/ 	.byte	0x3f
	.zero		1


	//   ....[82]....
        /*11a4*/ 	.word	0x00023df0
        /*11a8*/ 	.word	0x0000004b
        /*11ac*/ 	.word	0x000388b0
        /*11b0*/ 	.short	0x010a
        /*11b2*/ 	.byte	0x3f
	.zero		1


	//   ....[83]....
        /*11b4*/ 	.word	0x000241e0
        /*11b8*/ 	.word	0x00000002
        /*11bc*/ 	.word	0x00038800
        /*11c0*/ 	.short	0x010a
        /*11c2*/ 	.byte	0x3f
	.zero		1


	//   ....[84]....
        /*11c4*/ 	.word	0x000245e0
        /*11c8*/ 	.word	0x00000002
        /*11cc*/ 	.word	0x00038800
        /*11d0*/ 	.short	0x010a
        /*11d2*/ 	.byte	0x3f
	.zero		1


	//   ....[85]....
        /*11d4*/ 	.word	0x00024630
        /*11d8*/ 	.word	0x000000a9
        /*11dc*/ 	.word	0x00038830
        /*11e0*/ 	.short	0x010a
        /*11e2*/ 	.byte	0x3f
	.zero		1


	//   ....[86]....
        /*11e4*/ 	.word	0x00024680
        /*11e8*/ 	.word	0x00000002
        /*11ec*/ 	.word	0x00038810
        /*11f0*/ 	.short	0x010a
        /*11f2*/ 	.byte	0x3f
	.zero		1


	//   ....[87]....
        /*11f4*/ 	.word	0x000246d0
        /*11f8*/ 	.word	0x000000a9
        /*11fc*/ 	.word	0x00038850
        /*1200*/ 	.short	0x010a
        /*1202*/ 	.byte	0x3f
	.zero		1


	//   ....[88]....
        /*1204*/ 	.word	0x00024720
        /*1208*/ 	.word	0x000000c5
        /*120c*/ 	.word	0x00038830
        /*1210*/ 	.short	0x010a
        /*1212*/ 	.byte	0x3f
	.zero		1


	//   ....[89]....
        /*1214*/ 	.word	0x00024770
        /*1218*/ 	.word	0x000000c5
        /*121c*/ 	.word	0x00038850
        /*1220*/ 	.short	0x010a
        /*1222*/ 	.byte	0x3f
	.zero		1


	//   ....[90]....
        /*1224*/ 	.word	0x000247c0
        /*1228*/ 	.word	0x000000c1
        /*122c*/ 	.word	0x00038830
        /*1230*/ 	.short	0x010a
        /*1232*/ 	.byte	0x3f
	.zero		1


	//   ....[91]....
        /*1234*/ 	.word	0x00024810
        /*1238*/ 	.word	0x000000c1
        /*123c*/ 	.word	0x00038850
        /*1240*/ 	.short	0x010a
        /*1242*/ 	.byte	0x3f
	.zero		1


	//   ....[92]....
        /*1244*/ 	.word	0x000249b0
        /*1248*/ 	.word	0x00000012
        /*124c*/ 	.word	0x00038820
        /*1250*/ 	.short	0x010a
        /*1252*/ 	.byte	0x3f
	.zero		1


	//   ....[93]....
        /*1254*/ 	.word	0x00024a00
        /*1258*/ 	.word	0x00000004
        /*125c*/ 	.word	0x000388a0
        /*1260*/ 	.short	0x010a
        /*1262*/ 	.byte	0x3f
	.zero		1


	//   ....[94]....
        /*1264*/ 	.word	0x00024a50
        /*1268*/ 	.word	0x00000004
        /*126c*/ 	.word	0x000388c0
        /*1270*/ 	.short	0x010a
        /*1272*/ 	.byte	0x3f
	.zero		1


	//   ....[95]....
        /*1274*/ 	.word	0x00024aa0
        /*1278*/ 	.word	0x00000004
        /*127c*/ 	.word	0x000388a0
        /*1280*/ 	.short	0x010a
        /*1282*/ 	.byte	0x3f
	.zero		1


	//   ....[96]....
        /*1284*/ 	.word	0x00024af0
        /*1288*/ 	.word	0x00000004
        /*128c*/ 	.word	0x000388c0
        /*1290*/ 	.short	0x010a
        /*1292*/ 	.byte	0x3f
	.zero		1


	//   ....[97]....
        /*1294*/ 	.word	0x00024c90
        /*1298*/ 	.word	0x00000000
        /*129c*/ 	.word	0x00038840
        /*12a0*/ 	.short	0x010a
        /*12a2*/ 	.byte	0x3f
	.zero		1


	//   ....[98]....
        /*12a4*/ 	.word	0x00025d90
        /*12a8*/ 	.word	0x00000012
        /*12ac*/ 	.word	0x00038820
        /*12b0*/ 	.short	0x010a
        /*12b2*/ 	.byte	0x3f
	.zero		1


	//   ....[99]....
        /*12b4*/ 	.word	0x00025de0
        /*12b8*/ 	.word	0x00000000
        /*12bc*/ 	.word	0x00038860
        /*12c0*/ 	.short	0x010a
        /*12c2*/ 	.byte	0x3f
	.zero		1


	//   ....[100]....
        /*12c4*/ 	.word	0x00025e30
        /*12c8*/ 	.word	0x00000002
        /*12cc*/ 	.word	0x00038840
        /*12d0*/ 	.short	0x010a
        /*12d2*/ 	.byte	0x3f
	.zero		1


	//   ....[101]....
        /*12d4*/ 	.word	0x00025e80
        /*12d8*/ 	.word	0x00000002
        /*12dc*/ 	.word	0x00038860
        /*12e0*/ 	.short	0x010a
        /*12e2*/ 	.byte	0x3f
	.zero		1


	//   ....[102]....
        /*12e4*/ 	.word	0x00025ed0
        /*12e8*/ 	.word	0x00000003
        /*12ec*/ 	.word	0x00038840
        /*12f0*/ 	.short	0x010a
        /*12f2*/ 	.byte	0x3f
	.zero		1


	//   ....[103]....
        /*12f4*/ 	.word	0x00025f20
        /*12f8*/ 	.word	0x00000003
        /*12fc*/ 	.word	0x00038860
        /*1300*/ 	.short	0x010a
        /*1302*/ 	.byte	0x3f
	.zero		1


	//   ....[104]....
        /*1304*/ 	.word	0x00025f70
        /*1308*/ 	.word	0x00000003
        /*130c*/ 	.word	0x00038840
        /*1310*/ 	.short	0x010a
        /*1312*/ 	.byte	0x3f
	.zero		1


	//   ....[105]....
        /*1314*/ 	.word	0x00025fc0
        /*1318*/ 	.word	0x00000003
        /*131c*/ 	.word	0x00038860
        /*1320*/ 	.short	0x010a
        /*1322*/ 	.byte	0x3f
	.zero		1


	//   ....[106]....
        /*1324*/ 	.word	0x00026b40
        /*1328*/ 	.word	0x00000000
        /*132c*/ 	.word	0x00038820
        /*1330*/ 	.short	0x010a
        /*1332*/ 	.byte	0x3f
	.zero		1


	//   ....[107]....
        /*1334*/ 	.word	0x00026ce0
        /*1338*/ 	.word	0x00000006
        /*133c*/ 	.word	0x00000000
        /*1340*/ 	.short	0x010a
        /*1342*/ 	.byte	0x3f
	.zero		1


	//   ....[108]....
        /*1344*/ 	.word	0x00026d30
        /*1348*/ 	.word	0x00000007
        /*134c*/ 	.word	0x00000000
        /*1350*/ 	.short	0x010a
        /*1352*/ 	.byte	0x3f
	.zero		1


	//   ....[109]....
        /*1354*/ 	.word	0x00026d80
        /*1358*/ 	.word	0x00000004
        /*135c*/ 	.word	0x00000000
        /*1360*/ 	.short	0x010a
        /*1362*/ 	.byte	0x3f
	.zero		1


	//----- nvinfo : EIATTR_NUM_MBARRIERS
	.align		4
.L_1093:
        /*1364*/ 	.byte	0x03, 0x38
        /*1366*/ 	.short	0x0017


	//----- nvinfo : EIATTR_EXIT_INSTR_OFFSETS
	.align		4
        /*1368*/ 	.byte	0x04, 0x1c
        /*136a*/ 	.short	(.L_1095 - .L_1094)


	//   ....[0]....
.L_1094:
        /*136c*/ 	.word	0x00023cf0


	//----- nvinfo : EIATTR_MAX_THREADS
	.align		4
.L_1095:
        /*1370*/ 	.byte	0x04, 0x05
        /*1372*/ 	.short	(.L_1097 - .L_1096)
.L_1096:
        /*1374*/ 	.word	0x00000180
        /*1378*/ 	.word	0x00000001
        /*137c*/ 	.word	0x00000001


	//----- nvinfo : EIATTR_CRS_STACK_SIZE
	.align		4
.L_1097:
        /*1380*/ 	.byte	0x04, 0x1e
        /*1382*/ 	.short	(.L_1099 - .L_1098)
.L_1098:
        /*1384*/ 	.word	0x00000000


	//----- nvinfo : EIATTR_CBANK_PARAM_SIZE
	.align		4
.L_1099:
        /*1388*/ 	.byte	0x03, 0x19
        /*138a*/ 	.short	0x0bf0


	//----- nvinfo : EIATTR_PARAM_CBANK
	.align		4
        /*138c*/ 	.byte	0x04, 0x0a
        /*138e*/ 	.short	(.L_1101 - .L_1100)
	.align		4
.L_1100:
        /*1390*/ 	.word	index@(.nv.constant0._ZN7cutlass13device_kernelIN5flash11enable_sm90INS1_16FlashAttnFwdSm90INS1_25CollectiveMainloopFwdSm90ILi2EN4cute5tupleIJNS5_1CILi1EEES8_S8_EEENS6_IJNS7_ILi64EEESA_SA_EEELi512ENS_6half_tEfNS_4arch4Sm90ELb1ELb0ELb0ELb1ELb0ELb1ELb1ELb0ELb0ELb1ELb1ELb0EEENS1_21CollectiveEpilogueFwdINS6_IJSA_NS7_ILi512EEESA_EEES9_SC_SE_Li256ELb1ELb1ELb1ELb0EEENS1_36VarlenDynamicPersistentTileSchedulerILi64ELi64ELi256ELi128ELb1ELb1ELb1ELb1ELb1ELb1EEEEEEEEEvNT_6ParamsE)
        /*1394*/ 	.short	0x0210
        /*1396*/ 	.short	0x0bf0


	//----- nvinfo : EIATTR_SW_WAR
	.align		4
.L_1101:
        /*1398*/ 	.byte	0x04, 0x36
        /*139a*/ 	.short	(.L_1103 - .L_1102)
.L_1102:
        /*139c*/ 	.word	0x00000008
.L_1103:


//--------------------- .nv.info._ZN7cutlass13device_kernelIN5flash11enable_sm90INS1_16FlashAttnFwdSm90INS1_25CollectiveMainloopFwdSm90ILi2EN4cute5tupleIJNS5_1CILi1EEES8_S8_EEENS6_IJNS7_ILi128EEENS7_ILi96EEENS7_ILi64EEEEEELi256ENS_6half_tEfNS_4arch4Sm90ELb0ELb0ELb0ELb0ELb0ELb0ELb0ELb1ELb0ELb1ELb1ELb0EEENS1_21CollectiveEpilogueFwdINS6_IJSA_NS7_ILi256EEESB_EEES9_SE_SG_Li256ELb0ELb1ELb1ELb0EEENS1_19SingleTileSchedulerILb0ELb1ELb1ELi128EEEEEEEEEvNT_6ParamsE --------------------------
	.section	.nv.info._ZN7cutlass13device_kernelIN5flash11enable_sm90INS1_16FlashAttnFwdSm90INS1_25CollectiveMainloopFwdSm90ILi2EN4cute5tupleIJNS5_1CILi1EEES8_S8_EEENS6_IJNS7_ILi128EEENS7_ILi96EEENS7_ILi64EEEEEELi256ENS_6half_tEfNS_4arch4Sm90ELb0ELb0ELb0ELb0ELb0ELb0ELb0ELb1ELb0ELb1ELb1ELb0EEENS1_21CollectiveEpilogueFwdINS6_IJSA_NS7_ILi256EEESB_EEES9_SE_SG_Li256ELb0ELb1ELb1ELb0EEENS1_19SingleTileSchedulerILb0ELb1ELb1ELi128EEEEEEEEEvNT_6ParamsE,"",@"SHT_CUDA_INFO"
	.sectionflags	@""
	.align	4


	//----- nvinfo : EIATTR_CUDA_API_VERSION
	.align		4
        /*0000*/ 	.byte	0x04, 0x37
        /*0002*/ 	.short	(.L_1105 - .L_1104)
.L_1104:
        /*0004*/ 	.word	0x00000082


	//----- nvinfo : EIATTR_KPARAM_INFO
	.align		4
.L_1105:
        /*0008*/ 	.byte	0x04, 0x17
        /*000a*/ 	.short	(.L_1107 - .L_1106)
.L_1106:
        /*000c*/ 	.word	0x00000000
        /*0010*/ 	.short	0x0000
        /*0012*/ 	.short	0x0070
        /*0014*/ 	.byte	0x00, 0xf0, 0x01, 0x28


	//----- nvinfo : EIATTR_SPARSE_MMA_MASK
	.align		4
.L_1107:
        /*0018*/ 	.byte	0x03, 0x50
        /*001a*/ 	.short	0x0000


	//----- nvinfo : EIATTR_MAXREG_COUNT
	.align		4
        /*001c*/ 	.byte	0x03, 0x1b
        /*001e*/ 	.short	0x00a8


	//----- nvinfo : EIATTR_NUM_BARRIERS
	.align		4
        /*0020*/ 	.byte	0x02, 0x4c
        /*0022*/ 	.byte	0x10
	.zero		1


	//----- nvinfo : EIATTR_EXTERNS
	.align		4
        /*0024*/ 	.byte	0x04, 0x0f
        /*0026*/ 	.short	(.L_1109 - .L_1108)


	//   ....[0]....
	.align		4
.L_1108:
        /*0028*/ 	.word	index@(__assertfail)


	//----- nvinfo : EIATTR_ANNOTATIONS
	.align		4
.L_1109:
        /*002c*/ 	.byte	0x04, 0x55
        /*002e*/ 	.short	(.L_1111 - .L_1110)


	//   ....[0]....
.L_1110:
        /*0030*/ 	.word	0x00000001
        /*0034*/ 	.byte	0x60, 0x81, 0x00, 0x00, 0x01, 0x00, 0x00, 0x00, 0xe0, 0x85, 0x00, 0x00, 0x01, 0x00, 0x00, 0x00
        /*0044*/ 	.byte	0x30, 0x86, 0x00, 0x00, 0x01, 0x00, 0x00, 0x00, 0x10, 0x88, 0x00, 0x00, 0x01, 0x00, 0x00, 0x00
        /*0054*/ 	.byte	0x00, 0x89, 0x00, 0x00, 0x01, 0x00, 0x00, 0x00, 0x40, 0x95, 0x00, 0x00, 0x01, 0x00, 0x00, 0x00
        /*0064*/ 	.byte	0xf0, 0x98, 0x00, 0x00, 0x01, 0x00, 0x00, 0x00, 0x20, 0x9b, 0x00, 0x00, 0x01, 0x00, 0x00, 0x00
        /*0074*/ 	.byte	0x60, 0xa3, 0x00, 0x00, 0x01, 0x00, 0x00, 0x00, 0xf0, 0xab, 0x00, 0x00


	//----- nvinfo : EIATTR_MERCURY_ISA_VERSION
	.align		4
.L_1111:
        /*0080*/ 	.byte	0x03, 0x5f
        /*0082*/ 	.short	0x0101


	//----- nvinfo : EIATTR_INT_WARP_WIDE_INSTR_OFFSETS
	.align		4
        /*0084*/ 	.byte	0x04, 0x31
        /*0086*/ 	.short	(.L_1113 - .L_1112)


	//   ....[0]....
.L_1112:
        /*0088*/ 	.word	0x00000130


	//   ....[1]....
        /*008c*/ 	.word	0x00000170


	//   ....[2]....
        /*0090*/ 	.word	0x000001e0


	//----- nvinfo : EIATTR_COOP_GROUP_MASK_REGIDS
	.align		4
.L_1113:
        /*0094*/ 	.byte	0x04, 0x29
        /*0096*/ 	.short	(.L_1115 - .L_1114)


	//   ....[0]....
.L_1114:
        /*0098*/ 	.word	0xffffffff


	//   ....[1]....
        /*009c*/ 	.word	0xffffffff


	//   ....[2]....
        /*00a0*/ 	.word	0xffffffff


	//   ....[3]....
        /*00a4*/ 	.word	0xffffffff


	//   ....[4]....
        /*00a8*/ 	.word	0xffffffff


	//   ....[5]....
        /*00ac*/ 	.word	0xffffffff


	//   ....[6]....
        /*00b0*/ 	.word	0xffffffff


	//   ....[7]....
        /*00b4*/ 	.word	0xffffffff


	//   ....[8]....
        /*00b8*/ 	.word	0xffffffff


	//   ....[9]....
        /*00bc*/ 	.word	0xffffffff


	//   ....[10]....
        /*00c0*/ 	.word	0xffffffff


	//   ....[11]....
        /*00c4*/ 	.word	0xffffffff


	//   ....[12]....
        /*00c8*/ 	.word	0xffffffff


	//   ....[13]....
        /*00cc*/ 	.word	0xffffffff


	//   ....[14]....
        /*00d0*/ 	.word	0xffffffff


	//   ....[15]....
        /*00d4*/ 	.word	0xffffffff


	//   ....[16]....
        /*00d8*/ 	.word	0xffffffff


	//   ....[17]....
        /*00dc*/ 	.word	0xffffffff


	//   ....[18]....
        /*00e0*/ 	.word	0xffffffff


	//   ....[19]....
        /*00e4*/ 	.word	0xffffffff


	//   ....[20]....
        /*00e8*/ 	.word	0xffffffff


	//   ....[21]....
        /*00ec*/ 	.word	0xffffffff


	//   ....[22]....
        /*00f0*/ 	.word	0xffffffff


	//   ....[23]....
        /*00f4*/ 	.word	0xffffffff


	//   ....[24]....
        /*00f8*/ 	.word	0xffffffff


	//   ....[25]....
        /*00fc*/ 	.word	0xffffffff


	//   ....[26]....
        /*0100*/ 	.word	0xffffffff


	//   ....[27]....
        /*0104*/ 	.word	0xffffffff


	//   ....[28]....
        /*0108*/ 	.word	0xffffffff


	//   ....[29]....
        /*010c*/ 	.word	0xffffffff


	//   ....[30]....
        /*0110*/ 	.word	0xffffffff


	//   ....[31]....
        /*0114*/ 	.word	0xffffffff


	//   ....[32]....
        /*0118*/ 	.word	0xffffffff


	//   ....[33]....
        /*011c*/ 	.word	0xffffffff


	//   ....[34]....
        /*0120*/ 	.word	0xffffffff


	//   ....[35]....
        /*0124*/ 	.word	0xffffffff


	//   ....[36]....
        /*0128*/ 	.word	0xffffffff


	//   ....[37]....
        /*012c*/ 	.word	0xffffffff


	//   ....[38]....
        /*0130*/ 	.word	0xffffffff


	//   ....[39]....
        /*0134*/ 	.word	0xffffffff


	//   ....[40]....
        /*0138*/ 	.word	0xffffffff


	//   ....[41]....
        /*013c*/ 	.word	0xffffffff


	//   ....[42]....
        /*0140*/ 	.word	0xffffffff


	//   ....[43]....
        /*0144*/ 	.word	0xffffffff


	//   ....[44]....
        /*0148*/ 	.word	0xffffffff


	//   ....[45]....
        /*014c*/ 	.word	0xffffffff


	//   ....[46]....
        /*0150*/ 	.word	0xffffffff


	//   ....[47]....
        /*0154*/ 	.word	0x0500000f


	//   ....[48]....
        /*0158*/ 	.word	0x0500000f


	//   ....[49]....
        /*015c*/ 	.word	0x0500000f


	//   ....[50]....
        /*0160*/ 	.word	0x0500000f


	//   ....[51]....
        /*0164*/ 	.word	0x0500000f


	//   ....[52]....
        /*0168*/ 	.word	0x0500000f


	//   ....[53]....
        /*016c*/ 	.word	0x0500000f


	//   ....[54]....
        /*0170*/ 	.word	0x0500000f


	//   ....[55]....
        /*0174*/ 	.word	0x0500000f


	//   ....[56]....
        /*0178*/ 	.word	0x0500000f


	//   ....[57]....
        /*017c*/ 	.word	0x0500000f


	//   ....[58]....
        /*0180*/ 	.word	0x0500000f


	//   ....[59]....
        /*0184*/ 	.word	0x0500000f


	//   ....[60]....
        /*0188*/ 	.word	0x0500000f


	//   ....[61]....
        /*018c*/ 	.word	0x0500000f


	//   ....[62]....
        /*0190*/ 	.word	0x0500000f


	//   ....[63]....
        /*0194*/ 	.word	0x0500000f


	//   ....[64]....
        /*0198*/ 	.word	0x0500000f


	//----- nvinfo : EIATTR_COOP_GROUP_INSTR_OFFSETS
	.align		4
.L_1115:
        /*019c*/ 	.byte	0x04, 0x28
        /*019e*/ 	.short	(.L_1117 - .L_1116)


	//   ....[0]....
.L_1116:
        /*01a0*/ 	.word	0x00000060


	//   ....[1]....
        /*01a4*/ 	.word	0x00000140


	//   ....[2]....
        /*01a8*/ 	.word	0x00000190


	//   ....[3]....
        /*01ac*/ 	.word	0x000003c0


	//   ....[4]....
        /*01b0*/ 	.word	0x00000520


	//   ....[5]....
        /*01b4*/ 	.word	0x00000640


	//   ....[6]....
        /*01b8*/ 	.word	0x000007a0


	//   ....[7]....
        /*01bc*/ 	.word	0x00001320


	//   ....[8]....
        /*01c0*/ 	.word	0x00001eb0


	//   ....[9]....
        /*01c4*/ 	.word	0x00001f00


	//   ....[10]....
        /*01c8*/ 	.word	0x00002360


	//   ....[11]....
        /*01cc*/ 	.word	0x000023e0


	//   ....[12]....
        /*01d0*/ 	.word	0x00003440


	//   ....[13]....
        /*01d4*/ 	.word	0x00003460


	//   ....[14]....
        /*01d8*/ 	.word	0x00003a30


	//   ....[15]....
        /*01dc*/ 	.word	0x00003c00


	//   ....[16]....
        /*01e0*/ 	.word	0x00004ce0


	//   ....[17]....
        /*01e4*/ 	.word	0x00004d30


	//   ....[18]....
        /*01e8*/ 	.word	0x00004d60


	//   ....[19]....
        /*01ec*/ 	.word	0x00004d90


	//   ....[20]....
        /*01f0*/ 	.word	0x00005e30


	//   ....[21]....
        /*01f4*/ 	.word	0x00005e90


	//   ....[22]....
        /*01f8*/ 	.word	0x00005ed0


	//   ....[23]....
        /*01fc*/ 	.word	0x00005f00


	//   ....[24]....
        /*0200*/ 	.word	0x00005f40


	//   ....[25]....
        /*0204*/ 	.word	0x00005f70


	//   ....[26]....
        /*0208*/ 	.word	0x00006bc0


	//   ....[27]....
        /*020c*/ 	.word	0x00006bd0


	//   ....[28]....
        /*0210*/ 	.word	0x00007c00


	//   ....[29]....
        /*0214*/ 	.word	0x00008620


	//   ....[30]....
        /*0218*/ 	.word	0x00008ed0


	//   ....[31]....
        /*021c*/ 	.word	0x00008f00


	//   ....[32]....
        /*0220*/ 	.word	0x00008f80


	//   ....[33]....
        /*0224*/ 	.word	0x00008fc0


	//   ....[34]....
        /*0228*/ 	.word	0x00009020


	//   ....[35]....
        /*022c*/ 	.word	0x00009050


	//   ....[36]....
        /*0230*/ 	.word	0x000090a0


	//   ....[37]....
        /*0234*/ 	.word	0x000090e0


	//   ....[38]....
        /*0238*/ 	.word	0x00009140


	//   ....[39]....
        /*023c*/ 	.word	0x00009170


	//   ....[40]....
        /*0240*/ 	.word	0x000091c0


	//   ....[41]....
        /*0244*/ 	.word	0x000091f0


	//   ....[42]....
        /*0248*/ 	.word	0x00009250


	//   ....[43]....
        /*024c*/ 	.word	0x00009280


	//   ....[44]....
        /*0250*/ 	.word	0x000092a0


	//   ....[45]....
        /*0254*/ 	.word	0x000092e0


	//   ....[46]....
        /*0258*/ 	.word	0x0000b4d0


	//   ....[47]....
        /*025c*/ 	.word	0x0000b970


	//   ....[48]....
        /*0260*/ 	.word	0x0000bae0


	//   ....[49]....
        /*0264*/ 	.word	0x0000bb40


	//   ....[50]....
        /*0268*/ 	.word	0x0000bc00


	//   ....[51]....
        /*026c*/ 	.word	0x0000bcc0


	//   ....[52]....
        /*0270*/ 	.word	0x0000bd40


	//   ....[53]....
        /*0274*/ 	.word	0x0000be00


	//   ....[54]....
        /*0278*/ 	.word	0x0000be80


	//   ....[55]....
        /*027c*/ 	.word	0x0000bf40


	//   ....[56]....
        /*0280*/ 	.word	0x0000bfc0


	//   ....[57]....
        /*0284*/ 	.word	0x0000c080


	//   ....[58]....
        /*0288*/ 	.word	0x0000c100


	//   ....[59]....
        /*028c*/ 	.word	0x0000c1b0


	//   ....[60]....
        /*0290*/ 	.word	0x0000c230


	//   ....[61]....
        /*0294*/ 	.word	0x0000c2e0


	//   ....[62]....
        /*0298*/ 	.word	0x0000c370


	//   ....[63]....
        /*029c*/ 	.word	0x0000c400


	//   ....[64]....
        /*02a0*/ 	.word	0x0000c810


	//----- nvinfo : EIATTR_REG_RECONFIG
	.align		4
.L_1117:
        /*02a4*/ 	.byte	0x01, 0x54
	.zero		2


	//----- nvinfo : EIATTR_SYSCALL_OFFSETS
	.align		4
        /*02a8*/ 	.byte	0x04, 0x46
        /*02aa*/ 	.short	(.L_1119 - .L_1118)


	//   ....[0]....
.L_1118:
        /*02ac*/ 	.word	0x000014e0


	//   ....[1]....
        /*02b0*/ 	.word	0x000082e0


	//   ....[2]....
        /*02b4*/ 	.word	0x00008420


	//   ....[3]....
        /*02b8*/ 	.word	0x00008510


	//   ....[4]....
        /*02bc*/ 	.word	0x00008b60


	//----- nvinfo : EIATTR_MBARRIER_INSTR_OFFSETS
	.align		4
.L_1119:
        /*02c0*/ 	.byte	0x04, 0x39
        /*02c2*/ 	.short	(.L_1121 - .L_1120)


	//   ....[0]....
.L_1120:
        /*02c4*/ 	.word	0x00000270
        /*02c8*/ 	.word	0x000000ff
        /*02cc*/ 	.word	0x00022800
        /*02d0*/ 	.short	0x0100
        /*02d2*/ 	.byte	0x08
	.zero		1


	//   ....[1]....
        /*02d4*/ 	.word	0x00000280
        /*02d8*/ 	.word	0x000000ff
        /*02dc*/ 	.word	0x00022820
        /*02e0*/ 	.short	0x0100
        /*02e2*/ 	.byte	0x08
	.zero		1


	//   ....[2]....
        /*02e4*/ 	.word	0x00000370
        /*02e8*/ 	.word	0x000000ff
        /*02ec*/ 	.word	0x00022830
        /*02f0*/ 	.short	0x0100
        /*02f2*/ 	.byte	0x08
	.zero		1


	//   ....[3]....
        /*02f4*/ 	.word	0x00000380
        /*02f8*/ 	.word	0x000000ff
        /*02fc*/ 	.word	0x00022840
        /*0300*/ 	.short	0x0100
        /*0302*/ 	.byte	0x08
	.zero		1


	//   ....[4]....
        /*0304*/ 	.word	0x00000390
        /*0308*/ 	.word	0x000000ff
        /*030c*/ 	.word	0x00022838
        /*0310*/ 	.short	0x0100
        /*0312*/ 	.byte	0x08
	.zero		1


	//   ....[5]....
        /*0314*/ 	.word	0x000003a0
        /*0318*/ 	.word	0x000000ff
        /*031c*/ 	.word	0x00022848
        /*0320*/ 	.short	0x0100
        /*0322*/ 	.byte	0x08
	.zero		1


	//   ....[6]....
        /*0324*/ 	.word	0x000004d0
        /*0328*/ 	.word	0x000000ff
        /*032c*/ 	.word	0x00022850
        /*0330*/ 	.short	0x0100
        /*0332*/ 	.byte	0x08
	.zero		1


	//   ....[7]....
        /*0334*/ 	.word	0x000004e0
        /*0338*/ 	.word	0x000000ff
        /*033c*/ 	.word	0x00022860
        /*0340*/ 	.short	0x0100
        /*0342*/ 	.byte	0x08
	.zero		1


	//   ....[8]....
        /*0344*/ 	.word	0x000004f0
        /*0348*/ 	.word	0x000000ff
        /*034c*/ 	.word	0x00022858
        /*0350*/ 	.short	0x0100
        /*0352*/ 	.byte	0x08
	.zero		1


	//   ....[9]....
        /*0354*/ 	.word	0x00000500
        /*0358*/ 	.word	0x000000ff
        /*035c*/ 	.word	0x00022868
        /*0360*/ 	.short	0x0100
        /*0362*/ 	.byte	0x08
	.zero		1


	//   ....[10]....
        /*0364*/ 	.word	0x000005f0
        /*0368*/ 	.word	0x000000ff
        /*036c*/ 	.word	0x00022870
        /*0370*/ 	.short	0x0100
        /*0372*/ 	.byte	0x06
	.zero		1


	//   ....[11]....
        /*0374*/ 	.word	0x00000600
        /*0378*/ 	.word	0x000000ff
        /*037c*/ 	.word	0x00022880
        /*0380*/ 	.short	0x0100
        /*0382*/ 	.byte	0x06
	.zero		1


	//   ....[12]....
        /*0384*/ 	.word	0x00000610
        /*0388*/ 	.word	0x000000ff
        /*038c*/ 	.word	0x00022878
        /*0390*/ 	.short	0x0100
        /*0392*/ 	.byte	0x06
	.zero		1


	//   ....[13]....
        /*0394*/ 	.word	0x00000620
        /*0398*/ 	.word	0x000000ff
        /*039c*/ 	.word	0x00022888
        /*03a0*/ 	.short	0x0100
        /*03a2*/ 	.byte	0x06
	.zero		1


	//   ....[14]....
        /*03a4*/ 	.word	0x00000750
        /*03a8*/ 	.word	0x000000ff
        /*03ac*/ 	.word	0x00022890
        /*03b0*/ 	.short	0x0100
        /*03b2*/ 	.byte	0x08
	.zero		1


	//   ....[15]....
        /*03b4*/ 	.word	0x00000760
        /*03b8*/ 	.word	0x000000ff
        /*03bc*/ 	.word	0x000228a0
        /*03c0*/ 	.short	0x0100
        /*03c2*/ 	.byte	0x08
	.zero		1


	//   ....[16]....
        /*03c4*/ 	.word	0x00000770
        /*03c8*/ 	.word	0x000000ff
        /*03cc*/ 	.word	0x00022898
        /*03d0*/ 	.short	0x0100
        /*03d2*/ 	.byte	0x08
	.zero		1


	//   ....[17]....
        /*03d4*/ 	.word	0x00000780
        /*03d8*/ 	.word	0x000000ff
        /*03dc*/ 	.word	0x000228a8
        /*03e0*/ 	.short	0x0100
        /*03e2*/ 	.byte	0x08
	.zero		1


	//   ....[18]....
        /*03e4*/ 	.word	0x000008b0
        /*03e8*/ 	.word	0x000000ff
        /*03ec*/ 	.word	0x000228b0
        /*03f0*/ 	.short	0x0100
        /*03f2*/ 	.byte	0x08
	.zero		1


	//   ....[19]....
        /*03f4*/ 	.word	0x000008c0
        /*03f8*/ 	.word	0x000000ff
        /*03fc*/ 	.word	0x000228c0
        /*0400*/ 	.short	0x0100
        /*0402*/ 	.byte	0x08
	.zero		1


	//   ....[20]....
        /*0404*/ 	.word	0x000008d0
        /*0408*/ 	.word	0x000000ff
        /*040c*/ 	.word	0x000228b8
        /*0410*/ 	.short	0x0100
        /*0412*/ 	.byte	0x08
	.zero		1


	//   ....[21]....
        /*0414*/ 	.word	0x000008e0
        /*0418*/ 	.word	0x000000ff
        /*041c*/ 	.word	0x000228c8
        /*0420*/ 	.short	0x0100
        /*0422*/ 	.byte	0x08
	.zero		1


	//   ....[22]....
        /*0424*/ 	.word	0x00001510
        /*0428*/ 	.word	0x000000ff
        /*042c*/ 	.word	0x00022800
        /*0430*/ 	.short	0x010a
        /*0432*/ 	.byte	0x26
	.zero		1


	//   ....[23]....
        /*0434*/ 	.word	0x000015a0
        /*0438*/ 	.word	0x000000ff
        /*043c*/ 	.word	0x00022830
        /*0440*/ 	.short	0x010a
        /*0442*/ 	.byte	0x26
	.zero		1


	//   ....[24]....
        /*0444*/ 	.word	0x000015e0
        /*0448*/ 	.word	0x000000ff
        /*044c*/ 	.word	0x00022830
        /*0450*/ 	.short	0x010a
        /*0452*/ 	.byte	0x26
	.zero		1


	//   ....[25]....
        /*0454*/ 	.word	0x000027e0
        /*0458*/ 	.word	0x00000005
        /*045c*/ 	.word	0x00000000
        /*0460*/ 	.short	0x0101
        /*0462*/ 	.byte	0x3f
	.zero		1


	//   ....[26]....
        /*0464*/ 	.word	0x00002c30
        /*0468*/ 	.word	0x000000ff
        /*046c*/ 	.word	0x00022850
        /*0470*/ 	.short	0x010a
        /*0472*/ 	.byte	0x26
	.zero		1


	//   ....[27]....
        /*0474*/ 	.word	0x00002c70
        /*0478*/ 	.word	0x000000ff
        /*047c*/ 	.word	0x00022850
        /*0480*/ 	.short	0x010a
        /*0482*/ 	.byte	0x26
	.zero		1


	//   ....[28]....
        /*0484*/ 	.word	0x00002fb0
        /*0488*/ 	.word	0x00000009
        /*048c*/ 	.word	0x00000000
        /*0490*/ 	.short	0x0101
        /*0492*/ 	.byte	0x3f
	.zero		1


	//   ....[29]....
        /*0494*/ 	.word	0x00003110
        /*0498*/ 	.word	0x000000ff
        /*049c*/ 	.word	0x00022830
        /*04a0*/ 	.short	0x010a
        /*04a2*/ 	.byte	0x1a
	.zero		1


	//   ....[30]....
        /*04a4*/ 	.word	0x00003160
        /*04a8*/ 	.word	0x000000ff
        /*04ac*/ 	.word	0x00022830
        /*04b0*/ 	.short	0x010a
        /*04b2*/ 	.byte	0x1a
	.zero		1


	//   ....[31]....
        /*04b4*/ 	.word	0x00003ec0
        /*04b8*/ 	.word	0x0000009a
        /*04bc*/ 	.word	0x00000000
        /*04c0*/ 	.short	0x0101
        /*04c2*/ 	.byte	0x3f
	.zero		1


	//   ....[32]....
        /*04c4*/ 	.word	0x000049d0
        /*04c8*/ 	.word	0x000000ff
        /*04cc*/ 	.word	0x00022850
        /*04d0*/ 	.short	0x010a
        /*04d2*/ 	.byte	0x1a
	.zero		1


	//   ....[33]....
        /*04d4*/ 	.word	0x00004a20
        /*04d8*/ 	.word	0x000000ff
        /*04dc*/ 	.word	0x00022850
        /*04e0*/ 	.short	0x010a
        /*04e2*/ 	.byte	0x1a
	.zero		1


	//   ....[34]....
        /*04e4*/ 	.word	0x00004cc0
        /*04e8*/ 	.word	0x000000b3
        /*04ec*/ 	.word	0x00000000
        /*04f0*/ 	.short	0x0101
        /*04f2*/ 	.byte	0x3f
	.zero		1


	//   ....[35]....
        /*04f4*/ 	.word	0x00005f60
        /*04f8*/ 	.word	0x000000ff
        /*04fc*/ 	.word	0x00000000
        /*0500*/ 	.short	0x0101
        /*0502*/ 	.byte	0x04
	.zero		1


	//   ....[36]....
        /*0504*/ 	.word	0x00008850
        /*0508*/ 	.word	0x000000ff
        /*050c*/ 	.word	0x00022840
        /*0510*/ 	.short	0x010a
        /*0512*/ 	.byte	0x26
	.zero		1


	//   ....[37]....
        /*0514*/ 	.word	0x000093b0
        /*0518*/ 	.word	0x000000ff
        /*051c*/ 	.word	0x00022800
        /*0520*/ 	.short	0x0107
        /*0522*/ 	.byte	0x26
	.zero		1


	//   ....[38]....
        /*0524*/ 	.word	0x000093f0
        /*0528*/ 	.word	0x000000ff
        /*052c*/ 	.word	0x00022800
        /*0530*/ 	.short	0x0101
        /*0532*/ 	.byte	0x26
	.zero		1


	//   ....[39]....
        /*0534*/ 	.word	0x00009400
        /*0538*/ 	.word	0x000000ff
        /*053c*/ 	.word	0x00022820
        /*0540*/ 	.short	0x010a
        /*0542*/ 	.byte	0x26
	.zero		1


	//   ....[40]....
        /*0544*/ 	.word	0x00009460
        /*0548*/ 	.word	0x000000ff
        /*054c*/ 	.word	0x00022860
        /*0550*/ 	.short	0x010a
        /*0552*/ 	.byte	0x26
	.zero		1


	//   ....[41]....
        /*0554*/ 	.word	0x00009ce0
        /*0558*/ 	.word	0x000000ff
        /*055c*/ 	.word	0x00022848
        /*0560*/ 	.short	0x010a
        /*0562*/ 	.byte	0x26
	.zero		1


	//   ....[42]....
        /*0564*/ 	.word	0x00009eb0
        /*0568*/ 	.word	0x000000ff
        /*056c*/ 	.word	0x00022868
        /*0570*/ 	.short	0x010a
        /*0572*/ 	.byte	0x26
	.zero		1


	//   ....[43]....
        /*0574*/ 	.word	0x0000a520
        /*0578*/ 	.word	0x000000ff
        /*057c*/ 	.word	0x00022840
        /*0580*/ 	.short	0x010a
        /*0582*/ 	.byte	0x26
	.zero		1


	//   ....[44]....
        /*0584*/ 	.word	0x0000a700
        /*0588*/ 	.word	0x000000ff
        /*058c*/ 	.word	0x00022860
        /*0590*/ 	.short	0x010a
        /*0592*/ 	.byte	0x26
	.zero		1


	//   ....[45]....
        /*0594*/ 	.word	0x0000ada0
        /*0598*/ 	.word	0x000000ff
        /*059c*/ 	.word	0x00022848
        /*05a0*/ 	.short	0x010a
        /*05a2*/ 	.byte	0x26
	.zero		1


	//   ....[46]....
        /*05a4*/ 	.word	0x0000af80
        /*05a8*/ 	.word	0x000000ff
        /*05ac*/ 	.word	0x00022868
        /*05b0*/ 	.short	0x010a
        /*05b2*/ 	.byte	0x26
	.zero		1


	//   ....[47]....
        /*05b4*/ 	.word	0x0000b460
        /*05b8*/ 	.word	0x00000002
        /*05bc*/ 	.word	0x00022820
        /*05c0*/ 	.short	0x010a
        /*05c2*/ 	.byte	0x3f
	.zero		1


	//   ....[48]....
        /*05c4*/ 	.word	0x0000b5e0
        /*05c8*/ 	.word	0x00000007
        /*05cc*/ 	.word	0x00000000
        /*05d0*/ 	.short	0x010a
        /*05d2*/ 	.byte	0x3f
	.zero		1


	//   ....[49]....
        /*05d4*/ 	.word	0x0000b650
        /*05d8*/ 	.word	0x00000005
        /*05dc*/ 	.word	0x00000000
        /*05e0*/ 	.short	0x010a
        /*05e2*/ 	.byte	0x3f
	.zero		1


	//   ....[50]....
        /*05e4*/ 	.word	0x0000b6b0
        /*05e8*/ 	.word	0x00000005
        /*05ec*/ 	.word	0x00000000
        /*05f0*/ 	.short	0x010a
        /*05f2*/ 	.byte	0x3f
	.zero		1


	//   ....[51]....
        /*05f4*/ 	.word	0x0000b6e0
        /*05f8*/ 	.word	0x00000003
        /*05fc*/ 	.word	0x00000000
        /*0600*/ 	.short	0x010a
        /*0602*/ 	.byte	0x3f
	.zero		1


	//   ....[52]....
        /*0604*/ 	.word	0x0000b750
        /*0608*/ 	.word	0x00000003
        /*060c*/ 	.word	0x00022800
        /*0610*/ 	.short	0x010a
        /*0612*/ 	.byte	0x3f
	.zero		1


	//   ....[53]....
        /*0614*/ 	.word	0x0000b7b0
        /*0618*/ 	.word	0x00000003
        /*061c*/ 	.word	0x00022830
        /*0620*/ 	.short	0x010a
        /*0622*/ 	.byte	0x3f
	.zero		1


	//   ....[54]....
        /*0624*/ 	.word	0x0000b800
        /*0628*/ 	.word	0x00000009
        /*062c*/ 	.word	0x00022850
        /*0630*/ 	.short	0x010a
        /*0632*/ 	.byte	0x3f
	.zero		1


	//   ....[55]....
        /*0634*/ 	.word	0x0000b870
        /*0638*/ 	.word	0x00000003
        /*063c*/ 	.word	0x00022830
        /*0640*/ 	.short	0x010a
        /*0642*/ 	.byte	0x3f
	.zero		1


	//   ....[56]....
        /*0644*/ 	.word	0x0000b8d0
        /*0648*/ 	.word	0x000000b3
        /*064c*/ 	.word	0x00022850
        /*0650*/ 	.short	0x010a
        /*0652*/ 	.byte	0x3f
	.zero		1


	//   ....[57]....
        /*0654*/ 	.word	0x0000ba30
        /*0658*/ 	.word	0x00000003
        /*065c*/ 	.word	0x00022840
        /*0660*/ 	.short	0x010a
        /*0662*/ 	.byte	0x3f
	.zero		1


	//   ....[58]....
        /*0664*/ 	.word	0x0000c440
        /*0668*/ 	.word	0x00000003
        /*066c*/ 	.word	0x00022820
        /*0670*/ 	.short	0x010a
        /*0672*/ 	.byte	0x3f
	.zero		1


	//   ....[59]....
        /*0674*/ 	.word	0x0000c4a0
        /*0678*/ 	.word	0x00000003
        /*067c*/ 	.word	0x00022860
        /*0680*/ 	.short	0x010a
        /*0682*/ 	.byte	0x3f
	.zero		1


	//   ....[60]....
        /*0684*/ 	.word	0x0000c500
        /*0688*/ 	.word	0x00000003
        /*068c*/ 	.word	0x00022848
        /*0690*/ 	.short	0x010a
        /*0692*/ 	.byte	0x3f
	.zero		1


	//   ....[61]....
        /*0694*/ 	.word	0x0000c560
        /*0698*/ 	.word	0x00000003
        /*069c*/ 	.word	0x00022868
        /*06a0*/ 	.short	0x010a
        /*06a2*/ 	.byte	0x3f
	.zero		1


	//   ....[62]....
        /*06a4*/ 	.word	0x0000c5c0
        /*06a8*/ 	.word	0x00000003
        /*06ac*/ 	.word	0x00022840
        /*06b0*/ 	.short	0x010a
        /*06b2*/ 	.byte	0x3f
	.zero		1


	//   ....[63]....
        /*06b4*/ 	.word	0x0000c620
        /*06b8*/ 	.word	0x00000003
        /*06bc*/ 	.word	0x00022860
        /*06c0*/ 	.short	0x010a
        /*06c2*/ 	.byte	0x3f
	.zero		1


	//   ....[64]....
        /*06c4*/ 	.word	0x0000c680
        /*06c8*/ 	.word	0x00000003
        /*06cc*/ 	.word	0x00022848
        /*06d0*/ 	.short	0x010a
        /*06d2*/ 	.byte	0x3f
	.zero		1


	//   ....[65]....
        /*06d4*/ 	.word	0x0000c6e0
        /*06d8*/ 	.word	0x00000003
        /*06dc*/ 	.word	0x00022868
        /*06e0*/ 	.short	0x010a
        /*06e2*/ 	.byte	0x3f
	.zero		1


	//   ....[66]....
        /*06e4*/ 	.word	0x0000c730
        /*06e8*/ 	.word	0x00000002
        /*06ec*/ 	.word	0x00022820
        /*06f0*/ 	.short	0x010a
        /*06f2*/ 	.byte	0x3f
	.zero		1


	//   ....[67]....
        /*06f4*/ 	.word	0x0000c8d0
        /*06f8*/ 	.word	0x00000007
        /*06fc*/ 	.word	0x00000000
        /*0700*/ 	.short	0x010a
        /*0702*/ 	.byte	0x3f
	.zero		1


	//   ....[68]....
        /*0704*/ 	.word	0x0000c920
        /*0708*/ 	.word	0x00000005
        /*070c*/ 	.word	0x00000000
        /*0710*/ 	.short	0x010a
        /*0712*/ 	.byte	0x3f
	.zero		1


	//   ....[69]....
        /*0714*/ 	.word	0x0000c970
        /*0718*/ 	.word	0x00000005
        /*071c*/ 	.word	0x00000000
        /*0720*/ 	.short	0x010a
        /*0722*/ 	.byte	0x3f
	.zero		1


	//----- nvinfo : EIATTR_NUM_MBARRIERS
	.align		4
.L_1121:
        /*0724*/ 	.byte	0x03, 0x38
        /*0726*/ 	.short	0x0016


	//----- nvinfo : EIATTR_EXIT_INSTR_OFFSETS
	.align		4
        /*0728*/ 	.byte	0x04, 0x1c
        /*072a*/ 	.short	(.L_1123 - .L_1122)


	//   ....[0]....
.L_1122:
        /*072c*/ 	.word	0x0000b730


	//----- nvinfo : EIATTR_MAX_THREADS
	.align		4
.L_1123:
        /*0730*/ 	.byte	0x04, 0x05
        /*0732*/ 	.short	(.L_1125 - .L_1124)
.L_1124:
        /*0734*/ 	.word	0x00000180
        /*0738*/ 	.word	0x00000001
        /*073c*/ 	.word	0x00000001


	//----- nvinfo : EIATTR_CRS_STACK_SIZE
	.align		4
.L_1125:
        /*0740*/ 	.byte	0x04, 0x1e
        /*0742*/ 	.short	(.L_1127 - .L_1126)
.L_1126:
        /*0744*/ 	.word	0x00000000


	//----- nvinfo : EIATTR_CBANK_PARAM_SIZE
	.align		4
.L_1127:
        /*0748*/ 	.byte	0x03, 0x19
        /*074a*/ 	.short	0x0a70


	//----- nvinfo : EIATTR_PARAM_CBANK
	.align		4
        /*074c*/ 	.byte	0x04, 0x0a
        /*074e*/ 	.short	(.L_1129 - .L_1128)
	.align		4
.L_1128:
        /*0750*/ 	.word	index@(.nv.constant0._ZN7cutlass13device_kernelIN5flash11enable_sm90INS1_16FlashAttnFwdSm90INS1_25CollectiveMainloopFwdSm90ILi2EN4cute5tupleIJNS5_1CILi1EEES8_S8_EEENS6_IJNS7_ILi128EEENS7_ILi96EEENS7_ILi64EEEEEELi256ENS_6half_tEfNS_4arch4Sm90ELb0ELb0ELb0ELb0ELb0ELb0ELb0ELb1ELb0ELb1ELb1ELb0EEENS1_21CollectiveEpilogueFwdINS6_IJSA_NS7_ILi256EEESB_EEES9_SE_SG_Li256ELb0ELb1ELb1ELb0EEENS1_19SingleTileSchedulerILb0ELb1ELb1ELi128EEEEEEEEEvNT_6ParamsE)
        /*0754*/ 	.short	0x0210
        /*0756*/ 	.short	0x0a70


	//----- nvinfo : EIATTR_SW_WAR
	.align		4
.L_1129:
        /*0758*/ 	.byte	0x04, 0x36
        /*075a*/ 	.short	(.L_1131 - .L_1130)
.L_1130:
        /*075c*/ 	.word	0x00000008
.L_1131:


//--------------------- .nv.info._ZN7cutlass13device_kernelIN5flash11enable_sm90INS1_16FlashAttnFwdSm90INS1_25CollectiveMainloopFwdSm90ILi2EN4cute5tupleIJNS5_1CILi1EEES8_S8_EEENS6_IJNS7_ILi128EEENS7_ILi96EEENS7_ILi64EEEEEELi256ENS_6half_tEfNS_4arch4Sm90ELb0ELb0ELb0ELb0ELb0ELb0ELb1ELb1ELb0ELb1ELb1ELb0EEENS1_21CollectiveEpilogueFwdINS6_IJSA_NS7_ILi256EEESB_EEES9_SE_SG_Li256ELb0ELb1ELb1ELb0EEENS1_19SingleTileSchedulerILb0ELb1ELb1ELi128EEEEEEEEEvNT_6ParamsE --------------------------
	.section	.nv.info._ZN7cutlass13device_kernelIN5flash11enable_sm90INS1_16FlashAttnFwdSm90INS1_25CollectiveMainloopFwdSm90ILi2EN4cute5tupleIJNS5_1CILi1EEES8_S8_EEENS6_IJNS7_ILi128EEENS7_ILi96EEENS7_ILi64EEEEEELi256ENS_6half_tEfNS_4arch4Sm90ELb0ELb0ELb0ELb0ELb0ELb0ELb1ELb1ELb0ELb1ELb1ELb0EEENS1_21CollectiveEpilogueFwdINS6_IJSA_NS7_ILi256EEESB_EEES9_SE_SG_Li256ELb0ELb1ELb1ELb0EEENS1_19SingleTileSchedulerILb0ELb1ELb1ELi128EEEEEEEEEvNT_6ParamsE,"",@"SHT_CUDA_INFO"
	.sectionflags	@""
	.align	4


	//----- nvinfo : EIATTR_CUDA_API_VERSION
	.align		4
        /*0000*/ 	.byte	0x04, 0x37
        /*0002*/ 	.short	(.L_1133 - .L_1132)
.L_1132:
        /*0004*/ 	.word	0x00000082


	//----- nvinfo : EIATTR_KPARAM_INFO
	.align		4
.L_1133:
        /*0008*/ 	.byte	0x04, 0x17
        /*000a*/ 	.short	(.L_1135 - .L_1134)
.L_1134:
        /*000c*/ 	.word	0x00000000
        /*0010*/ 	.short	0x0000
        /*0012*/ 	.short	0x0070
        /*0014*/ 	.byte	0x00, 0xf0, 0x01, 0x2c


	//----- nvinfo : EIATTR_SPARSE_MMA_MASK
	.align		4
.L_1135:
        /*0018*/ 	.byte	0x03, 0x50
        /*001a*/ 	.short	0x0000


	//----- nvinfo : EIATTR_MAXREG_COUNT
	.align		4
        /*001c*/ 	.byte	0x03, 0x1b
        /*001e*/ 	.short	0x00a8


	//----- nvinfo : EIATTR_NUM_BARRIERS
	.align		4
        /*0020*/ 	.byte	0x02, 0x4c
        /*0022*/ 	.byte	0x10
	.zero		1


	//----- nvinfo : EIATTR_EXTERNS
	.align		4
        /*0024*/ 	.byte	0x04, 0x0f
        /*0026*/ 	.short	(.L_1137 - .L_1136)


	//   ....[0]....
	.align		4
.L_1136:
        /*0028*/ 	.word	index@(__assertfail)


	//----- nvinfo : EIATTR_ANNOTATIONS
	.align		4
.L_1137:
        /*002c*/ 	.byte	0x04, 0x55
        /*002e*/ 	.short	(.L_1139 - .L_1138)


	//   ....[0]....
.L_1138:
        /* <DEDUP_REMOVED lines=23> */


	//----- nvinfo : EIATTR_MERCURY_ISA_VERSION
	.align		4
.L_1139:
        /*0190*/ 	.byte	0x03, 0x5f
        /*0192*/ 	.short	0x0101


	//----- nvinfo : EIATTR_INT_WARP_WIDE_INSTR_OFFSETS
	.align		4
        /*0194*/ 	.byte	0x04, 0x31
        /*0196*/ 	.short	(.L_1141 - .L_1140)


	//   ....[0]....
.L_1140:
        /*0198*/ 	.word	0x00000130


	//   ....[1]....
        /*019c*/ 	.word	0x00000170


	//   ....[2]....
        /*01a0*/ 	.word	0x000001e0


	//   ....[3]....
        /*01a4*/ 	.word	0x000001f0


	//----- nvinfo : EIATTR_COOP_GROUP_MASK_REGIDS
	.align		4
.L_1141:
        /*01a8*/ 	.byte	0x04, 0x29
        /*01aa*/ 	.short	(.L_1143 - .L_1142)


	//   ....[0]....
.L_1142:
        /*01ac*/ 	.word	0xffffffff


	//   ....[1]....
        /*01b0*/ 	.word	0xffffffff


	//   ....[2]....
        /*01b4*/ 	.word	0xffffffff


	//   ....[3]....
        /*01b8*/ 	.word	0xffffffff


	//   ....[4]....
        /*01bc*/ 	.word	0xffffffff


	//   ....[5]....
        /*01c0*/ 	.word	0xffffffff


	//   ....[6]....
        /*01c4*/ 	.word	0xffffffff


	//   ....[7]....
        /*01c8*/ 	.word	0xffffffff


	//   ....[8]....
        /*01cc*/ 	.word	0xffffffff


	//   ....[9]....
        /*01d0*/ 	.word	0xffffffff


	//   ....[10]....
        /*01d4*/ 	.word	0xffffffff


	//   ....[11]....
        /*01d8*/ 	.word	0xffffffff


	//   ....[12]....
        /*01dc*/ 	.word	0xffffffff


	//   ....[13]....
        /*01e0*/ 	.word	0xffffffff


	//   ....[14]....
        /*01e4*/ 	.word	0xffffffff


	//   ....[15]....
        /*01e8*/ 	.word	0xffffffff


	//   ....[16]....
        /*01ec*/ 	.word	0xffffffff


	//   ....[17]....
        /*01f0*/ 	.word	0xffffffff


	//   ....[18]....
        /*01f4*/ 	.word	0xffffffff


	//   ....[19]....
        /*01f8*/ 	.word	0xffffffff


	//   ....[20]....
        /*01fc*/ 	.word	0xffffffff


	//   ....[21]....
        /*0200*/ 	.word	0xffffffff


	//   ....[22]....
        /*0204*/ 	.word	0xffffffff


	//   ....[23]....
        /*0208*/ 	.word	0xffffffff


	//   ....[24]....
        /*020c*/ 	.word	0xffffffff


	//   ....[25]....
        /*0210*/ 	.word	0xffffffff


	//   ....[26]....
        /*0214*/ 	.word	0xffffffff


	//   ....[27]....
        /*0218*/ 	.word	0xffffffff


	//   ....[28]....
        /*021c*/ 	.word	0xffffffff


	//   ....[29]....
        /*0220*/ 	.word	0xffffffff


	//   ....[30]....
        /*0224*/ 	.word	0xffffffff


	//   ....[31]....
        /*0228*/ 	.word	0xffffffff


	//   ....[32]....
        /*022c*/ 	.word	0xffffffff


	//   ....[33]....
        /*0230*/ 	.word	0xffffffff


	//   ....[34]....
        /*0234*/ 	.word	0xffffffff


	//   ....[35]....
        /*0238*/ 	.word	0xffffffff


	//   ....[36]....
        /*023c*/ 	.word	0xffffffff


	//   ....[37]....
        /*0240*/ 	.word	0xffffffff


	//   ....[38]....
        /*0244*/ 	.word	0xffffffff


	//   ....[39]....
        /*0248*/ 	.word	0xffffffff


	//   ....[40]....
        /*024c*/ 	.word	0xffffffff


	//   ....[41]....
        /*0250*/ 	.word	0xffffffff


	//   ....[42]....
        /*0254*/ 	.word	0xffffffff


	//   ....[43]....
        /*0258*/ 	.word	0xffffffff


	//   ....[44]....
        /*025c*/ 	.word	0xffffffff


	//   ....[45]....
        /*0260*/ 	.word	0xffffffff


	//   ....[46]....
        /*0264*/ 	.word	0xffffffff


	//   ....[47]....
        /*0268*/ 	.word	0xffffffff


	//   ....[48]....
        /*026c*/ 	.word	0xffffffff


	//   ....[49]....
        /*0270*/ 	.word	0xffffffff


	//   ....[50]....
        /*0274*/ 	.word	0xffffffff


	//   ....[51]....
        /*0278*/ 	.word	0xffffffff


	//   ....[52]....
        /*027c*/ 	.word	0xffffffff


	//   ....[53]....
        /*0280*/ 	.word	0xffffffff


	//   ....[54]....
        /*0284*/ 	.word	0xffffffff


	//   ....[55]....
        /*0288*/ 	.word	0xffffffff


	//   ....[56]....
        /*028c*/ 	.word	0xffffffff


	//   ....[57]....
        /*0290*/ 	.word	0xffffffff


	//   ....[58]....
        /*0294*/ 	.word	0xffffffff


	//   ....[59]....
        /*0298*/ 	.word	0xffffffff


	//   ....[60]....
        /*029c*/ 	.word	0xffffffff


	//   ....[61]....
        /*02a0*/ 	.word	0xffffffff


	//   ....[62]....
        /*02a4*/ 	.word	0xffffffff


	//   ....[63]....
        /*02a8*/ 	.word	0x0500000f


	//   ....[64]....
        /*02ac*/ 	.word	0x0500000f


	//   ....[65]....
        /*02b0*/ 	.word	0x0500000f


	//   ....[66]....
        /*02b4*/ 	.word	0x0500000f


	//   ....[67]....
        /*02b8*/ 	.word	0x0500000f


	//   ....[68]....
        /*02bc*/ 	.word	0x0500000f


	//   ....[69]....
        /*02c0*/ 	.word	0x0500000f


	//   ....[70]....
        /*02c4*/ 	.word	0x0500000f


	//   ....[71]....
        /*02c8*/ 	.word	0x0500000f


	//   ....[72]....
        /*02cc*/ 	.word	0x0500000f


	//   ....[73]....
        /*02d0*/ 	.word	0x0500000f


	//   ....[74]....
        /*02d4*/ 	.word	0x0500000f


	//   ....[75]....
        /*02d8*/ 	.word	0x0500000f


	//   ....[76]....
        /*02dc*/ 	.word	0x0500000f


	//   ....[77]....
        /*02e0*/ 	.word	0x0500000f


	//   ....[78]....
        /*02e4*/ 	.word	0x0500000f


	//   ....[79]....
        /*02e8*/ 	.word	0x0500000f


	//   ....[80]....
        /*02ec*/ 	.word	0x0500000f


	//   ....[81]....
        /*02f0*/ 	.word	0x0500000f


	//   ....[82]....
        /*02f4*/ 	.word	0x0500000f


	//   ....[83]....
        /*02f8*/ 	.word	0x0500000f


	//   ....[84]....
        /*02fc*/ 	.word	0x0500000f


	//   ....[85]....
        /*0300*/ 	.word	0x0500000f


	//   ....[86]....
        /*0304*/ 	.word	0x0500000f


	//   ....[87]....
        /*0308*/ 	.word	0x0500000f


	//   ....[88]....
        /*030c*/ 	.word	0x0500000f


	//   ....[89]....
        /*0310*/ 	.word	0x0500000f


	//   ....[90]....
        /*0314*/ 	.word	0x0500000f


	//   ....[91]....
        /*0318*/ 	.word	0x0500000f


	//   ....[92]....
        /*031c*/ 	.word	0x0500000f


	//   ....[93]....
        /*0320*/ 	.word	0x0500000f


	//   ....[94]....
        /*0324*/ 	.word	0x0500000f


	//   ....[95]....
        /*0328*/ 	.word	0x0500000f


	//   ....[96]....
        /*032c*/ 	.word	0x0500000f


	//----- nvinfo : EIATTR_COOP_GROUP_INSTR_OFFSETS
	.align		4
.L_1143:
        /*0330*/ 	.byte	0x04, 0x28
        /*0332*/ 	.short	(.L_1145 - .L_1144)


	//   ....[0]....
.L_1144:
        /*0334*/ 	.word	0x00000070


	//   ....[1]....
        /*0338*/ 	.word	0x00000140


	//   ....[2]....
        /*033c*/ 	.word	0x00000190


	//   ....[3]....
        /*0340*/ 	.word	0x000003e0


	//   ....[4]....
        /*0344*/ 	.word	0x00000540


	//   ....[5]....
        /*0348*/ 	.word	0x00000660


	//   ....[6]....
        /*034c*/ 	.word	0x000007c0


	//   ....[7]....
        /*0350*/ 	.word	0x00001360


	//   ....[8]....
        /*0354*/ 	.word	0x00002b50


	//   ....[9]....
        /*0358*/ 	.word	0x00002b70


	//   ....[10]....
        /*035c*/ 	.word	0x00002b90


	//   ....[11]....
        /*0360*/ 	.word	0x00002bb0


	//   ....[12]....
        /*0364*/ 	.word	0x000047d0


	//   ....[13]....
        /*0368*/ 	.word	0x00004830


	//   ....[14]....
        /*036c*/ 	.word	0x00004850


	//   ....[15]....
        /*0370*/ 	.word	0x00004870


	//   ....[16]....
        /*0374*/ 	.word	0x00005e20


	//   ....[17]....
        /*0378*/ 	.word	0x00005e60


	//   ....[18]....
        /*037c*/ 	.word	0x00005e90


	//   ....[19]....
        /*0380*/ 	.word	0x00005eb0


	//   ....[20]....
        /*0384*/ 	.word	0x00006f90


	//   ....[21]....
        /*0388*/ 	.word	0x00006ff0


	//   ....[22]....
        /*038c*/ 	.word	0x00007030


	//   ....[23]....
        /*0390*/ 	.word	0x00007060


	//   ....[24]....
        /*0394*/ 	.word	0x00007090


	//   ....[25]....
        /*0398*/ 	.word	0x000070b0


	//   ....[26]....
        /*039c*/ 	.word	0x00007d30


	//   ....[27]....
        /*03a0*/ 	.word	0x00007d40


	//   ....[28]....
        /*03a4*/ 	.word	0x00008da0


	//   ....[29]....
        /*03a8*/ 	.word	0x00009870


	//   ....[30]....
        /*03ac*/ 	.word	0x0000a1f0


	//   ....[31]....
        /*03b0*/ 	.word	0x0000a200


	//   ....[32]....
        /*03b4*/ 	.word	0x0000a210


	//   ....[33]....
        /*03b8*/ 	.word	0x0000a230


	//   ....[34]....
        /*03bc*/ 	.word	0x0000a260


	//   ....[35]....
        /*03c0*/ 	.word	0x0000a3e0


	//   ....[36]....
        /*03c4*/ 	.word	0x0000a3f0


	//   ....[37]....
        /*03c8*/ 	.word	0x0000a440


	//   ....[38]....
        /*03cc*/ 	.word	0x0000a510


	//   ....[39]....
        /*03d0*/ 	.word	0x0000a530


	//   ....[40]....
        /*03d4*/ 	.word	0x0000a5d0


	//   ....[41]....
        /*03d8*/ 	.word	0x0000a5f0


	//   ....[42]....
        /*03dc*/ 	.word	0x0000a670


	//   ....[43]....
        /*03e0*/ 	.word	0x0000a690


	//   ....[44]....
        /*03e4*/ 	.word	0x0000a6a0


	//   ....[45]....
        /*03e8*/ 	.word	0x0000a6b0


	//   ....[46]....
        /*03ec*/ 	.word	0x0000aea0


	//   ....[47]....
        /*03f0*/ 	.word	0x0000aed0


	//   ....[48]....
        /*03f4*/ 	.word	0x0000aef0


	//   ....[49]....
        /*03f8*/ 	.word	0x0000afa0


	//   ....[50]....
        /*03fc*/ 	.word	0x0000b040


	//   ....[51]....
        /*0400*/ 	.word	0x0000b050


	//   ....[52]....
        /*0404*/ 	.word	0x0000b070


	//   ....[53]....
        /*0408*/ 	.word	0x0000b0a0


	//   ....[54]....
        /*040c*/ 	.word	0x0000b110


	//   ....[55]....
        /*0410*/ 	.word	0x0000b140


	//   ....[56]....
        /*0414*/ 	.word	0x0000b1b0


	//   ....[57]....
        /*0418*/ 	.word	0x0000b200


	//   ....[58]....
        /*041c*/ 	.word	0x0000b290


	//   ....[59]....
        /*0420*/ 	.word	0x0000b2c0


	//   ....[60]....
        /*0424*/ 	.word	0x0000b370


	//   ....[61]....
        /*0428*/ 	.word	0x0000b3c0


	//   ....[62]....
        /*042c*/ 	.word	0x0000d6a0


	//   ....[63]....
        /*0430*/ 	.word	0x0000dc00


	//   ....[64]....
        /*0434*/ 	.word	0x0000dd80


	//   ....[65]....
        /*0438*/ 	.word	0x0000ddd0


	//   ....[66]....
        /*043c*/ 	.word	0x0000df20


	//   ....[67]....
        /*0440*/ 	.word	0x0000df90


	//   ....[68]....
        /*0444*/ 	.word	0x0000e0e0


	//   ....[69]....
        /*0448*/ 	.word	0x0000e160


	//   ....[70]....
        /*044c*/ 	.word	0x0000e250


	//   ....[71]....
        /*0450*/ 	.word	0x0000e2e0


	//   ....[72]....
        /*0454*/ 	.word	0x0000e3f0


	//   ....[73]....
        /*0458*/ 	.word	0x0000e460


	//   ....[74]....
        /*045c*/ 	.word	0x0000e580


	//   ....[75]....
        /*0460*/ 	.word	0x0000e5f0


	//   ....[76]....
        /*0464*/ 	.word	0x0000e700


	//   ....[77]....
        /*0468*/ 	.word	0x0000e760


	//   ....[78]....
        /*046c*/ 	.word	0x0000e860


	//   ....[79]....
        /*0470*/ 	.word	0x0000e8b0


	//   ....[80]....
        /*0474*/ 	.word	0x0000e950


	//   ....[81]....
        /*0478*/ 	.word	0x0000ea10


	//   ....[82]....
        /*047c*/ 	.word	0x0000ed20


	//   ....[83]....
        /*0480*/ 	.word	0x0000ed90


	//   ....[84]....
        /*0484*/ 	.word	0x0000eea0


	//   ....[85]....
        /*0488*/ 	.word	0x0000ef00


	//   ....[86]....
        /*048c*/ 	.word	0x0000f010


	//   ....[87]....
        /*0490*/ 	.word	0x0000f060


	//   ....[88]....
        /*0494*/ 	.word	0x0000f160


	//   ....[89]....
        /*0498*/ 	.word	0x0000f1c0


	//   ....[90]....
        /*049c*/ 	.word	0x0000f330


	//   ....[91]....
        /*04a0*/ 	.word	0x0000f380


	//   ....[92]....
        /*04a4*/ 	.word	0x0000f4a0


	//   ....[93]....
        /*04a8*/ 	.word	0x0000f4f0


	//   ....[94]....
        /*04ac*/ 	.word	0x0000f600


	//   ....[95]....
        /*04b0*/ 	.word	0x0000f650


	//   ....[96]....
        /*04b4*/ 	.word	0x0000fa60


	//----- nvinfo : EIATTR_REG_RECONFIG
	.align		4
.L_1145:
        /*04b8*/ 	.byte	0x01, 0x54
	.zero		2


	//----- nvinfo : EIATTR_SYSCALL_OFFSETS
	.align		4
        /*04bc*/ 	.byte	0x04, 0x46
        /*04be*/ 	.short	(.L_1147 - .L_1146)


	//   ....[0]....
.L_1146:
        /*04c0*/ 	.word	0x00001500


	//   ....[1]....
        /*04c4*/ 	.word	0x000094a0


	//   ....[2]....
        /*04c8*/ 	.word	0x000095e0


	//   ....[3]....
        /*04cc*/ 	.word	0x000096d0


	//   ....[4]....
        /*04d0*/ 	.word	0x00009e00


	//   ....[5]....
        /*04d4*/ 	.word	0x0000aa00


	//----- nvinfo : EIATTR_MBARRIER_INSTR_OFFSETS
	.align		4
.L_1147:
        /*04d8*/ 	.byte	0x04, 0x39
        /*04da*/ 	.short	(.L_1149 - .L_1148)


	//   ....[0]....
.L_1148:
        /*04dc*/ 	.word	0x00000280
        /*04e0*/ 	.word	0x000000ff
        /*04e4*/ 	.word	0x00032400
        /*04e8*/ 	.short	0x0100
        /*04ea*/ 	.byte	0x08
	.zero		1


	//   ....[1]....
        /*04ec*/ 	.word	0x00000290
        /*04f0*/ 	.word	0x000000ff
        /*04f4*/ 	.word	0x00032410
        /*04f8*/ 	.short	0x0100
        /*04fa*/ 	.byte	0x08
	.zero		1


	//   ....[2]....
        /*04fc*/ 	.word	0x000002a0
        /*0500*/ 	.word	0x000000ff
        /*0504*/ 	.word	0x00032420
        /*0508*/ 	.short	0x0100
        /*050a*/ 	.byte	0x08
	.zero		1


	//   ....[3]....
        /*050c*/ 	.word	0x00000390
        /*0510*/ 	.word	0x000000ff
        /*0514*/ 	.word	0x00032430
        /*0518*/ 	.short	0x0100
        /*051a*/ 	.byte	0x08
	.zero		1


	//   ....[4]....
        /*051c*/ 	.word	0x000003a0
        /*0520*/ 	.word	0x000000ff
        /*0524*/ 	.word	0x00032440
        /*0528*/ 	.short	0x0100
        /*052a*/ 	.byte	0x08
	.zero		1


	//   ....[5]....
        /*052c*/ 	.word	0x000003b0
        /*0530*/ 	.word	0x000000ff
        /*0534*/ 	.word	0x00032438
        /*0538*/ 	.short	0x0100
        /*053a*/ 	.byte	0x08
	.zero		1


	//   ....[6]....
        /*053c*/ 	.word	0x000003c0
        /*0540*/ 	.word	0x000000ff
        /*0544*/ 	.word	0x00032448
        /*0548*/ 	.short	0x0100
        /*054a*/ 	.byte	0x08
	.zero		1


	//   ....[7]....
        /*054c*/ 	.word	0x000004f0
        /*0550*/ 	.word	0x000000ff
        /*0554*/ 	.word	0x00032450
        /*0558*/ 	.short	0x0100
        /*055a*/ 	.byte	0x08
	.zero		1


	//   ....[8]....
        /*055c*/ 	.word	0x00000500
        /*0560*/ 	.word	0x000000ff
        /*0564*/ 	.word	0x00032460
        /*0568*/ 	.short	0x0100
        /*056a*/ 	.byte	0x08
	.zero		1


	//   ....[9]....
        /*056c*/ 	.word	0x00000510
        /*0570*/ 	.word	0x000000ff
        /*0574*/ 	.word	0x00032458
        /*0578*/ 	.short	0x0100
        /*057a*/ 	.byte	0x08
	.zero		1


	//   ....[10]....
        /*057c*/ 	.word	0x00000520
        /*0580*/ 	.word	0x000000ff
        /*0584*/ 	.word	0x00032468
        /*0588*/ 	.short	0x0100
        /*058a*/ 	.byte	0x08
	.zero		1


	//   ....[11]....
        /*058c*/ 	.word	0x00000610
        /*0590*/ 	.word	0x000000ff
        /*0594*/ 	.word	0x00032470
        /*0598*/ 	.short	0x0100
        /*059a*/ 	.byte	0x06
	.zero		1


	//   ....[12]....
        /*059c*/ 	.word	0x00000620
        /*05a0*/ 	.word	0x000000ff
        /*05a4*/ 	.word	0x00032480
        /*05a8*/ 	.short	0x0100
        /*05aa*/ 	.byte	0x06
	.zero		1


	//   ....[13]....
        /*05ac*/ 	.word	0x00000630
        /*05b0*/ 	.word	0x000000ff
        /*05b4*/ 	.word	0x00032478
        /*05b8*/ 	.short	0x0100
        /*05ba*/ 	.byte	0x06
	.zero		1


	//   ....[14]....
        /*05bc*/ 	.word	0x00000640
        /*05c0*/ 	.word	0x000000ff
        /*05c4*/ 	.word	0x00032488
        /*05c8*/ 	.short	0x0100
        /*05ca*/ 	.byte	0x06
	.zero		1


	//   ....[15]....
        /*05cc*/ 	.word	0x00000770
        /*05d0*/ 	.word	0x000000ff
        /*05d4*/ 	.word	0x00032490
        /*05d8*/ 	.short	0x0100
        /*05da*/ 	.byte	0x08
	.zero		1


	//   ....[16]....
        /*05dc*/ 	.word	0x00000780
        /*05e0*/ 	.word	0x000000ff
        /*05e4*/ 	.word	0x000324a0
        /*05e8*/ 	.short	0x0100
        /*05ea*/ 	.byte	0x08
	.zero		1


	//   ....[17]....
        /*05ec*/ 	.word	0x00000790
        /*05f0*/ 	.word	0x000000ff
        /*05f4*/ 	.word	0x00032498
        /*05f8*/ 	.short	0x0100
        /*05fa*/ 	.byte	0x08
	.zero		1


	//   ....[18]....
        /*05fc*/ 	.word	0x000007a0
        /*0600*/ 	.word	0x000000ff
        /*0604*/ 	.word	0x000324a8
        /*0608*/ 	.short	0x0100
        /*060a*/ 	.byte	0x08
	.zero		1


	//   ....[19]....
        /*060c*/ 	.word	0x000008d0
        /*0610*/ 	.word	0x000000ff
        /*0614*/ 	.word	0x000324b0
        /*0618*/ 	.short	0x0100
        /*061a*/ 	.byte	0x08
	.zero		1


	//   ....[20]....
        /*061c*/ 	.word	0x000008e0
        /*0620*/ 	.word	0x000000ff
        /*0624*/ 	.word	0x000324c0
        /*0628*/ 	.short	0x0100
        /*062a*/ 	.byte	0x08
	.zero		1


	//   ....[21]....
        /*062c*/ 	.word	0x000008f0
        /*0630*/ 	.word	0x000000ff
        /*0634*/ 	.word	0x000324b8
        /*0638*/ 	.short	0x0100
        /*063a*/ 	.byte	0x08
	.zero		1


	//   ....[22]....
        /*063c*/ 	.word	0x00000900
        /*0640*/ 	.word	0x000000ff
        /*0644*/ 	.word	0x000324c8
        /*0648*/ 	.short	0x0100
        /*064a*/ 	.byte	0x08
	.zero		1


	//   ....[23]....
        /*064c*/ 	.word	0x00001540
        /*0650*/ 	.word	0x000000ff
        /*0654*/ 	.word	0x00032400
        /*0658*/ 	.short	0x010a
        /*065a*/ 	.byte	0x04
	.zero		1


	//   ....[24]....
        /*065c*/ 	.word	0x00001600
        /*0660*/ 	.word	0x000000ff
        /*0664*/ 	.word	0x00032430
        /*0668*/ 	.short	0x010a
        /*066a*/ 	.byte	0x04
	.zero		1


	//   ....[25]....
        /*066c*/ 	.word	0x00001650
        /*0670*/ 	.word	0x000000ff
        /*0674*/ 	.word	0x00032430
        /*0678*/ 	.short	0x010a
        /*067a*/ 	.byte	0x04
	.zero		1


	//   ....[26]....
        /*067c*/ 	.word	0x000019d0
        /*0680*/ 	.word	0x000000ff
        /*0684*/ 	.word	0x00032410
        /*0688*/ 	.short	0x010a
        /*068a*/ 	.byte	0x09
	.zero		1


	//   ....[27]....
        /*068c*/ 	.word	0x00001a20
        /*0690*/ 	.word	0x000000ff
        /*0694*/ 	.word	0x00032450
        /*0698*/ 	.short	0x010a
        /*069a*/ 	.byte	0x04
	.zero		1


	//   ....[28]....
        /*069c*/ 	.word	0x00001a70
        /*06a0*/ 	.word	0x000000ff
        /*06a4*/ 	.word	0x00032450
        /*06a8*/ 	.short	0x010a
        /*06aa*/ 	.byte	0x04
	.zero		1


	//   ....[29]....
        /*06ac*/ 	.word	0x00002dd0
        /*06b0*/ 	.word	0x00000018
        /*06b4*/ 	.word	0x00000000
        /*06b8*/ 	.short	0x0101
        /*06ba*/ 	.byte	0x3f
	.zero		1


	//   ....[30]....
        /*06bc*/ 	.word	0x00003920
        /*06c0*/ 	.word	0x000000c6
        /*06c4*/ 	.word	0x00000000
        /*06c8*/ 	.short	0x0101
        /*06ca*/ 	.byte	0x3f
	.zero		1


	//   ....[31]....
        /*06cc*/ 	.word	0x00003ae0
        /*06d0*/ 	.word	0x000000ff
        /*06d4*/ 	.word	0x00032430
        /*06d8*/ 	.short	0x010a
        /*06da*/ 	.byte	0x3d
	.zero		1


	//   ....[32]....
        /*06dc*/ 	.word	0x00003b20
        /*06e0*/ 	.word	0x000000ff
        /*06e4*/ 	.word	0x00032430
        /*06e8*/ 	.short	0x010a
        /*06ea*/ 	.byte	0x3d
	.zero		1


	//   ....[33]....
        /*06ec*/ 	.word	0x00003e70
        /*06f0*/ 	.word	0x000000ff
        /*06f4*/ 	.word	0x00032450
        /*06f8*/ 	.short	0x010a
        /*06fa*/ 	.byte	0x3d
	.zero		1


	//   ....[34]....
        /*06fc*/ 	.word	0x00003eb0
        /*0700*/ 	.word	0x000000ff
        /*0704*/ 	.word	0x00032450
        /*0708*/ 	.short	0x010a
        /*070a*/ 	.byte	0x3d
	.zero		1


	//   ....[35]....
        /*070c*/ 	.word	0x00004a80
        /*0710*/ 	.word	0x00000098
        /*0714*/ 	.word	0x00000000
        /*0718*/ 	.short	0x0101
        /*071a*/ 	.byte	0x3f
	.zero		1


	//   ....[36]....
        /*071c*/ 	.word	0x00005e00
        /*0720*/ 	.word	0x000000d3
        /*0724*/ 	.word	0x00000000
        /*0728*/ 	.short	0x0101
        /*072a*/ 	.byte	0x3f
	.zero		1


	//   ....[37]....
        /*072c*/ 	.word	0x000070c0
        /*0730*/ 	.word	0x000000ff
        /*0734*/ 	.word	0x00000000
        /*0738*/ 	.short	0x0101
        /*073a*/ 	.byte	0x04
	.zero		1


	//   ....[38]....
        /*073c*/ 	.word	0x00009ac0
        /*0740*/ 	.word	0x000000ff
        /*0744*/ 	.word	0x00032440
        /*0748*/ 	.short	0x010a
        /*074a*/ 	.byte	0x26
	.zero		1


	//   ....[39]....
        /*074c*/ 	.word	0x0000a810
        /*0750*/ 	.word	0x000000ff
        /*0754*/ 	.word	0x00032400
        /*0758*/ 	.short	0x0107
        /*075a*/ 	.byte	0x26
	.zero		1


	//   ....[40]....
        /*075c*/ 	.word	0x0000a890
        /*0760*/ 	.word	0x000000ff
        /*0764*/ 	.word	0x00032400
        /*0768*/ 	.short	0x0101
        /*076a*/ 	.byte	0x26
	.zero		1


	//   ....[41]....
        /*076c*/ 	.word	0x0000b570
        /*0770*/ 	.word	0x000000ff
        /*0774*/ 	.word	0x00032410
        /*0778*/ 	.short	0x0107
        /*077a*/ 	.byte	0x26
	.zero		1


	//   ....[42]....
        /*077c*/ 	.word	0x0000b5d0
        /*0780*/ 	.word	0x000000ff
        /*0784*/ 	.word	0x00032410
        /*0788*/ 	.short	0x0101
        /*078a*/ 	.byte	0x26
	.zero		1


	//   ....[43]....
        /*078c*/ 	.word	0x0000b5e0
        /*0790*/ 	.word	0x000000ff
        /*0794*/ 	.word	0x00032420
        /*0798*/ 	.short	0x010a
        /*079a*/ 	.byte	0x26
	.zero		1


	//   ....[44]....
        /*079c*/ 	.word	0x0000b640
        /*07a0*/ 	.word	0x000000ff
        /*07a4*/ 	.word	0x00032460
        /*07a8*/ 	.short	0x010a
        /*07aa*/ 	.byte	0x26
	.zero		1


	//   ....[45]....
        /*07ac*/ 	.word	0x0000bed0
        /*07b0*/ 	.word	0x000000ff
        /*07b4*/ 	.word	0x00032448
        /*07b8*/ 	.short	0x010a
        /*07ba*/ 	.byte	0x26
	.zero		1


	//   ....[46]....
        /*07bc*/ 	.word	0x0000c0a0
        /*07c0*/ 	.word	0x000000ff
        /*07c4*/ 	.word	0x00032468
        /*07c8*/ 	.short	0x010a
        /*07ca*/ 	.byte	0x26
	.zero		1


	//   ....[47]....
        /*07cc*/ 	.word	0x0000c710
        /*07d0*/ 	.word	0x000000ff
        /*07d4*/ 	.word	0x00032440
        /*07d8*/ 	.short	0x010a
        /*07da*/ 	.byte	0x26
	.zero		1


	//   ....[48]....
        /*07dc*/ 	.word	0x0000c8f0
        /*07e0*/ 	.word	0x000000ff
        /*07e4*/ 	.word	0x00032460
        /*07e8*/ 	.short	0x010a
        /*07ea*/ 	.byte	0x26
	.zero		1


	//   ....[49]....
        /*07ec*/ 	.word	0x0000cf80
        /*07f0*/ 	.word	0x000000ff
        /*07f4*/ 	.word	0x00032448
        /*07f8*/ 	.short	0x010a
        /*07fa*/ 	.byte	0x26
	.zero		1


	//   ....[50]....
        /*07fc*/ 	.word	0x0000d160
        /*0800*/ 	.word	0x000000ff
        /*0804*/ 	.word	0x00032468
        /*0808*/ 	.short	0x010a
        /*080a*/ 	.byte	0x26
	.zero		1


	//   ....[51]....
        /*080c*/ 	.word	0x0000d630
        /*0810*/ 	.word	0x00000002
        /*0814*/ 	.word	0x00032420
        /*0818*/ 	.short	0x010a
        /*081a*/ 	.byte	0x3f
	.zero		1


	//   ....[52]....
        /*081c*/ 	.word	0x0000d7d0
        /*0820*/ 	.word	0x00000007
        /*0824*/ 	.word	0x00000000
        /*0828*/ 	.short	0x010a
        /*082a*/ 	.byte	0x3f
	.zero		1


	//   ....[53]....
        /*082c*/ 	.word	0x0000d840
        /*0830*/ 	.word	0x00000005
        /*0834*/ 	.word	0x00000000
        /*0838*/ 	.short	0x010a
        /*083a*/ 	.byte	0x3f
	.zero		1


	//   ....[54]....
        /*083c*/ 	.word	0x0000d8a0
        /*0840*/ 	.word	0x00000005
        /*0844*/ 	.word	0x00000000
        /*0848*/ 	.short	0x010a
        /*084a*/ 	.byte	0x3f
	.zero		1


	//   ....[55]....
        /*084c*/ 	.word	0x0000d8d0
        /*0850*/ 	.word	0x00000003
        /*0854*/ 	.word	0x00000000
        /*0858*/ 	.short	0x010a
        /*085a*/ 	.byte	0x3f
	.zero		1


	//   ....[56]....
        /*085c*/ 	.word	0x0000d950
        /*0860*/ 	.word	0x00000003
        /*0864*/ 	.word	0x00032400
        /*0868*/ 	.short	0x010a
        /*086a*/ 	.byte	0x3f
	.zero		1


	//   ....[57]....
        /*086c*/ 	.word	0x0000d9c0
        /*0870*/ 	.word	0x00000003
        /*0874*/ 	.word	0x00032430
        /*0878*/ 	.short	0x010a
        /*087a*/ 	.byte	0x3f
	.zero		1


	//   ....[58]....
        /*087c*/ 	.word	0x0000da30
        /*0880*/ 	.word	0x0000000b
        /*0884*/ 	.word	0x00032410
        /*0888*/ 	.short	0x010a
        /*088a*/ 	.byte	0x3f
	.zero		1


	//   ....[59]....
        /*088c*/ 	.word	0x0000daa0
        /*0890*/ 	.word	0x0000000b
        /*0894*/ 	.word	0x00032450
        /*0898*/ 	.short	0x010a
        /*089a*/ 	.byte	0x3f
	.zero		1


	//   ....[60]....
        /*089c*/ 	.word	0x0000db00
        /*08a0*/ 	.word	0x00000015
        /*08a4*/ 	.word	0x00032430
        /*08a8*/ 	.short	0x010a
        /*08aa*/ 	.byte	0x3f
	.zero		1


	//   ....[61]....
        /*08ac*/ 	.word	0x0000db60
        /*08b0*/ 	.word	0x00000015
        /*08b4*/ 	.word	0x00032450
        /*08b8*/ 	.short	0x010a
        /*08ba*/ 	.byte	0x3f
	.zero		1


	//   ....[62]....
        /*08bc*/ 	.word	0x0000dcc0
        /*08c0*/ 	.word	0x00000003
        /*08c4*/ 	.word	0x00032440
        /*08c8*/ 	.short	0x010a
        /*08ca*/ 	.byte	0x3f
	.zero		1


	//   ....[63]....
        /*08cc*/ 	.word	0x0000f690
        /*08d0*/ 	.word	0x00000003
        /*08d4*/ 	.word	0x00032420
        /*08d8*/ 	.short	0x010a
        /*08da*/ 	.byte	0x3f
	.zero		1


	//   ....[64]....
        /*08dc*/ 	.word	0x0000f6f0
        /*08e0*/ 	.word	0x00000003
        /*08e4*/ 	.word	0x00032460
        /*08e8*/ 	.short	0x010a
        /*08ea*/ 	.byte	0x3f
	.zero		1


	//   ....[65]....
        /*08ec*/ 	.word	0x0000f750
        /*08f0*/ 	.word	0x00000003
        /*08f4*/ 	.word	0x00032448
        /*08f8*/ 	.short	0x010a
        /*08fa*/ 	.byte	0x3f
	.zero		1


	//   ....[66]....
        /*08fc*/ 	.word	0x0000f7b0
        /*0900*/ 	.word	0x00000003
        /*0904*/ 	.word	0x00032468
        /*0908*/ 	.short	0x010a
        /*090a*/ 	.byte	0x3f
	.zero		1


	//   ....[67]....
        /*090c*/ 	.word	0x0000f810
        /*0910*/ 	.word	0x00000003
        /*0914*/ 	.word	0x00032440
        /*0918*/ 	.short	0x010a
        /*091a*/ 	.byte	0x3f
	.zero		1


	//   ....[68]....
        /*091c*/ 	.word	0x0000f870
        /*0920*/ 	.word	0x00000003
        /*0924*/ 	.word	0x00032460
        /*0928*/ 	.short	0x010a
        /*092a*/ 	.byte	0x3f
	.zero		1


	//   ....[69]....
        /*092c*/ 	.word	0x0000f8d0
        /*0930*/ 	.word	0x00000003
        /*0934*/ 	.word	0x00032448
        /*0938*/ 	.short	0x010a
        /*093a*/ 	.byte	0x3f
	.zero		1


	//   ....[70]....
        /*093c*/ 	.word	0x0000f930
        /*0940*/ 	.word	0x00000003
        /*0944*/ 	.word	0x00032468
        /*0948*/ 	.short	0x010a
        /*094a*/ 	.byte	0x3f
	.zero		1


	//   ....[71]....
        /*094c*/ 	.word	0x0000f980
        /*0950*/ 	.word	0x00000002
        /*0954*/ 	.word	0x00032420
        /*0958*/ 	.short	0x010a
        /*095a*/ 	.byte	0x3f
	.zero		1


	//   ....[72]....
        /*095c*/ 	.word	0x0000fb20
        /*0960*/ 	.word	0x00000007
        /*0964*/ 	.word	0x00000000
        /*0968*/ 	.short	0x010a
        /*096a*/ 	.byte	0x3f
	.zero		1


	//   ....[73]....
        /*096c*/ 	.word	0x0000fb70
        /*0970*/ 	.word	0x00000005
        /*0974*/ 	.word	0x00000000
        /*0978*/ 	.short	0x010a
        /*097a*/ 	.byte	0x3f
	.zero		1


	//   ....[74]....
        /*097c*/ 	.word	0x0000fbc0
        /*0980*/ 	.word	0x00000005
        /*0984*/ 	.word	0x00000000
        /*0988*/ 	.short	0x010a
        /*098a*/ 	.byte	0x3f
	.zero		1


	//----- nvinfo : EIATTR_NUM_MBARRIERS
	.align		4
.L_1149:
        /*098c*/ 	.byte	0x03, 0x38
        /*098e*/ 	.short	0x0017


	//----- nvinfo : EIATTR_EXIT_INSTR_OFFSETS
	.align		4
        /*0990*/ 	.byte	0x04, 0x1c
        /*0992*/ 	.short	(.L_1151 - .L_1150)


	//   ....[0]....
.L_1150:
        /*0994*/ 	.word	0x0000d920


	//----- nvinfo : EIATTR_MAX_THREADS
	.align		4
.L_1151:
        /*0998*/ 	.byte	0x04, 0x05
        /*099a*/ 	.short	(.L_1153 - .L_1152)
.L_1152:
        /*099c*/ 	.word	0x00000180
        /*09a0*/ 	.word	0x00000001
        /*09a4*/ 	.word	0x00000001


	//----- nvinfo : EIATTR_CRS_STACK_SIZE
	.align		4
.L_1153:
        /*09a8*/ 	.byte	0x04, 0x1e
        /*09aa*/ 	.short	(.L_1155 - .L_1154)
.L_1154:
        /*09ac*/ 	.word	0x00000000


	//----- nvinfo : EIATTR_CBANK_PARAM_SIZE
	.align		4
.L_1155:
        /*09b0*/ 	.byte	0x03, 0x19
        /*09b2*/ 	.short	0x0b70


	//----- nvinfo : EIATTR_PARAM_CBANK
	.align		4
        /*09b4*/ 	.byte	0x04, 0x0a
        /*09b6*/ 	.short	(.L_1157 - .L_1156)
	.align		4
.L_1156:
        /*09b8*/ 	.word	index@(.nv.constant0._ZN7cutlass13device_kernelIN5flash11enable_sm90INS1_16FlashAttnFwdSm90INS1_25CollectiveMainloopFwdSm90ILi2EN4cute5tupleIJNS5_1CILi1EEES8_S8_EEENS6_IJNS7_ILi128EEENS7_ILi96EEENS7_ILi64EEEEEELi256ENS_6half_tEfNS_4arch4Sm90ELb0ELb0ELb0ELb0ELb0ELb0ELb1ELb1ELb0ELb1ELb1ELb0EEENS1_21CollectiveEpilogueFwdINS6_IJSA_NS7_ILi256EEESB_EEES9_SE_SG_Li256ELb0ELb1ELb1ELb0EEENS1_19SingleTileSchedulerILb0ELb1ELb1ELi128EEEEEEEEEvNT_6ParamsE)
        /*09bc*/ 	.short	0x0210
        /*09be*/ 	.short	0x0b70


	//----- nvinfo : EIATTR_SW_WAR
	.align		4
.L_1157:
        /*09c0*/ 	.byte	0x04, 0x36
        /*09c2*/ 	.short	(.L_1159 - .L_1158)
.L_1158:
        /*09c4*/ 	.word	0x00000008
.L_1159:


//--------------------- .nv.info._ZN7cutlass13device_kernelIN5flash11enable_sm90INS1_16FlashAttnFwdSm90INS1_25CollectiveMainloopFwdSm90ILi2EN4cute5tupleIJNS5_1CILi1EEES8_S8_EEENS6_IJNS7_ILi128EEENS7_ILi96EEENS7_ILi64EEEEEELi256ENS_6half_tEfNS_4arch4Sm90ELb0ELb0ELb0ELb1ELb0ELb0ELb0ELb1ELb0ELb1ELb1ELb0EEENS1_21CollectiveEpilogueFwdINS6_IJSA_NS7_ILi256EEESB_EEES9_SE_SG_Li256ELb1ELb1ELb1ELb0EEENS1_36VarlenDynamicPersistentTileSchedulerILi128ELi96ELi256ELi128ELb1ELb1ELb1ELb0ELb1ELb1EEEEEEEEEvNT_6ParamsE --------------------------
	.section	.nv.info._ZN7cutlass13device_kernelIN5flash11enable_sm90INS1_16FlashAttnFwdSm90INS1_25CollectiveMainloopFwdSm90ILi2EN4cute5tupleIJNS5_1CILi1EEES8_S8_EEENS6_IJNS7_ILi128EEENS7_ILi96EEENS7_ILi64EEEEEELi256ENS_6half_tEfNS_4arch4Sm90ELb0ELb0ELb0ELb1ELb0ELb0ELb0ELb1ELb0ELb1ELb1ELb0EEENS1_21CollectiveEpilogueFwdINS6_IJSA_NS7_ILi256EEESB_EEES9_SE_SG_Li256ELb1ELb1ELb1ELb0EEENS1_36VarlenDynamicPersistentTileSchedulerILi128ELi96ELi256ELi128ELb1ELb1ELb1ELb0ELb1ELb1EEEEEEEEEvNT_6ParamsE,"",@"SHT_CUDA_INFO"
	.sectionflags	@""
	.align	4


	//----- nvinfo : EIATTR_CUDA_API_VERSION
	.align		4
        /*0000*/ 	.byte	0x04, 0x37
        /*0002*/ 	.short	(.L_1161 - .L_1160)
.L_1160:
        /*0004*/ 	.word	0x00000082


	//----- nvinfo : EIATTR_KPARAM_INFO
	.align		4
.L_1161:
        /*0008*/ 	.byte	0x04, 0x17
        /*000a*/ 	.short	(.L_1163 - .L_1162)
.L_1162:
        /*000c*/ 	.word	0x00000000
        /*0010*/ 	.short	0x0000
        /*0012*/ 	.short	0x0070
        /*0014*/ 	.byte	0x00, 0xf0, 0x01, 0x2a


	//----- nvinfo : EIATTR_SPARSE_MMA_MASK
	.align		4
.L_1163:
        /*0018*/ 	.byte	0x03, 0x50
        /*001a*/ 	.short	0x0000


	//----- nvinfo : EIATTR_MAXREG_COUNT
	.align		4
        /*001c*/ 	.byte	0x03, 0x1b
        /*001e*/ 	.short	0x00a8


	//----- nvinfo : EIATTR_NUM_BARRIERS
	.align		4
        /*0020*/ 	.byte	0x02, 0x4c
        /*0022*/ 	.byte	0x10
	.zero		1


	//----- nvinfo : EIATTR_EXTERNS
	.align		4
        /*0024*/ 	.byte	0x04, 0x0f
        /*0026*/ 	.short	(.L_1165 - .L_1164)


	//   ....[0]....
	.align		4
.L_1164:
        /*0028*/ 	.word	index@(__assertfail)


	//----- nvinfo : EIATTR_ANNOTATIONS
	.align		4
.L_1165:
        /*002c*/ 	.byte	0x04, 0x55
        /*002e*/ 	.short	(.L_1167 - .L_1166)


	//   ....[0]....
.L_1166:
        /* <DEDUP_REMOVED lines=65> */


	//----- nvinfo : EIATTR_MERCURY_ISA_VERSION
	.align		4
.L_1167:
        /*0430*/ 	.byte	0x03, 0x5f
        /*0432*/ 	.short	0x0101


	//----- nvinfo : EIATTR_UNUSED_LOAD_BYTE_OFFSET
	.align		4
        /*0434*/ 	.byte	0x04, 0x44
        /*0436*/ 	.short	(.L_1169 - .L_1168)


	//   ....[0]....
.L_1168:
        /*0438*/ 	.word	0x00000a30
        /*043c*/ 	.word	0x0000fff0


	//   ....[1]....
        /*0440*/ 	.word	0x00006180
        /*0444*/ 	.word	0x0000fff0


	//----- nvinfo : EIATTR_INT_WARP_WIDE_INSTR_OFFSETS
	.align		4
.L_1169:
        /*0448*/ 	.byte	0x04, 0x31
        /*044a*/ 	.short	(.L_1171 - .L_1170)


	//   ....[0]....
.L_1170:
        /*044c*/ 	.word	0x00000130


	//   ....[1]....
        /*0450*/ 	.word	0x00000170


	//   ....[2]....
        /*0454*/ 	.word	0x000001e0


	//   ....[3]....
        /*0458*/ 	.word	0x000036c0


	//   ....[4]....
        /*045c*/ 	.word	0x0000bf50


	//   ....[5]....
        /*0460*/ 	.word	0x0000bfe0


	//   ....[6]....
        /*0464*/ 	.word	0x0000fbd0


	//   ....[7]....
        /*0468*/ 	.word	0x0000fc60


	//----- nvinfo : EIATTR_COOP_GROUP_MASK_REGIDS
	.align		4
.L_1171:
        /*046c*/ 	.byte	0x04, 0x29
        /*046e*/ 	.short	(.L_1173 - .L_1172)


	//   ....[0]....
.L_1172:
        /*0470*/ 	.word	0xffffffff


	//   ....[1]....
        /*0474*/ 	.word	0xffffffff


	//   ....[2]....
        /*0478*/ 	.word	0xffffffff


	//   ....[3]....
        /*047c*/ 	.word	0xffffffff


	//   ....[4]....
        /*0480*/ 	.word	0xffffffff


	//   ....[5]....
        /*0484*/ 	.word	0xffffffff


	//   ....[6]....
        /*0488*/ 	.word	0xffffffff


	//   ....[7]....
        /*048c*/ 	.word	0xffffffff


	//   ....[8]....
        /*0490*/ 	.word	0xffffffff


	//   ....[9]....
        /*0494*/ 	.word	0xffffffff


	//   ....[10]....
        /*0498*/ 	.word	0xffffffff


	//   ....[11]....
        /*049c*/ 	.word	0xffffffff


	//   ....[12]....
        /*04a0*/ 	.word	0xffffffff


	//   ....[13]....
        /*04a4*/ 	.word	0xffffffff


	//   ....[14]....
        /*04a8*/ 	.word	0xffffffff


	//   ....[15]....
        /*04ac*/ 	.word	0xffffffff


	//   ....[16]....
        /*04b0*/ 	.word	0xffffffff


	//   ....[17]....
        /*04b4*/ 	.word	0xffffffff


	//   ....[18]....
        /*04b8*/ 	.word	0xffffffff


	//   ....[19]....
        /*04bc*/ 	.word	0xffffffff


	//   ....[20]....
        /*04c0*/ 	.word	0xffffffff


	//   ....[21]....
        /*04c4*/ 	.word	0xffffffff


	//   ....[22]....
        /*04c8*/ 	.word	0xffffffff


	//   ....[23]....
        /*04cc*/ 	.word	0xffffffff


	//   ....[24]....
        /*04d0*/ 	.word	0xffffffff


	//   ....[25]....
        /*04d4*/ 	.word	0xffffffff


	//   ....[26]....
        /*04d8*/ 	.word	0xffffffff


	//   ....[27]....
        /*04dc*/ 	.word	0xffffffff


	//   ....[28]....
        /*04e0*/ 	.word	0xffffffff


	//   ....[29]....
        /*04e4*/ 	.word	0xffffffff


	//   ....[30]....
        /*04e8*/ 	.word	0xffffffff


	//   ....[31]....
        /*04ec*/ 	.word	0xffffffff


	//   ....[32]....
        /*04f0*/ 	.word	0xffffffff


	//   ....[33]....
        /*04f4*/ 	.word	0xffffffff


	//   ....[34]....
        /*04f8*/ 	.word	0xffffffff


	//   ....[35]....
        /*04fc*/ 	.word	0xffffffff


	//   ....[36]....
        /*0500*/ 	.word	0xffffffff


	//   ....[37]....
        /*0504*/ 	.word	0xffffffff


	//   ....[38]....
        /*0508*/ 	.word	0xffffffff


	//   ....[39]....
        /*050c*/ 	.word	0xffffffff


	//   ....[40]....
        /*0510*/ 	.word	0xffffffff


	//   ....[41]....
        /*0514*/ 	.word	0xffffffff


	//   ....[42]....
        /*0518*/ 	.word	0xffffffff


	//   ....[43]....
        /*051c*/ 	.word	0xffffffff


	//   ....[44]....
        /*0520*/ 	.word	0xffffffff


	//   ....[45]....
        /*0524*/ 	.word	0xffffffff


	//   ....[46]....
        /*0528*/ 	.word	0xffffffff


	//   ....[47]....
        /*052c*/ 	.word	0xffffffff


	//   ....[48]....
        /*0530*/ 	.word	0xffffffff


	//   ....[49]....
        /*0534*/ 	.word	0xffffffff


	//   ....[50]....
        /*0538*/ 	.word	0xffffffff


	//   ....[51]....
        /*053c*/ 	.word	0xffffffff


	//   ....[52]....
        /*0540*/ 	.word	0xffffffff


	//   ....[53]....
        /*0544*/ 	.word	0xffffffff


	//   ....[54]....
        /*0548*/ 	.word	0xffffffff


	//   ....[55]....
        /*054c*/ 	.word	0xffffffff


	//   ....[56]....
        /*0550*/ 	.word	0xffffffff


	//   ....[57]....
        /*0554*/ 	.word	0xffffffff


	//   ....[58]....
        /*0558*/ 	.word	0xffffffff


	//   ....[59]....
        /*055c*/ 	.word	0xffffffff


	//   ....[60]....
        /*0560*/ 	.word	0xffffffff


	//   ....[61]....
        /*0564*/ 	.word	0xffffffff


	//   ....[62]....
        /*0568*/ 	.word	0xffffffff


	//   ....[63]....
        /*056c*/ 	.word	0xffffffff


	//   ....[64]....
        /*0570*/ 	.word	0xffffffff


	//   ....[65]....
        /*0574*/ 	.word	0xffffffff


	//   ....[66]....
        /*0578*/ 	.word	0xffffffff


	//   ....[67]....
        /*057c*/ 	.word	0xffffffff


	//   ....[68]....
        /*0580*/ 	.word	0xffffffff


	//   ....[69]....
        /*0584*/ 	.word	0xffffffff


	//   ....[70]....
        /*0588*/ 	.word	0xffffffff


	//   ....[71]....
        /*058c*/ 	.word	0xffffffff


	//   ....[72]....
        /*0590*/ 	.word	0xffffffff


	//   ....[73]....
        /*0594*/ 	.word	0xffffffff


	//   ....[74]....
        /*0598*/ 	.word	0xffffffff


	//   ....[75]....
        /*059c*/ 	.word	0xffffffff


	//   ....[76]....
        /*05a0*/ 	.word	0xffffffff


	//   ....[77]....
        /*05a4*/ 	.word	0xffffffff


	//   ....[78]....
        /*05a8*/ 	.word	0xffffffff


	//   ....[79]....
        /*05ac*/ 	.word	0xffffffff


	//   ....[80]....
        /*05b0*/ 	.word	0xffffffff


	//   ....[81]....
        /*05b4*/ 	.word	0xffffffff


	//   ....[82]....
        /*05b8*/ 	.word	0xffffffff


	//   ....[83]....
        /*05bc*/ 	.word	0xffffffff


	//   ....[84]....
        /*05c0*/ 	.word	0xffffffff


	//   ....[85]....
        /*05c4*/ 	.word	0xffffffff


	//   ....[86]....
        /*05c8*/ 	.word	0xffffffff


	//   ....[87]....
        /*05cc*/ 	.word	0xffffffff


	//   ....[88]....
        /*05d0*/ 	.word	0xffffffff


	//   ....[89]....
        /*05d4*/ 	.word	0xffffffff


	//   ....[90]....
        /*05d8*/ 	.word	0xffffffff


	//   ....[91]....
        /*05dc*/ 	.word	0xffffffff


	//   ....[92]....
        /*05e0*/ 	.word	0xffffffff


	//   ....[93]....
        /*05e4*/ 	.word	0xffffffff


	//   ....[94]....
        /*05e8*/ 	.word	0xffffffff


	//   ....[95]....
        /*05ec*/ 	.word	0xffffffff


	//   ....[96]....
        /*05f0*/ 	.word	0xffffffff


	//   ....[97]....
        /*05f4*/ 	.word	0x0500000f


	//   ....[98]....
        /*05f8*/ 	.word	0x0500000f


	//   ....[99]....
        /*05fc*/ 	.word	0x0500000f


	//   ....[100]....
        /*0600*/ 	.word	0x0500000f


	//   ....[101]....
        /*0604*/ 	.word	0x0500000f


	//   ....[102]....
        /*0608*/ 	.word	0x0500000f


	//   ....[103]....
        /*060c*/ 	.word	0x0500000f


	//   ....[104]....
        /*0610*/ 	.word	0x0500000f


	//   ....[105]....
        /*0614*/ 	.word	0x0500000f


	//   ....[106]....
        /*0618*/ 	.word	0x0500000f


	//   ....[107]....
        /*061c*/ 	.word	0x0500000f


	//   ....[108]....
        /*0620*/ 	.word	0x0500000f


	//   ....[109]....
        /*0624*/ 	.word	0x0500000f


	//   ....[110]....
        /*0628*/ 	.word	0x0500000f


	//   ....[111]....
        /*062c*/ 	.word	0x0500000f


	//   ....[112]....
        /*0630*/ 	.word	0x0500000f


	//   ....[113]....
        /*0634*/ 	.word	0x0500000f


	//   ....[114]....
        /*0638*/ 	.word	0x0500000f


	//   ....[115]....
        /*063c*/ 	.word	0x0500000f


	//   ....[116]....
        /*0640*/ 	.word	0x0500000f


	//   ....[117]....
        /*0644*/ 	.word	0x0500000f


	//   ....[118]....
        /*0648*/ 	.word	0x0500000f


	//   ....[119]....
        /*064c*/ 	.word	0x0500000f


	//   ....[120]....
        /*0650*/ 	.word	0x0500000f


	//   ....[121]....
        /*0654*/ 	.word	0x0500000f


	//   ....[122]....
        /*0658*/ 	.word	0x0500000f


	//   ....[123]....
        /*065c*/ 	.word	0x0500000f


	//   ....[124]....
        /*0660*/ 	.word	0x0500000f


	//   ....[125]....
        /*0664*/ 	.word	0x0500000f


	//   ....[126]....
        /*0668*/ 	.word	0x0500000f


	//   ....[127]....
        /*066c*/ 	.word	0x0500000f


	//   ....[128]....
        /*0670*/ 	.word	0x0500000f


	//   ....[129]....
        /*0674*/ 	.word	0x0500000f


	//   ....[130]....
        /*0678*/ 	.word	0x0500000f


	//   ....[131]....
        /*067c*/ 	.word	0x0500000f


	//   ....[132]....
        /*0680*/ 	.word	0x0500000f


	//----- nvinfo : EIATTR_COOP_GROUP_INSTR_OFFSETS
	.align		4
.L_1173:
        /*0684*/ 	.byte	0x04, 0x28
        /*0686*/ 	.short	(.L_1175 - .L_1174)


	//   ....[0]....
.L_1174:
        /*0688*/ 	.word	0x00000070


	//   ....[1]....
        /*068c*/ 	.word	0x00000140


	//   ....[2]....
        /*0690*/ 	.word	0x00000190


	//   ....[3]....
        /*0694*/ 	.word	0x000003c0


	//   ....[4]....
        /*0698*/ 	.word	0x00000520


	//   ....[5]....
        /*069c*/ 	.word	0x00000640


	//   ....[6]....
        /*06a0*/ 	.word	0x000007a0


	//   ....[7]....
        /*06a4*/ 	.word	0x00001cf0


	//   ....[8]....
        /*06a8*/ 	.word	0x000028b0


	//   ....[9]....
        /*06ac*/ 	.word	0x00002900


	//   ....[10]....
        /*06b0*/ 	.word	0x00002d20


	//   ....[11]....
        /*06b4*/ 	.word	0x00002d80


	//   ....[12]....
        /*06b8*/ 	.word	0x00003e40


	//   ....[13]....
        /*06bc*/ 	.word	0x00003e60


	//   ....[14]....
        /*06c0*/ 	.word	0x00004610


	//   ....[15]....
        /*06c4*/ 	.word	0x000046c0


	//   ....[16]....
        /*06c8*/ 	.word	0x00005700


	//   ....[17]....
        /*06cc*/ 	.word	0x00005770


	//   ....[18]....
        /*06d0*/ 	.word	0x000057d0


	//   ....[19]....
        /*06d4*/ 	.word	0x000057f0


	//   ....[20]....
        /*06d8*/ 	.word	0x000072f0


	//   ....[21]....
        /*06dc*/ 	.word	0x00007300


	//   ....[22]....
        /*06e0*/ 	.word	0x00007310


	//   ....[23]....
        /*06e4*/ 	.word	0x00007320


	//   ....[24]....
        /*06e8*/ 	.word	0x00007de0


	//   ....[25]....
        /*06ec*/ 	.word	0x00007e00


	//   ....[26]....
        /*06f0*/ 	.word	0x00007fb0


	//   ....[27]....
        /*06f4*/ 	.word	0x00007fd0


	//   ....[28]....
        /*06f8*/ 	.word	0x00008110


	//   ....[29]....
        /*06fc*/ 	.word	0x00008130


	//   ....[30]....
        /*0700*/ 	.word	0x00008280


	//   ....[31]....
        /*0704*/ 	.word	0x000082a0


	//   ....[32]....
        /*0708*/ 	.word	0x000087e0


	//   ....[33]....
        /*070c*/ 	.word	0x000087f0


	//   ....[34]....
        /*0710*/ 	.word	0x000090a0


	//   ....[35]....
        /*0714*/ 	.word	0x000090b0


	//   ....[36]....
        /*0718*/ 	.word	0x0000a310


	//   ....[37]....
        /*071c*/ 	.word	0x0000a340


	//   ....[38]....
        /*0720*/ 	.word	0x0000a4b0


	//   ....[39]....
        /*0724*/ 	.word	0x0000a4d0


	//   ....[40]....
        /*0728*/ 	.word	0x0000a610


	//   ....[41]....
        /*072c*/ 	.word	0x0000a630


	//   ....[42]....
        /*0730*/ 	.word	0x0000a780


	//   ....[43]....
        /*0734*/ 	.word	0x0000a7a0


	//   ....[44]....
        /*0738*/ 	.word	0x0000a970


	//   ....[45]....
        /*073c*/ 	.word	0x0000ab90


	//   ....[46]....
        /*0740*/ 	.word	0x0000abc0


	//   ....[47]....
        /*0744*/ 	.word	0x0000abf0


	//   ....[48]....
        /*0748*/ 	.word	0x0000ac20


	//   ....[49]....
        /*074c*/ 	.word	0x0000ac50


	//   ....[50]....
        /*0750*/ 	.word	0x0000ac80


	//   ....[51]....
        /*0754*/ 	.word	0x0000ae20


	//   ....[52]....
        /*0758*/ 	.word	0x0000ae50


	//   ....[53]....
        /*075c*/ 	.word	0x0000ae80


	//   ....[54]....
        /*0760*/ 	.word	0x0000aeb0


	//   ....[55]....
        /*0764*/ 	.word	0x0000aee0


	//   ....[56]....
        /*0768*/ 	.word	0x0000af10


	//   ....[57]....
        /*076c*/ 	.word	0x0000afa0


	//   ....[58]....
        /*0770*/ 	.word	0x0000afd0


	//   ....[59]....
        /*0774*/ 	.word	0x0000afe0


	//   ....[60]....
        /*0778*/ 	.word	0x0000b090


	//   ....[61]....
        /*077c*/ 	.word	0x0000c530


	//   ....[62]....
        /*0780*/ 	.word	0x0000cfe0


	//   ....[63]....
        /*0784*/ 	.word	0x0000d020


	//   ....[64]....
        /*0788*/ 	.word	0x0000d0c0


	//   ....[65]....
        /*078c*/ 	.word	0x0000d0d0


	//   ....[66]....
        /*0790*/ 	.word	0x0000d150


	//   ....[67]....
        /*0794*/ 	.word	0x0000d160


	//   ....[68]....
        /*0798*/ 	.word	0x0000d1e0


	//   ....[69]....
        /*079c*/ 	.word	0x0000d1f0


	//   ....[70]....
        /*07a0*/ 	.word	0x0000d270


	//   ....[71]....
        /*07a4*/ 	.word	0x0000d280


	//   ....[72]....
        /*07a8*/ 	.word	0x0000d300


	//   ....[73]....
        /*07ac*/ 	.word	0x0000d310


	//   ....[74]....
        /*07b0*/ 	.word	0x0000d390


	//   ....[75]....
        /*07b4*/ 	.word	0x0000d3a0


	//   ....[76]....
        /*07b8*/ 	.word	0x0000d3f0


	//   ....[77]....
        /*07bc*/ 	.word	0x0000d410


	//   ....[78]....
        /*07c0*/ 	.word	0x0000fee0


	//   ....[79]....
        /*07c4*/ 	.word	0x0000ff10


	//   ....[80]....
        /*07c8*/ 	.word	0x0000ff70


	//   ....[81]....
        /*07cc*/ 	.word	0x0000ffa0


	//   ....[82]....
        /*07d0*/ 	.word	0x0000ffd0


	//   ....[83]....
        /*07d4*/ 	.word	0x00010000


	//   ....[84]....
        /*07d8*/ 	.word	0x00010030


	//   ....[85]....
        /*07dc*/ 	.word	0x00010060


	//   ....[86]....
        /*07e0*/ 	.word	0x00010220


	//   ....[87]....
        /*07e4*/ 	.word	0x00010250


	//   ....[88]....
        /*07e8*/ 	.word	0x00010280


	//   ....[89]....
        /*07ec*/ 	.word	0x000102b0


	//   ....[90]....
        /*07f0*/ 	.word	0x000102e0


	//   ....[91]....
        /*07f4*/ 	.word	0x00010310


	//   ....[92]....
        /*07f8*/ 	.word	0x000103d0


	//   ....[93]....
        /*07fc*/ 	.word	0x000103f0


	//   ....[94]....
        /*0800*/ 	.word	0x00010400


	//   ....[95]....
        /*0804*/ 	.word	0x00010460


	//   ....[96]....
        /*0808*/ 	.word	0x00010b70


	//   ....[97]....
        /*080c*/ 	.word	0x00011050


	//   ....[98]....
        /*0810*/ 	.word	0x00011230


	//   ....[99]....
        /*0814*/ 	.word	0x00011280


	//   ....[100]....
        /*0818*/ 	.word	0x000112e0


	//   ....[101]....
        /*081c*/ 	.word	0x000113d0


	//   ....[102]....
        /*0820*/ 	.word	0x00011430


	//   ....[103]....
        /*0824*/ 	.word	0x00011520


	//   ....[104]....
        /*0828*/ 	.word	0x00011580


	//   ....[105]....
        /*082c*/ 	.word	0x00011670


	//   ....[106]....
        /*0830*/ 	.word	0x000116d0


	//   ....[107]....
        /*0834*/ 	.word	0x000117c0


	//   ....[108]....
        /*0838*/ 	.word	0x00011820


	//   ....[109]....
        /*083c*/ 	.word	0x00011910


	//   ....[110]....
        /*0840*/ 	.word	0x00011970


	//   ....[111]....
        /*0844*/ 	.word	0x00011a40


	//   ....[112]....
        /*0848*/ 	.word	0x00011ac0


	//   ....[113]....
        /*084c*/ 	.word	0x00011b90


	//   ....[114]....
        /*0850*/ 	.word	0x00011ec0


	//   ....[115]....
        /*0854*/ 	.word	0x00011f60


	//   ....[116]....
        /*0858*/ 	.word	0x000120f0


	//   ....[117]....
        /*085c*/ 	.word	0x00012160


	//   ....[118]....
        /*0860*/ 	.word	0x000121d0


	//   ....[119]....
        /*0864*/ 	.word	0x00012240


	//   ....[120]....
        /*0868*/ 	.word	0x000122b0


	//   ....[121]....
        /*086c*/ 	.word	0x00012330


	//   ....[122]....
        /*0870*/ 	.word	0x000123c0


	//   ....[123]....
        /*0874*/ 	.word	0x00012460


	//   ....[124]....
        /*0878*/ 	.word	0x000124d0


	//   ....[125]....
        /*087c*/ 	.word	0x00012540


	//   ....[126]....
        /*0880*/ 	.word	0x000125b0


	//   ....[127]....
        /*0884*/ 	.word	0x00012630


	//   ....[128]....
        /*0888*/ 	.word	0x000126a0


	//   ....[129]....
        /*088c*/ 	.word	0x00012740


	//   ....[130]....
        /*0890*/ 	.word	0x00012790


	//   ....[131]....
        /*0894*/ 	.word	0x00012820


	//   ....[132]....
        /*0898*/ 	.word	0x00012950


	//----- nvinfo : EIATTR_REG_RECONFIG
	.align		4
.L_1175:
        /*089c*/ 	.byte	0x01, 0x54
	.zero		2


	//----- nvinfo : EIATTR_SYSCALL_OFFSETS
	.align		4
        /*08a0*/ 	.byte	0x04, 0x46
        /*08a2*/ 	.short	(.L_1177 - .L_1176)


	//   ....[0]....
.L_1176:
        /*08a4*/ 	.word	0x00001e70


	//   ....[1]....
        /*08a8*/ 	.word	0x0000c150


	//   ....[2]....
        /*08ac*/ 	.word	0x0000c2a0


	//   ....[3]....
        /*08b0*/ 	.word	0x0000c3a0


	//   ....[4]....
        /*08b4*/ 	.word	0x0000cc20


	//----- nvinfo : EIATTR_MBARRIER_INSTR_OFFSETS
	.align		4
.L_1177:
        /*08b8*/ 	.byte	0x04, 0x39
        /*08ba*/ 	.short	(.L_1179 - .L_1178)


	//   ....[0]....
.L_1178:
        /*08bc*/ 	.word	0x00000270
        /*08c0*/ 	.word	0x000000ff
        /*08c4*/ 	.word	0x00022800
        /*08c8*/ 	.short	0x0100
        /*08ca*/ 	.byte	0x08
	.zero		1


	//   ....[1]....
        /*08cc*/ 	.word	0x00000280
        /*08d0*/ 	.word	0x000000ff
        /*08d4*/ 	.word	0x00022820
        /*08d8*/ 	.short	0x0100
        /*08da*/ 	.byte	0x08
	.zero		1


	//   ....[2]....
        /*08dc*/ 	.word	0x00000370
        /*08e0*/ 	.word	0x000000ff
        /*08e4*/ 	.word	0x00022830
        /*08e8*/ 	.short	0x0100
        /*08ea*/ 	.byte	0x08
	.zero		1


	//   ....[3]....
        /*08ec*/ 	.word	0x00000380
        /*08f0*/ 	.word	0x000000ff
        /*08f4*/ 	.word	0x00022840
        /*08f8*/ 	.short	0x0100
        /*08fa*/ 	.byte	0x08
	.zero		1


	//   ....[4]....
        /*08fc*/ 	.word	0x00000390
        /*0900*/ 	.word	0x000000ff
        /*0904*/ 	.word	0x00022838
        /*0908*/ 	.short	0x0100
        /*090a*/ 	.byte	0x08
	.zero		1


	//   ....[5]....
        /*090c*/ 	.word	0x000003a0
        /*0910*/ 	.word	0x000000ff
        /*0914*/ 	.word	0x00022848
        /*0918*/ 	.short	0x0100
        /*091a*/ 	.byte	0x08
	.zero		1


	//   ....[6]....
        /*091c*/ 	.word	0x000004d0
        /*0920*/ 	.word	0x000000ff
        /*0924*/ 	.word	0x00022850
        /*0928*/ 	.short	0x0100
        /*092a*/ 	.byte	0x08
	.zero		1


	//   ....[7]....
        /*092c*/ 	.word	0x000004e0
        /*0930*/ 	.word	0x000000ff
        /*0934*/ 	.word	0x00022860
        /*0938*/ 	.short	0x0100
        /*093a*/ 	.byte	0x08
	.zero		1


	//   ....[8]....
        /*093c*/ 	.word	0x000004f0
        /*0940*/ 	.word	0x000000ff
        /*0944*/ 	.word	0x00022858
        /*0948*/ 	.short	0x0100
        /*094a*/ 	.byte	0x08
	.zero		1


	//   ....[9]....
        /*094c*/ 	.word	0x00000500
        /*0950*/ 	.word	0x000000ff
        /*0954*/ 	.word	0x00022868
        /*0958*/ 	.short	0x0100
        /*095a*/ 	.byte	0x08
	.zero		1


	//   ....[10]....
        /*095c*/ 	.word	0x000005f0
        /*0960*/ 	.word	0x000000ff
        /*0964*/ 	.word	0x00022870
        /*0968*/ 	.short	0x0100
        /*096a*/ 	.byte	0x06
	.zero		1


	//   ....[11]....
        /*096c*/ 	.word	0x00000600
        /*0970*/ 	.word	0x000000ff
        /*0974*/ 	.word	0x00022880
        /*0978*/ 	.short	0x0100
        /*097a*/ 	.byte	0x06
	.zero		1


	//   ....[12]....
        /*097c*/ 	.word	0x00000610
        /*0980*/ 	.word	0x000000ff
        /*0984*/ 	.word	0x00022878
        /*0988*/ 	.short	0x0100
        /*098a*/ 	.byte	0x06
	.zero		1


	//   ....[13]....
        /*098c*/ 	.word	0x00000620
        /*0990*/ 	.word	0x000000ff
        /*0994*/ 	.word	0x00022888
        /*0998*/ 	.short	0x0100
        /*099a*/ 	.byte	0x06
	.zero		1


	//   ....[14]....
        /*099c*/ 	.word	0x00000750
        /*09a0*/ 	.word	0x000000ff
        /*09a4*/ 	.word	0x00022890
        /*09a8*/ 	.short	0x0100
        /*09aa*/ 	.byte	0x08
	.zero		1


	//   ....[15]....
        /*09ac*/ 	.word	0x00000760
        /*09b0*/ 	.word	0x000000ff
        /*09b4*/ 	.word	0x000228a0
        /*09b8*/ 	.short	0x0100
        /*09ba*/ 	.byte	0x08
	.zero		1


	//   ....[16]....
        /*09bc*/ 	.word	0x00000770
        /*09c0*/ 	.word	0x000000ff
        /*09c4*/ 	.word	0x00022898
        /*09c8*/ 	.short	0x0100
        /*09ca*/ 	.byte	0x08
	.zero		1


	//   ....[17]....
        /*09cc*/ 	.word	0x00000780
        /*09d0*/ 	.word	0x000000ff
        /*09d4*/ 	.word	0x000228a8
        /*09d8*/ 	.short	0x0100
        /*09da*/ 	.byte	0x08
	.zero		1


	//   ....[18]....
        /*09dc*/ 	.word	0x000008b0
        /*09e0*/ 	.word	0x000000ff
        /*09e4*/ 	.word	0x000228b0
        /*09e8*/ 	.short	0x0100
        /*09ea*/ 	.byte	0x08
	.zero		1


	//   ....[19]....
        /*09ec*/ 	.word	0x000008c0
        /*09f0*/ 	.word	0x000000ff
        /*09f4*/ 	.word	0x000228c0
        /*09f8*/ 	.short	0x0100
        /*09fa*/ 	.byte	0x08
	.zero		1


	//   ....[20]....
        /*09fc*/ 	.word	0x000008d0
        /*0a00*/ 	.word	0x000000ff
        /*0a04*/ 	.word	0x000228b8
        /*0a08*/ 	.short	0x0100
        /*0a0a*/ 	.byte	0x08
	.zero		1


	//   ....[21]....
        /*0a0c*/ 	.word	0x000008e0
        /*0a10*/ 	.word	0x000000ff
        /*0a14*/ 	.word	0x000228c8
        /*0a18*/ 	.short	0x0100
        /*0a1a*/ 	.byte	0x08
	.zero		1


	//   ....[22]....
        /*0a1c*/ 	.word	0x00001f20
        /*0a20*/ 	.word	0x00000006
        /*0a24*/ 	.word	0x00022800
        /*0a28*/ 	.short	0x010a
        /*0a2a*/ 	.byte	0x3f
	.zero		1


	//   ....[23]....
        /*0a2c*/ 	.word	0x00001ff0
        /*0a30*/ 	.word	0x000000ff
        /*0a34*/ 	.word	0x00022830
        /*0a38*/ 	.short	0x010a
        /*0a3a*/ 	.byte	0x16
	.zero		1


	//   ....[24]....
        /*0a3c*/ 	.word	0x00002030
        /*0a40*/ 	.word	0x000000ff
        /*0a44*/ 	.word	0x00022830
        /*0a48*/ 	.short	0x010a
        /*0a4a*/ 	.byte	0x16
	.zero		1


	//   ....[25]....
        /*0a4c*/ 	.word	0x00003200
        /*0a50*/ 	.word	0x00000004
        /*0a54*/ 	.word	0x00000000
        /*0a58*/ 	.short	0x0101
        /*0a5a*/ 	.byte	0x3f
	.zero		1


	//   ....[26]....
        /*0a5c*/ 	.word	0x00003630
        /*0a60*/ 	.word	0x000000ff
        /*0a64*/ 	.word	0x00022850
        /*0a68*/ 	.short	0x010a
        /*0a6a*/ 	.byte	0x16
	.zero		1


	//   ....[27]....
        /*0a6c*/ 	.word	0x00003670
        /*0a70*/ 	.word	0x000000ff
        /*0a74*/ 	.word	0x00022850
        /*0a78*/ 	.short	0x010a
        /*0a7a*/ 	.byte	0x16
	.zero		1


	//   ....[28]....
        /*0a7c*/ 	.word	0x00003960
        /*0a80*/ 	.word	0x000000ff
        /*0a84*/ 	.word	0x00000000
        /*0a88*/ 	.short	0x0101
        /*0a8a*/ 	.byte	0x16
	.zero		1


	//   ....[29]....
        /*0a8c*/ 	.word	0x00003ae0
        /*0a90*/ 	.word	0x000000ff
        /*0a94*/ 	.word	0x00022830
        /*0a98*/ 	.short	0x010a
        /*0a9a*/ 	.byte	0x18
	.zero		1


	//   ....[30]....
        /*0a9c*/ 	.word	0x00003b20
        /*0aa0*/ 	.word	0x000000ff
        /*0aa4*/ 	.word	0x00022830
        /*0aa8*/ 	.short	0x010a
        /*0aaa*/ 	.byte	0x18
	.zero		1


	//   ....[31]....
        /*0aac*/ 	.word	0x00004a30
        /*0ab0*/ 	.word	0x0000000c
        /*0ab4*/ 	.word	0x00000000
        /*0ab8*/ 	.short	0x0101
        /*0aba*/ 	.byte	0x3f
	.zero		1


	//   ....[32]....
        /*0abc*/ 	.word	0x000053b0
        /*0ac0*/ 	.word	0x000000ff
        /*0ac4*/ 	.word	0x00022850
        /*0ac8*/ 	.short	0x010a
        /*0aca*/ 	.byte	0x18
	.zero		1


	//   ....[33]....
        /*0acc*/ 	.word	0x000053f0
        /*0ad0*/ 	.word	0x000000ff
        /*0ad4*/ 	.word	0x00022850
        /*0ad8*/ 	.short	0x010a
        /*0ada*/ 	.byte	0x18
	.zero		1


	//   ....[34]....
        /*0adc*/ 	.word	0x000056e0
        /*0ae0*/ 	.word	0x00000009
        /*0ae4*/ 	.word	0x00000000
        /*0ae8*/ 	.short	0x0101
        /*0aea*/ 	.byte	0x3f
	.zero		1


	//   ....[35]....
        /*0aec*/ 	.word	0x00007e10
        /*0af0*/ 	.word	0x000000ff
        /*0af4*/ 	.word	0x00000000
        /*0af8*/ 	.short	0x0101
        /*0afa*/ 	.byte	0x08
	.zero		1


	//   ....[36]....
        /*0afc*/ 	.word	0x00008620
        /*0b00*/ 	.word	0x000000ff
        /*0b04*/ 	.word	0x00000000
        /*0b08*/ 	.short	0x0101
        /*0b0a*/ 	.byte	0x08
	.zero		1


	//   ....[37]....
        /*0b0c*/ 	.word	0x0000c780
        /*0b10*/ 	.word	0x00000000
        /*0b14*/ 	.word	0x00022840
        /*0b18*/ 	.short	0x010a
        /*0b1a*/ 	.byte	0x3f
	.zero		1


	//   ....[38]....
        /*0b1c*/ 	.word	0x0000d4b0
        /*0b20*/ 	.word	0x00000012
        /*0b24*/ 	.word	0x00022800
        /*0b28*/ 	.short	0x0107
        /*0b2a*/ 	.byte	0x3f
	.zero		1


	//   ....[39]....
        /*0b2c*/ 	.word	0x0000d5a0
        /*0b30*/ 	.word	0x00000012
        /*0b34*/ 	.word	0x00022800
        /*0b38*/ 	.short	0x0101
        /*0b3a*/ 	.byte	0x3f
	.zero		1


	//   ....[40]....
        /*0b3c*/ 	.word	0x0000d5c0
        /*0b40*/ 	.word	0x00000012
        /*0b44*/ 	.word	0x00022820
        /*0b48*/ 	.short	0x010a
        /*0b4a*/ 	.byte	0x3f
	.zero		1


	//   ....[41]....
        /*0b4c*/ 	.word	0x0000d6a0
        /*0b50*/ 	.word	0x00000002
        /*0b54*/ 	.word	0x00022860
        /*0b58*/ 	.short	0x010a
        /*0b5a*/ 	.byte	0x3f
	.zero		1


	//   ....[42]....
        /*0b5c*/ 	.word	0x0000df50
        /*0b60*/ 	.word	0x00000003
        /*0b64*/ 	.word	0x00022840
        /*0b68*/ 	.short	0x010a
        /*0b6a*/ 	.byte	0x3f
	.zero		1


	//   ....[43]....
        /*0b6c*/ 	.word	0x0000e1a0
        /*0b70*/ 	.word	0x00000003
        /*0b74*/ 	.word	0x00022860
        /*0b78*/ 	.short	0x010a
        /*0b7a*/ 	.byte	0x3f
	.zero		1


	//   ....[44]....
        /*0b7c*/ 	.word	0x0000e990
        /*0b80*/ 	.word	0x00000004
        /*0b84*/ 	.word	0x00022840
        /*0b88*/ 	.short	0x010a
        /*0b8a*/ 	.byte	0x3f
	.zero		1


	//   ....[45]....
        /*0b8c*/ 	.word	0x0000ebe0
        /*0b90*/ 	.word	0x00000004
        /*0b94*/ 	.word	0x00022860
        /*0b98*/ 	.short	0x010a
        /*0b9a*/ 	.byte	0x3f
	.zero		1


	//   ....[46]....
        /*0b9c*/ 	.word	0x0000f360
        /*0ba0*/ 	.word	0x00000002
        /*0ba4*/ 	.word	0x00022840
        /*0ba8*/ 	.short	0x010a
        /*0baa*/ 	.byte	0x3f
	.zero		1


	//   ....[47]....
        /*0bac*/ 	.word	0x0000f5b0
        /*0bb0*/ 	.word	0x00000002
        /*0bb4*/ 	.word	0x00022860
        /*0bb8*/ 	.short	0x010a
        /*0bba*/ 	.byte	0x3f
	.zero		1


	//   ....[48]....
        /*0bbc*/ 	.word	0x00010af0
        /*0bc0*/ 	.word	0x00000000
        /*0bc4*/ 	.word	0x00022820
        /*0bc8*/ 	.short	0x010a
        /*0bca*/ 	.byte	0x3f
	.zero		1


	//   ....[49]....
        /*0bcc*/ 	.word	0x00010ce0
        /*0bd0*/ 	.word	0x00000006
        /*0bd4*/ 	.word	0x00000000
        /*0bd8*/ 	.short	0x010a
        /*0bda*/ 	.byte	0x3f
	.zero		1


	//   ....[50]....
        /*0bdc*/ 	.word	0x00010d10
        /*0be0*/ 	.word	0x00000007
        /*0be4*/ 	.word	0x00000000
        /*0be8*/ 	.short	0x010a
        /*0bea*/ 	.byte	0x3f
	.zero		1


	//   ....[51]....
        /*0bec*/ 	.word	0x00010d70
        /*0bf0*/ 	.word	0x00000004
        /*0bf4*/ 	.word	0x00000000
        /*0bf8*/ 	.short	0x010a
        /*0bfa*/ 	.byte	0x3f
	.zero		1


	//   ....[52]....
        /*0bfc*/ 	.word	0x00010da0
        /*0c00*/ 	.word	0x00000003
        /*0c04*/ 	.word	0x00000000
        /*0c08*/ 	.short	0x010a
        /*0c0a*/ 	.byte	0x3f
	.zero		1


	//   ....[53]....
        /*0c0c*/ 	.word	0x00010e00
        /*0c10*/ 	.word	0x00000006
        /*0c14*/ 	.word	0x00022800
        /*0c18*/ 	.short	0x010a
        /*0c1a*/ 	.byte	0x3f
	.zero		1


	//   ....[54]....
        /*0c1c*/ 	.word	0x00010e60
        /*0c20*/ 	.word	0x00000003
        /*0c24*/ 	.word	0x00022830
        /*0c28*/ 	.short	0x010a
        /*0c2a*/ 	.byte	0x3f
	.zero		1


	//   ....[55]....
        /*0c2c*/ 	.word	0x00010ec0
        /*0c30*/ 	.word	0x00000009
        /*0c34*/ 	.word	0x00022850
        /*0c38*/ 	.short	0x010a
        /*0c3a*/ 	.byte	0x3f
	.zero		1


	//   ....[56]....
        /*0c3c*/ 	.word	0x00010f20
        /*0c40*/ 	.word	0x00000003
        /*0c44*/ 	.word	0x00022830
        /*0c48*/ 	.short	0x010a
        /*0c4a*/ 	.byte	0x3f
	.zero		1


	//   ....[57]....
        /*0c4c*/ 	.word	0x00010f70
        /*0c50*/ 	.word	0x00000009
        /*0c54*/ 	.word	0x00022850
        /*0c58*/ 	.short	0x010a
        /*0c5a*/ 	.byte	0x3f
	.zero		1


	//   ....[58]....
        /*0c5c*/ 	.word	0x00011110
        /*0c60*/ 	.word	0x00000000
        /*0c64*/ 	.word	0x00022840
        /*0c68*/ 	.short	0x010a
        /*0c6a*/ 	.byte	0x3f
	.zero		1


	//   ....[59]....
        /*0c6c*/ 	.word	0x00011bd0
        /*0c70*/ 	.word	0x00000012
        /*0c74*/ 	.word	0x00022820
        /*0c78*/ 	.short	0x010a
        /*0c7a*/ 	.byte	0x3f
	.zero		1


	//   ....[60]....
        /*0c7c*/ 	.word	0x00011c20
        /*0c80*/ 	.word	0x00000002
        /*0c84*/ 	.word	0x00022860
        /*0c88*/ 	.short	0x010a
        /*0c8a*/ 	.byte	0x3f
	.zero		1


	//   ....[61]....
        /*0c8c*/ 	.word	0x00011c70
        /*0c90*/ 	.word	0x00000003
        /*0c94*/ 	.word	0x00022840
        /*0c98*/ 	.short	0x010a
        /*0c9a*/ 	.byte	0x3f
	.zero		1


	//   ....[62]....
        /*0c9c*/ 	.word	0x00011cc0
        /*0ca0*/ 	.word	0x00000003
        /*0ca4*/ 	.word	0x00022860
        /*0ca8*/ 	.short	0x010a
        /*0caa*/ 	.byte	0x3f
	.zero		1


	//   ....[63]....
        /*0cac*/ 	.word	0x00011d10
        /*0cb0*/ 	.word	0x00000004
        /*0cb4*/ 	.word	0x00022840
        /*0cb8*/ 	.short	0x010a
        /*0cba*/ 	.byte	0x3f
	.zero		1


	//   ....[64]....
        /*0cbc*/ 	.word	0x00011d60
        /*0cc0*/ 	.word	0x00000004
        /*0cc4*/ 	.word	0x00022860
        /*0cc8*/ 	.short	0x010a
        /*0cca*/ 	.byte	0x3f
	.zero		1


	//   ....[65]....
        /*0ccc*/ 	.word	0x00011db0
        /*0cd0*/ 	.word	0x00000002
        /*0cd4*/ 	.word	0x00022840
        /*0cd8*/ 	.short	0x010a
        /*0cda*/ 	.byte	0x3f
	.zero		1


	//   ....[66]....
        /*0cdc*/ 	.word	0x00011e00
        /*0ce0*/ 	.word	0x00000002
        /*0ce4*/ 	.word	0x00022860
        /*0ce8*/ 	.short	0x010a
        /*0cea*/ 	.byte	0x3f
	.zero		1


	//   ....[67]....
        /*0cec*/ 	.word	0x00012870
        /*0cf0*/ 	.word	0x00000000
        /*0cf4*/ 	.word	0x00022820
        /*0cf8*/ 	.short	0x010a
        /*0cfa*/ 	.byte	0x3f
	.zero		1


	//   ....[68]....
        /*0cfc*/ 	.word	0x00012a10
        /*0d00*/ 	.word	0x00000006
        /*0d04*/ 	.word	0x00000000
        /*0d08*/ 	.short	0x010a
        /*0d0a*/ 	.byte	0x3f
	.zero		1


	//   ....[69]....
        /*0d0c*/ 	.word	0x00012a60
        /*0d10*/ 	.word	0x00000007
        /*0d14*/ 	.word	0x00000000
        /*0d18*/ 	.short	0x010a
        /*0d1a*/ 	.byte	0x3f
	.zero		1


	//   ....[70]....
        /*0d1c*/ 	.word	0x00012ab0
        /*0d20*/ 	.word	0x00000004
        /*0d24*/ 	.word	0x00000000
        /*0d28*/ 	.short	0x010a
        /*0d2a*/ 	.byte	0x3f
	.zero		1


	//----- nvinfo : EIATTR_NUM_MBARRIERS
	.align		4
.L_1179:
        /*0d2c*/ 	.byte	0x03, 0x38
        /*0d2e*/ 	.short	0x0016


	//----- nvinfo : EIATTR_EXIT_INSTR_OFFSETS
	.align		4
        /*0d30*/ 	.byte	0x04, 0x1c
        /*0d32*/ 	.short	(.L_1181 - .L_1180)


	//   ....[0]....
.L_1180:
        /*0d34*/ 	.word	0x00000a70


	//   ....[1]....
        /*0d38*/ 	.word	0x0000a920


	//   ....[2]....
        /*0d3c*/ 	.word	0x00010df0


	//----- nvinfo : EIATTR_MAX_THREADS
	.align		4
.L_1181:
        /*0d40*/ 	.byte	0x04, 0x05
        /*0d42*/ 	.short	(.L_1183 - .L_1182)
.L_1182:
        /*0d44*/ 	.word	0x00000180
        /*0d48*/ 	.word	0x00000001
        /*0d4c*/ 	.word	0x00000001


	//----- nvinfo : EIATTR_CRS_STACK_SIZE
	.align		4
.L_1183:
        /*0d50*/ 	.byte	0x04, 0x1e
        /*0d52*/ 	.short	(.L_1185 - .L_1184)
.L_1184:
        /*0d54*/ 	.word	0x00000000


	//----- nvinfo : EIATTR_CBANK_PARAM_SIZE
	.align		4
.L_1185:
        /*0d58*/ 	.byte	0x03, 0x19
        /*0d5a*/ 	.short	0x0af0


	//----- nvinfo : EIATTR_PARAM_CBANK
	.align		4
        /*0d5c*/ 	.byte	0x04, 0x0a
        /*0d5e*/ 	.short	(.L_1187 - .L_1186)
	.align		4
.L_1186:
        /*0d60*/ 	.word	index@(.nv.constant0._ZN7cutlass13device_kernelIN5flash11enable_sm90INS1_16FlashAttnFwdSm90INS1_25CollectiveMainloopFwdSm90ILi2EN4cute5tupleIJNS5_1CILi1EEES8_S8_EEENS6_IJNS7_ILi128EEENS7_ILi96EEENS7_ILi64EEEEEELi256ENS_6half_tEfNS_4arch4Sm90ELb0ELb0ELb0ELb1ELb0ELb0ELb0ELb1ELb0ELb1ELb1ELb0EEENS1_21CollectiveEpilogueFwdINS6_IJSA_NS7_ILi256EEESB_EEES9_SE_SG_Li256ELb1ELb1ELb1ELb0EEENS1_36VarlenDynamicPersistentTileSchedulerILi128ELi96ELi256ELi128ELb1ELb1ELb1ELb0ELb1ELb1EEEEEEEEEvNT_6ParamsE)
        /*0d64*/ 	.short	0x0210
        /*0d66*/ 	.short	0x0af0


	//----- nvinfo : EIATTR_SW_WAR
	.align		4
.L_1187:
        /*0d68*/ 	.byte	0x04, 0x36
        /*0d6a*/ 	.short	(.L_1189 - .L_1188)
.L_1188:
        /*0d6c*/ 	.word	0x00000008
.L_1189:


//--------------------- .nv.info._ZN7cutlass13device_kernelIN5flash11enable_sm90INS1_16FlashAttnFwdSm90INS1_25CollectiveMainloopFwdSm90ILi2EN4cute5tupleIJNS5_1CILi1EEES8_S8_EEENS6_IJNS7_ILi128EEENS7_ILi96EEENS7_ILi64EEEEEELi256ENS_6half_tEfNS_4arch4Sm90ELb0ELb0ELb0ELb1ELb0ELb1ELb0ELb1ELb0ELb1ELb1ELb0EEENS1_21CollectiveEpilogueFwdINS6_IJSA_NS7_ILi256EEESB_EEES9_SE_SG_Li256ELb1ELb1ELb1ELb0EEENS1_36VarlenDynamicPersistentTileSchedulerILi128ELi96ELi256ELi128ELb1ELb1ELb1ELb0ELb1ELb1EEEEEEEEEvNT_6ParamsE --------------------------
	.section	.nv.info._ZN7cutlass13device_kernelIN5flash11enable_sm90INS1_16FlashAttnFwdSm90INS1_25CollectiveMainloopFwdSm90ILi2EN4cute5tupleIJNS5_1CILi1EEES8_S8_EEENS6_IJNS7_ILi128EEENS7_ILi96EEENS7_ILi64EEEEEELi256ENS_6half_tEfNS_4arch4Sm90ELb0ELb0ELb0ELb1ELb0ELb1ELb0ELb1ELb0ELb1ELb1ELb0EEENS1_21CollectiveEpilogueFwdINS6_IJSA_NS7_ILi256EEESB_EEES9_SE_SG_Li256ELb1ELb1ELb1ELb0EEENS1_36VarlenDynamicPersistentTileSchedulerILi128ELi96ELi256ELi128ELb1ELb1ELb1ELb0ELb1ELb1EEEEEEEEEvNT_6ParamsE,"",@"SHT_CUDA_INFO"
	.sectionflags	@""
	.align	4


	//----- nvinfo : EIATTR_CUDA_API_VERSION
	.align		4
        /*0000*/ 	.byte	0x04, 0x37
        /*0002*/ 	.short	(.L_1191 - .L_1190)
.L_1190:
        /*0004*/ 	.word	0x00000082


	//----- nvinfo : EIATTR_KPARAM_INFO
	.align		4
.L_1191:
        /*0008*/ 	.byte	0x04, 0x17
        /*000a*/ 	.short	(.L_1193 - .L_1192)
.L_1192:
        /*000c*/ 	.word	0x00000000
        /*0010*/ 	.short	0x0000
        /*0012*/ 	.short	0x0070
        /*0014*/ 	.byte	0x00, 0xf0, 0x01, 0x2a


	//----- nvinfo : EIATTR_SPARSE_MMA_MASK
	.align		4
.L_1193:
        /*0018*/ 	.byte	0x03, 0x50
        /*001a*/ 	.short	0x0000


	//----- nvinfo : EIATTR_MAXREG_COUNT
	.align		4
        /*001c*/ 	.byte	0x03, 0x1b
        /*001e*/ 	.short	0x00a8


	//----- nvinfo : EIATTR_NUM_BARRIERS
	.align		4
        /*0020*/ 	.byte	0x02, 0x4c
        /*0022*/ 	.byte	0x10
	.zero		1


	//----- nvinfo : EIATTR_EXTERNS
	.align		4
        /*0024*/ 	.byte	0x04, 0x0f
        /*0026*/ 	.short	(.L_1195 - .L_1194)


	//   ....[0]....
	.align		4
.L_1194:
        /*0028*/ 	.word	index@(__assertfail)


	//----- nvinfo : EIATTR_ANNOTATIONS
	.align		4
.L_1195:
        /*002c*/ 	.byte	0x04, 0x55
        /*002e*/ 	.short	(.L_1197 - .L_1196)


	//   ....[0]....
.L_1196:
        /* <DEDUP_REMOVED lines=81> */


	//----- nvinfo : EIATTR_MERCURY_ISA_VERSION
	.align		4
.L_1197:
        /*0530*/ 	.byte	0x03, 0x5f
        /*0532*/ 	.short	0x0101


	//----- nvinfo : EIATTR_UNUSED_LOAD_BYTE_OFFSET
	.align		4
        /*0534*/ 	.byte	0x04, 0x44
        /*0536*/ 	.short	(.L_1199 - .L_1198)


	//   ....[0]....
.L_1198:
        /*0538*/ 	.word	0x00000ac0
        /*053c*/ 	.word	0x0000fff0


	//   ....[1]....
        /*0540*/ 	.word	0x0000ce40
        /*0544*/ 	.word	0x0000fff0


	//----- nvinfo : EIATTR_INT_WARP_WIDE_INSTR_OFFSETS
	.align		4
.L_1199:
        /*0548*/ 	.byte	0x04, 0x31
        /*054a*/ 	.short	(.L_1201 - .L_1200)


	//   ....[0]....
.L_1200:
        /*054c*/ 	.word	0x00000190


	//   ....[1]....
        /*0550*/ 	.word	0x000001d0


	//   ....[2]....
        /*0554*/ 	.word	0x00000240


	//   ....[3]....
        /*0558*/ 	.word	0x000149c0


	//   ....[4]....
        /*055c*/ 	.word	0x00014a50


	//   ....[5]....
        /*0560*/ 	.word	0x00018680


	//   ....[6]....
        /*0564*/ 	.word	0x00018710


	//----- nvinfo : EIATTR_COOP_GROUP_MASK_REGIDS
	.align		4
.L_1201:
        /*0568*/ 	.byte	0x04, 0x29
        /*056a*/ 	.short	(.L_1203 - .L_1202)


	//   ....[0]....
.L_1202:
        /*056c*/ 	.word	0xffffffff


	//   ....[1]....
        /*0570*/ 	.word	0xffffffff


	//   ....[2]....
        /*0574*/ 	.word	0xffffffff


	//   ....[3]....
        /*0578*/ 	.word	0xffffffff


	//   ....[4]....
        /*057c*/ 	.word	0xffffffff


	//   ....[5]....
        /*0580*/ 	.word	0xffffffff


	//   ....[6]....
        /*0584*/ 	.word	0xffffffff


	//   ....[7]....
        /*0588*/ 	.word	0xffffffff


	//   ....[8]....
        /*058c*/ 	.word	0xffffffff


	//   ....[9]....
        /*0590*/ 	.word	0xffffffff


	//   ....[10]....
        /*0594*/ 	.word	0xffffffff


	//   ....[11]....
        /*0598*/ 	.word	0xffffffff


	//   ....[12]....
        /*059c*/ 	.word	0xffffffff


	//   ....[13]....
        /*05a0*/ 	.word	0xffffffff


	//   ....[14]....
        /*05a4*/ 	.word	0xffffffff


	//   ....[15]....
        /*05a8*/ 	.word	0xffffffff


	//   ....[16]....
        /*05ac*/ 	.word	0xffffffff


	//   ....[17]....
        /*05b0*/ 	.word	0xffffffff


	//   ....[18]....
        /*05b4*/ 	.word	0xffffffff


	//   ....[19]....
        /*05b8*/ 	.word	0xffffffff


	//   ....[20]....
        /*05bc*/ 	.word	0xffffffff


	//   ....[21]....
        /*05c0*/ 	.word	0xffffffff


	//   ....[22]....
        /*05c4*/ 	.word	0xffffffff


	//   ....[23]....
        /*05c8*/ 	.word	0xffffffff


	//   ....[24]....
        /*05cc*/ 	.word	0xffffffff


	//   ....[25]....
        /*05d0*/ 	.word	0xffffffff


	//   ....[26]....
        /*05d4*/ 	.word	0xffffffff


	//   ....[27]....
        /*05d8*/ 	.word	0xffffffff


	//   ....[28]....
        /*05dc*/ 	.word	0xffffffff


	//   ....[29]....
        /*05e0*/ 	.word	0xffffffff


	//   ....[30]....
        /*05e4*/ 	.word	0xffffffff


	//   ....[31]....
        /*05e8*/ 	.word	0xffffffff


	//   ....[32]....
        /*05ec*/ 	.word	0xffffffff


	//   ....[33]....
        /*05f0*/ 	.word	0xffffffff


	//   ....[34]....
        /*05f4*/ 	.word	0xffffffff


	//   ....[35]....
        /*05f8*/ 	.word	0xffffffff


	//   ....[36]....
        /*05fc*/ 	.word	0xffffffff


	//   ....[37]....
        /*0600*/ 	.word	0xffffffff


	//   ....[38]....
        /*0604*/ 	.word	0xffffffff


	//   ....[39]....
        /*0608*/ 	.word	0xffffffff


	//   ....[40]....
        /*060c*/ 	.word	0xffffffff


	//   ....[41]....
        /*0610*/ 	.word	0xffffffff


	//   ....[42]....
        /*0614*/ 	.word	0xffffffff


	//   ....[43]....
        /*0618*/ 	.word	0xffffffff


	//   ....[44]....
        /*061c*/ 	.word	0xffffffff


	//   ....[45]....
        /*0620*/ 	.word	0xffffffff


	//   ....[46]....
        /*0624*/ 	.word	0xffffffff


	//   ....[47]....
        /*0628*/ 	.word	0xffffffff


	//   ....[48]....
        /*062c*/ 	.word	0xffffffff


	//   ....[49]....
        /*0630*/ 	.word	0xffffffff


	//   ....[50]....
        /*0634*/ 	.word	0xffffffff


	//   ....[51]....
        /*0638*/ 	.word	0xffffffff


	//   ....[52]....
        /*063c*/ 	.word	0xffffffff


	//   ....[53]....
        /*0640*/ 	.word	0xffffffff


	//   ....[54]....
        /*0644*/ 	.word	0xffffffff


	//   ....[55]....
        /*0648*/ 	.word	0xffffffff


	//   ....[56]....
        /*064c*/ 	.word	0xffffffff


	//   ....[57]....
        /*0650*/ 	.word	0xffffffff


	//   ....[58]....
        /*0654*/ 	.word	0xffffffff


	//   ....[59]....
        /*0658*/ 	.word	0xffffffff


	//   ....[60]....
        /*065c*/ 	.word	0xffffffff


	//   ....[61]....
        /*0660*/ 	.word	0xffffffff


	//   ....[62]....
        /*0664*/ 	.word	0xffffffff


	//   ....[63]....
        /*0668*/ 	.word	0xffffffff


	//   ....[64]....
        /*066c*/ 	.word	0xffffffff


	//   ....[65]....
        /*0670*/ 	.word	0xffffffff


	//   ....[66]....
        /*0674*/ 	.word	0xffffffff


	//   ....[67]....
        /*0678*/ 	.word	0xffffffff


	//   ....[68]....
        /*067c*/ 	.word	0xffffffff


	//   ....[69]....
        /*0680*/ 	.word	0xffffffff


	//   ....[70]....
        /*0684*/ 	.word	0xffffffff


	//   ....[71]....
        /*0688*/ 	.word	0xffffffff


	//   ....[72]....
        /*068c*/ 	.word	0xffffffff


	//   ....[73]....
        /*0690*/ 	.word	0xffffffff


	//   ....[74]....
        /*0694*/ 	.word	0xffffffff


	//   ....[75]....
        /*0698*/ 	.word	0xffffffff


	//   ....[76]....
        /*069c*/ 	.word	0xffffffff


	//   ....[77]....
        /*06a0*/ 	.word	0xffffffff


	//   ....[78]....
        /*06a4*/ 	.word	0xffffffff


	//   ....[79]....
        /*06a8*/ 	.word	0xffffffff


	//   ....[80]....
        /*06ac*/ 	.word	0xffffffff


	//   ....[81]....
        /*06b0*/ 	.word	0xffffffff


	//   ....[82]....
        /*06b4*/ 	.word	0xffffffff


	//   ....[83]....
        /*06b8*/ 	.word	0xffffffff


	//   ....[84]....
        /*06bc*/ 	.word	0xffffffff


	//   ....[85]....
        /*06c0*/ 	.word	0xffffffff


	//   ....[86]....
        /*06c4*/ 	.word	0xffffffff


	//   ....[87]....
        /*06c8*/ 	.word	0xffffffff


	//   ....[88]....
        /*06cc*/ 	.word	0xffffffff


	//   ....[89]....
        /*06d0*/ 	.word	0xffffffff


	//   ....[90]....
        /*06d4*/ 	.word	0xffffffff


	//   ....[91]....
        /*06d8*/ 	.word	0xffffffff


	//   ....[92]....
        /*06dc*/ 	.word	0xffffffff


	//   ....[93]....
        /*06e0*/ 	.word	0xffffffff


	//   ....[94]....
        /*06e4*/ 	.word	0xffffffff


	//   ....[95]....
        /*06e8*/ 	.word	0xffffffff


	//   ....[96]....
        /*06ec*/ 	.word	0xffffffff


	//   ....[97]....
        /*06f0*/ 	.word	0xffffffff


	//   ....[98]....
        /*06f4*/ 	.word	0xffffffff


	//   ....[99]....
        /*06f8*/ 	.word	0xffffffff


	//   ....[100]....
        /*06fc*/ 	.word	0xffffffff


	//   ....[101]....
        /*0700*/ 	.word	0xffffffff


	//   ....[102]....
        /*0704*/ 	.word	0xffffffff


	//   ....[103]....
        /*0708*/ 	.word	0xffffffff


	//   ....[104]....
        /*070c*/ 	.word	0xffffffff


	//   ....[105]....
        /*0710*/ 	.word	0xffffffff


	//   ....[106]....
        /*0714*/ 	.word	0x0500000f


	//   ....[107]....
        /*0718*/ 	.word	0x0500000f


	//   ....[108]....
        /*071c*/ 	.word	0x0500000f


	//   ....[109]....
        /*0720*/ 	.word	0x0500000f


	//   ....[110]....
        /*0724*/ 	.word	0x0500000f


	//   ....[111]....
        /*0728*/ 	.word	0x0500000f


	//   ....[112]....
        /*072c*/ 	.word	0x0500000f


	//   ....[113]....
        /*0730*/ 	.word	0x0500000f


	//   ....[114]....
        /*0734*/ 	.word	0x0500000f


	//   ....[115]....
        /*0738*/ 	.word	0x0500000f


	//   ....[116]....
        /*073c*/ 	.word	0x0500000f


	//   ....[117]....
        /*0740*/ 	.word	0x0500000f


	//   ....[118]....
        /*0744*/ 	.word	0x0500000f


	//   ....[119]....
        /*0748*/ 	.word	0x0500000f


	//   ....[120]....
        /*074c*/ 	.word	0x0500000f


	//   ....[121]....
        /*0750*/ 	.word	0x0500000f


	//   ....[122]....
        /*0754*/ 	.word	0x0500000f


	//   ....[123]....
        /*0758*/ 	.word	0x0500000f


	//   ....[124]....
        /*075c*/ 	.word	0x0500000f


	//   ....[125]....
        /*0760*/ 	.word	0x0500000f


	//   ....[126]....
        /*0764*/ 	.word	0x0500000f


	//   ....[127]....
        /*0768*/ 	.word	0x0500000f


	//   ....[128]....
        /*076c*/ 	.word	0x0500000f


	//   ....[129]....
        /*0770*/ 	.word	0x0500000f


	//   ....[130]....
        /*0774*/ 	.word	0x0500000f


	//   ....[131]....
        /*0778*/ 	.word	0x0500000f


	//   ....[132]....
        /*077c*/ 	.word	0x0500000f


	//   ....[133]....
        /*0780*/ 	.word	0x0500000f


	//   ....[134]....
        /*0784*/ 	.word	0x0500000f


	//   ....[135]....
        /*0788*/ 	.word	0x0500000f


	//   ....[136]....
        /*078c*/ 	.word	0x0500000f


	//   ....[137]....
        /*0790*/ 	.word	0x0500000f


	//   ....[138]....
        /*0794*/ 	.word	0x0500000f


	//   ....[139]....
        /*0798*/ 	.word	0x0500000f


	//   ....[140]....
        /*079c*/ 	.word	0x0500000f


	//   ....[141]....
        /*07a0*/ 	.word	0x0500000f


	//   ....[142]....
        /*07a4*/ 	.word	0x0500000f


	//   ....[143]....
        /*07a8*/ 	.word	0x0500000f


	//   ....[144]....
        /*07ac*/ 	.word	0x0500000f


	//   ....[145]....
        /*07b0*/ 	.word	0x0500000f


	//   ....[146]....
        /*07b4*/ 	.word	0x0500000f


	//   ....[147]....
        /*07b8*/ 	.word	0x0500000f


	//   ....[148]....
        /*07bc*/ 	.word	0x0500000f


	//   ....[149]....
        /*07c0*/ 	.word	0x0500000f


	//   ....[150]....
        /*07c4*/ 	.word	0x0500000f


	//   ....[151]....
        /*07c8*/ 	.word	0x0500000f


	//   ....[152]....
        /*07cc*/ 	.word	0x0500000f


	//   ....[153]....
        /*07d0*/ 	.word	0x0500000f


	//   ....[154]....
        /*07d4*/ 	.word	0x0500000f


	//   ....[155]....
        /*07d8*/ 	.word	0x0500000f


	//   ....[156]....
        /*07dc*/ 	.word	0x0500000f


	//   ....[157]....
        /*07e0*/ 	.word	0x0500000f


	//   ....[158]....
        /*07e4*/ 	.word	0x0500000f


	//   ....[159]....
        /*07e8*/ 	.word	0x0500000f


	//   ....[160]....
        /*07ec*/ 	.word	0x0500000f


	//   ....[161]....
        /*07f0*/ 	.word	0x0500000f


	//   ....[162]....
        /*07f4*/ 	.word	0x0500000f


	//   ....[163]....
        /*07f8*/ 	.word	0x0500000f


	//   ....[164]....
        /*07fc*/ 	.word	0x0500000f


	//   ....[165]....
        /*0800*/ 	.word	0x0500000f


	//   ....[166]....
        /*0804*/ 	.word	0x0500000f


	//   ....[167]....
        /*0808*/ 	.word	0x0500000f


	//   ....[168]....
        /*080c*/ 	.word	0x0500000f


	//   ....[169]....
        /*0810*/ 	.word	0x0500000f


	//   ....[170]....
        /*0814*/ 	.word	0x0500000f


	//   ....[171]....
        /*0818*/ 	.word	0x0500000f


	//----- nvinfo : EIATTR_COOP_GROUP_INSTR_OFFSETS
	.align		4
.L_1203:
        /*081c*/ 	.byte	0x04, 0x28
        /*081e*/ 	.short	(.L_1205 - .L_1204)


	//   ....[0]....
.L_1204:
        /*0820*/ 	.word	0x00000070


	//   ....[1]....
        /*0824*/ 	.word	0x000001a0


	//   ....[2]....
        /*0828*/ 	.word	0x000001f0


	//   ....[3]....
        /*082c*/ 	.word	0x00000420


	//   ....[4]....
        /*0830*/ 	.word	0x00000580


	//   ....[5]....
        /*0834*/ 	.word	0x000006a0


	//   ....[6]....
        /*0838*/ 	.word	0x00000800


	//   ....[7]....
        /*083c*/ 	.word	0x00006360


	//   ....[8]....
        /*0840*/ 	.word	0x00006950


	//   ....[9]....
        /*0844*/ 	.word	0x00006960


	//   ....[10]....
        /*0848*/ 	.word	0x00006970


	//   ....[11]....
        /*084c*/ 	.word	0x00006980


	//   ....[12]....
        /*0850*/ 	.word	0x00007960


	//   ....[13]....
        /*0854*/ 	.word	0x00007970


	//   ....[14]....
        /*0858*/ 	.word	0x00007980


	//   ....[15]....
        /*085c*/ 	.word	0x00007990


	//   ....[16]....
        /*0860*/ 	.word	0x00009320


	//   ....[17]....
        /*0864*/ 	.word	0x000093c0


	//   ....[18]....
        /*0868*/ 	.word	0x00009660


	//   ....[19]....
        /*086c*/ 	.word	0x00009720


	//   ....[20]....
        /*0870*/ 	.word	0x0000a9f0


	//   ....[21]....
        /*0874*/ 	.word	0x0000aa10


	//   ....[22]....
        /*0878*/ 	.word	0x0000b240


	//   ....[23]....
        /*087c*/ 	.word	0x0000b2d0


	//   ....[24]....
        /*0880*/ 	.word	0x0000c3c0


	//   ....[25]....
        /*0884*/ 	.word	0x0000c460


	//   ....[26]....
        /*0888*/ 	.word	0x0000c4e0


	//   ....[27]....
        /*088c*/ 	.word	0x0000c6b0


	//   ....[28]....
        /*0890*/ 	.word	0x0000deb0


	//   ....[29]....
        /*0894*/ 	.word	0x0000dec0


	//   ....[30]....
        /*0898*/ 	.word	0x0000ded0


	//   ....[31]....
        /*089c*/ 	.word	0x0000dee0


	//   ....[32]....
        /*08a0*/ 	.word	0x0000e8e0


	//   ....[33]....
        /*08a4*/ 	.word	0x0000e8f0


	//   ....[34]....
        /*08a8*/ 	.word	0x0000eaf0


	//   ....[35]....
        /*08ac*/ 	.word	0x0000eb00


	//   ....[36]....
        /*08b0*/ 	.word	0x0000ecc0


	//   ....[37]....
        /*08b4*/ 	.word	0x0000ecd0


	//   ....[38]....
        /*08b8*/ 	.word	0x0000ee90


	//   ....[39]....
        /*08bc*/ 	.word	0x0000eea0


	//   ....[40]....
        /*08c0*/ 	.word	0x0000f300


	//   ....[41]....
        /*08c4*/ 	.word	0x0000f310


	//   ....[42]....
        /*08c8*/ 	.word	0x0000fff0


	//   ....[43]....
        /*08cc*/ 	.word	0x00010000


	//   ....[44]....
        /*08d0*/ 	.word	0x00011500


	//   ....[45]....
        /*08d4*/ 	.word	0x00011510


	//   ....[46]....
        /*08d8*/ 	.word	0x000116e0


	//   ....[47]....
        /*08dc*/ 	.word	0x000116f0


	//   ....[48]....
        /*08e0*/ 	.word	0x000118b0


	//   ....[49]....
        /*08e4*/ 	.word	0x000118c0


	//   ....[50]....
        /*08e8*/ 	.word	0x00011a80


	//   ....[51]....
        /*08ec*/ 	.word	0x00011a90


	//   ....[52]....
        /*08f0*/ 	.word	0x00011cb0


	//   ....[53]....
        /*08f4*/ 	.word	0x00011ee0


	//   ....[54]....
        /*08f8*/ 	.word	0x00011f10


	//   ....[55]....
        /*08fc*/ 	.word	0x00011f40


	//   ....[56]....
        /*0900*/ 	.word	0x00011f70


	//   ....[57]....
        /*0904*/ 	.word	0x00011fa0


	//   ....[58]....
        /*0908*/ 	.word	0x00011fd0


	//   ....[59]....
        /*090c*/ 	.word	0x00012170


	//   ....[60]....
        /*0910*/ 	.word	0x000121a0


	//   ....[61]....
        /*0914*/ 	.word	0x000121d0


	//   ....[62]....
        /*0918*/ 	.word	0x00012200


	//   ....[63]....
        /*091c*/ 	.word	0x00012230


	//   ....[64]....
        /*0920*/ 	.word	0x00012260


	//   ....[65]....
        /*0924*/ 	.word	0x000122f0


	//   ....[66]....
        /*0928*/ 	.word	0x00012320


	//   ....[67]....
        /*092c*/ 	.word	0x00012330


	//   ....[68]....
        /*0930*/ 	.word	0x000123e0


	//   ....[69]....
        /*0934*/ 	.word	0x000133f0


	//   ....[70]....
        /*0938*/ 	.word	0x00014fa0


	//   ....[71]....
        /*093c*/ 	.word	0x00015a90


	//   ....[72]....
        /*0940*/ 	.word	0x00015ad0


	//   ....[73]....
        /*0944*/ 	.word	0x00015b70


	//   ....[74]....
        /*0948*/ 	.word	0x00015b80


	//   ....[75]....
        /*094c*/ 	.word	0x00015c00


	//   ....[76]....
        /*0950*/ 	.word	0x00015c10


	//   ....[77]....
        /*0954*/ 	.word	0x00015c90


	//   ....[78]....
        /*0958*/ 	.word	0x00015ca0


	//   ....[79]....
        /*095c*/ 	.word	0x00015d20


	//   ....[80]....
        /*0960*/ 	.word	0x00015d30


	//   ....[81]....
        /*0964*/ 	.word	0x00015db0


	//   ....[82]....
        /*0968*/ 	.word	0x00015dc0


	//   ....[83]....
        /*096c*/ 	.word	0x00015e40


	//   ....[84]....
        /*0970*/ 	.word	0x00015e50


	//   ....[85]....
        /*0974*/ 	.word	0x00015ea0


	//   ....[86]....
        /*0978*/ 	.word	0x00015ec0


	//   ....[87]....
        /*097c*/ 	.word	0x000189a0


	//   ....[88]....
        /*0980*/ 	.word	0x00018a20


	//   ....[89]....
        /*0984*/ 	.word	0x00018a50


	//   ....[90]....
        /*0988*/ 	.word	0x00018a60


	//   ....[91]....
        /*098c*/ 	.word	0x00018a90


	//   ....[92]....
        /*0990*/ 	.word	0x00018ac0


	//   ....[93]....
        /*0994*/ 	.word	0x00018af0


	//   ....[94]....
        /*0998*/ 	.word	0x00018b20


	//   ....[95]....
        /*099c*/ 	.word	0x00018ce0


	//   ....[96]....
        /*09a0*/ 	.word	0x00018d10


	//   ....[97]....
        /*09a4*/ 	.word	0x00018d40


	//   ....[98]....
        /*09a8*/ 	.word	0x00018d70


	//   ....[99]....
        /*09ac*/ 	.word	0x00018da0


	//   ....[100]....
        /*09b0*/ 	.word	0x00018dd0


	//   ....[101]....
        /*09b4*/ 	.word	0x00018e90


	//   ....[102]....
        /*09b8*/ 	.word	0x00018eb0


	//   ....[103]....
        /*09bc*/ 	.word	0x00018ec0


	//   ....[104]....
        /*09c0*/ 	.word	0x00018f20


	//   ....[105]....
        /*09c4*/ 	.word	0x00019640


	//   ....[106]....
        /*09c8*/ 	.word	0x00019a50


	//   ....[107]....
        /*09cc*/ 	.word	0x00019af0


	//   ....[108]....
        /*09d0*/ 	.word	0x00019b80


	//   ....[109]....
        /*09d4*/ 	.word	0x00019bd0


	//   ....[110]....
        /*09d8*/ 	.word	0x00019c20


	//   ....[111]....
        /*09dc*/ 	.word	0x00019d00


	//   ....[112]....
        /*09e0*/ 	.word	0x00019d90


	//   ....[113]....
        /*09e4*/ 	.word	0x00019de0


	//   ....[114]....
        /*09e8*/ 	.word	0x00019e30


	//   ....[115]....
        /*09ec*/ 	.word	0x0001a040


	//   ....[116]....
        /*09f0*/ 	.word	0x0001a090


	//   ....[117]....
        /*09f4*/ 	.word	0x0001a120


	//   ....[118]....
        /*09f8*/ 	.word	0x0001a1b0


	//   ....[119]....
        /*09fc*/ 	.word	0x0001a240


	//   ....[120]....
        /*0a00*/ 	.word	0x0001a2d0


	//   ....[121]....
        /*0a04*/ 	.word	0x0001a360


	//   ....[122]....
        /*0a08*/ 	.word	0x0001a3f0


	//   ....[123]....
        /*0a0c*/ 	.word	0x0001a470


	//   ....[124]....
        /*0a10*/ 	.word	0x0001a4c0


	//   ....[125]....
        /*0a14*/ 	.word	0x0001a560


	//   ....[126]....
        /*0a18*/ 	.word	0x0001a5f0


	//   ....[127]....
        /*0a1c*/ 	.word	0x0001a670


	//   ....[128]....
        /*0a20*/ 	.word	0x0001a6c0


	//   ....[129]....
        /*0a24*/ 	.word	0x0001a750


	//   ....[130]....
        /*0a28*/ 	.word	0x0001a7e0


	//   ....[131]....
        /*0a2c*/ 	.word	0x0001a870


	//   ....[132]....
        /*0a30*/ 	.word	0x0001a900


	//   ....[133]....
        /*0a34*/ 	.word	0x0001a990


	//   ....[134]....
        /*0a38*/ 	.word	0x0001aa20


	//   ....[135]....
        /*0a3c*/ 	.word	0x0001aae0


	//   ....[136]....
        /*0a40*/ 	.word	0x0001adc0


	//   ....[137]....
        /*0a44*/ 	.word	0x0001afa0


	//   ....[138]....
        /*0a48*/ 	.word	0x0001aff0


	//   ....[139]....
        /*0a4c*/ 	.word	0x0001b050


	//   ....[140]....
        /*0a50*/ 	.word	0x0001b140


	//   ....[141]....
        /*0a54*/ 	.word	0x0001b1a0


	//   ....[142]....
        /*0a58*/ 	.word	0x0001b290


	//   ....[143]....
        /*0a5c*/ 	.word	0x0001b2f0


	//   ....[144]....
        /*0a60*/ 	.word	0x0001b3e0


	//   ....[145]....
        /*0a64*/ 	.word	0x0001b440


	//   ....[146]....
        /*0a68*/ 	.word	0x0001b530


	//   ....[147]....
        /*0a6c*/ 	.word	0x0001b590


	//   ....[148]....
        /*0a70*/ 	.word	0x0001b680


	//   ....[149]....
        /*0a74*/ 	.word	0x0001b6e0


	//   ....[150]....
        /*0a78*/ 	.word	0x0001b7b0


	//   ....[151]....
        /*0a7c*/ 	.word	0x0001b830


	//   ....[152]....
        /*0a80*/ 	.word	0x0001b900


	//   ....[153]....
        /*0a84*/ 	.word	0x0001bc30


	//   ....[154]....
        /*0a88*/ 	.word	0x0001bcd0


	//   ....[155]....
        /*0a8c*/ 	.word	0x0001be70


	//   ....[156]....
        /*0a90*/ 	.word	0x0001bef0


	//   ....[157]....
        /*0a94*/ 	.word	0x0001bf70


	//   ....[158]....
        /*0a98*/ 	.word	0x0001bff0


	//   ....[159]....
        /*0a9c*/ 	.word	0x0001c070


	//   ....[160]....
        /*0aa0*/ 	.word	0x0001c100


	//   ....[161]....
        /*0aa4*/ 	.word	0x0001c1a0


	//   ....[162]....
        /*0aa8*/ 	.word	0x0001c250


	//   ....[163]....
        /*0aac*/ 	.word	0x0001c2d0


	//   ....[164]....
        /*0ab0*/ 	.word	0x0001c350


	//   ....[165]....
        /*0ab4*/ 	.word	0x0001c3d0


	//   ....[166]....
        /*0ab8*/ 	.word	0x0001c460


	//   ....[167]....
        /*0abc*/ 	.word	0x0001c4e0


	//   ....[168]....
        /*0ac0*/ 	.word	0x0001c580


	//   ....[169]....
        /*0ac4*/ 	.word	0x0001c5d0


	//   ....[170]....
        /*0ac8*/ 	.word	0x0001c660


	//   ....[171]....
        /*0acc*/ 	.word	0x0001c790


	//----- nvinfo : EIATTR_REG_RECONFIG
	.align		4
.L_1205:
        /*0ad0*/ 	.byte	0x01, 0x54
	.zero		2


	//----- nvinfo : EIATTR_SYSCALL_OFFSETS
	.align		4
        /*0ad4*/ 	.byte	0x04, 0x46
        /*0ad6*/ 	.short	(.L_1207 - .L_1206)


	//   ....[0]....
.L_1206:
        /*0ad8*/ 	.word	0x00001dd0


	//   ....[1]....
        /*0adc*/ 	.word	0x00001f20


	//   ....[2]....
        /*0ae0*/ 	.word	0x00006500


	//   ....[3]....
        /*0ae4*/ 	.word	0x00006870


	//   ....[4]....
        /*0ae8*/ 	.word	0x00014bc0


	//   ....[5]....
        /*0aec*/ 	.word	0x00014d10


	//   ....[6]....
        /*0af0*/ 	.word	0x00014e10


	//   ....[7]....
        /*0af4*/ 	.word	0x000156d0


	//----- nvinfo : EIATTR_MBARRIER_INSTR_OFFSETS
	.align		4
.L_1207:
        /*0af8*/ 	.byte	0x04, 0x39
        /*0afa*/ 	.short	(.L_1209 - .L_1208)


	//   ....[0]....
.L_1208:
        /*0afc*/ 	.word	0x000002d0
        /*0b00*/ 	.word	0x000000ff
        /*0b04*/ 	.word	0x00022800
        /*0b08*/ 	.short	0x0100
        /*0b0a*/ 	.byte	0x08
	.zero		1


	//   ....[1]....
        /*0b0c*/ 	.word	0x000002e0
        /*0b10*/ 	.word	0x000000ff
        /*0b14*/ 	.word	0x00022820
        /*0b18*/ 	.short	0x0100
        /*0b1a*/ 	.byte	0x08
	.zero		1


	//   ....[2]....
        /*0b1c*/ 	.word	0x000003d0
        /*0b20*/ 	.word	0x000000ff
        /*0b24*/ 	.word	0x00022830
        /*0b28*/ 	.short	0x0100
        /*0b2a*/ 	.byte	0x08
	.zero		1


	//   ....[3]....
        /*0b2c*/ 	.word	0x000003e0
        /*0b30*/ 	.word	0x000000ff
        /*0b34*/ 	.word	0x00022840
        /*0b38*/ 	.short	0x0100
        /*0b3a*/ 	.byte	0x08
	.zero		1


	//   ....[4]....
        /*0b3c*/ 	.word	0x000003f0
        /*0b40*/ 	.word	0x000000ff
        /*0b44*/ 	.word	0x00022838
        /*0b48*/ 	.short	0x0100
        /*0b4a*/ 	.byte	0x08
	.zero		1


	//   ....[5]....
        /*0b4c*/ 	.word	0x00000400
        /*0b50*/ 	.word	0x000000ff
        /*0b54*/ 	.word	0x00022848
        /*0b58*/ 	.short	0x0100
        /*0b5a*/ 	.byte	0x08
	.zero		1


	//   ....[6]....
        /*0b5c*/ 	.word	0x00000530
        /*0b60*/ 	.word	0x000000ff
        /*0b64*/ 	.word	0x00022850
        /*0b68*/ 	.short	0x0100
        /*0b6a*/ 	.byte	0x08
	.zero		1


	//   ....[7]....
        /*0b6c*/ 	.word	0x00000540
        /*0b70*/ 	.word	0x000000ff
        /*0b74*/ 	.word	0x00022860
        /*0b78*/ 	.short	0x0100
        /*0b7a*/ 	.byte	0x08
	.zero		1


	//   ....[8]....
        /*0b7c*/ 	.word	0x00000550
        /*0b80*/ 	.word	0x000000ff
        /*0b84*/ 	.word	0x00022858
        /*0b88*/ 	.short	0x0100
        /*0b8a*/ 	.byte	0x08
	.zero		1


	//   ....[9]....
        /*0b8c*/ 	.word	0x00000560
        /*0b90*/ 	.word	0x000000ff
        /*0b94*/ 	.word	0x00022868
        /*0b98*/ 	.short	0x0100
        /*0b9a*/ 	.byte	0x08
	.zero		1


	//   ....[10]....
        /*0b9c*/ 	.word	0x00000650
        /*0ba0*/ 	.word	0x000000ff
        /*0ba4*/ 	.word	0x00022870
        /*0ba8*/ 	.short	0x0100
        /*0baa*/ 	.byte	0x06
	.zero		1


	//   ....[11]....
        /*0bac*/ 	.word	0x00000660
        /*0bb0*/ 	.word	0x000000ff
        /*0bb4*/ 	.word	0x00022880
        /*0bb8*/ 	.short	0x0100
        /*0bba*/ 	.byte	0x06
	.zero		1


	//   ....[12]....
        /*0bbc*/ 	.word	0x00000670
        /*0bc0*/ 	.word	0x000000ff
        /*0bc4*/ 	.word	0x00022878
        /*0bc8*/ 	.short	0x0100
        /*0bca*/ 	.byte	0x06
	.zero		1


	//   ....[13]....
        /*0bcc*/ 	.word	0x00000680
        /*0bd0*/ 	.word	0x000000ff
        /*0bd4*/ 	.word	0x00022888
        /*0bd8*/ 	.short	0x0100
        /*0bda*/ 	.byte	0x06
	.zero		1


	//   ....[14]....
        /*0bdc*/ 	.word	0x000007b0
        /*0be0*/ 	.word	0x000000ff
        /*0be4*/ 	.word	0x00022890
        /*0be8*/ 	.short	0x0100
        /*0bea*/ 	.byte	0x08
	.zero		1


	//   ....[15]....
        /*0bec*/ 	.word	0x000007c0
        /*0bf0*/ 	.word	0x000000ff
        /*0bf4*/ 	.word	0x000228a0
        /*0bf8*/ 	.short	0x0100
        /*0bfa*/ 	.byte	0x08
	.zero		1


	//   ....[16]....
        /*0bfc*/ 	.word	0x000007d0
        /*0c00*/ 	.word	0x000000ff
        /*0c04*/ 	.word	0x00022898
        /*0c08*/ 	.short	0x0100
        /*0c0a*/ 	.byte	0x08
	.zero		1


	//   ....[17]....
        /*0c0c*/ 	.word	0x000007e0
        /*0c10*/ 	.word	0x000000ff
        /*0c14*/ 	.word	0x000228a8
        /*0c18*/ 	.short	0x0100
        /*0c1a*/ 	.byte	0x08
	.zero		1


	//   ....[18]....
        /*0c1c*/ 	.word	0x00000910
        /*0c20*/ 	.word	0x000000ff
        /*0c24*/ 	.word	0x000228b0
        /*0c28*/ 	.short	0x0100
        /*0c2a*/ 	.byte	0x08
	.zero		1


	//   ....[19]....
        /*0c2c*/ 	.word	0x00000920
        /*0c30*/ 	.word	0x000000ff
        /*0c34*/ 	.word	0x000228c0
        /*0c38*/ 	.short	0x0100
        /*0c3a*/ 	.byte	0x08
	.zero		1


	//   ....[20]....
        /*0c3c*/ 	.word	0x00000930
        /*0c40*/ 	.word	0x000000ff
        /*0c44*/ 	.word	0x000228b8
        /*0c48*/ 	.short	0x0100
        /*0c4a*/ 	.byte	0x08
	.zero		1


	//   ....[21]....
        /*0c4c*/ 	.word	0x00000940
        /*0c50*/ 	.word	0x000000ff
        /*0c54*/ 	.word	0x000228c8
        /*0c58*/ 	.short	0x0100
        /*0c5a*/ 	.byte	0x08
	.zero		1


	//   ....[22]....
        /*0c5c*/ 	.word	0x00003160
        /*0c60*/ 	.word	0x0000005f
        /*0c64*/ 	.word	0x00022890
        /*0c68*/ 	.short	0x010a
        /*0c6a*/ 	.byte	0x3f
	.zero		1


	//   ....[23]....
        /*0c6c*/ 	.word	0x000042e0
        /*0c70*/ 	.word	0x0000005f
        /*0c74*/ 	.word	0x00022890
        /*0c78*/ 	.short	0x010a
        /*0c7a*/ 	.byte	0x3f
	.zero		1


	//   ....[24]....
        /*0c7c*/ 	.word	0x00005310
        /*0c80*/ 	.word	0x0000005f
        /*0c84*/ 	.word	0x00022890
        /*0c88*/ 	.short	0x010a
        /*0c8a*/ 	.byte	0x3f
	.zero		1


	//   ....[25]....
        /*0c8c*/ 	.word	0x00005520
        /*0c90*/ 	.word	0x00000020
        /*0c94*/ 	.word	0x00000000
        /*0c98*/ 	.short	0x0101
        /*0c9a*/ 	.byte	0x3f
	.zero		1


	//   ....[26]....
        /*0c9c*/ 	.word	0x00005560
        /*0ca0*/ 	.word	0x0000005f
        /*0ca4*/ 	.word	0x000228b0
        /*0ca8*/ 	.short	0x010a
        /*0caa*/ 	.byte	0x3f
	.zero		1


	//   ....[27]....
        /*0cac*/ 	.word	0x00005bb0
        /*0cb0*/ 	.word	0x0000005f
        /*0cb4*/ 	.word	0x00000000
        /*0cb8*/ 	.short	0x0101
        /*0cba*/ 	.byte	0x3f
	.zero		1


	//   ....[28]....
        /*0cbc*/ 	.word	0x00006590
        /*0cc0*/ 	.word	0x00000013
        /*0cc4*/ 	.word	0x00022800
        /*0cc8*/ 	.short	0x010a
        /*0cca*/ 	.byte	0x3f
	.zero		1


	//   ....[29]....
        /*0ccc*/ 	.word	0x000065e0
        /*0cd0*/ 	.word	0x00000013
        /*0cd4*/ 	.word	0x00022800
        /*0cd8*/ 	.short	0x010a
        /*0cda*/ 	.byte	0x3f
	.zero		1


	//   ....[30]....
        /*0cdc*/ 	.word	0x00006c50
        /*0ce0*/ 	.word	0x00000013
        /*0ce4*/ 	.word	0x00022800
        /*0ce8*/ 	.short	0x010a
        /*0cea*/ 	.byte	0x3f
	.zero		1


	//   ....[31]....
        /*0cec*/ 	.word	0x00007b60
        /*0cf0*/ 	.word	0x00000013
        /*0cf4*/ 	.word	0x00022800
        /*0cf8*/ 	.short	0x010a
        /*0cfa*/ 	.byte	0x3f
	.zero		1


	//   ....[32]....
        /*0cfc*/ 	.word	0x00008980
        /*0d00*/ 	.word	0x0000000f
        /*0d04*/ 	.word	0x00022830
        /*0d08*/ 	.short	0x010a
        /*0d0a*/ 	.byte	0x3f
	.zero		1


	//   ....[33]....
        /*0d0c*/ 	.word	0x00008a20
        /*0d10*/ 	.word	0x0000000f
        /*0d14*/ 	.word	0x00022830
        /*0d18*/ 	.short	0x010a
        /*0d1a*/ 	.byte	0x3f
	.zero		1


	//   ....[34]....
        /*0d1c*/ 	.word	0x00009b50
        /*0d20*/ 	.word	0x0000001b
        /*0d24*/ 	.word	0x00000000
        /*0d28*/ 	.short	0x0101
        /*0d2a*/ 	.byte	0x3f
	.zero		1


	//   ....[35]....
        /*0d2c*/ 	.word	0x0000a090
        /*0d30*/ 	.word	0x0000000f
        /*0d34*/ 	.word	0x00022850
        /*0d38*/ 	.short	0x010a
        /*0d3a*/ 	.byte	0x3f
	.zero		1


	//   ....[36]....
        /*0d3c*/ 	.word	0x0000a0e0
        /*0d40*/ 	.word	0x0000000f
        /*0d44*/ 	.word	0x00022850
        /*0d48*/ 	.short	0x010a
        /*0d4a*/ 	.byte	0x3f
	.zero		1


	//   ....[37]....
        /*0d4c*/ 	.word	0x0000a490
        /*0d50*/ 	.word	0x0000000f
        /*0d54*/ 	.word	0x00000000
        /*0d58*/ 	.short	0x0101
        /*0d5a*/ 	.byte	0x3f
	.zero		1


	//   ....[38]....
        /*0d5c*/ 	.word	0x0000a5c0
        /*0d60*/ 	.word	0x00000014
        /*0d64*/ 	.word	0x00022830
        /*0d68*/ 	.short	0x010a
        /*0d6a*/ 	.byte	0x3f
	.zero		1


	//   ....[39]....
        /*0d6c*/ 	.word	0x0000a620
        /*0d70*/ 	.word	0x00000014
        /*0d74*/ 	.word	0x00022830
        /*0d78*/ 	.short	0x010a
        /*0d7a*/ 	.byte	0x3f
	.zero		1


	//   ....[40]....
        /*0d7c*/ 	.word	0x0000ba20
        /*0d80*/ 	.word	0x0000009a
        /*0d84*/ 	.word	0x00000000
        /*0d88*/ 	.short	0x0101
        /*0d8a*/ 	.byte	0x3f
	.zero		1


	//   ....[41]....
        /*0d8c*/ 	.word	0x0000bf90
        /*0d90*/ 	.word	0x00000014
        /*0d94*/ 	.word	0x00022850
        /*0d98*/ 	.short	0x010a
        /*0d9a*/ 	.byte	0x3f
	.zero		1


	//   ....[42]....
        /*0d9c*/ 	.word	0x0000bfe0
        /*0da0*/ 	.word	0x00000014
        /*0da4*/ 	.word	0x00022850
        /*0da8*/ 	.short	0x010a
        /*0daa*/ 	.byte	0x3f
	.zero		1


	//   ....[43]....
        /*0dac*/ 	.word	0x0000c390
        /*0db0*/ 	.word	0x00000014
        /*0db4*/ 	.word	0x00000000
        /*0db8*/ 	.short	0x0101
        /*0dba*/ 	.byte	0x3f
	.zero		1


	//   ....[44]....
        /*0dbc*/ 	.word	0x0000e880
        /*0dc0*/ 	.word	0x00000003
        /*0dc4*/ 	.word	0x00000000
        /*0dc8*/ 	.short	0x0101
        /*0dca*/ 	.byte	0x3f
	.zero		1


	//   ....[45]....
        /*0dcc*/ 	.word	0x0000f260
        /*0dd0*/ 	.word	0x00000003
        /*0dd4*/ 	.word	0x00000000
        /*0dd8*/ 	.short	0x0101
        /*0dda*/ 	.byte	0x3f
	.zero		1


	//   ....[46]....
        /*0ddc*/ 	.word	0x000134d0
        /*0de0*/ 	.word	0x00000012
        /*0de4*/ 	.word	0x00022820
        /*0de8*/ 	.short	0x010a
        /*0dea*/ 	.byte	0x3f
	.zero		1


	//   ....[47]....
        /*0dec*/ 	.word	0x000135a0
        /*0df0*/ 	.word	0x00000004
        /*0df4*/ 	.word	0x000228a0
        /*0df8*/ 	.short	0x010a
        /*0dfa*/ 	.byte	0x3f
	.zero		1


	//   ....[48]....
        /*0dfc*/ 	.word	0x000137e0
        /*0e00*/ 	.word	0x00000004
        /*0e04*/ 	.word	0x000228c0
        /*0e08*/ 	.short	0x010a
        /*0e0a*/ 	.byte	0x3f
	.zero		1


	//   ....[49]....
        /*0e0c*/ 	.word	0x00013e80
        /*0e10*/ 	.word	0x00000005
        /*0e14*/ 	.word	0x000228a0
        /*0e18*/ 	.short	0x010a
        /*0e1a*/ 	.byte	0x3f
	.zero		1


	//   ....[50]....
        /*0e1c*/ 	.word	0x000140b0
        /*0e20*/ 	.word	0x00000005
        /*0e24*/ 	.word	0x000228c0
        /*0e28*/ 	.short	0x010a
        /*0e2a*/ 	.byte	0x3f
	.zero		1


	//   ....[51]....
        /*0e2c*/ 	.word	0x00015210
        /*0e30*/ 	.word	0x00000000
        /*0e34*/ 	.word	0x00022840
        /*0e38*/ 	.short	0x010a
        /*0e3a*/ 	.byte	0x3f
	.zero		1


	//   ....[52]....
        /*0e3c*/ 	.word	0x00015f60
        /*0e40*/ 	.word	0x00000012
        /*0e44*/ 	.word	0x00022800
        /*0e48*/ 	.short	0x0107
        /*0e4a*/ 	.byte	0x3f
	.zero		1


	//   ....[53]....
        /*0e4c*/ 	.word	0x00016050
        /*0e50*/ 	.word	0x00000012
        /*0e54*/ 	.word	0x00022800
        /*0e58*/ 	.short	0x0101
        /*0e5a*/ 	.byte	0x3f
	.zero		1


	//   ....[54]....
        /*0e5c*/ 	.word	0x00016070
        /*0e60*/ 	.word	0x00000012
        /*0e64*/ 	.word	0x00022820
        /*0e68*/ 	.short	0x010a
        /*0e6a*/ 	.byte	0x3f
	.zero		1


	//   ....[55]....
        /*0e6c*/ 	.word	0x00016150
        /*0e70*/ 	.word	0x00000002
        /*0e74*/ 	.word	0x00022860
        /*0e78*/ 	.short	0x010a
        /*0e7a*/ 	.byte	0x3f
	.zero		1


	//   ....[56]....
        /*0e7c*/ 	.word	0x00016a00
        /*0e80*/ 	.word	0x00000002
        /*0e84*/ 	.word	0x00022840
        /*0e88*/ 	.short	0x010a
        /*0e8a*/ 	.byte	0x3f
	.zero		1


	//   ....[57]....
        /*0e8c*/ 	.word	0x00016c50
        /*0e90*/ 	.word	0x00000002
        /*0e94*/ 	.word	0x00022860
        /*0e98*/ 	.short	0x010a
        /*0e9a*/ 	.byte	0x3f
	.zero		1


	//   ....[58]....
        /*0e9c*/ 	.word	0x00017440
        /*0ea0*/ 	.word	0x00000003
        /*0ea4*/ 	.word	0x00022840
        /*0ea8*/ 	.short	0x010a
        /*0eaa*/ 	.byte	0x3f
	.zero		1


	//   ....[59]....
        /*0eac*/ 	.word	0x00017690
        /*0eb0*/ 	.word	0x00000003
        /*0eb4*/ 	.word	0x00022860
        /*0eb8*/ 	.short	0x010a
        /*0eba*/ 	.byte	0x3f
	.zero		1


	//   ....[60]....
        /*0ebc*/ 	.word	0x00017e10
        /*0ec0*/ 	.word	0x00000003
        /*0ec4*/ 	.word	0x00022840
        /*0ec8*/ 	.short	0x010a
        /*0eca*/ 	.byte	0x3f
	.zero		1


	//   ....[61]....
        /*0ecc*/ 	.word	0x00018060
        /*0ed0*/ 	.word	0x00000003
        /*0ed4*/ 	.word	0x00022860
        /*0ed8*/ 	.short	0x010a
        /*0eda*/ 	.byte	0x3f
	.zero		1


	//   ....[62]....
        /*0edc*/ 	.word	0x000195c0
        /*0ee0*/ 	.word	0x00000000
        /*0ee4*/ 	.word	0x00022820
        /*0ee8*/ 	.short	0x010a
        /*0eea*/ 	.byte	0x3f
	.zero		1


	//   ....[63]....
        /*0eec*/ 	.word	0x000197a0
        /*0ef0*/ 	.word	0x00000006
        /*0ef4*/ 	.word	0x00000000
        /*0ef8*/ 	.short	0x010a
        /*0efa*/ 	.byte	0x3f
	.zero		1


	//   ....[64]....
        /*0efc*/ 	.word	0x000197d0
        /*0f00*/ 	.word	0x00000007
        /*0f04*/ 	.word	0x00000000
        /*0f08*/ 	.short	0x010a
        /*0f0a*/ 	.byte	0x3f
	.zero		1


	//   ....[65]....
        /*0f0c*/ 	.word	0x00019830
        /*0f10*/ 	.word	0x00000004
        /*0f14*/ 	.word	0x00000000
        /*0f18*/ 	.short	0x010a
        /*0f1a*/ 	.byte	0x3f
	.zero		1


	//   ....[66]....
        /*0f1c*/ 	.word	0x00019860
        /*0f20*/ 	.word	0x00000003
        /*0f24*/ 	.word	0x00000000
        /*0f28*/ 	.short	0x010a
        /*0f2a*/ 	.byte	0x3f
	.zero		1


	//   ....[67]....
        /*0f2c*/ 	.word	0x000198c0
        /*0f30*/ 	.word	0x0000005f
        /*0f34*/ 	.word	0x00022890
        /*0f38*/ 	.short	0x010a
        /*0f3a*/ 	.byte	0x3f
	.zero		1


	//   ....[68]....
        /*0f3c*/ 	.word	0x00019910
        /*0f40*/ 	.word	0x0000005f
        /*0f44*/ 	.word	0x00022890
        /*0f48*/ 	.short	0x010a
        /*0f4a*/ 	.byte	0x3f
	.zero		1


	//   ....[69]....
        /*0f4c*/ 	.word	0x00019960
        /*0f50*/ 	.word	0x0000005f
        /*0f54*/ 	.word	0x00022890
        /*0f58*/ 	.short	0x010a
        /*0f5a*/ 	.byte	0x3f
	.zero		1


	//   ....[70]....
        /*0f5c*/ 	.word	0x000199b0
        /*0f60*/ 	.word	0x0000005f
        /*0f64*/ 	.word	0x000228b0
        /*0f68*/ 	.short	0x010a
        /*0f6a*/ 	.byte	0x3f
	.zero		1


	//   ....[71]....
        /*0f6c*/ 	.word	0x00019c50
        /*0f70*/ 	.word	0x00000013
        /*0f74*/ 	.word	0x00022800
        /*0f78*/ 	.short	0x010a
        /*0f7a*/ 	.byte	0x3f
	.zero		1


	//   ....[72]....
        /*0f7c*/ 	.word	0x00019e60
        /*0f80*/ 	.word	0x00000013
        /*0f84*/ 	.word	0x00022800
        /*0f88*/ 	.short	0x010a
        /*0f8a*/ 	.byte	0x3f
	.zero		1


	//   ....[73]....
        /*0f8c*/ 	.word	0x00019eb0
        /*0f90*/ 	.word	0x0000000f
        /*0f94*/ 	.word	0x00022830
        /*0f98*/ 	.short	0x010a
        /*0f9a*/ 	.byte	0x3f
	.zero		1


	//   ....[74]....
        /*0f9c*/ 	.word	0x00019f00
        /*0fa0*/ 	.word	0x0000000f
        /*0fa4*/ 	.word	0x00022850
        /*0fa8*/ 	.short	0x010a
        /*0faa*/ 	.byte	0x3f
	.zero		1


	//   ....[75]....
        /*0fac*/ 	.word	0x00019f50
        /*0fb0*/ 	.word	0x00000014
        /*0fb4*/ 	.word	0x00022830
        /*0fb8*/ 	.short	0x010a
        /*0fba*/ 	.byte	0x3f
	.zero		1


	//   ....[76]....
        /*0fbc*/ 	.word	0x00019fa0
        /*0fc0*/ 	.word	0x00000014
        /*0fc4*/ 	.word	0x00022850
        /*0fc8*/ 	.short	0x010a
        /*0fca*/ 	.byte	0x3f
	.zero		1


	//   ....[77]....
        /*0fcc*/ 	.word	0x0001aba0
        /*0fd0*/ 	.word	0x00000012
        /*0fd4*/ 	.word	0x00022820
        /*0fd8*/ 	.short	0x010a
        /*0fda*/ 	.byte	0x3f
	.zero		1


	//   ....[78]....
        /*0fdc*/ 	.word	0x0001abf0
        /*0fe0*/ 	.word	0x00000004
        /*0fe4*/ 	.word	0x000228a0
        /*0fe8*/ 	.short	0x010a
        /*0fea*/ 	.byte	0x3f
	.zero		1


	//   ....[79]....
        /*0fec*/ 	.word	0x0001ac40
        /*0ff0*/ 	.word	0x00000004
        /*0ff4*/ 	.word	0x000228c0
        /*0ff8*/ 	.short	0x010a
        /*0ffa*/ 	.byte	0x3f
	.zero		1


	//   ....[80]....
        /*0ffc*/ 	.word	0x0001ac90
        /*1000*/ 	.word	0x00000005
        /*1004*/ 	.word	0x000228a0
        /*1008*/ 	.short	0x010a
        /*100a*/ 	.byte	0x3f
	.zero		1


	//   ....[81]....
        /*100c*/ 	.word	0x0001ace0
        /*1010*/ 	.word	0x00000005
        /*1014*/ 	.word	0x000228c0
        /*1018*/ 	.short	0x010a
        /*101a*/ 	.byte	0x3f
	.zero		1


	//   ....[82]....
        /*101c*/ 	.word	0x0001ae80
        /*1020*/ 	.word	0x00000000
        /*1024*/ 	.word	0x00022840
        /*1028*/ 	.short	0x010a
        /*102a*/ 	.byte	0x3f
	.zero		1


	//   ....[83]....
        /*102c*/ 	.word	0x0001b940
        /*1030*/ 	.word	0x00000012
        /*1034*/ 	.word	0x00022820
        /*1038*/ 	.short	0x010a
        /*103a*/ 	.byte	0x3f
	.zero		1


	//   ....[84]....
        /*103c*/ 	.word	0x0001b990
        /*1040*/ 	.word	0x00000002
        /*1044*/ 	.word	0x00022860
        /*1048*/ 	.short	0x010a
        /*104a*/ 	.byte	0x3f
	.zero		1


	//   ....[85]....
        /*104c*/ 	.word	0x0001b9e0
        /*1050*/ 	.word	0x00000002
        /*1054*/ 	.word	0x00022840
        /*1058*/ 	.short	0x010a
        /*105a*/ 	.byte	0x3f
	.zero		1


	//   ....[86]....
        /*105c*/ 	.word	0x0001ba30
        /*1060*/ 	.word	0x00000002
        /*1064*/ 	.word	0x00022860
        /*1068*/ 	.short	0x010a
        /*106a*/ 	.byte	0x3f
	.zero		1


	//   ....[87]....
        /*106c*/ 	.word	0x0001ba80
        /*1070*/ 	.word	0x00000003
        /*1074*/ 	.word	0x00022840
        /*1078*/ 	.short	0x010a
        /*107a*/ 	.byte	0x3f
	.zero		1


	//   ....[88]....
        /*107c*/ 	.word	0x0001bad0
        /*1080*/ 	.word	0x00000003
        /*1084*/ 	.word	0x00022860
        /*1088*/ 	.short	0x010a
        /*108a*/ 	.byte	0x3f
	.zero		1


	//   ....[89]....
        /*108c*/ 	.word	0x0001bb20
        /*1090*/ 	.word	0x00000003
        /*1094*/ 	.word	0x00022840
        /*1098*/ 	.short	0x010a
        /*109a*/ 	.byte	0x3f
	.zero		1


	//   ....[90]....
        /*109c*/ 	.word	0x0001bb70
        /*10a0*/ 	.word	0x00000003
        /*10a4*/ 	.word	0x00022860
        /*10a8*/ 	.short	0x010a
        /*10aa*/ 	.byte	0x3f
	.zero		1


	//   ....[91]....
        /*10ac*/ 	.word	0x0001c6b0
        /*10b0*/ 	.word	0x00000000
        /*10b4*/ 	.word	0x00022820
        /*10b8*/ 	.short	0x010a
        /*10ba*/ 	.byte	0x3f
	.zero		1


	//   ....[92]....
        /*10bc*/ 	.word	0x0001c850
        /*10c0*/ 	.word	0x00000006
        /*10c4*/ 	.word	0x00000000
        /*10c8*/ 	.short	0x010a
        /*10ca*/ 	.byte	0x3f
	.zero		1


	//   ....[93]....
        /*10cc*/ 	.word	0x0001c8a0
        /*10d0*/ 	.word	0x00000007
        /*10d4*/ 	.word	0x00000000
        /*10d8*/ 	.short	0x010a
        /*10da*/ 	.byte	0x3f
	.zero		1


	//   ....[94]....
        /*10dc*/ 	.word	0x0001c8f0
        /*10e0*/ 	.word	0x00000004
        /*10e4*/ 	.word	0x00000000
        /*10e8*/ 	.short	0x010a
        /*10ea*/ 	.byte	0x3f
	.zero		1


	//----- nvinfo : EIATTR_NUM_MBARRIERS
	.align		4
.L_1209:
        /*10ec*/ 	.byte	0x03, 0x38
        /*10ee*/ 	.short	0x0016


	//----- nvinfo : EIATTR_EXIT_INSTR_OFFSETS
	.align		4
        /*10f0*/ 	.byte	0x04, 0x1c
        /*10f2*/ 	.short	(.L_1211 - .L_1210)


	//   ....[0]....
.L_1210:
        /*10f4*/ 	.word	0x000198b0


	//----- nvinfo : EIATTR_MAX_THREADS
	.align		4
.L_1211:
        /*10f8*/ 	.byte	0x04, 0x05
        /*10fa*/ 	.short	(.L_1213 - .L_1212)
.L_1212:
        /*10fc*/ 	.word	0x00000180
        /*1100*/ 	.word	0x00000001
        /*1104*/ 	.word	0x00000001


	//----- nvinfo : EIATTR_CRS_STACK_SIZE
	.align		4
.L_1213:
        /*1108*/ 	.byte	0x04, 0x1e
        /*110a*/ 	.short	(.L_1215 - .L_1214)
.L_1214:
        /*110c*/ 	.word	0x00000000


	//----- nvinfo : EIATTR_CBANK_PARAM_SIZE
	.align		4
.L_1215:
        /*1110*/ 	.byte	0x03, 0x19
        /*1112*/ 	.short	0x0af0


	//----- nvinfo : EIATTR_PARAM_CBANK
	.align		4
        /*1114*/ 	.byte	0x04, 0x0a
        /*1116*/ 	.short	(.L_1217 - .L_1216)
	.align		4
.L_1216:
        /*1118*/ 	.word	index@(.nv.constant0._ZN7cutlass13device_kernelIN5flash11enable_sm90INS1_16FlashAttnFwdSm90INS1_25CollectiveMainloopFwdSm90ILi2EN4cute5tupleIJNS5_1CILi1EEES8_S8_EEENS6_IJNS7_ILi128EEENS7_ILi96EEENS7_ILi64EEEEEELi256ENS_6half_tEfNS_4arch4Sm90ELb0ELb0ELb0ELb1ELb0ELb1ELb0ELb1ELb0ELb1ELb1ELb0EEENS1_21CollectiveEpilogueFwdINS6_IJSA_NS7_ILi256EEESB_EEES9_SE_SG_Li256ELb1ELb1ELb1ELb0EEENS1_36VarlenDynamicPersistentTileSchedulerILi128ELi96ELi256ELi128ELb1ELb1ELb1ELb0ELb1ELb1EEEEEEEEEvNT_6ParamsE)
        /*111c*/ 	.short	0x0210
        /*111e*/ 	.short	0x0af0


	//----- nvinfo : EIATTR_SW_WAR
	.align		4
.L_1217:
        /*1120*/ 	.byte	0x04, 0x36
        /*1122*/ 	.short	(.L_1219 - .L_1218)
.L_1218:
        /*1124*/ 	.word	0x00000008
.L_1219:


//--------------------- .nv.info._ZN7cutlass13device_kernelIN5flash11enable_sm90INS1_16FlashAttnFwdSm90INS1_25CollectiveMainloopFwdSm90ILi2EN4cute5tupleIJNS5_1CILi1EEES8_S8_EEENS6_IJNS7_ILi128EEENS7_ILi96EEENS7_ILi64EEEEEELi256ENS_6half_tEfNS_4arch4Sm90ELb0ELb0ELb0ELb1ELb0ELb0ELb1ELb1ELb0ELb1ELb1ELb0EEENS1_21CollectiveEpilogueFwdINS6_IJSA_NS7_ILi256EEESB_EEES9_SE_SG_Li256ELb1ELb1ELb1ELb0EEENS1_36VarlenDynamicPersistentTileSchedulerILi128ELi96ELi256ELi128ELb1ELb1ELb1ELb0ELb1ELb1EEEEEEEEEvNT_6ParamsE --------------------------
	.section	.nv.info._ZN7cutlass13device_kernelIN5flash11enable_sm90INS1_16FlashAttnFwdSm90INS1_25CollectiveMainloopFwdSm90ILi2EN4cute5tupleIJNS5_1CILi1EEES8_S8_EEENS6_IJNS7_ILi128EEENS7_ILi96EEENS7_ILi64EEEEEELi256ENS_6half_tEfNS_4arch4Sm90ELb0ELb0ELb0ELb1ELb0ELb0ELb1ELb1ELb0ELb1ELb1ELb0EEENS1_21CollectiveEpilogueFwdINS6_IJSA_NS7_ILi256EEESB_EEES9_SE_SG_Li256ELb1ELb1ELb1ELb0EEENS1_36VarlenDynamicPersistentTileSchedulerILi128ELi96ELi256ELi128ELb1ELb1ELb1ELb0ELb1ELb1EEEEEEEEEvNT_6ParamsE,"",@"SHT_CUDA_INFO"
	.sectionflags	@""
	.align	4


	//----- nvinfo : EIATTR_CUDA_API_VERSION
	.align		4
        /*0000*/ 	.byte	0x04, 0x37
        /*0002*/ 	.short	(.L_1221 - .L_1220)
.L_1220:
        /*0004*/ 	.word	0x00000082


	//----- nvinfo : EIATTR_KPARAM_INFO
	.align		4
.L_1221:
        /*0008*/ 	.byte	0x04, 0x17
        /*000a*/ 	.short	(.L_1223 - .L_1222)
.L_1222:
        /*000c*/ 	.word	0x00000000
        /*0010*/ 	.short	0x0000
        /*0012*/ 	.short	0x0070
        /*0014*/ 	.byte	0x00, 0xf0, 0x01, 0x2e


	//----- nvinfo : EIATTR_SPARSE_MMA_MASK
	.align		4
.L_1223:
        /*0018*/ 	.byte	0x03, 0x50
        /*001a*/ 	.short	0x0000


	//----- nvinfo : EIATTR_MAXREG_COUNT
	.align		4
        /*001c*/ 	.byte	0x03, 0x1b
        /*001e*/ 	.short	0x00a8


	//----- nvinfo : EIATTR_NUM_BARRIERS
	.align		4
        /*0020*/ 	.byte	0x02, 0x4c
        /*0022*/ 	.byte	0x10
	.zero		1


	//----- nvinfo : EIATTR_EXTERNS
	.align		4
        /*0024*/ 	.byte	0x04, 0x0f
        /*0026*/ 	.short	(.L_1225 - .L_1224)


	//   ....[0]....
	.align		4
.L_1224:
        /*0028*/ 	.word	index@(__assertfail)


	//----- nvinfo : EIATTR_ANNOTATIONS
	.align		4
.L_1225:
        /*002c*/ 	.byte	0x04, 0x55
        /*002e*/ 	.short	(.L_1227 - .L_1226)


	//   ....[0]....
.L_1226:
        /* <DEDUP_REMOVED lines=96> */


	//----- nvinfo : EIATTR_MERCURY_ISA_VERSION
	.align		4
.L_1227:
        /*0620*/ 	.byte	0x03, 0x5f
        /*0622*/ 	.short	0x0101


	//----- nvinfo : EIATTR_UNUSED_LOAD_BYTE_OFFSET
	.align		4
        /*0624*/ 	.byte	0x04, 0x44
        /*0626*/ 	.short	(.L_1229 - .L_1228)


	//   ....[0]....
.L_1228:
        /*0628*/ 	.word	0x00000a50
        /*062c*/ 	.word	0x0000fff0


	//   ....[1]....
        /*0630*/ 	.word	0x00006ec0
        /*0634*/ 	.word	0x0000fff0


	//----- nvinfo : EIATTR_INT_WARP_WIDE_INSTR_OFFSETS
	.align		4
.L_1229:
        /*0638*/ 	.byte	0x04, 0x31
        /*063a*/ 	.short	(.L_1231 - .L_1230)


	//   ....[0]....
.L_1230:
        /*063c*/ 	.word	0x00000120


	//   ....[1]....
        /*0640*/ 	.word	0x00000160


	//   ....[2]....
        /*0644*/ 	.word	0x000001d0


	//   ....[3]....
        /*0648*/ 	.word	0x00000240


	//   ....[4]....
        /*064c*/ 	.word	0x0000cbe0


	//   ....[5]....
        /*0650*/ 	.word	0x0000cc70


	//   ....[6]....
        /*0654*/ 	.word	0x00011510


	//   ....[7]....
        /*0658*/ 	.word	0x000115a0


	//----- nvinfo : EIATTR_COOP_GROUP_MASK_REGIDS
	.align		4
.L_1231:
        /*065c*/ 	.byte	0x04, 0x29
        /*065e*/ 	.short	(.L_1233 - .L_1232)


	//   ....[0]....
.L_1232:
        /*0660*/ 	.word	0xffffffff


	//   ....[1]....
        /*0664*/ 	.word	0xffffffff


	//   ....[2]....
        /*0668*/ 	.word	0xffffffff


	//   ....[3]....
        /*066c*/ 	.word	0xffffffff


	//   ....[4]....
        /*0670*/ 	.word	0xffffffff


	//   ....[5]....
        /*0674*/ 	.word	0xffffffff


	//   ....[6]....
        /*0678*/ 	.word	0xffffffff


	//   ....[7]....
        /*067c*/ 	.word	0xffffffff


	//   ....[8]....
        /*0680*/ 	.word	0xffffffff


	//   ....[9]....
        /*0684*/ 	.word	0xffffffff


	//   ....[10]....
        /*0688*/ 	.word	0xffffffff


	//   ....[11]....
        /*068c*/ 	.word	0xffffffff


	//   ....[12]....
        /*0690*/ 	.word	0xffffffff


	//   ....[13]....
        /*0694*/ 	.word	0xffffffff


	//   ....[14]....
        /*0698*/ 	.word	0xffffffff


	//   ....[15]....
        /*069c*/ 	.word	0xffffffff


	//   ....[16]....
        /*06a0*/ 	.word	0xffffffff


	//   ....[17]....
        /*06a4*/ 	.word	0xffffffff


	//   ....[18]....
        /*06a8*/ 	.word	0xffffffff


	//   ....[19]....
        /*06ac*/ 	.word	0xffffffff


	//   ....[20]....
        /*06b0*/ 	.word	0xffffffff


	//   ....[21]....
        /*06b4*/ 	.word	0xffffffff


	//   ....[22]....
        /*06b8*/ 	.word	0xffffffff


	//   ....[23]....
        /*06bc*/ 	.word	0xffffffff


	//   ....[24]....
        /*06c0*/ 	.word	0xffffffff


	//   ....[25]....
        /*06c4*/ 	.word	0xffffffff


	//   ....[26]....
        /*06c8*/ 	.word	0xffffffff


	//   ....[27]....
        /*06cc*/ 	.word	0xffffffff


	//   ....[28]....
        /*06d0*/ 	.word	0xffffffff


	//   ....[29]....
        /*06d4*/ 	.word	0xffffffff


	//   ....[30]....
        /*06d8*/ 	.word	0xffffffff


	//   ....[31]....
        /*06dc*/ 	.word	0xffffffff


	//   ....[32]....
        /*06e0*/ 	.word	0xffffffff


	//   ....[33]....
        /*06e4*/ 	.word	0xffffffff


	//   ....[34]....
        /*06e8*/ 	.word	0xffffffff


	//   ....[35]....
        /*06ec*/ 	.word	0xffffffff


	//   ....[36]....
        /*06f0*/ 	.word	0xffffffff


	//   ....[37]....
        /*06f4*/ 	.word	0xffffffff


	//   ....[38]....
        /*06f8*/ 	.word	0xffffffff


	//   ....[39]....
        /*06fc*/ 	.word	0xffffffff


	//   ....[40]....
        /*0700*/ 	.word	0xffffffff


	//   ....[41]....
        /*0704*/ 	.word	0xffffffff


	//   ....[42]....
        /*0708*/ 	.word	0xffffffff


	//   ....[43]....
        /*070c*/ 	.word	0xffffffff


	//   ....[44]....
        /*0710*/ 	.word	0xffffffff


	//   ....[45]....
        /*0714*/ 	.word	0xffffffff


	//   ....[46]....
        /*0718*/ 	.word	0xffffffff


	//   ....[47]....
        /*071c*/ 	.word	0xffffffff


	//   ....[48]....
        /*0720*/ 	.word	0xffffffff


	//   ....[49]....
        /*0724*/ 	.word	0xffffffff


	//   ....[50]....
        /*0728*/ 	.word	0xffffffff


	//   ....[51]....
        /*072c*/ 	.word	0xffffffff


	//   ....[52]....
        /*0730*/ 	.word	0xffffffff


	//   ....[53]....
        /*0734*/ 	.word	0xffffffff


	//   ....[54]....
        /*0738*/ 	.word	0xffffffff


	//   ....[55]....
        /*073c*/ 	.word	0xffffffff


	//   ....[56]....
        /*0740*/ 	.word	0xffffffff


	//   ....[57]....
        /*0744*/ 	.word	0xffffffff


	//   ....[58]....
        /*0748*/ 	.word	0xffffffff


	//   ....[59]....
        /*074c*/ 	.word	0xffffffff


	//   ....[60]....
        /*0750*/ 	.word	0xffffffff


	//   ....[61]....
        /*0754*/ 	.word	0xffffffff


	//   ....[62]....
        /*0758*/ 	.word	0xffffffff


	//   ....[63]....
        /*075c*/ 	.word	0xffffffff


	//   ....[64]....
        /*0760*/ 	.word	0xffffffff


	//   ....[65]....
        /*0764*/ 	.word	0xffffffff


	//   ....[66]....
        /*0768*/ 	.word	0xffffffff


	//   ....[67]....
        /*076c*/ 	.word	0xffffffff


	//   ....[68]....
        /*0770*/ 	.word	0xffffffff


	//   ....[69]....
        /*0774*/ 	.word	0xffffffff


	//   ....[70]....
        /*0778*/ 	.word	0xffffffff


	//   ....[71]....
        /*077c*/ 	.word	0xffffffff


	//   ....[72]....
        /*0780*/ 	.word	0xffffffff


	//   ....[73]....
        /*0784*/ 	.word	0xffffffff


	//   ....[74]....
        /*0788*/ 	.word	0xffffffff


	//   ....[75]....
        /*078c*/ 	.word	0xffffffff


	//   ....[76]....
        /*0790*/ 	.word	0xffffffff


	//   ....[77]....
        /*0794*/ 	.word	0xffffffff


	//   ....[78]....
        /*0798*/ 	.word	0xffffffff


	//   ....[79]....
        /*079c*/ 	.word	0xffffffff


	//   ....[80]....
        /*07a0*/ 	.word	0xffffffff


	//   ....[81]....
        /*07a4*/ 	.word	0xffffffff


	//   ....[82]....
        /*07a8*/ 	.word	0xffffffff


	//   ....[83]....
        /*07ac*/ 	.word	0xffffffff


	//   ....[84]....
        /*07b0*/ 	.word	0xffffffff


	//   ....[85]....
        /*07b4*/ 	.word	0xffffffff


	//   ....[86]....
        /*07b8*/ 	.word	0xffffffff


	//   ....[87]....
        /*07bc*/ 	.word	0xffffffff


	//   ....[88]....
        /*07c0*/ 	.word	0xffffffff


	//   ....[89]....
        /*07c4*/ 	.word	0xffffffff


	//   ....[90]....
        /*07c8*/ 	.word	0xffffffff


	//   ....[91]....
        /*07cc*/ 	.word	0xffffffff


	//   ....[92]....
        /*07d0*/ 	.word	0xffffffff


	//   ....[93]....
        /*07d4*/ 	.word	0xffffffff


	//   ....[94]....
        /*07d8*/ 	.word	0xffffffff


	//   ....[95]....
        /*07dc*/ 	.word	0xffffffff


	//   ....[96]....
        /*07e0*/ 	.word	0xffffffff


	//   ....[97]....
        /*07e4*/ 	.word	0xffffffff


	//   ....[98]....
        /*07e8*/ 	.word	0xffffffff


	//   ....[99]....
        /*07ec*/ 	.word	0xffffffff


	//   ....[100]....
        /*07f0*/ 	.word	0xffffffff


	//   ....[101]....
        /*07f4*/ 	.word	0xffffffff


	//   ....[102]....
        /*07f8*/ 	.word	0xffffffff


	//   ....[103]....
        /*07fc*/ 	.word	0xffffffff


	//   ....[104]....
        /*0800*/ 	.word	0xffffffff


	//   ....[105]....
        /*0804*/ 	.word	0xffffffff


	//   ....[106]....
        /*0808*/ 	.word	0xffffffff


	//   ....[107]....
        /*080c*/ 	.word	0xffffffff


	//   ....[108]....
        /*0810*/ 	.word	0xffffffff


	//   ....[109]....
        /*0814*/ 	.word	0xffffffff


	//   ....[110]....
        /*0818*/ 	.word	0xffffffff


	//   ....[111]....
        /*081c*/ 	.word	0xffffffff


	//   ....[112]....
        /*0820*/ 	.word	0xffffffff


	//   ....[113]....
        /*0824*/ 	.word	0x0500000f


	//   ....[114]....
        /*0828*/ 	.word	0x0500000f


	//   ....[115]....
        /*082c*/ 	.word	0x0500000f


	//   ....[116]....
        /*0830*/ 	.word	0x0500000f


	//   ....[117]....
        /*0834*/ 	.word	0x0500000f


	//   ....[118]....
        /*0838*/ 	.word	0x0500000f


	//   ....[119]....
        /*083c*/ 	.word	0x0500000f


	//   ....[120]....
        /*0840*/ 	.word	0x0500000f


	//   ....[121]....
        /*0844*/ 	.word	0x0500000f


	//   ....[122]....
        /*0848*/ 	.word	0x0500000f


	//   ....[123]....
        /*084c*/ 	.word	0x0500000f


	//   ....[124]....
        /*0850*/ 	.word	0x0500000f


	//   ....[125]....
        /*0854*/ 	.word	0x0500000f


	//   ....[126]....
        /*0858*/ 	.word	0x0500000f


	//   ....[127]....
        /*085c*/ 	.word	0x0500000f


	//   ....[128]....
        /*0860*/ 	.word	0x0500000f


	//   ....[129]....
        /*0864*/ 	.word	0x0500000f


	//   ....[130]....
        /*0868*/ 	.word	0x0500000f


	//   ....[131]....
        /*086c*/ 	.word	0x0500000f


	//   ....[132]....
        /*0870*/ 	.word	0x0500000f


	//   ....[133]....
        /*0874*/ 	.word	0x0500000f


	//   ....[134]....
        /*0878*/ 	.word	0x0500000f


	//   ....[135]....
        /*087c*/ 	.word	0x0500000f


	//   ....[136]....
        /*0880*/ 	.word	0x0500000f


	//   ....[137]....
        /*0884*/ 	.word	0x0500000f


	//   ....[138]....
        /*0888*/ 	.word	0x0500000f


	//   ....[139]....
        /*088c*/ 	.word	0x0500000f


	//   ....[140]....
        /*0890*/ 	.word	0x0500000f


	//   ....[141]....
        /*0894*/ 	.word	0x0500000f


	//   ....[142]....
        /*0898*/ 	.word	0x0500000f


	//   ....[143]....
        /*089c*/ 	.word	0x0500000f


	//   ....[144]....
        /*08a0*/ 	.word	0x0500000f


	//   ....[145]....
        /*08a4*/ 	.word	0x0500000f


	//   ....[146]....
        /*08a8*/ 	.word	0x0500000f


	//   ....[147]....
        /*08ac*/ 	.word	0x0500000f


	//   ....[148]....
        /*08b0*/ 	.word	0x0500000f


	//   ....[149]....
        /*08b4*/ 	.word	0x0500000f


	//   ....[150]....
        /*08b8*/ 	.word	0x0500000f


	//   ....[151]....
        /*08bc*/ 	.word	0x0500000f


	//   ....[152]....
        /*08c0*/ 	.word	0x0500000f


	//   ....[153]....
        /*08c4*/ 	.word	0x0500000f


	//   ....[154]....
        /*08c8*/ 	.word	0x0500000f


	//   ....[155]....
        /*08cc*/ 	.word	0x0500000f


	//   ....[156]....
        /*08d0*/ 	.word	0x0500000f


	//   ....[157]....
        /*08d4*/ 	.word	0x0500000f


	//   ....[158]....
        /*08d8*/ 	.word	0x0500000f


	//   ....[159]....
        /*08dc*/ 	.word	0x0500000f


	//   ....[160]....
        /*08e0*/ 	.word	0x0500000f


	//   ....[161]....
        /*08e4*/ 	.word	0x0500000f


	//   ....[162]....
        /*08e8*/ 	.word	0x0500000f


	//   ....[163]....
        /*08ec*/ 	.word	0x0500000f


	//   ....[164]....
        /*08f0*/ 	.word	0x0500000f


	//----- nvinfo : EIATTR_COOP_GROUP_INSTR_OFFSETS
	.align		4
.L_1233:
        /*08f4*/ 	.byte	0x04, 0x28
        /*08f6*/ 	.short	(.L_1235 - .L_1234)


	//   ....[0]....
.L_1234:
        /*08f8*/ 	.word	0x00000060


	//   ....[1]....
        /*08fc*/ 	.word	0x00000130


	//   ....[2]....
        /*0900*/ 	.word	0x000001f0


	//   ....[3]....
        /*0904*/ 	.word	0x000003c0


	//   ....[4]....
        /*0908*/ 	.word	0x00000520


	//   ....[5]....
        /*090c*/ 	.word	0x00000640


	//   ....[6]....
        /*0910*/ 	.word	0x000007a0


	//   ....[7]....
        /*0914*/ 	.word	0x00001b90


	//   ....[8]....
        /*0918*/ 	.word	0x00003210


	//   ....[9]....
        /*091c*/ 	.word	0x000032f0


	//   ....[10]....
        /*0920*/ 	.word	0x000033a0


	//   ....[11]....
        /*0924*/ 	.word	0x000034f0


	//   ....[12]....
        /*0928*/ 	.word	0x00004c80


	//   ....[13]....
        /*092c*/ 	.word	0x00004ca0


	//   ....[14]....
        /*0930*/ 	.word	0x00005500


	//   ....[15]....
        /*0934*/ 	.word	0x00005560


	//   ....[16]....
        /*0938*/ 	.word	0x000064c0


	//   ....[17]....
        /*093c*/ 	.word	0x000064f0


	//   ....[18]....
        /*0940*/ 	.word	0x00006520


	//   ....[19]....
        /*0944*/ 	.word	0x00006530


	//   ....[20]....
        /*0948*/ 	.word	0x00007f20


	//   ....[21]....
        /*094c*/ 	.word	0x00007f30


	//   ....[22]....
        /*0950*/ 	.word	0x00007f40


	//   ....[23]....
        /*0954*/ 	.word	0x00007f90


	//   ....[24]....
        /*0958*/ 	.word	0x00008a30


	//   ....[25]....
        /*095c*/ 	.word	0x00008a60


	//   ....[26]....
        /*0960*/ 	.word	0x00008be0


	//   ....[27]....
        /*0964*/ 	.word	0x00008c00


	//   ....[28]....
        /*0968*/ 	.word	0x00008d40


	//   ....[29]....
        /*096c*/ 	.word	0x00008d60


	//   ....[30]....
        /*0970*/ 	.word	0x00008eb0


	//   ....[31]....
        /*0974*/ 	.word	0x00008ed0


	//   ....[32]....
        /*0978*/ 	.word	0x000094f0


	//   ....[33]....
        /*097c*/ 	.word	0x00009520


	//   ....[34]....
        /*0980*/ 	.word	0x00009dd0


	//   ....[35]....
        /*0984*/ 	.word	0x00009de0


	//   ....[36]....
        /*0988*/ 	.word	0x0000af30


	//   ....[37]....
        /*098c*/ 	.word	0x0000af60


	//   ....[38]....
        /*0990*/ 	.word	0x0000b0d0


	//   ....[39]....
        /*0994*/ 	.word	0x0000b0f0


	//   ....[40]....
        /*0998*/ 	.word	0x0000b230


	//   ....[41]....
        /*099c*/ 	.word	0x0000b250


	//   ....[42]....
        /*09a0*/ 	.word	0x0000b3a0


	//   ....[43]....
        /*09a4*/ 	.word	0x0000b3c0


	//   ....[44]....
        /*09a8*/ 	.word	0x0000b590


	//   ....[45]....
        /*09ac*/ 	.word	0x0000b7d0


	//   ....[46]....
        /*09b0*/ 	.word	0x0000b800


	//   ....[47]....
        /*09b4*/ 	.word	0x0000b830


	//   ....[48]....
        /*09b8*/ 	.word	0x0000b860


	//   ....[49]....
        /*09bc*/ 	.word	0x0000b890


	//   ....[50]....
        /*09c0*/ 	.word	0x0000b8c0


	//   ....[51]....
        /*09c4*/ 	.word	0x0000ba60


	//   ....[52]....
        /*09c8*/ 	.word	0x0000ba90


	//   ....[53]....
        /*09cc*/ 	.word	0x0000bac0


	//   ....[54]....
        /*09d0*/ 	.word	0x0000baf0


	//   ....[55]....
        /*09d4*/ 	.word	0x0000bb20


	//   ....[56]....
        /*09d8*/ 	.word	0x0000bb50


	//   ....[57]....
        /*09dc*/ 	.word	0x0000bbe0


	//   ....[58]....
        /*09e0*/ 	.word	0x0000bc10


	//   ....[59]....
        /*09e4*/ 	.word	0x0000bc20


	//   ....[60]....
        /*09e8*/ 	.word	0x0000bcd0


	//   ....[61]....
        /*09ec*/ 	.word	0x0000d1c0


	//   ....[62]....
        /*09f0*/ 	.word	0x0000dca0


	//   ....[63]....
        /*09f4*/ 	.word	0x0000dcc0


	//   ....[64]....
        /*09f8*/ 	.word	0x0000dcd0


	//   ....[65]....
        /*09fc*/ 	.word	0x0000dd00


	//   ....[66]....
        /*0a00*/ 	.word	0x0000dde0


	//   ....[67]....
        /*0a04*/ 	.word	0x0000de70


	//   ....[68]....
        /*0a08*/ 	.word	0x0000dea0


	//   ....[69]....
        /*0a0c*/ 	.word	0x0000df20


	//   ....[70]....
        /*0a10*/ 	.word	0x0000df50


	//   ....[71]....
        /*0a14*/ 	.word	0x0000dfd0


	//   ....[72]....
        /*0a18*/ 	.word	0x0000e000


	//   ....[73]....
        /*0a1c*/ 	.word	0x0000e080


	//   ....[74]....
        /*0a20*/ 	.word	0x0000e0b0


	//   ....[75]....
        /*0a24*/ 	.word	0x0000e0d0


	//   ....[76]....
        /*0a28*/ 	.word	0x0000e120


	//   ....[77]....
        /*0a2c*/ 	.word	0x0000e130


	//   ....[78]....
        /*0a30*/ 	.word	0x0000e860


	//   ....[79]....
        /*0a34*/ 	.word	0x0000e8c0


	//   ....[80]....
        /*0a38*/ 	.word	0x0000e8d0


	//   ....[81]....
        /*0a3c*/ 	.word	0x0000e970


	//   ....[82]....
        /*0a40*/ 	.word	0x0000ea00


	//   ....[83]....
        /*0a44*/ 	.word	0x0000ea10


	//   ....[84]....
        /*0a48*/ 	.word	0x0000eaa0


	//   ....[85]....
        /*0a4c*/ 	.word	0x0000eab0


	//   ....[86]....
        /*0a50*/ 	.word	0x0000eb20


	//   ....[87]....
        /*0a54*/ 	.word	0x0000eb30


	//   ....[88]....
        /*0a58*/ 	.word	0x0000ebb0


	//   ....[89]....
        /*0a5c*/ 	.word	0x0000ebc0


	//   ....[90]....
        /*0a60*/ 	.word	0x0000ec40


	//   ....[91]....
        /*0a64*/ 	.word	0x0000ec50


	//   ....[92]....
        /*0a68*/ 	.word	0x0000ec60


	//   ....[93]....
        /*0a6c*/ 	.word	0x0000eca0


	//   ....[94]....
        /*0a70*/ 	.word	0x00011830


	//   ....[95]....
        /*0a74*/ 	.word	0x00011860


	//   ....[96]....
        /*0a78*/ 	.word	0x000118c0


	//   ....[97]....
        /*0a7c*/ 	.word	0x000118f0


	//   ....[98]....
        /*0a80*/ 	.word	0x00011920


	//   ....[99]....
        /*0a84*/ 	.word	0x00011950


	//   ....[100]....
        /*0a88*/ 	.word	0x00011980


	//   ....[101]....
        /*0a8c*/ 	.word	0x000119b0


	//   ....[102]....
        /*0a90*/ 	.word	0x00011b70


	//   ....[103]....
        /*0a94*/ 	.word	0x00011ba0


	//   ....[104]....
        /*0a98*/ 	.word	0x00011bd0


	//   ....[105]....
        /*0a9c*/ 	.word	0x00011c00


	//   ....[106]....
        /*0aa0*/ 	.word	0x00011c30


	//   ....[107]....
        /*0aa4*/ 	.word	0x00011c60


	//   ....[108]....
        /*0aa8*/ 	.word	0x00011d20


	//   ....[109]....
        /*0aac*/ 	.word	0x00011d40


	//   ....[110]....
        /*0ab0*/ 	.word	0x00011d50


	//   ....[111]....
        /*0ab4*/ 	.word	0x00011db0


	//   ....[112]....
        /*0ab8*/ 	.word	0x000124d0


	//   ....[113]....
        /*0abc*/ 	.word	0x000129f0


	//   ....[114]....
        /*0ac0*/ 	.word	0x00012b70


	//   ....[115]....
        /*0ac4*/ 	.word	0x00012bd0


	//   ....[116]....
        /*0ac8*/ 	.word	0x00012c40


	//   ....[117]....
        /*0acc*/ 	.word	0x00012cb0


	//   ....[118]....
        /*0ad0*/ 	.word	0x00012d60


	//   ....[119]....
        /*0ad4*/ 	.word	0x00012e50


	//   ....[120]....
        /*0ad8*/ 	.word	0x00012f80


	//   ....[121]....
        /*0adc*/ 	.word	0x00013020


	//   ....[122]....
        /*0ae0*/ 	.word	0x000130f0


	//   ....[123]....
        /*0ae4*/ 	.word	0x00013190


	//   ....[124]....
        /*0ae8*/ 	.word	0x00013260


	//   ....[125]....
        /*0aec*/ 	.word	0x00013300


	//   ....[126]....
        /*0af0*/ 	.word	0x000133d0


	//   ....[127]....
        /*0af4*/ 	.word	0x00013470


	//   ....[128]....
        /*0af8*/ 	.word	0x00013520


	//   ....[129]....
        /*0afc*/ 	.word	0x000135c0


	//   ....[130]....
        /*0b00*/ 	.word	0x00013860


	//   ....[131]....
        /*0b04*/ 	.word	0x00013910


	//   ....[132]....
        /*0b08*/ 	.word	0x00013a10


	//   ....[133]....
        /*0b0c*/ 	.word	0x00013b00


	//   ....[134]....
        /*0b10*/ 	.word	0x00013bc0


	//   ....[135]....
        /*0b14*/ 	.word	0x00013c80


	//   ....[136]....
        /*0b18*/ 	.word	0x00013d40


	//   ....[137]....
        /*0b1c*/ 	.word	0x00013e00


	//   ....[138]....
        /*0b20*/ 	.word	0x00013ec0


	//   ....[139]....
        /*0b24*/ 	.word	0x00013f80


	//   ....[140]....
        /*0b28*/ 	.word	0x00014040


	//   ....[141]....
        /*0b2c*/ 	.word	0x000140f0


	//   ....[142]....
        /*0b30*/ 	.word	0x000141f0


	//   ....[143]....
        /*0b34*/ 	.word	0x00014240


	//   ....[144]....
        /*0b38*/ 	.word	0x000142a0


	//   ....[145]....
        /*0b3c*/ 	.word	0x00014380


	//   ....[146]....
        /*0b40*/ 	.word	0x000146b0


	//   ....[147]....
        /*0b44*/ 	.word	0x00014750


	//   ....[148]....
        /*0b48*/ 	.word	0x000148f0


	//   ....[149]....
        /*0b4c*/ 	.word	0x00014970


	//   ....[150]....
        /*0b50*/ 	.word	0x000149f0


	//   ....[151]....
        /*0b54*/ 	.word	0x00014a70


	//   ....[152]....
        /*0b58*/ 	.word	0x00014af0


	//   ....[153]....
        /*0b5c*/ 	.word	0x00014b80


	//   ....[154]....
        /*0b60*/ 	.word	0x00014c20


	//   ....[155]....
        /*0b64*/ 	.word	0x00014cd0


	//   ....[156]....
        /*0b68*/ 	.word	0x00014d50


	//   ....[157]....
        /*0b6c*/ 	.word	0x00014dd0


	//   ....[158]....
        /*0b70*/ 	.word	0x00014e50


	//   ....[159]....
        /*0b74*/ 	.word	0x00014ee0


	//   ....[160]....
        /*0b78*/ 	.word	0x00014f60


	//   ....[161]....
        /*0b7c*/ 	.word	0x00015000


	//   ....[162]....
        /*0b80*/ 	.word	0x00015050


	//   ....[163]....
        /*0b84*/ 	.word	0x000150e0


	//   ....[164]....
        /*0b88*/ 	.word	0x00015210


	//----- nvinfo : EIATTR_REG_RECONFIG
	.align		4
.L_1235:
        /*0b8c*/ 	.byte	0x01, 0x54
	.zero		2


	//----- nvinfo : EIATTR_SYSCALL_OFFSETS
	.align		4
        /*0b90*/ 	.byte	0x04, 0x46
        /*0b92*/ 	.short	(.L_1237 - .L_1236)


	//   ....[0]....
.L_1236:
        /*0b94*/ 	.word	0x00001d10


	//   ....[1]....
        /*0b98*/ 	.word	0x0000cde0


	//   ....[2]....
        /*0b9c*/ 	.word	0x0000cf30


	//   ....[3]....
        /*0ba0*/ 	.word	0x0000d030


	//   ....[4]....
        /*0ba4*/ 	.word	0x0000d890


	//   ....[5]....
        /*0ba8*/ 	.word	0x0000e4a0


	//----- nvinfo : EIATTR_MBARRIER_INSTR_OFFSETS
	.align		4
.L_1237:
        /*0bac*/ 	.byte	0x04, 0x39
        /*0bae*/ 	.short	(.L_1239 - .L_1238)


	//   ....[0]....
.L_1238:
        /*0bb0*/ 	.word	0x00000260
        /*0bb4*/ 	.word	0x000000ff
        /*0bb8*/ 	.word	0x00032400
        /*0bbc*/ 	.short	0x0100
        /*0bbe*/ 	.byte	0x08
	.zero		1


	//   ....[1]....
        /*0bc0*/ 	.word	0x00000270
        /*0bc4*/ 	.word	0x000000ff
        /*0bc8*/ 	.word	0x00032410
        /*0bcc*/ 	.short	0x0100
        /*0bce*/ 	.byte	0x08
	.zero		1


	//   ....[2]....
        /*0bd0*/ 	.word	0x00000280
        /*0bd4*/ 	.word	0x000000ff
        /*0bd8*/ 	.word	0x00032420
        /*0bdc*/ 	.short	0x0100
        /*0bde*/ 	.byte	0x08
	.zero		1


	//   ....[3]....
        /*0be0*/ 	.word	0x00000370
        /*0be4*/ 	.word	0x000000ff
        /*0be8*/ 	.word	0x00032430
        /*0bec*/ 	.short	0x0100
        /*0bee*/ 	.byte	0x08
	.zero		1


	//   ....[4]....
        /*0bf0*/ 	.word	0x00000380
        /*0bf4*/ 	.word	0x000000ff
        /*0bf8*/ 	.word	0x00032440
        /*0bfc*/ 	.short	0x0100
        /*0bfe*/ 	.byte	0x08
	.zero		1


	//   ....[5]....
        /*0c00*/ 	.word	0x00000390
        /*0c04*/ 	.word	0x000000ff
        /*0c08*/ 	.word	0x00032438
        /*0c0c*/ 	.short	0x0100
        /*0c0e*/ 	.byte	0x08
	.zero		1


	//   ....[6]....
        /*0c10*/ 	.word	0x000003a0
        /*0c14*/ 	.word	0x000000ff
        /*0c18*/ 	.word	0x00032448
        /*0c1c*/ 	.short	0x0100
        /*0c1e*/ 	.byte	0x08
	.zero		1


	//   ....[7]....
        /*0c20*/ 	.word	0x000004d0
        /*0c24*/ 	.word	0x000000ff
        /*0c28*/ 	.word	0x00032450
        /*0c2c*/ 	.short	0x0100
        /*0c2e*/ 	.byte	0x08
	.zero		1


	//   ....[8]....
        /*0c30*/ 	.word	0x000004e0
        /*0c34*/ 	.word	0x000000ff
        /*0c38*/ 	.word	0x00032460
        /*0c3c*/ 	.short	0x0100
        /*0c3e*/ 	.byte	0x08
	.zero		1


	//   ....[9]....
        /*0c40*/ 	.word	0x000004f0
        /*0c44*/ 	.word	0x000000ff
        /*0c48*/ 	.word	0x00032458
        /*0c4c*/ 	.short	0x0100
        /*0c4e*/ 	.byte	0x08
	.zero		1


	//   ....[10]....
        /*0c50*/ 	.word	0x00000500
        /*0c54*/ 	.word	0x000000ff
        /*0c58*/ 	.word	0x00032468
        /*0c5c*/ 	.short	0x0100
        /*0c5e*/ 	.byte	0x08
	.zero		1


	//   ....[11]....
        /*0c60*/ 	.word	0x000005f0
        /*0c64*/ 	.word	0x000000ff
        /*0c68*/ 	.word	0x00032470
        /*0c6c*/ 	.short	0x0100
        /*0c6e*/ 	.byte	0x06
	.zero		1


	//   ....[12]....
        /*0c70*/ 	.word	0x00000600
        /*0c74*/ 	.word	0x000000ff
        /*0c78*/ 	.word	0x00032480
        /*0c7c*/ 	.short	0x0100
        /*0c7e*/ 	.byte	0x06
	.zero		1


	//   ....[13]....
        /*0c80*/ 	.word	0x00000610
        /*0c84*/ 	.word	0x000000ff
        /*0c88*/ 	.word	0x00032478
        /*0c8c*/ 	.short	0x0100
        /*0c8e*/ 	.byte	0x06
	.zero		1


	//   ....[14]....
        /*0c90*/ 	.word	0x00000620
        /*0c94*/ 	.word	0x000000ff
        /*0c98*/ 	.word	0x00032488
        /*0c9c*/ 	.short	0x0100
        /*0c9e*/ 	.byte	0x06
	.zero		1


	//   ....[15]....
        /*0ca0*/ 	.word	0x00000750
        /*0ca4*/ 	.word	0x000000ff
        /*0ca8*/ 	.word	0x00032490
        /*0cac*/ 	.short	0x0100
        /*0cae*/ 	.byte	0x08
	.zero		1


	//   ....[16]....
        /*0cb0*/ 	.word	0x00000760
        /*0cb4*/ 	.word	0x000000ff
        /*0cb8*/ 	.word	0x000324a0
        /*0cbc*/ 	.short	0x0100
        /*0cbe*/ 	.byte	0x08
	.zero		1


	//   ....[17]....
        /*0cc0*/ 	.word	0x00000770
        /*0cc4*/ 	.word	0x000000ff
        /*0cc8*/ 	.word	0x00032498
        /*0ccc*/ 	.short	0x0100
        /*0cce*/ 	.byte	0x08
	.zero		1


	//   ....[18]....
        /*0cd0*/ 	.word	0x00000780
        /*0cd4*/ 	.word	0x000000ff
        /*0cd8*/ 	.word	0x000324a8
        /*0cdc*/ 	.short	0x0100
        /*0cde*/ 	.byte	0x08
	.zero		1


	//   ....[19]....
        /*0ce0*/ 	.word	0x000008b0
        /*0ce4*/ 	.word	0x000000ff
        /*0ce8*/ 	.word	0x000324b0
        /*0cec*/ 	.short	0x0100
        /*0cee*/ 	.byte	0x08
	.zero		1


	//   ....[20]....
        /*0cf0*/ 	.word	0x000008c0
        /*0cf4*/ 	.word	0x000000ff
        /*0cf8*/ 	.word	0x000324c0
        /*0cfc*/ 	.short	0x0100
        /*0cfe*/ 	.byte	0x08
	.zero		1


	//   ....[21]....
        /*0d00*/ 	.word	0x000008d0
        /*0d04*/ 	.word	0x000000ff
        /*0d08*/ 	.word	0x000324b8
        /*0d0c*/ 	.short	0x0100
        /*0d0e*/ 	.byte	0x08
	.zero		1


	//   ....[22]....
        /*0d10*/ 	.word	0x000008e0
        /*0d14*/ 	.word	0x000000ff
        /*0d18*/ 	.word	0x000324c8
        /*0d1c*/ 	.short	0x0100
        /*0d1e*/ 	.byte	0x08
	.zero		1


	//   ....[23]....
        /*0d20*/ 	.word	0x00001dd0
        /*0d24*/ 	.word	0x00000005
        /*0d28*/ 	.word	0x00032400
        /*0d2c*/ 	.short	0x010a
        /*0d2e*/ 	.byte	0x3f
	.zero		1


	//   ....[24]....
        /*0d30*/ 	.word	0x00001e80
        /*0d34*/ 	.word	0x00000015
        /*0d38*/ 	.word	0x00032430
        /*0d3c*/ 	.short	0x010a
        /*0d3e*/ 	.byte	0x3f
	.zero		1


	//   ....[25]....
        /*0d40*/ 	.word	0x00001ec0
        /*0d44*/ 	.word	0x00000015
        /*0d48*/ 	.word	0x00032430
        /*0d4c*/ 	.short	0x010a
        /*0d4e*/ 	.byte	0x3f
	.zero		1


	//   ....[26]....
        /*0d50*/ 	.word	0x000021f0
        /*0d54*/ 	.word	0x00000005
        /*0d58*/ 	.word	0x00032410
        /*0d5c*/ 	.short	0x010a
        /*0d5e*/ 	.byte	0x3f
	.zero		1


	//   ....[27]....
        /*0d60*/ 	.word	0x00002230
        /*0d64*/ 	.word	0x00000015
        /*0d68*/ 	.word	0x00032450
        /*0d6c*/ 	.short	0x010a
        /*0d6e*/ 	.byte	0x3f
	.zero		1


	//   ....[28]....
        /*0d70*/ 	.word	0x00002270
        /*0d74*/ 	.word	0x00000015
        /*0d78*/ 	.word	0x00032450
        /*0d7c*/ 	.short	0x010a
        /*0d7e*/ 	.byte	0x3f
	.zero		1


	//   ....[29]....
        /*0d80*/ 	.word	0x000037a0
        /*0d84*/ 	.word	0x00000018
        /*0d88*/ 	.word	0x00000000
        /*0d8c*/ 	.short	0x0101
        /*0d8e*/ 	.byte	0x3f
	.zero		1


	//   ....[30]....
        /*0d90*/ 	.word	0x00004110
        /*0d94*/ 	.word	0x00000015
        /*0d98*/ 	.word	0x00000000
        /*0d9c*/ 	.short	0x0101
        /*0d9e*/ 	.byte	0x3f
	.zero		1


	//   ....[31]....
        /*0da0*/ 	.word	0x00004260
        /*0da4*/ 	.word	0x000000ff
        /*0da8*/ 	.word	0x00032430
        /*0dac*/ 	.short	0x010a
        /*0dae*/ 	.byte	0x04
	.zero		1


	//   ....[32]....
        /*0db0*/ 	.word	0x000042a0
        /*0db4*/ 	.word	0x000000ff
        /*0db8*/ 	.word	0x00032430
        /*0dbc*/ 	.short	0x010a
        /*0dbe*/ 	.byte	0x04
	.zero		1


	//   ....[33]....
        /*0dc0*/ 	.word	0x000044b0
        /*0dc4*/ 	.word	0x000000ff
        /*0dc8*/ 	.word	0x00032450
        /*0dcc*/ 	.short	0x010a
        /*0dce*/ 	.byte	0x04
	.zero		1


	//   ....[34]....
        /*0dd0*/ 	.word	0x000044f0
        /*0dd4*/ 	.word	0x000000ff
        /*0dd8*/ 	.word	0x00032450
        /*0ddc*/ 	.short	0x010a
        /*0dde*/ 	.byte	0x04
	.zero		1


	//   ....[35]....
        /*0de0*/ 	.word	0x00005620
        /*0de4*/ 	.word	0x0000009c
        /*0de8*/ 	.word	0x00000000
        /*0dec*/ 	.short	0x0101
        /*0dee*/ 	.byte	0x3f
	.zero		1


	//   ....[36]....
        /*0df0*/ 	.word	0x00006430
        /*0df4*/ 	.word	0x000000dc
        /*0df8*/ 	.word	0x00000000
        /*0dfc*/ 	.short	0x0101
        /*0dfe*/ 	.byte	0x3f
	.zero		1


	//   ....[37]....
        /*0e00*/ 	.word	0x00008a10
        /*0e04*/ 	.word	0x00000000
        /*0e08*/ 	.word	0x00000000
        /*0e0c*/ 	.short	0x0101
        /*0e0e*/ 	.byte	0x3f
	.zero		1


	//   ....[38]....
        /*0e10*/ 	.word	0x000094c0
        /*0e14*/ 	.word	0x00000002
        /*0e18*/ 	.word	0x00000000
        /*0e1c*/ 	.short	0x0101
        /*0e1e*/ 	.byte	0x3f
	.zero		1


	//   ....[39]....
        /*0e20*/ 	.word	0x0000d430
        /*0e24*/ 	.word	0x00000000
        /*0e28*/ 	.word	0x00032440
        /*0e2c*/ 	.short	0x010a
        /*0e2e*/ 	.byte	0x3f
	.zero		1


	//   ....[40]....
        /*0e30*/ 	.word	0x0000e250
        /*0e34*/ 	.word	0x00000012
        /*0e38*/ 	.word	0x00032400
        /*0e3c*/ 	.short	0x0107
        /*0e3e*/ 	.byte	0x3f
	.zero		1


	//   ....[41]....
        /*0e40*/ 	.word	0x0000e2f0
        /*0e44*/ 	.word	0x00000012
        /*0e48*/ 	.word	0x00032400
        /*0e4c*/ 	.short	0x0101
        /*0e4e*/ 	.byte	0x3f
	.zero		1


	//   ....[42]....
        /*0e50*/ 	.word	0x0000ede0
        /*0e54*/ 	.word	0x00000012
        /*0e58*/ 	.word	0x00032410
        /*0e5c*/ 	.short	0x0107
        /*0e5e*/ 	.byte	0x3f
	.zero		1


	//   ....[43]....
        /*0e60*/ 	.word	0x0000eee0
        /*0e64*/ 	.word	0x00000012
        /*0e68*/ 	.word	0x00032410
        /*0e6c*/ 	.short	0x0101
        /*0e6e*/ 	.byte	0x3f
	.zero		1


	//   ....[44]....
        /*0e70*/ 	.word	0x0000ef00
        /*0e74*/ 	.word	0x00000012
        /*0e78*/ 	.word	0x00032420
        /*0e7c*/ 	.short	0x010a
        /*0e7e*/ 	.byte	0x3f
	.zero		1


	//   ....[45]....
        /*0e80*/ 	.word	0x0000efe0
        /*0e84*/ 	.word	0x00000002
        /*0e88*/ 	.word	0x00032460
        /*0e8c*/ 	.short	0x010a
        /*0e8e*/ 	.byte	0x3f
	.zero		1


	//   ....[46]....
        /*0e90*/ 	.word	0x0000f8b0
        /*0e94*/ 	.word	0x00000002
        /*0e98*/ 	.word	0x00032440
        /*0e9c*/ 	.short	0x010a
        /*0e9e*/ 	.byte	0x3f
	.zero		1


	//   ....[47]....
        /*0ea0*/ 	.word	0x0000fae0
        /*0ea4*/ 	.word	0x00000002
        /*0ea8*/ 	.word	0x00032460
        /*0eac*/ 	.short	0x010a
        /*0eae*/ 	.byte	0x3f
	.zero		1


	//   ....[48]....
        /*0eb0*/ 	.word	0x000102f0
        /*0eb4*/ 	.word	0x00000002
        /*0eb8*/ 	.word	0x00032440
        /*0ebc*/ 	.short	0x010a
        /*0ebe*/ 	.byte	0x3f
	.zero		1


	//   ....[49]....
        /*0ec0*/ 	.word	0x00010520
        /*0ec4*/ 	.word	0x00000002
        /*0ec8*/ 	.word	0x00032460
        /*0ecc*/ 	.short	0x010a
        /*0ece*/ 	.byte	0x3f
	.zero		1


	//   ....[50]....
        /*0ed0*/ 	.word	0x00010cc0
        /*0ed4*/ 	.word	0x00000003
        /*0ed8*/ 	.word	0x00032440
        /*0edc*/ 	.short	0x010a
        /*0ede*/ 	.byte	0x3f
	.zero		1


	//   ....[51]....
        /*0ee0*/ 	.word	0x00010ef0
        /*0ee4*/ 	.word	0x00000003
        /*0ee8*/ 	.word	0x00032460
        /*0eec*/ 	.short	0x010a
        /*0eee*/ 	.byte	0x3f
	.zero		1


	//   ....[52]....
        /*0ef0*/ 	.word	0x00012450
        /*0ef4*/ 	.word	0x00000000
        /*0ef8*/ 	.word	0x00032420
        /*0efc*/ 	.short	0x010a
        /*0efe*/ 	.byte	0x3f
	.zero		1


	//   ....[53]....
        /*0f00*/ 	.word	0x00012640
        /*0f04*/ 	.word	0x00000006
        /*0f08*/ 	.word	0x00000000
        /*0f0c*/ 	.short	0x010a
        /*0f0e*/ 	.byte	0x3f
	.zero		1


	//   ....[54]....
        /*0f10*/ 	.word	0x00012670
        /*0f14*/ 	.word	0x00000007
        /*0f18*/ 	.word	0x00000000
        /*0f1c*/ 	.short	0x010a
        /*0f1e*/ 	.byte	0x3f
	.zero		1


	//   ....[55]....
        /*0f20*/ 	.word	0x000126d0
        /*0f24*/ 	.word	0x00000004
        /*0f28*/ 	.word	0x00000000
        /*0f2c*/ 	.short	0x010a
        /*0f2e*/ 	.byte	0x3f
	.zero		1


	//   ....[56]....
        /*0f30*/ 	.word	0x00012700
        /*0f34*/ 	.word	0x00000003
        /*0f38*/ 	.word	0x00000000
        /*0f3c*/ 	.short	0x010a
        /*0f3e*/ 	.byte	0x3f
	.zero		1


	//   ....[57]....
        /*0f40*/ 	.word	0x00012760
        /*0f44*/ 	.word	0x00000005
        /*0f48*/ 	.word	0x00032400
        /*0f4c*/ 	.short	0x010a
        /*0f4e*/ 	.byte	0x3f
	.zero		1


	//   ....[58]....
        /*0f50*/ 	.word	0x000127b0
        /*0f54*/ 	.word	0x00000015
        /*0f58*/ 	.word	0x00032430
        /*0f5c*/ 	.short	0x010a
        /*0f5e*/ 	.byte	0x3f
	.zero		1


	//   ....[59]....
        /*0f60*/ 	.word	0x00012800
        /*0f64*/ 	.word	0x00000005
        /*0f68*/ 	.word	0x00032410
        /*0f6c*/ 	.short	0x010a
        /*0f6e*/ 	.byte	0x3f
	.zero		1


	//   ....[60]....
        /*0f70*/ 	.word	0x00012850
        /*0f74*/ 	.word	0x00000015
        /*0f78*/ 	.word	0x00032450
        /*0f7c*/ 	.short	0x010a
        /*0f7e*/ 	.byte	0x3f
	.zero		1


	//   ....[61]....
        /*0f80*/ 	.word	0x000128b0
        /*0f84*/ 	.word	0x00000099
        /*0f88*/ 	.word	0x00032430
        /*0f8c*/ 	.short	0x010a
        /*0f8e*/ 	.byte	0x3f
	.zero		1


	//   ....[62]....
        /*0f90*/ 	.word	0x00012910
        /*0f94*/ 	.word	0x00000014
        /*0f98*/ 	.word	0x00032450
        /*0f9c*/ 	.short	0x010a
        /*0f9e*/ 	.byte	0x3f
	.zero		1


	//   ....[63]....
        /*0fa0*/ 	.word	0x00012ab0
        /*0fa4*/ 	.word	0x00000000
        /*0fa8*/ 	.word	0x00032440
        /*0fac*/ 	.short	0x010a
        /*0fae*/ 	.byte	0x3f
	.zero		1


	//   ....[64]....
        /*0fb0*/ 	.word	0x000143c0
        /*0fb4*/ 	.word	0x00000012
        /*0fb8*/ 	.word	0x00032420
        /*0fbc*/ 	.short	0x010a
        /*0fbe*/ 	.byte	0x3f
	.zero		1


	//   ....[65]....
        /*0fc0*/ 	.word	0x00014410
        /*0fc4*/ 	.word	0x00000002
        /*0fc8*/ 	.word	0x00032460
        /*0fcc*/ 	.short	0x010a
        /*0fce*/ 	.byte	0x3f
	.zero		1


	//   ....[66]....
        /*0fd0*/ 	.word	0x00014460
        /*0fd4*/ 	.word	0x00000002
        /*0fd8*/ 	.word	0x00032440
        /*0fdc*/ 	.short	0x010a
        /*0fde*/ 	.byte	0x3f
	.zero		1


	//   ....[67]....
        /*0fe0*/ 	.word	0x000144b0
        /*0fe4*/ 	.word	0x00000002
        /*0fe8*/ 	.word	0x00032460
        /*0fec*/ 	.short	0x010a
        /*0fee*/ 	.byte	0x3f
	.zero		1


	//   ....[68]....
        /*0ff0*/ 	.word	0x00014500
        /*0ff4*/ 	.word	0x00000002
        /*0ff8*/ 	.word	0x00032440
        /*0ffc*/ 	.short	0x010a
        /*0ffe*/ 	.byte	0x3f
	.zero		1


	//   ....[69]....
        /*1000*/ 	.word	0x00014550
        /*1004*/ 	.word	0x00000002
        /*1008*/ 	.word	0x00032460
        /*100c*/ 	.short	0x010a
        /*100e*/ 	.byte	0x3f
	.zero		1


	//   ....[70]....
        /*1010*/ 	.word	0x000145a0
        /*1014*/ 	.word	0x00000003
        /*1018*/ 	.word	0x00032440
        /*101c*/ 	.short	0x010a
        /*101e*/ 	.byte	0x3f
	.zero		1


	//   ....[71]....
        /*1020*/ 	.word	0x000145f0
        /*1024*/ 	.word	0x00000003
        /*1028*/ 	.word	0x00032460
        /*102c*/ 	.short	0x010a
        /*102e*/ 	.byte	0x3f
	.zero		1


	//   ....[72]....
        /*1030*/ 	.word	0x00015130
        /*1034*/ 	.word	0x00000000
        /*1038*/ 	.word	0x00032420
        /*103c*/ 	.short	0x010a
        /*103e*/ 	.byte	0x3f
	.zero		1


	//   ....[73]....
        /*1040*/ 	.word	0x000152d0
        /*1044*/ 	.word	0x00000006
        /*1048*/ 	.word	0x00000000
        /*104c*/ 	.short	0x010a
        /*104e*/ 	.byte	0x3f
	.zero		1


	//   ....[74]....
        /*1050*/ 	.word	0x00015320
        /*1054*/ 	.word	0x00000007
        /*1058*/ 	.word	0x00000000
        /*105c*/ 	.short	0x010a
        /*105e*/ 	.byte	0x3f
	.zero		1


	//   ....[75]....
        /*1060*/ 	.word	0x00015370
        /*1064*/ 	.word	0x00000004
        /*1068*/ 	.word	0x00000000
        /*106c*/ 	.short	0x010a
        /*106e*/ 	.byte	0x3f
	.zero		1


	//----- nvinfo : EIATTR_NUM_MBARRIERS
	.align		4
.L_1239:
        /*1070*/ 	.byte	0x03, 0x38
        /*1072*/ 	.short	0x0017


	//----- nvinfo : EIATTR_EXIT_INSTR_OFFSETS
	.align		4
        /*1074*/ 	.byte	0x04, 0x1c
        /*1076*/ 	.short	(.L_1241 - .L_1240)


	//   ....[0]....
.L_1240:
        /*1078*/ 	.word	0x00000a90


	//   ....[1]....
        /*107c*/ 	.word	0x0000b530


	//   ....[2]....
        /*1080*/ 	.word	0x00012750


	//----- nvinfo : EIATTR_MAX_THREADS
	.align		4
.L_1241:
        /*1084*/ 	.byte	0x04, 0x05
        /*1086*/ 	.short	(.L_1243 - .L_1242)
.L_1242:
        /*1088*/ 	.word	0x00000180
        /*108c*/ 	.word	0x00000001
        /*1090*/ 	.word	0x00000001


	//----- nvinfo : EIATTR_CRS_STACK_SIZE
	.align		4
.L_1243:
        /*1094*/ 	.byte	0x04, 0x1e
        /*1096*/ 	.short	(.L_1245 - .L_1244)
.L_1244:
        /*1098*/ 	.word	0x00000000


	//----- nvinfo : EIATTR_CBANK_PARAM_SIZE
	.align		4
.L_1245:
        /*109c*/ 	.byte	0x03, 0x19
        /*109e*/ 	.short	0x0bf0


	//----- nvinfo : EIATTR_PARAM_CBANK
	.align		4
        /*10a0*/ 	.byte	0x04, 0x0a
        /*10a2*/ 	.short	(.L_1247 - .L_1246)
	.align		4
.L_1246:
        /*10a4*/ 	.word	index@(.nv.constant0._ZN7cutlass13device_kernelIN5flash11enable_sm90INS1_16FlashAttnFwdSm90INS1_25CollectiveMainloopFwdSm90ILi2EN4cute5tupleIJNS5_1CILi1EEES8_S8_EEENS6_IJNS7_ILi128EEENS7_ILi96EEENS7_ILi64EEEEEELi256ENS_6half_tEfNS_4arch4Sm90ELb0ELb0ELb0ELb1ELb0ELb0ELb1ELb1ELb0ELb1ELb1ELb0EEENS1_21CollectiveEpilogueFwdINS6_IJSA_NS7_ILi256EEESB_EEES9_SE_SG_Li256ELb1ELb1ELb1ELb0EEENS1_36VarlenDynamicPersistentTileSchedulerILi128ELi96ELi256ELi128ELb1ELb1ELb1ELb0ELb1ELb1EEEEEEEEEvNT_6ParamsE)
        /*10a8*/ 	.short	0x0210
        /*10aa*/ 	.short	0x0bf0


	//----- nvinfo : EIATTR_SW_WAR
	.align		4
.L_1247:
        /*10ac*/ 	.byte	0x04, 0x36
        /*10ae*/ 	.short	(.L_1249 - .L_1248)
.L_1248:
        /*10b0*/ 	.word	0x00000008
.L_1249:


//--------------------- .nv.info._ZN7cutlass13device_kernelIN5flash11enable_sm90INS1_16FlashAttnFwdSm90INS1_25CollectiveMainloopFwdSm90ILi2EN4cute5tupleIJNS5_1CILi1EEES8_S8_EEENS6_IJNS7_ILi128EEENS7_ILi96EEENS7_ILi64EEEEEELi256ENS_6half_tEfNS_4arch4Sm90ELb0ELb0ELb0ELb1ELb0ELb1ELb1ELb1ELb0ELb1ELb1ELb0EEENS1_21CollectiveEpilogueFwdINS6_IJSA_NS7_ILi256EEESB_EEES9_SE_SG_Li256ELb1ELb1ELb1ELb0EEENS1_36VarlenDynamicPersistentTileSchedulerILi128ELi96ELi256ELi128ELb1ELb1ELb1ELb0ELb1ELb1EEEEEEEEEvNT_6ParamsE --------------------------
	.section	.nv.info._ZN7cutlass13device_kernelIN5flash11enable_sm90INS1_16FlashAttnFwdSm90INS1_25CollectiveMainloopFwdSm90ILi2EN4cute5tupleIJNS5_1CILi1EEES8_S8_EEENS6_IJNS7_ILi128EEENS7_ILi96EEENS7_ILi64EEEEEELi256ENS_6half_tEfNS_4arch4Sm90ELb0ELb0ELb0ELb1ELb0ELb1ELb1ELb1ELb0ELb1ELb1ELb0EEENS1_21CollectiveEpilogueFwdINS6_IJSA_NS7_ILi256EEESB_EEES9_SE_SG_Li256ELb1ELb1ELb1ELb0EEENS1_36VarlenDynamicPersistentTileSchedulerILi128ELi96ELi256ELi128ELb1ELb1ELb1ELb0ELb1ELb1EEEEEEEEEvNT_6ParamsE,"",@"SHT_CUDA_INFO"
	.sectionflags	@""
	.align	4


	//----- nvinfo : EIATTR_CUDA_API_VERSION
	.align		4
        /*0000*/ 	.byte	0x04, 0x37
        /*0002*/ 	.short	(.L_1251 - .L_1250)
.L_1250:
        /*0004*/ 	.word	0x00000082


	//----- nvinfo : EIATTR_KPARAM_INFO
	.align		4
.L_1251:
        /*0008*/ 	.byte	0x04, 0x17
        /*000a*/ 	.short	(.L_1253 - .L_1252)
.L_1252:
        /*000c*/ 	.word	0x00000000
        /*0010*/ 	.short	0x0000
        /*0012*/ 	.short	0x0070
        /*0014*/ 	.byte	0x00, 0xf0, 0x01, 0x2e


	//----- nvinfo : EIATTR_SPARSE_MMA_MASK
	.align		4
.L_1253:
        /*0018*/ 	.byte	0x03, 0x50
        /*001a*/ 	.short	0x0000


	//----- nvinfo : EIATTR_MAXREG_COUNT
	.align		4
        /*001c*/ 	.byte	0x03, 0x1b
        /*001e*/ 	.short	0x00a8


	//----- nvinfo : EIATTR_NUM_BARRIERS
	.align		4
        /*0020*/ 	.byte	0x02, 0x4c
        /*0022*/ 	.byte	0x10
	.zero		1


	//----- nvinfo : EIATTR_EXTERNS
	.align		4
        /*0024*/ 	.byte	0x04, 0x0f
        /*0026*/ 	.short	(.L_1255 - .L_1254)


	//   ....[0]....
	.align		4
.L_1254:
        /*0028*/ 	.word	index@(__assertfail)


	//----- nvinfo : EIATTR_ANNOTATIONS
	.align		4
.L_1255:
        /*002c*/ 	.byte	0x04, 0x55
        /*002e*/ 	.short	(.L_1257 - .L_1256)


	//   ....[0]....
.L_1256:
        /* <DEDUP_REMOVED lines=123> */


	//----- nvinfo : EIATTR_MERCURY_ISA_VERSION
	.align		4
.L_1257:
        /*07c8*/ 	.byte	0x03, 0x5f
        /*07ca*/ 	.short	0x0101


	//----- nvinfo : EIATTR_UNUSED_LOAD_BYTE_OFFSET
	.align		4
        /*07cc*/ 	.byte	0x04, 0x44
        /*07ce*/ 	.short	(.L_1259 - .L_1258)


	//   ....[0]....
.L_1258:
        /*07d0*/ 	.word	0x00000b00
        /*07d4*/ 	.word	0x0000fff0


	//   ....[1]....
        /*07d8*/ 	.word	0x0000e600
        /*07dc*/ 	.word	0x0000fff0


	//----- nvinfo : EIATTR_INT_WARP_WIDE_INSTR_OFFSETS
	.align		4
.L_1259:
        /*07e0*/ 	.byte	0x04, 0x31
        /*07e2*/ 	.short	(.L_1261 - .L_1260)


	//   ....[0]....
.L_1260:
        /*07e4*/ 	.word	0x00000190


	//   ....[1]....
        /*07e8*/ 	.word	0x000001d0


	//   ....[2]....
        /*07ec*/ 	.word	0x00000240


	//   ....[3]....
        /*07f0*/ 	.word	0x00000250


	//   ....[4]....
        /*07f4*/ 	.word	0x000163a0


	//   ....[5]....
        /*07f8*/ 	.word	0x00016430


	//   ....[6]....
        /*07fc*/ 	.word	0x0001ae10


	//   ....[7]....
        /*0800*/ 	.word	0x0001aea0


	//----- nvinfo : EIATTR_COOP_GROUP_MASK_REGIDS
	.align		4
.L_1261:
        /*0804*/ 	.byte	0x04, 0x29
        /*0806*/ 	.short	(.L_1263 - .L_1262)


	//   ....[0]....
.L_1262:
        /*0808*/ 	.word	0xffffffff


	//   ....[1]....
        /*080c*/ 	.word	0xffffffff


	//   ....[2]....
        /*0810*/ 	.word	0xffffffff


	//   ....[3]....
        /*0814*/ 	.word	0xffffffff


	//   ....[4]....
        /*0818*/ 	.word	0xffffffff


	//   ....[5]....
        /*081c*/ 	.word	0xffffffff


	//   ....[6]....
        /*0820*/ 	.word	0xffffffff


	//   ....[7]....
        /*0824*/ 	.word	0xffffffff


	//   ....[8]....
        /*0828*/ 	.word	0xffffffff


	//   ....[9]....
        /*082c*/ 	.word	0xffffffff


	//   ....[10]....
        /*0830*/ 	.word	0xffffffff


	//   ....[11]....
        /*0834*/ 	.word	0xffffffff


	//   ....[12]....
        /*0838*/ 	.word	0xffffffff


	//   ....[13]....
        /*083c*/ 	.word	0xffffffff


	//   ....[14]....
        /*0840*/ 	.word	0xffffffff


	//   ....[15]....
        /*0844*/ 	.word	0xffffffff


	//   ....[16]....
        /*0848*/ 	.word	0xffffffff


	//   ....[17]....
        /*084c*/ 	.word	0xffffffff


	//   ....[18]....
        /*0850*/ 	.word	0xffffffff


	//   ....[19]....
        /*0854*/ 	.word	0xffffffff


	//   ....[20]....
        /*0858*/ 	.word	0xffffffff


	//   ....[21]....
        /*085c*/ 	.word	0xffffffff


	//   ....[22]....
        /*0860*/ 	.word	0xffffffff


	//   ....[23]....
        /*0864*/ 	.word	0xffffffff


	//   ....[24]....
        /*0868*/ 	.word	0xffffffff


	//   ....[25]....
        /*086c*/ 	.word	0xffffffff


	//   ....[26]....
        /*0870*/ 	.word	0xffffffff


	//   ....[27]....
        /*0874*/ 	.word	0xffffffff


	//   ....[28]....
        /*0878*/ 	.word	0xffffffff


	//   ....[29]....
        /*087c*/ 	.word	0xffffffff


	//   ....[30]....
        /*0880*/ 	.word	0xffffffff


	//   ....[31]....
        /*0884*/ 	.word	0xffffffff


	//   ....[32]....
        /*0888*/ 	.word	0xffffffff


	//   ....[33]....
        /*088c*/ 	.word	0xffffffff


	//   ....[34]....
        /*0890*/ 	.word	0xffffffff


	//   ....[35]....
        /*0894*/ 	.word	0xffffffff


	//   ....[36]....
        /*0898*/ 	.word	0xffffffff


	//   ....[37]....
        /*089c*/ 	.word	0xffffffff


	//   ....[38]....
        /*08a0*/ 	.word	0xffffffff


	//   ....[39]....
        /*08a4*/ 	.word	0xffffffff


	//   ....[40]....
        /*08a8*/ 	.word	0xffffffff


	//   ....[41]....
        /*08ac*/ 	.word	0xffffffff


	//   ....[42]....
        /*08b0*/ 	.word	0xffffffff


	//   ....[43]....
        /*08b4*/ 	.word	0xffffffff


	//   ....[44]....
        /*08b8*/ 	.word	0xffffffff


	//   ....[45]....
        /*08bc*/ 	.word	0xffffffff


	//   ....[46]....
        /*08c0*/ 	.word	0xffffffff


	//   ....[47]....
        /*08c4*/ 	.word	0xffffffff


	//   ....[48]....
        /*08c8*/ 	.word	0xffffffff


	//   ....[49]....
        /*08cc*/ 	.word	0xffffffff


	//   ....[50]....
        /*08d0*/ 	.word	0xffffffff


	//   ....[51]....
        /*08d4*/ 	.word	0xffffffff


	//   ....[52]....
        /*08d8*/ 	.word	0xffffffff


	//   ....[53]....
        /*08dc*/ 	.word	0xffffffff


	//   ....[54]....
        /*08e0*/ 	.word	0xffffffff


	//   ....[55]....
        /*08e4*/ 	.word	0xffffffff


	//   ....[56]....
        /*08e8*/ 	.word	0xffffffff


	//   ....[57]....
        /*08ec*/ 	.word	0xffffffff


	//   ....[58]....
        /*08f0*/ 	.word	0xffffffff


	//   ....[59]....
        /*08f4*/ 	.word	0xffffffff


	//   ....[60]....
        /*08f8*/ 	.word	0xffffffff


	//   ....[61]....
        /*08fc*/ 	.word	0xffffffff


	//   ....[62]....
        /*0900*/ 	.word	0xffffffff


	//   ....[63]....
        /*0904*/ 	.word	0xffffffff


	//   ....[64]....
        /*0908*/ 	.word	0xffffffff


	//   ....[65]....
        /*090c*/ 	.word	0xffffffff


	//   ....[66]....
        /*0910*/ 	.word	0xffffffff


	//   ....[67]....
        /*0914*/ 	.word	0xffffffff


	//   ....[68]....
        /*0918*/ 	.word	0xffffffff


	//   ....[69]....
        /*091c*/ 	.word	0xffffffff


	//   ....[70]....
        /*0920*/ 	.word	0xffffffff


	//   ....[71]....
        /*0924*/ 	.word	0xffffffff


	//   ....[72]....
        /*0928*/ 	.word	0xffffffff


	//   ....[73]....
        /*092c*/ 	.word	0xffffffff


	//   ....[74]....
        /*0930*/ 	.word	0xffffffff


	//   ....[75]....
        /*0934*/ 	.word	0xffffffff


	//   ....[76]....
        /*0938*/ 	.word	0xffffffff


	//   ....[77]....
        /*093c*/ 	.word	0xffffffff


	//   ....[78]....
        /*0940*/ 	.word	0xffffffff


	//   ....[79]....
        /*0944*/ 	.word	0xffffffff


	//   ....[80]....
        /*0948*/ 	.word	0xffffffff


	//   ....[81]....
        /*094c*/ 	.word	0xffffffff


	//   ....[82]....
        /*0950*/ 	.word	0xffffffff


	//   ....[83]....
        /*0954*/ 	.word	0xffffffff


	//   ....[84]....
        /*0958*/ 	.word	0xffffffff


	//   ....[85]....
        /*095c*/ 	.word	0xffffffff


	//   ....[86]....
        /*0960*/ 	.word	0xffffffff


	//   ....[87]....
        /*0964*/ 	.word	0xffffffff


	//   ....[88]....
        /*0968*/ 	.word	0xffffffff


	//   ....[89]....
        /*096c*/ 	.word	0xffffffff


	//   ....[90]....
        /*0970*/ 	.word	0xffffffff


	//   ....[91]....
        /*0974*/ 	.word	0xffffffff


	//   ....[92]....
        /*0978*/ 	.word	0xffffffff


	//   ....[93]....
        /*097c*/ 	.word	0xffffffff


	//   ....[94]....
        /*0980*/ 	.word	0xffffffff


	//   ....[95]....
        /*0984*/ 	.word	0xffffffff


	//   ....[96]....
        /*0988*/ 	.word	0xffffffff


	//   ....[97]....
        /*098c*/ 	.word	0xffffffff


	//   ....[98]....
        /*0990*/ 	.word	0xffffffff


	//   ....[99]....
        /*0994*/ 	.word	0xffffffff


	//   ....[100]....
        /*0998*/ 	.word	0xffffffff


	//   ....[101]....
        /*099c*/ 	.word	0xffffffff


	//   ....[102]....
        /*09a0*/ 	.word	0xffffffff


	//   ....[103]....
        /*09a4*/ 	.word	0xffffffff


	//   ....[104]....
        /*09a8*/ 	.word	0xffffffff


	//   ....[105]....
        /*09ac*/ 	.word	0xffffffff


	//   ....[106]....
        /*09b0*/ 	.word	0xffffffff


	//   ....[107]....
        /*09b4*/ 	.word	0xffffffff


	//   ....[108]....
        /*09b8*/ 	.word	0xffffffff


	//   ....[109]....
        /*09bc*/ 	.word	0xffffffff


	//   ....[110]....
        /*09c0*/ 	.word	0xffffffff


	//   ....[111]....
        /*09c4*/ 	.word	0xffffffff


	//   ....[112]....
        /*09c8*/ 	.word	0xffffffff


	//   ....[113]....
        /*09cc*/ 	.word	0xffffffff


	//   ....[114]....
        /*09d0*/ 	.word	0xffffffff


	//   ....[115]....
        /*09d4*/ 	.word	0xffffffff


	//   ....[116]....
        /*09d8*/ 	.word	0xffffffff


	//   ....[117]....
        /*09dc*/ 	.word	0xffffffff


	//   ....[118]....
        /*09e0*/ 	.word	0xffffffff


	//   ....[119]....
        /*09e4*/ 	.word	0xffffffff


	//   ....[120]....
        /*09e8*/ 	.word	0xffffffff


	//   ....[121]....
        /*09ec*/ 	.word	0xffffffff


	//   ....[122]....
        /*09f0*/ 	.word	0x0500000f


	//   ....[123]....
        /*09f4*/ 	.word	0x0500000f


	//   ....[124]....
        /*09f8*/ 	.word	0x0500000f


	//   ....[125]....
        /*09fc*/ 	.word	0x0500000f


	//   ....[126]....
        /*0a00*/ 	.word	0x0500000f


	//   ....[127]....
        /*0a04*/ 	.word	0x0500000f


	//   ....[128]....
        /*0a08*/ 	.word	0x0500000f


	//   ....[129]....
        /*0a0c*/ 	.word	0x0500000f


	//   ....[130]....
        /*0a10*/ 	.word	0x0500000f


	//   ....[131]....
        /*0a14*/ 	.word	0x0500000f


	//   ....[132]....
        /*0a18*/ 	.word	0x0500000f


	//   ....[133]....
        /*0a1c*/ 	.word	0x0500000f


	//   ....[134]....
        /*0a20*/ 	.word	0x0500000f


	//   ....[135]....
        /*0a24*/ 	.word	0x0500000f


	//   ....[136]....
        /*0a28*/ 	.word	0x0500000f


	//   ....[137]....
        /*0a2c*/ 	.word	0x0500000f


	//   ....[138]....
        /*0a30*/ 	.word	0x0500000f


	//   ....[139]....
        /*0a34*/ 	.word	0x0500000f


	//   ....[140]....
        /*0a38*/ 	.word	0x0500000f


	//   ....[141]....
        /*0a3c*/ 	.word	0x0500000f


	//   ....[142]....
        /*0a40*/ 	.word	0x0500000f


	//   ....[143]....
        /*0a44*/ 	.word	0x0500000f


	//   ....[144]....
        /*0a48*/ 	.word	0x0500000f


	//   ....[145]....
        /*0a4c*/ 	.word	0x0500000f


	//   ....[146]....
        /*0a50*/ 	.word	0x0500000f


	//   ....[147]....
        /*0a54*/ 	.word	0x0500000f


	//   ....[148]....
        /*0a58*/ 	.word	0x0500000f


	//   ....[149]....
        /*0a5c*/ 	.word	0x0500000f


	//   ....[150]....
        /*0a60*/ 	.word	0x0500000f


	//   ....[151]....
        /*0a64*/ 	.word	0x0500000f


	//   ....[152]....
        /*0a68*/ 	.word	0x0500000f


	//   ....[153]....
        /*0a6c*/ 	.word	0x0500000f


	//   ....[154]....
        /*0a70*/ 	.word	0x0500000f


	//   ....[155]....
        /*0a74*/ 	.word	0x0500000f


	//   ....[156]....
        /*0a78*/ 	.word	0x0500000f


	//   ....[157]....
        /*0a7c*/ 	.word	0x0500000f


	//   ....[158]....
        /*0a80*/ 	.word	0x0500000f


	//   ....[159]....
        /*0a84*/ 	.word	0x0500000f


	//   ....[160]....
        /*0a88*/ 	.word	0x0500000f


	//   ....[161]....
        /*0a8c*/ 	.word	0x0500000f


	//   ....[162]....
        /*0a90*/ 	.word	0x0500000f


	//   ....[163]....
        /*0a94*/ 	.word	0x0500000f


	//   ....[164]....
        /*0a98*/ 	.word	0x0500000f


	//   ....[165]....
        /*0a9c*/ 	.word	0x0500000f


	//   ....[166]....
        /*0aa0*/ 	.word	0x0500000f


	//   ....[167]....
        /*0aa4*/ 	.word	0x0500000f


	//   ....[168]....
        /*0aa8*/ 	.word	0x0500000f


	//   ....[169]....
        /*0aac*/ 	.word	0x0500000f


	//   ....[170]....
        /*0ab0*/ 	.word	0x0500000f


	//   ....[171]....
        /*0ab4*/ 	.word	0x0500000f


	//   ....[172]....
        /*0ab8*/ 	.word	0x0500000f


	//   ....[173]....
        /*0abc*/ 	.word	0x0500000f


	//   ....[174]....
        /*0ac0*/ 	.word	0x0500000f


	//   ....[175]....
        /*0ac4*/ 	.word	0x0500000f


	//   ....[176]....
        /*0ac8*/ 	.word	0x0500000f


	//   ....[177]....
        /*0acc*/ 	.word	0x0500000f


	//   ....[178]....
        /*0ad0*/ 	.word	0x0500000f


	//   ....[179]....
        /*0ad4*/ 	.word	0x0500000f


	//   ....[180]....
        /*0ad8*/ 	.word	0x0500000f


	//   ....[181]....
        /*0adc*/ 	.word	0x0500000f


	//   ....[182]....
        /*0ae0*/ 	.word	0x0500000f


	//   ....[183]....
        /*0ae4*/ 	.word	0x0500000f


	//   ....[184]....
        /*0ae8*/ 	.word	0x0500000f


	//   ....[185]....
        /*0aec*/ 	.word	0x0500000f


	//   ....[186]....
        /*0af0*/ 	.word	0x0500000f


	//   ....[187]....
        /*0af4*/ 	.word	0x0500000f


	//   ....[188]....
        /*0af8*/ 	.word	0x0500000f


	//   ....[189]....
        /*0afc*/ 	.word	0x0500000f


	//   ....[190]....
        /*0b00*/ 	.word	0x0500000f


	//   ....[191]....
        /*0b04*/ 	.word	0x0500000f


	//   ....[192]....
        /*0b08*/ 	.word	0x0500000f


	//   ....[193]....
        /*0b0c*/ 	.word	0x0500000f


	//   ....[194]....
        /*0b10*/ 	.word	0x0500000f


	//   ....[195]....
        /*0b14*/ 	.word	0x0500000f


	//   ....[196]....
        /*0b18*/ 	.word	0x0500000f


	//   ....[197]....
        /*0b1c*/ 	.word	0x0500000f


	//   ....[198]....
        /*0b20*/ 	.word	0x0500000f


	//   ....[199]....
        /*0b24*/ 	.word	0x0500000f


	//   ....[200]....
        /*0b28*/ 	.word	0x0500000f


	//   ....[201]....
        /*0b2c*/ 	.word	0x0500000f


	//   ....[202]....
        /*0b30*/ 	.word	0x0500000f


	//   ....[203]....
        /*0b34*/ 	.word	0x0500000f


	//----- nvinfo : EIATTR_COOP_GROUP_INSTR_OFFSETS
	.align		4
.L_1263:
        /*0b38*/ 	.byte	0x04, 0x28
        /*0b3a*/ 	.short	(.L_1265 - .L_1264)


	//   ....[0]....
.L_1264:
        /*0b3c*/ 	.word	0x00000070


	//   ....[1]....
        /*0b40*/ 	.word	0x000001a0


	//   ....[2]....
        /*0b44*/ 	.word	0x000001f0


	//   ....[3]....
        /*0b48*/ 	.word	0x00000440


	//   ....[4]....
        /*0b4c*/ 	.word	0x000005a0


	//   ....[5]....
        /*0b50*/ 	.word	0x000006c0


	//   ....[6]....
        /*0b54*/ 	.word	0x00000820


	//   ....[7]....
        /*0b58*/ 	.word	0x00006480


	//   ....[8]....
        /*0b5c*/ 	.word	0x00006a70


	//   ....[9]....
        /*0b60*/ 	.word	0x00006a80


	//   ....[10]....
        /*0b64*/ 	.word	0x00006a90


	//   ....[11]....
        /*0b68*/ 	.word	0x00006aa0


	//   ....[12]....
        /*0b6c*/ 	.word	0x00007a90


	//   ....[13]....
        /*0b70*/ 	.word	0x00007aa0


	//   ....[14]....
        /*0b74*/ 	.word	0x00007ab0


	//   ....[15]....
        /*0b78*/ 	.word	0x00007ac0


	//   ....[16]....
        /*0b7c*/ 	.word	0x0000a2f0


	//   ....[17]....
        /*0b80*/ 	.word	0x0000a3a0


	//   ....[18]....
        /*0b84*/ 	.word	0x0000a400


	//   ....[19]....
        /*0b88*/ 	.word	0x0000a510


	//   ....[20]....
        /*0b8c*/ 	.word	0x0000c2b0


	//   ....[21]....
        /*0b90*/ 	.word	0x0000c2d0


	//   ....[22]....
        /*0b94*/ 	.word	0x0000c6b0


	//   ....[23]....
        /*0b98*/ 	.word	0x0000c6e0


	//   ....[24]....
        /*0b9c*/ 	.word	0x0000db60


	//   ....[25]....
        /*0ba0*/ 	.word	0x0000dc00


	//   ....[26]....
        /*0ba4*/ 	.word	0x0000dcb0


	//   ....[27]....
        /*0ba8*/ 	.word	0x0000de80


	//   ....[28]....
        /*0bac*/ 	.word	0x0000f660


	//   ....[29]....
        /*0bb0*/ 	.word	0x0000f680


	//   ....[30]....
        /*0bb4*/ 	.word	0x0000f690


	//   ....[31]....
        /*0bb8*/ 	.word	0x0000f6a0


	//   ....[32]....
        /*0bbc*/ 	.word	0x000100b0


	//   ....[33]....
        /*0bc0*/ 	.word	0x000100c0


	//   ....[34]....
        /*0bc4*/ 	.word	0x000102c0


	//   ....[35]....
        /*0bc8*/ 	.word	0x000102d0


	//   ....[36]....
        /*0bcc*/ 	.word	0x00010490


	//   ....[37]....
        /*0bd0*/ 	.word	0x000104a0


	//   ....[38]....
        /*0bd4*/ 	.word	0x00010660


	//   ....[39]....
        /*0bd8*/ 	.word	0x00010670


	//   ....[40]....
        /*0bdc*/ 	.word	0x00010ad0


	//   ....[41]....
        /*0be0*/ 	.word	0x00010ae0


	//   ....[42]....
        /*0be4*/ 	.word	0x000118a0


	//   ....[43]....
        /*0be8*/ 	.word	0x000118b0


	//   ....[44]....
        /*0bec*/ 	.word	0x00012e90


	//   ....[45]....
        /*0bf0*/ 	.word	0x00012ea0


	//   ....[46]....
        /*0bf4*/ 	.word	0x00013070


	//   ....[47]....
        /*0bf8*/ 	.word	0x00013080


	//   ....[48]....
        /*0bfc*/ 	.word	0x00013240


	//   ....[49]....
        /*0c00*/ 	.word	0x00013250


	//   ....[50]....
        /*0c04*/ 	.word	0x00013410


	//   ....[51]....
        /*0c08*/ 	.word	0x00013420


	//   ....[52]....
        /*0c0c*/ 	.word	0x00013640


	//   ....[53]....
        /*0c10*/ 	.word	0x00013870


	//   ....[54]....
        /*0c14*/ 	.word	0x000138a0


	//   ....[55]....
        /*0c18*/ 	.word	0x000138d0


	//   ....[56]....
        /*0c1c*/ 	.word	0x00013900


	//   ....[57]....
        /*0c20*/ 	.word	0x00013930


	//   ....[58]....
        /*0c24*/ 	.word	0x00013960


	//   ....[59]....
        /*0c28*/ 	.word	0x00013b00


	//   ....[60]....
        /*0c2c*/ 	.word	0x00013b30


	//   ....[61]....
        /*0c30*/ 	.word	0x00013b60


	//   ....[62]....
        /*0c34*/ 	.word	0x00013b90


	//   ....[63]....
        /*0c38*/ 	.word	0x00013bc0


	//   ....[64]....
        /*0c3c*/ 	.word	0x00013bf0


	//   ....[65]....
        /*0c40*/ 	.word	0x00013c80


	//   ....[66]....
        /*0c44*/ 	.word	0x00013cb0


	//   ....[67]....
        /*0c48*/ 	.word	0x00013cc0


	//   ....[68]....
        /*0c4c*/ 	.word	0x00013d70


	//   ....[69]....
        /*0c50*/ 	.word	0x00014dd0


	//   ....[70]....
        /*0c54*/ 	.word	0x00016980


	//   ....[71]....
        /*0c58*/ 	.word	0x00017440


	//   ....[72]....
        /*0c5c*/ 	.word	0x00017470


	//   ....[73]....
        /*0c60*/ 	.word	0x000174b0


	//   ....[74]....
        /*0c64*/ 	.word	0x000174d0


	//   ....[75]....
        /*0c68*/ 	.word	0x000175c0


	//   ....[76]....
        /*0c6c*/ 	.word	0x000175e0


	//   ....[77]....
        /*0c70*/ 	.word	0x00017680


	//   ....[78]....
        /*0c74*/ 	.word	0x00017690


	//   ....[79]....
        /*0c78*/ 	.word	0x00017720


	//   ....[80]....
        /*0c7c*/ 	.word	0x00017740


	//   ....[81]....
        /*0c80*/ 	.word	0x000177e0


	//   ....[82]....
        /*0c84*/ 	.word	0x00017800


	//   ....[83]....
        /*0c88*/ 	.word	0x00017890


	//   ....[84]....
        /*0c8c*/ 	.word	0x000178b0


	//   ....[85]....
        /*0c90*/ 	.word	0x00017940


	//   ....[86]....
        /*0c94*/ 	.word	0x00017950


	//   ....[87]....
        /*0c98*/ 	.word	0x00018080


	//   ....[88]....
        /*0c9c*/ 	.word	0x00018090


	//   ....[89]....
        /*0ca0*/ 	.word	0x00018140


	//   ....[90]....
        /*0ca4*/ 	.word	0x00018150


	//   ....[91]....
        /*0ca8*/ 	.word	0x00018210


	//   ....[92]....
        /*0cac*/ 	.word	0x00018220


	//   ....[93]....
        /*0cb0*/ 	.word	0x000182e0


	//   ....[94]....
        /*0cb4*/ 	.word	0x000182f0


	//   ....[95]....
        /*0cb8*/ 	.word	0x00018390


	//   ....[96]....
        /*0cbc*/ 	.word	0x000183a0


	//   ....[97]....
        /*0cc0*/ 	.word	0x00018450


	//   ....[98]....
        /*0cc4*/ 	.word	0x00018460


	//   ....[99]....
        /*0cc8*/ 	.word	0x00018510


	//   ....[100]....
        /*0ccc*/ 	.word	0x00018520


	//   ....[101]....
        /*0cd0*/ 	.word	0x00018530


	//   ....[102]....
        /*0cd4*/ 	.word	0x000185a0


	//   ....[103]....
        /*0cd8*/ 	.word	0x0001b130


	//   ....[104]....
        /*0cdc*/ 	.word	0x0001b160


	//   ....[105]....
        /*0ce0*/ 	.word	0x0001b1c0


	//   ....[106]....
        /*0ce4*/ 	.word	0x0001b1f0


	//   ....[107]....
        /*0ce8*/ 	.word	0x0001b220


	//   ....[108]....
        /*0cec*/ 	.word	0x0001b250


	//   ....[109]....
        /*0cf0*/ 	.word	0x0001b280


	//   ....[110]....
        /*0cf4*/ 	.word	0x0001b2b0


	//   ....[111]....
        /*0cf8*/ 	.word	0x0001b470


	//   ....[112]....
        /*0cfc*/ 	.word	0x0001b4a0


	//   ....[113]....
        /*0d00*/ 	.word	0x0001b4d0


	//   ....[114]....
        /*0d04*/ 	.word	0x0001b500


	//   ....[115]....
        /*0d08*/ 	.word	0x0001b530


	//   ....[116]....
        /*0d0c*/ 	.word	0x0001b560


	//   ....[117]....
        /*0d10*/ 	.word	0x0001b620


	//   ....[118]....
        /*0d14*/ 	.word	0x0001b640


	//   ....[119]....
        /*0d18*/ 	.word	0x0001b650


	//   ....[120]....
        /*0d1c*/ 	.word	0x0001b6b0


	//   ....[121]....
        /*0d20*/ 	.word	0x0001bde0


	//   ....[122]....
        /*0d24*/ 	.word	0x0001c210


	//   ....[123]....
        /*0d28*/ 	.word	0x0001c2b0


	//   ....[124]....
        /*0d2c*/ 	.word	0x0001c340


	//   ....[125]....
        /*0d30*/ 	.word	0x0001c390


	//   ....[126]....
        /*0d34*/ 	.word	0x0001c3e0


	//   ....[127]....
        /*0d38*/ 	.word	0x0001c4d0


	//   ....[128]....
        /*0d3c*/ 	.word	0x0001c560


	//   ....[129]....
        /*0d40*/ 	.word	0x0001c5b0


	//   ....[130]....
        /*0d44*/ 	.word	0x0001c600


	//   ....[131]....
        /*0d48*/ 	.word	0x0001c860


	//   ....[132]....
        /*0d4c*/ 	.word	0x0001c8b0


	//   ....[133]....
        /*0d50*/ 	.word	0x0001c940


	//   ....[134]....
        /*0d54*/ 	.word	0x0001c9d0


	//   ....[135]....
        /*0d58*/ 	.word	0x0001ca60


	//   ....[136]....
        /*0d5c*/ 	.word	0x0001caf0


	//   ....[137]....
        /*0d60*/ 	.word	0x0001cb80


	//   ....[138]....
        /*0d64*/ 	.word	0x0001cc10


	//   ....[139]....
        /*0d68*/ 	.word	0x0001cc90


	//   ....[140]....
        /*0d6c*/ 	.word	0x0001cce0


	//   ....[141]....
        /*0d70*/ 	.word	0x0001cd80


	//   ....[142]....
        /*0d74*/ 	.word	0x0001ce10


	//   ....[143]....
        /*0d78*/ 	.word	0x0001cea0


	//   ....[144]....
        /*0d7c*/ 	.word	0x0001cef0


	//   ....[145]....
        /*0d80*/ 	.word	0x0001cf80


	//   ....[146]....
        /*0d84*/ 	.word	0x0001d010


	//   ....[147]....
        /*0d88*/ 	.word	0x0001d0a0


	//   ....[148]....
        /*0d8c*/ 	.word	0x0001d130


	//   ....[149]....
        /*0d90*/ 	.word	0x0001d1c0


	//   ....[150]....
        /*0d94*/ 	.word	0x0001d250


	//   ....[151]....
        /*0d98*/ 	.word	0x0001d310


	//   ....[152]....
        /*0d9c*/ 	.word	0x0001d5f0


	//   ....[153]....
        /*0da0*/ 	.word	0x0001d770


	//   ....[154]....
        /*0da4*/ 	.word	0x0001d7d0


	//   ....[155]....
        /*0da8*/ 	.word	0x0001d840


	//   ....[156]....
        /*0dac*/ 	.word	0x0001d8b0


	//   ....[157]....
        /*0db0*/ 	.word	0x0001d960


	//   ....[158]....
        /*0db4*/ 	.word	0x0001da50


	//   ....[159]....
        /*0db8*/ 	.word	0x0001db80


	//   ....[160]....
        /*0dbc*/ 	.word	0x0001dc20


	//   ....[161]....
        /*0dc0*/ 	.word	0x0001dcf0


	//   ....[162]....
        /*0dc4*/ 	.word	0x0001dd90


	//   ....[163]....
        /*0dc8*/ 	.word	0x0001de60


	//   ....[164]....
        /*0dcc*/ 	.word	0x0001df00


	//   ....[165]....
        /*0dd0*/ 	.word	0x0001dfd0


	//   ....[166]....
        /*0dd4*/ 	.word	0x0001e070


	//   ....[167]....
        /*0dd8*/ 	.word	0x0001e120


	//   ....[168]....
        /*0ddc*/ 	.word	0x0001e200


	//   ....[169]....
        /*0de0*/ 	.word	0x0001e460


	//   ....[170]....
        /*0de4*/ 	.word	0x0001e510


	//   ....[171]....
        /*0de8*/ 	.word	0x0001e610


	//   ....[172]....
        /*0dec*/ 	.word	0x0001e700


	//   ....[173]....
        /*0df0*/ 	.word	0x0001e790


	//   ....[174]....
        /*0df4*/ 	.word	0x0001e880


	//   ....[175]....
        /*0df8*/ 	.word	0x0001e910


	//   ....[176]....
        /*0dfc*/ 	.word	0x0001ea00


	//   ....[177]....
        /*0e00*/ 	.word	0x0001ea90


	//   ....[178]....
        /*0e04*/ 	.word	0x0001eb80


	//   ....[179]....
        /*0e08*/ 	.word	0x0001ec10


	//   ....[180]....
        /*0e0c*/ 	.word	0x0001ecf0


	//   ....[181]....
        /*0e10*/ 	.word	0x0001ee20


	//   ....[182]....
        /*0e14*/ 	.word	0x0001ee70


	//   ....[183]....
        /*0e18*/ 	.word	0x0001eed0


	//   ....[184]....
        /*0e1c*/ 	.word	0x0001ef70


	//   ....[185]....
        /*0e20*/ 	.word	0x0001f310


	//   ....[186]....
        /*0e24*/ 	.word	0x0001f3b0


	//   ....[187]....
        /*0e28*/ 	.word	0x0001f550


	//   ....[188]....
        /*0e2c*/ 	.word	0x0001f5d0


	//   ....[189]....
        /*0e30*/ 	.word	0x0001f650


	//   ....[190]....
        /*0e34*/ 	.word	0x0001f6d0


	//   ....[191]....
        /*0e38*/ 	.word	0x0001f750


	//   ....[192]....
        /*0e3c*/ 	.word	0x0001f7e0


	//   ....[193]....
        /*0e40*/ 	.word	0x0001f880


	//   ....[194]....
        /*0e44*/ 	.word	0x0001f930


	//   ....[195]....
        /*0e48*/ 	.word	0x0001f9b0


	//   ....[196]....
        /*0e4c*/ 	.word	0x0001fa30


	//   ....[197]....
        /*0e50*/ 	.word	0x0001fab0


	//   ....[198]....
        /*0e54*/ 	.word	0x0001fb40


	//   ....[199]....
        /*0e58*/ 	.word	0x0001fbc0


	//   ....[200]....
        /*0e5c*/ 	.word	0x0001fc60


	//   ....[201]....
        /*0e60*/ 	.word	0x0001fcb0


	//   ....[202]....
        /*0e64*/ 	.word	0x0001fd40


	//   ....[203]....
        /*0e68*/ 	.word	0x0001fe70


	//----- nvinfo : EIATTR_REG_RECONFIG
	.align		4
.L_1265:
        /*0e6c*/ 	.byte	0x01, 0x54
	.zero		2


	//----- nvinfo : EIATTR_SYSCALL_OFFSETS
	.align		4
        /*0e70*/ 	.byte	0x04, 0x46
        /*0e72*/ 	.short	(.L_1267 - .L_1266)


	//   ....[0]....
.L_1266:
        /*0e74*/ 	.word	0x00001e50


	//   ....[1]....
        /*0e78*/ 	.word	0x00001fa0


	//   ....[2]....
        /*0e7c*/ 	.word	0x00006620


	//   ....[3]....
        /*0e80*/ 	.word	0x00006990


	//   ....[4]....
        /*0e84*/ 	.word	0x000165a0


	//   ....[5]....
        /*0e88*/ 	.word	0x000166f0


	//   ....[6]....
        /*0e8c*/ 	.word	0x000167f0


	//   ....[7]....
        /*0e90*/ 	.word	0x00017050


	//   ....[8]....
        /*0e94*/ 	.word	0x00017c60


	//----- nvinfo : EIATTR_MBARRIER_INSTR_OFFSETS
	.align		4
.L_1267:
        /*0e98*/ 	.byte	0x04, 0x39
        /*0e9a*/ 	.short	(.L_1269 - .L_1268)


	//   ....[0]....
.L_1268:
        /*0e9c*/ 	.word	0x000002e0
        /*0ea0*/ 	.word	0x000000ff
        /*0ea4*/ 	.word	0x00032400
        /*0ea8*/ 	.short	0x0100
        /*0eaa*/ 	.byte	0x08
	.zero		1


	//   ....[1]....
        /*0eac*/ 	.word	0x000002f0
        /*0eb0*/ 	.word	0x000000ff
        /*0eb4*/ 	.word	0x00032410
        /*0eb8*/ 	.short	0x0100
        /*0eba*/ 	.byte	0x08
	.zero		1


	//   ....[2]....
        /*0ebc*/ 	.word	0x00000300
        /*0ec0*/ 	.word	0x000000ff
        /*0ec4*/ 	.word	0x00032420
        /*0ec8*/ 	.short	0x0100
        /*0eca*/ 	.byte	0x08
	.zero		1


	//   ....[3]....
        /*0ecc*/ 	.word	0x000003f0
        /*0ed0*/ 	.word	0x000000ff
        /*0ed4*/ 	.word	0x00032430
        /*0ed8*/ 	.short	0x0100
        /*0eda*/ 	.byte	0x08
	.zero		1


	//   ....[4]....
        /*0edc*/ 	.word	0x00000400
        /*0ee0*/ 	.word	0x000000ff
        /*0ee4*/ 	.word	0x00032440
        /*0ee8*/ 	.short	0x0100
        /*0eea*/ 	.byte	0x08
	.zero		1


	//   ....[5]....
        /*0eec*/ 	.word	0x00000410
        /*0ef0*/ 	.word	0x000000ff
        /*0ef4*/ 	.word	0x00032438
        /*0ef8*/ 	.short	0x0100
        /*0efa*/ 	.byte	0x08
	.zero		1


	//   ....[6]....
        /*0efc*/ 	.word	0x00000420
        /*0f00*/ 	.word	0x000000ff
        /*0f04*/ 	.word	0x00032448
        /*0f08*/ 	.short	0x0100
        /*0f0a*/ 	.byte	0x08
	.zero		1


	//   ....[7]....
        /*0f0c*/ 	.word	0x00000550
        /*0f10*/ 	.word	0x000000ff
        /*0f14*/ 	.word	0x00032450
        /*0f18*/ 	.short	0x0100
        /*0f1a*/ 	.byte	0x08
	.zero		1


	//   ....[8]....
        /*0f1c*/ 	.word	0x00000560
        /*0f20*/ 	.word	0x000000ff
        /*0f24*/ 	.word	0x00032460
        /*0f28*/ 	.short	0x0100
        /*0f2a*/ 	.byte	0x08
	.zero		1


	//   ....[9]....
        /*0f2c*/ 	.word	0x00000570
        /*0f30*/ 	.word	0x000000ff
        /*0f34*/ 	.word	0x00032458
        /*0f38*/ 	.short	0x0100
        /*0f3a*/ 	.byte	0x08
	.zero		1


	//   ....[10]....
        /*0f3c*/ 	.word	0x00000580
        /*0f40*/ 	.word	0x000000ff
        /*0f44*/ 	.word	0x00032468
        /*0f48*/ 	.short	0x0100
        /*0f4a*/ 	.byte	0x08
	.zero		1


	//   ....[11]....
        /*0f4c*/ 	.word	0x00000670
        /*0f50*/ 	.word	0x000000ff
        /*0f54*/ 	.word	0x00032470
        /*0f58*/ 	.short	0x0100
        /*0f5a*/ 	.byte	0x06
	.zero		1


	//   ....[12]....
        /*0f5c*/ 	.word	0x00000680
        /*0f60*/ 	.word	0x000000ff
        /*0f64*/ 	.word	0x00032480
        /*0f68*/ 	.short	0x0100
        /*0f6a*/ 	.byte	0x06
	.zero		1


	//   ....[13]....
        /*0f6c*/ 	.word	0x00000690
        /*0f70*/ 	.word	0x000000ff
        /*0f74*/ 	.word	0x00032478
        /*0f78*/ 	.short	0x0100
        /*0f7a*/ 	.byte	0x06
	.zero		1


	//   ....[14]....
        /*0f7c*/ 	.word	0x000006a0
        /*0f80*/ 	.word	0x000000ff
        /*0f84*/ 	.word	0x00032488
        /*0f88*/ 	.short	0x0100
        /*0f8a*/ 	.byte	0x06
	.zero		1


	//   ....[15]....
        /*0f8c*/ 	.word	0x000007d0
        /*0f90*/ 	.word	0x000000ff
        /*0f94*/ 	.word	0x00032490
        /*0f98*/ 	.short	0x0100
        /*0f9a*/ 	.byte	0x08
	.zero		1


	//   ....[16]....
        /*0f9c*/ 	.word	0x000007e0
        /*0fa0*/ 	.word	0x000000ff
        /*0fa4*/ 	.word	0x000324a0
        /*0fa8*/ 	.short	0x0100
        /*0faa*/ 	.byte	0x08
	.zero		1


	//   ....[17]....
        /*0fac*/ 	.word	0x000007f0
        /*0fb0*/ 	.word	0x000000ff
        /*0fb4*/ 	.word	0x00032498
        /*0fb8*/ 	.short	0x0100
        /*0fba*/ 	.byte	0x08
	.zero		1


	//   ....[18]....
        /*0fbc*/ 	.word	0x00000800
        /*0fc0*/ 	.word	0x000000ff
        /*0fc4*/ 	.word	0x000324a8
        /*0fc8*/ 	.short	0x0100
        /*0fca*/ 	.byte	0x08
	.zero		1


	//   ....[19]....
        /*0fcc*/ 	.word	0x00000930
        /*0fd0*/ 	.word	0x000000ff
        /*0fd4*/ 	.word	0x000324b0
        /*0fd8*/ 	.short	0x0100
        /*0fda*/ 	.byte	0x08
	.zero		1


	//   ....[20]....
        /*0fdc*/ 	.word	0x00000940
        /*0fe0*/ 	.word	0x000000ff
        /*0fe4*/ 	.word	0x000324c0
        /*0fe8*/ 	.short	0x0100
        /*0fea*/ 	.byte	0x08
	.zero		1


	//   ....[21]....
        /*0fec*/ 	.word	0x00000950
        /*0ff0*/ 	.word	0x000000ff
        /*0ff4*/ 	.word	0x000324b8
        /*0ff8*/ 	.short	0x0100
        /*0ffa*/ 	.byte	0x08
	.zero		1


	//   ....[22]....
        /*0ffc*/ 	.word	0x00000960
        /*1000*/ 	.word	0x000000ff
        /*1004*/ 	.word	0x000324c8
        /*1008*/ 	.short	0x0100
        /*100a*/ 	.byte	0x08
	.zero		1


	//   ....[23]....
        /*100c*/ 	.word	0x00003210
        /*1010*/ 	.word	0x00000060
        /*1014*/ 	.word	0x00032490
        /*1018*/ 	.short	0x010a
        /*101a*/ 	.byte	0x3f
	.zero		1


	//   ....[24]....
        /*101c*/ 	.word	0x000043b0
        /*1020*/ 	.word	0x00000060
        /*1024*/ 	.word	0x00032490
        /*1028*/ 	.short	0x010a
        /*102a*/ 	.byte	0x3f
	.zero		1


	//   ....[25]....
        /*102c*/ 	.word	0x00005420
        /*1030*/ 	.word	0x00000060
        /*1034*/ 	.word	0x00032490
        /*1038*/ 	.short	0x010a
        /*103a*/ 	.byte	0x3f
	.zero		1


	//   ....[26]....
        /*103c*/ 	.word	0x00005630
        /*1040*/ 	.word	0x00000024
        /*1044*/ 	.word	0x00000000
        /*1048*/ 	.short	0x0101
        /*104a*/ 	.byte	0x3f
	.zero		1


	//   ....[27]....
        /*104c*/ 	.word	0x00005670
        /*1050*/ 	.word	0x00000060
        /*1054*/ 	.word	0x000324b0
        /*1058*/ 	.short	0x010a
        /*105a*/ 	.byte	0x3f
	.zero		1


	//   ....[28]....
        /*105c*/ 	.word	0x00005cd0
        /*1060*/ 	.word	0x00000060
        /*1064*/ 	.word	0x00000000
        /*1068*/ 	.short	0x0101
        /*106a*/ 	.byte	0x3f
	.zero		1


	//   ....[29]....
        /*106c*/ 	.word	0x000066b0
        /*1070*/ 	.word	0x00000012
        /*1074*/ 	.word	0x00032400
        /*1078*/ 	.short	0x010a
        /*107a*/ 	.byte	0x3f
	.zero		1


	//   ....[30]....
        /*107c*/ 	.word	0x00006700
        /*1080*/ 	.word	0x00000012
        /*1084*/ 	.word	0x00032400
        /*1088*/ 	.short	0x010a
        /*108a*/ 	.byte	0x3f
	.zero		1


	//   ....[31]....
        /*108c*/ 	.word	0x00006d80
        /*1090*/ 	.word	0x00000012
        /*1094*/ 	.word	0x00032400
        /*1098*/ 	.short	0x010a
        /*109a*/ 	.byte	0x3f
	.zero		1


	//   ....[32]....
        /*109c*/ 	.word	0x00007c90
        /*10a0*/ 	.word	0x00000012
        /*10a4*/ 	.word	0x00032400
        /*10a8*/ 	.short	0x010a
        /*10aa*/ 	.byte	0x3f
	.zero		1


	//   ....[33]....
        /*10ac*/ 	.word	0x00008ad0
        /*10b0*/ 	.word	0x00000003
        /*10b4*/ 	.word	0x00032430
        /*10b8*/ 	.short	0x010a
        /*10ba*/ 	.byte	0x3f
	.zero		1


	//   ....[34]....
        /*10bc*/ 	.word	0x00008b70
        /*10c0*/ 	.word	0x00000003
        /*10c4*/ 	.word	0x00032430
        /*10c8*/ 	.short	0x010a
        /*10ca*/ 	.byte	0x3f
	.zero		1


	//   ....[35]....
        /*10cc*/ 	.word	0x00008e60
        /*10d0*/ 	.word	0x00000012
        /*10d4*/ 	.word	0x00032410
        /*10d8*/ 	.short	0x010a
        /*10da*/ 	.byte	0x3f
	.zero		1


	//   ....[36]....
        /*10dc*/ 	.word	0x00008eb0
        /*10e0*/ 	.word	0x00000003
        /*10e4*/ 	.word	0x00032450
        /*10e8*/ 	.short	0x010a
        /*10ea*/ 	.byte	0x3f
	.zero		1


	//   ....[37]....
        /*10ec*/ 	.word	0x00008f30
        /*10f0*/ 	.word	0x00000003
        /*10f4*/ 	.word	0x00032450
        /*10f8*/ 	.short	0x010a
        /*10fa*/ 	.byte	0x3f
	.zero		1


	//   ....[38]....
        /*10fc*/ 	.word	0x0000a6e0
        /*1100*/ 	.word	0x00000004
        /*1104*/ 	.word	0x00000000
        /*1108*/ 	.short	0x0101
        /*110a*/ 	.byte	0x3f
	.zero		1


	//   ....[39]....
        /*110c*/ 	.word	0x0000b290
        /*1110*/ 	.word	0x00000003
        /*1114*/ 	.word	0x00000000
        /*1118*/ 	.short	0x0101
        /*111a*/ 	.byte	0x3f
	.zero		1


	//   ....[40]....
        /*111c*/ 	.word	0x0000b3c0
        /*1120*/ 	.word	0x00000004
        /*1124*/ 	.word	0x00032430
        /*1128*/ 	.short	0x010a
        /*112a*/ 	.byte	0x3f
	.zero		1


	//   ....[41]....
        /*112c*/ 	.word	0x0000b420
        /*1130*/ 	.word	0x00000004
        /*1134*/ 	.word	0x00032430
        /*1138*/ 	.short	0x010a
        /*113a*/ 	.byte	0x3f
	.zero		1


	//   ....[42]....
        /*113c*/ 	.word	0x0000b690
        /*1140*/ 	.word	0x00000004
        /*1144*/ 	.word	0x00032450
        /*1148*/ 	.short	0x010a
        /*114a*/ 	.byte	0x3f
	.zero		1


	//   ....[43]....
        /*114c*/ 	.word	0x0000b6e0
        /*1150*/ 	.word	0x00000004
        /*1154*/ 	.word	0x00032450
        /*1158*/ 	.short	0x010a
        /*115a*/ 	.byte	0x3f
	.zero		1


	//   ....[44]....
        /*115c*/ 	.word	0x0000cbb0
        /*1160*/ 	.word	0x00000007
        /*1164*/ 	.word	0x00000000
        /*1168*/ 	.short	0x0101
        /*116a*/ 	.byte	0x3f
	.zero		1


	//   ....[45]....
        /*116c*/ 	.word	0x0000db30
        /*1170*/ 	.word	0x00000004
        /*1174*/ 	.word	0x00000000
        /*1178*/ 	.short	0x0101
        /*117a*/ 	.byte	0x3f
	.zero		1


	//   ....[46]....
        /*117c*/ 	.word	0x00010050
        /*1180*/ 	.word	0x00000003
        /*1184*/ 	.word	0x00000000
        /*1188*/ 	.short	0x0101
        /*118a*/ 	.byte	0x3f
	.zero		1


	//   ....[47]....
        /*118c*/ 	.word	0x00010a40
        /*1190*/ 	.word	0x0000000a
        /*1194*/ 	.word	0x00000000
        /*1198*/ 	.short	0x0101
        /*119a*/ 	.byte	0x3f
	.zero		1


	//   ....[48]....
        /*119c*/ 	.word	0x00014eb0
        /*11a0*/ 	.word	0x00000012
        /*11a4*/ 	.word	0x00032420
        /*11a8*/ 	.short	0x010a
        /*11aa*/ 	.byte	0x3f
	.zero		1


	//   ....[49]....
        /*11ac*/ 	.word	0x00014f80
        /*11b0*/ 	.word	0x00000003
        /*11b4*/ 	.word	0x000324a0
        /*11b8*/ 	.short	0x010a
        /*11ba*/ 	.byte	0x3f
	.zero		1


	//   ....[50]....
        /*11bc*/ 	.word	0x000151c0
        /*11c0*/ 	.word	0x00000003
        /*11c4*/ 	.word	0x000324c0
        /*11c8*/ 	.short	0x010a
        /*11ca*/ 	.byte	0x3f
	.zero		1


	//   ....[51]....
        /*11cc*/ 	.word	0x00015860
        /*11d0*/ 	.word	0x00000004
        /*11d4*/ 	.word	0x000324a0
        /*11d8*/ 	.short	0x010a
        /*11da*/ 	.byte	0x3f
	.zero		1


	//   ....[52]....
        /*11dc*/ 	.word	0x00015a90
        /*11e0*/ 	.word	0x00000004
        /*11e4*/ 	.word	0x000324c0
        /*11e8*/ 	.short	0x010a
        /*11ea*/ 	.byte	0x3f
	.zero		1


	//   ....[53]....
        /*11ec*/ 	.word	0x00016bf0
        /*11f0*/ 	.word	0x00000000
        /*11f4*/ 	.word	0x00032440
        /*11f8*/ 	.short	0x010a
        /*11fa*/ 	.byte	0x3f
	.zero		1


	//   ....[54]....
        /*11fc*/ 	.word	0x00017a10
        /*1200*/ 	.word	0x00000012
        /*1204*/ 	.word	0x00032400
        /*1208*/ 	.short	0x0107
        /*120a*/ 	.byte	0x3f
	.zero		1


	//   ....[55]....
        /*120c*/ 	.word	0x00017ab0
        /*1210*/ 	.word	0x00000012
        /*1214*/ 	.word	0x00032400
        /*1218*/ 	.short	0x0101
        /*121a*/ 	.byte	0x3f
	.zero		1


	//   ....[56]....
        /*121c*/ 	.word	0x000186e0
        /*1220*/ 	.word	0x00000012
        /*1224*/ 	.word	0x00032410
        /*1228*/ 	.short	0x0107
        /*122a*/ 	.byte	0x3f
	.zero		1


	//   ....[57]....
        /*122c*/ 	.word	0x000187e0
        /*1230*/ 	.word	0x00000012
        /*1234*/ 	.word	0x00032410
        /*1238*/ 	.short	0x0101
        /*123a*/ 	.byte	0x3f
	.zero		1


	//   ....[58]....
        /*123c*/ 	.word	0x00018800
        /*1240*/ 	.word	0x00000012
        /*1244*/ 	.word	0x00032420
        /*1248*/ 	.short	0x010a
        /*124a*/ 	.byte	0x3f
	.zero		1


	//   ....[59]....
        /*124c*/ 	.word	0x000188e0
        /*1250*/ 	.word	0x00000002
        /*1254*/ 	.word	0x00032460
        /*1258*/ 	.short	0x010a
        /*125a*/ 	.byte	0x3f
	.zero		1


	//   ....[60]....
        /*125c*/ 	.word	0x00019190
        /*1260*/ 	.word	0x00000002
        /*1264*/ 	.word	0x00032440
        /*1268*/ 	.short	0x010a
        /*126a*/ 	.byte	0x3f
	.zero		1


	//   ....[61]....
        /*126c*/ 	.word	0x000193e0
        /*1270*/ 	.word	0x00000002
        /*1274*/ 	.word	0x00032460
        /*1278*/ 	.short	0x010a
        /*127a*/ 	.byte	0x3f
	.zero		1


	//   ....[62]....
        /*127c*/ 	.word	0x00019bd0
        /*1280*/ 	.word	0x00000003
        /*1284*/ 	.word	0x00032440
        /*1288*/ 	.short	0x010a
        /*128a*/ 	.byte	0x3f
	.zero		1


	//   ....[63]....
        /*128c*/ 	.word	0x00019e20
        /*1290*/ 	.word	0x00000003
        /*1294*/ 	.word	0x00032460
        /*1298*/ 	.short	0x010a
        /*129a*/ 	.byte	0x3f
	.zero		1


	//   ....[64]....
        /*129c*/ 	.word	0x0001a5a0
        /*12a0*/ 	.word	0x00000003
        /*12a4*/ 	.word	0x00032440
        /*12a8*/ 	.short	0x010a
        /*12aa*/ 	.byte	0x3f
	.zero		1


	//   ....[65]....
        /*12ac*/ 	.word	0x0001a7f0
        /*12b0*/ 	.word	0x00000003
        /*12b4*/ 	.word	0x00032460
        /*12b8*/ 	.short	0x010a
        /*12ba*/ 	.byte	0x3f
	.zero		1


	//   ....[66]....
        /*12bc*/ 	.word	0x0001bd60
        /*12c0*/ 	.word	0x00000000
        /*12c4*/ 	.word	0x00032420
        /*12c8*/ 	.short	0x010a
        /*12ca*/ 	.byte	0x3f
	.zero		1


	//   ....[67]....
        /*12cc*/ 	.word	0x0001bf60
        /*12d0*/ 	.word	0x00000006
        /*12d4*/ 	.word	0x00000000
        /*12d8*/ 	.short	0x010a
        /*12da*/ 	.byte	0x3f
	.zero		1


	//   ....[68]....
        /*12dc*/ 	.word	0x0001bf90
        /*12e0*/ 	.word	0x00000007
        /*12e4*/ 	.word	0x00000000
        /*12e8*/ 	.short	0x010a
        /*12ea*/ 	.byte	0x3f
	.zero		1


	//   ....[69]....
        /*12ec*/ 	.word	0x0001bff0
        /*12f0*/ 	.word	0x00000004
        /*12f4*/ 	.word	0x00000000
        /*12f8*/ 	.short	0x010a
        /*12fa*/ 	.byte	0x3f
	.zero		1


	//   ....[70]....
        /*12fc*/ 	.word	0x0001c020
        /*1300*/ 	.word	0x00000003
        /*1304*/ 	.word	0x00000000
        /*1308*/ 	.short	0x010a
        /*130a*/ 	.byte	0x3f
	.zero		1


	//   ....[71]....
        /*130c*/ 	.word	0x0001c080
        /*1310*/ 	.word	0x00000060
        /*1314*/ 	.word	0x00032490
        /*1318*/ 	.short	0x010a
        /*131a*/ 	.byte	0x3f
	.zero		1


	//   ....[72]....
        /*131c*/ 	.word	0x0001c0d0
        /*1320*/ 	.word	0x00000060
        /*1324*/ 	.word	0x00032490
        /*1328*/ 	.short	0x010a
        /*132a*/ 	.byte	0x3f
	.zero		1


	//   ....[73]....
        /*132c*/ 	.word	0x0001c120
        /*1330*/ 	.word	0x00000060
        /*1334*/ 	.word	0x00032490
        /*1338*/ 	.short	0x010a
        /*133a*/ 	.byte	0x3f
	.zero		1


	//   ....[74]....
        /*133c*/ 	.word	0x0001c170
        /*1340*/ 	.word	0x00000060
        /*1344*/ 	.word	0x000324b0
        /*1348*/ 	.short	0x010a
        /*134a*/ 	.byte	0x3f
	.zero		1


	//   ....[75]....
        /*134c*/ 	.word	0x0001c420
        /*1350*/ 	.word	0x00000012
        /*1354*/ 	.word	0x00032400
        /*1358*/ 	.short	0x010a
        /*135a*/ 	.byte	0x3f
	.zero		1


	//   ....[76]....
        /*135c*/ 	.word	0x0001c630
        /*1360*/ 	.word	0x00000012
        /*1364*/ 	.word	0x00032400
        /*1368*/ 	.short	0x010a
        /*136a*/ 	.byte	0x3f
	.zero		1


	//   ....[77]....
        /*136c*/ 	.word	0x0001c680
        /*1370*/ 	.word	0x00000003
        /*1374*/ 	.word	0x00032430
        /*1378*/ 	.short	0x010a
        /*137a*/ 	.byte	0x3f
	.zero		1


	//   ....[78]....
        /*137c*/ 	.word	0x0001c6d0
        /*1380*/ 	.word	0x00000012
        /*1384*/ 	.word	0x00032410
        /*1388*/ 	.short	0x010a
        /*138a*/ 	.byte	0x3f
	.zero		1


	//   ....[79]....
        /*138c*/ 	.word	0x0001c720
        /*1390*/ 	.word	0x00000003
        /*1394*/ 	.word	0x00032450
        /*1398*/ 	.short	0x010a
        /*139a*/ 	.byte	0x3f
	.zero		1


	//   ....[80]....
        /*139c*/ 	.word	0x0001c770
        /*13a0*/ 	.word	0x00000004
        /*13a4*/ 	.word	0x00032430
        /*13a8*/ 	.short	0x010a
        /*13aa*/ 	.byte	0x3f
	.zero		1


	//   ....[81]....
        /*13ac*/ 	.word	0x0001c7c0
        /*13b0*/ 	.word	0x00000004
        /*13b4*/ 	.word	0x00032450
        /*13b8*/ 	.short	0x010a
        /*13ba*/ 	.byte	0x3f
	.zero		1


	//   ....[82]....
        /*13bc*/ 	.word	0x0001d3d0
        /*13c0*/ 	.word	0x00000012
        /*13c4*/ 	.word	0x00032420
        /*13c8*/ 	.short	0x010a
        /*13ca*/ 	.byte	0x3f
	.zero		1


	//   ....[83]....
        /*13cc*/ 	.word	0x0001d420
        /*13d0*/ 	.word	0x00000003
        /*13d4*/ 	.word	0x000324a0
        /*13d8*/ 	.short	0x010a
        /*13da*/ 	.byte	0x3f
	.zero		1


	//   ....[84]....
        /*13dc*/ 	.word	0x0001d470
        /*13e0*/ 	.word	0x00000003
        /*13e4*/ 	.word	0x000324c0
        /*13e8*/ 	.short	0x010a
        /*13ea*/ 	.byte	0x3f
	.zero		1


	//   ....[85]....
        /*13ec*/ 	.word	0x0001d4c0
        /*13f0*/ 	.word	0x00000004
        /*13f4*/ 	.word	0x000324a0
        /*13f8*/ 	.short	0x010a
        /*13fa*/ 	.byte	0x3f
	.zero		1


	//   ....[86]....
        /*13fc*/ 	.word	0x0001d510
        /*1400*/ 	.word	0x00000004
        /*1404*/ 	.word	0x000324c0
        /*1408*/ 	.short	0x010a
        /*140a*/ 	.byte	0x3f
	.zero		1


	//   ....[87]....
        /*140c*/ 	.word	0x0001d6b0
        /*1410*/ 	.word	0x00000000
        /*1414*/ 	.word	0x00032440
        /*1418*/ 	.short	0x010a
        /*141a*/ 	.byte	0x3f
	.zero		1


	//   ....[88]....
        /*141c*/ 	.word	0x0001f020
        /*1420*/ 	.word	0x00000012
        /*1424*/ 	.word	0x00032420
        /*1428*/ 	.short	0x010a
        /*142a*/ 	.byte	0x3f
	.zero		1


	//   ....[89]....
        /*142c*/ 	.word	0x0001f070
        /*1430*/ 	.word	0x00000002
        /*1434*/ 	.word	0x00032460
        /*1438*/ 	.short	0x010a
        /*143a*/ 	.byte	0x3f
	.zero		1


	//   ....[90]....
        /*143c*/ 	.word	0x0001f0c0
        /*1440*/ 	.word	0x00000002
        /*1444*/ 	.word	0x00032440
        /*1448*/ 	.short	0x010a
        /*144a*/ 	.byte	0x3f
	.zero		1


	//   ....[91]....
        /*144c*/ 	.word	0x0001f110
        /*1450*/ 	.word	0x00000002
        /*1454*/ 	.word	0x00032460
        /*1458*/ 	.short	0x010a
        /*145a*/ 	.byte	0x3f
	.zero		1


	//   ....[92]....
        /*145c*/ 	.word	0x0001f160
        /*1460*/ 	.word	0x00000003
        /*1464*/ 	.word	0x00032440
        /*1468*/ 	.short	0x010a
        /*146a*/ 	.byte	0x3f
	.zero		1


	//   ....[93]....
        /*146c*/ 	.word	0x0001f1b0
        /*1470*/ 	.word	0x00000003
        /*1474*/ 	.word	0x00032460
        /*1478*/ 	.short	0x010a
        /*147a*/ 	.byte	0x3f
	.zero		1


	//   ....[94]....
        /*147c*/ 	.word	0x0001f200
        /*1480*/ 	.word	0x00000003
        /*1484*/ 	.word	0x00032440
        /*1488*/ 	.short	0x010a
        /*148a*/ 	.byte	0x3f
	.zero		1


	//   ....[95]....
        /*148c*/ 	.word	0x0001f250
        /*1490*/ 	.word	0x00000003
        /*1494*/ 	.word	0x00032460
        /*1498*/ 	.short	0x010a
        /*149a*/ 	.byte	0x3f
	.zero		1


	//   ....[96]....
        /*149c*/ 	.word	0x0001fd90
        /*14a0*/ 	.word	0x00000000
        /*14a4*/ 	.word	0x00032420
        /*14a8*/ 	.short	0x010a
        /*14aa*/ 	.byte	0x3f
	.zero		1


	//   ....[97]....
        /*14ac*/ 	.word	0x0001ff30
        /*14b0*/ 	.word	0x00000006
        /*14b4*/ 	.word	0x00000000
        /*14b8*/ 	.short	0x010a
        /*14ba*/ 	.byte	0x3f
	.zero		1


	//   ....[98]....
        /*14bc*/ 	.word	0x0001ff80
        /*14c0*/ 	.word	0x00000007
        /*14c4*/ 	.word	0x00000000
        /*14c8*/ 	.short	0x010a
        /*14ca*/ 	.byte	0x3f
	.zero		1


	//   ....[99]....
        /*14cc*/ 	.word	0x0001ffd0
        /*14d0*/ 	.word	0x00000004
        /*14d4*/ 	.word	0x00000000
        /*14d8*/ 	.short	0x010a
        /*14da*/ 	.byte	0x3f
	.zero		1


	//----- nvinfo : EIATTR_NUM_MBARRIERS
	.align		4
.L_1269:
        /*14dc*/ 	.byte	0x03, 0x38
        /*14de*/ 	.short	0x0017


	//----- nvinfo : EIATTR_EXIT_INSTR_OFFSETS
	.align		4
        /*14e0*/ 	.byte	0x04, 0x1c
        /*14e2*/ 	.short	(.L_1271 - .L_1270)


	//   ....[0]....
.L_1270:
        /*14e4*/ 	.word	0x0001c070


	//----- nvinfo : EIATTR_MAX_THREADS
	.align		4
.L_1271:
        /*14e8*/ 	.byte	0x04, 0x05
        /*14ea*/ 	.short	(.L_1273 - .L_1272)
.L_1272:
        /*14ec*/ 	.word	0x00000180
        /*14f0*/ 	.word	0x00000001
        /*14f4*/ 	.word	0x00000001


	//----- nvinfo : EIATTR_CRS_STACK_SIZE
	.align		4
.L_1273:
        /*14f8*/ 	.byte	0x04, 0x1e
        /*14fa*/ 	.short	(.L_1275 - .L_1274)
.L_1274:
        /*14fc*/ 	.word	0x00000000


	//----- nvinfo : EIATTR_CBANK_PARAM_SIZE
	.align		4
.L_1275:
        /*1500*/ 	.byte	0x03, 0x19
        /*1502*/ 	.short	0x0bf0


	//----- nvinfo : EIATTR_PARAM_CBANK
	.align		4
        /*1504*/ 	.byte	0x04, 0x0a
        /*1506*/ 	.short	(.L_1277 - .L_1276)
	.align		4
.L_1276:
        /*1508*/ 	.word	index@(.nv.constant0._ZN7cutlass13device_kernelIN5flash11enable_sm90INS1_16FlashAttnFwdSm90INS1_25CollectiveMainloopFwdSm90ILi2EN4cute5tupleIJNS5_1CILi1EEES8_S8_EEENS6_IJNS7_ILi128EEENS7_ILi96EEENS7_ILi64EEEEEELi256ENS_6half_tEfNS_4arch4Sm90ELb0ELb0ELb0ELb1ELb0ELb1ELb1ELb1ELb0ELb1ELb1ELb0EEENS1_21CollectiveEpilogueFwdINS6_IJSA_NS7_ILi256EEESB_EEES9_SE_SG_Li256ELb1ELb1ELb1ELb0EEENS1_36VarlenDynamicPersistentTileSchedulerILi128ELi96ELi256ELi128ELb1ELb1ELb1ELb0ELb1ELb1EEEEEEEEEvNT_6ParamsE)
        /*150c*/ 	.short	0x0210
        /*150e*/ 	.short	0x0bf0


	//----- nvinfo : EIATTR_SW_WAR
	.align		4
.L_1277:
        /*1510*/ 	.byte	0x04, 0x36
        /*1512*/ 	.short	(.L_1279 - .L_1278)
.L_1278:
        /*1514*/ 	.word	0x00000008
.L_1279:


//--------------------- .nv.info._ZN7cutlass13device_kernelIN5flash11enable_sm90INS1_16FlashAttnFwdSm90INS1_25CollectiveMainloopFwdSm90ILi2EN4cute5tupleIJNS5_1CILi1EEES8_S8_EEENS6_IJNS7_ILi128EEENS7_ILi96EEENS7_ILi64EEEEEELi256ENS_6half_tEfNS_4arch4Sm90ELb0ELb1ELb0ELb0ELb0ELb0ELb0ELb1ELb0ELb1ELb1ELb0EEENS1_21CollectiveEpilogueFwdINS6_IJSA_NS7_ILi256EEESB_EEES9_SE_SG_Li256ELb0ELb1ELb1ELb0EEENS1_19SingleTileSchedulerILb0ELb1ELb1ELi128EEEEEEEEEvNT_6ParamsE --------------------------
	.section	.nv.info._ZN7cutlass13device_kernelIN5flash11enable_sm90INS1_16FlashAttnFwdSm90INS1_25CollectiveMainloopFwdSm90ILi2EN4cute5tupleIJNS5_1CILi1EEES8_S8_EEENS6_IJNS7_ILi128EEENS7_ILi96EEENS7_ILi64EEEEEELi256ENS_6half_tEfNS_4arch4Sm90ELb0ELb1ELb0ELb0ELb0ELb0ELb0ELb1ELb0ELb1ELb1ELb0EEENS1_21CollectiveEpilogueFwdINS6_IJSA_NS7_ILi256EEESB_EEES9_SE_SG_Li256ELb0ELb1ELb1ELb0EEENS1_19SingleTileSchedulerILb0ELb1ELb1ELi128EEEEEEEEEvNT_6ParamsE,"",@"SHT_CUDA_INFO"
	.sectionflags	@""
	.align	4


	//----- nvinfo : EIATTR_CUDA_API_VERSION
	.align		4
        /*0000*/ 	.byte	0x04, 0x37
        /*0002*/ 	.short	(.L_1281 - .L_1280)
.L_1280:
        /*0004*/ 	.word	0x00000082


	//----- nvinfo : EIATTR_KPARAM_INFO
	.align		4
.L_1281:
        /*0008*/ 	.byte	0x04, 0x17
        /*000a*/ 	.short	(.L_1283 - .L_1282)
.L_1282:
        /*000c*/ 	.word	0x00000000
        /*0010*/ 	.short	0x0000
        /*0012*/ 	.short	0x0070
        /*0014*/ 	.byte	0x00, 0xf0, 0x01, 0x28


	//----- nvinfo : EIATTR_SPARSE_MMA_MASK
	.align		4
.L_1283:
        /*0018*/ 	.byte	0x03, 0x50
        /*001a*/ 	.short	0x0000


	//----- nvinfo : EIATTR_MAXREG_COUNT
	.align		4
        /*001c*/ 	.byte	0x03, 0x1b
        /*001e*/ 	.short	0x00a8


	//----- nvinfo : EIATTR_NUM_BARRIERS
	.align		4
        /*0020*/ 	.byte	0x02, 0x4c
        /*0022*/ 	.byte	0x10
	.zero		1


	//----- nvinfo : EIATTR_EXTERNS
	.align		4
        /*0024*/ 	.byte	0x04, 0x0f
        /*0026*/ 	.short	(.L_1285 - .L_1284)


	//   ....[0]....
	.align		4
.L_1284:
        /*0028*/ 	.word	index@(__assertfail)


	//----- nvinfo : EIATTR_ANNOTATIONS
	.align		4
.L_1285:
        /*002c*/ 	.byte	0x04, 0x55
        /*002e*/ 	.short	(.L_1287 - .L_1286)


	//   ....[0]....
.L_1286:
        /*0030*/ 	.word	0x00000001
        /*0034*/ 	.byte	0x70, 0xfd, 0x00, 0x00, 0x01, 0x00, 0x00, 0x00, 0x70, 0x02, 0x01, 0x00, 0x01, 0x00, 0x00, 0x00
        /*0044*/ 	.byte	0x60, 0x04, 0x01, 0x00, 0x01, 0x00, 0x00, 0x00, 0x50, 0x05, 0x01, 0x00, 0x01, 0x00, 0x00, 0x00
        /*0054*/ 	.byte	0x30, 0x11, 0x01, 0x00, 0x01, 0x00, 0x00, 0x00, 0xe0, 0x14, 0x01, 0x00


	//----- nvinfo : EIATTR_MERCURY_ISA_VERSION
	.align		4
.L_1287:
        /*0060*/ 	.byte	0x03, 0x5f
        /*0062*/ 	.short	0x0101


	//----- nvinfo : EIATTR_INT_WARP_WIDE_INSTR_OFFSETS
	.align		4
        /*0064*/ 	.byte	0x04, 0x31
        /*0066*/ 	.short	(.L_1289 - .L_1288)


	//   ....[0]....
.L_1288:
        /*0068*/ 	.word	0x00000130


	//   ....[1]....
        /*006c*/ 	.word	0x00000170


	//   ....[2]....
        /*0070*/ 	.word	0x000001e0


	//----- nvinfo : EIATTR_COOP_GROUP_MASK_REGIDS
	.align		4
.L_1289:
        /*0074*/ 	.byte	0x04, 0x29
        /*0076*/ 	.short	(.L_1291 - .L_1290)


	//   ....[0]....
.L_1290:
        /*0078*/ 	.word	0xffffffff


	//   ....[1]....
        /*007c*/ 	.word	0xffffffff


	//   ....[2]....
        /*0080*/ 	.word	0xffffffff


	//   ....[3]....
        /*0084*/ 	.word	0xffffffff


	//   ....[4]....
        /*0088*/ 	.word	0xffffffff


	//   ....[5]....
        /*008c*/ 	.word	0xffffffff


	//   ....[6]....
        /*0090*/ 	.word	0xffffffff


	//   ....[7]....
        /*0094*/ 	.word	0xffffffff


	//   ....[8]....
        /*0098*/ 	.word	0xffffffff


	//   ....[9]....
        /*009c*/ 	.word	0xffffffff


	//   ....[10]....
        /*00a0*/ 	.word	0xffffffff


	//   ....[11]....
        /*00a4*/ 	.word	0xffffffff


	//   ....[12]....
        /*00a8*/ 	.word	0xffffffff


	//   ....[13]....
        /*00ac*/ 	.word	0xffffffff


	//   ....[14]....
        /*00b0*/ 	.word	0xffffffff


	//   ....[15]....
        /*00b4*/ 	.word	0xffffffff


	//   ....[16]....
        /*00b8*/ 	.word	0xffffffff


	//   ....[17]....
        /*00bc*/ 	.word	0xffffffff


	//   ....[18]....
        /*00c0*/ 	.word	0xffffffff


	//   ....[19]....
        /*00c4*/ 	.word	0xffffffff


	//   ....[20]....
        /*00c8*/ 	.word	0xffffffff


	//   ....[21]....
        /*00cc*/ 	.word	0xffffffff


	//   ....[22]....
        /*00d0*/ 	.word	0xffffffff


	//   ....[23]....
        /*00d4*/ 	.word	0xffffffff


	//   ....[24]....
        /*00d8*/ 	.word	0xffffffff


	//   ....[25]....
        /*00dc*/ 	.word	0xffffffff


	//   ....[26]....
        /*00e0*/ 	.word	0xffffffff


	//   ....[27]....
        /*00e4*/ 	.word	0xffffffff


	//   ....[28]....
        /*00e8*/ 	.word	0xffffffff


	//   ....[29]....
        /*00ec*/ 	.word	0xffffffff


	//   ....[30]....
        /*00f0*/ 	.word	0xffffffff


	//   ....[31]....
        /*00f4*/ 	.word	0xffffffff


	//   ....[32]....
        /*00f8*/ 	.word	0xffffffff


	//   ....[33]....
        /*00fc*/ 	.word	0xffffffff


	//   ....[34]....
        /*0100*/ 	.word	0xffffffff


	//   ....[35]....
        /*0104*/ 	.word	0xffffffff


	//   ....[36]....
        /*0108*/ 	.word	0xffffffff


	//   ....[37]....
        /*010c*/ 	.word	0xffffffff


	//   ....[38]....
        /*0110*/ 	.word	0xffffffff


	//   ....[39]....
        /*0114*/ 	.word	0xffffffff


	//   ....[40]....
        /*0118*/ 	.word	0xffffffff


	//   ....[41]....
        /*011c*/ 	.word	0xffffffff


	//   ....[42]....
        /*0120*/ 	.word	0xffffffff


	//   ....[43]....
        /*0124*/ 	.word	0xffffffff


	//   ....[44]....
        /*0128*/ 	.word	0xffffffff


	//   ....[45]....
        /*012c*/ 	.word	0xffffffff


	//   ....[46]....
        /*0130*/ 	.word	0xffffffff


	//   ....[47]....
        /*0134*/ 	.word	0xffffffff


	//   ....[48]....
        /*0138*/ 	.word	0xffffffff


	//   ....[49]....
        /*013c*/ 	.word	0xffffffff


	//   ....[50]....
        /*0140*/ 	.word	0xffffffff


	//   ....[51]....
        /*0144*/ 	.word	0xffffffff


	//   ....[52]....
        /*0148*/ 	.word	0xffffffff


	//   ....[53]....
        /*014c*/ 	.word	0xffffffff


	//   ....[54]....
        /*0150*/ 	.word	0xffffffff


	//   ....[55]....
        /*0154*/ 	.word	0xffffffff


	//   ....[56]....
        /*0158*/ 	.word	0xffffffff


	//   ....[57]....
        /*015c*/ 	.word	0xffffffff


	//   ....[58]....
        /*0160*/ 	.word	0xffffffff


	//   ....[59]....
        /*0164*/ 	.word	0xffffffff


	//   ....[60]....
        /*0168*/ 	.word	0xffffffff


	//   ....[61]....
        /*016c*/ 	.word	0x0500000f


	//   ....[62]....
        /*0170*/ 	.word	0x0500000f


	//   ....[63]....
        /*0174*/ 	.word	0x0500000f


	//   ....[64]....
        /*0178*/ 	.word	0x0500000f


	//   ....[65]....
        /*017c*/ 	.word	0x0500000f


	//   ....[66]....
        /*0180*/ 	.word	0x0500000f


	//   ....[67]....
        /*0184*/ 	.word	0x0500000f


	//   ....[68]....
        /*0188*/ 	.word	0x0500000f


	//   ....[69]....
        /*018c*/ 	.word	0x0500000f


	//   ....[70]....
        /*0190*/ 	.word	0x0500000f


	//   ....[71]....
        /*0194*/ 	.word	0x0500000f


	//   ....[72]....
        /*0198*/ 	.word	0x0500000f


	//   ....[73]....
        /*019c*/ 	.word	0x0500000f


	//   ....[74]....
        /*01a0*/ 	.word	0x0500000f


	//   ....[75]....
        /*01a4*/ 	.word	0x0500000f


	//   ....[76]....
        /*01a8*/ 	.word	0x0500000f


	//   ....[77]....
        /*01ac*/ 	.word	0x0500000f


	//   ....[78]....
        /*01b0*/ 	.word	0x0500000f


	//----- nvinfo : EIATTR_COOP_GROUP_INSTR_OFFSETS
	.align		4
.L_1291:
        /*01b4*/ 	.byte	0x04, 0x28
        /*01b6*/ 	.short	(.L_1293 - .L_1292)


	//   ....[0]....
.L_1292:
        /*01b8*/ 	.word	0x00000070


	//   ....[1]....
        /*01bc*/ 	.word	0x00000140


	//   ....[2]....
        /*01c0*/ 	.word	0x00000190


	//   ....[3]....
        /*01c4*/ 	.word	0x000003c0


	//   ....[4]....
        /*01c8*/ 	.word	0x00000520


	//   ....[5]....
        /*01cc*/ 	.word	0x00000640


	//   ....[6]....
        /*01d0*/ 	.word	0x000007a0


	//   ....[7]....
        /*01d4*/ 	.word	0x000017a0


	//   ....[8]....
        /*01d8*/ 	.word	0x00001ee0


	//   ....[9]....
        /*01dc*/ 	.word	0x00002200


	//   ....[10]....
        /*01e0*/ 	.word	0x00002f30


	//   ....[11]....
        /*01e4*/ 	.word	0x00003040


	//   ....[12]....
        /*01e8*/ 	.word	0x00003620


	//   ....[13]....
        /*01ec*/ 	.word	0x00003690


	//   ....[14]....
        /*01f0*/ 	.word	0x000047a0


	//   ....[15]....
        /*01f4*/ 	.word	0x000052b0


	//   ....[16]....
        /*01f8*/ 	.word	0x00005850


	//   ....[17]....
        /*01fc*/ 	.word	0x00005970


	//   ....[18]....
        /*0200*/ 	.word	0x00005fc0


	//   ....[19]....
        /*0204*/ 	.word	0x00006040


	//   ....[20]....
        /*0208*/ 	.word	0x00007be0


	//   ....[21]....
        /*020c*/ 	.word	0x00007c10


	//   ....[22]....
        /*0210*/ 	.word	0x000080d0


	//   ....[23]....
        /*0214*/ 	.word	0x000082a0


	//   ....[24]....
        /*0218*/ 	.word	0x000097c0


	//   ....[25]....
        /*021c*/ 	.word	0x0000a280


	//   ....[26]....
        /*0220*/ 	.word	0x0000a8c0


	//   ....[27]....
        /*0224*/ 	.word	0x0000a9d0


	//   ....[28]....
        /*0228*/ 	.word	0x0000af90


	//   ....[29]....
        /*022c*/ 	.word	0x0000b010


	//   ....[30]....
        /*0230*/ 	.word	0x0000c460


	//   ....[31]....
        /*0234*/ 	.word	0x0000c4b0


	//   ....[32]....
        /*0238*/ 	.word	0x0000c4e0


	//   ....[33]....
        /*023c*/ 	.word	0x0000c510


	//   ....[34]....
        /*0240*/ 	.word	0x0000d5c0


	//   ....[35]....
        /*0244*/ 	.word	0x0000d620


	//   ....[36]....
        /*0248*/ 	.word	0x0000d660


	//   ....[37]....
        /*024c*/ 	.word	0x0000d690


	//   ....[38]....
        /*0250*/ 	.word	0x0000d6c0


	//   ....[39]....
        /*0254*/ 	.word	0x0000d6e0


	//   ....[40]....
        /*0258*/ 	.word	0x0000e350


	//   ....[41]....
        /*025c*/ 	.word	0x0000e360


	//   ....[42]....
        /*0260*/ 	.word	0x0000f390


	//   ....[43]....
        /*0264*/ 	.word	0x00010260


	//   ....[44]....
        /*0268*/ 	.word	0x00010b20


	//   ....[45]....
        /*026c*/ 	.word	0x00010b50


	//   ....[46]....
        /*0270*/ 	.word	0x00010b80


	//   ....[47]....
        /*0274*/ 	.word	0x00010bf0


	//   ....[48]....
        /*0278*/ 	.word	0x00010c40


	//   ....[49]....
        /*027c*/ 	.word	0x00010c60


	//   ....[50]....
        /*0280*/ 	.word	0x00010cd0


	//   ....[51]....
        /*0284*/ 	.word	0x00010cf0


	//   ....[52]....
        /*0288*/ 	.word	0x00010d40


	//   ....[53]....
        /*028c*/ 	.word	0x00010d60


	//   ....[54]....
        /*0290*/ 	.word	0x00010dd0


	//   ....[55]....
        /*0294*/ 	.word	0x00010df0


	//   ....[56]....
        /*0298*/ 	.word	0x00010e40


	//   ....[57]....
        /*029c*/ 	.word	0x00010e60


	//   ....[58]....
        /*02a0*/ 	.word	0x00010e90


	//   ....[59]....
        /*02a4*/ 	.word	0x00010eb0


	//   ....[60]....
        /*02a8*/ 	.word	0x00013080


	//   ....[61]....
        /*02ac*/ 	.word	0x00013660


	//   ....[62]....
        /*02b0*/ 	.word	0x000137d0


	//   ....[63]....
        /*02b4*/ 	.word	0x00013830


	//   ....[64]....
        /*02b8*/ 	.word	0x000138f0


	//   ....[65]....
        /*02bc*/ 	.word	0x000139a0


	//   ....[66]....
        /*02c0*/ 	.word	0x00013a70


	//   ....[67]....
        /*02c4*/ 	.word	0x00013ae0


	//   ....[68]....
        /*02c8*/ 	.word	0x00013b40


	//   ....[69]....
        /*02cc*/ 	.word	0x00013c00


	//   ....[70]....
        /*02d0*/ 	.word	0x00013cd0


	//   ....[71]....
        /*02d4*/ 	.word	0x00013d40


	//   ....[72]....
        /*02d8*/ 	.word	0x00013da0


	//   ....[73]....
        /*02dc*/ 	.word	0x00013e60


	//   ....[74]....
        /*02e0*/ 	.word	0x00013ec0


	//   ....[75]....
        /*02e4*/ 	.word	0x00013f80


	//   ....[76]....
        /*02e8*/ 	.word	0x00013fe0


	//   ....[77]....
        /*02ec*/ 	.word	0x00014090


	//   ....[78]....
        /*02f0*/ 	.word	0x000144a0


	//----- nvinfo : EIATTR_REG_RECONFIG
	.align		4
.L_1293:
        /*02f4*/ 	.byte	0x01, 0x54
	.zero		2


	//----- nvinfo : EIATTR_SYSCALL_OFFSETS
	.align		4
        /*02f8*/ 	.byte	0x04, 0x46
        /*02fa*/ 	.short	(.L_1295 - .L_1294)


	//   ....[0]....
.L_1294:
        /*02fc*/ 	.word	0x00001960


	//   ....[1]....
        /*0300*/ 	.word	0x0000fef0


	//   ....[2]....
        /*0304*/ 	.word	0x00010030


	//   ....[3]....
        /*0308*/ 	.word	0x00010120


	//   ....[4]....
        /*030c*/ 	.word	0x000107c0


	//----- nvinfo : EIATTR_MBARRIER_INSTR_OFFSETS
	.align		4
.L_1295:
        /*0310*/ 	.byte	0x04, 0x39
        /*0312*/ 	.short	(.L_1297 - .L_1296)


	//   ....[0]....
.L_1296:
        /*0314*/ 	.word	0x00000270
        /*0318*/ 	.word	0x000000ff
        /*031c*/ 	.word	0x00022800
        /*0320*/ 	.short	0x0100
        /*0322*/ 	.byte	0x08
	.zero		1


	//   ....[1]....
        /*0324*/ 	.word	0x00000280
        /*0328*/ 	.word	0x000000ff
        /*032c*/ 	.word	0x00022820
        /*0330*/ 	.short	0x0100
        /*0332*/ 	.byte	0x08
	.zero		1


	//   ....[2]....
        /*0334*/ 	.word	0x00000370
        /*0338*/ 	.word	0x000000ff
        /*033c*/ 	.word	0x00022830
        /*0340*/ 	.short	0x0100
        /*0342*/ 	.byte	0x08
	.zero		1


	//   ....[3]....
        /*0344*/ 	.word	0x00000380
        /*0348*/ 	.word	0x000000ff
        /*034c*/ 	.word	0x00022840
        /*0350*/ 	.short	0x0100
        /*0352*/ 	.byte	0x08
	.zero		1


	//   ....[4]....
        /*0354*/ 	.word	0x00000390
        /*0358*/ 	.word	0x000000ff
        /*035c*/ 	.word	0x00022838
        /*0360*/ 	.short	0x0100
        /*0362*/ 	.byte	0x08
	.zero		1


	//   ....[5]....
        /*0364*/ 	.word	0x000003a0
        /*0368*/ 	.word	0x000000ff
        /*036c*/ 	.word	0x00022848
        /*0370*/ 	.short	0x0100
        /*0372*/ 	.byte	0x08
	.zero		1


	//   ....[6]....
        /*0374*/ 	.word	0x000004d0
        /*0378*/ 	.word	0x000000ff
        /*037c*/ 	.word	0x00022850
        /*0380*/ 	.short	0x0100
        /*0382*/ 	.byte	0x08
	.zero		1


	//   ....[7]....
        /*0384*/ 	.word	0x000004e0
        /*0388*/ 	.word	0x000000ff
        /*038c*/ 	.word	0x00022860
        /*0390*/ 	.short	0x0100
        /*0392*/ 	.byte	0x08
	.zero		1


	//   ....[8]....
        /*0394*/ 	.word	0x000004f0
        /*0398*/ 	.word	0x000000ff
        /*039c*/ 	.word	0x00022858
        /*03a0*/ 	.short	0x0100
        /*03a2*/ 	.byte	0x08
	.zero		1


	//   ....[9]....
        /*03a4*/ 	.word	0x00000500
        /*03a8*/ 	.word	0x000000ff
        /*03ac*/ 	.word	0x00022868
        /*03b0*/ 	.short	0x0100
        /*03b2*/ 	.byte	0x08
	.zero		1


	//   ....[10]....
        /*03b4*/ 	.word	0x000005f0
        /*03b8*/ 	.word	0x000000ff
        /*03bc*/ 	.word	0x00022870
        /*03c0*/ 	.short	0x0100
        /*03c2*/ 	.byte	0x06
	.zero		1


	//   ....[11]....
        /*03c4*/ 	.word	0x00000600
        /*03c8*/ 	.word	0x000000ff
        /*03cc*/ 	.word	0x00022880
        /*03d0*/ 	.short	0x0100
        /*03d2*/ 	.byte	0x06
	.zero		1


	//   ....[12]....
        /*03d4*/ 	.word	0x00000610
        /*03d8*/ 	.word	0x000000ff
        /*03dc*/ 	.word	0x00022878
        /*03e0*/ 	.short	0x0100
        /*03e2*/ 	.byte	0x06
	.zero		1


	//   ....[13]....
        /*03e4*/ 	.word	0x00000620
        /*03e8*/ 	.word	0x000000ff
        /*03ec*/ 	.word	0x00022888
        /*03f0*/ 	.short	0x0100
        /*03f2*/ 	.byte	0x06
	.zero		1


	//   ....[14]....
        /*03f4*/ 	.word	0x00000750
        /*03f8*/ 	.word	0x000000ff
        /*03fc*/ 	.word	0x00022890
        /*0400*/ 	.short	0x0100
        /*0402*/ 	.byte	0x08
	.zero		1


	//   ....[15]....
        /*0404*/ 	.word	0x00000760
        /*0408*/ 	.word	0x000000ff
        /*040c*/ 	.word	0x000228a0
        /*0410*/ 	.short	0x0100
        /*0412*/ 	.byte	0x08
	.zero		1


	//   ....[16]....
        /*0414*/ 	.word	0x00000770
        /*0418*/ 	.word	0x000000ff
        /*041c*/ 	.word	0x00022898
        /*0420*/ 	.short	0x0100
        /*0422*/ 	.byte	0x08
	.zero		1


	//   ....[17]....
        /*0424*/ 	.word	0x00000780
        /*0428*/ 	.word	0x000000ff
        /*042c*/ 	.word	0x000228a8
        /*0430*/ 	.short	0x0100
        /*0432*/ 	.byte	0x08
	.zero		1


	//   ....[18]....
        /*0434*/ 	.word	0x000008b0
        /*0438*/ 	.word	0x000000ff
        /*043c*/ 	.word	0x000228b0
        /*0440*/ 	.short	0x0100
        /*0442*/ 	.byte	0x08
	.zero		1


	//   ....[19]....
        /*0444*/ 	.word	0x000008c0
        /*0448*/ 	.word	0x000000ff
        /*044c*/ 	.word	0x000228c0
        /*0450*/ 	.short	0x0100
        /*0452*/ 	.byte	0x08
	.zero		1


	//   ....[20]....
        /*0454*/ 	.word	0x000008d0
        /*0458*/ 	.word	0x000000ff
        /*045c*/ 	.word	0x000228b8
        /*0460*/ 	.short	0x0100
        /*0462*/ 	.byte	0x08
	.zero		1


	//   ....[21]....
        /*0464*/ 	.word	0x000008e0
        /*0468*/ 	.word	0x000000ff
        /*046c*/ 	.word	0x000228c8
        /*0470*/ 	.short	0x0100
        /*0472*/ 	.byte	0x08
	.zero		1


	//   ....[22]....
        /*0474*/ 	.word	0x00001990
        /*0478*/ 	.word	0x000000ff
        /*047c*/ 	.word	0x00022800
        /*0480*/ 	.short	0x010a
        /*0482*/ 	.byte	0x26
	.zero		1


	//   ....[23]....
        /*0484*/ 	.word	0x00001a30
        /*0488*/ 	.word	0x000000ff
        /*048c*/ 	.word	0x00022830
        /*0490*/ 	.short	0x010a
        /*0492*/ 	.byte	0x26
	.zero		1


	//   ....[24]....
        /*0494*/ 	.word	0x00001a70
        /*0498*/ 	.word	0x000000ff
        /*049c*/ 	.word	0x00022830
        /*04a0*/ 	.short	0x010a
        /*04a2*/ 	.byte	0x26
	.zero		1


	//   ....[25]....
        /*04a4*/ 	.word	0x00002040
        /*04a8*/ 	.word	0x00000000
        /*04ac*/ 	.word	0x00000000
        /*04b0*/ 	.short	0x0101
        /*04b2*/ 	.byte	0x3f
	.zero		1


	//   ....[26]....
        /*04b4*/ 	.word	0x00003f00
        /*04b8*/ 	.word	0x000000ff
        /*04bc*/ 	.word	0x00022850
        /*04c0*/ 	.short	0x010a
        /*04c2*/ 	.byte	0x26
	.zero		1


	//   ....[27]....
        /*04c4*/ 	.word	0x00003f40
        /*04c8*/ 	.word	0x000000ff
        /*04cc*/ 	.word	0x00022850
        /*04d0*/ 	.short	0x010a
        /*04d2*/ 	.byte	0x26
	.zero		1


	//   ....[28]....
        /*04d4*/ 	.word	0x000042b0
        /*04d8*/ 	.word	0x00000009
        /*04dc*/ 	.word	0x00000000
        /*04e0*/ 	.short	0x0101
        /*04e2*/ 	.byte	0x3f
	.zero		1


	//   ....[29]....
        /*04e4*/ 	.word	0x000045c0
        /*04e8*/ 	.word	0x000000ff
        /*04ec*/ 	.word	0x00022830
        /*04f0*/ 	.short	0x010a
        /*04f2*/ 	.byte	0x1f
	.zero		1


	//   ....[30]....
        /*04f4*/ 	.word	0x00004600
        /*04f8*/ 	.word	0x000000ff
        /*04fc*/ 	.word	0x00022830
        /*0500*/ 	.short	0x010a
        /*0502*/ 	.byte	0x1f
	.zero		1


	//   ....[31]....
        /*0504*/ 	.word	0x000048d0
        /*0508*/ 	.word	0x0000000f
        /*050c*/ 	.word	0x00000000
        /*0510*/ 	.short	0x0101
        /*0512*/ 	.byte	0x3f
	.zero		1


	//   ....[32]....
        /*0514*/ 	.word	0x00007160
        /*0518*/ 	.word	0x000000ff
        /*051c*/ 	.word	0x00022850
        /*0520*/ 	.short	0x010a
        /*0522*/ 	.byte	0x1f
	.zero		1


	//   ....[33]....
        /*0524*/ 	.word	0x000071a0
        /*0528*/ 	.word	0x000000ff
        /*052c*/ 	.word	0x00022850
        /*0530*/ 	.short	0x010a
        /*0532*/ 	.byte	0x1f
	.zero		1


	//   ....[34]....
        /*0534*/ 	.word	0x00007470
        /*0538*/ 	.word	0x0000000c
        /*053c*/ 	.word	0x00000000
        /*0540*/ 	.short	0x0101
        /*0542*/ 	.byte	0x3f
	.zero		1


	//   ....[35]....
        /*0544*/ 	.word	0x00007890
        /*0548*/ 	.word	0x000000ff
        /*054c*/ 	.word	0x00022830
        /*0550*/ 	.short	0x010a
        /*0552*/ 	.byte	0x1b
	.zero		1


	//   ....[36]....
        /*0554*/ 	.word	0x000078d0
        /*0558*/ 	.word	0x000000ff
        /*055c*/ 	.word	0x00022830
        /*0560*/ 	.short	0x010a
        /*0562*/ 	.byte	0x1b
	.zero		1


	//   ....[37]....
        /*0564*/ 	.word	0x00008670
        /*0568*/ 	.word	0x0000009a
        /*056c*/ 	.word	0x00000000
        /*0570*/ 	.short	0x0101
        /*0572*/ 	.byte	0x3f
	.zero		1


	//   ....[38]....
        /*0574*/ 	.word	0x00009160
        /*0578*/ 	.word	0x000000ff
        /*057c*/ 	.word	0x00022850
        /*0580*/ 	.short	0x010a
        /*0582*/ 	.byte	0x1b
	.zero		1


	//   ....[39]....
        /*0584*/ 	.word	0x000091a0
        /*0588*/ 	.word	0x000000ff
        /*058c*/ 	.word	0x00022850
        /*0590*/ 	.short	0x010a
        /*0592*/ 	.byte	0x1b
	.zero		1


	//   ....[40]....
        /*0594*/ 	.word	0x00009450
        /*0598*/ 	.word	0x000000b3
        /*059c*/ 	.word	0x00000000
        /*05a0*/ 	.short	0x0101
        /*05a2*/ 	.byte	0x3f
	.zero		1


	//   ....[41]....
        /*05a4*/ 	.word	0x000095c0
        /*05a8*/ 	.word	0x000000ff
        /*05ac*/ 	.word	0x00022830
        /*05b0*/ 	.short	0x010a
        /*05b2*/ 	.byte	0x1e
	.zero		1


	//   ....[42]....
        /*05b4*/ 	.word	0x00009600
        /*05b8*/ 	.word	0x000000ff
        /*05bc*/ 	.word	0x00022830
        /*05c0*/ 	.short	0x010a
        /*05c2*/ 	.byte	0x1e
	.zero		1


	//   ....[43]....
        /*05c4*/ 	.word	0x00009860
        /*05c8*/ 	.word	0x00000000
        /*05cc*/ 	.word	0x00000000
        /*05d0*/ 	.short	0x0101
        /*05d2*/ 	.byte	0x3f
	.zero		1


	//   ....[44]....
        /*05d4*/ 	.word	0x0000c130
        /*05d8*/ 	.word	0x000000ff
        /*05dc*/ 	.word	0x00022850
        /*05e0*/ 	.short	0x010a
        /*05e2*/ 	.byte	0x1e
	.zero		1


	//   ....[45]....
        /*05e4*/ 	.word	0x0000c170
        /*05e8*/ 	.word	0x000000ff
        /*05ec*/ 	.word	0x00022850
        /*05f0*/ 	.short	0x010a
        /*05f2*/ 	.byte	0x1e
	.zero		1


	//   ....[46]....
        /*05f4*/ 	.word	0x0000c440
        /*05f8*/ 	.word	0x00000008
        /*05fc*/ 	.word	0x00000000
        /*0600*/ 	.short	0x0101
        /*0602*/ 	.byte	0x3f
	.zero		1


	//   ....[47]....
        /*0604*/ 	.word	0x0000d6f0
        /*0608*/ 	.word	0x000000ff
        /*060c*/ 	.word	0x00000000
        /*0610*/ 	.short	0x0101
        /*0612*/ 	.byte	0x04
	.zero		1


	//   ....[48]....
        /*0614*/ 	.word	0x000104a0
        /*0618*/ 	.word	0x000000ff
        /*061c*/ 	.word	0x00022840
        /*0620*/ 	.short	0x010a
        /*0622*/ 	.byte	0x26
	.zero		1


	//   ....[49]....
        /*0624*/ 	.word	0x00010fa0
        /*0628*/ 	.word	0x000000ff
        /*062c*/ 	.word	0x00022800
        /*0630*/ 	.short	0x0107
        /*0632*/ 	.byte	0x26
	.zero		1


	//   ....[50]....
        /*0634*/ 	.word	0x00010fe0
        /*0638*/ 	.word	0x000000ff
        /*063c*/ 	.word	0x00022800
        /*0640*/ 	.short	0x0101
        /*0642*/ 	.byte	0x26
	.zero		1


	//   ....[51]....
        /*0644*/ 	.word	0x00010ff0
        /*0648*/ 	.word	0x000000ff
        /*064c*/ 	.word	0x00022820
        /*0650*/ 	.short	0x010a
        /*0652*/ 	.byte	0x26
	.zero		1


	//   ....[52]....
        /*0654*/ 	.word	0x00011050
        /*0658*/ 	.word	0x000000ff
        /*065c*/ 	.word	0x00022860
        /*0660*/ 	.short	0x010a
        /*0662*/ 	.byte	0x26
	.zero		1


	//   ....[53]....
        /*0664*/ 	.word	0x000118c0
        /*0668*/ 	.word	0x000000ff
        /*066c*/ 	.word	0x00022848
        /*0670*/ 	.short	0x010a
        /*0672*/ 	.byte	0x26
	.zero		1


	//   ....[54]....
        /*0674*/ 	.word	0x00011a90
        /*0678*/ 	.word	0x000000ff
        /*067c*/ 	.word	0x00022868
        /*0680*/ 	.short	0x010a
        /*0682*/ 	.byte	0x26
	.zero		1


	//   ....[55]....
        /*0684*/ 	.word	0x000120f0
        /*0688*/ 	.word	0x000000ff
        /*068c*/ 	.word	0x00022840
        /*0690*/ 	.short	0x010a
        /*0692*/ 	.byte	0x26
	.zero		1


	//   ....[56]....
        /*0694*/ 	.word	0x000122d0
        /*0698*/ 	.word	0x000000ff
        /*069c*/ 	.word	0x00022860
        /*06a0*/ 	.short	0x010a
        /*06a2*/ 	.byte	0x26
	.zero		1


	//   ....[57]....
        /*06a4*/ 	.word	0x00012950
        /*06a8*/ 	.word	0x000000ff
        /*06ac*/ 	.word	0x00022848
        /*06b0*/ 	.short	0x010a
        /*06b2*/ 	.byte	0x26
	.zero		1


	//   ....[58]....
        /*06b4*/ 	.word	0x00012b30
        /*06b8*/ 	.word	0x000000ff
        /*06bc*/ 	.word	0x00022868
        /*06c0*/ 	.short	0x010a
        /*06c2*/ 	.byte	0x26
	.zero		1


	//   ....[59]....
        /*06c4*/ 	.word	0x00013010
        /*06c8*/ 	.word	0x00000002
        /*06cc*/ 	.word	0x00022820
        /*06d0*/ 	.short	0x010a
        /*06d2*/ 	.byte	0x3f
	.zero		1


	//   ....[60]....
        /*06d4*/ 	.word	0x00013190
        /*06d8*/ 	.word	0x00000007
        /*06dc*/ 	.word	0x00000000
        /*06e0*/ 	.short	0x010a
        /*06e2*/ 	.byte	0x3f
	.zero		1


	//   ....[61]....
        /*06e4*/ 	.word	0x00013200
        /*06e8*/ 	.word	0x00000005
        /*06ec*/ 	.word	0x00000000
        /*06f0*/ 	.short	0x010a
        /*06f2*/ 	.byte	0x3f
	.zero		1


	//   ....[62]....
        /*06f4*/ 	.word	0x00013260
        /*06f8*/ 	.word	0x00000005
        /*06fc*/ 	.word	0x00000000
        /*0700*/ 	.short	0x010a
        /*0702*/ 	.byte	0x3f
	.zero		1


	//   ....[63]....
        /*0704*/ 	.word	0x00013290
        /*0708*/ 	.word	0x00000003
        /*070c*/ 	.word	0x00000000
        /*0710*/ 	.short	0x010a
        /*0712*/ 	.byte	0x3f
	.zero		1


	//   ....[64]....
        /*0714*/ 	.word	0x00013300
        /*0718*/ 	.word	0x00000003
        /*071c*/ 	.word	0x00022800
        /*0720*/ 	.short	0x010a
        /*0722*/ 	.byte	0x3f
	.zero		1


	//   ....[65]....
        /*0724*/ 	.word	0x00013360
        /*0728*/ 	.word	0x00000003
        /*072c*/ 	.word	0x00022830
        /*0730*/ 	.short	0x010a
        /*0732*/ 	.byte	0x3f
	.zero		1


	//   ....[66]....
        /*0734*/ 	.word	0x000133b0
        /*0738*/ 	.word	0x00000009
        /*073c*/ 	.word	0x00022850
        /*0740*/ 	.short	0x010a
        /*0742*/ 	.byte	0x3f
	.zero		1


	//   ....[67]....
        /*0744*/ 	.word	0x00013410
        /*0748*/ 	.word	0x00000004
        /*074c*/ 	.word	0x00022830
        /*0750*/ 	.short	0x010a
        /*0752*/ 	.byte	0x3f
	.zero		1


	//   ....[68]....
        /*0754*/ 	.word	0x00013460
        /*0758*/ 	.word	0x0000000c
        /*075c*/ 	.word	0x00022850
        /*0760*/ 	.short	0x010a
        /*0762*/ 	.byte	0x3f
	.zero		1


	//   ....[69]....
        /*0764*/ 	.word	0x000134c0
        /*0768*/ 	.word	0x0000000d
        /*076c*/ 	.word	0x00022830
        /*0770*/ 	.short	0x010a
        /*0772*/ 	.byte	0x3f
	.zero		1


	//   ....[70]....
        /*0774*/ 	.word	0x00013510
        /*0778*/ 	.word	0x000000b3
        /*077c*/ 	.word	0x00022850
        /*0780*/ 	.short	0x010a
        /*0782*/ 	.byte	0x3f
	.zero		1


	//   ....[71]....
        /*0784*/ 	.word	0x00013570
        /*0788*/ 	.word	0x00000000
        /*078c*/ 	.word	0x00022830
        /*0790*/ 	.short	0x010a
        /*0792*/ 	.byte	0x3f
	.zero		1


	//   ....[72]....
        /*0794*/ 	.word	0x000135c0
        /*0798*/ 	.word	0x00000008
        /*079c*/ 	.word	0x00022850
        /*07a0*/ 	.short	0x010a
        /*07a2*/ 	.byte	0x3f
	.zero		1


	//   ....[73]....
        /*07a4*/ 	.word	0x00013720
        /*07a8*/ 	.word	0x00000003
        /*07ac*/ 	.word	0x00022840
        /*07b0*/ 	.short	0x010a
        /*07b2*/ 	.byte	0x3f
	.zero		1


	//   ....[74]....
        /*07b4*/ 	.word	0x000140d0
        /*07b8*/ 	.word	0x00000003
        /*07bc*/ 	.word	0x00022820
        /*07c0*/ 	.short	0x010a
        /*07c2*/ 	.byte	0x3f
	.zero		1


	//   ....[75]....
        /*07c4*/ 	.word	0x00014130
        /*07c8*/ 	.word	0x00000003
        /*07cc*/ 	.word	0x00022860
        /*07d0*/ 	.short	0x010a
        /*07d2*/ 	.byte	0x3f
	.zero		1


	//   ....[76]....
        /*07d4*/ 	.word	0x00014190
        /*07d8*/ 	.word	0x00000003
        /*07dc*/ 	.word	0x00022848
        /*07e0*/ 	.short	0x010a
        /*07e2*/ 	.byte	0x3f
	.zero		1


	//   ....[77]....
        /*07e4*/ 	.word	0x000141f0
        /*07e8*/ 	.word	0x00000003
        /*07ec*/ 	.word	0x00022868
        /*07f0*/ 	.short	0x010a
        /*07f2*/ 	.byte	0x3f
	.zero		1


	//   ....[78]....
        /*07f4*/ 	.word	0x00014250
        /*07f8*/ 	.word	0x00000003
        /*07fc*/ 	.word	0x00022840
        /*0800*/ 	.short	0x010a
        /*0802*/ 	.byte	0x3f
	.zero		1


	//   ....[79]....
        /*0804*/ 	.word	0x000142b0
        /*0808*/ 	.word	0x00000003
        /*080c*/ 	.word	0x00022860
        /*0810*/ 	.short	0x010a
        /*0812*/ 	.byte	0x3f
	.zero		1


	//   ....[80]....
        /*0814*/ 	.word	0x00014310
        /*0818*/ 	.word	0x00000003
        /*081c*/ 	.word	0x00022848
        /*0820*/ 	.short	0x010a
        /*0822*/ 	.byte	0x3f
	.zero		1


	//   ....[81]....
        /*0824*/ 	.word	0x00014370
        /*0828*/ 	.word	0x00000003
        /*082c*/ 	.word	0x00022868
        /*0830*/ 	.short	0x010a
        /*0832*/ 	.byte	0x3f
	.zero		1


	//   ....[82]....
        /*0834*/ 	.word	0x000143c0
        /*0838*/ 	.word	0x00000002
        /*083c*/ 	.word	0x00022820
        /*0840*/ 	.short	0x010a
        /*0842*/ 	.byte	0x3f
	.zero		1


	//   ....[83]....
        /*0844*/ 	.word	0x00014560
        /*0848*/ 	.word	0x00000007
        /*084c*/ 	.word	0x00000000
        /*0850*/ 	.short	0x010a
        /*0852*/ 	.byte	0x3f
	.zero		1


	//   ....[84]....
        /*0854*/ 	.word	0x000145b0
        /*0858*/ 	.word	0x00000005
        /*085c*/ 	.word	0x00000000
        /*0860*/ 	.short	0x010a
        /*0862*/ 	.byte	0x3f
	.zero		1


	//   ....[85]....
        /*0864*/ 	.word	0x00014600
        /*0868*/ 	.word	0x00000005
        /*086c*/ 	.word	0x00000000
        /*0870*/ 	.short	0x010a
        /*0872*/ 	.byte	0x3f
	.zero		1


	//----- nvinfo : EIATTR_NUM_MBARRIERS
	.align		4
.L_1297:
        /*0874*/ 	.byte	0x03, 0x38
        /*0876*/ 	.short	0x0016


	//----- nvinfo : EIATTR_EXIT_INSTR_OFFSETS
	.align		4
        /*0878*/ 	.byte	0x04, 0x1c
        /*087a*/ 	.short	(.L_1299 - .L_1298)


	//   ....[0]....
.L_1298:
        /*087c*/ 	.word	0x000132e0


	//----- nvinfo : EIATTR_MAX_THREADS
	.align		4
.L_1299:
        /*0880*/ 	.byte	0x04, 0x05
        /*0882*/ 	.short	(.L_1301 - .L_1300)
.L_1300:
        /*0884*/ 	.word	0x00000180
        /*0888*/ 	.word	0x00000001
        /*088c*/ 	.word	0x00000001


	//----- nvinfo : EIATTR_CRS_STACK_SIZE
	.align		4
.L_1301:
        /*0890*/ 	.byte	0x04, 0x1e
        /*0892*/ 	.short	(.L_1303 - .L_1302)
.L_1302:
        /*0894*/ 	.word	0x00000000


	//----- nvinfo : EIATTR_CBANK_PARAM_SIZE
	.align		4
.L_1303:
        /*0898*/ 	.byte	0x03, 0x19
        /*089a*/ 	.short	0x0a70


	//----- nvinfo : EIATTR_PARAM_CBANK
	.align		4
        /*089c*/ 	.byte	0x04, 0x0a
        /*089e*/ 	.short	(.L_1305 - .L_1304)
	.align		4
.L_1304:
        /*08a0*/ 	.word	index@(.nv.constant0._ZN7cutlass13device_kernelIN5flash11enable_sm90INS1_16FlashAttnFwdSm90INS1_25CollectiveMainloopFwdSm90ILi2EN4cute5tupleIJNS5_1CILi1EEES8_S8_EEENS6_IJNS7_ILi128EEENS7_ILi96EEENS7_ILi64EEEEEELi256ENS_6half_tEfNS_4arch4Sm90ELb0ELb1ELb0ELb0ELb0ELb0ELb0ELb1ELb0ELb1ELb1ELb0EEENS1_21CollectiveEpilogueFwdINS6_IJSA_NS7_ILi256EEESB_EEES9_SE_SG_Li256ELb0ELb1ELb1ELb0EEENS1_19SingleTileSchedulerILb0ELb1ELb1ELi128EEEEEEEEEvNT_6ParamsE)
        /*08a4*/ 	.short	0x0210
        /*08a6*/ 	.short	0x0a70


	//----- nvinfo : EIATTR_SW_WAR
	.align		4
.L_1305:
        /*08a8*/ 	.byte	0x04, 0x36
        /*08aa*/ 	.short	(.L_1307 - .L_1306)
.L_1306:
        /*08ac*/ 	.word	0x00000008
.L_1307:


//--------------------- .nv.info._ZN7cutlass13device_kernelIN5flash11enable_sm90INS1_16FlashAttnFwdSm90INS1_25CollectiveMainloopFwdSm90ILi2EN4cute5tupleIJNS5_1CILi1EEES8_S8_EEENS6_IJNS7_ILi128EEENS7_ILi96EEENS7_ILi64EEEEEELi256ENS_6half_tEfNS_4arch4Sm90ELb0ELb1ELb0ELb0ELb0ELb0ELb1ELb1ELb0ELb1ELb1ELb0EEENS1_21CollectiveEpilogueFwdINS6_IJSA_NS7_ILi256EEESB_EEES9_SE_SG_Li256ELb0ELb1ELb1ELb0EEENS1_19SingleTileSchedulerILb0ELb1ELb1ELi128EEEEEEEEEvNT_6ParamsE --------------------------
	.section	.nv.info._ZN7cutlass13device_kernelIN5flash11enable_sm90INS1_16FlashAttnFwdSm90INS1_25CollectiveMainloopFwdSm90ILi2EN4cute5tupleIJNS5_1CILi1EEES8_S8_EEENS6_IJNS7_ILi128EEENS7_ILi96EEENS7_ILi64EEEEEELi256ENS_6half_tEfNS_4arch4Sm90ELb0ELb1ELb0ELb0ELb0ELb0ELb1ELb1ELb0ELb1ELb1ELb0EEENS1_21CollectiveEpilogueFwdINS6_IJSA_NS7_ILi256EEESB_EEES9_SE_SG_Li256ELb0ELb1ELb1ELb0EEENS1_19SingleTileSchedulerILb0ELb1ELb1ELi128EEEEEEEEEvNT_6ParamsE,"",@"SHT_CUDA_INFO"
	.sectionflags	@""
	.align	4


	//----- nvinfo : EIATTR_CUDA_API_VERSION
	.align		4
        /*0000*/ 	.byte	0x04, 0x37
        /*0002*/ 	.short	(.L_1309 - .L_1308)
.L_1308:
        /*0004*/ 	.word	0x00000082


	//----- nvinfo : EIATTR_KPARAM_INFO
	.align		4
.L_1309:
        /*0008*/ 	.byte	0x04, 0x17
        /*000a*/ 	.short	(.L_1311 - .L_1310)
.L_1310:
        /*000c*/ 	.word	0x00000000
        /*0010*/ 	.short	0x0000
        /*0012*/ 	.short	0x0070
        /*0014*/ 	.byte	0x00, 0xf0, 0x01, 0x2c


	//----- nvinfo : EIATTR_SPARSE_MMA_MASK
	.align		4
.L_1311:
        /*0018*/ 	.byte	0x03, 0x50
        /*001a*/ 	.short	0x0000


	//----- nvinfo : EIATTR_MAXREG_COUNT
	.align		4
        /*001c*/ 	.byte	0x03, 0x1b
        /*001e*/ 	.short	0x00a8


	//----- nvinfo : EIATTR_NUM_BARRIERS
	.align		4
        /*0020*/ 	.byte	0x02, 0x4c
        /*0022*/ 	.byte	0x10
	.zero		1


	//----- nvinfo : EIATTR_EXTERNS
	.align		4
        /*0024*/ 	.byte	0x04, 0x0f
        /*0026*/ 	.short	(.L_1313 - .L_1312)


	//   ....[0]....
	.align		4
.L_1312:
        /*0028*/ 	.word	index@(__assertfail)


	//----- nvinfo : EIATTR_ANNOTATIONS
	.align		4
.L_1313:
        /*002c*/ 	.byte	0x04, 0x55
        /*002e*/ 	.short	(.L_1315 - .L_1314)


	//   ....[0]....
.L_1314:
        /* <DEDUP_REMOVED lines=1275> */


	//----- nvinfo : EIATTR_MERCURY_ISA_VERSION
	.align		4
.L_1315:
        /*4fc8*/ 	.byte	0x03, 0x5f
        /*4fca*/ 	.short	0x0101


	//----- nvinfo : EIATTR_INT_WARP_WIDE_INSTR_OFFSETS
	.align		4
        /*4fcc*/ 	.byte	0x04, 0x31
        /*4fce*/ 	.short	(.L_1317 - .L_1316)


	//   ....[0]....
.L_1316:
        /*4fd0*/ 	.word	0x00000160


	//   ....[1]....
        /*4fd4*/ 	.word	0x000001a0


	//   ....[2]....
        /*4fd8*/ 	.word	0x00000210


	//   ....[3]....
        /*4fdc*/ 	.word	0x00000280


	//----- nvinfo : EIATTR_COOP_GROUP_MASK_REGIDS
	.align		4
.L_1317:
        /*4fe0*/ 	.byte	0x04, 0x29
        /*4fe2*/ 	.short	(.L_1319 - .L_1318)


	//   ....[0]....
.L_1318:
        /*4fe4*/ 	.word	0xffffffff


	//   ....[1]....
        /*4fe8*/ 	.word	0xffffffff


	//   ....[2]....
        /*4fec*/ 	.word	0xffffffff


	//   ....[3]....
        /*4ff0*/ 	.word	0xffffffff


	//   ....[4]....
        /*4ff4*/ 	.word	0xffffffff


	//   ....[5]....
        /*4ff8*/ 	.word	0xffffffff


	//   ....[6]....
        /*4ffc*/ 	.word	0xffffffff


	//   ....[7]....
        /*5000*/ 	.word	0xffffffff


	//   ....[8]....
        /*5004*/ 	.word	0xffffffff


	//   ....[9]....
        /*5008*/ 	.word	0xffffffff


	//   ....[10]....
        /*500c*/ 	.word	0xffffffff


	//   ....[11]....
        /*5010*/ 	.word	0xffffffff


	//   ....[12]....
        /*5014*/ 	.word	0xffffffff


	//   ....[13]....
        /*5018*/ 	.word	0xffffffff


	//   ....[14]....
        /*501c*/ 	.word	0xffffffff


	//   ....[15]....
        /*5020*/ 	.word	0xffffffff


	//   ....[16]....
        /*5024*/ 	.word	0xffffffff


	//   ....[17]....
        /*5028*/ 	.word	0xffffffff


	//   ....[18]....
        /*502c*/ 	.word	0xffffffff


	//   ....[19]....
        /*5030*/ 	.word	0xffffffff


	//   ....[20]....
        /*5034*/ 	.word	0xffffffff


	//   ....[21]....
        /*5038*/ 	.word	0xffffffff


	//   ....[22]....
        /*503c*/ 	.word	0xffffffff


	//   ....[23]....
        /*5040*/ 	.word	0xffffffff


	//   ....[24]....
        /*5044*/ 	.word	0xffffffff


	//   ....[25]....
        /*5048*/ 	.word	0xffffffff


	//   ....[26]....
        /*504c*/ 	.word	0xffffffff


	//   ....[27]....
        /*5050*/ 	.word	0xffffffff


	//   ....[28]....
        /*5054*/ 	.word	0xffffffff


	//   ....[29]....
        /*5058*/ 	.word	0xffffffff


	//   ....[30]....
        /*505c*/ 	.word	0xffffffff


	//   ....[31]....
        /*5060*/ 	.word	0xffffffff


	//   ....[32]....
        /*5064*/ 	.word	0xffffffff


	//   ....[33]....
        /*5068*/ 	.word	0xffffffff


	//   ....[34]....
        /*506c*/ 	.word	0xffffffff


	//   ....[35]....
        /*5070*/ 	.word	0xffffffff


	//   ....[36]....
        /*5074*/ 	.word	0xffffffff


	//   ....[37]....
        /*5078*/ 	.word	0xffffffff


	//   ....[38]....
        /*507c*/ 	.word	0xffffffff


	//   ....[39]....
        /*5080*/ 	.word	0xffffffff


	//   ....[40]....
        /*5084*/ 	.word	0xffffffff


	//   ....[41]....
        /*5088*/ 	.word	0xffffffff


	//   ....[42]....
        /*508c*/ 	.word	0xffffffff


	//   ....[43]....
        /*5090*/ 	.word	0xffffffff


	//   ....[44]....
        /*5094*/ 	.word	0xffffffff


	//   ....[45]....
        /*5098*/ 	.word	0xffffffff


	//   ....[46]....
        /*509c*/ 	.word	0xffffffff


	//   ....[47]....
        /*50a0*/ 	.word	0xffffffff


	//   ....[48]....
        /*50a4*/ 	.word	0xffffffff


	//   ....[49]....
        /*50a8*/ 	.word	0xffffffff


	//   ....[50]....
        /*50ac*/ 	.word	0xffffffff


	//   ....[51]....
        /*50b0*/ 	.word	0xffffffff


	//   ....[52]....
        /*50b4*/ 	.word	0xffffffff


	//   ....[53]....
        /*50b8*/ 	.word	0xffffffff


	//   ....[54]....
        /*50bc*/ 	.word	0xffffffff


	//   ....[55]....
        /*50c0*/ 	.word	0xffffffff


	//   ....[56]....
        /*50c4*/ 	.word	0xffffffff


	//   ....[57]....
        /*50c8*/ 	.word	0xffffffff


	//   ....[58]....
        /*50cc*/ 	.word	0xffffffff


	//   ....[59]....
        /*50d0*/ 	.word	0xffffffff


	//   ....[60]....
        /*50d4*/ 	.word	0xffffffff


	//   ....[61]....
        /*50d8*/ 	.word	0xffffffff


	//   ....[62]....
        /*50dc*/ 	.word	0xffffffff


	//   ....[63]....
        /*50e0*/ 	.word	0xffffffff


	//   ....[64]....
        /*50e4*/ 	.word	0xffffffff


	//   ....[65]....
        /*50e8*/ 	.word	0xffffffff


	//   ....[66]....
        /*50ec*/ 	.word	0xffffffff


	//   ....[67]....
        /*50f0*/ 	.word	0xffffffff


	//   ....[68]....
        /*50f4*/ 	.word	0xffffffff


	//   ....[69]....
        /*50f8*/ 	.word	0xffffffff


	//   ....[70]....
        /*50fc*/ 	.word	0xffffffff


	//   ....[71]....
        /*5100*/ 	.word	0x0500000f


	//   ....[72]....
        /*5104*/ 	.word	0x0500000f


	//   ....[73]....
        /*5108*/ 	.word	0x0500000f


	//   ....[74]....
        /*510c*/ 	.word	0x0500000f


	//   ....[75]....
        /*5110*/ 	.word	0x0500000f


	//   ....[76]....
        /*5114*/ 	.word	0x0500000f


	//   ....[77]....
        /*5118*/ 	.word	0x0500000f


	//   ....[78]....
        /*511c*/ 	.word	0x0500000f


	//   ....[79]....
        /*5120*/ 	.word	0x0500000f


	//   ....[80]....
        /*5124*/ 	.word	0x0500000f


	//   ....[81]....
        /*5128*/ 	.word	0x0500000f


	//   ....[82]....
        /*512c*/ 	.word	0x0500000f


	//   ....[83]....
        /*5130*/ 	.word	0x0500000f


	//   ....[84]....
        /*5134*/ 	.word	0x0500000f


	//   ....[85]....
        /*5138*/ 	.word	0x0500000f


	//   ....[86]....
        /*513c*/ 	.word	0x0500000f


	//   ....[87]....
        /*5140*/ 	.word	0x0500000f


	//   ....[88]....
        /*5144*/ 	.word	0x0500000f


	//   ....[89]....
        /*5148*/ 	.word	0x0500000f


	//   ....[90]....
        /*514c*/ 	.word	0x0500000f


	//   ....[91]....
        /*5150*/ 	.word	0x0500000f


	//   ....[92]....
        /*5154*/ 	.word	0x0500000f


	//   ....[93]....
        /*5158*/ 	.word	0x0500000f


	//   ....[94]....
        /*515c*/ 	.word	0x0500000f


	//   ....[95]....
        /*5160*/ 	.word	0x0500000f


	//   ....[96]....
        /*5164*/ 	.word	0x0500000f


	//   ....[97]....
        /*5168*/ 	.word	0x0500000f


	//   ....[98]....
        /*516c*/ 	.word	0x0500000f


	//   ....[99]....
        /*5170*/ 	.word	0x0500000f


	//   ....[100]....
        /*5174*/ 	.word	0x0500000f


	//   ....[101]....
        /*5178*/ 	.word	0x0500000f


	//   ....[102]....
        /*517c*/ 	.word	0x0500000f


	//   ....[103]....
        /*5180*/ 	.word	0x0500000f


	//   ....[104]....
        /*5184*/ 	.word	0x0500000f


	//   ....[105]....
        /*5188*/ 	.word	0xffffffff


	//   ....[106]....
        /*518c*/ 	.word	0xffffffff


	//   ....[107]....
        /*5190*/ 	.word	0xffffffff


	//   ....[108]....
        /*5194*/ 	.word	0xffffffff


	//   ....[109]....
        /*5198*/ 	.word	0xffffffff


	//   ....[110]....
        /*519c*/ 	.word	0xffffffff


	//----- nvinfo : EIATTR_COOP_GROUP_INSTR_OFFSETS
	.align		4
.L_1319:
        /*51a0*/ 	.byte	0x04, 0x28
        /*51a2*/ 	.short	(.L_1321 - .L_1320)


	//   ....[0]....
.L_1320:
        /*51a4*/ 	.word	0x000000a0


	//   ....[1]....
        /*51a8*/ 	.word	0x00000170


	//   ....[2]....
        /*51ac*/ 	.word	0x00000230


	//   ....[3]....
        /*51b0*/ 	.word	0x00000400


	//   ....[4]....
        /*51b4*/ 	.word	0x00000560


	//   ....[5]....
        /*51b8*/ 	.word	0x00000680


	//   ....[6]....
        /*51bc*/ 	.word	0x000007e0


	//   ....[7]....
        /*51c0*/ 	.word	0x00001b80


	//   ....[8]....
        /*51c4*/ 	.word	0x00003af0


	//   ....[9]....
        /*51c8*/ 	.word	0x00003d40


	//   ....[10]....
        /*51cc*/ 	.word	0x00005340


	//   ....[11]....
        /*51d0*/ 	.word	0x000053d0


	//   ....[12]....
        /*51d4*/ 	.word	0x00005740


	//   ....[13]....
        /*51d8*/ 	.word	0x00005760


	//   ....[14]....
        /*51dc*/ 	.word	0x0000aa50


	//   ....[15]....
        /*51e0*/ 	.word	0x0000aae0


	//   ....[16]....
        /*51e4*/ 	.word	0x0000ab60


	//   ....[17]....
        /*51e8*/ 	.word	0x0000ab80


	//   ....[18]....
        /*51ec*/ 	.word	0x00020d40


	//   ....[19]....
        /*51f0*/ 	.word	0x00020f50


	//   ....[20]....
        /*51f4*/ 	.word	0x00021f10


	//   ....[21]....
        /*51f8*/ 	.word	0x00021fd0


	//   ....[22]....
        /*51fc*/ 	.word	0x000221b0


	//   ....[23]....
        /*5200*/ 	.word	0x000221d0


	//   ....[24]....
        /*5204*/ 	.word	0x0002a590


	//   ....[25]....
        /*5208*/ 	.word	0x0002a5b0


	//   ....[26]....
        /*520c*/ 	.word	0x0002a610


	//   ....[27]....
        /*5210*/ 	.word	0x0002a650


	//   ....[28]....
        /*5214*/ 	.word	0x0002ba00


	//   ....[29]....
        /*5218*/ 	.word	0x0002ba30


	//   ....[30]....
        /*521c*/ 	.word	0x0002bc80


	//   ....[31]....
        /*5220*/ 	.word	0x0002bcd0


	//   ....[32]....
        /*5224*/ 	.word	0x0002bd00


	//   ....[33]....
        /*5228*/ 	.word	0x0002bd10


	//   ....[34]....
        /*522c*/ 	.word	0x0002cb40


	//   ....[35]....
        /*5230*/ 	.word	0x0002cb50


	//   ....[36]....
        /*5234*/ 	.word	0x0002dd10


	//   ....[37]....
        /*5238*/ 	.word	0x0002eba0


	//   ....[38]....
        /*523c*/ 	.word	0x0002f460


	//   ....[39]....
        /*5240*/ 	.word	0x0002f490


	//   ....[40]....
        /*5244*/ 	.word	0x0002f4c0


	//   ....[41]....
        /*5248*/ 	.word	0x0002f4e0


	//   ....[42]....
        /*524c*/ 	.word	0x0002f620


	//   ....[43]....
        /*5250*/ 	.word	0x0002f640


	//   ....[44]....
        /*5254*/ 	.word	0x0002f6e0


	//   ....[45]....
        /*5258*/ 	.word	0x0002f700


	//   ....[46]....
        /*525c*/ 	.word	0x0002f7a0


	//   ....[47]....
        /*5260*/ 	.word	0x0002f7b0


	//   ....[48]....
        /*5264*/ 	.word	0x0002f860


	//   ....[49]....
        /*5268*/ 	.word	0x0002f870


	//   ....[50]....
        /*526c*/ 	.word	0x0002f900


	//   ....[51]....
        /*5270*/ 	.word	0x0002f910


	//   ....[52]....
        /*5274*/ 	.word	0x0002f920


	//   ....[53]....
        /*5278*/ 	.word	0x0002f930


	//   ....[54]....
        /*527c*/ 	.word	0x00030070


	//   ....[55]....
        /*5280*/ 	.word	0x00030090


	//   ....[56]....
        /*5284*/ 	.word	0x000300c0


	//   ....[57]....
        /*5288*/ 	.word	0x00030190


	//   ....[58]....
        /*528c*/ 	.word	0x00030230


	//   ....[59]....
        /*5290*/ 	.word	0x00030240


	//   ....[60]....
        /*5294*/ 	.word	0x000302e0


	//   ....[61]....
        /*5298*/ 	.word	0x000302f0


	//   ....[62]....
        /*529c*/ 	.word	0x00030370


	//   ....[63]....
        /*52a0*/ 	.word	0x00030380


	//   ....[64]....
        /*52a4*/ 	.word	0x00030410


	//   ....[65]....
        /*52a8*/ 	.word	0x00030420


	//   ....[66]....
        /*52ac*/ 	.word	0x00030430


	//   ....[67]....
        /*52b0*/ 	.word	0x000304c0


	//   ....[68]....
        /*52b4*/ 	.word	0x000304d0


	//   ....[69]....
        /*52b8*/ 	.word	0x00030520


	//   ....[70]....
        /*52bc*/ 	.word	0x000327c0


	//   ....[71]....
        /*52c0*/ 	.word	0x00032d00


	//   ....[72]....
        /*52c4*/ 	.word	0x00032e70


	//   ....[73]....
        /*52c8*/ 	.word	0x00032ee0


	//   ....[74]....
        /*52cc*/ 	.word	0x00032f80


	//   ....[75]....
        /*52d0*/ 	.word	0x00033020


	//   ....[76]....
        /*52d4*/ 	.word	0x00033100


	//   ....[77]....
        /*52d8*/ 	.word	0x00033210


	//   ....[78]....
        /*52dc*/ 	.word	0x00033270


	//   ....[79]....
        /*52e0*/ 	.word	0x00033380


	//   ....[80]....
        /*52e4*/ 	.word	0x000333f0


	//   ....[81]....
        /*52e8*/ 	.word	0x00033500


	//   ....[82]....
        /*52ec*/ 	.word	0x00033560


	//   ....[83]....
        /*52f0*/ 	.word	0x00033680


	//   ....[84]....
        /*52f4*/ 	.word	0x000336e0


	//   ....[85]....
        /*52f8*/ 	.word	0x000337d0


	//   ....[86]....
        /*52fc*/ 	.word	0x00033840


	//   ....[87]....
        /*5300*/ 	.word	0x000338f0


	//   ....[88]....
        /*5304*/ 	.word	0x000339e0


	//   ....[89]....
        /*5308*/ 	.word	0x00033a90


	//   ....[90]....
        /*530c*/ 	.word	0x00033d30


	//   ....[91]....
        /*5310*/ 	.word	0x00033db0


	//   ....[92]....
        /*5314*/ 	.word	0x00033ee0


	//   ....[93]....
        /*5318*/ 	.word	0x00033f30


	//   ....[94]....
        /*531c*/ 	.word	0x00034050


	//   ....[95]....
        /*5320*/ 	.word	0x000340a0


	//   ....[96]....
        /*5324*/ 	.word	0x000341c0


	//   ....[97]....
        /*5328*/ 	.word	0x00034210


	//   ....[98]....
        /*532c*/ 	.word	0x000343a0


	//   ....[99]....
        /*5330*/ 	.word	0x000343f0


	//   ....[100]....
        /*5334*/ 	.word	0x00034480


	//   ....[101]....
        /*5338*/ 	.word	0x000344d0


	//   ....[102]....
        /*533c*/ 	.word	0x000345f0


	//   ....[103]....
        /*5340*/ 	.word	0x000346c0


	//   ....[104]....
        /*5344*/ 	.word	0x00034ad0


	//   ....[105]....
        /*5348*/ 	.word	0x00036e80


	//   ....[106]....
        /*534c*/ 	.word	0x00037170


	//   ....[107]....
        /*5350*/ 	.word	0x00038440


	//   ....[108]....
        /*5354*/ 	.word	0x00038480


	//   ....[109]....
        /*5358*/ 	.word	0x000384f0


	//   ....[110]....
        /*535c*/ 	.word	0x00038510


	//----- nvinfo : EIATTR_REG_RECONFIG
	.align		4
.L_1321:
        /*5360*/ 	.byte	0x01, 0x54
	.zero		2


	//----- nvinfo : EIATTR_SYSCALL_OFFSETS
	.align		4
        /*5364*/ 	.byte	0x04, 0x46
        /*5366*/ 	.short	(.L_1323 - .L_1322)


	//   ....[0]....
.L_1322:
        /*5368*/ 	.word	0x00001ec0


	//   ....[1]....
        /*536c*/ 	.word	0x0002e830


	//   ....[2]....
        /*5370*/ 	.word	0x0002e970


	//   ....[3]....
        /*5374*/ 	.word	0x0002ea60


	//   ....[4]....
        /*5378*/ 	.word	0x0002f100


	//   ....[5]....
        /*537c*/ 	.word	0x0002fc50


	//----- nvinfo : EIATTR_MBARRIER_INSTR_OFFSETS
	.align		4
.L_1323:
        /*5380*/ 	.byte	0x04, 0x39
        /*5382*/ 	.short	(.L_1325 - .L_1324)


	//   ....[0]....
.L_1324:
        /*5384*/ 	.word	0x000002a0
        /*5388*/ 	.word	0x000000ff
        /*538c*/ 	.word	0x00032400
        /*5390*/ 	.short	0x0100
        /*5392*/ 	.byte	0x08
	.zero		1


	//   ....[1]....
        /*5394*/ 	.word	0x000002b0
        /*5398*/ 	.word	0x000000ff
        /*539c*/ 	.word	0x00032410
        /*53a0*/ 	.short	0x0100
        /*53a2*/ 	.byte	0x08
	.zero		1


	//   ....[2]....
        /*53a4*/ 	.word	0x000002c0
        /*53a8*/ 	.word	0x000000ff
        /*53ac*/ 	.word	0x00032420
        /*53b0*/ 	.short	0x0100
        /*53b2*/ 	.byte	0x08
	.zero		1


	//   ....[3]....
        /*53b4*/ 	.word	0x000003b0
        /*53b8*/ 	.word	0x000000ff
        /*53bc*/ 	.word	0x00032430
        /*53c0*/ 	.short	0x0100
        /*53c2*/ 	.byte	0x08
	.zero		1


	//   ....[4]....
        /*53c4*/ 	.word	0x000003c0
        /*53c8*/ 	.word	0x000000ff
        /*53cc*/ 	.word	0x00032440
        /*53d0*/ 	.short	0x0100
        /*53d2*/ 	.byte	0x08
	.zero		1


	//   ....[5]....
        /*53d4*/ 	.word	0x000003d0
        /*53d8*/ 	.word	0x000000ff
        /*53dc*/ 	.word	0x00032438
        /*53e0*/ 	.short	0x0100
        /*53e2*/ 	.byte	0x08
	.zero		1


	//   ....[6]....
        /*53e4*/ 	.word	0x000003e0
        /*53e8*/ 	.word	0x000000ff
        /*53ec*/ 	.word	0x00032448
        /*53f0*/ 	.short	0x0100
        /*53f2*/ 	.byte	0x08
	.zero		1


	//   ....[7]....
        /*53f4*/ 	.word	0x00000510
        /*53f8*/ 	.word	0x000000ff
        /*53fc*/ 	.word	0x00032450
        /*5400*/ 	.short	0x0100
        /*5402*/ 	.byte	0x08
	.zero		1


	//   ....[8]....
        /*5404*/ 	.word	0x00000520
        /*5408*/ 	.word	0x000000ff
        /*540c*/ 	.word	0x00032460
        /*5410*/ 	.short	0x0100
        /*5412*/ 	.byte	0x08
	.zero		1


	//   ....[9]....
        /*5414*/ 	.word	0x00000530
        /*5418*/ 	.word	0x000000ff
        /*541c*/ 	.word	0x00032458
        /*5420*/ 	.short	0x0100
        /*5422*/ 	.byte	0x08
	.zero		1


	//   ....[10]....
        /*5424*/ 	.word	0x00000540
        /*5428*/ 	.word	0x000000ff
        /*542c*/ 	.word	0x00032468
        /*5430*/ 	.short	0x0100
        /*5432*/ 	.byte	0x08
	.zero		1


	//   ....[11]....
        /*5434*/ 	.word	0x00000630
        /*5438*/ 	.word	0x000000ff
        /*543c*/ 	.word	0x00032470
        /*5440*/ 	.short	0x0100
        /*5442*/ 	.byte	0x06
	.zero		1


	//   ....[12]....
        /*5444*/ 	.word	0x00000640
        /*5448*/ 	.word	0x000000ff
        /*544c*/ 	.word	0x00032480
        /*5450*/ 	.short	0x0100
        /*5452*/ 	.byte	0x06
	.zero		1


	//   ....[13]....
        /*5454*/ 	.word	0x00000650
        /*5458*/ 	.word	0x000000ff
        /*545c*/ 	.word	0x00032478
        /*5460*/ 	.short	0x0100
        /*5462*/ 	.byte	0x06
	.zero		1


	//   ....[14]....
        /*5464*/ 	.word	0x00000660
        /*5468*/ 	.word	0x000000ff
        /*546c*/ 	.word	0x00032488
        /*5470*/ 	.short	0x0100
        /*5472*/ 	.byte	0x06
	.zero		1


	//   ....[15]....
        /*5474*/ 	.word	0x00000790
        /*5478*/ 	.word	0x000000ff
        /*547c*/ 	.word	0x00032490
        /*5480*/ 	.short	0x0100
        /*5482*/ 	.byte	0x08
	.zero		1


	//   ....[16]....
        /*5484*/ 	.word	0x000007a0
        /*5488*/ 	.word	0x000000ff
        /*548c*/ 	.word	0x000324a0
        /*5490*/ 	.short	0x0100
        /*5492*/ 	.byte	0x08
	.zero		1


	//   ....[17]....
        /*5494*/ 	.word	0x000007b0
        /*5498*/ 	.word	0x000000ff
        /*549c*/ 	.word	0x00032498
        /*54a0*/ 	.short	0x0100
        /*54a2*/ 	.byte	0x08
	.zero		1


	//   ....[18]....
        /*54a4*/ 	.word	0x000007c0
        /*54a8*/ 	.word	0x000000ff
        /*54ac*/ 	.word	0x000324a8
        /*54b0*/ 	.short	0x0100
        /*54b2*/ 	.byte	0x08
	.zero		1


	//   ....[19]....
        /*54b4*/ 	.word	0x000008f0
        /*54b8*/ 	.word	0x000000ff
        /*54bc*/ 	.word	0x000324b0
        /*54c0*/ 	.short	0x0100
        /*54c2*/ 	.byte	0x08
	.zero		1


	//   ....[20]....
        /*54c4*/ 	.word	0x00000900
        /*54c8*/ 	.word	0x000000ff
        /*54cc*/ 	.word	0x000324c0
        /*54d0*/ 	.short	0x0100
        /*54d2*/ 	.byte	0x08
	.zero		1


	//   ....[21]....
        /*54d4*/ 	.word	0x00000910
        /*54d8*/ 	.word	0x000000ff
        /*54dc*/ 	.word	0x000324b8
        /*54e0*/ 	.short	0x0100
        /*54e2*/ 	.byte	0x08
	.zero		1


	//   ....[22]....
        /*54e4*/ 	.word	0x00000920
        /*54e8*/ 	.word	0x000000ff
        /*54ec*/ 	.word	0x000324c8
        /*54f0*/ 	.short	0x0100
        /*54f2*/ 	.byte	0x08
	.zero		1


	//   ....[23]....
        /*54f4*/ 	.word	0x000021c0
        /*54f8*/ 	.word	0x00000048
        /*54fc*/ 	.word	0x00032400
        /*5500*/ 	.short	0x010a
        /*5502*/ 	.byte	0x3f
	.zero		1


	//   ....[24]....
        /*5504*/ 	.word	0x00002600
        /*5508*/ 	.word	0x00000008
        /*550c*/ 	.word	0x00000000
        /*5510*/ 	.short	0x010a
        /*5512*/ 	.byte	0x3f
	.zero		1


	//   ....[25]....
        /*5514*/ 	.word	0x00002660
        /*5518*/ 	.word	0x00000008
        /*551c*/ 	.word	0x00000000
        /*5520*/ 	.short	0x010a
        /*5522*/ 	.byte	0x3f
	.zero		1


	//   ....[26]....
        /*5524*/ 	.word	0x00002a10
        /*5528*/ 	.word	0x00000048
        /*552c*/ 	.word	0x00032410
        /*5530*/ 	.short	0x010a
        /*5532*/ 	.byte	0x3f
	.zero		1


	//   ....[27]....
        /*5534*/ 	.word	0x00002b10
        /*5538*/ 	.word	0x00000008
        /*553c*/ 	.word	0x00000000
        /*5540*/ 	.short	0x010a
        /*5542*/ 	.byte	0x3f
	.zero		1


	//   ....[28]....
        /*5544*/ 	.word	0x00002b70
        /*5548*/ 	.word	0x00000008
        /*554c*/ 	.word	0x00000000
        /*5550*/ 	.short	0x010a
        /*5552*/ 	.byte	0x3f
	.zero		1


	//   ....[29]....
        /*5554*/ 	.word	0x00003870
        /*5558*/ 	.word	0x00000000
        /*555c*/ 	.word	0x00000000
        /*5560*/ 	.short	0x0101
        /*5562*/ 	.byte	0x3f
	.zero		1


	//   ....[30]....
        /*5564*/ 	.word	0x000089a0
        /*5568*/ 	.word	0x00000015
        /*556c*/ 	.word	0x00000000
        /*5570*/ 	.short	0x0101
        /*5572*/ 	.byte	0x3f
	.zero		1


	//   ....[31]....
        /*5574*/ 	.word	0x000090c0
        /*5578*/ 	.word	0x00000005
        /*557c*/ 	.word	0x00000000
        /*5580*/ 	.short	0x010a
        /*5582*/ 	.byte	0x3f
	.zero		1


	//   ....[32]....
        /*5584*/ 	.word	0x00009170
        /*5588*/ 	.word	0x00000000
        /*558c*/ 	.word	0x00000000
        /*5590*/ 	.short	0x010a
        /*5592*/ 	.byte	0x3f
	.zero		1


	//   ....[33]....
        /*5594*/ 	.word	0x000095a0
        /*5598*/ 	.word	0x00000000
        /*559c*/ 	.word	0x00000000
        /*55a0*/ 	.short	0x010a
        /*55a2*/ 	.byte	0x3f
	.zero		1


	//   ....[34]....
        /*55a4*/ 	.word	0x00009650
        /*55a8*/ 	.word	0x00000004
        /*55ac*/ 	.word	0x00000000
        /*55b0*/ 	.short	0x010a
        /*55b2*/ 	.byte	0x3f
	.zero		1


	//   ....[35]....
        /*55b4*/ 	.word	0x0000a3b0
        /*55b8*/ 	.word	0x00000000
        /*55bc*/ 	.word	0x00000000
        /*55c0*/ 	.short	0x0101
        /*55c2*/ 	.byte	0x3f
	.zero		1


	//   ....[36]....
        /*55c4*/ 	.word	0x0001f600
        /*55c8*/ 	.word	0x00000000
        /*55cc*/ 	.word	0x00000000
        /*55d0*/ 	.short	0x0101
        /*55d2*/ 	.byte	0x3f
	.zero		1


	//   ....[37]....
        /*55d4*/ 	.word	0x0001f810
        /*55d8*/ 	.word	0x00000002
        /*55dc*/ 	.word	0x00000000
        /*55e0*/ 	.short	0x010a
        /*55e2*/ 	.byte	0x3f
	.zero		1


	//   ....[38]....
        /*55e4*/ 	.word	0x0001f910
        /*55e8*/ 	.word	0x00000004
        /*55ec*/ 	.word	0x00000000
        /*55f0*/ 	.short	0x010a
        /*55f2*/ 	.byte	0x3f
	.zero		1


	//   ....[39]....
        /*55f4*/ 	.word	0x0001fd40
        /*55f8*/ 	.word	0x00000003
        /*55fc*/ 	.word	0x00000000
        /*5600*/ 	.short	0x010a
        /*5602*/ 	.byte	0x3f
	.zero		1


	//   ....[40]....
        /*5604*/ 	.word	0x0001fdf0
        /*5608*/ 	.word	0x00000004
        /*560c*/ 	.word	0x00000000
        /*5610*/ 	.short	0x010a
        /*5612*/ 	.byte	0x3f
	.zero		1


	//   ....[41]....
        /*5614*/ 	.word	0x00020ac0
        /*5618*/ 	.word	0x00000003
        /*561c*/ 	.word	0x00000000
        /*5620*/ 	.short	0x0101
        /*5622*/ 	.byte	0x3f
	.zero		1


	//   ....[42]....
        /*5624*/ 	.word	0x0002a120
        /*5628*/ 	.word	0x00000002
        /*562c*/ 	.word	0x00000000
        /*5630*/ 	.short	0x0101
        /*5632*/ 	.byte	0x3f
	.zero		1


	//   ....[43]....
        /*5634*/ 	.word	0x0002b5f0
        /*5638*/ 	.word	0x000000ff
        /*563c*/ 	.word	0x00000000
        /*5640*/ 	.short	0x0101
        /*5642*/ 	.byte	0x04
	.zero		1


	//   ....[44]....
        /*5644*/ 	.word	0x0002edd0
        /*5648*/ 	.word	0x000000ff
        /*564c*/ 	.word	0x00032440
        /*5650*/ 	.short	0x010a
        /*5652*/ 	.byte	0x26
	.zero		1


	//   ....[45]....
        /*5654*/ 	.word	0x0002fa60
        /*5658*/ 	.word	0x000000ff
        /*565c*/ 	.word	0x00032400
        /*5660*/ 	.short	0x0107
        /*5662*/ 	.byte	0x26
	.zero		1


	//   ....[46]....
        /*5664*/ 	.word	0x0002fae0
        /*5668*/ 	.word	0x000000ff
        /*566c*/ 	.word	0x00032400
        /*5670*/ 	.short	0x0101
        /*5672*/ 	.byte	0x26
	.zero		1


	//   ....[47]....
        /*5674*/ 	.word	0x000306d0
        /*5678*/ 	.word	0x000000ff
        /*567c*/ 	.word	0x00032410
        /*5680*/ 	.short	0x0107
        /*5682*/ 	.byte	0x26
	.zero		1


	//   ....[48]....
        /*5684*/ 	.word	0x00030730
        /*5688*/ 	.word	0x000000ff
        /*568c*/ 	.word	0x00032410
        /*5690*/ 	.short	0x0101
        /*5692*/ 	.byte	0x26
	.zero		1


	//   ....[49]....
        /*5694*/ 	.word	0x00030740
        /*5698*/ 	.word	0x000000ff
        /*569c*/ 	.word	0x00032420
        /*56a0*/ 	.short	0x010a
        /*56a2*/ 	.byte	0x26
	.zero		1


	//   ....[50]....
        /*56a4*/ 	.word	0x000307a0
        /*56a8*/ 	.word	0x000000ff
        /*56ac*/ 	.word	0x00032460
        /*56b0*/ 	.short	0x010a
        /*56b2*/ 	.byte	0x26
	.zero		1


	//   ....[51]....
        /*56b4*/ 	.word	0x00031020
        /*56b8*/ 	.word	0x000000ff
        /*56bc*/ 	.word	0x00032448
        /*56c0*/ 	.short	0x010a
        /*56c2*/ 	.byte	0x26
	.zero		1


	//   ....[52]....
        /*56c4*/ 	.word	0x000311f0
        /*56c8*/ 	.word	0x000000ff
        /*56cc*/ 	.word	0x00032468
        /*56d0*/ 	.short	0x010a
        /*56d2*/ 	.byte	0x26
	.zero		1


	//   ....[53]....
        /*56d4*/ 	.word	0x00031840
        /*56d8*/ 	.word	0x000000ff
        /*56dc*/ 	.word	0x00032440
        /*56e0*/ 	.short	0x010a
        /*56e2*/ 	.byte	0x26
	.zero		1


	//   ....[54]....
        /*56e4*/ 	.word	0x00031a20
        /*56e8*/ 	.word	0x000000ff
        /*56ec*/ 	.word	0x00032460
        /*56f0*/ 	.short	0x010a
        /*56f2*/ 	.byte	0x26
	.zero		1


	//   ....[55]....
        /*56f4*/ 	.word	0x000320a0
        /*56f8*/ 	.word	0x000000ff
        /*56fc*/ 	.word	0x00032448
        /*5700*/ 	.short	0x010a
        /*5702*/ 	.byte	0x26
	.zero		1


	//   ....[56]....
        /*5704*/ 	.word	0x00032280
        /*5708*/ 	.word	0x000000ff
        /*570c*/ 	.word	0x00032468
        /*5710*/ 	.short	0x010a
        /*5712*/ 	.byte	0x26
	.zero		1


	//   ....[57]....
        /*5714*/ 	.word	0x00032750
        /*5718*/ 	.word	0x00000002
        /*571c*/ 	.word	0x00032420
        /*5720*/ 	.short	0x010a
        /*5722*/ 	.byte	0x3f
	.zero		1


	//   ....[58]....
        /*5724*/ 	.word	0x000328d0
        /*5728*/ 	.word	0x00000008
        /*572c*/ 	.word	0x00000000
        /*5730*/ 	.short	0x010a
        /*5732*/ 	.byte	0x3f
	.zero		1


	//   ....[59]....
        /*5734*/ 	.word	0x00032940
        /*5738*/ 	.word	0x00000003
        /*573c*/ 	.word	0x00000000
        /*5740*/ 	.short	0x010a
        /*5742*/ 	.byte	0x3f
	.zero		1


	//   ....[60]....
        /*5744*/ 	.word	0x000329a0
        /*5748*/ 	.word	0x00000006
        /*574c*/ 	.word	0x00000000
        /*5750*/ 	.short	0x010a
        /*5752*/ 	.byte	0x3f
	.zero		1


	//   ....[61]....
        /*5754*/ 	.word	0x000329d0
        /*5758*/ 	.word	0x00000003
        /*575c*/ 	.word	0x00000000
        /*5760*/ 	.short	0x010a
        /*5762*/ 	.byte	0x3f
	.zero		1


	//   ....[62]....
        /*5764*/ 	.word	0x00032a30
        /*5768*/ 	.word	0x00000048
        /*576c*/ 	.word	0x00032400
        /*5770*/ 	.short	0x010a
        /*5772*/ 	.byte	0x3f
	.zero		1


	//   ....[63]....
        /*5774*/ 	.word	0x00032a80
        /*5778*/ 	.word	0x00000008
        /*577c*/ 	.word	0x00000000
        /*5780*/ 	.short	0x010a
        /*5782*/ 	.byte	0x3f
	.zero		1


	//   ....[64]....
        /*5784*/ 	.word	0x00032ad0
        /*5788*/ 	.word	0x00000048
        /*578c*/ 	.word	0x00032410
        /*5790*/ 	.short	0x010a
        /*5792*/ 	.byte	0x3f
	.zero		1


	//   ....[65]....
        /*5794*/ 	.word	0x00032b20
        /*5798*/ 	.word	0x00000008
        /*579c*/ 	.word	0x00000000
        /*57a0*/ 	.short	0x010a
        /*57a2*/ 	.byte	0x3f
	.zero		1


	//   ....[66]....
        /*57a4*/ 	.word	0x00032b70
        /*57a8*/ 	.word	0x00000000
        /*57ac*/ 	.word	0x00000000
        /*57b0*/ 	.short	0x010a
        /*57b2*/ 	.byte	0x3f
	.zero		1


	//   ....[67]....
        /*57b4*/ 	.word	0x00032bc0
        /*57b8*/ 	.word	0x00000004
        /*57bc*/ 	.word	0x00000000
        /*57c0*/ 	.short	0x010a
        /*57c2*/ 	.byte	0x3f
	.zero		1


	//   ....[68]....
        /*57c4*/ 	.word	0x00032c10
        /*57c8*/ 	.word	0x00000004
        /*57cc*/ 	.word	0x00000000
        /*57d0*/ 	.short	0x010a
        /*57d2*/ 	.byte	0x3f
	.zero		1


	//   ....[69]....
        /*57d4*/ 	.word	0x00032c60
        /*57d8*/ 	.word	0x00000004
        /*57dc*/ 	.word	0x00000000
        /*57e0*/ 	.short	0x010a
        /*57e2*/ 	.byte	0x3f
	.zero		1


	//   ....[70]....
        /*57e4*/ 	.word	0x00032dc0
        /*57e8*/ 	.word	0x00000003
        /*57ec*/ 	.word	0x00032440
        /*57f0*/ 	.short	0x010a
        /*57f2*/ 	.byte	0x3f
	.zero		1


	//   ....[71]....
        /*57f4*/ 	.word	0x00034700
        /*57f8*/ 	.word	0x00000003
        /*57fc*/ 	.word	0x00032420
        /*5800*/ 	.short	0x010a
        /*5802*/ 	.byte	0x3f
	.zero		1


	//   ....[72]....
        /*5804*/ 	.word	0x00034760
        /*5808*/ 	.word	0x00000003
        /*580c*/ 	.word	0x00032460
        /*5810*/ 	.short	0x010a
        /*5812*/ 	.byte	0x3f
	.zero		1


	//   ....[73]....
        /*5814*/ 	.word	0x000347c0
        /*5818*/ 	.word	0x00000003
        /*581c*/ 	.word	0x00032448
        /*5820*/ 	.short	0x010a
        /*5822*/ 	.byte	0x3f
	.zero		1


	//   ....[74]....
        /*5824*/ 	.word	0x00034820
        /*5828*/ 	.word	0x00000003
        /*582c*/ 	.word	0x00032468
        /*5830*/ 	.short	0x010a
        /*5832*/ 	.byte	0x3f
	.zero		1


	//   ....[75]....
        /*5834*/ 	.word	0x00034880
        /*5838*/ 	.word	0x00000003
        /*583c*/ 	.word	0x00032440
        /*5840*/ 	.short	0x010a
        /*5842*/ 	.byte	0x3f
	.zero		1


	//   ....[76]....
        /*5844*/ 	.word	0x000348e0
        /*5848*/ 	.word	0x00000003
        /*584c*/ 	.word	0x00032460
        /*5850*/ 	.short	0x010a
        /*5852*/ 	.byte	0x3f
	.zero		1


	//   ....[77]....
        /*5854*/ 	.word	0x00034940
        /*5858*/ 	.word	0x00000003
        /*585c*/ 	.word	0x00032448
        /*5860*/ 	.short	0x010a
        /*5862*/ 	.byte	0x3f
	.zero		1


	//   ....[78]....
        /*5864*/ 	.word	0x000349a0
        /*5868*/ 	.word	0x00000003
        /*586c*/ 	.word	0x00032468
        /*5870*/ 	.short	0x010a
        /*5872*/ 	.byte	0x3f
	.zero		1


	//   ....[79]....
        /*5874*/ 	.word	0x000349f0
        /*5878*/ 	.word	0x00000002
        /*587c*/ 	.word	0x00032420
        /*5880*/ 	.short	0x010a
        /*5882*/ 	.byte	0x3f
	.zero		1


	//   ....[80]....
        /*5884*/ 	.word	0x00034b90
        /*5888*/ 	.word	0x00000008
        /*588c*/ 	.word	0x00000000
        /*5890*/ 	.short	0x010a
        /*5892*/ 	.byte	0x3f
	.zero		1


	//   ....[81]....
        /*5894*/ 	.word	0x00034be0
        /*5898*/ 	.word	0x00000003
        /*589c*/ 	.word	0x00000000
        /*58a0*/ 	.short	0x010a
        /*58a2*/ 	.byte	0x3f
	.zero		1


	//   ....[82]....
        /*58a4*/ 	.word	0x00034c30
        /*58a8*/ 	.word	0x00000006
        /*58ac*/ 	.word	0x00000000
        /*58b0*/ 	.short	0x010a
        /*58b2*/ 	.byte	0x3f
	.zero		1


	//   ....[83]....
        /*58b4*/ 	.word	0x00034ff0
        /*58b8*/ 	.word	0x0000000c
        /*58bc*/ 	.word	0x00000000
        /*58c0*/ 	.short	0x010a
        /*58c2*/ 	.byte	0x3f
	.zero		1


	//   ....[84]....
        /*58c4*/ 	.word	0x00035130
        /*58c8*/ 	.word	0x0000000a
        /*58cc*/ 	.word	0x00000000
        /*58d0*/ 	.short	0x010a
        /*58d2*/ 	.byte	0x3f
	.zero		1


	//   ....[85]....
        /*58d4*/ 	.word	0x00035790
        /*58d8*/ 	.word	0x0000000e
        /*58dc*/ 	.word	0x00000000
        /*58e0*/ 	.short	0x010a
        /*58e2*/ 	.byte	0x3f
	.zero		1


	//   ....[86]....
        /*58e4*/ 	.word	0x000358d0
        /*58e8*/ 	.word	0x0000000a
        /*58ec*/ 	.word	0x00000000
        /*58f0*/ 	.short	0x010a
        /*58f2*/ 	.byte	0x3f
	.zero		1


	//   ....[87]....
        /*58f4*/ 	.word	0x00036a30
        /*58f8*/ 	.word	0x00000006
        /*58fc*/ 	.word	0x00000000
        /*5900*/ 	.short	0x0101
        /*5902*/ 	.byte	0x3f
	.zero		1


	//   ....[88]....
        /*5904*/ 	.word	0x000501b0
        /*5908*/ 	.word	0x00000004
        /*590c*/ 	.word	0x00000000
        /*5910*/ 	.short	0x0101
        /*5912*/ 	.byte	0x3f
	.zero		1


	//   ....[89]....
        /*5914*/ 	.word	0x000501e0
        /*5918*/ 	.word	0x0000000a
        /*591c*/ 	.word	0x00000000
        /*5920*/ 	.short	0x010a
        /*5922*/ 	.byte	0x3f
	.zero		1


	//   ....[90]....
        /*5924*/ 	.word	0x00050230
        /*5928*/ 	.word	0x0000000a
        /*592c*/ 	.word	0x00000000
        /*5930*/ 	.short	0x010a
        /*5932*/ 	.byte	0x3f
	.zero		1


	//----- nvinfo : EIATTR_NUM_MBARRIERS
	.align		4
.L_1325:
        /*5934*/ 	.byte	0x03, 0x38
        /*5936*/ 	.short	0x0017


	//----- nvinfo : EIATTR_EXIT_INSTR_OFFSETS
	.align		4
        /*5938*/ 	.byte	0x04, 0x1c
        /*593a*/ 	.short	(.L_1327 - .L_1326)


	//   ....[0]....
.L_1326:
        /*593c*/ 	.word	0x00032a20


	//----- nvinfo : EIATTR_MAX_THREADS
	.align		4
.L_1327:
        /*5940*/ 	.byte	0x04, 0x05
        /*5942*/ 	.short	(.L_1329 - .L_1328)
.L_1328:
        /*5944*/ 	.word	0x00000180
        /*5948*/ 	.word	0x00000001
        /*594c*/ 	.word	0x00000001


	//----- nvinfo : EIATTR_CRS_STACK_SIZE
	.align		4
.L_1329:
        /*5950*/ 	.byte	0x04, 0x1e
        /*5952*/ 	.short	(.L_1331 - .L_1330)
.L_1330:
        /*5954*/ 	.word	0x00000000


	//----- nvinfo : EIATTR_CBANK_PARAM_SIZE
	.align		4
.L_1331:
        /*5958*/ 	.byte	0x03, 0x19
        /*595a*/ 	.short	0x0b70


	//----- nvinfo : EIATTR_PARAM_CBANK
	.align		4
        /*595c*/ 	.byte	0x04, 0x0a
        /*595e*/ 	.short	(.L_1333 - .L_1332)
	.align		4
.L_1332:
        /*5960*/ 	.word	index@(.nv.constant0._ZN7cutlass13device_kernelIN5flash11enable_sm90INS1_16FlashAttnFwdSm90INS1_25CollectiveMainloopFwdSm90ILi2EN4cute5tupleIJNS5_1CILi1EEES8_S8_EEENS6_IJNS7_ILi128EEENS7_ILi96EEENS7_ILi64EEEEEELi256ENS_6half_tEfNS_4arch4Sm90ELb0ELb1ELb0ELb0ELb0ELb0ELb1ELb1ELb0ELb1ELb1ELb0EEENS1_21CollectiveEpilogueFwdINS6_IJSA_NS7_ILi256EEESB_EEES9_SE_SG_Li256ELb0ELb1ELb1ELb0EEENS1_19SingleTileSchedulerILb0ELb1ELb1ELi128EEEEEEEEEvNT_6ParamsE)
        /*5964*/ 	.short	0x0210
        /*5966*/ 	.short	0x0b70


	//----- nvinfo : EIATTR_SW_WAR
	.align		4
.L_1333:
        /*5968*/ 	.byte	0x04, 0x36
        /*596a*/ 	.short	(.L_1335 - .L_1334)
.L_1334:
        /*596c*/ 	.word	0x00000008
.L_1335:


//--------------------- .nv.info._ZN7cutlass13device_kernelIN5flash11enable_sm90INS1_16FlashAttnFwdSm90INS1_25CollectiveMainloopFwdSm90ILi2EN4cute5tupleIJNS5_1CILi1EEES8_S8_EEENS6_IJNS7_ILi128EEENS7_ILi96EEENS7_ILi64EEEEEELi256ENS_6half_tEfNS_4arch4Sm90ELb0ELb1ELb0ELb1ELb0ELb0ELb0ELb1ELb0ELb1ELb1ELb0EEENS1_21CollectiveEpilogueFwdINS6_IJSA_NS7_ILi256EEESB_EEES9_SE_SG_Li256ELb1ELb1ELb1ELb0EEENS1_36VarlenDynamicPersistentTileSchedulerILi128ELi96ELi256ELi128ELb1ELb1ELb1ELb1ELb0ELb1EEEEEEEEEvNT_6ParamsE --------------------------
	.section	.nv.info._ZN7cutlass13device_kernelIN5flash11enable_sm90INS1_16FlashAttnFwdSm90INS1_25CollectiveMainloopFwdSm90ILi2EN4cute5tupleIJNS5_1CILi1EEES8_S8_EEENS6_IJNS7_ILi128EEENS7_ILi96EEENS7_ILi64EEEEEELi256ENS_6half_tEfNS_4arch4Sm90ELb0ELb1ELb0ELb1ELb0ELb0ELb0ELb1ELb0ELb1ELb1ELb0EEENS1_21CollectiveEpilogueFwdINS6_IJSA_NS7_ILi256EEESB_EEES9_SE_SG_Li256ELb1ELb1ELb1ELb0EEENS1_36VarlenDynamicPersistentTileSchedulerILi128ELi96ELi256ELi128ELb1ELb1ELb1ELb1ELb0ELb1EEEEEEEEEvNT_6ParamsE,"",@"SHT_CUDA_INFO"
	.sectionflags	@""
	.align	4


	//----- nvinfo : EIATTR_CUDA_API_VERSION
	.align		4
        /*0000*/ 	.byte	0x04, 0x37
        /*0002*/ 	.short	(.L_1337 - .L_1336)
.L_1336:
        /*0004*/ 	.word	0x00000082


	//----- nvinfo : EIATTR_KPARAM_INFO
	.align		4
.L_1337:
        /*0008*/ 	.byte	0x04, 0x17
        /*000a*/ 	.short	(.L_1339 - .L_1338)
.L_1338:
        /*000c*/ 	.word	0x00000000
        /*0010*/ 	.short	0x0000
        /*0012*/ 	.short	0x0070
        /*0014*/ 	.byte	0x00, 0xf0, 0x01, 0x2a


	//----- nvinfo : EIATTR_SPARSE_MMA_MASK
	.align		4
.L_1339:
        /*0018*/ 	.byte	0x03, 0x50
        /*001a*/ 	.short	0x0000


	//----- nvinfo : EIATTR_MAXREG_COUNT
	.align		4
        /*001c*/ 	.byte	0x03, 0x1b
        /*001e*/ 	.short	0x00a8


	//----- nvinfo : EIATTR_NUM_BARRIERS
	.align		4
        /*0020*/ 	.byte	0x02, 0x4c
        /*0022*/ 	.byte	0x10
	.zero		1


	//----- nvinfo : EIATTR_EXTERNS
	.align		4
        /*0024*/ 	.byte	0x04, 0x0f
        /*0026*/ 	.short	(.L_1341 - .L_1340)


	//   ....[0]....
	.align		4
.L_1340:
        /*0028*/ 	.word	index@(__assertfail)


	//----- nvinfo : EIATTR_ANNOTATIONS
	.align		4
.L_1341:
        /*002c*/ 	.byte	0x04, 0x55
        /*002e*/ 	.short	(.L_1343 - .L_1342)


	//   ....[0]....
.L_1342:
        /* <DEDUP_REMOVED lines=70> */


	//----- nvinfo : EIATTR_MERCURY_ISA_VERSION
	.align		4
.L_1343:
        /*0480*/ 	.byte	0x03, 0x5f
        /*0482*/ 	.short	0x0101


	//----- nvinfo : EIATTR_UNUSED_LOAD_BYTE_OFFSET
	.align		4
        /*0484*/ 	.byte	0x04, 0x44
        /*0486*/ 	.short	(.L_1345 - .L_1344)


	//   ....[0]....
.L_1344:
        /*0488*/ 	.word	0x00000a30
        /*048c*/ 	.word	0x0000fff0


	//   ....[1]....
        /*0490*/ 	.word	0x0000d880
        /*0494*/ 	.word	0x0000fff0


	//----- nvinfo : EIATTR_INT_WARP_WIDE_INSTR_OFFSETS
	.align		4
.L_1345:
        /*0498*/ 	.byte	0x04, 0x31
        /*049a*/ 	.short	(.L_1347 - .L_1346)


	//   ....[0]....
.L_1346:
        /*049c*/ 	.word	0x00000130


	//   ....[1]....
        /*04a0*/ 	.word	0x00000170


	//   ....[2]....
        /*04a4*/ 	.word	0x000001e0


	//   ....[3]....
        /*04a8*/ 	.word	0x00004890


	//   ....[4]....
        /*04ac*/ 	.word	0x00013c80


	//   ....[5]....
        /*04b0*/ 	.word	0x00013d10


	//   ....[6]....
        /*04b4*/ 	.word	0x00017990


	//   ....[7]....
        /*04b8*/ 	.word	0x00017a20


	//----- nvinfo : EIATTR_COOP_GROUP_MASK_REGIDS
	.align		4
.L_1347:
        /*04bc*/ 	.byte	0x04, 0x29
        /*04be*/ 	.short	(.L_1349 - .L_1348)


	//   ....[0]....
.L_1348:
        /*04c0*/ 	.word	0xffffffff


	//   ....[1]....
        /*04c4*/ 	.word	0xffffffff


	//   ....[2]....
        /*04c8*/ 	.word	0xffffffff


	//   ....[3]....
        /*04cc*/ 	.word	0xffffffff


	//   ....[4]....
        /*04d0*/ 	.word	0xffffffff


	//   ....[5]....
        /*04d4*/ 	.word	0xffffffff


	//   ....[6]....
        /*04d8*/ 	.word	0xffffffff


	//   ....[7]....
        /*04dc*/ 	.word	0xffffffff


	//   ....[8]....
        /*04e0*/ 	.word	0xffffffff


	//   ....[9]....
        /*04e4*/ 	.word	0xffffffff


	//   ....[10]....
        /*04e8*/ 	.word	0xffffffff


	//   ....[11]....
        /*04ec*/ 	.word	0xffffffff


	//   ....[12]....
        /*04f0*/ 	.word	0xffffffff


	//   ....[13]....
        /*04f4*/ 	.word	0xffffffff


	//   ....[14]....
        /*04f8*/ 	.word	0xffffffff


	//   ....[15]....
        /*04fc*/ 	.word	0xffffffff


	//   ....[16]....
        /*0500*/ 	.word	0xffffffff


	//   ....[17]....
        /*0504*/ 	.word	0xffffffff


	//   ....[18]....
        /*0508*/ 	.word	0xffffffff


	//   ....[19]....
        /*050c*/ 	.word	0xffffffff


	//   ....[20]....
        /*0510*/ 	.word	0xffffffff


	//   ....[21]....
        /*0514*/ 	.word	0xffffffff


	//   ....[22]....
        /*0518*/ 	.word	0xffffffff


	//   ....[23]....
        /*051c*/ 	.word	0xffffffff


	//   ....[24]....
        /*0520*/ 	.word	0xffffffff


	//   ....[25]....
        /*0524*/ 	.word	0xffffffff


	//   ....[26]....
        /*0528*/ 	.word	0xffffffff


	//   ....[27]....
        /*052c*/ 	.word	0xffffffff


	//   ....[28]....
        /*0530*/ 	.word	0xffffffff


	//   ....[29]....
        /*0534*/ 	.word	0xffffffff


	//   ....[30]....
        /*0538*/ 	.word	0xffffffff


	//   ....[31]....
        /*053c*/ 	.word	0xffffffff


	//   ....[32]....
        /*0540*/ 	.word	0xffffffff


	//   ....[33]....
        /*0544*/ 	.word	0xffffffff


	//   ....[34]....
        /*0548*/ 	.word	0xffffffff


	//   ....[35]....
        /*054c*/ 	.word	0xffffffff


	//   ....[36]....
        /*0550*/ 	.word	0xffffffff


	//   ....[37]....
        /*0554*/ 	.word	0xffffffff


	//   ....[38]....
        /*0558*/ 	.word	0xffffffff


	//   ....[39]....
        /*055c*/ 	.word	0xffffffff


	//   ....[40]....
        /*0560*/ 	.word	0xffffffff


	//   ....[41]....
        /*0564*/ 	.word	0xffffffff


	//   ....[42]....
        /*0568*/ 	.word	0xffffffff


	//   ....[43]....
        /*056c*/ 	.word	0xffffffff


	//   ....[44]....
        /*0570*/ 	.word	0xffffffff


	//   ....[45]....
        /*0574*/ 	.word	0xffffffff


	//   ....[46]....
        /*0578*/ 	.word	0xffffffff


	//   ....[47]....
        /*057c*/ 	.word	0xffffffff


	//   ....[48]....
        /*0580*/ 	.word	0xffffffff


	//   ....[49]....
        /*0584*/ 	.word	0xffffffff


	//   ....[50]....
        /*0588*/ 	.word	0xffffffff


	//   ....[51]....
        /*058c*/ 	.word	0xffffffff


	//   ....[52]....
        /*0590*/ 	.word	0xffffffff


	//   ....[53]....
        /*0594*/ 	.word	0xffffffff


	//   ....[54]....
        /*0598*/ 	.word	0xffffffff


	//   ....[55]....
        /*059c*/ 	.word	0xffffffff


	//   ....[56]....
        /*05a0*/ 	.word	0xffffffff


	//   ....[57]....
        /*05a4*/ 	.word	0xffffffff


	//   ....[58]....
        /*05a8*/ 	.word	0xffffffff


	//   ....[59]....
        /*05ac*/ 	.word	0xffffffff


	//   ....[60]....
        /*05b0*/ 	.word	0xffffffff


	//   ....[61]....
        /*05b4*/ 	.word	0xffffffff


	//   ....[62]....
        /*05b8*/ 	.word	0xffffffff


	//   ....[63]....
        /*05bc*/ 	.word	0xffffffff


	//   ....[64]....
        /*05c0*/ 	.word	0xffffffff


	//   ....[65]....
        /*05c4*/ 	.word	0xffffffff


	//   ....[66]....
        /*05c8*/ 	.word	0xffffffff


	//   ....[67]....
        /*05cc*/ 	.word	0xffffffff


	//   ....[68]....
        /*05d0*/ 	.word	0xffffffff


	//   ....[69]....
        /*05d4*/ 	.word	0xffffffff


	//   ....[70]....
        /*05d8*/ 	.word	0xffffffff


	//   ....[71]....
        /*05dc*/ 	.word	0xffffffff


	//   ....[72]....
        /*05e0*/ 	.word	0xffffffff


	//   ....[73]....
        /*05e4*/ 	.word	0xffffffff


	//   ....[74]....
        /*05e8*/ 	.word	0xffffffff


	//   ....[75]....
        /*05ec*/ 	.word	0xffffffff


	//   ....[76]....
        /*05f0*/ 	.word	0xffffffff


	//   ....[77]....
        /*05f4*/ 	.word	0xffffffff


	//   ....[78]....
        /*05f8*/ 	.word	0xffffffff


	//   ....[79]....
        /*05fc*/ 	.word	0xffffffff


	//   ....[80]....
        /*0600*/ 	.word	0xffffffff


	//   ....[81]....
        /*0604*/ 	.word	0xffffffff


	//   ....[82]....
        /*0608*/ 	.word	0xffffffff


	//   ....[83]....
        /*060c*/ 	.word	0xffffffff


	//   ....[84]....
        /*0610*/ 	.word	0xffffffff


	//   ....[85]....
        /*0614*/ 	.word	0xffffffff


	//   ....[86]....
        /*0618*/ 	.word	0xffffffff


	//   ....[87]....
        /*061c*/ 	.word	0xffffffff


	//   ....[88]....
        /*0620*/ 	.word	0xffffffff


	//   ....[89]....
        /*0624*/ 	.word	0xffffffff


	//   ....[90]....
        /*0628*/ 	.word	0xffffffff


	//   ....[91]....
        /*062c*/ 	.word	0xffffffff


	//   ....[92]....
        /*0630*/ 	.word	0xffffffff


	//   ....[93]....
        /*0634*/ 	.word	0xffffffff


	//   ....[94]....
        /*0638*/ 	.word	0xffffffff


	//   ....[95]....
        /*063c*/ 	.word	0xffffffff


	//   ....[96]....
        /*0640*/ 	.word	0xffffffff


	//   ....[97]....
        /*0644*/ 	.word	0xffffffff


	//   ....[98]....
        /*0648*/ 	.word	0xffffffff


	//   ....[99]....
        /*064c*/ 	.word	0xffffffff


	//   ....[100]....
        /*0650*/ 	.word	0xffffffff


	//   ....[101]....
        /*0654*/ 	.word	0xffffffff


	//   ....[102]....
        /*0658*/ 	.word	0xffffffff


	//   ....[103]....
        /*065c*/ 	.word	0xffffffff


	//   ....[104]....
        /*0660*/ 	.word	0xffffffff


	//   ....[105]....
        /*0664*/ 	.word	0xffffffff


	//   ....[106]....
        /*0668*/ 	.word	0xffffffff


	//   ....[107]....
        /*066c*/ 	.word	0xffffffff


	//   ....[108]....
        /*0670*/ 	.word	0xffffffff


	//   ....[109]....
        /*0674*/ 	.word	0xffffffff


	//   ....[110]....
        /*0678*/ 	.word	0xffffffff


	//   ....[111]....
        /*067c*/ 	.word	0x0500000f


	//   ....[112]....
        /*0680*/ 	.word	0x0500000f


	//   ....[113]....
        /*0684*/ 	.word	0x0500000f


	//   ....[114]....
        /*0688*/ 	.word	0x0500000f


	//   ....[115]....
        /*068c*/ 	.word	0x0500000f


	//   ....[116]....
        /*0690*/ 	.word	0x0500000f


	//   ....[117]....
        /*0694*/ 	.word	0x0500000f


	//   ....[118]....
        /*0698*/ 	.word	0x0500000f


	//   ....[119]....
        /*069c*/ 	.word	0x0500000f


	//   ....[120]....
        /*06a0*/ 	.word	0x0500000f


	//   ....[121]....
        /*06a4*/ 	.word	0x0500000f


	//   ....[122]....
        /*06a8*/ 	.word	0x0500000f


	//   ....[123]....
        /*06ac*/ 	.word	0x0500000f


	//   ....[124]....
        /*06b0*/ 	.word	0x0500000f


	//   ....[125]....
        /*06b4*/ 	.word	0x0500000f


	//   ....[126]....
        /*06b8*/ 	.word	0x0500000f


	//   ....[127]....
        /*06bc*/ 	.word	0x0500000f


	//   ....[128]....
        /*06c0*/ 	.word	0x0500000f


	//   ....[129]....
        /*06c4*/ 	.word	0x0500000f


	//   ....[130]....
        /*06c8*/ 	.word	0x0500000f


	//   ....[131]....
        /*06cc*/ 	.word	0x0500000f


	//   ....[132]....
        /*06d0*/ 	.word	0x0500000f


	//   ....[133]....
        /*06d4*/ 	.word	0x0500000f


	//   ....[134]....
        /*06d8*/ 	.word	0x0500000f


	//   ....[135]....
        /*06dc*/ 	.word	0x0500000f


	//   ....[136]....
        /*06e0*/ 	.word	0x0500000f


	//   ....[137]....
        /*06e4*/ 	.word	0x0500000f


	//   ....[138]....
        /*06e8*/ 	.word	0x0500000f


	//   ....[139]....
        /*06ec*/ 	.word	0x0500000f


	//   ....[140]....
        /*06f0*/ 	.word	0x0500000f


	//   ....[141]....
        /*06f4*/ 	.word	0x0500000f


	//   ....[142]....
        /*06f8*/ 	.word	0x0500000f


	//   ....[143]....
        /*06fc*/ 	.word	0x0500000f


	//   ....[144]....
        /*0700*/ 	.word	0x0500000f


	//   ....[145]....
        /*0704*/ 	.word	0x0500000f


	//   ....[146]....
        /*0708*/ 	.word	0x0500000f


	//----- nvinfo : EIATTR_COOP_GROUP_INSTR_OFFSETS
	.align		4
.L_1349:
        /*070c*/ 	.byte	0x04, 0x28
        /*070e*/ 	.short	(.L_1351 - .L_1350)


	//   ....[0]....
.L_1350:
        /*0710*/ 	.word	0x00000070


	//   ....[1]....
        /*0714*/ 	.word	0x00000140


	//   ....[2]....
        /*0718*/ 	.word	0x00000190


	//   ....[3]....
        /*071c*/ 	.word	0x000003c0


	//   ....[4]....
        /*0720*/ 	.word	0x00000520


	//   ....[5]....
        /*0724*/ 	.word	0x00000640


	//   ....[6]....
        /*0728*/ 	.word	0x000007a0


	//   ....[7]....
        /*072c*/ 	.word	0x000021b0


	//   ....[8]....
        /*0730*/ 	.word	0x000027e0


	//   ....[9]....
        /*0734*/ 	.word	0x00002af0


	//   ....[10]....
        /*0738*/ 	.word	0x00003790


	//   ....[11]....
        /*073c*/ 	.word	0x000038a0


	//   ....[12]....
        /*0740*/ 	.word	0x00003fa0


	//   ....[13]....
        /*0744*/ 	.word	0x00004000


	//   ....[14]....
        /*0748*/ 	.word	0x000050a0


	//   ....[15]....
        /*074c*/ 	.word	0x00005ba0


	//   ....[16]....
        /*0750*/ 	.word	0x00006140


	//   ....[17]....
        /*0754*/ 	.word	0x00006260


	//   ....[18]....
        /*0758*/ 	.word	0x00006c10


	//   ....[19]....
        /*075c*/ 	.word	0x00006de0


	//   ....[20]....
        /*0760*/ 	.word	0x000084e0


	//   ....[21]....
        /*0764*/ 	.word	0x00008500


	//   ....[22]....
        /*0768*/ 	.word	0x00008e60


	//   ....[23]....
        /*076c*/ 	.word	0x00008f10


	//   ....[24]....
        /*0770*/ 	.word	0x0000a1a0


	//   ....[25]....
        /*0774*/ 	.word	0x0000ac20


	//   ....[26]....
        /*0778*/ 	.word	0x0000b240


	//   ....[27]....
        /*077c*/ 	.word	0x0000b350


	//   ....[28]....
        /*0780*/ 	.word	0x0000bc30


	//   ....[29]....
        /*0784*/ 	.word	0x0000be00


	//   ....[30]....
        /*0788*/ 	.word	0x0000ce00


	//   ....[31]....
        /*078c*/ 	.word	0x0000ce70


	//   ....[32]....
        /*0790*/ 	.word	0x0000ced0


	//   ....[33]....
        /*0794*/ 	.word	0x0000cf10


	//   ....[34]....
        /*0798*/ 	.word	0x0000e920


	//   ....[35]....
        /*079c*/ 	.word	0x0000e930


	//   ....[36]....
        /*07a0*/ 	.word	0x0000e940


	//   ....[37]....
        /*07a4*/ 	.word	0x0000e950


	//   ....[38]....
        /*07a8*/ 	.word	0x0000f3c0


	//   ....[39]....
        /*07ac*/ 	.word	0x0000f3e0


	//   ....[40]....
        /*07b0*/ 	.word	0x0000f580


	//   ....[41]....
        /*07b4*/ 	.word	0x0000f5a0


	//   ....[42]....
        /*07b8*/ 	.word	0x0000f6e0


	//   ....[43]....
        /*07bc*/ 	.word	0x0000f700


	//   ....[44]....
        /*07c0*/ 	.word	0x0000f850


	//   ....[45]....
        /*07c4*/ 	.word	0x0000f870


	//   ....[46]....
        /*07c8*/ 	.word	0x0000fdb0


	//   ....[47]....
        /*07cc*/ 	.word	0x0000fde0


	//   ....[48]....
        /*07d0*/ 	.word	0x000106d0


	//   ....[49]....
        /*07d4*/ 	.word	0x000106e0


	//   ....[50]....
        /*07d8*/ 	.word	0x00011840


	//   ....[51]....
        /*07dc*/ 	.word	0x00011870


	//   ....[52]....
        /*07e0*/ 	.word	0x000119e0


	//   ....[53]....
        /*07e4*/ 	.word	0x00011a00


	//   ....[54]....
        /*07e8*/ 	.word	0x00011b40


	//   ....[55]....
        /*07ec*/ 	.word	0x00011b60


	//   ....[56]....
        /*07f0*/ 	.word	0x00011cb0


	//   ....[57]....
        /*07f4*/ 	.word	0x00011cd0


	//   ....[58]....
        /*07f8*/ 	.word	0x00011eb0


	//   ....[59]....
        /*07fc*/ 	.word	0x000120c0


	//   ....[60]....
        /*0800*/ 	.word	0x000120f0


	//   ....[61]....
        /*0804*/ 	.word	0x00012120


	//   ....[62]....
        /*0808*/ 	.word	0x00012150


	//   ....[63]....
        /*080c*/ 	.word	0x00012180


	//   ....[64]....
        /*0810*/ 	.word	0x000121b0


	//   ....[65]....
        /*0814*/ 	.word	0x00012350


	//   ....[66]....
        /*0818*/ 	.word	0x00012380


	//   ....[67]....
        /*081c*/ 	.word	0x000123b0


	//   ....[68]....
        /*0820*/ 	.word	0x000123e0


	//   ....[69]....
        /*0824*/ 	.word	0x00012410


	//   ....[70]....
        /*0828*/ 	.word	0x00012440


	//   ....[71]....
        /*082c*/ 	.word	0x000124e0


	//   ....[72]....
        /*0830*/ 	.word	0x00012510


	//   ....[73]....
        /*0834*/ 	.word	0x00012520


	//   ....[74]....
        /*0838*/ 	.word	0x00012550


	//   ....[75]....
        /*083c*/ 	.word	0x00014250


	//   ....[76]....
        /*0840*/ 	.word	0x00014cf0


	//   ....[77]....
        /*0844*/ 	.word	0x00014d10


	//   ....[78]....
        /*0848*/ 	.word	0x00014dc0


	//   ....[79]....
        /*084c*/ 	.word	0x00014dd0


	//   ....[80]....
        /*0850*/ 	.word	0x00014e50


	//   ....[81]....
        /*0854*/ 	.word	0x00014e60


	//   ....[82]....
        /*0858*/ 	.word	0x00014ee0


	//   ....[83]....
        /*085c*/ 	.word	0x00014ef0


	//   ....[84]....
        /*0860*/ 	.word	0x00014f70


	//   ....[85]....
        /*0864*/ 	.word	0x00014f80


	//   ....[86]....
        /*0868*/ 	.word	0x00015000


	//   ....[87]....
        /*086c*/ 	.word	0x00015010


	//   ....[88]....
        /*0870*/ 	.word	0x00015090


	//   ....[89]....
        /*0874*/ 	.word	0x000150a0


	//   ....[90]....
        /*0878*/ 	.word	0x000150b0


	//   ....[91]....
        /*087c*/ 	.word	0x00015100


	//   ....[92]....
        /*0880*/ 	.word	0x00017cb0


	//   ....[93]....
        /*0884*/ 	.word	0x00017ce0


	//   ....[94]....
        /*0888*/ 	.word	0x00017d40


	//   ....[95]....
        /*088c*/ 	.word	0x00017d70


	//   ....[96]....
        /*0890*/ 	.word	0x00017da0


	//   ....[97]....
        /*0894*/ 	.word	0x00017dd0


	//   ....[98]....
        /*0898*/ 	.word	0x00017e00


	//   ....[99]....
        /*089c*/ 	.word	0x00017e30


	//   ....[100]....
        /*08a0*/ 	.word	0x00017ff0


	//   ....[101]....
        /*08a4*/ 	.word	0x00018020


	//   ....[102]....
        /*08a8*/ 	.word	0x00018050


	//   ....[103]....
        /*08ac*/ 	.word	0x00018080


	//   ....[104]....
        /*08b0*/ 	.word	0x000180b0


	//   ....[105]....
        /*08b4*/ 	.word	0x000180e0


	//   ....[106]....
        /*08b8*/ 	.word	0x000181b0


	//   ....[107]....
        /*08bc*/ 	.word	0x000181d0


	//   ....[108]....
        /*08c0*/ 	.word	0x000181e0


	//   ....[109]....
        /*08c4*/ 	.word	0x00018260


	//   ....[110]....
        /*08c8*/ 	.word	0x00018d90


	//   ....[111]....
        /*08cc*/ 	.word	0x000193f0


	//   ....[112]....
        /*08d0*/ 	.word	0x000195b0


	//   ....[113]....
        /*08d4*/ 	.word	0x00019600


	//   ....[114]....
        /*08d8*/ 	.word	0x00019660


	//   ....[115]....
        /*08dc*/ 	.word	0x00019750


	//   ....[116]....
        /*08e0*/ 	.word	0x000197b0


	//   ....[117]....
        /*08e4*/ 	.word	0x000198a0


	//   ....[118]....
        /*08e8*/ 	.word	0x00019900


	//   ....[119]....
        /*08ec*/ 	.word	0x000199f0


	//   ....[120]....
        /*08f0*/ 	.word	0x00019a50


	//   ....[121]....
        /*08f4*/ 	.word	0x00019b40


	//   ....[122]....
        /*08f8*/ 	.word	0x00019ba0


	//   ....[123]....
        /*08fc*/ 	.word	0x00019c90


	//   ....[124]....
        /*0900*/ 	.word	0x00019cf0


	//   ....[125]....
        /*0904*/ 	.word	0x00019dc0


	//   ....[126]....
        /*0908*/ 	.word	0x00019e40


	//   ....[127]....
        /*090c*/ 	.word	0x00019f10


	//   ....[128]....
        /*0910*/ 	.word	0x0001a240


	//   ....[129]....
        /*0914*/ 	.word	0x0001a2e0


	//   ....[130]....
        /*0918*/ 	.word	0x0001a480


	//   ....[131]....
        /*091c*/ 	.word	0x0001a4f0


	//   ....[132]....
        /*0920*/ 	.word	0x0001a560


	//   ....[133]....
        /*0924*/ 	.word	0x0001a5d0


	//   ....[134]....
        /*0928*/ 	.word	0x0001a640


	//   ....[135]....
        /*092c*/ 	.word	0x0001a6c0


	//   ....[136]....
        /*0930*/ 	.word	0x0001a750


	//   ....[137]....
        /*0934*/ 	.word	0x0001a7f0


	//   ....[138]....
        /*0938*/ 	.word	0x0001a860


	//   ....[139]....
        /*093c*/ 	.word	0x0001a8d0


	//   ....[140]....
        /*0940*/ 	.word	0x0001a940


	//   ....[141]....
        /*0944*/ 	.word	0x0001a9c0


	//   ....[142]....
        /*0948*/ 	.word	0x0001aa30


	//   ....[143]....
        /*094c*/ 	.word	0x0001aae0


	//   ....[144]....
        /*0950*/ 	.word	0x0001ab30


	//   ....[145]....
        /*0954*/ 	.word	0x0001abe0


	//   ....[146]....
        /*0958*/ 	.word	0x0001ad10


	//----- nvinfo : EIATTR_REG_RECONFIG
	.align		4
.L_1351:
        /*095c*/ 	.byte	0x01, 0x54
	.zero		2


	//----- nvinfo : EIATTR_SYSCALL_OFFSETS
	.align		4
        /*0960*/ 	.byte	0x04, 0x46
        /*0962*/ 	.short	(.L_1353 - .L_1352)


	//   ....[0]....
.L_1352:
        /*0964*/ 	.word	0x00002330


	//   ....[1]....
        /*0968*/ 	.word	0x00013e80


	//   ....[2]....
        /*096c*/ 	.word	0x00013fd0


	//   ....[3]....
        /*0970*/ 	.word	0x000140c0


	//   ....[4]....
        /*0974*/ 	.word	0x000148d0


	//----- nvinfo : EIATTR_MBARRIER_INSTR_OFFSETS
	.align		4
.L_1353:
        /*0978*/ 	.byte	0x04, 0x39
        /*097a*/ 	.short	(.L_1355 - .L_1354)


	//   ....[0]....
.L_1354:
        /*097c*/ 	.word	0x00000270
        /*0980*/ 	.word	0x000000ff
        /*0984*/ 	.word	0x00022800
        /*0988*/ 	.short	0x0100
        /*098a*/ 	.byte	0x08
	.zero		1


	//   ....[1]....
        /*098c*/ 	.word	0x00000280
        /*0990*/ 	.word	0x000000ff
        /*0994*/ 	.word	0x00022820
        /*0998*/ 	.short	0x0100
        /*099a*/ 	.byte	0x08
	.zero		1


	//   ....[2]....
        /*099c*/ 	.word	0x00000370
        /*09a0*/ 	.word	0x000000ff
        /*09a4*/ 	.word	0x00022830
        /*09a8*/ 	.short	0x0100
        /*09aa*/ 	.byte	0x08
	.zero		1


	//   ....[3]....
        /*09ac*/ 	.word	0x00000380
        /*09b0*/ 	.word	0x000000ff
        /*09b4*/ 	.word	0x00022840
        /*09b8*/ 	.short	0x0100
        /*09ba*/ 	.byte	0x08
	.zero		1


	//   ....[4]....
        /*09bc*/ 	.word	0x00000390
        /*09c0*/ 	.word	0x000000ff
        /*09c4*/ 	.word	0x00022838
        /*09c8*/ 	.short	0x0100
        /*09ca*/ 	.byte	0x08
	.zero		1


	//   ....[5]....
        /*09cc*/ 	.word	0x000003a0
        /*09d0*/ 	.word	0x000000ff
        /*09d4*/ 	.word	0x00022848
        /*09d8*/ 	.short	0x0100
        /*09da*/ 	.byte	0x08
	.zero		1


	//   ....[6]....
        /*09dc*/ 	.word	0x000004d0
        /*09e0*/ 	.word	0x000000ff
        /*09e4*/ 	.word	0x00022850
        /*09e8*/ 	.short	0x0100
        /*09ea*/ 	.byte	0x08
	.zero		1


	//   ....[7]....
        /*09ec*/ 	.word	0x000004e0
        /*09f0*/ 	.word	0x000000ff
        /*09f4*/ 	.word	0x00022860
        /*09f8*/ 	.short	0x0100
        /*09fa*/ 	.byte	0x08
	.zero		1


	//   ....[8]....
        /*09fc*/ 	.word	0x000004f0
        /*0a00*/ 	.word	0x000000ff
        /*0a04*/ 	.word	0x00022858
        /*0a08*/ 	.short	0x0100
        /*0a0a*/ 	.byte	0x08
	.zero		1


	//   ....[9]....
        /*0a0c*/ 	.word	0x00000500
        /*0a10*/ 	.word	0x000000ff
        /*0a14*/ 	.word	0x00022868
        /*0a18*/ 	.short	0x0100
        /*0a1a*/ 	.byte	0x08
	.zero		1


	//   ....[10]....
        /*0a1c*/ 	.word	0x000005f0
        /*0a20*/ 	.word	0x000000ff
        /*0a24*/ 	.word	0x00022870
        /*0a28*/ 	.short	0x0100
        /*0a2a*/ 	.byte	0x06
	.zero		1


	//   ....[11]....
        /*0a2c*/ 	.word	0x00000600
        /*0a30*/ 	.word	0x000000ff
        /*0a34*/ 	.word	0x00022880
        /*0a38*/ 	.short	0x0100
        /*0a3a*/ 	.byte	0x06
	.zero		1


	//   ....[12]....
        /*0a3c*/ 	.word	0x00000610
        /*0a40*/ 	.word	0x000000ff
        /*0a44*/ 	.word	0x00022878
        /*0a48*/ 	.short	0x0100
        /*0a4a*/ 	.byte	0x06
	.zero		1


	//   ....[13]....
        /*0a4c*/ 	.word	0x00000620
        /*0a50*/ 	.word	0x000000ff
        /*0a54*/ 	.word	0x00022888
        /*0a58*/ 	.short	0x0100
        /*0a5a*/ 	.byte	0x06
	.zero		1


	//   ....[14]....
        /*0a5c*/ 	.word	0x00000750
        /*0a60*/ 	.word	0x000000ff
        /*0a64*/ 	.word	0x00022890
        /*0a68*/ 	.short	0x0100
        /*0a6a*/ 	.byte	0x08
	.zero		1


	//   ....[15]....
        /*0a6c*/ 	.word	0x00000760
        /*0a70*/ 	.word	0x000000ff
        /*0a74*/ 	.word	0x000228a0
        /*0a78*/ 	.short	0x0100
        /*0a7a*/ 	.byte	0x08
	.zero		1


	//   ....[16]....
        /*0a7c*/ 	.word	0x00000770
        /*0a80*/ 	.word	0x000000ff
        /*0a84*/ 	.word	0x00022898
        /*0a88*/ 	.short	0x0100
        /*0a8a*/ 	.byte	0x08
	.zero		1


	//   ....[17]....
        /*0a8c*/ 	.word	0x00000780
        /*0a90*/ 	.word	0x000000ff
        /*0a94*/ 	.word	0x000228a8
        /*0a98*/ 	.short	0x0100
        /*0a9a*/ 	.byte	0x08
	.zero		1


	//   ....[18]....
        /*0a9c*/ 	.word	0x000008b0
        /*0aa0*/ 	.word	0x000000ff
        /*0aa4*/ 	.word	0x000228b0
        /*0aa8*/ 	.short	0x0100
        /*0aaa*/ 	.byte	0x08
	.zero		1


	//   ....[19]....
        /*0aac*/ 	.word	0x000008c0
        /*0ab0*/ 	.word	0x000000ff
        /*0ab4*/ 	.word	0x000228c0
        /*0ab8*/ 	.short	0x0100
        /*0aba*/ 	.byte	0x08
	.zero		1


	//   ....[20]....
        /*0abc*/ 	.word	0x000008d0
        /*0ac0*/ 	.word	0x000000ff
        /*0ac4*/ 	.word	0x000228b8
        /*0ac8*/ 	.short	0x0100
        /*0aca*/ 	.byte	0x08
	.zero		1


	//   ....[21]....
        /*0acc*/ 	.word	0x000008e0
        /*0ad0*/ 	.word	0x000000ff
        /*0ad4*/ 	.word	0x000228c8
        /*0ad8*/ 	.short	0x0100
        /*0ada*/ 	.byte	0x08
	.zero		1


	//   ....[22]....
        /*0adc*/ 	.word	0x000023e0
        /*0ae0*/ 	.word	0x00000005
        /*0ae4*/ 	.word	0x00022800
        /*0ae8*/ 	.short	0x010a
        /*0aea*/ 	.byte	0x3f
	.zero		1


	//   ....[23]....
        /*0aec*/ 	.word	0x000024b0
        /*0af0*/ 	.word	0x000000ff
        /*0af4*/ 	.word	0x00022830
        /*0af8*/ 	.short	0x010a
        /*0afa*/ 	.byte	0x15
	.zero		1


	//   ....[24]....
        /*0afc*/ 	.word	0x000024f0
        /*0b00*/ 	.word	0x000000ff
        /*0b04*/ 	.word	0x00022830
        /*0b08*/ 	.short	0x010a
        /*0b0a*/ 	.byte	0x15
	.zero		1


	//   ....[25]....
        /*0b0c*/ 	.word	0x00002960
        /*0b10*/ 	.word	0x00000000
        /*0b14*/ 	.word	0x00000000
        /*0b18*/ 	.short	0x0101
        /*0b1a*/ 	.byte	0x3f
	.zero		1


	//   ....[26]....
        /*0b1c*/ 	.word	0x000047f0
        /*0b20*/ 	.word	0x000000ff
        /*0b24*/ 	.word	0x00022850
        /*0b28*/ 	.short	0x010a
        /*0b2a*/ 	.byte	0x15
	.zero		1


	//   ....[27]....
        /*0b2c*/ 	.word	0x00004830
        /*0b30*/ 	.word	0x000000ff
        /*0b34*/ 	.word	0x00022850
        /*0b38*/ 	.short	0x010a
        /*0b3a*/ 	.byte	0x15
	.zero		1


	//   ....[28]....
        /*0b3c*/ 	.word	0x00004bc0
        /*0b40*/ 	.word	0x000000ff
        /*0b44*/ 	.word	0x00000000
        /*0b48*/ 	.short	0x0101
        /*0b4a*/ 	.byte	0x15
	.zero		1


	//   ....[29]....
        /*0b4c*/ 	.word	0x00004e80
        /*0b50*/ 	.word	0x000000ff
        /*0b54*/ 	.word	0x00022830
        /*0b58*/ 	.short	0x010a
        /*0b5a*/ 	.byte	0x1e
	.zero		1


	//   ....[30]....
        /*0b5c*/ 	.word	0x00004ec0
        /*0b60*/ 	.word	0x000000ff
        /*0b64*/ 	.word	0x00022830
        /*0b68*/ 	.short	0x010a
        /*0b6a*/ 	.byte	0x1e
	.zero		1


	//   ....[31]....
        /*0b6c*/ 	.word	0x000051c0
        /*0b70*/ 	.word	0x00000008
        /*0b74*/ 	.word	0x00000000
        /*0b78*/ 	.short	0x0101
        /*0b7a*/ 	.byte	0x3f
	.zero		1


	//   ....[32]....
        /*0b7c*/ 	.word	0x00007a40
        /*0b80*/ 	.word	0x000000ff
        /*0b84*/ 	.word	0x00022850
        /*0b88*/ 	.short	0x010a
        /*0b8a*/ 	.byte	0x1e
	.zero		1


	//   ....[33]....
        /*0b8c*/ 	.word	0x00007a80
        /*0b90*/ 	.word	0x000000ff
        /*0b94*/ 	.word	0x00022850
        /*0b98*/ 	.short	0x010a
        /*0b9a*/ 	.byte	0x1e
	.zero		1


	//   ....[34]....
        /*0b9c*/ 	.word	0x00007d80
        /*0ba0*/ 	.word	0x0000000a
        /*0ba4*/ 	.word	0x00000000
        /*0ba8*/ 	.short	0x0101
        /*0baa*/ 	.byte	0x3f
	.zero		1


	//   ....[35]....
        /*0bac*/ 	.word	0x00008180
        /*0bb0*/ 	.word	0x000000ff
        /*0bb4*/ 	.word	0x00022830
        /*0bb8*/ 	.short	0x010a
        /*0bba*/ 	.byte	0x16
	.zero		1


	//   ....[36]....
        /*0bbc*/ 	.word	0x000081c0
        /*0bc0*/ 	.word	0x000000ff
        /*0bc4*/ 	.word	0x00022830
        /*0bc8*/ 	.short	0x010a
        /*0bca*/ 	.byte	0x16
	.zero		1


	//   ....[37]....
        /*0bcc*/ 	.word	0x000099f0
        /*0bd0*/ 	.word	0x0000000c
        /*0bd4*/ 	.word	0x00000000
        /*0bd8*/ 	.short	0x0101
        /*0bda*/ 	.byte	0x3f
	.zero		1


	//   ....[38]....
        /*0bdc*/ 	.word	0x00009a60
        /*0be0*/ 	.word	0x000000ff
        /*0be4*/ 	.word	0x00022850
        /*0be8*/ 	.short	0x010a
        /*0bea*/ 	.byte	0x16
	.zero		1


	//   ....[39]....
        /*0bec*/ 	.word	0x00009aa0
        /*0bf0*/ 	.word	0x000000ff
        /*0bf4*/ 	.word	0x00022850
        /*0bf8*/ 	.short	0x010a
        /*0bfa*/ 	.byte	0x16
	.zero		1


	//   ....[40]....
        /*0bfc*/ 	.word	0x00009d80
        /*0c00*/ 	.word	0x0000000a
        /*0c04*/ 	.word	0x00000000
        /*0c08*/ 	.short	0x0101
        /*0c0a*/ 	.byte	0x3f
	.zero		1


	//   ....[41]....
        /*0c0c*/ 	.word	0x00009f00
        /*0c10*/ 	.word	0x000000ff
        /*0c14*/ 	.word	0x00022830
        /*0c18*/ 	.short	0x010a
        /*0c1a*/ 	.byte	0x15
	.zero		1


	//   ....[42]....
        /*0c1c*/ 	.word	0x00009f40
        /*0c20*/ 	.word	0x000000ff
        /*0c24*/ 	.word	0x00022830
        /*0c28*/ 	.short	0x010a
        /*0c2a*/ 	.byte	0x15
	.zero		1


	//   ....[43]....
        /*0c2c*/ 	.word	0x0000a240
        /*0c30*/ 	.word	0x00000000
        /*0c34*/ 	.word	0x00000000
        /*0c38*/ 	.short	0x0101
        /*0c3a*/ 	.byte	0x3f
	.zero		1


	//   ....[44]....
        /*0c3c*/ 	.word	0x0000caa0
        /*0c40*/ 	.word	0x000000ff
        /*0c44*/ 	.word	0x00022850
        /*0c48*/ 	.short	0x010a
        /*0c4a*/ 	.byte	0x15
	.zero		1


	//   ....[45]....
        /*0c4c*/ 	.word	0x0000cae0
        /*0c50*/ 	.word	0x000000ff
        /*0c54*/ 	.word	0x00022850
        /*0c58*/ 	.short	0x010a
        /*0c5a*/ 	.byte	0x15
	.zero		1


	//   ....[46]....
        /*0c5c*/ 	.word	0x0000cde0
        /*0c60*/ 	.word	0x00000009
        /*0c64*/ 	.word	0x00000000
        /*0c68*/ 	.short	0x0101
        /*0c6a*/ 	.byte	0x3f
	.zero		1


	//   ....[47]....
        /*0c6c*/ 	.word	0x0000f3b0
        /*0c70*/ 	.word	0x000000ff
        /*0c74*/ 	.word	0x00000000
        /*0c78*/ 	.short	0x0101
        /*0c7a*/ 	.byte	0x06
	.zero		1


	//   ....[48]....
        /*0c7c*/ 	.word	0x0000fad0
        /*0c80*/ 	.word	0x000000ff
        /*0c84*/ 	.word	0x00000000
        /*0c88*/ 	.short	0x0101
        /*0c8a*/ 	.byte	0x09
	.zero		1


	//   ....[49]....
        /*0c8c*/ 	.word	0x000144b0
        /*0c90*/ 	.word	0x00000000
        /*0c94*/ 	.word	0x00022840
        /*0c98*/ 	.short	0x010a
        /*0c9a*/ 	.byte	0x3f
	.zero		1


	//   ....[50]....
        /*0c9c*/ 	.word	0x000151b0
        /*0ca0*/ 	.word	0x00000013
        /*0ca4*/ 	.word	0x00022800
        /*0ca8*/ 	.short	0x0107
        /*0caa*/ 	.byte	0x3f
	.zero		1


	//   ....[51]....
        /*0cac*/ 	.word	0x000152a0
        /*0cb0*/ 	.word	0x00000013
        /*0cb4*/ 	.word	0x00022800
        /*0cb8*/ 	.short	0x0101
        /*0cba*/ 	.byte	0x3f
	.zero		1


	//   ....[52]....
        /*0cbc*/ 	.word	0x000152c0
        /*0cc0*/ 	.word	0x00000013
        /*0cc4*/ 	.word	0x00022820
        /*0cc8*/ 	.short	0x010a
        /*0cca*/ 	.byte	0x3f
	.zero		1


	//   ....[53]....
        /*0ccc*/ 	.word	0x000153a0
        /*0cd0*/ 	.word	0x00000002
        /*0cd4*/ 	.word	0x00022860
        /*0cd8*/ 	.short	0x010a
        /*0cda*/ 	.byte	0x3f
	.zero		1


	//   ....[54]....
        /*0cdc*/ 	.word	0x00015cd0
        /*0ce0*/ 	.word	0x00000003
        /*0ce4*/ 	.word	0x00022840
        /*0ce8*/ 	.short	0x010a
        /*0cea*/ 	.byte	0x3f
	.zero		1


	//   ....[55]....
        /*0cec*/ 	.word	0x00015f30
        /*0cf0*/ 	.word	0x00000003
        /*0cf4*/ 	.word	0x00022860
        /*0cf8*/ 	.short	0x010a
        /*0cfa*/ 	.byte	0x3f
	.zero		1


	//   ....[56]....
        /*0cfc*/ 	.word	0x00016720
        /*0d00*/ 	.word	0x00000004
        /*0d04*/ 	.word	0x00022840
        /*0d08*/ 	.short	0x010a
        /*0d0a*/ 	.byte	0x3f
	.zero		1


	//   ....[57]....
        /*0d0c*/ 	.word	0x00016970
        /*0d10*/ 	.word	0x00000004
        /*0d14*/ 	.word	0x00022860
        /*0d18*/ 	.short	0x010a
        /*0d1a*/ 	.byte	0x3f
	.zero		1


	//   ....[58]....
        /*0d1c*/ 	.word	0x000170f0
        /*0d20*/ 	.word	0x00000002
        /*0d24*/ 	.word	0x00022840
        /*0d28*/ 	.short	0x010a
        /*0d2a*/ 	.byte	0x3f
	.zero		1


	//   ....[59]....
        /*0d2c*/ 	.word	0x00017350
        /*0d30*/ 	.word	0x00000002
        /*0d34*/ 	.word	0x00022860
        /*0d38*/ 	.short	0x010a
        /*0d3a*/ 	.byte	0x3f
	.zero		1


	//   ....[60]....
        /*0d3c*/ 	.word	0x00018d10
        /*0d40*/ 	.word	0x00000000
        /*0d44*/ 	.word	0x00022820
        /*0d48*/ 	.short	0x010a
        /*0d4a*/ 	.byte	0x3f
	.zero		1


	//   ....[61]....
        /*0d4c*/ 	.word	0x00018ed0
        /*0d50*/ 	.word	0x00000006
        /*0d54*/ 	.word	0x00000000
        /*0d58*/ 	.short	0x010a
        /*0d5a*/ 	.byte	0x3f
	.zero		1


	//   ....[62]....
        /*0d5c*/ 	.word	0x00018f40
        /*0d60*/ 	.word	0x00000007
        /*0d64*/ 	.word	0x00000000
        /*0d68*/ 	.short	0x010a
        /*0d6a*/ 	.byte	0x3f
	.zero		1


	//   ....[63]....
        /*0d6c*/ 	.word	0x00018fb0
        /*0d70*/ 	.word	0x00000004
        /*0d74*/ 	.word	0x00000000
        /*0d78*/ 	.short	0x010a
        /*0d7a*/ 	.byte	0x3f
	.zero		1


	//   ....[64]....
        /*0d7c*/ 	.word	0x00018fe0
        /*0d80*/ 	.word	0x00000003
        /*0d84*/ 	.word	0x00000000
        /*0d88*/ 	.short	0x010a
        /*0d8a*/ 	.byte	0x3f
	.zero		1


	//   ....[65]....
        /*0d8c*/ 	.word	0x00019040
        /*0d90*/ 	.word	0x00000005
        /*0d94*/ 	.word	0x00022800
        /*0d98*/ 	.short	0x010a
        /*0d9a*/ 	.byte	0x3f
	.zero		1


	//   ....[66]....
        /*0d9c*/ 	.word	0x000190a0
        /*0da0*/ 	.word	0x00000003
        /*0da4*/ 	.word	0x00022830
        /*0da8*/ 	.short	0x010a
        /*0daa*/ 	.byte	0x3f
	.zero		1


	//   ....[67]....
        /*0dac*/ 	.word	0x00019100
        /*0db0*/ 	.word	0x00000009
        /*0db4*/ 	.word	0x00022850
        /*0db8*/ 	.short	0x010a
        /*0dba*/ 	.byte	0x3f
	.zero		1


	//   ....[68]....
        /*0dbc*/ 	.word	0x00019160
        /*0dc0*/ 	.word	0x00000004
        /*0dc4*/ 	.word	0x00022830
        /*0dc8*/ 	.short	0x010a
        /*0dca*/ 	.byte	0x3f
	.zero		1


	//   ....[69]....
        /*0dcc*/ 	.word	0x000191b0
        /*0dd0*/ 	.word	0x0000000a
        /*0dd4*/ 	.word	0x00022850
        /*0dd8*/ 	.short	0x010a
        /*0dda*/ 	.byte	0x3f
	.zero		1


	//   ....[70]....
        /*0ddc*/ 	.word	0x00019210
        /*0de0*/ 	.word	0x00000000
        /*0de4*/ 	.word	0x00022830
        /*0de8*/ 	.short	0x010a
        /*0dea*/ 	.byte	0x3f
	.zero		1


	//   ....[71]....
        /*0dec*/ 	.word	0x00019260
        /*0df0*/ 	.word	0x0000000a
        /*0df4*/ 	.word	0x00022850
        /*0df8*/ 	.short	0x010a
        /*0dfa*/ 	.byte	0x3f
	.zero		1


	//   ....[72]....
        /*0dfc*/ 	.word	0x000192c0
        /*0e00*/ 	.word	0x00000007
        /*0e04*/ 	.word	0x00022830
        /*0e08*/ 	.short	0x010a
        /*0e0a*/ 	.byte	0x3f
	.zero		1


	//   ....[73]....
        /*0e0c*/ 	.word	0x00019310
        /*0e10*/ 	.word	0x00000009
        /*0e14*/ 	.word	0x00022850
        /*0e18*/ 	.short	0x010a
        /*0e1a*/ 	.byte	0x3f
	.zero		1


	//   ....[74]....
        /*0e1c*/ 	.word	0x000194b0
        /*0e20*/ 	.word	0x00000000
        /*0e24*/ 	.word	0x00022840
        /*0e28*/ 	.short	0x010a
        /*0e2a*/ 	.byte	0x3f
	.zero		1


	//   ....[75]....
        /*0e2c*/ 	.word	0x00019f50
        /*0e30*/ 	.word	0x00000013
        /*0e34*/ 	.word	0x00022820
        /*0e38*/ 	.short	0x010a
        /*0e3a*/ 	.byte	0x3f
	.zero		1


	//   ....[76]....
        /*0e3c*/ 	.word	0x00019fa0
        /*0e40*/ 	.word	0x00000002
        /*0e44*/ 	.word	0x00022860
        /*0e48*/ 	.short	0x010a
        /*0e4a*/ 	.byte	0x3f
	.zero		1


	//   ....[77]....
        /*0e4c*/ 	.word	0x00019ff0
        /*0e50*/ 	.word	0x00000003
        /*0e54*/ 	.word	0x00022840
        /*0e58*/ 	.short	0x010a
        /*0e5a*/ 	.byte	0x3f
	.zero		1


	//   ....[78]....
        /*0e5c*/ 	.word	0x0001a040
        /*0e60*/ 	.word	0x00000003
        /*0e64*/ 	.word	0x00022860
        /*0e68*/ 	.short	0x010a
        /*0e6a*/ 	.byte	0x3f
	.zero		1


	//   ....[79]....
        /*0e6c*/ 	.word	0x0001a090
        /*0e70*/ 	.word	0x00000004
        /*0e74*/ 	.word	0x00022840
        /*0e78*/ 	.short	0x010a
        /*0e7a*/ 	.byte	0x3f
	.zero		1


	//   ....[80]....
        /*0e7c*/ 	.word	0x0001a0e0
        /*0e80*/ 	.word	0x00000004
        /*0e84*/ 	.word	0x00022860
        /*0e88*/ 	.short	0x010a
        /*0e8a*/ 	.byte	0x3f
	.zero		1


	//   ....[81]....
        /*0e8c*/ 	.word	0x0001a130
        /*0e90*/ 	.word	0x00000002
        /*0e94*/ 	.word	0x00022840
        /*0e98*/ 	.short	0x010a
        /*0e9a*/ 	.byte	0x3f
	.zero		1


	//   ....[82]....
        /*0e9c*/ 	.word	0x0001a180
        /*0ea0*/ 	.word	0x00000002
        /*0ea4*/ 	.word	0x00022860
        /*0ea8*/ 	.short	0x010a
        /*0eaa*/ 	.byte	0x3f
	.zero		1


	//   ....[83]....
        /*0eac*/ 	.word	0x0001ac30
        /*0eb0*/ 	.word	0x00000000
        /*0eb4*/ 	.word	0x00022820
        /*0eb8*/ 	.short	0x010a
        /*0eba*/ 	.byte	0x3f
	.zero		1


	//   ....[84]....
        /*0ebc*/ 	.word	0x0001add0
        /*0ec0*/ 	.word	0x00000006
        /*0ec4*/ 	.word	0x00000000
        /*0ec8*/ 	.short	0x010a
        /*0eca*/ 	.byte	0x3f
	.zero		1


	//   ....[85]....
        /*0ecc*/ 	.word	0x0001ae20
        /*0ed0*/ 	.word	0x00000007
        /*0ed4*/ 	.word	0x00000000
        /*0ed8*/ 	.short	0x010a
        /*0eda*/ 	.byte	0x3f
	.zero		1


	//   ....[86]....
        /*0edc*/ 	.word	0x0001ae70
        /*0ee0*/ 	.word	0x00000004
        /*0ee4*/ 	.word	0x00000000
        /*0ee8*/ 	.short	0x010a
        /*0eea*/ 	.byte	0x3f
	.zero		1


	//----- nvinfo : EIATTR_NUM_MBARRIERS
	.align		4
.L_1355:
        /*0eec*/ 	.byte	0x03, 0x38
        /*0eee*/ 	.short	0x0016


	//----- nvinfo : EIATTR_EXIT_INSTR_OFFSETS
	.align		4
        /*0ef0*/ 	.byte	0x04, 0x1c
        /*0ef2*/ 	.short	(.L_1357 - .L_1356)


	//   ....[0]....
.L_1356:
        /*0ef4*/ 	.word	0x00000a70


	//   ....[1]....
        /*0ef8*/ 	.word	0x00011e50


	//   ....[2]....
        /*0efc*/ 	.word	0x00019030


	//----- nvinfo : EIATTR_MAX_THREADS
	.align		4
.L_1357:
        /*0f00*/ 	.byte	0x04, 0x05
        /*0f02*/ 	.short	(.L_1359 - .L_1358)
.L_1358:
        /*0f04*/ 	.word	0x00000180
        /*0f08*/ 	.word	0x00000001
        /*0f0c*/ 	.word	0x00000001


	//----- nvinfo : EIATTR_CRS_STACK_SIZE
	.align		4
.L_1359:
        /*0f10*/ 	.byte	0x04, 0x1e
        /*0f12*/ 	.short	(.L_1361 - .L_1360)
.L_1360:
        /*0f14*/ 	.word	0x00000000


	//----- nvinfo : EIATTR_CBANK_PARAM_SIZE
	.align		4
.L_1361:
        /*0f18*/ 	.byte	0x03, 0x19
        /*0f1a*/ 	.short	0x0af0


	//----- nvinfo : EIATTR_PARAM_CBANK
	.align		4
        /*0f1c*/ 	.byte	0x04, 0x0a
        /*0f1e*/ 	.short	(.L_1363 - .L_1362)
	.align		4
.L_1362:
        /*0f20*/ 	.word	index@(.nv.constant0._ZN7cutlass13device_kernelIN5flash11enable_sm90INS1_16FlashAttnFwdSm90INS1_25CollectiveMainloopFwdSm90ILi2EN4cute5tupleIJNS5_1CILi1EEES8_S8_EEENS6_IJNS7_ILi128EEENS7_ILi96EEENS7_ILi64EEEEEELi256ENS_6half_tEfNS_4arch4Sm90ELb0ELb1ELb0ELb1ELb0ELb0ELb0ELb1ELb0ELb1ELb1ELb0EEENS1_21CollectiveEpilogueFwdINS6_IJSA_NS7_ILi256EEESB_EEES9_SE_SG_Li256ELb1ELb1ELb1ELb0EEENS1_36VarlenDynamicPersistentTileSchedulerILi128ELi96ELi256ELi128ELb1ELb1ELb1ELb1ELb0ELb1EEEEEEEEEvNT_6ParamsE)
        /*0f24*/ 	.short	0x0210
        /*0f26*/ 	.short	0x0af0


	//----- nvinfo : EIATTR_SW_WAR
	.align		4
.L_1363:
        /*0f28*/ 	.byte	0x04, 0x36
        /*0f2a*/ 	.short	(.L_1365 - .L_1364)
.L_1364:
        /*0f2c*/ 	.word	0x00000008
.L_1365:


//--------------------- .nv.info._ZN7cutlass13device_kernelIN5flash11enable_sm90INS1_16FlashAttnFwdSm90INS1_25CollectiveMainloopFwdSm90ILi2EN4cute5tupleIJNS5_1CILi1EEES8_S8_EEENS6_IJNS7_ILi128EEENS7_ILi96EEENS7_ILi64EEEEEELi256ENS_6half_tEfNS_4arch4Sm90ELb0ELb1ELb0ELb1ELb0ELb1ELb0ELb1ELb0ELb1ELb1ELb0EEENS1_21CollectiveEpilogueFwdINS6_IJSA_NS7_ILi256EEESB_EEES9_SE_SG_Li256ELb1ELb1ELb1ELb0EEENS1_36VarlenDynamicPersistentTileSchedulerILi128ELi96ELi256ELi128ELb1ELb1ELb1ELb1ELb0ELb1EEEEEEEEEvNT_6ParamsE --------------------------
	.section	.nv.info._ZN7cutlass13device_kernelIN5flash11enable_sm90INS1_16FlashAttnFwdSm90INS1_25CollectiveMainloopFwdSm90ILi2EN4cute5tupleIJNS5_1CILi1EEES8_S8_EEENS6_IJNS7_ILi128EEENS7_ILi96EEENS7_ILi64EEEEEELi256ENS_6half_tEfNS_4arch4Sm90ELb0ELb1ELb0ELb1ELb0ELb1ELb0ELb1ELb0ELb1ELb1ELb0EEENS1_21CollectiveEpilogueFwdINS6_IJSA_NS7_ILi256EEESB_EEES9_SE_SG_Li256ELb1ELb1ELb1ELb0EEENS1_36VarlenDynamicPersistentTileSchedulerILi128ELi96ELi256ELi128ELb1ELb1ELb1ELb1ELb0ELb1EEEEEEEEEvNT_6ParamsE,"",@"SHT_CUDA_INFO"
	.sectionflags	@""
	.align	4


	//----- nvinfo : EIATTR_CUDA_API_VERSION
	.align		4
        /*0000*/ 	.byte	0x04, 0x37
        /*0002*/ 	.short	(.L_1367 - .L_1366)
.L_1366:
        /*0004*/ 	.word	0x00000082


	//----- nvinfo : EIATTR_KPARAM_INFO
	.align		4
.L_1367:
        /*0008*/ 	.byte	0x04, 0x17
        /*000a*/ 	.short	(.L_1369 - .L_1368)
.L_1368:
        /*000c*/ 	.word	0x00000000
        /*0010*/ 	.short	0x0000
        /*0012*/ 	.short	0x0070
        /*0014*/ 	.byte	0x00, 0xf0, 0x01, 0x2a


	//----- nvinfo : EIATTR_SPARSE_MMA_MASK
	.align		4
.L_1369:
        /*0018*/ 	.byte	0x03, 0x50
        /*001a*/ 	.short	0x0000


	//----- nvinfo : EIATTR_MAXREG_COUNT
	.align		4
        /*001c*/ 	.byte	0x03, 0x1b
        /*001e*/ 	.short	0x00a8


	//----- nvinfo : EIATTR_NUM_BARRIERS
	.align		4
        /*0020*/ 	.byte	0x02, 0x4c
        /*0022*/ 	.byte	0x10
	.zero		1


	//----- nvinfo : EIATTR_EXTERNS
	.align		4
        /*0024*/ 	.byte	0x04, 0x0f
        /*0026*/ 	.short	(.L_1371 - .L_1370)


	//   ....[0]....
	.align		4
.L_1370:
        /*0028*/ 	.word	index@(__assertfail)


	//----- nvinfo : EIATTR_ANNOTATIONS
	.align		4
.L_1371:
        /*002c*/ 	.byte	0x04, 0x55
        /*002e*/ 	.short	(.L_1373 - .L_1372)


	//   ....[0]....
.L_1372:
        /* <DEDUP_REMOVED lines=84> */


	//----- nvinfo : EIATTR_MERCURY_ISA_VERSION
	.align		4
.L_1373:
        /*0560*/ 	.byte	0x03, 0x5f
        /*0562*/ 	.short	0x0101


	//----- nvinfo : EIATTR_UNUSED_LOAD_BYTE_OFFSET
	.align		4
        /*0564*/ 	.byte	0x04, 0x44
        /*0566*/ 	.short	(.L_1375 - .L_1374)


	//   ....[0]....
.L_1374:
        /*0568*/ 	.word	0x00000ae0
        /*056c*/ 	.word	0x0000fff0


	//   ....[1]....
        /*0570*/ 	.word	0x000156a0
        /*0574*/ 	.word	0x0000fff0


	//----- nvinfo : EIATTR_INT_WARP_WIDE_INSTR_OFFSETS
	.align		4
.L_1375:
        /*0578*/ 	.byte	0x04, 0x31
        /*057a*/ 	.short	(.L_1377 - .L_1376)


	//   ....[0]....
.L_1376:
        /*057c*/ 	.word	0x00000190


	//   ....[1]....
        /*0580*/ 	.word	0x000001d0


	//   ....[2]....
        /*0584*/ 	.word	0x00000240


	//   ....[3]....
        /*0588*/ 	.word	0x0001e120


	//   ....[4]....
        /*058c*/ 	.word	0x0001e1b0


	//   ....[5]....
        /*0590*/ 	.word	0x00021e30


	//   ....[6]....
        /*0594*/ 	.word	0x00021ec0


	//----- nvinfo : EIATTR_COOP_GROUP_MASK_REGIDS
	.align		4
.L_1377:
        /*0598*/ 	.byte	0x04, 0x29
        /*059a*/ 	.short	(.L_1379 - .L_1378)


	//   ....[0]....
.L_1378:
        /*059c*/ 	.word	0xffffffff


	//   ....[1]....
        /*05a0*/ 	.word	0xffffffff


	//   ....[2]....
        /*05a4*/ 	.word	0xffffffff


	//   ....[3]....
        /*05a8*/ 	.word	0xffffffff


	//   ....[4]....
        /*05ac*/ 	.word	0xffffffff


	//   ....[5]....
        /*05b0*/ 	.word	0xffffffff


	//   ....[6]....
        /*05b4*/ 	.word	0xffffffff


	//   ....[7]....
        /*05b8*/ 	.word	0xffffffff


	//   ....[8]....
        /*05bc*/ 	.word	0xffffffff


	//   ....[9]....
        /*05c0*/ 	.word	0xffffffff


	//   ....[10]....
        /*05c4*/ 	.word	0xffffffff


	//   ....[11]....
        /*05c8*/ 	.word	0xffffffff


	//   ....[12]....
        /*05cc*/ 	.word	0xffffffff


	//   ....[13]....
        /*05d0*/ 	.word	0xffffffff


	//   ....[14]....
        /*05d4*/ 	.word	0xffffffff


	//   ....[15]....
        /*05d8*/ 	.word	0xffffffff


	//   ....[16]....
        /*05dc*/ 	.word	0xffffffff


	//   ....[17]....
        /*05e0*/ 	.word	0xffffffff


	//   ....[18]....
        /*05e4*/ 	.word	0xffffffff


	//   ....[19]....
        /*05e8*/ 	.word	0xffffffff


	//   ....[20]....
        /*05ec*/ 	.word	0xffffffff


	//   ....[21]....
        /*05f0*/ 	.word	0xffffffff


	//   ....[22]....
        /*05f4*/ 	.word	0xffffffff


	//   ....[23]....
        /*05f8*/ 	.word	0xffffffff


	//   ....[24]....
        /*05fc*/ 	.word	0xffffffff


	//   ....[25]....
        /*0600*/ 	.word	0xffffffff


	//   ....[26]....
        /*0604*/ 	.word	0xffffffff


	//   ....[27]....
        /*0608*/ 	.word	0xffffffff


	//   ....[28]....
        /*060c*/ 	.word	0xffffffff


	//   ....[29]....
        /*0610*/ 	.word	0xffffffff


	//   ....[30]....
        /*0614*/ 	.word	0xffffffff


	//   ....[31]....
        /*0618*/ 	.word	0xffffffff


	//   ....[32]....
        /*061c*/ 	.word	0xffffffff


	//   ....[33]....
        /*0620*/ 	.word	0xffffffff


	//   ....[34]....
        /*0624*/ 	.word	0xffffffff


	//   ....[35]....
        /*0628*/ 	.word	0xffffffff


	//   ....[36]....
        /*062c*/ 	.word	0xffffffff


	//   ....[37]....
        /*0630*/ 	.word	0xffffffff


	//   ....[38]....
        /*0634*/ 	.word	0xffffffff


	//   ....[39]....
        /*0638*/ 	.word	0xffffffff


	//   ....[40]....
        /*063c*/ 	.word	0xffffffff


	//   ....[41]....
        /*0640*/ 	.word	0xffffffff


	//   ....[42]....
        /*0644*/ 	.word	0xffffffff


	//   ....[43]....
        /*0648*/ 	.word	0xffffffff


	//   ....[44]....
        /*064c*/ 	.word	0xffffffff


	//   ....[45]....
        /*0650*/ 	.word	0xffffffff


	//   ....[46]....
        /*0654*/ 	.word	0xffffffff


	//   ....[47]....
        /*0658*/ 	.word	0xffffffff


	//   ....[48]....
        /*065c*/ 	.word	0xffffffff


	//   ....[49]....
        /*0660*/ 	.word	0xffffffff


	//   ....[50]....
        /*0664*/ 	.word	0xffffffff


	//   ....[51]....
        /*0668*/ 	.word	0xffffffff


	//   ....[52]....
        /*066c*/ 	.word	0xffffffff


	//   ....[53]....
        /*0670*/ 	.word	0xffffffff


	//   ....[54]....
        /*0674*/ 	.word	0xffffffff


	//   ....[55]....
        /*0678*/ 	.word	0xffffffff


	//   ....[56]....
        /*067c*/ 	.word	0xffffffff


	//   ....[57]....
        /*0680*/ 	.word	0xffffffff


	//   ....[58]....
        /*0684*/ 	.word	0xffffffff


	//   ....[59]....
        /*0688*/ 	.word	0xffffffff


	//   ....[60]....
        /*068c*/ 	.word	0xffffffff


	//   ....[61]....
        /*0690*/ 	.word	0xffffffff


	//   ....[62]....
        /*0694*/ 	.word	0xffffffff


	//   ....[63]....
        /*0698*/ 	.word	0xffffffff


	//   ....[64]....
        /*069c*/ 	.word	0xffffffff


	//   ....[65]....
        /*06a0*/ 	.word	0xffffffff


	//   ....[66]....
        /*06a4*/ 	.word	0xffffffff


	//   ....[67]....
        /*06a8*/ 	.word	0xffffffff


	//   ....[68]....
        /*06ac*/ 	.word	0xffffffff


	//   ....[69]....
        /*06b0*/ 	.word	0xffffffff


	//   ....[70]....
        /*06b4*/ 	.word	0xffffffff


	//   ....[71]....
        /*06b8*/ 	.word	0xffffffff


	//   ....[72]....
        /*06bc*/ 	.word	0xffffffff


	//   ....[73]....
        /*06c0*/ 	.word	0xffffffff


	//   ....[74]....
        /*06c4*/ 	.word	0xffffffff


	//   ....[75]....
        /*06c8*/ 	.word	0xffffffff


	//   ....[76]....
        /*06cc*/ 	.word	0xffffffff


	//   ....[77]....
        /*06d0*/ 	.word	0xffffffff


	//   ....[78]....
        /*06d4*/ 	.word	0xffffffff


	//   ....[79]....
        /*06d8*/ 	.word	0xffffffff


	//   ....[80]....
        /*06dc*/ 	.word	0xffffffff


	//   ....[81]....
        /*06e0*/ 	.word	0xffffffff


	//   ....[82]....
        /*06e4*/ 	.word	0xffffffff


	//   ....[83]....
        /*06e8*/ 	.word	0xffffffff


	//   ....[84]....
        /*06ec*/ 	.word	0xffffffff


	//   ....[85]....
        /*06f0*/ 	.word	0xffffffff


	//   ....[86]....
        /*06f4*/ 	.word	0xffffffff


	//   ....[87]....
        /*06f8*/ 	.word	0xffffffff


	//   ....[88]....
        /*06fc*/ 	.word	0xffffffff


	//   ....[89]....
        /*0700*/ 	.word	0xffffffff


	//   ....[90]....
        /*0704*/ 	.word	0xffffffff


	//   ....[91]....
        /*0708*/ 	.word	0xffffffff


	//   ....[92]....
        /*070c*/ 	.word	0xffffffff


	//   ....[93]....
        /*0710*/ 	.word	0xffffffff


	//   ....[94]....
        /*0714*/ 	.word	0xffffffff


	//   ....[95]....
        /*0718*/ 	.word	0xffffffff


	//   ....[96]....
        /*071c*/ 	.word	0xffffffff


	//   ....[97]....
        /*0720*/ 	.word	0xffffffff


	//   ....[98]....
        /*0724*/ 	.word	0xffffffff


	//   ....[99]....
        /*0728*/ 	.word	0xffffffff


	//   ....[100]....
        /*072c*/ 	.word	0xffffffff


	//   ....[101]....
        /*0730*/ 	.word	0xffffffff


	//   ....[102]....
        /*0734*/ 	.word	0xffffffff


	//   ....[103]....
        /*0738*/ 	.word	0xffffffff


	//   ....[104]....
        /*073c*/ 	.word	0xffffffff


	//   ....[105]....
        /*0740*/ 	.word	0xffffffff


	//   ....[106]....
        /*0744*/ 	.word	0xffffffff


	//   ....[107]....
        /*0748*/ 	.word	0xffffffff


	//   ....[108]....
        /*074c*/ 	.word	0xffffffff


	//   ....[109]....
        /*0750*/ 	.word	0xffffffff


	//   ....[110]....
        /*0754*/ 	.word	0xffffffff


	//   ....[111]....
        /*0758*/ 	.word	0xffffffff


	//   ....[112]....
        /*075c*/ 	.word	0xffffffff


	//   ....[113]....
        /*0760*/ 	.word	0xffffffff


	//   ....[114]....
        /*0764*/ 	.word	0xffffffff


	//   ....[115]....
        /*0768*/ 	.word	0xffffffff


	//   ....[116]....
        /*076c*/ 	.word	0xffffffff


	//   ....[117]....
        /*0770*/ 	.word	0xffffffff


	//   ....[118]....
        /*0774*/ 	.word	0xffffffff


	//   ....[119]....
        /*0778*/ 	.word	0xffffffff


	//   ....[120]....
        /*077c*/ 	.word	0xffffffff


	//   ....[121]....
        /*0780*/ 	.word	0xffffffff


	//   ....[122]....
        /*0784*/ 	.word	0xffffffff


	//   ....[123]....
        /*0788*/ 	.word	0xffffffff


	//   ....[124]....
        /*078c*/ 	.word	0xffffffff


	//   ....[125]....
        /*0790*/ 	.word	0xffffffff


	//   ....[126]....
        /*0794*/ 	.word	0xffffffff


	//   ....[127]....
        /*0798*/ 	.word	0xffffffff


	//   ....[128]....
        /*079c*/ 	.word	0x0500000f


	//   ....[129]....
        /*07a0*/ 	.word	0x0500000f


	//   ....[130]....
        /*07a4*/ 	.word	0x0500000f


	//   ....[131]....
        /*07a8*/ 	.word	0x0500000f


	//   ....[132]....
        /*07ac*/ 	.word	0x0500000f


	//   ....[133]....
        /*07b0*/ 	.word	0x0500000f


	//   ....[134]....
        /*07b4*/ 	.word	0x0500000f


	//   ....[135]....
        /*07b8*/ 	.word	0x0500000f


	//   ....[136]....
        /*07bc*/ 	.word	0x0500000f


	//   ....[137]....
        /*07c0*/ 	.word	0x0500000f


	//   ....[138]....
        /*07c4*/ 	.word	0x0500000f


	//   ....[139]....
        /*07c8*/ 	.word	0x0500000f


	//   ....[140]....
        /*07cc*/ 	.word	0x0500000f


	//   ....[141]....
        /*07d0*/ 	.word	0x0500000f


	//   ....[142]....
        /*07d4*/ 	.word	0x0500000f


	//   ....[143]....
        /*07d8*/ 	.word	0x0500000f


	//   ....[144]....
        /*07dc*/ 	.word	0x0500000f


	//   ....[145]....
        /*07e0*/ 	.word	0x0500000f


	//   ....[146]....
        /*07e4*/ 	.word	0x0500000f


	//   ....[147]....
        /*07e8*/ 	.word	0x0500000f


	//   ....[148]....
        /*07ec*/ 	.word	0x0500000f


	//   ....[149]....
        /*07f0*/ 	.word	0x0500000f


	//   ....[150]....
        /*07f4*/ 	.word	0x0500000f


	//   ....[151]....
        /*07f8*/ 	.word	0x0500000f


	//   ....[152]....
        /*07fc*/ 	.word	0x0500000f


	//   ....[153]....
        /*0800*/ 	.word	0x0500000f


	//   ....[154]....
        /*0804*/ 	.word	0x0500000f


	//   ....[155]....
        /*0808*/ 	.word	0x0500000f


	//   ....[156]....
        /*080c*/ 	.word	0x0500000f


	//   ....[157]....
        /*0810*/ 	.word	0x0500000f


	//   ....[158]....
        /*0814*/ 	.word	0x0500000f


	//   ....[159]....
        /*0818*/ 	.word	0x0500000f


	//   ....[160]....
        /*081c*/ 	.word	0x0500000f


	//   ....[161]....
        /*0820*/ 	.word	0x0500000f


	//   ....[162]....
        /*0824*/ 	.word	0x0500000f


	//   ....[163]....
        /*0828*/ 	.word	0x0500000f


	//   ....[164]....
        /*082c*/ 	.word	0x0500000f


	//   ....[165]....
        /*0830*/ 	.word	0x0500000f


	//   ....[166]....
        /*0834*/ 	.word	0x0500000f


	//   ....[167]....
        /*0838*/ 	.word	0x0500000f


	//   ....[168]....
        /*083c*/ 	.word	0x0500000f


	//   ....[169]....
        /*0840*/ 	.word	0x0500000f


	//   ....[170]....
        /*0844*/ 	.word	0x0500000f


	//   ....[171]....
        /*0848*/ 	.word	0x0500000f


	//   ....[172]....
        /*084c*/ 	.word	0x0500000f


	//   ....[173]....
        /*0850*/ 	.word	0x0500000f


	//   ....[174]....
        /*0854*/ 	.word	0x0500000f


	//   ....[175]....
        /*0858*/ 	.word	0x0500000f


	//   ....[176]....
        /*085c*/ 	.word	0x0500000f


	//   ....[177]....
        /*0860*/ 	.word	0x0500000f


	//   ....[178]....
        /*0864*/ 	.word	0x0500000f


	//   ....[179]....
        /*0868*/ 	.word	0x0500000f


	//   ....[180]....
        /*086c*/ 	.word	0x0500000f


	//   ....[181]....
        /*0870*/ 	.word	0x0500000f


	//   ....[182]....
        /*0874*/ 	.word	0x0500000f


	//   ....[183]....
        /*0878*/ 	.word	0x0500000f


	//   ....[184]....
        /*087c*/ 	.word	0x0500000f


	//   ....[185]....
        /*0880*/ 	.word	0x0500000f


	//   ....[186]....
        /*0884*/ 	.word	0x0500000f


	//   ....[187]....
        /*0888*/ 	.word	0x0500000f


	//   ....[188]....
        /*088c*/ 	.word	0x0500000f


	//   ....[189]....
        /*0890*/ 	.word	0x0500000f


	//   ....[190]....
        /*0894*/ 	.word	0x0500000f


	//   ....[191]....
        /*0898*/ 	.word	0x0500000f


	//   ....[192]....
        /*089c*/ 	.word	0x0500000f


	//   ....[193]....
        /*08a0*/ 	.word	0x0500000f


	//   ....[194]....
        /*08a4*/ 	.word	0x0500000f


	//   ....[195]....
        /*08a8*/ 	.word	0x0500000f


	//   ....[196]....
        /*08ac*/ 	.word	0x0500000f


	//   ....[197]....
        /*08b0*/ 	.word	0x0500000f


	//   ....[198]....
        /*08b4*/ 	.word	0x0500000f


	//   ....[199]....
        /*08b8*/ 	.word	0x0500000f


	//   ....[200]....
        /*08bc*/ 	.word	0x0500000f


	//   ....[201]....
        /*08c0*/ 	.word	0x0500000f


	//----- nvinfo : EIATTR_COOP_GROUP_INSTR_OFFSETS
	.align		4
.L_1379:
        /*08c4*/ 	.byte	0x04, 0x28
        /*08c6*/ 	.short	(.L_1381 - .L_1380)


	//   ....[0]....
.L_1380:
        /*08c8*/ 	.word	0x00000070


	//   ....[1]....
        /*08cc*/ 	.word	0x000001a0


	//   ....[2]....
        /*08d0*/ 	.word	0x000001f0


	//   ....[3]....
        /*08d4*/ 	.word	0x00000420


	//   ....[4]....
        /*08d8*/ 	.word	0x00000580


	//   ....[5]....
        /*08dc*/ 	.word	0x000006a0


	//   ....[6]....
        /*08e0*/ 	.word	0x00000800


	//   ....[7]....
        /*08e4*/ 	.word	0x00006b90


	//   ....[8]....
        /*08e8*/ 	.word	0x00007310


	//   ....[9]....
        /*08ec*/ 	.word	0x00007320


	//   ....[10]....
        /*08f0*/ 	.word	0x00007330


	//   ....[11]....
        /*08f4*/ 	.word	0x00007340


	//   ....[12]....
        /*08f8*/ 	.word	0x00007650


	//   ....[13]....
        /*08fc*/ 	.word	0x00007660


	//   ....[14]....
        /*0900*/ 	.word	0x00007670


	//   ....[15]....
        /*0904*/ 	.word	0x00007680


	//   ....[16]....
        /*0908*/ 	.word	0x00008850


	//   ....[17]....
        /*090c*/ 	.word	0x00008870


	//   ....[18]....
        /*0910*/ 	.word	0x00008880


	//   ....[19]....
        /*0914*/ 	.word	0x00008890


	//   ....[20]....
        /*0918*/ 	.word	0x00008980


	//   ....[21]....
        /*091c*/ 	.word	0x000089a0


	//   ....[22]....
        /*0920*/ 	.word	0x00008a30


	//   ....[23]....
        /*0924*/ 	.word	0x00008a60


	//   ....[24]....
        /*0928*/ 	.word	0x00009ff0


	//   ....[25]....
        /*092c*/ 	.word	0x0000a990


	//   ....[26]....
        /*0930*/ 	.word	0x0000afd0


	//   ....[27]....
        /*0934*/ 	.word	0x0000b0e0


	//   ....[28]....
        /*0938*/ 	.word	0x0000b670


	//   ....[29]....
        /*093c*/ 	.word	0x0000b6f0


	//   ....[30]....
        /*0940*/ 	.word	0x0000cac0


	//   ....[31]....
        /*0944*/ 	.word	0x0000d570


	//   ....[32]....
        /*0948*/ 	.word	0x0000db00


	//   ....[33]....
        /*094c*/ 	.word	0x0000dc70


	//   ....[34]....
        /*0950*/ 	.word	0x0000e7a0


	//   ....[35]....
        /*0954*/ 	.word	0x0000e8b0


	//   ....[36]....
        /*0958*/ 	.word	0x00010090


	//   ....[37]....
        /*095c*/ 	.word	0x000100b0


	//   ....[38]....
        /*0960*/ 	.word	0x00010860


	//   ....[39]....
        /*0964*/ 	.word	0x00010910


	//   ....[40]....
        /*0968*/ 	.word	0x00011ec0


	//   ....[41]....
        /*096c*/ 	.word	0x00012930


	//   ....[42]....
        /*0970*/ 	.word	0x00012f70


	//   ....[43]....
        /*0974*/ 	.word	0x00013080


	//   ....[44]....
        /*0978*/ 	.word	0x000139a0


	//   ....[45]....
        /*097c*/ 	.word	0x00013b70


	//   ....[46]....
        /*0980*/ 	.word	0x00014c20


	//   ....[47]....
        /*0984*/ 	.word	0x00014c50


	//   ....[48]....
        /*0988*/ 	.word	0x00014cb0


	//   ....[49]....
        /*098c*/ 	.word	0x00014cc0


	//   ....[50]....
        /*0990*/ 	.word	0x000166e0


	//   ....[51]....
        /*0994*/ 	.word	0x00016700


	//   ....[52]....
        /*0998*/ 	.word	0x00016710


	//   ....[53]....
        /*099c*/ 	.word	0x00016720


	//   ....[54]....
        /*09a0*/ 	.word	0x00017130


	//   ....[55]....
        /*09a4*/ 	.word	0x00017140


	//   ....[56]....
        /*09a8*/ 	.word	0x00017340


	//   ....[57]....
        /*09ac*/ 	.word	0x00017350


	//   ....[58]....
        /*09b0*/ 	.word	0x00017510


	//   ....[59]....
        /*09b4*/ 	.word	0x00017520


	//   ....[60]....
        /*09b8*/ 	.word	0x000176e0


	//   ....[61]....
        /*09bc*/ 	.word	0x000176f0


	//   ....[62]....
        /*09c0*/ 	.word	0x00017b50


	//   ....[63]....
        /*09c4*/ 	.word	0x00017b60


	//   ....[64]....
        /*09c8*/ 	.word	0x000189a0


	//   ....[65]....
        /*09cc*/ 	.word	0x000189b0


	//   ....[66]....
        /*09d0*/ 	.word	0x0001a010


	//   ....[67]....
        /*09d4*/ 	.word	0x0001a020


	//   ....[68]....
        /*09d8*/ 	.word	0x0001a1f0


	//   ....[69]....
        /*09dc*/ 	.word	0x0001a200


	//   ....[70]....
        /*09e0*/ 	.word	0x0001a3c0


	//   ....[71]....
        /*09e4*/ 	.word	0x0001a3d0


	//   ....[72]....
        /*09e8*/ 	.word	0x0001a590


	//   ....[73]....
        /*09ec*/ 	.word	0x0001a5a0


	//   ....[74]....
        /*09f0*/ 	.word	0x0001a7c0


	//   ....[75]....
        /*09f4*/ 	.word	0x0001a9d0


	//   ....[76]....
        /*09f8*/ 	.word	0x0001aa00


	//   ....[77]....
        /*09fc*/ 	.word	0x0001aa30


	//   ....[78]....
        /*0a00*/ 	.word	0x0001aa60


	//   ....[79]....
        /*0a04*/ 	.word	0x0001aa90


	//   ....[80]....
        /*0a08*/ 	.word	0x0001aac0


	//   ....[81]....
        /*0a0c*/ 	.word	0x0001ac60


	//   ....[82]....
        /*0a10*/ 	.word	0x0001ac90


	//   ....[83]....
        /*0a14*/ 	.word	0x0001acc0


	//   ....[84]....
        /*0a18*/ 	.word	0x0001acf0


	//   ....[85]....
        /*0a1c*/ 	.word	0x0001ad20


	//   ....[86]....
        /*0a20*/ 	.word	0x0001ad50


	//   ....[87]....
        /*0a24*/ 	.word	0x0001adf0


	//   ....[88]....
        /*0a28*/ 	.word	0x0001ae20


	//   ....[89]....
        /*0a2c*/ 	.word	0x0001ae30


	//   ....[90]....
        /*0a30*/ 	.word	0x0001ae60


	//   ....[91]....
        /*0a34*/ 	.word	0x0001c6f0


	//   ....[92]....
        /*0a38*/ 	.word	0x0001e6f0


	//   ....[93]....
        /*0a3c*/ 	.word	0x0001f190


	//   ....[94]....
        /*0a40*/ 	.word	0x0001f1b0


	//   ....[95]....
        /*0a44*/ 	.word	0x0001f260


	//   ....[96]....
        /*0a48*/ 	.word	0x0001f270


	//   ....[97]....
        /*0a4c*/ 	.word	0x0001f2f0


	//   ....[98]....
        /*0a50*/ 	.word	0x0001f300


	//   ....[99]....
        /*0a54*/ 	.word	0x0001f380


	//   ....[100]....
        /*0a58*/ 	.word	0x0001f390


	//   ....[101]....
        /*0a5c*/ 	.word	0x0001f410


	//   ....[102]....
        /*0a60*/ 	.word	0x0001f420


	//   ....[103]....
        /*0a64*/ 	.word	0x0001f4a0


	//   ....[104]....
        /*0a68*/ 	.word	0x0001f4b0


	//   ....[105]....
        /*0a6c*/ 	.word	0x0001f530


	//   ....[106]....
        /*0a70*/ 	.word	0x0001f540


	//   ....[107]....
        /*0a74*/ 	.word	0x0001f590


	//   ....[108]....
        /*0a78*/ 	.word	0x0001f5b0


	//   ....[109]....
        /*0a7c*/ 	.word	0x00022150


	//   ....[110]....
        /*0a80*/ 	.word	0x000221d0


	//   ....[111]....
        /*0a84*/ 	.word	0x00022200


	//   ....[112]....
        /*0a88*/ 	.word	0x00022210


	//   ....[113]....
        /*0a8c*/ 	.word	0x00022240


	//   ....[114]....
        /*0a90*/ 	.word	0x00022270


	//   ....[115]....
        /*0a94*/ 	.word	0x000222a0


	//   ....[116]....
        /*0a98*/ 	.word	0x000222d0


	//   ....[117]....
        /*0a9c*/ 	.word	0x00022490


	//   ....[118]....
        /*0aa0*/ 	.word	0x000224c0


	//   ....[119]....
        /*0aa4*/ 	.word	0x000224f0


	//   ....[120]....
        /*0aa8*/ 	.word	0x00022520


	//   ....[121]....
        /*0aac*/ 	.word	0x00022550


	//   ....[122]....
        /*0ab0*/ 	.word	0x00022580


	//   ....[123]....
        /*0ab4*/ 	.word	0x00022650


	//   ....[124]....
        /*0ab8*/ 	.word	0x00022670


	//   ....[125]....
        /*0abc*/ 	.word	0x00022680


	//   ....[126]....
        /*0ac0*/ 	.word	0x00022700


	//   ....[127]....
        /*0ac4*/ 	.word	0x00023230


	//   ....[128]....
        /*0ac8*/ 	.word	0x00023660


	//   ....[129]....
        /*0acc*/ 	.word	0x00023700


	//   ....[130]....
        /*0ad0*/ 	.word	0x00023790


	//   ....[131]....
        /*0ad4*/ 	.word	0x000237e0


	//   ....[132]....
        /*0ad8*/ 	.word	0x00023830


	//   ....[133]....
        /*0adc*/ 	.word	0x000238c0


	//   ....[134]....
        /*0ae0*/ 	.word	0x00023950


	//   ....[135]....
        /*0ae4*/ 	.word	0x000239a0


	//   ....[136]....
        /*0ae8*/ 	.word	0x000239f0


	//   ....[137]....
        /*0aec*/ 	.word	0x00023af0


	//   ....[138]....
        /*0af0*/ 	.word	0x00023ba0


	//   ....[139]....
        /*0af4*/ 	.word	0x00023c20


	//   ....[140]....
        /*0af8*/ 	.word	0x00023c90


	//   ....[141]....
        /*0afc*/ 	.word	0x00023dc0


	//   ....[142]....
        /*0b00*/ 	.word	0x00023ed0


	//   ....[143]....
        /*0b04*/ 	.word	0x00023fa0


	//   ....[144]....
        /*0b08*/ 	.word	0x00023ff0


	//   ....[145]....
        /*0b0c*/ 	.word	0x00024340


	//   ....[146]....
        /*0b10*/ 	.word	0x00024390


	//   ....[147]....
        /*0b14*/ 	.word	0x00024420


	//   ....[148]....
        /*0b18*/ 	.word	0x000244b0


	//   ....[149]....
        /*0b1c*/ 	.word	0x00024540


	//   ....[150]....
        /*0b20*/ 	.word	0x000245d0


	//   ....[151]....
        /*0b24*/ 	.word	0x00024660


	//   ....[152]....
        /*0b28*/ 	.word	0x000246f0


	//   ....[153]....
        /*0b2c*/ 	.word	0x00024770


	//   ....[154]....
        /*0b30*/ 	.word	0x000247c0


	//   ....[155]....
        /*0b34*/ 	.word	0x00024860


	//   ....[156]....
        /*0b38*/ 	.word	0x000248f0


	//   ....[157]....
        /*0b3c*/ 	.word	0x00024970


	//   ....[158]....
        /*0b40*/ 	.word	0x000249c0


	//   ....[159]....
        /*0b44*/ 	.word	0x00024a50


	//   ....[160]....
        /*0b48*/ 	.word	0x00024ae0


	//   ....[161]....
        /*0b4c*/ 	.word	0x00024b70


	//   ....[162]....
        /*0b50*/ 	.word	0x00024c00


	//   ....[163]....
        /*0b54*/ 	.word	0x00024c90


	//   ....[164]....
        /*0b58*/ 	.word	0x00024d20


	//   ....[165]....
        /*0b5c*/ 	.word	0x00024de0


	//   ....[166]....
        /*0b60*/ 	.word	0x000250c0


	//   ....[167]....
        /*0b64*/ 	.word	0x00025280


	//   ....[168]....
        /*0b68*/ 	.word	0x000252d0


	//   ....[169]....
        /*0b6c*/ 	.word	0x00025330


	//   ....[170]....
        /*0b70*/ 	.word	0x00025420


	//   ....[171]....
        /*0b74*/ 	.word	0x00025480


	//   ....[172]....
        /*0b78*/ 	.word	0x00025570


	//   ....[173]....
        /*0b7c*/ 	.word	0x000255d0


	//   ....[174]....
        /*0b80*/ 	.word	0x000256c0


	//   ....[175]....
        /*0b84*/ 	.word	0x00025720


	//   ....[176]....
        /*0b88*/ 	.word	0x00025810


	//   ....[177]....
        /*0b8c*/ 	.word	0x00025870


	//   ....[178]....
        /*0b90*/ 	.word	0x00025960


	//   ....[179]....
        /*0b94*/ 	.word	0x000259c0


	//   ....[180]....
        /*0b98*/ 	.word	0x00025a90


	//   ....[181]....
        /*0b9c*/ 	.word	0x00025b10


	//   ....[182]....
        /*0ba0*/ 	.word	0x00025be0


	//   ....[183]....
        /*0ba4*/ 	.word	0x00025f10


	//   ....[184]....
        /*0ba8*/ 	.word	0x00025fb0


	//   ....[185]....
        /*0bac*/ 	.word	0x00026150


	//   ....[186]....
        /*0bb0*/ 	.word	0x000261d0


	//   ....[187]....
        /*0bb4*/ 	.word	0x00026250


	//   ....[188]....
        /*0bb8*/ 	.word	0x000262d0


	//   ....[189]....
        /*0bbc*/ 	.word	0x00026350


	//   ....[190]....
        /*0bc0*/ 	.word	0x000263e0


	//   ....[191]....
        /*0bc4*/ 	.word	0x00026480


	//   ....[192]....
        /*0bc8*/ 	.word	0x00026530


	//   ....[193]....
        /*0bcc*/ 	.word	0x000265b0


	//   ....[194]....
        /*0bd0*/ 	.word	0x00026630


	//   ....[195]....
        /*0bd4*/ 	.word	0x000266b0


	//   ....[196]....
        /*0bd8*/ 	.word	0x00026740


	//   ....[197]....
        /*0bdc*/ 	.word	0x000267c0


	//   ....[198]....
        /*0be0*/ 	.word	0x00026870


	//   ....[199]....
        /*0be4*/ 	.word	0x000268c0


	//   ....[200]....
        /*0be8*/ 	.word	0x00026980


	//   ....[201]....
        /*0bec*/ 	.word	0x00026ab0


	//----- nvinfo : EIATTR_REG_RECONFIG
	.align		4
.L_1381:
        /*0bf0*/ 	.byte	0x01, 0x54
	.zero		2


	//----- nvinfo : EIATTR_SYSCALL_OFFSETS
	.align		4
        /*0bf4*/ 	.byte	0x04, 0x46
        /*0bf6*/ 	.short	(.L_1383 - .L_1382)


	//   ....[0]....
.L_1382:
        /*0bf8*/ 	.word	0x000021c0


	//   ....[1]....
        /*0bfc*/ 	.word	0x00002310


	//   ....[2]....
        /*0c00*/ 	.word	0x00006d30


	//   ....[3]....
        /*0c04*/ 	.word	0x00007040


	//   ....[4]....
        /*0c08*/ 	.word	0x0001e320


	//   ....[5]....
        /*0c0c*/ 	.word	0x0001e470


	//   ....[6]....
        /*0c10*/ 	.word	0x0001e560


	//   ....[7]....
        /*0c14*/ 	.word	0x0001ed70


	//----- nvinfo : EIATTR_MBARRIER_INSTR_OFFSETS
	.align		4
.L_1383:
        /*0c18*/ 	.byte	0x04, 0x39
        /*0c1a*/ 	.short	(.L_1385 - .L_1384)


	//   ....[0]....
.L_1384:
        /*0c1c*/ 	.word	0x000002d0
        /*0c20*/ 	.word	0x000000ff
        /*0c24*/ 	.word	0x00022800
        /*0c28*/ 	.short	0x0100
        /*0c2a*/ 	.byte	0x08
	.zero		1


	//   ....[1]....
        /*0c2c*/ 	.word	0x000002e0
        /*0c30*/ 	.word	0x000000ff
        /*0c34*/ 	.word	0x00022820
        /*0c38*/ 	.short	0x0100
        /*0c3a*/ 	.byte	0x08
	.zero		1


	//   ....[2]....
        /*0c3c*/ 	.word	0x000003d0
        /*0c40*/ 	.word	0x000000ff
        /*0c44*/ 	.word	0x00022830
        /*0c48*/ 	.short	0x0100
        /*0c4a*/ 	.byte	0x08
	.zero		1


	//   ....[3]....
        /*0c4c*/ 	.word	0x000003e0
        /*0c50*/ 	.word	0x000000ff
        /*0c54*/ 	.word	0x00022840
        /*0c58*/ 	.short	0x0100
        /*0c5a*/ 	.byte	0x08
	.zero		1


	//   ....[4]....
        /*0c5c*/ 	.word	0x000003f0
        /*0c60*/ 	.word	0x000000ff
        /*0c64*/ 	.word	0x00022838
        /*0c68*/ 	.short	0x0100
        /*0c6a*/ 	.byte	0x08
	.zero		1


	//   ....[5]....
        /*0c6c*/ 	.word	0x00000400
        /*0c70*/ 	.word	0x000000ff
        /*0c74*/ 	.word	0x00022848
        /*0c78*/ 	.short	0x0100
        /*0c7a*/ 	.byte	0x08
	.zero		1


	//   ....[6]....
        /*0c7c*/ 	.word	0x00000530
        /*0c80*/ 	.word	0x000000ff
        /*0c84*/ 	.word	0x00022850
        /*0c88*/ 	.short	0x0100
        /*0c8a*/ 	.byte	0x08
	.zero		1


	//   ....[7]....
        /*0c8c*/ 	.word	0x00000540
        /*0c90*/ 	.word	0x000000ff
        /*0c94*/ 	.word	0x00022860
        /*0c98*/ 	.short	0x0100
        /*0c9a*/ 	.byte	0x08
	.zero		1


	//   ....[8]....
        /*0c9c*/ 	.word	0x00000550
        /*0ca0*/ 	.word	0x000000ff
        /*0ca4*/ 	.word	0x00022858
        /*0ca8*/ 	.short	0x0100
        /*0caa*/ 	.byte	0x08
	.zero		1


	//   ....[9]....
        /*0cac*/ 	.word	0x00000560
        /*0cb0*/ 	.word	0x000000ff
        /*0cb4*/ 	.word	0x00022868
        /*0cb8*/ 	.short	0x0100
        /*0cba*/ 	.byte	0x08
	.zero		1


	//   ....[10]....
        /*0cbc*/ 	.word	0x00000650
        /*0cc0*/ 	.word	0x000000ff
        /*0cc4*/ 	.word	0x00022870
        /*0cc8*/ 	.short	0x0100
        /*0cca*/ 	.byte	0x06
	.zero		1


	//   ....[11]....
        /*0ccc*/ 	.word	0x00000660
        /*0cd0*/ 	.word	0x000000ff
        /*0cd4*/ 	.word	0x00022880
        /*0cd8*/ 	.short	0x0100
        /*0cda*/ 	.byte	0x06
	.zero		1


	//   ....[12]....
        /*0cdc*/ 	.word	0x00000670
        /*0ce0*/ 	.word	0x000000ff
        /*0ce4*/ 	.word	0x00022878
        /*0ce8*/ 	.short	0x0100
        /*0cea*/ 	.byte	0x06
	.zero		1


	//   ....[13]....
        /*0cec*/ 	.word	0x00000680
        /*0cf0*/ 	.word	0x000000ff
        /*0cf4*/ 	.word	0x00022888
        /*0cf8*/ 	.short	0x0100
        /*0cfa*/ 	.byte	0x06
	.zero		1


	//   ....[14]....
        /*0cfc*/ 	.word	0x000007b0
        /*0d00*/ 	.word	0x000000ff
        /*0d04*/ 	.word	0x00022890
        /*0d08*/ 	.short	0x0100
        /*0d0a*/ 	.byte	0x08
	.zero		1


	//   ....[15]....
        /*0d0c*/ 	.word	0x000007c0
        /*0d10*/ 	.word	0x000000ff
        /*0d14*/ 	.word	0x000228a0
        /*0d18*/ 	.short	0x0100
        /*0d1a*/ 	.byte	0x08
	.zero		1


	//   ....[16]....
        /*0d1c*/ 	.word	0x000007d0
        /*0d20*/ 	.word	0x000000ff
        /*0d24*/ 	.word	0x00022898
        /*0d28*/ 	.short	0x0100
        /*0d2a*/ 	.byte	0x08
	.zero		1


	//   ....[17]....
        /*0d2c*/ 	.word	0x000007e0
        /*0d30*/ 	.word	0x000000ff
        /*0d34*/ 	.word	0x000228a8
        /*0d38*/ 	.short	0x0100
        /*0d3a*/ 	.byte	0x08
	.zero		1


	//   ....[18]....
        /*0d3c*/ 	.word	0x00000910
        /*0d40*/ 	.word	0x000000ff
        /*0d44*/ 	.word	0x000228b0
        /*0d48*/ 	.short	0x0100
        /*0d4a*/ 	.byte	0x08
	.zero		1


	//   ....[19]....
        /*0d4c*/ 	.word	0x00000920
        /*0d50*/ 	.word	0x000000ff
        /*0d54*/ 	.word	0x000228c0
        /*0d58*/ 	.short	0x0100
        /*0d5a*/ 	.byte	0x08
	.zero		1


	//   ....[20]....
        /*0d5c*/ 	.word	0x00000930
        /*0d60*/ 	.word	0x000000ff
        /*0d64*/ 	.word	0x000228b8
        /*0d68*/ 	.short	0x0100
        /*0d6a*/ 	.byte	0x08
	.zero		1


	//   ....[21]....
        /*0d6c*/ 	.word	0x00000940
        /*0d70*/ 	.word	0x000000ff
        /*0d74*/ 	.word	0x000228c8
        /*0d78*/ 	.short	0x0100
        /*0d7a*/ 	.byte	0x08
	.zero		1


	//   ....[22]....
        /*0d7c*/ 	.word	0x00003560
        /*0d80*/ 	.word	0x0000005f
        /*0d84*/ 	.word	0x00022890
        /*0d88*/ 	.short	0x010a
        /*0d8a*/ 	.byte	0x3f
	.zero		1


	//   ....[23]....
        /*0d8c*/ 	.word	0x000046c0
        /*0d90*/ 	.word	0x0000005f
        /*0d94*/ 	.word	0x00022890
        /*0d98*/ 	.short	0x010a
        /*0d9a*/ 	.byte	0x3f
	.zero		1


	//   ....[24]....
        /*0d9c*/ 	.word	0x00005700
        /*0da0*/ 	.word	0x0000005f
        /*0da4*/ 	.word	0x00022890
        /*0da8*/ 	.short	0x010a
        /*0daa*/ 	.byte	0x3f
	.zero		1


	//   ....[25]....
        /*0dac*/ 	.word	0x00005910
        /*0db0*/ 	.word	0x00000020
        /*0db4*/ 	.word	0x00000000
        /*0db8*/ 	.short	0x0101
        /*0dba*/ 	.byte	0x3f
	.zero		1


	//   ....[26]....
        /*0dbc*/ 	.word	0x00005950
        /*0dc0*/ 	.word	0x0000005f
        /*0dc4*/ 	.word	0x000228b0
        /*0dc8*/ 	.short	0x010a
        /*0dca*/ 	.byte	0x3f
	.zero		1


	//   ....[27]....
        /*0dcc*/ 	.word	0x00005fa0
        /*0dd0*/ 	.word	0x0000005f
        /*0dd4*/ 	.word	0x00000000
        /*0dd8*/ 	.short	0x0101
        /*0dda*/ 	.byte	0x3f
	.zero		1


	//   ....[28]....
        /*0ddc*/ 	.word	0x00006dc0
        /*0de0*/ 	.word	0x00000013
        /*0de4*/ 	.word	0x00022800
        /*0de8*/ 	.short	0x010a
        /*0dea*/ 	.byte	0x3f
	.zero		1


	//   ....[29]....
        /*0dec*/ 	.word	0x00006e10
        /*0df0*/ 	.word	0x00000013
        /*0df4*/ 	.word	0x00022800
        /*0df8*/ 	.short	0x010a
        /*0dfa*/ 	.byte	0x3f
	.zero		1


	//   ....[30]....
        /*0dfc*/ 	.word	0x000078a0
        /*0e00*/ 	.word	0x00000013
        /*0e04*/ 	.word	0x00022800
        /*0e08*/ 	.short	0x010a
        /*0e0a*/ 	.byte	0x3f
	.zero		1


	//   ....[31]....
        /*0e0c*/ 	.word	0x00008cc0
        /*0e10*/ 	.word	0x00000013
        /*0e14*/ 	.word	0x00022800
        /*0e18*/ 	.short	0x010a
        /*0e1a*/ 	.byte	0x3f
	.zero		1


	//   ....[32]....
        /*0e1c*/ 	.word	0x00009b20
        /*0e20*/ 	.word	0x00000004
        /*0e24*/ 	.word	0x00022830
        /*0e28*/ 	.short	0x010a
        /*0e2a*/ 	.byte	0x3f
	.zero		1


	//   ....[33]....
        /*0e2c*/ 	.word	0x00009bc0
        /*0e30*/ 	.word	0x00000004
        /*0e34*/ 	.word	0x00022830
        /*0e38*/ 	.short	0x010a
        /*0e3a*/ 	.byte	0x3f
	.zero		1


	//   ....[34]....
        /*0e3c*/ 	.word	0x0000a090
        /*0e40*/ 	.word	0x00000000
        /*0e44*/ 	.word	0x00000000
        /*0e48*/ 	.short	0x0101
        /*0e4a*/ 	.byte	0x3f
	.zero		1


	//   ....[35]....
        /*0e4c*/ 	.word	0x0000bf90
        /*0e50*/ 	.word	0x00000004
        /*0e54*/ 	.word	0x00022850
        /*0e58*/ 	.short	0x010a
        /*0e5a*/ 	.byte	0x3f
	.zero		1


	//   ....[36]....
        /*0e5c*/ 	.word	0x0000bfe0
        /*0e60*/ 	.word	0x00000004
        /*0e64*/ 	.word	0x00022850
        /*0e68*/ 	.short	0x010a
        /*0e6a*/ 	.byte	0x3f
	.zero		1


	//   ....[37]....
        /*0e6c*/ 	.word	0x0000c430
        /*0e70*/ 	.word	0x00000004
        /*0e74*/ 	.word	0x00000000
        /*0e78*/ 	.short	0x0101
        /*0e7a*/ 	.byte	0x3f
	.zero		1


	//   ....[38]....
        /*0e7c*/ 	.word	0x0000c760
        /*0e80*/ 	.word	0x000000c8
        /*0e84*/ 	.word	0x00022830
        /*0e88*/ 	.short	0x010a
        /*0e8a*/ 	.byte	0x3f
	.zero		1


	//   ....[39]....
        /*0e8c*/ 	.word	0x0000c7c0
        /*0e90*/ 	.word	0x000000c8
        /*0e94*/ 	.word	0x00022830
        /*0e98*/ 	.short	0x010a
        /*0e9a*/ 	.byte	0x3f
	.zero		1


	//   ....[40]....
        /*0e9c*/ 	.word	0x0000cb30
        /*0ea0*/ 	.word	0x00000009
        /*0ea4*/ 	.word	0x00000000
        /*0ea8*/ 	.short	0x0101
        /*0eaa*/ 	.byte	0x3f
	.zero		1


	//   ....[41]....
        /*0eac*/ 	.word	0x0000f420
        /*0eb0*/ 	.word	0x000000c8
        /*0eb4*/ 	.word	0x00022850
        /*0eb8*/ 	.short	0x010a
        /*0eba*/ 	.byte	0x3f
	.zero		1


	//   ....[42]....
        /*0ebc*/ 	.word	0x0000f470
        /*0ec0*/ 	.word	0x000000c8
        /*0ec4*/ 	.word	0x00022850
        /*0ec8*/ 	.short	0x010a
        /*0eca*/ 	.byte	0x3f
	.zero		1


	//   ....[43]....
        /*0ecc*/ 	.word	0x0000f840
        /*0ed0*/ 	.word	0x000000c8
        /*0ed4*/ 	.word	0x00000000
        /*0ed8*/ 	.short	0x0101
        /*0eda*/ 	.byte	0x3f
	.zero		1


	//   ....[44]....
        /*0edc*/ 	.word	0x0000fc30
        /*0ee0*/ 	.word	0x00000004
        /*0ee4*/ 	.word	0x00022830
        /*0ee8*/ 	.short	0x010a
        /*0eea*/ 	.byte	0x3f
	.zero		1


	//   ....[45]....
        /*0eec*/ 	.word	0x0000fc90
        /*0ef0*/ 	.word	0x00000004
        /*0ef4*/ 	.word	0x00022830
        /*0ef8*/ 	.short	0x010a
        /*0efa*/ 	.byte	0x3f
	.zero		1


	//   ....[46]....
        /*0efc*/ 	.word	0x00010c70
        /*0f00*/ 	.word	0x0000009a
        /*0f04*/ 	.word	0x00000000
        /*0f08*/ 	.short	0x0101
        /*0f0a*/ 	.byte	0x3f
	.zero		1


	//   ....[47]....
        /*0f0c*/ 	.word	0x00011620
        /*0f10*/ 	.word	0x00000004
        /*0f14*/ 	.word	0x00022850
        /*0f18*/ 	.short	0x010a
        /*0f1a*/ 	.byte	0x3f
	.zero		1


	//   ....[48]....
        /*0f1c*/ 	.word	0x00011670
        /*0f20*/ 	.word	0x00000004
        /*0f24*/ 	.word	0x00022850
        /*0f28*/ 	.short	0x010a
        /*0f2a*/ 	.byte	0x3f
	.zero		1


	//   ....[49]....
        /*0f2c*/ 	.word	0x00011a20
        /*0f30*/ 	.word	0x00000004
        /*0f34*/ 	.word	0x00000000
        /*0f38*/ 	.short	0x0101
        /*0f3a*/ 	.byte	0x3f
	.zero		1


	//   ....[50]....
        /*0f3c*/ 	.word	0x00011b50
        /*0f40*/ 	.word	0x0000000b
        /*0f44*/ 	.word	0x00022830
        /*0f48*/ 	.short	0x010a
        /*0f4a*/ 	.byte	0x3f
	.zero		1


	//   ....[51]....
        /*0f4c*/ 	.word	0x00011bb0
        /*0f50*/ 	.word	0x0000000b
        /*0f54*/ 	.word	0x00022830
        /*0f58*/ 	.short	0x010a
        /*0f5a*/ 	.byte	0x3f
	.zero		1


	//   ....[52]....
        /*0f5c*/ 	.word	0x00011f70
        /*0f60*/ 	.word	0x00000000
        /*0f64*/ 	.word	0x00000000
        /*0f68*/ 	.short	0x0101
        /*0f6a*/ 	.byte	0x3f
	.zero		1


	//   ....[53]....
        /*0f6c*/ 	.word	0x000147d0
        /*0f70*/ 	.word	0x0000000b
        /*0f74*/ 	.word	0x00022850
        /*0f78*/ 	.short	0x010a
        /*0f7a*/ 	.byte	0x3f
	.zero		1


	//   ....[54]....
        /*0f7c*/ 	.word	0x00014820
        /*0f80*/ 	.word	0x0000000b
        /*0f84*/ 	.word	0x00022850
        /*0f88*/ 	.short	0x010a
        /*0f8a*/ 	.byte	0x3f
	.zero		1


	//   ....[55]....
        /*0f8c*/ 	.word	0x00014bf0
        /*0f90*/ 	.word	0x0000000b
        /*0f94*/ 	.word	0x00000000
        /*0f98*/ 	.short	0x0101
        /*0f9a*/ 	.byte	0x3f
	.zero		1


	//   ....[56]....
        /*0f9c*/ 	.word	0x00017100
        /*0fa0*/ 	.word	0x00000003
        /*0fa4*/ 	.word	0x00000000
        /*0fa8*/ 	.short	0x0101
        /*0faa*/ 	.byte	0x3f
	.zero		1


	//   ....[57]....
        /*0fac*/ 	.word	0x00017ab0
        /*0fb0*/ 	.word	0x00000003
        /*0fb4*/ 	.word	0x00000000
        /*0fb8*/ 	.short	0x0101
        /*0fba*/ 	.byte	0x3f
	.zero		1


	//   ....[58]....
        /*0fbc*/ 	.word	0x0001c7d0
        /*0fc0*/ 	.word	0x00000013
        /*0fc4*/ 	.word	0x00022820
        /*0fc8*/ 	.short	0x010a
        /*0fca*/ 	.byte	0x3f
	.zero		1


	//   ....[59]....
        /*0fcc*/ 	.word	0x0001c8a0
        /*0fd0*/ 	.word	0x00000007
        /*0fd4*/ 	.word	0x000228a0
        /*0fd8*/ 	.short	0x010a
        /*0fda*/ 	.byte	0x3f
	.zero		1


	//   ....[60]....
        /*0fdc*/ 	.word	0x0001cae0
        /*0fe0*/ 	.word	0x00000007
        /*0fe4*/ 	.word	0x000228c0
        /*0fe8*/ 	.short	0x010a
        /*0fea*/ 	.byte	0x3f
	.zero		1


	//   ....[61]....
        /*0fec*/ 	.word	0x0001d180
        /*0ff0*/ 	.word	0x00000006
        /*0ff4*/ 	.word	0x000228a0
        /*0ff8*/ 	.short	0x010a
        /*0ffa*/ 	.byte	0x3f
	.zero		1


	//   ....[62]....
        /*0ffc*/ 	.word	0x0001d3b0
        /*1000*/ 	.word	0x00000006
        /*1004*/ 	.word	0x000228c0
        /*1008*/ 	.short	0x010a
        /*100a*/ 	.byte	0x3f
	.zero		1


	//   ....[63]....
        /*100c*/ 	.word	0x0001e950
        /*1010*/ 	.word	0x00000000
        /*1014*/ 	.word	0x00022840
        /*1018*/ 	.short	0x010a
        /*101a*/ 	.byte	0x3f
	.zero		1


	//   ....[64]....
        /*101c*/ 	.word	0x0001f650
        /*1020*/ 	.word	0x00000013
        /*1024*/ 	.word	0x00022800
        /*1028*/ 	.short	0x0107
        /*102a*/ 	.byte	0x3f
	.zero		1


	//   ....[65]....
        /*102c*/ 	.word	0x0001f740
        /*1030*/ 	.word	0x00000013
        /*1034*/ 	.word	0x00022800
        /*1038*/ 	.short	0x0101
        /*103a*/ 	.byte	0x3f
	.zero		1


	//   ....[66]....
        /*103c*/ 	.word	0x0001f760
        /*1040*/ 	.word	0x00000013
        /*1044*/ 	.word	0x00022820
        /*1048*/ 	.short	0x010a
        /*104a*/ 	.byte	0x3f
	.zero		1


	//   ....[67]....
        /*104c*/ 	.word	0x0001f840
        /*1050*/ 	.word	0x00000002
        /*1054*/ 	.word	0x00022860
        /*1058*/ 	.short	0x010a
        /*105a*/ 	.byte	0x3f
	.zero		1


	//   ....[68]....
        /*105c*/ 	.word	0x00020170
        /*1060*/ 	.word	0x00000002
        /*1064*/ 	.word	0x00022840
        /*1068*/ 	.short	0x010a
        /*106a*/ 	.byte	0x3f
	.zero		1


	//   ....[69]....
        /*106c*/ 	.word	0x000203d0
        /*1070*/ 	.word	0x00000002
        /*1074*/ 	.word	0x00022860
        /*1078*/ 	.short	0x010a
        /*107a*/ 	.byte	0x3f
	.zero		1


	//   ....[70]....
        /*107c*/ 	.word	0x00020bc0
        /*1080*/ 	.word	0x00000003
        /*1084*/ 	.word	0x00022840
        /*1088*/ 	.short	0x010a
        /*108a*/ 	.byte	0x3f
	.zero		1


	//   ....[71]....
        /*108c*/ 	.word	0x00020e10
        /*1090*/ 	.word	0x00000003
        /*1094*/ 	.word	0x00022860
        /*1098*/ 	.short	0x010a
        /*109a*/ 	.byte	0x3f
	.zero		1


	//   ....[72]....
        /*109c*/ 	.word	0x00021590
        /*10a0*/ 	.word	0x00000003
        /*10a4*/ 	.word	0x00022840
        /*10a8*/ 	.short	0x010a
        /*10aa*/ 	.byte	0x3f
	.zero		1


	//   ....[73]....
        /*10ac*/ 	.word	0x000217f0
        /*10b0*/ 	.word	0x00000003
        /*10b4*/ 	.word	0x00022860
        /*10b8*/ 	.short	0x010a
        /*10ba*/ 	.byte	0x3f
	.zero		1


	//   ....[74]....
        /*10bc*/ 	.word	0x000231b0
        /*10c0*/ 	.word	0x00000000
        /*10c4*/ 	.word	0x00022820
        /*10c8*/ 	.short	0x010a
        /*10ca*/ 	.byte	0x3f
	.zero		1


	//   ....[75]....
        /*10cc*/ 	.word	0x00023360
        /*10d0*/ 	.word	0x00000006
        /*10d4*/ 	.word	0x00000000
        /*10d8*/ 	.short	0x010a
        /*10da*/ 	.byte	0x3f
	.zero		1


	//   ....[76]....
        /*10dc*/ 	.word	0x000233d0
        /*10e0*/ 	.word	0x00000007
        /*10e4*/ 	.word	0x00000000
        /*10e8*/ 	.short	0x010a
        /*10ea*/ 	.byte	0x3f
	.zero		1


	//   ....[77]....
        /*10ec*/ 	.word	0x00023440
        /*10f0*/ 	.word	0x00000004
        /*10f4*/ 	.word	0x00000000
        /*10f8*/ 	.short	0x010a
        /*10fa*/ 	.byte	0x3f
	.zero		1


	//   ....[78]....
        /*10fc*/ 	.word	0x00023470
        /*1100*/ 	.word	0x00000003
        /*1104*/ 	.word	0x00000000
        /*1108*/ 	.short	0x010a
        /*110a*/ 	.byte	0x3f
	.zero		1


	//   ....[79]....
        /*110c*/ 	.word	0x000234d0
        /*1110*/ 	.word	0x0000005f
        /*1114*/ 	.word	0x00022890
        /*1118*/ 	.short	0x010a
        /*111a*/ 	.byte	0x3f
	.zero		1


	//   ....[80]....
        /*111c*/ 	.word	0x00023520
        /*1120*/ 	.word	0x0000005f
        /*1124*/ 	.word	0x00022890
        /*1128*/ 	.short	0x010a
        /*112a*/ 	.byte	0x3f
	.zero		1


	//   ....[81]....
        /*112c*/ 	.word	0x00023570
        /*1130*/ 	.word	0x0000005f
        /*1134*/ 	.word	0x00022890
        /*1138*/ 	.short	0x010a
        /*113a*/ 	.byte	0x3f
	.zero		1


	//   ....[82]....
        /*113c*/ 	.word	0x000235c0
        /*1140*/ 	.word	0x0000005f
        /*1144*/ 	.word	0x000228b0
        /*1148*/ 	.short	0x010a
        /*114a*/ 	.byte	0x3f
	.zero		1


	//   ....[83]....
        /*114c*/ 	.word	0x00023a30
        /*1150*/ 	.word	0x00000013
        /*1154*/ 	.word	0x00022800
        /*1158*/ 	.short	0x010a
        /*115a*/ 	.byte	0x3f
	.zero		1


	//   ....[84]....
        /*115c*/ 	.word	0x00024020
        /*1160*/ 	.word	0x00000013
        /*1164*/ 	.word	0x00022800
        /*1168*/ 	.short	0x010a
        /*116a*/ 	.byte	0x3f
	.zero		1


	//   ....[85]....
        /*116c*/ 	.word	0x00024070
        /*1170*/ 	.word	0x00000004
        /*1174*/ 	.word	0x00022830
        /*1178*/ 	.short	0x010a
        /*117a*/ 	.byte	0x3f
	.zero		1


	//   ....[86]....
        /*117c*/ 	.word	0x000240c0
        /*1180*/ 	.word	0x00000004
        /*1184*/ 	.word	0x00022850
        /*1188*/ 	.short	0x010a
        /*118a*/ 	.byte	0x3f
	.zero		1


	//   ....[87]....
        /*118c*/ 	.word	0x00024110
        /*1190*/ 	.word	0x000000c8
        /*1194*/ 	.word	0x00022830
        /*1198*/ 	.short	0x010a
        /*119a*/ 	.byte	0x3f
	.zero		1


	//   ....[88]....
        /*119c*/ 	.word	0x00024160
        /*11a0*/ 	.word	0x000000c8
        /*11a4*/ 	.word	0x00022850
        /*11a8*/ 	.short	0x010a
        /*11aa*/ 	.byte	0x3f
	.zero		1


	//   ....[89]....
        /*11ac*/ 	.word	0x000241b0
        /*11b0*/ 	.word	0x00000004
        /*11b4*/ 	.word	0x00022830
        /*11b8*/ 	.short	0x010a
        /*11ba*/ 	.byte	0x3f
	.zero		1


	//   ....[90]....
        /*11bc*/ 	.word	0x00024200
        /*11c0*/ 	.word	0x00000004
        /*11c4*/ 	.word	0x00022850
        /*11c8*/ 	.short	0x010a
        /*11ca*/ 	.byte	0x3f
	.zero		1


	//   ....[91]....
        /*11cc*/ 	.word	0x00024250
        /*11d0*/ 	.word	0x0000000b
        /*11d4*/ 	.word	0x00022830
        /*11d8*/ 	.short	0x010a
        /*11da*/ 	.byte	0x3f
	.zero		1


	//   ....[92]....
        /*11dc*/ 	.word	0x000242a0
        /*11e0*/ 	.word	0x0000000b
        /*11e4*/ 	.word	0x00022850
        /*11e8*/ 	.short	0x010a
        /*11ea*/ 	.byte	0x3f
	.zero		1


	//   ....[93]....
        /*11ec*/ 	.word	0x00024ea0
        /*11f0*/ 	.word	0x00000013
        /*11f4*/ 	.word	0x00022820
        /*11f8*/ 	.short	0x010a
        /*11fa*/ 	.byte	0x3f
	.zero		1


	//   ....[94]....
        /*11fc*/ 	.word	0x00024ef0
        /*1200*/ 	.word	0x00000007
        /*1204*/ 	.word	0x000228a0
        /*1208*/ 	.short	0x010a
        /*120a*/ 	.byte	0x3f
	.zero		1


	//   ....[95]....
        /*120c*/ 	.word	0x00024f40
        /*1210*/ 	.word	0x00000007
        /*1214*/ 	.word	0x000228c0
        /*1218*/ 	.short	0x010a
        /*121a*/ 	.byte	0x3f
	.zero		1


	//   ....[96]....
        /*121c*/ 	.word	0x00024f90
        /*1220*/ 	.word	0x00000006
        /*1224*/ 	.word	0x000228a0
        /*1228*/ 	.short	0x010a
        /*122a*/ 	.byte	0x3f
	.zero		1


	//   ....[97]....
        /*122c*/ 	.word	0x00024fe0
        /*1230*/ 	.word	0x00000006
        /*1234*/ 	.word	0x000228c0
        /*1238*/ 	.short	0x010a
        /*123a*/ 	.byte	0x3f
	.zero		1


	//   ....[98]....
        /*123c*/ 	.word	0x00025180
        /*1240*/ 	.word	0x00000000
        /*1244*/ 	.word	0x00022840
        /*1248*/ 	.short	0x010a
        /*124a*/ 	.byte	0x3f
	.zero		1


	//   ....[99]....
        /*124c*/ 	.word	0x00025c20
        /*1250*/ 	.word	0x00000013
        /*1254*/ 	.word	0x00022820
        /*1258*/ 	.short	0x010a
        /*125a*/ 	.byte	0x3f
	.zero		1


	//   ....[100]....
        /*125c*/ 	.word	0x00025c70
        /*1260*/ 	.word	0x00000002
        /*1264*/ 	.word	0x00022860
        /*1268*/ 	.short	0x010a
        /*126a*/ 	.byte	0x3f
	.zero		1


	//   ....[101]....
        /*126c*/ 	.word	0x00025cc0
        /*1270*/ 	.word	0x00000002
        /*1274*/ 	.word	0x00022840
        /*1278*/ 	.short	0x010a
        /*127a*/ 	.byte	0x3f
	.zero		1


	//   ....[102]....
        /*127c*/ 	.word	0x00025d10
        /*1280*/ 	.word	0x00000002
        /*1284*/ 	.word	0x00022860
        /*1288*/ 	.short	0x010a
        /*128a*/ 	.byte	0x3f
	.zero		1


	//   ....[103]....
        /*128c*/ 	.word	0x00025d60
        /*1290*/ 	.word	0x00000003
        /*1294*/ 	.word	0x00022840
        /*1298*/ 	.short	0x010a
        /*129a*/ 	.byte	0x3f
	.zero		1


	//   ....[104]....
        /*129c*/ 	.word	0x00025db0
        /*12a0*/ 	.word	0x00000003
        /*12a4*/ 	.word	0x00022860
        /*12a8*/ 	.short	0x010a
        /*12aa*/ 	.byte	0x3f
	.zero		1


	//   ....[105]....
        /*12ac*/ 	.word	0x00025e00
        /*12b0*/ 	.word	0x00000003
        /*12b4*/ 	.word	0x00022840
        /*12b8*/ 	.short	0x010a
        /*12ba*/ 	.byte	0x3f
	.zero		1


	//   ....[106]....
        /*12bc*/ 	.word	0x00025e50
        /*12c0*/ 	.word	0x00000003
        /*12c4*/ 	.word	0x00022860
        /*12c8*/ 	.short	0x010a
        /*12ca*/ 	.byte	0x3f
	.zero		1


	//   ....[107]....
        /*12cc*/ 	.word	0x000269d0
        /*12d0*/ 	.word	0x00000000
        /*12d4*/ 	.word	0x00022820
        /*12d8*/ 	.short	0x010a
        /*12da*/ 	.byte	0x3f
	.zero		1


	//   ....[108]....
        /*12dc*/ 	.word	0x00026b70
        /*12e0*/ 	.word	0x00000006
        /*12e4*/ 	.word	0x00000000
        /*12e8*/ 	.short	0x010a
        /*12ea*/ 	.byte	0x3f
	.zero		1


	//   ....[109]....
        /*12ec*/ 	.word	0x00026bc0
        /*12f0*/ 	.word	0x00000007
        /*12f4*/ 	.word	0x00000000
        /*12f8*/ 	.short	0x010a
        /*12fa*/ 	.byte	0x3f
	.zero		1


	//   ....[110]....
        /*12fc*/ 	.word	0x00026c10
        /*1300*/ 	.word	0x00000004
        /*1304*/ 	.word	0x00000000
        /*1308*/ 	.short	0x010a
        /*130a*/ 	.byte	0x3f
	.zero		1


	//----- nvinfo : EIATTR_NUM_MBARRIERS
	.align		4
.L_1385:
        /*130c*/ 	.byte	0x03, 0x38
        /*130e*/ 	.short	0x0016


	//----- nvinfo : EIATTR_EXIT_INSTR_OFFSETS
	.align		4
        /*1310*/ 	.byte	0x04, 0x1c
        /*1312*/ 	.short	(.L_1387 - .L_1386)


	//   ....[0]....
.L_1386:
        /*1314*/ 	.word	0x000234c0


	//----- nvinfo : EIATTR_MAX_THREADS
	.align		4
.L_1387:
        /*1318*/ 	.byte	0x04, 0x05
        /*131a*/ 	.short	(.L_1389 - .L_1388)
.L_1388:
        /*131c*/ 	.word	0x00000180
        /*1320*/ 	.word	0x00000001
        /*1324*/ 	.word	0x00000001


	//----- nvinfo : EIATTR_CRS_STACK_SIZE
	.align		4
.L_1389:
        /*1328*/ 	.byte	0x04, 0x1e
        /*132a*/ 	.short	(.L_1391 - .L_1390)
.L_1390:
        /*132c*/ 	.word	0x00000000


	//----- nvinfo : EIATTR_CBANK_PARAM_SIZE
	.align		4
.L_1391:
        /*1330*/ 	.byte	0x03, 0x19
        /*1332*/ 	.short	0x0af0


	//----- nvinfo : EIATTR_PARAM_CBANK
	.align		4
        /*1334*/ 	.byte	0x04, 0x0a
        /*1336*/ 	.short	(.L_1393 - .L_1392)
	.align		4
.L_1392:
        /*1338*/ 	.word	index@(.nv.constant0._ZN7cutlass13device_kernelIN5flash11enable_sm90INS1_16FlashAttnFwdSm90INS1_25CollectiveMainloopFwdSm90ILi2EN4cute5tupleIJNS5_1CILi1EEES8_S8_EEENS6_IJNS7_ILi128EEENS7_ILi96EEENS7_ILi64EEEEEELi256ENS_6half_tEfNS_4arch4Sm90ELb0ELb1ELb0ELb1ELb0ELb1ELb0ELb1ELb0ELb1ELb1ELb0EEENS1_21CollectiveEpilogueFwdINS6_IJSA_NS7_ILi256EEESB_EEES9_SE_SG_Li256ELb1ELb1ELb1ELb0EEENS1_36VarlenDynamicPersistentTileSchedulerILi128ELi96ELi256ELi128ELb1ELb1ELb1ELb1ELb0ELb1EEEEEEEEEvNT_6ParamsE)
        /*133c*/ 	.short	0x0210
        /*133e*/ 	.short	0x0af0


	//----- nvinfo : EIATTR_SW_WAR
	.align		4
.L_1393:
        /*1340*/ 	.byte	0x04, 0x36
        /*1342*/ 	.short	(.L_1395 - .L_1394)
.L_1394:
        /*1344*/ 	.word	0x00000008
.L_1395:


//--------------------- .nv.info._ZN7cutlass13device_kernelIN5flash11enable_sm90INS1_16FlashAttnFwdSm90INS1_25CollectiveMainloopFwdSm90ILi2EN4cute5tupleIJNS5_1CILi1EEES8_S8_EEENS6_IJNS7_ILi128EEENS7_ILi96EEENS7_ILi64EEEEEELi256ENS_6half_tEfNS_4arch4Sm90ELb0ELb1ELb0ELb1ELb0ELb0ELb1ELb1ELb0ELb1ELb1ELb0EEENS1_21CollectiveEpilogueFwdINS6_IJSA_NS7_ILi256EEESB_EEES9_SE_SG_Li256ELb1ELb1ELb1ELb0EEENS1_36VarlenDynamicPersistentTileSchedulerILi128ELi96ELi256ELi128ELb1ELb1ELb1ELb1ELb0ELb1EEEEEEEEEvNT_6ParamsE --------------------------
	.section	.nv.info._ZN7cutlass13device_kernelIN5flash11enable_sm90INS1_16FlashAttnFwdSm90INS1_25CollectiveMainloopFwdSm90ILi2EN4cute5tupleIJNS5_1CILi1EEES8_S8_EEENS6_IJNS7_ILi128EEENS7_ILi96EEENS7_ILi64EEEEEELi256ENS_6half_tEfNS_4arch4Sm90ELb0ELb1ELb0ELb1ELb0ELb0ELb1ELb1ELb0ELb1ELb1ELb0EEENS1_21CollectiveEpilogueFwdINS6_IJSA_NS7_ILi256EEESB_EEES9_SE_SG_Li256ELb1ELb1ELb1ELb0EEENS1_36VarlenDynamicPersistentTileSchedulerILi128ELi96ELi256ELi128ELb1ELb1ELb1ELb1ELb0ELb1EEEEEEEEEvNT_6ParamsE,"",@"SHT_CUDA_INFO"
	.sectionflags	@""
	.align	4


	//----- nvinfo : EIATTR_CUDA_API_VERSION
	.align		4
        /*0000*/ 	.byte	0x04, 0x37
        /*0002*/ 	.short	(.L_1397 - .L_1396)
.L_1396:
        /*0004*/ 	.word	0x00000082


	//----- nvinfo : EIATTR_KPARAM_INFO
	.align		4
.L_1397:
        /*0008*/ 	.byte	0x04, 0x17
        /*000a*/ 	.short	(.L_1399 - .L_1398)
.L_1398:
        /*000c*/ 	.word	0x00000000
        /*0010*/ 	.short	0x0000
        /*0012*/ 	.short	0x0070
        /*0014*/ 	.byte	0x00, 0xf0, 0x01, 0x2e


	//----- nvinfo : EIATTR_SPARSE_MMA_MASK
	.align		4
.L_1399:
        /*0018*/ 	.byte	0x03, 0x50
        /*001a*/ 	.short	0x0000


	//----- nvinfo : EIATTR_MAXREG_COUNT
	.align		4
        /*001c*/ 	.byte	0x03, 0x1b
        /*001e*/ 	.short	0x00a8


	//----- nvinfo : EIATTR_NUM_BARRIERS
	.align		4
        /*0020*/ 	.byte	0x02, 0x4c
        /*0022*/ 	.byte	0x10
	.zero		1


	//----- nvinfo : EIATTR_EXTERNS
	.align		4
        /*0024*/ 	.byte	0x04, 0x0f
        /*0026*/ 	.short	(.L_1401 - .L_1400)


	//   ....[0]....
	.align		4
.L_1400:
        /*0028*/ 	.word	index@(__assertfail)


	//----- nvinfo : EIATTR_ANNOTATIONS
	.align		4
.L_1401:
        /*002c*/ 	.byte	0x04, 0x55
        /*002e*/ 	.short	(.L_1403 - .L_1402)


	//   ....[0]....
.L_1402:
        /* <DEDUP_REMOVED lines=119> */


	//----- nvinfo : EIATTR_MERCURY_ISA_VERSION
	.align		4
.L_1403:
        /*0790*/ 	.byte	0x03, 0x5f
        /*0792*/ 	.short	0x0101


	//----- nvinfo : EIATTR_UNUSED_LOAD_BYTE_OFFSET
	.align		4
        /*0794*/ 	.byte	0x04, 0x44
        /*0796*/ 	.short	(.L_1405 - .L_1404)


	//   ....[0]....
.L_1404:
        /*0798*/ 	.word	0x00000b70
        /*079c*/ 	.word	0x0000fff0


	//   ....[1]....
        /*07a0*/ 	.word	0x0001f3b0
        /*07a4*/ 	.word	0x0000fff0


	//----- nvinfo : EIATTR_INT_WARP_WIDE_INSTR_OFFSETS
	.align		4
.L_1405:
        /*07a8*/ 	.byte	0x04, 0x31
        /*07aa*/ 	.short	(.L_1407 - .L_1406)


	//   ....[0]....
.L_1406:
        /*07ac*/ 	.word	0x00000170


	//   ....[1]....
        /*07b0*/ 	.word	0x000001b0


	//   ....[2]....
        /*07b4*/ 	.word	0x00000220


	//   ....[3]....
        /*07b8*/ 	.word	0x00000230


	//   ....[4]....
        /*07bc*/ 	.word	0x00025d10


	//   ....[5]....
        /*07c0*/ 	.word	0x00025da0


	//   ....[6]....
        /*07c4*/ 	.word	0x0002a670


	//   ....[7]....
        /*07c8*/ 	.word	0x0002a700


	//----- nvinfo : EIATTR_COOP_GROUP_MASK_REGIDS
	.align		4
.L_1407:
        /*07cc*/ 	.byte	0x04, 0x29
        /*07ce*/ 	.short	(.L_1409 - .L_1408)


	//   ....[0]....
.L_1408:
        /*07d0*/ 	.word	0xffffffff


	//   ....[1]....
        /*07d4*/ 	.word	0xffffffff


	//   ....[2]....
        /*07d8*/ 	.word	0xffffffff


	//   ....[3]....
        /*07dc*/ 	.word	0xffffffff


	//   ....[4]....
        /*07e0*/ 	.word	0xffffffff


	//   ....[5]....
        /*07e4*/ 	.word	0xffffffff


	//   ....[6]....
        /*07e8*/ 	.word	0xffffffff


	//   ....[7]....
        /*07ec*/ 	.word	0xffffffff


	//   ....[8]....
        /*07f0*/ 	.word	0xffffffff


	//   ....[9]....
        /*07f4*/ 	.word	0xffffffff


	//   ....[10]....
        /*07f8*/ 	.word	0xffffffff


	//   ....[11]....
        /*07fc*/ 	.word	0xffffffff


	//   ....[12]....
        /*0800*/ 	.word	0xffffffff


	//   ....[13]....
        /*0804*/ 	.word	0xffffffff


	//   ....[14]....
        /*0808*/ 	.word	0xffffffff


	//   ....[15]....
        /*080c*/ 	.word	0xffffffff


	//   ....[16]....
        /*0810*/ 	.word	0xffffffff


	//   ....[17]....
        /*0814*/ 	.word	0xffffffff


	//   ....[18]....
        /*0818*/ 	.word	0xffffffff


	//   ....[19]....
        /*081c*/ 	.word	0xffffffff


	//   ....[20]....
        /*0820*/ 	.word	0xffffffff


	//   ....[21]....
        /*0824*/ 	.word	0xffffffff


	//   ....[22]....
        /*0828*/ 	.word	0xffffffff


	//   ....[23]....
        /*082c*/ 	.word	0xffffffff


	//   ....[24]....
        /*0830*/ 	.word	0xffffffff


	//   ....[25]....
        /*0834*/ 	.word	0xffffffff


	//   ....[26]....
        /*0838*/ 	.word	0xffffffff


	//   ....[27]....
        /*083c*/ 	.word	0xffffffff


	//   ....[28]....
        /*0840*/ 	.word	0xffffffff


	//   ....[29]....
        /*0844*/ 	.word	0xffffffff


	//   ....[30]....
        /*0848*/ 	.word	0xffffffff


	//   ....[31]....
        /*084c*/ 	.word	0xffffffff


	//   ....[32]....
        /*0850*/ 	.word	0xffffffff


	//   ....[33]....
        /*0854*/ 	.word	0xffffffff


	//   ....[34]....
        /*0858*/ 	.word	0xffffffff


	//   ....[35]....
        /*085c*/ 	.word	0xffffffff


	//   ....[36]....
        /*0860*/ 	.word	0xffffffff


	//   ....[37]....
        /*0864*/ 	.word	0xffffffff


	//   ....[38]....
        /*0868*/ 	.word	0xffffffff


	//   ....[39]....
        /*086c*/ 	.word	0xffffffff


	//   ....[40]....
        /*0870*/ 	.word	0xffffffff


	//   ....[41]....
        /*0874*/ 	.word	0xffffffff


	//   ....[42]....
        /*0878*/ 	.word	0xffffffff


	//   ....[43]....
        /*087c*/ 	.word	0xffffffff


	//   ....[44]....
        /*0880*/ 	.word	0xffffffff


	//   ....[45]....
        /*0884*/ 	.word	0xffffffff


	//   ....[46]....
        /*0888*/ 	.word	0xffffffff


	//   ....[47]....
        /*088c*/ 	.word	0xffffffff


	//   ....[48]....
        /*0890*/ 	.word	0xffffffff


	//   ....[49]....
        /*0894*/ 	.word	0xffffffff


	//   ....[50]....
        /*0898*/ 	.word	0xffffffff


	//   ....[51]....
        /*089c*/ 	.word	0xffffffff


	//   ....[52]....
        /*08a0*/ 	.word	0xffffffff


	//   ....[53]....
        /*08a4*/ 	.word	0xffffffff


	//   ....[54]....
        /*08a8*/ 	.word	0xffffffff


	//   ....[55]....
        /*08ac*/ 	.word	0xffffffff


	//   ....[56]....
        /*08b0*/ 	.word	0xffffffff


	//   ....[57]....
        /*08b4*/ 	.word	0xffffffff


	//   ....[58]....
        /*08b8*/ 	.word	0xffffffff


	//   ....[59]....
        /*08bc*/ 	.word	0xffffffff


	//   ....[60]....
        /*08c0*/ 	.word	0xffffffff


	//   ....[61]....
        /*08c4*/ 	.word	0xffffffff


	//   ....[62]....
        /*08c8*/ 	.word	0xffffffff


	//   ....[63]....
        /*08cc*/ 	.word	0xffffffff


	//   ....[64]....
        /*08d0*/ 	.word	0xffffffff


	//   ....[65]....
        /*08d4*/ 	.word	0xffffffff


	//   ....[66]....
        /*08d8*/ 	.word	0xffffffff


	//   ....[67]....
        /*08dc*/ 	.word	0xffffffff


	//   ....[68]....
        /*08e0*/ 	.word	0xffffffff


	//   ....[69]....
        /*08e4*/ 	.word	0xffffffff


	//   ....[70]....
        /*08e8*/ 	.word	0xffffffff


	//   ....[71]....
        /*08ec*/ 	.word	0xffffffff


	//   ....[72]....
        /*08f0*/ 	.word	0xffffffff


	//   ....[73]....
        /*08f4*/ 	.word	0xffffffff


	//   ....[74]....
        /*08f8*/ 	.word	0xffffffff


	//   ....[75]....
        /*08fc*/ 	.word	0xffffffff


	//   ....[76]....
        /*0900*/ 	.word	0xffffffff


	//   ....[77]....
        /*0904*/ 	.word	0xffffffff


	//   ....[78]....
        /*0908*/ 	.word	0xffffffff


	//   ....[79]....
        /*090c*/ 	.word	0xffffffff


	//   ....[80]....
        /*0910*/ 	.word	0xffffffff


	//   ....[81]....
        /*0914*/ 	.word	0xffffffff


	//   ....[82]....
        /*0918*/ 	.word	0xffffffff


	//   ....[83]....
        /*091c*/ 	.word	0xffffffff


	//   ....[84]....
        /*0920*/ 	.word	0xffffffff


	//   ....[85]....
        /*0924*/ 	.word	0xffffffff


	//   ....[86]....
        /*0928*/ 	.word	0xffffffff


	//   ....[87]....
        /*092c*/ 	.word	0xffffffff


	//   ....[88]....
        /*0930*/ 	.word	0xffffffff


	//   ....[89]....
        /*0934*/ 	.word	0xffffffff


	//   ....[90]....
        /*0938*/ 	.word	0xffffffff


	//   ....[91]....
        /*093c*/ 	.word	0xffffffff


	//   ....[92]....
        /*0940*/ 	.word	0xffffffff


	//   ....[93]....
        /*0944*/ 	.word	0xffffffff


	//   ....[94]....
        /*0948*/ 	.word	0xffffffff


	//   ....[95]....
        /*094c*/ 	.word	0xffffffff


	//   ....[96]....
        /*0950*/ 	.word	0xffffffff


	//   ....[97]....
        /*0954*/ 	.word	0xffffffff


	//   ....[98]....
        /*0958*/ 	.word	0xffffffff


	//   ....[99]....
        /*095c*/ 	.word	0xffffffff


	//   ....[100]....
        /*0960*/ 	.word	0xffffffff


	//   ....[101]....
        /*0964*/ 	.word	0xffffffff


	//   ....[102]....
        /*0968*/ 	.word	0xffffffff


	//   ....[103]....
        /*096c*/ 	.word	0xffffffff


	//   ....[104]....
        /*0970*/ 	.word	0xffffffff


	//   ....[105]....
        /*0974*/ 	.word	0xffffffff


	//   ....[106]....
        /*0978*/ 	.word	0xffffffff


	//   ....[107]....
        /*097c*/ 	.word	0xffffffff


	//   ....[108]....
        /*0980*/ 	.word	0xffffffff


	//   ....[109]....
        /*0984*/ 	.word	0xffffffff


	//   ....[110]....
        /*0988*/ 	.word	0xffffffff


	//   ....[111]....
        /*098c*/ 	.word	0xffffffff


	//   ....[112]....
        /*0990*/ 	.word	0xffffffff


	//   ....[113]....
        /*0994*/ 	.word	0xffffffff


	//   ....[114]....
        /*0998*/ 	.word	0xffffffff


	//   ....[115]....
        /*099c*/ 	.word	0xffffffff


	//   ....[116]....
        /*09a0*/ 	.word	0xffffffff


	//   ....[117]....
        /*09a4*/ 	.word	0xffffffff


	//   ....[118]....
        /*09a8*/ 	.word	0xffffffff


	//   ....[119]....
        /*09ac*/ 	.word	0xffffffff


	//   ....[120]....
        /*09b0*/ 	.word	0xffffffff


	//   ....[121]....
        /*09b4*/ 	.word	0x0500000f


	//   ....[122]....
        /*09b8*/ 	.word	0x0500000f


	//   ....[123]....
        /*09bc*/ 	.word	0x0500000f


	//   ....[124]....
        /*09c0*/ 	.word	0x0500000f


	//   ....[125]....
        /*09c4*/ 	.word	0x0500000f


	//   ....[126]....
        /*09c8*/ 	.word	0x0500000f


	//   ....[127]....
        /*09cc*/ 	.word	0x0500000f


	//   ....[128]....
        /*09d0*/ 	.word	0x0500000f


	//   ....[129]....
        /*09d4*/ 	.word	0x0500000f


	//   ....[130]....
        /*09d8*/ 	.word	0x0500000f


	//   ....[131]....
        /*09dc*/ 	.word	0x0500000f


	//   ....[132]....
        /*09e0*/ 	.word	0x0500000f


	//   ....[133]....
        /*09e4*/ 	.word	0x0500000f


	//   ....[134]....
        /*09e8*/ 	.word	0x0500000f


	//   ....[135]....
        /*09ec*/ 	.word	0x0500000f


	//   ....[136]....
        /*09f0*/ 	.word	0x0500000f


	//   ....[137]....
        /*09f4*/ 	.word	0x0500000f


	//   ....[138]....
        /*09f8*/ 	.word	0x0500000f


	//   ....[139]....
        /*09fc*/ 	.word	0x0500000f


	//   ....[140]....
        /*0a00*/ 	.word	0x0500000f


	//   ....[141]....
        /*0a04*/ 	.word	0x0500000f


	//   ....[142]....
        /*0a08*/ 	.word	0x0500000f


	//   ....[143]....
        /*0a0c*/ 	.word	0x0500000f


	//   ....[144]....
        /*0a10*/ 	.word	0x0500000f


	//   ....[145]....
        /*0a14*/ 	.word	0x0500000f


	//   ....[146]....
        /*0a18*/ 	.word	0x0500000f


	//   ....[147]....
        /*0a1c*/ 	.word	0x0500000f


	//   ....[148]....
        /*0a20*/ 	.word	0x0500000f


	//   ....[149]....
        /*0a24*/ 	.word	0x0500000f


	//   ....[150]....
        /*0a28*/ 	.word	0x0500000f


	//   ....[151]....
        /*0a2c*/ 	.word	0x0500000f


	//   ....[152]....
        /*0a30*/ 	.word	0x0500000f


	//   ....[153]....
        /*0a34*/ 	.word	0x0500000f


	//   ....[154]....
        /*0a38*/ 	.word	0x0500000f


	//   ....[155]....
        /*0a3c*/ 	.word	0x0500000f


	//   ....[156]....
        /*0a40*/ 	.word	0x0500000f


	//   ....[157]....
        /*0a44*/ 	.word	0x0500000f


	//   ....[158]....
        /*0a48*/ 	.word	0x0500000f


	//   ....[159]....
        /*0a4c*/ 	.word	0x0500000f


	//   ....[160]....
        /*0a50*/ 	.word	0x0500000f


	//   ....[161]....
        /*0a54*/ 	.word	0x0500000f


	//   ....[162]....
        /*0a58*/ 	.word	0x0500000f


	//   ....[163]....
        /*0a5c*/ 	.word	0x0500000f


	//   ....[164]....
        /*0a60*/ 	.word	0x0500000f


	//   ....[165]....
        /*0a64*/ 	.word	0x0500000f


	//   ....[166]....
        /*0a68*/ 	.word	0x0500000f


	//   ....[167]....
        /*0a6c*/ 	.word	0x0500000f


	//   ....[168]....
        /*0a70*/ 	.word	0x0500000f


	//   ....[169]....
        /*0a74*/ 	.word	0x0500000f


	//   ....[170]....
        /*0a78*/ 	.word	0x0500000f


	//   ....[171]....
        /*0a7c*/ 	.word	0x0500000f


	//   ....[172]....
        /*0a80*/ 	.word	0x0500000f


	//   ....[173]....
        /*0a84*/ 	.word	0xffffffff


	//   ....[174]....
        /*0a88*/ 	.word	0xffffffff


	//   ....[175]....
        /*0a8c*/ 	.word	0xffffffff


	//   ....[176]....
        /*0a90*/ 	.word	0xffffffff


	//   ....[177]....
        /*0a94*/ 	.word	0xffffffff


	//   ....[178]....
        /*0a98*/ 	.word	0xffffffff


	//----- nvinfo : EIATTR_COOP_GROUP_INSTR_OFFSETS
	.align		4
.L_1409:
        /*0a9c*/ 	.byte	0x04, 0x28
        /*0a9e*/ 	.short	(.L_1411 - .L_1410)


	//   ....[0]....
.L_1410:
        /*0aa0*/ 	.word	0x000000b0


	//   ....[1]....
        /*0aa4*/ 	.word	0x00000180


	//   ....[2]....
        /*0aa8*/ 	.word	0x000001d0


	//   ....[3]....
        /*0aac*/ 	.word	0x00000420


	//   ....[4]....
        /*0ab0*/ 	.word	0x00000580


	//   ....[5]....
        /*0ab4*/ 	.word	0x000006a0


	//   ....[6]....
        /*0ab8*/ 	.word	0x00000800


	//   ....[7]....
        /*0abc*/ 	.word	0x00002950


	//   ....[8]....
        /*0ac0*/ 	.word	0x000047d0


	//   ....[9]....
        /*0ac4*/ 	.word	0x00004a90


	//   ....[10]....
        /*0ac8*/ 	.word	0x00005dc0


	//   ....[11]....
        /*0acc*/ 	.word	0x00006050


	//   ....[12]....
        /*0ad0*/ 	.word	0x000063a0


	//   ....[13]....
        /*0ad4*/ 	.word	0x000063c0


	//   ....[14]....
        /*0ad8*/ 	.word	0x0000b300


	//   ....[15]....
        /*0adc*/ 	.word	0x0000b390


	//   ....[16]....
        /*0ae0*/ 	.word	0x0000b480


	//   ....[17]....
        /*0ae4*/ 	.word	0x0000b4a0


	//   ....[18]....
        /*0ae8*/ 	.word	0x00014b70


	//   ....[19]....
        /*0aec*/ 	.word	0x00014d80


	//   ....[20]....
        /*0af0*/ 	.word	0x00015e90


	//   ....[21]....
        /*0af4*/ 	.word	0x00015f40


	//   ....[22]....
        /*0af8*/ 	.word	0x00015f80


	//   ....[23]....
        /*0afc*/ 	.word	0x00015fa0


	//   ....[24]....
        /*0b00*/ 	.word	0x0001e440


	//   ....[25]....
        /*0b04*/ 	.word	0x0001e460


	//   ....[26]....
        /*0b08*/ 	.word	0x0001e4a0


	//   ....[27]....
        /*0b0c*/ 	.word	0x0001e4e0


	//   ....[28]....
        /*0b10*/ 	.word	0x00020710


	//   ....[29]....
        /*0b14*/ 	.word	0x00020720


	//   ....[30]....
        /*0b18*/ 	.word	0x00020750


	//   ....[31]....
        /*0b1c*/ 	.word	0x00020760


	//   ....[32]....
        /*0b20*/ 	.word	0x00021110


	//   ....[33]....
        /*0b24*/ 	.word	0x00021140


	//   ....[34]....
        /*0b28*/ 	.word	0x00021280


	//   ....[35]....
        /*0b2c*/ 	.word	0x000212a0


	//   ....[36]....
        /*0b30*/ 	.word	0x000213e0


	//   ....[37]....
        /*0b34*/ 	.word	0x00021400


	//   ....[38]....
        /*0b38*/ 	.word	0x00021550


	//   ....[39]....
        /*0b3c*/ 	.word	0x00021570


	//   ....[40]....
        /*0b40*/ 	.word	0x00021ad0


	//   ....[41]....
        /*0b44*/ 	.word	0x00021b00


	//   ....[42]....
        /*0b48*/ 	.word	0x00022540


	//   ....[43]....
        /*0b4c*/ 	.word	0x00022550


	//   ....[44]....
        /*0b50*/ 	.word	0x000238a0


	//   ....[45]....
        /*0b54*/ 	.word	0x000238c0


	//   ....[46]....
        /*0b58*/ 	.word	0x00023a00


	//   ....[47]....
        /*0b5c*/ 	.word	0x00023a20


	//   ....[48]....
        /*0b60*/ 	.word	0x00023b60


	//   ....[49]....
        /*0b64*/ 	.word	0x00023b80


	//   ....[50]....
        /*0b68*/ 	.word	0x00023cd0


	//   ....[51]....
        /*0b6c*/ 	.word	0x00023cf0


	//   ....[52]....
        /*0b70*/ 	.word	0x00023ed0


	//   ....[53]....
        /*0b74*/ 	.word	0x00024100


	//   ....[54]....
        /*0b78*/ 	.word	0x00024130


	//   ....[55]....
        /*0b7c*/ 	.word	0x00024160


	//   ....[56]....
        /*0b80*/ 	.word	0x00024190


	//   ....[57]....
        /*0b84*/ 	.word	0x000241c0


	//   ....[58]....
        /*0b88*/ 	.word	0x000241f0


	//   ....[59]....
        /*0b8c*/ 	.word	0x00024390


	//   ....[60]....
        /*0b90*/ 	.word	0x000243c0


	//   ....[61]....
        /*0b94*/ 	.word	0x000243f0


	//   ....[62]....
        /*0b98*/ 	.word	0x00024420


	//   ....[63]....
        /*0b9c*/ 	.word	0x00024450


	//   ....[64]....
        /*0ba0*/ 	.word	0x00024480


	//   ....[65]....
        /*0ba4*/ 	.word	0x00024520


	//   ....[66]....
        /*0ba8*/ 	.word	0x00024550


	//   ....[67]....
        /*0bac*/ 	.word	0x00024560


	//   ....[68]....
        /*0bb0*/ 	.word	0x00024590


	//   ....[69]....
        /*0bb4*/ 	.word	0x000262e0


	//   ....[70]....
        /*0bb8*/ 	.word	0x00026db0


	//   ....[71]....
        /*0bbc*/ 	.word	0x00026dd0


	//   ....[72]....
        /*0bc0*/ 	.word	0x00026df0


	//   ....[73]....
        /*0bc4*/ 	.word	0x00026e20


	//   ....[74]....
        /*0bc8*/ 	.word	0x00026ef0


	//   ....[75]....
        /*0bcc*/ 	.word	0x00026f80


	//   ....[76]....
        /*0bd0*/ 	.word	0x00026fb0


	//   ....[77]....
        /*0bd4*/ 	.word	0x00027030


	//   ....[78]....
        /*0bd8*/ 	.word	0x00027060


	//   ....[79]....
        /*0bdc*/ 	.word	0x000270e0


	//   ....[80]....
        /*0be0*/ 	.word	0x00027110


	//   ....[81]....
        /*0be4*/ 	.word	0x00027190


	//   ....[82]....
        /*0be8*/ 	.word	0x000271c0


	//   ....[83]....
        /*0bec*/ 	.word	0x000271e0


	//   ....[84]....
        /*0bf0*/ 	.word	0x00027230


	//   ....[85]....
        /*0bf4*/ 	.word	0x00027240


	//   ....[86]....
        /*0bf8*/ 	.word	0x00027980


	//   ....[87]....
        /*0bfc*/ 	.word	0x000279c0


	//   ....[88]....
        /*0c00*/ 	.word	0x000279e0


	//   ....[89]....
        /*0c04*/ 	.word	0x00027a80


	//   ....[90]....
        /*0c08*/ 	.word	0x00027b10


	//   ....[91]....
        /*0c0c*/ 	.word	0x00027b20


	//   ....[92]....
        /*0c10*/ 	.word	0x00027bb0


	//   ....[93]....
        /*0c14*/ 	.word	0x00027bc0


	//   ....[94]....
        /*0c18*/ 	.word	0x00027c30


	//   ....[95]....
        /*0c1c*/ 	.word	0x00027c40


	//   ....[96]....
        /*0c20*/ 	.word	0x00027cc0


	//   ....[97]....
        /*0c24*/ 	.word	0x00027cd0


	//   ....[98]....
        /*0c28*/ 	.word	0x00027d50


	//   ....[99]....
        /*0c2c*/ 	.word	0x00027d60


	//   ....[100]....
        /*0c30*/ 	.word	0x00027d70


	//   ....[101]....
        /*0c34*/ 	.word	0x00027db0


	//   ....[102]....
        /*0c38*/ 	.word	0x0002a990


	//   ....[103]....
        /*0c3c*/ 	.word	0x0002a9a0


	//   ....[104]....
        /*0c40*/ 	.word	0x0002aa00


	//   ....[105]....
        /*0c44*/ 	.word	0x0002aa40


	//   ....[106]....
        /*0c48*/ 	.word	0x0002aa70


	//   ....[107]....
        /*0c4c*/ 	.word	0x0002aaa0


	//   ....[108]....
        /*0c50*/ 	.word	0x0002aad0


	//   ....[109]....
        /*0c54*/ 	.word	0x0002ab00


	//   ....[110]....
        /*0c58*/ 	.word	0x0002acc0


	//   ....[111]....
        /*0c5c*/ 	.word	0x0002acf0


	//   ....[112]....
        /*0c60*/ 	.word	0x0002ad20


	//   ....[113]....
        /*0c64*/ 	.word	0x0002ad50


	//   ....[114]....
        /*0c68*/ 	.word	0x0002ad80


	//   ....[115]....
        /*0c6c*/ 	.word	0x0002adb0


	//   ....[116]....
        /*0c70*/ 	.word	0x0002ae80


	//   ....[117]....
        /*0c74*/ 	.word	0x0002aea0


	//   ....[118]....
        /*0c78*/ 	.word	0x0002aeb0


	//   ....[119]....
        /*0c7c*/ 	.word	0x0002af30


	//   ....[120]....
        /*0c80*/ 	.word	0x0002ba70


	//   ....[121]....
        /*0c84*/ 	.word	0x0002c010


	//   ....[122]....
        /*0c88*/ 	.word	0x0002c1a0


	//   ....[123]....
        /*0c8c*/ 	.word	0x0002c200


	//   ....[124]....
        /*0c90*/ 	.word	0x0002c260


	//   ....[125]....
        /*0c94*/ 	.word	0x0002c2c0


	//   ....[126]....
        /*0c98*/ 	.word	0x0002c360


	//   ....[127]....
        /*0c9c*/ 	.word	0x0002c450


	//   ....[128]....
        /*0ca0*/ 	.word	0x0002c580


	//   ....[129]....
        /*0ca4*/ 	.word	0x0002c620


	//   ....[130]....
        /*0ca8*/ 	.word	0x0002c6f0


	//   ....[131]....
        /*0cac*/ 	.word	0x0002c790


	//   ....[132]....
        /*0cb0*/ 	.word	0x0002c860


	//   ....[133]....
        /*0cb4*/ 	.word	0x0002c900


	//   ....[134]....
        /*0cb8*/ 	.word	0x0002c9d0


	//   ....[135]....
        /*0cbc*/ 	.word	0x0002ca70


	//   ....[136]....
        /*0cc0*/ 	.word	0x0002cb20


	//   ....[137]....
        /*0cc4*/ 	.word	0x0002cbc0


	//   ....[138]....
        /*0cc8*/ 	.word	0x0002ce60


	//   ....[139]....
        /*0ccc*/ 	.word	0x0002cf10


	//   ....[140]....
        /*0cd0*/ 	.word	0x0002d010


	//   ....[141]....
        /*0cd4*/ 	.word	0x0002d100


	//   ....[142]....
        /*0cd8*/ 	.word	0x0002d1c0


	//   ....[143]....
        /*0cdc*/ 	.word	0x0002d280


	//   ....[144]....
        /*0ce0*/ 	.word	0x0002d340


	//   ....[145]....
        /*0ce4*/ 	.word	0x0002d400


	//   ....[146]....
        /*0ce8*/ 	.word	0x0002d4c0


	//   ....[147]....
        /*0cec*/ 	.word	0x0002d580


	//   ....[148]....
        /*0cf0*/ 	.word	0x0002d640


	//   ....[149]....
        /*0cf4*/ 	.word	0x0002d6f0


	//   ....[150]....
        /*0cf8*/ 	.word	0x0002d7f0


	//   ....[151]....
        /*0cfc*/ 	.word	0x0002d840


	//   ....[152]....
        /*0d00*/ 	.word	0x0002d8a0


	//   ....[153]....
        /*0d04*/ 	.word	0x0002d980


	//   ....[154]....
        /*0d08*/ 	.word	0x0002dcb0


	//   ....[155]....
        /*0d0c*/ 	.word	0x0002dd50


	//   ....[156]....
        /*0d10*/ 	.word	0x0002def0


	//   ....[157]....
        /*0d14*/ 	.word	0x0002df70


	//   ....[158]....
        /*0d18*/ 	.word	0x0002dff0


	//   ....[159]....
        /*0d1c*/ 	.word	0x0002e070


	//   ....[160]....
        /*0d20*/ 	.word	0x0002e0f0


	//   ....[161]....
        /*0d24*/ 	.word	0x0002e180


	//   ....[162]....
        /*0d28*/ 	.word	0x0002e220


	//   ....[163]....
        /*0d2c*/ 	.word	0x0002e2d0


	//   ....[164]....
        /*0d30*/ 	.word	0x0002e350


	//   ....[165]....
        /*0d34*/ 	.word	0x0002e3d0


	//   ....[166]....
        /*0d38*/ 	.word	0x0002e450


	//   ....[167]....
        /*0d3c*/ 	.word	0x0002e4e0


	//   ....[168]....
        /*0d40*/ 	.word	0x0002e560


	//   ....[169]....
        /*0d44*/ 	.word	0x0002e610


	//   ....[170]....
        /*0d48*/ 	.word	0x0002e660


	//   ....[171]....
        /*0d4c*/ 	.word	0x0002e720


	//   ....[172]....
        /*0d50*/ 	.word	0x0002e850


	//   ....[173]....
        /*0d54*/ 	.word	0x00030d30


	//   ....[174]....
        /*0d58*/ 	.word	0x00030fd0


	//   ....[175]....
        /*0d5c*/ 	.word	0x000322a0


	//   ....[176]....
        /*0d60*/ 	.word	0x000322e0


	//   ....[177]....
        /*0d64*/ 	.word	0x00032350


	//   ....[178]....
        /*0d68*/ 	.word	0x00032370


	//----- nvinfo : EIATTR_REG_RECONFIG
	.align		4
.L_1411:
        /*0d6c*/ 	.byte	0x01, 0x54
	.zero		2


	//----- nvinfo : EIATTR_SYSCALL_OFFSETS
	.align		4
        /*0d70*/ 	.byte	0x04, 0x46
        /*0d72*/ 	.short	(.L_1413 - .L_1412)


	//   ....[0]....
.L_1412:
        /*0d74*/ 	.word	0x00002bd0


	//   ....[1]....
        /*0d78*/ 	.word	0x00025f10


	//   ....[2]....
        /*0d7c*/ 	.word	0x00026060


	//   ....[3]....
        /*0d80*/ 	.word	0x00026150


	//   ....[4]....
        /*0d84*/ 	.word	0x000269b0


	//   ....[5]....
        /*0d88*/ 	.word	0x000275b0


	//----- nvinfo : EIATTR_MBARRIER_INSTR_OFFSETS
	.align		4
.L_1413:
        /*0d8c*/ 	.byte	0x04, 0x39
        /*0d8e*/ 	.short	(.L_1415 - .L_1414)


	//   ....[0]....
.L_1414:
        /*0d90*/ 	.word	0x000002c0
        /*0d94*/ 	.word	0x000000ff
        /*0d98*/ 	.word	0x00032400
        /*0d9c*/ 	.short	0x0100
        /*0d9e*/ 	.byte	0x08
	.zero		1


	//   ....[1]....
        /*0da0*/ 	.word	0x000002d0
        /*0da4*/ 	.word	0x000000ff
        /*0da8*/ 	.word	0x00032410
        /*0dac*/ 	.short	0x0100
        /*0dae*/ 	.byte	0x08
	.zero		1


	//   ....[2]....
        /*0db0*/ 	.word	0x000002e0
        /*0db4*/ 	.word	0x000000ff
        /*0db8*/ 	.word	0x00032420
        /*0dbc*/ 	.short	0x0100
        /*0dbe*/ 	.byte	0x08
	.zero		1


	//   ....[3]....
        /*0dc0*/ 	.word	0x000003d0
        /*0dc4*/ 	.word	0x000000ff
        /*0dc8*/ 	.word	0x00032430
        /*0dcc*/ 	.short	0x0100
        /*0dce*/ 	.byte	0x08
	.zero		1


	//   ....[4]....
        /*0dd0*/ 	.word	0x000003e0
        /*0dd4*/ 	.word	0x000000ff
        /*0dd8*/ 	.word	0x00032440
        /*0ddc*/ 	.short	0x0100
        /*0dde*/ 	.byte	0x08
	.zero		1


	//   ....[5]....
        /*0de0*/ 	.word	0x000003f0
        /*0de4*/ 	.word	0x000000ff
        /*0de8*/ 	.word	0x00032438
        /*0dec*/ 	.short	0x0100
        /*0dee*/ 	.byte	0x08
	.zero		1


	//   ....[6]....
        /*0df0*/ 	.word	0x00000400
        /*0df4*/ 	.word	0x000000ff
        /*0df8*/ 	.word	0x00032448
        /*0dfc*/ 	.short	0x0100
        /*0dfe*/ 	.byte	0x08
	.zero		1


	//   ....[7]....
        /*0e00*/ 	.word	0x00000530
        /*0e04*/ 	.word	0x000000ff
        /*0e08*/ 	.word	0x00032450
        /*0e0c*/ 	.short	0x0100
        /*0e0e*/ 	.byte	0x08
	.zero		1


	//   ....[8]....
        /*0e10*/ 	.word	0x00000540
        /*0e14*/ 	.word	0x000000ff
        /*0e18*/ 	.word	0x00032460
        /*0e1c*/ 	.short	0x0100
        /*0e1e*/ 	.byte	0x08
	.zero		1


	//   ....[9]....
        /*0e20*/ 	.word	0x00000550
        /*0e24*/ 	.word	0x000000ff
        /*0e28*/ 	.word	0x00032458
        /*0e2c*/ 	.short	0x0100
        /*0e2e*/ 	.byte	0x08
	.zero		1


	//   ....[10]....
        /*0e30*/ 	.word	0x00000560
        /*0e34*/ 	.word	0x000000ff
        /*0e38*/ 	.word	0x00032468
        /*0e3c*/ 	.short	0x0100
        /*0e3e*/ 	.byte	0x08
	.zero		1


	//   ....[11]....
        /*0e40*/ 	.word	0x00000650
        /*0e44*/ 	.word	0x000000ff
        /*0e48*/ 	.word	0x00032470
        /*0e4c*/ 	.short	0x0100
        /*0e4e*/ 	.byte	0x06
	.zero		1


	//   ....[12]....
        /*0e50*/ 	.word	0x00000660
        /*0e54*/ 	.word	0x000000ff
        /*0e58*/ 	.word	0x00032480
        /*0e5c*/ 	.short	0x0100
        /*0e5e*/ 	.byte	0x06
	.zero		1


	//   ....[13]....
        /*0e60*/ 	.word	0x00000670
        /*0e64*/ 	.word	0x000000ff
        /*0e68*/ 	.word	0x00032478
        /*0e6c*/ 	.short	0x0100
        /*0e6e*/ 	.byte	0x06
	.zero		1


	//   ....[14]....
        /*0e70*/ 	.word	0x00000680
        /*0e74*/ 	.word	0x000000ff
        /*0e78*/ 	.word	0x00032488
        /*0e7c*/ 	.short	0x0100
        /*0e7e*/ 	.byte	0x06
	.zero		1


	//   ....[15]....
        /*0e80*/ 	.word	0x000007b0
        /*0e84*/ 	.word	0x000000ff
        /*0e88*/ 	.word	0x00032490
        /*0e8c*/ 	.short	0x0100
        /*0e8e*/ 	.byte	0x08
	.zero		1


	//   ....[16]....
        /*0e90*/ 	.word	0x000007c0
        /*0e94*/ 	.word	0x000000ff
        /*0e98*/ 	.word	0x000324a0
        /*0e9c*/ 	.short	0x0100
        /*0e9e*/ 	.byte	0x08
	.zero		1


	//   ....[17]....
        /*0ea0*/ 	.word	0x000007d0
        /*0ea4*/ 	.word	0x000000ff
        /*0ea8*/ 	.word	0x00032498
        /*0eac*/ 	.short	0x0100
        /*0eae*/ 	.byte	0x08
	.zero		1


	//   ....[18]....
        /*0eb0*/ 	.word	0x000007e0
        /*0eb4*/ 	.word	0x000000ff
        /*0eb8*/ 	.word	0x000324a8
        /*0ebc*/ 	.short	0x0100
        /*0ebe*/ 	.byte	0x08
	.zero		1


	//   ....[19]....
        /*0ec0*/ 	.word	0x00000910
        /*0ec4*/ 	.word	0x000000ff
        /*0ec8*/ 	.word	0x000324b0
        /*0ecc*/ 	.short	0x0100
        /*0ece*/ 	.byte	0x08
	.zero		1


	//   ....[20]....
        /*0ed0*/ 	.word	0x00000920
        /*0ed4*/ 	.word	0x000000ff
        /*0ed8*/ 	.word	0x000324c0
        /*0edc*/ 	.short	0x0100
        /*0ede*/ 	.byte	0x08
	.zero		1


	//   ....[21]....
        /*0ee0*/ 	.word	0x00000930
        /*0ee4*/ 	.word	0x000000ff
        /*0ee8*/ 	.word	0x000324b8
        /*0eec*/ 	.short	0x0100
        /*0eee*/ 	.byte	0x08
	.zero		1


	//   ....[22]....
        /*0ef0*/ 	.word	0x00000940
        /*0ef4*/ 	.word	0x000000ff
        /*0ef8*/ 	.word	0x000324c8
        /*0efc*/ 	.short	0x0100
        /*0efe*/ 	.byte	0x08
	.zero		1


	//   ....[23]....
        /*0f00*/ 	.word	0x00002de0
        /*0f04*/ 	.word	0x00000048
        /*0f08*/ 	.word	0x00032400
        /*0f0c*/ 	.short	0x010a
        /*0f0e*/ 	.byte	0x3f
	.zero		1


	//   ....[24]....
        /*0f10*/ 	.word	0x00003290
        /*0f14*/ 	.word	0x0000000c
        /*0f18*/ 	.word	0x00000000
        /*0f1c*/ 	.short	0x010a
        /*0f1e*/ 	.byte	0x3f
	.zero		1


	//   ....[25]....
        /*0f20*/ 	.word	0x000032f0
        /*0f24*/ 	.word	0x0000000c
        /*0f28*/ 	.word	0x00000000
        /*0f2c*/ 	.short	0x010a
        /*0f2e*/ 	.byte	0x3f
	.zero		1


	//   ....[26]....
        /*0f30*/ 	.word	0x000036a0
        /*0f34*/ 	.word	0x00000048
        /*0f38*/ 	.word	0x00032410
        /*0f3c*/ 	.short	0x010a
        /*0f3e*/ 	.byte	0x3f
	.zero		1


	//   ....[27]....
        /*0f40*/ 	.word	0x000037a0
        /*0f44*/ 	.word	0x00000008
        /*0f48*/ 	.word	0x00000000
        /*0f4c*/ 	.short	0x010a
        /*0f4e*/ 	.byte	0x3f
	.zero		1


	//   ....[28]....
        /*0f50*/ 	.word	0x00003800
        /*0f54*/ 	.word	0x00000008
        /*0f58*/ 	.word	0x00000000
        /*0f5c*/ 	.short	0x010a
        /*0f5e*/ 	.byte	0x3f
	.zero		1


	//   ....[29]....
        /*0f60*/ 	.word	0x00004520
        /*0f64*/ 	.word	0x00000008
        /*0f68*/ 	.word	0x00000000
        /*0f6c*/ 	.short	0x0101
        /*0f6e*/ 	.byte	0x3f
	.zero		1


	//   ....[30]....
        /*0f70*/ 	.word	0x00009670
        /*0f74*/ 	.word	0x00000090
        /*0f78*/ 	.word	0x00000000
        /*0f7c*/ 	.short	0x0101
        /*0f7e*/ 	.byte	0x3f
	.zero		1


	//   ....[31]....
        /*0f80*/ 	.word	0x00009de0
        /*0f84*/ 	.word	0x00000003
        /*0f88*/ 	.word	0x00000000
        /*0f8c*/ 	.short	0x010a
        /*0f8e*/ 	.byte	0x3f
	.zero		1


	//   ....[32]....
        /*0f90*/ 	.word	0x00009ee0
        /*0f94*/ 	.word	0x00000000
        /*0f98*/ 	.word	0x00000000
        /*0f9c*/ 	.short	0x010a
        /*0f9e*/ 	.byte	0x3f
	.zero		1


	//   ....[33]....
        /*0fa0*/ 	.word	0x0000a310
        /*0fa4*/ 	.word	0x00000003
        /*0fa8*/ 	.word	0x00000000
        /*0fac*/ 	.short	0x010a
        /*0fae*/ 	.byte	0x3f
	.zero		1


	//   ....[34]....
        /*0fb0*/ 	.word	0x0000a3c0
        /*0fb4*/ 	.word	0x00000004
        /*0fb8*/ 	.word	0x00000000
        /*0fbc*/ 	.short	0x010a
        /*0fbe*/ 	.byte	0x3f
	.zero		1


	//   ....[35]....
        /*0fc0*/ 	.word	0x0000b0b0
        /*0fc4*/ 	.word	0x00000003
        /*0fc8*/ 	.word	0x00000000
        /*0fcc*/ 	.short	0x0101
        /*0fce*/ 	.byte	0x3f
	.zero		1


	//   ....[36]....
        /*0fd0*/ 	.word	0x00013420
        /*0fd4*/ 	.word	0x00000000
        /*0fd8*/ 	.word	0x00000000
        /*0fdc*/ 	.short	0x0101
        /*0fde*/ 	.byte	0x3f
	.zero		1


	//   ....[37]....
        /*0fe0*/ 	.word	0x00013620
        /*0fe4*/ 	.word	0x00000005
        /*0fe8*/ 	.word	0x00000000
        /*0fec*/ 	.short	0x010a
        /*0fee*/ 	.byte	0x3f
	.zero		1


	//   ....[38]....
        /*0ff0*/ 	.word	0x00013720
        /*0ff4*/ 	.word	0x00000000
        /*0ff8*/ 	.word	0x00000000
        /*0ffc*/ 	.short	0x010a
        /*0ffe*/ 	.byte	0x3f
	.zero		1


	//   ....[39]....
        /*1000*/ 	.word	0x00013b50
        /*1004*/ 	.word	0x0000000b
        /*1008*/ 	.word	0x00000000
        /*100c*/ 	.short	0x010a
        /*100e*/ 	.byte	0x3f
	.zero		1


	//   ....[40]....
        /*1010*/ 	.word	0x00013c00
        /*1014*/ 	.word	0x00000004
        /*1018*/ 	.word	0x00000000
        /*101c*/ 	.short	0x010a
        /*101e*/ 	.byte	0x3f
	.zero		1


	//   ....[41]....
        /*1020*/ 	.word	0x000148f0
        /*1024*/ 	.word	0x00000004
        /*1028*/ 	.word	0x00000000
        /*102c*/ 	.short	0x0101
        /*102e*/ 	.byte	0x3f
	.zero		1


	//   ....[42]....
        /*1030*/ 	.word	0x0001df90
        /*1034*/ 	.word	0x00000000
        /*1038*/ 	.word	0x00000000
        /*103c*/ 	.short	0x0101
        /*103e*/ 	.byte	0x3f
	.zero		1


	//   ....[43]....
        /*1040*/ 	.word	0x00021100
        /*1044*/ 	.word	0x00000000
        /*1048*/ 	.word	0x00000000
        /*104c*/ 	.short	0x0101
        /*104e*/ 	.byte	0x3f
	.zero		1


	//   ....[44]....
        /*1050*/ 	.word	0x00021af0
        /*1054*/ 	.word	0x00000004
        /*1058*/ 	.word	0x00000000
        /*105c*/ 	.short	0x0101
        /*105e*/ 	.byte	0x3f
	.zero		1


	//   ....[45]....
        /*1060*/ 	.word	0x00026550
        /*1064*/ 	.word	0x00000000
        /*1068*/ 	.word	0x00032440
        /*106c*/ 	.short	0x010a
        /*106e*/ 	.byte	0x3f
	.zero		1


	//   ....[46]....
        /*1070*/ 	.word	0x00027360
        /*1074*/ 	.word	0x00000012
        /*1078*/ 	.word	0x00032400
        /*107c*/ 	.short	0x0107
        /*107e*/ 	.byte	0x3f
	.zero		1


	//   ....[47]....
        /*1080*/ 	.word	0x00027420
        /*1084*/ 	.word	0x00000012
        /*1088*/ 	.word	0x00032400
        /*108c*/ 	.short	0x0101
        /*108e*/ 	.byte	0x3f
	.zero		1


	//   ....[48]....
        /*1090*/ 	.word	0x00027ef0
        /*1094*/ 	.word	0x00000012
        /*1098*/ 	.word	0x00032410
        /*109c*/ 	.short	0x0107
        /*109e*/ 	.byte	0x3f
	.zero		1


	//   ....[49]....
        /*10a0*/ 	.word	0x00027ff0
        /*10a4*/ 	.word	0x00000012
        /*10a8*/ 	.word	0x00032410
        /*10ac*/ 	.short	0x0101
        /*10ae*/ 	.byte	0x3f
	.zero		1


	//   ....[50]....
        /*10b0*/ 	.word	0x00028010
        /*10b4*/ 	.word	0x00000012
        /*10b8*/ 	.word	0x00032420
        /*10bc*/ 	.short	0x010a
        /*10be*/ 	.byte	0x3f
	.zero		1


	//   ....[51]....
        /*10c0*/ 	.word	0x000280f0
        /*10c4*/ 	.word	0x00000002
        /*10c8*/ 	.word	0x00032460
        /*10cc*/ 	.short	0x010a
        /*10ce*/ 	.byte	0x3f
	.zero		1


	//   ....[52]....
        /*10d0*/ 	.word	0x00028a20
        /*10d4*/ 	.word	0x00000002
        /*10d8*/ 	.word	0x00032440
        /*10dc*/ 	.short	0x010a
        /*10de*/ 	.byte	0x3f
	.zero		1


	//   ....[53]....
        /*10e0*/ 	.word	0x00028c50
        /*10e4*/ 	.word	0x00000002
        /*10e8*/ 	.word	0x00032460
        /*10ec*/ 	.short	0x010a
        /*10ee*/ 	.byte	0x3f
	.zero		1


	//   ....[54]....
        /*10f0*/ 	.word	0x00029450
        /*10f4*/ 	.word	0x00000002
        /*10f8*/ 	.word	0x00032440
        /*10fc*/ 	.short	0x010a
        /*10fe*/ 	.byte	0x3f
	.zero		1


	//   ....[55]....
        /*1100*/ 	.word	0x00029680
        /*1104*/ 	.word	0x00000002
        /*1108*/ 	.word	0x00032460
        /*110c*/ 	.short	0x010a
        /*110e*/ 	.byte	0x3f
	.zero		1


	//   ....[56]....
        /*1110*/ 	.word	0x00029e20
        /*1114*/ 	.word	0x00000003
        /*1118*/ 	.word	0x00032440
        /*111c*/ 	.short	0x010a
        /*111e*/ 	.byte	0x3f
	.zero		1


	//   ....[57]....
        /*1120*/ 	.word	0x0002a050
        /*1124*/ 	.word	0x00000003
        /*1128*/ 	.word	0x00032460
        /*112c*/ 	.short	0x010a
        /*112e*/ 	.byte	0x3f
	.zero		1


	//   ....[58]....
        /*1130*/ 	.word	0x0002b9f0
        /*1134*/ 	.word	0x00000000
        /*1138*/ 	.word	0x00032420
        /*113c*/ 	.short	0x010a
        /*113e*/ 	.byte	0x3f
	.zero		1


	//   ....[59]....
        /*1140*/ 	.word	0x0002bbe0
        /*1144*/ 	.word	0x00000006
        /*1148*/ 	.word	0x00000000
        /*114c*/ 	.short	0x010a
        /*114e*/ 	.byte	0x3f
	.zero		1


	//   ....[60]....
        /*1150*/ 	.word	0x0002bc10
        /*1154*/ 	.word	0x00000007
        /*1158*/ 	.word	0x00000000
        /*115c*/ 	.short	0x010a
        /*115e*/ 	.byte	0x3f
	.zero		1


	//   ....[61]....
        /*1160*/ 	.word	0x0002bc70
        /*1164*/ 	.word	0x00000004
        /*1168*/ 	.word	0x00000000
        /*116c*/ 	.short	0x010a
        /*116e*/ 	.byte	0x3f
	.zero		1


	//   ....[62]....
        /*1170*/ 	.word	0x0002bca0
        /*1174*/ 	.word	0x00000003
        /*1178*/ 	.word	0x00000000
        /*117c*/ 	.short	0x010a
        /*117e*/ 	.byte	0x3f
	.zero		1


	//   ....[63]....
        /*1180*/ 	.word	0x0002bd00
        /*1184*/ 	.word	0x00000048
        /*1188*/ 	.word	0x00032400
        /*118c*/ 	.short	0x010a
        /*118e*/ 	.byte	0x3f
	.zero		1


	//   ....[64]....
        /*1190*/ 	.word	0x0002bd50
        /*1194*/ 	.word	0x0000000c
        /*1198*/ 	.word	0x00000000
        /*119c*/ 	.short	0x010a
        /*119e*/ 	.byte	0x3f
	.zero		1


	//   ....[65]....
        /*11a0*/ 	.word	0x0002bda0
        /*11a4*/ 	.word	0x00000048
        /*11a8*/ 	.word	0x00032410
        /*11ac*/ 	.short	0x010a
        /*11ae*/ 	.byte	0x3f
	.zero		1


	//   ....[66]....
        /*11b0*/ 	.word	0x0002bdf0
        /*11b4*/ 	.word	0x00000008
        /*11b8*/ 	.word	0x00000000
        /*11bc*/ 	.short	0x010a
        /*11be*/ 	.byte	0x3f
	.zero		1


	//   ....[67]....
        /*11c0*/ 	.word	0x0002be40
        /*11c4*/ 	.word	0x00000000
        /*11c8*/ 	.word	0x00000000
        /*11cc*/ 	.short	0x010a
        /*11ce*/ 	.byte	0x3f
	.zero		1


	//   ....[68]....
        /*11d0*/ 	.word	0x0002be90
        /*11d4*/ 	.word	0x00000004
        /*11d8*/ 	.word	0x00000000
        /*11dc*/ 	.short	0x010a
        /*11de*/ 	.byte	0x3f
	.zero		1


	//   ....[69]....
        /*11e0*/ 	.word	0x0002bee0
        /*11e4*/ 	.word	0x00000000
        /*11e8*/ 	.word	0x00000000
        /*11ec*/ 	.short	0x010a
        /*11ee*/ 	.byte	0x3f
	.zero		1


	//   ....[70]....
        /*11f0*/ 	.word	0x0002bf30
        /*11f4*/ 	.word	0x00000004
        /*11f8*/ 	.word	0x00000000
        /*11fc*/ 	.short	0x010a
        /*11fe*/ 	.byte	0x3f
	.zero		1


	//   ....[71]....
        /*1200*/ 	.word	0x0002c0d0
        /*1204*/ 	.word	0x00000000
        /*1208*/ 	.word	0x00032440
        /*120c*/ 	.short	0x010a
        /*120e*/ 	.byte	0x3f
	.zero		1


	//   ....[72]....
        /*1210*/ 	.word	0x0002d9c0
        /*1214*/ 	.word	0x00000012
        /*1218*/ 	.word	0x00032420
        /*121c*/ 	.short	0x010a
        /*121e*/ 	.byte	0x3f
	.zero		1


	//   ....[73]....
        /*1220*/ 	.word	0x0002da10
        /*1224*/ 	.word	0x00000002
        /*1228*/ 	.word	0x00032460
        /*122c*/ 	.short	0x010a
        /*122e*/ 	.byte	0x3f
	.zero		1


	//   ....[74]....
        /*1230*/ 	.word	0x0002da60
        /*1234*/ 	.word	0x00000002
        /*1238*/ 	.word	0x00032440
        /*123c*/ 	.short	0x010a
        /*123e*/ 	.byte	0x3f
	.zero		1


	//   ....[75]....
        /*1240*/ 	.word	0x0002dab0
        /*1244*/ 	.word	0x00000002
        /*1248*/ 	.word	0x00032460
        /*124c*/ 	.short	0x010a
        /*124e*/ 	.byte	0x3f
	.zero		1


	//   ....[76]....
        /*1250*/ 	.word	0x0002db00
        /*1254*/ 	.word	0x00000002
        /*1258*/ 	.word	0x00032440
        /*125c*/ 	.short	0x010a
        /*125e*/ 	.byte	0x3f
	.zero		1


	//   ....[77]....
        /*1260*/ 	.word	0x0002db50
        /*1264*/ 	.word	0x00000002
        /*1268*/ 	.word	0x00032460
        /*126c*/ 	.short	0x010a
        /*126e*/ 	.byte	0x3f
	.zero		1


	//   ....[78]....
        /*1270*/ 	.word	0x0002dba0
        /*1274*/ 	.word	0x00000003
        /*1278*/ 	.word	0x00032440
        /*127c*/ 	.short	0x010a
        /*127e*/ 	.byte	0x3f
	.zero		1


	//   ....[79]....
        /*1280*/ 	.word	0x0002dbf0
        /*1284*/ 	.word	0x00000003
        /*1288*/ 	.word	0x00032460
        /*128c*/ 	.short	0x010a
        /*128e*/ 	.byte	0x3f
	.zero		1


	//   ....[80]....
        /*1290*/ 	.word	0x0002e770
        /*1294*/ 	.word	0x00000000
        /*1298*/ 	.word	0x00032420
        /*129c*/ 	.short	0x010a
        /*129e*/ 	.byte	0x3f
	.zero		1


	//   ....[81]....
        /*12a0*/ 	.word	0x0002e910
        /*12a4*/ 	.word	0x00000006
        /*12a8*/ 	.word	0x00000000
        /*12ac*/ 	.short	0x010a
        /*12ae*/ 	.byte	0x3f
	.zero		1


	//   ....[82]....
        /*12b0*/ 	.word	0x0002e960
        /*12b4*/ 	.word	0x00000007
        /*12b8*/ 	.word	0x00000000
        /*12bc*/ 	.short	0x010a
        /*12be*/ 	.byte	0x3f
	.zero		1


	//   ....[83]....
        /*12c0*/ 	.word	0x0002e9b0
        /*12c4*/ 	.word	0x00000004
        /*12c8*/ 	.word	0x00000000
        /*12cc*/ 	.short	0x010a
        /*12ce*/ 	.byte	0x3f
	.zero		1


	//   ....[84]....
        /*12d0*/ 	.word	0x0002ed70
        /*12d4*/ 	.word	0x00000014
        /*12d8*/ 	.word	0x00000000
        /*12dc*/ 	.short	0x010a
        /*12de*/ 	.byte	0x3f
	.zero		1


	//   ....[85]....
        /*12e0*/ 	.word	0x0002eeb0
        /*12e4*/ 	.word	0x0000000e
        /*12e8*/ 	.word	0x00000000
        /*12ec*/ 	.short	0x010a
        /*12ee*/ 	.byte	0x3f
	.zero		1


	//   ....[86]....
        /*12f0*/ 	.word	0x0002f510
        /*12f4*/ 	.word	0x0000000d
        /*12f8*/ 	.word	0x00000000
        /*12fc*/ 	.short	0x010a
        /*12fe*/ 	.byte	0x3f
	.zero		1


	//   ....[87]....
        /*1300*/ 	.word	0x0002f650
        /*1304*/ 	.word	0x00000014
        /*1308*/ 	.word	0x00000000
        /*130c*/ 	.short	0x010a
        /*130e*/ 	.byte	0x3f
	.zero		1


	//   ....[88]....
        /*1310*/ 	.word	0x00030880
        /*1314*/ 	.word	0x00000015
        /*1318*/ 	.word	0x00000000
        /*131c*/ 	.short	0x0101
        /*131e*/ 	.byte	0x3f
	.zero		1


	//   ....[89]....
        /*1320*/ 	.word	0x00049fb0
        /*1324*/ 	.word	0x00000004
        /*1328*/ 	.word	0x00000000
        /*132c*/ 	.short	0x0101
        /*132e*/ 	.byte	0x3f
	.zero		1


	//   ....[90]....
        /*1330*/ 	.word	0x00049ff0
        /*1334*/ 	.word	0x0000000e
        /*1338*/ 	.word	0x00000000
        /*133c*/ 	.short	0x010a
        /*133e*/ 	.byte	0x3f
	.zero		1


	//   ....[91]....
        /*1340*/ 	.word	0x0004a040
        /*1344*/ 	.word	0x00000014
        /*1348*/ 	.word	0x00000000
        /*134c*/ 	.short	0x010a
        /*134e*/ 	.byte	0x3f
	.zero		1


	//----- nvinfo : EIATTR_NUM_MBARRIERS
	.align		4
.L_1415:
        /*1350*/ 	.byte	0x03, 0x38
        /*1352*/ 	.short	0x0017


	//----- nvinfo : EIATTR_EXIT_INSTR_OFFSETS
	.align		4
        /*1354*/ 	.byte	0x04, 0x1c
        /*1356*/ 	.short	(.L_1417 - .L_1416)


	//   ....[0]....
.L_1416:
        /*1358*/ 	.word	0x00000bb0


	//   ....[1]....
        /*135c*/ 	.word	0x00023e70


	//   ....[2]....
        /*1360*/ 	.word	0x0002bcf0


	//----- nvinfo : EIATTR_MAX_THREADS
	.align		4
.L_1417:
        /*1364*/ 	.byte	0x04, 0x05
        /*1366*/ 	.short	(.L_1419 - .L_1418)
.L_1418:
        /*1368*/ 	.word	0x00000180
        /*136c*/ 	.word	0x00000001
        /*1370*/ 	.word	0x00000001


	//----- nvinfo : EIATTR_CRS_STACK_SIZE
	.align		4
.L_1419:
        /*1374*/ 	.byte	0x04, 0x1e
        /*1376*/ 	.short	(.L_1421 - .L_1420)
.L_1420:
        /*1378*/ 	.word	0x00000000


	//----- nvinfo : EIATTR_CBANK_PARAM_SIZE
	.align		4
.L_1421:
        /*137c*/ 	.byte	0x03, 0x19
        /*137e*/ 	.short	0x0bf0


	//----- nvinfo : EIATTR_PARAM_CBANK
	.align		4
        /*1380*/ 	.byte	0x04, 0x0a
        /*1382*/ 	.short	(.L_1423 - .L_1422)
	.align		4
.L_1422:
        /*1384*/ 	.word	index@(.nv.constant0._ZN7cutlass13device_kernelIN5flash11enable_sm90INS1_16FlashAttnFwdSm90INS1_25CollectiveMainloopFwdSm90ILi2EN4cute5tupleIJNS5_1CILi1EEES8_S8_EEENS6_IJNS7_ILi128EEENS7_ILi96EEENS7_ILi64EEEEEELi256ENS_6half_tEfNS_4arch4Sm90ELb0ELb1ELb0ELb1ELb0ELb0ELb1ELb1ELb0ELb1ELb1ELb0EEENS1_21CollectiveEpilogueFwdINS6_IJSA_NS7_ILi256EEESB_EEES9_SE_SG_Li256ELb1ELb1ELb1ELb0EEENS1_36VarlenDynamicPersistentTileSchedulerILi128ELi96ELi256ELi128ELb1ELb1ELb1ELb1ELb0ELb1EEEEEEEEEvNT_6ParamsE)
        /*1388*/ 	.short	0x0210
        /*138a*/ 	.short	0x0bf0


	//----- nvinfo : EIATTR_SW_WAR
	.align		4
.L_1423:
        /*138c*/ 	.byte	0x04, 0x36
        /*138e*/ 	.short	(.L_1425 - .L_1424)
.L_1424:
        /*1390*/ 	.word	0x00000008
.L_1425:


//--------------------- .nv.info._ZN7cutlass13device_kernelIN5flash11enable_sm90INS1_16FlashAttnFwdSm90INS1_25CollectiveMainloopFwdSm90ILi2EN4cute5tupleIJNS5_1CILi1EEES8_S8_EEENS6_IJNS7_ILi128EEENS7_ILi96EEENS7_ILi64EEEEEELi256ENS_6half_tEfNS_4arch4Sm90ELb0ELb1ELb0ELb1ELb0ELb1ELb1ELb1ELb0ELb1ELb1ELb0EEENS1_21CollectiveEpilogueFwdINS6_IJSA_NS7_ILi256EEESB_EEES9_SE_SG_Li256ELb1ELb1ELb1ELb0EEENS1_36VarlenDynamicPersistentTileSchedulerILi128ELi96ELi256ELi128ELb1ELb1ELb1ELb1ELb0ELb1EEEEEEEEEvNT_6ParamsE --------------------------
	.section	.nv.info._ZN7cutlass13device_kernelIN5flash11enable_sm90INS1_16FlashAttnFwdSm90INS1_25CollectiveMainloopFwdSm90ILi2EN4cute5tupleIJNS5_1CILi1EEES8_S8_EEENS6_IJNS7_ILi128EEENS7_ILi96EEENS7_ILi64EEEEEELi256ENS_6half_tEfNS_4arch4Sm90ELb0ELb1ELb0ELb1ELb0ELb1ELb1ELb1ELb0ELb1ELb1ELb0EEENS1_21CollectiveEpilogueFwdINS6_IJSA_NS7_ILi256EEESB_EEES9_SE_SG_Li256ELb1ELb1ELb1ELb0EEENS1_36VarlenDynamicPersistentTileSchedulerILi128ELi96ELi256ELi128ELb1ELb1ELb1ELb1ELb0ELb1EEEEEEEEEvNT_6ParamsE,"",@"SHT_CUDA_INFO"
	.sectionflags	@""
	.align	4


	//----- nvinfo : EIATTR_CUDA_API_VERSION
	.align		4
        /*0000*/ 	.byte	0x04, 0x37
        /*0002*/ 	.short	(.L_1427 - .L_1426)
.L_1426:
        /*0004*/ 	.word	0x00000082


	//----- nvinfo : EIATTR_KPARAM_INFO
	.align		4
.L_1427:
        /*0008*/ 	.byte	0x04, 0x17
        /*000a*/ 	.short	(.L_1429 - .L_1428)
.L_1428:
        /*000c*/ 	.word	0x00000000
        /*0010*/ 	.short	0x0000
        /*0012*/ 	.short	0x0070
        /*0014*/ 	.byte	0x00, 0xf0, 0x01, 0x2e


	//----- nvinfo : EIATTR_SPARSE_MMA_MASK
	.align		4
.L_1429:
        /*0018*/ 	.byte	0x03, 0x50
        /*001a*/ 	.short	0x0000


	//----- nvinfo : EIATTR_MAXREG_COUNT
	.align		4
        /*001c*/ 	.byte	0x03, 0x1b
        /*001e*/ 	.short	0x00a8


	//----- nvinfo : EIATTR_NUM_BARRIERS
	.align		4
        /*0020*/ 	.byte	0x02, 0x4c
        /*0022*/ 	.byte	0x10
	.zero		1


	//----- nvinfo : EIATTR_EXTERNS
	.align		4
        /*0024*/ 	.byte	0x04, 0x0f
        /*0026*/ 	.short	(.L_1431 - .L_1430)


	//   ....[0]....
	.align		4
.L_1430:
        /*0028*/ 	.word	index@(__assertfail)


	//----- nvinfo : EIATTR_ANNOTATIONS
	.align		4
.L_1431:
        /*002c*/ 	.byte	0x04, 0x55
        /*002e*/ 	.short	(.L_1433 - .L_1432)


	//   ....[0]....
.L_1432:
        /* <DEDUP_REMOVED lines=172> */


	//----- nvinfo : EIATTR_MERCURY_ISA_VERSION
	.align		4
.L_1433:
        /*0ad8*/ 	.byte	0x03, 0x5f
        /*0ada*/ 	.short	0x0101


	//----- nvinfo : EIATTR_UNUSED_LOAD_BYTE_OFFSET
	.align		4
        /*0adc*/ 	.byte	0x04, 0x44
        /*0ade*/ 	.short	(.L_1435 - .L_1434)


	//   ....[0]....
.L_1434:
        /*0ae0*/ 	.word	0x00000be0
        /*0ae4*/ 	.word	0x0000fff0


	//   ....[1]....
        /*0ae8*/ 	.word	0x0002b690
        /*0aec*/ 	.word	0x0000fff0


	//----- nvinfo : EIATTR_INT_WARP_WIDE_INSTR_OFFSETS
	.align		4
.L_1435:
        /*0af0*/ 	.byte	0x04, 0x31
        /*0af2*/ 	.short	(.L_1437 - .L_1436)


	//   ....[0]....
.L_1436:
        /*0af4*/ 	.word	0x000001e0


	//   ....[1]....
        /*0af8*/ 	.word	0x00000220


	//   ....[2]....
        /*0afc*/ 	.word	0x00000290


	//   ....[3]....
        /*0b00*/ 	.word	0x000002a0


	//   ....[4]....
        /*0b04*/ 	.word	0x00033f10


	//   ....[5]....
        /*0b08*/ 	.word	0x00033fa0


	//   ....[6]....
        /*0b0c*/ 	.word	0x00038990


	//   ....[7]....
        /*0b10*/ 	.word	0x00038a20


	//----- nvinfo : EIATTR_COOP_GROUP_MASK_REGIDS
	.align		4
.L_1437:
        /*0b14*/ 	.byte	0x04, 0x29
        /*0b16*/ 	.short	(.L_1439 - .L_1438)


	//   ....[0]....
.L_1438:
        /*0b18*/ 	.word	0xffffffff


	//   ....[1]....
        /*0b1c*/ 	.word	0xffffffff


	//   ....[2]....
        /*0b20*/ 	.word	0xffffffff


	//   ....[3]....
        /*0b24*/ 	.word	0xffffffff


	//   ....[4]....
        /*0b28*/ 	.word	0xffffffff


	//   ....[5]....
        /*0b2c*/ 	.word	0xffffffff


	//   ....[6]....
        /*0b30*/ 	.word	0xffffffff


	//   ....[7]....
        /*0b34*/ 	.word	0xffffffff


	//   ....[8]....
        /*0b38*/ 	.word	0xffffffff


	//   ....[9]....
        /*0b3c*/ 	.word	0xffffffff


	//   ....[10]....
        /*0b40*/ 	.word	0xffffffff


	//   ....[11]....
        /*0b44*/ 	.word	0xffffffff


	//   ....[12]....
        /*0b48*/ 	.word	0xffffffff


	//   ....[13]....
        /*0b4c*/ 	.word	0xffffffff


	//   ....[14]....
        /*0b50*/ 	.word	0xffffffff


	//   ....[15]....
        /*0b54*/ 	.word	0xffffffff


	//   ....[16]....
        /*0b58*/ 	.word	0xffffffff


	//   ....[17]....
        /*0b5c*/ 	.word	0xffffffff


	//   ....[18]....
        /*0b60*/ 	.word	0xffffffff


	//   ....[19]....
        /*0b64*/ 	.word	0xffffffff


	//   ....[20]....
        /*0b68*/ 	.word	0xffffffff


	//   ....[21]....
        /*0b6c*/ 	.word	0xffffffff


	//   ....[22]....
        /*0b70*/ 	.word	0xffffffff


	//   ....[23]....
        /*0b74*/ 	.word	0xffffffff


	//   ....[24]....
        /*0b78*/ 	.word	0xffffffff


	//   ....[25]....
        /*0b7c*/ 	.word	0xffffffff


	//   ....[26]....
        /*0b80*/ 	.word	0xffffffff


	//   ....[27]....
        /*0b84*/ 	.word	0xffffffff


	//   ....[28]....
        /*0b88*/ 	.word	0xffffffff


	//   ....[29]....
        /*0b8c*/ 	.word	0xffffffff


	//   ....[30]....
        /*0b90*/ 	.word	0xffffffff


	//   ....[31]....
        /*0b94*/ 	.word	0xffffffff


	//   ....[32]....
        /*0b98*/ 	.word	0xffffffff


	//   ....[33]....
        /*0b9c*/ 	.word	0xffffffff


	//   ....[34]....
        /*0ba0*/ 	.word	0xffffffff


	//   ....[35]....
        /*0ba4*/ 	.word	0xffffffff


	//   ....[36]....
        /*0ba8*/ 	.word	0xffffffff


	//   ....[37]....
        /*0bac*/ 	.word	0xffffffff


	//   ....[38]....
        /*0bb0*/ 	.word	0xffffffff


	//   ....[39]....
        /*0bb4*/ 	.word	0xffffffff


	//   ....[40]....
        /*0bb8*/ 	.word	0xffffffff


	//   ....[41]....
        /*0bbc*/ 	.word	0xffffffff


	//   ....[42]....
        /*0bc0*/ 	.word	0xffffffff


	//   ....[43]....
        /*0bc4*/ 	.word	0xffffffff


	//   ....[44]....
        /*0bc8*/ 	.word	0xffffffff


	//   ....[45]....
        /*0bcc*/ 	.word	0xffffffff


	//   ....[46]....
        /*0bd0*/ 	.word	0xffffffff


	//   ....[47]....
        /*0bd4*/ 	.word	0xffffffff


	//   ....[48]....
        /*0bd8*/ 	.word	0xffffffff


	//   ....[49]....
        /*0bdc*/ 	.word	0xffffffff


	//   ....[50]....
        /*0be0*/ 	.word	0xffffffff


	//   ....[51]....
        /*0be4*/ 	.word	0xffffffff


	//   ....[52]....
        /*0be8*/ 	.word	0xffffffff


	//   ....[53]....
        /*0bec*/ 	.word	0xffffffff


	//   ....[54]....
        /*0bf0*/ 	.word	0xffffffff


	//   ....[55]....
        /*0bf4*/ 	.word	0xffffffff


	//   ....[56]....
        /*0bf8*/ 	.word	0xffffffff


	//   ....[57]....
        /*0bfc*/ 	.word	0xffffffff


	//   ....[58]....
        /*0c00*/ 	.word	0xffffffff


	//   ....[59]....
        /*0c04*/ 	.word	0xffffffff


	//   ....[60]....
        /*0c08*/ 	.word	0xffffffff


	//   ....[61]....
        /*0c0c*/ 	.word	0xffffffff


	//   ....[62]....
        /*0c10*/ 	.word	0xffffffff


	//   ....[63]....
        /*0c14*/ 	.word	0xffffffff


	//   ....[64]....
        /*0c18*/ 	.word	0xffffffff


	//   ....[65]....
        /*0c1c*/ 	.word	0xffffffff


	//   ....[66]....
        /*0c20*/ 	.word	0xffffffff


	//   ....[67]....
        /*0c24*/ 	.word	0xffffffff


	//   ....[68]....
        /*0c28*/ 	.word	0xffffffff


	//   ....[69]....
        /*0c2c*/ 	.word	0xffffffff


	//   ....[70]....
        /*0c30*/ 	.word	0xffffffff


	//   ....[71]....
        /*0c34*/ 	.word	0xffffffff


	//   ....[72]....
        /*0c38*/ 	.word	0xffffffff


	//   ....[73]....
        /*0c3c*/ 	.word	0xffffffff


	//   ....[74]....
        /*0c40*/ 	.word	0xffffffff


	//   ....[75]....
        /*0c44*/ 	.word	0xffffffff


	//   ....[76]....
        /*0c48*/ 	.word	0xffffffff


	//   ....[77]....
        /*0c4c*/ 	.word	0xffffffff


	//   ....[78]....
        /*0c50*/ 	.word	0xffffffff


	//   ....[79]....
        /*0c54*/ 	.word	0xffffffff


	//   ....[80]....
        /*0c58*/ 	.word	0xffffffff


	//   ....[81]....
        /*0c5c*/ 	.word	0xffffffff


	//   ....[82]....
        /*0c60*/ 	.word	0xffffffff


	//   ....[83]....
        /*0c64*/ 	.word	0xffffffff


	//   ....[84]....
        /*0c68*/ 	.word	0xffffffff


	//   ....[85]....
        /*0c6c*/ 	.word	0xffffffff


	//   ....[86]....
        /*0c70*/ 	.word	0xffffffff


	//   ....[87]....
        /*0c74*/ 	.word	0xffffffff


	//   ....[88]....
        /*0c78*/ 	.word	0xffffffff


	//   ....[89]....
        /*0c7c*/ 	.word	0xffffffff


	//   ....[90]....
        /*0c80*/ 	.word	0xffffffff


	//   ....[91]....
        /*0c84*/ 	.word	0xffffffff


	//   ....[92]....
        /*0c88*/ 	.word	0xffffffff


	//   ....[93]....
        /*0c8c*/ 	.word	0xffffffff


	//   ....[94]....
        /*0c90*/ 	.word	0xffffffff


	//   ....[95]....
        /*0c94*/ 	.word	0xffffffff


	//   ....[96]....
        /*0c98*/ 	.word	0xffffffff


	//   ....[97]....
        /*0c9c*/ 	.word	0xffffffff


	//   ....[98]....
        /*0ca0*/ 	.word	0xffffffff


	//   ....[99]....
        /*0ca4*/ 	.word	0xffffffff


	//   ....[100]....
        /*0ca8*/ 	.word	0xffffffff


	//   ....[101]....
        /*0cac*/ 	.word	0xffffffff


	//   ....[102]....
        /*0cb0*/ 	.word	0xffffffff


	//   ....[103]....
        /*0cb4*/ 	.word	0xffffffff


	//   ....[104]....
        /*0cb8*/ 	.word	0xffffffff


	//   ....[105]....
        /*0cbc*/ 	.word	0xffffffff


	//   ....[106]....
        /*0cc0*/ 	.word	0xffffffff


	//   ....[107]....
        /*0cc4*/ 	.word	0xffffffff


	//   ....[108]....
        /*0cc8*/ 	.word	0xffffffff


	//   ....[109]....
        /*0ccc*/ 	.word	0xffffffff


	//   ....[110]....
        /*0cd0*/ 	.word	0xffffffff


	//   ....[111]....
        /*0cd4*/ 	.word	0xffffffff


	//   ....[112]....
        /*0cd8*/ 	.word	0xffffffff


	//   ....[113]....
        /*0cdc*/ 	.word	0xffffffff


	//   ....[114]....
        /*0ce0*/ 	.word	0xffffffff


	//   ....[115]....
        /*0ce4*/ 	.word	0xffffffff


	//   ....[116]....
        /*0ce8*/ 	.word	0xffffffff


	//   ....[117]....
        /*0cec*/ 	.word	0xffffffff


	//   ....[118]....
        /*0cf0*/ 	.word	0xffffffff


	//   ....[119]....
        /*0cf4*/ 	.word	0xffffffff


	//   ....[120]....
        /*0cf8*/ 	.word	0xffffffff


	//   ....[121]....
        /*0cfc*/ 	.word	0xffffffff


	//   ....[122]....
        /*0d00*/ 	.word	0xffffffff


	//   ....[123]....
        /*0d04*/ 	.word	0xffffffff


	//   ....[124]....
        /*0d08*/ 	.word	0xffffffff


	//   ....[125]....
        /*0d0c*/ 	.word	0xffffffff


	//   ....[126]....
        /*0d10*/ 	.word	0xffffffff


	//   ....[127]....
        /*0d14*/ 	.word	0xffffffff


	//   ....[128]....
        /*0d18*/ 	.word	0xffffffff


	//   ....[129]....
        /*0d1c*/ 	.word	0xffffffff


	//   ....[130]....
        /*0d20*/ 	.word	0xffffffff


	//   ....[131]....
        /*0d24*/ 	.word	0xffffffff


	//   ....[132]....
        /*0d28*/ 	.word	0xffffffff


	//   ....[133]....
        /*0d2c*/ 	.word	0xffffffff


	//   ....[134]....
        /*0d30*/ 	.word	0xffffffff


	//   ....[135]....
        /*0d34*/ 	.word	0xffffffff


	//   ....[136]....
        /*0d38*/ 	.word	0xffffffff


	//   ....[137]....
        /*0d3c*/ 	.word	0xffffffff


	//   ....[138]....
        /*0d40*/ 	.word	0x0500000f


	//   ....[139]....
        /*0d44*/ 	.word	0x0500000f


	//   ....[140]....
        /*0d48*/ 	.word	0x0500000f


	//   ....[141]....
        /*0d4c*/ 	.word	0x0500000f


	//   ....[142]....
        /*0d50*/ 	.word	0x0500000f


	//   ....[143]....
        /*0d54*/ 	.word	0x0500000f


	//   ....[144]....
        /*0d58*/ 	.word	0x0500000f


	//   ....[145]....
        /*0d5c*/ 	.word	0x0500000f


	//   ....[146]....
        /*0d60*/ 	.word	0x0500000f


	//   ....[147]....
        /*0d64*/ 	.word	0x0500000f


	//   ....[148]....
        /*0d68*/ 	.word	0x0500000f


	//   ....[149]....
        /*0d6c*/ 	.word	0x0500000f


	//   ....[150]....
        /*0d70*/ 	.word	0x0500000f


	//   ....[151]....
        /*0d74*/ 	.word	0x0500000f


	//   ....[152]....
        /*0d78*/ 	.word	0x0500000f


	//   ....[153]....
        /*0d7c*/ 	.word	0x0500000f


	//   ....[154]....
        /*0d80*/ 	.word	0x0500000f


	//   ....[155]....
        /*0d84*/ 	.word	0x0500000f


	//   ....[156]....
        /*0d88*/ 	.word	0x0500000f


	//   ....[157]....
        /*0d8c*/ 	.word	0x0500000f


	//   ....[158]....
        /*0d90*/ 	.word	0x0500000f


	//   ....[159]....
        /*0d94*/ 	.word	0x0500000f


	//   ....[160]....
        /*0d98*/ 	.word	0x0500000f


	//   ....[161]....
        /*0d9c*/ 	.word	0x0500000f


	//   ....[162]....
        /*0da0*/ 	.word	0x0500000f


	//   ....[163]....
        /*0da4*/ 	.word	0x0500000f


	//   ....[164]....
        /*0da8*/ 	.word	0x0500000f


	//   ....[165]....
        /*0dac*/ 	.word	0x0500000f


	//   ....[166]....
        /*0db0*/ 	.word	0x0500000f


	//   ....[167]....
        /*0db4*/ 	.word	0x0500000f


	//   ....[168]....
        /*0db8*/ 	.word	0x0500000f


	//   ....[169]....
        /*0dbc*/ 	.word	0x0500000f


	//   ....[170]....
        /*0dc0*/ 	.word	0x0500000f


	//   ....[171]....
        /*0dc4*/ 	.word	0x0500000f


	//   ....[172]....
        /*0dc8*/ 	.word	0x0500000f


	//   ....[173]....
        /*0dcc*/ 	.word	0x0500000f


	//   ....[174]....
        /*0dd0*/ 	.word	0x0500000f


	//   ....[175]....
        /*0dd4*/ 	.word	0x0500000f


	//   ....[176]....
        /*0dd8*/ 	.word	0x0500000f


	//   ....[177]....
        /*0ddc*/ 	.word	0x0500000f


	//   ....[178]....
        /*0de0*/ 	.word	0x0500000f


	//   ....[179]....
        /*0de4*/ 	.word	0x0500000f


	//   ....[180]....
        /*0de8*/ 	.word	0x0500000f


	//   ....[181]....
        /*0dec*/ 	.word	0x0500000f


	//   ....[182]....
        /*0df0*/ 	.word	0x0500000f


	//   ....[183]....
        /*0df4*/ 	.word	0x0500000f


	//   ....[184]....
        /*0df8*/ 	.word	0x0500000f


	//   ....[185]....
        /*0dfc*/ 	.word	0x0500000f


	//   ....[186]....
        /*0e00*/ 	.word	0x0500000f


	//   ....[187]....
        /*0e04*/ 	.word	0x0500000f


	//   ....[188]....
        /*0e08*/ 	.word	0x0500000f


	//   ....[189]....
        /*0e0c*/ 	.word	0x0500000f


	//   ....[190]....
        /*0e10*/ 	.word	0x0500000f


	//   ....[191]....
        /*0e14*/ 	.word	0x0500000f


	//   ....[192]....
        /*0e18*/ 	.word	0x0500000f


	//   ....[193]....
        /*0e1c*/ 	.word	0x0500000f


	//   ....[194]....
        /*0e20*/ 	.word	0x0500000f


	//   ....[195]....
        /*0e24*/ 	.word	0x0500000f


	//   ....[196]....
        /*0e28*/ 	.word	0x0500000f


	//   ....[197]....
        /*0e2c*/ 	.word	0x0500000f


	//   ....[198]....
        /*0e30*/ 	.word	0x0500000f


	//   ....[199]....
        /*0e34*/ 	.word	0x0500000f


	//   ....[200]....
        /*0e38*/ 	.word	0x0500000f


	//   ....[201]....
        /*0e3c*/ 	.word	0x0500000f


	//   ....[202]....
        /*0e40*/ 	.word	0x0500000f


	//   ....[203]....
        /*0e44*/ 	.word	0x0500000f


	//   ....[204]....
        /*0e48*/ 	.word	0x0500000f


	//   ....[205]....
        /*0e4c*/ 	.word	0x0500000f


	//   ....[206]....
        /*0e50*/ 	.word	0x0500000f


	//   ....[207]....
        /*0e54*/ 	.word	0x0500000f


	//   ....[208]....
        /*0e58*/ 	.word	0x0500000f


	//   ....[209]....
        /*0e5c*/ 	.word	0x0500000f


	//   ....[210]....
        /*0e60*/ 	.word	0x0500000f


	//   ....[211]....
        /*0e64*/ 	.word	0x0500000f


	//   ....[212]....
        /*0e68*/ 	.word	0x0500000f


	//   ....[213]....
        /*0e6c*/ 	.word	0x0500000f


	//   ....[214]....
        /*0e70*/ 	.word	0x0500000f


	//   ....[215]....
        /*0e74*/ 	.word	0x0500000f


	//   ....[216]....
        /*0e78*/ 	.word	0x0500000f


	//   ....[217]....
        /*0e7c*/ 	.word	0x0500000f


	//   ....[218]....
        /*0e80*/ 	.word	0x0500000f


	//   ....[219]....
        /*0e84*/ 	.word	0x0500000f


	//   ....[220]....
        /*0e88*/ 	.word	0x0500000f


	//   ....[221]....
        /*0e8c*/ 	.word	0x0500000f


	//   ....[222]....
        /*0e90*/ 	.word	0x0500000f


	//   ....[223]....
        /*0e94*/ 	.word	0x0500000f


	//   ....[224]....
        /*0e98*/ 	.word	0x0500000f


	//   ....[225]....
        /*0e9c*/ 	.word	0x0500000f


	//   ....[226]....
        /*0ea0*/ 	.word	0x0500000f


	//   ....[227]....
        /*0ea4*/ 	.word	0x0500000f


	//   ....[228]....
        /*0ea8*/ 	.word	0xffffffff


	//   ....[229]....
        /*0eac*/ 	.word	0xffffffff


	//   ....[230]....
        /*0eb0*/ 	.word	0xffffffff


	//   ....[231]....
        /*0eb4*/ 	.word	0xffffffff


	//   ....[232]....
        /*0eb8*/ 	.word	0xffffffff


	//   ....[233]....
        /*0ebc*/ 	.word	0xffffffff


	//----- nvinfo : EIATTR_COOP_GROUP_INSTR_OFFSETS
	.align		4
.L_1439:
        /*0ec0*/ 	.byte	0x04, 0x28
        /*0ec2*/ 	.short	(.L_1441 - .L_1440)


	//   ....[0]....
.L_1440:
        /*0ec4*/ 	.word	0x000000c0


	//   ....[1]....
        /*0ec8*/ 	.word	0x000001f0


	//   ....[2]....
        /*0ecc*/ 	.word	0x00000240


	//   ....[3]....
        /*0ed0*/ 	.word	0x00000490


	//   ....[4]....
        /*0ed4*/ 	.word	0x000005f0


	//   ....[5]....
        /*0ed8*/ 	.word	0x00000710


	//   ....[6]....
        /*0edc*/ 	.word	0x00000870


	//   ....[7]....
        /*0ee0*/ 	.word	0x00007430


	//   ....[8]....
        /*0ee4*/ 	.word	0x00008150


	//   ....[9]....
        /*0ee8*/ 	.word	0x00008160


	//   ....[10]....
        /*0eec*/ 	.word	0x00008170


	//   ....[11]....
        /*0ef0*/ 	.word	0x00008180


	//   ....[12]....
        /*0ef4*/ 	.word	0x000084c0


	//   ....[13]....
        /*0ef8*/ 	.word	0x000084d0


	//   ....[14]....
        /*0efc*/ 	.word	0x000084e0


	//   ....[15]....
        /*0f00*/ 	.word	0x000084f0


	//   ....[16]....
        /*0f04*/ 	.word	0x00009720


	//   ....[17]....
        /*0f08*/ 	.word	0x00009740


	//   ....[18]....
        /*0f0c*/ 	.word	0x00009750


	//   ....[19]....
        /*0f10*/ 	.word	0x00009760


	//   ....[20]....
        /*0f14*/ 	.word	0x00009840


	//   ....[21]....
        /*0f18*/ 	.word	0x00009860


	//   ....[22]....
        /*0f1c*/ 	.word	0x00009870


	//   ....[23]....
        /*0f20*/ 	.word	0x00009880


	//   ....[24]....
        /*0f24*/ 	.word	0x0000c6c0


	//   ....[25]....
        /*0f28*/ 	.word	0x0000c8d0


	//   ....[26]....
        /*0f2c*/ 	.word	0x0000d920


	//   ....[27]....
        /*0f30*/ 	.word	0x0000da90


	//   ....[28]....
        /*0f34*/ 	.word	0x0000dad0


	//   ....[29]....
        /*0f38*/ 	.word	0x0000daf0


	//   ....[30]....
        /*0f3c*/ 	.word	0x00017560


	//   ....[31]....
        /*0f40*/ 	.word	0x00017600


	//   ....[32]....
        /*0f44*/ 	.word	0x00017680


	//   ....[33]....
        /*0f48*/ 	.word	0x000176b0


	//   ....[34]....
        /*0f4c*/ 	.word	0x00020df0


	//   ....[35]....
        /*0f50*/ 	.word	0x00021000


	//   ....[36]....
        /*0f54*/ 	.word	0x00021fc0


	//   ....[37]....
        /*0f58*/ 	.word	0x00022070


	//   ....[38]....
        /*0f5c*/ 	.word	0x00022200


	//   ....[39]....
        /*0f60*/ 	.word	0x00022220


	//   ....[40]....
        /*0f64*/ 	.word	0x0002a670


	//   ....[41]....
        /*0f68*/ 	.word	0x0002a690


	//   ....[42]....
        /*0f6c*/ 	.word	0x0002a6d0


	//   ....[43]....
        /*0f70*/ 	.word	0x0002a700


	//   ....[44]....
        /*0f74*/ 	.word	0x0002c930


	//   ....[45]....
        /*0f78*/ 	.word	0x0002c950


	//   ....[46]....
        /*0f7c*/ 	.word	0x0002c980


	//   ....[47]....
        /*0f80*/ 	.word	0x0002c990


	//   ....[48]....
        /*0f84*/ 	.word	0x0002d300


	//   ....[49]....
        /*0f88*/ 	.word	0x0002d310


	//   ....[50]....
        /*0f8c*/ 	.word	0x0002d4a0


	//   ....[51]....
        /*0f90*/ 	.word	0x0002d4b0


	//   ....[52]....
        /*0f94*/ 	.word	0x0002d640


	//   ....[53]....
        /*0f98*/ 	.word	0x0002d650


	//   ....[54]....
        /*0f9c*/ 	.word	0x0002d7e0


	//   ....[55]....
        /*0fa0*/ 	.word	0x0002d7f0


	//   ....[56]....
        /*0fa4*/ 	.word	0x0002dc20


	//   ....[57]....
        /*0fa8*/ 	.word	0x0002dc30


	//   ....[58]....
        /*0fac*/ 	.word	0x0002e8e0


	//   ....[59]....
        /*0fb0*/ 	.word	0x0002e8f0


	//   ....[60]....
        /*0fb4*/ 	.word	0x0002fe40


	//   ....[61]....
        /*0fb8*/ 	.word	0x0002fe50


	//   ....[62]....
        /*0fbc*/ 	.word	0x0002fff0


	//   ....[63]....
        /*0fc0*/ 	.word	0x00030000


	//   ....[64]....
        /*0fc4*/ 	.word	0x00030190


	//   ....[65]....
        /*0fc8*/ 	.word	0x000301a0


	//   ....[66]....
        /*0fcc*/ 	.word	0x00030330


	//   ....[67]....
        /*0fd0*/ 	.word	0x00030340


	//   ....[68]....
        /*0fd4*/ 	.word	0x00030530


	//   ....[69]....
        /*0fd8*/ 	.word	0x00030760


	//   ....[70]....
        /*0fdc*/ 	.word	0x00030790


	//   ....[71]....
        /*0fe0*/ 	.word	0x000307c0


	//   ....[72]....
        /*0fe4*/ 	.word	0x000307f0


	//   ....[73]....
        /*0fe8*/ 	.word	0x00030820


	//   ....[74]....
        /*0fec*/ 	.word	0x00030850


	//   ....[75]....
        /*0ff0*/ 	.word	0x000309f0


	//   ....[76]....
        /*0ff4*/ 	.word	0x00030a20


	//   ....[77]....
        /*0ff8*/ 	.word	0x00030a50


	//   ....[78]....
        /*0ffc*/ 	.word	0x00030a80


	//   ....[79]....
        /*1000*/ 	.word	0x00030ab0


	//   ....[80]....
        /*1004*/ 	.word	0x00030ae0


	//   ....[81]....
        /*1008*/ 	.word	0x00030b80


	//   ....[82]....
        /*100c*/ 	.word	0x00030bb0


	//   ....[83]....
        /*1010*/ 	.word	0x00030bc0


	//   ....[84]....
        /*1014*/ 	.word	0x00030bf0


	//   ....[85]....
        /*1018*/ 	.word	0x000324e0


	//   ....[86]....
        /*101c*/ 	.word	0x000344e0


	//   ....[87]....
        /*1020*/ 	.word	0x00034fb0


	//   ....[88]....
        /*1024*/ 	.word	0x00034fc0


	//   ....[89]....
        /*1028*/ 	.word	0x00034fe0


	//   ....[90]....
        /*102c*/ 	.word	0x00035000


	//   ....[91]....
        /*1030*/ 	.word	0x000350f0


	//   ....[92]....
        /*1034*/ 	.word	0x00035180


	//   ....[93]....
        /*1038*/ 	.word	0x000351b0


	//   ....[94]....
        /*103c*/ 	.word	0x00035230


	//   ....[95]....
        /*1040*/ 	.word	0x00035260


	//   ....[96]....
        /*1044*/ 	.word	0x000352e0


	//   ....[97]....
        /*1048*/ 	.word	0x00035310


	//   ....[98]....
        /*104c*/ 	.word	0x00035390


	//   ....[99]....
        /*1050*/ 	.word	0x000353c0


	//   ....[100]....
        /*1054*/ 	.word	0x00035420


	//   ....[101]....
        /*1058*/ 	.word	0x00035430


	//   ....[102]....
        /*105c*/ 	.word	0x000354a0


	//   ....[103]....
        /*1060*/ 	.word	0x00035b80


	//   ....[104]....
        /*1064*/ 	.word	0x00035bc0


	//   ....[105]....
        /*1068*/ 	.word	0x00035be0


	//   ....[106]....
        /*106c*/ 	.word	0x00035c80


	//   ....[107]....
        /*1070*/ 	.word	0x00035d40


	//   ....[108]....
        /*1074*/ 	.word	0x00035d50


	//   ....[109]....
        /*1078*/ 	.word	0x00035e10


	//   ....[110]....
        /*107c*/ 	.word	0x00035e20


	//   ....[111]....
        /*1080*/ 	.word	0x00035ec0


	//   ....[112]....
        /*1084*/ 	.word	0x00035ed0


	//   ....[113]....
        /*1088*/ 	.word	0x00035f80


	//   ....[114]....
        /*108c*/ 	.word	0x00035f90


	//   ....[115]....
        /*1090*/ 	.word	0x00036040


	//   ....[116]....
        /*1094*/ 	.word	0x00036050


	//   ....[117]....
        /*1098*/ 	.word	0x00036060


	//   ....[118]....
        /*109c*/ 	.word	0x000360d0


	//   ....[119]....
        /*10a0*/ 	.word	0x00038cc0


	//   ....[120]....
        /*10a4*/ 	.word	0x00038cd0


	//   ....[121]....
        /*10a8*/ 	.word	0x00038d10


	//   ....[122]....
        /*10ac*/ 	.word	0x00038d50


	//   ....[123]....
        /*10b0*/ 	.word	0x00038d80


	//   ....[124]....
        /*10b4*/ 	.word	0x00038db0


	//   ....[125]....
        /*10b8*/ 	.word	0x00038de0


	//   ....[126]....
        /*10bc*/ 	.word	0x00038e10


	//   ....[127]....
        /*10c0*/ 	.word	0x00038fe0


	//   ....[128]....
        /*10c4*/ 	.word	0x00039010


	//   ....[129]....
        /*10c8*/ 	.word	0x00039040


	//   ....[130]....
        /*10cc*/ 	.word	0x00039070


	//   ....[131]....
        /*10d0*/ 	.word	0x000390a0


	//   ....[132]....
        /*10d4*/ 	.word	0x000390d0


	//   ....[133]....
        /*10d8*/ 	.word	0x000391a0


	//   ....[134]....
        /*10dc*/ 	.word	0x000391c0


	//   ....[135]....
        /*10e0*/ 	.word	0x000391d0


	//   ....[136]....
        /*10e4*/ 	.word	0x00039250


	//   ....[137]....
        /*10e8*/ 	.word	0x00039d90


	//   ....[138]....
        /*10ec*/ 	.word	0x0003a1b0


	//   ....[139]....
        /*10f0*/ 	.word	0x0003a250


	//   ....[140]....
        /*10f4*/ 	.word	0x0003a2e0


	//   ....[141]....
        /*10f8*/ 	.word	0x0003a330


	//   ....[142]....
        /*10fc*/ 	.word	0x0003a380


	//   ....[143]....
        /*1100*/ 	.word	0x0003a420


	//   ....[144]....
        /*1104*/ 	.word	0x0003a4b0


	//   ....[145]....
        /*1108*/ 	.word	0x0003a500


	//   ....[146]....
        /*110c*/ 	.word	0x0003a550


	//   ....[147]....
        /*1110*/ 	.word	0x0003a640


	//   ....[148]....
        /*1114*/ 	.word	0x0003a6f0


	//   ....[149]....
        /*1118*/ 	.word	0x0003a770


	//   ....[150]....
        /*111c*/ 	.word	0x0003a7e0


	//   ....[151]....
        /*1120*/ 	.word	0x0003a950


	//   ....[152]....
        /*1124*/ 	.word	0x0003aa60


	//   ....[153]....
        /*1128*/ 	.word	0x0003aac0


	//   ....[154]....
        /*112c*/ 	.word	0x0003ab10


	//   ....[155]....
        /*1130*/ 	.word	0x0003adc0


	//   ....[156]....
        /*1134*/ 	.word	0x0003ae10


	//   ....[157]....
        /*1138*/ 	.word	0x0003aea0


	//   ....[158]....
        /*113c*/ 	.word	0x0003af30


	//   ....[159]....
        /*1140*/ 	.word	0x0003afc0


	//   ....[160]....
        /*1144*/ 	.word	0x0003b050


	//   ....[161]....
        /*1148*/ 	.word	0x0003b0e0


	//   ....[162]....
        /*114c*/ 	.word	0x0003b170


	//   ....[163]....
        /*1150*/ 	.word	0x0003b1f0


	//   ....[164]....
        /*1154*/ 	.word	0x0003b240


	//   ....[165]....
        /*1158*/ 	.word	0x0003b2d0


	//   ....[166]....
        /*115c*/ 	.word	0x0003b360


	//   ....[167]....
        /*1160*/ 	.word	0x0003b3e0


	//   ....[168]....
        /*1164*/ 	.word	0x0003b430


	//   ....[169]....
        /*1168*/ 	.word	0x0003b4c0


	//   ....[170]....
        /*116c*/ 	.word	0x0003b550


	//   ....[171]....
        /*1170*/ 	.word	0x0003b5e0


	//   ....[172]....
        /*1174*/ 	.word	0x0003b670


	//   ....[173]....
        /*1178*/ 	.word	0x0003b700


	//   ....[174]....
        /*117c*/ 	.word	0x0003b790


	//   ....[175]....
        /*1180*/ 	.word	0x0003b850


	//   ....[176]....
        /*1184*/ 	.word	0x0003bb30


	//   ....[177]....
        /*1188*/ 	.word	0x0003bcc0


	//   ....[178]....
        /*118c*/ 	.word	0x0003bd20


	//   ....[179]....
        /*1190*/ 	.word	0x0003bd80


	//   ....[180]....
        /*1194*/ 	.word	0x0003bde0


	//   ....[181]....
        /*1198*/ 	.word	0x0003be80


	//   ....[182]....
        /*119c*/ 	.word	0x0003bf70


	//   ....[183]....
        /*11a0*/ 	.word	0x0003c0a0


	//   ....[184]....
        /*11a4*/ 	.word	0x0003c140


	//   ....[185]....
        /*11a8*/ 	.word	0x0003c210


	//   ....[186]....
        /*11ac*/ 	.word	0x0003c2b0


	//   ....[187]....
        /*11b0*/ 	.word	0x0003c380


	//   ....[188]....
        /*11b4*/ 	.word	0x0003c420


	//   ....[189]....
        /*11b8*/ 	.word	0x0003c4f0


	//   ....[190]....
        /*11bc*/ 	.word	0x0003c590


	//   ....[191]....
        /*11c0*/ 	.word	0x0003c640


	//   ....[192]....
        /*11c4*/ 	.word	0x0003c720


	//   ....[193]....
        /*11c8*/ 	.word	0x0003c980


	//   ....[194]....
        /*11cc*/ 	.word	0x0003ca30


	//   ....[195]....
        /*11d0*/ 	.word	0x0003cb30


	//   ....[196]....
        /*11d4*/ 	.word	0x0003cc20


	//   ....[197]....
        /*11d8*/ 	.word	0x0003ccb0


	//   ....[198]....
        /*11dc*/ 	.word	0x0003cda0


	//   ....[199]....
        /*11e0*/ 	.word	0x0003ce30


	//   ....[200]....
        /*11e4*/ 	.word	0x0003cf20


	//   ....[201]....
        /*11e8*/ 	.word	0x0003cfb0


	//   ....[202]....
        /*11ec*/ 	.word	0x0003d0a0


	//   ....[203]....
        /*11f0*/ 	.word	0x0003d130


	//   ....[204]....
        /*11f4*/ 	.word	0x0003d210


	//   ....[205]....
        /*11f8*/ 	.word	0x0003d340


	//   ....[206]....
        /*11fc*/ 	.word	0x0003d390


	//   ....[207]....
        /*1200*/ 	.word	0x0003d3f0


	//   ....[208]....
        /*1204*/ 	.word	0x0003d490


	//   ....[209]....
        /*1208*/ 	.word	0x0003d830


	//   ....[210]....
        /*120c*/ 	.word	0x0003d8d0


	//   ....[211]....
        /*1210*/ 	.word	0x0003da70


	//   ....[212]....
        /*1214*/ 	.word	0x0003daf0


	//   ....[213]....
        /*1218*/ 	.word	0x0003db70


	//   ....[214]....
        /*121c*/ 	.word	0x0003dbf0


	//   ....[215]....
        /*1220*/ 	.word	0x0003dc70


	//   ....[216]....
        /*1224*/ 	.word	0x0003dd00


	//   ....[217]....
        /*1228*/ 	.word	0x0003dda0


	//   ....[218]....
        /*122c*/ 	.word	0x0003de50


	//   ....[219]....
        /*1230*/ 	.word	0x0003ded0


	//   ....[220]....
        /*1234*/ 	.word	0x0003df50


	//   ....[221]....
        /*1238*/ 	.word	0x0003dfd0


	//   ....[222]....
        /*123c*/ 	.word	0x0003e060


	//   ....[223]....
        /*1240*/ 	.word	0x0003e0e0


	//   ....[224]....
        /*1244*/ 	.word	0x0003e190


	//   ....[225]....
        /*1248*/ 	.word	0x0003e1e0


	//   ....[226]....
        /*124c*/ 	.word	0x0003e2a0


	//   ....[227]....
        /*1250*/ 	.word	0x0003e3d0


	//   ....[228]....
        /*1254*/ 	.word	0x0003ff30


	//   ....[229]....
        /*1258*/ 	.word	0x00040120


	//   ....[230]....
        /*125c*/ 	.word	0x000412e0


	//   ....[231]....
        /*1260*/ 	.word	0x00041310


	//   ....[232]....
        /*1264*/ 	.word	0x00041330


	//   ....[233]....
        /*1268*/ 	.word	0x00041340


	//----- nvinfo : EIATTR_REG_RECONFIG
	.align		4
.L_1441:
        /*126c*/ 	.byte	0x01, 0x54
	.zero		2


	//----- nvinfo : EIATTR_SYSCALL_OFFSETS
	.align		4
        /*1270*/ 	.byte	0x04, 0x46
        /*1272*/ 	.short	(.L_1443 - .L_1442)


	//   ....[0]....
.L_1442:
        /*1274*/ 	.word	0x00002600


	//   ....[1]....
        /*1278*/ 	.word	0x00002750


	//   ....[2]....
        /*127c*/ 	.word	0x00007970


	//   ....[3]....
        /*1280*/ 	.word	0x00007f00


	//   ....[4]....
        /*1284*/ 	.word	0x00034110


	//   ....[5]....
        /*1288*/ 	.word	0x00034260


	//   ....[6]....
        /*128c*/ 	.word	0x00034350


	//   ....[7]....
        /*1290*/ 	.word	0x00034bb0


	//   ....[8]....
        /*1294*/ 	.word	0x000357b0


	//----- nvinfo : EIATTR_MBARRIER_INSTR_OFFSETS
	.align		4
.L_1443:
        /*1298*/ 	.byte	0x04, 0x39
        /*129a*/ 	.short	(.L_1445 - .L_1444)


	//   ....[0]....
.L_1444:
        /*129c*/ 	.word	0x00000330
        /*12a0*/ 	.word	0x000000ff
        /*12a4*/ 	.word	0x00032400
        /*12a8*/ 	.short	0x0100
        /*12aa*/ 	.byte	0x08
	.zero		1


	//   ....[1]....
        /*12ac*/ 	.word	0x00000340
        /*12b0*/ 	.word	0x000000ff
        /*12b4*/ 	.word	0x00032410
        /*12b8*/ 	.short	0x0100
        /*12ba*/ 	.byte	0x08
	.zero		1


	//   ....[2]....
        /*12bc*/ 	.word	0x00000350
        /*12c0*/ 	.word	0x000000ff
        /*12c4*/ 	.word	0x00032420
        /*12c8*/ 	.short	0x0100
        /*12ca*/ 	.byte	0x08
	.zero		1


	//   ....[3]....
        /*12cc*/ 	.word	0x00000440
        /*12d0*/ 	.word	0x000000ff
        /*12d4*/ 	.word	0x00032430
        /*12d8*/ 	.short	0x0100
        /*12da*/ 	.byte	0x08
	.zero		1


	//   ....[4]....
        /*12dc*/ 	.word	0x00000450
        /*12e0*/ 	.word	0x000000ff
        /*12e4*/ 	.word	0x00032440
        /*12e8*/ 	.short	0x0100
        /*12ea*/ 	.byte	0x08
	.zero		1


	//   ....[5]....
        /*12ec*/ 	.word	0x00000460
        /*12f0*/ 	.word	0x000000ff
        /*12f4*/ 	.word	0x00032438
        /*12f8*/ 	.short	0x0100
        /*12fa*/ 	.byte	0x08
	.zero		1


	//   ....[6]....
        /*12fc*/ 	.word	0x00000470
        /*1300*/ 	.word	0x000000ff
        /*1304*/ 	.word	0x00032448
        /*1308*/ 	.short	0x0100
        /*130a*/ 	.byte	0x08
	.zero		1


	//   ....[7]....
        /*130c*/ 	.word	0x000005a0
        /*1310*/ 	.word	0x000000ff
        /*1314*/ 	.word	0x00032450
        /*1318*/ 	.short	0x0100
        /*131a*/ 	.byte	0x08
	.zero		1


	//   ....[8]....
        /*131c*/ 	.word	0x000005b0
        /*1320*/ 	.word	0x000000ff
        /*1324*/ 	.word	0x00032460
        /*1328*/ 	.short	0x0100
        /*132a*/ 	.byte	0x08
	.zero		1


	//   ....[9]....
        /*132c*/ 	.word	0x000005c0
        /*1330*/ 	.word	0x000000ff
        /*1334*/ 	.word	0x00032458
        /*1338*/ 	.short	0x0100
        /*133a*/ 	.byte	0x08
	.zero		1


	//   ....[10]....
        /*133c*/ 	.word	0x000005d0
        /*1340*/ 	.word	0x000000ff
        /*1344*/ 	.word	0x00032468
        /*1348*/ 	.short	0x0100
        /*134a*/ 	.byte	0x08
	.zero		1


	//   ....[11]....
        /*134c*/ 	.word	0x000006c0
        /*1350*/ 	.word	0x000000ff
        /*1354*/ 	.word	0x00032470
        /*1358*/ 	.short	0x0100
        /*135a*/ 	.byte	0x06
	.zero		1


	//   ....[12]....
        /*135c*/ 	.word	0x000006d0
        /*1360*/ 	.word	0x000000ff
        /*1364*/ 	.word	0x00032480
        /*1368*/ 	.short	0x0100
        /*136a*/ 	.byte	0x06
	.zero		1


	//   ....[13]....
        /*136c*/ 	.word	0x000006e0
        /*1370*/ 	.word	0x000000ff
        /*1374*/ 	.word	0x00032478
        /*1378*/ 	.short	0x0100
        /*137a*/ 	.byte	0x06
	.zero		1


	//   ....[14]....
        /*137c*/ 	.word	0x000006f0
        /*1380*/ 	.word	0x000000ff
        /*1384*/ 	.word	0x00032488
        /*1388*/ 	.short	0x0100
        /*138a*/ 	.byte	0x06
	.zero		1


	//   ....[15]....
        /*138c*/ 	.word	0x00000820
        /*1390*/ 	.word	0x000000ff
        /*1394*/ 	.word	0x00032490
        /*1398*/ 	.short	0x0100
        /*139a*/ 	.byte	0x08
	.zero		1


	//   ....[16]....
        /*139c*/ 	.word	0x00000830
        /*13a0*/ 	.word	0x000000ff
        /*13a4*/ 	.word	0x000324a0
        /*13a8*/ 	.short	0x0100
        /*13aa*/ 	.byte	0x08
	.zero		1


	//   ....[17]....
        /*13ac*/ 	.word	0x00000840
        /*13b0*/ 	.word	0x000000ff
        /*13b4*/ 	.word	0x00032498
        /*13b8*/ 	.short	0x0100
        /*13ba*/ 	.byte	0x08
	.zero		1


	//   ....[18]....
        /*13bc*/ 	.word	0x00000850
        /*13c0*/ 	.word	0x000000ff
        /*13c4*/ 	.word	0x000324a8
        /*13c8*/ 	.short	0x0100
        /*13ca*/ 	.byte	0x08
	.zero		1


	//   ....[19]....
        /*13cc*/ 	.word	0x00000980
        /*13d0*/ 	.word	0x000000ff
        /*13d4*/ 	.word	0x000324b0
        /*13d8*/ 	.short	0x0100
        /*13da*/ 	.byte	0x08
	.zero		1


	//   ....[20]....
        /*13dc*/ 	.word	0x00000990
        /*13e0*/ 	.word	0x000000ff
        /*13e4*/ 	.word	0x000324c0
        /*13e8*/ 	.short	0x0100
        /*13ea*/ 	.byte	0x08
	.zero		1


	//   ....[21]....
        /*13ec*/ 	.word	0x000009a0
        /*13f0*/ 	.word	0x000000ff
        /*13f4*/ 	.word	0x000324b8
        /*13f8*/ 	.short	0x0100
        /*13fa*/ 	.byte	0x08
	.zero		1


	//   ....[22]....
        /*13fc*/ 	.word	0x000009b0
        /*1400*/ 	.word	0x000000ff
        /*1404*/ 	.word	0x000324c8
        /*1408*/ 	.short	0x0100
        /*140a*/ 	.byte	0x08
	.zero		1


	//   ....[23]....
        /*140c*/ 	.word	0x000038a0
        /*1410*/ 	.word	0x00000044
        /*1414*/ 	.word	0x00032490
        /*1418*/ 	.short	0x010a
        /*141a*/ 	.byte	0x3f
	.zero		1


	//   ....[24]....
        /*141c*/ 	.word	0x00004d20
        /*1420*/ 	.word	0x00000044
        /*1424*/ 	.word	0x00032490
        /*1428*/ 	.short	0x010a
        /*142a*/ 	.byte	0x3f
	.zero		1


	//   ....[25]....
        /*142c*/ 	.word	0x00005dd0
        /*1430*/ 	.word	0x00000044
        /*1434*/ 	.word	0x00032490
        /*1438*/ 	.short	0x010a
        /*143a*/ 	.byte	0x3f
	.zero		1


	//   ....[26]....
        /*143c*/ 	.word	0x00006000
        /*1440*/ 	.word	0x00000004
        /*1444*/ 	.word	0x00000000
        /*1448*/ 	.short	0x0101
        /*144a*/ 	.byte	0x3f
	.zero		1


	//   ....[27]....
        /*144c*/ 	.word	0x00006040
        /*1450*/ 	.word	0x00000044
        /*1454*/ 	.word	0x000324b0
        /*1458*/ 	.short	0x010a
        /*145a*/ 	.byte	0x3f
	.zero		1


	//   ....[28]....
        /*145c*/ 	.word	0x00006690
        /*1460*/ 	.word	0x00000044
        /*1464*/ 	.word	0x00000000
        /*1468*/ 	.short	0x0101
        /*146a*/ 	.byte	0x3f
	.zero		1


	//   ....[29]....
        /*146c*/ 	.word	0x00007c80
        /*1470*/ 	.word	0x00000002
        /*1474*/ 	.word	0x00032400
        /*1478*/ 	.short	0x010a
        /*147a*/ 	.byte	0x3f
	.zero		1


	//   ....[30]....
        /*147c*/ 	.word	0x00007cd0
        /*1480*/ 	.word	0x00000002
        /*1484*/ 	.word	0x00032400
        /*1488*/ 	.short	0x010a
        /*148a*/ 	.byte	0x3f
	.zero		1


	//   ....[31]....
        /*148c*/ 	.word	0x00008750
        /*1490*/ 	.word	0x00000002
        /*1494*/ 	.word	0x00032400
        /*1498*/ 	.short	0x010a
        /*149a*/ 	.byte	0x3f
	.zero		1


	//   ....[32]....
        /*149c*/ 	.word	0x00009b80
        /*14a0*/ 	.word	0x00000002
        /*14a4*/ 	.word	0x00032400
        /*14a8*/ 	.short	0x010a
        /*14aa*/ 	.byte	0x3f
	.zero		1


	//   ....[33]....
        /*14ac*/ 	.word	0x0000b150
        /*14b0*/ 	.word	0x00000005
        /*14b4*/ 	.word	0x00000000
        /*14b8*/ 	.short	0x010a
        /*14ba*/ 	.byte	0x3f
	.zero		1


	//   ....[34]....
        /*14bc*/ 	.word	0x0000b250
        /*14c0*/ 	.word	0x00000002
        /*14c4*/ 	.word	0x00000000
        /*14c8*/ 	.short	0x010a
        /*14ca*/ 	.byte	0x3f
	.zero		1


	//   ....[35]....
        /*14cc*/ 	.word	0x0000b680
        /*14d0*/ 	.word	0x00000010
        /*14d4*/ 	.word	0x00000000
        /*14d8*/ 	.short	0x010a
        /*14da*/ 	.byte	0x3f
	.zero		1


	//   ....[36]....
        /*14dc*/ 	.word	0x0000b730
        /*14e0*/ 	.word	0x00000004
        /*14e4*/ 	.word	0x00000000
        /*14e8*/ 	.short	0x010a
        /*14ea*/ 	.byte	0x3f
	.zero		1


	//   ....[37]....
        /*14ec*/ 	.word	0x0000c440
        /*14f0*/ 	.word	0x00000004
        /*14f4*/ 	.word	0x00000000
        /*14f8*/ 	.short	0x0101
        /*14fa*/ 	.byte	0x3f
	.zero		1


	//   ....[38]....
        /*14fc*/ 	.word	0x00015b20
        /*1500*/ 	.word	0x00000002
        /*1504*/ 	.word	0x00000000
        /*1508*/ 	.short	0x0101
        /*150a*/ 	.byte	0x3f
	.zero		1


	//   ....[39]....
        /*150c*/ 	.word	0x00015fd0
        /*1510*/ 	.word	0x00000007
        /*1514*/ 	.word	0x00000000
        /*1518*/ 	.short	0x010a
        /*151a*/ 	.byte	0x3f
	.zero		1


	//   ....[40]....
        /*151c*/ 	.word	0x000160d0
        /*1520*/ 	.word	0x00000000
        /*1524*/ 	.word	0x00000000
        /*1528*/ 	.short	0x010a
        /*152a*/ 	.byte	0x3f
	.zero		1


	//   ....[41]....
        /*152c*/ 	.word	0x00016500
        /*1530*/ 	.word	0x00000014
        /*1534*/ 	.word	0x00000000
        /*1538*/ 	.short	0x010a
        /*153a*/ 	.byte	0x3f
	.zero		1


	//   ....[42]....
        /*153c*/ 	.word	0x000165b0
        /*1540*/ 	.word	0x00000006
        /*1544*/ 	.word	0x00000000
        /*1548*/ 	.short	0x010a
        /*154a*/ 	.byte	0x3f
	.zero		1


	//   ....[43]....
        /*154c*/ 	.word	0x000172c0
        /*1550*/ 	.word	0x00000006
        /*1554*/ 	.word	0x00000000
        /*1558*/ 	.short	0x0101
        /*155a*/ 	.byte	0x3f
	.zero		1


	//   ....[44]....
        /*155c*/ 	.word	0x0001f670
        /*1560*/ 	.word	0x00000000
        /*1564*/ 	.word	0x00000000
        /*1568*/ 	.short	0x0101
        /*156a*/ 	.byte	0x3f
	.zero		1


	//   ....[45]....
        /*156c*/ 	.word	0x0001f880
        /*1570*/ 	.word	0x00000005
        /*1574*/ 	.word	0x00000000
        /*1578*/ 	.short	0x010a
        /*157a*/ 	.byte	0x3f
	.zero		1


	//   ....[46]....
        /*157c*/ 	.word	0x0001f980
        /*1580*/ 	.word	0x00000006
        /*1584*/ 	.word	0x00000000
        /*1588*/ 	.short	0x010a
        /*158a*/ 	.byte	0x3f
	.zero		1


	//   ....[47]....
        /*158c*/ 	.word	0x0001fdb0
        /*1590*/ 	.word	0x00000005
        /*1594*/ 	.word	0x00000000
        /*1598*/ 	.short	0x010a
        /*159a*/ 	.byte	0x3f
	.zero		1


	//   ....[48]....
        /*159c*/ 	.word	0x0001fe60
        /*15a0*/ 	.word	0x00000006
        /*15a4*/ 	.word	0x00000000
        /*15a8*/ 	.short	0x010a
        /*15aa*/ 	.byte	0x3f
	.zero		1


	//   ....[49]....
        /*15ac*/ 	.word	0x00020b70
        /*15b0*/ 	.word	0x00000005
        /*15b4*/ 	.word	0x00000000
        /*15b8*/ 	.short	0x0101
        /*15ba*/ 	.byte	0x3f
	.zero		1


	//   ....[50]....
        /*15bc*/ 	.word	0x0002a250
        /*15c0*/ 	.word	0x00000004
        /*15c4*/ 	.word	0x00000000
        /*15c8*/ 	.short	0x0101
        /*15ca*/ 	.byte	0x3f
	.zero		1


	//   ....[51]....
        /*15cc*/ 	.word	0x0002d220
        /*15d0*/ 	.word	0x00000003
        /*15d4*/ 	.word	0x00000000
        /*15d8*/ 	.short	0x0101
        /*15da*/ 	.byte	0x3f
	.zero		1


	//   ....[52]....
        /*15dc*/ 	.word	0x0002db20
        /*15e0*/ 	.word	0x00000008
        /*15e4*/ 	.word	0x00000000
        /*15e8*/ 	.short	0x0101
        /*15ea*/ 	.byte	0x3f
	.zero		1


	//   ....[53]....
        /*15ec*/ 	.word	0x000325c0
        /*15f0*/ 	.word	0x00000012
        /*15f4*/ 	.word	0x00032420
        /*15f8*/ 	.short	0x010a
        /*15fa*/ 	.byte	0x3f
	.zero		1


	//   ....[54]....
        /*15fc*/ 	.word	0x00032690
        /*1600*/ 	.word	0x00000005
        /*1604*/ 	.word	0x000324a0
        /*1608*/ 	.short	0x010a
        /*160a*/ 	.byte	0x3f
	.zero		1


	//   ....[55]....
        /*160c*/ 	.word	0x000328d0
        /*1610*/ 	.word	0x00000005
        /*1614*/ 	.word	0x000324c0
        /*1618*/ 	.short	0x010a
        /*161a*/ 	.byte	0x3f
	.zero		1


	//   ....[56]....
        /*161c*/ 	.word	0x00032f70
        /*1620*/ 	.word	0x00000006
        /*1624*/ 	.word	0x000324a0
        /*1628*/ 	.short	0x010a
        /*162a*/ 	.byte	0x3f
	.zero		1


	//   ....[57]....
        /*162c*/ 	.word	0x000331a0
        /*1630*/ 	.word	0x00000006
        /*1634*/ 	.word	0x000324c0
        /*1638*/ 	.short	0x010a
        /*163a*/ 	.byte	0x3f
	.zero		1


	//   ....[58]....
        /*163c*/ 	.word	0x00034750
        /*1640*/ 	.word	0x00000000
        /*1644*/ 	.word	0x00032440
        /*1648*/ 	.short	0x010a
        /*164a*/ 	.byte	0x3f
	.zero		1


	//   ....[59]....
        /*164c*/ 	.word	0x00035560
        /*1650*/ 	.word	0x00000012
        /*1654*/ 	.word	0x00032400
        /*1658*/ 	.short	0x0107
        /*165a*/ 	.byte	0x3f
	.zero		1


	//   ....[60]....
        /*165c*/ 	.word	0x00035620
        /*1660*/ 	.word	0x00000012
        /*1664*/ 	.word	0x00032400
        /*1668*/ 	.short	0x0101
        /*166a*/ 	.byte	0x3f
	.zero		1


	//   ....[61]....
        /*166c*/ 	.word	0x00036210
        /*1670*/ 	.word	0x00000012
        /*1674*/ 	.word	0x00032410
        /*1678*/ 	.short	0x0107
        /*167a*/ 	.byte	0x3f
	.zero		1


	//   ....[62]....
        /*167c*/ 	.word	0x00036310
        /*1680*/ 	.word	0x00000012
        /*1684*/ 	.word	0x00032410
        /*1688*/ 	.short	0x0101
        /*168a*/ 	.byte	0x3f
	.zero		1


	//   ....[63]....
        /*168c*/ 	.word	0x00036330
        /*1690*/ 	.word	0x00000012
        /*1694*/ 	.word	0x00032420
        /*1698*/ 	.short	0x010a
        /*169a*/ 	.byte	0x3f
	.zero		1


	//   ....[64]....
        /*169c*/ 	.word	0x00036410
        /*16a0*/ 	.word	0x00000002
        /*16a4*/ 	.word	0x00032460
        /*16a8*/ 	.short	0x010a
        /*16aa*/ 	.byte	0x3f
	.zero		1


	//   ....[65]....
        /*16ac*/ 	.word	0x00036d40
        /*16b0*/ 	.word	0x00000002
        /*16b4*/ 	.word	0x00032440
        /*16b8*/ 	.short	0x010a
        /*16ba*/ 	.byte	0x3f
	.zero		1


	//   ....[66]....
        /*16bc*/ 	.word	0x00036f70
        /*16c0*/ 	.word	0x00000002
        /*16c4*/ 	.word	0x00032460
        /*16c8*/ 	.short	0x010a
        /*16ca*/ 	.byte	0x3f
	.zero		1


	//   ....[67]....
        /*16cc*/ 	.word	0x00037770
        /*16d0*/ 	.word	0x00000003
        /*16d4*/ 	.word	0x00032440
        /*16d8*/ 	.short	0x010a
        /*16da*/ 	.byte	0x3f
	.zero		1


	//   ....[68]....
        /*16dc*/ 	.word	0x000379a0
        /*16e0*/ 	.word	0x00000003
        /*16e4*/ 	.word	0x00032460
        /*16e8*/ 	.short	0x010a
        /*16ea*/ 	.byte	0x3f
	.zero		1


	//   ....[69]....
        /*16ec*/ 	.word	0x00038140
        /*16f0*/ 	.word	0x00000003
        /*16f4*/ 	.word	0x00032440
        /*16f8*/ 	.short	0x010a
        /*16fa*/ 	.byte	0x3f
	.zero		1


	//   ....[70]....
        /*16fc*/ 	.word	0x00038370
        /*1700*/ 	.word	0x00000003
        /*1704*/ 	.word	0x00032460
        /*1708*/ 	.short	0x010a
        /*170a*/ 	.byte	0x3f
	.zero		1


	//   ....[71]....
        /*170c*/ 	.word	0x00039d10
        /*1710*/ 	.word	0x00000000
        /*1714*/ 	.word	0x00032420
        /*1718*/ 	.short	0x010a
        /*171a*/ 	.byte	0x3f
	.zero		1


	//   ....[72]....
        /*171c*/ 	.word	0x00039ef0
        /*1720*/ 	.word	0x00000006
        /*1724*/ 	.word	0x00000000
        /*1728*/ 	.short	0x010a
        /*172a*/ 	.byte	0x3f
	.zero		1


	//   ....[73]....
        /*172c*/ 	.word	0x00039f20
        /*1730*/ 	.word	0x00000007
        /*1734*/ 	.word	0x00000000
        /*1738*/ 	.short	0x010a
        /*173a*/ 	.byte	0x3f
	.zero		1


	//   ....[74]....
        /*173c*/ 	.word	0x00039f80
        /*1740*/ 	.word	0x00000004
        /*1744*/ 	.word	0x00000000
        /*1748*/ 	.short	0x010a
        /*174a*/ 	.byte	0x3f
	.zero		1


	//   ....[75]....
        /*174c*/ 	.word	0x00039fb0
        /*1750*/ 	.word	0x00000003
        /*1754*/ 	.word	0x00000000
        /*1758*/ 	.short	0x010a
        /*175a*/ 	.byte	0x3f
	.zero		1


	//   ....[76]....
        /*175c*/ 	.word	0x0003a010
        /*1760*/ 	.word	0x00000044
        /*1764*/ 	.word	0x00032490
        /*1768*/ 	.short	0x010a
        /*176a*/ 	.byte	0x3f
	.zero		1


	//   ....[77]....
        /*176c*/ 	.word	0x0003a060
        /*1770*/ 	.word	0x00000044
        /*1774*/ 	.word	0x00032490
        /*1778*/ 	.short	0x010a
        /*177a*/ 	.byte	0x3f
	.zero		1


	//   ....[78]....
        /*177c*/ 	.word	0x0003a0b0
        /*1780*/ 	.word	0x00000044
        /*1784*/ 	.word	0x00032490
        /*1788*/ 	.short	0x010a
        /*178a*/ 	.byte	0x3f
	.zero		1


	//   ....[79]....
        /*178c*/ 	.word	0x0003a100
        /*1790*/ 	.word	0x00000044
        /*1794*/ 	.word	0x000324b0
        /*1798*/ 	.short	0x010a
        /*179a*/ 	.byte	0x3f
	.zero		1


	//   ....[80]....
        /*179c*/ 	.word	0x0003a580
        /*17a0*/ 	.word	0x00000002
        /*17a4*/ 	.word	0x00032400
        /*17a8*/ 	.short	0x010a
        /*17aa*/ 	.byte	0x3f
	.zero		1


	//   ....[81]....
        /*17ac*/ 	.word	0x0003ab40
        /*17b0*/ 	.word	0x00000002
        /*17b4*/ 	.word	0x00032400
        /*17b8*/ 	.short	0x010a
        /*17ba*/ 	.byte	0x3f
	.zero		1


	//   ....[82]....
        /*17bc*/ 	.word	0x0003ab90
        /*17c0*/ 	.word	0x00000002
        /*17c4*/ 	.word	0x00000000
        /*17c8*/ 	.short	0x010a
        /*17ca*/ 	.byte	0x3f
	.zero		1


	//   ....[83]....
        /*17cc*/ 	.word	0x0003abe0
        /*17d0*/ 	.word	0x00000004
        /*17d4*/ 	.word	0x00000000
        /*17d8*/ 	.short	0x010a
        /*17da*/ 	.byte	0x3f
	.zero		1


	//   ....[84]....
        /*17dc*/ 	.word	0x0003ac30
        /*17e0*/ 	.word	0x00000000
        /*17e4*/ 	.word	0x00000000
        /*17e8*/ 	.short	0x010a
        /*17ea*/ 	.byte	0x3f
	.zero		1


	//   ....[85]....
        /*17ec*/ 	.word	0x0003ac80
        /*17f0*/ 	.word	0x00000006
        /*17f4*/ 	.word	0x00000000
        /*17f8*/ 	.short	0x010a
        /*17fa*/ 	.byte	0x3f
	.zero		1


	//   ....[86]....
        /*17fc*/ 	.word	0x0003acd0
        /*1800*/ 	.word	0x00000006
        /*1804*/ 	.word	0x00000000
        /*1808*/ 	.short	0x010a
        /*180a*/ 	.byte	0x3f
	.zero		1


	//   ....[87]....
        /*180c*/ 	.word	0x0003ad20
        /*1810*/ 	.word	0x00000006
        /*1814*/ 	.word	0x00000000
        /*1818*/ 	.short	0x010a
        /*181a*/ 	.byte	0x3f
	.zero		1


	//   ....[88]....
        /*181c*/ 	.word	0x0003b910
        /*1820*/ 	.word	0x00000012
        /*1824*/ 	.word	0x00032420
        /*1828*/ 	.short	0x010a
        /*182a*/ 	.byte	0x3f
	.zero		1


	//   ....[89]....
        /*182c*/ 	.word	0x0003b960
        /*1830*/ 	.word	0x00000005
        /*1834*/ 	.word	0x000324a0
        /*1838*/ 	.short	0x010a
        /*183a*/ 	.byte	0x3f
	.zero		1


	//   ....[90]....
        /*183c*/ 	.word	0x0003b9b0
        /*1840*/ 	.word	0x00000005
        /*1844*/ 	.word	0x000324c0
        /*1848*/ 	.short	0x010a
        /*184a*/ 	.byte	0x3f
	.zero		1


	//   ....[91]....
        /*184c*/ 	.word	0x0003ba00
        /*1850*/ 	.word	0x00000006
        /*1854*/ 	.word	0x000324a0
        /*1858*/ 	.short	0x010a
        /*185a*/ 	.byte	0x3f
	.zero		1


	//   ....[92]....
        /*185c*/ 	.word	0x0003ba50
        /*1860*/ 	.word	0x00000006
        /*1864*/ 	.word	0x000324c0
        /*1868*/ 	.short	0x010a
        /*186a*/ 	.byte	0x3f
	.zero		1


	//   ....[93]....
        /*186c*/ 	.word	0x0003bbf0
        /*1870*/ 	.word	0x00000000
        /*1874*/ 	.word	0x00032440
        /*1878*/ 	.short	0x010a
        /*187a*/ 	.byte	0x3f
	.zero		1


	//   ....[94]....
        /*187c*/ 	.word	0x0003d540
        /*1880*/ 	.word	0x00000012
        /*1884*/ 	.word	0x00032420
        /*1888*/ 	.short	0x010a
        /*188a*/ 	.byte	0x3f
	.zero		1


	//   ....[95]....
        /*188c*/ 	.word	0x0003d590
        /*1890*/ 	.word	0x00000002
        /*1894*/ 	.word	0x00032460
        /*1898*/ 	.short	0x010a
        /*189a*/ 	.byte	0x3f
	.zero		1


	//   ....[96]....
        /*189c*/ 	.word	0x0003d5e0
        /*18a0*/ 	.word	0x00000002
        /*18a4*/ 	.word	0x00032440
        /*18a8*/ 	.short	0x010a
        /*18aa*/ 	.byte	0x3f
	.zero		1


	//   ....[97]....
        /*18ac*/ 	.word	0x0003d630
        /*18b0*/ 	.word	0x00000002
        /*18b4*/ 	.word	0x00032460
        /*18b8*/ 	.short	0x010a
        /*18ba*/ 	.byte	0x3f
	.zero		1


	//   ....[98]....
        /*18bc*/ 	.word	0x0003d680
        /*18c0*/ 	.word	0x00000003
        /*18c4*/ 	.word	0x00032440
        /*18c8*/ 	.short	0x010a
        /*18ca*/ 	.byte	0x3f
	.zero		1


	//   ....[99]....
        /*18cc*/ 	.word	0x0003d6d0
        /*18d0*/ 	.word	0x00000003
        /*18d4*/ 	.word	0x00032460
        /*18d8*/ 	.short	0x010a
        /*18da*/ 	.byte	0x3f
	.zero		1


	//   ....[100]....
        /*18dc*/ 	.word	0x0003d720
        /*18e0*/ 	.word	0x00000003
        /*18e4*/ 	.word	0x00032440
        /*18e8*/ 	.short	0x010a
        /*18ea*/ 	.byte	0x3f
	.zero		1


	//   ....[101]....
        /*18ec*/ 	.word	0x0003d770
        /*18f0*/ 	.word	0x00000003
        /*18f4*/ 	.word	0x00032460
        /*18f8*/ 	.short	0x010a
        /*18fa*/ 	.byte	0x3f
	.zero		1


	//   ....[102]....
        /*18fc*/ 	.word	0x0003e2f0
        /*1900*/ 	.word	0x00000000
        /*1904*/ 	.word	0x00032420
        /*1908*/ 	.short	0x010a
        /*190a*/ 	.byte	0x3f
	.zero		1


	//   ....[103]....
        /*190c*/ 	.word	0x0003e490
        /*1910*/ 	.word	0x00000006
        /*1914*/ 	.word	0x00000000
        /*1918*/ 	.short	0x010a
        /*191a*/ 	.byte	0x3f
	.zero		1


	//   ....[104]....
        /*191c*/ 	.word	0x0003e4e0
        /*1920*/ 	.word	0x00000007
        /*1924*/ 	.word	0x00000000
        /*1928*/ 	.short	0x010a
        /*192a*/ 	.byte	0x3f
	.zero		1


	//   ....[105]....
        /*192c*/ 	.word	0x0003e530
        /*1930*/ 	.word	0x00000004
        /*1934*/ 	.word	0x00000000
        /*1938*/ 	.short	0x010a
        /*193a*/ 	.byte	0x3f
	.zero		1


	//   ....[106]....
        /*193c*/ 	.word	0x0003e6c0
        /*1940*/ 	.word	0x00000000
        /*1944*/ 	.word	0x00000000
        /*1948*/ 	.short	0x010a
        /*194a*/ 	.byte	0x3f
	.zero		1


	//   ....[107]....
        /*194c*/ 	.word	0x0003e7c0
        /*1950*/ 	.word	0x00000003
        /*1954*/ 	.word	0x00000000
        /*1958*/ 	.short	0x010a
        /*195a*/ 	.byte	0x3f
	.zero		1


	//   ....[108]....
        /*195c*/ 	.word	0x0003ebe0
        /*1960*/ 	.word	0x00000003
        /*1964*/ 	.word	0x00032410
        /*1968*/ 	.short	0x010a
        /*196a*/ 	.byte	0x3f
	.zero		1


	//   ....[109]....
        /*196c*/ 	.word	0x0003ed00
        /*1970*/ 	.word	0x00000003
        /*1974*/ 	.word	0x00000000
        /*1978*/ 	.short	0x010a
        /*197a*/ 	.byte	0x3f
	.zero		1


	//   ....[110]....
        /*197c*/ 	.word	0x0003ee00
        /*1980*/ 	.word	0x0000000a
        /*1984*/ 	.word	0x00000000
        /*1988*/ 	.short	0x010a
        /*198a*/ 	.byte	0x3f
	.zero		1


	//   ....[111]....
        /*198c*/ 	.word	0x0003fb70
        /*1990*/ 	.word	0x0000000a
        /*1994*/ 	.word	0x00000000
        /*1998*/ 	.short	0x0101
        /*199a*/ 	.byte	0x3f
	.zero		1


	//   ....[112]....
        /*199c*/ 	.word	0x00049ab0
        /*19a0*/ 	.word	0x00000000
        /*19a4*/ 	.word	0x00000000
        /*19a8*/ 	.short	0x0101
        /*19aa*/ 	.byte	0x3f
	.zero		1


	//   ....[113]....
        /*19ac*/ 	.word	0x00049af0
        /*19b0*/ 	.word	0x00000003
        /*19b4*/ 	.word	0x00000000
        /*19b8*/ 	.short	0x010a
        /*19ba*/ 	.byte	0x3f
	.zero		1


	//   ....[114]....
        /*19bc*/ 	.word	0x00049b40
        /*19c0*/ 	.word	0x00000003
        /*19c4*/ 	.word	0x00032410
        /*19c8*/ 	.short	0x010a
        /*19ca*/ 	.byte	0x3f
	.zero		1


	//   ....[115]....
        /*19cc*/ 	.word	0x00049b90
        /*19d0*/ 	.word	0x0000000a
        /*19d4*/ 	.word	0x00000000
        /*19d8*/ 	.short	0x010a
        /*19da*/ 	.byte	0x3f
	.zero		1


	//----- nvinfo : EIATTR_NUM_MBARRIERS
	.align		4
.L_1445:
        /*19dc*/ 	.byte	0x03, 0x38
        /*19de*/ 	.short	0x0017


	//----- nvinfo : EIATTR_EXIT_INSTR_OFFSETS
	.align		4
        /*19e0*/ 	.byte	0x04, 0x1c
        /*19e2*/ 	.short	(.L_1447 - .L_1446)


	//   ....[0]....
.L_1446:
        /*19e4*/ 	.word	0x0003a000


	//----- nvinfo : EIATTR_MAX_THREADS
	.align		4
.L_1447:
        /*19e8*/ 	.byte	0x04, 0x05
        /*19ea*/ 	.short	(.L_1449 - .L_1448)
.L_1448:
        /*19ec*/ 	.word	0x00000180
        /*19f0*/ 	.word	0x00000001
        /*19f4*/ 	.word	0x00000001


	//----- nvinfo : EIATTR_CRS_STACK_SIZE
	.align		4
.L_1449:
        /*19f8*/ 	.byte	0x04, 0x1e
        /*19fa*/ 	.short	(.L_1451 - .L_1450)
.L_1450:
        /*19fc*/ 	.word	0x00000000


	//----- nvinfo : EIATTR_CBANK_PARAM_SIZE
	.align		4
.L_1451:
        /*1a00*/ 	.byte	0x03, 0x19
        /*1a02*/ 	.short	0x0bf0


	//----- nvinfo : EIATTR_PARAM_CBANK
	.align		4
        /*1a04*/ 	.byte	0x04, 0x0a
        /*1a06*/ 	.short	(.L_1453 - .L_1452)
	.align		4
.L_1452:
        /*1a08*/ 	.word	index@(.nv.constant0._ZN7cutlass13device_kernelIN5flash11enable_sm90INS1_16FlashAttnFwdSm90INS1_25CollectiveMainloopFwdSm90ILi2EN4cute5tupleIJNS5_1CILi1EEES8_S8_EEENS6_IJNS7_ILi128EEENS7_ILi96EEENS7_ILi64EEEEEELi256ENS_6half_tEfNS_4arch4Sm90ELb0ELb1ELb0ELb1ELb0ELb1ELb1ELb1ELb0ELb1ELb1ELb0EEENS1_21CollectiveEpilogueFwdINS6_IJSA_NS7_ILi256EEESB_EEES9_SE_SG_Li256ELb1ELb1ELb1ELb0EEENS1_36VarlenDynamicPersistentTileSchedulerILi128ELi96ELi256ELi128ELb1ELb1ELb1ELb1ELb0ELb1EEEEEEEEEvNT_6ParamsE)
        /*1a0c*/ 	.short	0x0210
        /*1a0e*/ 	.short	0x0bf0


	//----- nvinfo : EIATTR_SW_WAR
	.align		4
.L_1453:
        /*1a10*/ 	.byte	0x04, 0x36
        /*1a12*/ 	.short	(.L_1455 - .L_1454)
.L_1454:
        /*1a14*/ 	.word	0x00000008
.L_1455:


//--------------------- .nv.info._ZN7cutlass13device_kernelIN5flash11enable_sm90INS1_16FlashAttnFwdSm90INS1_25CollectiveMainloopFwdSm90ILi2EN4cute5tupleIJNS5_1CILi1EEES8_S8_EEENS6_IJNS7_ILi128EEENS7_ILi96EEENS7_ILi64EEEEEELi256ENS_6half_tEfNS_4arch4Sm90ELb1ELb0ELb0ELb0ELb0ELb0ELb0ELb1ELb0ELb1ELb1ELb0EEENS1_21CollectiveEpilogueFwdINS6_IJSA_NS7_ILi256EEESB_EEES9_SE_SG_Li256ELb0ELb1ELb1ELb0EEENS1_19SingleTileSchedulerILb0ELb1ELb1ELi128EEEEEEEEEvNT_6ParamsE --------------------------
	.section	.nv.info._ZN7cutlass13device_kernelIN5flash11enable_sm90INS1_16FlashAttnFwdSm90INS1_25CollectiveMainloopFwdSm90ILi2EN4cute5tupleIJNS5_1CILi1EEES8_S8_EEENS6_IJNS7_ILi128EEENS7_ILi96EEENS7_ILi64EEEEEELi256ENS_6half_tEfNS_4arch4Sm90ELb1ELb0ELb0ELb0ELb0ELb0ELb0ELb1ELb0ELb1ELb1ELb0EEENS1_21CollectiveEpilogueFwdINS6_IJSA_NS7_ILi256EEESB_EEES9_SE_SG_Li256ELb0ELb1ELb1ELb0EEENS1_19SingleTileSchedulerILb0ELb1ELb1ELi128EEEEEEEEEvNT_6ParamsE,"",@"SHT_CUDA_INFO"
	.sectionflags	@""
	.align	4


	//----- nvinfo : EIATTR_CUDA_API_VERSION
	.align		4
        /*0000*/ 	.byte	0x04, 0x37
        /*0002*/ 	.short	(.L_1457 - .L_1456)
.L_1456:
        /*0004*/ 	.word	0x00000082


	//----- nvinfo : EIATTR_KPARAM_INFO
	.align		4
.L_1457:
        /*0008*/ 	.byte	0x04, 0x17
        /*000a*/ 	.short	(.L_1459 - .L_1458)
.L_1458:
        /*000c*/ 	.word	0x00000000
        /*0010*/ 	.short	0x0000
        /*0012*/ 	.short	0x0070
        /*0014*/ 	.byte	0x00, 0xf0, 0x01, 0x28


	//----- nvinfo : EIATTR_SPARSE_MMA_MASK
	.align		4
.L_1459:
        /*0018*/ 	.byte	0x03, 0x50
        /*001a*/ 	.short	0x0000


	//----- nvinfo : EIATTR_MAXREG_COUNT
	.align		4
        /*001c*/ 	.byte	0x03, 0x1b
        /*001e*/ 	.short	0x00a8


	//----- nvinfo : EIATTR_NUM_BARRIERS
	.align		4
        /*0020*/ 	.byte	0x02, 0x4c
        /*0022*/ 	.byte	0x10
	.zero		1


	//----- nvinfo : EIATTR_EXTERNS
	.align		4
        /*0024*/ 	.byte	0x04, 0x0f
        /*0026*/ 	.short	(.L_1461 - .L_1460)


	//   ....[0]....
	.align		4
.L_1460:
        /*0028*/ 	.word	index@(__assertfail)


	//----- nvinfo : EIATTR_ANNOTATIONS
	.align		4
.L_1461:
        /*002c*/ 	.byte	0x04, 0x55
        /*002e*/ 	.short	(.L_1463 - .L_1462)


	//   ....[0]....
.L_1462:
        /*0030*/ 	.word	0x00000001
        /*0034*/ 	.byte	0xc0, 0xab, 0x00, 0x00, 0x01, 0x00, 0x00, 0x00, 0x40, 0xb0, 0x00, 0x00, 0x01, 0x00, 0x00, 0x00
        /*0044*/ 	.byte	0x90, 0xb0, 0x00, 0x00, 0x01, 0x00, 0x00, 0x00, 0x70, 0xb2, 0x00, 0x00, 0x01, 0x00, 0x00, 0x00
        /*0054*/ 	.byte	0x60, 0xb3, 0x00, 0x00, 0x01, 0x00, 0x00, 0x00, 0xa0, 0xbf, 0x00, 0x00, 0x01, 0x00, 0x00, 0x00
        /*0064*/ 	.byte	0x50, 0xc3, 0x00, 0x00, 0x01, 0x00, 0x00, 0x00, 0x80, 0xc5, 0x00, 0x00, 0x01, 0x00, 0x00, 0x00
        /*0074*/ 	.byte	0xc0, 0xcd, 0x00, 0x00, 0x01, 0x00, 0x00, 0x00, 0x50, 0xd6, 0x00, 0x00


	//----- nvinfo : EIATTR_MERCURY_ISA_VERSION
	.align		4
.L_1463:
        /*0080*/ 	.byte	0x03, 0x5f
        /*0082*/ 	.short	0x0101


	//----- nvinfo : EIATTR_INT_WARP_WIDE_INSTR_OFFSETS
	.align		4
        /*0084*/ 	.byte	0x04, 0x31
        /*0086*/ 	.short	(.L_1465 - .L_1464)


	//   ....[0]....
.L_1464:
        /*0088*/ 	.word	0x00000130


	//   ....[1]....
        /*008c*/ 	.word	0x00000170


	//   ....[2]....
        /*0090*/ 	.word	0x000001e0


	//----- nvinfo : EIATTR_COOP_GROUP_MASK_REGIDS
	.align		4
.L_1465:
        /*0094*/ 	.byte	0x04, 0x29
        /*0096*/ 	.short	(.L_1467 - .L_1466)


	//   ....[0]....
.L_1466:
        /*0098*/ 	.word	0xffffffff


	//   ....[1]....
        /*009c*/ 	.word	0xffffffff


	//   ....[2]....
        /*00a0*/ 	.word	0xffffffff


	//   ....[3]....
        /*00a4*/ 	.word	0xffffffff


	//   ....[4]....
        /*00a8*/ 	.word	0xffffffff


	//   ....[5]....
        /*00ac*/ 	.word	0xffffffff


	//   ....[6]....
        /*00b0*/ 	.word	0xffffffff


	//   ....[7]....
        /*00b4*/ 	.word	0xffffffff


	//   ....[8]....
        /*00b8*/ 	.word	0xffffffff


	//   ....[9]....
        /*00bc*/ 	.word	0xffffffff


	//   ....[10]....
        /*00c0*/ 	.word	0xffffffff


	//   ....[11]....
        /*00c4*/ 	.word	0xffffffff


	//   ....[12]....
        /*00c8*/ 	.word	0xffffffff


	//   ....[13]....
        /*00cc*/ 	.word	0xffffffff


	//   ....[14]....
        /*00d0*/ 	.word	0xffffffff


	//   ....[15]....
        /*00d4*/ 	.word	0xffffffff


	//   ....[16]....
        /*00d8*/ 	.word	0xffffffff


	//   ....[17]....
        /*00dc*/ 	.word	0xffffffff


	//   ....[18]....
        /*00e0*/ 	.word	0xffffffff


	//   ....[19]....
        /*00e4*/ 	.word	0xffffffff


	//   ....[20]....
        /*00e8*/ 	.word	0xffffffff


	//   ....[21]....
        /*00ec*/ 	.word	0xffffffff


	//   ....[22]....
        /*00f0*/ 	.word	0xffffffff


	//   ....[23]....
        /*00f4*/ 	.word	0xffffffff


	//   ....[24]....
        /*00f8*/ 	.word	0xffffffff


	//   ....[25]....
        /*00fc*/ 	.word	0xffffffff


	//   ....[26]....
        /*0100*/ 	.word	0xffffffff


	//   ....[27]....
        /*0104*/ 	.word	0xffffffff


	//   ....[28]....
        /*0108*/ 	.word	0xffffffff


	//   ....[29]....
        /*010c*/ 	.word	0xffffffff


	//   ....[30]....
        /*0110*/ 	.word	0xffffffff


	//   ....[31]....
        /*0114*/ 	.word	0xffffffff


	//   ....[32]....
        /*0118*/ 	.word	0xffffffff


	//   ....[33]....
        /*011c*/ 	.word	0xffffffff


	//   ....[34]....
        /*0120*/ 	.word	0xffffffff


	//   ....[35]....
        /*0124*/ 	.word	0xffffffff


	//   ....[36]....
        /*0128*/ 	.word	0xffffffff


	//   ....[37]....
        /*012c*/ 	.word	0xffffffff


	//   ....[38]....
        /*0130*/ 	.word	0xffffffff


	//   ....[39]....
        /*0134*/ 	.word	0xffffffff


	//   ....[40]....
        /*0138*/ 	.word	0xffffffff


	//   ....[41]....
        /*013c*/ 	.word	0xffffffff


	//   ....[42]....
        /*0140*/ 	.word	0xffffffff


	//   ....[43]....
        /*0144*/ 	.word	0xffffffff


	//   ....[44]....
        /*0148*/ 	.word	0xffffffff


	//   ....[45]....
        /*014c*/ 	.word	0xffffffff


	//   ....[46]....
        /*0150*/ 	.word	0xffffffff


	//   ....[47]....
        /*0154*/ 	.word	0xffffffff


	//   ....[48]....
        /*0158*/ 	.word	0xffffffff


	//   ....[49]....
        /*015c*/ 	.word	0xffffffff


	//   ....[50]....
        /*0160*/ 	.word	0xffffffff


	//   ....[51]....
        /*0164*/ 	.word	0xffffffff


	//   ....[52]....
        /*0168*/ 	.word	0xffffffff


	//   ....[53]....
        /*016c*/ 	.word	0xffffffff


	//   ....[54]....
        /*0170*/ 	.word	0xffffffff


	//   ....[55]....
        /*0174*/ 	.word	0x0500000f


	//   ....[56]....
        /*0178*/ 	.word	0x0500000f


	//   ....[57]....
        /*017c*/ 	.word	0x0500000f


	//   ....[58]....
        /*0180*/ 	.word	0x0500000f


	//   ....[59]....
        /*0184*/ 	.word	0x0500000f


	//   ....[60]....
        /*0188*/ 	.word	0x0500000f


	//   ....[61]....
        /*018c*/ 	.word	0x0500000f


	//   ....[62]....
        /*0190*/ 	.word	0x0500000f


	//   ....[63]....
        /*0194*/ 	.word	0x0500000f


	//   ....[64]....
        /*0198*/ 	.word	0x0500000f


	//   ....[65]....
        /*019c*/ 	.word	0x0500000f


	//   ....[66]....
        /*01a0*/ 	.word	0x0500000f


	//   ....[67]....
        /*01a4*/ 	.word	0x0500000f


	//   ....[68]....
        /*01a8*/ 	.word	0x0500000f


	//   ....[69]....
        /*01ac*/ 	.word	0x0500000f


	//   ....[70]....
        /*01b0*/ 	.word	0x0500000f


	//   ....[71]....
        /*01b4*/ 	.word	0x0500000f


	//   ....[72]....
        /*01b8*/ 	.word	0x0500000f


	//----- nvinfo : EIATTR_COOP_GROUP_INSTR_OFFSETS
	.align		4
.L_1467:
        /*01bc*/ 	.byte	0x04, 0x28
        /*01be*/ 	.short	(.L_1469 - .L_1468)


	//   ....[0]....
.L_1468:
        /*01c0*/ 	.word	0x00000060


	//   ....[1]....
        /*01c4*/ 	.word	0x00000140


	//   ....[2]....
        /*01c8*/ 	.word	0x00000190


	//   ....[3]....
        /*01cc*/ 	.word	0x000003c0


	//   ....[4]....
        /*01d0*/ 	.word	0x00000520


	//   ....[5]....
        /*01d4*/ 	.word	0x00000640


	//   ....[6]....
        /*01d8*/ 	.word	0x000007a0


	//   ....[7]....
        /*01dc*/ 	.word	0x00001430


	//   ....[8]....
        /*01e0*/ 	.word	0x00001ac0


	//   ....[9]....
        /*01e4*/ 	.word	0x00001b00


	//   ....[10]....
        /*01e8*/ 	.word	0x000020c0


	//   ....[11]....
        /*01ec*/ 	.word	0x000021c0


	//   ....[12]....
        /*01f0*/ 	.word	0x000027b0


	//   ....[13]....
        /*01f4*/ 	.word	0x00002810


	//   ....[14]....
        /*01f8*/ 	.word	0x000037d0


	//   ....[15]....
        /*01fc*/ 	.word	0x00003d20


	//   ....[16]....
        /*0200*/ 	.word	0x00003d40


	//   ....[17]....
        /*0204*/ 	.word	0x00003db0


	//   ....[18]....
        /*0208*/ 	.word	0x00004450


	//   ....[19]....
        /*020c*/ 	.word	0x000044e0


	//   ....[20]....
        /*0210*/ 	.word	0x00005d90


	//   ....[21]....
        /*0214*/ 	.word	0x00005db0


	//   ....[22]....
        /*0218*/ 	.word	0x00006410


	//   ....[23]....
        /*021c*/ 	.word	0x000065e0


	//   ....[24]....
        /*0220*/ 	.word	0x00007630


	//   ....[25]....
        /*0224*/ 	.word	0x00007650


	//   ....[26]....
        /*0228*/ 	.word	0x00007680


	//   ....[27]....
        /*022c*/ 	.word	0x000076a0


	//   ....[28]....
        /*0230*/ 	.word	0x00008790


	//   ....[29]....
        /*0234*/ 	.word	0x000087f0


	//   ....[30]....
        /*0238*/ 	.word	0x00008830


	//   ....[31]....
        /*023c*/ 	.word	0x00008860


	//   ....[32]....
        /*0240*/ 	.word	0x00008890


	//   ....[33]....
        /*0244*/ 	.word	0x000088b0


	//   ....[34]....
        /*0248*/ 	.word	0x00009520


	//   ....[35]....
        /*024c*/ 	.word	0x00009530


	//   ....[36]....
        /*0250*/ 	.word	0x0000a560


	//   ....[37]....
        /*0254*/ 	.word	0x0000b080


	//   ....[38]....
        /*0258*/ 	.word	0x0000b930


	//   ....[39]....
        /*025c*/ 	.word	0x0000b960


	//   ....[40]....
        /*0260*/ 	.word	0x0000b9e0


	//   ....[41]....
        /*0264*/ 	.word	0x0000ba20


	//   ....[42]....
        /*0268*/ 	.word	0x0000ba80


	//   ....[43]....
        /*026c*/ 	.word	0x0000bab0


	//   ....[44]....
        /*0270*/ 	.word	0x0000bb00


	//   ....[45]....
        /*0274*/ 	.word	0x0000bb40


	//   ....[46]....
        /*0278*/ 	.word	0x0000bba0


	//   ....[47]....
        /*027c*/ 	.word	0x0000bbd0


	//   ....[48]....
        /*0280*/ 	.word	0x0000bc20


	//   ....[49]....
        /*0284*/ 	.word	0x0000bc50


	//   ....[50]....
        /*0288*/ 	.word	0x0000bcb0


	//   ....[51]....
        /*028c*/ 	.word	0x0000bce0


	//   ....[52]....
        /*0290*/ 	.word	0x0000bd00


	//   ....[53]....
        /*0294*/ 	.word	0x0000bd40


	//   ....[54]....
        /*0298*/ 	.word	0x0000df30


	//   ....[55]....
        /*029c*/ 	.word	0x0000e460


	//   ....[56]....
        /*02a0*/ 	.word	0x0000e5d0


	//   ....[57]....
        /*02a4*/ 	.word	0x0000e630


	//   ....[58]....
        /*02a8*/ 	.word	0x0000e6f0


	//   ....[59]....
        /*02ac*/ 	.word	0x0000e7b0


	//   ....[60]....
        /*02b0*/ 	.word	0x0000e830


	//   ....[61]....
        /*02b4*/ 	.word	0x0000e8f0


	//   ....[62]....
        /*02b8*/ 	.word	0x0000e970


	//   ....[63]....
        /*02bc*/ 	.word	0x0000ea30


	//   ....[64]....
        /*02c0*/ 	.word	0x0000eab0


	//   ....[65]....
        /*02c4*/ 	.word	0x0000eb70


	//   ....[66]....
        /*02c8*/ 	.word	0x0000ebf0


	//   ....[67]....
        /*02cc*/ 	.word	0x0000eca0


	//   ....[68]....
        /*02d0*/ 	.word	0x0000ed20


	//   ....[69]....
        /*02d4*/ 	.word	0x0000edd0


	//   ....[70]....
        /*02d8*/ 	.word	0x0000ee60


	//   ....[71]....
        /*02dc*/ 	.word	0x0000eef0


	//   ....[72]....
        /*02e0*/ 	.word	0x0000f300


	//----- nvinfo : EIATTR_REG_RECONFIG
	.align		4
.L_1469:
        /*02e4*/ 	.byte	0x01, 0x54
	.zero		2


	//----- nvinfo : EIATTR_SYSCALL_OFFSETS
	.align		4
        /*02e8*/ 	.byte	0x04, 0x46
        /*02ea*/ 	.short	(.L_1471 - .L_1470)


	//   ....[0]....
.L_1470:
        /*02ec*/ 	.word	0x000015f0


	//   ....[1]....
        /*02f0*/ 	.word	0x0000ad40


	//   ....[2]....
        /*02f4*/ 	.word	0x0000ae80


	//   ....[3]....
        /*02f8*/ 	.word	0x0000af70


	//   ....[4]....
        /*02fc*/ 	.word	0x0000b5c0


	//----- nvinfo : EIATTR_MBARRIER_INSTR_OFFSETS
	.align		4
.L_1471:
        /*0300*/ 	.byte	0x04, 0x39
        /*0302*/ 	.short	(.L_1473 - .L_1472)


	//   ....[0]....
.L_1472:
        /*0304*/ 	.word	0x00000270
        /*0308*/ 	.word	0x000000ff
        /*030c*/ 	.word	0x00022800
        /*0310*/ 	.short	0x0100
        /*0312*/ 	.byte	0x08
	.zero		1


	//   ....[1]....
        /*0314*/ 	.word	0x00000280
        /*0318*/ 	.word	0x000000ff
        /*031c*/ 	.word	0x00022820
        /*0320*/ 	.short	0x0100
        /*0322*/ 	.byte	0x08
	.zero		1


	//   ....[2]....
        /*0324*/ 	.word	0x00000370
        /*0328*/ 	.word	0x000000ff
        /*032c*/ 	.word	0x00022830
        /*0330*/ 	.short	0x0100
        /*0332*/ 	.byte	0x08
	.zero		1


	//   ....[3]....
        /*0334*/ 	.word	0x00000380
        /*0338*/ 	.word	0x000000ff
        /*033c*/ 	.word	0x00022840
        /*0340*/ 	.short	0x0100
        /*0342*/ 	.byte	0x08
	.zero		1


	//   ....[4]....
        /*0344*/ 	.word	0x00000390
        /*0348*/ 	.word	0x000000ff
        /*034c*/ 	.word	0x00022838
        /*0350*/ 	.short	0x0100
        /*0352*/ 	.byte	0x08
	.zero		1


	//   ....[5]....
        /*0354*/ 	.word	0x000003a0
        /*0358*/ 	.word	0x000000ff
        /*035c*/ 	.word	0x00022848
        /*0360*/ 	.short	0x0100
        /*0362*/ 	.byte	0x08
	.zero		1


	//   ....[6]....
        /*0364*/ 	.word	0x000004d0
        /*0368*/ 	.word	0x000000ff
        /*036c*/ 	.word	0x00022850
        /*0370*/ 	.short	0x0100
        /*0372*/ 	.byte	0x08
	.zero		1


	//   ....[7]....
        /*0374*/ 	.word	0x000004e0
        /*0378*/ 	.word	0x000000ff
        /*037c*/ 	.word	0x00022860
        /*0380*/ 	.short	0x0100
        /*0382*/ 	.byte	0x08
	.zero		1


	//   ....[8]....
        /*0384*/ 	.word	0x000004f0
        /*0388*/ 	.word	0x000000ff
        /*038c*/ 	.word	0x00022858
        /*0390*/ 	.short	0x0100
        /*0392*/ 	.byte	0x08
	.zero		1


	//   ....[9]....
        /*0394*/ 	.word	0x00000500
        /*0398*/ 	.word	0x000000ff
        /*039c*/ 	.word	0x00022868
        /*03a0*/ 	.short	0x0100
        /*03a2*/ 	.byte	0x08
	.zero		1


	//   ....[10]....
        /*03a4*/ 	.word	0x000005f0
        /*03a8*/ 	.word	0x000000ff
        /*03ac*/ 	.word	0x00022870
        /*03b0*/ 	.short	0x0100
        /*03b2*/ 	.byte	0x06
	.zero		1


	//   ....[11]....
        /*03b4*/ 	.word	0x00000600
        /*03b8*/ 	.word	0x000000ff
        /*03bc*/ 	.word	0x00022880
        /*03c0*/ 	.short	0x0100
        /*03c2*/ 	.byte	0x06
	.zero		1


	//   ....[12]....
        /*03c4*/ 	.word	0x00000610
        /*03c8*/ 	.word	0x000000ff
        /*03cc*/ 	.word	0x00022878
        /*03d0*/ 	.short	0x0100
        /*03d2*/ 	.byte	0x06
	.zero		1


	//   ....[13]....
        /*03d4*/ 	.word	0x00000620
        /*03d8*/ 	.word	0x000000ff
        /*03dc*/ 	.word	0x00022888
        /*03e0*/ 	.short	0x0100
        /*03e2*/ 	.byte	0x06
	.zero		1


	//   ....[14]....
        /*03e4*/ 	.word	0x00000750
        /*03e8*/ 	.word	0x000000ff
        /*03ec*/ 	.word	0x00022890
        /*03f0*/ 	.short	0x0100
        /*03f2*/ 	.byte	0x08
	.zero		1


	//   ....[15]....
        /*03f4*/ 	.word	0x00000760
        /*03f8*/ 	.word	0x000000ff
        /*03fc*/ 	.word	0x000228a0
        /*0400*/ 	.short	0x0100
        /*0402*/ 	.byte	0x08
	.zero		1


	//   ....[16]....
        /*0404*/ 	.word	0x00000770
        /*0408*/ 	.word	0x000000ff
        /*040c*/ 	.word	0x00022898
        /*0410*/ 	.short	0x0100
        /*0412*/ 	.byte	0x08
	.zero		1


	//   ....[17]....
        /*0414*/ 	.word	0x00000780
        /*0418*/ 	.word	0x000000ff
        /*041c*/ 	.word	0x000228a8
        /*0420*/ 	.short	0x0100
        /*0422*/ 	.byte	0x08
	.zero		1


	//   ....[18]....
        /*0424*/ 	.word	0x000008b0
        /*0428*/ 	.word	0x000000ff
        /*042c*/ 	.word	0x000228b0
        /*0430*/ 	.short	0x0100
        /*0432*/ 	.byte	0x08
	.zero		1


	//   ....[19]....
        /*0434*/ 	.word	0x000008c0
        /*0438*/ 	.word	0x000000ff
        /*043c*/ 	.word	0x000228c0
        /*0440*/ 	.short	0x0100
        /*0442*/ 	.byte	0x08
	.zero		1


	//   ....[20]....
        /*0444*/ 	.word	0x000008d0
        /*0448*/ 	.word	0x000000ff
        /*044c*/ 	.word	0x000228b8
        /*0450*/ 	.short	0x0100
        /*0452*/ 	.byte	0x08
	.zero		1


	//   ....[21]....
        /*0454*/ 	.word	0x000008e0
        /*0458*/ 	.word	0x000000ff
        /*045c*/ 	.word	0x000228c8
        /*0460*/ 	.short	0x0100
        /*0462*/ 	.byte	0x08
	.zero		1


	//   ....[22]....
        /*0464*/ 	.word	0x00001620
        /*0468*/ 	.word	0x000000ff
        /*046c*/ 	.word	0x00022800
        /*0470*/ 	.short	0x010a
        /*0472*/ 	.byte	0x27
	.zero		1


	//   ....[23]....
        /*0474*/ 	.word	0x000016b0
        /*0478*/ 	.word	0x000000ff
        /*047c*/ 	.word	0x00022830
        /*0480*/ 	.short	0x010a
        /*0482*/ 	.byte	0x27
	.zero		1


	//   ....[24]....
        /*0484*/ 	.word	0x000016f0
        /*0488*/ 	.word	0x000000ff
        /*048c*/ 	.word	0x00022830
        /*0490*/ 	.short	0x010a
        /*0492*/ 	.byte	0x27
	.zero		1


	//   ....[25]....
        /*0494*/ 	.word	0x00002c60
        /*0498*/ 	.word	0x00000006
        /*049c*/ 	.word	0x00000000
        /*04a0*/ 	.short	0x0101
        /*04a2*/ 	.byte	0x3f
	.zero		1


	//   ....[26]....
        /*04a4*/ 	.word	0x000030c0
        /*04a8*/ 	.word	0x000000ff
        /*04ac*/ 	.word	0x00022850
        /*04b0*/ 	.short	0x010a
        /*04b2*/ 	.byte	0x27
	.zero		1


	//   ....[27]....
        /*04b4*/ 	.word	0x00003100
        /*04b8*/ 	.word	0x000000ff
        /*04bc*/ 	.word	0x00022850
        /*04c0*/ 	.short	0x010a
        /*04c2*/ 	.byte	0x27
	.zero		1


	//   ....[28]....
        /*04c4*/ 	.word	0x00003510
        /*04c8*/ 	.word	0x0000000b
        /*04cc*/ 	.word	0x00000000
        /*04d0*/ 	.short	0x0101
        /*04d2*/ 	.byte	0x3f
	.zero		1


	//   ....[29]....
        /*04d4*/ 	.word	0x00003640
        /*04d8*/ 	.word	0x000000ff
        /*04dc*/ 	.word	0x00022830
        /*04e0*/ 	.short	0x010a
        /*04e2*/ 	.byte	0x1d
	.zero		1


	//   ....[30]....
        /*04e4*/ 	.word	0x00003680
        /*04e8*/ 	.word	0x000000ff
        /*04ec*/ 	.word	0x00022830
        /*04f0*/ 	.short	0x010a
        /*04f2*/ 	.byte	0x1d
	.zero		1


	//   ....[31]....
        /*04f4*/ 	.word	0x00004a60
        /*04f8*/ 	.word	0x00000007
        /*04fc*/ 	.word	0x00000000
        /*0500*/ 	.short	0x0101
        /*0502*/ 	.byte	0x3f
	.zero		1


	//   ....[32]....
        /*0504*/ 	.word	0x00005630
        /*0508*/ 	.word	0x000000ff
        /*050c*/ 	.word	0x00022850
        /*0510*/ 	.short	0x010a
        /*0512*/ 	.byte	0x1d
	.zero		1


	//   ....[33]....
        /*0514*/ 	.word	0x00005670
        /*0518*/ 	.word	0x000000ff
        /*051c*/ 	.word	0x00022850
        /*0520*/ 	.short	0x010a
        /*0522*/ 	.byte	0x1d
	.zero		1


	//   ....[34]....
        /*0524*/ 	.word	0x00005950
        /*0528*/ 	.word	0x000000b1
        /*052c*/ 	.word	0x00000000
        /*0530*/ 	.short	0x0101
        /*0532*/ 	.byte	0x3f
	.zero		1


	//   ....[35]....
        /*0534*/ 	.word	0x00005a70
        /*0538*/ 	.word	0x000000ff
        /*053c*/ 	.word	0x00022830
        /*0540*/ 	.short	0x010a
        /*0542*/ 	.byte	0x19
	.zero		1


	//   ....[36]....
        /*0544*/ 	.word	0x00005ab0
        /*0548*/ 	.word	0x000000ff
        /*054c*/ 	.word	0x00022830
        /*0550*/ 	.short	0x010a
        /*0552*/ 	.byte	0x19
	.zero		1


	//   ....[37]....
        /*0554*/ 	.word	0x00006a10
        /*0558*/ 	.word	0x0000009a
        /*055c*/ 	.word	0x00000000
        /*0560*/ 	.short	0x0101
        /*0562*/ 	.byte	0x3f
	.zero		1


	//   ....[38]....
        /*0564*/ 	.word	0x00007300
        /*0568*/ 	.word	0x000000ff
        /*056c*/ 	.word	0x00022850
        /*0570*/ 	.short	0x010a
        /*0572*/ 	.byte	0x19
	.zero		1


	//   ....[39]....
        /*0574*/ 	.word	0x00007340
        /*0578*/ 	.word	0x000000ff
        /*057c*/ 	.word	0x00022850
        /*0580*/ 	.short	0x010a
        /*0582*/ 	.byte	0x19
	.zero		1


	//   ....[40]....
        /*0584*/ 	.word	0x00007610
        /*0588*/ 	.word	0x000000ba
        /*058c*/ 	.word	0x00000000
        /*0590*/ 	.short	0x0101
        /*0592*/ 	.byte	0x3f
	.zero		1


	//   ....[41]....
        /*0594*/ 	.word	0x000088c0
        /*0598*/ 	.word	0x000000ff
        /*059c*/ 	.word	0x00000000
        /*05a0*/ 	.short	0x0101
        /*05a2*/ 	.byte	0x04
	.zero		1


	//   ....[42]....
        /*05a4*/ 	.word	0x0000b2b0
        /*05a8*/ 	.word	0x000000ff
        /*05ac*/ 	.word	0x00022840
        /*05b0*/ 	.short	0x010a
        /*05b2*/ 	.byte	0x26
	.zero		1


	//   ....[43]....
        /*05b4*/ 	.word	0x0000be10
        /*05b8*/ 	.word	0x000000ff
        /*05bc*/ 	.word	0x00022800
        /*05c0*/ 	.short	0x0107
        /*05c2*/ 	.byte	0x26
	.zero		1


	//   ....[44]....
        /*05c4*/ 	.word	0x0000be50
        /*05c8*/ 	.word	0x000000ff
        /*05cc*/ 	.word	0x00022800
        /*05d0*/ 	.short	0x0101
        /*05d2*/ 	.byte	0x26
	.zero		1


	//   ....[45]....
        /*05d4*/ 	.word	0x0000be60
        /*05d8*/ 	.word	0x000000ff
        /*05dc*/ 	.word	0x00022820
        /*05e0*/ 	.short	0x010a
        /*05e2*/ 	.byte	0x26
	.zero		1


	//   ....[46]....
        /*05e4*/ 	.word	0x0000bec0
        /*05e8*/ 	.word	0x000000ff
        /*05ec*/ 	.word	0x00022860
        /*05f0*/ 	.short	0x010a
        /*05f2*/ 	.byte	0x26
	.zero		1


	//   ....[47]....
        /*05f4*/ 	.word	0x0000c740
        /*05f8*/ 	.word	0x000000ff
        /*05fc*/ 	.word	0x00022848
        /*0600*/ 	.short	0x010a
        /*0602*/ 	.byte	0x26
	.zero		1


	//   ....[48]....
        /*0604*/ 	.word	0x0000c910
        /*0608*/ 	.word	0x000000ff
        /*060c*/ 	.word	0x00022868
        /*0610*/ 	.short	0x010a
        /*0612*/ 	.byte	0x26
	.zero		1


	//   ....[49]....
        /*0614*/ 	.word	0x0000cf80
        /*0618*/ 	.word	0x000000ff
        /*061c*/ 	.word	0x00022840
        /*0620*/ 	.short	0x010a
        /*0622*/ 	.byte	0x26
	.zero		1


	//   ....[50]....
        /*0624*/ 	.word	0x0000d160
        /*0628*/ 	.word	0x000000ff
        /*062c*/ 	.word	0x00022860
        /*0630*/ 	.short	0x010a
        /*0632*/ 	.byte	0x26
	.zero		1


	//   ....[51]....
        /*0634*/ 	.word	0x0000d800
        /*0638*/ 	.word	0x000000ff
        /*063c*/ 	.word	0x00022848
        /*0640*/ 	.short	0x010a
        /*0642*/ 	.byte	0x26
	.zero		1


	//   ....[52]....
        /*0644*/ 	.word	0x0000d9e0
        /*0648*/ 	.word	0x000000ff
        /*064c*/ 	.word	0x00022868
        /*0650*/ 	.short	0x010a
        /*0652*/ 	.byte	0x26
	.zero		1


	//   ....[53]....
        /*0654*/ 	.word	0x0000dec0
        /*0658*/ 	.word	0x00000002
        /*065c*/ 	.word	0x00022820
        /*0660*/ 	.short	0x010a
        /*0662*/ 	.byte	0x3f
	.zero		1


	//   ....[54]....
        /*0664*/ 	.word	0x0000e040
        /*0668*/ 	.word	0x00000007
        /*066c*/ 	.word	0x00000000
        /*0670*/ 	.short	0x010a
        /*0672*/ 	.byte	0x3f
	.zero		1


	//   ....[55]....
        /*0674*/ 	.word	0x0000e0b0
        /*0678*/ 	.word	0x00000005
        /*067c*/ 	.word	0x00000000
        /*0680*/ 	.short	0x010a
        /*0682*/ 	.byte	0x3f
	.zero		1


	//   ....[56]....
        /*0684*/ 	.word	0x0000e110
        /*0688*/ 	.word	0x00000005
        /*068c*/ 	.word	0x00000000
        /*0690*/ 	.short	0x010a
        /*0692*/ 	.byte	0x3f
	.zero		1


	//   ....[57]....
        /*0694*/ 	.word	0x0000e140
        /*0698*/ 	.word	0x00000003
        /*069c*/ 	.word	0x00000000
        /*06a0*/ 	.short	0x010a
        /*06a2*/ 	.byte	0x3f
	.zero		1


	//   ....[58]....
        /*06a4*/ 	.word	0x0000e1b0
        /*06a8*/ 	.word	0x00000003
        /*06ac*/ 	.word	0x00022800
        /*06b0*/ 	.short	0x010a
        /*06b2*/ 	.byte	0x3f
	.zero		1


	//   ....[59]....
        /*06b4*/ 	.word	0x0000e210
        /*06b8*/ 	.word	0x00000003
        /*06bc*/ 	.word	0x00022830
        /*06c0*/ 	.short	0x010a
        /*06c2*/ 	.byte	0x3f
	.zero		1


	//   ....[60]....
        /*06c4*/ 	.word	0x0000e260
        /*06c8*/ 	.word	0x0000000b
        /*06cc*/ 	.word	0x00022850
        /*06d0*/ 	.short	0x010a
        /*06d2*/ 	.byte	0x3f
	.zero		1


	//   ....[61]....
        /*06d4*/ 	.word	0x0000e2c0
        /*06d8*/ 	.word	0x00000005
        /*06dc*/ 	.word	0x00022830
        /*06e0*/ 	.short	0x010a
        /*06e2*/ 	.byte	0x3f
	.zero		1


	//   ....[62]....
        /*06e4*/ 	.word	0x0000e310
        /*06e8*/ 	.word	0x000000b1
        /*06ec*/ 	.word	0x00022850
        /*06f0*/ 	.short	0x010a
        /*06f2*/ 	.byte	0x3f
	.zero		1


	//   ....[63]....
        /*06f4*/ 	.word	0x0000e370
        /*06f8*/ 	.word	0x00000004
        /*06fc*/ 	.word	0x00022830
        /*0700*/ 	.short	0x010a
        /*0702*/ 	.byte	0x3f
	.zero		1


	//   ....[64]....
        /*0704*/ 	.word	0x0000e3c0
        /*0708*/ 	.word	0x000000ba
        /*070c*/ 	.word	0x00022850
        /*0710*/ 	.short	0x010a
        /*0712*/ 	.byte	0x3f
	.zero		1


	//   ....[65]....
        /*0714*/ 	.word	0x0000e520
        /*0718*/ 	.word	0x00000003
        /*071c*/ 	.word	0x00022840
        /*0720*/ 	.short	0x010a
        /*0722*/ 	.byte	0x3f
	.zero		1


	//   ....[66]....
        /*0724*/ 	.word	0x0000ef30
        /*0728*/ 	.word	0x00000003
        /*072c*/ 	.word	0x00022820
        /*0730*/ 	.short	0x010a
        /*0732*/ 	.byte	0x3f
	.zero		1


	//   ....[67]....
        /*0734*/ 	.word	0x0000ef90
        /*0738*/ 	.word	0x00000003
        /*073c*/ 	.word	0x00022860
        /*0740*/ 	.short	0x010a
        /*0742*/ 	.byte	0x3f
	.zero		1


	//   ....[68]....
        /*0744*/ 	.word	0x0000eff0
        /*0748*/ 	.word	0x00000003
        /*074c*/ 	.word	0x00022848
        /*0750*/ 	.short	0x010a
        /*0752*/ 	.byte	0x3f
	.zero		1


	//   ....[69]....
        /*0754*/ 	.word	0x0000f050
        /*0758*/ 	.word	0x00000003
        /*075c*/ 	.word	0x00022868
        /*0760*/ 	.short	0x010a
        /*0762*/ 	.byte	0x3f
	.zero		1


	//   ....[70]....
        /*0764*/ 	.word	0x0000f0b0
        /*0768*/ 	.word	0x00000003
        /*076c*/ 	.word	0x00022840
        /*0770*/ 	.short	0x010a
        /*0772*/ 	.byte	0x3f
	.zero		1


	//   ....[71]....
        /*0774*/ 	.word	0x0000f110
        /*0778*/ 	.word	0x00000003
        /*077c*/ 	.word	0x00022860
        /*0780*/ 	.short	0x010a
        /*0782*/ 	.byte	0x3f
	.zero		1


	//   ....[72]....
        /*0784*/ 	.word	0x0000f170
        /*0788*/ 	.word	0x00000003
        /*078c*/ 	.word	0x00022848
        /*0790*/ 	.short	0x010a
        /*0792*/ 	.byte	0x3f
	.zero		1


	//   ....[73]....
        /*0794*/ 	.word	0x0000f1d0
        /*0798*/ 	.word	0x00000003
        /*079c*/ 	.word	0x00022868
        /*07a0*/ 	.short	0x010a
        /*07a2*/ 	.byte	0x3f
	.zero		1


	//   ....[74]....
        /*07a4*/ 	.word	0x0000f220
        /*07a8*/ 	.word	0x00000002
        /*07ac*/ 	.word	0x00022820
        /*07b0*/ 	.short	0x010a
        /*07b2*/ 	.byte	0x3f
	.zero		1


	//   ....[75]....
        /*07b4*/ 	.word	0x0000f3c0
        /*07b8*/ 	.word	0x00000007
        /*07bc*/ 	.word	0x00000000
        /*07c0*/ 	.short	0x010a
        /*07c2*/ 	.byte	0x3f
	.zero		1


	//   ....[76]....
        /*07c4*/ 	.word	0x0000f410
        /*07c8*/ 	.word	0x00000005
        /*07cc*/ 	.word	0x00000000
        /*07d0*/ 	.short	0x010a
        /*07d2*/ 	.byte	0x3f
	.zero		1


	//   ....[77]....
        /*07d4*/ 	.word	0x0000f460
        /*07d8*/ 	.word	0x00000005
        /*07dc*/ 	.word	0x00000000
        /*07e0*/ 	.short	0x010a
        /*07e2*/ 	.byte	0x3f
	.zero		1


	//----- nvinfo : EIATTR_NUM_MBARRIERS
	.align		4
.L_1473:
        /*07e4*/ 	.byte	0x03, 0x38
        /*07e6*/ 	.short	0x0016


	//----- nvinfo : EIATTR_EXIT_INSTR_OFFSETS
	.align		4
        /*07e8*/ 	.byte	0x04, 0x1c
        /*07ea*/ 	.short	(.L_1475 - .L_1474)


	//   ....[0]....
.L_1474:
        /*07ec*/ 	.word	0x0000e190


	//----- nvinfo : EIATTR_MAX_THREADS
	.align		4
.L_1475:
        /*07f0*/ 	.byte	0x04, 0x05
        /*07f2*/ 	.short	(.L_1477 - .L_1476)
.L_1476:
        /*07f4*/ 	.word	0x00000180
        /*07f8*/ 	.word	0x00000001
        /*07fc*/ 	.word	0x00000001


	//----- nvinfo : EIATTR_CRS_STACK_SIZE
	.align		4
.L_1477:
        /*0800*/ 	.byte	0x04, 0x1e
        /*0802*/ 	.short	(.L_1479 - .L_1478)
.L_1478:
        /*0804*/ 	.word	0x00000000


	//----- nvinfo : EIATTR_CBANK_PARAM_SIZE
	.align		4
.L_1479:
        /*0808*/ 	.byte	0x03, 0x19
        /*080a*/ 	.short	0x0a70


	//----- nvinfo : EIATTR_PARAM_CBANK
	.align		4
        /*080c*/ 	.byte	0x04, 0x0a
        /*080e*/ 	.short	(.L_1481 - .L_1480)
	.align		4
.L_1480:
        /*0810*/ 	.word	index@(.nv.constant0._ZN7cutlass13device_kernelIN5flash11enable_sm90INS1_16FlashAttnFwdSm90INS1_25CollectiveMainloopFwdSm90ILi2EN4cute5tupleIJNS5_1CILi1EEES8_S8_EEENS6_IJNS7_ILi128EEENS7_ILi96EEENS7_ILi64EEEEEELi256ENS_6half_tEfNS_4arch4Sm90ELb1ELb0ELb0ELb0ELb0ELb0ELb0ELb1ELb0ELb1ELb1ELb0EEENS1_21CollectiveEpilogueFwdINS6_IJSA_NS7_ILi256EEESB_EEES9_SE_SG_Li256ELb0ELb1ELb1ELb0EEENS1_19SingleTileSchedulerILb0ELb1ELb1ELi128EEEEEEEEEvNT_6ParamsE)
        /*0814*/ 	.short	0x0210
        /*0816*/ 	.short	0x0a70


	//----- nvinfo : EIATTR_SW_WAR
	.align		4
.L_1481:
        /*0818*/ 	.byte	0x04, 0x36
        /*081a*/ 	.short	(.L_1483 - .L_1482)
.L_1482:
        /*081c*/ 	.word	0x00000008
.L_1483:


//--------------------- .nv.info._ZN7cutlass13device_kernelIN5flash11enable_sm90INS1_16FlashAttnFwdSm90INS1_25CollectiveMainloopFwdSm90ILi2EN4cute5tupleIJNS5_1CILi1EEES8_S8_EEENS6_IJNS7_ILi128EEENS7_ILi96EEENS7_ILi64EEEEEELi256ENS_6half_tEfNS_4arch4Sm90ELb1ELb0ELb0ELb0ELb0ELb0ELb1ELb1ELb0ELb1ELb1ELb0EEENS1_21CollectiveEpilogueFwdINS6_IJSA_NS7_ILi256EEESB_EEES9_SE_SG_Li256ELb0ELb1ELb1ELb0EEENS1_19SingleTileSchedulerILb0ELb1ELb1ELi128EEEEEEEEEvNT_6ParamsE --------------------------
	.section	.nv.info._ZN7cutlass13device_kernelIN5flash11enable_sm90INS1_16FlashAttnFwdSm90INS1_25CollectiveMainloopFwdSm90ILi2EN4cute5tupleIJNS5_1CILi1EEES8_S8_EEENS6_IJNS7_ILi128EEENS7_ILi96EEENS7_ILi64EEEEEELi256ENS_6half_tEfNS_4arch4Sm90ELb1ELb0ELb0ELb0ELb0ELb0ELb1ELb1ELb0ELb1ELb1ELb0EEENS1_21CollectiveEpilogueFwdINS6_IJSA_NS7_ILi256EEESB_EEES9_SE_SG_Li256ELb0ELb1ELb1ELb0EEENS1_19SingleTileSchedulerILb0ELb1ELb1ELi128EEEEEEEEEvNT_6ParamsE,"",@"SHT_CUDA_INFO"
	.sectionflags	@""
	.align	4


	//----- nvinfo : EIATTR_CUDA_API_VERSION
	.align		4
        /*0000*/ 	.byte	0x04, 0x37
        /*0002*/ 	.short	(.L_1485 - .L_1484)
.L_1484:
        /*0004*/ 	.word	0x00000082


	//----- nvinfo : EIATTR_KPARAM_INFO
	.align		4
.L_1485:
        /*0008*/ 	.byte	0x04, 0x17
        /*000a*/ 	.short	(.L_1487 - .L_1486)
.L_1486:
        /*000c*/ 	.word	0x00000000
        /*0010*/ 	.short	0x0000
        /*0012*/ 	.short	0x0070
        /*0014*/ 	.byte	0x00, 0xf0, 0x01, 0x2c


	//----- nvinfo : EIATTR_SPARSE_MMA_MASK
	.align		4
.L_1487:
        /*0018*/ 	.byte	0x03, 0x50
        /*001a*/ 	.short	0x0000


	//----- nvinfo : EIATTR_MAXREG_COUNT
	.align		4
        /*001c*/ 	.byte	0x03, 0x1b
        /*001e*/ 	.short	0x00a8


	//----- nvinfo : EIATTR_NUM_BARRIERS
	.align		4
        /*0020*/ 	.byte	0x02, 0x4c
        /*0022*/ 	.byte	0x10
	.zero		1


	//----- nvinfo : EIATTR_EXTERNS
	.align		4
        /*0024*/ 	.byte	0x04, 0x0f
        /*0026*/ 	.short	(.L_1489 - .L_1488)


	//   ....[0]....
	.align		4
.L_1488:
        /*0028*/ 	.word	index@(__assertfail)


	//----- nvinfo : EIATTR_ANNOTATIONS
	.align		4
.L_1489:
        /*002c*/ 	.byte	0x04, 0x55
        /*002e*/ 	.short	(.L_1491 - .L_1490)


	//   ....[0]....
.L_1490:
        /* <DEDUP_REMOVED lines=27> */


	//----- nvinfo : EIATTR_MERCURY_ISA_VERSION
	.align		4
.L_1491:
        /*01c8*/ 	.byte	0x03, 0x5f
        /*01ca*/ 	.short	0x0101


	//----- nvinfo : EIATTR_INT_WARP_WIDE_INSTR_OFFSETS
	.align		4
        /*01cc*/ 	.byte	0x04, 0x31
        /*01ce*/ 	.short	(.L_1493 - .L_1492)


	//   ....[0]....
.L_1492:
        /*01d0*/ 	.word	0x00000120


	//   ....[1]....
        /*01d4*/ 	.word	0x00000160


	//   ....[2]....
        /*01d8*/ 	.word	0x000001d0


	//   ....[3]....
        /*01dc*/ 	.word	0x00000240


	//----- nvinfo : EIATTR_COOP_GROUP_MASK_REGIDS
	.align		4
.L_1493:
        /*01e0*/ 	.byte	0x04, 0x29
        /*01e2*/ 	.short	(.L_1495 - .L_1494)


	//   ....[0]....
.L_1494:
        /*01e4*/ 	.word	0xffffffff


	//   ....[1]....
        /*01e8*/ 	.word	0xffffffff


	//   ....[2]....
        /*01ec*/ 	.word	0xffffffff


	//   ....[3]....
        /*01f0*/ 	.word	0xffffffff


	//   ....[4]....
        /*01f4*/ 	.word	0xffffffff


	//   ....[5]....
        /*01f8*/ 	.word	0xffffffff


	//   ....[6]....
        /*01fc*/ 	.word	0xffffffff


	//   ....[7]....
        /*0200*/ 	.word	0xffffffff


	//   ....[8]....
        /*0204*/ 	.word	0xffffffff


	//   ....[9]....
        /*0208*/ 	.word	0xffffffff


	//   ....[10]....
        /*020c*/ 	.word	0xffffffff


	//   ....[11]....
        /*0210*/ 	.word	0xffffffff


	//   ....[12]....
        /*0214*/ 	.word	0xffffffff


	//   ....[13]....
        /*0218*/ 	.word	0xffffffff


	//   ....[14]....
        /*021c*/ 	.word	0xffffffff


	//   ....[15]....
        /*0220*/ 	.word	0xffffffff


	//   ....[16]....
        /*0224*/ 	.word	0xffffffff


	//   ....[17]....
        /*0228*/ 	.word	0xffffffff


	//   ....[18]....
        /*022c*/ 	.word	0xffffffff


	//   ....[19]....
        /*0230*/ 	.word	0xffffffff


	//   ....[20]....
        /*0234*/ 	.word	0xffffffff


	//   ....[21]....
        /*0238*/ 	.word	0xffffffff


	//   ....[22]....
        /*023c*/ 	.word	0xffffffff


	//   ....[23]....
        /*0240*/ 	.word	0xffffffff


	//   ....[24]....
        /*0244*/ 	.word	0xffffffff


	//   ....[25]....
        /*0248*/ 	.word	0xffffffff


	//   ....[26]....
        /*024c*/ 	.word	0xffffffff


	//   ....[27]....
        /*0250*/ 	.word	0xffffffff


	//   ....[28]....
        /*0254*/ 	.word	0xffffffff


	//   ....[29]....
        /*0258*/ 	.word	0xffffffff


	//   ....[30]....
        /*025c*/ 	.word	0xffffffff


	//   ....[31]....
        /*0260*/ 	.word	0xffffffff


	//   ....[32]....
        /*0264*/ 	.word	0xffffffff


	//   ....[33]....
        /*0268*/ 	.word	0xffffffff


	//   ....[34]....
        /*026c*/ 	.word	0xffffffff


	//   ....[35]....
        /*0270*/ 	.word	0xffffffff


	//   ....[36]....
        /*0274*/ 	.word	0xffffffff


	//   ....[37]....
        /*0278*/ 	.word	0xffffffff


	//   ....[38]....
        /*027c*/ 	.word	0xffffffff


	//   ....[39]....
        /*0280*/ 	.word	0xffffffff


	//   ....[40]....
        /*0284*/ 	.word	0xffffffff


	//   ....[41]....
        /*0288*/ 	.word	0xffffffff


	//   ....[42]....
        /*028c*/ 	.word	0xffffffff


	//   ....[43]....
        /*0290*/ 	.word	0xffffffff


	//   ....[44]....
        /*0294*/ 	.word	0xffffffff


	//   ....[45]....
        /*0298*/ 	.word	0xffffffff


	//   ....[46]....
        /*029c*/ 	.word	0xffffffff


	//   ....[47]....
        /*02a0*/ 	.word	0xffffffff


	//   ....[48]....
        /*02a4*/ 	.word	0xffffffff


	//   ....[49]....
        /*02a8*/ 	.word	0xffffffff


	//   ....[50]....
        /*02ac*/ 	.word	0xffffffff


	//   ....[51]....
        /*02b0*/ 	.word	0xffffffff


	//   ....[52]....
        /*02b4*/ 	.word	0xffffffff


	//   ....[53]....
        /*02b8*/ 	.word	0xffffffff


	//   ....[54]....
        /*02bc*/ 	.word	0xffffffff


	//   ....[55]....
        /*02c0*/ 	.word	0xffffffff


	//   ....[56]....
        /*02c4*/ 	.word	0xffffffff


	//   ....[57]....
        /*02c8*/ 	.word	0xffffffff


	//   ....[58]....
        /*02cc*/ 	.word	0xffffffff


	//   ....[59]....
        /*02d0*/ 	.word	0xffffffff


	//   ....[60]....
        /*02d4*/ 	.word	0xffffffff


	//   ....[61]....
        /*02d8*/ 	.word	0xffffffff


	//   ....[62]....
        /*02dc*/ 	.word	0xffffffff


	//   ....[63]....
        /*02e0*/ 	.word	0xffffffff


	//   ....[64]....
        /*02e4*/ 	.word	0xffffffff


	//   ....[65]....
        /*02e8*/ 	.word	0xffffffff


	//   ....[66]....
        /*02ec*/ 	.word	0xffffffff


	//   ....[67]....
        /*02f0*/ 	.word	0xffffffff


	//   ....[68]....
        /*02f4*/ 	.word	0xffffffff


	//   ....[69]....
        /*02f8*/ 	.word	0xffffffff


	//   ....[70]....
        /*02fc*/ 	.word	0xffffffff


	//   ....[71]....
        /*0300*/ 	.word	0x0500000f


	//   ....[72]....
        /*0304*/ 	.word	0x0500000f


	//   ....[73]....
        /*0308*/ 	.word	0x0500000f


	//   ....[74]....
        /*030c*/ 	.word	0x0500000f


	//   ....[75]....
        /*0310*/ 	.word	0x0500000f


	//   ....[76]....
        /*0314*/ 	.word	0x0500000f


	//   ....[77]....
        /*0318*/ 	.word	0x0500000f


	//   ....[78]....
        /*031c*/ 	.word	0x0500000f


	//   ....[79]....
        /*0320*/ 	.word	0x0500000f


	//   ....[80]....
        /*0324*/ 	.word	0x0500000f


	//   ....[81]....
        /*0328*/ 	.word	0x0500000f


	//   ....[82]....
        /*032c*/ 	.word	0x0500000f


	//   ....[83]....
        /*0330*/ 	.word	0x0500000f


	//   ....[84]....
        /*0334*/ 	.word	0x0500000f


	//   ....[85]....
        /*0338*/ 	.word	0x0500000f


	//   ....[86]....
        /*033c*/ 	.word	0x0500000f


	//   ....[87]....
        /*0340*/ 	.word	0x0500000f


	//   ....[88]....
        /*0344*/ 	.word	0x0500000f


	//   ....[89]....
        /*0348*/ 	.word	0x0500000f


	//   ....[90]....
        /*034c*/ 	.word	0x0500000f


	//   ....[91]....
        /*0350*/ 	.word	0x0500000f


	//   ....[92]....
        /*0354*/ 	.word	0x0500000f


	//   ....[93]....
        /*0358*/ 	.word	0x0500000f


	//   ....[94]....
        /*035c*/ 	.word	0x0500000f


	//   ....[95]....
        /*0360*/ 	.word	0x0500000f


	//   ....[96]....
        /*0364*/ 	.word	0x0500000f


	//   ....[97]....
        /*0368*/ 	.word	0x0500000f


	//   ....[98]....
        /*036c*/ 	.word	0x0500000f


	//   ....[99]....
        /*0370*/ 	.word	0x0500000f


	//   ....[100]....
        /*0374*/ 	.word	0x0500000f


	//   ....[101]....
        /*0378*/ 	.word	0x0500000f


	//   ....[102]....
        /*037c*/ 	.word	0x0500000f


	//   ....[103]....
        /*0380*/ 	.word	0x0500000f


	//   ....[104]....
        /*0384*/ 	.word	0x0500000f


	//----- nvinfo : EIATTR_COOP_GROUP_INSTR_OFFSETS
	.align		4
.L_1495:
        /*0388*/ 	.byte	0x04, 0x28
        /*038a*/ 	.short	(.L_1497 - .L_1496)


	//   ....[0]....
.L_1496:
        /*038c*/ 	.word	0x00000060


	//   ....[1]....
        /*0390*/ 	.word	0x00000130


	//   ....[2]....
        /*0394*/ 	.word	0x000001f0


	//   ....[3]....
        /*0398*/ 	.word	0x000003c0


	//   ....[4]....
        /*039c*/ 	.word	0x00000520


	//   ....[5]....
        /*03a0*/ 	.word	0x00000640


	//   ....[6]....
        /*03a4*/ 	.word	0x000007a0


	//   ....[7]....
        /*03a8*/ 	.word	0x00001480


	//   ....[8]....
        /*03ac*/ 	.word	0x00002890


	//   ....[9]....
        /*03b0*/ 	.word	0x000028c0


	//   ....[10]....
        /*03b4*/ 	.word	0x00003210


	//   ....[11]....
        /*03b8*/ 	.word	0x00003230


	//   ....[12]....
        /*03bc*/ 	.word	0x00003250


	//   ....[13]....
        /*03c0*/ 	.word	0x00003270


	//   ....[14]....
        /*03c4*/ 	.word	0x00004a60


	//   ....[15]....
        /*03c8*/ 	.word	0x00004d60


	//   ....[16]....
        /*03cc*/ 	.word	0x00005680


	//   ....[17]....
        /*03d0*/ 	.word	0x00005700


	//   ....[18]....
        /*03d4*/ 	.word	0x00005720


	//   ....[19]....
        /*03d8*/ 	.word	0x00005740


	//   ....[20]....
        /*03dc*/ 	.word	0x00007a50


	//   ....[21]....
        /*03e0*/ 	.word	0x00007ac0


	//   ....[22]....
        /*03e4*/ 	.word	0x00007ad0


	//   ....[23]....
        /*03e8*/ 	.word	0x00007b00


	//   ....[24]....
        /*03ec*/ 	.word	0x000090a0


	//   ....[25]....
        /*03f0*/ 	.word	0x000090c0


	//   ....[26]....
        /*03f4*/ 	.word	0x00009110


	//   ....[27]....
        /*03f8*/ 	.word	0x00009120


	//   ....[28]....
        /*03fc*/ 	.word	0x0000a250


	//   ....[29]....
        /*0400*/ 	.word	0x0000a2b0


	//   ....[30]....
        /*0404*/ 	.word	0x0000a2f0


	//   ....[31]....
        /*0408*/ 	.word	0x0000a320


	//   ....[32]....
        /*040c*/ 	.word	0x0000a350


	//   ....[33]....
        /*0410*/ 	.word	0x0000a370


	//   ....[34]....
        /*0414*/ 	.word	0x0000aff0


	//   ....[35]....
        /*0418*/ 	.word	0x0000b000


	//   ....[36]....
        /*041c*/ 	.word	0x0000c070


	//   ....[37]....
        /*0420*/ 	.word	0x0000cc20


	//   ....[38]....
        /*0424*/ 	.word	0x0000d550


	//   ....[39]....
        /*0428*/ 	.word	0x0000d590


	//   ....[40]....
        /*042c*/ 	.word	0x0000d5c0


	//   ....[41]....
        /*0430*/ 	.word	0x0000d5e0


	//   ....[42]....
        /*0434*/ 	.word	0x0000d600


	//   ....[43]....
        /*0438*/ 	.word	0x0000d720


	//   ....[44]....
        /*043c*/ 	.word	0x0000d7e0


	//   ....[45]....
        /*0440*/ 	.word	0x0000d800


	//   ....[46]....
        /*0444*/ 	.word	0x0000d8a0


	//   ....[47]....
        /*0448*/ 	.word	0x0000d8c0


	//   ....[48]....
        /*044c*/ 	.word	0x0000d960


	//   ....[49]....
        /*0450*/ 	.word	0x0000d980


	//   ....[50]....
        /*0454*/ 	.word	0x0000da00


	//   ....[51]....
        /*0458*/ 	.word	0x0000da20


	//   ....[52]....
        /*045c*/ 	.word	0x0000da30


	//   ....[53]....
        /*0460*/ 	.word	0x0000da40


	//   ....[54]....
        /*0464*/ 	.word	0x0000e110


	//   ....[55]....
        /*0468*/ 	.word	0x0000e1c0


	//   ....[56]....
        /*046c*/ 	.word	0x0000e1e0


	//   ....[57]....
        /*0470*/ 	.word	0x0000e290


	//   ....[58]....
        /*0474*/ 	.word	0x0000e320


	//   ....[59]....
        /*0478*/ 	.word	0x0000e340


	//   ....[60]....
        /*047c*/ 	.word	0x0000e3e0


	//   ....[61]....
        /*0480*/ 	.word	0x0000e3f0


	//   ....[62]....
        /*0484*/ 	.word	0x0000e420


	//   ....[63]....
        /*0488*/ 	.word	0x0000e440


	//   ....[64]....
        /*048c*/ 	.word	0x0000e4b0


	//   ....[65]....
        /*0490*/ 	.word	0x0000e500


	//   ....[66]....
        /*0494*/ 	.word	0x0000e590


	//   ....[67]....
        /*0498*/ 	.word	0x0000e5c0


	//   ....[68]....
        /*049c*/ 	.word	0x0000e670


	//   ....[69]....
        /*04a0*/ 	.word	0x0000e6c0


	//   ....[70]....
        /*04a4*/ 	.word	0x00010990


	//   ....[71]....
        /*04a8*/ 	.word	0x00010f90


	//   ....[72]....
        /*04ac*/ 	.word	0x00011100


	//   ....[73]....
        /*04b0*/ 	.word	0x00011160


	//   ....[74]....
        /*04b4*/ 	.word	0x000112a0


	//   ....[75]....
        /*04b8*/ 	.word	0x00011330


	//   ....[76]....
        /*04bc*/ 	.word	0x00011430


	//   ....[77]....
        /*04c0*/ 	.word	0x000114c0


	//   ....[78]....
        /*04c4*/ 	.word	0x000115d0


	//   ....[79]....
        /*04c8*/ 	.word	0x00011640


	//   ....[80]....
        /*04cc*/ 	.word	0x00011760


	//   ....[81]....
        /*04d0*/ 	.word	0x000117d0


	//   ....[82]....
        /*04d4*/ 	.word	0x000118f0


	//   ....[83]....
        /*04d8*/ 	.word	0x00011960


	//   ....[84]....
        /*04dc*/ 	.word	0x00011a70


	//   ....[85]....
        /*04e0*/ 	.word	0x00011ad0


	//   ....[86]....
        /*04e4*/ 	.word	0x00011bd0


	//   ....[87]....
        /*04e8*/ 	.word	0x00011c20


	//   ....[88]....
        /*04ec*/ 	.word	0x00011cc0


	//   ....[89]....
        /*04f0*/ 	.word	0x00011d80


	//   ....[90]....
        /*04f4*/ 	.word	0x000120a0


	//   ....[91]....
        /*04f8*/ 	.word	0x00012110


	//   ....[92]....
        /*04fc*/ 	.word	0x00012220


	//   ....[93]....
        /*0500*/ 	.word	0x00012280


	//   ....[94]....
        /*0504*/ 	.word	0x00012390


	//   ....[95]....
        /*0508*/ 	.word	0x000123e0


	//   ....[96]....
        /*050c*/ 	.word	0x000124e0


	//   ....[97]....
        /*0510*/ 	.word	0x00012540


	//   ....[98]....
        /*0514*/ 	.word	0x000126b0


	//   ....[99]....
        /*0518*/ 	.word	0x00012700


	//   ....[100]....
        /*051c*/ 	.word	0x00012820


	//   ....[101]....
        /*0520*/ 	.word	0x00012870


	//   ....[102]....
        /*0524*/ 	.word	0x00012980


	//   ....[103]....
        /*0528*/ 	.word	0x000129d0


	//   ....[104]....
        /*052c*/ 	.word	0x00012de0


	//----- nvinfo : EIATTR_REG_RECONFIG
	.align		4
.L_1497:
        /*0530*/ 	.byte	0x01, 0x54
	.zero		2


	//----- nvinfo : EIATTR_SYSCALL_OFFSETS
	.align		4
        /*0534*/ 	.byte	0x04, 0x46
        /*0536*/ 	.short	(.L_1499 - .L_1498)


	//   ....[0]....
.L_1498:
        /*0538*/ 	.word	0x000016d0


	//   ....[1]....
        /*053c*/ 	.word	0x0000c860


	//   ....[2]....
        /*0540*/ 	.word	0x0000c9a0


	//   ....[3]....
        /*0544*/ 	.word	0x0000ca90


	//   ....[4]....
        /*0548*/ 	.word	0x0000d1b0


	//   ....[5]....
        /*054c*/ 	.word	0x0000dd60


	//----- nvinfo : EIATTR_MBARRIER_INSTR_OFFSETS
	.align		4
.L_1499:
        /*0550*/ 	.byte	0x04, 0x39
        /*0552*/ 	.short	(.L_1501 - .L_1500)


	//   ....[0]....
.L_1500:
        /*0554*/ 	.word	0x00000260
        /*0558*/ 	.word	0x000000ff
        /*055c*/ 	.word	0x00032400
        /*0560*/ 	.short	0x0100
        /*0562*/ 	.byte	0x08
	.zero		1


	//   ....[1]....
        /*0564*/ 	.word	0x00000270
        /*0568*/ 	.word	0x000000ff
        /*056c*/ 	.word	0x00032410
        /*0570*/ 	.short	0x0100
        /*0572*/ 	.byte	0x08
	.zero		1


	//   ....[2]....
        /*0574*/ 	.word	0x00000280
        /*0578*/ 	.word	0x000000ff
        /*057c*/ 	.word	0x00032420
        /*0580*/ 	.short	0x0100
        /*0582*/ 	.byte	0x08
	.zero		1


	//   ....[3]....
        /*0584*/ 	.word	0x00000370
        /*0588*/ 	.word	0x000000ff
        /*058c*/ 	.word	0x00032430
        /*0590*/ 	.short	0x0100
        /*0592*/ 	.byte	0x08
	.zero		1


	//   ....[4]....
        /*0594*/ 	.word	0x00000380
        /*0598*/ 	.word	0x000000ff
        /*059c*/ 	.word	0x00032440
        /*05a0*/ 	.short	0x0100
        /*05a2*/ 	.byte	0x08
	.zero		1


	//   ....[5]....
        /*05a4*/ 	.word	0x00000390
        /*05a8*/ 	.word	0x000000ff
        /*05ac*/ 	.word	0x00032438
        /*05b0*/ 	.short	0x0100
        /*05b2*/ 	.byte	0x08
	.zero		1


	//   ....[6]....
        /*05b4*/ 	.word	0x000003a0
        /*05b8*/ 	.word	0x000000ff
        /*05bc*/ 	.word	0x00032448
        /*05c0*/ 	.short	0x0100
        /*05c2*/ 	.byte	0x08
	.zero		1


	//   ....[7]....
        /*05c4*/ 	.word	0x000004d0
        /*05c8*/ 	.word	0x000000ff
        /*05cc*/ 	.word	0x00032450
        /*05d0*/ 	.short	0x0100
        /*05d2*/ 	.byte	0x08
	.zero		1


	//   ....[8]....
        /*05d4*/ 	.word	0x000004e0
        /*05d8*/ 	.word	0x000000ff
        /*05dc*/ 	.word	0x00032460
        /*05e0*/ 	.short	0x0100
        /*05e2*/ 	.byte	0x08
	.zero		1


	//   ....[9]....
        /*05e4*/ 	.word	0x000004f0
        /*05e8*/ 	.word	0x000000ff
        /*05ec*/ 	.word	0x00032458
        /*05f0*/ 	.short	0x0100
        /*05f2*/ 	.byte	0x08
	.zero		1


	//   ....[10]....
        /*05f4*/ 	.word	0x00000500
        /*05f8*/ 	.word	0x000000ff
        /*05fc*/ 	.word	0x00032468
        /*0600*/ 	.short	0x0100
        /*0602*/ 	.byte	0x08
	.zero		1


	//   ....[11]....
        /*0604*/ 	.word	0x000005f0
        /*0608*/ 	.word	0x000000ff
        /*060c*/ 	.word	0x00032470
        /*0610*/ 	.short	0x0100
        /*0612*/ 	.byte	0x06
	.zero		1


	//   ....[12]....
        /*0614*/ 	.word	0x00000600
        /*0618*/ 	.word	0x000000ff
        /*061c*/ 	.word	0x00032480
        /*0620*/ 	.short	0x0100
        /*0622*/ 	.byte	0x06
	.zero		1


	//   ....[13]....
        /*0624*/ 	.word	0x00000610
        /*0628*/ 	.word	0x000000ff
        /*062c*/ 	.word	0x00032478
        /*0630*/ 	.short	0x0100
        /*0632*/ 	.byte	0x06
	.zero		1


	//   ....[14]....
        /*0634*/ 	.word	0x00000620
        /*0638*/ 	.word	0x000000ff
        /*063c*/ 	.word	0x00032488
        /*0640*/ 	.short	0x0100
        /*0642*/ 	.byte	0x06
	.zero		1


	//   ....[15]....
        /*0644*/ 	.word	0x00000750
        /*0648*/ 	.word	0x000000ff
        /*064c*/ 	.word	0x00032490
        /*0650*/ 	.short	0x0100
        /*0652*/ 	.byte	0x08
	.zero		1


	//   ....[16]....
        /*0654*/ 	.word	0x00000760
        /*0658*/ 	.word	0x000000ff
        /*065c*/ 	.word	0x000324a0
        /*0660*/ 	.short	0x0100
        /*0662*/ 	.byte	0x08
	.zero		1


	//   ....[17]....
        /*0664*/ 	.word	0x00000770
        /*0668*/ 	.word	0x000000ff
        /*066c*/ 	.word	0x00032498
        /*0670*/ 	.short	0x0100
        /*0672*/ 	.byte	0x08
	.zero		1


	//   ....[18]....
        /*0674*/ 	.word	0x00000780
        /*0678*/ 	.word	0x000000ff
        /*067c*/ 	.word	0x000324a8
        /*0680*/ 	.short	0x0100
        /*0682*/ 	.byte	0x08
	.zero		1


	//   ....[19]....
        /*0684*/ 	.word	0x000008b0
        /*0688*/ 	.word	0x000000ff
        /*068c*/ 	.word	0x000324b0
        /*0690*/ 	.short	0x0100
        /*0692*/ 	.byte	0x08
	.zero		1


	//   ....[20]....
        /*0694*/ 	.word	0x000008c0
        /*0698*/ 	.word	0x000000ff
        /*069c*/ 	.word	0x000324c0
        /*06a0*/ 	.short	0x0100
        /*06a2*/ 	.byte	0x08
	.zero		1


	//   ....[21]....
        /*06a4*/ 	.word	0x000008d0
        /*06a8*/ 	.word	0x000000ff
        /*06ac*/ 	.word	0x000324b8
        /*06b0*/ 	.short	0x0100
        /*06b2*/ 	.byte	0x08
	.zero		1


	//   ....[22]....
        /*06b4*/ 	.word	0x000008e0
        /*06b8*/ 	.word	0x000000ff
        /*06bc*/ 	.word	0x000324c8
        /*06c0*/ 	.short	0x0100
        /*06c2*/ 	.byte	0x08
	.zero		1


	//   ....[23]....
        /*06c4*/ 	.word	0x00001710
        /*06c8*/ 	.word	0x000000ff
        /*06cc*/ 	.word	0x00032400
        /*06d0*/ 	.short	0x010a
        /*06d2*/ 	.byte	0x04
	.zero		1


	//   ....[24]....
        /*06d4*/ 	.word	0x000017b0
        /*06d8*/ 	.word	0x000000ff
        /*06dc*/ 	.word	0x00032430
        /*06e0*/ 	.short	0x010a
        /*06e2*/ 	.byte	0x04
	.zero		1


	//   ....[25]....
        /*06e4*/ 	.word	0x00001800
        /*06e8*/ 	.word	0x000000ff
        /*06ec*/ 	.word	0x00032430
        /*06f0*/ 	.short	0x010a
        /*06f2*/ 	.byte	0x04
	.zero		1


	//   ....[26]....
        /*06f4*/ 	.word	0x00001b10
        /*06f8*/ 	.word	0x000000ff
        /*06fc*/ 	.word	0x00032410
        /*0700*/ 	.short	0x010a
        /*0702*/ 	.byte	0x08
	.zero		1


	//   ....[27]....
        /*0704*/ 	.word	0x00001b60
        /*0708*/ 	.word	0x000000ff
        /*070c*/ 	.word	0x00032450
        /*0710*/ 	.short	0x010a
        /*0712*/ 	.byte	0x04
	.zero		1


	//   ....[28]....
        /*0714*/ 	.word	0x00001bb0
        /*0718*/ 	.word	0x000000ff
        /*071c*/ 	.word	0x00032450
        /*0720*/ 	.short	0x010a
        /*0722*/ 	.byte	0x04
	.zero		1


	//   ....[29]....
        /*0724*/ 	.word	0x00003600
        /*0728*/ 	.word	0x00000014
        /*072c*/ 	.word	0x00000000
        /*0730*/ 	.short	0x0101
        /*0732*/ 	.byte	0x3f
	.zero		1


	//   ....[30]....
        /*0734*/ 	.word	0x000040f0
        /*0738*/ 	.word	0x000000be
        /*073c*/ 	.word	0x00000000
        /*0740*/ 	.short	0x0101
        /*0742*/ 	.byte	0x3f
	.zero		1


	//   ....[31]....
        /*0744*/ 	.word	0x00004200
        /*0748*/ 	.word	0x000000ff
        /*074c*/ 	.word	0x00032430
        /*0750*/ 	.short	0x010a
        /*0752*/ 	.byte	0x05
	.zero		1


	//   ....[32]....
        /*0754*/ 	.word	0x00004240
        /*0758*/ 	.word	0x000000ff
        /*075c*/ 	.word	0x00032430
        /*0760*/ 	.short	0x010a
        /*0762*/ 	.byte	0x05
	.zero		1


	//   ....[33]....
        /*0764*/ 	.word	0x00004590
        /*0768*/ 	.word	0x000000ff
        /*076c*/ 	.word	0x00032450
        /*0770*/ 	.short	0x010a
        /*0772*/ 	.byte	0x05
	.zero		1


	//   ....[34]....
        /*0774*/ 	.word	0x000045d0
        /*0778*/ 	.word	0x000000ff
        /*077c*/ 	.word	0x00032450
        /*0780*/ 	.short	0x010a
        /*0782*/ 	.byte	0x05
	.zero		1


	//   ....[35]....
        /*0784*/ 	.word	0x000059e0
        /*0788*/ 	.word	0x00000098
        /*078c*/ 	.word	0x00000000
        /*0790*/ 	.short	0x0101
        /*0792*/ 	.byte	0x3f
	.zero		1


	//   ....[36]....
        /*0794*/ 	.word	0x00006d80
        /*0798*/ 	.word	0x0000009d
        /*079c*/ 	.word	0x00000000
        /*07a0*/ 	.short	0x0101
        /*07a2*/ 	.byte	0x3f
	.zero		1


	//   ....[37]....
        /*07a4*/ 	.word	0x00006eb0
        /*07a8*/ 	.word	0x000000ff
        /*07ac*/ 	.word	0x00032430
        /*07b0*/ 	.short	0x010a
        /*07b2*/ 	.byte	0x06
	.zero		1


	//   ....[38]....
        /*07b4*/ 	.word	0x00006ef0
        /*07b8*/ 	.word	0x000000ff
        /*07bc*/ 	.word	0x00032430
        /*07c0*/ 	.short	0x010a
        /*07c2*/ 	.byte	0x06
	.zero		1


	//   ....[39]....
        /*07c4*/ 	.word	0x00007110
        /*07c8*/ 	.word	0x000000ff
        /*07cc*/ 	.word	0x00032450
        /*07d0*/ 	.short	0x010a
        /*07d2*/ 	.byte	0x06
	.zero		1


	//   ....[40]....
        /*07d4*/ 	.word	0x00007150
        /*07d8*/ 	.word	0x000000ff
        /*07dc*/ 	.word	0x00032450
        /*07e0*/ 	.short	0x010a
        /*07e2*/ 	.byte	0x06
	.zero		1


	//   ....[41]....
        /*07e4*/ 	.word	0x00007d40
        /*07e8*/ 	.word	0x00000098
        /*07ec*/ 	.word	0x00000000
        /*07f0*/ 	.short	0x0101
        /*07f2*/ 	.byte	0x3f
	.zero		1


	//   ....[42]....
        /*07f4*/ 	.word	0x00009080
        /*07f8*/ 	.word	0x000000d2
        /*07fc*/ 	.word	0x00000000
        /*0800*/ 	.short	0x0101
        /*0802*/ 	.byte	0x3f
	.zero		1


	//   ....[43]....
        /*0804*/ 	.word	0x0000a380
        /*0808*/ 	.word	0x000000ff
        /*080c*/ 	.word	0x00000000
        /*0810*/ 	.short	0x0101
        /*0812*/ 	.byte	0x04
	.zero		1


	//   ....[44]....
        /*0814*/ 	.word	0x0000ce70
        /*0818*/ 	.word	0x000000ff
        /*081c*/ 	.word	0x00032440
        /*0820*/ 	.short	0x010a
        /*0822*/ 	.byte	0x26
	.zero		1


	//   ....[45]....
        /*0824*/ 	.word	0x0000db70
        /*0828*/ 	.word	0x000000ff
        /*082c*/ 	.word	0x00032400
        /*0830*/ 	.short	0x0107
        /*0832*/ 	.byte	0x26
	.zero		1


	//   ....[46]....
        /*0834*/ 	.word	0x0000dbf0
        /*0838*/ 	.word	0x000000ff
        /*083c*/ 	.word	0x00032400
        /*0840*/ 	.short	0x0101
        /*0842*/ 	.byte	0x26
	.zero		1


	//   ....[47]....
        /*0844*/ 	.word	0x0000e870
        /*0848*/ 	.word	0x000000ff
        /*084c*/ 	.word	0x00032410
        /*0850*/ 	.short	0x0107
        /*0852*/ 	.byte	0x26
	.zero		1


	//   ....[48]....
        /*0854*/ 	.word	0x0000e8d0
        /*0858*/ 	.word	0x000000ff
        /*085c*/ 	.word	0x00032410
        /*0860*/ 	.short	0x0101
        /*0862*/ 	.byte	0x26
	.zero		1


	//   ....[49]....
        /*0864*/ 	.word	0x0000e8e0
        /*0868*/ 	.word	0x000000ff
        /*086c*/ 	.word	0x00032420
        /*0870*/ 	.short	0x010a
        /*0872*/ 	.byte	0x26
	.zero		1


	//   ....[50]....
        /*0874*/ 	.word	0x0000e940
        /*0878*/ 	.word	0x000000ff
        /*087c*/ 	.word	0x00032460
        /*0880*/ 	.short	0x010a
        /*0882*/ 	.byte	0x26
	.zero		1


	//   ....[51]....
        /*0884*/ 	.word	0x0000f1c0
        /*0888*/ 	.word	0x000000ff
        /*088c*/ 	.word	0x00032448
        /*0890*/ 	.short	0x010a
        /*0892*/ 	.byte	0x26
	.zero		1


	//   ....[52]....
        /*0894*/ 	.word	0x0000f390
        /*0898*/ 	.word	0x000000ff
        /*089c*/ 	.word	0x00032468
        /*08a0*/ 	.short	0x010a
        /*08a2*/ 	.byte	0x26
	.zero		1


	//   ....[53]....
        /*08a4*/ 	.word	0x0000f9f0
        /*08a8*/ 	.word	0x000000ff
        /*08ac*/ 	.word	0x00032440
        /*08b0*/ 	.short	0x010a
        /*08b2*/ 	.byte	0x26
	.zero		1


	//   ....[54]....
        /*08b4*/ 	.word	0x0000fbd0
        /*08b8*/ 	.word	0x000000ff
        /*08bc*/ 	.word	0x00032460
        /*08c0*/ 	.short	0x010a
        /*08c2*/ 	.byte	0x26
	.zero		1


	//   ....[55]....
        /*08c4*/ 	.word	0x00010260
        /*08c8*/ 	.word	0x000000ff
        /*08cc*/ 	.word	0x00032448
        /*08d0*/ 	.short	0x010a
        /*08d2*/ 	.byte	0x26
	.zero		1


	//   ....[56]....
        /*08d4*/ 	.word	0x00010440
        /*08d8*/ 	.word	0x000000ff
        /*08dc*/ 	.word	0x00032468
        /*08e0*/ 	.short	0x010a
        /*08e2*/ 	.byte	0x26
	.zero		1


	//   ....[57]....
        /*08e4*/ 	.word	0x00010920
        /*08e8*/ 	.word	0x00000002
        /*08ec*/ 	.word	0x00032420
        /*08f0*/ 	.short	0x010a
        /*08f2*/ 	.byte	0x3f
	.zero		1


	//   ....[58]....
        /*08f4*/ 	.word	0x00010aa0
        /*08f8*/ 	.word	0x00000007
        /*08fc*/ 	.word	0x00000000
        /*0900*/ 	.short	0x010a
        /*0902*/ 	.byte	0x3f
	.zero		1


	//   ....[59]....
        /*0904*/ 	.word	0x00010b10
        /*0908*/ 	.word	0x00000005
        /*090c*/ 	.word	0x00000000
        /*0910*/ 	.short	0x010a
        /*0912*/ 	.byte	0x3f
	.zero		1


	//   ....[60]....
        /*0914*/ 	.word	0x00010b70
        /*0918*/ 	.word	0x00000005
        /*091c*/ 	.word	0x00000000
        /*0920*/ 	.short	0x010a
        /*0922*/ 	.byte	0x3f
	.zero		1


	//   ....[61]....
        /*0924*/ 	.word	0x00010ba0
        /*0928*/ 	.word	0x00000003
        /*092c*/ 	.word	0x00000000
        /*0930*/ 	.short	0x010a
        /*0932*/ 	.byte	0x3f
	.zero		1


	//   ....[62]....
        /*0934*/ 	.word	0x00010c20
        /*0938*/ 	.word	0x00000003
        /*093c*/ 	.word	0x00032400
        /*0940*/ 	.short	0x010a
        /*0942*/ 	.byte	0x3f
	.zero		1


	//   ....[63]....
        /*0944*/ 	.word	0x00010c90
        /*0948*/ 	.word	0x00000003
        /*094c*/ 	.word	0x00032430
        /*0950*/ 	.short	0x010a
        /*0952*/ 	.byte	0x3f
	.zero		1


	//   ....[64]....
        /*0954*/ 	.word	0x00010d00
        /*0958*/ 	.word	0x00000003
        /*095c*/ 	.word	0x00032410
        /*0960*/ 	.short	0x010a
        /*0962*/ 	.byte	0x3f
	.zero		1


	//   ....[65]....
        /*0964*/ 	.word	0x00010d70
        /*0968*/ 	.word	0x00000003
        /*096c*/ 	.word	0x00032450
        /*0970*/ 	.short	0x010a
        /*0972*/ 	.byte	0x3f
	.zero		1


	//   ....[66]....
        /*0974*/ 	.word	0x00010dd0
        /*0978*/ 	.word	0x00000098
        /*097c*/ 	.word	0x00032430
        /*0980*/ 	.short	0x010a
        /*0982*/ 	.byte	0x3f
	.zero		1


	//   ....[67]....
        /*0984*/ 	.word	0x00010e30
        /*0988*/ 	.word	0x000000ca
        /*098c*/ 	.word	0x00032450
        /*0990*/ 	.short	0x010a
        /*0992*/ 	.byte	0x3f
	.zero		1


	//   ....[68]....
        /*0994*/ 	.word	0x00010e90
        /*0998*/ 	.word	0x00000098
        /*099c*/ 	.word	0x00032430
        /*09a0*/ 	.short	0x010a
        /*09a2*/ 	.byte	0x3f
	.zero		1


	//   ....[69]....
        /*09a4*/ 	.word	0x00010ef0
        /*09a8*/ 	.word	0x000000cc
        /*09ac*/ 	.word	0x00032450
        /*09b0*/ 	.short	0x010a
        /*09b2*/ 	.byte	0x3f
	.zero		1


	//   ....[70]....
        /*09b4*/ 	.word	0x00011050
        /*09b8*/ 	.word	0x00000003
        /*09bc*/ 	.word	0x00032440
        /*09c0*/ 	.short	0x010a
        /*09c2*/ 	.byte	0x3f
	.zero		1


	//   ....[71]....
        /*09c4*/ 	.word	0x00012a10
        /*09c8*/ 	.word	0x00000003
        /*09cc*/ 	.word	0x00032420
        /*09d0*/ 	.short	0x010a
        /*09d2*/ 	.byte	0x3f
	.zero		1


	//   ....[72]....
        /*09d4*/ 	.word	0x00012a70
        /*09d8*/ 	.word	0x00000003
        /*09dc*/ 	.word	0x00032460
        /*09e0*/ 	.short	0x010a
        /*09e2*/ 	.byte	0x3f
	.zero		1


	//   ....[73]....
        /*09e4*/ 	.word	0x00012ad0
        /*09e8*/ 	.word	0x00000003
        /*09ec*/ 	.word	0x00032448
        /*09f0*/ 	.short	0x010a
        /*09f2*/ 	.byte	0x3f
	.zero		1


	//   ....[74]....
        /*09f4*/ 	.word	0x00012b30
        /*09f8*/ 	.word	0x00000003
        /*09fc*/ 	.word	0x00032468
        /*0a00*/ 	.short	0x010a
        /*0a02*/ 	.byte	0x3f
	.zero		1


	//   ....[75]....
        /*0a04*/ 	.word	0x00012b90
        /*0a08*/ 	.word	0x00000003
        /*0a0c*/ 	.word	0x00032440
        /*0a10*/ 	.short	0x010a
        /*0a12*/ 	.byte	0x3f
	.zero		1


	//   ....[76]....
        /*0a14*/ 	.word	0x00012bf0
        /*0a18*/ 	.word	0x00000003
        /*0a1c*/ 	.word	0x00032460
        /*0a20*/ 	.short	0x010a
        /*0a22*/ 	.byte	0x3f
	.zero		1


	//   ....[77]....
        /*0a24*/ 	.word	0x00012c50
        /*0a28*/ 	.word	0x00000003
        /*0a2c*/ 	.word	0x00032448
        /*0a30*/ 	.short	0x010a
        /*0a32*/ 	.byte	0x3f
	.zero		1


	//   ....[78]....
        /*0a34*/ 	.word	0x00012cb0
        /*0a38*/ 	.word	0x00000003
        /*0a3c*/ 	.word	0x00032468
        /*0a40*/ 	.short	0x010a
        /*0a42*/ 	.byte	0x3f
	.zero		1


	//   ....[79]....
        /*0a44*/ 	.word	0x00012d00
        /*0a48*/ 	.word	0x00000002
        /*0a4c*/ 	.word	0x00032420
        /*0a50*/ 	.short	0x010a
        /*0a52*/ 	.byte	0x3f
	.zero		1


	//   ....[80]....
        /*0a54*/ 	.word	0x00012ea0
        /*0a58*/ 	.word	0x00000007
        /*0a5c*/ 	.word	0x00000000
        /*0a60*/ 	.short	0x010a
        /*0a62*/ 	.byte	0x3f
	.zero		1


	//   ....[81]....
        /*0a64*/ 	.word	0x00012ef0
        /*0a68*/ 	.word	0x00000005
        /*0a6c*/ 	.word	0x00000000
        /*0a70*/ 	.short	0x010a
        /*0a72*/ 	.byte	0x3f
	.zero		1


	//   ....[82]....
        /*0a74*/ 	.word	0x00012f40
        /*0a78*/ 	.word	0x00000005
        /*0a7c*/ 	.word	0x00000000
        /*0a80*/ 	.short	0x010a
        /*0a82*/ 	.byte	0x3f
	.zero		1


	//----- nvinfo : EIATTR_NUM_MBARRIERS
	.align		4
.L_1501:
        /*0a84*/ 	.byte	0x03, 0x38
        /*0a86*/ 	.short	0x0017


	//----- nvinfo : EIATTR_EXIT_INSTR_OFFSETS
	.align		4
        /*0a88*/ 	.byte	0x04, 0x1c
        /*0a8a*/ 	.short	(.L_1503 - .L_1502)


	//   ....[0]....
.L_1502:
        /*0a8c*/ 	.word	0x00010bf0


	//----- nvinfo : EIATTR_MAX_THREADS
	.align		4
.L_1503:
        /*0a90*/ 	.byte	0x04, 0x05
        /*0a92*/ 	.short	(.L_1505 - .L_1504)
.L_1504:
        /*0a94*/ 	.word	0x00000180
        /*0a98*/ 	.word	0x00000001
        /*0a9c*/ 	.word	0x00000001


	//----- nvinfo : EIATTR_CRS_STACK_SIZE
	.align		4
.L_1505:
        /*0aa0*/ 	.byte	0x04, 0x1e
        /*0aa2*/ 	.short	(.L_1507 - .L_1506)
.L_1506:
        /*0aa4*/ 	.word	0x00000000


	//----- nvinfo : EIATTR_CBANK_PARAM_SIZE
	.align		4
.L_1507:
        /*0aa8*/ 	.byte	0x03, 0x19
        /*0aaa*/ 	.short	0x0b70


	//----- nvinfo : EIATTR_PARAM_CBANK
	.align		4
        /*0aac*/ 	.byte	0x04, 0x0a
        /*0aae*/ 	.short	(.L_1509 - .L_1508)
	.align		4
.L_1508:
        /*0ab0*/ 	.word	index@(.nv.constant0._ZN7cutlass13device_kernelIN5flash11enable_sm90INS1_16FlashAttnFwdSm90INS1_25CollectiveMainloopFwdSm90ILi2EN4cute5tupleIJNS5_1CILi1EEES8_S8_EEENS6_IJNS7_ILi128EEENS7_ILi96EEENS7_ILi64EEEEEELi256ENS_6half_tEfNS_4arch4Sm90ELb1ELb0ELb0ELb0ELb0ELb0ELb1ELb1ELb0ELb1ELb1ELb0EEENS1_21CollectiveEpilogueFwdINS6_IJSA_NS7_ILi256EEESB_EEES9_SE_SG_Li256ELb0ELb1ELb1ELb0EEENS1_19SingleTileSchedulerILb0ELb1ELb1ELi128EEEEEEEEEvNT_6ParamsE)
        /*0ab4*/ 	.short	0x0210
        /*0ab6*/ 	.short	0x0b70


	//----- nvinfo : EIATTR_SW_WAR
	.align		4
.L_1509:
        /*0ab8*/ 	.byte	0x04, 0x36
        /*0aba*/ 	.short	(.L_1511 - .L_1510)
.L_1510:
        /*0abc*/ 	.word	0x00000008
.L_1511:


//--------------------- .nv.info._ZN7cutlass13device_kernelIN5flash11enable_sm90INS1_16FlashAttnFwdSm90INS1_25CollectiveMainloopFwdSm90ILi2EN4cute5tupleIJNS5_1CILi1EEES8_S8_EEENS6_IJNS7_ILi128EEENS7_ILi96EEENS7_ILi64EEEEEELi256ENS_6half_tEfNS_4arch4Sm90ELb1ELb0ELb0ELb1ELb0ELb0ELb0ELb1ELb0ELb1ELb1ELb0EEENS1_21CollectiveEpilogueFwdINS6_IJSA_NS7_ILi256EEESB_EEES9_SE_SG_Li256ELb1ELb1ELb1ELb0EEENS1_36VarlenDynamicPersistentTileSchedulerILi128ELi96ELi256ELi128ELb1ELb1ELb1ELb1ELb1ELb1EEEEEEEEEvNT_6ParamsE --------------------------
	.section	.nv.info._ZN7cutlass13device_kernelIN5flash11enable_sm90INS1_16FlashAttnFwdSm90INS1_25CollectiveMainloopFwdSm90ILi2EN4cute5tupleIJNS5_1CILi1EEES8_S8_EEENS6_IJNS7_ILi128EEENS7_ILi96EEENS7_ILi64EEEEEELi256ENS_6half_tEfNS_4arch4Sm90ELb1ELb0ELb0ELb1ELb0ELb0ELb0ELb1ELb0ELb1ELb1ELb0EEENS1_21CollectiveEpilogueFwdINS6_IJSA_NS7_ILi256EEESB_EEES9_SE_SG_Li256ELb1ELb1ELb1ELb0EEENS1_36VarlenDynamicPersistentTileSchedulerILi128ELi96ELi256ELi128ELb1ELb1ELb1ELb1ELb1ELb1EEEEEEEEEvNT_6ParamsE,"",@"SHT_CUDA_INFO"
	.sectionflags	@""
	.align	4


	//----- nvinfo : EIATTR_CUDA_API_VERSION
	.align		4
        /*0000*/ 	.byte	0x04, 0x37
        /*0002*/ 	.short	(.L_1513 - .L_1512)
.L_1512:
        /*0004*/ 	.word	0x00000082


	//----- nvinfo : EIATTR_KPARAM_INFO
	.align		4
.L_1513:
        /*0008*/ 	.byte	0x04, 0x17
        /*000a*/ 	.short	(.L_1515 - .L_1514)
.L_1514:
        /*000c*/ 	.word	0x00000000
        /*0010*/ 	.short	0x0000
        /*0012*/ 	.short	0x0070
        /*0014*/ 	.byte	0x00, 0xf0, 0x01, 0x2a


	//----- nvinfo : EIATTR_SPARSE_MMA_MASK
	.align		4
.L_1515:
        /*0018*/ 	.byte	0x03, 0x50
        /*001a*/ 	.short	0x0000


	//----- nvinfo : EIATTR_MAXREG_COUNT
	.align		4
        /*001c*/ 	.byte	0x03, 0x1b
        /*001e*/ 	.short	0x00a8


	//----- nvinfo : EIATTR_NUM_BARRIERS
	.align		4
        /*0020*/ 	.byte	0x02, 0x4c
        /*0022*/ 	.byte	0x10
	.zero		1


	//----- nvinfo : EIATTR_EXTERNS
	.align		4
        /*0024*/ 	.byte	0x04, 0x0f
        /*0026*/ 	.short	(.L_1517 - .L_1516)


	//   ....[0]....
	.align		4
.L_1516:
        /*0028*/ 	.word	index@(__assertfail)


	//----- nvinfo : EIATTR_ANNOTATIONS
	.align		4
.L_1517:
        /*002c*/ 	.byte	0x04, 0x55
        /*002e*/ 	.short	(.L_1519 - .L_1518)


	//   ....[0]....
.L_1518:
        /* <DEDUP_REMOVED lines=69> */


	//----- nvinfo : EIATTR_MERCURY_ISA_VERSION
	.align		4
.L_1519:
        /*0470*/ 	.byte	0x03, 0x5f
        /*0472*/ 	.short	0x0101


	//----- nvinfo : EIATTR_UNUSED_LOAD_BYTE_OFFSET
	.align		4
        /*0474*/ 	.byte	0x04, 0x44
        /*0476*/ 	.short	(.L_1521 - .L_1520)


	//   ....[0]....
.L_1520:
        /*0478*/ 	.word	0x00000a30
        /*047c*/ 	.word	0x0000fff0


	//   ....[1]....
        /*0480*/ 	.word	0x00008cc0
        /*0484*/ 	.word	0x0000fff0


	//----- nvinfo : EIATTR_INT_WARP_WIDE_INSTR_OFFSETS
	.align		4
.L_1521:
        /*0488*/ 	.byte	0x04, 0x31
        /*048a*/ 	.short	(.L_1523 - .L_1522)


	//   ....[0]....
.L_1522:
        /*048c*/ 	.word	0x00000130


	//   ....[1]....
        /*0490*/ 	.word	0x00000170


	//   ....[2]....
        /*0494*/ 	.word	0x000001e0


	//   ....[3]....
        /*0498*/ 	.word	0x00003b80


	//   ....[4]....
        /*049c*/ 	.word	0x0000ef80


	//   ....[5]....
        /*04a0*/ 	.word	0x0000f010


	//   ....[6]....
        /*04a4*/ 	.word	0x00012c40


	//   ....[7]....
        /*04a8*/ 	.word	0x00012cd0


	//----- nvinfo : EIATTR_COOP_GROUP_MASK_REGIDS
	.align		4
.L_1523:
        /*04ac*/ 	.byte	0x04, 0x29
        /*04ae*/ 	.short	(.L_1525 - .L_1524)


	//   ....[0]....
.L_1524:
        /*04b0*/ 	.word	0xffffffff


	//   ....[1]....
        /*04b4*/ 	.word	0xffffffff


	//   ....[2]....
        /*04b8*/ 	.word	0xffffffff


	//   ....[3]....
        /*04bc*/ 	.word	0xffffffff


	//   ....[4]....
        /*04c0*/ 	.word	0xffffffff


	//   ....[5]....
        /*04c4*/ 	.word	0xffffffff


	//   ....[6]....
        /*04c8*/ 	.word	0xffffffff


	//   ....[7]....
        /*04cc*/ 	.word	0xffffffff


	//   ....[8]....
        /*04d0*/ 	.word	0xffffffff


	//   ....[9]....
        /*04d4*/ 	.word	0xffffffff


	//   ....[10]....
        /*04d8*/ 	.word	0xffffffff


	//   ....[11]....
        /*04dc*/ 	.word	0xffffffff


	//   ....[12]....
        /*04e0*/ 	.word	0xffffffff


	//   ....[13]....
        /*04e4*/ 	.word	0xffffffff


	//   ....[14]....
        /*04e8*/ 	.word	0xffffffff


	//   ....[15]....
        /*04ec*/ 	.word	0xffffffff


	//   ....[16]....
        /*04f0*/ 	.word	0xffffffff


	//   ....[17]....
        /*04f4*/ 	.word	0xffffffff


	//   ....[18]....
        /*04f8*/ 	.word	0xffffffff


	//   ....[19]....
        /*04fc*/ 	.word	0xffffffff


	//   ....[20]....
        /*0500*/ 	.word	0xffffffff


	//   ....[21]....
        /*0504*/ 	.word	0xffffffff


	//   ....[22]....
        /*0508*/ 	.word	0xffffffff


	//   ....[23]....
        /*050c*/ 	.word	0xffffffff


	//   ....[24]....
        /*0510*/ 	.word	0xffffffff


	//   ....[25]....
        /*0514*/ 	.word	0xffffffff


	//   ....[26]....
        /*0518*/ 	.word	0xffffffff


	//   ....[27]....
        /*051c*/ 	.word	0xffffffff


	//   ....[28]....
        /*0520*/ 	.word	0xffffffff


	//   ....[29]....
        /*0524*/ 	.word	0xffffffff


	//   ....[30]....
        /*0528*/ 	.word	0xffffffff


	//   ....[31]....
        /*052c*/ 	.word	0xffffffff


	//   ....[32]....
        /*0530*/ 	.word	0xffffffff


	//   ....[33]....
        /*0534*/ 	.word	0xffffffff


	//   ....[34]....
        /*0538*/ 	.word	0xffffffff


	//   ....[35]....
        /*053c*/ 	.word	0xffffffff


	//   ....[36]....
        /*0540*/ 	.word	0xffffffff


	//   ....[37]....
        /*0544*/ 	.word	0xffffffff


	//   ....[38]....
        /*0548*/ 	.word	0xffffffff


	//   ....[39]....
        /*054c*/ 	.word	0xffffffff


	//   ....[40]....
        /*0550*/ 	.word	0xffffffff


	//   ....[41]....
        /*0554*/ 	.word	0xffffffff


	//   ....[42]....
        /*0558*/ 	.word	0xffffffff


	//   ....[43]....
        /*055c*/ 	.word	0xffffffff


	//   ....[44]....
        /*0560*/ 	.word	0xffffffff


	//   ....[45]....
        /*0564*/ 	.word	0xffffffff


	//   ....[46]....
        /*0568*/ 	.word	0xffffffff


	//   ....[47]....
        /*056c*/ 	.word	0xffffffff


	//   ....[48]....
        /*0570*/ 	.word	0xffffffff


	//   ....[49]....
        /*0574*/ 	.word	0xffffffff


	//   ....[50]....
        /*0578*/ 	.word	0xffffffff


	//   ....[51]....
        /*057c*/ 	.word	0xffffffff


	//   ....[52]....
        /*0580*/ 	.word	0xffffffff


	//   ....[53]....
        /*0584*/ 	.word	0xffffffff


	//   ....[54]....
        /*0588*/ 	.word	0xffffffff


	//   ....[55]....
        /*058c*/ 	.word	0xffffffff


	//   ....[56]....
        /*0590*/ 	.word	0xffffffff


	//   ....[57]....
        /*0594*/ 	.word	0xffffffff


	//   ....[58]....
        /*0598*/ 	.word	0xffffffff


	//   ....[59]....
        /*059c*/ 	.word	0xffffffff


	//   ....[60]....
        /*05a0*/ 	.word	0xffffffff


	//   ....[61]....
        /*05a4*/ 	.word	0xffffffff


	//   ....[62]....
        /*05a8*/ 	.word	0xffffffff


	//   ....[63]....
        /*05ac*/ 	.word	0xffffffff


	//   ....[64]....
        /*05b0*/ 	.word	0xffffffff


	//   ....[65]....
        /*05b4*/ 	.word	0xffffffff


	//   ....[66]....
        /*05b8*/ 	.word	0xffffffff


	//   ....[67]....
        /*05bc*/ 	.word	0xffffffff


	//   ....[68]....
        /*05c0*/ 	.word	0xffffffff


	//   ....[69]....
        /*05c4*/ 	.word	0xffffffff


	//   ....[70]....
        /*05c8*/ 	.word	0xffffffff


	//   ....[71]....
        /*05cc*/ 	.word	0xffffffff


	//   ....[72]....
        /*05d0*/ 	.word	0xffffffff


	//   ....[73]....
        /*05d4*/ 	.word	0xffffffff


	//   ....[74]....
        /*05d8*/ 	.word	0xffffffff


	//   ....[75]....
        /*05dc*/ 	.word	0xffffffff


	//   ....[76]....
        /*05e0*/ 	.word	0xffffffff


	//   ....[77]....
        /*05e4*/ 	.word	0xffffffff


	//   ....[78]....
        /*05e8*/ 	.word	0xffffffff


	//   ....[79]....
        /*05ec*/ 	.word	0xffffffff


	//   ....[80]....
        /*05f0*/ 	.word	0xffffffff


	//   ....[81]....
        /*05f4*/ 	.word	0xffffffff


	//   ....[82]....
        /*05f8*/ 	.word	0xffffffff


	//   ....[83]....
        /*05fc*/ 	.word	0xffffffff


	//   ....[84]....
        /*0600*/ 	.word	0xffffffff


	//   ....[85]....
        /*0604*/ 	.word	0xffffffff


	//   ....[86]....
        /*0608*/ 	.word	0xffffffff


	//   ....[87]....
        /*060c*/ 	.word	0xffffffff


	//   ....[88]....
        /*0610*/ 	.word	0xffffffff


	//   ....[89]....
        /*0614*/ 	.word	0xffffffff


	//   ....[90]....
        /*0618*/ 	.word	0xffffffff


	//   ....[91]....
        /*061c*/ 	.word	0xffffffff


	//   ....[92]....
        /*0620*/ 	.word	0xffffffff


	//   ....[93]....
        /*0624*/ 	.word	0xffffffff


	//   ....[94]....
        /*0628*/ 	.word	0xffffffff


	//   ....[95]....
        /*062c*/ 	.word	0xffffffff


	//   ....[96]....
        /*0630*/ 	.word	0xffffffff


	//   ....[97]....
        /*0634*/ 	.word	0xffffffff


	//   ....[98]....
        /*0638*/ 	.word	0xffffffff


	//   ....[99]....
        /*063c*/ 	.word	0xffffffff


	//   ....[100]....
        /*0640*/ 	.word	0xffffffff


	//   ....[101]....
        /*0644*/ 	.word	0xffffffff


	//   ....[102]....
        /*0648*/ 	.word	0xffffffff


	//   ....[103]....
        /*064c*/ 	.word	0xffffffff


	//   ....[104]....
        /*0650*/ 	.word	0xffffffff


	//   ....[105]....
        /*0654*/ 	.word	0x0500000f


	//   ....[106]....
        /*0658*/ 	.word	0x0500000f


	//   ....[107]....
        /*065c*/ 	.word	0x0500000f


	//   ....[108]....
        /*0660*/ 	.word	0x0500000f


	//   ....[109]....
        /*0664*/ 	.word	0x0500000f


	//   ....[110]....
        /*0668*/ 	.word	0x0500000f


	//   ....[111]....
        /*066c*/ 	.word	0x0500000f


	//   ....[112]....
        /*0670*/ 	.word	0x0500000f


	//   ....[113]....
        /*0674*/ 	.word	0x0500000f


	//   ....[114]....
        /*0678*/ 	.word	0x0500000f


	//   ....[115]....
        /*067c*/ 	.word	0x0500000f


	//   ....[116]....
        /*0680*/ 	.word	0x0500000f


	//   ....[117]....
        /*0684*/ 	.word	0x0500000f


	//   ....[118]....
        /*0688*/ 	.word	0x0500000f


	//   ....[119]....
        /*068c*/ 	.word	0x0500000f


	//   ....[120]....
        /*0690*/ 	.word	0x0500000f


	//   ....[121]....
        /*0694*/ 	.word	0x0500000f


	//   ....[122]....
        /*0698*/ 	.word	0x0500000f


	//   ....[123]....
        /*069c*/ 	.word	0x0500000f


	//   ....[124]....
        /*06a0*/ 	.word	0x0500000f


	//   ....[125]....
        /*06a4*/ 	.word	0x0500000f


	//   ....[126]....
        /*06a8*/ 	.word	0x0500000f


	//   ....[127]....
        /*06ac*/ 	.word	0x0500000f


	//   ....[128]....
        /*06b0*/ 	.word	0x0500000f


	//   ....[129]....
        /*06b4*/ 	.word	0x0500000f


	//   ....[130]....
        /*06b8*/ 	.word	0x0500000f


	//   ....[131]....
        /*06bc*/ 	.word	0x0500000f


	//   ....[132]....
        /*06c0*/ 	.word	0x0500000f


	//   ....[133]....
        /*06c4*/ 	.word	0x0500000f


	//   ....[134]....
        /*06c8*/ 	.word	0x0500000f


	//   ....[135]....
        /*06cc*/ 	.word	0x0500000f


	//   ....[136]....
        /*06d0*/ 	.word	0x0500000f


	//   ....[137]....
        /*06d4*/ 	.word	0x0500000f


	//   ....[138]....
        /*06d8*/ 	.word	0x0500000f


	//   ....[139]....
        /*06dc*/ 	.word	0x0500000f


	//   ....[140]....
        /*06e0*/ 	.word	0x0500000f


	//----- nvinfo : EIATTR_COOP_GROUP_INSTR_OFFSETS
	.align		4
.L_1525:
        /*06e4*/ 	.byte	0x04, 0x28
        /*06e6*/ 	.short	(.L_1527 - .L_1526)


	//   ....[0]....
.L_1526:
        /*06e8*/ 	.word	0x00000070


	//   ....[1]....
        /*06ec*/ 	.word	0x00000140


	//   ....[2]....
        /*06f0*/ 	.word	0x00000190


	//   ....[3]....
        /*06f4*/ 	.word	0x000003c0


	//   ....[4]....
        /*06f8*/ 	.word	0x00000520


	//   ....[5]....
        /*06fc*/ 	.word	0x00000640


	//   ....[6]....
        /*0700*/ 	.word	0x000007a0


	//   ....[7]....
        /*0704*/ 	.word	0x00001f50


	//   ....[8]....
        /*0708*/ 	.word	0x00002530


	//   ....[9]....
        /*070c*/ 	.word	0x00002550


	//   ....[10]....
        /*0710*/ 	.word	0x00002ae0


	//   ....[11]....
        /*0714*/ 	.word	0x00002be0


	//   ....[12]....
        /*0718*/ 	.word	0x00003170


	//   ....[13]....
        /*071c*/ 	.word	0x000031c0


	//   ....[14]....
        /*0720*/ 	.word	0x00004160


	//   ....[15]....
        /*0724*/ 	.word	0x000041a0


	//   ....[16]....
        /*0728*/ 	.word	0x00004af0


	//   ....[17]....
        /*072c*/ 	.word	0x00004b80


	//   ....[18]....
        /*0730*/ 	.word	0x000052d0


	//   ....[19]....
        /*0734*/ 	.word	0x000054a0


	//   ....[20]....
        /*0738*/ 	.word	0x00006950


	//   ....[21]....
        /*073c*/ 	.word	0x00006970


	//   ....[22]....
        /*0740*/ 	.word	0x00007120


	//   ....[23]....
        /*0744*/ 	.word	0x000071d0


	//   ....[24]....
        /*0748*/ 	.word	0x00008240


	//   ....[25]....
        /*074c*/ 	.word	0x000082b0


	//   ....[26]....
        /*0750*/ 	.word	0x00008310


	//   ....[27]....
        /*0754*/ 	.word	0x00008340


	//   ....[28]....
        /*0758*/ 	.word	0x00009e20


	//   ....[29]....
        /*075c*/ 	.word	0x00009e30


	//   ....[30]....
        /*0760*/ 	.word	0x00009e40


	//   ....[31]....
        /*0764*/ 	.word	0x00009e50


	//   ....[32]....
        /*0768*/ 	.word	0x0000a8f0


	//   ....[33]....
        /*076c*/ 	.word	0x0000a910


	//   ....[34]....
        /*0770*/ 	.word	0x0000aac0


	//   ....[35]....
        /*0774*/ 	.word	0x0000aae0


	//   ....[36]....
        /*0778*/ 	.word	0x0000ac20


	//   ....[37]....
        /*077c*/ 	.word	0x0000ac40


	//   ....[38]....
        /*0780*/ 	.word	0x0000ad90


	//   ....[39]....
        /*0784*/ 	.word	0x0000adb0


	//   ....[40]....
        /*0788*/ 	.word	0x0000b300


	//   ....[41]....
        /*078c*/ 	.word	0x0000b310


	//   ....[42]....
        /*0790*/ 	.word	0x0000bbc0


	//   ....[43]....
        /*0794*/ 	.word	0x0000bbd0


	//   ....[44]....
        /*0798*/ 	.word	0x0000ce00


	//   ....[45]....
        /*079c*/ 	.word	0x0000ce30


	//   ....[46]....
        /*07a0*/ 	.word	0x0000cfa0


	//   ....[47]....
        /*07a4*/ 	.word	0x0000cfc0


	//   ....[48]....
        /*07a8*/ 	.word	0x0000d100


	//   ....[49]....
        /*07ac*/ 	.word	0x0000d120


	//   ....[50]....
        /*07b0*/ 	.word	0x0000d270


	//   ....[51]....
        /*07b4*/ 	.word	0x0000d290


	//   ....[52]....
        /*07b8*/ 	.word	0x0000d470


	//   ....[53]....
        /*07bc*/ 	.word	0x0000d6a0


	//   ....[54]....
        /*07c0*/ 	.word	0x0000d6d0


	//   ....[55]....
        /*07c4*/ 	.word	0x0000d700


	//   ....[56]....
        /*07c8*/ 	.word	0x0000d730


	//   ....[57]....
        /*07cc*/ 	.word	0x0000d760


	//   ....[58]....
        /*07d0*/ 	.word	0x0000d790


	//   ....[59]....
        /*07d4*/ 	.word	0x0000d930


	//   ....[60]....
        /*07d8*/ 	.word	0x0000d960


	//   ....[61]....
        /*07dc*/ 	.word	0x0000d990


	//   ....[62]....
        /*07e0*/ 	.word	0x0000d9c0


	//   ....[63]....
        /*07e4*/ 	.word	0x0000d9f0


	//   ....[64]....
        /*07e8*/ 	.word	0x0000da20


	//   ....[65]....
        /*07ec*/ 	.word	0x0000dac0


	//   ....[66]....
        /*07f0*/ 	.word	0x0000daf0


	//   ....[67]....
        /*07f4*/ 	.word	0x0000db00


	//   ....[68]....
        /*07f8*/ 	.word	0x0000db30


	//   ....[69]....
        /*07fc*/ 	.word	0x0000f560


	//   ....[70]....
        /*0800*/ 	.word	0x00010060


	//   ....[71]....
        /*0804*/ 	.word	0x00010080


	//   ....[72]....
        /*0808*/ 	.word	0x00010130


	//   ....[73]....
        /*080c*/ 	.word	0x00010140


	//   ....[74]....
        /*0810*/ 	.word	0x000101c0


	//   ....[75]....
        /*0814*/ 	.word	0x000101d0


	//   ....[76]....
        /*0818*/ 	.word	0x00010250


	//   ....[77]....
        /*081c*/ 	.word	0x00010260


	//   ....[78]....
        /*0820*/ 	.word	0x000102e0


	//   ....[79]....
        /*0824*/ 	.word	0x000102f0


	//   ....[80]....
        /*0828*/ 	.word	0x00010370


	//   ....[81]....
        /*082c*/ 	.word	0x00010380


	//   ....[82]....
        /*0830*/ 	.word	0x00010400


	//   ....[83]....
        /*0834*/ 	.word	0x00010410


	//   ....[84]....
        /*0838*/ 	.word	0x00010460


	//   ....[85]....
        /*083c*/ 	.word	0x00010480


	//   ....[86]....
        /*0840*/ 	.word	0x00012f60


	//   ....[87]....
        /*0844*/ 	.word	0x00012f90


	//   ....[88]....
        /*0848*/ 	.word	0x00012ff0


	//   ....[89]....
        /*084c*/ 	.word	0x00013020


	//   ....[90]....
        /*0850*/ 	.word	0x00013050


	//   ....[91]....
        /*0854*/ 	.word	0x00013080


	//   ....[92]....
        /*0858*/ 	.word	0x000130b0


	//   ....[93]....
        /*085c*/ 	.word	0x000130e0


	//   ....[94]....
        /*0860*/ 	.word	0x000132a0


	//   ....[95]....
        /*0864*/ 	.word	0x000132d0


	//   ....[96]....
        /*0868*/ 	.word	0x00013300


	//   ....[97]....
        /*086c*/ 	.word	0x00013330


	//   ....[98]....
        /*0870*/ 	.word	0x00013360


	//   ....[99]....
        /*0874*/ 	.word	0x00013390


	//   ....[100]....
        /*0878*/ 	.word	0x00013460


	//   ....[101]....
        /*087c*/ 	.word	0x00013480


	//   ....[102]....
        /*0880*/ 	.word	0x00013490


	//   ....[103]....
        /*0884*/ 	.word	0x00013510


	//   ....[104]....
        /*0888*/ 	.word	0x00014040


	//   ....[105]....
        /*088c*/ 	.word	0x000145d0


	//   ....[106]....
        /*0890*/ 	.word	0x000147c0


	//   ....[107]....
        /*0894*/ 	.word	0x00014810


	//   ....[108]....
        /*0898*/ 	.word	0x00014870


	//   ....[109]....
        /*089c*/ 	.word	0x00014960


	//   ....[110]....
        /*08a0*/ 	.word	0x000149c0


	//   ....[111]....
        /*08a4*/ 	.word	0x00014ab0


	//   ....[112]....
        /*08a8*/ 	.word	0x00014b10


	//   ....[113]....
        /*08ac*/ 	.word	0x00014c00


	//   ....[114]....
        /*08b0*/ 	.word	0x00014c60


	//   ....[115]....
        /*08b4*/ 	.word	0x00014d50


	//   ....[116]....
        /*08b8*/ 	.word	0x00014db0


	//   ....[117]....
        /*08bc*/ 	.word	0x00014ea0


	//   ....[118]....
        /*08c0*/ 	.word	0x00014f00


	//   ....[119]....
        /*08c4*/ 	.word	0x00014fe0


	//   ....[120]....
        /*08c8*/ 	.word	0x00015040


	//   ....[121]....
        /*08cc*/ 	.word	0x00015110


	//   ....[122]....
        /*08d0*/ 	.word	0x00015440


	//   ....[123]....
        /*08d4*/ 	.word	0x000154e0


	//   ....[124]....
        /*08d8*/ 	.word	0x00015680


	//   ....[125]....
        /*08dc*/ 	.word	0x000156f0


	//   ....[126]....
        /*08e0*/ 	.word	0x00015760


	//   ....[127]....
        /*08e4*/ 	.word	0x000157d0


	//   ....[128]....
        /*08e8*/ 	.word	0x00015840


	//   ....[129]....
        /*08ec*/ 	.word	0x000158c0


	//   ....[130]....
        /*08f0*/ 	.word	0x00015950


	//   ....[131]....
        /*08f4*/ 	.word	0x000159f0


	//   ....[132]....
        /*08f8*/ 	.word	0x00015a60


	//   ....[133]....
        /*08fc*/ 	.word	0x00015ad0


	//   ....[134]....
        /*0900*/ 	.word	0x00015b40


	//   ....[135]....
        /*0904*/ 	.word	0x00015bc0


	//   ....[136]....
        /*0908*/ 	.word	0x00015c30


	//   ....[137]....
        /*090c*/ 	.word	0x00015ce0


	//   ....[138]....
        /*0910*/ 	.word	0x00015d30


	//   ....[139]....
        /*0914*/ 	.word	0x00015de0


	//   ....[140]....
        /*0918*/ 	.word	0x00015f10


	//----- nvinfo : EIATTR_REG_RECONFIG
	.align		4
.L_1527:
        /*091c*/ 	.byte	0x01, 0x54
	.zero		2


	//----- nvinfo : EIATTR_SYSCALL_OFFSETS
	.align		4
        /*0920*/ 	.byte	0x04, 0x46
        /*0922*/ 	.short	(.L_1529 - .L_1528)


	//   ....[0]....
.L_1528:
        /*0924*/ 	.word	0x000020d0


	//   ....[1]....
        /*0928*/ 	.word	0x0000f180


	//   ....[2]....
        /*092c*/ 	.word	0x0000f2d0


	//   ....[3]....
        /*0930*/ 	.word	0x0000f3d0


	//   ....[4]....
        /*0934*/ 	.word	0x0000fc90


	//----- nvinfo : EIATTR_MBARRIER_INSTR_OFFSETS
	.align		4
.L_1529:
        /*0938*/ 	.byte	0x04, 0x39
        /*093a*/ 	.short	(.L_1531 - .L_1530)


	//   ....[0]....
.L_1530:
        /*093c*/ 	.word	0x00000270
        /*0940*/ 	.word	0x000000ff
        /*0944*/ 	.word	0x00022800
        /*0948*/ 	.short	0x0100
        /*094a*/ 	.byte	0x08
	.zero		1


	//   ....[1]....
        /*094c*/ 	.word	0x00000280
        /*0950*/ 	.word	0x000000ff
        /*0954*/ 	.word	0x00022820
        /*0958*/ 	.short	0x0100
        /*095a*/ 	.byte	0x08
	.zero		1


	//   ....[2]....
        /*095c*/ 	.word	0x00000370
        /*0960*/ 	.word	0x000000ff
        /*0964*/ 	.word	0x00022830
        /*0968*/ 	.short	0x0100
        /*096a*/ 	.byte	0x08
	.zero		1


	//   ....[3]....
        /*096c*/ 	.word	0x00000380
        /*0970*/ 	.word	0x000000ff
        /*0974*/ 	.word	0x00022840
        /*0978*/ 	.short	0x0100
        /*097a*/ 	.byte	0x08
	.zero		1


	//   ....[4]....
        /*097c*/ 	.word	0x00000390
        /*0980*/ 	.word	0x000000ff
        /*0984*/ 	.word	0x00022838
        /*0988*/ 	.short	0x0100
        /*098a*/ 	.byte	0x08
	.zero		1


	//   ....[5]....
        /*098c*/ 	.word	0x000003a0
        /*0990*/ 	.word	0x000000ff
        /*0994*/ 	.word	0x00022848
        /*0998*/ 	.short	0x0100
        /*099a*/ 	.byte	0x08
	.zero		1


	//   ....[6]....
        /*099c*/ 	.word	0x000004d0
        /*09a0*/ 	.word	0x000000ff
        /*09a4*/ 	.word	0x00022850
        /*09a8*/ 	.short	0x0100
        /*09aa*/ 	.byte	0x08
	.zero		1


	//   ....[7]....
        /*09ac*/ 	.word	0x000004e0
        /*09b0*/ 	.word	0x000000ff
        /*09b4*/ 	.word	0x00022860
        /*09b8*/ 	.short	0x0100
        /*09ba*/ 	.byte	0x08
	.zero		1


	//   ....[8]....
        /*09bc*/ 	.word	0x000004f0
        /*09c0*/ 	.word	0x000000ff
        /*09c4*/ 	.word	0x00022858
        /*09c8*/ 	.short	0x0100
        /*09ca*/ 	.byte	0x08
	.zero		1


	//   ....[9]....
        /*09cc*/ 	.word	0x00000500
        /*09d0*/ 	.word	0x000000ff
        /*09d4*/ 	.word	0x00022868
        /*09d8*/ 	.short	0x0100
        /*09da*/ 	.byte	0x08
	.zero		1


	//   ....[10]....
        /*09dc*/ 	.word	0x000005f0
        /*09e0*/ 	.word	0x000000ff
        /*09e4*/ 	.word	0x00022870
        /*09e8*/ 	.short	0x0100
        /*09ea*/ 	.byte	0x06
	.zero		1


	//   ....[11]....
        /*09ec*/ 	.word	0x00000600
        /*09f0*/ 	.word	0x000000ff
        /*09f4*/ 	.word	0x00022880
        /*09f8*/ 	.short	0x0100
        /*09fa*/ 	.byte	0x06
	.zero		1


	//   ....[12]....
        /*09fc*/ 	.word	0x00000610
        /*0a00*/ 	.word	0x000000ff
        /*0a04*/ 	.word	0x00022878
        /*0a08*/ 	.short	0x0100
        /*0a0a*/ 	.byte	0x06
	.zero		1


	//   ....[13]....
        /*0a0c*/ 	.word	0x00000620
        /*0a10*/ 	.word	0x000000ff
        /*0a14*/ 	.word	0x00022888
        /*0a18*/ 	.short	0x0100
        /*0a1a*/ 	.byte	0x06
	.zero		1


	//   ....[14]....
        /*0a1c*/ 	.word	0x00000750
        /*0a20*/ 	.word	0x000000ff
        /*0a24*/ 	.word	0x00022890
        /*0a28*/ 	.short	0x0100
        /*0a2a*/ 	.byte	0x08
	.zero		1


	//   ....[15]....
        /*0a2c*/ 	.word	0x00000760
        /*0a30*/ 	.word	0x000000ff
        /*0a34*/ 	.word	0x000228a0
        /*0a38*/ 	.short	0x0100
        /*0a3a*/ 	.byte	0x08
	.zero		1


	//   ....[16]....
        /*0a3c*/ 	.word	0x00000770
        /*0a40*/ 	.word	0x000000ff
        /*0a44*/ 	.word	0x00022898
        /*0a48*/ 	.short	0x0100
        /*0a4a*/ 	.byte	0x08
	.zero		1


	//   ....[17]....
        /*0a4c*/ 	.word	0x00000780
        /*0a50*/ 	.word	0x000000ff
        /*0a54*/ 	.word	0x000228a8
        /*0a58*/ 	.short	0x0100
        /*0a5a*/ 	.byte	0x08
	.zero		1


	//   ....[18]....
        /*0a5c*/ 	.word	0x000008b0
        /*0a60*/ 	.word	0x000000ff
        /*0a64*/ 	.word	0x000228b0
        /*0a68*/ 	.short	0x0100
        /*0a6a*/ 	.byte	0x08
	.zero		1


	//   ....[19]....
        /*0a6c*/ 	.word	0x000008c0
        /*0a70*/ 	.word	0x000000ff
        /*0a74*/ 	.word	0x000228c0
        /*0a78*/ 	.short	0x0100
        /*0a7a*/ 	.byte	0x08
	.zero		1


	//   ....[20]....
        /*0a7c*/ 	.word	0x000008d0
        /*0a80*/ 	.word	0x000000ff
        /*0a84*/ 	.word	0x000228b8
        /*0a88*/ 	.short	0x0100
        /*0a8a*/ 	.byte	0x08
	.zero		1


	//   ....[21]....
        /*0a8c*/ 	.word	0x000008e0
        /*0a90*/ 	.word	0x000000ff
        /*0a94*/ 	.word	0x000228c8
        /*0a98*/ 	.short	0x0100
        /*0a9a*/ 	.byte	0x08
	.zero		1


	//   ....[22]....
        /*0a9c*/ 	.word	0x00002180
        /*0aa0*/ 	.word	0x00000006
        /*0aa4*/ 	.word	0x00022800
        /*0aa8*/ 	.short	0x010a
        /*0aaa*/ 	.byte	0x3f
	.zero		1


	//   ....[23]....
        /*0aac*/ 	.word	0x00002250
        /*0ab0*/ 	.word	0x000000ff
        /*0ab4*/ 	.word	0x00022830
        /*0ab8*/ 	.short	0x010a
        /*0aba*/ 	.byte	0x16
	.zero		1


	//   ....[24]....
        /*0abc*/ 	.word	0x00002290
        /*0ac0*/ 	.word	0x000000ff
        /*0ac4*/ 	.word	0x00022830
        /*0ac8*/ 	.short	0x010a
        /*0aca*/ 	.byte	0x16
	.zero		1


	//   ....[25]....
        /*0acc*/ 	.word	0x00003600
        /*0ad0*/ 	.word	0x00000003
        /*0ad4*/ 	.word	0x00000000
        /*0ad8*/ 	.short	0x0101
        /*0ada*/ 	.byte	0x3f
	.zero		1


	//   ....[26]....
        /*0adc*/ 	.word	0x00003ad0
        /*0ae0*/ 	.word	0x000000ff
        /*0ae4*/ 	.word	0x00022850
        /*0ae8*/ 	.short	0x010a
        /*0aea*/ 	.byte	0x16
	.zero		1


	//   ....[27]....
        /*0aec*/ 	.word	0x00003b10
        /*0af0*/ 	.word	0x000000ff
        /*0af4*/ 	.word	0x00022850
        /*0af8*/ 	.short	0x010a
        /*0afa*/ 	.byte	0x16
	.zero		1


	//   ....[28]....
        /*0afc*/ 	.word	0x00003eb0
        /*0b00*/ 	.word	0x000000ff
        /*0b04*/ 	.word	0x00000000
        /*0b08*/ 	.short	0x0101
        /*0b0a*/ 	.byte	0x16
	.zero		1


	//   ....[29]....
        /*0b0c*/ 	.word	0x00004000
        /*0b10*/ 	.word	0x000000ff
        /*0b14*/ 	.word	0x00022830
        /*0b18*/ 	.short	0x010a
        /*0b1a*/ 	.byte	0x18
	.zero		1


	//   ....[30]....
        /*0b1c*/ 	.word	0x00004050
        /*0b20*/ 	.word	0x000000ff
        /*0b24*/ 	.word	0x00022830
        /*0b28*/ 	.short	0x010a
        /*0b2a*/ 	.byte	0x18
	.zero		1


	//   ....[31]....
        /*0b2c*/ 	.word	0x000057d0
        /*0b30*/ 	.word	0x00000015
        /*0b34*/ 	.word	0x00000000
        /*0b38*/ 	.short	0x0101
        /*0b3a*/ 	.byte	0x3f
	.zero		1


	//   ....[32]....
        /*0b3c*/ 	.word	0x00006160
        /*0b40*/ 	.word	0x000000ff
        /*0b44*/ 	.word	0x00022850
        /*0b48*/ 	.short	0x010a
        /*0b4a*/ 	.byte	0x18
	.zero		1


	//   ....[33]....
        /*0b4c*/ 	.word	0x000061a0
        /*0b50*/ 	.word	0x000000ff
        /*0b54*/ 	.word	0x00022850
        /*0b58*/ 	.short	0x010a
        /*0b5a*/ 	.byte	0x18
	.zero		1


	//   ....[34]....
        /*0b5c*/ 	.word	0x000064a0
        /*0b60*/ 	.word	0x00000007
        /*0b64*/ 	.word	0x00000000
        /*0b68*/ 	.short	0x0101
        /*0b6a*/ 	.byte	0x3f
	.zero		1


	//   ....[35]....
        /*0b6c*/ 	.word	0x00006600
        /*0b70*/ 	.word	0x000000ff
        /*0b74*/ 	.word	0x00022830
        /*0b78*/ 	.short	0x010a
        /*0b7a*/ 	.byte	0x17
	.zero		1


	//   ....[36]....
        /*0b7c*/ 	.word	0x00006640
        /*0b80*/ 	.word	0x000000ff
        /*0b84*/ 	.word	0x00022830
        /*0b88*/ 	.short	0x010a
        /*0b8a*/ 	.byte	0x17
	.zero		1


	//   ....[37]....
        /*0b8c*/ 	.word	0x000077c0
        /*0b90*/ 	.word	0x0000000b
        /*0b94*/ 	.word	0x00000000
        /*0b98*/ 	.short	0x0101
        /*0b9a*/ 	.byte	0x3f
	.zero		1


	//   ....[38]....
        /*0b9c*/ 	.word	0x00007ed0
        /*0ba0*/ 	.word	0x000000ff
        /*0ba4*/ 	.word	0x00022850
        /*0ba8*/ 	.short	0x010a
        /*0baa*/ 	.byte	0x17
	.zero		1


	//   ....[39]....
        /*0bac*/ 	.word	0x00007f10
        /*0bb0*/ 	.word	0x000000ff
        /*0bb4*/ 	.word	0x00022850
        /*0bb8*/ 	.short	0x010a
        /*0bba*/ 	.byte	0x17
	.zero		1


	//   ....[40]....
        /*0bbc*/ 	.word	0x00008210
        /*0bc0*/ 	.word	0x00000009
        /*0bc4*/ 	.word	0x00000000
        /*0bc8*/ 	.short	0x0101
        /*0bca*/ 	.byte	0x3f
	.zero		1


	//   ....[41]....
        /*0bcc*/ 	.word	0x0000a920
        /*0bd0*/ 	.word	0x000000ff
        /*0bd4*/ 	.word	0x00000000
        /*0bd8*/ 	.short	0x0101
        /*0bda*/ 	.byte	0x08
	.zero		1


	//   ....[42]....
        /*0bdc*/ 	.word	0x0000b130
        /*0be0*/ 	.word	0x000000ff
        /*0be4*/ 	.word	0x00000000
        /*0be8*/ 	.short	0x0101
        /*0bea*/ 	.byte	0x08
	.zero		1


	//   ....[43]....
        /*0bec*/ 	.word	0x0000f7d0
        /*0bf0*/ 	.word	0x00000000
        /*0bf4*/ 	.word	0x00022840
        /*0bf8*/ 	.short	0x010a
        /*0bfa*/ 	.byte	0x3f
	.zero		1


	//   ....[44]....
        /*0bfc*/ 	.word	0x00010520
        /*0c00*/ 	.word	0x00000012
        /*0c04*/ 	.word	0x00022800
        /*0c08*/ 	.short	0x0107
        /*0c0a*/ 	.byte	0x3f
	.zero		1


	//   ....[45]....
        /*0c0c*/ 	.word	0x00010610
        /*0c10*/ 	.word	0x00000012
        /*0c14*/ 	.word	0x00022800
        /*0c18*/ 	.short	0x0101
        /*0c1a*/ 	.byte	0x3f
	.zero		1


	//   ....[46]....
        /*0c1c*/ 	.word	0x00010630
        /*0c20*/ 	.word	0x00000012
        /*0c24*/ 	.word	0x00022820
        /*0c28*/ 	.short	0x010a
        /*0c2a*/ 	.byte	0x3f
	.zero		1


	//   ....[47]....
        /*0c2c*/ 	.word	0x00010710
        /*0c30*/ 	.word	0x00000002
        /*0c34*/ 	.word	0x00022860
        /*0c38*/ 	.short	0x010a
        /*0c3a*/ 	.byte	0x3f
	.zero		1


	//   ....[48]....
        /*0c3c*/ 	.word	0x00010fc0
        /*0c40*/ 	.word	0x00000003
        /*0c44*/ 	.word	0x00022840
        /*0c48*/ 	.short	0x010a
        /*0c4a*/ 	.byte	0x3f
	.zero		1


	//   ....[49]....
        /*0c4c*/ 	.word	0x00011210
        /*0c50*/ 	.word	0x00000003
        /*0c54*/ 	.word	0x00022860
        /*0c58*/ 	.short	0x010a
        /*0c5a*/ 	.byte	0x3f
	.zero		1


	//   ....[50]....
        /*0c5c*/ 	.word	0x00011a00
        /*0c60*/ 	.word	0x00000004
        /*0c64*/ 	.word	0x00022840
        /*0c68*/ 	.short	0x010a
        /*0c6a*/ 	.byte	0x3f
	.zero		1


	//   ....[51]....
        /*0c6c*/ 	.word	0x00011c50
        /*0c70*/ 	.word	0x00000004
        /*0c74*/ 	.word	0x00022860
        /*0c78*/ 	.short	0x010a
        /*0c7a*/ 	.byte	0x3f
	.zero		1


	//   ....[52]....
        /*0c7c*/ 	.word	0x000123d0
        /*0c80*/ 	.word	0x00000002
        /*0c84*/ 	.word	0x00022840
        /*0c88*/ 	.short	0x010a
        /*0c8a*/ 	.byte	0x3f
	.zero		1


	//   ....[53]....
        /*0c8c*/ 	.word	0x00012620
        /*0c90*/ 	.word	0x00000002
        /*0c94*/ 	.word	0x00022860
        /*0c98*/ 	.short	0x010a
        /*0c9a*/ 	.byte	0x3f
	.zero		1


	//   ....[54]....
        /*0c9c*/ 	.word	0x00013fc0
        /*0ca0*/ 	.word	0x00000000
        /*0ca4*/ 	.word	0x00022820
        /*0ca8*/ 	.short	0x010a
        /*0caa*/ 	.byte	0x3f
	.zero		1


	//   ....[55]....
        /*0cac*/ 	.word	0x000141b0
        /*0cb0*/ 	.word	0x00000006
        /*0cb4*/ 	.word	0x00000000
        /*0cb8*/ 	.short	0x010a
        /*0cba*/ 	.byte	0x3f
	.zero		1


	//   ....[56]....
        /*0cbc*/ 	.word	0x000141e0
        /*0cc0*/ 	.word	0x00000007
        /*0cc4*/ 	.word	0x00000000
        /*0cc8*/ 	.short	0x010a
        /*0cca*/ 	.byte	0x3f
	.zero		1


	//   ....[57]....
        /*0ccc*/ 	.word	0x00014240
        /*0cd0*/ 	.word	0x00000004
        /*0cd4*/ 	.word	0x00000000
        /*0cd8*/ 	.short	0x010a
        /*0cda*/ 	.byte	0x3f
	.zero		1


	//   ....[58]....
        /*0cdc*/ 	.word	0x00014270
        /*0ce0*/ 	.word	0x00000003
        /*0ce4*/ 	.word	0x00000000
        /*0ce8*/ 	.short	0x010a
        /*0cea*/ 	.byte	0x3f
	.zero		1


	//   ....[59]....
        /*0cec*/ 	.word	0x000142d0
        /*0cf0*/ 	.word	0x00000006
        /*0cf4*/ 	.word	0x00022800
        /*0cf8*/ 	.short	0x010a
        /*0cfa*/ 	.byte	0x3f
	.zero		1


	//   ....[60]....
        /*0cfc*/ 	.word	0x00014330
        /*0d00*/ 	.word	0x00000000
        /*0d04*/ 	.word	0x00022830
        /*0d08*/ 	.short	0x010a
        /*0d0a*/ 	.byte	0x3f
	.zero		1


	//   ....[61]....
        /*0d0c*/ 	.word	0x00014390
        /*0d10*/ 	.word	0x0000000a
        /*0d14*/ 	.word	0x00022850
        /*0d18*/ 	.short	0x010a
        /*0d1a*/ 	.byte	0x3f
	.zero		1


	//   ....[62]....
        /*0d1c*/ 	.word	0x000143f0
        /*0d20*/ 	.word	0x00000005
        /*0d24*/ 	.word	0x00022830
        /*0d28*/ 	.short	0x010a
        /*0d2a*/ 	.byte	0x3f
	.zero		1


	//   ....[63]....
        /*0d2c*/ 	.word	0x00014440
        /*0d30*/ 	.word	0x00000007
        /*0d34*/ 	.word	0x00022850
        /*0d38*/ 	.short	0x010a
        /*0d3a*/ 	.byte	0x3f
	.zero		1


	//   ....[64]....
        /*0d3c*/ 	.word	0x000144a0
        /*0d40*/ 	.word	0x00000005
        /*0d44*/ 	.word	0x00022830
        /*0d48*/ 	.short	0x010a
        /*0d4a*/ 	.byte	0x3f
	.zero		1


	//   ....[65]....
        /*0d4c*/ 	.word	0x000144f0
        /*0d50*/ 	.word	0x00000009
        /*0d54*/ 	.word	0x00022850
        /*0d58*/ 	.short	0x010a
        /*0d5a*/ 	.byte	0x3f
	.zero		1


	//   ....[66]....
        /*0d5c*/ 	.word	0x00014690
        /*0d60*/ 	.word	0x00000000
        /*0d64*/ 	.word	0x00022840
        /*0d68*/ 	.short	0x010a
        /*0d6a*/ 	.byte	0x3f
	.zero		1


	//   ....[67]....
        /*0d6c*/ 	.word	0x00015150
        /*0d70*/ 	.word	0x00000012
        /*0d74*/ 	.word	0x00022820
        /*0d78*/ 	.short	0x010a
        /*0d7a*/ 	.byte	0x3f
	.zero		1


	//   ....[68]....
        /*0d7c*/ 	.word	0x000151a0
        /*0d80*/ 	.word	0x00000002
        /*0d84*/ 	.word	0x00022860
        /*0d88*/ 	.short	0x010a
        /*0d8a*/ 	.byte	0x3f
	.zero		1


	//   ....[69]....
        /*0d8c*/ 	.word	0x000151f0
        /*0d90*/ 	.word	0x00000003
        /*0d94*/ 	.word	0x00022840
        /*0d98*/ 	.short	0x010a
        /*0d9a*/ 	.byte	0x3f
	.zero		1


	//   ....[70]....
        /*0d9c*/ 	.word	0x00015240
        /*0da0*/ 	.word	0x00000003
        /*0da4*/ 	.word	0x00022860
        /*0da8*/ 	.short	0x010a
        /*0daa*/ 	.byte	0x3f
	.zero		1


	//   ....[71]....
        /*0dac*/ 	.word	0x00015290
        /*0db0*/ 	.word	0x00000004
        /*0db4*/ 	.word	0x00022840
        /*0db8*/ 	.short	0x010a
        /*0dba*/ 	.byte	0x3f
	.zero		1


	//   ....[72]....
        /*0dbc*/ 	.word	0x000152e0
        /*0dc0*/ 	.word	0x00000004
        /*0dc4*/ 	.word	0x00022860
        /*0dc8*/ 	.short	0x010a
        /*0dca*/ 	.byte	0x3f
	.zero		1


	//   ....[73]....
        /*0dcc*/ 	.word	0x00015330
        /*0dd0*/ 	.word	0x00000002
        /*0dd4*/ 	.word	0x00022840
        /*0dd8*/ 	.short	0x010a
        /*0dda*/ 	.byte	0x3f
	.zero		1


	//   ....[74]....
        /*0ddc*/ 	.word	0x00015380
        /*0de0*/ 	.word	0x00000002
        /*0de4*/ 	.word	0x00022860
        /*0de8*/ 	.short	0x010a
        /*0dea*/ 	.byte	0x3f
	.zero		1


	//   ....[75]....
        /*0dec*/ 	.word	0x00015e30
        /*0df0*/ 	.word	0x00000000
        /*0df4*/ 	.word	0x00022820
        /*0df8*/ 	.short	0x010a
        /*0dfa*/ 	.byte	0x3f
	.zero		1


	//   ....[76]....
        /*0dfc*/ 	.word	0x00015fd0
        /*0e00*/ 	.word	0x00000006
        /*0e04*/ 	.word	0x00000000
        /*0e08*/ 	.short	0x010a
        /*0e0a*/ 	.byte	0x3f
	.zero		1


	//   ....[77]....
        /*0e0c*/ 	.word	0x00016020
        /*0e10*/ 	.word	0x00000007
        /*0e14*/ 	.word	0x00000000
        /*0e18*/ 	.short	0x010a
        /*0e1a*/ 	.byte	0x3f
	.zero		1


	//   ....[78]....
        /*0e1c*/ 	.word	0x00016070
        /*0e20*/ 	.word	0x00000004
        /*0e24*/ 	.word	0x00000000
        /*0e28*/ 	.short	0x010a
        /*0e2a*/ 	.byte	0x3f
	.zero		1


	//----- nvinfo : EIATTR_NUM_MBARRIERS
	.align		4
.L_1531:
        /*0e2c*/ 	.byte	0x03, 0x38
        /*0e2e*/ 	.short	0x0016


	//----- nvinfo : EIATTR_EXIT_INSTR_OFFSETS
	.align		4
        /*0e30*/ 	.byte	0x04, 0x1c
        /*0e32*/ 	.short	(.L_1533 - .L_1532)


	//   ....[0]....
.L_1532:
        /*0e34*/ 	.word	0x00000a70


	//   ....[1]....
        /*0e38*/ 	.word	0x0000d410


	//   ....[2]....
        /*0e3c*/ 	.word	0x000142c0


	//----- nvinfo : EIATTR_MAX_THREADS
	.align		4
.L_1533:
        /*0e40*/ 	.byte	0x04, 0x05
        /*0e42*/ 	.short	(.L_1535 - .L_1534)
.L_1534:
        /*0e44*/ 	.word	0x00000180
        /*0e48*/ 	.word	0x00000001
        /*0e4c*/ 	.word	0x00000001


	//----- nvinfo : EIATTR_CRS_STACK_SIZE
	.align		4
.L_1535:
        /*0e50*/ 	.byte	0x04, 0x1e
        /*0e52*/ 	.short	(.L_1537 - .L_1536)
.L_1536:
        /*0e54*/ 	.word	0x00000000


	//----- nvinfo : EIATTR_CBANK_PARAM_SIZE
	.align		4
.L_1537:
        /*0e58*/ 	.byte	0x03, 0x19
        /*0e5a*/ 	.short	0x0af0


	//----- nvinfo : EIATTR_PARAM_CBANK
	.align		4
        /*0e5c*/ 	.byte	0x04, 0x0a
        /*0e5e*/ 	.short	(.L_1539 - .L_1538)
	.align		4
.L_1538:
        /*0e60*/ 	.word	index@(.nv.constant0._ZN7cutlass13device_kernelIN5flash11enable_sm90INS1_16FlashAttnFwdSm90INS1_25CollectiveMainloopFwdSm90ILi2EN4cute5tupleIJNS5_1CILi1EEES8_S8_EEENS6_IJNS7_ILi128EEENS7_ILi96EEENS7_ILi64EEEEEELi256ENS_6half_tEfNS_4arch4Sm90ELb1ELb0ELb0ELb1ELb0ELb0ELb0ELb1ELb0ELb1ELb1ELb0EEENS1_21CollectiveEpilogueFwdINS6_IJSA_NS7_ILi256EEESB_EEES9_SE_SG_Li256ELb1ELb1ELb1ELb0EEENS1_36VarlenDynamicPersistentTileSchedulerILi128ELi96ELi256ELi128ELb1ELb1ELb1ELb1ELb1ELb1EEEEEEEEEvNT_6ParamsE)
        /*0e64*/ 	.short	0x0210
        /*0e66*/ 	.short	0x0af0


	//----- nvinfo : EIATTR_SW_WAR
	.align		4
.L_1539:
        /*0e68*/ 	.byte	0x04, 0x36
        /*0e6a*/ 	.short	(.L_1541 - .L_1540)
.L_1540:
        /*0e6c*/ 	.word	0x00000008
.L_1541:


//--------------------- .nv.info._ZN7cutlass13device_kernelIN5flash11enable_sm90INS1_16FlashAttnFwdSm90INS1_25CollectiveMainloopFwdSm90ILi2EN4cute5tupleIJNS5_1CILi1EEES8_S8_EEENS6_IJNS7_ILi128EEENS7_ILi96EEENS7_ILi64EEEEEELi256ENS_6half_tEfNS_4arch4Sm90ELb1ELb0ELb0ELb1ELb0ELb1ELb0ELb1ELb0ELb1ELb1ELb0EEENS1_21CollectiveEpilogueFwdINS6_IJSA_NS7_ILi256EEESB_EEES9_SE_SG_Li256ELb1ELb1ELb1ELb0EEENS1_36VarlenDynamicPersistentTileSchedulerILi128ELi96ELi256ELi128ELb1ELb1ELb1ELb1ELb1ELb1EEEEEEEEEvNT_6ParamsE --------------------------
	.section	.nv.info._ZN7cutlass13device_kernelIN5flash11enable_sm90INS1_16FlashAttnFwdSm90INS1_25CollectiveMainloopFwdSm90ILi2EN4cute5tupleIJNS5_1CILi1EEES8_S8_EEENS6_IJNS7_ILi128EEENS7_ILi96EEENS7_ILi64EEEEEELi256ENS_6half_tEfNS_4arch4Sm90ELb1ELb0ELb0ELb1ELb0ELb1ELb0ELb1ELb0ELb1ELb1ELb0EEENS1_21CollectiveEpilogueFwdINS6_IJSA_NS7_ILi256EEESB_EEES9_SE_SG_Li256ELb1ELb1ELb1ELb0EEENS1_36VarlenDynamicPersistentTileSchedulerILi128ELi96ELi256ELi128ELb1ELb1ELb1ELb1ELb1ELb1EEEEEEEEEvNT_6ParamsE,"",@"SHT_CUDA_INFO"
	.sectionflags	@""
	.align	4


	//----- nvinfo : EIATTR_CUDA_API_VERSION
	.align		4
        /*0000*/ 	.byte	0x04, 0x37
        /*0002*/ 	.short	(.L_1543 - .L_1542)
.L_1542:
        /*0004*/ 	.word	0x00000082


	//----- nvinfo : EIATTR_KPARAM_INFO
	.align		4
.L_1543:
        /*0008*/ 	.byte	0x04, 0x17
        /*000a*/ 	.short	(.L_1545 - .L_1544)
.L_1544:
        /*000c*/ 	.word	0x00000000
        /*0010*/ 	.short	0x0000
        /*0012*/ 	.short	0x0070
        /*0014*/ 	.byte	0x00, 0xf0, 0x01, 0x2a


	//----- nvinfo : EIATTR_SPARSE_MMA_MASK
	.align		4
.L_1545:
        /*0018*/ 	.byte	0x03, 0x50
        /*001a*/ 	.short	0x0000


	//----- nvinfo : EIATTR_MAXREG_COUNT
	.align		4
        /*001c*/ 	.byte	0x03, 0x1b
        /*001e*/ 	.short	0x00a8


	//----- nvinfo : EIATTR_NUM_BARRIERS
	.align		4
        /*0020*/ 	.byte	0x02, 0x4c
        /*0022*/ 	.byte	0x10
	.zero		1


	//----- nvinfo : EIATTR_EXTERNS
	.align		4
        /*0024*/ 	.byte	0x04, 0x0f
        /*0026*/ 	.short	(.L_1547 - .L_1546)


	//   ....[0]....
	.align		4
.L_1546:
        /*0028*/ 	.word	index@(__assertfail)


	//----- nvinfo : EIATTR_ANNOTATIONS
	.align		4
.L_1547:
        /*002c*/ 	.byte	0x04, 0x55
        /*002e*/ 	.short	(.L_1549 - .L_1548)


	//   ....[0]....
.L_1548:
        /* <DEDUP_REMOVED lines=87> */


	//----- nvinfo : EIATTR_MERCURY_ISA_VERSION
	.align		4
.L_1549:
        /*0590*/ 	.byte	0x03, 0x5f
        /*0592*/ 	.short	0x0101


	//----- nvinfo : EIATTR_UNUSED_LOAD_BYTE_OFFSET
	.align		4
        /*0594*/ 	.byte	0x04, 0x44
        /*0596*/ 	.short	(.L_1551 - .L_1550)


	//   ....[0]....
.L_1550:
        /*0598*/ 	.word	0x00000ae0
        /*059c*/ 	.word	0x0000fff0


	//   ....[1]....
        /*05a0*/ 	.word	0x000103a0
        /*05a4*/ 	.word	0x0000fff0


	//----- nvinfo : EIATTR_INT_WARP_WIDE_INSTR_OFFSETS
	.align		4
.L_1551:
        /*05a8*/ 	.byte	0x04, 0x31
        /*05aa*/ 	.short	(.L_1553 - .L_1552)


	//   ....[0]....
.L_1552:
        /*05ac*/ 	.word	0x00000190


	//   ....[1]....
        /*05b0*/ 	.word	0x000001d0


	//   ....[2]....
        /*05b4*/ 	.word	0x00000240


	//   ....[3]....
        /*05b8*/ 	.word	0x000186a0


	//   ....[4]....
        /*05bc*/ 	.word	0x00018730


	//   ....[5]....
        /*05c0*/ 	.word	0x0001c3a0


	//   ....[6]....
        /*05c4*/ 	.word	0x0001c430


	//----- nvinfo : EIATTR_COOP_GROUP_MASK_REGIDS
	.align		4
.L_1553:
        /*05c8*/ 	.byte	0x04, 0x29
        /*05ca*/ 	.short	(.L_1555 - .L_1554)


	//   ....[0]....
.L_1554:
        /*05cc*/ 	.word	0xffffffff


	//   ....[1]....
        /*05d0*/ 	.word	0xffffffff


	//   ....[2]....
        /*05d4*/ 	.word	0xffffffff


	//   ....[3]....
        /*05d8*/ 	.word	0xffffffff


	//   ....[4]....
        /*05dc*/ 	.word	0xffffffff


	//   ....[5]....
        /*05e0*/ 	.word	0xffffffff


	//   ....[6]....
        /*05e4*/ 	.word	0xffffffff


	//   ....[7]....
        /*05e8*/ 	.word	0xffffffff


	//   ....[8]....
        /*05ec*/ 	.word	0xffffffff


	//   ....[9]....
        /*05f0*/ 	.word	0xffffffff


	//   ....[10]....
        /*05f4*/ 	.word	0xffffffff


	//   ....[11]....
        /*05f8*/ 	.word	0xffffffff


	//   ....[12]....
        /*05fc*/ 	.word	0xffffffff


	//   ....[13]....
        /*0600*/ 	.word	0xffffffff


	//   ....[14]....
        /*0604*/ 	.word	0xffffffff


	//   ....[15]....
        /*0608*/ 	.word	0xffffffff


	//   ....[16]....
        /*060c*/ 	.word	0xffffffff


	//   ....[17]....
        /*0610*/ 	.word	0xffffffff


	//   ....[18]....
        /*0614*/ 	.word	0xffffffff


	//   ....[19]....
        /*0618*/ 	.word	0xffffffff


	//   ....[20]....
        /*061c*/ 	.word	0xffffffff


	//   ....[21]....
        /*0620*/ 	.word	0xffffffff


	//   ....[22]....
        /*0624*/ 	.word	0xffffffff


	//   ....[23]....
        /*0628*/ 	.word	0xffffffff


	//   ....[24]....
        /*062c*/ 	.word	0xffffffff


	//   ....[25]....
        /*0630*/ 	.word	0xffffffff


	//   ....[26]....
        /*0634*/ 	.word	0xffffffff


	//   ....[27]....
        /*0638*/ 	.word	0xffffffff


	//   ....[28]....
        /*063c*/ 	.word	0xffffffff


	//   ....[29]....
        /*0640*/ 	.word	0xffffffff


	//   ....[30]....
        /*0644*/ 	.word	0xffffffff


	//   ....[31]....
        /*0648*/ 	.word	0xffffffff


	//   ....[32]....
        /*064c*/ 	.word	0xffffffff


	//   ....[33]....
        /*0650*/ 	.word	0xffffffff


	//   ....[34]....
        /*0654*/ 	.word	0xffffffff


	//   ....[35]....
        /*0658*/ 	.word	0xffffffff


	//   ....[36]....
        /*065c*/ 	.word	0xffffffff


	//   ....[37]....
        /*0660*/ 	.word	0xffffffff


	//   ....[38]....
        /*0664*/ 	.word	0xffffffff


	//   ....[39]....
        /*0668*/ 	.word	0xffffffff


	//   ....[40]....
        /*066c*/ 	.word	0xffffffff


	//   ....[41]....
        /*0670*/ 	.word	0xffffffff


	//   ....[42]....
        /*0674*/ 	.word	0xffffffff


	//   ....[43]....
        /*0678*/ 	.word	0xffffffff


	//   ....[44]....
        /*067c*/ 	.word	0xffffffff


	//   ....[45]....
        /*0680*/ 	.word	0xffffffff


	//   ....[46]....
        /*0684*/ 	.word	0xffffffff


	//   ....[47]....
        /*0688*/ 	.word	0xffffffff


	//   ....[48]....
        /*068c*/ 	.word	0xffffffff


	//   ....[49]....
        /*0690*/ 	.word	0xffffffff


	//   ....[50]....
        /*0694*/ 	.word	0xffffffff


	//   ....[51]....
        /*0698*/ 	.word	0xffffffff


	//   ....[52]....
        /*069c*/ 	.word	0xffffffff


	//   ....[53]....
        /*06a0*/ 	.word	0xffffffff


	//   ....[54]....
        /*06a4*/ 	.word	0xffffffff


	//   ....[55]....
        /*06a8*/ 	.word	0xffffffff


	//   ....[56]....
        /*06ac*/ 	.word	0xffffffff


	//   ....[57]....
        /*06b0*/ 	.word	0xffffffff


	//   ....[58]....
        /*06b4*/ 	.word	0xffffffff


	//   ....[59]....
        /*06b8*/ 	.word	0xffffffff


	//   ....[60]....
        /*06bc*/ 	.word	0xffffffff


	//   ....[61]....
        /*06c0*/ 	.word	0xffffffff


	//   ....[62]....
        /*06c4*/ 	.word	0xffffffff


	//   ....[63]....
        /*06c8*/ 	.word	0xffffffff


	//   ....[64]....
        /*06cc*/ 	.word	0xffffffff


	//   ....[65]....
        /*06d0*/ 	.word	0xffffffff


	//   ....[66]....
        /*06d4*/ 	.word	0xffffffff


	//   ....[67]....
        /*06d8*/ 	.word	0xffffffff


	//   ....[68]....
        /*06dc*/ 	.word	0xffffffff


	//   ....[69]....
        /*06e0*/ 	.word	0xffffffff


	//   ....[70]....
        /*06e4*/ 	.word	0xffffffff


	//   ....[71]....
        /*06e8*/ 	.word	0xffffffff


	//   ....[72]....
        /*06ec*/ 	.word	0xffffffff


	//   ....[73]....
        /*06f0*/ 	.word	0xffffffff


	//   ....[74]....
        /*06f4*/ 	.word	0xffffffff


	//   ....[75]....
        /*06f8*/ 	.word	0xffffffff


	//   ....[76]....
        /*06fc*/ 	.word	0xffffffff


	//   ....[77]....
        /*0700*/ 	.word	0xffffffff


	//   ....[78]....
        /*0704*/ 	.word	0xffffffff


	//   ....[79]....
        /*0708*/ 	.word	0xffffffff


	//   ....[80]....
        /*070c*/ 	.word	0xffffffff


	//   ....[81]....
        /*0710*/ 	.word	0xffffffff


	//   ....[82]....
        /*0714*/ 	.word	0xffffffff


	//   ....[83]....
        /*0718*/ 	.word	0xffffffff


	//   ....[84]....
        /*071c*/ 	.word	0xffffffff


	//   ....[85]....
        /*0720*/ 	.word	0xffffffff


	//   ....[86]....
        /*0724*/ 	.word	0xffffffff


	//   ....[87]....
        /*0728*/ 	.word	0xffffffff


	//   ....[88]....
        /*072c*/ 	.word	0xffffffff


	//   ....[89]....
        /*0730*/ 	.word	0xffffffff


	//   ....[90]....
        /*0734*/ 	.word	0xffffffff


	//   ....[91]....
        /*0738*/ 	.word	0xffffffff


	//   ....[92]....
        /*073c*/ 	.word	0xffffffff


	//   ....[93]....
        /*0740*/ 	.word	0xffffffff


	//   ....[94]....
        /*0744*/ 	.word	0xffffffff


	//   ....[95]....
        /*0748*/ 	.word	0xffffffff


	//   ....[96]....
        /*074c*/ 	.word	0xffffffff


	//   ....[97]....
        /*0750*/ 	.word	0xffffffff


	//   ....[98]....
        /*0754*/ 	.word	0xffffffff


	//   ....[99]....
        /*0758*/ 	.word	0xffffffff


	//   ....[100]....
        /*075c*/ 	.word	0xffffffff


	//   ....[101]....
        /*0760*/ 	.word	0xffffffff


	//   ....[102]....
        /*0764*/ 	.word	0xffffffff


	//   ....[103]....
        /*0768*/ 	.word	0xffffffff


	//   ....[104]....
        /*076c*/ 	.word	0xffffffff


	//   ....[105]....
        /*0770*/ 	.word	0xffffffff


	//   ....[106]....
        /*0774*/ 	.word	0xffffffff


	//   ....[107]....
        /*0778*/ 	.word	0xffffffff


	//   ....[108]....
        /*077c*/ 	.word	0xffffffff


	//   ....[109]....
        /*0780*/ 	.word	0xffffffff


	//   ....[110]....
        /*0784*/ 	.word	0xffffffff


	//   ....[111]....
        /*0788*/ 	.word	0xffffffff


	//   ....[112]....
        /*078c*/ 	.word	0xffffffff


	//   ....[113]....
        /*0790*/ 	.word	0xffffffff


	//   ....[114]....
        /*0794*/ 	.word	0xffffffff


	//   ....[115]....
        /*0798*/ 	.word	0xffffffff


	//   ....[116]....
        /*079c*/ 	.word	0xffffffff


	//   ....[117]....
        /*07a0*/ 	.word	0xffffffff


	//   ....[118]....
        /*07a4*/ 	.word	0xffffffff


	//   ....[119]....
        /*07a8*/ 	.word	0xffffffff


	//   ....[120]....
        /*07ac*/ 	.word	0xffffffff


	//   ....[121]....
        /*07b0*/ 	.word	0xffffffff


	//   ....[122]....
        /*07b4*/ 	.word	0x0500000f


	//   ....[123]....
        /*07b8*/ 	.word	0x0500000f


	//   ....[124]....
        /*07bc*/ 	.word	0x0500000f


	//   ....[125]....
        /*07c0*/ 	.word	0x0500000f


	//   ....[126]....
        /*07c4*/ 	.word	0x0500000f


	//   ....[127]....
        /*07c8*/ 	.word	0x0500000f


	//   ....[128]....
        /*07cc*/ 	.word	0x0500000f


	//   ....[129]....
        /*07d0*/ 	.word	0x0500000f


	//   ....[130]....
        /*07d4*/ 	.word	0x0500000f


	//   ....[131]....
        /*07d8*/ 	.word	0x0500000f


	//   ....[132]....
        /*07dc*/ 	.word	0x0500000f


	//   ....[133]....
        /*07e0*/ 	.word	0x0500000f


	//   ....[134]....
        /*07e4*/ 	.word	0x0500000f


	//   ....[135]....
        /*07e8*/ 	.word	0x0500000f


	//   ....[136]....
        /*07ec*/ 	.word	0x0500000f


	//   ....[137]....
        /*07f0*/ 	.word	0x0500000f


	//   ....[138]....
        /*07f4*/ 	.word	0x0500000f


	//   ....[139]....
        /*07f8*/ 	.word	0x0500000f


	//   ....[140]....
        /*07fc*/ 	.word	0x0500000f


	//   ....[141]....
        /*0800*/ 	.word	0x0500000f


	//   ....[142]....
        /*0804*/ 	.word	0x0500000f


	//   ....[143]....
        /*0808*/ 	.word	0x0500000f


	//   ....[144]....
        /*080c*/ 	.word	0x0500000f


	//   ....[145]....
        /*0810*/ 	.word	0x0500000f


	//   ....[146]....
        /*0814*/ 	.word	0x0500000f


	//   ....[147]....
        /*0818*/ 	.word	0x0500000f


	//   ....[148]....
        /*081c*/ 	.word	0x0500000f


	//   ....[149]....
        /*0820*/ 	.word	0x0500000f


	//   ....[150]....
        /*0824*/ 	.word	0x0500000f


	//   ....[151]....
        /*0828*/ 	.word	0x0500000f


	//   ....[152]....
        /*082c*/ 	.word	0x0500000f


	//   ....[153]....
        /*0830*/ 	.word	0x0500000f


	//   ....[154]....
        /*0834*/ 	.word	0x0500000f


	//   ....[155]....
        /*0838*/ 	.word	0x0500000f


	//   ....[156]....
        /*083c*/ 	.word	0x0500000f


	//   ....[157]....
        /*0840*/ 	.word	0x0500000f


	//   ....[158]....
        /*0844*/ 	.word	0x0500000f


	//   ....[159]....
        /*0848*/ 	.word	0x0500000f


	//   ....[160]....
        /*084c*/ 	.word	0x0500000f


	//   ....[161]....
        /*0850*/ 	.word	0x0500000f


	//   ....[162]....
        /*0854*/ 	.word	0x0500000f


	//   ....[163]....
        /*0858*/ 	.word	0x0500000f


	//   ....[164]....
        /*085c*/ 	.word	0x0500000f


	//   ....[165]....
        /*0860*/ 	.word	0x0500000f


	//   ....[166]....
        /*0864*/ 	.word	0x0500000f


	//   ....[167]....
        /*0868*/ 	.word	0x0500000f


	//   ....[168]....
        /*086c*/ 	.word	0x0500000f


	//   ....[169]....
        /*0870*/ 	.word	0x0500000f


	//   ....[170]....
        /*0874*/ 	.word	0x0500000f


	//   ....[171]....
        /*0878*/ 	.word	0x0500000f


	//   ....[172]....
        /*087c*/ 	.word	0x0500000f


	//   ....[173]....
        /*0880*/ 	.word	0x0500000f


	//   ....[174]....
        /*0884*/ 	.word	0x0500000f


	//   ....[175]....
        /*0888*/ 	.word	0x0500000f


	//   ....[176]....
        /*088c*/ 	.word	0x0500000f


	//   ....[177]....
        /*0890*/ 	.word	0x0500000f


	//   ....[178]....
        /*0894*/ 	.word	0x0500000f


	//   ....[179]....
        /*0898*/ 	.word	0x0500000f


	//   ....[180]....
        /*089c*/ 	.word	0x0500000f


	//   ....[181]....
        /*08a0*/ 	.word	0x0500000f


	//   ....[182]....
        /*08a4*/ 	.word	0x0500000f


	//   ....[183]....
        /*08a8*/ 	.word	0x0500000f


	//   ....[184]....
        /*08ac*/ 	.word	0x0500000f


	//   ....[185]....
        /*08b0*/ 	.word	0x0500000f


	//   ....[186]....
        /*08b4*/ 	.word	0x0500000f


	//   ....[187]....
        /*08b8*/ 	.word	0x0500000f


	//   ....[188]....
        /*08bc*/ 	.word	0x0500000f


	//   ....[189]....
        /*08c0*/ 	.word	0x0500000f


	//   ....[190]....
        /*08c4*/ 	.word	0x0500000f


	//   ....[191]....
        /*08c8*/ 	.word	0x0500000f


	//   ....[192]....
        /*08cc*/ 	.word	0x0500000f


	//   ....[193]....
        /*08d0*/ 	.word	0x0500000f


	//   ....[194]....
        /*08d4*/ 	.word	0x0500000f


	//   ....[195]....
        /*08d8*/ 	.word	0x0500000f


	//----- nvinfo : EIATTR_COOP_GROUP_INSTR_OFFSETS
	.align		4
.L_1555:
        /*08dc*/ 	.byte	0x04, 0x28
        /*08de*/ 	.short	(.L_1557 - .L_1556)


	//   ....[0]....
.L_1556:
        /*08e0*/ 	.word	0x00000070


	//   ....[1]....
        /*08e4*/ 	.word	0x000001a0


	//   ....[2]....
        /*08e8*/ 	.word	0x000001f0


	//   ....[3]....
        /*08ec*/ 	.word	0x00000420


	//   ....[4]....
        /*08f0*/ 	.word	0x00000580


	//   ....[5]....
        /*08f4*/ 	.word	0x000006a0


	//   ....[6]....
        /*08f8*/ 	.word	0x00000800


	//   ....[7]....
        /*08fc*/ 	.word	0x00006500


	//   ....[8]....
        /*0900*/ 	.word	0x00006c80


	//   ....[9]....
        /*0904*/ 	.word	0x00006c90


	//   ....[10]....
        /*0908*/ 	.word	0x00006ca0


	//   ....[11]....
        /*090c*/ 	.word	0x00006cb0


	//   ....[12]....
        /*0910*/ 	.word	0x00006fc0


	//   ....[13]....
        /*0914*/ 	.word	0x00006fd0


	//   ....[14]....
        /*0918*/ 	.word	0x00006fe0


	//   ....[15]....
        /*091c*/ 	.word	0x00006ff0


	//   ....[16]....
        /*0920*/ 	.word	0x000081c0


	//   ....[17]....
        /*0924*/ 	.word	0x000081e0


	//   ....[18]....
        /*0928*/ 	.word	0x000081f0


	//   ....[19]....
        /*092c*/ 	.word	0x00008200


	//   ....[20]....
        /*0930*/ 	.word	0x000082f0


	//   ....[21]....
        /*0934*/ 	.word	0x00008310


	//   ....[22]....
        /*0938*/ 	.word	0x000083a0


	//   ....[23]....
        /*093c*/ 	.word	0x000083d0


	//   ....[24]....
        /*0940*/ 	.word	0x000098a0


	//   ....[25]....
        /*0944*/ 	.word	0x000098d0


	//   ....[26]....
        /*0948*/ 	.word	0x00009e10


	//   ....[27]....
        /*094c*/ 	.word	0x00009f00


	//   ....[28]....
        /*0950*/ 	.word	0x0000a4e0


	//   ....[29]....
        /*0954*/ 	.word	0x0000a550


	//   ....[30]....
        /*0958*/ 	.word	0x0000b570


	//   ....[31]....
        /*095c*/ 	.word	0x0000b5b0


	//   ....[32]....
        /*0960*/ 	.word	0x0000bd60


	//   ....[33]....
        /*0964*/ 	.word	0x0000be60


	//   ....[34]....
        /*0968*/ 	.word	0x0000c850


	//   ....[35]....
        /*096c*/ 	.word	0x0000c930


	//   ....[36]....
        /*0970*/ 	.word	0x0000df50


	//   ....[37]....
        /*0974*/ 	.word	0x0000df70


	//   ....[38]....
        /*0978*/ 	.word	0x0000e8e0


	//   ....[39]....
        /*097c*/ 	.word	0x0000e990


	//   ....[40]....
        /*0980*/ 	.word	0x0000f920


	//   ....[41]....
        /*0984*/ 	.word	0x0000f950


	//   ....[42]....
        /*0988*/ 	.word	0x0000f9e0


	//   ....[43]....
        /*098c*/ 	.word	0x0000fa70


	//   ....[44]....
        /*0990*/ 	.word	0x000113f0


	//   ....[45]....
        /*0994*/ 	.word	0x00011410


	//   ....[46]....
        /*0998*/ 	.word	0x00011420


	//   ....[47]....
        /*099c*/ 	.word	0x00011430


	//   ....[48]....
        /*09a0*/ 	.word	0x00011e30


	//   ....[49]....
        /*09a4*/ 	.word	0x00011e40


	//   ....[50]....
        /*09a8*/ 	.word	0x00012040


	//   ....[51]....
        /*09ac*/ 	.word	0x00012050


	//   ....[52]....
        /*09b0*/ 	.word	0x00012210


	//   ....[53]....
        /*09b4*/ 	.word	0x00012220


	//   ....[54]....
        /*09b8*/ 	.word	0x000123e0


	//   ....[55]....
        /*09bc*/ 	.word	0x000123f0


	//   ....[56]....
        /*09c0*/ 	.word	0x00012850


	//   ....[57]....
        /*09c4*/ 	.word	0x00012860


	//   ....[58]....
        /*09c8*/ 	.word	0x00013620


	//   ....[59]....
        /*09cc*/ 	.word	0x00013630


	//   ....[60]....
        /*09d0*/ 	.word	0x00014c00


	//   ....[61]....
        /*09d4*/ 	.word	0x00014c10


	//   ....[62]....
        /*09d8*/ 	.word	0x00014de0


	//   ....[63]....
        /*09dc*/ 	.word	0x00014df0


	//   ....[64]....
        /*09e0*/ 	.word	0x00014fb0


	//   ....[65]....
        /*09e4*/ 	.word	0x00014fc0


	//   ....[66]....
        /*09e8*/ 	.word	0x00015180


	//   ....[67]....
        /*09ec*/ 	.word	0x00015190


	//   ....[68]....
        /*09f0*/ 	.word	0x000153b0


	//   ....[69]....
        /*09f4*/ 	.word	0x000155c0


	//   ....[70]....
        /*09f8*/ 	.word	0x000155f0


	//   ....[71]....
        /*09fc*/ 	.word	0x00015620


	//   ....[72]....
        /*0a00*/ 	.word	0x00015650


	//   ....[73]....
        /*0a04*/ 	.word	0x00015680


	//   ....[74]....
        /*0a08*/ 	.word	0x000156b0


	//   ....[75]....
        /*0a0c*/ 	.word	0x00015850


	//   ....[76]....
        /*0a10*/ 	.word	0x00015880


	//   ....[77]....
        /*0a14*/ 	.word	0x000158b0


	//   ....[78]....
        /*0a18*/ 	.word	0x000158e0


	//   ....[79]....
        /*0a1c*/ 	.word	0x00015910


	//   ....[80]....
        /*0a20*/ 	.word	0x00015940


	//   ....[81]....
        /*0a24*/ 	.word	0x000159e0


	//   ....[82]....
        /*0a28*/ 	.word	0x00015a10


	//   ....[83]....
        /*0a2c*/ 	.word	0x00015a20


	//   ....[84]....
        /*0a30*/ 	.word	0x00015a50


	//   ....[85]....
        /*0a34*/ 	.word	0x00016ff0


	//   ....[86]....
        /*0a38*/ 	.word	0x00018c80


	//   ....[87]....
        /*0a3c*/ 	.word	0x00019770


	//   ....[88]....
        /*0a40*/ 	.word	0x00019780


	//   ....[89]....
        /*0a44*/ 	.word	0x00019820


	//   ....[90]....
        /*0a48*/ 	.word	0x00019830


	//   ....[91]....
        /*0a4c*/ 	.word	0x000198b0


	//   ....[92]....
        /*0a50*/ 	.word	0x000198c0


	//   ....[93]....
        /*0a54*/ 	.word	0x00019940


	//   ....[94]....
        /*0a58*/ 	.word	0x00019950


	//   ....[95]....
        /*0a5c*/ 	.word	0x000199d0


	//   ....[96]....
        /*0a60*/ 	.word	0x000199e0


	//   ....[97]....
        /*0a64*/ 	.word	0x00019a60


	//   ....[98]....
        /*0a68*/ 	.word	0x00019a70


	//   ....[99]....
        /*0a6c*/ 	.word	0x00019af0


	//   ....[100]....
        /*0a70*/ 	.word	0x00019b00


	//   ....[101]....
        /*0a74*/ 	.word	0x00019b50


	//   ....[102]....
        /*0a78*/ 	.word	0x00019b70


	//   ....[103]....
        /*0a7c*/ 	.word	0x0001c6c0


	//   ....[104]....
        /*0a80*/ 	.word	0x0001c740


	//   ....[105]....
        /*0a84*/ 	.word	0x0001c770


	//   ....[106]....
        /*0a88*/ 	.word	0x0001c780


	//   ....[107]....
        /*0a8c*/ 	.word	0x0001c7b0


	//   ....[108]....
        /*0a90*/ 	.word	0x0001c7e0


	//   ....[109]....
        /*0a94*/ 	.word	0x0001c810


	//   ....[110]....
        /*0a98*/ 	.word	0x0001c840


	//   ....[111]....
        /*0a9c*/ 	.word	0x0001ca00


	//   ....[112]....
        /*0aa0*/ 	.word	0x0001ca30


	//   ....[113]....
        /*0aa4*/ 	.word	0x0001ca60


	//   ....[114]....
        /*0aa8*/ 	.word	0x0001ca90


	//   ....[115]....
        /*0aac*/ 	.word	0x0001cac0


	//   ....[116]....
        /*0ab0*/ 	.word	0x0001caf0


	//   ....[117]....
        /*0ab4*/ 	.word	0x0001cbc0


	//   ....[118]....
        /*0ab8*/ 	.word	0x0001cbe0


	//   ....[119]....
        /*0abc*/ 	.word	0x0001cbf0


	//   ....[120]....
        /*0ac0*/ 	.word	0x0001cc70


	//   ....[121]....
        /*0ac4*/ 	.word	0x0001d7a0


	//   ....[122]....
        /*0ac8*/ 	.word	0x0001dbd0


	//   ....[123]....
        /*0acc*/ 	.word	0x0001dc70


	//   ....[124]....
        /*0ad0*/ 	.word	0x0001dd00


	//   ....[125]....
        /*0ad4*/ 	.word	0x0001dd50


	//   ....[126]....
        /*0ad8*/ 	.word	0x0001dda0


	//   ....[127]....
        /*0adc*/ 	.word	0x0001de30


	//   ....[128]....
        /*0ae0*/ 	.word	0x0001dec0


	//   ....[129]....
        /*0ae4*/ 	.word	0x0001df10


	//   ....[130]....
        /*0ae8*/ 	.word	0x0001df60


	//   ....[131]....
        /*0aec*/ 	.word	0x0001e060


	//   ....[132]....
        /*0af0*/ 	.word	0x0001e110


	//   ....[133]....
        /*0af4*/ 	.word	0x0001e190


	//   ....[134]....
        /*0af8*/ 	.word	0x0001e200


	//   ....[135]....
        /*0afc*/ 	.word	0x0001e340


	//   ....[136]....
        /*0b00*/ 	.word	0x0001e440


	//   ....[137]....
        /*0b04*/ 	.word	0x0001e510


	//   ....[138]....
        /*0b08*/ 	.word	0x0001e560


	//   ....[139]....
        /*0b0c*/ 	.word	0x0001e810


	//   ....[140]....
        /*0b10*/ 	.word	0x0001e860


	//   ....[141]....
        /*0b14*/ 	.word	0x0001e8f0


	//   ....[142]....
        /*0b18*/ 	.word	0x0001e980


	//   ....[143]....
        /*0b1c*/ 	.word	0x0001ea10


	//   ....[144]....
        /*0b20*/ 	.word	0x0001eaa0


	//   ....[145]....
        /*0b24*/ 	.word	0x0001eb30


	//   ....[146]....
        /*0b28*/ 	.word	0x0001ebc0


	//   ....[147]....
        /*0b2c*/ 	.word	0x0001ec40


	//   ....[148]....
        /*0b30*/ 	.word	0x0001ec90


	//   ....[149]....
        /*0b34*/ 	.word	0x0001ed30


	//   ....[150]....
        /*0b38*/ 	.word	0x0001edc0


	//   ....[151]....
        /*0b3c*/ 	.word	0x0001ee50


	//   ....[152]....
        /*0b40*/ 	.word	0x0001eea0


	//   ....[153]....
        /*0b44*/ 	.word	0x0001ef30


	//   ....[154]....
        /*0b48*/ 	.word	0x0001efc0


	//   ....[155]....
        /*0b4c*/ 	.word	0x0001f050


	//   ....[156]....
        /*0b50*/ 	.word	0x0001f0e0


	//   ....[157]....
        /*0b54*/ 	.word	0x0001f170


	//   ....[158]....
        /*0b58*/ 	.word	0x0001f200


	//   ....[159]....
        /*0b5c*/ 	.word	0x0001f2c0


	//   ....[160]....
        /*0b60*/ 	.word	0x0001f5a0


	//   ....[161]....
        /*0b64*/ 	.word	0x0001f780


	//   ....[162]....
        /*0b68*/ 	.word	0x0001f7d0


	//   ....[163]....
        /*0b6c*/ 	.word	0x0001f830


	//   ....[164]....
        /*0b70*/ 	.word	0x0001f920


	//   ....[165]....
        /*0b74*/ 	.word	0x0001f980


	//   ....[166]....
        /*0b78*/ 	.word	0x0001fa70


	//   ....[167]....
        /*0b7c*/ 	.word	0x0001fad0


	//   ....[168]....
        /*0b80*/ 	.word	0x0001fbc0


	//   ....[169]....
        /*0b84*/ 	.word	0x0001fc20


	//   ....[170]....
        /*0b88*/ 	.word	0x0001fd10


	//   ....[171]....
        /*0b8c*/ 	.word	0x0001fd70


	//   ....[172]....
        /*0b90*/ 	.word	0x0001fe60


	//   ....[173]....
        /*0b94*/ 	.word	0x0001fec0


	//   ....[174]....
        /*0b98*/ 	.word	0x0001ff90


	//   ....[175]....
        /*0b9c*/ 	.word	0x00020010


	//   ....[176]....
        /*0ba0*/ 	.word	0x000200e0


	//   ....[177]....
        /*0ba4*/ 	.word	0x00020410


	//   ....[178]....
        /*0ba8*/ 	.word	0x000204b0


	//   ....[179]....
        /*0bac*/ 	.word	0x00020650


	//   ....[180]....
        /*0bb0*/ 	.word	0x000206d0


	//   ....[181]....
        /*0bb4*/ 	.word	0x00020750


	//   ....[182]....
        /*0bb8*/ 	.word	0x000207d0


	//   ....[183]....
        /*0bbc*/ 	.word	0x00020850


	//   ....[184]....
        /*0bc0*/ 	.word	0x000208e0


	//   ....[185]....
        /*0bc4*/ 	.word	0x00020980


	//   ....[186]....
        /*0bc8*/ 	.word	0x00020a30


	//   ....[187]....
        /*0bcc*/ 	.word	0x00020ab0


	//   ....[188]....
        /*0bd0*/ 	.word	0x00020b30


	//   ....[189]....
        /*0bd4*/ 	.word	0x00020bb0


	//   ....[190]....
        /*0bd8*/ 	.word	0x00020c40


	//   ....[191]....
        /*0bdc*/ 	.word	0x00020cc0


	//   ....[192]....
        /*0be0*/ 	.word	0x00020d70


	//   ....[193]....
        /*0be4*/ 	.word	0x00020dc0


	//   ....[194]....
        /*0be8*/ 	.word	0x00020e80


	//   ....[195]....
        /*0bec*/ 	.word	0x00020fb0


	//----- nvinfo : EIATTR_REG_RECONFIG
	.align		4
.L_1557:
        /*0bf0*/ 	.byte	0x01, 0x54
	.zero		2


	//----- nvinfo : EIATTR_SYSCALL_OFFSETS
	.align		4
        /*0bf4*/ 	.byte	0x04, 0x46
        /*0bf6*/ 	.short	(.L_1559 - .L_1558)


	//   ....[0]....
.L_1558:
        /*0bf8*/ 	.word	0x00001ed0


	//   ....[1]....
        /*0bfc*/ 	.word	0x00002020


	//   ....[2]....
        /*0c00*/ 	.word	0x000066a0


	//   ....[3]....
        /*0c04*/ 	.word	0x000069b0


	//   ....[4]....
        /*0c08*/ 	.word	0x000188a0


	//   ....[5]....
        /*0c0c*/ 	.word	0x000189f0


	//   ....[6]....
        /*0c10*/ 	.word	0x00018af0


	//   ....[7]....
        /*0c14*/ 	.word	0x00019390


	//----- nvinfo : EIATTR_MBARRIER_INSTR_OFFSETS
	.align		4
.L_1559:
        /*0c18*/ 	.byte	0x04, 0x39
        /*0c1a*/ 	.short	(.L_1561 - .L_1560)


	//   ....[0]....
.L_1560:
        /*0c1c*/ 	.word	0x000002d0
        /*0c20*/ 	.word	0x000000ff
        /*0c24*/ 	.word	0x00022800
        /*0c28*/ 	.short	0x0100
        /*0c2a*/ 	.byte	0x08
	.zero		1


	//   ....[1]....
        /*0c2c*/ 	.word	0x000002e0
        /*0c30*/ 	.word	0x000000ff
        /*0c34*/ 	.word	0x00022820
        /*0c38*/ 	.short	0x0100
        /*0c3a*/ 	.byte	0x08
	.zero		1


	//   ....[2]....
        /*0c3c*/ 	.word	0x000003d0
        /*0c40*/ 	.word	0x000000ff
        /*0c44*/ 	.word	0x00022830
        /*0c48*/ 	.short	0x0100
        /*0c4a*/ 	.byte	0x08
	.zero		1


	//   ....[3]....
        /*0c4c*/ 	.word	0x000003e0
        /*0c50*/ 	.word	0x000000ff
        /*0c54*/ 	.word	0x00022840
        /*0c58*/ 	.short	0x0100
        /*0c5a*/ 	.byte	0x08
	.zero		1


	//   ....[4]....
        /*0c5c*/ 	.word	0x000003f0
        /*0c60*/ 	.word	0x000000ff
        /*0c64*/ 	.word	0x00022838
        /*0c68*/ 	.short	0x0100
        /*0c6a*/ 	.byte	0x08
	.zero		1


	//   ....[5]....
        /*0c6c*/ 	.word	0x00000400
        /*0c70*/ 	.word	0x000000ff
        /*0c74*/ 	.word	0x00022848
        /*0c78*/ 	.short	0x0100
        /*0c7a*/ 	.byte	0x08
	.zero		1


	//   ....[6]....
        /*0c7c*/ 	.word	0x00000530
        /*0c80*/ 	.word	0x000000ff
        /*0c84*/ 	.word	0x00022850
        /*0c88*/ 	.short	0x0100
        /*0c8a*/ 	.byte	0x08
	.zero		1


	//   ....[7]....
        /*0c8c*/ 	.word	0x00000540
        /*0c90*/ 	.word	0x000000ff
        /*0c94*/ 	.word	0x00022860
        /*0c98*/ 	.short	0x0100
        /*0c9a*/ 	.byte	0x08
	.zero		1


	//   ....[8]....
        /*0c9c*/ 	.word	0x00000550
        /*0ca0*/ 	.word	0x000000ff
        /*0ca4*/ 	.word	0x00022858
        /*0ca8*/ 	.short	0x0100
        /*0caa*/ 	.byte	0x08
	.zero		1


	//   ....[9]....
        /*0cac*/ 	.word	0x00000560
        /*0cb0*/ 	.word	0x000000ff
        /*0cb4*/ 	.word	0x00022868
        /*0cb8*/ 	.short	0x0100
        /*0cba*/ 	.byte	0x08
	.zero		1


	//   ....[10]....
        /*0cbc*/ 	.word	0x00000650
        /*0cc0*/ 	.word	0x000000ff
        /*0cc4*/ 	.word	0x00022870
        /*0cc8*/ 	.short	0x0100
        /*0cca*/ 	.byte	0x06
	.zero		1


	//   ....[11]....
        /*0ccc*/ 	.word	0x00000660
        /*0cd0*/ 	.word	0x000000ff
        /*0cd4*/ 	.word	0x00022880
        /*0cd8*/ 	.short	0x0100
        /*0cda*/ 	.byte	0x06
	.zero		1


	//   ....[12]....
        /*0cdc*/ 	.word	0x00000670
        /*0ce0*/ 	.word	0x000000ff
        /*0ce4*/ 	.word	0x00022878
        /*0ce8*/ 	.short	0x0100
        /*0cea*/ 	.byte	0x06
	.zero		1


	//   ....[13]....
        /*0cec*/ 	.word	0x00000680
        /*0cf0*/ 	.word	0x000000ff
        /*0cf4*/ 	.word	0x00022888
        /*0cf8*/ 	.short	0x0100
        /*0cfa*/ 	.byte	0x06
	.zero		1


	//   ....[14]....
        /*0cfc*/ 	.word	0x000007b0
        /*0d00*/ 	.word	0x000000ff
        /*0d04*/ 	.word	0x00022890
        /*0d08*/ 	.short	0x0100
        /*0d0a*/ 	.byte	0x08
	.zero		1


	//   ....[15]....
        /*0d0c*/ 	.word	0x000007c0
        /*0d10*/ 	.word	0x000000ff
        /*0d14*/ 	.word	0x000228a0
        /*0d18*/ 	.short	0x0100
        /*0d1a*/ 	.byte	0x08
	.zero		1


	//   ....[16]....
        /*0d1c*/ 	.word	0x000007d0
        /*0d20*/ 	.word	0x000000ff
        /*0d24*/ 	.word	0x00022898
        /*0d28*/ 	.short	0x0100
        /*0d2a*/ 	.byte	0x08
	.zero		1


	//   ....[17]....
        /*0d2c*/ 	.word	0x000007e0
        /*0d30*/ 	.word	0x000000ff
        /*0d34*/ 	.word	0x000228a8
        /*0d38*/ 	.short	0x0100
        /*0d3a*/ 	.byte	0x08
	.zero		1


	//   ....[18]....
        /*0d3c*/ 	.word	0x00000910
        /*0d40*/ 	.word	0x000000ff
        /*0d44*/ 	.word	0x000228b0
        /*0d48*/ 	.short	0x0100
        /*0d4a*/ 	.byte	0x08
	.zero		1


	//   ....[19]....
        /*0d4c*/ 	.word	0x00000920
        /*0d50*/ 	.word	0x000000ff
        /*0d54*/ 	.word	0x000228c0
        /*0d58*/ 	.short	0x0100
        /*0d5a*/ 	.byte	0x08
	.zero		1


	//   ....[20]....
        /*0d5c*/ 	.word	0x00000930
        /*0d60*/ 	.word	0x000000ff
        /*0d64*/ 	.word	0x000228b8
        /*0d68*/ 	.short	0x0100
        /*0d6a*/ 	.byte	0x08
	.zero		1


	//   ....[21]....
        /*0d6c*/ 	.word	0x00000940
        /*0d70*/ 	.word	0x000000ff
        /*0d74*/ 	.word	0x000228c8
        /*0d78*/ 	.short	0x0100
        /*0d7a*/ 	.byte	0x08
	.zero		1


	//   ....[22]....
        /*0d7c*/ 	.word	0x00003260
        /*0d80*/ 	.word	0x00000060
        /*0d84*/ 	.word	0x00022890
        /*0d88*/ 	.short	0x010a
        /*0d8a*/ 	.byte	0x3f
	.zero		1


	//   ....[23]....
        /*0d8c*/ 	.word	0x000043c0
        /*0d90*/ 	.word	0x00000060
        /*0d94*/ 	.word	0x00022890
        /*0d98*/ 	.short	0x010a
        /*0d9a*/ 	.byte	0x3f
	.zero		1


	//   ....[24]....
        /*0d9c*/ 	.word	0x000053f0
        /*0da0*/ 	.word	0x00000060
        /*0da4*/ 	.word	0x00022890
        /*0da8*/ 	.short	0x010a
        /*0daa*/ 	.byte	0x3f
	.zero		1


	//   ....[25]....
        /*0dac*/ 	.word	0x00005600
        /*0db0*/ 	.word	0x00000020
        /*0db4*/ 	.word	0x00000000
        /*0db8*/ 	.short	0x0101
        /*0dba*/ 	.byte	0x3f
	.zero		1


	//   ....[26]....
        /*0dbc*/ 	.word	0x00005640
        /*0dc0*/ 	.word	0x00000060
        /*0dc4*/ 	.word	0x000228b0
        /*0dc8*/ 	.short	0x010a
        /*0dca*/ 	.byte	0x3f
	.zero		1


	//   ....[27]....
        /*0dcc*/ 	.word	0x00005c90
        /*0dd0*/ 	.word	0x00000060
        /*0dd4*/ 	.word	0x00000000
        /*0dd8*/ 	.short	0x0101
        /*0dda*/ 	.byte	0x3f
	.zero		1


	//   ....[28]....
        /*0ddc*/ 	.word	0x00006730
        /*0de0*/ 	.word	0x00000013
        /*0de4*/ 	.word	0x00022800
        /*0de8*/ 	.short	0x010a
        /*0dea*/ 	.byte	0x3f
	.zero		1


	//   ....[29]....
        /*0dec*/ 	.word	0x00006780
        /*0df0*/ 	.word	0x00000013
        /*0df4*/ 	.word	0x00022800
        /*0df8*/ 	.short	0x010a
        /*0dfa*/ 	.byte	0x3f
	.zero		1


	//   ....[30]....
        /*0dfc*/ 	.word	0x00007220
        /*0e00*/ 	.word	0x00000013
        /*0e04*/ 	.word	0x00022800
        /*0e08*/ 	.short	0x010a
        /*0e0a*/ 	.byte	0x3f
	.zero		1


	//   ....[31]....
        /*0e0c*/ 	.word	0x00008630
        /*0e10*/ 	.word	0x00000013
        /*0e14*/ 	.word	0x00022800
        /*0e18*/ 	.short	0x010a
        /*0e1a*/ 	.byte	0x3f
	.zero		1


	//   ....[32]....
        /*0e1c*/ 	.word	0x00009470
        /*0e20*/ 	.word	0x00000014
        /*0e24*/ 	.word	0x00022830
        /*0e28*/ 	.short	0x010a
        /*0e2a*/ 	.byte	0x3f
	.zero		1


	//   ....[33]....
        /*0e2c*/ 	.word	0x00009510
        /*0e30*/ 	.word	0x00000014
        /*0e34*/ 	.word	0x00022830
        /*0e38*/ 	.short	0x010a
        /*0e3a*/ 	.byte	0x3f
	.zero		1


	//   ....[34]....
        /*0e3c*/ 	.word	0x0000a950
        /*0e40*/ 	.word	0x00000003
        /*0e44*/ 	.word	0x00000000
        /*0e48*/ 	.short	0x0101
        /*0e4a*/ 	.byte	0x3f
	.zero		1


	//   ....[35]....
        /*0e4c*/ 	.word	0x0000adf0
        /*0e50*/ 	.word	0x00000014
        /*0e54*/ 	.word	0x00022850
        /*0e58*/ 	.short	0x010a
        /*0e5a*/ 	.byte	0x3f
	.zero		1


	//   ....[36]....
        /*0e5c*/ 	.word	0x0000ae40
        /*0e60*/ 	.word	0x00000014
        /*0e64*/ 	.word	0x00022850
        /*0e68*/ 	.short	0x010a
        /*0e6a*/ 	.byte	0x3f
	.zero		1


	//   ....[37]....
        /*0e6c*/ 	.word	0x0000b290
        /*0e70*/ 	.word	0x00000014
        /*0e74*/ 	.word	0x00000000
        /*0e78*/ 	.short	0x0101
        /*0e7a*/ 	.byte	0x3f
	.zero		1


	//   ....[38]....
        /*0e7c*/ 	.word	0x0000b3c0
        /*0e80*/ 	.word	0x000000c8
        /*0e84*/ 	.word	0x00022830
        /*0e88*/ 	.short	0x010a
        /*0e8a*/ 	.byte	0x3f
	.zero		1


	//   ....[39]....
        /*0e8c*/ 	.word	0x0000b470
        /*0e90*/ 	.word	0x000000c8
        /*0e94*/ 	.word	0x00022830
        /*0e98*/ 	.short	0x010a
        /*0e9a*/ 	.byte	0x3f
	.zero		1


	//   ....[40]....
        /*0e9c*/ 	.word	0x0000cc40
        /*0ea0*/ 	.word	0x00000099
        /*0ea4*/ 	.word	0x00000000
        /*0ea8*/ 	.short	0x0101
        /*0eaa*/ 	.byte	0x3f
	.zero		1


	//   ....[41]....
        /*0eac*/ 	.word	0x0000d5e0
        /*0eb0*/ 	.word	0x000000c8
        /*0eb4*/ 	.word	0x00022850
        /*0eb8*/ 	.short	0x010a
        /*0eba*/ 	.byte	0x3f
	.zero		1


	//   ....[42]....
        /*0ebc*/ 	.word	0x0000d630
        /*0ec0*/ 	.word	0x000000c8
        /*0ec4*/ 	.word	0x00022850
        /*0ec8*/ 	.short	0x010a
        /*0eca*/ 	.byte	0x3f
	.zero		1


	//   ....[43]....
        /*0ecc*/ 	.word	0x0000da00
        /*0ed0*/ 	.word	0x000000c8
        /*0ed4*/ 	.word	0x00000000
        /*0ed8*/ 	.short	0x0101
        /*0eda*/ 	.byte	0x3f
	.zero		1


	//   ....[44]....
        /*0edc*/ 	.word	0x0000db00
        /*0ee0*/ 	.word	0x00000014
        /*0ee4*/ 	.word	0x00022830
        /*0ee8*/ 	.short	0x010a
        /*0eea*/ 	.byte	0x3f
	.zero		1


	//   ....[45]....
        /*0eec*/ 	.word	0x0000db60
        /*0ef0*/ 	.word	0x00000014
        /*0ef4*/ 	.word	0x00022830
        /*0ef8*/ 	.short	0x010a
        /*0efa*/ 	.byte	0x3f
	.zero		1


	//   ....[46]....
        /*0efc*/ 	.word	0x0000eca0
        /*0f00*/ 	.word	0x0000009a
        /*0f04*/ 	.word	0x00000000
        /*0f08*/ 	.short	0x0101
        /*0f0a*/ 	.byte	0x3f
	.zero		1


	//   ....[47]....
        /*0f0c*/ 	.word	0x0000f4d0
        /*0f10*/ 	.word	0x00000014
        /*0f14*/ 	.word	0x00022850
        /*0f18*/ 	.short	0x010a
        /*0f1a*/ 	.byte	0x3f
	.zero		1


	//   ....[48]....
        /*0f1c*/ 	.word	0x0000f520
        /*0f20*/ 	.word	0x00000014
        /*0f24*/ 	.word	0x00022850
        /*0f28*/ 	.short	0x010a
        /*0f2a*/ 	.byte	0x3f
	.zero		1


	//   ....[49]....
        /*0f2c*/ 	.word	0x0000f8f0
        /*0f30*/ 	.word	0x00000014
        /*0f34*/ 	.word	0x00000000
        /*0f38*/ 	.short	0x0101
        /*0f3a*/ 	.byte	0x3f
	.zero		1


	//   ....[50]....
        /*0f3c*/ 	.word	0x00011e00
        /*0f40*/ 	.word	0x00000000
        /*0f44*/ 	.word	0x00000000
        /*0f48*/ 	.short	0x0101
        /*0f4a*/ 	.byte	0x3f
	.zero		1


	//   ....[51]....
        /*0f4c*/ 	.word	0x000127b0
        /*0f50*/ 	.word	0x00000000
        /*0f54*/ 	.word	0x00000000
        /*0f58*/ 	.short	0x0101
        /*0f5a*/ 	.byte	0x3f
	.zero		1


	//   ....[52]....
        /*0f5c*/ 	.word	0x000170d0
        /*0f60*/ 	.word	0x00000013
        /*0f64*/ 	.word	0x00022820
        /*0f68*/ 	.short	0x010a
        /*0f6a*/ 	.byte	0x3f
	.zero		1


	//   ....[53]....
        /*0f6c*/ 	.word	0x000171a0
        /*0f70*/ 	.word	0x00000004
        /*0f74*/ 	.word	0x000228a0
        /*0f78*/ 	.short	0x010a
        /*0f7a*/ 	.byte	0x3f
	.zero		1


	//   ....[54]....
        /*0f7c*/ 	.word	0x000173e0
        /*0f80*/ 	.word	0x00000004
        /*0f84*/ 	.word	0x000228c0
        /*0f88*/ 	.short	0x010a
        /*0f8a*/ 	.byte	0x3f
	.zero		1


	//   ....[55]....
        /*0f8c*/ 	.word	0x00017a80
        /*0f90*/ 	.word	0x00000005
        /*0f94*/ 	.word	0x000228a0
        /*0f98*/ 	.short	0x010a
        /*0f9a*/ 	.byte	0x3f
	.zero		1


	//   ....[56]....
        /*0f9c*/ 	.word	0x00017cb0
        /*0fa0*/ 	.word	0x00000005
        /*0fa4*/ 	.word	0x000228c0
        /*0fa8*/ 	.short	0x010a
        /*0faa*/ 	.byte	0x3f
	.zero		1


	//   ....[57]....
        /*0fac*/ 	.word	0x00018ee0
        /*0fb0*/ 	.word	0x00000000
        /*0fb4*/ 	.word	0x00022840
        /*0fb8*/ 	.short	0x010a
        /*0fba*/ 	.byte	0x3f
	.zero		1


	//   ....[58]....
        /*0fbc*/ 	.word	0x00019c10
        /*0fc0*/ 	.word	0x00000013
        /*0fc4*/ 	.word	0x00022800
        /*0fc8*/ 	.short	0x0107
        /*0fca*/ 	.byte	0x3f
	.zero		1


	//   ....[59]....
        /*0fcc*/ 	.word	0x00019d00
        /*0fd0*/ 	.word	0x00000013
        /*0fd4*/ 	.word	0x00022800
        /*0fd8*/ 	.short	0x0101
        /*0fda*/ 	.byte	0x3f
	.zero		1


	//   ....[60]....
        /*0fdc*/ 	.word	0x00019d20
        /*0fe0*/ 	.word	0x00000013
        /*0fe4*/ 	.word	0x00022820
        /*0fe8*/ 	.short	0x010a
        /*0fea*/ 	.byte	0x3f
	.zero		1


	//   ....[61]....
        /*0fec*/ 	.word	0x00019e00
        /*0ff0*/ 	.word	0x00000002
        /*0ff4*/ 	.word	0x00022860
        /*0ff8*/ 	.short	0x010a
        /*0ffa*/ 	.byte	0x3f
	.zero		1


	//   ....[62]....
        /*0ffc*/ 	.word	0x0001a6d0
        /*1000*/ 	.word	0x00000002
        /*1004*/ 	.word	0x00022840
        /*1008*/ 	.short	0x010a
        /*100a*/ 	.byte	0x3f
	.zero		1


	//   ....[63]....
        /*100c*/ 	.word	0x0001a930
        /*1010*/ 	.word	0x00000002
        /*1014*/ 	.word	0x00022860
        /*1018*/ 	.short	0x010a
        /*101a*/ 	.byte	0x3f
	.zero		1


	//   ....[64]....
        /*101c*/ 	.word	0x0001b130
        /*1020*/ 	.word	0x00000003
        /*1024*/ 	.word	0x00022840
        /*1028*/ 	.short	0x010a
        /*102a*/ 	.byte	0x3f
	.zero		1


	//   ....[65]....
        /*102c*/ 	.word	0x0001b380
        /*1030*/ 	.word	0x00000003
        /*1034*/ 	.word	0x00022860
        /*1038*/ 	.short	0x010a
        /*103a*/ 	.byte	0x3f
	.zero		1


	//   ....[66]....
        /*103c*/ 	.word	0x0001bb00
        /*1040*/ 	.word	0x00000003
        /*1044*/ 	.word	0x00022840
        /*1048*/ 	.short	0x010a
        /*104a*/ 	.byte	0x3f
	.zero		1


	//   ....[67]....
        /*104c*/ 	.word	0x0001bd60
        /*1050*/ 	.word	0x00000003
        /*1054*/ 	.word	0x00022860
        /*1058*/ 	.short	0x010a
        /*105a*/ 	.byte	0x3f
	.zero		1


	//   ....[68]....
        /*105c*/ 	.word	0x0001d720
        /*1060*/ 	.word	0x00000000
        /*1064*/ 	.word	0x00022820
        /*1068*/ 	.short	0x010a
        /*106a*/ 	.byte	0x3f
	.zero		1


	//   ....[69]....
        /*106c*/ 	.word	0x0001d8d0
        /*1070*/ 	.word	0x00000006
        /*1074*/ 	.word	0x00000000
        /*1078*/ 	.short	0x010a
        /*107a*/ 	.byte	0x3f
	.zero		1


	//   ....[70]....
        /*107c*/ 	.word	0x0001d940
        /*1080*/ 	.word	0x00000007
        /*1084*/ 	.word	0x00000000
        /*1088*/ 	.short	0x010a
        /*108a*/ 	.byte	0x3f
	.zero		1


	//   ....[71]....
        /*108c*/ 	.word	0x0001d9b0
        /*1090*/ 	.word	0x00000004
        /*1094*/ 	.word	0x00000000
        /*1098*/ 	.short	0x010a
        /*109a*/ 	.byte	0x3f
	.zero		1


	//   ....[72]....
        /*109c*/ 	.word	0x0001d9e0
        /*10a0*/ 	.word	0x00000003
        /*10a4*/ 	.word	0x00000000
        /*10a8*/ 	.short	0x010a
        /*10aa*/ 	.byte	0x3f
	.zero		1


	//   ....[73]....
        /*10ac*/ 	.word	0x0001da40
        /*10b0*/ 	.word	0x00000060
        /*10b4*/ 	.word	0x00022890
        /*10b8*/ 	.short	0x010a
        /*10ba*/ 	.byte	0x3f
	.zero		1


	//   ....[74]....
        /*10bc*/ 	.word	0x0001da90
        /*10c0*/ 	.word	0x00000060
        /*10c4*/ 	.word	0x00022890
        /*10c8*/ 	.short	0x010a
        /*10ca*/ 	.byte	0x3f
	.zero		1


	//   ....[75]....
        /*10cc*/ 	.word	0x0001dae0
        /*10d0*/ 	.word	0x00000060
        /*10d4*/ 	.word	0x00022890
        /*10d8*/ 	.short	0x010a
        /*10da*/ 	.byte	0x3f
	.zero		1


	//   ....[76]....
        /*10dc*/ 	.word	0x0001db30
        /*10e0*/ 	.word	0x00000060
        /*10e4*/ 	.word	0x000228b0
        /*10e8*/ 	.short	0x010a
        /*10ea*/ 	.byte	0x3f
	.zero		1


	//   ....[77]....
        /*10ec*/ 	.word	0x0001dfa0
        /*10f0*/ 	.word	0x00000013
        /*10f4*/ 	.word	0x00022800
        /*10f8*/ 	.short	0x010a
        /*10fa*/ 	.byte	0x3f
	.zero		1


	//   ....[78]....
        /*10fc*/ 	.word	0x0001e590
        /*1100*/ 	.word	0x00000013
        /*1104*/ 	.word	0x00022800
        /*1108*/ 	.short	0x010a
        /*110a*/ 	.byte	0x3f
	.zero		1


	//   ....[79]....
        /*110c*/ 	.word	0x0001e5e0
        /*1110*/ 	.word	0x00000014
        /*1114*/ 	.word	0x00022830
        /*1118*/ 	.short	0x010a
        /*111a*/ 	.byte	0x3f
	.zero		1


	//   ....[80]....
        /*111c*/ 	.word	0x0001e630
        /*1120*/ 	.word	0x00000014
        /*1124*/ 	.word	0x00022850
        /*1128*/ 	.short	0x010a
        /*112a*/ 	.byte	0x3f
	.zero		1


	//   ....[81]....
        /*112c*/ 	.word	0x0001e680
        /*1130*/ 	.word	0x000000c8
        /*1134*/ 	.word	0x00022830
        /*1138*/ 	.short	0x010a
        /*113a*/ 	.byte	0x3f
	.zero		1


	//   ....[82]....
        /*113c*/ 	.word	0x0001e6d0
        /*1140*/ 	.word	0x000000c8
        /*1144*/ 	.word	0x00022850
        /*1148*/ 	.short	0x010a
        /*114a*/ 	.byte	0x3f
	.zero		1


	//   ....[83]....
        /*114c*/ 	.word	0x0001e720
        /*1150*/ 	.word	0x00000014
        /*1154*/ 	.word	0x00022830
        /*1158*/ 	.short	0x010a
        /*115a*/ 	.byte	0x3f
	.zero		1


	//   ....[84]....
        /*115c*/ 	.word	0x0001e770
        /*1160*/ 	.word	0x00000014
        /*1164*/ 	.word	0x00022850
        /*1168*/ 	.short	0x010a
        /*116a*/ 	.byte	0x3f
	.zero		1


	//   ....[85]....
        /*116c*/ 	.word	0x0001f380
        /*1170*/ 	.word	0x00000013
        /*1174*/ 	.word	0x00022820
        /*1178*/ 	.short	0x010a
        /*117a*/ 	.byte	0x3f
	.zero		1


	//   ....[86]....
        /*117c*/ 	.word	0x0001f3d0
        /*1180*/ 	.word	0x00000004
        /*1184*/ 	.word	0x000228a0
        /*1188*/ 	.short	0x010a
        /*118a*/ 	.byte	0x3f
	.zero		1


	//   ....[87]....
        /*118c*/ 	.word	0x0001f420
        /*1190*/ 	.word	0x00000004
        /*1194*/ 	.word	0x000228c0
        /*1198*/ 	.short	0x010a
        /*119a*/ 	.byte	0x3f
	.zero		1


	//   ....[88]....
        /*119c*/ 	.word	0x0001f470
        /*11a0*/ 	.word	0x00000005
        /*11a4*/ 	.word	0x000228a0
        /*11a8*/ 	.short	0x010a
        /*11aa*/ 	.byte	0x3f
	.zero		1


	//   ....[89]....
        /*11ac*/ 	.word	0x0001f4c0
        /*11b0*/ 	.word	0x00000005
        /*11b4*/ 	.word	0x000228c0
        /*11b8*/ 	.short	0x010a
        /*11ba*/ 	.byte	0x3f
	.zero		1


	//   ....[90]....
        /*11bc*/ 	.word	0x0001f660
        /*11c0*/ 	.word	0x00000000
        /*11c4*/ 	.word	0x00022840
        /*11c8*/ 	.short	0x010a
        /*11ca*/ 	.byte	0x3f
	.zero		1


	//   ....[91]....
        /*11cc*/ 	.word	0x00020120
        /*11d0*/ 	.word	0x00000013
        /*11d4*/ 	.word	0x00022820
        /*11d8*/ 	.short	0x010a
        /*11da*/ 	.byte	0x3f
	.zero		1


	//   ....[92]....
        /*11dc*/ 	.word	0x00020170
        /*11e0*/ 	.word	0x00000002
        /*11e4*/ 	.word	0x00022860
        /*11e8*/ 	.short	0x010a
        /*11ea*/ 	.byte	0x3f
	.zero		1


	//   ....[93]....
        /*11ec*/ 	.word	0x000201c0
        /*11f0*/ 	.word	0x00000002
        /*11f4*/ 	.word	0x00022840
        /*11f8*/ 	.short	0x010a
        /*11fa*/ 	.byte	0x3f
	.zero		1


	//   ....[94]....
        /*11fc*/ 	.word	0x00020210
        /*1200*/ 	.word	0x00000002
        /*1204*/ 	.word	0x00022860
        /*1208*/ 	.short	0x010a
        /*120a*/ 	.byte	0x3f
	.zero		1


	//   ....[95]....
        /*120c*/ 	.word	0x00020260
        /*1210*/ 	.word	0x00000003
        /*1214*/ 	.word	0x00022840
        /*1218*/ 	.short	0x010a
        /*121a*/ 	.byte	0x3f
	.zero		1


	//   ....[96]....
        /*121c*/ 	.word	0x000202b0
        /*1220*/ 	.word	0x00000003
        /*1224*/ 	.word	0x00022860
        /*1228*/ 	.short	0x010a
        /*122a*/ 	.byte	0x3f
	.zero		1


	//   ....[97]....
        /*122c*/ 	.word	0x00020300
        /*1230*/ 	.word	0x00000003
        /*1234*/ 	.word	0x00022840
        /*1238*/ 	.short	0x010a
        /*123a*/ 	.byte	0x3f
	.zero		1


	//   ....[98]....
        /*123c*/ 	.word	0x00020350
        /*1240*/ 	.word	0x00000003
        /*1244*/ 	.word	0x00022860
        /*1248*/ 	.short	0x010a
        /*124a*/ 	.byte	0x3f
	.zero		1


	//   ....[99]....
        /*124c*/ 	.word	0x00020ed0
        /*1250*/ 	.word	0x00000000
        /*1254*/ 	.word	0x00022820
        /*1258*/ 	.short	0x010a
        /*125a*/ 	.byte	0x3f
	.zero		1


	//   ....[100]....
        /*125c*/ 	.word	0x00021070
        /*1260*/ 	.word	0x00000006
        /*1264*/ 	.word	0x00000000
        /*1268*/ 	.short	0x010a
        /*126a*/ 	.byte	0x3f
	.zero		1


	//   ....[101]....
        /*126c*/ 	.word	0x000210c0
        /*1270*/ 	.word	0x00000007
        /*1274*/ 	.word	0x00000000
        /*1278*/ 	.short	0x010a
        /*127a*/ 	.byte	0x3f
	.zero		1


	//   ....[102]....
        /*127c*/ 	.word	0x00021110
        /*1280*/ 	.word	0x00000004
        /*1284*/ 	.word	0x00000000
        /*1288*/ 	.short	0x010a
        /*128a*/ 	.byte	0x3f
	.zero		1


	//----- nvinfo : EIATTR_NUM_MBARRIERS
	.align		4
.L_1561:
        /*128c*/ 	.byte	0x03, 0x38
        /*128e*/ 	.short	0x0016


	//----- nvinfo : EIATTR_EXIT_INSTR_OFFSETS
	.align		4
        /*1290*/ 	.byte	0x04, 0x1c
        /*1292*/ 	.short	(.L_1563 - .L_1562)


	//   ....[0]....
.L_1562:
        /*1294*/ 	.word	0x0001da30


	//----- nvinfo : EIATTR_MAX_THREADS
	.align		4
.L_1563:
        /*1298*/ 	.byte	0x04, 0x05
        /*129a*/ 	.short	(.L_1565 - .L_1564)
.L_1564:
        /*129c*/ 	.word	0x00000180
        /*12a0*/ 	.word	0x00000001
        /*12a4*/ 	.word	0x00000001


	//----- nvinfo : EIATTR_CRS_STACK_SIZE
	.align		4
.L_1565:
        /*12a8*/ 	.byte	0x04, 0x1e
        /*12aa*/ 	.short	(.L_1567 - .L_1566)
.L_1566:
        /*12ac*/ 	.word	0x00000000


	//----- nvinfo : EIATTR_CBANK_PARAM_SIZE
	.align		4
.L_1567:
        /*12b0*/ 	.byte	0x03, 0x19
        /*12b2*/ 	.short	0x0af0


	//----- nvinfo : EIATTR_PARAM_CBANK
	.align		4
        /*12b4*/ 	.byte	0x04, 0x0a
        /*12b6*/ 	.short	(.L_1569 - .L_1568)
	.align		4
.L_1568:
        /*12b8*/ 	.word	index@(.nv.constant0._ZN7cutlass13device_kernelIN5flash11enable_sm90INS1_16FlashAttnFwdSm90INS1_25CollectiveMainloopFwdSm90ILi2EN4cute5tupleIJNS5_1CILi1EEES8_S8_EEENS6_IJNS7_ILi128EEENS7_ILi96EEENS7_ILi64EEEEEELi256ENS_6half_tEfNS_4arch4Sm90ELb1ELb0ELb0ELb1ELb0ELb1ELb0ELb1ELb0ELb1ELb1ELb0EEENS1_21CollectiveEpilogueFwdINS6_IJSA_NS7_ILi256EEESB_EEES9_SE_SG_Li256ELb1ELb1ELb1ELb0EEENS1_36VarlenDynamicPersistentTileSchedulerILi128ELi96ELi256ELi128ELb1ELb1ELb1ELb1ELb1ELb1EEEEEEEEEvNT_6ParamsE)
        /*12bc*/ 	.short	0x0210
        /*12be*/ 	.short	0x0af0


	//----- nvinfo : EIATTR_SW_WAR
	.align		4
.L_1569:
        /*12c0*/ 	.byte	0x04, 0x36
        /*12c2*/ 	.short	(.L_1571 - .L_1570)
.L_1570:
        /*12c4*/ 	.word	0x00000008
.L_1571:


//--------------------- .nv.info._ZN7cutlass13device_kernelIN5flash11enable_sm90INS1_16FlashAttnFwdSm90INS1_25CollectiveMainloopFwdSm90ILi2EN4cute5tupleIJNS5_1CILi1EEES8_S8_EEENS6_IJNS7_ILi128EEENS7_ILi96EEENS7_ILi64EEEEEELi256ENS_6half_tEfNS_4arch4Sm90ELb1ELb0ELb0ELb1ELb0ELb0ELb1ELb1ELb0ELb1ELb1ELb0EEENS1_21CollectiveEpilogueFwdINS6_IJSA_NS7_ILi256EEESB_EEES9_SE_SG_Li256ELb1ELb1ELb1ELb0EEENS1_36VarlenDynamicPersistentTileSchedulerILi128ELi96ELi256ELi128ELb1ELb1ELb1ELb1ELb1ELb1EEEEEEEEEvNT_6ParamsE --------------------------
	.section	.nv.info._ZN7cutlass13device_kernelIN5flash11enable_sm90INS1_16FlashAttnFwdSm90INS1_25CollectiveMainloopFwdSm90ILi2EN4cute5tupleIJNS5_1CILi1EEES8_S8_EEENS6_IJNS7_ILi128EEENS7_ILi96EEENS7_ILi64EEEEEELi256ENS_6half_tEfNS_4arch4Sm90ELb1ELb0ELb0ELb1ELb0ELb0ELb1ELb1ELb0ELb1ELb1ELb0EEENS1_21CollectiveEpilogueFwdINS6_IJSA_NS7_ILi256EEESB_EEES9_SE_SG_Li256ELb1ELb1ELb1ELb0EEENS1_36VarlenDynamicPersistentTileSchedulerILi128ELi96ELi256ELi128ELb1ELb1ELb1ELb1ELb1ELb1EEEEEEEEEvNT_6ParamsE,"",@"SHT_CUDA_INFO"
	.sectionflags	@""
	.align	4


	//----- nvinfo : EIATTR_CUDA_API_VERSION
	.align		4
        /*0000*/ 	.byte	0x04, 0x37
        /*0002*/ 	.short	(.L_1573 - .L_1572)
.L_1572:
        /*0004*/ 	.word	0x00000082


	//----- nvinfo : EIATTR_KPARAM_INFO
	.align		4
.L_1573:
        /*0008*/ 	.byte	0x04, 0x17
        /*000a*/ 	.short	(.L_1575 - .L_1574)
.L_1574:
        /*000c*/ 	.word	0x00000000
        /*0010*/ 	.short	0x0000
        /*0012*/ 	.short	0x0070
        /*0014*/ 	.byte	0x00, 0xf0, 0x01, 0x2e


	//----- nvinfo : EIATTR_SPARSE_MMA_MASK
	.align		4
.L_1575:
        /*0018*/ 	.byte	0x03, 0x50
        /*001a*/ 	.short	0x0000


	//----- nvinfo : EIATTR_MAXREG_COUNT
	.align		4
        /*001c*/ 	.byte	0x03, 0x1b
        /*001e*/ 	.short	0x00a8


	//----- nvinfo : EIATTR_NUM_BARRIERS
	.align		4
        /*0020*/ 	.byte	0x02, 0x4c
        /*0022*/ 	.byte	0x10
	.zero		1


	//----- nvinfo : EIATTR_EXTERNS
	.align		4
        /*0024*/ 	.byte	0x04, 0x0f
        /*0026*/ 	.short	(.L_1577 - .L_1576)


	//   ....[0]....
	.align		4
.L_1576:
        /*0028*/ 	.word	index@(__assertfail)


	//----- nvinfo : EIATTR_ANNOTATIONS
	.align		4
.L_1577:
        /*002c*/ 	.byte	0x04, 0x55
        /*002e*/ 	.short	(.L_1579 - .L_1578)


	//   ....[0]....
.L_1578:
        /* <DEDUP_REMOVED lines=100> */


	//----- nvinfo : EIATTR_MERCURY_ISA_VERSION
	.align		4
.L_1579:
        /*0658*/ 	.byte	0x03, 0x5f
        /*065a*/ 	.short	0x0101


	//----- nvinfo : EIATTR_UNUSED_LOAD_BYTE_OFFSET
	.align		4
        /*065c*/ 	.byte	0x04, 0x44
        /*065e*/ 	.short	(.L_1581 - .L_1580)


	//   ....[0]....
.L_1580:
        /*0660*/ 	.word	0x00000a50
        /*0664*/ 	.word	0x0000fff0


	//   ....[1]....
        /*0668*/ 	.word	0x00009ec0
        /*066c*/ 	.word	0x0000fff0


	//----- nvinfo : EIATTR_INT_WARP_WIDE_INSTR_OFFSETS
	.align		4
.L_1581:
        /*0670*/ 	.byte	0x04, 0x31
        /*0672*/ 	.short	(.L_1583 - .L_1582)


	//   ....[0]....
.L_1582:
        /*0674*/ 	.word	0x00000120


	//   ....[1]....
        /*0678*/ 	.word	0x00000160


	//   ....[2]....
        /*067c*/ 	.word	0x000001d0


	//   ....[3]....
        /*0680*/ 	.word	0x00000240


	//   ....[4]....
        /*0684*/ 	.word	0x00010120


	//   ....[5]....
        /*0688*/ 	.word	0x000101b0


	//   ....[6]....
        /*068c*/ 	.word	0x00014a90


	//   ....[7]....
        /*0690*/ 	.word	0x00014b20


	//----- nvinfo : EIATTR_COOP_GROUP_MASK_REGIDS
	.align		4
.L_1583:
        /*0694*/ 	.byte	0x04, 0x29
        /*0696*/ 	.short	(.L_1585 - .L_1584)


	//   ....[0]....
.L_1584:
        /*0698*/ 	.word	0xffffffff


	//   ....[1]....
        /*069c*/ 	.word	0xffffffff


	//   ....[2]....
        /*06a0*/ 	.word	0xffffffff


	//   ....[3]....
        /*06a4*/ 	.word	0xffffffff


	//   ....[4]....
        /*06a8*/ 	.word	0xffffffff


	//   ....[5]....
        /*06ac*/ 	.word	0xffffffff


	//   ....[6]....
        /*06b0*/ 	.word	0xffffffff


	//   ....[7]....
        /*06b4*/ 	.word	0xffffffff


	//   ....[8]....
        /*06b8*/ 	.word	0xffffffff


	//   ....[9]....
        /*06bc*/ 	.word	0xffffffff


	//   ....[10]....
        /*06c0*/ 	.word	0xffffffff


	//   ....[11]....
        /*06c4*/ 	.word	0xffffffff


	//   ....[12]....
        /*06c8*/ 	.word	0xffffffff


	//   ....[13]....
        /*06cc*/ 	.word	0xffffffff


	//   ....[14]....
        /*06d0*/ 	.word	0xffffffff


	//   ....[15]....
        /*06d4*/ 	.word	0xffffffff


	//   ....[16]....
        /*06d8*/ 	.word	0xffffffff


	//   ....[17]....
        /*06dc*/ 	.word	0xffffffff


	//   ....[18]....
        /*06e0*/ 	.word	0xffffffff


	//   ....[19]....
        /*06e4*/ 	.word	0xffffffff


	//   ....[20]....
        /*06e8*/ 	.word	0xffffffff


	//   ....[21]....
        /*06ec*/ 	.word	0xffffffff


	//   ....[22]....
        /*06f0*/ 	.word	0xffffffff


	//   ....[23]....
        /*06f4*/ 	.word	0xffffffff


	//   ....[24]....
        /*06f8*/ 	.word	0xffffffff


	//   ....[25]....
        /*06fc*/ 	.word	0xffffffff


	//   ....[26]....
        /*0700*/ 	.word	0xffffffff


	//   ....[27]....
        /*0704*/ 	.word	0xffffffff


	//   ....[28]....
        /*0708*/ 	.word	0xffffffff


	//   ....[29]....
        /*070c*/ 	.word	0xffffffff


	//   ....[30]....
        /*0710*/ 	.word	0xffffffff


	//   ....[31]....
        /*0714*/ 	.word	0xffffffff


	//   ....[32]....
        /*0718*/ 	.word	0xffffffff


	//   ....[33]....
        /*071c*/ 	.word	0xffffffff


	//   ....[34]....
        /*0720*/ 	.word	0xffffffff


	//   ....[35]....
        /*0724*/ 	.word	0xffffffff


	//   ....[36]....
        /*0728*/ 	.word	0xffffffff


	//   ....[37]....
        /*072c*/ 	.word	0xffffffff


	//   ....[38]....
        /*0730*/ 	.word	0xffffffff


	//   ....[39]....
        /*0734*/ 	.word	0xffffffff


	//   ....[40]....
        /*0738*/ 	.word	0xffffffff


	//   ....[41]....
        /*073c*/ 	.word	0xffffffff


	//   ....[42]....
        /*0740*/ 	.word	0xffffffff


	//   ....[43]....
        /*0744*/ 	.word	0xffffffff


	//   ....[44]....
        /*0748*/ 	.word	0xffffffff


	//   ....[45]....
        /*074c*/ 	.word	0xffffffff


	//   ....[46]....
        /*0750*/ 	.word	0xffffffff


	//   ....[47]....
        /*0754*/ 	.word	0xffffffff


	//   ....[48]....
        /*0758*/ 	.word	0xffffffff


	//   ....[49]....
        /*075c*/ 	.word	0xffffffff


	//   ....[50]....
        /*0760*/ 	.word	0xffffffff


	//   ....[51]....
        /*0764*/ 	.word	0xffffffff


	//   ....[52]....
        /*0768*/ 	.word	0xffffffff


	//   ....[53]....
        /*076c*/ 	.word	0xffffffff


	//   ....[54]....
        /*0770*/ 	.word	0xffffffff


	//   ....[55]....
        /*0774*/ 	.word	0xffffffff


	//   ....[56]....
        /*0778*/ 	.word	0xffffffff


	//   ....[57]....
        /*077c*/ 	.word	0xffffffff


	//   ....[58]....
        /*0780*/ 	.word	0xffffffff


	//   ....[59]....
        /*0784*/ 	.word	0xffffffff


	//   ....[60]....
        /*0788*/ 	.word	0xffffffff


	//   ....[61]....
        /*078c*/ 	.word	0xffffffff


	//   ....[62]....
        /*0790*/ 	.word	0xffffffff


	//   ....[63]....
        /*0794*/ 	.word	0xffffffff


	//   ....[64]....
        /*0798*/ 	.word	0xffffffff


	//   ....[65]....
        /*079c*/ 	.word	0xffffffff


	//   ....[66]....
        /*07a0*/ 	.word	0xffffffff


	//   ....[67]....
        /*07a4*/ 	.word	0xffffffff


	//   ....[68]....
        /*07a8*/ 	.word	0xffffffff


	//   ....[69]....
        /*07ac*/ 	.word	0xffffffff


	//   ....[70]....
        /*07b0*/ 	.word	0xffffffff


	//   ....[71]....
        /*07b4*/ 	.word	0xffffffff


	//   ....[72]....
        /*07b8*/ 	.word	0xffffffff


	//   ....[73]....
        /*07bc*/ 	.word	0xffffffff


	//   ....[74]....
        /*07c0*/ 	.word	0xffffffff


	//   ....[75]....
        /*07c4*/ 	.word	0xffffffff


	//   ....[76]....
        /*07c8*/ 	.word	0xffffffff


	//   ....[77]....
        /*07cc*/ 	.word	0xffffffff


	//   ....[78]....
        /*07d0*/ 	.word	0xffffffff


	//   ....[79]....
        /*07d4*/ 	.word	0xffffffff


	//   ....[80]....
        /*07d8*/ 	.word	0xffffffff


	//   ....[81]....
        /*07dc*/ 	.word	0xffffffff


	//   ....[82]....
        /*07e0*/ 	.word	0xffffffff


	//   ....[83]....
        /*07e4*/ 	.word	0xffffffff


	//   ....[84]....
        /*07e8*/ 	.word	0xffffffff


	//   ....[85]....
        /*07ec*/ 	.word	0xffffffff


	//   ....[86]....
        /*07f0*/ 	.word	0xffffffff


	//   ....[87]....
        /*07f4*/ 	.word	0xffffffff


	//   ....[88]....
        /*07f8*/ 	.word	0xffffffff


	//   ....[89]....
        /*07fc*/ 	.word	0xffffffff


	//   ....[90]....
        /*0800*/ 	.word	0xffffffff


	//   ....[91]....
        /*0804*/ 	.word	0xffffffff


	//   ....[92]....
        /*0808*/ 	.word	0xffffffff


	//   ....[93]....
        /*080c*/ 	.word	0xffffffff


	//   ....[94]....
        /*0810*/ 	.word	0xffffffff


	//   ....[95]....
        /*0814*/ 	.word	0xffffffff


	//   ....[96]....
        /*0818*/ 	.word	0xffffffff


	//   ....[97]....
        /*081c*/ 	.word	0xffffffff


	//   ....[98]....
        /*0820*/ 	.word	0xffffffff


	//   ....[99]....
        /*0824*/ 	.word	0xffffffff


	//   ....[100]....
        /*0828*/ 	.word	0xffffffff


	//   ....[101]....
        /*082c*/ 	.word	0xffffffff


	//   ....[102]....
        /*0830*/ 	.word	0xffffffff


	//   ....[103]....
        /*0834*/ 	.word	0xffffffff


	//   ....[104]....
        /*0838*/ 	.word	0xffffffff


	//   ....[105]....
        /*083c*/ 	.word	0xffffffff


	//   ....[106]....
        /*0840*/ 	.word	0xffffffff


	//   ....[107]....
        /*0844*/ 	.word	0xffffffff


	//   ....[108]....
        /*0848*/ 	.word	0xffffffff


	//   ....[109]....
        /*084c*/ 	.word	0xffffffff


	//   ....[110]....
        /*0850*/ 	.word	0xffffffff


	//   ....[111]....
        /*0854*/ 	.word	0xffffffff


	//   ....[112]....
        /*0858*/ 	.word	0xffffffff


	//   ....[113]....
        /*085c*/ 	.word	0xffffffff


	//   ....[114]....
        /*0860*/ 	.word	0xffffffff


	//   ....[115]....
        /*0864*/ 	.word	0xffffffff


	//   ....[116]....
        /*0868*/ 	.word	0xffffffff


	//   ....[117]....
        /*086c*/ 	.word	0xffffffff


	//   ....[118]....
        /*0870*/ 	.word	0xffffffff


	//   ....[119]....
        /*0874*/ 	.word	0xffffffff


	//   ....[120]....
        /*0878*/ 	.word	0xffffffff


	//   ....[121]....
        /*087c*/ 	.word	0x0500000f


	//   ....[122]....
        /*0880*/ 	.word	0x0500000f


	//   ....[123]....
        /*0884*/ 	.word	0x0500000f


	//   ....[124]....
        /*0888*/ 	.word	0x0500000f


	//   ....[125]....
        /*088c*/ 	.word	0x0500000f


	//   ....[126]....
        /*0890*/ 	.word	0x0500000f


	//   ....[127]....
        /*0894*/ 	.word	0x0500000f


	//   ....[128]....
        /*0898*/ 	.word	0x0500000f


	//   ....[129]....
        /*089c*/ 	.word	0x0500000f


	//   ....[130]....
        /*08a0*/ 	.word	0x0500000f


	//   ....[131]....
        /*08a4*/ 	.word	0x0500000f


	//   ....[132]....
        /*08a8*/ 	.word	0x0500000f


	//   ....[133]....
        /*08ac*/ 	.word	0x0500000f


	//   ....[134]....
        /*08b0*/ 	.word	0x0500000f


	//   ....[135]....
        /*08b4*/ 	.word	0x0500000f


	//   ....[136]....
        /*08b8*/ 	.word	0x0500000f


	//   ....[137]....
        /*08bc*/ 	.word	0x0500000f


	//   ....[138]....
        /*08c0*/ 	.word	0x0500000f


	//   ....[139]....
        /*08c4*/ 	.word	0x0500000f


	//   ....[140]....
        /*08c8*/ 	.word	0x0500000f


	//   ....[141]....
        /*08cc*/ 	.word	0x0500000f


	//   ....[142]....
        /*08d0*/ 	.word	0x0500000f


	//   ....[143]....
        /*08d4*/ 	.word	0x0500000f


	//   ....[144]....
        /*08d8*/ 	.word	0x0500000f


	//   ....[145]....
        /*08dc*/ 	.word	0x0500000f


	//   ....[146]....
        /*08e0*/ 	.word	0x0500000f


	//   ....[147]....
        /*08e4*/ 	.word	0x0500000f


	//   ....[148]....
        /*08e8*/ 	.word	0x0500000f


	//   ....[149]....
        /*08ec*/ 	.word	0x0500000f


	//   ....[150]....
        /*08f0*/ 	.word	0x0500000f


	//   ....[151]....
        /*08f4*/ 	.word	0x0500000f


	//   ....[152]....
        /*08f8*/ 	.word	0x0500000f


	//   ....[153]....
        /*08fc*/ 	.word	0x0500000f


	//   ....[154]....
        /*0900*/ 	.word	0x0500000f


	//   ....[155]....
        /*0904*/ 	.word	0x0500000f


	//   ....[156]....
        /*0908*/ 	.word	0x0500000f


	//   ....[157]....
        /*090c*/ 	.word	0x0500000f


	//   ....[158]....
        /*0910*/ 	.word	0x0500000f


	//   ....[159]....
        /*0914*/ 	.word	0x0500000f


	//   ....[160]....
        /*0918*/ 	.word	0x0500000f


	//   ....[161]....
        /*091c*/ 	.word	0x0500000f


	//   ....[162]....
        /*0920*/ 	.word	0x0500000f


	//   ....[163]....
        /*0924*/ 	.word	0x0500000f


	//   ....[164]....
        /*0928*/ 	.word	0x0500000f


	//   ....[165]....
        /*092c*/ 	.word	0x0500000f


	//   ....[166]....
        /*0930*/ 	.word	0x0500000f


	//   ....[167]....
        /*0934*/ 	.word	0x0500000f


	//   ....[168]....
        /*0938*/ 	.word	0x0500000f


	//   ....[169]....
        /*093c*/ 	.word	0x0500000f


	//   ....[170]....
        /*0940*/ 	.word	0x0500000f


	//   ....[171]....
        /*0944*/ 	.word	0x0500000f


	//   ....[172]....
        /*0948*/ 	.word	0x0500000f


	//----- nvinfo : EIATTR_COOP_GROUP_INSTR_OFFSETS
	.align		4
.L_1585:
        /*094c*/ 	.byte	0x04, 0x28
        /*094e*/ 	.short	(.L_1587 - .L_1586)


	//   ....[0]....
.L_1586:
        /*0950*/ 	.word	0x00000060


	//   ....[1]....
        /*0954*/ 	.word	0x00000130


	//   ....[2]....
        /*0958*/ 	.word	0x000001f0


	//   ....[3]....
        /*095c*/ 	.word	0x000003c0


	//   ....[4]....
        /*0960*/ 	.word	0x00000520


	//   ....[5]....
        /*0964*/ 	.word	0x00000640


	//   ....[6]....
        /*0968*/ 	.word	0x000007a0


	//   ....[7]....
        /*096c*/ 	.word	0x00001d70


	//   ....[8]....
        /*0970*/ 	.word	0x00002970


	//   ....[9]....
        /*0974*/ 	.word	0x000029b0


	//   ....[10]....
        /*0978*/ 	.word	0x000034e0


	//   ....[11]....
        /*097c*/ 	.word	0x00003660


	//   ....[12]....
        /*0980*/ 	.word	0x00003890


	//   ....[13]....
        /*0984*/ 	.word	0x00003a60


	//   ....[14]....
        /*0988*/ 	.word	0x00004cd0


	//   ....[15]....
        /*098c*/ 	.word	0x00004cf0


	//   ....[16]....
        /*0990*/ 	.word	0x00005700


	//   ....[17]....
        /*0994*/ 	.word	0x00005800


	//   ....[18]....
        /*0998*/ 	.word	0x00006180


	//   ....[19]....
        /*099c*/ 	.word	0x000061d0


	//   ....[20]....
        /*09a0*/ 	.word	0x00007c70


	//   ....[21]....
        /*09a4*/ 	.word	0x00007c90


	//   ....[22]....
        /*09a8*/ 	.word	0x000084f0


	//   ....[23]....
        /*09ac*/ 	.word	0x00008550


	//   ....[24]....
        /*09b0*/ 	.word	0x000094b0


	//   ....[25]....
        /*09b4*/ 	.word	0x000094e0


	//   ....[26]....
        /*09b8*/ 	.word	0x00009510


	//   ....[27]....
        /*09bc*/ 	.word	0x00009530


	//   ....[28]....
        /*09c0*/ 	.word	0x0000aef0


	//   ....[29]....
        /*09c4*/ 	.word	0x0000af00


	//   ....[30]....
        /*09c8*/ 	.word	0x0000af10


	//   ....[31]....
        /*09cc*/ 	.word	0x0000af60


	//   ....[32]....
        /*09d0*/ 	.word	0x0000ba10


	//   ....[33]....
        /*09d4*/ 	.word	0x0000ba30


	//   ....[34]....
        /*09d8*/ 	.word	0x0000bbb0


	//   ....[35]....
        /*09dc*/ 	.word	0x0000bbd0


	//   ....[36]....
        /*09e0*/ 	.word	0x0000bd10


	//   ....[37]....
        /*09e4*/ 	.word	0x0000bd30


	//   ....[38]....
        /*09e8*/ 	.word	0x0000be80


	//   ....[39]....
        /*09ec*/ 	.word	0x0000bea0


	//   ....[40]....
        /*09f0*/ 	.word	0x0000c460


	//   ....[41]....
        /*09f4*/ 	.word	0x0000c4a0


	//   ....[42]....
        /*09f8*/ 	.word	0x0000ce20


	//   ....[43]....
        /*09fc*/ 	.word	0x0000ce30


	//   ....[44]....
        /*0a00*/ 	.word	0x0000df70


	//   ....[45]....
        /*0a04*/ 	.word	0x0000dfa0


	//   ....[46]....
        /*0a08*/ 	.word	0x0000e110


	//   ....[47]....
        /*0a0c*/ 	.word	0x0000e130


	//   ....[48]....
        /*0a10*/ 	.word	0x0000e270


	//   ....[49]....
        /*0a14*/ 	.word	0x0000e290


	//   ....[50]....
        /*0a18*/ 	.word	0x0000e3e0


	//   ....[51]....
        /*0a1c*/ 	.word	0x0000e400


	//   ....[52]....
        /*0a20*/ 	.word	0x0000e5d0


	//   ....[53]....
        /*0a24*/ 	.word	0x0000e7f0


	//   ....[54]....
        /*0a28*/ 	.word	0x0000e820


	//   ....[55]....
        /*0a2c*/ 	.word	0x0000e850


	//   ....[56]....
        /*0a30*/ 	.word	0x0000e880


	//   ....[57]....
        /*0a34*/ 	.word	0x0000e8b0


	//   ....[58]....
        /*0a38*/ 	.word	0x0000e8e0


	//   ....[59]....
        /*0a3c*/ 	.word	0x0000ea80


	//   ....[60]....
        /*0a40*/ 	.word	0x0000eab0


	//   ....[61]....
        /*0a44*/ 	.word	0x0000eae0


	//   ....[62]....
        /*0a48*/ 	.word	0x0000eb10


	//   ....[63]....
        /*0a4c*/ 	.word	0x0000eb40


	//   ....[64]....
        /*0a50*/ 	.word	0x0000eb70


	//   ....[65]....
        /*0a54*/ 	.word	0x0000ec10


	//   ....[66]....
        /*0a58*/ 	.word	0x0000ec40


	//   ....[67]....
        /*0a5c*/ 	.word	0x0000ec50


	//   ....[68]....
        /*0a60*/ 	.word	0x0000ec80


	//   ....[69]....
        /*0a64*/ 	.word	0x00010700


	//   ....[70]....
        /*0a68*/ 	.word	0x00011190


	//   ....[71]....
        /*0a6c*/ 	.word	0x000111c0


	//   ....[72]....
        /*0a70*/ 	.word	0x000111e0


	//   ....[73]....
        /*0a74*/ 	.word	0x00011220


	//   ....[74]....
        /*0a78*/ 	.word	0x00011320


	//   ....[75]....
        /*0a7c*/ 	.word	0x00011340


	//   ....[76]....
        /*0a80*/ 	.word	0x000113d0


	//   ....[77]....
        /*0a84*/ 	.word	0x000113e0


	//   ....[78]....
        /*0a88*/ 	.word	0x00011470


	//   ....[79]....
        /*0a8c*/ 	.word	0x00011490


	//   ....[80]....
        /*0a90*/ 	.word	0x00011530


	//   ....[81]....
        /*0a94*/ 	.word	0x00011550


	//   ....[82]....
        /*0a98*/ 	.word	0x000115e0


	//   ....[83]....
        /*0a9c*/ 	.word	0x00011600


	//   ....[84]....
        /*0aa0*/ 	.word	0x00011690


	//   ....[85]....
        /*0aa4*/ 	.word	0x000116a0


	//   ....[86]....
        /*0aa8*/ 	.word	0x00011d70


	//   ....[87]....
        /*0aac*/ 	.word	0x00011dd0


	//   ....[88]....
        /*0ab0*/ 	.word	0x00011de0


	//   ....[89]....
        /*0ab4*/ 	.word	0x00011e80


	//   ....[90]....
        /*0ab8*/ 	.word	0x00011f10


	//   ....[91]....
        /*0abc*/ 	.word	0x00011f20


	//   ....[92]....
        /*0ac0*/ 	.word	0x00011fb0


	//   ....[93]....
        /*0ac4*/ 	.word	0x00011fc0


	//   ....[94]....
        /*0ac8*/ 	.word	0x00012030


	//   ....[95]....
        /*0acc*/ 	.word	0x00012040


	//   ....[96]....
        /*0ad0*/ 	.word	0x000120c0


	//   ....[97]....
        /*0ad4*/ 	.word	0x000120d0


	//   ....[98]....
        /*0ad8*/ 	.word	0x00012150


	//   ....[99]....
        /*0adc*/ 	.word	0x00012160


	//   ....[100]....
        /*0ae0*/ 	.word	0x00012170


	//   ....[101]....
        /*0ae4*/ 	.word	0x000121b0


	//   ....[102]....
        /*0ae8*/ 	.word	0x00014db0


	//   ....[103]....
        /*0aec*/ 	.word	0x00014de0


	//   ....[104]....
        /*0af0*/ 	.word	0x00014e40


	//   ....[105]....
        /*0af4*/ 	.word	0x00014e70


	//   ....[106]....
        /*0af8*/ 	.word	0x00014ea0


	//   ....[107]....
        /*0afc*/ 	.word	0x00014ed0


	//   ....[108]....
        /*0b00*/ 	.word	0x00014f00


	//   ....[109]....
        /*0b04*/ 	.word	0x00014f30


	//   ....[110]....
        /*0b08*/ 	.word	0x000150f0


	//   ....[111]....
        /*0b0c*/ 	.word	0x00015120


	//   ....[112]....
        /*0b10*/ 	.word	0x00015150


	//   ....[113]....
        /*0b14*/ 	.word	0x00015180


	//   ....[114]....
        /*0b18*/ 	.word	0x000151b0


	//   ....[115]....
        /*0b1c*/ 	.word	0x000151e0


	//   ....[116]....
        /*0b20*/ 	.word	0x000152b0


	//   ....[117]....
        /*0b24*/ 	.word	0x000152d0


	//   ....[118]....
        /*0b28*/ 	.word	0x000152e0


	//   ....[119]....
        /*0b2c*/ 	.word	0x00015360


	//   ....[120]....
        /*0b30*/ 	.word	0x00015ea0


	//   ....[121]....
        /*0b34*/ 	.word	0x000164a0


	//   ....[122]....
        /*0b38*/ 	.word	0x00016620


	//   ....[123]....
        /*0b3c*/ 	.word	0x00016680


	//   ....[124]....
        /*0b40*/ 	.word	0x00016710


	//   ....[125]....
        /*0b44*/ 	.word	0x00016770


	//   ....[126]....
        /*0b48*/ 	.word	0x00016810


	//   ....[127]....
        /*0b4c*/ 	.word	0x00016900


	//   ....[128]....
        /*0b50*/ 	.word	0x00016a30


	//   ....[129]....
        /*0b54*/ 	.word	0x00016ad0


	//   ....[130]....
        /*0b58*/ 	.word	0x00016ba0


	//   ....[131]....
        /*0b5c*/ 	.word	0x00016c40


	//   ....[132]....
        /*0b60*/ 	.word	0x00016d10


	//   ....[133]....
        /*0b64*/ 	.word	0x00016db0


	//   ....[134]....
        /*0b68*/ 	.word	0x00016e80


	//   ....[135]....
        /*0b6c*/ 	.word	0x00016f20


	//   ....[136]....
        /*0b70*/ 	.word	0x00016fd0


	//   ....[137]....
        /*0b74*/ 	.word	0x000170b0


	//   ....[138]....
        /*0b78*/ 	.word	0x000172f0


	//   ....[139]....
        /*0b7c*/ 	.word	0x000173c0


	//   ....[140]....
        /*0b80*/ 	.word	0x00017480


	//   ....[141]....
        /*0b84*/ 	.word	0x000174f0


	//   ....[142]....
        /*0b88*/ 	.word	0x00017600


	//   ....[143]....
        /*0b8c*/ 	.word	0x000176c0


	//   ....[144]....
        /*0b90*/ 	.word	0x00017780


	//   ....[145]....
        /*0b94*/ 	.word	0x00017840


	//   ....[146]....
        /*0b98*/ 	.word	0x00017900


	//   ....[147]....
        /*0b9c*/ 	.word	0x000179c0


	//   ....[148]....
        /*0ba0*/ 	.word	0x00017a80


	//   ....[149]....
        /*0ba4*/ 	.word	0x00017b30


	//   ....[150]....
        /*0ba8*/ 	.word	0x00017c30


	//   ....[151]....
        /*0bac*/ 	.word	0x00017c80


	//   ....[152]....
        /*0bb0*/ 	.word	0x00017ce0


	//   ....[153]....
        /*0bb4*/ 	.word	0x00017dc0


	//   ....[154]....
        /*0bb8*/ 	.word	0x000180f0


	//   ....[155]....
        /*0bbc*/ 	.word	0x00018190


	//   ....[156]....
        /*0bc0*/ 	.word	0x00018330


	//   ....[157]....
        /*0bc4*/ 	.word	0x000183b0


	//   ....[158]....
        /*0bc8*/ 	.word	0x00018430


	//   ....[159]....
        /*0bcc*/ 	.word	0x000184b0


	//   ....[160]....
        /*0bd0*/ 	.word	0x00018530


	//   ....[161]....
        /*0bd4*/ 	.word	0x000185c0


	//   ....[162]....
        /*0bd8*/ 	.word	0x00018660


	//   ....[163]....
        /*0bdc*/ 	.word	0x00018710


	//   ....[164]....
        /*0be0*/ 	.word	0x00018790


	//   ....[165]....
        /*0be4*/ 	.word	0x00018810


	//   ....[166]....
        /*0be8*/ 	.word	0x00018890


	//   ....[167]....
        /*0bec*/ 	.word	0x00018920


	//   ....[168]....
        /*0bf0*/ 	.word	0x000189a0


	//   ....[169]....
        /*0bf4*/ 	.word	0x00018a50


	//   ....[170]....
        /*0bf8*/ 	.word	0x00018aa0


	//   ....[171]....
        /*0bfc*/ 	.word	0x00018b60


	//   ....[172]....
        /*0c00*/ 	.word	0x00018c90


	//----- nvinfo : EIATTR_REG_RECONFIG
	.align		4
.L_1587:
        /*0c04*/ 	.byte	0x01, 0x54
	.zero		2


	//----- nvinfo : EIATTR_SYSCALL_OFFSETS
	.align		4
        /*0c08*/ 	.byte	0x04, 0x46
        /*0c0a*/ 	.short	(.L_1589 - .L_1588)


	//   ....[0]....
.L_1588:
        /*0c0c*/ 	.word	0x00001f70


	//   ....[1]....
        /*0c10*/ 	.word	0x00010320


	//   ....[2]....
        /*0c14*/ 	.word	0x00010470


	//   ....[3]....
        /*0c18*/ 	.word	0x00010570


	//   ....[4]....
        /*0c1c*/ 	.word	0x00010db0


	//   ....[5]....
        /*0c20*/ 	.word	0x000119b0


	//----- nvinfo : EIATTR_MBARRIER_INSTR_OFFSETS
	.align		4
.L_1589:
        /*0c24*/ 	.byte	0x04, 0x39
        /*0c26*/ 	.short	(.L_1591 - .L_1590)


	//   ....[0]....
.L_1590:
        /*0c28*/ 	.word	0x00000260
        /*0c2c*/ 	.word	0x000000ff
        /*0c30*/ 	.word	0x00032400
        /*0c34*/ 	.short	0x0100
        /*0c36*/ 	.byte	0x08
	.zero		1


	//   ....[1]....
        /*0c38*/ 	.word	0x00000270
        /*0c3c*/ 	.word	0x000000ff
        /*0c40*/ 	.word	0x00032410
        /*0c44*/ 	.short	0x0100
        /*0c46*/ 	.byte	0x08
	.zero		1


	//   ....[2]....
        /*0c48*/ 	.word	0x00000280
        /*0c4c*/ 	.word	0x000000ff
        /*0c50*/ 	.word	0x00032420
        /*0c54*/ 	.short	0x0100
        /*0c56*/ 	.byte	0x08
	.zero		1


	//   ....[3]....
        /*0c58*/ 	.word	0x00000370
        /*0c5c*/ 	.word	0x000000ff
        /*0c60*/ 	.word	0x00032430
        /*0c64*/ 	.short	0x0100
        /*0c66*/ 	.byte	0x08
	.zero		1


	//   ....[4]....
        /*0c68*/ 	.word	0x00000380
        /*0c6c*/ 	.word	0x000000ff
        /*0c70*/ 	.word	0x00032440
        /*0c74*/ 	.short	0x0100
        /*0c76*/ 	.byte	0x08
	.zero		1


	//   ....[5]....
        /*0c78*/ 	.word	0x00000390
        /*0c7c*/ 	.word	0x000000ff
        /*0c80*/ 	.word	0x00032438
        /*0c84*/ 	.short	0x0100
        /*0c86*/ 	.byte	0x08
	.zero		1


	//   ....[6]....
        /*0c88*/ 	.word	0x000003a0
        /*0c8c*/ 	.word	0x000000ff
        /*0c90*/ 	.word	0x00032448
        /*0c94*/ 	.short	0x0100
        /*0c96*/ 	.byte	0x08
	.zero		1


	//   ....[7]....
        /*0c98*/ 	.word	0x000004d0
        /*0c9c*/ 	.word	0x000000ff
        /*0ca0*/ 	.word	0x00032450
        /*0ca4*/ 	.short	0x0100
        /*0ca6*/ 	.byte	0x08
	.zero		1


	//   ....[8]....
        /*0ca8*/ 	.word	0x000004e0
        /*0cac*/ 	.word	0x000000ff
        /*0cb0*/ 	.word	0x00032460
        /*0cb4*/ 	.short	0x0100
        /*0cb6*/ 	.byte	0x08
	.zero		1


	//   ....[9]....
        /*0cb8*/ 	.word	0x000004f0
        /*0cbc*/ 	.word	0x000000ff
        /*0cc0*/ 	.word	0x00032458
        /*0cc4*/ 	.short	0x0100
        /*0cc6*/ 	.byte	0x08
	.zero		1


	//   ....[10]....
        /*0cc8*/ 	.word	0x00000500
        /*0ccc*/ 	.word	0x000000ff
        /*0cd0*/ 	.word	0x00032468
        /*0cd4*/ 	.short	0x0100
        /*0cd6*/ 	.byte	0x08
	.zero		1


	//   ....[11]....
        /*0cd8*/ 	.word	0x000005f0
        /*0cdc*/ 	.word	0x000000ff
        /*0ce0*/ 	.word	0x00032470
        /*0ce4*/ 	.short	0x0100
        /*0ce6*/ 	.byte	0x06
	.zero		1


	//   ....[12]....
        /*0ce8*/ 	.word	0x00000600
        /*0cec*/ 	.word	0x000000ff
        /*0cf0*/ 	.word	0x00032480
        /*0cf4*/ 	.short	0x0100
        /*0cf6*/ 	.byte	0x06
	.zero		1


	//   ....[13]....
        /*0cf8*/ 	.word	0x00000610
        /*0cfc*/ 	.word	0x000000ff
        /*0d00*/ 	.word	0x00032478
        /*0d04*/ 	.short	0x0100
        /*0d06*/ 	.byte	0x06
	.zero		1


	//   ....[14]....
        /*0d08*/ 	.word	0x00000620
        /*0d0c*/ 	.word	0x000000ff
        /*0d10*/ 	.word	0x00032488
        /*0d14*/ 	.short	0x0100
        /*0d16*/ 	.byte	0x06
	.zero		1


	//   ....[15]....
        /*0d18*/ 	.word	0x00000750
        /*0d1c*/ 	.word	0x000000ff
        /*0d20*/ 	.word	0x00032490
        /*0d24*/ 	.short	0x0100
        /*0d26*/ 	.byte	0x08
	.zero		1


	//   ....[16]....
        /*0d28*/ 	.word	0x00000760
        /*0d2c*/ 	.word	0x000000ff
        /*0d30*/ 	.word	0x000324a0
        /*0d34*/ 	.short	0x0100
        /*0d36*/ 	.byte	0x08
	.zero		1


	//   ....[17]....
        /*0d38*/ 	.word	0x00000770
        /*0d3c*/ 	.word	0x000000ff
        /*0d40*/ 	.word	0x00032498
        /*0d44*/ 	.short	0x0100
        /*0d46*/ 	.byte	0x08
	.zero		1


	//   ....[18]....
        /*0d48*/ 	.word	0x00000780
        /*0d4c*/ 	.word	0x000000ff
        /*0d50*/ 	.word	0x000324a8
        /*0d54*/ 	.short	0x0100
        /*0d56*/ 	.byte	0x08
	.zero		1


	//   ....[19]....
        /*0d58*/ 	.word	0x000008b0
        /*0d5c*/ 	.word	0x000000ff
        /*0d60*/ 	.word	0x000324b0
        /*0d64*/ 	.short	0x0100
        /*0d66*/ 	.byte	0x08
	.zero		1


	//   ....[20]....
        /*0d68*/ 	.word	0x000008c0
        /*0d6c*/ 	.word	0x000000ff
        /*0d70*/ 	.word	0x000324c0
        /*0d74*/ 	.short	0x0100
        /*0d76*/ 	.byte	0x08
	.zero		1


	//   ....[21]....
        /*0d78*/ 	.word	0x000008d0
        /*0d7c*/ 	.word	0x000000ff
        /*0d80*/ 	.word	0x000324b8
        /*0d84*/ 	.short	0x0100
        /*0d86*/ 	.byte	0x08
	.zero		1


	//   ....[22]....
        /*0d88*/ 	.word	0x000008e0
        /*0d8c*/ 	.word	0x000000ff
        /*0d90*/ 	.word	0x000324c8
        /*0d94*/ 	.short	0x0100
        /*0d96*/ 	.byte	0x08
	.zero		1


	//   ....[23]....
        /*0d98*/ 	.word	0x00002030
        /*0d9c*/ 	.word	0x00000005
        /*0da0*/ 	.word	0x00032400
        /*0da4*/ 	.short	0x010a
        /*0da6*/ 	.byte	0x3f
	.zero		1


	//   ....[24]....
        /*0da8*/ 	.word	0x000020e0
        /*0dac*/ 	.word	0x00000000
        /*0db0*/ 	.word	0x00032430
        /*0db4*/ 	.short	0x010a
        /*0db6*/ 	.byte	0x3f
	.zero		1


	//   ....[25]....
        /*0db8*/ 	.word	0x00002120
        /*0dbc*/ 	.word	0x00000000
        /*0dc0*/ 	.word	0x00032430
        /*0dc4*/ 	.short	0x010a
        /*0dc6*/ 	.byte	0x3f
	.zero		1


	//   ....[26]....
        /*0dc8*/ 	.word	0x00002420
        /*0dcc*/ 	.word	0x00000005
        /*0dd0*/ 	.word	0x00032410
        /*0dd4*/ 	.short	0x010a
        /*0dd6*/ 	.byte	0x3f
	.zero		1


	//   ....[27]....
        /*0dd8*/ 	.word	0x00002460
        /*0ddc*/ 	.word	0x00000000
        /*0de0*/ 	.word	0x00032450
        /*0de4*/ 	.short	0x010a
        /*0de6*/ 	.byte	0x3f
	.zero		1


	//   ....[28]....
        /*0de8*/ 	.word	0x000024a0
        /*0dec*/ 	.word	0x00000000
        /*0df0*/ 	.word	0x00032450
        /*0df4*/ 	.short	0x010a
        /*0df6*/ 	.byte	0x3f
	.zero		1


	//   ....[29]....
        /*0df8*/ 	.word	0x00003c70
        /*0dfc*/ 	.word	0x00000018
        /*0e00*/ 	.word	0x00000000
        /*0e04*/ 	.short	0x0101
        /*0e06*/ 	.byte	0x3f
	.zero		1


	//   ....[30]....
        /*0e08*/ 	.word	0x000045e0
        /*0e0c*/ 	.word	0x00000000
        /*0e10*/ 	.word	0x00000000
        /*0e14*/ 	.short	0x0101
        /*0e16*/ 	.byte	0x3f
	.zero		1


	//   ....[31]....
        /*0e18*/ 	.word	0x00004740
        /*0e1c*/ 	.word	0x000000ff
        /*0e20*/ 	.word	0x00032430
        /*0e24*/ 	.short	0x010a
        /*0e26*/ 	.byte	0x04
	.zero		1


	//   ....[32]....
        /*0e28*/ 	.word	0x00004780
        /*0e2c*/ 	.word	0x000000ff
        /*0e30*/ 	.word	0x00032430
        /*0e34*/ 	.short	0x010a
        /*0e36*/ 	.byte	0x04
	.zero		1


	//   ....[33]....
        /*0e38*/ 	.word	0x00004990
        /*0e3c*/ 	.word	0x000000ff
        /*0e40*/ 	.word	0x00032450
        /*0e44*/ 	.short	0x010a
        /*0e46*/ 	.byte	0x04
	.zero		1


	//   ....[34]....
        /*0e48*/ 	.word	0x000049d0
        /*0e4c*/ 	.word	0x000000ff
        /*0e50*/ 	.word	0x00032450
        /*0e54*/ 	.short	0x010a
        /*0e56*/ 	.byte	0x04
	.zero		1


	//   ....[35]....
        /*0e58*/ 	.word	0x00006560
        /*0e5c*/ 	.word	0x000000ca
        /*0e60*/ 	.word	0x00000000
        /*0e64*/ 	.short	0x0101
        /*0e66*/ 	.byte	0x3f
	.zero		1


	//   ....[36]....
        /*0e68*/ 	.word	0x000070e0
        /*0e6c*/ 	.word	0x00000000
        /*0e70*/ 	.word	0x00000000
        /*0e74*/ 	.short	0x0101
        /*0e76*/ 	.byte	0x3f
	.zero		1


	//   ....[37]....
        /*0e78*/ 	.word	0x00007230
        /*0e7c*/ 	.word	0x000000ff
        /*0e80*/ 	.word	0x00032430
        /*0e84*/ 	.short	0x010a
        /*0e86*/ 	.byte	0x04
	.zero		1


	//   ....[38]....
        /*0e88*/ 	.word	0x00007270
        /*0e8c*/ 	.word	0x000000ff
        /*0e90*/ 	.word	0x00032430
        /*0e94*/ 	.short	0x010a
        /*0e96*/ 	.byte	0x04
	.zero		1


	//   ....[39]....
        /*0e98*/ 	.word	0x00007480
        /*0e9c*/ 	.word	0x000000ff
        /*0ea0*/ 	.word	0x00032450
        /*0ea4*/ 	.short	0x010a
        /*0ea6*/ 	.byte	0x04
	.zero		1


	//   ....[40]....
        /*0ea8*/ 	.word	0x000074c0
        /*0eac*/ 	.word	0x000000ff
        /*0eb0*/ 	.word	0x00032450
        /*0eb4*/ 	.short	0x010a
        /*0eb6*/ 	.byte	0x04
	.zero		1


	//   ....[41]....
        /*0eb8*/ 	.word	0x00008710
        /*0ebc*/ 	.word	0x0000009d
        /*0ec0*/ 	.word	0x00000000
        /*0ec4*/ 	.short	0x0101
        /*0ec6*/ 	.byte	0x3f
	.zero		1


	//   ....[42]....
        /*0ec8*/ 	.word	0x00009400
        /*0ecc*/ 	.word	0x0000000c
        /*0ed0*/ 	.word	0x00000000
        /*0ed4*/ 	.short	0x0101
        /*0ed6*/ 	.byte	0x3f
	.zero		1


	//   ....[43]....
        /*0ed8*/ 	.word	0x0000b9f0
        /*0edc*/ 	.word	0x00000000
        /*0ee0*/ 	.word	0x00000000
        /*0ee4*/ 	.short	0x0101
        /*0ee6*/ 	.byte	0x3f
	.zero		1


	//   ....[44]....
        /*0ee8*/ 	.word	0x0000c440
        /*0eec*/ 	.word	0x00000009
        /*0ef0*/ 	.word	0x00000000
        /*0ef4*/ 	.short	0x0101
        /*0ef6*/ 	.byte	0x3f
	.zero		1


	//   ....[45]....
        /*0ef8*/ 	.word	0x00010960
        /*0efc*/ 	.word	0x00000000
        /*0f00*/ 	.word	0x00032440
        /*0f04*/ 	.short	0x010a
        /*0f06*/ 	.byte	0x3f
	.zero		1


	//   ....[46]....
        /*0f08*/ 	.word	0x00011760
        /*0f0c*/ 	.word	0x00000012
        /*0f10*/ 	.word	0x00032400
        /*0f14*/ 	.short	0x0107
        /*0f16*/ 	.byte	0x3f
	.zero		1


	//   ....[47]....
        /*0f18*/ 	.word	0x00011800
        /*0f1c*/ 	.word	0x00000012
        /*0f20*/ 	.word	0x00032400
        /*0f24*/ 	.short	0x0101
        /*0f26*/ 	.byte	0x3f
	.zero		1


	//   ....[48]....
        /*0f28*/ 	.word	0x000122f0
        /*0f2c*/ 	.word	0x00000012
        /*0f30*/ 	.word	0x00032410
        /*0f34*/ 	.short	0x0107
        /*0f36*/ 	.byte	0x3f
	.zero		1


	//   ....[49]....
        /*0f38*/ 	.word	0x000123f0
        /*0f3c*/ 	.word	0x00000012
        /*0f40*/ 	.word	0x00032410
        /*0f44*/ 	.short	0x0101
        /*0f46*/ 	.byte	0x3f
	.zero		1


	//   ....[50]....
        /*0f48*/ 	.word	0x00012410
        /*0f4c*/ 	.word	0x00000012
        /*0f50*/ 	.word	0x00032420
        /*0f54*/ 	.short	0x010a
        /*0f56*/ 	.byte	0x3f
	.zero		1


	//   ....[51]....
        /*0f58*/ 	.word	0x000124f0
        /*0f5c*/ 	.word	0x00000002
        /*0f60*/ 	.word	0x00032460
        /*0f64*/ 	.short	0x010a
        /*0f66*/ 	.byte	0x3f
	.zero		1


	//   ....[52]....
        /*0f68*/ 	.word	0x00012de0
        /*0f6c*/ 	.word	0x00000002
        /*0f70*/ 	.word	0x00032440
        /*0f74*/ 	.short	0x010a
        /*0f76*/ 	.byte	0x3f
	.zero		1


	//   ....[53]....
        /*0f78*/ 	.word	0x00013020
        /*0f7c*/ 	.word	0x00000002
        /*0f80*/ 	.word	0x00032460
        /*0f84*/ 	.short	0x010a
        /*0f86*/ 	.byte	0x3f
	.zero		1


	//   ....[54]....
        /*0f88*/ 	.word	0x00013840
        /*0f8c*/ 	.word	0x00000002
        /*0f90*/ 	.word	0x00032440
        /*0f94*/ 	.short	0x010a
        /*0f96*/ 	.byte	0x3f
	.zero		1


	//   ....[55]....
        /*0f98*/ 	.word	0x00013a70
        /*0f9c*/ 	.word	0x00000002
        /*0fa0*/ 	.word	0x00032460
        /*0fa4*/ 	.short	0x010a
        /*0fa6*/ 	.byte	0x3f
	.zero		1


	//   ....[56]....
        /*0fa8*/ 	.word	0x00014210
        /*0fac*/ 	.word	0x00000003
        /*0fb0*/ 	.word	0x00032440
        /*0fb4*/ 	.short	0x010a
        /*0fb6*/ 	.byte	0x3f
	.zero		1


	//   ....[57]....
        /*0fb8*/ 	.word	0x00014450
        /*0fbc*/ 	.word	0x00000003
        /*0fc0*/ 	.word	0x00032460
        /*0fc4*/ 	.short	0x010a
        /*0fc6*/ 	.byte	0x3f
	.zero		1


	//   ....[58]....
        /*0fc8*/ 	.word	0x00015e20
        /*0fcc*/ 	.word	0x00000000
        /*0fd0*/ 	.word	0x00032420
        /*0fd4*/ 	.short	0x010a
        /*0fd6*/ 	.byte	0x3f
	.zero		1


	//   ....[59]....
        /*0fd8*/ 	.word	0x00015fe0
        /*0fdc*/ 	.word	0x00000006
        /*0fe0*/ 	.word	0x00000000
        /*0fe4*/ 	.short	0x010a
        /*0fe6*/ 	.byte	0x3f
	.zero		1


	//   ....[60]....
        /*0fe8*/ 	.word	0x00016050
        /*0fec*/ 	.word	0x00000007
        /*0ff0*/ 	.word	0x00000000
        /*0ff4*/ 	.short	0x010a
        /*0ff6*/ 	.byte	0x3f
	.zero		1


	//   ....[61]....
        /*0ff8*/ 	.word	0x000160c0
        /*0ffc*/ 	.word	0x00000004
        /*1000*/ 	.word	0x00000000
        /*1004*/ 	.short	0x010a
        /*1006*/ 	.byte	0x3f
	.zero		1


	//   ....[62]....
        /*1008*/ 	.word	0x000160f0
        /*100c*/ 	.word	0x00000003
        /*1010*/ 	.word	0x00000000
        /*1014*/ 	.short	0x010a
        /*1016*/ 	.byte	0x3f
	.zero		1


	//   ....[63]....
        /*1018*/ 	.word	0x00016150
        /*101c*/ 	.word	0x00000005
        /*1020*/ 	.word	0x00032400
        /*1024*/ 	.short	0x010a
        /*1026*/ 	.byte	0x3f
	.zero		1


	//   ....[64]....
        /*1028*/ 	.word	0x000161a0
        /*102c*/ 	.word	0x00000000
        /*1030*/ 	.word	0x00032430
        /*1034*/ 	.short	0x010a
        /*1036*/ 	.byte	0x3f
	.zero		1


	//   ....[65]....
        /*1038*/ 	.word	0x000161f0
        /*103c*/ 	.word	0x00000005
        /*1040*/ 	.word	0x00032410
        /*1044*/ 	.short	0x010a
        /*1046*/ 	.byte	0x3f
	.zero		1


	//   ....[66]....
        /*1048*/ 	.word	0x00016240
        /*104c*/ 	.word	0x00000000
        /*1050*/ 	.word	0x00032450
        /*1054*/ 	.short	0x010a
        /*1056*/ 	.byte	0x3f
	.zero		1


	//   ....[67]....
        /*1058*/ 	.word	0x000162a0
        /*105c*/ 	.word	0x00000098
        /*1060*/ 	.word	0x00032430
        /*1064*/ 	.short	0x010a
        /*1066*/ 	.byte	0x3f
	.zero		1


	//   ....[68]....
        /*1068*/ 	.word	0x00016300
        /*106c*/ 	.word	0x000000cb
        /*1070*/ 	.word	0x00032450
        /*1074*/ 	.short	0x010a
        /*1076*/ 	.byte	0x3f
	.zero		1


	//   ....[69]....
        /*1078*/ 	.word	0x00016360
        /*107c*/ 	.word	0x00000098
        /*1080*/ 	.word	0x00032430
        /*1084*/ 	.short	0x010a
        /*1086*/ 	.byte	0x3f
	.zero		1


	//   ....[70]....
        /*1088*/ 	.word	0x000163c0
        /*108c*/ 	.word	0x000000c8
        /*1090*/ 	.word	0x00032450
        /*1094*/ 	.short	0x010a
        /*1096*/ 	.byte	0x3f
	.zero		1


	//   ....[71]....
        /*1098*/ 	.word	0x00016560
        /*109c*/ 	.word	0x00000000
        /*10a0*/ 	.word	0x00032440
        /*10a4*/ 	.short	0x010a
        /*10a6*/ 	.byte	0x3f
	.zero		1


	//   ....[72]....
        /*10a8*/ 	.word	0x00017e00
        /*10ac*/ 	.word	0x00000012
        /*10b0*/ 	.word	0x00032420
        /*10b4*/ 	.short	0x010a
        /*10b6*/ 	.byte	0x3f
	.zero		1


	//   ....[73]....
        /*10b8*/ 	.word	0x00017e50
        /*10bc*/ 	.word	0x00000002
        /*10c0*/ 	.word	0x00032460
        /*10c4*/ 	.short	0x010a
        /*10c6*/ 	.byte	0x3f
	.zero		1


	//   ....[74]....
        /*10c8*/ 	.word	0x00017ea0
        /*10cc*/ 	.word	0x00000002
        /*10d0*/ 	.word	0x00032440
        /*10d4*/ 	.short	0x010a
        /*10d6*/ 	.byte	0x3f
	.zero		1


	//   ....[75]....
        /*10d8*/ 	.word	0x00017ef0
        /*10dc*/ 	.word	0x00000002
        /*10e0*/ 	.word	0x00032460
        /*10e4*/ 	.short	0x010a
        /*10e6*/ 	.byte	0x3f
	.zero		1


	//   ....[76]....
        /*10e8*/ 	.word	0x00017f40
        /*10ec*/ 	.word	0x00000002
        /*10f0*/ 	.word	0x00032440
        /*10f4*/ 	.short	0x010a
        /*10f6*/ 	.byte	0x3f
	.zero		1


	//   ....[77]....
        /*10f8*/ 	.word	0x00017f90
        /*10fc*/ 	.word	0x00000002
        /*1100*/ 	.word	0x00032460
        /*1104*/ 	.short	0x010a
        /*1106*/ 	.byte	0x3f
	.zero		1


	//   ....[78]....
        /*1108*/ 	.word	0x00017fe0
        /*110c*/ 	.word	0x00000003
        /*1110*/ 	.word	0x00032440
        /*1114*/ 	.short	0x010a
        /*1116*/ 	.byte	0x3f
	.zero		1


	//   ....[79]....
        /*1118*/ 	.word	0x00018030
        /*111c*/ 	.word	0x00000003
        /*1120*/ 	.word	0x00032460
        /*1124*/ 	.short	0x010a
        /*1126*/ 	.byte	0x3f
	.zero		1


	//   ....[80]....
        /*1128*/ 	.word	0x00018bb0
        /*112c*/ 	.word	0x00000000
        /*1130*/ 	.word	0x00032420
        /*1134*/ 	.short	0x010a
        /*1136*/ 	.byte	0x3f
	.zero		1


	//   ....[81]....
        /*1138*/ 	.word	0x00018d50
        /*113c*/ 	.word	0x00000006
        /*1140*/ 	.word	0x00000000
        /*1144*/ 	.short	0x010a
        /*1146*/ 	.byte	0x3f
	.zero		1


	//   ....[82]....
        /*1148*/ 	.word	0x00018da0
        /*114c*/ 	.word	0x00000007
        /*1150*/ 	.word	0x00000000
        /*1154*/ 	.short	0x010a
        /*1156*/ 	.byte	0x3f
	.zero		1


	//   ....[83]....
        /*1158*/ 	.word	0x00018df0
        /*115c*/ 	.word	0x00000004
        /*1160*/ 	.word	0x00000000
        /*1164*/ 	.short	0x010a
        /*1166*/ 	.byte	0x3f
	.zero		1


	//----- nvinfo : EIATTR_NUM_MBARRIERS
	.align		4
.L_1591:
        /*1168*/ 	.byte	0x03, 0x38
        /*116a*/ 	.short	0x0017


	//----- nvinfo : EIATTR_EXIT_INSTR_OFFSETS
	.align		4
        /*116c*/ 	.byte	0x04, 0x1c
        /*116e*/ 	.short	(.L_1593 - .L_1592)


	//   ....[0]....
.L_1592:
        /*1170*/ 	.word	0x00000a90


	//   ....[1]....
        /*1174*/ 	.word	0x0000e570


	//   ....[2]....
        /*1178*/ 	.word	0x00016140


	//----- nvinfo : EIATTR_MAX_THREADS
	.align		4
.L_1593:
        /*117c*/ 	.byte	0x04, 0x05
        /*117e*/ 	.short	(.L_1595 - .L_1594)
.L_1594:
        /*1180*/ 	.word	0x00000180
        /*1184*/ 	.word	0x00000001
        /*1188*/ 	.word	0x00000001


	//----- nvinfo : EIATTR_CRS_STACK_SIZE
	.align		4
.L_1595:
        /*118c*/ 	.byte	0x04, 0x1e
        /*118e*/ 	.short	(.L_1597 - .L_1596)
.L_1596:
        /*1190*/ 	.word	0x00000000


	//----- nvinfo : EIATTR_CBANK_PARAM_SIZE
	.align		4
.L_1597:
        /*1194*/ 	.byte	0x03, 0x19
        /*1196*/ 	.short	0x0bf0


	//----- nvinfo : EIATTR_PARAM_CBANK
	.align		4
        /*1198*/ 	.byte	0x04, 0x0a
        /*119a*/ 	.short	(.L_1599 - .L_1598)
	.align		4
.L_1598:
        /*119c*/ 	.word	index@(.nv.constant0._ZN7cutlass13device_kernelIN5flash11enable_sm90INS1_16FlashAttnFwdSm90INS1_25CollectiveMainloopFwdSm90ILi2EN4cute5tupleIJNS5_1CILi1EEES8_S8_EEENS6_IJNS7_ILi128EEENS7_ILi96EEENS7_ILi64EEEEEELi256ENS_6half_tEfNS_4arch4Sm90ELb1ELb0ELb0ELb1ELb0ELb0ELb1ELb1ELb0ELb1ELb1ELb0EEENS1_21CollectiveEpilogueFwdINS6_IJSA_NS7_ILi256EEESB_EEES9_SE_SG_Li256ELb1ELb1ELb1ELb0EEENS1_36VarlenDynamicPersistentTileSchedulerILi128ELi96ELi256ELi128ELb1ELb1ELb1ELb1ELb1ELb1EEEEEEEEEvNT_6ParamsE)
        /*11a0*/ 	.short	0x0210
        /*11a2*/ 	.short	0x0bf0


	//----- nvinfo : EIATTR_SW_WAR
	.align		4
.L_1599:
        /*11a4*/ 	.byte	0x04, 0x36
        /*11a6*/ 	.short	(.L_1601 - .L_1600)
.L_1600:
        /*11a8*/ 	.word	0x00000008
.L_1601:


//--------------------- .nv.info._ZN7cutlass13device_kernelIN5flash11enable_sm90INS1_16FlashAttnFwdSm90INS1_25CollectiveMainloopFwdSm90ILi2EN4cute5tupleIJNS5_1CILi1EEES8_S8_EEENS6_IJNS7_ILi128EEENS7_ILi96EEENS7_ILi64EEEEEELi256ENS_6half_tEfNS_4arch4Sm90ELb1ELb0ELb0ELb1ELb0ELb1ELb1ELb1ELb0ELb1ELb1ELb0EEENS1_21CollectiveEpilogueFwdINS6_IJSA_NS7_ILi256EEESB_EEES9_SE_SG_Li256ELb1ELb1ELb1ELb0EEENS1_36VarlenDynamicPersistentTileSchedulerILi128ELi96ELi256ELi128ELb1ELb1ELb1ELb1ELb1ELb1EEEEEEEEEvNT_6ParamsE --------------------------
	.section	.nv.info._ZN7cutlass13device_kernelIN5flash11enable_sm90INS1_16FlashAttnFwdSm90INS1_25CollectiveMainloopFwdSm90ILi2EN4cute5tupleIJNS5_1CILi1EEES8_S8_EEENS6_IJNS7_ILi128EEENS7_ILi96EEENS7_ILi64EEEEEELi256ENS_6half_tEfNS_4arch4Sm90ELb1ELb0ELb0ELb1ELb0ELb1ELb1ELb1ELb0ELb1ELb1ELb0EEENS1_21CollectiveEpilogueFwdINS6_IJSA_NS7_ILi256EEESB_EEES9_SE_SG_Li256ELb1ELb1ELb1ELb0EEENS1_36VarlenDynamicPersistentTileSchedulerILi128ELi96ELi256ELi128ELb1ELb1ELb1ELb1ELb1ELb1EEEEEEEEEvNT_6ParamsE,"",@"SHT_CUDA_INFO"
	.sectionflags	@""
	.align	4


	//----- nvinfo : EIATTR_CUDA_API_VERSION
	.align		4
        /*0000*/ 	.byte	0x04, 0x37
        /*0002*/ 	.short	(.L_1603 - .L_1602)
.L_1602:
        /*0004*/ 	.word	0x00000082


	//----- nvinfo : EIATTR_KPARAM_INFO
	.align		4
.L_1603:
        /*0008*/ 	.byte	0x04, 0x17
        /*000a*/ 	.short	(.L_1605 - .L_1604)
.L_1604:
        /*000c*/ 	.word	0x00000000
        /*0010*/ 	.short	0x0000
        /*0012*/ 	.short	0x0070
        /*0014*/ 	.byte	0x00, 0xf0, 0x01, 0x2e


	//----- nvinfo : EIATTR_SPARSE_MMA_MASK
	.align		4
.L_1605:
        /*0018*/ 	.byte	0x03, 0x50
        /*001a*/ 	.short	0x0000


	//----- nvinfo : EIATTR_MAXREG_COUNT
	.align		4
        /*001c*/ 	.byte	0x03, 0x1b
        /*001e*/ 	.short	0x00a8


	//----- nvinfo : EIATTR_NUM_BARRIERS
	.align		4
        /*0020*/ 	.byte	0x02, 0x4c
        /*0022*/ 	.byte	0x10
	.zero		1


	//----- nvinfo : EIATTR_EXTERNS
	.align		4
        /*0024*/ 	.byte	0x04, 0x0f
        /*0026*/ 	.short	(.L_1607 - .L_1606)


	//   ....[0]....
	.align		4
.L_1606:
        /*0028*/ 	.word	index@(__assertfail)


	//----- nvinfo : EIATTR_ANNOTATIONS
	.align		4
.L_1607:
        /*002c*/ 	.byte	0x04, 0x55
        /*002e*/ 	.short	(.L_1609 - .L_1608)


	//   ....[0]....
.L_1608:
        /* <DEDUP_REMOVED lines=246> */


	//----- nvinfo : EIATTR_MERCURY_ISA_VERSION
	.align		4
.L_1609:
        /*0f78*/ 	.byte	0x03, 0x5f
        /*0f7a*/ 	.short	0x0101


	//----- nvinfo : EIATTR_UNUSED_LOAD_BYTE_OFFSET
	.align		4
        /*0f7c*/ 	.byte	0x04, 0x44
        /*0f7e*/ 	.short	(.L_1611 - .L_1610)


	//   ....[0]....
.L_1610:
        /*0f80*/ 	.word	0x00000af0
        /*0f84*/ 	.word	0x0000fff0


	//   ....[1]....
        /*0f88*/ 	.word	0x00012a30
        /*0f8c*/ 	.word	0x0000fff0


	//----- nvinfo : EIATTR_INT_WARP_WIDE_INSTR_OFFSETS
	.align		4
.L_1611:
        /*0f90*/ 	.byte	0x04, 0x31
        /*0f92*/ 	.short	(.L_1613 - .L_1612)


	//   ....[0]....
.L_1612:
        /*0f94*/ 	.word	0x00000190


	//   ....[1]....
        /*0f98*/ 	.word	0x000001d0


	//   ....[2]....
        /*0f9c*/ 	.word	0x00000240


	//   ....[3]....
        /*0fa0*/ 	.word	0x00000250


	//   ....[4]....
        /*0fa4*/ 	.word	0x0001bb60


	//   ....[5]....
        /*0fa8*/ 	.word	0x0001bbf0


	//   ....[6]....
        /*0fac*/ 	.word	0x000205c0


	//   ....[7]....
        /*0fb0*/ 	.word	0x00020650


	//----- nvinfo : EIATTR_COOP_GROUP_MASK_REGIDS
	.align		4
.L_1613:
        /*0fb4*/ 	.byte	0x04, 0x29
        /*0fb6*/ 	.short	(.L_1615 - .L_1614)


	//   ....[0]....
.L_1614:
        /*0fb8*/ 	.word	0xffffffff


	//   ....[1]....
        /*0fbc*/ 	.word	0xffffffff


	//   ....[2]....
        /*0fc0*/ 	.word	0xffffffff


	//   ....[3]....
        /*0fc4*/ 	.word	0xffffffff


	//   ....[4]....
        /*0fc8*/ 	.word	0xffffffff


	//   ....[5]....
        /*0fcc*/ 	.word	0xffffffff


	//   ....[6]....
        /*0fd0*/ 	.word	0xffffffff


	//   ....[7]....
        /*0fd4*/ 	.word	0xffffffff


	//   ....[8]....
        /*0fd8*/ 	.word	0xffffffff


	//   ....[9]....
        /*0fdc*/ 	.word	0xffffffff


	//   ....[10]....
        /*0fe0*/ 	.word	0xffffffff


	//   ....[11]....
        /*0fe4*/ 	.word	0xffffffff


	//   ....[12]....
        /*0fe8*/ 	.word	0xffffffff


	//   ....[13]....
        /*0fec*/ 	.word	0xffffffff


	//   ....[14]....
        /*0ff0*/ 	.word	0xffffffff


	//   ....[15]....
        /*0ff4*/ 	.word	0xffffffff


	//   ....[16]....
        /*0ff8*/ 	.word	0xffffffff


	//   ....[17]....
        /*0ffc*/ 	.word	0xffffffff


	//   ....[18]....
        /*1000*/ 	.word	0xffffffff


	//   ....[19]....
        /*1004*/ 	.word	0xffffffff


	//   ....[20]....
        /*1008*/ 	.word	0xffffffff


	//   ....[21]....
        /*100c*/ 	.word	0xffffffff


	//   ....[22]....
        /*1010*/ 	.word	0xffffffff


	//   ....[23]....
        /*1014*/ 	.word	0xffffffff


	//   ....[24]....
        /*1018*/ 	.word	0xffffffff


	//   ....[25]....
        /*101c*/ 	.word	0xffffffff


	//   ....[26]....
        /*1020*/ 	.word	0xffffffff


	//   ....[27]....
        /*1024*/ 	.word	0xffffffff


	//   ....[28]....
        /*1028*/ 	.word	0xffffffff


	//   ....[29]....
        /*102c*/ 	.word	0xffffffff


	//   ....[30]....
        /*1030*/ 	.word	0xffffffff


	//   ....[31]....
        /*1034*/ 	.word	0xffffffff


	//   ....[32]....
        /*1038*/ 	.word	0xffffffff


	//   ....[33]....
        /*103c*/ 	.word	0xffffffff


	//   ....[34]....
        /*1040*/ 	.word	0xffffffff


	//   ....[35]....
        /*1044*/ 	.word	0xffffffff


	//   ....[36]....
        /*1048*/ 	.word	0xffffffff


	//   ....[37]....
        /*104c*/ 	.word	0xffffffff


	//   ....[38]....
        /*1050*/ 	.word	0xffffffff


	//   ....[39]....
        /*1054*/ 	.word	0xffffffff


	//   ....[40]....
        /*1058*/ 	.word	0xffffffff


	//   ....[41]....
        /*105c*/ 	.word	0xffffffff


	//   ....[42]....
        /*1060*/ 	.word	0xffffffff


	//   ....[43]....
        /*1064*/ 	.word	0xffffffff


	//   ....[44]....
        /*1068*/ 	.word	0xffffffff


	//   ....[45]....
        /*106c*/ 	.word	0xffffffff


	//   ....[46]....
        /*1070*/ 	.word	0xffffffff


	//   ....[47]....
        /*1074*/ 	.word	0xffffffff


	//   ....[48]....
        /*1078*/ 	.word	0xffffffff


	//   ....[49]....
        /*107c*/ 	.word	0xffffffff


	//   ....[50]....
        /*1080*/ 	.word	0xffffffff


	//   ....[51]....
        /*1084*/ 	.word	0xffffffff


	//   ....[52]....
        /*1088*/ 	.word	0xffffffff


	//   ....[53]....
        /*108c*/ 	.word	0xffffffff


	//   ....[54]....
        /*1090*/ 	.word	0xffffffff


	//   ....[55]....
        /*1094*/ 	.word	0xffffffff


	//   ....[56]....
        /*1098*/ 	.word	0xffffffff


	//   ....[57]....
        /*109c*/ 	.word	0xffffffff


	//   ....[58]....
        /*10a0*/ 	.word	0xffffffff


	//   ....[59]....
        /*10a4*/ 	.word	0xffffffff


	//   ....[60]....
        /*10a8*/ 	.word	0xffffffff


	//   ....[61]....
        /*10ac*/ 	.word	0xffffffff


	//   ....[62]....
        /*10b0*/ 	.word	0xffffffff


	//   ....[63]....
        /*10b4*/ 	.word	0xffffffff


	//   ....[64]....
        /*10b8*/ 	.word	0xffffffff


	//   ....[65]....
        /*10bc*/ 	.word	0xffffffff


	//   ....[66]....
        /*10c0*/ 	.word	0xffffffff


	//   ....[67]....
        /*10c4*/ 	.word	0xffffffff


	//   ....[68]....
        /*10c8*/ 	.word	0xffffffff


	//   ....[69]....
        /*10cc*/ 	.word	0xffffffff


	//   ....[70]....
        /*10d0*/ 	.word	0xffffffff


	//   ....[71]....
        /*10d4*/ 	.word	0xffffffff


	//   ....[72]....
        /*10d8*/ 	.word	0xffffffff


	//   ....[73]....
        /*10dc*/ 	.word	0xffffffff


	//   ....[74]....
        /*10e0*/ 	.word	0xffffffff


	//   ....[75]....
        /*10e4*/ 	.word	0xffffffff


	//   ....[76]....
        /*10e8*/ 	.word	0xffffffff


	//   ....[77]....
        /*10ec*/ 	.word	0xffffffff


	//   ....[78]....
        /*10f0*/ 	.word	0xffffffff


	//   ....[79]....
        /*10f4*/ 	.word	0xffffffff


	//   ....[80]....
        /*10f8*/ 	.word	0xffffffff


	//   ....[81]....
        /*10fc*/ 	.word	0xffffffff


	//   ....[82]....
        /*1100*/ 	.word	0xffffffff


	//   ....[83]....
        /*1104*/ 	.word	0xffffffff


	//   ....[84]....
        /*1108*/ 	.word	0xffffffff


	//   ....[85]....
        /*110c*/ 	.word	0xffffffff


	//   ....[86]....
        /*1110*/ 	.word	0xffffffff


	//   ....[87]....
        /*1114*/ 	.word	0xffffffff


	//   ....[88]....
        /*1118*/ 	.word	0xffffffff


	//   ....[89]....
        /*111c*/ 	.word	0xffffffff


	//   ....[90]....
        /*1120*/ 	.word	0xffffffff


	//   ....[91]....
        /*1124*/ 	.word	0xffffffff


	//   ....[92]....
        /*1128*/ 	.word	0xffffffff


	//   ....[93]....
        /*112c*/ 	.word	0xffffffff


	//   ....[94]....
        /*1130*/ 	.word	0xffffffff


	//   ....[95]....
        /*1134*/ 	.word	0xffffffff


	//   ....[96]....
        /*1138*/ 	.word	0xffffffff


	//   ....[97]....
        /*113c*/ 	.word	0xffffffff


	//   ....[98]....
        /*1140*/ 	.word	0xffffffff


	//   ....[99]....
        /*1144*/ 	.word	0xffffffff


	//   ....[100]....
        /*1148*/ 	.word	0xffffffff


	//   ....[101]....
        /*114c*/ 	.word	0xffffffff


	//   ....[102]....
        /*1150*/ 	.word	0xffffffff


	//   ....[103]....
        /*1154*/ 	.word	0xffffffff


	//   ....[104]....
        /*1158*/ 	.word	0xffffffff


	//   ....[105]....
        /*115c*/ 	.word	0xffffffff


	//   ....[106]....
        /*1160*/ 	.word	0xffffffff


	//   ....[107]....
        /*1164*/ 	.word	0xffffffff


	//   ....[108]....
        /*1168*/ 	.word	0xffffffff


	//   ....[109]....
        /*116c*/ 	.word	0xffffffff


	//   ....[110]....
        /*1170*/ 	.word	0xffffffff


	//   ....[111]....
        /*1174*/ 	.word	0xffffffff


	//   ....[112]....
        /*1178*/ 	.word	0xffffffff


	//   ....[113]....
        /*117c*/ 	.word	0xffffffff


	//   ....[114]....
        /*1180*/ 	.word	0xffffffff


	//   ....[115]....
        /*1184*/ 	.word	0xffffffff


	//   ....[116]....
        /*1188*/ 	.word	0xffffffff


	//   ....[117]....
        /*118c*/ 	.word	0xffffffff


	//   ....[118]....
        /*1190*/ 	.word	0xffffffff


	//   ....[119]....
        /*1194*/ 	.word	0xffffffff


	//   ....[120]....
        /*1198*/ 	.word	0xffffffff


	//   ....[121]....
        /*119c*/ 	.word	0xffffffff


	//   ....[122]....
        /*11a0*/ 	.word	0xffffffff


	//   ....[123]....
        /*11a4*/ 	.word	0xffffffff


	//   ....[124]....
        /*11a8*/ 	.word	0xffffffff


	//   ....[125]....
        /*11ac*/ 	.word	0xffffffff


	//   ....[126]....
        /*11b0*/ 	.word	0xffffffff


	//   ....[127]....
        /*11b4*/ 	.word	0xffffffff


	//   ....[128]....
        /*11b8*/ 	.word	0xffffffff


	//   ....[129]....
        /*11bc*/ 	.word	0xffffffff


	//   ....[130]....
        /*11c0*/ 	.word	0xffffffff


	//   ....[131]....
        /*11c4*/ 	.word	0xffffffff


	//   ....[132]....
        /*11c8*/ 	.word	0xffffffff


	//   ....[133]....
        /*11cc*/ 	.word	0xffffffff


	//   ....[134]....
        /*11d0*/ 	.word	0xffffffff


	//   ....[135]....
        /*11d4*/ 	.word	0xffffffff


	//   ....[136]....
        /*11d8*/ 	.word	0xffffffff


	//   ....[137]....
        /*11dc*/ 	.word	0xffffffff


	//   ....[138]....
        /*11e0*/ 	.word	0x0500000f


	//   ....[139]....
        /*11e4*/ 	.word	0x0500000f


	//   ....[140]....
        /*11e8*/ 	.word	0x0500000f


	//   ....[141]....
        /*11ec*/ 	.word	0x0500000f


	//   ....[142]....
        /*11f0*/ 	.word	0x0500000f


	//   ....[143]....
        /*11f4*/ 	.word	0x0500000f


	//   ....[144]....
        /*11f8*/ 	.word	0x0500000f


	//   ....[145]....
        /*11fc*/ 	.word	0x0500000f


	//   ....[146]....
        /*1200*/ 	.word	0x0500000f


	//   ....[147]....
        /*1204*/ 	.word	0x0500000f


	//   ....[148]....
        /*1208*/ 	.word	0x0500000f


	//   ....[149]....
        /*120c*/ 	.word	0x0500000f


	//   ....[150]....
        /*1210*/ 	.word	0x0500000f


	//   ....[151]....
        /*1214*/ 	.word	0x0500000f


	//   ....[152]....
        /*1218*/ 	.word	0x0500000f


	//   ....[153]....
        /*121c*/ 	.word	0x0500000f


	//   ....[154]....
        /*1220*/ 	.word	0x0500000f


	//   ....[155]....
        /*1224*/ 	.word	0x0500000f


	//   ....[156]....
        /*1228*/ 	.word	0x0500000f


	//   ....[157]....
        /*122c*/ 	.word	0x0500000f


	//   ....[158]....
        /*1230*/ 	.word	0x0500000f


	//   ....[159]....
        /*1234*/ 	.word	0x0500000f


	//   ....[160]....
        /*1238*/ 	.word	0x0500000f


	//   ....[161]....
        /*123c*/ 	.word	0x0500000f


	//   ....[162]....
        /*1240*/ 	.word	0x0500000f


	//   ....[163]....
        /*1244*/ 	.word	0x0500000f


	//   ....[164]....
        /*1248*/ 	.word	0x0500000f


	//   ....[165]....
        /*124c*/ 	.word	0x0500000f


	//   ....[166]....
        /*1250*/ 	.word	0x0500000f


	//   ....[167]....
        /*1254*/ 	.word	0x0500000f


	//   ....[168]....
        /*1258*/ 	.word	0x0500000f


	//   ....[169]....
        /*125c*/ 	.word	0x0500000f


	//   ....[170]....
        /*1260*/ 	.word	0x0500000f


	//   ....[171]....
        /*1264*/ 	.word	0x0500000f


	//   ....[172]....
        /*1268*/ 	.word	0x0500000f


	//   ....[173]....
        /*126c*/ 	.word	0x0500000f


	//   ....[174]....
        /*1270*/ 	.word	0x0500000f


	//   ....[175]....
        /*1274*/ 	.word	0x0500000f


	//   ....[176]....
        /*1278*/ 	.word	0x0500000f


	//   ....[177]....
        /*127c*/ 	.word	0x0500000f


	//   ....[178]....
        /*1280*/ 	.word	0x0500000f


	//   ....[179]....
        /*1284*/ 	.word	0x0500000f


	//   ....[180]....
        /*1288*/ 	.word	0x0500000f


	//   ....[181]....
        /*128c*/ 	.word	0x0500000f


	//   ....[182]....
        /*1290*/ 	.word	0x0500000f


	//   ....[183]....
        /*1294*/ 	.word	0x0500000f


	//   ....[184]....
        /*1298*/ 	.word	0x0500000f


	//   ....[185]....
        /*129c*/ 	.word	0x0500000f


	//   ....[186]....
        /*12a0*/ 	.word	0x0500000f


	//   ....[187]....
        /*12a4*/ 	.word	0x0500000f


	//   ....[188]....
        /*12a8*/ 	.word	0x0500000f


	//   ....[189]....
        /*12ac*/ 	.word	0x0500000f


	//   ....[190]....
        /*12b0*/ 	.word	0x0500000f


	//   ....[191]....
        /*12b4*/ 	.word	0x0500000f


	//   ....[192]....
        /*12b8*/ 	.word	0x0500000f


	//   ....[193]....
        /*12bc*/ 	.word	0x0500000f


	//   ....[194]....
        /*12c0*/ 	.word	0x0500000f


	//   ....[195]....
        /*12c4*/ 	.word	0x0500000f


	//   ....[196]....
        /*12c8*/ 	.word	0x0500000f


	//   ....[197]....
        /*12cc*/ 	.word	0x0500000f


	//   ....[198]....
        /*12d0*/ 	.word	0x0500000f


	//   ....[199]....
        /*12d4*/ 	.word	0x0500000f


	//   ....[200]....
        /*12d8*/ 	.word	0x0500000f


	//   ....[201]....
        /*12dc*/ 	.word	0x0500000f


	//   ....[202]....
        /*12e0*/ 	.word	0x0500000f


	//   ....[203]....
        /*12e4*/ 	.word	0x0500000f


	//   ....[204]....
        /*12e8*/ 	.word	0x0500000f


	//   ....[205]....
        /*12ec*/ 	.word	0x0500000f


	//   ....[206]....
        /*12f0*/ 	.word	0x0500000f


	//   ....[207]....
        /*12f4*/ 	.word	0x0500000f


	//   ....[208]....
        /*12f8*/ 	.word	0x0500000f


	//   ....[209]....
        /*12fc*/ 	.word	0x0500000f


	//   ....[210]....
        /*1300*/ 	.word	0x0500000f


	//   ....[211]....
        /*1304*/ 	.word	0x0500000f


	//   ....[212]....
        /*1308*/ 	.word	0x0500000f


	//   ....[213]....
        /*130c*/ 	.word	0x0500000f


	//   ....[214]....
        /*1310*/ 	.word	0x0500000f


	//   ....[215]....
        /*1314*/ 	.word	0x0500000f


	//   ....[216]....
        /*1318*/ 	.word	0x0500000f


	//   ....[217]....
        /*131c*/ 	.word	0x0500000f


	//   ....[218]....
        /*1320*/ 	.word	0x0500000f


	//   ....[219]....
        /*1324*/ 	.word	0x0500000f


	//   ....[220]....
        /*1328*/ 	.word	0x0500000f


	//   ....[221]....
        /*132c*/ 	.word	0x0500000f


	//   ....[222]....
        /*1330*/ 	.word	0x0500000f


	//   ....[223]....
        /*1334*/ 	.word	0x0500000f


	//   ....[224]....
        /*1338*/ 	.word	0x0500000f


	//   ....[225]....
        /*133c*/ 	.word	0x0500000f


	//   ....[226]....
        /*1340*/ 	.word	0x0500000f


	//   ....[227]....
        /*1344*/ 	.word	0x0500000f


	//----- nvinfo : EIATTR_COOP_GROUP_INSTR_OFFSETS
	.align		4
.L_1615:
        /*1348*/ 	.byte	0x04, 0x28
        /*134a*/ 	.short	(.L_1617 - .L_1616)


	//   ....[0]....
.L_1616:
        /*134c*/ 	.word	0x00000070


	//   ....[1]....
        /*1350*/ 	.word	0x000001a0


	//   ....[2]....
        /*1354*/ 	.word	0x000001f0


	//   ....[3]....
        /*1358*/ 	.word	0x00000440


	//   ....[4]....
        /*135c*/ 	.word	0x000005a0


	//   ....[5]....
        /*1360*/ 	.word	0x000006c0


	//   ....[6]....
        /*1364*/ 	.word	0x00000820


	//   ....[7]....
        /*1368*/ 	.word	0x00006c00


	//   ....[8]....
        /*136c*/ 	.word	0x000073f0


	//   ....[9]....
        /*1370*/ 	.word	0x00007400


	//   ....[10]....
        /*1374*/ 	.word	0x00007410


	//   ....[11]....
        /*1378*/ 	.word	0x00007420


	//   ....[12]....
        /*137c*/ 	.word	0x00007720


	//   ....[13]....
        /*1380*/ 	.word	0x00007730


	//   ....[14]....
        /*1384*/ 	.word	0x00007740


	//   ....[15]....
        /*1388*/ 	.word	0x00007750


	//   ....[16]....
        /*138c*/ 	.word	0x00008970


	//   ....[17]....
        /*1390*/ 	.word	0x00008980


	//   ....[18]....
        /*1394*/ 	.word	0x00008990


	//   ....[19]....
        /*1398*/ 	.word	0x000089c0


	//   ....[20]....
        /*139c*/ 	.word	0x00008aa0


	//   ....[21]....
        /*13a0*/ 	.word	0x00008ac0


	//   ....[22]....
        /*13a4*/ 	.word	0x00008ad0


	//   ....[23]....
        /*13a8*/ 	.word	0x00008b50


	//   ....[24]....
        /*13ac*/ 	.word	0x0000ae50


	//   ....[25]....
        /*13b0*/ 	.word	0x0000b320


	//   ....[26]....
        /*13b4*/ 	.word	0x0000b330


	//   ....[27]....
        /*13b8*/ 	.word	0x0000b350


	//   ....[28]....
        /*13bc*/ 	.word	0x0000b860


	//   ....[29]....
        /*13c0*/ 	.word	0x0000b890


	//   ....[30]....
        /*13c4*/ 	.word	0x0000d5c0


	//   ....[31]....
        /*13c8*/ 	.word	0x0000d5d0


	//   ....[32]....
        /*13cc*/ 	.word	0x0000dae0


	//   ....[33]....
        /*13d0*/ 	.word	0x0000db00


	//   ....[34]....
        /*13d4*/ 	.word	0x0000e0a0


	//   ....[35]....
        /*13d8*/ 	.word	0x0000e0c0


	//   ....[36]....
        /*13dc*/ 	.word	0x000106c0


	//   ....[37]....
        /*13e0*/ 	.word	0x000106e0


	//   ....[38]....
        /*13e4*/ 	.word	0x00010e00


	//   ....[39]....
        /*13e8*/ 	.word	0x00010f00


	//   ....[40]....
        /*13ec*/ 	.word	0x00011f80


	//   ....[41]....
        /*13f0*/ 	.word	0x00012020


	//   ....[42]....
        /*13f4*/ 	.word	0x000120b0


	//   ....[43]....
        /*13f8*/ 	.word	0x00012270


	//   ....[44]....
        /*13fc*/ 	.word	0x00013af0


	//   ....[45]....
        /*1400*/ 	.word	0x00013b10


	//   ....[46]....
        /*1404*/ 	.word	0x00013b20


	//   ....[47]....
        /*1408*/ 	.word	0x00013b30


	//   ....[48]....
        /*140c*/ 	.word	0x00014540


	//   ....[49]....
        /*1410*/ 	.word	0x00014550


	//   ....[50]....
        /*1414*/ 	.word	0x00014790


	//   ....[51]....
        /*1418*/ 	.word	0x000147a0


	//   ....[52]....
        /*141c*/ 	.word	0x000149a0


	//   ....[53]....
        /*1420*/ 	.word	0x000149b0


	//   ....[54]....
        /*1424*/ 	.word	0x00014bb0


	//   ....[55]....
        /*1428*/ 	.word	0x00014bc0


	//   ....[56]....
        /*142c*/ 	.word	0x00015060


	//   ....[57]....
        /*1430*/ 	.word	0x00015070


	//   ....[58]....
        /*1434*/ 	.word	0x00015cf0


	//   ....[59]....
        /*1438*/ 	.word	0x00015d00


	//   ....[60]....
        /*143c*/ 	.word	0x00017f50


	//   ....[61]....
        /*1440*/ 	.word	0x00017f60


	//   ....[62]....
        /*1444*/ 	.word	0x00018170


	//   ....[63]....
        /*1448*/ 	.word	0x00018180


	//   ....[64]....
        /*144c*/ 	.word	0x00018380


	//   ....[65]....
        /*1450*/ 	.word	0x00018390


	//   ....[66]....
        /*1454*/ 	.word	0x00018590


	//   ....[67]....
        /*1458*/ 	.word	0x000185a0


	//   ....[68]....
        /*145c*/ 	.word	0x00018800


	//   ....[69]....
        /*1460*/ 	.word	0x00018a30


	//   ....[70]....
        /*1464*/ 	.word	0x00018a60


	//   ....[71]....
        /*1468*/ 	.word	0x00018a90


	//   ....[72]....
        /*146c*/ 	.word	0x00018ac0


	//   ....[73]....
        /*1470*/ 	.word	0x00018af0


	//   ....[74]....
        /*1474*/ 	.word	0x00018b20


	//   ....[75]....
        /*1478*/ 	.word	0x00018cc0


	//   ....[76]....
        /*147c*/ 	.word	0x00018cf0


	//   ....[77]....
        /*1480*/ 	.word	0x00018d20


	//   ....[78]....
        /*1484*/ 	.word	0x00018d50


	//   ....[79]....
        /*1488*/ 	.word	0x00018d80


	//   ....[80]....
        /*148c*/ 	.word	0x00018db0


	//   ....[81]....
        /*1490*/ 	.word	0x00018e50


	//   ....[82]....
        /*1494*/ 	.word	0x00018e80


	//   ....[83]....
        /*1498*/ 	.word	0x00018e90


	//   ....[84]....
        /*149c*/ 	.word	0x00018ec0


	//   ....[85]....
        /*14a0*/ 	.word	0x0001a4b0


	//   ....[86]....
        /*14a4*/ 	.word	0x0001c140


	//   ....[87]....
        /*14a8*/ 	.word	0x0001cbf0


	//   ....[88]....
        /*14ac*/ 	.word	0x0001cc20


	//   ....[89]....
        /*14b0*/ 	.word	0x0001cc40


	//   ....[90]....
        /*14b4*/ 	.word	0x0001cc80


	//   ....[91]....
        /*14b8*/ 	.word	0x0001cd70


	//   ....[92]....
        /*14bc*/ 	.word	0x0001cd80


	//   ....[93]....
        /*14c0*/ 	.word	0x0001ce30


	//   ....[94]....
        /*14c4*/ 	.word	0x0001ce40


	//   ....[95]....
        /*14c8*/ 	.word	0x0001ced0


	//   ....[96]....
        /*14cc*/ 	.word	0x0001cef0


	//   ....[97]....
        /*14d0*/ 	.word	0x0001cf90


	//   ....[98]....
        /*14d4*/ 	.word	0x0001cfb0


	//   ....[99]....
        /*14d8*/ 	.word	0x0001d040


	//   ....[100]....
        /*14dc*/ 	.word	0x0001d060


	//   ....[101]....
        /*14e0*/ 	.word	0x0001d0f0


	//   ....[102]....
        /*14e4*/ 	.word	0x0001d100


	//   ....[103]....
        /*14e8*/ 	.word	0x0001d830


	//   ....[104]....
        /*14ec*/ 	.word	0x0001d840


	//   ....[105]....
        /*14f0*/ 	.word	0x0001d8f0


	//   ....[106]....
        /*14f4*/ 	.word	0x0001d900


	//   ....[107]....
        /*14f8*/ 	.word	0x0001d9c0


	//   ....[108]....
        /*14fc*/ 	.word	0x0001d9d0


	//   ....[109]....
        /*1500*/ 	.word	0x0001da90


	//   ....[110]....
        /*1504*/ 	.word	0x0001daa0


	//   ....[111]....
        /*1508*/ 	.word	0x0001db40


	//   ....[112]....
        /*150c*/ 	.word	0x0001db50


	//   ....[113]....
        /*1510*/ 	.word	0x0001dc00


	//   ....[114]....
        /*1514*/ 	.word	0x0001dc10


	//   ....[115]....
        /*1518*/ 	.word	0x0001dcc0


	//   ....[116]....
        /*151c*/ 	.word	0x0001dcd0


	//   ....[117]....
        /*1520*/ 	.word	0x0001dce0


	//   ....[118]....
        /*1524*/ 	.word	0x0001dd50


	//   ....[119]....
        /*1528*/ 	.word	0x000208e0


	//   ....[120]....
        /*152c*/ 	.word	0x00020910


	//   ....[121]....
        /*1530*/ 	.word	0x00020970


	//   ....[122]....
        /*1534*/ 	.word	0x000209a0


	//   ....[123]....
        /*1538*/ 	.word	0x000209d0


	//   ....[124]....
        /*153c*/ 	.word	0x00020a00


	//   ....[125]....
        /*1540*/ 	.word	0x00020a30


	//   ....[126]....
        /*1544*/ 	.word	0x00020a60


	//   ....[127]....
        /*1548*/ 	.word	0x00020c20


	//   ....[128]....
        /*154c*/ 	.word	0x00020c50


	//   ....[129]....
        /*1550*/ 	.word	0x00020c80


	//   ....[130]....
        /*1554*/ 	.word	0x00020cb0


	//   ....[131]....
        /*1558*/ 	.word	0x00020ce0


	//   ....[132]....
        /*155c*/ 	.word	0x00020d10


	//   ....[133]....
        /*1560*/ 	.word	0x00020de0


	//   ....[134]....
        /*1564*/ 	.word	0x00020e00


	//   ....[135]....
        /*1568*/ 	.word	0x00020e10


	//   ....[136]....
        /*156c*/ 	.word	0x00020e90


	//   ....[137]....
        /*1570*/ 	.word	0x000219d0


	//   ....[138]....
        /*1574*/ 	.word	0x00021de0


	//   ....[139]....
        /*1578*/ 	.word	0x00021e80


	//   ....[140]....
        /*157c*/ 	.word	0x00021f10


	//   ....[141]....
        /*1580*/ 	.word	0x00021f60


	//   ....[142]....
        /*1584*/ 	.word	0x00021fb0


	//   ....[143]....
        /*1588*/ 	.word	0x00022040


	//   ....[144]....
        /*158c*/ 	.word	0x000220d0


	//   ....[145]....
        /*1590*/ 	.word	0x00022120


	//   ....[146]....
        /*1594*/ 	.word	0x00022170


	//   ....[147]....
        /*1598*/ 	.word	0x00022270


	//   ....[148]....
        /*159c*/ 	.word	0x00022320


	//   ....[149]....
        /*15a0*/ 	.word	0x00022370


	//   ....[150]....
        /*15a4*/ 	.word	0x000223c0


	//   ....[151]....
        /*15a8*/ 	.word	0x00022540


	//   ....[152]....
        /*15ac*/ 	.word	0x000226a0


	//   ....[153]....
        /*15b0*/ 	.word	0x00022720


	//   ....[154]....
        /*15b4*/ 	.word	0x00022770


	//   ....[155]....
        /*15b8*/ 	.word	0x00022a70


	//   ....[156]....
        /*15bc*/ 	.word	0x00022ac0


	//   ....[157]....
        /*15c0*/ 	.word	0x00022b50


	//   ....[158]....
        /*15c4*/ 	.word	0x00022be0


	//   ....[159]....
        /*15c8*/ 	.word	0x00022c70


	//   ....[160]....
        /*15cc*/ 	.word	0x00022d00


	//   ....[161]....
        /*15d0*/ 	.word	0x00022d90


	//   ....[162]....
        /*15d4*/ 	.word	0x00022e20


	//   ....[163]....
        /*15d8*/ 	.word	0x00022ea0


	//   ....[164]....
        /*15dc*/ 	.word	0x00022ef0


	//   ....[165]....
        /*15e0*/ 	.word	0x00022f90


	//   ....[166]....
        /*15e4*/ 	.word	0x00023020


	//   ....[167]....
        /*15e8*/ 	.word	0x000230b0


	//   ....[168]....
        /*15ec*/ 	.word	0x00023100


	//   ....[169]....
        /*15f0*/ 	.word	0x00023190


	//   ....[170]....
        /*15f4*/ 	.word	0x00023220


	//   ....[171]....
        /*15f8*/ 	.word	0x000232b0


	//   ....[172]....
        /*15fc*/ 	.word	0x00023340


	//   ....[173]....
        /*1600*/ 	.word	0x000233d0


	//   ....[174]....
        /*1604*/ 	.word	0x00023460


	//   ....[175]....
        /*1608*/ 	.word	0x00023520


	//   ....[176]....
        /*160c*/ 	.word	0x00023800


	//   ....[177]....
        /*1610*/ 	.word	0x00023980


	//   ....[178]....
        /*1614*/ 	.word	0x000239e0


	//   ....[179]....
        /*1618*/ 	.word	0x00023a70


	//   ....[180]....
        /*161c*/ 	.word	0x00023ad0


	//   ....[181]....
        /*1620*/ 	.word	0x00023b70


	//   ....[182]....
        /*1624*/ 	.word	0x00023c60


	//   ....[183]....
        /*1628*/ 	.word	0x00023d90


	//   ....[184]....
        /*162c*/ 	.word	0x00023e30


	//   ....[185]....
        /*1630*/ 	.word	0x00023f00


	//   ....[186]....
        /*1634*/ 	.word	0x00023fa0


	//   ....[187]....
        /*1638*/ 	.word	0x00024070


	//   ....[188]....
        /*163c*/ 	.word	0x00024110


	//   ....[189]....
        /*1640*/ 	.word	0x000241e0


	//   ....[190]....
        /*1644*/ 	.word	0x00024280


	//   ....[191]....
        /*1648*/ 	.word	0x00024330


	//   ....[192]....
        /*164c*/ 	.word	0x00024410


	//   ....[193]....
        /*1650*/ 	.word	0x00024670


	//   ....[194]....
        /*1654*/ 	.word	0x00024720


	//   ....[195]....
        /*1658*/ 	.word	0x00024820


	//   ....[196]....
        /*165c*/ 	.word	0x00024910


	//   ....[197]....
        /*1660*/ 	.word	0x000249a0


	//   ....[198]....
        /*1664*/ 	.word	0x00024a90


	//   ....[199]....
        /*1668*/ 	.word	0x00024b20


	//   ....[200]....
        /*166c*/ 	.word	0x00024c10


	//   ....[201]....
        /*1670*/ 	.word	0x00024ca0


	//   ....[202]....
        /*1674*/ 	.word	0x00024d90


	//   ....[203]....
        /*1678*/ 	.word	0x00024e20


	//   ....[204]....
        /*167c*/ 	.word	0x00024f00


	//   ....[205]....
        /*1680*/ 	.word	0x00025030


	//   ....[206]....
        /*1684*/ 	.word	0x00025080


	//   ....[207]....
        /*1688*/ 	.word	0x000250e0


	//   ....[208]....
        /*168c*/ 	.word	0x00025180


	//   ....[209]....
        /*1690*/ 	.word	0x00025520


	//   ....[210]....
        /*1694*/ 	.word	0x000255c0


	//   ....[211]....
        /*1698*/ 	.word	0x00025760


	//   ....[212]....
        /*169c*/ 	.word	0x000257e0


	//   ....[213]....
        /*16a0*/ 	.word	0x00025860


	//   ....[214]....
        /*16a4*/ 	.word	0x000258e0


	//   ....[215]....
        /*16a8*/ 	.word	0x00025960


	//   ....[216]....
        /*16ac*/ 	.word	0x000259f0


	//   ....[217]....
        /*16b0*/ 	.word	0x00025a90


	//   ....[218]....
        /*16b4*/ 	.word	0x00025b40


	//   ....[219]....
        /*16b8*/ 	.word	0x00025bc0


	//   ....[220]....
        /*16bc*/ 	.word	0x00025c40


	//   ....[221]....
        /*16c0*/ 	.word	0x00025cc0


	//   ....[222]....
        /*16c4*/ 	.word	0x00025d50


	//   ....[223]....
        /*16c8*/ 	.word	0x00025dd0


	//   ....[224]....
        /*16cc*/ 	.word	0x00025e80


	//   ....[225]....
        /*16d0*/ 	.word	0x00025ed0


	//   ....[226]....
        /*16d4*/ 	.word	0x00025f90


	//   ....[227]....
        /*16d8*/ 	.word	0x000260c0


	//----- nvinfo : EIATTR_REG_RECONFIG
	.align		4
.L_1617:
        /*16dc*/ 	.byte	0x01, 0x54
	.zero		2


	//----- nvinfo : EIATTR_SYSCALL_OFFSETS
	.align		4
        /*16e0*/ 	.byte	0x04, 0x46
        /*16e2*/ 	.short	(.L_1619 - .L_1618)


	//   ....[0]....
.L_1618:
        /*16e4*/ 	.word	0x000023f0


	//   ....[1]....
        /*16e8*/ 	.word	0x00002540


	//   ....[2]....
        /*16ec*/ 	.word	0x00006df0


	//   ....[3]....
        /*16f0*/ 	.word	0x00007110


	//   ....[4]....
        /*16f4*/ 	.word	0x0001bd60


	//   ....[5]....
        /*16f8*/ 	.word	0x0001beb0


	//   ....[6]....
        /*16fc*/ 	.word	0x0001bfb0


	//   ....[7]....
        /*1700*/ 	.word	0x0001c810


	//   ....[8]....
        /*1704*/ 	.word	0x0001d410


	//----- nvinfo : EIATTR_MBARRIER_INSTR_OFFSETS
	.align		4
.L_1619:
        /*1708*/ 	.byte	0x04, 0x39
        /*170a*/ 	.short	(.L_1621 - .L_1620)


	//   ....[0]....
.L_1620:
        /*170c*/ 	.word	0x000002e0
        /*1710*/ 	.word	0x000000ff
        /*1714*/ 	.word	0x00032400
        /*1718*/ 	.short	0x0100
        /*171a*/ 	.byte	0x08
	.zero		1


	//   ....[1]....
        /*171c*/ 	.word	0x000002f0
        /*1720*/ 	.word	0x000000ff
        /*1724*/ 	.word	0x00032410
        /*1728*/ 	.short	0x0100
        /*172a*/ 	.byte	0x08
	.zero		1


	//   ....[2]....
        /*172c*/ 	.word	0x00000300
        /*1730*/ 	.word	0x000000ff
        /*1734*/ 	.word	0x00032420
        /*1738*/ 	.short	0x0100
        /*173a*/ 	.byte	0x08
	.zero		1


	//   ....[3]....
        /*173c*/ 	.word	0x000003f0
        /*1740*/ 	.word	0x000000ff
        /*1744*/ 	.word	0x00032430
        /*1748*/ 	.short	0x0100
        /*174a*/ 	.byte	0x08
	.zero		1


	//   ....[4]....
        /*174c*/ 	.word	0x00000400
        /*1750*/ 	.word	0x000000ff
        /*1754*/ 	.word	0x00032440
        /*1758*/ 	.short	0x0100
        /*175a*/ 	.byte	0x08
	.zero		1


	//   ....[5]....
        /*175c*/ 	.word	0x00000410
        /*1760*/ 	.word	0x000000ff
        /*1764*/ 	.word	0x00032438
        /*1768*/ 	.short	0x0100
        /*176a*/ 	.byte	0x08
	.zero		1


	//   ....[6]....
        /*176c*/ 	.word	0x00000420
        /*1770*/ 	.word	0x000000ff
        /*1774*/ 	.word	0x00032448
        /*1778*/ 	.short	0x0100
        /*177a*/ 	.byte	0x08
	.zero		1


	//   ....[7]....
        /*177c*/ 	.word	0x00000550
        /*1780*/ 	.word	0x000000ff
        /*1784*/ 	.word	0x00032450
        /*1788*/ 	.short	0x0100
        /*178a*/ 	.byte	0x08
	.zero		1


	//   ....[8]....
        /*178c*/ 	.word	0x00000560
        /*1790*/ 	.word	0x000000ff
        /*1794*/ 	.word	0x00032460
        /*1798*/ 	.short	0x0100
        /*179a*/ 	.byte	0x08
	.zero		1


	//   ....[9]....
        /*179c*/ 	.word	0x00000570
        /*17a0*/ 	.word	0x000000ff
        /*17a4*/ 	.word	0x00032458
        /*17a8*/ 	.short	0x0100
        /*17aa*/ 	.byte	0x08
	.zero		1


	//   ....[10]....
        /*17ac*/ 	.word	0x00000580
        /*17b0*/ 	.word	0x000000ff
        /*17b4*/ 	.word	0x00032468
        /*17b8*/ 	.short	0x0100
        /*17ba*/ 	.byte	0x08
	.zero		1


	//   ....[11]....
        /*17bc*/ 	.word	0x00000670
        /*17c0*/ 	.word	0x000000ff
        /*17c4*/ 	.word	0x00032470
        /*17c8*/ 	.short	0x0100
        /*17ca*/ 	.byte	0x06
	.zero		1


	//   ....[12]....
        /*17cc*/ 	.word	0x00000680
        /*17d0*/ 	.word	0x000000ff
        /*17d4*/ 	.word	0x00032480
        /*17d8*/ 	.short	0x0100
        /*17da*/ 	.byte	0x06
	.zero		1


	//   ....[13]....
        /*17dc*/ 	.word	0x00000690
        /*17e0*/ 	.word	0x000000ff
        /*17e4*/ 	.word	0x00032478
        /*17e8*/ 	.short	0x0100
        /*17ea*/ 	.byte	0x06
	.zero		1


	//   ....[14]....
        /*17ec*/ 	.word	0x000006a0
        /*17f0*/ 	.word	0x000000ff
        /*17f4*/ 	.word	0x00032488
        /*17f8*/ 	.short	0x0100
        /*17fa*/ 	.byte	0x06
	.zero		1


	//   ....[15]....
        /*17fc*/ 	.word	0x000007d0
        /*1800*/ 	.word	0x000000ff
        /*1804*/ 	.word	0x00032490
        /*1808*/ 	.short	0x0100
        /*180a*/ 	.byte	0x08
	.zero		1


	//   ....[16]....
        /*180c*/ 	.word	0x000007e0
        /*1810*/ 	.word	0x000000ff
        /*1814*/ 	.word	0x000324a0
        /*1818*/ 	.short	0x0100
        /*181a*/ 	.byte	0x08
	.zero		1


	//   ....[17]....
        /*181c*/ 	.word	0x000007f0
        /*1820*/ 	.word	0x000000ff
        /*1824*/ 	.word	0x00032498
        /*1828*/ 	.short	0x0100
        /*182a*/ 	.byte	0x08
	.zero		1


	//   ....[18]....
        /*182c*/ 	.word	0x00000800
        /*1830*/ 	.word	0x000000ff
        /*1834*/ 	.word	0x000324a8
        /*1838*/ 	.short	0x0100
        /*183a*/ 	.byte	0x08
	.zero		1


	//   ....[19]....
        /*183c*/ 	.word	0x00000930
        /*1840*/ 	.word	0x000000ff
        /*1844*/ 	.word	0x000324b0
        /*1848*/ 	.short	0x0100
        /*184a*/ 	.byte	0x08
	.zero		1


	//   ....[20]....
        /*184c*/ 	.word	0x00000940
        /*1850*/ 	.word	0x000000ff
        /*1854*/ 	.word	0x000324c0
        /*1858*/ 	.short	0x0100
        /*185a*/ 	.byte	0x08
	.zero		1


	//   ....[21]....
        /*185c*/ 	.word	0x00000950
        /*1860*/ 	.word	0x000000ff
        /*1864*/ 	.word	0x000324b8
        /*1868*/ 	.short	0x0100
        /*186a*/ 	.byte	0x08
	.zero		1


	//   ....[22]....
        /*186c*/ 	.word	0x00000960
        /*1870*/ 	.word	0x000000ff
        /*1874*/ 	.word	0x000324c8
        /*1878*/ 	.short	0x0100
        /*187a*/ 	.byte	0x08
	.zero		1


	//   ....[23]....
        /*187c*/ 	.word	0x00003850
        /*1880*/ 	.word	0x00000060
        /*1884*/ 	.word	0x00032490
        /*1888*/ 	.short	0x010a
        /*188a*/ 	.byte	0x3f
	.zero		1


	//   ....[24]....
        /*188c*/ 	.word	0x000049c0
        /*1890*/ 	.word	0x00000060
        /*1894*/ 	.word	0x00032490
        /*1898*/ 	.short	0x010a
        /*189a*/ 	.byte	0x3f
	.zero		1


	//   ....[25]....
        /*189c*/ 	.word	0x00005a90
        /*18a0*/ 	.word	0x00000060
        /*18a4*/ 	.word	0x00032490
        /*18a8*/ 	.short	0x010a
        /*18aa*/ 	.byte	0x3f
	.zero		1


	//   ....[26]....
        /*18ac*/ 	.word	0x00005cb0
        /*18b0*/ 	.word	0x00000020
        /*18b4*/ 	.word	0x00000000
        /*18b8*/ 	.short	0x0101
        /*18ba*/ 	.byte	0x3f
	.zero		1


	//   ....[27]....
        /*18bc*/ 	.word	0x00005cf0
        /*18c0*/ 	.word	0x00000060
        /*18c4*/ 	.word	0x000324b0
        /*18c8*/ 	.short	0x010a
        /*18ca*/ 	.byte	0x3f
	.zero		1


	//   ....[28]....
        /*18cc*/ 	.word	0x00006350
        /*18d0*/ 	.word	0x00000060
        /*18d4*/ 	.word	0x00000000
        /*18d8*/ 	.short	0x0101
        /*18da*/ 	.byte	0x3f
	.zero		1


	//   ....[29]....
        /*18dc*/ 	.word	0x00006e90
        /*18e0*/ 	.word	0x00000013
        /*18e4*/ 	.word	0x00032400
        /*18e8*/ 	.short	0x010a
        /*18ea*/ 	.byte	0x3f
	.zero		1


	//   ....[30]....
        /*18ec*/ 	.word	0x00006ee0
        /*18f0*/ 	.word	0x00000013
        /*18f4*/ 	.word	0x00032400
        /*18f8*/ 	.short	0x010a
        /*18fa*/ 	.byte	0x3f
	.zero		1


	//   ....[31]....
        /*18fc*/ 	.word	0x000079a0
        /*1900*/ 	.word	0x00000013
        /*1904*/ 	.word	0x00032400
        /*1908*/ 	.short	0x010a
        /*190a*/ 	.byte	0x3f
	.zero		1


	//   ....[32]....
        /*190c*/ 	.word	0x00008e00
        /*1910*/ 	.word	0x00000013
        /*1914*/ 	.word	0x00032400
        /*1918*/ 	.short	0x010a
        /*191a*/ 	.byte	0x3f
	.zero		1


	//   ....[33]....
        /*191c*/ 	.word	0x00009cd0
        /*1920*/ 	.word	0x000000ad
        /*1924*/ 	.word	0x00032430
        /*1928*/ 	.short	0x010a
        /*192a*/ 	.byte	0x3f
	.zero		1


	//   ....[34]....
        /*192c*/ 	.word	0x00009d60
        /*1930*/ 	.word	0x000000ad
        /*1934*/ 	.word	0x00032430
        /*1938*/ 	.short	0x010a
        /*193a*/ 	.byte	0x3f
	.zero		1


	//   ....[35]....
        /*193c*/ 	.word	0x0000a080
        /*1940*/ 	.word	0x00000013
        /*1944*/ 	.word	0x00032410
        /*1948*/ 	.short	0x010a
        /*194a*/ 	.byte	0x3f
	.zero		1


	//   ....[36]....
        /*194c*/ 	.word	0x0000a0d0
        /*1950*/ 	.word	0x000000ad
        /*1954*/ 	.word	0x00032450
        /*1958*/ 	.short	0x010a
        /*195a*/ 	.byte	0x3f
	.zero		1


	//   ....[37]....
        /*195c*/ 	.word	0x0000a150
        /*1960*/ 	.word	0x000000ad
        /*1964*/ 	.word	0x00032450
        /*1968*/ 	.short	0x010a
        /*196a*/ 	.byte	0x3f
	.zero		1


	//   ....[38]....
        /*196c*/ 	.word	0x0000bb50
        /*1970*/ 	.word	0x00000018
        /*1974*/ 	.word	0x00000000
        /*1978*/ 	.short	0x0101
        /*197a*/ 	.byte	0x3f
	.zero		1


	//   ....[39]....
        /*197c*/ 	.word	0x0000c740
        /*1980*/ 	.word	0x000000ad
        /*1984*/ 	.word	0x00000000
        /*1988*/ 	.short	0x0101
        /*198a*/ 	.byte	0x3f
	.zero		1


	//   ....[40]....
        /*198c*/ 	.word	0x0000c830
        /*1990*/ 	.word	0x000000cd
        /*1994*/ 	.word	0x00032430
        /*1998*/ 	.short	0x010a
        /*199a*/ 	.byte	0x3f
	.zero		1


	//   ....[41]....
        /*199c*/ 	.word	0x0000c8a0
        /*19a0*/ 	.word	0x000000cd
        /*19a4*/ 	.word	0x00032430
        /*19a8*/ 	.short	0x010a
        /*19aa*/ 	.byte	0x3f
	.zero		1


	//   ....[42]....
        /*19ac*/ 	.word	0x0000cb30
        /*19b0*/ 	.word	0x000000cd
        /*19b4*/ 	.word	0x00032450
        /*19b8*/ 	.short	0x010a
        /*19ba*/ 	.byte	0x3f
	.zero		1


	//   ....[43]....
        /*19bc*/ 	.word	0x0000cb80
        /*19c0*/ 	.word	0x000000cd
        /*19c4*/ 	.word	0x00032450
        /*19c8*/ 	.short	0x010a
        /*19ca*/ 	.byte	0x3f
	.zero		1


	//   ....[44]....
        /*19cc*/ 	.word	0x0000e2a0
        /*19d0*/ 	.word	0x00000003
        /*19d4*/ 	.word	0x00000000
        /*19d8*/ 	.short	0x0101
        /*19da*/ 	.byte	0x3f
	.zero		1


	//   ....[45]....
        /*19dc*/ 	.word	0x0000f740
        /*19e0*/ 	.word	0x000000cd
        /*19e4*/ 	.word	0x00000000
        /*19e8*/ 	.short	0x0101
        /*19ea*/ 	.byte	0x3f
	.zero		1


	//   ....[46]....
        /*19ec*/ 	.word	0x0000f860
        /*19f0*/ 	.word	0x000000d8
        /*19f4*/ 	.word	0x00032430
        /*19f8*/ 	.short	0x010a
        /*19fa*/ 	.byte	0x3f
	.zero		1


	//   ....[47]....
        /*19fc*/ 	.word	0x0000f8d0
        /*1a00*/ 	.word	0x000000d8
        /*1a04*/ 	.word	0x00032430
        /*1a08*/ 	.short	0x010a
        /*1a0a*/ 	.byte	0x3f
	.zero		1


	//   ....[48]....
        /*1a0c*/ 	.word	0x0000fb60
        /*1a10*/ 	.word	0x000000d8
        /*1a14*/ 	.word	0x00032450
        /*1a18*/ 	.short	0x010a
        /*1a1a*/ 	.byte	0x3f
	.zero		1


	//   ....[49]....
        /*1a1c*/ 	.word	0x0000fbb0
        /*1a20*/ 	.word	0x000000d8
        /*1a24*/ 	.word	0x00032450
        /*1a28*/ 	.short	0x010a
        /*1a2a*/ 	.byte	0x3f
	.zero		1


	//   ....[50]....
        /*1a2c*/ 	.word	0x00011490
        /*1a30*/ 	.word	0x0000009a
        /*1a34*/ 	.word	0x00000000
        /*1a38*/ 	.short	0x0101
        /*1a3a*/ 	.byte	0x3f
	.zero		1


	//   ....[51]....
        /*1a3c*/ 	.word	0x00011f40
        /*1a40*/ 	.word	0x000000d8
        /*1a44*/ 	.word	0x00000000
        /*1a48*/ 	.short	0x0101
        /*1a4a*/ 	.byte	0x3f
	.zero		1


	//   ....[52]....
        /*1a4c*/ 	.word	0x000144b0
        /*1a50*/ 	.word	0x00000003
        /*1a54*/ 	.word	0x00000000
        /*1a58*/ 	.short	0x0101
        /*1a5a*/ 	.byte	0x3f
	.zero		1


	//   ....[53]....
        /*1a5c*/ 	.word	0x00014fc0
        /*1a60*/ 	.word	0x00000003
        /*1a64*/ 	.word	0x00000000
        /*1a68*/ 	.short	0x0101
        /*1a6a*/ 	.byte	0x3f
	.zero		1


	//   ....[54]....
        /*1a6c*/ 	.word	0x0001a590
        /*1a70*/ 	.word	0x00000012
        /*1a74*/ 	.word	0x00032420
        /*1a78*/ 	.short	0x010a
        /*1a7a*/ 	.byte	0x3f
	.zero		1


	//   ....[55]....
        /*1a7c*/ 	.word	0x0001a660
        /*1a80*/ 	.word	0x00000003
        /*1a84*/ 	.word	0x000324a0
        /*1a88*/ 	.short	0x010a
        /*1a8a*/ 	.byte	0x3f
	.zero		1


	//   ....[56]....
        /*1a8c*/ 	.word	0x0001a8a0
        /*1a90*/ 	.word	0x00000003
        /*1a94*/ 	.word	0x000324c0
        /*1a98*/ 	.short	0x010a
        /*1a9a*/ 	.byte	0x3f
	.zero		1


	//   ....[57]....
        /*1a9c*/ 	.word	0x0001af40
        /*1aa0*/ 	.word	0x00000004
        /*1aa4*/ 	.word	0x000324a0
        /*1aa8*/ 	.short	0x010a
        /*1aaa*/ 	.byte	0x3f
	.zero		1


	//   ....[58]....
        /*1aac*/ 	.word	0x0001b170
        /*1ab0*/ 	.word	0x00000004
        /*1ab4*/ 	.word	0x000324c0
        /*1ab8*/ 	.short	0x010a
        /*1aba*/ 	.byte	0x3f
	.zero		1


	//   ....[59]....
        /*1abc*/ 	.word	0x0001c3b0
        /*1ac0*/ 	.word	0x00000000
        /*1ac4*/ 	.word	0x00032440
        /*1ac8*/ 	.short	0x010a
        /*1aca*/ 	.byte	0x3f
	.zero		1


	//   ....[60]....
        /*1acc*/ 	.word	0x0001d1c0
        /*1ad0*/ 	.word	0x00000012
        /*1ad4*/ 	.word	0x00032400
        /*1ad8*/ 	.short	0x0107
        /*1ada*/ 	.byte	0x3f
	.zero		1


	//   ....[61]....
        /*1adc*/ 	.word	0x0001d260
        /*1ae0*/ 	.word	0x00000012
        /*1ae4*/ 	.word	0x00032400
        /*1ae8*/ 	.short	0x0101
        /*1aea*/ 	.byte	0x3f
	.zero		1


	//   ....[62]....
        /*1aec*/ 	.word	0x0001de90
        /*1af0*/ 	.word	0x00000012
        /*1af4*/ 	.word	0x00032410
        /*1af8*/ 	.short	0x0107
        /*1afa*/ 	.byte	0x3f
	.zero		1


	//   ....[63]....
        /*1afc*/ 	.word	0x0001df90
        /*1b00*/ 	.word	0x00000012
        /*1b04*/ 	.word	0x00032410
        /*1b08*/ 	.short	0x0101
        /*1b0a*/ 	.byte	0x3f
	.zero		1


	//   ....[64]....
        /*1b0c*/ 	.word	0x0001dfb0
        /*1b10*/ 	.word	0x00000012
        /*1b14*/ 	.word	0x00032420
        /*1b18*/ 	.short	0x010a
        /*1b1a*/ 	.byte	0x3f
	.zero		1


	//   ....[65]....
        /*1b1c*/ 	.word	0x0001e090
        /*1b20*/ 	.word	0x00000002
        /*1b24*/ 	.word	0x00032460
        /*1b28*/ 	.short	0x010a
        /*1b2a*/ 	.byte	0x3f
	.zero		1


	//   ....[66]....
        /*1b2c*/ 	.word	0x0001e940
        /*1b30*/ 	.word	0x00000002
        /*1b34*/ 	.word	0x00032440
        /*1b38*/ 	.short	0x010a
        /*1b3a*/ 	.byte	0x3f
	.zero		1


	//   ....[67]....
        /*1b3c*/ 	.word	0x0001eb90
        /*1b40*/ 	.word	0x00000002
        /*1b44*/ 	.word	0x00032460
        /*1b48*/ 	.short	0x010a
        /*1b4a*/ 	.byte	0x3f
	.zero		1


	//   ....[68]....
        /*1b4c*/ 	.word	0x0001f380
        /*1b50*/ 	.word	0x00000003
        /*1b54*/ 	.word	0x00032440
        /*1b58*/ 	.short	0x010a
        /*1b5a*/ 	.byte	0x3f
	.zero		1


	//   ....[69]....
        /*1b5c*/ 	.word	0x0001f5d0
        /*1b60*/ 	.word	0x00000003
        /*1b64*/ 	.word	0x00032460
        /*1b68*/ 	.short	0x010a
        /*1b6a*/ 	.byte	0x3f
	.zero		1


	//   ....[70]....
        /*1b6c*/ 	.word	0x0001fd50
        /*1b70*/ 	.word	0x00000003
        /*1b74*/ 	.word	0x00032440
        /*1b78*/ 	.short	0x010a
        /*1b7a*/ 	.byte	0x3f
	.zero		1


	//   ....[71]....
        /*1b7c*/ 	.word	0x0001ffa0
        /*1b80*/ 	.word	0x00000003
        /*1b84*/ 	.word	0x00032460
        /*1b88*/ 	.short	0x010a
        /*1b8a*/ 	.byte	0x3f
	.zero		1


	//   ....[72]....
        /*1b8c*/ 	.word	0x00021950
        /*1b90*/ 	.word	0x00000000
        /*1b94*/ 	.word	0x00032420
        /*1b98*/ 	.short	0x010a
        /*1b9a*/ 	.byte	0x3f
	.zero		1


	//   ....[73]....
        /*1b9c*/ 	.word	0x00021b30
        /*1ba0*/ 	.word	0x00000006
        /*1ba4*/ 	.word	0x00000000
        /*1ba8*/ 	.short	0x010a
        /*1baa*/ 	.byte	0x3f
	.zero		1


	//   ....[74]....
        /*1bac*/ 	.word	0x00021b60
        /*1bb0*/ 	.word	0x00000007
        /*1bb4*/ 	.word	0x00000000
        /*1bb8*/ 	.short	0x010a
        /*1bba*/ 	.byte	0x3f
	.zero		1


	//   ....[75]....
        /*1bbc*/ 	.word	0x00021bc0
        /*1bc0*/ 	.word	0x00000004
        /*1bc4*/ 	.word	0x00000000
        /*1bc8*/ 	.short	0x010a
        /*1bca*/ 	.byte	0x3f
	.zero		1


	//   ....[76]....
        /*1bcc*/ 	.word	0x00021bf0
        /*1bd0*/ 	.word	0x00000003
        /*1bd4*/ 	.word	0x00000000
        /*1bd8*/ 	.short	0x010a
        /*1bda*/ 	.byte	0x3f
	.zero		1


	//   ....[77]....
        /*1bdc*/ 	.word	0x00021c50
        /*1be0*/ 	.word	0x00000060
        /*1be4*/ 	.word	0x00032490
        /*1be8*/ 	.short	0x010a
        /*1bea*/ 	.byte	0x3f
	.zero		1


	//   ....[78]....
        /*1bec*/ 	.word	0x00021ca0
        /*1bf0*/ 	.word	0x00000060
        /*1bf4*/ 	.word	0x00032490
        /*1bf8*/ 	.short	0x010a
        /*1bfa*/ 	.byte	0x3f
	.zero		1


	//   ....[79]....
        /*1bfc*/ 	.word	0x00021cf0
        /*1c00*/ 	.word	0x00000060
        /*1c04*/ 	.word	0x00032490
        /*1c08*/ 	.short	0x010a
        /*1c0a*/ 	.byte	0x3f
	.zero		1


	//   ....[80]....
        /*1c0c*/ 	.word	0x00021d40
        /*1c10*/ 	.word	0x00000060
        /*1c14*/ 	.word	0x000324b0
        /*1c18*/ 	.short	0x010a
        /*1c1a*/ 	.byte	0x3f
	.zero		1


	//   ....[81]....
        /*1c1c*/ 	.word	0x000221b0
        /*1c20*/ 	.word	0x00000013
        /*1c24*/ 	.word	0x00032400
        /*1c28*/ 	.short	0x010a
        /*1c2a*/ 	.byte	0x3f
	.zero		1


	//   ....[82]....
        /*1c2c*/ 	.word	0x000227a0
        /*1c30*/ 	.word	0x00000013
        /*1c34*/ 	.word	0x00032400
        /*1c38*/ 	.short	0x010a
        /*1c3a*/ 	.byte	0x3f
	.zero		1


	//   ....[83]....
        /*1c3c*/ 	.word	0x000227f0
        /*1c40*/ 	.word	0x000000ad
        /*1c44*/ 	.word	0x00032430
        /*1c48*/ 	.short	0x010a
        /*1c4a*/ 	.byte	0x3f
	.zero		1


	//   ....[84]....
        /*1c4c*/ 	.word	0x00022840
        /*1c50*/ 	.word	0x00000013
        /*1c54*/ 	.word	0x00032410
        /*1c58*/ 	.short	0x010a
        /*1c5a*/ 	.byte	0x3f
	.zero		1


	//   ....[85]....
        /*1c5c*/ 	.word	0x00022890
        /*1c60*/ 	.word	0x000000ad
        /*1c64*/ 	.word	0x00032450
        /*1c68*/ 	.short	0x010a
        /*1c6a*/ 	.byte	0x3f
	.zero		1


	//   ....[86]....
        /*1c6c*/ 	.word	0x000228e0
        /*1c70*/ 	.word	0x000000cd
        /*1c74*/ 	.word	0x00032430
        /*1c78*/ 	.short	0x010a
        /*1c7a*/ 	.byte	0x3f
	.zero		1


	//   ....[87]....
        /*1c7c*/ 	.word	0x00022930
        /*1c80*/ 	.word	0x000000cd
        /*1c84*/ 	.word	0x00032450
        /*1c88*/ 	.short	0x010a
        /*1c8a*/ 	.byte	0x3f
	.zero		1


	//   ....[88]....
        /*1c8c*/ 	.word	0x00022980
        /*1c90*/ 	.word	0x000000d8
        /*1c94*/ 	.word	0x00032430
        /*1c98*/ 	.short	0x010a
        /*1c9a*/ 	.byte	0x3f
	.zero		1


	//   ....[89]....
        /*1c9c*/ 	.word	0x000229d0
        /*1ca0*/ 	.word	0x000000d8
        /*1ca4*/ 	.word	0x00032450
        /*1ca8*/ 	.short	0x010a
        /*1caa*/ 	.byte	0x3f
	.zero		1


	//   ....[90]....
        /*1cac*/ 	.word	0x000235e0
        /*1cb0*/ 	.word	0x00000012
        /*1cb4*/ 	.word	0x00032420
        /*1cb8*/ 	.short	0x010a
        /*1cba*/ 	.byte	0x3f
	.zero		1


	//   ....[91]....
        /*1cbc*/ 	.word	0x00023630
        /*1cc0*/ 	.word	0x00000003
        /*1cc4*/ 	.word	0x000324a0
        /*1cc8*/ 	.short	0x010a
        /*1cca*/ 	.byte	0x3f
	.zero		1


	//   ....[92]....
        /*1ccc*/ 	.word	0x00023680
        /*1cd0*/ 	.word	0x00000003
        /*1cd4*/ 	.word	0x000324c0
        /*1cd8*/ 	.short	0x010a
        /*1cda*/ 	.byte	0x3f
	.zero		1


	//   ....[93]....
        /*1cdc*/ 	.word	0x000236d0
        /*1ce0*/ 	.word	0x00000004
        /*1ce4*/ 	.word	0x000324a0
        /*1ce8*/ 	.short	0x010a
        /*1cea*/ 	.byte	0x3f
	.zero		1


	//   ....[94]....
        /*1cec*/ 	.word	0x00023720
        /*1cf0*/ 	.word	0x00000004
        /*1cf4*/ 	.word	0x000324c0
        /*1cf8*/ 	.short	0x010a
        /*1cfa*/ 	.byte	0x3f
	.zero		1


	//   ....[95]....
        /*1cfc*/ 	.word	0x000238c0
        /*1d00*/ 	.word	0x00000000
        /*1d04*/ 	.word	0x00032440
        /*1d08*/ 	.short	0x010a
        /*1d0a*/ 	.byte	0x3f
	.zero		1


	//   ....[96]....
        /*1d0c*/ 	.word	0x00025230
        /*1d10*/ 	.word	0x00000012
        /*1d14*/ 	.word	0x00032420
        /*1d18*/ 	.short	0x010a
        /*1d1a*/ 	.byte	0x3f
	.zero		1


	//   ....[97]....
        /*1d1c*/ 	.word	0x00025280
        /*1d20*/ 	.word	0x00000002
        /*1d24*/ 	.word	0x00032460
        /*1d28*/ 	.short	0x010a
        /*1d2a*/ 	.byte	0x3f
	.zero		1


	//   ....[98]....
        /*1d2c*/ 	.word	0x000252d0
        /*1d30*/ 	.word	0x00000002
        /*1d34*/ 	.word	0x00032440
        /*1d38*/ 	.short	0x010a
        /*1d3a*/ 	.byte	0x3f
	.zero		1


	//   ....[99]....
        /*1d3c*/ 	.word	0x00025320
        /*1d40*/ 	.word	0x00000002
        /*1d44*/ 	.word	0x00032460
        /*1d48*/ 	.short	0x010a
        /*1d4a*/ 	.byte	0x3f
	.zero		1


	//   ....[100]....
        /*1d4c*/ 	.word	0x00025370
        /*1d50*/ 	.word	0x00000003
        /*1d54*/ 	.word	0x00032440
        /*1d58*/ 	.short	0x010a
        /*1d5a*/ 	.byte	0x3f
	.zero		1


	//   ....[101]....
        /*1d5c*/ 	.word	0x000253c0
        /*1d60*/ 	.word	0x00000003
        /*1d64*/ 	.word	0x00032460
        /*1d68*/ 	.short	0x010a
        /*1d6a*/ 	.byte	0x3f
	.zero		1


	//   ....[102]....
        /*1d6c*/ 	.word	0x00025410
        /*1d70*/ 	.word	0x00000003
        /*1d74*/ 	.word	0x00032440
        /*1d78*/ 	.short	0x010a
        /*1d7a*/ 	.byte	0x3f
	.zero		1


	//   ....[103]....
        /*1d7c*/ 	.word	0x00025460
        /*1d80*/ 	.word	0x00000003
        /*1d84*/ 	.word	0x00032460
        /*1d88*/ 	.short	0x010a
        /*1d8a*/ 	.byte	0x3f
	.zero		1


	//   ....[104]....
        /*1d8c*/ 	.word	0x00025fe0
        /*1d90*/ 	.word	0x00000000
        /*1d94*/ 	.word	0x00032420
        /*1d98*/ 	.short	0x010a
        /*1d9a*/ 	.byte	0x3f
	.zero		1


	//   ....[105]....
        /*1d9c*/ 	.word	0x00026180
        /*1da0*/ 	.word	0x00000006
        /*1da4*/ 	.word	0x00000000
        /*1da8*/ 	.short	0x010a
        /*1daa*/ 	.byte	0x3f
	.zero		1


	//   ....[106]....
        /*1dac*/ 	.word	0x000261d0
        /*1db0*/ 	.word	0x00000007
        /*1db4*/ 	.word	0x00000000
        /*1db8*/ 	.short	0x010a
        /*1dba*/ 	.byte	0x3f
	.zero		1


	//   ....[107]....
        /*1dbc*/ 	.word	0x00026220
        /*1dc0*/ 	.word	0x00000004
        /*1dc4*/ 	.word	0x00000000
        /*1dc8*/ 	.short	0x010a
        /*1dca*/ 	.byte	0x3f
	.zero		1


	//----- nvinfo : EIATTR_NUM_MBARRIERS
	.align		4
.L_1621:
        /*1dcc*/ 	.byte	0x03, 0x38
        /*1dce*/ 	.short	0x0017


	//----- nvinfo : EIATTR_EXIT_INSTR_OFFSETS
	.align		4
        /*1dd0*/ 	.byte	0x04, 0x1c
        /*1dd2*/ 	.short	(.L_1623 - .L_1622)


	//   ....[0]....
.L_1622:
        /*1dd4*/ 	.word	0x00021c40


	//----- nvinfo : EIATTR_MAX_THREADS
	.align		4
.L_1623:
        /*1dd8*/ 	.byte	0x04, 0x05
        /*1dda*/ 	.short	(.L_1625 - .L_1624)
.L_1624:
        /*1ddc*/ 	.word	0x00000180
        /*1de0*/ 	.word	0x00000001
        /*1de4*/ 	.word	0x00000001


	//----- nvinfo : EIATTR_CRS_STACK_SIZE
	.align		4
.L_1625:
        /*1de8*/ 	.byte	0x04, 0x1e
        /*1dea*/ 	.short	(.L_1627 - .L_1626)
.L_1626:
        /*1dec*/ 	.word	0x00000000


	//----- nvinfo : EIATTR_CBANK_PARAM_SIZE
	.align		4
.L_1627:
        /*1df0*/ 	.byte	0x03, 0x19
        /*1df2*/ 	.short	0x0bf0


	//----- nvinfo : EIATTR_PARAM_CBANK
	.align		4
        /*1df4*/ 	.byte	0x04, 0x0a
        /*1df6*/ 	.short	(.L_1629 - .L_1628)
	.align		4
.L_1628:
        /*1df8*/ 	.word	index@(.nv.constant0._ZN7cutlass13device_kernelIN5flash11enable_sm90INS1_16FlashAttnFwdSm90INS1_25CollectiveMainloopFwdSm90ILi2EN4cute5tupleIJNS5_1CILi1EEES8_S8_EEENS6_IJNS7_ILi128EEENS7_ILi96EEENS7_ILi64EEEEEELi256ENS_6half_tEfNS_4arch4Sm90ELb1ELb0ELb0ELb1ELb0ELb1ELb1ELb1ELb0ELb1ELb1ELb0EEENS1_21CollectiveEpilogueFwdINS6_IJSA_NS7_ILi256EEESB_EEES9_SE_SG_Li256ELb1ELb1ELb1ELb0EEENS1_36VarlenDynamicPersistentTileSchedulerILi128ELi96ELi256ELi128ELb1ELb1ELb1ELb1ELb1ELb1EEEEEEEEEvNT_6ParamsE)
        /*1dfc*/ 	.short	0x0210
        /*1dfe*/ 	.short	0x0bf0


	//----- nvinfo : EIATTR_SW_WAR
	.align		4
.L_1629:
        /*1e00*/ 	.byte	0x04, 0x36
        /*1e02*/ 	.short	(.L_1631 - .L_1630)
.L_1630:
        /*1e04*/ 	.word	0x00000008
.L_1631:


//--------------------- .nv.callgraph             --------------------------
	.section	.nv.callgraph,"",@"SHT_CUDA_CALLGRAPH"
	.align	4
	.sectionentsize	8
	.align		4
        /*0000*/ 	.word	0x00000000
	.align		4
        /*0004*/ 	.word	0xffffffff
	.align		4
        /*0008*/ 	.word	index@(_ZN7cutlass13device_kernelIN5flash11enable_sm90INS1_16FlashAttnFwdSm90INS1_25CollectiveMainloopFwdSm90ILi2EN4cute5tupleIJNS5_1CILi1EEES8_S8_EEENS6_IJNS7_ILi128EEESA_NS7_ILi192EEEEEELi128ENS_6half_tEfNS_4arch4Sm90ELb0ELb0ELb0ELb0ELb0ELb0ELb0ELb1ELb1ELb1ELb1ELb0EEENS1_21CollectiveEpilogueFwdINS6_IJSA_SA_SA_EEES9_SD_SF_Li256ELb0ELb1ELb1ELb0EEENS1_19SingleTileSchedulerILb0ELb1ELb1ELi128EEEEEEEEEvNT_6ParamsE)
	.align		4
        /*000c*/ 	.word	index@(__assertfail)
	.align		4
        /*0010*/ 	.word	index@(_ZN7cutlass13device_kernelIN5flash11enable_sm90INS1_16FlashAttnFwdSm90INS1_25CollectiveMainloopFwdSm90ILi2EN4cute5tupleIJNS5_1CILi1EEES8_S8_EEENS6_IJNS7_ILi128EEESA_NS7_ILi192EEEEEELi128ENS_6half_tEfNS_4arch4Sm90ELb0ELb0ELb0ELb1ELb0ELb0ELb0ELb1ELb1ELb1ELb1ELb0EEENS1_21CollectiveEpilogueFwdINS6_IJSA_SA_SA_EEES9_SD_SF_Li256ELb1ELb1ELb1ELb0EEENS1_36VarlenDynamicPersistentTileSchedulerILi128ELi128ELi256ELi128ELb1ELb1ELb1ELb0ELb1ELb1EEEEEEEEEvNT_6ParamsE)
	.align		4
        /*0014*/ 	.word	index@(__assertfail)
	.align		4
        /*0018*/ 	.word	index@(_ZN7cutlass13device_kernelIN5flash11enable_sm90INS1_16FlashAttnFwdSm90INS1_25CollectiveMainloopFwdSm90ILi2EN4cute5tupleIJNS5_1CILi1EEES8_S8_EEENS6_IJNS7_ILi128EEESA_NS7_ILi192EEEEEELi128ENS_6half_tEfNS_4arch4Sm90ELb0ELb0ELb0ELb1ELb0ELb1ELb0ELb1ELb1ELb1ELb1ELb0EEENS1_21CollectiveEpilogueFwdINS6_IJSA_SA_SA_EEES9_SD_SF_Li256ELb1ELb1ELb1ELb0EEENS1_36VarlenDynamicPersistentTileSchedulerILi128ELi128ELi256ELi128ELb1ELb1ELb1ELb0ELb1ELb1EEEEEEEEEvNT_6ParamsE)
	.align		4
        /*001c*/ 	.word	index@(__assertfail)
	.align		4
        /*0020*/ 	.word	index@(_ZN7cutlass13device_kernelIN5flash11enable_sm90INS1_16FlashAttnFwdSm90INS1_25CollectiveMainloopFwdSm90ILi2EN4cute5tupleIJNS5_1CILi1EEES8_S8_EEENS6_IJNS7_ILi128EEENS7_ILi96EEENS7_ILi192EEEEEELi128ENS_6half_tEfNS_4arch4Sm90ELb0ELb1ELb0ELb0ELb0ELb0ELb0ELb1ELb1ELb1ELb1ELb0EEENS1_21CollectiveEpilogueFwdINS6_IJSA_SA_SB_EEES9_SE_SG_Li256ELb0ELb1ELb1ELb0EEENS1_19SingleTileSchedulerILb0ELb1ELb1ELi128EEEEEEEEEvNT_6ParamsE)
	.align		4
        /*0024*/ 	.word	index@(__assertfail)
	.align		4
        /*0028*/ 	.word	index@(_ZN7cutlass13device_kernelIN5flash11enable_sm90INS1_16FlashAttnFwdSm90INS1_25CollectiveMainloopFwdSm90ILi2EN4cute5tupleIJNS5_1CILi1EEES8_S8_EEENS6_IJNS7_ILi128EEENS7_ILi96EEENS7_ILi192EEEEEELi128ENS_6half_tEfNS_4arch4Sm90ELb0ELb1ELb0ELb1ELb0ELb0ELb0ELb1ELb1ELb1ELb1ELb0EEENS1_21CollectiveEpilogueFwdINS6_IJSA_SA_SB_EEES9_SE_SG_Li256ELb1ELb1ELb1ELb0EEENS1_36VarlenDynamicPersistentTileSchedulerILi128ELi96ELi256ELi128ELb1ELb1ELb1ELb1ELb0ELb1EEEEEEEEEvNT_6ParamsE)
	.align		4
        /*002c*/ 	.word	index@(__assertfail)
	.align		4
        /*0030*/ 	.word	index@(_ZN7cutlass13device_kernelIN5flash11enable_sm90INS1_16FlashAttnFwdSm90INS1_25CollectiveMainloopFwdSm90ILi2EN4cute5tupleIJNS5_1CILi1EEES8_S8_EEENS6_IJNS7_ILi128EEENS7_ILi96EEENS7_ILi192EEEEEELi128ENS_6half_tEfNS_4arch4Sm90ELb0ELb1ELb0ELb1ELb0ELb1ELb0ELb1ELb1ELb1ELb1ELb0EEENS1_21CollectiveEpilogueFwdINS6_IJSA_SA_SB_EEES9_SE_SG_Li256ELb1ELb1ELb1ELb0EEENS1_36VarlenDynamicPersistentTileSchedulerILi128ELi96ELi256ELi128ELb1ELb1ELb1ELb1ELb0ELb1EEEEEEEEEvNT_6ParamsE)
	.align		4
        /*0034*/ 	.word	index@(__assertfail)
	.align		4
        /*0038*/ 	.word	index@(_ZN7cutlass13device_kernelIN5flash11enable_sm90INS1_16FlashAttnFwdSm90INS1_25CollectiveMainloopFwdSm90ILi2EN4cute5tupleIJNS5_1CILi1EEES8_S8_EEENS6_IJNS7_ILi128EEESA_NS7_ILi192EEEEEELi128ENS_6half_tEfNS_4arch4Sm90ELb1ELb0ELb0ELb0ELb0ELb0ELb0ELb1ELb1ELb1ELb1ELb0EEENS1_21CollectiveEpilogueFwdINS6_IJSA_SA_SA_EEES9_SD_SF_Li256ELb0ELb1ELb1ELb0EEENS1_19SingleTileSchedulerILb0ELb1ELb1ELi128EEEEEEEEEvNT_6ParamsE)
	.align		4
        /*003c*/ 	.word	index@(__assertfail)
	.align		4
        /*0040*/ 	.word	index@(_ZN7cutlass13device_kernelIN5flash11enable_sm90INS1_16FlashAttnFwdSm90INS1_25CollectiveMainloopFwdSm90ILi2EN4cute5tupleIJNS5_1CILi1EEES8_S8_EEENS6_IJNS7_ILi128EEESA_NS7_ILi192EEEEEELi128ENS_6half_tEfNS_4arch4Sm90ELb1ELb0ELb0ELb1ELb0ELb0ELb0ELb1ELb1ELb1ELb1ELb0EEENS1_21CollectiveEpilogueFwdINS6_IJSA_SA_SA_EEES9_SD_SF_Li256ELb1ELb1ELb1ELb0EEENS1_36VarlenDynamicPersistentTileSchedulerILi128ELi128ELi256ELi128ELb1ELb1ELb1ELb1ELb1ELb1EEEEEEEEEvNT_6ParamsE)
	.align		4
        /*0044*/ 	.word	index@(__assertfail)
	.align		4
        /*0048*/ 	.word	index@(_ZN7cutlass13device_kernelIN5flash11enable_sm90INS1_16FlashAttnFwdSm90INS1_25CollectiveMainloopFwdSm90ILi2EN4cute5tupleIJNS5_1CILi1EEES8_S8_EEENS6_IJNS7_ILi128EEESA_NS7_ILi192EEEEEELi128ENS_6half_tEfNS_4arch4Sm90ELb1ELb0ELb0ELb1ELb0ELb1ELb0ELb1ELb1ELb1ELb1ELb0EEENS1_21CollectiveEpilogueFwdINS6_IJSA_SA_SA_EEES9_SD_SF_Li256ELb1ELb1ELb1ELb0EEENS1_36VarlenDynamicPersistentTileSchedulerILi128ELi128ELi256ELi128ELb1ELb1ELb1ELb1ELb1ELb1EEEEEEEEEvNT_6ParamsE)
	.align		4
        /*004c*/ 	.word	index@(__assertfail)
	.align		4
        /*0050*/ 	.word	index@(_ZN7cutlass13device_kernelIN5flash11enable_sm90INS1_16FlashAttnFwdSm90INS1_25CollectiveMainloopFwdSm90ILi2EN4cute5tupleIJNS5_1CILi1EEES8_S8_EEENS6_IJNS7_ILi64EEESA_SA_EEELi512ENS_6half_tEfNS_4arch4Sm90ELb0ELb0ELb0ELb0ELb0ELb0ELb0ELb0ELb0ELb1ELb1ELb0EEENS1_21CollectiveEpilogueFwdINS6_IJSA_NS7_ILi512EEESA_EEES9_SC_SE_Li256ELb0ELb1ELb1ELb0EEENS1_19SingleTileSchedulerILb0ELb1ELb1ELi64EEEEEEEEEvNT_6ParamsE)
	.align		4
        /*0054*/ 	.word	index@(__assertfail)
	.align		4
        /*0058*/ 	.word	index@(_ZN7cutlass13device_kernelIN5flash11enable_sm90INS1_16FlashAttnFwdSm90INS1_25CollectiveMainloopFwdSm90ILi2EN4cute5tupleIJNS5_1CILi1EEES8_S8_EEENS6_IJNS7_ILi64EEESA_SA_EEELi512ENS_6half_tEfNS_4arch4Sm90ELb0ELb0ELb0ELb0ELb0ELb0ELb1ELb0ELb0ELb1ELb1ELb0EEENS1_21CollectiveEpilogueFwdINS6_IJSA_NS7_ILi512EEESA_EEES9_SC_SE_Li256ELb0ELb1ELb1ELb0EEENS1_19SingleTileSchedulerILb0ELb1ELb1ELi64EEEEEEEEEvNT_6ParamsE)
	.align		4
        /*005c*/ 	.word	index@(__assertfail)
	.align		4
        /*0060*/ 	.word	index@(_ZN7cutlass13device_kernelIN5flash11enable_sm90INS1_16FlashAttnFwdSm90INS1_25CollectiveMainloopFwdSm90ILi2EN4cute5tupleIJNS5_1CILi1EEES8_S8_EEENS6_IJNS7_ILi64EEESA_SA_EEELi512ENS_6half_tEfNS_4arch4Sm90ELb0ELb0ELb0ELb1ELb0ELb0ELb0ELb0ELb0ELb1ELb1ELb0EEENS1_21CollectiveEpilogueFwdINS6_IJSA_NS7_ILi512EEESA_EEES9_SC_SE_Li256ELb1ELb1ELb1ELb0EEENS1_36VarlenDynamicPersistentTileSchedulerILi64ELi64ELi256ELi128ELb1ELb1ELb1ELb0ELb1ELb1EEEEEEEEEvNT_6ParamsE)
	.align		4
        /*0064*/ 	.word	index@(__assertfail)
	.align		4
        /*0068*/ 	.word	index@(_ZN7cutlass13device_kernelIN5flash11enable_sm90INS1_16FlashAttnFwdSm90INS1_25CollectiveMainloopFwdSm90ILi2EN4cute5tupleIJNS5_1CILi1EEES8_S8_EEENS6_IJNS7_ILi64EEESA_SA_EEELi512ENS_6half_tEfNS_4arch4Sm90ELb0ELb0ELb0ELb1ELb0ELb1ELb0ELb0ELb0ELb1ELb1ELb0EEENS1_21CollectiveEpilogueFwdINS6_IJSA_NS7_ILi512EEESA_EEES9_SC_SE_Li256ELb1ELb1ELb1ELb0EEENS1_36VarlenDynamicPersistentTileSchedulerILi64ELi64ELi256ELi128ELb1ELb1ELb1ELb0ELb1ELb1EEEEEEEEEvNT_6ParamsE)
	.align		4
        /*006c*/ 	.word	index@(__assertfail)
	.align		4
        /*0070*/ 	.word	index@(_ZN7cutlass13device_kernelIN5flash11enable_sm90INS1_16FlashAttnFwdSm90INS1_25CollectiveMainloopFwdSm90ILi2EN4cute5tupleIJNS5_1CILi1EEES8_S8_EEENS6_IJNS7_ILi64EEESA_SA_EEELi512ENS_6half_tEfNS_4arch4Sm90ELb0ELb0ELb0ELb1ELb0ELb0ELb1ELb0ELb0ELb1ELb1ELb0EEENS1_21CollectiveEpilogueFwdINS6_IJSA_NS7_ILi512EEESA_EEES9_SC_SE_Li256ELb1ELb1ELb1ELb0EEENS1_36VarlenDynamicPersistentTileSchedulerILi64ELi64ELi256ELi128ELb1ELb1ELb1ELb0ELb1ELb1EEEEEEEEEvNT_6ParamsE)
	.align		4
        /*0074*/ 	.word	index@(__assertfail)
	.align		4
        /*0078*/ 	.word	index@(_ZN7cutlass13device_kernelIN5flash11enable_sm90INS1_16FlashAttnFwdSm90INS1_25CollectiveMainloopFwdSm90ILi2EN4cute5tupleIJNS5_1CILi1EEES8_S8_EEENS6_IJNS7_ILi64EEESA_SA_EEELi512ENS_6half_tEfNS_4arch4Sm90ELb0ELb0ELb0ELb1ELb0ELb1ELb1ELb0ELb0ELb1ELb1ELb0EEENS1_21CollectiveEpilogueFwdINS6_IJSA_NS7_ILi512EEESA_EEES9_SC_SE_Li256ELb1ELb1ELb1ELb0EEENS1_36VarlenDynamicPersistentTileSchedulerILi64ELi64ELi256ELi128ELb1ELb1ELb1ELb0ELb1ELb1EEEEEEEEEvNT_6ParamsE)
	.align		4
        /*007c*/ 	.word	index@(__assertfail)
	.align		4
        /*0080*/ 	.word	index@(_ZN7cutlass13device_kernelIN5flash11enable_sm90INS1_16FlashAttnFwdSm90INS1_25CollectiveMainloopFwdSm90ILi2EN4cute5tupleIJNS5_1CILi1EEES8_S8_EEENS6_IJNS7_ILi64EEESA_SA_EEELi512ENS_6half_tEfNS_4arch4Sm90ELb0ELb1ELb0ELb0ELb0ELb0ELb0ELb0ELb0ELb1ELb1ELb0EEENS1_21CollectiveEpilogueFwdINS6_IJSA_NS7_ILi512EEESA_EEES9_SC_SE_Li256ELb0ELb1ELb1ELb0EEENS1_19SingleTileSchedulerILb0ELb1ELb1ELi64EEEEEEEEEvNT_6ParamsE)
	.align		4
        /*0084*/ 	.word	index@(__assertfail)
	.align		4
        /*0088*/ 	.word	index@(_ZN7cutlass13device_kernelIN5flash11enable_sm90INS1_16FlashAttnFwdSm90INS1_25CollectiveMainloopFwdSm90ILi2EN4cute5tupleIJNS5_1CILi1EEES8_S8_EEENS6_IJNS7_ILi64EEESA_SA_EEELi512ENS_6half_tEfNS_4arch4Sm90ELb0ELb1ELb0ELb0ELb0ELb0ELb1ELb0ELb0ELb1ELb1ELb0EEENS1_21CollectiveEpilogueFwdINS6_IJSA_NS7_ILi512EEESA_EEES9_SC_SE_Li256ELb0ELb1ELb1ELb0EEENS1_19SingleTileSchedulerILb0ELb1ELb1ELi64EEEEEEEEEvNT_6ParamsE)
	.align		4
        /*008c*/ 	.word	index@(__assertfail)
	.align		4
        /*0090*/ 	.word	index@(_ZN7cutlass13device_kernelIN5flash11enable_sm90INS1_16FlashAttnFwdSm90INS1_25CollectiveMainloopFwdSm90ILi2EN4cute5tupleIJNS5_1CILi1EEES8_S8_EEENS6_IJNS7_ILi64EEESA_SA_EEELi512ENS_6half_tEfNS_4arch4Sm90ELb0ELb1ELb0ELb1ELb0ELb0ELb0ELb0ELb0ELb1ELb1ELb0EEENS1_21CollectiveEpilogueFwdINS6_IJSA_NS7_ILi512EEESA_EEES9_SC_SE_Li256ELb1ELb1ELb1ELb0EEENS1_36VarlenDynamicPersistentTileSchedulerILi64ELi64ELi256ELi128ELb1ELb1ELb1ELb1ELb0ELb1EEEEEEEEEvNT_6ParamsE)
	.align		4
        /*0094*/ 	.word	index@(__assertfail)
	.align		4
        /*0098*/ 	.word	index@(_ZN7cutlass13device_kernelIN5flash11enable_sm90INS1_16FlashAttnFwdSm90INS1_25CollectiveMainloopFwdSm90ILi2EN4cute5tupleIJNS5_1CILi1EEES8_S8_EEENS6_IJNS7_ILi64EEESA_SA_EEELi512ENS_6half_tEfNS_4arch4Sm90ELb0ELb1ELb0ELb1ELb0ELb1ELb0ELb0ELb0ELb1ELb1ELb0EEENS1_21CollectiveEpilogueFwdINS6_IJSA_NS7_ILi512EEESA_EEES9_SC_SE_Li256ELb1ELb1ELb1ELb0EEENS1_36VarlenDynamicPersistentTileSchedulerILi64ELi64ELi256ELi128ELb1ELb1ELb1ELb1ELb0ELb1EEEEEEEEEvNT_6ParamsE)
	.align		4
        /*009c*/ 	.word	index@(__assertfail)
	.align		4
        /*00a0*/ 	.word	index@(_ZN7cutlass13device_kernelIN5flash11enable_sm90INS1_16FlashAttnFwdSm90INS1_25CollectiveMainloopFwdSm90ILi2EN4cute5tupleIJNS5_1CILi1EEES8_S8_EEENS6_IJNS7_ILi64EEESA_SA_EEELi512ENS_6half_tEfNS_4arch4Sm90ELb0ELb1ELb0ELb1ELb0ELb0ELb1ELb0ELb0ELb1ELb1ELb0EEENS1_21CollectiveEpilogueFwdINS6_IJSA_NS7_ILi512EEESA_EEES9_SC_SE_Li256ELb1ELb1ELb1ELb0EEENS1_36VarlenDynamicPersistentTileSchedulerILi64ELi64ELi256ELi128ELb1ELb1ELb1ELb1ELb0ELb1EEEEEEEEEvNT_6ParamsE)
	.align		4
        /*00a4*/ 	.word	index@(__assertfail)
	.align		4
        /*00a8*/ 	.word	index@(_ZN7cutlass13device_kernelIN5flash11enable_sm90INS1_16FlashAttnFwdSm90INS1_25CollectiveMainloopFwdSm90ILi2EN4cute5tupleIJNS5_1CILi1EEES8_S8_EEENS6_IJNS7_ILi64EEESA_SA_EEELi512ENS_6half_tEfNS_4arch4Sm90ELb0ELb1ELb0ELb1ELb0ELb1ELb1ELb0ELb0ELb1ELb1ELb0EEENS1_21CollectiveEpilogueFwdINS6_IJSA_NS7_ILi512EEESA_EEES9_SC_SE_Li256ELb1ELb1ELb1ELb0EEENS1_36VarlenDynamicPersistentTileSchedulerILi64ELi64ELi256ELi128ELb1ELb1ELb1ELb1ELb0ELb1EEEEEEEEEvNT_6ParamsE)
	.align		4
        /*00ac*/ 	.word	index@(__assertfail)
	.align		4
        /*00b0*/ 	.word	index@(_ZN7cutlass13device_kernelIN5flash11enable_sm90INS1_16FlashAttnFwdSm90INS1_25CollectiveMainloopFwdSm90ILi2EN4cute5tupleIJNS5_1CILi1EEES8_S8_EEENS6_IJNS7_ILi64EEESA_SA_EEELi512ENS_6half_tEfNS_4arch4Sm90ELb1ELb0ELb0ELb0ELb0ELb0ELb0ELb0ELb0ELb1ELb1ELb0EEENS1_21CollectiveEpilogueFwdINS6_IJSA_NS7_ILi512EEESA_EEES9_SC_SE_Li256ELb0ELb1ELb1ELb0EEENS1_19SingleTileSchedulerILb0ELb1ELb1ELi64EEEEEEEEEvNT_6ParamsE)
	.align		4
        /*00b4*/ 	.word	index@(__assertfail)
	.align		4
        /*00b8*/ 	.word	index@(_ZN7cutlass13device_kernelIN5flash11enable_sm90INS1_16FlashAttnFwdSm90INS1_25CollectiveMainloopFwdSm90ILi2EN4cute5tupleIJNS5_1CILi1EEES8_S8_EEENS6_IJNS7_ILi64EEESA_SA_EEELi512ENS_6half_tEfNS_4arch4Sm90ELb1ELb0ELb0ELb0ELb0ELb0ELb1ELb0ELb0ELb1ELb1ELb0EEENS1_21CollectiveEpilogueFwdINS6_IJSA_NS7_ILi512EEESA_EEES9_SC_SE_Li256ELb0ELb1ELb1ELb0EEENS1_19SingleTileSchedulerILb0ELb1ELb1ELi64EEEEEEEEEvNT_6ParamsE)
	.align		4
        /*00bc*/ 	.word	index@(__assertfail)
	.align		4
        /*00c0*/ 	.word	index@(_ZN7cutlass13device_kernelIN5flash11enable_sm90INS1_16FlashAttnFwdSm90INS1_25CollectiveMainloopFwdSm90ILi2EN4cute5tupleIJNS5_1CILi1EEES8_S8_EEENS6_IJNS7_ILi64EEESA_SA_EEELi512ENS_6half_tEfNS_4arch4Sm90ELb1ELb0ELb0ELb1ELb0ELb0ELb0ELb0ELb0ELb1ELb1ELb0EEENS1_21CollectiveEpilogueFwdINS6_IJSA_NS7_ILi512EEESA_EEES9_SC_SE_Li256ELb1ELb1ELb1ELb0EEENS1_36VarlenDynamicPersistentTileSchedulerILi64ELi64ELi256ELi128ELb1ELb1ELb1ELb1ELb1ELb1EEEEEEEEEvNT_6ParamsE)
	.align		4
        /*00c4*/ 	.word	index@(__assertfail)
	.align		4
        /*00c8*/ 	.word	index@(_ZN7cutlass13device_kernelIN5flash11enable_sm90INS1_16FlashAttnFwdSm90INS1_25CollectiveMainloopFwdSm90ILi2EN4cute5tupleIJNS5_1CILi1EEES8_S8_EEENS6_IJNS7_ILi64EEESA_SA_EEELi512ENS_6half_tEfNS_4arch4Sm90ELb1ELb0ELb0ELb1ELb0ELb1ELb0ELb0ELb0ELb1ELb1ELb0EEENS1_21CollectiveEpilogueFwdINS6_IJSA_NS7_ILi512EEESA_EEES9_SC_SE_Li256ELb1ELb1ELb1ELb0EEENS1_36VarlenDynamicPersistentTileSchedulerILi64ELi64ELi256ELi128ELb1ELb1ELb1ELb1ELb1ELb1EEEEEEEEEvNT_6ParamsE)
	.align		4
        /*00cc*/ 	.word	index@(__assertfail)
	.align		4
        /*00d0*/ 	.word	index@(_ZN7cutlass13device_kernelIN5flash11enable_sm90INS1_16FlashAttnFwdSm90INS1_25CollectiveMainloopFwdSm90ILi2EN4cute5tupleIJNS5_1CILi1EEES8_S8_EEENS6_IJNS7_ILi64EEESA_SA_EEELi512ENS_6half_tEfNS_4arch4Sm90ELb1ELb0ELb0ELb1ELb0ELb0ELb1ELb0ELb0ELb1ELb1ELb0EEENS1_21CollectiveEpilogueFwdINS6_IJSA_NS7_ILi512EEESA_EEES9_SC_SE_Li256ELb1ELb1ELb1ELb0EEENS1_36VarlenDynamicPersistentTileSchedulerILi64ELi64ELi256ELi128ELb1ELb1ELb1ELb1ELb1ELb1EEEEEEEEEvNT_6ParamsE)
	.align		4
        /*00d4*/ 	.word	index@(__assertfail)
	.align		4
        /*00d8*/ 	.word	index@(_ZN7cutlass13device_kernelIN5flash11enable_sm90INS1_16FlashAttnFwdSm90INS1_25CollectiveMainloopFwdSm90ILi2EN4cute5tupleIJNS5_1CILi1EEES8_S8_EEENS6_IJNS7_ILi64EEESA_SA_EEELi512ENS_6half_tEfNS_4arch4Sm90ELb1ELb0ELb0ELb1ELb0ELb1ELb1ELb0ELb0ELb1ELb1ELb0EEENS1_21CollectiveEpilogueFwdINS6_IJSA_NS7_ILi512EEESA_EEES9_SC_SE_Li256ELb1ELb1ELb1ELb0EEENS1_36VarlenDynamicPersistentTileSchedulerILi64ELi64ELi256ELi128ELb1ELb1ELb1ELb1ELb1ELb1EEEEEEEEEvNT_6ParamsE)
	.align		4
        /*00dc*/ 	.word	index@(__assertfail)
	.align		4
        /*00e0*/ 	.word	index@(_ZN7cutlass13device_kernelIN5flash11enable_sm90INS1_16FlashAttnFwdSm90INS1_25CollectiveMainloopFwdSm90ILi2EN4cute5tupleIJNS5_1CILi1EEES8_S8_EEENS6_IJNS7_ILi128EEENS7_ILi96EEENS7_ILi64EEEEEELi256ENS_6half_tEfNS_4arch4Sm90ELb0ELb0ELb0ELb0ELb0ELb0ELb0ELb1ELb0ELb1ELb1ELb0EEENS1_21CollectiveEpilogueFwdINS6_IJSA_NS7_ILi256EEESB_EEES9_SE_SG_Li256ELb0ELb1ELb1ELb0EEENS1_19SingleTileSchedulerILb0ELb1ELb1ELi128EEEEEEEEEvNT_6ParamsE)
	.align		4
        /*00e4*/ 	.word	index@(__assertfail)
	.align		4
        /*00e8*/ 	.word	index@(_ZN7cutlass13device_kernelIN5flash11enable_sm90INS1_16FlashAttnFwdSm90INS1_25CollectiveMainloopFwdSm90ILi2EN4cute5tupleIJNS5_1CILi1EEES8_S8_EEENS6_IJNS7_ILi128EEENS7_ILi96EEENS7_ILi64EEEEEELi256ENS_6half_tEfNS_4arch4Sm90ELb0ELb0ELb0ELb0ELb0ELb0ELb1ELb1ELb0ELb1ELb1ELb0EEENS1_21CollectiveEpilogueFwdINS6_IJSA_NS7_ILi256EEESB_EEES9_SE_SG_Li256ELb0ELb1ELb1ELb0EEENS1_19SingleTileSchedulerILb0ELb1ELb1ELi128EEEEEEEEEvNT_6ParamsE)
	.align		4
        /*00ec*/ 	.word	index@(__assertfail)
	.align		4
        /*00f0*/ 	.word	index@(_ZN7cutlass13device_kernelIN5flash11enable_sm90INS1_16FlashAttnFwdSm90INS1_25CollectiveMainloopFwdSm90ILi2EN4cute5tupleIJNS5_1CILi1EEES8_S8_EEENS6_IJNS7_ILi128EEENS7_ILi96EEENS7_ILi64EEEEEELi256ENS_6half_tEfNS_4arch4Sm90ELb0ELb0ELb0ELb1ELb0ELb0ELb0ELb1ELb0ELb1ELb1ELb0EEENS1_21CollectiveEpilogueFwdINS6_IJSA_NS7_ILi256EEESB_EEES9_SE_SG_Li256ELb1ELb1ELb1ELb0EEENS1_36VarlenDynamicPersistentTileSchedulerILi128ELi96ELi256ELi128ELb1ELb1ELb1ELb0ELb1ELb1EEEEEEEEEvNT_6ParamsE)
	.align		4
        /*00f4*/ 	.word	index@(__assertfail)
	.align		4
        /*00f8*/ 	.word	index@(_ZN7cutlass13device_kernelIN5flash11enable_sm90INS1_16FlashAttnFwdSm90INS1_25CollectiveMainloopFwdSm90ILi2EN4cute5tupleIJNS5_1CILi1EEES8_S8_EEENS6_IJNS7_ILi128EEENS7_ILi96EEENS7_ILi64EEEEEELi256ENS_6half_tEfNS_4arch4Sm90ELb0ELb0ELb0ELb1ELb0ELb1ELb0ELb1ELb0ELb1ELb1ELb0EEENS1_21CollectiveEpilogueFwdINS6_IJSA_NS7_ILi256EEESB_EEES9_SE_SG_Li256ELb1ELb1ELb1ELb0EEENS1_36VarlenDynamicPersistentTileSchedulerILi128ELi96ELi256ELi128ELb1ELb1ELb1ELb0ELb1ELb1EEEEEEEEEvNT_6ParamsE)
	.align		4
        /*00fc*/ 	.word	index@(__assertfail)
	.align		4
        /*0100*/ 	.word	index@(_ZN7cutlass13device_kernelIN5flash11enable_sm90INS1_16FlashAttnFwdSm90INS1_25CollectiveMainloopFwdSm90ILi2EN4cute5tupleIJNS5_1CILi1EEES8_S8_EEENS6_IJNS7_ILi128EEENS7_ILi96EEENS7_ILi64EEEEEELi256ENS_6half_tEfNS_4arch4Sm90ELb0ELb0ELb0ELb1ELb0ELb0ELb1ELb1ELb0ELb1ELb1ELb0EEENS1_21CollectiveEpilogueFwdINS6_IJSA_NS7_ILi256EEESB_EEES9_SE_SG_Li256ELb1ELb1ELb1ELb0EEENS1_36VarlenDynamicPersistentTileSchedulerILi128ELi96ELi256ELi128ELb1ELb1ELb1ELb0ELb1ELb1EEEEEEEEEvNT_6ParamsE)
	.align		4
        /*0104*/ 	.word	index@(__assertfail)
	.align		4
        /*0108*/ 	.word	index@(_ZN7cutlass13device_kernelIN5flash11enable_sm90INS1_16FlashAttnFwdSm90INS1_25CollectiveMainloopFwdSm90ILi2EN4cute5tupleIJNS5_1CILi1EEES8_S8_EEENS6_IJNS7_ILi128EEENS7_ILi96EEENS7_ILi64EEEEEELi256ENS_6half_tEfNS_4arch4Sm90ELb0ELb0ELb0ELb1ELb0ELb1ELb1ELb1ELb0ELb1ELb1ELb0EEENS1_21CollectiveEpilogueFwdINS6_IJSA_NS7_ILi256EEESB_EEES9_SE_SG_Li256ELb1ELb1ELb1ELb0EEENS1_36VarlenDynamicPersistentTileSchedulerILi128ELi96ELi256ELi128ELb1ELb1ELb1ELb0ELb1ELb1EEEEEEEEEvNT_6ParamsE)
	.align		4
        /*010c*/ 	.word	index@(__assertfail)
	.align		4
        /*0110*/ 	.word	index@(_ZN7cutlass13device_kernelIN5flash11enable_sm90INS1_16FlashAttnFwdSm90INS1_25CollectiveMainloopFwdSm90ILi2EN4cute5tupleIJNS5_1CILi1EEES8_S8_EEENS6_IJNS7_ILi128EEENS7_ILi96EEENS7_ILi64EEEEEELi256ENS_6half_tEfNS_4arch4Sm90ELb0ELb1ELb0ELb0ELb0ELb0ELb0ELb1ELb0ELb1ELb1ELb0EEENS1_21CollectiveEpilogueFwdINS6_IJSA_NS7_ILi256EEESB_EEES9_SE_SG_Li256ELb0ELb1ELb1ELb0EEENS1_19SingleTileSchedulerILb0ELb1ELb1ELi128EEEEEEEEEvNT_6ParamsE)
	.align		4
        /*0114*/ 	.word	index@(__assertfail)
	.align		4
        /*0118*/ 	.word	index@(_ZN7cutlass13device_kernelIN5flash11enable_sm90INS1_16FlashAttnFwdSm90INS1_25CollectiveMainloopFwdSm90ILi2EN4cute5tupleIJNS5_1CILi1EEES8_S8_EEENS6_IJNS7_ILi128EEENS7_ILi96EEENS7_ILi64EEEEEELi256ENS_6half_tEfNS_4arch4Sm90ELb0ELb1ELb0ELb0ELb0ELb0ELb1ELb1ELb0ELb1ELb1ELb0EEENS1_21CollectiveEpilogueFwdINS6_IJSA_NS7_ILi256EEESB_EEES9_SE_SG_Li256ELb0ELb1ELb1ELb0EEENS1_19SingleTileSchedulerILb0ELb1ELb1ELi128EEEEEEEEEvNT_6ParamsE)
	.align		4
        /*011c*/ 	.word	index@(__assertfail)
	.align		4
        /*0120*/ 	.word	index@(_ZN7cutlass13device_kernelIN5flash11enable_sm90INS1_16FlashAttnFwdSm90INS1_25CollectiveMainloopFwdSm90ILi2EN4cute5tupleIJNS5_1CILi1EEES8_S8_EEENS6_IJNS7_ILi128EEENS7_ILi96EEENS7_ILi64EEEEEELi256ENS_6half_tEfNS_4arch4Sm90ELb0ELb1ELb0ELb1ELb0ELb0ELb0ELb1ELb0ELb1ELb1ELb0EEENS1_21CollectiveEpilogueFwdINS6_IJSA_NS7_ILi256EEESB_EEES9_SE_SG_Li256ELb1ELb1ELb1ELb0EEENS1_36VarlenDynamicPersistentTileSchedulerILi128ELi96ELi256ELi128ELb1ELb1ELb1ELb1ELb0ELb1EEEEEEEEEvNT_6ParamsE)
	.align		4
        /*0124*/ 	.word	index@(__assertfail)
	.align		4
        /*0128*/ 	.word	index@(_ZN7cutlass13device_kernelIN5flash11enable_sm90INS1_16FlashAttnFwdSm90INS1_25CollectiveMainloopFwdSm90ILi2EN4cute5tupleIJNS5_1CILi1EEES8_S8_EEENS6_IJNS7_ILi128EEENS7_ILi96EEENS7_ILi64EEEEEELi256ENS_6half_tEfNS_4arch4Sm90ELb0ELb1ELb0ELb1ELb0ELb1ELb0ELb1ELb0ELb1ELb1ELb0EEENS1_21CollectiveEpilogueFwdINS6_IJSA_NS7_ILi256EEESB_EEES9_SE_SG_Li256ELb1ELb1ELb1ELb0EEENS1_36VarlenDynamicPersistentTileSchedulerILi128ELi96ELi256ELi128ELb1ELb1ELb1ELb1ELb0ELb1EEEEEEEEEvNT_6ParamsE)
	.align		4
        /*012c*/ 	.word	index@(__assertfail)
	.align		4
        /*0130*/ 	.word	index@(_ZN7cutlass13device_kernelIN5flash11enable_sm90INS1_16FlashAttnFwdSm90INS1_25CollectiveMainloopFwdSm90ILi2EN4cute5tupleIJNS5_1CILi1EEES8_S8_EEENS6_IJNS7_ILi128EEENS7_ILi96EEENS7_ILi64EEEEEELi256ENS_6half_tEfNS_4arch4Sm90ELb0ELb1ELb0ELb1ELb0ELb0ELb1ELb1ELb0ELb1ELb1ELb0EEENS1_21CollectiveEpilogueFwdINS6_IJSA_NS7_ILi256EEESB_EEES9_SE_SG_Li256ELb1ELb1ELb1ELb0EEENS1_36VarlenDynamicPersistentTileSchedulerILi128ELi96ELi256ELi128ELb1ELb1ELb1ELb1ELb0ELb1EEEEEEEEEvNT_6ParamsE)
	.align		4
        /*0134*/ 	.word	index@(__assertfail)
	.align		4
        /*0138*/ 	.word	index@(_ZN7cutlass13device_kernelIN5flash11enable_sm90INS1_16FlashAttnFwdSm90INS1_25CollectiveMainloopFwdSm90ILi2EN4cute5tupleIJNS5_1CILi1EEES8_S8_EEENS6_IJNS7_ILi128EEENS7_ILi96EEENS7_ILi64EEEEEELi256ENS_6half_tEfNS_4arch4Sm90ELb0ELb1ELb0ELb1ELb0ELb1ELb1ELb1ELb0ELb1ELb1ELb0EEENS1_21CollectiveEpilogueFwdINS6_IJSA_NS7_ILi256EEESB_EEES9_SE_SG_Li256ELb1ELb1ELb1ELb0EEENS1_36VarlenDynamicPersistentTileSchedulerILi128ELi96ELi256ELi128ELb1ELb1ELb1ELb1ELb0ELb1EEEEEEEEEvNT_6ParamsE)
	.align		4
        /*013c*/ 	.word	index@(__assertfail)
	.align		4
        /*0140*/ 	.word	index@(_ZN7cutlass13device_kernelIN5flash11enable_sm90INS1_16FlashAttnFwdSm90INS1_25CollectiveMainloopFwdSm90ILi2EN4cute5tupleIJNS5_1CILi1EEES8_S8_EEENS6_IJNS7_ILi128EEENS7_ILi96EEENS7_ILi64EEEEEELi256ENS_6half_tEfNS_4arch4Sm90ELb1ELb0ELb0ELb0ELb0ELb0ELb0ELb1ELb0ELb1ELb1ELb0EEENS1_21CollectiveEpilogueFwdINS6_IJSA_NS7_ILi256EEESB_EEES9_SE_SG_Li256ELb0ELb1ELb1ELb0EEENS1_19SingleTileSchedulerILb0ELb1ELb1ELi128EEEEEEEEEvNT_6ParamsE)
	.align		4
        /*0144*/ 	.word	index@(__assertfail)
	.align		4
        /*0148*/ 	.word	index@(_ZN7cutlass13device_kernelIN5flash11enable_sm90INS1_16FlashAttnFwdSm90INS1_25CollectiveMainloopFwdSm90ILi2EN4cute5tupleIJNS5_1CILi1EEES8_S8_EEENS6_IJNS7_ILi128EEENS7_ILi96EEENS7_ILi64EEEEEELi256ENS_6half_tEfNS_4arch4Sm90ELb1ELb0ELb0ELb0ELb0ELb0ELb1ELb1ELb0ELb1ELb1ELb0EEENS1_21CollectiveEpilogueFwdINS6_IJSA_NS7_ILi256EEESB_EEES9_SE_SG_Li256ELb0ELb1ELb1ELb0EEENS1_19SingleTileSchedulerILb0ELb1ELb1ELi128EEEEEEEEEvNT_6ParamsE)
	.align		4
        /*014c*/ 	.word	index@(__assertfail)
	.align		4
        /*0150*/ 	.word	index@(_ZN7cutlass13device_kernelIN5flash11enable_sm90INS1_16FlashAttnFwdSm90INS1_25CollectiveMainloopFwdSm90ILi2EN4cute5tupleIJNS5_1CILi1EEES8_S8_EEENS6_IJNS7_ILi128EEENS7_ILi96EEENS7_ILi64EEEEEELi256ENS_6half_tEfNS_4arch4Sm90ELb1ELb0ELb0ELb1ELb0ELb0ELb0ELb1ELb0ELb1ELb1ELb0EEENS1_21CollectiveEpilogueFwdINS6_IJSA_NS7_ILi256EEESB_EEES9_SE_SG_Li256ELb1ELb1ELb1ELb0EEENS1_36VarlenDynamicPersistentTileSchedulerILi128ELi96ELi256ELi128ELb1ELb1ELb1ELb1ELb1ELb1EEEEEEEEEvNT_6ParamsE)
	.align		4
        /*0154*/ 	.word	index@(__assertfail)
	.align		4
        /*0158*/ 	.word	index@(_ZN7cutlass13device_kernelIN5flash11enable_sm90INS1_16FlashAttnFwdSm90INS1_25CollectiveMainloopFwdSm90ILi2EN4cute5tupleIJNS5_1CILi1EEES8_S8_EEENS6_IJNS7_ILi128EEENS7_ILi96EEENS7_ILi64EEEEEELi256ENS_6half_tEfNS_4arch4Sm90ELb1ELb0ELb0ELb1ELb0ELb1ELb0ELb1ELb0ELb1ELb1ELb0EEENS1_21CollectiveEpilogueFwdINS6_IJSA_NS7_ILi256EEESB_EEES9_SE_SG_Li256ELb1ELb1ELb1ELb0EEENS1_36VarlenDynamicPersistentTileSchedulerILi128ELi96ELi256ELi128ELb1ELb1ELb1ELb1ELb1ELb1EEEEEEEEEvNT_6ParamsE)
	.align		4
        /*015c*/ 	.word	index@(__assertfail)
	.align		4
        /*0160*/ 	.word	index@(_ZN7cutlass13device_kernelIN5flash11enable_sm90INS1_16FlashAttnFwdSm90INS1_25CollectiveMainloopFwdSm90ILi2EN4cute5tupleIJNS5_1CILi1EEES8_S8_EEENS6_IJNS7_ILi128EEENS7_ILi96EEENS7_ILi64EEEEEELi256ENS_6half_tEfNS_4arch4Sm90ELb1ELb0ELb0ELb1ELb0ELb0ELb1ELb1ELb0ELb1ELb1ELb0EEENS1_21CollectiveEpilogueFwdINS6_IJSA_NS7_ILi256EEESB_EEES9_SE_SG_Li256ELb1ELb1ELb1ELb0EEENS1_36VarlenDynamicPersistentTileSchedulerILi128ELi96ELi256ELi128ELb1ELb1ELb1ELb1ELb1ELb1EEEEEEEEEvNT_6ParamsE)
	.align		4
        /*0164*/ 	.word	index@(__assertfail)
	.align		4
        /*0168*/ 	.word	index@(_ZN7cutlass13device_kernelIN5flash11enable_sm90INS1_16FlashAttnFwdSm90INS1_25CollectiveMainloopFwdSm90ILi2EN4cute5tupleIJNS5_1CILi1EEES8_S8_EEENS6_IJNS7_ILi128EEENS7_ILi96EEENS7_ILi64EEEEEELi256ENS_6half_tEfNS_4arch4Sm90ELb1ELb0ELb0ELb1ELb0ELb1ELb1ELb1ELb0ELb1ELb1ELb0EEENS1_21CollectiveEpilogueFwdINS6_IJSA_NS7_ILi256EEESB_EEES9_SE_SG_Li256ELb1ELb1ELb1ELb0EEENS1_36VarlenDynamicPersistentTileSchedulerILi128ELi96ELi256ELi128ELb1ELb1ELb1ELb1ELb1ELb1EEEEEEEEEvNT_6ParamsE)
	.align		4
        /*016c*/ 	.word	index@(__assertfail)
	.align		4
        /*0170*/ 	.word	0x00000000
	.align		4
        /*0174*/ 	.word	0xfffffffe
	.align		4
        /*0178*/ 	.word	0x00000000
	.align		4
        /*017c*/ 	.word	0xfffffffd
	.align		4
        /*0180*/ 	.word	0x00000000
	.align		4
        /*0184*/ 	.word	0xfffffffc


//--------------------- .nv.constant4             --------------------------
	.section	.nv.constant4,"a",@progbits
	.align	8
	.align		8
.nv.constant4:
        /*0000*/ 	.dword	__assertfail
	.align		8
        /*0008*/ 	.dword	__unnamed_1
	.align		8
        /*0010*/ 	.dword	__unnamed_2
	.align		8
        /*0018*/ 	.dword	__unnamed_3
	.align		8
        /*0020*/ 	.dword	__unnamed_4
	.align		8
        /*0028*/ 	.dword	__unnamed_5
	.align		8
        /*0030*/ 	.dword	__unnamed_6
	.align		8
        /*0038*/ 	.dword	__unnamed_7
	.align		8
        /*0040*/ 	.dword	__unnamed_8
	.align		8
        /*0048*/ 	.dword	__unnamed_9
	.align		8
        /*0050*/ 	.dword	__unnamed_10
	.align		8
        /*0058*/ 	.dword	__unnamed_11
	.align		8
        /*0060*/ 	.dword	__unnamed_12
	.align		8
        /*0068*/ 	.dword	__unnamed_13
	.align		8
        /*0070*/ 	.dword	__unnamed_14
	.align		8
        /*0078*/ 	.dword	__unnamed_15
	.align		8
        /*0080*/ 	.dword	__unnamed_16
	.align		8
        /*0088*/ 	.dword	__unnamed_17
	.align		8
        /*0090*/ 	.dword	__unnamed_18
	.align		8
        /*0098*/ 	.dword	__unnamed_19
	.align		8
        /*00a0*/ 	.dword	__unnamed_20
	.align		8
        /*00a8*/ 	.dword	__unnamed_21
	.align		8
        /*00b0*/ 	.dword	__unnamed_22
	.align		8
        /*00b8*/ 	.dword	__unnamed_23
	.align		8
        /*00c0*/ 	.dword	_ZN73_INTERNAL_2ac5a961_37_flash_fwd_hdimdiff_fp16_split_sm90_cu_9949e2e8_57354cuda3std3__45__cpo5beginE
	.align		8
        /*00c8*/ 	.dword	_ZN73_INTERNAL_2ac5a961_37_flash_fwd_hdimdiff_fp16_split_sm90_cu_9949e2e8_57354cuda3std3__45__cpo3endE
	.align		8
        /*00d0*/ 	.dword	_ZN73_INTERNAL_2ac5a961_37_flash_fwd_hdimdiff_fp16_split_sm90_cu_9949e2e8_57354cuda3std3__45__cpo6cbeginE
	.align		8
        /*00d8*/ 	.dword	_ZN73_INTERNAL_2ac5a961_37_flash_fwd_hdimdiff_fp16_split_sm90_cu_9949e2e8_57354cuda3std3__45__cpo4cendE
	.align		8
        /*00e0*/ 	.dword	_ZN73_INTERNAL_2ac5a961_37_flash_fwd_hdimdiff_fp16_split_sm90_cu_9949e2e8_57354cuda3std3__475_GLOBAL__N__2ac5a961_37_flash_fwd_hdimdiff_fp16_split_sm90_cu_9949e2e8_57356ignoreE
	.align		8
        /*00e8*/ 	.dword	_ZN73_INTERNAL_2ac5a961_37_flash_fwd_hdimdiff_fp16_split_sm90_cu_9949e2e8_57354cuda3std3__419piecewise_constructE
	.align		8
        /*00f0*/ 	.dword	_ZN73_INTERNAL_2ac5a961_37_flash_fwd_hdimdiff_fp16_split_sm90_cu_9949e2e8_57354cuda3std3__48in_placeE
	.align		8
        /*00f8*/ 	.dword	_ZN73_INTERNAL_2ac5a961_37_flash_fwd_hdimdiff_fp16_split_sm90_cu_9949e2e8_57354cuda3std6ranges3__45__cpo4swapE
	.align		8
        /*0100*/ 	.dword	_ZN73_INTERNAL_2ac5a961_37_flash_fwd_hdimdiff_fp16_split_sm90_cu_9949e2e8_57354cuda3std6ranges3__45__cpo9iter_moveE
	.align		8
        /*0108*/ 	.dword	_ZN73_INTERNAL_2ac5a961_37_flash_fwd_hdimdiff_fp16_split_sm90_cu_9949e2e8_57354cute7productE
	.align		8
        /*0110*/ 	.dword	_ZN73_INTERNAL_2ac5a961_37_flash_fwd_hdimdiff_fp16_split_sm90_cu_9949e2e8_57354cute1_E
	.align		8
        /*0118*/ 	.dword	$str$20
	.align		8
        /*0120*/ 	.dword	$str$21


//--------------------- .text._ZN7cutlass13device_kernelIN5flash11enable_sm90INS1_16FlashAttnFwdSm90INS1_25CollectiveMainloopFwdSm90ILi2EN4cute5tupleIJNS5_1CILi1EEES8_S8_EEENS6_IJNS7_ILi128EEESA_NS7_ILi192EEEEEELi128ENS_6half_tEfNS_4arch4Sm90ELb0ELb0ELb0ELb0ELb0ELb0ELb0ELb1ELb1ELb1ELb1ELb0EEENS1_21CollectiveEpilogueFwdINS6_IJSA_SA_SA_EEES9_SD_SF_Li256ELb0ELb1ELb1ELb0EEENS1_19SingleTileSchedulerILb0ELb1ELb1ELi128EEEEEEEEEvNT_6ParamsE --------------------------
	.section	.text._ZN7cutlass13device_kernelIN5flash11enable_sm90INS1_16FlashAttnFwdSm90INS1_25CollectiveMainloopFwdSm90ILi2EN4cute5tupleIJNS5_1CILi1EEES8_S8_EEENS6_IJNS7_ILi128EEESA_NS7_ILi192EEEEEELi128ENS_6half_tEfNS_4arch4Sm90ELb0ELb0ELb0ELb0ELb0ELb0ELb0ELb1ELb1ELb1ELb1ELb0EEENS1_21CollectiveEpilogueFwdINS6_IJSA_SA_SA_EEES9_SD_SF_Li256ELb0ELb1ELb1ELb0EEENS1_19SingleTileSchedulerILb0ELb1ELb1ELi128EEEEEEEEEvNT_6ParamsE,"ax",@progbits
	.align	128
.text._ZN7cutlass13device_kernelIN5flash11enable_sm90INS1_16FlashAttnFwdSm90INS1_25CollectiveMainloopFwdSm90ILi2EN4cute5tupleIJNS5_1CILi1EEES8_S8_EEENS6_IJNS7_ILi128EEESA_NS7_ILi192EEEEEELi128ENS_6half_tEfNS_4arch4Sm90ELb0ELb0ELb0ELb0ELb0ELb0ELb0ELb1ELb1ELb1ELb1ELb0EEENS1_21CollectiveEpilogueFwdINS6_IJSA_SA_SA_EEES9_SD_SF_Li256ELb0ELb1ELb1ELb0EEENS1_19SingleTileSchedulerILb0ELb1ELb1ELi128EEEEEEEEEvNT_6ParamsE:
        .type           _ZN7cutlass13device_kernelIN5flash11enable_sm90INS1_16FlashAttnFwdSm90INS1_25CollectiveMainloopFwdSm90ILi2EN4cute5tupleIJNS5_1CILi1EEES8_S8_EEENS6_IJNS7_ILi128EEESA_NS7_ILi192EEEEEELi128ENS_6half_tEfNS_4arch4Sm90ELb0ELb0ELb0ELb0ELb0ELb0ELb0ELb1ELb1ELb1ELb1ELb0EEENS1_21CollectiveEpilogueFwdINS6_IJSA_SA_SA_EEES9_SD_SF_Li256ELb0ELb1ELb1ELb0EEENS1_19SingleTileSchedulerILb0ELb1ELb1ELi128EEEEEEEEEvNT_6ParamsE,@function
        .size           _ZN7cutlass13device_kernelIN5flash11enable_sm90INS1_16FlashAttnFwdSm90INS1_25CollectiveMainloopFwdSm90ILi2EN4cute5tupleIJNS5_1CILi1EEES8_S8_EEENS6_IJNS7_ILi128EEESA_NS7_ILi192EEEEEELi128ENS_6half_tEfNS_4arch4Sm90ELb0ELb0ELb0ELb0ELb0ELb0ELb0ELb1ELb1ELb1ELb1ELb0EEENS1_21CollectiveEpilogueFwdINS6_IJSA_SA_SA_EEES9_SD_SF_Li256ELb0ELb1ELb1ELb0EEENS1_19SingleTileSchedulerILb0ELb1ELb1ELi128EEEEEEEEEvNT_6ParamsE,(.L_x_14987 - _ZN7cutlass13device_kernelIN5flash11enable_sm90INS1_16FlashAttnFwdSm90INS1_25CollectiveMainloopFwdSm90ILi2EN4cute5tupleIJNS5_1CILi1EEES8_S8_EEENS6_IJNS7_ILi128EEESA_NS7_ILi192EEEEEELi128ENS_6half_tEfNS_4arch4Sm90ELb0ELb0ELb0ELb0ELb0ELb0ELb0ELb1ELb1ELb1ELb1ELb0EEENS1_21CollectiveEpilogueFwdINS6_IJSA_SA_SA_EEES9_SD_SF_Li256ELb0ELb1ELb1ELb0EEENS1_19SingleTileSchedulerILb0ELb1ELb1ELi128EEEEEEEEEvNT_6ParamsE)
        .other          _ZN7cutlass13device_kernelIN5flash11enable_sm90INS1_16FlashAttnFwdSm90INS1_25CollectiveMainloopFwdSm90ILi2EN4cute5tupleIJNS5_1CILi1EEES8_S8_EEENS6_IJNS7_ILi128EEESA_NS7_ILi192EEEEEELi128ENS_6half_tEfNS_4arch4Sm90ELb0ELb0ELb0ELb0ELb0ELb0ELb0ELb1ELb1ELb1ELb1ELb0EEENS1_21CollectiveEpilogueFwdINS6_IJSA_SA_SA_EEES9_SD_SF_Li256ELb0ELb1ELb1ELb0EEENS1_19SingleTileSchedulerILb0ELb1ELb1ELi128EEEEEEEEEvNT_6ParamsE,@"STO_CUDA_ENTRY STV_DEFAULT"
_ZN7cutlass13device_kernelIN5flash11enable_sm90INS1_16FlashAttnFwdSm90INS1_25CollectiveMainloopFwdSm90ILi2EN4cute5tupleIJNS5_1CILi1EEES8_S8_EEENS6_IJNS7_ILi128EEESA_NS7_ILi192EEEEEELi128ENS_6half_tEfNS_4arch4Sm90ELb0ELb0ELb0ELb0ELb0ELb0ELb0ELb1ELb1ELb1ELb1ELb0EEENS1_21CollectiveEpilogueFwdINS6_IJSA_SA_SA_EEES9_SD_SF_Li256ELb0ELb1ELb1ELb0EEENS1_19SingleTileSchedulerILb0ELb1ELb1ELi128EEEEEEEEEvNT_6ParamsE:
[----:B------:R-:W0:Y:S02]  /*0000*/  LDC R1, c[0x0][0x28] ;  /* 0x00000a00ff017b82 */ /* 0x000e240000000800 */
[----:B0-----:R-:W-:Y:S01]  /*0010*/  VIADD R1, R1, 0xffffffe8 ;  /* 0xffffffe801017836 */ /* 0x001fe20000000000 */
[----:B------:R-:W0:Y:S01]  /*0020*/  S2R R3, SR_TID.X ;  /* 0x0000000000037919 */ /* 0x000e220000002100 */
[----:B------:R-:W-:Y:S01]  /*0030*/  ELECT P0, URZ, PT ;  /* 0x00000000003f782f */ /* 0x000fe20003800000 */
[----:B------:R-:W-:Y:S01]  /*0040*/  BSSY B0, `(.L_x_0) ;  /* 0x000000d000007945 */ /* 0x000fe20003800000 */
[----:B0-----:R-:W-:-:S05]  /*0050*/  SHF.R.U32.HI R0, RZ, 0x5, R3 ;  /* 0x00000005ff007819 */ /* 0x001fca0000011603 */
[----:B------:R-:W0:Y:S02]  /*0060*/  SHFL.IDX PT, R2, R0, RZ, 0x1f ;  /* 0x00001fff00027589 */ /* 0x000e2400000e0000 */
[----:B0-----:R-:W-:-:S13]  /*0070*/  ISETP.EQ.AND P0, PT, R2, RZ, P0 ;  /* 0x000000ff0200720c */ /* 0x001fda0000702270 */
[----:B------:R-:W-:Y:S05]  /*0080*/  @!P0 BRA `(.L_x_1) ;  /* 0x0000000000208947 */ /* 0x000fea0003800000 */
[----:B------:R-:W-:Y:S02]  /*0090*/  ULDC.64 UR4, c[0x0][0x198] ;  /* 0x0000660000047ab9 */ /* 0x000fe40000000a00 */
[----:B------:R-:W-:Y:S02]  /*00a0*/  UIADD3 UR6, UP0, UR4, 0x370, URZ ;  /* 0x0000037004067890 */ /* 0x000fe4000ff1e03f */
[----:B------:R-:W-:Y:S02]  /*00b0*/  UIADD3 UR4, UP1, UR4, 0x470, URZ ;  /* 0x0000047004047890 */ /* 0x000fe4000ff3e03f */
[----:B------:R-:W-:Y:S02]  /*00c0*/  UIADD3.X UR7, URZ, UR5, URZ, UP0, !UPT ;  /* 0x000000053f077290 */ /* 0x000fe400087fe43f */
[----:B------:R-:W-:-:S07]  /*00d0*/  UIADD3.X UR5, URZ, UR5, URZ, UP1, !UPT ;  /* 0x000000053f057290 */ /* 0x000fce0008ffe43f */
[----:B------:R0:W-:Y:S02]  /*00e0*/  UTMACCTL.PF [UR6] ;  /* 0x00000000060079b9 */ /* 0x0001e40008040000 */
[----:B------:R0:W-:Y:S02]  /*00f0*/  UTMACCTL.PF [UR4] ;  /* 0x00000000040079b9 */ /* 0x0001e40008040000 */
[----:B0-----:R-:W-:Y:S01]  /*0100*/  NOP ;  /* 0x0000000000007918 */ /* 0x001fe20000000000 */
.L_x_1:
[----:B------:R-:W-:Y:S05]  /*0110*/  BSYNC B0 ;  /* 0x0000000000007941 */ /* 0x000fea0003800000 */
.L_x_0:
[----:B------:R-:W-:Y:S01]  /*0120*/  VOTEU.ANY UP0, P0 ;  /* 0x00000000003f7886 */ /* 0x000fe20000000100 */
[----:B------:R-:W0:Y:S01]  /*0130*/  SHFL.IDX PT, R2, R0, RZ, 0x1f ;  /* 0x00001fff00027589 */ /* 0x000e2200000e0000 */
[----:B------:R-:W-:Y:S01]  /*0140*/  UMOV UR4, 0x80 ;  /* 0x0000008000047882 */ /* 0x000fe20000000000 */
[----:B------:R-:W-:Y:S01]  /*0150*/  UMOV UR7, 0x100 ;  /* 0x0000010000077882 */ /* 0x000fe20000000000 */
[----:B------:R-:W-:Y:S01]  /*0160*/  VOTEU.ANY UP1, P0 ;  /* 0x00000000003f7886 */ /* 0x000fe20000020100 */
[----:B------:R-:W1:Y:S01]  /*0170*/  @UP0 S2UR UR8, SR_CgaCtaId ;  /* 0x00000000000809c3 */ /* 0x000e620000008800 */
[----:B------:R-:W-:Y:S01]  /*0180*/  @UP0 UMOV UR6, 0x400 ;  /* 0x0000040000060882 */ /* 0x000fe20000000000 */
[----:B------:R-:W-:-:S04]  /*0190*/  @UP0 UIADD3 UR4, -UR4, 0x100000, URZ ;  /* 0x0010000004040890 */ /* 0x000fc8000fffe13f */
[----:B------:R-:W-:Y:S02]  /*01a0*/  @UP0 USHF.L.U32 UR5, UR4, 0xb, URZ ;  /* 0x0000000b04050899 */ /* 0x000fe4000800063f */
[----:B------:R-:W-:Y:S01]  /*01b0*/  @UP0 USHF.L.U32 UR4, UR4, 0x1, URZ ;  /* 0x0000000104040899 */ /* 0x000fe2000800063f */
[----:B0-----:R-:W-:Y:S02]  /*01c0*/  ISETP.NE.AND P1, PT, R2, RZ, PT ;  /* 0x000000ff0200720c */ /* 0x001fe40003f25270 */
[----:B------:R-:W-:Y:S01]  /*01d0*/  SHF.R.U32.HI R2, RZ, 0x7, R3 ;  /* 0x00000007ff027819 */ /* 0x000fe20000011603 */
[----:B-1----:R-:W-:Y:S02]  /*01e0*/  @UP0 ULEA UR8, UR8, UR6, 0x18 ;  /* 0x0000000608080291 */ /* 0x002fe4000f8ec03f */
[----:B------:R-:W-:-:S04]  /*01f0*/  @UP0 UIADD3 UR6, -UR7, 0x100000, URZ ;  /* 0x0010000007060890 */ /* 0x000fc8000fffe13f */
[----:B------:R-:W-:Y:S02]  /*0200*/  @UP0 USHF.L.U32 UR7, UR6, 0xb, URZ ;  /* 0x0000000b06070899 */ /* 0x000fe4000800063f */
[----:B------:R-:W-:Y:S01]  /*0210*/  @UP0 USHF.L.U32 UR6, UR6, 0x1, URZ ;  /* 0x0000000106060899 */ /* 0x000fe2000800063f */
[----:B------:R-:W-:Y:S01]  /*0220*/  VOTEU.ANY UP0, P0 ;  /* 0x00000000003f7886 */ /* 0x000fe20000000100 */
[----:B------:R-:W0:Y:S04]  /*0230*/  SHFL.IDX PT, R2, R2, RZ, 0x1f ;  /* 0x00001fff02027589 */ /* 0x000e2800000e0000 */
[----:B------:R-:W1:Y:S02]  /*0240*/  FENCE.VIEW.ASYNC.S ;  /* 0x00000000000073c6 */ /* 0x000e640000000000 */
[----:B-1----:R1:W2:Y:S04]  /*0250*/  @UP0 SYNCS.EXCH.64 URZ, [UR8+0x34800], UR4 ;  /* 0x03480004083f05b2 */ /* 0x0022a80008000100 */
[----:B------:R1:W3:Y:S01]  /*0260*/  @UP1 SYNCS.EXCH.64 URZ, [UR8+0x34820], UR6 ;  /* 0x03482006083f15b2 */ /* 0x0002e20008000100 */
[----:B------:R-:W-:Y:S05]  /*0270*/  @P1 BRA `(.L_x_2) ;  /* 0x0000000000481947 */ /* 0x000fea0003800000 */
[----:B-1----:R-:W1:Y:S01]  /*0280*/  S2UR UR5, SR_CgaCtaId ;  /* 0x00000000000579c3 */ /* 0x002e620000008800 */
[----:B------:R-:W-:Y:S01]  /*0290*/  UMOV UR4, 0x400 ;  /* 0x0000040000047882 */ /* 0x000fe20000000000 */
[----:B------:R-:W-:Y:S01]  /*02a0*/  UMOV UR6, 0x1 ;  /* 0x0000000100067882 */ /* 0x000fe20000000000 */
[----:B------:R-:W-:Y:S01]  /*02b0*/  UMOV UR7, 0x2 ;  /* 0x0000000200077882 */ /* 0x000fe20000000000 */
[----:B------:R-:W-:Y:S01]  /*02c0*/  ELECT P0, URZ, PT ;  /* 0x00000000003f782f */ /* 0x000fe20003800000 */
[----:B-1----:R-:W-:Y:S02]  /*02d0*/  ULEA UR8, UR5, UR4, 0x18 ;  /* 0x0000000405087291 */ /* 0x002fe4000f8ec03f */
[----:B------:R-:W-:-:S04]  /*02e0*/  UIADD3 UR4, -UR6, 0x100000, URZ ;  /* 0x0010000006047890 */ /* 0x000fc8000fffe13f */
[----:B------:R-:W-:Y:S02]  /*02f0*/  USHF.L.U32 UR5, UR4, 0xb, URZ ;  /* 0x0000000b04057899 */ /* 0x000fe4000800063f */
[----:B------:R-:W-:Y:S02]  /*0300*/  USHF.L.U32 UR4, UR4, 0x1, URZ ;  /* 0x0000000104047899 */ /* 0x000fe4000800063f */
[----:B------:R-:W-:-:S04]  /*0310*/  UIADD3 UR6, -UR7, 0x100000, URZ ;  /* 0x0010000007067890 */ /* 0x000fc8000fffe13f */
[----:B------:R-:W-:Y:S02]  /*0320*/  USHF.L.U32 UR7, UR6, 0xb, URZ ;  /* 0x0000000b06077899 */ /* 0x000fe4000800063f */
[----:B------:R-:W-:Y:S01]  /*0330*/  USHF.L.U32 UR6, UR6, 0x1, URZ ;  /* 0x0000000106067899 */ /* 0x000fe2000800063f */
[----:B------:R-:W1:Y:S03]  /*0340*/  FENCE.VIEW.ASYNC.S ;  /* 0x00000000000073c6 */ /* 0x000e660000000000 */
[----:B-1----:R4:W1:Y:S08]  /*0350*/  SYNCS.EXCH.64 URZ, [UR8+0x34830], UR4 ;  /* 0x03483004083f75b2 */ /* 0x0028700008000100 */
[----:B------:R4:W0:Y:S01]  /*0360*/  SYNCS.EXCH.64 URZ, [UR8+0x34840], UR6 ;  /* 0x03484006083f75b2 */ /* 0x0008220008000100 */
[----:B------:R4:W0:Y:S01]  /*0370*/  SYNCS.EXCH.64 URZ, [UR8+0x34838], UR4 ;  /* 0x03483804083f75b2 */ /* 0x0008220008000100 */
[----:B------:R4:W0:Y:S02]  /*0380*/  SYNCS.EXCH.64 URZ, [UR8+0x34848], UR6 ;  /* 0x03484806083f75b2 */ /* 0x0008240008000100 */
[----:B----4-:R-:W-:Y:S01]  /*0390*/  NOP ;  /* 0x0000000000007918 */ /* 0x010fe20000000000 */
.L_x_2:
[----:B------:R-:W4:Y:S01]  /*03a0*/  SHFL.IDX PT, R3, R0, RZ, 0x1f ;  /* 0x00001fff00037589 */ /* 0x000f2200000e0000 */
[----:B------:R-:W-:Y:S01]  /*03b0*/  NOP ;  /* 0x0000000000007918 */ /* 0x000fe20000000000 */
[----:B----4-:R-:W-:-:S13]  /*03c0*/  ISETP.NE.AND P0, PT, R3, RZ, PT ;  /* 0x000000ff0300720c */ /* 0x010fda0003f05270 */
        /* <DEDUP_REMOVED lines=19> */
.L_x_3:
[----:B------:R-:W4:Y:S01]  /*0500*/  SHFL.IDX PT, R3, R0, RZ, 0x1f ;  /* 0x00001fff00037589 */ /* 0x000f2200000e0000 */
[----:B------:R-:W-:Y:S01]  /*0510*/  NOP ;  /* 0x0000000000007918 */ /* 0x000fe20000000000 */
[----:B----4-:R-:W-:-:S13]  /*0520*/  ISETP.NE.AND P0, PT, R3, RZ, PT ;  /* 0x000000ff0300720c */ /* 0x010fda0003f05270 */
[----:B------:R-:W-:Y:S05]  /*0530*/  @P0 BRA `(.L_x_4) ;  /* 0x0000000000380947 */ /* 0x000fea0003800000 */
[----:B-1----:R-:W1:Y:S01]  /*0540*/  S2UR UR5, SR_CgaCtaId ;  /* 0x00000000000579c3 */ /* 0x002e620000008800 */
[----:B------:R-:W-:Y:S01]  /*0550*/  UMOV UR4, 0x400 ;  /* 0x0000040000047882 */ /* 0x000fe20000000000 */
[----:B------:R-:W-:Y:S01]  /*0560*/  UMOV UR7, 0x1 ;  /* 0x0000000100077882 */ /* 0x000fe20000000000 */
[----:B------:R-:W-:Y:S01]  /*0570*/  ELECT P0, URZ, PT ;  /* 0x00000000003f782f */ /* 0x000fe20003800000 */
[----:B-1----:R-:W-:Y:S02]  /*0580*/  ULEA UR6, UR5, UR4, 0x18 ;  /* 0x0000000405067291 */ /* 0x002fe4000f8ec03f */
[----:B------:R-:W-:-:S04]  /*0590*/  UIADD3 UR4, -UR7, 0x100000, URZ ;  /* 0x0010000007047890 */ /* 0x000fc8000fffe13f */
[----:B------:R-:W-:Y:S02]  /*05a0*/  USHF.L.U32 UR5, UR4, 0xb, URZ ;  /* 0x0000000b04057899 */ /* 0x000fe4000800063f */
[----:B------:R-:W-:Y:S01]  /*05b0*/  USHF.L.U32 UR4, UR4, 0x1, URZ ;  /* 0x0000000104047899 */ /* 0x000fe2000800063f */
[----:B------:R-:W1:Y:S11]  /*05c0*/  FENCE.VIEW.ASYNC.S ;  /* 0x00000000000073c6 */ /* 0x000e760000000000 */
[----:B-1----:R4:W1:Y:S01]  /*05d0*/  SYNCS.EXCH.64 URZ, [UR6+0x34870], UR4 ;  /* 0x03487004063f75b2 */ /* 0x0028620008000100 */
[----:B------:R4:W0:Y:S01]  /*05e0*/  SYNCS.EXCH.64 URZ, [UR6+0x34880], UR4 ;  /* 0x03488004063f75b2 */ /* 0x0008220008000100 */
[----:B------:R4:W0:Y:S01]  /*05f0*/  SYNCS.EXCH.64 URZ, [UR6+0x34878], UR4 ;  /* 0x03487804063f75b2 */ /* 0x0008220008000100 */
[----:B------:R4:W0:Y:S02]  /*0600*/  SYNCS.EXCH.64 URZ, [UR6+0x34888], UR4 ;  /* 0x03488804063f75b2 */ /* 0x0008240008000100 */
[----:B----4-:R-:W-:Y:S01]  /*0610*/  NOP ;  /* 0x0000000000007918 */ /* 0x010fe20000000000 */
.L_x_4:
        /* <DEDUP_REMOVED lines=22> */
.L_x_5:
        /* <DEDUP_REMOVED lines=22> */
.L_x_6:
[----:B0-----:R-:W-:Y:S01]  /*08e0*/  ISETP.NE.AND P0, PT, R2, RZ, PT ;  /* 0x000000ff0200720c */ /* 0x001fe20003f05270 */
[----:B------:R-:W-:Y:S01]  /*08f0*/  IMAD.MOV.U32 R2, RZ, RZ, 0x1 ;  /* 0x00000001ff027424 */ /* 0x000fe200078e00ff */
[----:B------:R-:W-:Y:S01]  /*0900*/  NOP ;  /* 0x0000000000007918 */ /* 0x000fe20000000000 */
[----:B------:R-:W-:Y:S01]  /*0910*/  ULDC.64 UR42, c[0x0][0x208] ;  /* 0x00008200002a7ab9 */ /* 0x000fe20000000a00 */
[----:B------:R-:W-:Y:S02]  /*0920*/  BSSY B6, `(.L_x_7) ;  /* 0x0000b4b000067945 */ /* 0x000fe40003800000 */
[----:B------:R-:W-:-:S05]  /*0930*/  SEL R2, R2, 0x2, !P0 ;  /* 0x0000000202027807 */ /* 0x000fca0004000000 */
[----:B------:R0:W-:Y:S01]  /*0940*/  STL [R1+0x10], R2 ;  /* 0x0000100201007387 */ /* 0x0001e20000100800 */
[----:B-123--:R-:W-:Y:S06]  /*0950*/  BAR.SYNC.DEFER_BLOCKING 0x0 ;  /* 0x0000000000007b1d */ /* 0x00efec0000010000 */
[----:B------:R-:W-:Y:S05]  /*0960*/  @!P0 BRA `(.L_x_8) ;  /* 0x0000007400c08947 */ /* 0x000fea0003800000 */
.L_x_9:
[----:B------:R-:W-:-:S08]  /*0970*/  NOP ;  /* 0x0000000000007918 */ /* 0x000fd00000000000 */
[----:B------:R-:W1:Y:S02]  /*0980*/  USETMAXREG.TRY_ALLOC.CTAPOOL UP0, 0xf0 ;  /* 0x000000f0000079c8 */ /* 0x000e640008000600 */
[----:B-1----:R-:W-:-:S13]  /*0990*/  PLOP3.LUT P0, PT, PT, PT, UP0, 0x80, 0x0 ;  /* 0x000000000000781c */ /* 0x002fda0003f0f008 */
[----:B------:R-:W-:Y:S05]  /*09a0*/  @!P0 BRA `(.L_x_9) ;  /* 0xfffffffc00f08947 */ /* 0x000fea000383ffff */
[----:B0-----:R-:W0:Y:S08]  /*09b0*/  LDC R2, c[0x0][0xc50] ;  /* 0x00031400ff027b82 */ /* 0x001e300000000800 */
[----:B------:R-:W1:Y:S08]  /*09c0*/  S2UR UR4, SR_CTAID.Y ;  /* 0x00000000000479c3 */ /* 0x000e700000002600 */
[----:B------:R-:W2:Y:S08]  /*09d0*/  S2UR UR5, SR_CTAID.Z ;  /* 0x00000000000579c3 */ /* 0x000eb00000002700 */
[----:B------:R-:W-:Y:S06]  /*09e0*/  BAR.ARV 0x8, 0x180 ;  /* 0x0206000000007b1d */ /* 0x000fec0000002000 */
[----:B0-----:R-:W-:Y:S01]  /*09f0*/  ISETP.NE.AND P0, PT, R2, 0x1, PT ;  /* 0x000000010200780c */ /* 0x001fe20003f05270 */
[----:B-1----:R-:W-:-:S12]  /*0a00*/  IMAD.U32 R16, RZ, RZ, UR4 ;  /* 0x00000004ff107e24 */ /* 0x002fd8000f8e00ff */
[----:B------:R-:W0:Y:S08]  /*0a10*/  @P0 LDC R0, c[0x0][0xc54] ;  /* 0x00031500ff000b82 */ /* 0x000e300000000800 */
[----:B------:R-:W1:Y:S01]  /*0a20*/  @P0 LDC R3, c[0x0][0xc58] ;  /* 0x00031600ff030b82 */ /* 0x000e620000000800 */
[----:B0-----:R-:W-:-:S05]  /*0a30*/  @P0 IMAD.HI.U32 R0, R0, UR4, RZ ;  /* 0x0000000400000c27 */ /* 0x001fca000f8e00ff */
[----:B-1----:R-:W-:Y:S02]  /*0a40*/  @P0 SHF.R.U32.HI R16, RZ, R3, R0 ;  /* 0x00000003ff100219 */ /* 0x002fe40000011600 */
[----:B--2---:R-:W-:-:S03]  /*0a50*/  ISETP.LE.AND P0, PT, RZ, UR5, PT ;  /* 0x00000005ff007c0c */ /* 0x004fc6000bf03270 */
[----:B------:R-:W-:-:S04]  /*0a60*/  IMAD.MOV R3, RZ, RZ, -R16 ;  /* 0x000000ffff037224 */ /* 0x000fc800078e0a10 */
[----:B------:R-:W-:-:S06]  /*0a70*/  IMAD R2, R2, R3, UR4 ;  /* 0x0000000402027e24 */ /* 0x000fcc000f8e0203 */
[----:B------:R-:W-:Y:S05]  /*0a80*/  @!P0 BRA `(.L_x_10) ;  /* 0x000000b000d08947 */ /* 0x000fea0003800000 */
[----:B------:R-:W0:Y:S01]  /*0a90*/  LDC.64 R4, c[0x0][0x418] ;  /* 0x00010600ff047b82 */ /* 0x000e220000000a00 */
[----:B------:R-:W-:-:S07]  /*0aa0*/  LOP3.LUT R7, R2, 0xffff, RZ, 0xc0, !PT ;  /* 0x0000ffff02077812 */ /* 0x000fce00078ec0ff */
[----:B------:R-:W1:Y:S08]  /*0ab0*/  LDC R0, c[0x0][0x424] ;  /* 0x00010900ff007b82 */ /* 0x000e700000000800 */
[----:B------:R-:W2:Y:S01]  /*0ac0*/  LDC R3, c[0x0][0x2f0] ;  /* 0x0000bc00ff037b82 */ /* 0x000ea20000000800 */
[----:B0-----:R-:W-:-:S04]  /*0ad0*/  ISETP.NE.U32.AND P0, PT, R4, RZ, PT ;  /* 0x000000ff0400720c */ /* 0x001fc80003f05070 */
[----:B------:R-:W-:-:S04]  /*0ae0*/  ISETP.NE.AND.EX P0, PT, R5, RZ, PT, P0 ;  /* 0x000000ff0500720c */ /* 0x000fc80003f05300 */
[----:B-1----:R-:W-:-:S05]  /*0af0*/  SEL R0, R0, 0x1, P0 ;  /* 0x0000000100007807 */ /* 0x002fca0000000000 */
[----:B--2---:R-:W-:-:S04]  /*0b00*/  IMAD R18, R0, R3, RZ ;  /* 0x0000000300127224 */ /* 0x004fc800078e02ff */
[C---:B------:R-:W-:Y:S01]  /*0b10*/  VIADD R0, R18.reuse, 0x7f ;  /* 0x0000007f12007836 */ /* 0x040fe20000000000 */
[----:B------:R-:W-:-:S04]  /*0b20*/  ISETP.GE.AND P0, PT, R18, 0x1, PT ;  /* 0x000000011200780c */ /* 0x000fc80003f06270 */
[----:B------:R-:W-:-:S04]  /*0b30*/  SHF.R.S32.HI R3, RZ, 0x1f, R0 ;  /* 0x0000001fff037819 */ /* 0x000fc80000011400 */
[----:B------:R-:W-:Y:S01]  /*0b40*/  LEA.HI R3, R3, R0, RZ, 0x7 ;  /* 0x0000000003037211 */ /* 0x000fe200078f38ff */
[----:B------:R-:W-:-:S03]  /*0b50*/  IMAD.MOV.U32 R0, RZ, RZ, RZ ;  /* 0x000000ffff007224 */ /* 0x000fc600078e00ff */
[----:B------:R-:W-:Y:S01]  /*0b60*/  SHF.R.S32.HI R17, RZ, 0x7, R3 ;  /* 0x00000007ff117819 */ /* 0x000fe20000011403 */
[----:B------:R-:W-:Y:S06]  /*0b70*/  @!P0 BRA `(.L_x_11) ;  /* 0x0000000000788947 */ /* 0x000fec0003800000 */
[----:B------:R-:W-:-:S04]  /*0b80*/  SHF.R.U32.HI R0, RZ, 0x10, R2 ;  /* 0x00000010ff007819 */ /* 0x000fc80000011602 */
[----:B------:R-:W-:-:S13]  /*0b90*/  ISETP.NE.AND P0, PT, R0, RZ, PT ;  /* 0x000000ff0000720c */ /* 0x000fda0003f05270 */
[----:B------:R-:W0:Y:S02]  /*0ba0*/  @!P0 LDC R0, c[0x0][0x9f0] ;  /* 0x00027c00ff008b82 */ /* 0x000e240000000800 */
[-C--:B0-----:R-:W-:Y:S02]  /*0bb0*/  IABS R9, R0.reuse ;  /* 0x0000000000097213 */ /* 0x081fe40000000000 */
[----:B------:R-:W-:Y:S02]  /*0bc0*/  IADD3 R5, R17, -0x1, R0 ;  /* 0xffffffff11057810 */ /* 0x000fe40007ffe000 */
[----:B------:R-:W0:Y:S01]  /*0bd0*/  I2F.RP R4, R9 ;  /* 0x0000000900047306 */ /* 0x000e220000209400 */
[----:B------:R-:W-:-:S05]  /*0be0*/  IABS R8, R0 ;  /* 0x0000000000087213 */ /* 0x000fca0000000000 */
[----:B------:R-:W-:Y:S02]  /*0bf0*/  IMAD.MOV R8, RZ, RZ, -R8 ;  /* 0x000000ffff087224 */ /* 0x000fe400078e0a08 */
[----:B0-----:R-:W0:Y:S02]  /*0c00*/  MUFU.RCP R4, R4 ;  /* 0x0000000400047308 */ /* 0x001e240000001000 */
[----:B0-----:R-:W-:Y:S02]  /*0c10*/  IADD3 R2, R4, 0xffffffe, RZ ;  /* 0x0ffffffe04027810 */ /* 0x001fe40007ffe0ff */
[----:B------:R-:W-:-:S04]  /*0c20*/  IABS R4, R5 ;  /* 0x0000000500047213 */ /* 0x000fc80000000000 */
[----:B------:R0:W1:Y:S01]  /*0c30*/  F2I.FTZ.U32.TRUNC.NTZ R3, R2 ;  /* 0x0000000200037305 */ /* 0x000062000021f000 */
[----:B------:R-:W-:-:S04]  /*0c40*/  LOP3.LUT R5, R5, R0, RZ, 0x3c, !PT ;  /* 0x0000000005057212 */ /* 0x000fc800078e3cff */
[----:B------:R-:W-:Y:S01]  /*0c50*/  ISETP.GE.AND P2, PT, R5, RZ, PT ;  /* 0x000000ff0500720c */ /* 0x000fe20003f46270 */
[----:B0-----:R-:W-:Y:S02]  /*0c60*/  IMAD.MOV.U32 R2, RZ, RZ, RZ ;  /* 0x000000ffff027224 */ /* 0x001fe400078e00ff */
[----:B-1----:R-:W-:-:S04]  /*0c70*/  IMAD.MOV R6, RZ, RZ, -R3 ;  /* 0x000000ffff067224 */ /* 0x002fc800078e0a03 */
[----:B------:R-:W-:-:S04]  /*0c80*/  IMAD R11, R6, R9, RZ ;  /* 0x00000009060b7224 */ /* 0x000fc800078e02ff */
[----:B------:R-:W-:-:S04]  /*0c90*/  IMAD.HI.U32 R3, R3, R11, R2 ;  /* 0x0000000b03037227 */ /* 0x000fc800078e0002 */
[----:B------:R-:W-:Y:S02]  /*0ca0*/  IMAD.MOV.U32 R2, RZ, RZ, R8 ;  /* 0x000000ffff027224 */ /* 0x000fe400078e0008 */
[----:B------:R-:W-:-:S04]  /*0cb0*/  IMAD.HI.U32 R3, R3, R4, RZ ;  /* 0x0000000403037227 */ /* 0x000fc800078e00ff */
[----:B------:R-:W-:-:S05]  /*0cc0*/  IMAD R2, R3, R2, R4 ;  /* 0x0000000203027224 */ /* 0x000fca00078e0204 */
[----:B------:R-:W-:-:S13]  /*0cd0*/  ISETP.GT.U32.AND P1, PT, R9, R2, PT ;  /* 0x000000020900720c */ /* 0x000fda0003f24070 */
[----:B------:R-:W-:Y:S02]  /*0ce0*/  @!P1 IMAD.IADD R2, R2, 0x1, -R9 ;  /* 0x0000000102029824 */ /* 0x000fe400078e0a09 */
[----:B------:R-:W-:Y:S01]  /*0cf0*/  @!P1 VIADD R3, R3, 0x1 ;  /* 0x0000000103039836 */ /* 0x000fe20000000000 */
[----:B------:R-:W-:Y:S02]  /*0d00*/  ISETP.NE.AND P1, PT, R0, RZ, PT ;  /* 0x000000ff0000720c */ /* 0x000fe40003f25270 */
[----:B------:R-:W-:-:S13]  /*0d10*/  ISETP.GE.U32.AND P0, PT, R2, R9, PT ;  /* 0x000000090200720c */ /* 0x000fda0003f06070 */
[----:B------:R-:W-:-:S05]  /*0d20*/  @P0 IADD3 R3, R3, 0x1, RZ ;  /* 0x0000000103030810 */ /* 0x000fca0007ffe0ff */
[----:B------:R-:W-:Y:S01]  /*0d30*/  @!P2 IMAD.MOV R3, RZ, RZ, -R3 ;  /* 0x000000ffff03a224 */ /* 0x000fe200078e0a03 */
[----:B------:R-:W-:-:S05]  /*0d40*/  @!P1 LOP3.LUT R3, RZ, R0, RZ, 0x33, !PT ;  /* 0x00000000ff039212 */ /* 0x000fca00078e33ff */
[----:B------:R-:W-:-:S07]  /*0d50*/  IMAD.MOV.U32 R0, RZ, RZ, R3 ;  /* 0x000000ffff007224 */ /* 0x000fce00078e0003 */
.L_x_11:
[----:B------:R-:W0:Y:S01]  /*0d60*/  S2R R3, SR_TID.X ;  /* 0x0000000000037919 */ /* 0x000e220000002100 */
[-C--:B------:R-:W-:Y:S01]  /*0d70*/  IMAD R2, R7, R0.reuse, RZ ;  /* 0x0000000007027224 */ /* 0x080fe200078e02ff */
[----:B------:R-:W-:Y:S01]  /*0d80*/  PLOP3.LUT P0, PT, PT, PT, PT, 0x80, 0x0 ;  /* 0x000000000000781c */ /* 0x000fe20003f0f070 */
[----:B------:R-:W-:Y:S01]  /*0d90*/  IMAD.MOV.U32 R4, RZ, RZ, RZ ;  /* 0x000000ffff047224 */ /* 0x000fe200078e00ff */
[----:B------:R-:W-:Y:S02]  /*0da0*/  CS2R R86, SRZ ;  /* 0x0000000000567805 */ /* 0x000fe4000001ff00 */
[----:B------:R-:W-:Y:S02]  /*0db0*/  CS2R R84, SRZ ;  /* 0x0000000000547805 */ /* 0x000fe4000001ff00 */
[----:B------:R-:W-:Y:S01]  /*0dc0*/  VIADDMNMX R17, R2, R0, R17, PT ;  /* 0x0000000002117246 */ /* 0x000fe20003800111 */
[----:B------:R-:W-:Y:S01]  /*0dd0*/  IMAD.MOV.U32 R0, RZ, RZ, RZ ;  /* 0x000000ffff007224 */ /* 0x000fe200078e00ff */
[----:B------:R-:W-:-:S02]  /*0de0*/  CS2R R82, SRZ ;  /* 0x0000000000527805 */ /* 0x000fc4000001ff00 */
[----:B------:R-:W-:Y:S02]  /*0df0*/  CS2R R80, SRZ ;  /* 0x0000000000507805 */ /* 0x000fe4000001ff00 */
[----:B------:R-:W-:Y:S02]  /*0e00*/  ISETP.GT.AND P1, PT, R17, R2, PT ;  /* 0x000000021100720c */ /* 0x000fe40003f24270 */
[----:B------:R-:W-:Y:S02]  /*0e10*/  CS2R R78, SRZ ;  /* 0x00000000004e7805 */ /* 0x000fe4000001ff00 */
[----:B------:R-:W-:Y:S02]  /*0e20*/  CS2R R76, SRZ ;  /* 0x00000000004c7805 */ /* 0x000fe4000001ff00 */
[----:B------:R-:W-:Y:S02]  /*0e30*/  CS2R R74, SRZ ;  /* 0x00000000004a7805 */ /* 0x000fe4000001ff00 */
[----:B------:R-:W-:-:S02]  /*0e40*/  CS2R R72, SRZ ;  /* 0x0000000000487805 */ /* 0x000fc4000001ff00 */
[----:B------:R-:W-:Y:S02]  /*0e50*/  CS2R R70, SRZ ;  /* 0x0000000000467805 */ /* 0x000fe4000001ff00 */
[----:B------:R-:W-:Y:S02]  /*0e60*/  CS2R R68, SRZ ;  /* 0x0000000000447805 */ /* 0x000fe4000001ff00 */
        /* <DEDUP_REMOVED lines=14> */
[----:B------:R-:W-:Y:S01]  /*0f50*/  CS2R R38, SRZ ;  /* 0x0000000000267805 */ /* 0x000fe2000001ff00 */
[----:B0-----:R-:W-:Y:S01]  /*0f60*/  VIADD R19, R3, 0xffffff80 ;  /* 0xffffff8003137836 */ /* 0x001fe20000000000 */
[----:B------:R-:W-:-:S02]  /*0f70*/  CS2R R36, SRZ ;  /* 0x0000000000247805 */ /* 0x000fc4000001ff00 */
[----:B------:R-:W-:Y:S02]  /*0f80*/  CS2R R34, SRZ ;  /* 0x0000000000227805 */ /* 0x000fe4000001ff00 */
[----:B------:R-:W-:Y:S02]  /*0f90*/  CS2R R32, SRZ ;  /* 0x0000000000207805 */ /* 0x000fe4000001ff00 */
[----:B------:R-:W-:Y:S02]  /*0fa0*/  CS2R R30, SRZ ;  /* 0x00000000001e7805 */ /* 0x000fe4000001ff00 */
[----:B------:R-:W-:Y:S02]  /*0fb0*/  CS2R R28, SRZ ;  /* 0x00000000001c7805 */ /* 0x000fe4000001ff00 */
[----:B------:R-:W-:Y:S02]  /*0fc0*/  CS2R R26, SRZ ;  /* 0x00000000001a7805 */ /* 0x000fe4000001ff00 */
[----:B------:R-:W-:Y:S01]  /*0fd0*/  CS2R R24, SRZ ;  /* 0x0000000000187805 */ /* 0x000fe2000001ff00 */
[----:B------:R-:W-:Y:S06]  /*0fe0*/  @!P1 BRA `(.L_x_12) ;  /* 0x0000005800049947 */ /* 0x000fec0003800000 */
[----:B------:R-:W-:Y:S01]  /*0ff0*/  SHF.R.S32.HI R0, RZ, 0x1f, R19 ;  /* 0x0000001fff007819 */ /* 0x000fe20000011413 */
[----:B------:R-:W0:Y:S01]  /*1000*/  S2UR UR6, SR_CgaCtaId ;  /* 0x00000000000679c3 */ /* 0x000e220000008800 */
[----:B------:R-:W-:Y:S02]  /*1010*/  UMOV UR36, 0x400 ;  /* 0x0000040000247882 */ /* 0x000fe40000000000 */
[----:B------:R-:W-:-:S04]  /*1020*/  LEA.HI R22, R0, R19, RZ, 0x7 ;  /* 0x0000001300167211 */ /* 0x000fc800078f38ff */
[----:B------:R-:W-:-:S06]  /*1030*/  SHF.R.S32.HI R0, RZ, 0x7, R22 ;  /* 0x00000007ff007819 */ /* 0x000fcc0000011416 */
[----:B------:R-:W1:Y:S01]  /*1040*/  SHFL.IDX PT, R0, R0, RZ, 0x1f ;  /* 0x00001fff00007589 */ /* 0x000e6200000e0000 */
[----:B0-----:R-:W-:-:S04]  /*1050*/  ULEA UR36, UR6, UR36, 0x18 ;  /* 0x0000002406247291 */ /* 0x001fc8000f8ec03f */
[----:B------:R-:W-:-:S04]  /*1060*/  UIADD3 UR6, UR36, 0x10400, URZ ;  /* 0x0001040024067890 */ /* 0x000fc8000fffe03f */
[----:B------:R-:W-:Y:S01]  /*1070*/  ULOP3.LUT UP0, URZ, UR6, 0x3ff, URZ, 0xc0, !UPT ;  /* 0x000003ff063f7892 */ /* 0x000fe2000f80c03f */
[----:B-1----:R-:W-:-:S05]  /*1080*/  R2UR UR4, R0 ;  /* 0x00000000000472ca */ /* 0x002fca00000e0000 */
[----:B------:R-:W-:-:S08]  /*1090*/  PLOP3.LUT P0, PT, PT, PT, UP0, 0x80, 0x0 ;  /* 0x000000000000781c */ /* 0x000fd00003f0f008 */
[----:B------:R-:W-:-:S04]  /*10a0*/  ULEA.HI UR5, UR4, UR4, URZ, 0x1 ;  /* 0x0000000404057291 */ /* 0x000fc8000f8f083f */
[----:B------:R-:W-:-:S04]  /*10b0*/  ULOP3.LUT UR5, UR5, 0x1e, URZ, 0xc0, !UPT ;  /* 0x0000001e05057892 */ /* 0x000fc8000f8ec03f */
[----:B------:R-:W-:-:S04]  /*10c0*/  UIADD3 UR5, UR4, -UR5, URZ ;  /* 0x8000000504057290 */ /* 0x000fc8000fffe03f */
[----:B------:R-:W-:-:S04]  /*10d0*/  ULEA UR5, UR5, UR6, 0xd ;  /* 0x0000000605057291 */ /* 0x000fc8000f8e683f */
[----:B------:R-:W-:-:S04]  /*10e0*/  USHF.R.U32.HI UR5, URZ, 0x4, UR5 ;  /* 0x000000043f057899 */ /* 0x000fc80008011605 */
[----:B------:R-:W-:Y:S01]  /*10f0*/  ULOP3.LUT UR37, UR5, 0x3fff, URZ, 0xc0, !UPT ;  /* 0x00003fff05257892 */ /* 0x000fe2000f8ec03f */
[----:B------:R-:W-:Y:S11]  /*1100*/  @!P0 BRA `(.L_x_13) ;  /* 0x0000000000408947 */ /* 0x000ff60003800000 */
[----:B------:R-:W-:Y:S01]  /*1110*/  MOV R0, 0x0 ;  /* 0x0000000000007802 */ /* 0x000fe20000000f00 */
[----:B------:R-:W-:Y:S01]  /*1120*/  ULDC.64 UR4, c[0x4][0x118] ;  /* 0x0100460000047ab9 */ /* 0x000fe20000000a00 */
[----:B------:R-:W-:Y:S01]  /*1130*/  ULDC.64 UR6, c[0x4][0x98] ;  /* 0x0100260000067ab9 */ /* 0x000fe20000000a00 */
[----:B------:R-:W-:Y:S01]  /*1140*/  IMAD.U32 R4, RZ, RZ, UR4 ;  /* 0x00000004ff047e24 */ /* 0x000fe2000f8e00ff */
[----:B------:R0:W1:Y:S01]  /*1150*/  LDC.64 R14, c[0x4][R0] ;  /* 0x01000000000e7b82 */ /* 0x0000620000000a00 */
[----:B------:R-:W-:Y:S01]  /*1160*/  MOV R5, UR5 ;  /* 0x0000000500057c02 */ /* 0x000fe20008000f00 */
[----:B------:R-:W-:Y:S01]  /*1170*/  ULDC.64 UR4, c[0x4][0x120] ;  /* 0x0100480000047ab9 */ /* 0x000fe20000000a00 */
[----:B------:R-:W-:Y:S01]  /*1180*/  IMAD.U32 R10, RZ, RZ, UR6 ;  /* 0x00000006ff0a7e24 */ /* 0x000fe2000f8e00ff */
[----:B------:R-:W-:Y:S01]  /*1190*/  MOV R13, RZ ;  /* 0x000000ff000d7202 */ /* 0x000fe20000000f00 */
[----:B------:R-:W-:Y:S02]  /*11a0*/  IMAD.U32 R6, RZ, RZ, UR4 ;  /* 0x00000004ff067e24 */ /* 0x000fe4000f8e00ff */
[----:B------:R-:W-:-:S02]  /*11b0*/  IMAD.U32 R7, RZ, RZ, UR5 ;  /* 0x00000005ff077e24 */ /* 0x000fc4000f8e00ff */
[----:B------:R-:W-:Y:S02]  /*11c0*/  IMAD.U32 R11, RZ, RZ, UR7 ;  /* 0x00000007ff0b7e24 */ /* 0x000fe4000f8e00ff */
[----:B------:R-:W-:Y:S02]  /*11d0*/  IMAD.MOV.U32 R8, RZ, RZ, 0x70 ;  /* 0x00000070ff087424 */ /* 0x000fe400078e00ff */
[----:B0-----:R-:W-:-:S07]  /*11e0*/  IMAD.MOV.U32 R12, RZ, RZ, 0x1 ;  /* 0x00000001ff0c7424 */ /* 0x001fce00078e00ff */
[----:B------:R-:W-:-:S07]  /*11f0*/  LEPC R20, `(.L_x_13) ;  /* 0x000000001014794e */ /* 0x000fce0000000000 */
[----:B-1----:R-:W-:Y:S05]  /*1200*/  CALL.ABS.NOINC R14 ;  /* 0x000000000e007343 */ /* 0x002fea0003c00000 */
.L_x_13:
[----:B------:R-:W2:Y:S01]  /*1210*/  LDL.LU R20, [R1+0x10] ;  /* 0x0000100001147983 */ /* 0x000ea20000300800 */
[----:B------:R-:W-:-:S04]  /*1220*/  SHF.L.U32 R3, RZ, 0x1f, RZ ;  /* 0x0000001fff037819 */ /* 0x000fc800000006ff */
[----:B------:R-:W0:Y:S01]  /*1230*/  SYNCS.PHASECHK.TRANS64.TRYWAIT P1, [UR36+0x34800], R3 ;  /* 0x03480003ff0075a7 */ /* 0x000e220008020164 */
[----:B--2---:R-:W-:-:S04]  /*1240*/  LOP3.LUT R0, R20, 0x1, RZ, 0xfc, !PT ;  /* 0x0000000114007812 */ /* 0x004fc800078efcff */
[----:B------:R-:W-:Y:S01]  /*1250*/  ISETP.NE.AND P0, PT, R0, 0x3, PT ;  /* 0x000000030000780c */ /* 0x000fe20003f05270 */
[----:B0-----:R-:W-:-:S12]  /*1260*/  @!P1 BRA `(.L_x_14) ;  /* 0x000000a800e09947 */ /* 0x001fd80003800000 */
.L_x_121:
[----:B------:R-:W-:Y:S05]  /*1270*/  @!P0 BRA `(.L_x_15) ;  /* 0x0000000000048947 */ /* 0x000fea0003800000 */
[----:B------:R-:W-:Y:S01]  /*1280*/  BPT.TRAP 0x1 ;  /* 0x000000040000795c */ /* 0x000fe20000300000 */
.L_x_15:
[----:B------:R1:W2:Y:S01]  /*1290*/  SYNCS.PHASECHK.TRANS64.TRYWAIT P2, [UR36+0x34830], R3 ;  /* 0x03483003ff0075a7 */ /* 0x0002a20008040164 */
[----:B------:R-:W-:Y:S05]  /*12a0*/  @!P0 BRA `(.L_x_16) ;  /* 0x0000000000048947 */ /* 0x000fea0003800000 */
[----:B------:R-:W-:Y:S01]  /*12b0*/  BPT.TRAP 0x1 ;  /* 0x000000040000795c */ /* 0x000fe20000300000 */
.L_x_16:
[----:B0-----:R-:W0:Y:S01]  /*12c0*/  S2R R0, SR_TID.X ;  /* 0x0000000000007919 */ /* 0x001e220000002100 */
[----:B------:R-:W-:Y:S01]  /*12d0*/  IMAD.U32 R4, RZ, RZ, UR37 ;  /* 0x00000025ff047e24 */ /* 0x000fe2000f8e00ff */
[----:B0-----:R-:W-:-:S04]  /*12e0*/  LOP3.LUT R0, R0, 0x7f, RZ, 0xc0, !PT ;  /* 0x0000007f00007812 */ /* 0x001fc800078ec0ff */
[----:B------:R-:W-:Y:S01]  /*12f0*/  ISETP.NE.AND P1, PT, R0, RZ, PT ;  /* 0x000000ff0000720c */ /* 0x000fe20003f25270 */
[----:B--2---:R-:W-:-:S12]  /*1300*/  @P2 BRA `(.L_x_17) ;  /* 0x0000000000082947 */ /* 0x004fd80003800000 */
[----:B------:R-:W0:Y:S02]  /*1310*/  SYNCS.PHASECHK.TRANS64.TRYWAIT P2, [UR36+0x34830], R3 ;  /* 0x03483003ff0075a7 */ /* 0x000e240008040164 */
[----:B0-----:R-:W-:Y:S05]  /*1320*/  @!P2 BRA `(.L_x_18) ;  /* 0x000000a800c8a947 */ /* 0x001fea0003800000 */
.L_x_17:
[----:B------:R-:W-:Y:S05]  /*1330*/  WARPSYNC.ALL ;  /* 0x0000000000007948 */ /* 0x000fea0003800000 */
[----:B0-----:R-:W-:Y:S01]  /*1340*/  IMAD.MOV.U32 R0, RZ, RZ, RZ ;  /* 0x000000ffff007224 */ /* 0x001fe200078e00ff */
[----:B------:R-:W-:Y:S01]  /*1350*/  LOP3.LUT R4, R4, 0x10000, RZ, 0xfc, !PT ;  /* 0x0001000004047812 */ /* 0x000fe200078efcff */
[----:B------:R-:W-:Y:S02]  /*1360*/  IMAD.MOV.U32 R151, RZ, RZ, RZ ;  /* 0x000000ffff977224 */ /* 0x000fe400078e00ff */
[----:B------:R-:W-:Y:S01]  /*1370*/  IMAD.MOV.U32 R5, RZ, RZ, 0x40000040 ;  /* 0x40000040ff057424 */ /* 0x000fe200078e00ff */
[----:B------:R-:W-:Y:S01]  /*1380*/  UIADD3 UR4, UR36, 0x1c400, URZ ;  /* 0x0001c40024047890 */ /* 0x000fe2000fffe03f */
[----:B------:R-:W-:Y:S01]  /*1390*/  R2UR UR8, R4 ;  /* 0x00000000040872ca */ /* 0x000fe200000e0000 */
[----:B------:R-:W-:-:S02]  /*13a0*/  WARPGROUP.ARRIVE ;  /* 0x00000000000079c5 */ /* 0x000fc40000000000 */
[----:B------:R-:W-:Y:S01]  /*13b0*/  R2UR UR9, R5 ;  /* 0x00000000050972ca */ /* 0x000fe200000e0000 */
[----:B------:R-:W-:Y:S01]  /*13c0*/  USHF.R.U32.HI UR4, URZ, 0x4, UR4 ;  /* 0x000000043f047899 */ /* 0x000fe20008011604 */
[----:B------:R-:W-:Y:S01]  /*13d0*/  R2UR UR6, R4 ;  /* 0x00000000040672ca */ /* 0x000fe200000e0000 */
[----:B------:R-:W-:Y:S01]  /*13e0*/  UMOV UR11, 0x40000040 ;  /* 0x40000040000b7882 */ /* 0x000fe20000000000 */
[----:B------:R-:W-:Y:S01]  /*13f0*/  UMOV UR5, 0x40000040 ;  /* 0x4000004000057882 */ /* 0x000fe20000000000 */
[----:B------:R-:W-:Y:S01]  /*1400*/  ULOP3.LUT UR4, UR4, 0x3fff, URZ, 0xc0, !UPT ;  /* 0x00003fff04047892 */ /* 0x000fe2000f8ec03f */
[----:B------:R-:W-:Y:S01]  /*1410*/  LOP3.LUT R22, R22, 0xffffff80, RZ, 0xc0, !PT ;  /* 0xffffff8016167812 */ /* 0x000fe200078ec0ff */
[----:B------:R-:W-:Y:S01]  /*1420*/  UMOV UR13, 0x40000040 ;  /* 0x40000040000d7882 */ /* 0x000fe20000000000 */
[----:B------:R-:W-:Y:S01]  /*1430*/  UMOV UR15, 0x40000040 ;  /* 0x40000040000f7882 */ /* 0x000fe20000000000 */
[----:B------:R-:W-:Y:S01]  /*1440*/  ULOP3.LUT UR38, UR4, 0x10000, URZ, 0xfc, !UPT ;  /* 0x0001000004267892 */ /* 0x000fe2000f8efc3f */
[----:B------:R-:W-:Y:S01]  /*1450*/  IMAD.MOV.U32 R6, RZ, RZ, -0x2 ;  /* 0xfffffffeff067424 */ /* 0x000fe200078e00ff */
[----:B------:R-:W-:Y:S01]  /*1460*/  UMOV UR17, 0x40000040 ;  /* 0x4000004000117882 */ /* 0x000fe20000000000 */
[----:B------:R-:W-:Y:S01]  /*1470*/  UMOV UR19, 0x40000040 ;  /* 0x4000004000137882 */ /* 0x000fe20000000000 */
[----:B------:R-:W-:Y:S01]  /*1480*/  UIADD3 UR14, UR38, 0x6, URZ ;  /* 0x00000006260e7890 */ /* 0x000fe2000fffe03f */
[----:B------:R-:W-:Y:S01]  /*1490*/  IMAD.IADD R22, R19, 0x1, -R22 ;  /* 0x0000000113167824 */ /* 0x000fe200078e0a16 */
[----:B------:R-:W-:Y:S01]  /*14a0*/  UIADD3 UR4, UR6, 0x2, URZ ;  /* 0x0000000206047890 */ /* 0x000fe2000fffe03f */
[----:B------:R-:W-:Y:S01]  /*14b0*/  P2R R21, PR, RZ, 0x2 ;  /* 0x00000002ff157803 */ /* 0x000fe20000000000 */
[----:B------:R-:W-:Y:S01]  /*14c0*/  UMOV UR10, UR38 ;  /* 0x00000026000a7c82 */ /* 0x000fe20008000000 */
[----:B------:R-:W-:Y:S01]  /*14d0*/  UIADD3 UR12, UR6, 0x6, URZ ;  /* 0x00000006060c7890 */ /* 0x000fe2000fffe03f */
[----:B------:R-:W-:Y:S01]  /*14e0*/  HGMMA.64x128x16.F32 R24, gdesc[UR8], RZ, !UPT, gsb0 ;  /* 0x01e00000081879f0 */ /* 0x000fe2000c0008ff */
[----:B------:R-:W-:Y:S01]  /*14f0*/  UIADD3 UR10, UR38, 0x2, URZ ;  /* 0x00000002260a7890 */ /* 0x000fe2000fffe03f */
[----:B-1----:R-:W-:Y:S01]  /*1500*/  SHF.R.S32.HI R3, RZ, 0x1f, R22 ;  /* 0x0000001fff037819 */ /* 0x002fe20000011416 */
[----:B------:R-:W-:Y:S01]  /*1510*/  UMOV UR8, UR4 ;  /* 0x0000000400087c82 */ /* 0x000fe20008000000 */
[----:B------:R-:W-:Y:S01]  /*1520*/  UMOV UR9, UR5 ;  /* 0x0000000500097c82 */ /* 0x000fe20008000000 */
[----:B------:R-:W-:Y:S01]  /*1530*/  UMOV UR11, 0x40000040 ;  /* 0x40000040000b7882 */ /* 0x000fe20000000000 */
[----:B------:R-:W-:Y:S01]  /*1540*/  UIADD3 UR16, UR6, 0x400, URZ ;  /* 0x0000040006107890 */ /* 0x000fe2000fffe03f */
[----:B------:R-:W-:Y:S01]  /*1550*/  LEA.HI R3, R3, R22, RZ, 0x2 ;  /* 0x0000001603037211 */ /* 0x000fe200078f10ff */
[----:B------:R-:W-:Y:S01]  /*1560*/  UIADD3 UR18, UR38, 0x400, URZ ;  /* 0x0000040026127890 */ /* 0x000fe2000fffe03f */
[----:B------:R-:W-:Y:S01]  /*1570*/  P2R R23, PR, RZ, 0x1 ;  /* 0x00000001ff177803 */ /* 0x000fe20000000000 */
[----:B------:R-:W-:Y:S01]  /*1580*/  UIADD3 UR20, UR6, 0x402, URZ ;  /* 0x0000040206147890 */ /* 0x000fe2000fffe03f */
[----:B------:R-:W-:Y:S01]  /*1590*/  LOP3.LUT R3, R3, 0x7ffffffc, RZ, 0xc0, !PT ;  /* 0x7ffffffc03037812 */ /* 0x000fe200078ec0ff */
[----:B------:R-:W-:Y:S01]  /*15a0*/  UIADD3 UR22, UR38, 0x402, URZ ;  /* 0x0000040226167890 */ /* 0x000fe2000fffe03f */
[--C-:B------:R-:W-:Y:S01]  /*15b0*/  IMAD.MOV.U32 R150, RZ, RZ, R151.reuse ;  /* 0x000000ffff967224 */ /* 0x100fe200078e0097 */
[----:B------:R-:W-:Y:S01]  /*15c0*/  UMOV UR21, 0x40000040 ;  /* 0x4000004000157882 */ /* 0x000fe20000000000 */
[----:B------:R-:W-:Y:S01]  /*15d0*/  UMOV UR23, 0x40000040 ;  /* 0x4000004000177882 */ /* 0x000fe20000000000 */
[----:B------:R-:W-:Y:S01]  /*15e0*/  UIADD3 UR24, UR6, 0x404, URZ ;  /* 0x0000040406187890 */ /* 0x000fe2000fffe03f */
[----:B------:R-:W-:Y:S01]  /*15f0*/  IADD3 R3, R22, -R3, RZ ;  /* 0x8000000316037210 */ /* 0x000fe20007ffe0ff */
[----:B------:R-:W-:Y:S01]  /*1600*/  UIADD3 UR26, UR38, 0x404, URZ ;  /* 0x00000404261a7890 */ /* 0x000fe2000fffe03f */
[--C-:B------:R-:W-:Y:S01]  /*1610*/  IMAD.MOV.U32 R149, RZ, RZ, R151.reuse ;  /* 0x000000ffff957224 */ /* 0x100fe200078e0097 */
[----:B------:R-:W-:Y:S01]  /*1620*/  UMOV UR25, 0x40000040 ;  /* 0x4000004000197882 */ /* 0x000fe20000000000 */
[----:B------:R-:W-:Y:S01]  /*1630*/  UMOV UR27, 0x40000040 ;  /* 0x40000040001b7882 */ /* 0x000fe20000000000 */
[----:B------:R-:W-:Y:S01]  /*1640*/  UIADD3 UR28, UR6, 0x406, URZ ;  /* 0x00000406061c7890 */ /* 0x000fe2000fffe03f */
[----:B------:R-:W-:Y:S01]  /*1650*/  IMAD R3, R3, R6, 0x80 ;  /* 0x0000008003037424 */ /* 0x000fe200078e0206 */
[----:B------:R-:W-:Y:S01]  /*1660*/  UIADD3 UR30, UR38, 0x406, URZ ;  /* 0x00000406261e7890 */ /* 0x000fe2000fffe03f */
[----:B------:R-:W-:Y:S01]  /*1670*/  IMAD.MOV.U32 R148, RZ, RZ, R151 ;  /* 0x000000ffff947224 */ /* 0x000fe200078e0097 */
[----:B------:R-:W-:Y:S01]  /*1680*/  UMOV UR29, 0x40000040 ;  /* 0x40000040001d7882 */ /* 0x000fe20000000000 */
[----:B------:R-:W-:Y:S01]  /*1690*/  UMOV UR31, 0x40000040 ;  /* 0x40000040001f7882 */ /* 0x000fe20000000000 */
[----:B------:R-:W-:Y:S01]  /*16a0*/  UIADD3 UR32, UR6, 0x800, URZ ;  /* 0x0000080006207890 */ /* 0x000fe2000fffe03f */
[----:B------:R-:W-:Y:S01]  /*16b0*/  IMAD.IADD R18, R18, 0x1, R3 ;  /* 0x0000000112127824 */ /* 0x000fe200078e0203 */
[----:B------:R-:W-:Y:S01]  /*16c0*/  UIADD3 UR34, UR38, 0x800, URZ ;  /* 0x0000080026227890 */ /* 0x000fe2000fffe03f */
[--C-:B------:R-:W-:Y:S01]  /*16d0*/  IMAD.MOV.U32 R147, RZ, RZ, R151.reuse ;  /* 0x000000ffff937224 */ /* 0x100fe200078e0097 */
[----:B------:R-:W-:Y:S01]  /*16e0*/  UMOV UR33, 0x40000040 ;  /* 0x4000004000217882 */ /* 0x000fe20000000000 */
[----:B------:R-:W-:Y:S01]  /*16f0*/  UMOV UR35, 0x40000040 ;  /* 0x4000004000237882 */ /* 0x000fe20000000000 */
[----:B------:R-:W-:Y:S01]  /*1700*/  UIADD3 UR44, UR6, 0x802, URZ ;  /* 0x00000802062c7890 */ /* 0x000fe2000fffe03f */
[----:B------:R-:W-:Y:S01]  /*1710*/  IMAD R6, R17, -0x80, R18 ;  /* 0xffffff8011067824 */ /* 0x000fe200078e0212 */
[----:B------:R-:W-:Y:S01]  /*1720*/  UIADD3 UR46, UR38, 0x802, URZ ;  /* 0x00000802262e7890 */ /* 0x000fe2000fffe03f */
[-C--:B------:R-:W-:Y:S01]  /*1730*/  MOV R145, R151.reuse ;  /* 0x0000009700917202 */ /* 0x080fe20000000f00 */
[----:B------:R-:W-:Y:S01]  /*1740*/  UMOV UR45, 0x40000040 ;  /* 0x40000040002d7882 */ /* 0x000fe20000000000 */
[----:B------:R-:W-:Y:S01]  /*1750*/  UMOV UR47, 0x40000040 ;  /* 0x40000040002f7882 */ /* 0x000fe20000000000 */
[----:B------:R-:W-:Y:S01]  /*1760*/  UIADD3 UR48, UR6, 0x804, URZ ;  /* 0x0000080406307890 */ /* 0x000fe2000fffe03f */
[C---:B------:R-:W-:Y:S01]  /*1770*/  ISETP.GT.AND P4, PT, R6.reuse, RZ, PT ;  /* 0x000000ff0600720c */ /* 0x040fe20003f84270 */
[----:B------:R-:W-:Y:S01]  /*1780*/  UIADD3 UR50, UR38, 0x804, URZ ;  /* 0x0000080426327890 */ /* 0x000fe2000fffe03f */
[C---:B------:R-:W-:Y:S01]  /*1790*/  ISETP.GT.AND P3, PT, R6.reuse, 0x1, PT ;  /* 0x000000010600780c */ /* 0x040fe20003f64270 */
[----:B------:R-:W-:Y:S01]  /*17a0*/  UMOV UR49, 0x40000040 ;  /* 0x4000004000317882 */ /* 0x000fe20000000000 */
[----:B------:R-:W-:Y:S01]  /*17b0*/  UMOV UR51, 0x40000040 ;  /* 0x4000004000337882 */ /* 0x000fe20000000000 */
[----:B------:R-:W-:Y:S01]  /*17c0*/  UIADD3 UR52, UR6, 0x806, URZ ;  /* 0x0000080606347890 */ /* 0x000fe2000fffe03f */
[C---:B------:R-:W-:Y:S01]  /*17d0*/  ISETP.GT.AND P2, PT, R6.reuse, 0x8, PT ;  /* 0x000000080600780c */ /* 0x040fe20003f44270 */
[----:B------:R-:W-:Y:S01]  /*17e0*/  UIADD3 UR54, UR38, 0x806, URZ ;  /* 0x0000080626367890 */ /* 0x000fe2000fffe03f */
[C---:B------:R-:W-:Y:S01]  /*17f0*/  ISETP.GT.AND P6, PT, R6.reuse, 0x9, PT ;  /* 0x000000090600780c */ /* 0x040fe20003fc4270 */
[----:B------:R-:W-:Y:S01]  /*1800*/  UMOV UR53, 0x40000040 ;  /* 0x4000004000357882 */ /* 0x000fe20000000000 */
[----:B------:R-:W-:Y:S01]  /*1810*/  UMOV UR55, 0x40000040 ;  /* 0x4000004000377882 */ /* 0x000fe20000000000 */
[C---:B------:R-:W-:Y:S01]  /*1820*/  ISETP.GT.AND P5, PT, R6.reuse, 0x10, PT ;  /* 0x000000100600780c */ /* 0x040fe20003fa4270 */
[--C-:B------:R-:W-:Y:S01]  /*1830*/  IMAD.MOV.U32 R143, RZ, RZ, R151.reuse ;  /* 0x000000ffff8f7224 */ /* 0x100fe200078e0097 */
[C---:B------:R-:W-:Y:S01]  /*1840*/  ISETP.GT.AND P1, PT, R6.reuse, 0x59, PT ;  /* 0x000000590600780c */ /* 0x040fe20003f24270 */
[--C-:B------:R-:W-:Y:S01]  /*1850*/  IMAD.MOV.U32 R141, RZ, RZ, R151.reuse ;  /* 0x000000ffff8d7224 */ /* 0x100fe200078e0097 */
[----:B------:R-:W-:Y:S01]  /*1860*/  ISETP.GT.AND P0, PT, R6, 0x60, PT ;  /* 0x000000600600780c */ /* 0x000fe20003f04270 */
[--C-:B------:R-:W-:Y:S01]  /*1870*/  IMAD.MOV.U32 R139, RZ, RZ, R151.reuse ;  /* 0x000000ffff8b7224 */ /* 0x100fe200078e0097 */
[-C--:B------:R-:W-:Y:S01]  /*1880*/  MOV R131, R151.reuse ;  /* 0x0000009700837202 */ /* 0x080fe20000000f00 */
[--C-:B------:R-:W-:Y:S01]  /*1890*/  IMAD.MOV.U32 R137, RZ, RZ, R151.reuse ;  /* 0x000000ffff897224 */ /* 0x100fe200078e0097 */
[-C--:B------:R-:W-:Y:S01]  /*18a0*/  MOV R117, R151.reuse ;  /* 0x0000009700757202 */ /* 0x080fe20000000f00 */
[--C-:B------:R-:W-:Y:S01]  /*18b0*/  IMAD.MOV.U32 R135, RZ, RZ, R151.reuse ;  /* 0x000000ffff877224 */ /* 0x100fe200078e0097 */
[-C--:B------:R-:W-:Y:S01]  /*18c0*/  MOV R103, R151.reuse ;  /* 0x0000009700677202 */ /* 0x080fe20000000f00 */
[--C-:B------:R-:W-:Y:S01]  /*18d0*/  IMAD.MOV.U32 R133, RZ, RZ, R151.reuse ;  /* 0x000000ffff857224 */ /* 0x100fe200078e0097 */
[----:B------:R-:W-:Y:S01]  /*18e0*/  MOV R89, R151 ;  /* 0x0000009700597202 */ /* 0x000fe20000000f00 */
[----:B------:R-:W-:-:S02]  /*18f0*/  IMAD.MOV.U32 R129, RZ, RZ, R151 ;  /* 0x000000ffff817224 */ /* 0x000fc400078e0097 */
[--C-:B------:R-:W-:Y:S02]  /*1900*/  IMAD.MOV.U32 R127, RZ, RZ, R151.reuse ;  /* 0x000000ffff7f7224 */ /* 0x100fe400078e0097 */
[--C-:B------:R-:W-:Y:S02]  /*1910*/  IMAD.MOV.U32 R125, RZ, RZ, R151.reuse ;  /* 0x000000ffff7d7224 */ /* 0x100fe400078e0097 */
[--C-:B------:R-:W-:Y:S02]  /*1920*/  IMAD.MOV.U32 R123, RZ, RZ, R151.reuse ;  /* 0x000000ffff7b7224 */ /* 0x100fe400078e0097 */
[--C-:B------:R-:W-:Y:S02]  /*1930*/  IMAD.MOV.U32 R121, RZ, RZ, R151.reuse ;  /* 0x000000ffff797224 */ /* 0x100fe400078e0097 */
[--C-:B------:R-:W-:Y:S02]  /*1940*/  IMAD.MOV.U32 R119, RZ, RZ, R151.reuse ;  /* 0x000000ffff777224 */ /* 0x100fe400078e0097 */
        /* <DEDUP_REMOVED lines=11> */
[----:B------:R-:W-:Y:S01]  /*1a00*/  IMAD.MOV.U32 R91, RZ, RZ, R151 ;  /* 0x000000ffff5b7224 */ /* 0x000fe200078e0097 */
[----:B------:R-:W-:Y:S02]  /*1a10*/  WARPGROUP.DEPBAR.LE gsb0, 0x0 ;  /* 0x00008000000079c5 */ /* 0x000fe40000010000 */
[----:B------:R-:W-:-:S06]  /*1a20*/  WARPGROUP.ARRIVE ;  /* 0x00000000000079c5 */ /* 0x000fcc0000000000 */
[----:B------:R-:W-:Y:S01]  /*1a30*/  HGMMA.64x128x16.F32 R24, gdesc[UR8], R24, gsb0 ;  /* 0x01e00000081879f0 */ /* 0x000fe20008000818 */
[----:B------:R-:W-:Y:S02]  /*1a40*/  UIADD3 UR8, UR6, 0x4, URZ ;  /* 0x0000000406087890 */ /* 0x000fe4000fffe03f */
[----:B------:R-:W-:Y:S01]  /*1a50*/  UIADD3 UR10, UR38, 0x4, URZ ;  /* 0x00000004260a7890 */ /* 0x000fe2000fffe03f */
[----:B------:R-:W-:Y:S01]  /*1a60*/  UMOV UR9, 0x40000040 ;  /* 0x4000004000097882 */ /* 0x000fe20000000000 */
[----:B------:R-:W-:Y:S01]  /*1a70*/  UMOV UR11, 0x40000040 ;  /* 0x40000040000b7882 */ /* 0x000fe20000000000 */
[----:B------:R-:W-:Y:S01]  /*1a80*/  ULDC UR6, c[0x0][0x988] ;  /* 0x0002620000067ab9 */ /* 0x000fe20000000800 */
[----:B------:R-:W-:Y:S02]  /*1a90*/  WARPGROUP.DEPBAR.LE gsb0, 0x0 ;  /* 0x00008000000079c5 */ /* 0x000fe40000010000 */
[----:B------:R-:W-:-:S06]  /*1aa0*/  WARPGROUP.ARRIVE ;  /* 0x00000000000079c5 */ /* 0x000fcc0000000000 */
[----:B------:R-:W-:Y:S03]  /*1ab0*/  HGMMA.64x128x16.F32 R24, gdesc[UR8], R24, gsb0 ;  /* 0x01e00000081879f0 */ /* 0x000fe60008000818 */
[----:B------:R-:W-:Y:S02]  /*1ac0*/  WARPGROUP.DEPBAR.LE gsb0, 0x0 ;  /* 0x00008000000079c5 */ /* 0x000fe40000010000 */
[----:B------:R-:W-:-:S07]  /*1ad0*/  WARPGROUP.ARRIVE ;  /* 0x00000000000079c5 */ /* 0x000fce0000000000 */
        /* <DEDUP_REMOVED lines=26> */
[----:B------:R-:W-:Y:S02]  /*1c80*/  FSEL R88, R26, -INF , P4 ;  /* 0xff8000001a587808 */ /* 0x000fe40002000000 */
[----:B------:R-:W-:Y:S02]  /*1c90*/  FSEL R27, R27, -INF , P3 ;  /* 0xff8000001b1b7808 */ /* 0x000fe40001800000 */
[----:B------:R-:W-:Y:S02]  /*1ca0*/  FSEL R90, R30, -INF , P2 ;  /* 0xff8000001e5a7808 */ /* 0x000fe40001000000 */
[----:B------:R-:W-:-:S02]  /*1cb0*/  FMNMX.FTZ R3, R88, R27, !PT ;  /* 0x0000001b58037209 */ /* 0x000fc40007810000 */
[----:B------:R-:W-:Y:S02]  /*1cc0*/  FSEL R92, R31, -INF , P6 ;  /* 0xff8000001f5c7808 */ /* 0x000fe40003000000 */
[----:B------:R-:W-:Y:S02]  /*1cd0*/  FMNMX.FTZ R3, R90, R3, !PT ;  /* 0x000000035a037209 */ /* 0x000fe40007810000 */
[----:B------:R-:W-:Y:S02]  /*1ce0*/  FSEL R24, R24, -INF , P4 ;  /* 0xff80000018187808 */ /* 0x000fe40002000000 */
[----:B------:R-:W-:Y:S02]  /*1cf0*/  ISETP.GT.AND P4, PT, R6, 0x11, PT ;  /* 0x000000110600780c */ /* 0x000fe40003f84270 */
[----:B------:R-:W-:Y:S02]  /*1d00*/  FSEL R94, R34, -INF , P5 ;  /* 0xff800000225e7808 */ /* 0x000fe40002800000 */
[----:B------:R-:W-:-:S02]  /*1d10*/  FMNMX.FTZ R3, R92, R3, !PT ;  /* 0x000000035c037209 */ /* 0x000fc40007810000 */
[----:B------:R-:W-:Y:S02]  /*1d20*/  FSEL R25, R25, -INF , P3 ;  /* 0xff80000019197808 */ /* 0x000fe40001800000 */
[----:B------:R-:W-:Y:S02]  /*1d30*/  ISETP.GT.AND P3, PT, R6, 0x18, PT ;  /* 0x000000180600780c */ /* 0x000fe40003f64270 */
[----:B------:R-:W-:Y:S02]  /*1d40*/  FSEL R96, R35, -INF , P4 ;  /* 0xff80000023607808 */ /* 0x000fe40002000000 */
[----:B------:R-:W-:Y:S02]  /*1d50*/  FMNMX.FTZ R3, R94, R3, !PT ;  /* 0x000000035e037209 */ /* 0x000fe40007810000 */
[----:B------:R-:W-:Y:S02]  /*1d60*/  FSEL R28, R28, -INF , P2 ;  /* 0xff8000001c1c7808 */ /* 0x000fe40001000000 */
[----:B------:R-:W-:-:S02]  /*1d70*/  ISETP.GT.AND P2, PT, R6, 0x19, PT ;  /* 0x000000190600780c */ /* 0x000fc40003f44270 */
        /* <DEDUP_REMOVED lines=63> */
[----:B------:R-:W-:Y:S02]  /*2170*/  FMNMX.FTZ R3, R128, R3, !PT ;  /* 0x0000000380037209 */ /* 0x000fe40007810000 */
[----:B------:R-:W-:Y:S02]  /*2180*/  FSEL R132, R71, -INF , P1 ;  /* 0xff80000047847808 */ /* 0x000fe40000800000 */
[----:B------:R-:W-:-:S02]  /*2190*/  FMNMX.FTZ R3, R130, R3, !PT ;  /* 0x0000000382037209 */ /* 0x000fc40007810000 */
[----:B------:R-:W-:Y:S02]  /*21a0*/  ISETP.GT.AND P1, PT, R6, 0x61, PT ;  /* 0x000000610600780c */ /* 0x000fe40003f24270 */
[----:B------:R-:W-:Y:S02]  /*21b0*/  FSEL R134, R74, -INF , P0 ;  /* 0xff8000004a867808 */ /* 0x000fe40000000000 */
[----:B------:R-:W-:Y:S02]  /*21c0*/  FMNMX.FTZ R3, R132, R3, !PT ;  /* 0x0000000384037209 */ /* 0x000fe40007810000 */
        /* <DEDUP_REMOVED lines=8> */
[----:B------:R-:W-:-:S02]  /*2250*/  FSEL R138, R79, -INF , P2 ;  /* 0xff8000004f8a7808 */ /* 0x000fc40001000000 */
[----:B------:R-:W-:Y:S02]  /*2260*/  FMNMX.FTZ R3, R78, R3, !PT ;  /* 0x000000034e037209 */ /* 0x000fe40007810000 */
[----:B------:R-:W-:Y:S02]  /*2270*/  ISETP.GT.AND P3, PT, R6, 0x70, PT ;  /* 0x000000700600780c */ /* 0x000fe40003f64270 */
[----:B------:R-:W-:Y:S02]  /*2280*/  FSEL R64, R64, -INF , P4 ;  /* 0xff80000040407808 */ /* 0x000fe40002000000 */
[----:B------:R-:W-:Y:S02]  /*2290*/  FSEL R140, R82, -INF , P3 ;  /* 0xff800000528c7808 */ /* 0x000fe40001800000 */
[----:B------:R-:W-:Y:S02]  /*22a0*/  FMNMX.FTZ R3, R138, R3, !PT ;  /* 0x000000038a037209 */ /* 0x000fe40007810000 */
[----:B------:R-:W-:-:S02]  /*22b0*/  ISETP.GT.AND P4, PT, R6, 0x71, PT ;  /* 0x000000710600780c */ /* 0x000fc40003f84270 */
[----:B------:R-:W-:Y:S02]  /*22c0*/  FSEL R34, R61, -INF , P5 ;  /* 0xff8000003d227808 */ /* 0x000fe40002800000 */
[----:B------:R-:W-:Y:S02]  /*22d0*/  FSEL R142, R83, -INF , P4 ;  /* 0xff800000538e7808 */ /* 0x000fe40002000000 */
[----:B------:R-:W-:Y:S02]  /*22e0*/  FMNMX.FTZ R3, R140, R3, !PT ;  /* 0x000000038c037209 */ /* 0x000fe40007810000 */
[----:B------:R-:W-:Y:S02]  /*22f0*/  ISETP.GT.AND P5, PT, R6, 0x78, PT ;  /* 0x000000780600780c */ /* 0x000fe40003fa4270 */
[----:B------:R-:W-:Y:S02]  /*2300*/  FSEL R60, R60, -INF , P6 ;  /* 0xff8000003c3c7808 */ /* 0x000fe40003000000 */
[----:B------:R-:W-:-:S02]  /*2310*/  FSEL R144, R86, -INF , P5 ;  /* 0xff80000056907808 */ /* 0x000fc40002800000 */
[----:B------:R-:W-:Y:S02]  /*2320*/  FMNMX.FTZ R3, R142, R3, !PT ;  /* 0x000000038e037209 */ /* 0x000fe40007810000 */
[----:B------:R-:W-:Y:S02]  /*2330*/  ISETP.GT.AND P6, PT, R6, 0x79, PT ;  /* 0x000000790600780c */ /* 0x000fe40003fc4270 */
[----:B------:R-:W-:Y:S02]  /*2340*/  FMNMX.FTZ R3, R144, R3, !PT ;  /* 0x0000000390037209 */ /* 0x000fe40007810000 */
[----:B------:R-:W-:Y:S02]  /*2350*/  FSEL R146, R87, -INF , P6 ;  /* 0xff80000057927808 */ /* 0x000fe40003000000 */
[----:B------:R-:W-:Y:S02]  /*2360*/  P2R R15, PR, RZ, 0x1 ;  /* 0x00000001ff0f7803 */ /* 0x000fe40000000000 */
[----:B------:R-:W-:Y:S01]  /*2370*/  FMNMX.FTZ R7, R146, R3, !PT ;  /* 0x0000000392077209 */ /* 0x000fe20007810000 */
[----:B------:R-:W-:Y:S01]  /*2380*/  IMAD.U32 R3, RZ, RZ, UR6 ;  /* 0x00000006ff037e24 */ /* 0x000fe2000f8e00ff */
[----:B------:R-:W-:-:S02]  /*2390*/  ISETP.GT.AND P0, PT, R6, 0x59, PT ;  /* 0x000000590600780c */ /* 0x000fc40003f04270 */
[----:B------:R-:W-:Y:S01]  /*23a0*/  P2R R19, PR, RZ, 0x2 ;  /* 0x00000002ff137803 */ /* 0x000fe20000000000 */
[----:B------:R-:W0:Y:S01]  /*23b0*/  SHFL.BFLY PT, R10, R7, 0x2, 0x1f ;  /* 0x0c401f00070a7f89 */ /* 0x000e2200000e0000 */
[----:B------:R-:W-:Y:S02]  /*23c0*/  ISETP.GT.AND P1, PT, R6, 0x60, PT ;  /* 0x000000600600780c */ /* 0x000fe40003f24270 */
[----:B------:R-:W-:Y:S02]  /*23d0*/  FSEL R54, R69, -INF , P0 ;  /* 0xff80000045367808 */ /* 0x000fe40000000000 */
[----:B------:R-:W-:Y:S02]  /*23e0*/  FSEL R72, R72, -INF , P1 ;  /* 0xff80000048487808 */ /* 0x000fe40000800000 */
[----:B------:R-:W-:Y:S02]  /*23f0*/  ISETP.NE.AND P1, PT, R19, RZ, PT ;  /* 0x000000ff1300720c */ /* 0x000fe40003f25270 */
[----:B------:R-:W-:-:S02]  /*2400*/  P2R R13, PR, RZ, 0x4 ;  /* 0x00000004ff0d7803 */ /* 0x000fc40000000000 */
[----:B------:R-:W-:Y:S02]  /*2410*/  ISETP.NE.AND P0, PT, R15, RZ, PT ;  /* 0x000000ff0f00720c */ /* 0x000fe40003f05270 */
[----:B------:R-:W-:Y:S02]  /*2420*/  FSEL R50, R73, -INF , P1 ;  /* 0xff80000049327808 */ /* 0x000fe40000800000 */
[----:B------:R-:W-:Y:S02]  /*2430*/  FSEL R76, R76, -INF , P0 ;  /* 0xff8000004c4c7808 */ /* 0x000fe40000000000 */
[----:B------:R-:W-:Y:S02]  /*2440*/  FSEL R80, R80, -INF , P3 ;  /* 0xff80000050507808 */ /* 0x000fe40001800000 */
[----:B------:R-:W-:Y:S02]  /*2450*/  FSEL R86, R81, -INF , P4 ;  /* 0xff80000051567808 */ /* 0x000fe40002000000 */
[----:B------:R-:W-:-:S02]  /*2460*/  FSEL R84, R84, -INF , P5 ;  /* 0xff80000054547808 */ /* 0x000fc40002800000 */
[----:B------:R-:W-:Y:S02]  /*2470*/  ISETP.NE.AND P1, PT, R21, RZ, PT ;  /* 0x000000ff1500720c */ /* 0x000fe40003f25270 */
[----:B0-----:R-:W-:Y:S02]  /*2480*/  FMNMX.FTZ R9, R7, R10, !PT ;  /* 0x0000000a07097209 */ /* 0x001fe40007810000 */
[----:B------:R-:W-:Y:S02]  /*2490*/  FMNMX.FTZ R7, R24, R25, !PT ;  /* 0x0000001918077209 */ /* 0x000fe40007810000 */
[----:B------:R-:W-:Y:S01]  /*24a0*/  ISETP.NE.AND P0, PT, R23, RZ, PT ;  /* 0x000000ff1700720c */ /* 0x000fe20003f05270 */
[----:B------:R-:W0:Y:S01]  /*24b0*/  SHFL.BFLY PT, R10, R9, 0x1, 0x1f ;  /* 0x0c201f00090a7f89 */ /* 0x000e2200000e0000 */
[----:B------:R-:W-:-:S04]  /*24c0*/  FMNMX.FTZ R7, R28, R7, !PT ;  /* 0x000000071c077209 */ /* 0x000fc80007810000 */
[----:B------:R-:W-:-:S04]  /*24d0*/  FMNMX.FTZ R7, R8, R7, !PT ;  /* 0x0000000708077209 */ /* 0x000fc80007810000 */
[----:B------:R-:W-:-:S04]  /*24e0*/  FMNMX.FTZ R7, R32, R7, !PT ;  /* 0x0000000720077209 */ /* 0x000fc80007810000 */
[----:B------:R-:W-:-:S04]  /*24f0*/  FMNMX.FTZ R7, R12, R7, !PT ;  /* 0x000000070c077209 */ /* 0x000fc80007810000 */
[----:B------:R-:W-:-:S04]  /*2500*/  FMNMX.FTZ R7, R36, R7, !PT ;  /* 0x0000000724077209 */ /* 0x000fc80007810000 */
[----:B------:R-:W-:Y:S02]  /*2510*/  FMNMX.FTZ R7, R14, R7, !PT ;  /* 0x000000070e077209 */ /* 0x000fe40007810000 */
[----:B0-----:R-:W-:Y:S02]  /*2520*/  FMNMX.FTZ R10, R9, R10, !PT ;  /* 0x0000000a090a7209 */ /* 0x001fe40007810000 */
[----:B------:R-:W-:Y:S02]  /*2530*/  FMNMX.FTZ R7, R40, R7, !PT ;  /* 0x0000000728077209 */ /* 0x000fe40007810000 */
[C---:B------:R-:W-:Y:S01]  /*2540*/  FSETP.NEU.FTZ.AND P2, PT, R10.reuse, -INF , PT ;  /* 0xff8000000a00780b */ /* 0x040fe20003f5d000 */
[----:B------:R-:W-:Y:S01]  /*2550*/  FMUL.FTZ R11, R10, R3 ;  /* 0x000000030a0b7220 */ /* 0x000fe20000410000 */
[----:B------:R-:W-:-:S04]  /*2560*/  FMNMX.FTZ R7, R18, R7, !PT ;  /* 0x0000000712077209 */ /* 0x000fc80007810000 */
[----:B------:R-:W-:Y:S02]  /*2570*/  FMNMX.FTZ R7, R44, R7, !PT ;  /* 0x000000072c077209 */ /* 0x000fe40007810000 */
[----:B------:R-:W-:Y:S02]  /*2580*/  FSEL R11, R11, RZ, P2 ;  /* 0x000000ff0b0b7208 */ /* 0x000fe40001000000 */
[----:B------:R-:W-:Y:S02]  /*2590*/  FMNMX.FTZ R7, R20, R7, !PT ;  /* 0x0000000714077209 */ /* 0x000fe40007810000 */
[----:B------:R-:W-:Y:S01]  /*25a0*/  ISETP.NE.AND P2, PT, R13, RZ, PT ;  /* 0x000000ff0d00720c */ /* 0x000fe20003f45270 */
[--C-:B------:R-:W-:Y:S01]  /*25b0*/  FFMA.FTZ R181, R88, R3, -R11.reuse ;  /* 0x0000000358b57223 */ /* 0x100fe2000001080b */
[----:B------:R-:W-:Y:S01]  /*25c0*/  FMNMX.FTZ R7, R48, R7, !PT ;  /* 0x0000000730077209 */ /* 0x000fe20007810000 */
[-CC-:B------:R-:W-:Y:S01]  /*25d0*/  FFMA.FTZ R42, R27, R3.reuse, -R11.reuse ;  /* 0x000000031b2a7223 */ /* 0x180fe2000001080b */
[----:B------:R-:W-:Y:S01]  /*25e0*/  FSEL R82, R77, -INF , P2 ;  /* 0xff8000004d527808 */ /* 0x000fe20001000000 */
[--C-:B------:R-:W-:Y:S01]  /*25f0*/  FFMA.FTZ R183, R90, R3, -R11.reuse ;  /* 0x000000035ab77223 */ /* 0x100fe2000001080b */
[----:B------:R-:W-:Y:S01]  /*2600*/  FMNMX.FTZ R7, R22, R7, !PT ;  /* 0x0000000716077209 */ /* 0x000fe20007810000 */
[----:B------:R-:W-:Y:S01]  /*2610*/  MUFU.EX2 R181, R181 ;  /* 0x000000b500b57308 */ /* 0x000fe20000000800 */
[----:B------:R-:W-:Y:S01]  /*2620*/  FSEL R88, R85, -INF , P6 ;  /* 0xff80000055587808 */ /* 0x000fe20003000000 */
[--C-:B------:R-:W-:Y:S01]  /*2630*/  FFMA.FTZ R46, R92, R3, -R11.reuse ;  /* 0x000000035c2e7223 */ /* 0x100fe2000001080b */
[----:B------:R-:W-:Y:S01]  /*2640*/  FMNMX.FTZ R7, R52, R7, !PT ;  /* 0x0000000734077209 */ /* 0x000fe20007810000 */
[-CC-:B------:R-:W-:Y:S01]  /*2650*/  FFMA.FTZ R177, R94, R3.reuse, -R11.reuse ;  /* 0x000000035eb17223 */ /* 0x180fe2000001080b */
[-CC-:B------:R-:W-:Y:S01]  /*2660*/  FFMA.FTZ R58, R96, R3.reuse, -R11.reuse ;  /* 0x00000003603a7223 */ /* 0x180fe2000001080b */
[--C-:B------:R-:W-:Y:S01]  /*2670*/  FFMA.FTZ R179, R98, R3, -R11.reuse ;  /* 0x0000000362b37223 */ /* 0x100fe2000001080b */
[----:B------:R-:W-:Y:S01]  /*2680*/  FMNMX.FTZ R7, R26, R7, !PT ;  /* 0x000000071a077209 */ /* 0x000fe20007810000 */
[----:B------:R-:W0:Y:S01]  /*2690*/  MUFU.EX2 R42, R42 ;  /* 0x0000002a002a7308 */ /* 0x000e220000000800 */
[-CC-:B------:R-:W-:Y:S01]  /*26a0*/  FFMA.FTZ R62, R100, R3.reuse, -R11.reuse ;  /* 0x00000003643e7223 */ /* 0x180fe2000001080b */
[--C-:B------:R-:W-:Y:S01]  /*26b0*/  FFMA.FTZ R173, R102, R3, -R11.reuse ;  /* 0x0000000366ad7223 */ /* 0x100fe2000001080b */
[----:B------:R-:W-:Y:S01]  /*26c0*/  FMNMX.FTZ R7, R56, R7, !PT ;  /* 0x0000000738077209 */ /* 0x000fe20007810000 */
[-CC-:B------:R-:W-:Y:S01]  /*26d0*/  FFMA.FTZ R66, R104, R3.reuse, -R11.reuse ;  /* 0x0000000368427223 */ /* 0x180fe2000001080b */
[-CC-:B------:R-:W-:Y:S01]  /*26e0*/  FFMA.FTZ R175, R106, R3.reuse, -R11.reuse ;  /* 0x000000036aaf7223 */ /* 0x180fe2000001080b */
[--C-:B------:R-:W-:Y:S01]  /*26f0*/  FFMA.FTZ R70, R108, R3, -R11.reuse ;  /* 0x000000036c467223 */ /* 0x100fe2000001080b */
[----:B------:R-:W-:Y:S01]  /*2700*/  FMNMX.FTZ R7, R30, R7, !PT ;  /* 0x000000071e077209 */ /* 0x000fe20007810000 */
[----:B------:R-:W1:Y:S01]  /*2710*/  MUFU.EX2 R183, R183 ;  /* 0x000000b700b77308 */ /* 0x000e620000000800 */
[-CC-:B------:R-:W-:Y:S01]  /*2720*/  FFMA.FTZ R169, R110, R3.reuse, -R11.reuse ;  /* 0x000000036ea97223 */ /* 0x180fe2000001080b */
[--C-:B------:R-:W-:Y:S01]  /*2730*/  FFMA.FTZ R74, R112, R3, -R11.reuse ;  /* 0x00000003704a7223 */ /* 0x100fe2000001080b */
[----:B------:R-:W-:Y:S01]  /*2740*/  FMNMX.FTZ R7, R60, R7, !PT ;  /* 0x000000073c077209 */ /* 0x000fe20007810000 */
[-CC-:B------:R-:W-:Y:S01]  /*2750*/  FFMA.FTZ R171, R114, R3.reuse, -R11.reuse ;  /* 0x0000000372ab7223 */ /* 0x180fe2000001080b */
[-CC-:B------:R-:W-:Y:S01]  /*2760*/  FFMA.FTZ R116, R116, R3.reuse, -R11.reuse ;  /* 0x0000000374747223 */ /* 0x180fe2000001080b */
[--C-:B------:R-:W-:Y:S01]  /*2770*/  FFMA.FTZ R118, R118, R3, -R11.reuse ;  /* 0x0000000376767223 */ /* 0x100fe2000001080b */
[----:B------:R-:W-:Y:S01]  /*2780*/  FMNMX.FTZ R7, R34, R7, !PT ;  /* 0x0000000722077209 */ /* 0x000fe20007810000 */
[----:B------:R-:W2:Y:S01]  /*2790*/  MUFU.EX2 R46, R46 ;  /* 0x0000002e002e7308 */ /* 0x000ea20000000800 */
[-CC-:B------:R-:W-:Y:S01]  /*27a0*/  FFMA.FTZ R120, R120, R3.reuse, -R11.reuse ;  /* 0x0000000378787223 */ /* 0x180fe2000001080b */
[--C-:B------:R-:W-:Y:S01]  /*27b0*/  FFMA.FTZ R122, R122, R3, -R11.reuse ;  /* 0x000000037a7a7223 */ /* 0x100fe2000001080b */
[----:B------:R-:W-:Y:S01]  /*27c0*/  FMNMX.FTZ R7, R64, R7, !PT ;  /* 0x0000000740077209 */ /* 0x000fe20007810000 */
[-CC-:B------:R-:W-:Y:S01]  /*27d0*/  FFMA.FTZ R124, R124, R3.reuse, -R11.reuse ;  /* 0x000000037c7c7223 */ /* 0x180fe2000001080b */
[-CC-:B------:R-:W-:Y:S01]  /*27e0*/  FFMA.FTZ R126, R126, R3.reuse, -R11.reuse ;  /* 0x000000037e7e7223 */ /* 0x180fe2000001080b */
[--C-:B------:R-:W-:Y:S01]  /*27f0*/  FFMA.FTZ R128, R128, R3, -R11.reuse ;  /* 0x0000000380807223 */ /* 0x100fe2000001080b */
[----:B------:R-:W-:Y:S01]  /*2800*/  FMNMX.FTZ R7, R38, R7, !PT ;  /* 0x0000000726077209 */ /* 0x000fe20007810000 */
[----:B------:R-:W3:Y:S01]  /*2810*/  MUFU.EX2 R177, R177 ;  /* 0x000000b100b17308 */ /* 0x000ee20000000800 */
[-CC-:B------:R-:W-:Y:S01]  /*2820*/  FFMA.FTZ R130, R130, R3.reuse, -R11.reuse ;  /* 0x0000000382827223 */ /* 0x180fe2000001080b */
[--C-:B------:R-:W-:Y:S01]  /*2830*/  FFMA.FTZ R132, R132, R3, -R11.reuse ;  /* 0x0000000384847223 */ /* 0x100fe2000001080b */
[----:B------:R-:W-:Y:S01]  /*2840*/  FMNMX.FTZ R7, R68, R7, !PT ;  /* 0x0000000744077209 */ /* 0x000fe20007810000 */
[-CC-:B------:R-:W-:Y:S01]  /*2850*/  FFMA.FTZ R134, R134, R3.reuse, -R11.reuse ;  /* 0x0000000386867223 */ /* 0x180fe2000001080b */
        /* <DEDUP_REMOVED lines=8> */
[----:B------:R-:W-:Y:S01]  /*28e0*/  FFMA.FTZ R146, R146, R3, -R11 ;  /* 0x0000000392927223 */ /* 0x000fe2000001080b */
[----:B------:R-:W4:Y:S01]  /*28f0*/  MUFU.EX2 R58, R58 ;  /* 0x0000003a003a7308 */ /* 0x000f220000000800 */
[----:B------:R-:W-:Y:S01]  /*2900*/  FMNMX.FTZ R7, R50, R7, !PT ;  /* 0x0000000732077209 */ /* 0x000fe20007810000 */
[--C-:B------:R-:W-:Y:S01]  /*2910*/  IMAD.MOV.U32 R114, RZ, RZ, R151.reuse ;  /* 0x000000ffff727224 */ /* 0x100fe200078e0097 */
[----:B------:R-:W-:Y:S01]  /*2920*/  MOV R110, R151 ;  /* 0x00000097006e7202 */ /* 0x000fe20000000f00 */
[--C-:B------:R-:W-:Y:S01]  /*2930*/  IMAD.MOV.U32 R112, RZ, RZ, R151.reuse ;  /* 0x000000ffff707224 */ /* 0x100fe200078e0097 */
[----:B------:R-:W-:Y:S01]  /*2940*/  FMNMX.FTZ R7, R76, R7, !PT ;  /* 0x000000074c077209 */ /* 0x000fe20007810000 */
[--C-:B------:R-:W-:Y:S01]  /*2950*/  IMAD.MOV.U32 R108, RZ, RZ, R151.reuse ;  /* 0x000000ffff6c7224 */ /* 0x100fe200078e0097 */
[----:B------:R-:W-:Y:S01]  /*2960*/  MOV R96, R151 ;  /* 0x0000009700607202 */ /* 0x000fe20000000f00 */
[----:B------:R-:W5:Y:S01]  /*2970*/  MUFU.EX2 R179, R179 ;  /* 0x000000b300b37308 */ /* 0x000f620000000800 */
[----:B------:R-:W-:Y:S01]  /*2980*/  FMNMX.FTZ R7, R82, R7, !PT ;  /* 0x0000000752077209 */ /* 0x000fe20007810000 */
[----:B------:R-:W-:-:S02]  /*2990*/  IMAD.MOV.U32 R106, RZ, RZ, R151 ;  /* 0x000000ffff6a7224 */ /* 0x000fc400078e0097 */
[--C-:B------:R-:W-:Y:S01]  /*29a0*/  IMAD.MOV.U32 R104, RZ, RZ, R151.reuse ;  /* 0x000000ffff687224 */ /* 0x100fe200078e0097 */
[----:B------:R-:W-:Y:S01]  /*29b0*/  FMNMX.FTZ R7, R80, R7, !PT ;  /* 0x0000000750077209 */ /* 0x000fe20007810000 */
[--C-:B------:R-:W-:Y:S02]  /*29c0*/  IMAD.MOV.U32 R102, RZ, RZ, R151.reuse ;  /* 0x000000ffff667224 */ /* 0x100fe400078e0097 */
[----:B------:R-:W-:Y:S01]  /*29d0*/  MUFU.EX2 R62, R62 ;  /* 0x0000003e003e7308 */ /* 0x000fe20000000800 */
[----:B------:R-:W-:Y:S01]  /*29e0*/  FMNMX.FTZ R7, R86, R7, !PT ;  /* 0x0000000756077209 */ /* 0x000fe20007810000 */
[--C-:B------:R-:W-:Y:S02]  /*29f0*/  IMAD.MOV.U32 R100, RZ, RZ, R151.reuse ;  /* 0x000000ffff647224 */ /* 0x100fe400078e0097 */
[--C-:B------:R-:W-:Y:S01]  /*2a00*/  IMAD.MOV.U32 R98, RZ, RZ, R151.reuse ;  /* 0x000000ffff627224 */ /* 0x100fe200078e0097 */
[----:B------:R-:W-:Y:S01]  /*2a10*/  FMNMX.FTZ R7, R84, R7, !PT ;  /* 0x0000000754077209 */ /* 0x000fe20007810000 */
[----:B------:R-:W-:-:S02]  /*2a20*/  IMAD.MOV.U32 R94, RZ, RZ, R151 ;  /* 0x000000ffff5e7224 */ /* 0x000fc400078e0097 */
[----:B------:R-:W-:Y:S01]  /*2a30*/  MUFU.EX2 R173, R173 ;  /* 0x000000ad00ad7308 */ /* 0x000fe20000000800 */
[----:B------:R-:W-:Y:S01]  /*2a40*/  FMNMX.FTZ R7, R88, R7, !PT ;  /* 0x0000000758077209 */ /* 0x000fe20007810000 */
[--C-:B------:R-:W-:Y:S02]  /*2a50*/  IMAD.MOV.U32 R92, RZ, RZ, R151.reuse ;  /* 0x000000ffff5c7224 */ /* 0x100fe400078e0097 */
[----:B------:R-:W-:Y:S02]  /*2a60*/  IMAD.MOV.U32 R90, RZ, RZ, R151 ;  /* 0x000000ffff5a7224 */ /* 0x000fe400078e0097 */
[----:B------:R-:W0:Y:S02]  /*2a70*/  SHFL.BFLY PT, R6, R7, 0x2, 0x1f ;  /* 0x0c401f0007067f89 */ /* 0x000e2400000e0000 */
[----:B------:R-:W-:Y:S08]  /*2a80*/  MUFU.EX2 R66, R66 ;  /* 0x0000004200427308 */ /* 0x000ff00000000800 */
[----:B------:R-:W-:Y:S08]  /*2a90*/  MUFU.EX2 R175, R175 ;  /* 0x000000af00af7308 */ /* 0x000ff00000000800 */
[----:B------:R-:W-:Y:S01]  /*2aa0*/  MUFU.EX2 R70, R70 ;  /* 0x0000004600467308 */ /* 0x000fe20000000800 */
[----:B0-----:R-:W-:-:S07]  /*2ab0*/  FMNMX.FTZ R9, R7, R6, !PT ;  /* 0x0000000607097209 */ /* 0x001fce0007810000 */
[----:B------:R-:W-:Y:S01]  /*2ac0*/  MUFU.EX2 R169, R169 ;  /* 0x000000a900a97308 */ /* 0x000fe20000000800 */
[----:B------:R-:W0:Y:S07]  /*2ad0*/  SHFL.BFLY PT, R6, R9, 0x1, 0x1f ;  /* 0x0c201f0009067f89 */ /* 0x000e2e00000e0000 */
[----:B------:R-:W-:Y:S08]  /*2ae0*/  MUFU.EX2 R74, R74 ;  /* 0x0000004a004a7308 */ /* 0x000ff00000000800 */
[----:B------:R-:W-:Y:S08]  /*2af0*/  MUFU.EX2 R171, R171 ;  /* 0x000000ab00ab7308 */ /* 0x000ff00000000800 */
[----:B------:R-:W-:Y:S01]  /*2b00*/  MUFU.EX2 R116, R116 ;  /* 0x0000007400747308 */ /* 0x000fe20000000800 */
[----:B0-----:R-:W-:-:S04]  /*2b10*/  FMNMX.FTZ R6, R9, R6, !PT ;  /* 0x0000000609067209 */ /* 0x001fc80007810000 */
[C---:B------:R-:W-:Y:S01]  /*2b20*/  FSETP.NEU.FTZ.AND P2, PT, R6.reuse, -INF , PT ;  /* 0xff8000000600780b */ /* 0x040fe20003f5d000 */
[----:B------:R-:W-:Y:S02]  /*2b30*/  FMUL.FTZ R7, R6, R3 ;  /* 0x0000000306077220 */ /* 0x000fe40000410000 */
[----:B------:R-:W-:Y:S03]  /*2b40*/  MUFU.EX2 R118, R118 ;  /* 0x0000007600767308 */ /* 0x000fe60000000800 */
[----:B------:R-:W-:-:S05]  /*2b50*/  FSEL R9, R7, RZ, P2 ;  /* 0x000000ff07097208 */ /* 0x000fca0001000000 */
[----:B------:R-:W-:Y:S01]  /*2b60*/  MUFU.EX2 R153, R120 ;  /* 0x0000007800997308 */ /* 0x000fe20000000800 */
[-CC-:B------:R-:W-:Y:S01]  /*2b70*/  FFMA.FTZ R8, R8, R3.reuse, -R9.reuse ;  /* 0x0000000308087223 */ /* 0x180fe20000010809 */
[-CC-:B------:R-:W-:Y:S01]  /*2b80*/  FFMA.FTZ R24, R24, R3.reuse, -R9.reuse ;  /* 0x0000000318187223 */ /* 0x180fe20000010809 */
[-CC-:B------:R-:W-:Y:S01]  /*2b90*/  FFMA.FTZ R25, R25, R3.reuse, -R9.reuse ;  /* 0x0000000319197223 */ /* 0x180fe20000010809 */
[-CC-:B------:R-:W-:Y:S01]  /*2ba0*/  FFMA.FTZ R28, R28, R3.reuse, -R9.reuse ;  /* 0x000000031c1c7223 */ /* 0x180fe20000010809 */
[-CC-:B------:R-:W-:Y:S01]  /*2bb0*/  FFMA.FTZ R32, R32, R3.reuse, -R9.reuse ;  /* 0x0000000320207223 */ /* 0x180fe20000010809 */
[-CC-:B------:R-:W-:Y:S01]  /*2bc0*/  FFMA.FTZ R12, R12, R3.reuse, -R9.reuse ;  /* 0x000000030c0c7223 */ /* 0x180fe20000010809 */
[-CC-:B------:R-:W-:Y:S01]  /*2bd0*/  FFMA.FTZ R36, R36, R3.reuse, -R9.reuse ;  /* 0x0000000324247223 */ /* 0x180fe20000010809 */
[----:B------:R0:W-:Y:S01]  /*2be0*/  MUFU.EX2 R11, R8 ;  /* 0x00000008000b7308 */ /* 0x0001e20000000800 */
[-CC-:B------:R-:W-:Y:S01]  /*2bf0*/  FFMA.FTZ R14, R14, R3.reuse, -R9.reuse ;  /* 0x000000030e0e7223 */ /* 0x180fe20000010809 */
[-CC-:B------:R-:W-:Y:S01]  /*2c00*/  FFMA.FTZ R40, R40, R3.reuse, -R9.reuse ;  /* 0x0000000328287223 */ /* 0x180fe20000010809 */
[-CC-:B------:R-:W-:Y:S01]  /*2c10*/  FFMA.FTZ R18, R18, R3.reuse, -R9.reuse ;  /* 0x0000000312127223 */ /* 0x180fe20000010809 */
[-CC-:B------:R-:W-:Y:S01]  /*2c20*/  FFMA.FTZ R44, R44, R3.reuse, -R9.reuse ;  /* 0x000000032c2c7223 */ /* 0x180fe20000010809 */
[-CC-:B------:R-:W-:Y:S01]  /*2c30*/  FFMA.FTZ R20, R20, R3.reuse, -R9.reuse ;  /* 0x0000000314147223 */ /* 0x180fe20000010809 */
[-CC-:B------:R-:W-:Y:S01]  /*2c40*/  FFMA.FTZ R48, R48, R3.reuse, -R9.reuse ;  /* 0x0000000330307223 */ /* 0x180fe20000010809 */
[-CC-:B------:R-:W-:Y:S01]  /*2c50*/  FFMA.FTZ R22, R22, R3.reuse, -R9.reuse ;  /* 0x0000000316167223 */ /* 0x180fe20000010809 */
[----:B------:R-:W-:Y:S01]  /*2c60*/  MUFU.EX2 R24, R24 ;  /* 0x0000001800187308 */ /* 0x000fe20000000800 */
[----:B0-----:R-:W-:Y:S01]  /*2c70*/  FADD.FTZ R8, R181, R42 ;  /* 0x0000002ab5087221 */ /* 0x001fe20000010000 */
[-CC-:B------:R-:W-:Y:S01]  /*2c80*/  FFMA.FTZ R52, R52, R3.reuse, -R9.reuse ;  /* 0x0000000334347223 */ /* 0x180fe20000010809 */
[-CC-:B------:R-:W-:Y:S01]  /*2c90*/  FFMA.FTZ R26, R26, R3.reuse, -R9.reuse ;  /* 0x000000031a1a7223 */ /* 0x180fe20000010809 */
[-CC-:B------:R-:W-:Y:S01]  /*2ca0*/  FFMA.FTZ R56, R56, R3.reuse, -R9.reuse ;  /* 0x0000000338387223 */ /* 0x180fe20000010809 */
[----:B-1----:R-:W-:Y:S01]  /*2cb0*/  FADD.FTZ R7, R183, R8 ;  /* 0x00000008b7077221 */ /* 0x002fe20000010000 */
[-CC-:B------:R-:W-:Y:S01]  /*2cc0*/  FFMA.FTZ R30, R30, R3.reuse, -R9.reuse ;  /* 0x000000031e1e7223 */ /* 0x180fe20000010809 */
[-C--:B------:R-:W-:Y:S01]  /*2cd0*/  FFMA.FTZ R60, R60, R3.reuse, -R9 ;  /* 0x000000033c3c7223 */ /* 0x080fe20000010809 */
[----:B------:R-:W0:Y:S01]  /*2ce0*/  MUFU.EX2 R25, R25 ;  /* 0x0000001900197308 */ /* 0x000e220000000800 */
[----:B--2---:R-:W-:Y:S01]  /*2cf0*/  FADD.FTZ R8, R46, R7 ;  /* 0x000000072e087221 */ /* 0x004fe20000010000 */
[-CC-:B------:R-:W-:Y:S01]  /*2d00*/  FFMA.FTZ R34, R34, R3.reuse, -R9.reuse ;  /* 0x0000000322227223 */ /* 0x180fe20000010809 */
[-CC-:B------:R-:W-:Y:S01]  /*2d10*/  FFMA.FTZ R64, R64, R3.reuse, -R9.reuse ;  /* 0x0000000340407223 */ /* 0x180fe20000010809 */
[-CC-:B------:R-:W-:Y:S01]  /*2d20*/  FFMA.FTZ R38, R38, R3.reuse, -R9.reuse ;  /* 0x0000000326267223 */ /* 0x180fe20000010809 */
[----:B---3--:R-:W-:Y:S01]  /*2d30*/  FADD.FTZ R7, R177, R8 ;  /* 0x00000008b1077221 */ /* 0x008fe20000010000 */
[-CC-:B------:R-:W-:Y:S01]  /*2d40*/  FFMA.FTZ R68, R68, R3.reuse, -R9.reuse ;  /* 0x0000000344447223 */ /* 0x180fe20000010809 */
[-C--:B------:R-:W-:Y:S01]  /*2d50*/  FFMA.FTZ R54, R54, R3.reuse, -R9 ;  /* 0x0000000336367223 */ /* 0x080fe20000010809 */
[----:B------:R-:W1:Y:S01]  /*2d60*/  MUFU.EX2 R28, R28 ;  /* 0x0000001c001c7308 */ /* 0x000e620000000800 */
[----:B----4-:R-:W-:Y:S01]  /*2d70*/  FADD.FTZ R8, R58, R7 ;  /* 0x000000073a087221 */ /* 0x010fe20000010000 */
[-CC-:B------:R-:W-:Y:S01]  /*2d80*/  FFMA.FTZ R72, R72, R3.reuse, -R9.reuse ;  /* 0x0000000348487223 */ /* 0x180fe20000010809 */
[-CC-:B------:R-:W-:Y:S01]  /*2d90*/  FFMA.FTZ R50, R50, R3.reuse, -R9.reuse ;  /* 0x0000000332327223 */ /* 0x180fe20000010809 */
[-CC-:B------:R-:W-:Y:S01]  /*2da0*/  FFMA.FTZ R76, R76, R3.reuse, -R9.reuse ;  /* 0x000000034c4c7223 */ /* 0x180fe20000010809 */
[----:B-----5:R-:W-:Y:S01]  /*2db0*/  FADD.FTZ R31, R179, R8 ;  /* 0x00000008b31f7221 */ /* 0x020fe20000010000 */
[-CC-:B------:R-:W-:Y:S01]  /*2dc0*/  FFMA.FTZ R82, R82, R3.reuse, -R9.reuse ;  /* 0x0000000352527223 */ /* 0x180fe20000010809 */
[-C--:B------:R-:W-:Y:S01]  /*2dd0*/  FFMA.FTZ R80, R80, R3.reuse, -R9 ;  /* 0x0000000350507223 */ /* 0x080fe20000010809 */
[----:B------:R-:W2:Y:S01]  /*2de0*/  MUFU.EX2 R32, R32 ;  /* 0x0000002000207308 */ /* 0x000ea20000000800 */
[----:B0-----:R-:W-:Y:S01]  /*2df0*/  FADD.FTZ R7, R24, R25 ;  /* 0x0000001918077221 */ /* 0x001fe20000010000 */
[-CC-:B------:R-:W-:Y:S01]  /*2e00*/  FFMA.FTZ R86, R86, R3.reuse, -R9.reuse ;  /* 0x0000000356567223 */ /* 0x180fe20000010809 */
[-CC-:B------:R-:W-:Y:S01]  /*2e10*/  FFMA.FTZ R84, R84, R3.reuse, -R9.reuse ;  /* 0x0000000354547223 */ /* 0x180fe20000010809 */
[----:B------:R-:W-:Y:S01]  /*2e20*/  FFMA.FTZ R88, R88, R3, -R9 ;  /* 0x0000000358587223 */ /* 0x000fe20000010809 */
[----:B------:R-:W-:Y:S01]  /*2e30*/  F2FP.F16.F32.PACK_AB R181, R42, R181 ;  /* 0x000000b52ab5723e */ /* 0x000fe200000000ff */
[----:B------:R-:W-:Y:S01]  /*2e40*/  IMAD.MOV.U32 R120, RZ, RZ, R151 ;  /* 0x000000ffff787224 */ /* 0x000fe200078e0097 */
[----:B------:R-:W-:Y:S01]  /*2e50*/  F2FP.F16.F32.PACK_AB R183, R46, R183 ;  /* 0x000000b72eb7723e */ /* 0x000fe200000000ff */
[----:B------:R0:W3:Y:S01]  /*2e60*/  MUFU.EX2 R13, R12 ;  /* 0x0000000c000d7308 */ /* 0x0000e20000000800 */
[----:B-1----:R-:W-:Y:S01]  /*2e70*/  FADD.FTZ R8, R28, R7 ;  /* 0x000000071c087221 */ /* 0x002fe20000010000 */
[----:B------:R-:W-:-:S02]  /*2e80*/  F2FP.F16.F32.PACK_AB R182, R11, R28 ;  /* 0x0000001c0bb6723e */ /* 0x000fc400000000ff */
[----:B------:R-:W-:Y:S01]  /*2e90*/  F2FP.F16.F32.PACK_AB R177, R58, R177 ;  /* 0x000000b13ab1723e */ /* 0x000fe200000000ff */
[----:B------:R-:W-:Y:S01]  /*2ea0*/  FADD.FTZ R7, R11, R8 ;  /* 0x000000080b077221 */ /* 0x000fe20000010000 */
[C---:B------:R-:W-:Y:S02]  /*2eb0*/  F2FP.F16.F32.PACK_AB R179, R62.reuse, R179 ;  /* 0x000000b33eb3723e */ /* 0x040fe400000000ff */
[----:B------:R-:W1:Y:S01]  /*2ec0*/  MUFU.EX2 R36, R36 ;  /* 0x0000002400247308 */ /* 0x000e620000000800 */
[----:B0-----:R-:W-:Y:S01]  /*2ed0*/  FADD.FTZ R12, R62, R31 ;  /* 0x0000001f3e0c7221 */ /* 0x001fe20000010000 */
[----:B--2---:R-:W-:Y:S01]  /*2ee0*/  FADD.FTZ R8, R32, R7 ;  /* 0x0000000720087221 */ /* 0x004fe20000010000 */
[----:B------:R-:W-:Y:S02]  /*2ef0*/  F2FP.F16.F32.PACK_AB R180, R25, R24 ;  /* 0x0000001819b4723e */ /* 0x000fe400000000ff */
[----:B------:R-:W-:Y:S01]  /*2f00*/  FADD.FTZ R33, R173, R12 ;  /* 0x0000000cad217221 */ /* 0x000fe20000010000 */
[----:B------:R-:W-:-:S02]  /*2f10*/  F2FP.F16.F32.PACK_AB R173, R66, R173 ;  /* 0x000000ad42ad723e */ /* 0x000fc400000000ff */
[----:B------:R0:W2:Y:S01]  /*2f20*/  MUFU.EX2 R15, R14 ;  /* 0x0000000e000f7308 */ /* 0x0000a20000000800 */
[----:B------:R-:W-:Y:S01]  /*2f30*/  FADD.FTZ R12, R66, R33 ;  /* 0x00000021420c7221 */ /* 0x000fe20000010000 */
[C---:B---3--:R-:W-:Y:S01]  /*2f40*/  FADD.FTZ R7, R13.reuse, R8 ;  /* 0x000000080d077221 */ /* 0x048fe20000010000 */
[----:B------:R-:W-:Y:S02]  /*2f50*/  F2FP.F16.F32.PACK_AB R176, R13, R32 ;  /* 0x000000200db0723e */ /* 0x000fe400000000ff */
[----:B------:R-:W-:Y:S01]  /*2f60*/  FADD.FTZ R33, R175, R12 ;  /* 0x0000000caf217221 */ /* 0x000fe20000010000 */
[C---:B------:R-:W-:Y:S02]  /*2f70*/  F2FP.F16.F32.PACK_AB R175, R70.reuse, R175 ;  /* 0x000000af46af723e */ /* 0x040fe400000000ff */
[----:B------:R-:W3:Y:S01]  /*2f80*/  MUFU.EX2 R40, R40 ;  /* 0x0000002800287308 */ /* 0x000ee20000000800 */
[----:B0-----:R-:W-:Y:S02]  /*2f90*/  IMAD.U32 R14, RZ, RZ, UR36 ;  /* 0x00000024ff0e7e24 */ /* 0x001fe4000f8e00ff */
[----:B------:R-:W-:Y:S01]  /*2fa0*/  FADD.FTZ R12, R70, R33 ;  /* 0x00000021460c7221 */ /* 0x000fe20000010000 */
[----:B-1----:R-:W-:Y:S01]  /*2fb0*/  FADD.FTZ R8, R36, R7 ;  /* 0x0000000724087221 */ /* 0x002fe20000010000 */
[----:B------:R-:W-:-:S02]  /*2fc0*/  @!P1 VIADD R7, R14, 0x34840 ;  /* 0x000348400e079836 */ /* 0x000fc40000000000 */
[----:B------:R-:W-:Y:S01]  /*2fd0*/  FADD.FTZ R37, R169, R12 ;  /* 0x0000000ca9257221 */ /* 0x000fe20000010000 */
[C---:B------:R-:W-:Y:S01]  /*2fe0*/  F2FP.F16.F32.PACK_AB R169, R74.reuse, R169 ;  /* 0x000000a94aa9723e */ /* 0x040fe200000000ff */
[----:B------:R-:W0:Y:S01]  /*2ff0*/  MUFU.EX2 R19, R18 ;  /* 0x0000001200137308 */ /* 0x000e220000000800 */
[C---:B--2---:R-:W-:Y:S01]  /*3000*/  FADD.FTZ R35, R15.reuse, R8 ;  /* 0x000000080f237221 */ /* 0x044fe20000010000 */
[----:B------:R-:W-:Y:S01]  /*3010*/  FADD.FTZ R12, R74, R37 ;  /* 0x000000254a0c7221 */ /* 0x000fe20000010000 */
[----:B------:R-:W-:Y:S02]  /*3020*/  @!P1 PRMT R7, RZ, 0x654, R7 ;  /* 0x00000654ff079816 */ /* 0x000fe40000000007 */
[----:B------:R-:W-:Y:S02]  /*3030*/  F2FP.F16.F32.PACK_AB R178, R15, R36 ;  /* 0x000000240fb2723e */ /* 0x000fe400000000ff */
[----:B------:R0:W-:Y:S01]  /*3040*/  @!P1 SYNCS.ARRIVE.TRANS64.RED.A1T0 RZ, [R7+URZ], RZ ;  /* 0x000000ff07ff99a7 */ /* 0x0001e2000810043f */
[----:B------:R-:W1:Y:S01]  /*3050*/  MUFU.EX2 R44, R44 ;  /* 0x0000002c002c7308 */ /* 0x000e620000000800 */
[----:B---3--:R-:W-:Y:S01]  /*3060*/  FADD.FTZ R8, R40, R35 ;  /* 0x0000002328087221 */ /* 0x008fe20000010000 */
[----:B------:R-:W-:Y:S01]  /*3070*/  FADD.FTZ R35, R171, R12 ;  /* 0x0000000cab237221 */ /* 0x000fe20000010000 */
[----:B------:R-:W-:-:S03]  /*3080*/  F2FP.F16.F32.PACK_AB R171, R116, R171 ;  /* 0x000000ab74ab723e */ /* 0x000fc600000000ff */
[----:B------:R-:W-:Y:S01]  /*3090*/  FADD.FTZ R35, R116, R35 ;  /* 0x0000002374237221 */ /* 0x000fe20000010000 */
[----:B------:R-:W-:Y:S01]  /*30a0*/  IMAD.MOV.U32 R116, RZ, RZ, R151 ;  /* 0x000000ffff747224 */ /* 0x000fe200078e0097 */
[----:B------:R-:W2:Y:S01]  /*30b0*/  MUFU.EX2 R21, R20 ;  /* 0x0000001400157308 */ /* 0x000ea20000000800 */
[C---:B0-----:R-:W-:Y:S01]  /*30c0*/  FADD.FTZ R7, R19.reuse, R8 ;  /* 0x0000000813077221 */ /* 0x041fe20000010000 */
[----:B------:R-:W-:Y:S01]  /*30d0*/  FADD.FTZ R12, R118, R35 ;  /* 0x00000023760c7221 */ /* 0x000fe20000010000 */
[----:B------:R-:W-:-:S03]  /*30e0*/  F2FP.F16.F32.PACK_AB R172, R19, R40 ;  /* 0x0000002813ac723e */ /* 0x000fc600000000ff */
[C---:B------:R-:W-:Y:S01]  /*30f0*/  FADD.FTZ R37, R153.reuse, R12 ;  /* 0x0000000c99257221 */ /* 0x040fe20000010000 */
[----:B------:R-:W-:Y:S01]  /*3100*/  F2FP.F16.F32.PACK_AB R153, R153, R118 ;  /* 0x000000769999723e */ /* 0x000fe200000000ff */
[----:B------:R-:W0:Y:S01]  /*3110*/  MUFU.EX2 R48, R48 ;  /* 0x0000003000307308 */ /* 0x000e220000000800 */
[----:B-1----:R-:W-:Y:S01]  /*3120*/  FADD.FTZ R8, R44, R7 ;  /* 0x000000072c087221 */ /* 0x002fe20000010000 */
[----:B------:R-:W-:-:S06]  /*3130*/  IMAD.MOV.U32 R118, RZ, RZ, R151 ;  /* 0x000000ffff767224 */ /* 0x000fcc00078e0097 */
[----:B------:R-:W1:Y:S01]  /*3140*/  MUFU.EX2 R122, R122 ;  /* 0x0000007a007a7308 */ /* 0x000e620000000800 */
[C---:B--2---:R-:W-:Y:S01]  /*3150*/  FADD.FTZ R7, R21.reuse, R8 ;  /* 0x0000000815077221 */ /* 0x044fe20000010000 */
[----:B------:R-:W-:-:S06]  /*3160*/  F2FP.F16.F32.PACK_AB R174, R21, R44 ;  /* 0x0000002c15ae723e */ /* 0x000fcc00000000ff */
[----:B------:R-:W2:Y:S01]  /*3170*/  MUFU.EX2 R23, R22 ;  /* 0x0000001600177308 */ /* 0x000ea20000000800 */
[----:B0-----:R-:W-:-:S07]  /*3180*/  FADD.FTZ R8, R48, R7 ;  /* 0x0000000730087221 */ /* 0x001fce0000010000 */
[----:B------:R0:W3:Y:S01]  /*3190*/  MUFU.EX2 R155, R124 ;  /* 0x0000007c009b7308 */ /* 0x0000e20000000800 */
[----:B-1----:R-:W-:-:S07]  /*31a0*/  FADD.FTZ R12, R122, R37 ;  /* 0x000000257a0c7221 */ /* 0x002fce0000010000 */
[----:B------:R-:W1:Y:S01]  /*31b0*/  MUFU.EX2 R52, R52 ;  /* 0x0000003400347308 */ /* 0x000e620000000800 */
[C---:B--2---:R-:W-:Y:S01]  /*31c0*/  FADD.FTZ R7, R23.reuse, R8 ;  /* 0x0000000817077221 */ /* 0x044fe20000010000 */
[----:B------:R-:W-:Y:S02]  /*31d0*/  F2FP.F16.F32.PACK_AB R168, R23, R48 ;  /* 0x0000003017a8723e */ /* 0x000fe400000000ff */
[----:B0-----:R-:W-:-:S04]  /*31e0*/  MOV R124, R151 ;  /* 0x00000097007c7202 */ /* 0x001fc80000000f00 */
[----:B------:R-:W0:Y:S01]  /*31f0*/  MUFU.EX2 R126, R126 ;  /* 0x0000007e007e7308 */ /* 0x000e220000000800 */
[C---:B---3--:R-:W-:Y:S01]  /*3200*/  FADD.FTZ R37, R155.reuse, R12 ;  /* 0x0000000c9b257221 */ /* 0x048fe20000010000 */
[----:B------:R-:W-:Y:S01]  /*3210*/  F2FP.F16.F32.PACK_AB R155, R155, R122 ;  /* 0x0000007a9b9b723e */ /* 0x000fe200000000ff */
[----:B------:R-:W-:-:S05]  /*3220*/  IMAD.MOV.U32 R122, RZ, RZ, R151 ;  /* 0x000000ffff7a7224 */ /* 0x000fca00078e0097 */
[----:B------:R-:W2:Y:S01]  /*3230*/  MUFU.EX2 R27, R26 ;  /* 0x0000001a001b7308 */ /* 0x000ea20000000800 */
[----:B-1----:R-:W-:-:S07]  /*3240*/  FADD.FTZ R8, R52, R7 ;  /* 0x0000000734087221 */ /* 0x002fce0000010000 */
[----:B------:R1:W3:Y:S01]  /*3250*/  MUFU.EX2 R157, R128 ;  /* 0x00000080009d7308 */ /* 0x0002e20000000800 */
[----:B0-----:R-:W-:-:S07]  /*3260*/  FADD.FTZ R12, R126, R37 ;  /* 0x000000257e0c7221 */ /* 0x001fce0000010000 */
[----:B------:R-:W0:Y:S01]  /*3270*/  MUFU.EX2 R56, R56 ;  /* 0x0000003800387308 */ /* 0x000e220000000800 */
[C---:B--2---:R-:W-:Y:S01]  /*3280*/  FADD.FTZ R7, R27.reuse, R8 ;  /* 0x000000081b077221 */ /* 0x044fe20000010000 */
[----:B------:R-:W-:Y:S01]  /*3290*/  F2FP.F16.F32.PACK_AB R170, R27, R52 ;  /* 0x000000341baa723e */ /* 0x000fe200000000ff */
[----:B-1----:R-:W-:-:S05]  /*32a0*/  IMAD.MOV.U32 R128, RZ, RZ, R151 ;  /* 0x000000ffff807224 */ /* 0x002fca00078e0097 */
[----:B------:R-:W1:Y:S01]  /*32b0*/  MUFU.EX2 R130, R130 ;  /* 0x0000008200827308 */ /* 0x000e620000000800 */
[C---:B---3--:R-:W-:Y:S01]  /*32c0*/  FADD.FTZ R37, R157.reuse, R12 ;  /* 0x0000000c9d257221 */ /* 0x048fe20000010000 */
[----:B------:R-:W-:Y:S01]  /*32d0*/  F2FP.F16.F32.PACK_AB R157, R157, R126 ;  /* 0x0000007e9d9d723e */ /* 0x000fe200000000ff */
[----:B------:R-:W-:-:S05]  /*32e0*/  IMAD.MOV.U32 R126, RZ, RZ, R151 ;  /* 0x000000ffff7e7224 */ /* 0x000fca00078e0097 */
[----:B------:R-:W2:Y:S01]  /*32f0*/  MUFU.EX2 R29, R30 ;  /* 0x0000001e001d7308 */ /* 0x000ea20000000800 */
[----:B0-----:R-:W-:-:S07]  /*3300*/  FADD.FTZ R8, R56, R7 ;  /* 0x0000000738087221 */ /* 0x001fce0000010000 */
[----:B------:R0:W3:Y:S01]  /*3310*/  MUFU.EX2 R159, R132 ;  /* 0x00000084009f7308 */ /* 0x0000e20000000800 */
[----:B-1----:R-:W-:-:S07]  /*3320*/  FADD.FTZ R12, R130, R37 ;  /* 0x00000025820c7221 */ /* 0x002fce0000010000 */
[----:B------:R-:W1:Y:S01]  /*3330*/  MUFU.EX2 R60, R60 ;  /* 0x0000003c003c7308 */ /* 0x000e620000000800 */
[C---:B--2---:R-:W-:Y:S01]  /*3340*/  FADD.FTZ R7, R29.reuse, R8 ;  /* 0x000000081d077221 */ /* 0x044fe20000010000 */
[----:B------:R-:W-:Y:S01]  /*3350*/  F2FP.F16.F32.PACK_AB R152, R29, R56 ;  /* 0x000000381d98723e */ /* 0x000fe200000000ff */
[----:B0-----:R-:W-:-:S05]  /*3360*/  IMAD.MOV.U32 R132, RZ, RZ, R151 ;  /* 0x000000ffff847224 */ /* 0x001fca00078e0097 */
        /* <DEDUP_REMOVED lines=26> */
[----:B------:R-:W-:-:S06]  /*3510*/  F2FP.F16.F32.PACK_AB R163, R163, R78 ;  /* 0x0000004ea3a3723e */ /* 0x000fcc00000000ff */
        /* <DEDUP_REMOVED lines=14> */
[----:B------:R-:W0:Y:S01]  /*3600*/  MUFU.EX2 R76, R76 ;  /* 0x0000004c004c7308 */ /* 0x000e220000000800 */
[----:B-1----:R-:W-:-:S07]  /*3610*/  FADD.FTZ R12, R144, R41 ;  /* 0x00000029900c7221 */ /* 0x002fce0000010000 */
[----:B------:R-:W1:Y:S01]  /*3620*/  MUFU.EX2 R37, R82 ;  /* 0x0000005200257308 */ /* 0x000e620000000800 */
[C---:B--2---:R-:W-:Y:S01]  /*3630*/  FADD.FTZ R41, R9.reuse, R8 ;  /* 0x0000000809297221 */ /* 0x044fe20000010000 */
[----:B------:R-:W-:Y:S01]  /*3640*/  F2FP.F16.F32.PACK_AB R160, R9, R72 ;  /* 0x0000004809a0723e */ /* 0x000fe200000000ff */
[----:B------:R-:W-:-:S05]  /*3650*/  IMAD.MOV.U32 R9, RZ, RZ, RZ ;  /* 0x000000ffff097224 */ /* 0x000fca00078e00ff */
[----:B------:R-:W2:Y:S01]  /*3660*/  MUFU.EX2 R80, R80 ;  /* 0x0000005000507308 */ /* 0x000ea20000000800 */
[----:B0-----:R-:W-:-:S07]  /*3670*/  FADD.FTZ R8, R76, R41 ;  /* 0x000000294c087221 */ /* 0x001fce0000010000 */
[----:B------:R-:W0:Y:S01]  /*3680*/  MUFU.EX2 R39, R86 ;  /* 0x0000005600277308 */ /* 0x000e220000000800 */
[C---:B-1----:R-:W-:Y:S01]  /*3690*/  FADD.FTZ R13, R37.reuse, R8 ;  /* 0x00000008250d7221 */ /* 0x042fe20000010000 */
[----:B------:R-:W-:-:S06]  /*36a0*/  F2FP.F16.F32.PACK_AB R162, R37, R76 ;  /* 0x0000004c25a2723e */ /* 0x000fcc00000000ff */
[----:B------:R-:W1:Y:S01]  /*36b0*/  MUFU.EX2 R84, R84 ;  /* 0x0000005400547308 */ /* 0x000e620000000800 */
[----:B--2---:R-:W-:-:S07]  /*36c0*/  FADD.FTZ R8, R80, R13 ;  /* 0x0000000d50087221 */ /* 0x004fce0000010000 */
[----:B------:R2:W3:Y:S01]  /*36d0*/  MUFU.EX2 R167, R146 ;  /* 0x0000009200a77308 */ /* 0x0004e20000000800 */
[C---:B0-----:R-:W-:Y:S01]  /*36e0*/  FADD.FTZ R13, R39.reuse, R8 ;  /* 0x00000008270d7221 */ /* 0x041fe20000010000 */
[----:B------:R-:W-:-:S06]  /*36f0*/  F2FP.F16.F32.PACK_AB R164, R39, R80 ;  /* 0x0000005027a4723e */ /* 0x000fcc00000000ff */
[----:B------:R0:W4:Y:S01]  /*3700*/  MUFU.EX2 R11, R88 ;  /* 0x00000058000b7308 */ /* 0x0001220000000800 */
[----:B-1----:R-:W-:Y:S01]  /*3710*/  FADD.FTZ R8, R84, R13 ;  /* 0x0000000d54087221 */ /* 0x002fe20000010000 */
[----:B------:R-:W-:Y:S02]  /*3720*/  VIADD R13, R17, 0xfffffffe ;  /* 0xfffffffe110d7836 */ /* 0x000fe40000000000 */
[----:B--2---:R-:W-:-:S03]  /*3730*/  IMAD.MOV.U32 R146, RZ, RZ, R151 ;  /* 0x000000ffff927224 */ /* 0x004fc600078e0097 */
[----:B------:R-:W-:Y:S01]  /*3740*/  ISETP.GE.AND P2, PT, R13, R2, PT ;  /* 0x000000020d00720c */ /* 0x000fe20003f46270 */
[C---:B---3--:R-:W-:Y:S01]  /*3750*/  FADD.FTZ R7, R167.reuse, R12 ;  /* 0x0000000ca7077221 */ /* 0x048fe20000010000 */
[----:B------:R-:W-:Y:S01]  /*3760*/  F2FP.F16.F32.PACK_AB R167, R167, R144 ;  /* 0x00000090a7a7723e */ /* 0x000fe200000000ff */
[----:B------:R-:W-:Y:S02]  /*3770*/  IMAD.MOV.U32 R12, RZ, RZ, 0x3f800000 ;  /* 0x3f800000ff0c7424 */ /* 0x000fe400078e00ff */
[--C-:B------:R-:W-:Y:S02]  /*3780*/  IMAD.MOV.U32 R144, RZ, RZ, R151.reuse ;  /* 0x000000ffff907224 */ /* 0x100fe400078e0097 */
[----:B0-----:R-:W-:Y:S02]  /*3790*/  IMAD.MOV.U32 R88, RZ, RZ, R151 ;  /* 0x000000ffff587224 */ /* 0x001fe400078e0097 */
[C---:B----4-:R-:W-:Y:S01]  /*37a0*/  FADD.FTZ R8, R11.reuse, R8 ;  /* 0x000000080b087221 */ /* 0x050fe20000010000 */
[----:B------:R-:W-:-:S02]  /*37b0*/  F2FP.F16.F32.PACK_AB R166, R11, R84 ;  /* 0x000000540ba6723e */ /* 0x000fc400000000ff */
[----:B------:R-:W-:Y:S01]  /*37c0*/  MOV R11, 0x3f800000 ;  /* 0x3f800000000b7802 */ /* 0x000fe20000000f00 */
[----:B------:R-:W-:Y:S06]  /*37d0*/  @!P2 BRA `(.L_x_19) ;  /* 0x0000002000b0a947 */ /* 0x000fec0003800000 */
[----:B------:R-:W-:Y:S01]  /*37e0*/  IMAD.MOV.U32 R15, RZ, RZ, R10 ;  /* 0x000000ffff0f7224 */ /* 0x000fe200078e000a */
[----:B------:R-:W-:Y:S01]  /*37f0*/  CS2R R150, SRZ ;  /* 0x0000000000967805 */ /* 0x000fe2000001ff00 */
[----:B------:R-:W-:Y:S01]  /*3800*/  IMAD.MOV.U32 R17, RZ, RZ, R6 ;  /* 0x000000ffff117224 */ /* 0x000fe200078e0006 */
[----:B------:R-:W-:Y:S01]  /*3810*/  CS2R R146, SRZ ;  /* 0x0000000000927805 */ /* 0x000fe2000001ff00 */
[----:B------:R-:W-:Y:S01]  /*3820*/  IMAD.MOV.U32 R14, RZ, RZ, RZ ;  /* 0x000000ffff0e7224 */ /* 0x000fe200078e00ff */
[----:B------:R-:W-:Y:S01]  /*3830*/  CS2R R142, SRZ ;  /* 0x00000000008e7805 */ /* 0x000fe2000001ff00 */
[----:B------:R-:W-:Y:S01]  /*3840*/  IMAD.MOV.U32 R12, RZ, RZ, 0x3f800000 ;  /* 0x3f800000ff0c7424 */ /* 0x000fe200078e00ff */
        /* <DEDUP_REMOVED lines=28> */
[----:B------:R-:W-:Y:S01]  /*3a10*/  CS2R R88, SRZ ;  /* 0x0000000000587805 */ /* 0x000fe2000001ff00 */
[----:B------:R-:W-:-:S06]  /*3a20*/  UMOV UR37, URZ ;  /* 0x0000003f00257c82 */ /* 0x000fcc0008000000 */
.L_x_28:
[----:B------:R-:W-:-:S04]  /*3a30*/  UIADD3 UR6, UR37, 0x1, URZ ;  /* 0x0000000125067890 */ /* 0x000fc8000fffe03f */
[----:B------:R-:W-:-:S04]  /*3a40*/  UISETP.NE.AND UP0, UPT, UR6, 0x2, UPT ;  /* 0x000000020600788c */ /* 0x000fc8000bf05270 */
[----:B------:R-:W-:Y:S02]  /*3a50*/  USEL UR7, URZ, 0x1, UP0 ;  /* 0x000000013f077887 */ /* 0x000fe40008000000 */
[----:B------:R-:W-:-:S04]  /*3a60*/  USEL UR6, UR6, URZ, UP0 ;  /* 0x0000003f06067287 */ /* 0x000fc80008000000 */
[----:B------:R-:W-:Y:S02]  /*3a70*/  LOP3.LUT R9, R14, UR7, RZ, 0x3c, !PT ;  /* 0x000000070e097c12 */ /* 0x000fe4000f8e3cff */
[----:B------:R-:W-:Y:S01]  /*3a80*/  IMAD.U32 R0, RZ, RZ, UR6 ;  /* 0x00000006ff007e24 */ /* 0x000fe2000f8e00ff */
[----:B------:R-:W-:Y:S06]  /*3a90*/  @!P0 BRA `(.L_x_20) ;  /* 0x0000000000048947 */ /* 0x000fec0003800000 */
[----:B------:R-:W-:Y:S01]  /*3aa0*/  BPT.TRAP 0x1 ;  /* 0x000000040000795c */ /* 0x000fe20000300000 */
.L_x_20:
[----:B------:R-:W-:Y:S01]  /*3ab0*/  ULEA UR39, UR6, UR36, 0x3 ;  /* 0x0000002406277291 */ /* 0x000fe2000f8e183f */
[----:B------:R-:W-:-:S08]  /*3ac0*/  SHF.L.U32 R3, R9, 0x1f, RZ ;  /* 0x0000001f09037819 */ /* 0x000fd000000006ff */
[----:B------:R0:W1:Y:S01]  /*3ad0*/  SYNCS.PHASECHK.TRANS64.TRYWAIT P2, [UR39+0x34830], R3 ;  /* 0x03483003ff0075a7 */ /* 0x0000620008040167 */
[----:B------:R-:W-:Y:S05]  /*3ae0*/  @!P0 BRA `(.L_x_21) ;  /* 0x0000000000048947 */ /* 0x000fea0003800000 */
[----:B------:R-:W-:Y:S01]  /*3af0*/  BPT.TRAP 0x1 ;  /* 0x000000040000795c */ /* 0x000fe20000300000 */
.L_x_21:
[----:B-1----:R-:W-:Y:S05]  /*3b00*/  @P2 BRA `(.L_x_22) ;  /* 0x0000000000082947 */ /* 0x002fea0003800000 */
[----:B------:R-:W1:Y:S02]  /*3b10*/  SYNCS.PHASECHK.TRANS64.TRYWAIT P2, [UR39+0x34830], R3 ;  /* 0x03483003ff0075a7 */ /* 0x000e640008040167 */
[----:B-1----:R-:W-:Y:S05]  /*3b20*/  @!P2 BRA `(.L_x_23) ;  /* 0x0000008000e0a947 */ /* 0x002fea0003800000 */
.L_x_22:
[----:B------:R-:W-:Y:S01]  /*3b30*/  R2UR UR58, R0 ;  /* 0x00000000003a72ca */ /* 0x000fe200000e0000 */
[----:B------:R-:W-:Y:S01]  /*3b40*/  WARPGROUP.ARRIVE ;  /* 0x00000000000079c5 */ /* 0x000fe20000000000 */
[----:B------:R-:W-:Y:S01]  /*3b50*/  R2UR UR56, R4 ;  /* 0x00000000043872ca */ /* 0x000fe200000e0000 */
[----:B------:R-:W-:Y:S01]  /*3b60*/  UMOV UR59, 0x40000040 ;  /* 0x40000040003b7882 */ /* 0x000fe20000000000 */
[----:B------:R-:W-:Y:S01]  /*3b70*/  R2UR UR57, R5 ;  /* 0x00000000053972ca */ /* 0x000fe200000e0000 */
[----:B------:R-:W-:Y:S01]  /*3b80*/  UMOV UR7, 0x40000040 ;  /* 0x4000004000077882 */ /* 0x000fe20000000000 */
[----:B------:R-:W-:Y:S01]  /*3b90*/  UMOV UR11, 0x40000040 ;  /* 0x40000040000b7882 */ /* 0x000fe20000000000 */
[----:B------:R-:W-:Y:S01]  /*3ba0*/  UMOV UR15, 0x40000040 ;  /* 0x40000040000f7882 */ /* 0x000fe20000000000 */
[----:B------:R-:W-:Y:S01]  /*3bb0*/  UMOV UR19, 0x40000040 ;  /* 0x4000004000137882 */ /* 0x000fe20000000000 */
[----:B------:R-:W-:Y:S01]  /*3bc0*/  UMOV UR23, 0x40000040 ;  /* 0x4000004000177882 */ /* 0x000fe20000000000 */
[----:B------:R-:W-:Y:S01]  /*3bd0*/  UMOV UR27, 0x40000040 ;  /* 0x40000040001b7882 */ /* 0x000fe20000000000 */
[----:B------:R-:W-:Y:S01]  /*3be0*/  UMOV UR31, 0x40000040 ;  /* 0x40000040001f7882 */ /* 0x000fe20000000000 */
[----:B------:R-:W-:Y:S01]  /*3bf0*/  UMOV UR35, 0x40000040 ;  /* 0x4000004000237882 */ /* 0x000fe20000000000 */
[----:B------:R-:W-:Y:S01]  /*3c00*/  UIMAD UR58, UR58, 0xc00, UR38 ;  /* 0x00000c003a3a78a4 */ /* 0x000fe2000f8e0226 */
[-C--:B------:R-:W-:Y:S01]  /*3c10*/  FMUL.FTZ R88, R88, R11.reuse ;  /* 0x0000000b58587220 */ /* 0x080fe20000410000 */
[----:B------:R-:W-:Y:S01]  /*3c20*/  UMOV UR47, 0x40000040 ;  /* 0x40000040002f7882 */ /* 0x000fe20000000000 */
[----:B------:R-:W-:Y:S01]  /*3c30*/  UMOV UR51, 0x40000040 ;  /* 0x4000004000337882 */ /* 0x000fe20000000000 */
[----:B------:R-:W-:Y:S01]  /*3c40*/  UIADD3 UR6, UR58, 0x2, URZ ;  /* 0x000000023a067890 */ /* 0x000fe2000fffe03f */
[-C--:B------:R-:W-:Y:S01]  /*3c50*/  FMUL.FTZ R89, R89, R11.reuse ;  /* 0x0000000b59597220 */ /* 0x080fe20000410000 */
[----:B------:R-:W-:Y:S01]  /*3c60*/  UIADD3 UR10, UR58, 0x4, URZ ;  /* 0x000000043a0a7890 */ /* 0x000fe2000fffe03f */
[----:B------:R-:W-:Y:S01]  /*3c70*/  FMUL.FTZ R92, R92, R11 ;  /* 0x0000000b5c5c7220 */ /* 0x000fe20000410000 */
[----:B------:R-:W-:-:S02]  /*3c80*/  UIADD3 UR14, UR58, 0x6, URZ ;  /* 0x000000063a0e7890 */ /* 0x000fc4000fffe03f */
[----:B------:R-:W-:Y:S01]  /*3c90*/  HGMMA.64x128x16.F32 R24, gdesc[UR56], RZ, !UPT, gsb0 ;  /* 0x01e00000381879f0 */ /* 0x000fe2000c0008ff */
[----:B------:R-:W-:Y:S01]  /*3ca0*/  UIADD3 UR18, UR58, 0x400, URZ ;  /* 0x000004003a127890 */ /* 0x000fe2000fffe03f */
[-C--:B------:R-:W-:Y:S01]  /*3cb0*/  FMUL.FTZ R93, R93, R11.reuse ;  /* 0x0000000b5d5d7220 */ /* 0x080fe20000410000 */
        /* <DEDUP_REMOVED lines=14> */
[----:B------:R-:W-:Y:S01]  /*3da0*/  UMOV UR55, 0x40000040 ;  /* 0x4000004000377882 */ /* 0x000fe20000000000 */
[-C--:B------:R-:W-:Y:S01]  /*3db0*/  FMUL.FTZ R109, R109, R11.reuse ;  /* 0x0000000b6d6d7220 */ /* 0x080fe20000410000 */
        /* <DEDUP_REMOVED lines=19> */
[----:B------:R-:W-:Y:S01]  /*3ef0*/  FMUL.FTZ R149, R149, R11 ;  /* 0x0000000b95957220 */ /* 0x000fe20000410000 */
        /* <DEDUP_REMOVED lines=32> */
[----:B------:R-:W-:-:S02]  /*4100*/  WARPGROUP.DEPBAR.LE gsb0, 0x0 ;  /* 0x00008000000079c5 */ /* 0x000fc40000010000 */
        /* <DEDUP_REMOVED lines=33> */
[----:B------:R-:W-:Y:S05]  /*4320*/  @!P0 BRA `(.L_x_24) ;  /* 0x0000000000048947 */ /* 0x000fea0003800000 */
[----:B------:R-:W-:Y:S01]  /*4330*/  BPT.TRAP 0x1 ;  /* 0x000000040000795c */ /* 0x000fe20000300000 */
.L_x_24:
[----:B------:R-:W-:Y:S01]  /*4340*/  ULEA UR7, UR37, UR36, 0x3 ;  /* 0x0000002425077291 */ /* 0x000fe2000f8e183f */
[----:B01----:R-:W-:-:S08]  /*4350*/  SHF.L.U32 R3, R14, 0x1f, RZ ;  /* 0x0000001f0e037819 */ /* 0x003fd000000006ff */
[----:B------:R0:W1:Y:S01]  /*4360*/  SYNCS.PHASECHK.TRANS64.TRYWAIT P2, [UR7+0x34850], R3 ;  /* 0x03485003ff0075a7 */ /* 0x0000620008040147 */
[----:B------:R-:W-:Y:S05]  /*4370*/  @!P0 BRA `(.L_x_25) ;  /* 0x0000000000048947 */ /* 0x000fea0003800000 */
[----:B------:R-:W-:Y:S01]  /*4380*/  BPT.TRAP 0x1 ;  /* 0x000000040000795c */ /* 0x000fe20000300000 */
.L_x_25:
[----:B-1----:R-:W-:Y:S05]  /*4390*/  @P2 BRA `(.L_x_26) ;  /* 0x0000000000082947 */ /* 0x002fea0003800000 */
[----:B------:R-:W1:Y:S02]  /*43a0*/  SYNCS.PHASECHK.TRANS64.TRYWAIT P2, [UR7+0x34850], R3 ;  /* 0x03485003ff0075a7 */ /* 0x000e640008040147 */
[----:B-1----:R-:W-:Y:S05]  /*43b0*/  @!P2 BRA `(.L_x_27) ;  /* 0x0000007800d4a947 */ /* 0x002fea0003800000 */
.L_x_26:
[----:B------:R-:W-:Y:S01]  /*43c0*/  UIADD3 UR6, UR36, 0x400, URZ ;  /* 0x0000040024067890 */ /* 0x000fe2000fffe03f */
[----:B------:R-:W-:Y:S01]  /*43d0*/  WARPGROUP.ARRIVE ;  /* 0x00000000000079c5 */ /* 0x000fe20000000000 */
[----:B------:R-:W-:Y:S01]  /*43e0*/  UMOV UR11, 0x40000040 ;  /* 0x40000040000b7882 */ /* 0x000fe20000000000 */
[----:B-1----:R-:W-:Y:S01]  /*43f0*/  FMNMX.FTZ R6, R24, R17, !PT ;  /* 0x0000001118067209 */ /* 0x002fe20007810000 */
[----:B------:R-:W-:Y:S01]  /*4400*/  USHF.R.U32.HI UR6, URZ, 0x4, UR6 ;  /* 0x000000043f067899 */ /* 0x000fe20008011606 */
[C---:B------:R-:W-:Y:S01]  /*4410*/  ISETP.GT.AND P2, PT, R13.reuse, R2, PT ;  /* 0x000000020d00720c */ /* 0x040fe20003f44270 */
[----:B------:R-:W-:Y:S01]  /*4420*/  VIADD R13, R13, 0xffffffff ;  /* 0xffffffff0d0d7836 */ /* 0x000fe20000000000 */
[----:B0-----:R-:W-:Y:S01]  /*4430*/  FMNMX.FTZ R3, R25, R6, !PT ;  /* 0x0000000619037209 */ /* 0x001fe20007810000 */
[----:B------:R-:W-:-:S03]  /*4440*/  ULOP3.LUT UR6, UR6, 0x3fff, URZ, 0xc0, !UPT ;  /* 0x00003fff06067892 */ /* 0x000fc6000f8ec03f */
[----:B------:R-:W-:Y:S01]  /*4450*/  FMNMX.FTZ R6, R28, R3, !PT ;  /* 0x000000031c067209 */ /* 0x000fe20007810000 */
[----:B------:R-:W-:-:S03]  /*4460*/  ULOP3.LUT UR6, UR6, 0x4000000, URZ, 0xfc, !UPT ;  /* 0x0400000006067892 */ /* 0x000fc6000f8efc3f */
[----:B------:R-:W-:Y:S01]  /*4470*/  FMNMX.FTZ R3, R29, R6, !PT ;  /* 0x000000061d037209 */ /* 0x000fe20007810000 */
[----:B------:R-:W-:Y:S01]  /*4480*/  ULEA UR6, UR37, UR6, 0xb ;  /* 0x0000000625067291 */ /* 0x000fe2000f8e583f */
[----:B------:R-:W-:Y:S02]  /*4490*/  R2UR UR37, R0 ;  /* 0x00000000002572ca */ /* 0x000fe400000e0000 */
[----:B------:R-:W-:-:S04]  /*44a0*/  FMNMX.FTZ R6, R32, R3, !PT ;  /* 0x0000000320067209 */ /* 0x000fc80007810000 */
[----:B------:R-:W-:Y:S01]  /*44b0*/  UMOV UR10, UR6 ;  /* 0x00000006000a7c82 */ /* 0x000fe20008000000 */
[----:B------:R-:W-:Y:S01]  /*44c0*/  FMNMX.FTZ R3, R33, R6, !PT ;  /* 0x0000000621037209 */ /* 0x000fe20007810000 */
[----:B------:R-:W-:Y:S01]  /*44d0*/  HGMMA.64x128x16.F32 R88, R180, gdesc[UR8].tnspB, R88, gsb0 ;  /* 0x41e00008b4587df0 */ /* 0x000fe20008000858 */
[----:B------:R-:W-:Y:S01]  /*44e0*/  UIADD3 UR10, UR6, 0x80, URZ ;  /* 0x00000080060a7890 */ /* 0x000fe2000fffe03f */
[----:B------:R-:W-:Y:S01]  /*44f0*/  UMOV UR11, 0x40000040 ;  /* 0x40000040000b7882 */ /* 0x000fe20000000000 */
[----:B------:R-:W-:-:S04]  /*4500*/  FMNMX.FTZ R6, R36, R3, !PT ;  /* 0x0000000324067209 */ /* 0x000fc80007810000 */
        /* <DEDUP_REMOVED lines=24> */
[----:B------:R-:W-:-:S05]  /*4690*/  FMNMX.FTZ R10, R85, R6, !PT ;  /* 0x00000006550a7209 */ /* 0x000fca0007810000 */
[----:B------:R-:W0:Y:S02]  /*46a0*/  SHFL.BFLY PT, R3, R10, 0x2, 0x1f ;  /* 0x0c401f000a037f89 */ /* 0x000e2400000e0000 */
[----:B0-----:R-:W-:Y:S02]  /*46b0*/  FMNMX.FTZ R14, R10, R3, !PT ;  /* 0x000000030a0e7209 */ /* 0x001fe40007810000 */
[----:B------:R-:W0:Y:S01]  /*46c0*/  LDC R3, c[0x0][0x988] ;  /* 0x00026200ff037b82 */ /* 0x000e220000000800 */
[----:B------:R-:W-:Y:S02]  /*46d0*/  FMNMX.FTZ R10, R26, R15, !PT ;  /* 0x0000000f1a0a7209 */ /* 0x000fe40007810000 */
[----:B------:R-:W1:Y:S02]  /*46e0*/  SHFL.BFLY PT, R11, R14, 0x1, 0x1f ;  /* 0x0c201f000e0b7f89 */ /* 0x000e6400000e0000 */
[----:B------:R-:W-:Y:S01]  /*46f0*/  FMNMX.FTZ R21, R27, R10, !PT ;  /* 0x0000000a1b157209 */ /* 0x000fe20007810000 */
[----:B------:R-:W-:-:S02]  /*4700*/  WARPGROUP.DEPBAR.LE gsb0, 0x0 ;  /* 0x00008000000079c5 */ /* 0x000fc40000010000 */
[----:B------:R-:W-:Y:S01]  /*4710*/  WARPGROUP.ARRIVE ;  /* 0x00000000000079c5 */ /* 0x000fe20000000000 */
[----:B------:R-:W-:-:S04]  /*4720*/  FMNMX.FTZ R10, R30, R21, !PT ;  /* 0x000000151e0a7209 */ /* 0x000fc80007810000 */
[----:B------:R-:W-:Y:S01]  /*4730*/  FMNMX.FTZ R23, R31, R10, !PT ;  /* 0x0000000a1f177209 */ /* 0x000fe20007810000 */
[----:B------:R-:W-:Y:S01]  /*4740*/  HGMMA.64x128x16.F32 R88, R176, gdesc[UR8].tnspB, R88, gsb0 ;  /* 0x41e00008b0587df0 */ /* 0x000fe20008000858 */
[----:B------:R-:W-:Y:S01]  /*4750*/  UIADD3 UR10, UR6, 0x100, URZ ;  /* 0x00000100060a7890 */ /* 0x000fe2000fffe03f */
[----:B------:R-:W-:Y:S01]  /*4760*/  UMOV UR11, 0x40000040 ;  /* 0x40000040000b7882 */ /* 0x000fe20000000000 */
[----:B------:R-:W-:-:S04]  /*4770*/  FMNMX.FTZ R10, R34, R23, !PT ;  /* 0x00000017220a7209 */ /* 0x000fc80007810000 */
[----:B------:R-:W-:Y:S02]  /*4780*/  FMNMX.FTZ R23, R35, R10, !PT ;  /* 0x0000000a23177209 */ /* 0x000fe40007810000 */
[----:B-1----:R-:W-:Y:S02]  /*4790*/  FMNMX.FTZ R6, R14, R11, !PT ;  /* 0x0000000b0e067209 */ /* 0x002fe40007810000 */
[----:B------:R-:W-:-:S03]  /*47a0*/  FMNMX.FTZ R10, R38, R23, !PT ;  /* 0x00000017260a7209 */ /* 0x000fc60007810000 */
[----:B------:R-:W-:-:S04]  /*47b0*/  FADD.FTZ R12, -R6, R17 ;  /* 0x00000011060c7221 */ /* 0x000fc80000010100 */
[-C--:B0-----:R-:W-:Y:S01]  /*47c0*/  FMUL.FTZ R11, R12, R3.reuse ;  /* 0x000000030c0b7220 */ /* 0x081fe20000410000 */
[----:B------:R-:W-:-:S04]  /*47d0*/  FMUL.FTZ R12, R6, R3 ;  /* 0x00000003060c7220 */ /* 0x000fc80000410000 */
[-CC-:B------:R-:W-:Y:S01]  /*47e0*/  FFMA.FTZ R17, R25, R3.reuse, -R12.reuse ;  /* 0x0000000319117223 */ /* 0x180fe2000001080c */
[----:B------:R-:W-:Y:S01]  /*47f0*/  FMNMX.FTZ R25, R39, R10, !PT ;  /* 0x0000000a27197209 */ /* 0x000fe20007810000 */
[-CC-:B------:R-:W-:Y:S01]  /*4800*/  FFMA.FTZ R19, R29, R3.reuse, -R12.reuse ;  /* 0x000000031d137223 */ /* 0x180fe2000001080c */
[-CC-:B------:R-:W-:Y:S01]  /*4810*/  FFMA.FTZ R21, R33, R3.reuse, -R12.reuse ;  /* 0x0000000321157223 */ /* 0x180fe2000001080c */
[--C-:B------:R-:W-:Y:S01]  /*4820*/  FFMA.FTZ R23, R37, R3, -R12.reuse ;  /* 0x0000000325177223 */ /* 0x100fe2000001080c */
[----:B------:R-:W-:Y:S01]  /*4830*/  FMNMX.FTZ R10, R42, R25, !PT ;  /* 0x000000192a0a7209 */ /* 0x000fe20007810000 */
[-CC-:B------:R-:W-:Y:S01]  /*4840*/  FFMA.FTZ R180, R24, R3.reuse, -R12.reuse ;  /* 0x0000000318b47223 */ /* 0x180fe2000001080c */
[-CC-:B------:R-:W-:Y:S01]  /*4850*/  FFMA.FTZ R182, R28, R3.reuse, -R12.reuse ;  /* 0x000000031cb67223 */ /* 0x180fe2000001080c */
[-CC-:B------:R-:W-:Y:S01]  /*4860*/  FFMA.FTZ R14, R72, R3.reuse, -R12.reuse ;  /* 0x00000003480e7223 */ /* 0x180fe2000001080c */
[----:B------:R-:W-:Y:S01]  /*4870*/  FMNMX.FTZ R25, R43, R10, !PT ;  /* 0x0000000a2b197209 */ /* 0x000fe20007810000 */
[-CC-:B------:R-:W-:Y:S01]  /*4880*/  FFMA.FTZ R18, R76, R3.reuse, -R12.reuse ;  /* 0x000000034c127223 */ /* 0x180fe2000001080c */
[-CC-:B------:R-:W-:Y:S01]  /*4890*/  FFMA.FTZ R20, R80, R3.reuse, -R12.reuse ;  /* 0x0000000350147223 */ /* 0x180fe2000001080c */
[--C-:B------:R-:W-:Y:S01]  /*48a0*/  FFMA.FTZ R84, R84, R3, -R12.reuse ;  /* 0x0000000354547223 */ /* 0x100fe2000001080c */
[----:B------:R-:W-:Y:S01]  /*48b0*/  FMNMX.FTZ R10, R46, R25, !PT ;  /* 0x000000192e0a7209 */ /* 0x000fe20007810000 */
[-CC-:B------:R-:W-:Y:S01]  /*48c0*/  FFMA.FTZ R25, R41, R3.reuse, -R12.reuse ;  /* 0x0000000329197223 */ /* 0x180fe2000001080c */
[----:B------:R-:W-:Y:S01]  /*48d0*/  FFMA.FTZ R85, R85, R3, -R12 ;  /* 0x0000000355557223 */ /* 0x000fe2000001080c */
[----:B------:R-:W-:Y:S01]  /*48e0*/  MUFU.EX2 R11, R11 ;  /* 0x0000000b000b7308 */ /* 0x000fe20000000800 */
[----:B------:R-:W-:-:S04]  /*48f0*/  FMNMX.FTZ R29, R47, R10, !PT ;  /* 0x0000000a2f1d7209 */ /* 0x000fc80007810000 */
[----:B------:R-:W-:-:S03]  /*4900*/  FMNMX.FTZ R10, R50, R29, !PT ;  /* 0x0000001d320a7209 */ /* 0x000fc60007810000 */
[----:B------:R-:W0:Y:S01]  /*4910*/  MUFU.EX2 R180, R180 ;  /* 0x000000b400b47308 */ /* 0x000e220000000800 */
[----:B------:R-:W-:-:S04]  /*4920*/  FMNMX.FTZ R29, R51, R10, !PT ;  /* 0x0000000a331d7209 */ /* 0x000fc80007810000 */
[----:B------:R-:W-:Y:S01]  /*4930*/  FMNMX.FTZ R10, R54, R29, !PT ;  /* 0x0000001d360a7209 */ /* 0x000fe20007810000 */
[----:B------:R-:W-:Y:S02]  /*4940*/  FFMA.FTZ R29, R45, R3, -R12 ;  /* 0x000000032d1d7223 */ /* 0x000fe4000001080c */
[----:B------:R-:W1:Y:S01]  /*4950*/  MUFU.EX2 R17, R17 ;  /* 0x0000001100117308 */ /* 0x000e620000000800 */
[----:B------:R-:W-:-:S04]  /*4960*/  FMNMX.FTZ R33, R55, R10, !PT ;  /* 0x0000000a37217209 */ /* 0x000fc80007810000 */
[----:B------:R-:W-:-:S03]  /*4970*/  FMNMX.FTZ R10, R58, R33, !PT ;  /* 0x000000213a0a7209 */ /* 0x000fc60007810000 */
[----:B------:R-:W-:Y:S01]  /*4980*/  MUFU.EX2 R182, R182 ;  /* 0x000000b600b67308 */ /* 0x000fe20000000800 */
[----:B------:R-:W-:Y:S01]  /*4990*/  FMNMX.FTZ R33, R59, R10, !PT ;  /* 0x0000000a3b217209 */ /* 0x000fe20007810000 */
[----:B0-----:R-:W-:-:S03]  /*49a0*/  FFMA.FTZ R8, R11, R8, R180 ;  /* 0x000000080b087223 */ /* 0x001fc600000100b4 */
[----:B------:R-:W-:Y:S01]  /*49b0*/  FMNMX.FTZ R10, R62, R33, !PT ;  /* 0x000000213e0a7209 */ /* 0x000fe20007810000 */
[-CC-:B------:R-:W-:Y:S01]  /*49c0*/  FFMA.FTZ R33, R49, R3.reuse, -R12.reuse ;  /* 0x0000000331217223 */ /* 0x180fe2000001080c */
[-CC-:B------:R-:W-:Y:S01]  /*49d0*/  FFMA.FTZ R49, R65, R3.reuse, -R12.reuse ;  /* 0x0000000341317223 */ /* 0x180fe2000001080c */
[----:B------:R-:W-:Y:S01]  /*49e0*/  FFMA.FTZ R65, R81, R3, -R12 ;  /* 0x0000000351417223 */ /* 0x000fe2000001080c */
[----:B------:R-:W-:Y:S01]  /*49f0*/  FMNMX.FTZ R37, R63, R10, !PT ;  /* 0x0000000a3f257209 */ /* 0x000fe20007810000 */
[----:B------:R-:W-:Y:S01]  /*4a00*/  MUFU.EX2 R19, R19 ;  /* 0x0000001300137308 */ /* 0x000fe20000000800 */
[----:B-1----:R-:W-:Y:S02]  /*4a10*/  F2FP.F16.F32.PACK_AB R180, R17, R180 ;  /* 0x000000b411b4723e */ /* 0x002fe400000000ff */
[----:B------:R-:W-:-:S04]  /*4a20*/  FMNMX.FTZ R10, R66, R37, !PT ;  /* 0x00000025420a7209 */ /* 0x000fc80007810000 */
[----:B------:R-:W-:Y:S01]  /*4a30*/  FMNMX.FTZ R37, R67, R10, !PT ;  /* 0x0000000a43257209 */ /* 0x000fe20007810000 */
[----:B------:R-:W-:Y:S03]  /*4a40*/  MUFU.EX2 R21, R21 ;  /* 0x0000001500157308 */ /* 0x000fe60000000800 */
[----:B------:R-:W-:Y:S01]  /*4a50*/  FMNMX.FTZ R10, R70, R37, !PT ;  /* 0x00000025460a7209 */ /* 0x000fe20007810000 */
[-CC-:B------:R-:W-:Y:S01]  /*4a60*/  FFMA.FTZ R37, R53, R3.reuse, -R12.reuse ;  /* 0x0000000335257223 */ /* 0x180fe2000001080c */
[----:B------:R-:W-:Y:S02]  /*4a70*/  FFMA.FTZ R53, R69, R3, -R12 ;  /* 0x0000000345357223 */ /* 0x000fe4000001080c */
[----:B------:R-:W-:Y:S01]  /*4a80*/  FMNMX.FTZ R41, R71, R10, !PT ;  /* 0x0000000a47297209 */ /* 0x000fe20007810000 */
[----:B------:R-:W-:Y:S03]  /*4a90*/  MUFU.EX2 R23, R23 ;  /* 0x0000001700177308 */ /* 0x000fe60000000800 */
[----:B------:R-:W-:-:S04]  /*4aa0*/  FMNMX.FTZ R10, R74, R41, !PT ;  /* 0x000000294a0a7209 */ /* 0x000fc80007810000 */
[----:B------:R-:W-:Y:S01]  /*4ab0*/  FMNMX.FTZ R41, R75, R10, !PT ;  /* 0x0000000a4b297209 */ /* 0x000fe20007810000 */
[----:B------:R-:W-:Y:S03]  /*4ac0*/  MUFU.EX2 R25, R25 ;  /* 0x0000001900197308 */ /* 0x000fe60000000800 */
[----:B------:R-:W-:Y:S01]  /*4ad0*/  FMNMX.FTZ R10, R78, R41, !PT ;  /* 0x000000294e0a7209 */ /* 0x000fe20007810000 */
[----:B------:R-:W-:-:S03]  /*4ae0*/  FFMA.FTZ R41, R57, R3, -R12 ;  /* 0x0000000339297223 */ /* 0x000fc6000001080c */
[----:B------:R-:W-:Y:S01]  /*4af0*/  FMNMX.FTZ R45, R79, R10, !PT ;  /* 0x0000000a4f2d7209 */ /* 0x000fe20007810000 */
[----:B------:R-:W-:Y:S03]  /*4b00*/  MUFU.EX2 R29, R29 ;  /* 0x0000001d001d7308 */ /* 0x000fe60000000800 */
[----:B------:R-:W-:-:S04]  /*4b10*/  FMNMX.FTZ R10, R82, R45, !PT ;  /* 0x0000002d520a7209 */ /* 0x000fc80007810000 */
[----:B------:R-:W-:Y:S01]  /*4b20*/  FMNMX.FTZ R45, R83, R10, !PT ;  /* 0x0000000a532d7209 */ /* 0x000fe20007810000 */
[----:B------:R-:W-:Y:S03]  /*4b30*/  MUFU.EX2 R33, R33 ;  /* 0x0000002100217308 */ /* 0x000fe60000000800 */
[----:B------:R-:W-:Y:S01]  /*4b40*/  FMNMX.FTZ R10, R86, R45, !PT ;  /* 0x0000002d560a7209 */ /* 0x000fe20007810000 */
[-CC-:B------:R-:W-:Y:S01]  /*4b50*/  FFMA.FTZ R45, R61, R3.reuse, -R12.reuse ;  /* 0x000000033d2d7223 */ /* 0x180fe2000001080c */
[----:B------:R-:W-:Y:S02]  /*4b60*/  FFMA.FTZ R61, R77, R3, -R12 ;  /* 0x000000034d3d7223 */ /* 0x000fe4000001080c */
[----:B------:R-:W-:Y:S01]  /*4b70*/  FMNMX.FTZ R10, R87, R10, !PT ;  /* 0x0000000a570a7209 */ /* 0x000fe20007810000 */
[----:B------:R-:W-:Y:S04]  /*4b80*/  MUFU.EX2 R37, R37 ;  /* 0x0000002500257308 */ /* 0x000fe80000000800 */
[----:B------:R-:W0:Y:S04]  /*4b90*/  SHFL.BFLY PT, R57, R10, 0x2, 0x1f ;  /* 0x0c401f000a397f89 */ /* 0x000e2800000e0000 */
[----:B------:R-:W-:Y:S08]  /*4ba0*/  MUFU.EX2 R41, R41 ;  /* 0x0000002900297308 */ /* 0x000ff00000000800 */
[----:B------:R-:W-:Y:S01]  /*4bb0*/  MUFU.EX2 R45, R45 ;  /* 0x0000002d002d7308 */ /* 0x000fe20000000800 */
[----:B------:R-:W-:-:S02]  /*4bc0*/  WARPGROUP.DEPBAR.LE gsb0, 0x0 ;  /* 0x00008000000079c5 */ /* 0x000fc40000010000 */
[----:B------:R-:W-:Y:S01]  /*4bd0*/  WARPGROUP.ARRIVE ;  /* 0x00000000000079c5 */ /* 0x000fe20000000000 */
[-CC-:B------:R-:W-:Y:S01]  /*4be0*/  FFMA.FTZ R176, R32, R3.reuse, -R12.reuse ;  /* 0x0000000320b07223 */ /* 0x180fe2000001080c */
[----:B------:R-:W-:-:S03]  /*4bf0*/  FFMA.FTZ R178, R36, R3, -R12 ;  /* 0x0000000324b27223 */ /* 0x000fc6000001080c */
[----:B------:R-:W-:Y:S01]  /*4c00*/  MUFU.EX2 R49, R49 ;  /* 0x0000003100317308 */ /* 0x000fe20000000800 */
[----:B------:R-:W-:Y:S01]  /*4c10*/  HGMMA.64x128x16.F32 R88, R172, gdesc[UR8].tnspB, R88, gsb0 ;  /* 0x41e00008ac587df0 */ /* 0x000fe20008000858 */
[----:B------:R-:W-:Y:S01]  /*4c20*/  UIADD3 UR10, UR6, 0x180, URZ ;  /* 0x00000180060a7890 */ /* 0x000fe2000fffe03f */
[----:B0-----:R-:W-:Y:S01]  /*4c30*/  FMNMX.FTZ R22, R10, R57, !PT ;  /* 0x000000390a167209 */ /* 0x001fe20007810000 */
[----:B------:R-:W-:Y:S01]  /*4c40*/  UMOV UR11, 0x40000040 ;  /* 0x40000040000b7882 */ /* 0x000fe20000000000 */
[----:B------:R-:W-:-:S03]  /*4c50*/  FFMA.FTZ R57, R73, R3, -R12 ;  /* 0x0000000349397223 */ /* 0x000fc6000001080c */
[----:B------:R-:W-:Y:S01]  /*4c60*/  MUFU.EX2 R176, R176 ;  /* 0x000000b000b07308 */ /* 0x000fe20000000800 */
[----:B------:R-:W0:Y:S07]  /*4c70*/  SHFL.BFLY PT, R69, R22, 0x1, 0x1f ;  /* 0x0c201f0016457f89 */ /* 0x000e2e00000e0000 */
[----:B------:R-:W-:Y:S08]  /*4c80*/  MUFU.EX2 R178, R178 ;  /* 0x000000b200b27308 */ /* 0x000ff00000000800 */
[----:B------:R-:W-:Y:S08]  /*4c90*/  MUFU.EX2 R53, R53 ;  /* 0x0000003500357308 */ /* 0x000ff00000000800 */
[----:B------:R-:W-:Y:S01]  /*4ca0*/  MUFU.EX2 R14, R14 ;  /* 0x0000000e000e7308 */ /* 0x000fe20000000800 */
[----:B0-----:R-:W-:-:S05]  /*4cb0*/  FMNMX.FTZ R10, R22, R69, !PT ;  /* 0x00000045160a7209 */ /* 0x001fca0007810000 */
[-C--:B------:R-:W-:Y:S02]  /*4cc0*/  FMUL.FTZ R28, R10, R3.reuse ;  /* 0x000000030a1c7220 */ /* 0x080fe40000410000 */
[----:B------:R-:W-:Y:S02]  /*4cd0*/  MUFU.EX2 R57, R57 ;  /* 0x0000003900397308 */ /* 0x000fe40000000800 */
        /* <DEDUP_REMOVED lines=15> */
[-CC-:B0-----:R-:W-:Y:S01]  /*4dd0*/  FFMA.FTZ R26, R55, R3.reuse, -R28.reuse ;  /* 0x00000003371a7223 */ /* 0x181fe2000001081c */
[-CC-:B------:R-:W-:Y:S01]  /*4de0*/  FFMA.FTZ R62, R62, R3.reuse, -R28.reuse ;  /* 0x000000033e3e7223 */ /* 0x180fe2000001081c */
[-CC-:B------:R-:W-:Y:S01]  /*4df0*/  FFMA.FTZ R63, R63, R3.reuse, -R28.reuse ;  /* 0x000000033f3f7223 */ /* 0x180fe2000001081c */
[-CC-:B------:R-:W-:Y:S01]  /*4e00*/  FFMA.FTZ R66, R66, R3.reuse, -R28.reuse ;  /* 0x0000000342427223 */ /* 0x180fe2000001081c */
[-CC-:B------:R-:W-:Y:S01]  /*4e10*/  FFMA.FTZ R67, R67, R3.reuse, -R28.reuse ;  /* 0x0000000343437223 */ /* 0x180fe2000001081c */
[-CC-:B------:R-:W-:Y:S01]  /*4e20*/  FFMA.FTZ R70, R70, R3.reuse, -R28.reuse ;  /* 0x0000000346467223 */ /* 0x180fe2000001081c */
[-CC-:B------:R-:W-:Y:S01]  /*4e30*/  FFMA.FTZ R71, R71, R3.reuse, -R28.reuse ;  /* 0x0000000347477223 */ /* 0x180fe2000001081c */
[----:B------:R0:W-:Y:S01]  /*4e40*/  MUFU.EX2 R36, R30 ;  /* 0x0000001e00247308 */ /* 0x0001e20000000800 */
[----:B-1----:R-:W-:Y:S01]  /*4e50*/  MOV R27, UR39 ;  /* 0x00000027001b7c02 */ /* 0x002fe20008000f00 */
[-CC-:B------:R-:W-:Y:S01]  /*4e60*/  FFMA.FTZ R74, R74, R3.reuse, -R28.reuse ;  /* 0x000000034a4a7223 */ /* 0x180fe2000001081c */
[-CC-:B------:R-:W-:Y:S01]  /*4e70*/  FFMA.FTZ R75, R75, R3.reuse, -R28.reuse ;  /* 0x000000034b4b7223 */ /* 0x180fe2000001081c */
[-CC-:B------:R-:W-:Y:S01]  /*4e80*/  FFMA.FTZ R78, R78, R3.reuse, -R28.reuse ;  /* 0x000000034e4e7223 */ /* 0x180fe2000001081c */
[----:B------:R-:W-:Y:S01]  /*4e90*/  FFMA.FTZ R79, R79, R3, -R28 ;  /* 0x000000034f4f7223 */ /* 0x000fe2000001081c */
[----:B------:R-:W-:-:S02]  /*4ea0*/  @!P1 VIADD R27, R27, 0x34840 ;  /* 0x000348401b1b9836 */ /* 0x000fc40000000000 */
[-CC-:B------:R-:W-:Y:S01]  /*4eb0*/  FFMA.FTZ R82, R82, R3.reuse, -R28.reuse ;  /* 0x0000000352527223 */ /* 0x180fe2000001081c */
[----:B------:R-:W1:Y:S01]  /*4ec0*/  MUFU.EX2 R31, R31 ;  /* 0x0000001f001f7308 */ /* 0x000e620000000800 */
[----:B0-----:R-:W-:Y:S02]  /*4ed0*/  IMAD.U32 R30, RZ, RZ, UR7 ;  /* 0x00000007ff1e7e24 */ /* 0x001fe4000f8e00ff */
[-CC-:B------:R-:W-:Y:S01]  /*4ee0*/  FFMA.FTZ R83, R83, R3.reuse, -R28.reuse ;  /* 0x0000000353537223 */ /* 0x180fe2000001081c */
[----:B------:R-:W-:Y:S01]  /*4ef0*/  @!P1 PRMT R27, RZ, 0x654, R27 ;  /* 0x00000654ff1b9816 */ /* 0x000fe2000000001b */
[----:B------:R-:W-:Y:S01]  /*4f00*/  FFMA.FTZ R86, R86, R3, -R28 ;  /* 0x0000000356567223 */ /* 0x000fe2000001081c */
[----:B------:R-:W-:Y:S02]  /*4f10*/  @!P1 VIADD R30, R30, 0x34860 ;  /* 0x000348601e1e9836 */ /* 0x000fe40000000000 */
[----:B------:R-:W-:Y:S03]  /*4f20*/  MUFU.EX2 R34, R34 ;  /* 0x0000002200227308 */ /* 0x000fe60000000800 */
[----:B------:R-:W-:-:S05]  /*4f30*/  @!P1 PRMT R30, RZ, 0x654, R30 ;  /* 0x00000654ff1e9816 */ /* 0x000fca000000001e */
[----:B------:R-:W0:Y:S01]  /*4f40*/  MUFU.EX2 R35, R35 ;  /* 0x0000002300237308 */ /* 0x000e220000000800 */
[----:B-1----:R-:W-:-:S07]  /*4f50*/  F2FP.F16.F32.PACK_AB R183, R31, R36 ;  /* 0x000000241fb7723e */ /* 0x002fce00000000ff */
[----:B------:R-:W-:Y:S08]  /*4f60*/  MUFU.EX2 R38, R38 ;  /* 0x0000002600267308 */ /* 0x000ff00000000800 */
[----:B------:R-:W1:Y:S01]  /*4f70*/  MUFU.EX2 R39, R39 ;  /* 0x0000002700277308 */ /* 0x000e620000000800 */
[----:B0-----:R-:W-:-:S07]  /*4f80*/  F2FP.F16.F32.PACK_AB R177, R35, R34 ;  /* 0x0000002223b1723e */ /* 0x001fce00000000ff */
[----:B------:R-:W-:Y:S08]  /*4f90*/  MUFU.EX2 R42, R42 ;  /* 0x0000002a002a7308 */ /* 0x000ff00000000800 */
[----:B------:R-:W0:Y:S01]  /*4fa0*/  MUFU.EX2 R43, R43 ;  /* 0x0000002b002b7308 */ /* 0x000e220000000800 */
[----:B-1----:R-:W-:-:S07]  /*4fb0*/  F2FP.F16.F32.PACK_AB R179, R39, R38 ;  /* 0x0000002627b3723e */ /* 0x002fce00000000ff */
[----:B------:R-:W-:Y:S08]  /*4fc0*/  MUFU.EX2 R47, R47 ;  /* 0x0000002f002f7308 */ /* 0x000ff00000000800 */
[----:B------:R-:W-:Y:S01]  /*4fd0*/  MUFU.EX2 R24, R24 ;  /* 0x0000001800187308 */ /* 0x000fe20000000800 */
[----:B------:R-:W-:Y:S02]  /*4fe0*/  WARPGROUP.DEPBAR.LE gsb0, 0x0 ;  /* 0x00008000000079c5 */ /* 0x000fe40000010000 */
[----:B------:R-:W-:Y:S01]  /*4ff0*/  WARPGROUP.ARRIVE ;  /* 0x00000000000079c5 */ /* 0x000fe20000000000 */
[-CC-:B------:R-:W-:Y:S01]  /*5000*/  FFMA.FTZ R172, R40, R3.reuse, -R12.reuse ;  /* 0x0000000328ac7223 */ /* 0x180fe2000001080c */
[-C--:B------:R-:W-:Y:S01]  /*5010*/  FFMA.FTZ R174, R44, R3.reuse, -R12 ;  /* 0x000000032cae7223 */ /* 0x080fe2000001080c */
[----:B------:R-:W-:-:S02]  /*5020*/  FFMA.FTZ R175, R46, R3, -R28 ;  /* 0x000000032eaf7223 */ /* 0x000fc4000001081c */
[----:B------:R-:W-:Y:S01]  /*5030*/  MUFU.EX2 R26, R26 ;  /* 0x0000001a001a7308 */ /* 0x000fe20000000800 */
[----:B0-----:R-:W-:Y:S01]  /*5040*/  F2FP.F16.F32.PACK_AB R173, R43, R42 ;  /* 0x0000002a2bad723e */ /* 0x001fe200000000ff */
[----:B------:R-:W-:Y:S01]  /*5050*/  HGMMA.64x128x16.F32 R88, R168, gdesc[UR8].tnspB, R88, gsb0 ;  /* 0x41e00008a8587df0 */ /* 0x000fe20008000858 */
[----:B------:R-:W-:Y:S01]  /*5060*/  UIADD3 UR10, UR6, 0x200, URZ ;  /* 0x00000200060a7890 */ /* 0x000fe2000fffe03f */
[----:B------:R-:W-:-:S04]  /*5070*/  UMOV UR11, 0x40000040 ;  /* 0x40000040000b7882 */ /* 0x000fc80000000000 */
[----:B------:R-:W-:Y:S08]  /*5080*/  MUFU.EX2 R172, R172 ;  /* 0x000000ac00ac7308 */ /* 0x000ff00000000800 */
        /* <DEDUP_REMOVED lines=14> */
[----:B------:R-:W-:Y:S01]  /*5170*/  MUFU.EX2 R86, R86 ;  /* 0x0000005600567308 */ /* 0x000fe20000000800 */
[----:B------:R-:W-:-:S02]  /*5180*/  WARPGROUP.DEPBAR.LE gsb0, 0x0 ;  /* 0x00008000000079c5 */ /* 0x000fc40000010000 */
[----:B------:R-:W-:Y:S01]  /*5190*/  WARPGROUP.ARRIVE ;  /* 0x00000000000079c5 */ /* 0x000fe20000000000 */
[-CC-:B------:R-:W-:Y:S01]  /*51a0*/  FFMA.FTZ R168, R48, R3.reuse, -R12.reuse ;  /* 0x0000000330a87223 */ /* 0x180fe2000001080c */
[-C--:B------:R-:W-:Y:S01]  /*51b0*/  FFMA.FTZ R170, R52, R3.reuse, -R12 ;  /* 0x0000000334aa7223 */ /* 0x080fe2000001080c */
[-CC-:B------:R-:W-:Y:S01]  /*51c0*/  FFMA.FTZ R169, R50, R3.reuse, -R28.reuse ;  /* 0x0000000332a97223 */ /* 0x180fe2000001081c */
[----:B------:R-:W-:Y:S02]  /*51d0*/  FFMA.FTZ R171, R54, R3, -R28 ;  /* 0x0000000336ab7223 */ /* 0x000fe4000001081c */
[----:B------:R-:W-:Y:S01]  /*51e0*/  HGMMA.64x128x16.F32 R88, R152, gdesc[UR8].tnspB, R88, gsb0 ;  /* 0x41e0000898587df0 */ /* 0x000fe20008000858 */
[----:B------:R-:W-:Y:S01]  /*51f0*/  UIADD3 UR10, UR6, 0x280, URZ ;  /* 0x00000280060a7890 */ /* 0x000fe2000fffe03f */
[----:B------:R-:W-:Y:S01]  /*5200*/  MUFU.EX2 R168, R168 ;  /* 0x000000a800a87308 */ /* 0x000fe20000000800 */
[----:B------:R-:W-:-:S07]  /*5210*/  UMOV UR11, 0x40000040 ;  /* 0x40000040000b7882 */ /* 0x000fce0000000000 */
[----:B------:R-:W-:Y:S08]  /*5220*/  MUFU.EX2 R169, R169 ;  /* 0x000000a900a97308 */ /* 0x000ff00000000800 */
[----:B------:R-:W-:Y:S08]  /*5230*/  MUFU.EX2 R170, R170 ;  /* 0x000000aa00aa7308 */ /* 0x000ff00000000800 */
[----:B------:R-:W-:Y:S01]  /*5240*/  MUFU.EX2 R171, R171 ;  /* 0x000000ab00ab7308 */ /* 0x000fe20000000800 */
[----:B------:R-:W-:-:S02]  /*5250*/  WARPGROUP.DEPBAR.LE gsb0, 0x0 ;  /* 0x00008000000079c5 */ /* 0x000fc40000010000 */
[----:B------:R-:W-:Y:S01]  /*5260*/  WARPGROUP.ARRIVE ;  /* 0x00000000000079c5 */ /* 0x000fe20000000000 */
[-CC-:B------:R-:W-:Y:S01]  /*5270*/  FFMA.FTZ R152, R56, R3.reuse, -R12.reuse ;  /* 0x0000000338987223 */ /* 0x180fe2000001080c */
[-C--:B------:R-:W-:Y:S01]  /*5280*/  FFMA.FTZ R154, R60, R3.reuse, -R12 ;  /* 0x000000033c9a7223 */ /* 0x080fe2000001080c */
[-CC-:B------:R-:W-:Y:S02]  /*5290*/  FFMA.FTZ R153, R58, R3.reuse, -R28.reuse ;  /* 0x000000033a997223 */ /* 0x180fe4000001081c */
[----:B------:R-:W-:Y:S01]  /*52a0*/  MUFU.EX2 R155, R62 ;  /* 0x0000003e009b7308 */ /* 0x000fe20000000800 */
[----:B------:R-:W-:Y:S01]  /*52b0*/  FFMA.FTZ R28, R87, R3, -R28 ;  /* 0x00000003571c7223 */ /* 0x000fe2000001081c */
[----:B------:R-:W-:Y:S01]  /*52c0*/  HGMMA.64x128x16.F32 R88, R156, gdesc[UR8].tnspB, R88, gsb0 ;  /* 0x41e000089c587df0 */ /* 0x000fe20008000858 */
[----:B------:R-:W-:Y:S01]  /*52d0*/  UIADD3 UR10, UR6, 0x300, URZ ;  /* 0x00000300060a7890 */ /* 0x000fe2000fffe03f */
[----:B------:R-:W-:Y:S01]  /*52e0*/  UMOV UR11, 0x40000040 ;  /* 0x40000040000b7882 */ /* 0x000fe20000000000 */
[----:B------:R-:W-:-:S03]  /*52f0*/  UIADD3 UR6, UR6, 0x380, URZ ;  /* 0x0000038006067890 */ /* 0x000fc6000fffe03f */
        /* <DEDUP_REMOVED lines=8> */
[----:B------:R-:W-:Y:S02]  /*5380*/  FADD.FTZ R12, -R10, R15 ;  /* 0x0000000f0a0c7221 */ /* 0x000fe40000010100 */
[----:B------:R-:W-:Y:S01]  /*5390*/  MUFU.EX2 R157, R66 ;  /* 0x00000042009d7308 */ /* 0x000fe20000000800 */
[----:B------:R-:W-:Y:S01]  /*53a0*/  HGMMA.64x128x16.F32 R88, R160, gdesc[UR8].tnspB, R88, gsb0 ;  /* 0x41e00008a0587df0 */ /* 0x000fe20008000858 */
[----:B------:R-:W-:Y:S01]  /*53b0*/  UMOV UR10, UR6 ;  /* 0x00000006000a7c82 */ /* 0x000fe20008000000 */
[----:B------:R-:W-:Y:S01]  /*53c0*/  UMOV UR11, 0x40000040 ;  /* 0x40000040000b7882 */ /* 0x000fe20000000000 */
[----:B------:R-:W-:-:S04]  /*53d0*/  FMUL.FTZ R12, R12, R3 ;  /* 0x000000030c0c7220 */ /* 0x000fc80000410000 */
[----:B------:R-:W-:Y:S08]  /*53e0*/  MUFU.EX2 R156, R156 ;  /* 0x0000009c009c7308 */ /* 0x000ff00000000800 */
[----:B------:R-:W0:Y:S08]  /*53f0*/  MUFU.EX2 R12, R12 ;  /* 0x0000000c000c7308 */ /* 0x000e300000000800 */
[----:B------:R-:W-:Y:S08]  /*5400*/  MUFU.EX2 R158, R158 ;  /* 0x0000009e009e7308 */ /* 0x000ff00000000800 */
[----:B------:R-:W-:Y:S01]  /*5410*/  MUFU.EX2 R159, R70 ;  /* 0x00000046009f7308 */ /* 0x000fe20000000800 */
[----:B0-----:R-:W-:Y:S01]  /*5420*/  FFMA.FTZ R7, R12, R7, R181 ;  /* 0x000000070c077223 */ /* 0x001fe200000100b5 */
[----:B------:R-:W-:-:S03]  /*5430*/  F2FP.F16.F32.PACK_AB R181, R32, R181 ;  /* 0x000000b520b5723e */ /* 0x000fc600000000ff */
[----:B------:R-:W-:-:S03]  /*5440*/  FADD.FTZ R7, R32, R7 ;  /* 0x0000000720077221 */ /* 0x000fc60000010000 */
[----:B------:R-:W0:Y:S01]  /*5450*/  MUFU.EX2 R15, R85 ;  /* 0x00000055000f7308 */ /* 0x000e220000000800 */
[----:B------:R-:W-:-:S04]  /*5460*/  FADD.FTZ R7, R36, R7 ;  /* 0x0000000724077221 */ /* 0x000fc80000010000 */
[----:B------:R-:W-:-:S04]  /*5470*/  FADD.FTZ R7, R31, R7 ;  /* 0x000000071f077221 */ /* 0x000fc80000010000 */
[----:B------:R-:W-:-:S04]  /*5480*/  FADD.FTZ R7, R34, R7 ;  /* 0x0000000722077221 */ /* 0x000fc80000010000 */
[----:B------:R-:W-:-:S04]  /*5490*/  FADD.FTZ R7, R35, R7 ;  /* 0x0000000723077221 */ /* 0x000fc80000010000 */
[----:B------:R-:W-:-:S04]  /*54a0*/  FADD.FTZ R7, R38, R7 ;  /* 0x0000000726077221 */ /* 0x000fc80000010000 */
[----:B------:R-:W-:-:S04]  /*54b0*/  FADD.FTZ R7, R39, R7 ;  /* 0x0000000727077221 */ /* 0x000fc80000010000 */
[----:B------:R-:W-:Y:S01]  /*54c0*/  FADD.FTZ R7, R42, R7 ;  /* 0x000000072a077221 */ /* 0x000fe20000010000 */
[----:B------:R-:W-:Y:S02]  /*54d0*/  WARPGROUP.DEPBAR.LE gsb0, 0x0 ;  /* 0x00008000000079c5 */ /* 0x000fe40000010000 */
[----:B------:R-:W-:Y:S01]  /*54e0*/  WARPGROUP.ARRIVE ;  /* 0x00000000000079c5 */ /* 0x000fe20000000000 */
[----:B------:R-:W1:Y:S01]  /*54f0*/  MUFU.EX2 R161, R74 ;  /* 0x0000004a00a17308 */ /* 0x000e620000000800 */
[----:B------:R-:W-:Y:S02]  /*5500*/  F2FP.F16.F32.PACK_AB R160, R57, R14 ;  /* 0x0000000e39a0723e */ /* 0x000fe400000000ff */
[----:B------:R-:W-:Y:S02]  /*5510*/  F2FP.F16.F32.PACK_AB R162, R61, R18 ;  /* 0x000000123da2723e */ /* 0x000fe400000000ff */
[----:B------:R-:W-:Y:S03]  /*5520*/  HGMMA.64x128x16.F32 R88, R164, gdesc[UR8].tnspB, R88, gsb0 ;  /* 0x41e00008a4587df0 */ /* 0x000fe60008000858 */
[----:B------:R-:W2:Y:S01]  /*5530*/  MUFU.EX2 R163, R78 ;  /* 0x0000004e00a37308 */ /* 0x000ea20000000800 */
[----:B------:R-:W-:-:S02]  /*5540*/  WARPGROUP.DEPBAR.LE gsb0, 0x0 ;  /* 0x00008000000079c5 */ /* 0x000fc40000010000 */
[----:B------:R3:W-:Y:S05]  /*5550*/  @!P1 SYNCS.ARRIVE.TRANS64.RED.A1T0 RZ, [R27+URZ], RZ ;  /* 0x000000ff1bff99a7 */ /* 0x0007ea000810043f */
[----:B------:R-:W4:Y:S01]  /*5560*/  MUFU.EX2 R165, R82 ;  /* 0x0000005200a57308 */ /* 0x000f220000000800 */
[----:B0-----:R-:W-:Y:S02]  /*5570*/  F2FP.F16.F32.PACK_AB R166, R15, R22 ;  /* 0x000000160fa6723e */ /* 0x001fe400000000ff */
[----:B------:R-:W-:Y:S02]  /*5580*/  F2FP.F16.F32.PACK_AB R164, R65, R20 ;  /* 0x0000001441a4723e */ /* 0x000fe400000000ff */
[----:B------:R-:W-:Y:S01]  /*5590*/  F2FP.F16.F32.PACK_AB R167, R28, R86 ;  /* 0x000000561ca7723e */ /* 0x000fe200000000ff */
[----:B---3--:R-:W-:Y:S01]  /*55a0*/  FADD.FTZ R27, R17, R8 ;  /* 0x00000008111b7221 */ /* 0x008fe20000010000 */
[----:B------:R0:W-:Y:S03]  /*55b0*/  @!P1 SYNCS.ARRIVE.TRANS64.RED.A1T0 RZ, [R30+URZ], RZ ;  /* 0x000000ff1eff99a7 */ /* 0x0001e6000810043f */
[----:B------:R-:W-:Y:S01]  /*55c0*/  FADD.FTZ R8, R182, R27 ;  /* 0x0000001bb6087221 */ /* 0x000fe20000010000 */
[----:B------:R-:W-:-:S03]  /*55d0*/  F2FP.F16.F32.PACK_AB R182, R19, R182 ;  /* 0x000000b613b6723e */ /* 0x000fc600000000ff */
[----:B------:R-:W-:-:S04]  /*55e0*/  FADD.FTZ R27, R19, R8 ;  /* 0x00000008131b7221 */ /* 0x000fc80000010000 */
        /* <DEDUP_REMOVED lines=8> */
[----:B------:R-:W-:Y:S01]  /*5670*/  FADD.FTZ R27, R25, R8 ;  /* 0x00000008191b7221 */ /* 0x000fe20000010000 */
[----:B------:R-:W-:-:S03]  /*5680*/  FADD.FTZ R8, R43, R7 ;  /* 0x000000072b087221 */ /* 0x000fc60000010000 */
[----:B0-----:R-:W-:Y:S01]  /*5690*/  FADD.FTZ R30, R174, R27 ;  /* 0x0000001bae1e7221 */ /* 0x001fe20000010000 */
[----:B------:R-:W-:Y:S01]  /*56a0*/  FADD.FTZ R8, R175, R8 ;  /* 0x00000008af087221 */ /* 0x000fe20000010000 */
[C---:B------:R-:W-:Y:S02]  /*56b0*/  F2FP.F16.F32.PACK_AB R174, R29.reuse, R174 ;  /* 0x000000ae1dae723e */ /* 0x040fe400000000ff */
[----:B------:R-:W-:Y:S01]  /*56c0*/  FADD.FTZ R7, R29, R30 ;  /* 0x0000001e1d077221 */ /* 0x000fe20000010000 */
[C---:B------:R-:W-:Y:S01]  /*56d0*/  FADD.FTZ R8, R47.reuse, R8 ;  /* 0x000000082f087221 */ /* 0x040fe20000010000 */
[----:B------:R-:W-:Y:S02]  /*56e0*/  F2FP.F16.F32.PACK_AB R175, R47, R175 ;  /* 0x000000af2faf723e */ /* 0x000fe400000000ff */
[----:B------:R-:W-:Y:S01]  /*56f0*/  FADD.FTZ R30, R168, R7 ;  /* 0x00000007a81e7221 */ /* 0x000fe20000010000 */
[----:B------:R-:W-:Y:S01]  /*5700*/  FADD.FTZ R7, R169, R8 ;  /* 0x00000008a9077221 */ /* 0x000fe20000010000 */
[----:B------:R-:W-:-:S02]  /*5710*/  F2FP.F16.F32.PACK_AB R169, R24, R169 ;  /* 0x000000a918a9723e */ /* 0x000fc400000000ff */
[C---:B------:R-:W-:Y:S01]  /*5720*/  FADD.FTZ R17, R33.reuse, R30 ;  /* 0x0000001e21117221 */ /* 0x040fe20000010000 */
[----:B------:R-:W-:Y:S01]  /*5730*/  FADD.FTZ R8, R24, R7 ;  /* 0x0000000718087221 */ /* 0x000fe20000010000 */
[----:B------:R-:W-:Y:S02]  /*5740*/  F2FP.F16.F32.PACK_AB R168, R33, R168 ;  /* 0x000000a821a8723e */ /* 0x000fe400000000ff */
[----:B------:R-:W-:Y:S01]  /*5750*/  FADD.FTZ R30, R170, R17 ;  /* 0x00000011aa1e7221 */ /* 0x000fe20000010000 */
[----:B------:R-:W-:Y:S01]  /*5760*/  FADD.FTZ R7, R171, R8 ;  /* 0x00000008ab077221 */ /* 0x000fe20000010000 */
[C---:B------:R-:W-:Y:S02]  /*5770*/  F2FP.F16.F32.PACK_AB R170, R37.reuse, R170 ;  /* 0x000000aa25aa723e */ /* 0x040fe400000000ff */
[----:B------:R-:W-:Y:S01]  /*5780*/  FADD.FTZ R17, R37, R30 ;  /* 0x0000001e25117221 */ /* 0x000fe20000010000 */
[C---:B------:R-:W-:Y:S01]  /*5790*/  FADD.FTZ R8, R26.reuse, R7 ;  /* 0x000000071a087221 */ /* 0x040fe20000010000 */
[----:B------:R-:W-:-:S02]  /*57a0*/  F2FP.F16.F32.PACK_AB R171, R26, R171 ;  /* 0x000000ab1aab723e */ /* 0x000fc400000000ff */
[----:B------:R-:W-:Y:S01]  /*57b0*/  FADD.FTZ R30, R152, R17 ;  /* 0x00000011981e7221 */ /* 0x000fe20000010000 */
        /* <DEDUP_REMOVED lines=8> */
[----:B------:R-:W-:Y:S01]  /*5840*/  FADD.FTZ R7, R45, R30 ;  /* 0x0000001e2d077221 */ /* 0x000fe20000010000 */
[C---:B------:R-:W-:Y:S01]  /*5850*/  FADD.FTZ R8, R63.reuse, R8 ;  /* 0x000000083f087221 */ /* 0x040fe20000010000 */
        /* <DEDUP_REMOVED lines=14> */
[----:B-1----:R-:W-:Y:S01]  /*5940*/  FADD.FTZ R8, R161, R8 ;  /* 0x00000008a1087221 */ /* 0x002fe20000010000 */
[----:B------:R-:W-:-:S02]  /*5950*/  F2FP.F16.F32.PACK_AB R161, R75, R161 ;  /* 0x000000a14ba1723e */ /* 0x000fc400000000ff */
[----:B------:R-:W-:Y:S01]  /*5960*/  FADD.FTZ R7, R57, R24 ;  /* 0x0000001839077221 */ /* 0x000fe20000010000 */
[----:B------:R-:W-:Y:S01]  /*5970*/  FADD.FTZ R8, R75, R8 ;  /* 0x000000084b087221 */ /* 0x000fe20000010000 */
[----:B------:R-:W-:Y:S02]  /*5980*/  MOV R17, R6 ;  /* 0x0000000600117202 */ /* 0x000fe40000000f00 */
[----:B------:R-:W-:Y:S01]  /*5990*/  FADD.FTZ R24, R18, R7 ;  /* 0x0000000712187221 */ /* 0x000fe20000010000 */
[----:B--2---:R-:W-:Y:S01]  /*59a0*/  FADD.FTZ R8, R163, R8 ;  /* 0x00000008a3087221 */ /* 0x004fe20000010000 */
[----:B------:R-:W-:Y:S02]  /*59b0*/  F2FP.F16.F32.PACK_AB R163, R79, R163 ;  /* 0x000000a34fa3723e */ /* 0x000fe400000000ff */
[----:B------:R-:W-:Y:S01]  /*59c0*/  FADD.FTZ R7, R61, R24 ;  /* 0x000000183d077221 */ /* 0x000fe20000010000 */
[----:B------:R-:W-:-:S03]  /*59d0*/  FADD.FTZ R8, R79, R8 ;  /* 0x000000084f087221 */ /* 0x000fc60000010000 */
[----:B------:R-:W-:Y:S01]  /*59e0*/  FADD.FTZ R14, R20, R7 ;  /* 0x00000007140e7221 */ /* 0x000fe20000010000 */
[----:B----4-:R-:W-:Y:S01]  /*59f0*/  FADD.FTZ R8, R165, R8 ;  /* 0x00000008a5087221 */ /* 0x010fe20000010000 */
[----:B------:R-:W-:Y:S02]  /*5a00*/  F2FP.F16.F32.PACK_AB R165, R83, R165 ;  /* 0x000000a553a5723e */ /* 0x000fe400000000ff */
[----:B------:R-:W-:-:S04]  /*5a10*/  FADD.FTZ R7, R65, R14 ;  /* 0x0000000e41077221 */ /* 0x000fc80000010000 */
[----:B------:R-:W-:Y:S01]  /*5a20*/  FADD.FTZ R14, R22, R7 ;  /* 0x00000007160e7221 */ /* 0x000fe20000010000 */
[----:B------:R-:W-:-:S03]  /*5a30*/  FADD.FTZ R7, R83, R8 ;  /* 0x0000000853077221 */ /* 0x000fc60000010000 */
[----:B------:R-:W-:Y:S01]  /*5a40*/  FADD.FTZ R8, R15, R14 ;  /* 0x0000000e0f087221 */ /* 0x000fe20000010000 */
[----:B------:R-:W-:Y:S01]  /*5a50*/  FADD.FTZ R7, R86, R7 ;  /* 0x0000000756077221 */ /* 0x000fe20000010000 */
[----:B------:R-:W-:Y:S02]  /*5a60*/  IMAD.MOV.U32 R14, RZ, RZ, R9 ;  /* 0x000000ffff0e7224 */ /* 0x000fe400078e0009 */
[----:B------:R-:W-:Y:S02]  /*5a70*/  IMAD.MOV.U32 R15, RZ, RZ, R10 ;  /* 0x000000ffff0f7224 */ /* 0x000fe400078e000a */
[----:B------:R-:W-:Y:S01]  /*5a80*/  FADD.FTZ R7, R28, R7 ;  /* 0x000000071c077221 */ /* 0x000fe20000010000 */
[----:B------:R-:W-:Y:S06]  /*5a90*/  @P2 BRA `(.L_x_28) ;  /* 0xffffffdc00e42947 */ /* 0x000fec000383ffff */
.L_x_19:
[----:B------:R-:W-:Y:S06]  /*5aa0*/  BAR.ARV 0x8, 0x180 ;  /* 0x0206000000007b1d */ /* 0x000fec0000002000 */
        /* <DEDUP_REMOVED lines=64> */
[----:B------:R-:W-:Y:S06]  /*5eb0*/  @!P0 BRA `(.L_x_29) ;  /* 0x0000000000048947 */ /* 0x000fec0003800000 */
[----:B------:R-:W-:Y:S01]  /*5ec0*/  BPT.TRAP 0x1 ;  /* 0x000000040000795c */ /* 0x000fe20000300000 */
.L_x_29:
[----:B------:R-:W-:Y:S02]  /*5ed0*/  SHF.L.U32 R9, R9, 0x1f, RZ ;  /* 0x0000001f09097819 */ /* 0x000fe400000006ff */
[----:B------:R-:W-:-:S04]  /*5ee0*/  LEA R12, R0, UR36, 0x3 ;  /* 0x00000024000c7c11 */ /* 0x000fc8000f8e18ff */
[----:B------:R0:W1:Y:S01]  /*5ef0*/  SYNCS.PHASECHK.TRANS64.TRYWAIT P2, [R12+URZ+0x34850], R9 ;  /* 0x034850090c0075a7 */ /* 0x000062000804017f */
[----:B------:R-:W-:Y:S05]  /*5f00*/  @!P0 BRA `(.L_x_30) ;  /* 0x0000000000048947 */ /* 0x000fea0003800000 */
[----:B------:R-:W-:Y:S01]  /*5f10*/  BPT.TRAP 0x1 ;  /* 0x000000040000795c */ /* 0x000fe20000300000 */
.L_x_30:
[----:B-1----:R-:W-:Y:S05]  /*5f20*/  @P2 BRA `(.L_x_31) ;  /* 0x0000000000082947 */ /* 0x002fea0003800000 */
[----:B------:R-:W1:Y:S02]  /*5f30*/  SYNCS.PHASECHK.TRANS64.TRYWAIT P0, [R12+URZ+0x34850], R9 ;  /* 0x034850090c0075a7 */ /* 0x000e64000800017f */
[----:B-1----:R-:W-:Y:S05]  /*5f40*/  @!P0 BRA `(.L_x_32) ;  /* 0x0000006000088947 */ /* 0x002fea0003800000 */
.L_x_31:
[----:B------:R-:W-:Y:S01]  /*5f50*/  UIADD3 UR36, UR36, 0x400, URZ ;  /* 0x0000040024247890 */ /* 0x000fe2000fffe03f */
[----:B------:R-:W-:Y:S01]  /*5f60*/  R2UR UR5, R0 ;  /* 0x00000000000572ca */ /* 0x000fe200000e0000 */
[----:B------:R-:W-:Y:S01]  /*5f70*/  WARPGROUP.ARRIVE ;  /* 0x00000000000079c5 */ /* 0x000fe20000000000 */
[----:B------:R-:W-:Y:S01]  /*5f80*/  UMOV UR7, 0x40000040 ;  /* 0x4000004000077882 */ /* 0x000fe20000000000 */
[----:B------:R-:W-:Y:S01]  /*5f90*/  USHF.R.U32.HI UR36, URZ, 0x4, UR36 ;  /* 0x000000043f247899 */ /* 0x000fe20008011624 */
[----:B------:R-:W2:Y:S01]  /*5fa0*/  SHFL.BFLY PT, R5, R8, 0x2, 0x1f ;  /* 0x0c401f0008057f89 */ /* 0x000ea200000e0000 */
[----:B01----:R-:W-:Y:S02]  /*5fb0*/  @!P1 VIADD R12, R12, 0x34860 ;  /* 0x000348600c0c9836 */ /* 0x003fe40000000000 */
[----:B------:R-:W-:Y:S01]  /*5fc0*/  ULOP3.LUT UR36, UR36, 0x3fff, URZ, 0xc0, !UPT ;  /* 0x00003fff24247892 */ /* 0x000fe2000f8ec03f */
[----:B------:R-:W0:Y:S01]  /*5fd0*/  SHFL.BFLY PT, R0, R7, 0x2, 0x1f ;  /* 0x0c401f0007007f89 */ /* 0x000e2200000e0000 */
[----:B------:R-:W-:Y:S01]  /*5fe0*/  IMAD.MOV.U32 R4, RZ, RZ, -0x800000 ;  /* 0xff800000ff047424 */ /* 0x000fe200078e00ff */
[----:B------:R-:W-:Y:S01]  /*5ff0*/  @!P1 PRMT R12, RZ, 0x654, R12 ;  /* 0x00000654ff0c9816 */ /* 0x000fe2000000000c */
[----:B------:R-:W-:-:S04]  /*6000*/  ULOP3.LUT UR4, UR36, 0x4000000, URZ, 0xfc, !UPT ;  /* 0x0400000024047892 */ /* 0x000fc8000f8efc3f */
[----:B------:R-:W-:-:S07]  /*6010*/  ULEA UR4, UR5, UR4, 0xb ;  /* 0x0000000405047291 */ /* 0x000fce000f8e583f */
[----:B------:R-:W-:Y:S02]  /*6020*/  UMOV UR6, UR4 ;  /* 0x0000000400067c82 */ /* 0x000fe40008000000 */
[----:B------:R-:W-:Y:S01]  /*6030*/  HGMMA.64x128x16.F32 R24, R180, gdesc[UR4].tnspB, R24, gsb0 ;  /* 0x41e00004b4187df0 */ /* 0x000fe20008000818 */
[----:B------:R-:W-:Y:S01]  /*6040*/  UIADD3 UR6, UR4, 0x80, URZ ;  /* 0x0000008004067890 */ /* 0x000fe2000fffe03f */
[----:B------:R-:W-:Y:S01]  /*6050*/  UMOV UR7, 0x40000040 ;  /* 0x4000004000077882 */ /* 0x000fe20000000000 */
[----:B--2---:R-:W-:Y:S01]  /*6060*/  FADD.FTZ R5, R5, R8 ;  /* 0x0000000805057221 */ /* 0x004fe20000010000 */
[----:B------:R-:W-:Y:S02]  /*6070*/  IMAD.MOV.U32 R8, RZ, RZ, RZ ;  /* 0x000000ffff087224 */ /* 0x000fe400078e00ff */
[----:B0-----:R-:W-:Y:S01]  /*6080*/  FADD.FTZ R2, R0, R7 ;  /* 0x0000000700027221 */ /* 0x001fe20000010000 */
[----:B------:R-:W-:Y:S01]  /*6090*/  IMAD.MOV.U32 R7, RZ, RZ, RZ ;  /* 0x000000ffff077224 */ /* 0x000fe200078e00ff */
[----:B------:R-:W0:Y:S04]  /*60a0*/  SHFL.BFLY PT, R0, R5, 0x1, 0x1f ;  /* 0x0c201f0005007f89 */ /* 0x000e2800000e0000 */
[----:B------:R-:W1:Y:S01]  /*60b0*/  SHFL.BFLY PT, R9, R2, 0x1, 0x1f ;  /* 0x0c201f0002097f89 */ /* 0x000e6200000e0000 */
[----:B0-----:R-:W-:Y:S01]  /*60c0*/  FADD.FTZ R13, R5, R0 ;  /* 0x00000000050d7221 */ /* 0x001fe20000010000 */
[----:B------:R-:W-:-:S02]  /*60d0*/  IMAD.MOV.U32 R0, RZ, RZ, -0x800000 ;  /* 0xff800000ff007424 */ /* 0x000fc400078e00ff */
[----:B-1----:R-:W-:Y:S02]  /*60e0*/  FADD.FTZ R14, R2, R9 ;  /* 0x00000009020e7221 */ /* 0x002fe40000010000 */
[----:B------:R-:W-:-:S03]  /*60f0*/  FSETP.NE.FTZ.AND P0, PT, R13, RZ, PT ;  /* 0x000000ff0d00720b */ /* 0x000fc60003f15000 */
[----:B------:R-:W-:-:S10]  /*6100*/  FSETP.NE.FTZ.AND P2, PT, R14, RZ, PT ;  /* 0x000000ff0e00720b */ /* 0x000fd40003f55000 */
[----:B------:R-:W0:Y:S01]  /*6110*/  @P0 MUFU.LG2 R9, R13 ;  /* 0x0000000d00090308 */ /* 0x000e220000000c00 */
[C---:B------:R-:W-:Y:S02]  /*6120*/  @P0 FMUL.FTZ R5, R3.reuse, 0.69314718246459960938 ;  /* 0x3f31721803050820 */ /* 0x040fe40000410000 */
[----:B------:R-:W-:-:S05]  /*6130*/  @P2 FMUL.FTZ R18, R3, 0.69314718246459960938 ;  /* 0x3f31721803122820 */ /* 0x000fca0000410000 */
[----:B------:R-:W1:Y:S08]  /*6140*/  @P2 MUFU.LG2 R11, R14 ;  /* 0x0000000e000b2308 */ /* 0x000e700000000c00 */
[----:B------:R-:W2:Y:S01]  /*6150*/  @P0 MUFU.RCP R7, R13 ;  /* 0x0000000d00070308 */ /* 0x000ea20000001000 */
[----:B0-----:R-:W-:-:S04]  /*6160*/  @P0 FMUL.FTZ R2, R9, 0.69314718246459960938 ;  /* 0x3f31721809020820 */ /* 0x001fc80000410000 */
[----:B------:R-:W-:Y:S01]  /*6170*/  @P0 FFMA.FTZ R4, R5, R6, R2 ;  /* 0x0000000605040223 */ /* 0x000fe20000010002 */
[----:B------:R-:W-:Y:S02]  /*6180*/  PLOP3.LUT P0, PT, PT, PT, PT, 0x8, 0x0 ;  /* 0x000000000000781c */ /* 0x000fe40003f0e170 */
[----:B------:R-:W0:Y:S01]  /*6190*/  @P2 MUFU.RCP R8, R14 ;  /* 0x0000000e00082308 */ /* 0x000e220000001000 */
[----:B-1----:R-:W-:-:S04]  /*61a0*/  @P2 FMUL.FTZ R11, R11, 0.69314718246459960938 ;  /* 0x3f3172180b0b2820 */ /* 0x002fc80000410000 */
[----:B------:R-:W-:Y:S01]  /*61b0*/  @P2 FFMA.FTZ R0, R18, R10, R11 ;  /* 0x0000000a12002223 */ /* 0x000fe2000001000b */
[----:B------:R-:W-:Y:S02]  /*61c0*/  WARPGROUP.DEPBAR.LE gsb0, 0x0 ;  /* 0x00008000000079c5 */ /* 0x000fe40000010000 */
[----:B------:R-:W-:-:S06]  /*61d0*/  WARPGROUP.ARRIVE ;  /* 0x00000000000079c5 */ /* 0x000fcc0000000000 */
[----:B------:R-:W-:Y:S01]  /*61e0*/  HGMMA.64x128x16.F32 R24, R176, gdesc[UR4].tnspB, R24, gsb0 ;  /* 0x41e00004b0187df0 */ /* 0x000fe20008000818 */
[----:B------:R-:W-:Y:S01]  /*61f0*/  UIADD3 UR6, UR4, 0x100, URZ ;  /* 0x0000010004067890 */ /* 0x000fe2000fffe03f */
[----:B------:R-:W-:Y:S01]  /*6200*/  UMOV UR7, 0x40000040 ;  /* 0x4000004000077882 */ /* 0x000fe20000000000 */
[----:B------:R-:W-:Y:S02]  /*6210*/  WARPGROUP.DEPBAR.LE gsb0, 0x0 ;  /* 0x00008000000079c5 */ /* 0x000fe40000010000 */
[----:B------:R-:W-:-:S07]  /*6220*/  WARPGROUP.ARRIVE ;  /* 0x00000000000079c5 */ /* 0x000fce0000000000 */
        /* <DEDUP_REMOVED lines=18> */
[----:B------:R-:W-:Y:S01]  /*6350*/  UIADD3 UR4, UR4, 0x380, URZ ;  /* 0x0000038004047890 */ /* 0x000fe2000fffe03f */
[----:B------:R-:W-:Y:S02]  /*6360*/  WARPGROUP.DEPBAR.LE gsb0, 0x0 ;  /* 0x00008000000079c5 */ /* 0x000fe40000010000 */
[----:B------:R-:W-:-:S06]  /*6370*/  WARPGROUP.ARRIVE ;  /* 0x00000000000079c5 */ /* 0x000fcc0000000000 */
[----:B------:R-:W-:Y:S01]  /*6380*/  HGMMA.64x128x16.F32 R24, R160, gdesc[UR4].tnspB, R24, gsb0 ;  /* 0x41e00004a0187df0 */ /* 0x000fe20008000818 */
[----:B------:R-:W-:Y:S01]  /*6390*/  UMOV UR6, UR4 ;  /* 0x0000000400067c82 */ /* 0x000fe20008000000 */
[----:B------:R-:W-:Y:S01]  /*63a0*/  UMOV UR7, 0x40000040 ;  /* 0x4000004000077882 */ /* 0x000fe20000000000 */
[----:B------:R-:W-:Y:S02]  /*63b0*/  WARPGROUP.DEPBAR.LE gsb0, 0x0 ;  /* 0x00008000000079c5 */ /* 0x000fe40000010000 */
[----:B------:R-:W-:-:S07]  /*63c0*/  WARPGROUP.ARRIVE ;  /* 0x00000000000079c5 */ /* 0x000fce0000000000 */
[----:B------:R-:W-:Y:S03]  /*63d0*/  HGMMA.64x128x16.F32 R24, R164, gdesc[UR4].tnspB, R24, gsb0 ;  /* 0x41e00004a4187df0 */ /* 0x000fe60008000818 */
[----:B------:R-:W-:Y:S02]  /*63e0*/  WARPGROUP.DEPBAR.LE gsb0, 0x0 ;  /* 0x00008000000079c5 */ /* 0x000fe40000010000 */
[----:B------:R1:W-:Y:S01]  /*63f0*/  @!P1 SYNCS.ARRIVE.TRANS64.RED.A1T0 RZ, [R12+URZ], RZ ;  /* 0x000000ff0cff99a7 */ /* 0x0003e2000810043f */
[-C--:B--2---:R-:W-:Y:S01]  /*6400*/  FMUL.FTZ R24, R24, R7.reuse ;  /* 0x0000000718187220 */ /* 0x084fe20000410000 */
        /* <DEDUP_REMOVED lines=31> */
[-C--:B0-----:R-:W-:Y:S01]  /*6600*/  FMUL.FTZ R26, R26, R8.reuse ;  /* 0x000000081a1a7220 */ /* 0x081fe20000410000 */
        /* <DEDUP_REMOVED lines=30> */
[----:B-1----:R-:W-:-:S07]  /*67f0*/  FMUL.FTZ R87, R87, R8 ;  /* 0x0000000857577220 */ /* 0x002fce0000410000 */
.L_x_12:
[----:B------:R-:W-:Y:S05]  /*6800*/  @P0 BRA `(.L_x_33) ;  /* 0x0000001400340947 */ /* 0x000fea0003800000 */
[----:B------:R-:W0:Y:S01]  /*6810*/  S2R R2, SR_TID.X ;  /* 0x0000000000027919 */ /* 0x000e220000002100 */
[----:B------:R-:W1:Y:S01]  /*6820*/  LDC R17, c[0x0][0xbe8] ;  /* 0x0002fa00ff117b82 */ /* 0x000e620000000800 */
[----:B------:R-:W-:Y:S01]  /*6830*/  SHF.R.S32.HI R11, RZ, 0x1f, R16 ;  /* 0x0000001fff0b7819 */ /* 0x000fe20000011410 */
[----:B------:R-:W-:Y:S01]  /*6840*/  ULDC.64 UR4, c[0x0][0xbd0] ;  /* 0x0002f40000047ab9 */ /* 0x000fe20000000a00 */
[----:B------:R-:W2:Y:S01]  /*6850*/  S2R R12, SR_CTAID.X ;  /* 0x00000000000c7919 */ /* 0x000ea20000002500 */
[----:B------:R-:W-:Y:S01]  /*6860*/  ULDC.64 UR6, c[0x0][0xb38] ;  /* 0x0002ce0000067ab9 */ /* 0x000fe20000000a00 */
[----:B------:R-:W-:Y:S03]  /*6870*/  BSSY B0, `(.L_x_34) ;  /* 0x00000e2000007945 */ /* 0x000fe60003800000 */
[----:B------:R-:W3:Y:S08]  /*6880*/  S2UR UR9, SR_CTAID.Z ;  /* 0x00000000000979c3 */ /* 0x000ef00000002700 */
[----:B------:R-:W4:Y:S08]  /*6890*/  LDC.64 R18, c[0x0][0xbd8] ;  /* 0x0002f600ff127b82 */ /* 0x000f300000000a00 */
[----:B------:R-:W-:Y:S01]  /*68a0*/  BAR.SYNC.DEFER_BLOCKING 0x1, 0x100 ;  /* 0x0044000000007b1d */ /* 0x000fe20000010000 */
[----:B-1----:R-:W-:-:S07]  /*68b0*/  ISETP.NE.AND P0, PT, R17, 0x1, PT ;  /* 0x000000011100780c */ /* 0x002fce0003f05270 */
[----:B------:R-:W1:Y:S01]  /*68c0*/  S2UR UR8, SR_CTAID.Y ;  /* 0x00000000000879c3 */ /* 0x000e620000002600 */
[----:B0-----:R-:W-:-:S07]  /*68d0*/  VIADD R6, R2, 0xffffff80 ;  /* 0xffffff8002067836 */ /* 0x001fce0000000000 */
[----:B------:R-:W1:Y:S01]  /*68e0*/  LDC R23, c[0x0][0xc50] ;  /* 0x00031400ff177b82 */ /* 0x000e620000000800 */
[----:B------:R-:W-:-:S04]  /*68f0*/  SHF.R.S32.HI R5, RZ, 0x1f, R6 ;  /* 0x0000001fff057819 */ /* 0x000fc80000011406 */
[----:B------:R-:W-:-:S03]  /*6900*/  LEA.HI R7, R5, R6, RZ, 0x7 ;  /* 0x0000000605077211 */ /* 0x000fc600078f38ff */
[----:B------:R-:W0:Y:S01]  /*6910*/  LDC.64 R20, c[0x0][0xb40] ;  /* 0x0002d000ff147b82 */ /* 0x000e220000000a00 */
[----:B------:R-:W-:Y:S02]  /*6920*/  LEA.HI R5, R5, R6, RZ, 0x2 ;  /* 0x0000000605057211 */ /* 0x000fe400078f10ff */
[----:B------:R-:W-:Y:S02]  /*6930*/  LOP3.LUT R3, R7, 0xffffff80, RZ, 0xc0, !PT ;  /* 0xffffff8007037812 */ /* 0x000fe400078ec0ff */
[----:B------:R-:W-:Y:S02]  /*6940*/  LOP3.LUT R5, R5, 0xfffffffc, RZ, 0xc0, !PT ;  /* 0xfffffffc05057812 */ /* 0x000fe400078ec0ff */
[C---:B------:R-:W-:Y:S01]  /*6950*/  IADD3 R88, R6.reuse, -R3, RZ ;  /* 0x8000000306587210 */ /* 0x040fe20007ffe0ff */
[----:B------:R-:W5:Y:S01]  /*6960*/  @P0 LDC R13, c[0x0][0xbec] ;  /* 0x0002fb00ff0d0b82 */ /* 0x000f620000000800 */
[----:B------:R-:W-:Y:S01]  /*6970*/  SHF.R.S32.HI R8, RZ, 0x7, R7 ;  /* 0x00000007ff087819 */ /* 0x000fe20000011407 */
[----:B------:R-:W-:Y:S01]  /*6980*/  IMAD.IADD R5, R6, 0x1, -R5 ;  /* 0x0000000106057824 */ /* 0x000fe200078e0a05 */
[----:B------:R-:W-:-:S04]  /*6990*/  SHF.R.S32.HI R9, RZ, 0x1f, R88 ;  /* 0x0000001fff097819 */ /* 0x000fc80000011458 */
[----:B------:R-:W-:Y:S01]  /*69a0*/  LEA.HI R89, R9, R88, RZ, 0x2 ;  /* 0x0000005809597211 */ /* 0x000fe200078f10ff */
[----:B------:R-:W5:Y:S03]  /*69b0*/  @P0 LDC R91, c[0x0][0xbec] ;  /* 0x0002fb00ff5b0b82 */ /* 0x000f660000000800 */
[--C-:B------:R-:W-:Y:S02]  /*69c0*/  SHF.R.S32.HI R2, RZ, 0x2, R89.reuse ;  /* 0x00000002ff027819 */ /* 0x100fe40000011459 */
[----:B------:R-:W-:Y:S02]  /*69d0*/  SHF.R.S32.HI R3, RZ, 0x1f, R89 ;  /* 0x0000001fff037819 */ /* 0x000fe40000011459 */
[----:B------:R-:W-:Y:S01]  /*69e0*/  LOP3.LUT R89, R89, 0x7ffffffc, RZ, 0xc0, !PT ;  /* 0x7ffffffc59597812 */ /* 0x000fe200078ec0ff */
[----:B------:R-:W5:Y:S01]  /*69f0*/  @P0 LDC R15, c[0x0][0xbf0] ;  /* 0x0002fc00ff0f0b82 */ /* 0x000f620000000800 */
[----:B------:R-:W-:-:S04]  /*6a00*/  LEA.HI R3, R3, R2, RZ, 0x3 ;  /* 0x0000000203037211 */ /* 0x000fc800078f18ff */
[----:B------:R-:W-:-:S03]  /*6a10*/  LOP3.LUT R3, R3, 0xfffffff8, RZ, 0xc0, !PT ;  /* 0xfffffff803037812 */ /* 0x000fc600078ec0ff */
[----:B------:R-:W5:Y:S02]  /*6a20*/  @P0 LDC R22, c[0x0][0xbf0] ;  /* 0x0002fc00ff160b82 */ /* 0x000f640000000800 */
[----:B------:R-:W-:Y:S01]  /*6a30*/  IMAD.IADD R6, R2, 0x1, -R3 ;  /* 0x0000000102067824 */ /* 0x000fe200078e0a03 */
[----:B------:R-:W-:Y:S02]  /*6a40*/  LEA.HI R2, R7, R8, RZ, 0x1 ;  /* 0x0000000807027211 */ /* 0x000fe400078f08ff */
[----:B------:R-:W-:Y:S02]  /*6a50*/  LEA.HI R3, R9, R88, RZ, 0x5 ;  /* 0x0000005809037211 */ /* 0x000fe400078f28ff */
[----:B------:R-:W-:Y:S02]  /*6a60*/  LOP3.LUT R2, R2, 0x3fffffe, RZ, 0xc0, !PT ;  /* 0x03fffffe02027812 */ /* 0x000fe400078ec0ff */
[----:B------:R-:W-:Y:S02]  /*6a70*/  LEA.HI R7, R5, R5, RZ, 0x1 ;  /* 0x0000000505077211 */ /* 0x000fe400078f08ff */
[----:B------:R-:W-:Y:S01]  /*6a80*/  SHF.R.S32.HI R3, RZ, 0x5, R3 ;  /* 0x00000005ff037819 */ /* 0x000fe20000011403 */
[----:B------:R-:W-:Y:S01]  /*6a90*/  IMAD.IADD R2, R8, 0x1, -R2 ;  /* 0x0000000108027824 */ /* 0x000fe200078e0a02 */
[----:B------:R-:W-:Y:S01]  /*6aa0*/  LOP3.LUT R8, R7, 0x1ffffffe, RZ, 0xc0, !PT ;  /* 0x1ffffffe07087812 */ /* 0x000fe200078ec0ff */
[----:B------:R-:W-:-:S02]  /*6ab0*/  IMAD R7, R11, UR4, RZ ;  /* 0x000000040b077c24 */ /* 0x000fc4000f8e02ff */
[----:B------:R-:W-:Y:S02]  /*6ac0*/  IMAD R3, R3, 0x10, R6 ;  /* 0x0000001003037824 */ /* 0x000fe400078e0206 */
[----:B------:R-:W-:Y:S02]  /*6ad0*/  IMAD.IADD R8, R5, 0x1, -R8 ;  /* 0x0000000105087824 */ /* 0x000fe400078e0a08 */
[----:B------:R-:W-:Y:S02]  /*6ae0*/  IMAD R5, R2, 0x40, R3 ;  /* 0x0000004002057824 */ /* 0x000fe400078e0203 */
[----:B------:R-:W-:Y:S01]  /*6af0*/  IMAD.WIDE.U32 R2, R16, UR4, RZ ;  /* 0x0000000410027c25 */ /* 0x000fe2000f8e00ff */
[----:B---3--:R-:W-:-:S03]  /*6b00*/  USHF.R.S32.HI UR4, URZ, 0x1f, UR9 ;  /* 0x0000001f3f047899 */ /* 0x008fc60008011409 */
[C---:B------:R-:W-:Y:S02]  /*6b10*/  IMAD R9, R16.reuse, UR5, R7 ;  /* 0x0000000510097c24 */ /* 0x040fe4000f8e0207 */
[----:B------:R-:W-:Y:S02]  /*6b20*/  IMAD R11, R11, UR6, RZ ;  /* 0x000000060b0b7c24 */ /* 0x000fe4000f8e02ff */
[----:B------:R-:W-:Y:S01]  /*6b30*/  IMAD.WIDE.U32 R6, R16, UR6, RZ ;  /* 0x0000000610067c25 */ /* 0x000fe2000f8e00ff */
[----:B------:R-:W-:-:S03]  /*6b40*/  IADD3 R3, R3, R9, RZ ;  /* 0x0000000903037210 */ /* 0x000fc60007ffe0ff */
[----:B------:R-:W-:Y:S01]  /*6b50*/  IMAD R9, R16, UR7, R11 ;  /* 0x0000000710097c24 */ /* 0x000fe2000f8e020b */
[----:B------:R-:W-:Y:S01]  /*6b60*/  ULDC.64 UR6, c[0x0][0xb48] ;  /* 0x0002d20000067ab9 */ /* 0x000fe20000000a00 */
[----:B------:R-:W-:Y:S02]  /*6b70*/  IMAD R8, R8, 0x8, R5 ;  /* 0x0000000808087824 */ /* 0x000fe400078e0205 */
[----:B------:R-:W-:Y:S02]  /*6b80*/  IMAD.MOV R16, RZ, RZ, -R16 ;  /* 0x000000ffff107224 */ /* 0x000fe400078e0a10 */
[----:B----4-:R-:W-:Y:S02]  /*6b90*/  IMAD R10, R18, UR4, RZ ;  /* 0x00000004120a7c24 */ /* 0x010fe4000f8e02ff */
[----:B--2---:R-:W-:Y:S02]  /*6ba0*/  IMAD R8, R12, 0x80, R8 ;  /* 0x000000800c087824 */ /* 0x004fe400078e0208 */
[----:B0-----:R-:W-:Y:S01]  /*6bb0*/  IMAD R14, R20, UR4, RZ ;  /* 0x00000004140e7c24 */ /* 0x001fe2000f8e02ff */
[----:B------:R-:W-:Y:S01]  /*6bc0*/  ULDC.64 UR4, c[0x0][0xbe0] ;  /* 0x0002f80000047ab9 */ /* 0x000fe20000000a00 */
[----:B-1----:R-:W-:-:S02]  /*6bd0*/  IMAD R23, R23, R16, UR8 ;  /* 0x0000000817177e24 */ /* 0x002fc4000f8e0210 */
[----:B------:R-:W-:Y:S02]  /*6be0*/  IMAD.IADD R7, R7, 0x1, R9 ;  /* 0x0000000107077824 */ /* 0x000fe400078e0209 */
[----:B------:R-:W-:Y:S02]  /*6bf0*/  IMAD R11, R19, UR9, R10 ;  /* 0x00000009130b7c24 */ /* 0x000fe4000f8e020a */
[----:B------:R-:W-:-:S04]  /*6c00*/  IMAD.WIDE.U32 R2, R18, UR9, R2 ;  /* 0x0000000912027c25 */ /* 0x000fc8000f8e0002 */
[----:B-----5:R-:W-:-:S04]  /*6c10*/  @P0 IMAD.HI.U32 R10, R8, R13, RZ ;  /* 0x0000000d080a0227 */ /* 0x020fc800078e00ff */
[----:B------:R-:W-:Y:S01]  /*6c20*/  IMAD R13, R21, UR9, R14 ;  /* 0x00000009150d7c24 */ /* 0x000fe2000f8e020e */
[----:B------:R-:W-:Y:S01]  /*6c30*/  SHF.R.S32.HI R14, RZ, 0x1f, R23 ;  /* 0x0000001fff0e7819 */ /* 0x000fe20000011417 */
[----:B------:R-:W-:Y:S01]  /*6c40*/  IMAD.WIDE.U32 R6, R20, UR9, R6 ;  /* 0x0000000914067c25 */ /* 0x000fe2000f8e0006 */
[----:B------:R-:W-:-:S03]  /*6c50*/  ULDC.64 UR8, c[0x0][0xb28] ;  /* 0x0002ca0000087ab9 */ /* 0x000fc60000000a00 */
[----:B------:R-:W-:Y:S01]  /*6c60*/  IMAD.IADD R3, R3, 0x1, R11 ;  /* 0x0000000103037824 */ /* 0x000fe200078e020b */
[----:B------:R-:W-:Y:S01]  /*6c70*/  MOV R11, R8 ;  /* 0x00000008000b7202 */ /* 0x000fe20000000f00 */
[----:B------:R-:W-:-:S04]  /*6c80*/  @P0 IMAD.HI.U32 R91, R8, R91, RZ ;  /* 0x0000005b085b0227 */ /* 0x000fc800078e00ff */
[----:B------:R-:W-:Y:S01]  /*6c90*/  IMAD.IADD R7, R7, 0x1, R13 ;  /* 0x0000000107077824 */ /* 0x000fe200078e020d */
[----:B------:R-:W-:Y:S01]  /*6ca0*/  @P0 SHF.R.U32.HI R11, RZ, R22, R91 ;  /* 0x00000016ff0b0219 */ /* 0x000fe2000001165b */
[----:B------:R-:W-:Y:S01]  /*6cb0*/  IMAD.MOV.U32 R9, RZ, RZ, R8 ;  /* 0x000000ffff097224 */ /* 0x000fe200078e0008 */
[----:B------:R-:W-:Y:S01]  /*6cc0*/  @P0 SHF.R.U32.HI R9, RZ, R15, R10 ;  /* 0x0000000fff090219 */ /* 0x000fe2000001160a */
[----:B------:R-:W-:Y:S02]  /*6cd0*/  IMAD R13, R14, UR6, RZ ;  /* 0x000000060e0d7c24 */ /* 0x000fe4000f8e02ff */
[----:B------:R-:W-:-:S04]  /*6ce0*/  IMAD.WIDE.U32 R2, R23, UR4, R2 ;  /* 0x0000000417027c25 */ /* 0x000fc8000f8e0002 */
[----:B------:R-:W-:Y:S01]  /*6cf0*/  IMAD R10, R14, UR4, RZ ;  /* 0x000000040e0a7c24 */ /* 0x000fe2000f8e02ff */
[----:B------:R-:W-:Y:S01]  /*6d00*/  IADD3 R2, P0, R9, R2, RZ ;  /* 0x0000000209027210 */ /* 0x000fe20007f1e0ff */
[C---:B------:R-:W-:Y:S01]  /*6d10*/  IMAD R15, R23.reuse, UR7, R13 ;  /* 0x00000007170f7c24 */ /* 0x040fe2000f8e020d */
[--C-:B------:R-:W-:Y:S01]  /*6d20*/  SHF.R.S32.HI R13, RZ, 0x1f, R9.reuse ;  /* 0x0000001fff0d7819 */ /* 0x100fe20000011409 */
[----:B------:R-:W-:Y:S02]  /*6d30*/  IMAD.MOV R9, RZ, RZ, -R9 ;  /* 0x000000ffff097224 */ /* 0x000fe400078e0a09 */
[----:B------:R-:W-:Y:S01]  /*6d40*/  IMAD R14, R23, UR5, R10 ;  /* 0x00000005170e7c24 */ /* 0x000fe2000f8e020a */
[--C-:B------:R-:W-:Y:S01]  /*6d50*/  SHF.R.S32.HI R10, RZ, 0x1f, R11.reuse ;  /* 0x0000001fff0a7819 */ /* 0x100fe2000001140b */
[----:B------:R-:W-:Y:S01]  /*6d60*/  IMAD.MOV R16, RZ, RZ, -R11 ;  /* 0x000000ffff107224 */ /* 0x000fe200078e0a0b */
[----:B------:R-:W-:Y:S01]  /*6d70*/  ULDC.64 UR4, c[0x0][0xb30] ;  /* 0x0002cc0000047ab9 */ /* 0x000fe20000000a00 */
[----:B------:R-:W-:Y:S01]  /*6d80*/  IMAD R9, R17, R9, R8 ;  /* 0x0000000911097224 */ /* 0x000fe200078e0208 */
[----:B------:R-:W-:Y:S01]  /*6d90*/  IADD3.X R3, R13, R3, R14, P0, !PT ;  /* 0x000000030d037210 */ /* 0x000fe200007fe40e */
[----:B------:R-:W-:Y:S01]  /*6da0*/  IMAD.WIDE.U32 R6, R23, UR6, R6 ;  /* 0x0000000617067c25 */ /* 0x000fe2000f8e0006 */
[----:B------:R-:W-:-:S03]  /*6db0*/  ULDC.64 UR6, c[0x0][0xbc8] ;  /* 0x0002f20000067ab9 */ /* 0x000fc60000000a00 */
[----:B------:R-:W-:Y:S02]  /*6dc0*/  IMAD R10, R10, UR4, RZ ;  /* 0x000000040a0a7c24 */ /* 0x000fe4000f8e02ff */
[----:B------:R-:W-:Y:S01]  /*6dd0*/  IMAD R13, R17, R16, R8 ;  /* 0x00000010110d7224 */ /* 0x000fe200078e0208 */
[----:B------:R-:W-:Y:S01]  /*6de0*/  SHF.R.S32.HI R8, RZ, 0x1f, R9 ;  /* 0x0000001fff087819 */ /* 0x000fe20000011409 */
[----:B------:R-:W-:Y:S02]  /*6df0*/  IMAD.IADD R7, R7, 0x1, R15 ;  /* 0x0000000107077824 */ /* 0x000fe400078e020f */
[C---:B------:R-:W-:Y:S01]  /*6e00*/  IMAD R15, R11.reuse, UR5, R10 ;  /* 0x000000050b0f7c24 */ /* 0x040fe2000f8e020a */
[----:B------:R-:W-:Y:S01]  /*6e10*/  SHF.R.S32.HI R10, RZ, 0x1f, R13 ;  /* 0x0000001fff0a7819 */ /* 0x000fe2000001140d */
[----:B------:R-:W-:Y:S01]  /*6e20*/  IMAD.WIDE.U32 R6, R11, UR4, R6 ;  /* 0x000000040b067c25 */ /* 0x000fe2000f8e0006 */
[----:B------:R-:W0:Y:S01]  /*6e30*/  S2UR UR5, SR_CgaCtaId ;  /* 0x00000000000579c3 */ /* 0x000e220000008800 */
[----:B------:R-:W-:-:S02]  /*6e40*/  UMOV UR4, 0x400 ;  /* 0x0000040000047882 */ /* 0x000fc40000000000 */
[----:B------:R-:W-:Y:S02]  /*6e50*/  IMAD R8, R8, UR6, RZ ;  /* 0x0000000608087c24 */ /* 0x000fe4000f8e02ff */
[----:B------:R-:W-:Y:S02]  /*6e60*/  IMAD.IADD R7, R7, 0x1, R15 ;  /* 0x0000000107077824 */ /* 0x000fe400078e020f */
[----:B------:R-:W-:Y:S02]  /*6e70*/  IMAD R10, R10, UR8, RZ ;  /* 0x000000080a0a7c24 */ /* 0x000fe4000f8e02ff */
[C---:B------:R-:W-:Y:S02]  /*6e80*/  IMAD R11, R9.reuse, UR7, R8 ;  /* 0x00000007090b7c24 */ /* 0x040fe4000f8e0208 */
[----:B------:R-:W-:Y:S01]  /*6e90*/  IMAD.WIDE.U32 R2, R9, UR6, R2 ;  /* 0x0000000609027c25 */ /* 0x000fe2000f8e0002 */
[----:B------:R-:W-:-:S03]  /*6ea0*/  ULDC.64 UR6, c[0x0][0xba8] ;  /* 0x0002ea0000067ab9 */ /* 0x000fc60000000a00 */
[C---:B------:R-:W-:Y:S01]  /*6eb0*/  IMAD R15, R13.reuse, UR9, R10 ;  /* 0x000000090d0f7c24 */ /* 0x040fe2000f8e020a */
[----:B------:R-:W-:Y:S01]  /*6ec0*/  LEA R8, P0, R2, UR6, 0x2 ;  /* 0x0000000602087c11 */ /* 0x000fe2000f8010ff */
[----:B------:R-:W-:Y:S01]  /*6ed0*/  IMAD.WIDE.U32 R6, R13, UR8, R6 ;  /* 0x000000080d067c25 */ /* 0x000fe2000f8e0006 */
[----:B------:R-:W-:Y:S01]  /*6ee0*/  ULDC.64 UR8, c[0x0][0xb00] ;  /* 0x0002c00000087ab9 */ /* 0x000fe20000000a00 */
[----:B------:R-:W-:Y:S02]  /*6ef0*/  ULDC UR6, c[0x0][0xa88] ;  /* 0x0002a20000067ab9 */ /* 0x000fe40000000800 */
[----:B------:R-:W-:Y:S01]  /*6f00*/  IMAD.IADD R9, R3, 0x1, R11 ;  /* 0x0000000103097824 */ /* 0x000fe200078e020b */
[----:B------:R-:W-:Y:S01]  /*6f10*/  IADD3 R3, R7, R15, RZ ;  /* 0x0000000f07037210 */ /* 0x000fe20007ffe0ff */
[----:B------:R-:W-:Y:S01]  /*6f20*/  IMAD R5, R12, 0x80, R5 ;  /* 0x000000800c057824 */ /* 0x000fe200078e0205 */
[----:B------:R-:W-:Y:S01]  /*6f30*/  LEA R20, P1, R6, UR8, 0x2 ;  /* 0x0000000806147c11 */ /* 0x000fe2000f8210ff */
[----:B0-----:R-:W-:Y:S01]  /*6f40*/  ULEA UR4, UR5, UR4, 0x18 ;  /* 0x0000000405047291 */ /* 0x001fe2000f8ec03f */
[----:B------:R-:W-:Y:S01]  /*6f50*/  LEA.HI.X R9, R2, UR7, R9, 0x2, P0 ;  /* 0x0000000702097c11 */ /* 0x000fe200080f1409 */
[----:B------:R-:W-:Y:S01]  /*6f60*/  IMAD R16, R17, UR6, RZ ;  /* 0x0000000611107c24 */ /* 0x000fe2000f8e02ff */
[----:B------:R-:W-:Y:S01]  /*6f70*/  LEA.HI.X R22, R6, UR9, R3, 0x2, P1 ;  /* 0x0000000906167c11 */ /* 0x000fe200088f1403 */
[----:B------:R-:W-:Y:S01]  /*6f80*/  SHFL.IDX PT, R2, R8, RZ, 0x1c1f ;  /* 0x001c1fff08027589 */ /* 0x000fe200000e0000 */
[C---:B------:R-:W-:Y:S01]  /*6f90*/  LOP3.LUT P0, RZ, R88.reuse, 0x3, RZ, 0xc0, !PT ;  /* 0x0000000358ff7812 */ /* 0x040fe2000780c0ff */
[C---:B------:R-:W-:Y:S01]  /*6fa0*/  VIADD R17, R5.reuse, 0x8 ;  /* 0x0000000805117836 */ /* 0x040fe20000000000 */
[----:B------:R-:W-:Y:S01]  /*6fb0*/  UIADD3 UR4, UR4, 0x34820, URZ ;  /* 0x0003482004047890 */ /* 0x000fe2000fffe03f */
[----:B------:R-:W0:Y:S01]  /*6fc0*/  SHFL.IDX PT, R3, R9, RZ, 0x1c1f ;  /* 0x001c1fff09037589 */ /* 0x000e2200000e0000 */
[-C--:B------:R-:W-:Y:S01]  /*6fd0*/  ISETP.GE.OR P1, PT, R5, R16.reuse, P0 ;  /* 0x000000100500720c */ /* 0x080fe20000726670 */
[----:B------:R-:W-:Y:S01]  /*6fe0*/  IMAD.IADD R19, R88, 0x1, -R89 ;  /* 0x0000000158137824 */ /* 0x000fe200078e0a59 */
[-C--:B------:R-:W-:Y:S01]  /*6ff0*/  ISETP.GE.OR P0, PT, R17, R16.reuse, P0 ;  /* 0x000000101100720c */ /* 0x080fe20000706670 */
[----:B------:R-:W-:Y:S01]  /*7000*/  SHFL.IDX PT, R6, R8, 0x1, 0x1c1f ;  /* 0x003c1f0008067f89 */ /* 0x000fe200000e0000 */
[----:B------:R-:W-:Y:S01]  /*7010*/  UPRMT UR4, URZ, 0x654, UR4 ;  /* 0x000006543f047896 */ /* 0x000fe20008000004 */
[----:B------:R-:W-:Y:S01]  /*7020*/  ISETP.GE.AND P2, PT, R5, R16, PT ;  /* 0x000000100500720c */ /* 0x000fe20003f46270 */
[----:B------:R-:W-:Y:S01]  /*7030*/  IMAD.SHL.U32 R19, R19, 0x2, RZ ;  /* 0x0000000213137824 */ /* 0x000fe200078e00ff */
[----:B------:R-:W1:Y:S04]  /*7040*/  SHFL.IDX PT, R7, R9, 0x1, 0x1c1f ;  /* 0x003c1f0009077f89 */ /* 0x000e6800000e0000 */
[----:B------:R2:W3:Y:S02]  /*7050*/  SHFL.IDX PT, R14, R20, RZ, 0x1c1f ;  /* 0x001c1fff140e7589 */ /* 0x0004e400000e0000 */
[----:B------:R-:W-:Y:S02]  /*7060*/  SYNCS.ARRIVE.TRANS64.RED.A1T0 RZ, [UR4], RZ ;  /* 0x000000ffffff79a7 */ /* 0x000fe40008100404 */
[----:B------:R2:W4:Y:S04]  /*7070*/  SHFL.IDX PT, R15, R22, RZ, 0x1c1f ;  /* 0x001c1fff160f7589 */ /* 0x00052800000e0000 */
[----:B0-----:R2:W-:Y:S04]  /*7080*/  @!P1 ST.E desc[UR42][R2.64], R4 ;  /* 0x0000000402009985 */ /* 0x0015e8000c10192a */
[----:B-1----:R2:W-:Y:S01]  /*7090*/  @!P0 ST.E desc[UR42][R6.64], R0 ;  /* 0x0000000006008985 */ /* 0x0025e2000c10192a */
[----:B------:R-:W-:Y:S05]  /*70a0*/  @P2 BRA `(.L_x_35) ;  /* 0x0000000400782947 */ /* 0x000fea0003800000 */
[C---:B--2---:R-:W-:Y:S01]  /*70b0*/  VIADD R0, R19.reuse, 0x8 ;  /* 0x0000000813007836 */ /* 0x044fe20000000000 */
[----:B------:R-:W-:Y:S01]  /*70c0*/  ULDC UR4, c[0x0][0xac8] ;  /* 0x0002b20000047ab9 */ /* 0x000fe20000000800 */
[C---:B------:R-:W-:Y:S01]  /*70d0*/  VIADD R6, R19.reuse, 0x10 ;  /* 0x0000001013067836 */ /* 0x040fe20000000000 */
[C---:B------:R-:W-:Y:S01]  /*70e0*/  ISETP.GE.AND P2, PT, R19.reuse, UR4, PT ;  /* 0x0000000413007c0c */ /* 0x040fe2000bf46270 */
[C---:B------:R-:W-:Y:S01]  /*70f0*/  VIADD R8, R19.reuse, 0x28 ;  /* 0x0000002813087836 */ /* 0x040fe20000000000 */
[----:B------:R-:W-:Y:S01]  /*7100*/  ISETP.GE.AND P3, PT, R0, UR4, PT ;  /* 0x0000000400007c0c */ /* 0x000fe2000bf66270 */
[C---:B------:R-:W-:Y:S01]  /*7110*/  VIADD R9, R19.reuse, 0x30 ;  /* 0x0000003013097836 */ /* 0x040fe20000000000 */
[C---:B------:R-:W-:Y:S01]  /*7120*/  IADD3 R7, R19.reuse, 0x18, RZ ;  /* 0x0000001813077810 */ /* 0x040fe20007ffe0ff */
[C---:B------:R-:W-:Y:S01]  /*7130*/  VIADD R10, R19.reuse, 0x38 ;  /* 0x00000038130a7836 */ /* 0x040fe20000000000 */
[----:B------:R-:W-:Y:S01]  /*7140*/  ISETP.GE.AND P0, PT, R6, UR4, PT ;  /* 0x0000000406007c0c */ /* 0x000fe2000bf06270 */
[----:B------:R-:W-:Y:S01]  /*7150*/  VIADD R11, R19, 0x40 ;  /* 0x00000040130b7836 */ /* 0x000fe20000000000 */
[----:B------:R-:W-:Y:S01]  /*7160*/  ISETP.GE.AND P1, PT, R7, UR4, PT ;  /* 0x0000000407007c0c */ /* 0x000fe2000bf26270 */
[----:B------:R-:W-:Y:S01]  /*7170*/  VIADD R18, R19, 0x60 ;  /* 0x0000006013127836 */ /* 0x000fe20000000000 */
[----:B------:R-:W-:-:S02]  /*7180*/  ISETP.GE.AND P4, PT, R9, UR4, PT ;  /* 0x0000000409007c0c */ /* 0x000fc4000bf86270 */
[----:B------:R-:W-:Y:S01]  /*7190*/  ISETP.GE.AND P5, PT, R10, UR4, PT ;  /* 0x000000040a007c0c */ /* 0x000fe2000bfa6270 */
[----:B---34-:R-:W-:Y:S01]  /*71a0*/  @!P2 IMAD.WIDE R2, R19, 0x4, R14 ;  /* 0x000000041302a825 */ /* 0x018fe200078e020e */
[----:B------:R-:W-:Y:S02]  /*71b0*/  ISETP.GE.AND P6, PT, R11, UR4, PT ;  /* 0x000000040b007c0c */ /* 0x000fe4000bfc6270 */
[----:B------:R-:W-:Y:S02]  /*71c0*/  @!P3 LEA.HI R0, R0, R0, RZ, 0x1 ;  /* 0x000000000000b211 */ /* 0x000fe400078f08ff */
[----:B------:R0:W-:Y:S01]  /*71d0*/  @!P2 ST.E.64 desc[UR42][R2.64], R24 ;  /* 0x000000180200a985 */ /* 0x0001e2000c101b2a */
[----:B------:R-:W-:Y:S02]  /*71e0*/  @!P0 LEA.HI R6, R6, R6, RZ, 0x1 ;  /* 0x0000000606068211 */ /* 0x000fe400078f08ff */
[----:B------:R-:W-:Y:S01]  /*71f0*/  @!P3 LOP3.LUT R5, R0, 0xfffffffe, RZ, 0xc0, !PT ;  /* 0xfffffffe0005b812 */ /* 0x000fe200078ec0ff */
[----:B------:R-:W-:Y:S01]  /*7200*/  VIADD R0, R19, 0x20 ;  /* 0x0000002013007836 */ /* 0x000fe20000000000 */
[----:B------:R-:W-:-:S02]  /*7210*/  @!P1 LEA.HI R7, R7, R7, RZ, 0x1 ;  /* 0x0000000707079211 */ /* 0x000fc400078f08ff */
[----:B------:R-:W-:Y:S01]  /*7220*/  @!P5 LEA.HI R10, R10, R10, RZ, 0x1 ;  /* 0x0000000a0a0ad211 */ /* 0x000fe200078f08ff */
[----:B------:R-:W-:Y:S01]  /*7230*/  @!P3 IMAD.WIDE R4, R5, 0x4, R14 ;  /* 0x000000040504b825 */ /* 0x000fe200078e020e */
[----:B------:R-:W-:Y:S02]  /*7240*/  ISETP.GE.AND P2, PT, R0, UR4, PT ;  /* 0x0000000400007c0c */ /* 0x000fe4000bf46270 */
[----:B------:R-:W-:Y:S02]  /*7250*/  @!P5 LOP3.LUT R13, R10, 0xfffffffe, RZ, 0xc0, !PT ;  /* 0xfffffffe0a0dd812 */ /* 0x000fe400078ec0ff */
[----:B------:R1:W-:Y:S01]  /*7260*/  @!P3 ST.E.64 desc[UR42][R4.64], R28 ;  /* 0x0000001c0400b985 */ /* 0x0003e2000c101b2a */
[----:B------:R-:W-:Y:S02]  /*7270*/  ISETP.GE.AND P3, PT, R8, UR4, PT ;  /* 0x0000000408007c0c */ /* 0x000fe4000bf66270 */
[----:B0-----:R-:W-:Y:S02]  /*7280*/  @!P0 LOP3.LUT R3, R6, 0xfffffffe, RZ, 0xc0, !PT ;  /* 0xfffffffe06038812 */ /* 0x001fe400078ec0ff */
[----:B------:R-:W-:-:S02]  /*7290*/  @!P4 LEA.HI R6, R9, R9, RZ, 0x1 ;  /* 0x000000090906c211 */ /* 0x000fc400078f08ff */
[----:B------:R-:W-:Y:S01]  /*72a0*/  IADD3 R12, R19, 0x50, RZ ;  /* 0x00000050130c7810 */ /* 0x000fe20007ffe0ff */
[----:B------:R-:W-:Y:S01]  /*72b0*/  @!P0 IMAD.WIDE R2, R3, 0x4, R14 ;  /* 0x0000000403028825 */ /* 0x000fe200078e020e */
[----:B------:R-:W-:-:S04]  /*72c0*/  @!P2 LEA.HI R0, R0, R0, RZ, 0x1 ;  /* 0x000000000000a211 */ /* 0x000fc800078f08ff */
[----:B------:R0:W-:Y:S01]  /*72d0*/  @!P0 ST.E.64 desc[UR42][R2.64], R32 ;  /* 0x0000002002008985 */ /* 0x0001e2000c101b2a */
[----:B------:R-:W-:Y:S02]  /*72e0*/  @!P3 LEA.HI R8, R8, R8, RZ, 0x1 ;  /* 0x000000080808b211 */ /* 0x000fe400078f08ff */
[----:B-1----:R-:W-:Y:S02]  /*72f0*/  @!P1 LOP3.LUT R5, R7, 0xfffffffe, RZ, 0xc0, !PT ;  /* 0xfffffffe07059812 */ /* 0x002fe400078ec0ff */
[----:B------:R-:W-:Y:S02]  /*7300*/  @!P2 LOP3.LUT R7, R0, 0xfffffffe, RZ, 0xc0, !PT ;  /* 0xfffffffe0007a812 */ /* 0x000fe400078ec0ff */
[----:B------:R-:W-:Y:S01]  /*7310*/  @!P3 LOP3.LUT R9, R8, 0xfffffffe, RZ, 0xc0, !PT ;  /* 0xfffffffe0809b812 */ /* 0x000fe200078ec0ff */
[--C-:B------:R-:W-:Y:S01]  /*7320*/  @!P1 IMAD.WIDE R4, R5, 0x4, R14.reuse ;  /* 0x0000000405049825 */ /* 0x100fe200078e020e */
[----:B------:R-:W-:Y:S02]  /*7330*/  @!P6 LEA.HI R0, R11, R11, RZ, 0x1 ;  /* 0x0000000b0b00e211 */ /* 0x000fe400078f08ff */
[----:B------:R-:W-:Y:S01]  /*7340*/  @!P4 LOP3.LUT R11, R6, 0xfffffffe, RZ, 0xc0, !PT ;  /* 0xfffffffe060bc812 */ /* 0x000fe200078ec0ff */
[--C-:B------:R-:W-:Y:S01]  /*7350*/  @!P2 IMAD.WIDE R6, R7, 0x4, R14.reuse ;  /* 0x000000040706a825 */ /* 0x100fe200078e020e */
[----:B------:R-:W-:Y:S01]  /*7360*/  @!P6 LOP3.LUT R21, R0, 0xfffffffe, RZ, 0xc0, !PT ;  /* 0xfffffffe0015e812 */ /* 0x000fe200078ec0ff */
[----:B------:R1:W-:Y:S01]  /*7370*/  @!P1 ST.E.64 desc[UR42][R4.64], R36 ;  /* 0x0000002404009985 */ /* 0x0003e2000c101b2a */
[----:B------:R-:W-:Y:S01]  /*7380*/  ISETP.GE.AND P1, PT, R12, UR4, PT ;  /* 0x000000040c007c0c */ /* 0x000fe2000bf26270 */
[----:B0-----:R-:W-:-:S02]  /*7390*/  @!P3 IMAD.WIDE R2, R9, 0x4, R14 ;  /* 0x000000040902b825 */ /* 0x001fc400078e020e */
[----:B------:R0:W-:Y:S02]  /*73a0*/  @!P2 ST.E.64 desc[UR42][R6.64], R40 ;  /* 0x000000280600a985 */ /* 0x0001e4000c101b2a */
[----:B------:R-:W-:Y:S02]  /*73b0*/  VIADD R0, R19, 0x48 ;  /* 0x0000004813007836 */ /* 0x000fe40000000000 */
[--C-:B------:R-:W-:Y:S01]  /*73c0*/  @!P5 IMAD.WIDE R8, R13, 0x4, R14.reuse ;  /* 0x000000040d08d825 */ /* 0x100fe200078e020e */
[----:B------:R2:W-:Y:S01]  /*73d0*/  @!P3 ST.E.64 desc[UR42][R2.64], R44 ;  /* 0x0000002c0200b985 */ /* 0x0005e2000c101b2a */
[----:B------:R-:W-:Y:S02]  /*73e0*/  ISETP.GE.AND P3, PT, R18, UR4, PT ;  /* 0x0000000412007c0c */ /* 0x000fe4000bf66270 */
[----:B------:R-:W-:Y:S01]  /*73f0*/  VIADD R13, R19, 0x58 ;  /* 0x00000058130d7836 */ /* 0x000fe20000000000 */
[----:B------:R-:W-:Y:S01]  /*7400*/  ISETP.GE.AND P0, PT, R0, UR4, PT ;  /* 0x0000000400007c0c */ /* 0x000fe2000bf06270 */
[----:B-1----:R-:W-:Y:S01]  /*7410*/  @!P4 IMAD.WIDE R4, R11, 0x4, R14 ;  /* 0x000000040b04c825 */ /* 0x002fe200078e020e */
[----:B------:R-:W-:-:S02]  /*7420*/  @!P1 LEA.HI R12, R12, R12, RZ, 0x1 ;  /* 0x0000000c0c0c9211 */ /* 0x000fc400078f08ff */
[----:B------:R-:W-:Y:S01]  /*7430*/  ISETP.GE.AND P2, PT, R13, UR4, PT ;  /* 0x000000040d007c0c */ /* 0x000fe2000bf46270 */
[----:B------:R-:W-:Y:S01]  /*7440*/  @!P6 IMAD.WIDE R10, R21, 0x4, R14 ;  /* 0x00000004150ae825 */ /* 0x000fe200078e020e */
[----:B------:R1:W-:Y:S03]  /*7450*/  @!P4 ST.E.64 desc[UR42][R4.64], R48 ;  /* 0x000000300400c985 */ /* 0x0003e6000c101b2a */
[C---:B0-----:R-:W-:Y:S01]  /*7460*/  VIADD R6, R19.reuse, 0x68 ;  /* 0x0000006813067836 */ /* 0x041fe20000000000 */
[----:B------:R0:W-:Y:S01]  /*7470*/  @!P5 ST.E.64 desc[UR42][R8.64], R52 ;  /* 0x000000340800d985 */ /* 0x0001e2000c101b2a */
[C---:B--2---:R-:W-:Y:S01]  /*7480*/  VIADD R3, R19.reuse, 0x78 ;  /* 0x0000007813037836 */ /* 0x044fe20000000000 */
[----:B------:R-:W-:Y:S01]  /*7490*/  @!P3 LEA.HI R18, R18, R18, RZ, 0x1 ;  /* 0x000000121212b211 */ /* 0x000fe200078f08ff */
[----:B------:R-:W-:Y:S01]  /*74a0*/  VIADD R7, R19, 0x70 ;  /* 0x0000007013077836 */ /* 0x000fe20000000000 */
[----:B------:R2:W-:Y:S01]  /*74b0*/  @!P6 ST.E.64 desc[UR42][R10.64], R56 ;  /* 0x000000380a00e985 */ /* 0x0005e2000c101b2a */
[----:B------:R-:W-:-:S02]  /*74c0*/  ISETP.GE.AND P4, PT, R6, UR4, PT ;  /* 0x0000000406007c0c */ /* 0x000fc4000bf86270 */
[----:B------:R-:W-:Y:S02]  /*74d0*/  ISETP.GE.AND P6, PT, R3, UR4, PT ;  /* 0x0000000403007c0c */ /* 0x000fe4000bfc6270 */
[----:B------:R-:W-:Y:S02]  /*74e0*/  ISETP.GE.AND P5, PT, R7, UR4, PT ;  /* 0x0000000407007c0c */ /* 0x000fe4000bfa6270 */
[----:B------:R-:W-:Y:S02]  /*74f0*/  @!P0 LEA.HI R0, R0, R0, RZ, 0x1 ;  /* 0x0000000000008211 */ /* 0x000fe400078f08ff */
[----:B------:R-:W-:Y:S02]  /*7500*/  @!P2 LEA.HI R13, R13, R13, RZ, 0x1 ;  /* 0x0000000d0d0da211 */ /* 0x000fe400078f08ff */
[----:B-1----:R-:W-:Y:S02]  /*7510*/  @!P1 LOP3.LUT R5, R12, 0xfffffffe, RZ, 0xc0, !PT ;  /* 0xfffffffe0c059812 */ /* 0x002fe400078ec0ff */
[----:B0-----:R-:W-:-:S02]  /*7520*/  @!P3 LOP3.LUT R9, R18, 0xfffffffe, RZ, 0xc0, !PT ;  /* 0xfffffffe1209b812 */ /* 0x001fc400078ec0ff */
[----:B------:R-:W-:Y:S02]  /*7530*/  @!P4 LEA.HI R6, R6, R6, RZ, 0x1 ;  /* 0x000000060606c211 */ /* 0x000fe400078f08ff */
[----:B------:R-:W-:Y:S01]  /*7540*/  @!P6 LEA.HI R4, R3, R3, RZ, 0x1 ;  /* 0x000000030304e211 */ /* 0x000fe200078f08ff */
[----:B------:R-:W-:Y:S01]  /*7550*/  @!P3 IMAD.WIDE R8, R9, 0x4, R14 ;  /* 0x000000040908b825 */ /* 0x000fe200078e020e */
[----:B------:R-:W-:Y:S02]  /*7560*/  @!P5 LEA.HI R2, R7, R7, RZ, 0x1 ;  /* 0x000000070702d211 */ /* 0x000fe400078f08ff */
[----:B------:R-:W-:Y:S02]  /*7570*/  @!P0 LOP3.LUT R3, R0, 0xfffffffe, RZ, 0xc0, !PT ;  /* 0xfffffffe00038812 */ /* 0x000fe400078ec0ff */
[----:B------:R-:W-:Y:S02]  /*7580*/  @!P2 LOP3.LUT R7, R13, 0xfffffffe, RZ, 0xc0, !PT ;  /* 0xfffffffe0d07a812 */ /* 0x000fe400078ec0ff */
[----:B--2---:R-:W-:-:S02]  /*7590*/  @!P4 LOP3.LUT R11, R6, 0xfffffffe, RZ, 0xc0, !PT ;  /* 0xfffffffe060bc812 */ /* 0x004fc400078ec0ff */
[----:B------:R-:W-:Y:S01]  /*75a0*/  @!P5 LOP3.LUT R13, R2, 0xfffffffe, RZ, 0xc0, !PT ;  /* 0xfffffffe020dd812 */ /* 0x000fe200078ec0ff */
[----:B------:R-:W-:Y:S01]  /*75b0*/  @!P0 IMAD.WIDE R2, R3, 0x4, R14 ;  /* 0x0000000403028825 */ /* 0x000fe200078e020e */
[----:B------:R-:W-:-:S03]  /*75c0*/  @!P6 LOP3.LUT R21, R4, 0xfffffffe, RZ, 0xc0, !PT ;  /* 0xfffffffe0415e812 */ /* 0x000fc600078ec0ff */
[--C-:B------:R-:W-:Y:S01]  /*75d0*/  @!P1 IMAD.WIDE R4, R5, 0x4, R14.reuse ;  /* 0x0000000405049825 */ /* 0x100fe200078e020e */
[----:B------:R0:W-:Y:S03]  /*75e0*/  @!P0 ST.E.64 desc[UR42][R2.64], R60 ;  /* 0x0000003c02008985 */ /* 0x0001e6000c101b2a */
[--C-:B------:R-:W-:Y:S01]  /*75f0*/  @!P2 IMAD.WIDE R6, R7, 0x4, R14.reuse ;  /* 0x000000040706a825 */ /* 0x100fe200078e020e */
[----:B------:R0:W-:Y:S03]  /*7600*/  @!P1 ST.E.64 desc[UR42][R4.64], R64 ;  /* 0x0000004004009985 */ /* 0x0001e6000c101b2a */
[--C-:B------:R-:W-:Y:S01]  /*7610*/  @!P4 IMAD.WIDE R10, R11, 0x4, R14.reuse ;  /* 0x000000040b0ac825 */ /* 0x100fe200078e020e */
[----:B------:R0:W-:Y:S03]  /*7620*/  @!P2 ST.E.64 desc[UR42][R6.64], R68 ;  /* 0x000000440600a985 */ /* 0x0001e6000c101b2a */
[--C-:B------:R-:W-:Y:S01]  /*7630*/  @!P5 IMAD.WIDE R12, R13, 0x4, R14.reuse ;  /* 0x000000040d0cd825 */ /* 0x100fe200078e020e */
[----:B------:R0:W-:Y:S03]  /*7640*/  @!P3 ST.E.64 desc[UR42][R8.64], R72 ;  /* 0x000000480800b985 */ /* 0x0001e6000c101b2a */
[----:B------:R-:W-:Y:S01]  /*7650*/  @!P6 IMAD.WIDE R14, R21, 0x4, R14 ;  /* 0x00000004150ee825 */ /* 0x000fe200078e020e */
[----:B------:R0:W-:Y:S04]  /*7660*/  @!P4 ST.E.64 desc[UR42][R10.64], R76 ;  /* 0x0000004c0a00c985 */ /* 0x0001e8000c101b2a */
[----:B------:R0:W-:Y:S04]  /*7670*/  @!P5 ST.E.64 desc[UR42][R12.64], R80 ;  /* 0x000000500c00d985 */ /* 0x0001e8000c101b2a */
[----:B------:R0:W-:Y:S02]  /*7680*/  @!P6 ST.E.64 desc[UR42][R14.64], R84 ;  /* 0x000000540e00e985 */ /* 0x0001e4000c101b2a */
.L_x_35:
[----:B------:R-:W-:Y:S05]  /*7690*/  BSYNC B0 ;  /* 0x0000000000007941 */ /* 0x000fea0003800000 */
.L_x_34:
[----:B------:R-:W-:Y:S01]  /*76a0*/  ISETP.GE.AND P0, PT, R17, R16, PT ;  /* 0x000000101100720c */ /* 0x000fe20003f06270 */
[----:B0-----:R0:W1:Y:S04]  /*76b0*/  SHFL.IDX PT, R13, R22, 0x1, 0x1c1f ;  /* 0x003c1f00160d7f89 */ /* 0x00106800000e0000 */
[----:B------:R0:W0:Y:S08]  /*76c0*/  SHFL.IDX PT, R12, R20, 0x1, 0x1c1f ;  /* 0x003c1f00140c7f89 */ /* 0x00003000000e0000 */
[----:B------:R-:W-:Y:S05]  /*76d0*/  @P0 BRA `(.L_x_10) ;  /* 0x0000004400bc0947 */ /* 0x000fea0003800000 */
[----:B------:R-:W-:Y:S01]  /*76e0*/  ULDC UR4, c[0x0][0xac8] ;  /* 0x0002b20000047ab9 */ /* 0x000fe20000000800 */
[C---:B--2---:R-:W-:Y:S01]  /*76f0*/  VIADD R0, R19.reuse, 0x8 ;  /* 0x0000000813007836 */ /* 0x044fe20000000000 */
[C---:B------:R-:W-:Y:S01]  /*7700*/  ISETP.GE.AND P0, PT, R19.reuse, UR4, PT ;  /* 0x0000000413007c0c */ /* 0x040fe2000bf06270 */
[C---:B------:R-:W-:Y:S01]  /*7710*/  VIADD R6, R19.reuse, 0x18 ;  /* 0x0000001813067836 */ /* 0x040fe20000000000 */
[C---:B------:R-:W-:Y:S01]  /*7720*/  IADD3 R4, R19.reuse, 0x10, RZ ;  /* 0x0000001013047810 */ /* 0x040fe20007ffe0ff */
[C---:B------:R-:W-:Y:S01]  /*7730*/  VIADD R8, R19.reuse, 0x20 ;  /* 0x0000002013087836 */ /* 0x040fe20000000000 */
[----:B------:R-:W-:Y:S01]  /*7740*/  ISETP.GE.AND P5, PT, R0, UR4, PT ;  /* 0x0000000400007c0c */ /* 0x000fe2000bfa6270 */
[C---:B------:R-:W-:Y:S01]  /*7750*/  VIADD R9, R19.reuse, 0x28 ;  /* 0x0000002813097836 */ /* 0x040fe20000000000 */
[----:B------:R-:W-:Y:S01]  /*7760*/  ISETP.GE.AND P6, PT, R4, UR4, PT ;  /* 0x0000000404007c0c */ /* 0x000fe2000bfc6270 */
[C---:B------:R-:W-:Y:S01]  /*7770*/  VIADD R10, R19.reuse, 0x30 ;  /* 0x00000030130a7836 */ /* 0x040fe20000000000 */
[----:B------:R-:W-:Y:S01]  /*7780*/  ISETP.GE.AND P4, PT, R8, UR4, PT ;  /* 0x0000000408007c0c */ /* 0x000fe2000bf86270 */
[----:B------:R-:W-:Y:S01]  /*7790*/  VIADD R11, R19, 0x38 ;  /* 0x00000038130b7836 */ /* 0x000fe20000000000 */
[----:B------:R-:W-:Y:S01]  /*77a0*/  ISETP.GE.AND P3, PT, R9, UR4, PT ;  /* 0x0000000409007c0c */ /* 0x000fe2000bf66270 */
[C---:B------:R-:W-:Y:S01]  /*77b0*/  VIADD R16, R19.reuse, 0x40 ;  /* 0x0000004013107836 */ /* 0x040fe20000000000 */
[----:B------:R-:W-:Y:S01]  /*77c0*/  ISETP.GE.AND P2, PT, R10, UR4, PT ;  /* 0x000000040a007c0c */ /* 0x000fe2000bf46270 */
[----:B01----:R-:W-:Y:S01]  /*77d0*/  @!P0 IMAD.WIDE R2, R19, 0x4, R12 ;  /* 0x0000000413028825 */ /* 0x003fe200078e020c */
[----:B------:R-:W-:-:S02]  /*77e0*/  ISETP.GE.AND P1, PT, R11, UR4, PT ;  /* 0x000000040b007c0c */ /* 0x000fc4000bf26270 */
[C---:B------:R-:W-:Y:S01]  /*77f0*/  IADD3 R18, R19.reuse, 0x48, RZ ;  /* 0x0000004813127810 */ /* 0x040fe20007ffe0ff */
[----:B------:R-:W-:Y:S01]  /*7800*/  VIADD R20, R19, 0x70 ;  /* 0x0000007013147836 */ /* 0x000fe20000000000 */
[----:B------:R0:W-:Y:S01]  /*7810*/  @!P0 ST.E.64 desc[UR42][R2.64], R26 ;  /* 0x0000001a02008985 */ /* 0x0001e2000c101b2a */
[----:B------:R-:W-:Y:S02]  /*7820*/  ISETP.GE.AND P0, PT, R6, UR4, PT ;  /* 0x0000000406007c0c */ /* 0x000fe4000bf06270 */
[----:B------:R-:W-:Y:S02]  /*7830*/  @!P5 LEA.HI R0, R0, R0, RZ, 0x1 ;  /* 0x000000000000d211 */ /* 0x000fe400078f08ff */
[----:B------:R-:W-:Y:S02]  /*7840*/  @!P6 LEA.HI R4, R4, R4, RZ, 0x1 ;  /* 0x000000040404e211 */ /* 0x000fe400078f08ff */
[----:B------:R-:W-:Y:S02]  /*7850*/  @!P5 LOP3.LUT R5, R0, 0xfffffffe, RZ, 0xc0, !PT ;  /* 0xfffffffe0005d812 */ /* 0x000fe400078ec0ff */
[----:B------:R-:W-:-:S02]  /*7860*/  @!P6 LOP3.LUT R7, R4, 0xfffffffe, RZ, 0xc0, !PT ;  /* 0xfffffffe0407e812 */ /* 0x000fc400078ec0ff */
[----:B------:R-:W-:Y:S02]  /*7870*/  @!P4 LEA.HI R8, R8, R8, RZ, 0x1 ;  /* 0x000000080808c211 */ /* 0x000fe400078f08ff */
[----:B------:R-:W-:Y:S01]  /*7880*/  @!P3 LEA.HI R0, R9, R9, RZ, 0x1 ;  /* 0x000000090900b211 */ /* 0x000fe200078f08ff */
[--C-:B0-----:R-:W-:Y:S01]  /*7890*/  @!P5 IMAD.WIDE R2, R5, 0x4, R12.reuse ;  /* 0x000000040502d825 */ /* 0x101fe200078e020c */
[----:B------:R-:W-:Y:S02]  /*78a0*/  @!P0 LEA.HI R6, R6, R6, RZ, 0x1 ;  /* 0x0000000606068211 */ /* 0x000fe400078f08ff */
[----:B------:R-:W-:Y:S01]  /*78b0*/  @!P2 LEA.HI R10, R10, R10, RZ, 0x1 ;  /* 0x0000000a0a0aa211 */ /* 0x000fe200078f08ff */
[----:B------:R-:W-:Y:S01]  /*78c0*/  @!P6 IMAD.WIDE R4, R7, 0x4, R12 ;  /* 0x000000040704e825 */ /* 0x000fe200078e020c */
[----:B---3--:R-:W-:Y:S01]  /*78d0*/  @!P1 LEA.HI R14, R11, R11, RZ, 0x1 ;  /* 0x0000000b0b0e9211 */ /* 0x008fe200078f08ff */
[----:B------:R0:W-:Y:S01]  /*78e0*/  @!P5 ST.E.64 desc[UR42][R2.64], R30 ;  /* 0x0000001e0200d985 */ /* 0x0001e2000c101b2a */
[----:B------:R-:W-:-:S02]  /*78f0*/  @!P0 LOP3.LUT R7, R6, 0xfffffffe, RZ, 0xc0, !PT ;  /* 0xfffffffe06078812 */ /* 0x000fc400078ec0ff */
[----:B------:R-:W-:Y:S01]  /*7900*/  @!P4 LOP3.LUT R9, R8, 0xfffffffe, RZ, 0xc0, !PT ;  /* 0xfffffffe0809c812 */ /* 0x000fe200078ec0ff */
[----:B------:R1:W-:Y:S01]  /*7910*/  @!P6 ST.E.64 desc[UR42][R4.64], R34 ;  /* 0x000000220400e985 */ /* 0x0003e2000c101b2a */
[----:B------:R-:W-:Y:S01]  /*7920*/  @!P3 LOP3.LUT R11, R0, 0xfffffffe, RZ, 0xc0, !PT ;  /* 0xfffffffe000bb812 */ /* 0x000fe200078ec0ff */
[C---:B------:R-:W-:Y:S01]  /*7930*/  VIADD R0, R19.reuse, 0x50 ;  /* 0x0000005013007836 */ /* 0x040fe20000000000 */
[----:B----4-:R-:W-:Y:S02]  /*7940*/  @!P2 LOP3.LUT R15, R10, 0xfffffffe, RZ, 0xc0, !PT ;  /* 0xfffffffe0a0fa812 */ /* 0x010fe400078ec0ff */
[----:B------:R-:W-:Y:S01]  /*7950*/  @!P1 LOP3.LUT R17, R14, 0xfffffffe, RZ, 0xc0, !PT ;  /* 0xfffffffe0e119812 */ /* 0x000fe200078ec0ff */
[----:B------:R-:W-:Y:S01]  /*7960*/  VIADD R14, R19, 0x58 ;  /* 0x00000058130e7836 */ /* 0x000fe20000000000 */
[----:B------:R-:W-:Y:S02]  /*7970*/  ISETP.GE.AND P5, PT, R16, UR4, PT ;  /* 0x0000000410007c0c */ /* 0x000fe4000bfa6270 */
[----:B------:R-:W-:Y:S01]  /*7980*/  ISETP.GE.AND P6, PT, R18, UR4, PT ;  /* 0x0000000412007c0c */ /* 0x000fe2000bfc6270 */
[----:B0-----:R-:W-:-:S04]  /*7990*/  @!P0 IMAD.WIDE R2, R7, 0x4, R12 ;  /* 0x0000000407028825 */ /* 0x001fc800078e020c */
[--C-:B-1----:R-:W-:Y:S01]  /*79a0*/  @!P4 IMAD.WIDE R4, R9, 0x4, R12.reuse ;  /* 0x000000040904c825 */ /* 0x102fe200078e020c */
[----:B------:R0:W-:Y:S01]  /*79b0*/  @!P0 ST.E.64 desc[UR42][R2.64], R38 ;  /* 0x0000002602008985 */ /* 0x0001e2000c101b2a */
[----:B------:R-:W-:Y:S02]  /*79c0*/  ISETP.GE.AND P0, PT, R0, UR4, PT ;  /* 0x0000000400007c0c */ /* 0x000fe4000bf06270 */
[--C-:B------:R-:W-:Y:S01]  /*79d0*/  @!P3 IMAD.WIDE R6, R11, 0x4, R12.reuse ;  /* 0x000000040b06b825 */ /* 0x100fe200078e020c */
[----:B------:R1:W-:Y:S01]  /*79e0*/  @!P4 ST.E.64 desc[UR42][R4.64], R42 ;  /* 0x0000002a0400c985 */ /* 0x0003e2000c101b2a */
[----:B------:R-:W-:Y:S02]  /*79f0*/  ISETP.GE.AND P4, PT, R20, UR4, PT ;  /* 0x0000000414007c0c */ /* 0x000fe4000bf86270 */
[----:B------:R-:W-:Y:S01]  /*7a00*/  @!P2 IMAD.WIDE R8, R15, 0x4, R12 ;  /* 0x000000040f08a825 */ /* 0x000fe200078e020c */
[----:B------:R2:W-:Y:S01]  /*7a10*/  @!P3 ST.E.64 desc[UR42][R6.64], R46 ;  /* 0x0000002e0600b985 */ /* 0x0005e2000c101b2a */
[----:B------:R-:W-:-:S02]  /*7a20*/  @!P5 LEA.HI R16, R16, R16, RZ, 0x1 ;  /* 0x000000101010d211 */ /* 0x000fc400078f08ff */
[----:B------:R-:W-:Y:S01]  /*7a30*/  @!P1 IMAD.WIDE R10, R17, 0x4, R12 ;  /* 0x00000004110a9825 */ /* 0x000fe200078e020c */
[----:B------:R3:W-:Y:S01]  /*7a40*/  @!P2 ST.E.64 desc[UR42][R8.64], R50 ;  /* 0x000000320800a985 */ /* 0x0007e2000c101b2a */
[----:B------:R-:W-:Y:S02]  /*7a50*/  @!P6 LEA.HI R18, R18, R18, RZ, 0x1 ;  /* 0x000000121212e211 */ /* 0x000fe400078f08ff */
[C---:B------:R-:W-:Y:S01]  /*7a60*/  VIADD R15, R19.reuse, 0x60 ;  /* 0x00000060130f7836 */ /* 0x040fe20000000000 */
[----:B------:R4:W-:Y:S01]  /*7a70*/  @!P1 ST.E.64 desc[UR42][R10.64], R54 ;  /* 0x000000360a009985 */ /* 0x0009e2000c101b2a */
[C---:B------:R-:W-:Y:S01]  /*7a80*/  VIADD R17, R19.reuse, 0x68 ;  /* 0x0000006813117836 */ /* 0x040fe20000000000 */
[----:B------:R-:W-:Y:S01]  /*7a90*/  ISETP.GE.AND P1, PT, R14, UR4, PT ;  /* 0x000000040e007c0c */ /* 0x000fe2000bf26270 */
[----:B------:R-:W-:Y:S01]  /*7aa0*/  VIADD R19, R19, 0x78 ;  /* 0x0000007813137836 */ /* 0x000fe20000000000 */
[----:B------:R-:W-:Y:S02]  /*7ab0*/  ISETP.GE.AND P2, PT, R15, UR4, PT ;  /* 0x000000040f007c0c */ /* 0x000fe4000bf46270 */
[----:B------:R-:W-:-:S02]  /*7ac0*/  ISETP.GE.AND P3, PT, R17, UR4, PT ;  /* 0x0000000411007c0c */ /* 0x000fc4000bf66270 */
[----:B0-----:R-:W-:Y:S02]  /*7ad0*/  @!P5 LOP3.LUT R3, R16, 0xfffffffe, RZ, 0xc0, !PT ;  /* 0xfffffffe1003d812 */ /* 0x001fe400078ec0ff */
[----:B-1----:R-:W-:Y:S02]  /*7ae0*/  @!P6 LOP3.LUT R5, R18, 0xfffffffe, RZ, 0xc0, !PT ;  /* 0xfffffffe1205e812 */ /* 0x002fe400078ec0ff */
[----:B------:R-:W-:Y:S01]  /*7af0*/  @!P0 LEA.HI R0, R0, R0, RZ, 0x1 ;  /* 0x0000000000008211 */ /* 0x000fe200078f08ff */
[--C-:B------:R-:W-:Y:S01]  /*7b00*/  @!P5 IMAD.WIDE R2, R3, 0x4, R12.reuse ;  /* 0x000000040302d825 */ /* 0x100fe200078e020c */
[----:B------:R-:W-:Y:S02]  /*7b10*/  @!P4 LEA.HI R20, R20, R20, RZ, 0x1 ;  /* 0x000000141414c211 */ /* 0x000fe400078f08ff */
[----:B------:R-:W-:Y:S01]  /*7b20*/  @!P1 LEA.HI R14, R14, R14, RZ, 0x1 ;  /* 0x0000000e0e0e9211 */ /* 0x000fe200078f08ff */
[----:B------:R-:W-:Y:S01]  /*7b30*/  @!P6 IMAD.WIDE R4, R5, 0x4, R12 ;  /* 0x000000040504e825 */ /* 0x000fe200078e020c */
[----:B------:R-:W-:Y:S01]  /*7b40*/  @!P2 LEA.HI R15, R15, R15, RZ, 0x1 ;  /* 0x0000000f0f0fa211 */ /* 0x000fe200078f08ff */
[----:B------:R0:W-:Y:S01]  /*7b50*/  @!P5 ST.E.64 desc[UR42][R2.64], R58 ;  /* 0x0000003a0200d985 */ /* 0x0001e2000c101b2a */
[----:B------:R-:W-:-:S02]  /*7b60*/  @!P3 LEA.HI R17, R17, R17, RZ, 0x1 ;  /* 0x000000111111b211 */ /* 0x000fc400078f08ff */
[----:B--2---:R-:W-:Y:S01]  /*7b70*/  @!P0 LOP3.LUT R7, R0, 0xfffffffe, RZ, 0xc0, !PT ;  /* 0xfffffffe00078812 */ /* 0x004fe200078ec0ff */
[----:B------:R1:W-:Y:S01]  /*7b80*/  @!P6 ST.E.64 desc[UR42][R4.64], R62 ;  /* 0x0000003e0400e985 */ /* 0x0003e2000c101b2a */
[----:B---3--:R-:W-:Y:S02]  /*7b90*/  @!P1 LOP3.LUT R9, R14, 0xfffffffe, RZ, 0xc0, !PT ;  /* 0xfffffffe0e099812 */ /* 0x008fe400078ec0ff */
[----:B------:R-:W-:Y:S02]  /*7ba0*/  @!P2 LOP3.LUT R15, R15, 0xfffffffe, RZ, 0xc0, !PT ;  /* 0xfffffffe0f0fa812 */ /* 0x000fe400078ec0ff */
[----:B------:R-:W-:Y:S02]  /*7bb0*/  @!P3 LOP3.LUT R17, R17, 0xfffffffe, RZ, 0xc0, !PT ;  /* 0xfffffffe1111b812 */ /* 0x000fe400078ec0ff */
[----:B----4-:R-:W-:Y:S01]  /*7bc0*/  @!P4 LOP3.LUT R11, R20, 0xfffffffe, RZ, 0xc0, !PT ;  /* 0xfffffffe140bc812 */ /* 0x010fe200078ec0ff */
[----:B0-----:R-:W-:-:S04]  /*7bd0*/  @!P0 IMAD.WIDE R2, R7, 0x4, R12 ;  /* 0x0000000407028825 */ /* 0x001fc800078e020c */
[--C-:B-1----:R-:W-:Y:S01]  /*7be0*/  @!P1 IMAD.WIDE R4, R9, 0x4, R12.reuse ;  /* 0x0000000409049825 */ /* 0x102fe200078e020c */
[----:B------:R0:W-:Y:S01]  /*7bf0*/  @!P0 ST.E.64 desc[UR42][R2.64], R66 ;  /* 0x0000004202008985 */ /* 0x0001e2000c101b2a */
[----:B------:R-:W-:Y:S02]  /*7c00*/  ISETP.GE.AND P0, PT, R19, UR4, PT ;  /* 0x0000000413007c0c */ /* 0x000fe4000bf06270 */
[--C-:B------:R-:W-:Y:S01]  /*7c10*/  @!P2 IMAD.WIDE R6, R15, 0x4, R12.reuse ;  /* 0x000000040f06a825 */ /* 0x100fe200078e020c */
[----:B------:R0:W-:Y:S03]  /*7c20*/  @!P1 ST.E.64 desc[UR42][R4.64], R70 ;  /* 0x0000004604009985 */ /* 0x0001e6000c101b2a */
[--C-:B------:R-:W-:Y:S01]  /*7c30*/  @!P3 IMAD.WIDE R8, R17, 0x4, R12.reuse ;  /* 0x000000041108b825 */ /* 0x100fe200078e020c */
[----:B------:R0:W-:Y:S03]  /*7c40*/  @!P2 ST.E.64 desc[UR42][R6.64], R74 ;  /* 0x0000004a0600a985 */ /* 0x0001e6000c101b2a */
[----:B------:R-:W-:Y:S01]  /*7c50*/  @!P4 IMAD.WIDE R10, R11, 0x4, R12 ;  /* 0x000000040b0ac825 */ /* 0x000fe200078e020c */
[----:B------:R0:W-:Y:S04]  /*7c60*/  @!P3 ST.E.64 desc[UR42][R8.64], R78 ;  /* 0x0000004e0800b985 */ /* 0x0001e8000c101b2a */
[----:B------:R0:W-:Y:S01]  /*7c70*/  @!P4 ST.E.64 desc[UR42][R10.64], R82 ;  /* 0x000000520a00c985 */ /* 0x0001e2000c101b2a */
[----:B------:R-:W-:Y:S05]  /*7c80*/  @P0 BRA `(.L_x_10) ;  /* 0x0000004000500947 */ /* 0x000fea0003800000 */
[----:B------:R-:W-:-:S04]  /*7c90*/  LEA.HI R19, R19, R19, RZ, 0x1 ;  /* 0x0000001313137211 */ /* 0x000fc800078f08ff */
[----:B0-----:R-:W-:-:S05]  /*7ca0*/  LOP3.LUT R3, R19, 0xfffffffe, RZ, 0xc0, !PT ;  /* 0xfffffffe13037812 */ /* 0x001fca00078ec0ff */
[----:B------:R-:W-:-:S05]  /*7cb0*/  IMAD.WIDE R2, R3, 0x4, R12 ;  /* 0x0000000403027825 */ /* 0x000fca00078e020c */
[----:B------:R0:W-:Y:S01]  /*7cc0*/  ST.E.64 desc[UR42][R2.64], R86 ;  /* 0x0000005602007985 */ /* 0x0001e2000c101b2a */
[----:B------:R-:W-:Y:S05]  /*7cd0*/  BRA `(.L_x_10) ;  /* 0x00000040003c7947 */ /* 0x000fea0003800000 */
.L_x_33:
[----:B------:R-:W0:Y:S02]  /*7ce0*/  S2R R0, SR_TID.X ;  /* 0x0000000000007919 */ /* 0x000e240000002100 */
[----:B0-----:R-:W-:-:S04]  /*7cf0*/  IADD3 R2, R0, -0x80, RZ ;  /* 0xffffff8000027810 */ /* 0x001fc80007ffe0ff */
[----:B------:R-:W-:-:S13]  /*7d00*/  ISETP.GT.AND P0, PT, R2, 0x7f, PT ;  /* 0x0000007f0200780c */ /* 0x000fda0003f04270 */
[----:B------:R-:W-:Y:S05]  /*7d10*/  @P0 BRA `(.L_x_10) ;  /* 0x00000040002c0947 */ /* 0x000fea0003800000 */
[----:B------:R-:W0:Y:S01]  /*7d20*/  S2R R3, SR_CTAID.X ;  /* 0x0000000000037919 */ /* 0x000e220000002500 */
[----:B------:R-:W1:Y:S01]  /*7d30*/  LDC R6, c[0x0][0xbe8] ;  /* 0x0002fa00ff067b82 */ /* 0x000e620000000800 */
[----:B------:R-:W-:Y:S01]  /*7d40*/  ULDC UR4, c[0x0][0xa88] ;  /* 0x0002a20000047ab9 */ /* 0x000fe20000000800 */
[----:B0-----:R-:W-:Y:S02]  /*7d50*/  IMAD R0, R3, 0x80, R0 ;  /* 0x0000008003007824 */ /* 0x001fe400078e0200 */
[----:B-1----:R-:W-:Y:S02]  /*7d60*/  IMAD R3, R6, UR4, RZ ;  /* 0x0000000406037c24 */ /* 0x002fe4000f8e02ff */
[----:B------:R-:W-:-:S05]  /*7d70*/  VIADD R0, R0, 0xffffff80 ;  /* 0xffffff8000007836 */ /* 0x000fca0000000000 */
[----:B------:R-:W-:-:S13]  /*7d80*/  ISETP.GE.AND P0, PT, R0, R3, PT ;  /* 0x000000030000720c */ /* 0x000fda0003f06270 */
[----:B------:R-:W-:Y:S05]  /*7d90*/  @P0 BRA `(.L_x_10) ;  /* 0x00000040000c0947 */ /* 0x000fea0003800000 */
[----:B------:R-:W-:Y:S01]  /*7da0*/  ISETP.NE.AND P0, PT, R6, 0x1, PT ;  /* 0x000000010600780c */ /* 0x000fe20003f05270 */
[----:B------:R-:W0:Y:S01]  /*7db0*/  S2UR UR4, SR_CTAID.Z ;  /* 0x00000000000479c3 */ /* 0x000e220000002700 */
[----:B------:R-:W-:Y:S01]  /*7dc0*/  SHF.R.S32.HI R5, RZ, 0x1f, R16 ;  /* 0x0000001fff057819 */ /* 0x000fe20000011410 */
[----:B------:R-:W-:Y:S02]  /*7dd0*/  ULDC.64 UR6, c[0x0][0xbd0] ;  /* 0x0002f40000067ab9 */ /* 0x000fe40000000a00 */
[----:B------:R-:W-:-:S04]  /*7de0*/  IMAD.WIDE.U32 R2, R16, UR6, RZ ;  /* 0x0000000610027c25 */ /* 0x000fc8000f8e00ff */
[----:B------:R-:W1:Y:S01]  /*7df0*/  LDC.64 R12, c[0x0][0xbd8] ;  /* 0x0002f600ff0c7b82 */ /* 0x000e620000000a00 */
[----:B------:R-:W-:-:S04]  /*7e00*/  IMAD R5, R5, UR6, RZ ;  /* 0x0000000605057c24 */ /* 0x000fc8000f8e02ff */
[----:B------:R-:W-:Y:S02]  /*7e10*/  IMAD R5, R16, UR7, R5 ;  /* 0x0000000710057c24 */ /* 0x000fe4000f8e0205 */
[----:B------:R-:W-:Y:S01]  /*7e20*/  IMAD.MOV R16, RZ, RZ, -R16 ;  /* 0x000000ffff107224 */ /* 0x000fe200078e0a10 */
[----:B------:R-:W2:Y:S01]  /*7e30*/  @P0 LDC R9, c[0x0][0xbec] ;  /* 0x0002fb00ff090b82 */ /* 0x000ea20000000800 */
[----:B------:R-:W-:Y:S02]  /*7e40*/  IMAD.IADD R3, R3, 0x1, R5 ;  /* 0x0000000103037824 */ /* 0x000fe400078e0205 */
[----:B------:R-:W-:-:S05]  /*7e50*/  IMAD.MOV.U32 R5, RZ, RZ, R0 ;  /* 0x000000ffff057224 */ /* 0x000fca00078e0000 */
[----:B------:R-:W3:Y:S01]  /*7e60*/  S2UR UR8, SR_CTAID.Y ;  /* 0x00000000000879c3 */ /* 0x000ee20000002600 */
[----:B0-----:R-:W-:-:S07]  /*7e70*/  USHF.R.S32.HI UR5, URZ, 0x1f, UR4 ;  /* 0x0000001f3f057899 */ /* 0x001fce0008011404 */
[----:B------:R-:W3:Y:S01]  /*7e80*/  LDC R7, c[0x0][0xc50] ;  /* 0x00031400ff077b82 */ /* 0x000ee20000000800 */
[C---:B-1----:R-:W-:Y:S02]  /*7e90*/  IMAD R8, R12.reuse, UR5, RZ ;  /* 0x000000050c087c24 */ /* 0x042fe4000f8e02ff */
[----:B------:R-:W-:-:S04]  /*7ea0*/  IMAD.WIDE.U32 R2, R12, UR4, R2 ;  /* 0x000000040c027c25 */ /* 0x000fc8000f8e0002 */
[----:B------:R-:W-:Y:S01]  /*7eb0*/  IMAD R13, R13, UR4, R8 ;  /* 0x000000040d0d7c24 */ /* 0x000fe2000f8e0208 */
[----:B------:R-:W0:Y:S01]  /*7ec0*/  @P0 LDC R11, c[0x0][0xbf0] ;  /* 0x0002fc00ff0b0b82 */ /* 0x000e220000000800 */
[----:B--2---:R-:W-:Y:S01]  /*7ed0*/  @P0 IMAD.HI.U32 R4, R0, R9, RZ ;  /* 0x0000000900040227 */ /* 0x004fe200078e00ff */
[----:B------:R-:W-:Y:S02]  /*7ee0*/  ULDC.64 UR4, c[0x0][0xbe0] ;  /* 0x0002f80000047ab9 */ /* 0x000fe40000000a00 */
[----:B------:R-:W-:Y:S01]  /*7ef0*/  IADD3 R3, R13, R3, RZ ;  /* 0x000000030d037210 */ /* 0x000fe20007ffe0ff */
[----:B---3--:R-:W-:-:S04]  /*7f00*/  IMAD R9, R7, R16, UR8 ;  /* 0x0000000807097e24 */ /* 0x008fc8000f8e0210 */
[----:B------:R-:W-:Y:S01]  /*7f10*/  IMAD.WIDE.U32 R2, R9, UR4, R2 ;  /* 0x0000000409027c25 */ /* 0x000fe2000f8e0002 */
[----:B0-----:R-:W-:Y:S02]  /*7f20*/  @P0 SHF.R.U32.HI R5, RZ, R11, R4 ;  /* 0x0000000bff050219 */ /* 0x001fe40000011604 */
[----:B------:R-:W-:Y:S02]  /*7f30*/  SHF.R.S32.HI R4, RZ, 0x1f, R9 ;  /* 0x0000001fff047819 */ /* 0x000fe40000011409 */
[----:B------:R-:W-:Y:S01]  /*7f40*/  IADD3 R2, P0, R5, R2, RZ ;  /* 0x0000000205027210 */ /* 0x000fe20007f1e0ff */
[----:B------:R-:W-:Y:S02]  /*7f50*/  IMAD.MOV R7, RZ, RZ, -R5 ;  /* 0x000000ffff077224 */ /* 0x000fe400078e0a05 */
[----:B------:R-:W-:Y:S02]  /*7f60*/  IMAD R4, R4, UR4, RZ ;  /* 0x0000000404047c24 */ /* 0x000fe4000f8e02ff */
[----:B------:R-:W-:-:S02]  /*7f70*/  IMAD R7, R6, R7, R0 ;  /* 0x0000000706077224 */ /* 0x000fc400078e0200 */
[----:B------:R-:W-:Y:S01]  /*7f80*/  IMAD R4, R9, UR5, R4 ;  /* 0x0000000509047c24 */ /* 0x000fe2000f8e0204 */
[----:B------:R-:W-:Y:S01]  /*7f90*/  SHF.R.S32.HI R9, RZ, 0x1f, R5 ;  /* 0x0000001fff097819 */ /* 0x000fe20000011405 */
[----:B------:R-:W-:Y:S01]  /*7fa0*/  ULDC.64 UR4, c[0x0][0xbc8] ;  /* 0x0002f20000047ab9 */ /* 0x000fe20000000a00 */
[----:B------:R-:W-:Y:S02]  /*7fb0*/  SHF.R.S32.HI R0, RZ, 0x1f, R7 ;  /* 0x0000001fff007819 */ /* 0x000fe40000011407 */
[----:B------:R-:W-:-:S03]  /*7fc0*/  IADD3.X R3, R9, R3, R4, P0, !PT ;  /* 0x0000000309037210 */ /* 0x000fc600007fe404 */
[----:B------:R-:W-:Y:S02]  /*7fd0*/  IMAD R0, R0, UR4, RZ ;  /* 0x0000000400007c24 */ /* 0x000fe4000f8e02ff */
[----:B------:R-:W-:-:S04]  /*7fe0*/  IMAD.WIDE.U32 R2, R7, UR4, R2 ;  /* 0x0000000407027c25 */ /* 0x000fc8000f8e0002 */
[----:B------:R-:W-:Y:S01]  /*7ff0*/  IMAD R5, R7, UR5, R0 ;  /* 0x0000000507057c24 */ /* 0x000fe2000f8e0200 */
[----:B------:R-:W-:Y:S02]  /*8000*/  ULDC.64 UR4, c[0x0][0xba8] ;  /* 0x0002ea0000047ab9 */ /* 0x000fe40000000a00 */
[----:B------:R-:W-:Y:S01]  /*8010*/  LEA R4, P0, R2, UR4, 0x2 ;  /* 0x0000000402047c11 */ /* 0x000fe2000f8010ff */
[----:B------:R-:W-:-:S05]  /*8020*/  IMAD.IADD R3, R3, 0x1, R5 ;  /* 0x0000000103037824 */ /* 0x000fca00078e0205 */
[----:B------:R-:W-:Y:S01]  /*8030*/  LEA.HI.X R5, R2, UR5, R3, 0x2, P0 ;  /* 0x0000000502057c11 */ /* 0x000fe200080f1403 */
[----:B------:R-:W-:-:S05]  /*8040*/  IMAD.MOV.U32 R3, RZ, RZ, -0x800000 ;  /* 0xff800000ff037424 */ /* 0x000fca00078e00ff */
[----:B------:R3:W-:Y:S01]  /*8050*/  STG.E desc[UR42][R4.64], R3 ;  /* 0x0000000304007986 */ /* 0x0007e2000c10192a */
[----:B------:R-:W-:Y:S05]  /*8060*/  BRA `(.L_x_10) ;  /* 0x0000003c00587947 */ /* 0x000fea0003800000 */
.L_x_8:
[----:B------:R-:W-:-:S08]  /*8070*/  NOP ;  /* 0x0000000000007918 */ /* 0x000fd00000000000 */
[----:B0-----:R-:W0:-:S00]  /*8080*/  USETMAXREG.DEALLOC.CTAPOOL 0x18 ;  /* 0x00000018000079c8 */ /* 0x001e0000080e0500 */
[----:B0-----:R-:W-:Y:S01]  /*8090*/  LOP3.LUT R0, R0, 0x3, RZ, 0xc0, !PT ;  /* 0x0000000300007812 */ /* 0x001fe200078ec0ff */
[----:B------:R-:W0:Y:S05]  /*80a0*/  S2R R19, SR_CTAID.Z ;  /* 0x0000000000137919 */ /* 0x000e2a0000002700 */
[----:B------:R-:W1:Y:S01]  /*80b0*/  S2UR UR6, SR_CTAID.Y ;  /* 0x00000000000679c3 */ /* 0x000e620000002600 */
[----:B------:R-:W2:Y:S02]  /*80c0*/  SHFL.IDX PT, R0, R0, RZ, 0x1f ;  /* 0x00001fff00007589 */ /* 0x000ea400000e0000 */
[----:B--2---:R-:W-:-:S13]  /*80d0*/  ISETP.NE.AND P0, PT, R0, RZ, PT ;  /* 0x000000ff0000720c */ /* 0x004fda0003f05270 */
[----:B01----:R-:W-:Y:S05]  /*80e0*/  @!P0 BRA `(.L_x_36) ;  /* 0x0000000000288947 */ /* 0x003fea0003800000 */
[----:B------:R-:W-:Y:S01]  /*80f0*/  ULDC UR7, c[0x0][0xc50] ;  /* 0x0003140000077ab9 */ /* 0x000fe20000000800 */
[----:B------:R-:W-:Y:S01]  /*8100*/  UMOV UR36, UR6 ;  /* 0x0000000600247c82 */ /* 0x000fe20008000000 */
[----:B------:R-:W-:-:S06]  /*8110*/  UISETP.NE.AND UP0, UPT, UR7, 0x1, UPT ;  /* 0x000000010700788c */ /* 0x000fcc000bf05270 */
[----:B------:R-:W-:-:S13]  /*8120*/  PLOP3.LUT P0, PT, PT, PT, UP0, 0x80, 0x0 ;  /* 0x000000000000781c */ /* 0x000fda0003f0f008 */
[----:B------:R-:W-:Y:S05]  /*8130*/  @!P0 BRA `(.L_x_37) ;  /* 0x0000000000308947 */ /* 0x000fea0003800000 */
[----:B------:R-:W-:Y:S01]  /*8140*/  ULDC UR4, c[0x0][0xc54] ;  /* 0x0003150000047ab9 */ /* 0x000fe20000000800 */
[----:B------:R-:W-:Y:S01]  /*8150*/  ULDC UR36, c[0x0][0xc58] ;  /* 0x0003160000247ab9 */ /* 0x000fe20000000800 */
[----:B------:R-:W-:-:S04]  /*8160*/  UIMAD.WIDE.U32 UR4, UR6, UR4, URZ ;  /* 0x00000004060472a5 */ /* 0x000fc8000f8e003f */
[----:B------:R-:W-:Y:S01]  /*8170*/  USHF.R.U32.HI UR36, URZ, UR36, UR5 ;  /* 0x000000243f247299 */ /* 0x000fe20008011605 */
[----:B------:R-:W-:Y:S11]  /*8180*/  BRA `(.L_x_37) ;  /* 0x00000000001c7947 */ /* 0x000ff60003800000 */
.L_x_36:
[----:B------:R-:W-:Y:S01]  /*8190*/  ULDC UR7, c[0x0][0xc50] ;  /* 0x0003140000077ab9 */ /* 0x000fe20000000800 */
[----:B------:R-:W-:Y:S01]  /*81a0*/  UMOV UR36, UR6 ;  /* 0x0000000600247c82 */ /* 0x000fe20008000000 */
[----:B------:R-:W-:-:S11]  /*81b0*/  UISETP.NE.AND UP0, UPT, UR7, 0x1, UPT ;  /* 0x000000010700788c */ /* 0x000fd6000bf05270 */
[----:B------:R-:W-:Y:S01]  /*81c0*/  @UP0 ULDC UR4, c[0x0][0xc54] ;  /* 0x0003150000040ab9 */ /* 0x000fe20000000800 */
[----:B------:R-:W-:Y:S01]  /*81d0*/  @UP0 ULDC UR8, c[0x0][0xc58] ;  /* 0x0003160000080ab9 */ /* 0x000fe20000000800 */
[----:B------:R-:W-:-:S04]  /*81e0*/  UIMAD.WIDE.U32 UR4, UR6, UR4, URZ ;  /* 0x00000004060472a5 */ /* 0x000fc8000f8e003f */
[----:B------:R-:W-:-:S12]  /*81f0*/  @UP0 USHF.R.U32.HI UR36, URZ, UR8, UR5 ;  /* 0x000000083f240299 */ /* 0x000fd80008011605 */
.L_x_37:
[----:B------:R-:W-:Y:S01]  /*8200*/  ISETP.GE.AND P0, PT, R19, RZ, PT ;  /* 0x000000ff1300720c */ /* 0x000fe20003f06270 */
[----:B------:R-:W-:Y:S01]  /*8210*/  UIADD3 UR4, -UR36, URZ, URZ ;  /* 0x0000003f24047290 */ /* 0x000fe2000fffe13f */
[----:B------:R-:W-:Y:S02]  /*8220*/  IMAD.MOV.U32 R10, RZ, RZ, 0x1 ;  /* 0x00000001ff0a7424 */ /* 0x000fe400078e00ff */
[----:B------:R-:W-:Y:S01]  /*8230*/  IMAD.MOV.U32 R0, RZ, RZ, RZ ;  /* 0x000000ffff007224 */ /* 0x000fe200078e00ff */
[----:B------:R-:W-:Y:S01]  /*8240*/  UIMAD UR4, UR7, UR4, UR6 ;  /* 0x00000004070472a4 */ /* 0x000fe2000f8e0206 */
[----:B------:R-:W-:-:S07]  /*8250*/  IMAD.MOV.U32 R3, RZ, RZ, 0x1 ;  /* 0x00000001ff037424 */ /* 0x000fce00078e00ff */
[----:B------:R-:W-:Y:S05]  /*8260*/  @!P0 BRA `(.L_x_38) ;  /* 0x0000003800188947 */ /* 0x000fea0003800000 */
[----:B------:R-:W-:Y:S01]  /*8270*/  ULDC.64 UR6, c[0x0][0x418] ;  /* 0x0001060000067ab9 */ /* 0x000fe20000000a00 */
[----:B------:R-:W-:Y:S01]  /*8280*/  ULDC UR5, c[0x0][0x424] ;  /* 0x0001090000057ab9 */ /* 0x000fe20000000800 */
[----:B------:R-:W-:Y:S01]  /*8290*/  UISETP.NE.U32.AND UP0, UPT, UR6, URZ, UPT ;  /* 0x0000003f0600728c */ /* 0x000fe2000bf05070 */
[----:B------:R0:W-:Y:S01]  /*82a0*/  STL [R1+0x8], RZ ;  /* 0x000008ff01007387 */ /* 0x0001e20000100800 */
[----:B------:R-:W-:Y:S02]  /*82b0*/  ULOP3.LUT UR40, UR4, 0xffff, URZ, 0xc0, !UPT ;  /* 0x0000ffff04287892 */ /* 0x000fe4000f8ec03f */
[----:B------:R-:W-:Y:S01]  /*82c0*/  UISETP.NE.AND.EX UP0, UPT, UR7, URZ, UPT, UP0 ;  /* 0x0000003f0700728c */ /* 0x000fe2000bf05300 */
[----:B------:R-:W-:-:S03]  /*82d0*/  ULDC UR6, c[0x0][0x2f0] ;  /* 0x0000bc0000067ab9 */ /* 0x000fc60000000800 */
[----:B------:R-:W-:-:S04]  /*82e0*/  USEL UR5, UR5, 0x1, UP0 ;  /* 0x0000000105057887 */ /* 0x000fc80008000000 */
[----:B------:R-:W-:-:S04]  /*82f0*/  UIMAD UR5, UR5, UR6, URZ ;  /* 0x00000006050572a4 */ /* 0x000fc8000f8e023f */
[----:B------:R-:W-:Y:S02]  /*8300*/  UISETP.GE.AND UP0, UPT, UR5, 0x1, UPT ;  /* 0x000000010500788c */ /* 0x000fe4000bf06270 */
[----:B------:R-:W-:-:S04]  /*8310*/  UIADD3 UR5, UR5, 0x7f, URZ ;  /* 0x0000007f05057890 */ /* 0x000fc8000fffe03f */
[----:B------:R-:W-:Y:S01]  /*8320*/  PLOP3.LUT P0, PT, PT, PT, UP0, 0x80, 0x0 ;  /* 0x000000000000781c */ /* 0x000fe20003f0f008 */
[----:B------:R-:W-:-:S04]  /*8330*/  USHF.R.S32.HI UR6, URZ, 0x1f, UR5 ;  /* 0x0000001f3f067899 */ /* 0x000fc80008011405 */
[----:B------:R-:W-:-:S04]  /*8340*/  ULEA.HI UR6, UR6, UR5, URZ, 0x7 ;  /* 0x0000000506067291 */ /* 0x000fc8000f8f383f */
[----:B------:R-:W-:-:S04]  /*8350*/  USHF.R.S32.HI UR39, URZ, 0x7, UR6 ;  /* 0x000000073f277899 */ /* 0x000fc80008011406 */
[----:B0-----:R-:W-:Y:S08]  /*8360*/  @!P0 BRA `(.L_x_39) ;  /* 0x00000000007c8947 */ /* 0x001ff00003800000 */
[----:B------:R-:W-:-:S04]  /*8370*/  USHF.R.U32.HI UR4, URZ, 0x10, UR4 ;  /* 0x000000103f047899 */ /* 0x000fc80008011604 */
[----:B------:R-:W-:-:S11]  /*8380*/  UISETP.NE.AND UP0, UPT, UR4, URZ, UPT ;  /* 0x0000003f0400728c */ /* 0x000fd6000bf05270 */
[----:B------:R-:W-:Y:S02]  /*8390*/  @!UP0 ULDC UR4, c[0x0][0x9f0] ;  /* 0x00027c0000048ab9 */ /* 0x000fe40000000800 */
[----:B------:R-:W-:Y:S01]  /*83a0*/  IMAD.U32 R6, RZ, RZ, UR4 ;  /* 0x00000004ff067e24 */ /* 0x000fe2000f8e00ff */
[----:B------:R-:W-:-:S04]  /*83b0*/  UIADD3 UR5, UR39, -0x1, UR4 ;  /* 0xffffffff27057890 */ /* 0x000fc8000fffe004 */
[-C--:B------:R-:W-:Y:S02]  /*83c0*/  IABS R0, R6.reuse ;  /* 0x0000000600007213 */ /* 0x080fe40000000000 */
[----:B------:R-:W-:Y:S02]  /*83d0*/  IABS R6, R6 ;  /* 0x0000000600067213 */ /* 0x000fe40000000000 */
[----:B------:R-:W0:Y:S08]  /*83e0*/  I2F.RP R4, R0 ;  /* 0x0000000000047306 */ /* 0x000e300000209400 */
[----:B0-----:R-:W0:Y:S02]  /*83f0*/  MUFU.RCP R4, R4 ;  /* 0x0000000400047308 */ /* 0x001e240000001000 */
[----:B0-----:R-:W-:-:S06]  /*8400*/  IADD3 R2, R4, 0xffffffe, RZ ;  /* 0x0ffffffe04027810 */ /* 0x001fcc0007ffe0ff */
[----:B------:R0:W1:Y:S02]  /*8410*/  F2I.FTZ.U32.TRUNC.NTZ R3, R2 ;  /* 0x0000000200037305 */ /* 0x000064000021f000 */
[----:B0-----:R-:W-:Y:S02]  /*8420*/  IMAD.MOV.U32 R2, RZ, RZ, RZ ;  /* 0x000000ffff027224 */ /* 0x001fe400078e00ff */
[----:B-1----:R-:W-:-:S04]  /*8430*/  IMAD.MOV R5, RZ, RZ, -R3 ;  /* 0x000000ffff057224 */ /* 0x002fc800078e0a03 */
[----:B------:R-:W-:-:S04]  /*8440*/  IMAD R5, R5, R0, RZ ;  /* 0x0000000005057224 */ /* 0x000fc800078e02ff */
[----:B------:R-:W-:-:S04]  /*8450*/  IMAD.HI.U32 R3, R3, R5, R2 ;  /* 0x0000000503037227 */ /* 0x000fc800078e0002 */
[----:B------:R-:W-:Y:S01]  /*8460*/  IMAD.U32 R5, RZ, RZ, UR5 ;  /* 0x00000005ff057e24 */ /* 0x000fe2000f8e00ff */
[----:B------:R-:W-:-:S04]  /*8470*/  ULOP3.LUT UR5, UR5, UR4, URZ, 0x3c, !UPT ;  /* 0x0000000405057292 */ /* 0x000fc8000f8e3c3f */
[----:B------:R-:W-:Y:S01]  /*8480*/  IABS R2, R5 ;  /* 0x0000000500027213 */ /* 0x000fe20000000000 */
[----:B------:R-:W-:Y:S01]  /*8490*/  IMAD.MOV R5, RZ, RZ, -R6 ;  /* 0x000000ffff057224 */ /* 0x000fe200078e0a06 */
[----:B------:R-:W-:-:S03]  /*84a0*/  ISETP.LE.AND P2, PT, RZ, UR5, PT ;  /* 0x00000005ff007c0c */ /* 0x000fc6000bf43270 */
[----:B------:R-:W-:-:S04]  /*84b0*/  IMAD.HI.U32 R3, R3, R2, RZ ;  /* 0x0000000203037227 */ /* 0x000fc800078e00ff */
[----:B------:R-:W-:-:S05]  /*84c0*/  IMAD R5, R3, R5, R2 ;  /* 0x0000000503057224 */ /* 0x000fca00078e0202 */
[----:B------:R-:W-:-:S13]  /*84d0*/  ISETP.GT.U32.AND P1, PT, R0, R5, PT ;  /* 0x000000050000720c */ /* 0x000fda0003f24070 */
[----:B------:R-:W-:Y:S01]  /*84e0*/  @!P1 IMAD.IADD R5, R5, 0x1, -R0 ;  /* 0x0000000105059824 */ /* 0x000fe200078e0a00 */
[----:B------:R-:W-:Y:S02]  /*84f0*/  @!P1 IADD3 R3, R3, 0x1, RZ ;  /* 0x0000000103039810 */ /* 0x000fe40007ffe0ff */
[----:B------:R-:W-:Y:S02]  /*8500*/  ISETP.NE.AND P1, PT, RZ, UR4, PT ;  /* 0x00000004ff007c0c */ /* 0x000fe4000bf25270 */
[----:B------:R-:W-:-:S13]  /*8510*/  ISETP.GE.U32.AND P0, PT, R5, R0, PT ;  /* 0x000000000500720c */ /* 0x000fda0003f06070 */
[----:B------:R-:W-:-:S04]  /*8520*/  @P0 VIADD R3, R3, 0x1 ;  /* 0x0000000103030836 */ /* 0x000fc80000000000 */
[----:B------:R-:W-:Y:S01]  /*8530*/  @!P2 IMAD.MOV R3, RZ, RZ, -R3 ;  /* 0x000000ffff03a224 */ /* 0x000fe200078e0a03 */
[----:B------:R-:W-:-:S05]  /*8540*/  @!P1 LOP3.LUT R3, RZ, UR4, RZ, 0x33, !PT ;  /* 0x00000004ff039c12 */ /* 0x000fca000f8e33ff */
[----:B------:R0:W-:Y:S02]  /*8550*/  STL [R1+0x8], R3 ;  /* 0x0000080301007387 */ /* 0x0001e40000100800 */
.L_x_39:
[----:B------:R-:W2:Y:S01]  /*8560*/  LDL R2, [R1+0x8] ;  /* 0x0000080001027983 */ /* 0x000ea20000100800 */
[----:B0-----:R-:W-:Y:S02]  /*8570*/  IMAD.MOV.U32 R3, RZ, RZ, 0x1 ;  /* 0x00000001ff037424 */ /* 0x001fe400078e00ff */
[----:B--2---:R-:W-:-:S05]  /*8580*/  IMAD R0, R2, UR40, RZ ;  /* 0x0000002802007c24 */ /* 0x004fca000f8e02ff */
[----:B------:R-:W-:Y:S01]  /*8590*/  VIADDMNMX R18, R0, R2, UR39, PT ;  /* 0x0000002700127e46 */ /* 0x000fe2000b800102 */
[----:B------:R0:W-:Y:S03]  /*85a0*/  STL [R1+0x4], R0 ;  /* 0x0000040001007387 */ /* 0x0001e60000100800 */
[----:B------:R-:W-:Y:S01]  /*85b0*/  ISETP.GT.AND P0, PT, R18, R0, PT ;  /* 0x000000001200720c */ /* 0x000fe20003f04270 */
[----:B------:R1:W-:Y:S01]  /*85c0*/  STL [R1+0xc], R18 ;  /* 0x00000c1201007387 */ /* 0x0003e20000100800 */
[----:B0-----:R-:W-:-:S11]  /*85d0*/  IMAD.MOV.U32 R0, RZ, RZ, RZ ;  /* 0x000000ffff007224 */ /* 0x001fd600078e00ff */
[----:B-1----:R-:W-:Y:S05]  /*85e0*/  @!P0 BRA `(.L_x_38) ;  /* 0x0000003400388947 */ /* 0x002fea0003800000 */
[----:B------:R-:W0:Y:S01]  /*85f0*/  S2UR UR4, SR_CgaCtaId ;  /* 0x00000000000479c3 */ /* 0x000e220000008800 */
[----:B------:R-:W-:Y:S02]  /*8600*/  UMOV UR38, 0x400 ;  /* 0x0000040000267882 */ /* 0x000fe40000000000 */
[----:B0-----:R-:W-:-:S04]  /*8610*/  ULEA UR38, UR4, UR38, 0x18 ;  /* 0x0000002604267291 */ /* 0x001fc8000f8ec03f */
[----:B------:R-:W-:-:S04]  /*8620*/  UIADD3 UR4, UR38, 0x1c400, URZ ;  /* 0x0001c40026047890 */ /* 0x000fc8000fffe03f */
[----:B------:R-:W-:-:S06]  /*8630*/  ULOP3.LUT UP0, URZ, UR4, 0x3ff, URZ, 0xc0, !UPT ;  /* 0x000003ff043f7892 */ /* 0x000fcc000f80c03f */
[----:B------:R-:W-:-:S13]  /*8640*/  PLOP3.LUT P0, PT, PT, PT, UP0, 0x80, 0x0 ;  /* 0x000000000000781c */ /* 0x000fda0003f0f008 */
[----:B------:R-:W-:Y:S05]  /*8650*/  @!P0 BRA `(.L_x_40) ;  /* 0x0000000000408947 */ /* 0x000fea0003800000 */
[----:B------:R-:W-:Y:S01]  /*8660*/  MOV R2, 0x0 ;  /* 0x0000000000027802 */ /* 0x000fe20000000f00 */
[----:B------:R-:W-:Y:S01]  /*8670*/  ULDC.64 UR6, c[0x4][0x118] ;  /* 0x0100460000067ab9 */ /* 0x000fe20000000a00 */
[----:B------:R-:W-:Y:S01]  /*8680*/  ULDC.64 UR8, c[0x4][0x120] ;  /* 0x0100480000087ab9 */ /* 0x000fe20000000a00 */
[----:B------:R-:W-:Y:S01]  /*8690*/  ULDC.64 UR4, c[0x4][0x70] ;  /* 0x01001c0000047ab9 */ /* 0x000fe20000000a00 */
[----:B------:R-:W-:Y:S01]  /*86a0*/  IMAD.U32 R4, RZ, RZ, UR6 ;  /* 0x00000006ff047e24 */ /* 0x000fe2000f8e00ff */
[----:B------:R-:W-:Y:S01]  /*86b0*/  MOV R5, UR7 ;  /* 0x0000000700057c02 */ /* 0x000fe20008000f00 */
[----:B------:R-:W0:Y:S01]  /*86c0*/  LDC.64 R2, c[0x4][R2] ;  /* 0x0100000002027b82 */ /* 0x000e220000000a00 */
[----:B------:R-:W-:Y:S01]  /*86d0*/  IMAD.U32 R6, RZ, RZ, UR8 ;  /* 0x00000008ff067e24 */ /* 0x000fe2000f8e00ff */
[----:B------:R-:W-:Y:S01]  /*86e0*/  MOV R12, 0x1 ;  /* 0x00000001000c7802 */ /* 0x000fe20000000f00 */
[----:B------:R-:W-:Y:S02]  /*86f0*/  IMAD.U32 R7, RZ, RZ, UR9 ;  /* 0x00000009ff077e24 */ /* 0x000fe4000f8e00ff */
[----:B------:R-:W-:-:S02]  /*8700*/  IMAD.U32 R10, RZ, RZ, UR4 ;  /* 0x00000004ff0a7e24 */ /* 0x000fc4000f8e00ff */
[----:B------:R-:W-:Y:S02]  /*8710*/  IMAD.U32 R11, RZ, RZ, UR5 ;  /* 0x00000005ff0b7e24 */ /* 0x000fe4000f8e00ff */
[----:B------:R-:W-:Y:S02]  /*8720*/  IMAD.MOV.U32 R8, RZ, RZ, 0x70 ;  /* 0x00000070ff087424 */ /* 0x000fe400078e00ff */
[----:B------:R-:W-:-:S07]  /*8730*/  IMAD.MOV.U32 R13, RZ, RZ, RZ ;  /* 0x000000ffff0d7224 */ /* 0x000fce00078e00ff */
[----:B------:R-:W-:-:S07]  /*8740*/  LEPC R20, `(.L_x_40) ;  /* 0x000000001014794e */ /* 0x000fce0000000000 */
[----:B0-----:R-:W-:Y:S05]  /*8750*/  CALL.ABS.NOINC R2 ;  /* 0x0000000002007343 */ /* 0x001fea0003c00000 */
.L_x_40:
        /* <DEDUP_REMOVED lines=8> */
[----:B------:R0:W1:Y:S01]  /*87e0*/  LDC.64 R2, c[0x4][R16] ;  /* 0x0100000010027b82 */ /* 0x0000620000000a00 */
[----:B------:R-:W-:Y:S01]  /*87f0*/  IMAD.U32 R4, RZ, RZ, UR6 ;  /* 0x00000006ff047e24 */ /* 0x000fe2000f8e00ff */
[----:B------:R-:W-:Y:S01]  /*8800*/  MOV R10, UR4 ;  /* 0x00000004000a7c02 */ /* 0x000fe20008000f00 */
[----:B------:R-:W-:Y:S02]  /*8810*/  IMAD.U32 R5, RZ, RZ, UR7 ;  /* 0x00000007ff057e24 */ /* 0x000fe4000f8e00ff */
[----:B------:R-:W-:Y:S02]  /*8820*/  IMAD.U32 R6, RZ, RZ, UR8 ;  /* 0x00000008ff067e24 */ /* 0x000fe4000f8e00ff */
[----:B------:R-:W-:-:S02]  /*8830*/  IMAD.U32 R7, RZ, RZ, UR9 ;  /* 0x00000009ff077e24 */ /* 0x000fc4000f8e00ff */
[----:B------:R-:W-:Y:S02]  /*8840*/  IMAD.U32 R11, RZ, RZ, UR5 ;  /* 0x00000005ff0b7e24 */ /* 0x000fe4000f8e00ff */
[----:B------:R-:W-:Y:S02]  /*8850*/  IMAD.MOV.U32 R8, RZ, RZ, 0x70 ;  /* 0x00000070ff087424 */ /* 0x000fe400078e00ff */
[----:B------:R-:W-:Y:S02]  /*8860*/  IMAD.MOV.U32 R12, RZ, RZ, 0x1 ;  /* 0x00000001ff0c7424 */ /* 0x000fe400078e00ff */
[----:B0-----:R-:W-:-:S07]  /*8870*/  IMAD.MOV.U32 R13, RZ, RZ, RZ ;  /* 0x000000ffff0d7224 */ /* 0x001fce00078e00ff */
[----:B------:R-:W-:-:S07]  /*8880*/  LEPC R20, `(.L_x_42) ;  /* 0x000000001014794e */ /* 0x000fce0000000000 */
[----:B-1----:R-:W-:Y:S05]  /*8890*/  CALL.ABS.NOINC R2 ;  /* 0x0000000002007343 */ /* 0x002fea0003c00000 */
.L_x_42:
[----:B------:R0:W1:Y:S01]  /*88a0*/  LDC.64 R2, c[0x4][R16] ;  /* 0x0100000010027b82 */ /* 0x0000620000000a00 */
[----:B------:R-:W-:Y:S01]  /*88b0*/  ULDC.64 UR6, c[0x4][0x118] ;  /* 0x0100460000067ab9 */ /* 0x000fe20000000a00 */
[----:B------:R-:W-:Y:S01]  /*88c0*/  ULDC.64 UR8, c[0x4][0x120] ;  /* 0x0100480000087ab9 */ /* 0x000fe20000000a00 */
[----:B------:R-:W-:Y:S01]  /*88d0*/  ULDC.64 UR4, c[0x4][0x80] ;  /* 0x0100200000047ab9 */ /* 0x000fe20000000a00 */
[----:B------:R-:W-:Y:S01]  /*88e0*/  IMAD.U32 R4, RZ, RZ, UR6 ;  /* 0x00000006ff047e24 */ /* 0x000fe2000f8e00ff */
[----:B------:R-:W-:Y:S01]  /*88f0*/  MOV R5, UR7 ;  /* 0x0000000700057c02 */ /* 0x000fe20008000f00 */
[----:B------:R-:W-:Y:S01]  /*8900*/  IMAD.U32 R6, RZ, RZ, UR8 ;  /* 0x00000008ff067e24 */ /* 0x000fe2000f8e00ff */
[----:B------:R-:W-:Y:S01]  /*8910*/  MOV R12, 0x1 ;  /* 0x00000001000c7802 */ /* 0x000fe20000000f00 */
[----:B------:R-:W-:Y:S02]  /*8920*/  IMAD.U32 R7, RZ, RZ, UR9 ;  /* 0x00000009ff077e24 */ /* 0x000fe4000f8e00ff */
[----:B------:R-:W-:-:S02]  /*8930*/  IMAD.U32 R10, RZ, RZ, UR4 ;  /* 0x00000004ff0a7e24 */ /* 0x000fc4000f8e00ff */
[----:B------:R-:W-:Y:S02]  /*8940*/  IMAD.U32 R11, RZ, RZ, UR5 ;  /* 0x00000005ff0b7e24 */ /* 0x000fe4000f8e00ff */
[----:B------:R-:W-:Y:S02]  /*8950*/  IMAD.MOV.U32 R8, RZ, RZ, 0x70 ;  /* 0x00000070ff087424 */ /* 0x000fe400078e00ff */
[----:B0-----:R-:W-:-:S07]  /*8960*/  IMAD.MOV.U32 R13, RZ, RZ, RZ ;  /* 0x000000ffff0d7224 */ /* 0x001fce00078e00ff */
[----:B------:R-:W-:-:S07]  /*8970*/  LEPC R20, `(.L_x_41) ;  /* 0x000000001014794e */ /* 0x000fce0000000000 */
[----:B-1----:R-:W-:Y:S05]  /*8980*/  CALL.ABS.NOINC R2 ;  /* 0x0000000002007343 */ /* 0x002fea0003c00000 */
.L_x_41:
[----:B------:R-:W0:Y:S02]  /*8990*/  LDC.64 R2, c[0x0][0x9f8] ;  /* 0x00027e00ff027b82 */ /* 0x000e240000000a00 */
[----:B0-----:R-:W-:-:S04]  /*89a0*/  ISETP.NE.U32.AND P0, PT, R2, RZ, PT ;  /* 0x000000ff0200720c */ /* 0x001fc80003f05070 */
[----:B------:R-:W-:-:S13]  /*89b0*/  ISETP.NE.AND.EX P0, PT, R3, RZ, PT, P0 ;  /* 0x000000ff0300720c */ /* 0x000fda0003f05300 */
[----:B------:R-:W0:Y:S02]  /*89c0*/  @P0 LDC.64 R2, c[0x0][0x9f8] ;  /* 0x00027e00ff020b82 */ /* 0x000e240000000a00 */
[----:B0-----:R-:W-:-:S05]  /*89d0*/  @P0 IMAD.WIDE R2, R19, 0x4, R2 ;  /* 0x0000000413020825 */ /* 0x001fca00078e0202 */
[----:B------:R0:W2:Y:S01]  /*89e0*/  @P0 LDG.E R19, desc[UR42][R2.64] ;  /* 0x0000002a02130981 */ /* 0x0000a2000c1e1900 */
[----:B------:R-:W-:Y:S01]  /*89f0*/  UMOV UR4, 0xffffffff ;  /* 0xffffffff00047882 */ /* 0x000fe20000000000 */
[----:B------:R-:W-:Y:S01]  /*8a00*/  LOP3.LUT R17, R17, 0xfffffffe, RZ, 0xc0, !PT ;  /* 0xfffffffe11117812 */ /* 0x000fe200078ec0ff */
[----:B------:R-:W-:Y:S01]  /*8a10*/  VIADD R18, R18, 0xffffffff ;  /* 0xffffffff12127836 */ /* 0x000fe20000000000 */
[----:B------:R-:W1:Y:S01]  /*8a20*/  S2R R0, SR_TID.X ;  /* 0x0000000000007919 */ /* 0x000e620000002100 */
[----:B0-----:R-:W0:Y:S02]  /*8a30*/  LDC.64 R2, c[0x0][0x418] ;  /* 0x00010600ff027b82 */ /* 0x001e240000000a00 */
[----:B0-----:R-:W-:Y:S02]  /*8a40*/  ISETP.NE.U32.AND P0, PT, R2, RZ, PT ;  /* 0x000000ff0200720c */ /* 0x001fe40003f05070 */
[----:B-1----:R-:W-:Y:S02]  /*8a50*/  SHF.R.U32.HI R0, RZ, 0x5, R0 ;  /* 0x00000005ff007819 */ /* 0x002fe40000011600 */
[----:B------:R-:W-:-:S02]  /*8a60*/  ISETP.NE.AND.EX P1, PT, R3, RZ, PT, P0 ;  /* 0x000000ff0300720c */ /* 0x000fc40003f25300 */
[----:B------:R-:W-:-:S11]  /*8a70*/  LOP3.LUT R0, R0, 0x3, RZ, 0xc0, !PT ;  /* 0x0000000300007812 */ /* 0x000fd600078ec0ff */
[----:B------:R-:W-:Y:S02]  /*8a80*/  @P1 LOP3.LUT R17, R17, 0x1, RZ, 0xfc, !PT ;  /* 0x0000000111111812 */ /* 0x000fe400078efcff */
[----:B--2---:R-:W-:Y:S02]  /*8a90*/  SHF.R.S32.HI R6, RZ, 0x1f, R19 ;  /* 0x0000001fff067819 */ /* 0x004fe40000011413 */
[----:B------:R-:W-:-:S03]  /*8aa0*/  SEL R16, R19, RZ, !P1 ;  /* 0x000000ff13107207 */ /* 0x000fc60004800000 */
[----:B------:R0:W-:Y:S01]  /*8ab0*/  STL [R1], R6 ;  /* 0x0000000601007387 */ /* 0x0001e20000100800 */
[----:B------:R-:W-:Y:S05]  /*8ac0*/  BRA.DIV UR4, `(.L_x_43) ;  /* 0x00000036043c7947 */ /* 0x000fea000b800000 */
[----:B------:R1:W2:Y:S02]  /*8ad0*/  SHFL.IDX PT, R14, R0, RZ, 0x1f ;  /* 0x00001fff000e7589 */ /* 0x0002a400000e0000 */
.L_x_123:
[----:B--2---:R-:W-:Y:S02]  /*8ae0*/  ISETP.NE.AND P0, PT, R14, RZ, PT ;  /* 0x000000ff0e00720c */ /* 0x004fe40003f05270 */
[----:B------:R-:W-:Y:S02]  /*8af0*/  PLOP3.LUT P2, PT, PT, PT, PT, 0x8, 0x0 ;  /* 0x000000000000781c */ /* 0x000fe40003f4e170 */
[----:B------:R-:W-:-:S11]  /*8b00*/  LOP3.LUT R17, R17, 0xfffffffd, RZ, 0xc0, !PT ;  /* 0xfffffffd11117812 */ /* 0x000fd600078ec0ff */
[----:B------:R-:W-:Y:S01]  /*8b10*/  @P2 LOP3.LUT R17, R17, 0x2, RZ, 0xfc, !PT ;  /* 0x0000000211112812 */ /* 0x000fe200078efcff */
[----:B------:R-:W-:Y:S06]  /*8b20*/  @P0 BRA `(.L_x_44) ;  /* 0x00000004000c0947 */ /* 0x000fec0003800000 */
[----:B------:R-:W-:-:S03]  /*8b30*/  UMOV UR4, 0xffffffff ;  /* 0xffffffff00047882 */ /* 0x000fc60000000000 */
[----:B------:R-:W-:Y:S05]  /*8b40*/  BRA.DIV UR4, `(.L_x_45) ;  /* 0x00000036043c7947 */ /* 0x000fea000b800000 */
[----:B------:R-:W-:-:S13]  /*8b50*/  ELECT P6, URZ, PT ;  /* 0x00000000003f782f */ /* 0x000fda00038c0000 */
.L_x_126:
[----:B------:R-:W-:Y:S05]  /*8b60*/  @!P6 BRA `(.L_x_44) ;  /* 0x0000000000fce947 */ /* 0x000fea0003800000 */
[----:B------:R-:W-:Y:S01]  /*8b70*/  IMAD.MOV.U32 R16, RZ, RZ, R19 ;  /* 0x000000ffff107224 */ /* 0x000fe200078e0013 */
[----:B------:R-:W-:Y:S06]  /*8b80*/  @!P1 BRA `(.L_x_46) ;  /* 0x0000000000449947 */ /* 0x000fec0003800000 */
[----:B------:R-:W2:Y:S01]  /*8b90*/  LDC R7, c[0x0][0x43c] ;  /* 0x00010f00ff077b82 */ /* 0x000ea20000000800 */
[----:B------:R-:W-:Y:S01]  /*8ba0*/  ULDC.64 UR4, c[0x0][0x428] ;  /* 0x00010a0000047ab9 */ /* 0x000fe20000000a00 */
[----:B--2---:R-:W-:-:S13]  /*8bb0*/  ISETP.NE.AND P0, PT, R7, 0x1, PT ;  /* 0x000000010700780c */ /* 0x004fda0003f05270 */
[----:B------:R-:W1:Y:S02]  /*8bc0*/  @P0 LDC.64 R4, c[0x0][0x440] ;  /* 0x00011000ff040b82 */ /* 0x000e640000000a00 */
[----:B-1----:R-:W-:-:S04]  /*8bd0*/  @P0 IMAD.HI.U32 R0, R18, R4, RZ ;  /* 0x0000000412000227 */ /* 0x002fc800078e00ff */
[----:B------:R-:W-:Y:S01]  /*8be0*/  IMAD.MOV.U32 R4, RZ, RZ, R18 ;  /* 0x000000ffff047224 */ /* 0x000fe200078e0012 */
[----:B------:R-:W-:-:S04]  /*8bf0*/  @P0 SHF.R.U32.HI R4, RZ, R5, R0 ;  /* 0x00000005ff040219 */ /* 0x000fc80000011600 */
[--C-:B------:R-:W-:Y:S01]  /*8c00*/  SHF.R.S32.HI R5, RZ, 0x1f, R4.reuse ;  /* 0x0000001fff057819 */ /* 0x100fe20000011404 */
[----:B------:R-:W-:-:S04]  /*8c10*/  IMAD.MOV R0, RZ, RZ, -R4 ;  /* 0x000000ffff007224 */ /* 0x000fc800078e0a04 */
[----:B------:R-:W-:Y:S02]  /*8c20*/  IMAD R18, R7, R0, R18 ;  /* 0x0000000007127224 */ /* 0x000fe400078e0212 */
[----:B------:R-:W-:Y:S02]  /*8c30*/  IMAD R0, R6, UR4, RZ ;  /* 0x0000000406007c24 */ /* 0x000fe4000f8e02ff */
[----:B------:R-:W-:-:S04]  /*8c40*/  IMAD.WIDE.U32 R4, R19, UR4, R4 ;  /* 0x0000000413047c25 */ /* 0x000fc8000f8e0004 */
[----:B------:R-:W-:Y:S01]  /*8c50*/  IMAD R7, R19, UR5, R0 ;  /* 0x0000000513077c24 */ /* 0x000fe2000f8e0200 */
[----:B------:R-:W-:-:S04]  /*8c60*/  LEA R2, P0, R4, R2, 0x2 ;  /* 0x0000000204027211 */ /* 0x000fc800078010ff */
[----:B------:R-:W-:-:S04]  /*8c70*/  IADD3 R0, R5, R7, RZ ;  /* 0x0000000705007210 */ /* 0x000fc80007ffe0ff */
[----:B------:R-:W-:-:S05]  /*8c80*/  LEA.HI.X R3, R4, R3, R0, 0x2, P0 ;  /* 0x0000000304037211 */ /* 0x000fca00000f1400 */
[----:B------:R2:W5:Y:S02]  /*8c90*/  LDG.E R16, desc[UR42][R2.64] ;  /* 0x0000002a02107981 */ /* 0x000564000c1e1900 */
.L_x_46:
[----:B-1----:R-:W-:Y:S01]  /*8ca0*/  IMAD.MOV.U32 R0, RZ, RZ, 0x1 ;  /* 0x00000001ff007424 */ /* 0x002fe200078e00ff */
[----:B0-----:R-:W2:Y:S04]  /*8cb0*/  S2R R6, SR_TID.X ;  /* 0x0000000000067919 */ /* 0x001ea80000002100 */
[----:B------:R-:W-:-:S04]  /*8cc0*/  SHF.L.U32 R0, R0, 0x1f, RZ ;  /* 0x0000001f00007819 */ /* 0x000fc800000006ff */
[----:B------:R-:W0:Y:S01]  /*8cd0*/  SYNCS.PHASECHK.TRANS64.TRYWAIT P0, [UR38+0x34840], R0 ;  /* 0x03484000ff0075a7 */ /* 0x000e220008000166 */
[----:B--2---:R-:W-:-:S04]  /*8ce0*/  LOP3.LUT R2, R6, 0x7f, RZ, 0xc0, !PT ;  /* 0x0000007f06027812 */ /* 0x004fc800078ec0ff */
[----:B------:R-:W-:Y:S01]  /*8cf0*/  ISETP.NE.AND P1, PT, R2, RZ, PT ;  /* 0x000000ff0200720c */ /* 0x000fe20003f25270 */
[----:B0-----:R-:W-:-:S12]  /*8d00*/  @!P0 BRA `(.L_x_47) ;  /* 0x0000003000ec8947 */ /* 0x001fd80003800000 */
.L_x_127:
[----:B------:R-:W-:Y:S05]  /*8d10*/  @P1 BRA `(.L_x_48) ;  /* 0x0000000000181947 */ /* 0x000fea0003800000 */
[----:B------:R-:W1:Y:S01]  /*8d20*/  S2R R2, SR_TID.X ;  /* 0x0000000000027919 */ /* 0x000e620000002100 */
[----:B0-----:R-:W-:-:S04]  /*8d30*/  IMAD.MOV.U32 R0, RZ, RZ, 0xc000 ;  /* 0x0000c000ff007424 */ /* 0x001fc800078e00ff */
[----:B------:R2:W-:Y:S01]  /*8d40*/  SYNCS.ARRIVE.TRANS64 RZ, [UR38+0x34830], R0 ;  /* 0x03483000ffff79a7 */ /* 0x0005e20008000026 */
[----:B-1----:R-:W-:-:S13]  /*8d50*/  LOP3.LUT P0, RZ, R2, 0x1f, RZ, 0xc0, !PT ;  /* 0x0000001f02ff7812 */ /* 0x002fda000780c0ff */
[----:B--2---:R-:W-:Y:S05]  /*8d60*/  @!P0 BRA `(.L_x_48) ;  /* 0x0000000000048947 */ /* 0x004fea0003800000 */
[----:B------:R-:W-:Y:S01]  /*8d70*/  BPT.TRAP 0x1 ;  /* 0x000000040000795c */ /* 0x000fe20000300000 */
.L_x_48:
[----:B------:R-:W-:Y:S01]  /*8d80*/  R2UR UR11, R18 ;  /* 0x00000000120b72ca */ /* 0x000fe200000e0000 */
[----:B------:R-:W-:Y:S01]  /*8d90*/  ULDC.64 UR4, c[0x0][0x198] ;  /* 0x0000660000047ab9 */ /* 0x000fe20000000a00 */
[----:B-----5:R-:W-:Y:S01]  /*8da0*/  R2UR UR13, R16 ;  /* 0x00000000100d72ca */ /* 0x020fe200000e0000 */
[----:B------:R-:W-:Y:S01]  /*8db0*/  UIADD3 UR4, UP0, UR4, 0x370, URZ ;  /* 0x0000037004047890 */ /* 0x000fe2000ff1e03f */
[----:B------:R-:W-:Y:S01]  /*8dc0*/  PLOP3.LUT P0, PT, PT, PT, PT, 0x80, 0x0 ;  /* 0x000000000000781c */ /* 0x000fe20003f0f070 */
[----:B------:R-:W-:Y:S01]  /*8dd0*/  UIADD3 UR8, UR38, 0x1c400, URZ ;  /* 0x0001c40026087890 */ /* 0x000fe2000fffe03f */
[----:B------:R-:W-:Y:S01]  /*8de0*/  LOP3.LUT R17, R17, 0xfffffffd, RZ, 0xc0, !PT ;  /* 0xfffffffd11117812 */ /* 0x000fe200078ec0ff */
[----:B------:R-:W-:Y:S02]  /*8df0*/  UIADD3 UR9, UR38, 0x34830, URZ ;  /* 0x0003483026097890 */ /* 0x000fe4000fffe03f */
[----:B------:R-:W-:Y:S02]  /*8e00*/  UIADD3.X UR5, URZ, UR5, URZ, UP0, !UPT ;  /* 0x000000053f057290 */ /* 0x000fe400087fe43f */
[----:B------:R-:W-:-:S02]  /*8e10*/  UIADD3 UR16, UR38, 0x20400, URZ ;  /* 0x0002040026107890 */ /* 0x000fc4000fffe03f */
[----:B------:R-:W-:Y:S02]  /*8e20*/  USHF.L.U32 UR11, UR11, 0x7, URZ ;  /* 0x000000070b0b7899 */ /* 0x000fe4000800063f */
[----:B------:R-:W-:Y:S01]  /*8e30*/  UIADD3 UR32, UR38, 0x24400, URZ ;  /* 0x0002440026207890 */ /* 0x000fe2000fffe03f */
[----:B------:R-:W-:Y:S01]  /*8e40*/  UMOV UR6, 0x0 ;  /* 0x0000000000067882 */ /* 0x000fe20000000000 */
[----:B------:R-:W-:Y:S01]  /*8e50*/  UMOV UR7, 0x14f00000 ;  /* 0x14f0000000077882 */ /* 0x000fe20000000000 */
[----:B------:R-:W-:Y:S01]  /*8e60*/  UMOV UR10, URZ ;  /* 0x0000003f000a7c82 */ /* 0x000fe20008000000 */
[----:B------:R-:W-:Y:S01]  /*8e70*/  UMOV UR12, UR36 ;  /* 0x00000024000c7c82 */ /* 0x000fe20008000000 */
[----:B------:R-:W-:Y:S01]  /*8e80*/  UMOV UR18, 0x40 ;  /* 0x0000004000127882 */ /* 0x000fe20000000000 */
[----:B------:R-:W-:Y:S01]  /*8e90*/  UMOV UR20, UR36 ;  /* 0x0000002400147c82 */ /* 0x000fe20008000000 */
[----:B------:R-:W-:Y:S01]  /*8ea0*/  UMOV UR17, UR9 ;  /* 0x0000000900117c82 */ /* 0x000fe20008000000 */
[----:B------:R-:W-:Y:S01]  /*8eb0*/  UMOV UR21, UR13 ;  /* 0x0000000d00157c82 */ /* 0x000fe20008000000 */
[----:B------:R-:W-:Y:S01]  /*8ec0*/  UMOV UR19, UR11 ;  /* 0x0000000b00137c82 */ /* 0x000fe20008000000 */
[----:B------:R-:W-:Y:S01]  /*8ed0*/  UMOV UR34, 0x80 ;  /* 0x0000008000227882 */ /* 0x000fe20000000000 */
[----:B------:R-:W-:Y:S01]  /*8ee0*/  UMOV UR33, UR9 ;  /* 0x0000000900217c82 */ /* 0x000fe20008000000 */
[----:B------:R-:W-:Y:S01]  /*8ef0*/  UMOV UR37, UR13 ;  /* 0x0000000d00257c82 */ /* 0x000fe20008000000 */
[----:B------:R2:W-:Y:S01]  /*8f00*/  UTMALDG.4D [UR8], [UR4], desc[UR6] ;  /* 0x00000608040075b4 */ /* 0x0005e20008019000 */
[----:B------:R-:W-:Y:S01]  /*8f10*/  UMOV UR35, UR11 ;  /* 0x0000000b00237c82 */ /* 0x000fe20008000000 */
[----:B------:R-:W-:Y:S01]  /*8f20*/  @P0 LOP3.LUT R17, R17, 0x2, RZ, 0xfc, !PT ;  /* 0x0000000211110812 */ /* 0x000fe200078efcff */
[----:B------:R2:W-:Y:S01]  /*8f30*/  UTMALDG.4D [UR16], [UR4], desc[UR6] ;  /* 0x00000610040075b4 */ /* 0x0005e20008019000 */
[----:B------:R2:W-:Y:S02]  /*8f40*/  UTMALDG.4D [UR32], [UR4], desc[UR6] ;  /* 0x00000620040075b4 */ /* 0x0005e40008019000 */
[----:B--2---:R-:W-:-:S03]  /*8f50*/  NOP ;  /* 0x0000000000007918 */ /* 0x004fc60000000000 */
.L_x_44:
[----:B------:R-:W-:Y:S05]  /*8f60*/  WARPSYNC.ALL ;  /* 0x0000000000007948 */ /* 0x000fea0003800000 */
[----:B------:R-:W-:Y:S01]  /*8f70*/  UIADD3 UR4, UR38, 0x10400, URZ ;  /* 0x0001040026047890 */ /* 0x000fe2000fffe03f */
[----:B------:R-:W-:Y:S03]  /*8f80*/  BAR.SYNC.DEFER_BLOCKING 0x8, 0x180 ;  /* 0x0206000000007b1d */ /* 0x000fe60000010000 */
        /* <DEDUP_REMOVED lines=9> */
[----:B0-----:R-:W0:Y:S01]  /*9020*/  LDC.64 R2, c[0x4][R2] ;  /* 0x0100000002027b82 */ /* 0x001e220000000a00 */
[----:B------:R-:W-:Y:S02]  /*9030*/  IMAD.U32 R5, RZ, RZ, UR7 ;  /* 0x00000007ff057e24 */ /* 0x000fe4000f8e00ff */
[----:B------:R-:W-:Y:S02]  /*9040*/  IMAD.U32 R6, RZ, RZ, UR8 ;  /* 0x00000008ff067e24 */ /* 0x000fe4000f8e00ff */
[----:B------:R-:W-:-:S02]  /*9050*/  IMAD.U32 R10, RZ, RZ, UR4 ;  /* 0x00000004ff0a7e24 */ /* 0x000fc4000f8e00ff */
[----:B------:R-:W-:Y:S02]  /*9060*/  IMAD.U32 R11, RZ, RZ, UR5 ;  /* 0x00000005ff0b7e24 */ /* 0x000fe4000f8e00ff */
[----:B------:R-:W-:Y:S02]  /*9070*/  IMAD.MOV.U32 R8, RZ, RZ, 0x70 ;  /* 0x00000070ff087424 */ /* 0x000fe400078e00ff */
[----:B------:R-:W-:Y:S02]  /*9080*/  IMAD.MOV.U32 R12, RZ, RZ, 0x1 ;  /* 0x00000001ff0c7424 */ /* 0x000fe400078e00ff */
[----:B------:R-:W-:-:S07]  /*9090*/  IMAD.MOV.U32 R13, RZ, RZ, RZ ;  /* 0x000000ffff0d7224 */ /* 0x000fce00078e00ff */
[----:B------:R-:W-:-:S07]  /*90a0*/  LEPC R20, `(.L_x_49) ;  /* 0x000000001014794e */ /* 0x000fce0000000000 */
[----:B01----:R-:W-:Y:S05]  /*90b0*/  CALL.ABS.NOINC R2 ;  /* 0x0000000002007343 */ /* 0x003fea0003c00000 */
.L_x_49:
[----:B------:R-:W2:Y:S01]  /*90c0*/  S2R R4, SR_CTAID.Z ;  /* 0x0000000000047919 */ /* 0x000ea20000002700 */
[----:B0-----:R-:W0:Y:S01]  /*90d0*/  LDC R6, c[0x0][0x448] ;  /* 0x00011200ff067b82 */ /* 0x001e220000000800 */
[----:B------:R-:W-:Y:S01]  /*90e0*/  USHF.R.S32.HI UR4, URZ, 0x1f, UR36 ;  /* 0x0000001f3f047899 */ /* 0x000fe20008011424 */
[----:B------:R-:W3:Y:S01]  /*90f0*/  S2R R12, SR_TID.X ;  /* 0x00000000000c7919 */ /* 0x000ee20000002100 */
[----:B------:R-:W-:Y:S02]  /*9100*/  ULDC.64 UR8, c[0x0][0x2d8] ;  /* 0x0000b60000087ab9 */ /* 0x000fe40000000a00 */
[----:B------:R-:W-:Y:S01]  /*9110*/  UIMAD UR6, UR4, UR8, URZ ;  /* 0x00000008040672a4 */ /* 0x000fe2000f8e023f */
[----:B------:R-:W4:Y:S02]  /*9120*/  S2R R11, SR_CTAID.X ;  /* 0x00000000000b7919 */ /* 0x000f240000002500 */
[----:B------:R-:W1:Y:S01]  /*9130*/  LDC.64 R2, c[0x0][0x2e0] ;  /* 0x0000b800ff027b82 */ /* 0x000e620000000a00 */
[----:B------:R-:W-:-:S02]  /*9140*/  UIMAD.WIDE.U32 UR4, UR36, UR8, URZ ;  /* 0x00000008240472a5 */ /* 0x000fc4000f8e003f */
[----:B------:R-:W-:-:S04]  /*9150*/  UIMAD UR6, UR36, UR9, UR6 ;  /* 0x00000009240672a4 */ /* 0x000fc8000f8e0206 */
[----:B------:R-:W-:Y:S01]  /*9160*/  UIADD3 UR5, UR5, UR6, URZ ;  /* 0x0000000605057290 */ /* 0x000fe2000fffe03f */
[----:B0-----:R-:W-:Y:S02]  /*9170*/  ISETP.NE.AND P0, PT, R6, 0x1, PT ;  /* 0x000000010600780c */ /* 0x001fe40003f05270 */
[----:B--2---:R-:W-:Y:S02]  /*9180*/  SHF.R.S32.HI R5, RZ, 0x1f, R4 ;  /* 0x0000001fff057819 */ /* 0x004fe40000011404 */
[----:B---3--:R-:W-:-:S03]  /*9190*/  LOP3.LUT R9, R12, 0x7f, RZ, 0xc0, !PT ;  /* 0x0000007f0c097812 */ /* 0x008fc600078ec0ff */
[----:B-1----:R-:W-:Y:S01]  /*91a0*/  IMAD R0, R5, R2, RZ ;  /* 0x0000000205007224 */ /* 0x002fe200078e02ff */
[----:B------:R-:W-:-:S03]  /*91b0*/  SHF.R.U32.HI R8, RZ, 0x3, R9 ;  /* 0x00000003ff087819 */ /* 0x000fc60000011609 */
[C---:B------:R-:W-:Y:S02]  /*91c0*/  IMAD R5, R4.reuse, R3, R0 ;  /* 0x0000000304057224 */ /* 0x040fe400078e0200 */
[----:B------:R-:W-:Y:S01]  /*91d0*/  IMAD.WIDE.U32 R2, R4, R2, UR4 ;  /* 0x0000000404027e25 */ /* 0x000fe2000f8e0002 */
[----:B------:R-:W0:Y:S01]  /*91e0*/  @P0 LDC R0, c[0x0][0x450] ;  /* 0x00011400ff000b82 */ /* 0x000e220000000800 */
[----:B------:R-:W-:Y:S02]  /*91f0*/  ULDC.64 UR4, c[0x0][0x2d0] ;  /* 0x0000b40000047ab9 */ /* 0x000fe40000000a00 */
[----:B------:R-:W-:Y:S01]  /*9200*/  IMAD.SHL.U32 R9, R9, 0x8, RZ ;  /* 0x0000000809097824 */ /* 0x000fe200078e00ff */
[----:B------:R-:W-:Y:S01]  /*9210*/  IADD3 R3, R3, R5, RZ ;  /* 0x0000000503037210 */ /* 0x000fe20007ffe0ff */
[----:B------:R-:W-:-:S03]  /*9220*/  IMAD.SHL.U32 R5, R12, 0x10, RZ ;  /* 0x000000100c057824 */ /* 0x000fc600078e00ff */
[----:B------:R-:W1:Y:S02]  /*9230*/  @P0 LDC R4, c[0x0][0x44c] ;  /* 0x00011300ff040b82 */ /* 0x000e640000000800 */
[----:B------:R-:W-:-:S05]  /*9240*/  LOP3.LUT R5, R8, 0x70, R5, 0xf8, !PT ;  /* 0x0000007008057812 */ /* 0x000fca00078ef805 */
[----:B----4-:R-:W-:-:S04]  /*9250*/  IMAD R5, R11, 0x80, R5 ;  /* 0x000000800b057824 */ /* 0x010fc800078e0205 */
[----:B-1----:R-:W-:-:S04]  /*9260*/  @P0 IMAD.HI.U32 R7, R5, R4, RZ ;  /* 0x0000000405070227 */ /* 0x002fc800078e00ff */
[----:B------:R-:W-:Y:S01]  /*9270*/  IMAD.MOV.U32 R4, RZ, RZ, R5 ;  /* 0x000000ffff047224 */ /* 0x000fe200078e0005 */
[----:B0-----:R-:W-:-:S05]  /*9280*/  @P0 SHF.R.U32.HI R4, RZ, R0, R7 ;  /* 0x00000000ff040219 */ /* 0x001fca0000011607 */
[----:B------:R-:W-:Y:S02]  /*9290*/  IMAD.MOV R0, RZ, RZ, -R4 ;  /* 0x000000ffff007224 */ /* 0x000fe400078e0a04 */
[----:B------:R-:W-:-:S04]  /*92a0*/  IMAD.WIDE.U32 R2, R4, UR4, R2 ;  /* 0x0000000404027c25 */ /* 0x000fc8000f8e0002 */
[----:B------:R-:W-:Y:S01]  /*92b0*/  IMAD R0, R6, R0, R5 ;  /* 0x0000000006007224 */ /* 0x000fe200078e0205 */
[----:B------:R-:W-:-:S05]  /*92c0*/  SHF.R.S32.HI R5, RZ, 0x1f, R4 ;  /* 0x0000001fff057819 */ /* 0x000fca0000011404 */
[----:B------:R-:W-:-:S04]  /*92d0*/  IMAD R5, R5, UR4, RZ ;  /* 0x0000000405057c24 */ /* 0x000fc8000f8e02ff */
[----:B------:R-:W-:Y:S01]  /*92e0*/  IMAD R5, R4, UR5, R5 ;  /* 0x0000000504057c24 */ /* 0x000fe2000f8e0205 */
[----:B------:R-:W-:Y:S01]  /*92f0*/  SHF.R.S32.HI R4, RZ, 0x1f, R0 ;  /* 0x0000001fff047819 */ /* 0x000fe20000011400 */
[----:B------:R-:W-:Y:S02]  /*9300*/  ULDC.64 UR4, c[0x0][0x2c8] ;  /* 0x0000b20000047ab9 */ /* 0x000fe40000000a00 */
[----:B------:R-:W-:Y:S02]  /*9310*/  IMAD.IADD R3, R3, 0x1, R5 ;  /* 0x0000000103037824 */ /* 0x000fe400078e0205 */
[----:B------:R-:W-:Y:S02]  /*9320*/  IMAD R5, R4, UR4, RZ ;  /* 0x0000000404057c24 */ /* 0x000fe4000f8e02ff */
[----:B------:R-:W-:-:S04]  /*9330*/  IMAD.WIDE.U32 R2, R0, UR4, R2 ;  /* 0x0000000400027c25 */ /* 0x000fc8000f8e0002 */
[----:B------:R-:W-:Y:S01]  /*9340*/  IMAD R5, R0, UR5, R5 ;  /* 0x0000000500057c24 */ /* 0x000fe2000f8e0205 */
[----:B------:R-:W-:Y:S02]  /*9350*/  ULDC.64 UR4, c[0x0][0x280] ;  /* 0x0000a00000047ab9 */ /* 0x000fe40000000a00 */
[----:B------:R-:W-:Y:S01]  /*9360*/  LEA R0, P0, R2, UR4, 0x1 ;  /* 0x0000000402007c11 */ /* 0x000fe2000f8008ff */
[----:B------:R-:W-:Y:S01]  /*9370*/  ULDC UR4, c[0x0][0x2b8] ;  /* 0x0000ae0000047ab9 */ /* 0x000fe20000000800 */
[----:B------:R-:W-:-:S04]  /*9380*/  IADD3 R7, R3, R5, RZ ;  /* 0x0000000503077210 */ /* 0x000fc80007ffe0ff */
[----:B------:R-:W-:Y:S01]  /*9390*/  LEA.HI.X R7, R2, UR5, R7, 0x1, P0 ;  /* 0x0000000502077c11 */ /* 0x000fe200080f0c07 */
[----:B------:R-:W-:-:S05]  /*93a0*/  IMAD.SHL.U32 R2, R12, 0x8, RZ ;  /* 0x000000080c027824 */ /* 0x000fca00078e00ff */
[----:B------:R-:W-:-:S04]  /*93b0*/  LOP3.LUT R10, R2, 0x38, RZ, 0xc0, !PT ;  /* 0x00000038020a7812 */ /* 0x000fc800078ec0ff */
[C---:B------:R-:W-:Y:S02]  /*93c0*/  LOP3.LUT R3, R10.reuse, 0x40, RZ, 0xfc, !PT ;  /* 0x000000400a037812 */ /* 0x040fe400078efcff */
[C---:B------:R-:W-:Y:S02]  /*93d0*/  ISETP.GE.AND P2, PT, R10.reuse, UR4, PT ;  /* 0x000000040a007c0c */ /* 0x040fe4000bf46270 */
[----:B------:R-:W-:Y:S02]  /*93e0*/  ISETP.GE.AND P0, PT, R3, UR4, PT ;  /* 0x0000000403007c0c */ /* 0x000fe4000bf06270 */
[----:B------:R-:W-:-:S04]  /*93f0*/  LOP3.LUT R3, R10, 0x80, RZ, 0xfc, !PT ;  /* 0x000000800a037812 */ /* 0x000fc800078efcff */
[----:B------:R-:W-:Y:S01]  /*9400*/  ISETP.GE.AND P1, PT, R3, UR4, PT ;  /* 0x0000000403007c0c */ /* 0x000fe2000bf26270 */
[----:B------:R-:W-:Y:S01]  /*9410*/  UMOV UR4, 0xffffffff ;  /* 0xffffffff00047882 */ /* 0x000fe20000000000 */
[----:B------:R-:W-:-:S04]  /*9420*/  LOP3.LUT R3, R2, 0x1c0, RZ, 0xc0, !PT ;  /* 0x000001c002037812 */ /* 0x000fc800078ec0ff */
[----:B------:R-:W-:-:S04]  /*9430*/  LOP3.LUT R3, R3, 0x38, R2, 0xf8, !PT ;  /* 0x0000003803037812 */ /* 0x000fc800078ef802 */
[----:B------:R-:W-:-:S04]  /*9440*/  LOP3.LUT R2, R3, 0x38, R12, 0x78, !PT ;  /* 0x0000003803027812 */ /* 0x000fc800078e780c */
[----:B------:R-:W-:Y:S01]  /*9450*/  LOP3.LUT R9, R2, 0x200, R9, 0xf8, !PT ;  /* 0x0000020002097812 */ /* 0x000fe200078ef809 */
[----:B------:R-:W-:Y:S06]  /*9460*/  BRA.DIV UR4, `(.L_x_50) ;  /* 0x0000002e042c7947 */ /* 0x000fec000b800000 */
[----:B------:R-:W0:Y:S01]  /*9470*/  S2R R2, SR_CTAID.X ;  /* 0x0000000000027919 */ /* 0x000e220000002500 */
[----:B------:R-:W-:Y:S02]  /*9480*/  ULDC UR4, c[0x0][0x288] ;  /* 0x0000a20000047ab9 */ /* 0x000fe40000000800 */
[----:B------:R-:W-:Y:S01]  /*9490*/  IMAD R6, R6, UR4, RZ ;  /* 0x0000000406067c24 */ /* 0x000fe2000f8e02ff */
[----:B------:R-:W-:Y:S04]  /*94a0*/  SHFL.IDX PT, R14, R0, RZ, 0x181f ;  /* 0x00181fff000e7589 */ /* 0x000fe800000e0000 */
[----:B------:R-:W-:Y:S01]  /*94b0*/  SHFL.IDX PT, R4, R7, 0x1, 0x181f ;  /* 0x00381f0007047f89 */ /* 0x000fe200000e0000 */
[----:B0-----:R-:W-:-:S03]  /*94c0*/  IMAD R8, R2, 0x80, R8 ;  /* 0x0000008002087824 */ /* 0x001fc600078e0208 */
[----:B------:R-:W0:Y:S02]  /*94d0*/  SHFL.IDX PT, R2, R7, RZ, 0x181f ;  /* 0x00181fff07027589 */ /* 0x000e2400000e0000 */
[C---:B------:R-:W-:Y:S02]  /*94e0*/  ISETP.GE.AND P3, PT, R8.reuse, R6, PT ;  /* 0x000000060800720c */ /* 0x040fe40003f66270 */
[----:B------:R-:W-:-:S11]  /*94f0*/  IADD3 R5, R8, 0x10, RZ ;  /* 0x0000001008057810 */ /* 0x000fd60007ffe0ff */
[----:B------:R-:W-:Y:S01]  /*9500*/  @!P3 LEA R21, R9, UR38, 0x1 ;  /* 0x000000260915bc11 */ /* 0x000fe2000f8e08ff */
[----:B0-----:R-:W-:Y:S02]  /*9510*/  IMAD.MOV.U32 R3, RZ, RZ, R2 ;  /* 0x000000ffff037224 */ /* 0x001fe400078e0002 */
[----:B------:R-:W-:Y:S02]  /*9520*/  IMAD.MOV.U32 R2, RZ, RZ, R14 ;  /* 0x000000ffff027224 */ /* 0x000fe400078e000e */
[----:B------:R-:W0:Y:S02]  /*9530*/  SHFL.IDX PT, R14, R0, 0x1, 0x181f ;  /* 0x00381f00000e7f89 */ /* 0x000e2400000e0000 */
[----:B------:R-:W-:-:S05]  /*9540*/  @!P3 IMAD.WIDE.U32 R2, R10, 0x2, R2 ;  /* 0x000000020a02b825 */ /* 0x000fca00078e0002 */
[----:B------:R-:W-:Y:S04]  /*9550*/  @!P3 LDGSTS.E.BYPASS.LTC128B.128 [R21+0x10400], desc[UR42][R2.64], !P2 ;  /* 0x104000000215bfae */ /* 0x000fe8000d101d6a */
[----:B------:R-:W-:Y:S04]  /*9560*/  @!P3 LDGSTS.E.BYPASS.LTC128B.128 [R21+0x14400], desc[UR42][R2.64+0x80], !P0 ;  /* 0x144000800215bfae */ /* 0x000fe8000c101d6a */
[----:B------:R1:W-:Y:S01]  /*9570*/  @!P3 LDGSTS.E.BYPASS.LTC128B.128 [R21+0x18400], desc[UR42][R2.64+0x100], !P1 ;  /* 0x184001000215bfae */ /* 0x0003e2000c901d6a */
[----:B------:R-:W-:Y:S01]  /*9580*/  ISETP.GE.AND P3, PT, R5, R6, PT ;  /* 0x000000060500720c */ /* 0x000fe20003f66270 */
[----:B------:R-:W-:-:S02]  /*9590*/  IMAD.MOV.U32 R5, RZ, RZ, R4 ;  /* 0x000000ffff057224 */ /* 0x000fc400078e0004 */
[----:B0-----:R-:W-:Y:S02]  /*95a0*/  IMAD.MOV.U32 R4, RZ, RZ, R14 ;  /* 0x000000ffff047224 */ /* 0x001fe400078e000e */
[----:B------:R-:W-:Y:S01]  /*95b0*/  SHFL.IDX PT, R14, R0, 0x2, 0x181f ;  /* 0x00581f00000e7f89 */ /* 0x000fe200000e0000 */
[----:B-1----:R-:W-:-:S07]  /*95c0*/  VIADD R3, R8, 0x20 ;  /* 0x0000002008037836 */ /* 0x002fce0000000000 */
[----:B------:R-:W-:Y:S01]  /*95d0*/  @!P3 IMAD.WIDE.U32 R4, R10, 0x2, R4 ;  /* 0x000000020a04b825 */ /* 0x000fe200078e0004 */
[----:B------:R-:W0:Y:S01]  /*95e0*/  SHFL.IDX PT, R2, R7, 0x2, 0x181f ;  /* 0x00581f0007027f89 */ /* 0x000e2200000e0000 */
[----:B------:R-:W-:-:S05]  /*95f0*/  @!P3 LEA R20, R9, UR38, 0x1 ;  /* 0x000000260914bc11 */ /* 0x000fca000f8e08ff */
[----:B------:R-:W-:Y:S04]  /*9600*/  @!P3 LDGSTS.E.BYPASS.LTC128B.128 [R20+0x10c00], desc[UR42][R4.64], !P2 ;  /* 0x10c000000414bfae */ /* 0x000fe8000d101d6a */
[----:B------:R-:W-:Y:S04]  /*9610*/  @!P3 LDGSTS.E.BYPASS.LTC128B.128 [R20+0x14c00], desc[UR42][R4.64+0x80], !P0 ;  /* 0x14c000800414bfae */ /* 0x000fe8000c101d6a */
[----:B------:R1:W-:Y:S01]  /*9620*/  @!P3 LDGSTS.E.BYPASS.LTC128B.128 [R20+0x18c00], desc[UR42][R4.64+0x100], !P1 ;  /* 0x18c001000414bfae */ /* 0x0003e2000c901d6a */
[----:B------:R-:W-:Y:S01]  /*9630*/  ISETP.GE.AND P3, PT, R3, R6, PT ;  /* 0x000000060300720c */ /* 0x000fe20003f66270 */
[----:B0-----:R-:W-:-:S02]  /*9640*/  IMAD.MOV.U32 R3, RZ, RZ, R2 ;  /* 0x000000ffff037224 */ /* 0x001fc400078e0002 */
[----:B------:R-:W-:Y:S01]  /*9650*/  IMAD.MOV.U32 R2, RZ, RZ, R14 ;  /* 0x000000ffff027224 */ /* 0x000fe200078e000e */
[----:B-1----:R-:W0:Y:S09]  /*9660*/  SHFL.IDX PT, R4, R7, 0x3, 0x181f ;  /* 0x00781f0007047f89 */ /* 0x002e3200000e0000 */
[----:B------:R-:W-:Y:S01]  /*9670*/  @!P3 LEA R21, R9, UR38, 0x1 ;  /* 0x000000260915bc11 */ /* 0x000fe2000f8e08ff */
[----:B------:R-:W-:Y:S01]  /*9680*/  @!P3 IMAD.WIDE.U32 R2, R10, 0x2, R2 ;  /* 0x000000020a02b825 */ /* 0x000fe200078e0002 */
[----:B------:R-:W1:Y:S01]  /*9690*/  SHFL.IDX PT, R14, R0, 0x3, 0x181f ;  /* 0x00781f00000e7f89 */ /* 0x000e6200000e0000 */
[----:B------:R-:W-:-:S03]  /*96a0*/  IADD3 R5, R8, 0x30, RZ ;  /* 0x0000003008057810 */ /* 0x000fc60007ffe0ff */
[----:B------:R-:W-:Y:S04]  /*96b0*/  @!P3 LDGSTS.E.BYPASS.LTC128B.128 [R21+0x11400], desc[UR42][R2.64], !P2 ;  /* 0x114000000215bfae */ /* 0x000fe8000d101d6a */
[----:B------:R-:W-:Y:S04]  /*96c0*/  @!P3 LDGSTS.E.BYPASS.LTC128B.128 [R21+0x15400], desc[UR42][R2.64+0x80], !P0 ;  /* 0x154000800215bfae */ /* 0x000fe8000c101d6a */
[----:B------:R2:W-:Y:S01]  /*96d0*/  @!P3 LDGSTS.E.BYPASS.LTC128B.128 [R21+0x19400], desc[UR42][R2.64+0x100], !P1 ;  /* 0x194001000215bfae */ /* 0x0005e2000c901d6a */
[----:B------:R-:W-:Y:S01]  /*96e0*/  ISETP.GE.AND P3, PT, R5, R6, PT ;  /* 0x000000060500720c */ /* 0x000fe20003f66270 */
[----:B0-----:R-:W-:-:S02]  /*96f0*/  IMAD.MOV.U32 R5, RZ, RZ, R4 ;  /* 0x000000ffff057224 */ /* 0x001fc400078e0004 */
[----:B-1----:R-:W-:Y:S01]  /*9700*/  IMAD.MOV.U32 R4, RZ, RZ, R14 ;  /* 0x000000ffff047224 */ /* 0x002fe200078e000e */
[----:B--2---:R-:W0:Y:S09]  /*9710*/  SHFL.IDX PT, R2, R7, 0x4, 0x181f ;  /* 0x00981f0007027f89 */ /* 0x004e3200000e0000 */
[----:B------:R-:W-:Y:S01]  /*9720*/  @!P3 LEA R20, R9, UR38, 0x1 ;  /* 0x000000260914bc11 */ /* 0x000fe2000f8e08ff */
[----:B------:R-:W-:Y:S01]  /*9730*/  VIADD R3, R8, 0x40 ;  /* 0x0000004008037836 */ /* 0x000fe20000000000 */
[----:B------:R-:W1:Y:S01]  /*9740*/  SHFL.IDX PT, R14, R0, 0x4, 0x181f ;  /* 0x00981f00000e7f89 */ /* 0x000e6200000e0000 */
[----:B------:R-:W-:-:S05]  /*9750*/  @!P3 IMAD.WIDE.U32 R4, R10, 0x2, R4 ;  /* 0x000000020a04b825 */ /* 0x000fca00078e0004 */
[----:B------:R-:W-:Y:S04]  /*9760*/  @!P3 LDGSTS.E.BYPASS.LTC128B.128 [R20+0x11c00], desc[UR42][R4.64], !P2 ;  /* 0x11c000000414bfae */ /* 0x000fe8000d101d6a */
[----:B------:R-:W-:Y:S04]  /*9770*/  @!P3 LDGSTS.E.BYPASS.LTC128B.128 [R20+0x15c00], desc[UR42][R4.64+0x80], !P0 ;  /* 0x15c000800414bfae */ /* 0x000fe8000c101d6a */
[----:B------:R2:W-:Y:S01]  /*9780*/  @!P3 LDGSTS.E.BYPASS.LTC128B.128 [R20+0x19c00], desc[UR42][R4.64+0x100], !P1 ;  /* 0x19c001000414bfae */ /* 0x0005e2000c901d6a */
[----:B------:R-:W-:Y:S01]  /*9790*/  ISETP.GE.AND P3, PT, R3, R6, PT ;  /* 0x000000060300720c */ /* 0x000fe20003f66270 */
[----:B0-----:R-:W-:-:S02]  /*97a0*/  IMAD.MOV.U32 R3, RZ, RZ, R2 ;  /* 0x000000ffff037224 */ /* 0x001fc400078e0002 */
[----:B-1----:R-:W-:Y:S01]  /*97b0*/  IMAD.MOV.U32 R2, RZ, RZ, R14 ;  /* 0x000000ffff027224 */ /* 0x002fe200078e000e */
[----:B--2---:R-:W0:Y:S01]  /*97c0*/  SHFL.IDX PT, R4, R7, 0x5, 0x181f ;  /* 0x00b81f0007047f89 */ /* 0x004e2200000e0000 */
[----:B------:R-:W-:-:S08]  /*97d0*/  IADD3 R5, R8, 0x50, RZ ;  /* 0x0000005008057810 */ /* 0x000fd00007ffe0ff */
[----:B------:R-:W-:Y:S01]  /*97e0*/  @!P3 IMAD.WIDE.U32 R2, R10, 0x2, R2 ;  /* 0x000000020a02b825 */ /* 0x000fe200078e0002 */
[----:B------:R-:W-:Y:S01]  /*97f0*/  @!P3 LEA R21, R9, UR38, 0x1 ;  /* 0x000000260915bc11 */ /* 0x000fe2000f8e08ff */
[----:B------:R-:W1:Y:S04]  /*9800*/  SHFL.IDX PT, R14, R0, 0x5, 0x181f ;  /* 0x00b81f00000e7f89 */ /* 0x000e6800000e0000 */
        /* <DEDUP_REMOVED lines=17> */
[----:B--2---:R0:W1:Y:S09]  /*9920*/  SHFL.IDX PT, R4, R7, 0x7, 0x181f ;  /* 0x00f81f0007047f89 */ /* 0x00407200000e0000 */
[----:B------:R-:W-:Y:S01]  /*9930*/  @!P3 IMAD.WIDE.U32 R2, R10, 0x2, R2 ;  /* 0x000000020a02b825 */ /* 0x000fe200078e0002 */
[----:B------:R-:W-:Y:S01]  /*9940*/  @!P3 LEA R21, R9, UR38, 0x1 ;  /* 0x000000260915bc11 */ /* 0x000fe2000f8e08ff */
[----:B------:R0:W2:Y:S04]  /*9950*/  SHFL.IDX PT, R14, R0, 0x7, 0x181f ;  /* 0x00f81f00000e7f89 */ /* 0x0000a800000e0000 */
[----:B------:R0:W-:Y:S04]  /*9960*/  @!P3 LDGSTS.E.BYPASS.LTC128B.128 [R21+0x13400], desc[UR42][R2.64], !P2 ;  /* 0x134000000215bfae */ /* 0x0001e8000d101d6a */
[----:B------:R0:W-:Y:S04]  /*9970*/  @!P3 LDGSTS.E.BYPASS.LTC128B.128 [R21+0x17400], desc[UR42][R2.64+0x80], !P0 ;  /* 0x174000800215bfae */ /* 0x0001e8000c101d6a */
[----:B------:R0:W-:Y:S02]  /*9980*/  @!P3 LDGSTS.E.BYPASS.LTC128B.128 [R21+0x1b400], desc[UR42][R2.64+0x100], !P1 ;  /* 0x1b4001000215bfae */ /* 0x0001e4000c901d6a */
.L_x_144:
[----:B0-----:R-:W-:Y:S01]  /*9990*/  IADD3 R3, R8, 0x70, RZ ;  /* 0x0000007008037810 */ /* 0x001fe20007ffe0ff */
[----:B------:R-:W-:Y:S01]  /*99a0*/  BSSY B0, `(.L_x_51) ;  /* 0x000000d000007945 */ /* 0x000fe20003800000 */
[----:B--2---:R-:W-:Y:S02]  /*99b0*/  IMAD.MOV.U32 R2, RZ, RZ, R14 ;  /* 0x000000ffff027224 */ /* 0x004fe400078e000e */
[----:B------:R-:W-:Y:S01]  /*99c0*/  ISETP.GE.AND P3, PT, R3, R6, PT ;  /* 0x000000060300720c */ /* 0x000fe20003f66270 */
[----:B-1----:R-:W-:-:S12]  /*99d0*/  IMAD.MOV.U32 R3, RZ, RZ, R4 ;  /* 0x000000ffff037224 */ /* 0x002fd800078e0004 */
[----:B------:R-:W-:Y:S05]  /*99e0*/  @P3 BRA `(.L_x_52) ;  /* 0x0000000000203947 */ /* 0x000fea0003800000 */
[----:B------:R-:W-:Y:S01]  /*99f0*/  IMAD.WIDE.U32 R10, R10, 0x2, R2 ;  /* 0x000000020a0a7825 */ /* 0x000fe200078e0002 */
[----:B------:R-:W-:-:S05]  /*9a00*/  LEA R9, R9, UR38, 0x1 ;  /* 0x0000002609097c11 */ /* 0x000fca000f8e08ff */
[----:B------:R-:W-:Y:S01]  /*9a10*/  @!PT LDS RZ, [RZ] ;  /* 0x00000000fffff984 */ /* 0x000fe20000000800 */
[----:B------:R-:W-:Y:S01]  /*9a20*/  @!PT LDS RZ, [RZ] ;  /* 0x00000000fffff984 */ /* 0x000fe20000000800 */
[----:B------:R-:W-:Y:S01]  /*9a30*/  @!PT LDS RZ, [RZ] ;  /* 0x00000000fffff984 */ /* 0x000fe20000000800 */
[----:B------:R0:W-:Y:S04]  /*9a40*/  LDGSTS.E.BYPASS.LTC128B.128 [R9+0x13c00], desc[UR42][R10.64], !P2 ;  /* 0x13c000000a097fae */ /* 0x0001e8000d101d6a */
[----:B------:R0:W-:Y:S04]  /*9a50*/  LDGSTS.E.BYPASS.LTC128B.128 [R9+0x17c00], desc[UR42][R10.64+0x80], !P0 ;  /* 0x17c000800a097fae */ /* 0x0001e8000c101d6a */
[----:B------:R0:W-:Y:S02]  /*9a60*/  LDGSTS.E.BYPASS.LTC128B.128 [R9+0x1bc00], desc[UR42][R10.64+0x100], !P1 ;  /* 0x1bc001000a097fae */ /* 0x0001e4000c901d6a */
.L_x_52:
[----:B------:R-:W-:Y:S05]  /*9a70*/  BSYNC B0 ;  /* 0x0000000000007941 */ /* 0x000fea0003800000 */
.L_x_51:
[----:B------:R-:W-:Y:S01]  /*9a80*/  NOP ;  /* 0x0000000000007918 */ /* 0x000fe20000000000 */
[----:B------:R-:W-:Y:S01]  /*9a90*/  SYNCS.ARRIVE.TRANS64.RED.A0T1 RZ, [UR38+0x34800], RZ ;  /* 0x034800ffffff79a7 */ /* 0x000fe20008200426 */
[----:B------:R-:W-:Y:S01]  /*9aa0*/  IMAD.MOV.U32 R0, RZ, RZ, 0x1 ;  /* 0x00000001ff007424 */ /* 0x000fe200078e00ff */
[----:B------:R-:W-:Y:S04]  /*9ab0*/  ARRIVES.LDGSTSBAR.64.TRANSCNT [UR38+0x34800] ;  /* 0x03480000ff0079b0 */ /* 0x000fe80008000aa6 */
[----:B------:R-:W-:Y:S01]  /*9ac0*/  SHF.L.U32 R0, R0, 0x1f, RZ ;  /* 0x0000001f00007819 */ /* 0x000fe200000006ff */
[----:B------:R-:W-:Y:S01]  /*9ad0*/  NOP ;  /* 0x0000000000007918 */ /* 0x000fe20000000000 */
[----:B------:R-:W2:Y:S01]  /*9ae0*/  LDL.LU R4, [R1+0xc] ;  /* 0x00000c0001047983 */ /* 0x000ea20000300800 */
[----:B------:R-:W-:Y:S03]  /*9af0*/  SYNCS.ARRIVE.TRANS64.A1T0 RZ, [UR38+0x34800], RZ ;  /* 0x034800ffffff79a7 */ /* 0x000fe60008100026 */
[----:B------:R-:W3:Y:S01]  /*9b00*/  LDL R3, [R1+0x4] ;  /* 0x0000040001037983 */ /* 0x000ee20000100800 */
[----:B------:R-:W1:Y:S01]  /*9b10*/  SYNCS.PHASECHK.TRANS64.TRYWAIT P0, [UR38+0x34820], R0 ;  /* 0x03482000ff0075a7 */ /* 0x000e620008000166 */
[----:B--2---:R-:W-:-:S05]  /*9b20*/  VIADD R6, R4, 0xfffffffe ;  /* 0xfffffffe04067836 */ /* 0x004fca0000000000 */
[----:B---3--:R-:W-:Y:S01]  /*9b30*/  ISETP.GE.AND P1, PT, R6, R3, PT ;  /* 0x000000030600720c */ /* 0x008fe20003f26270 */
[----:B-1----:R-:W-:-:S12]  /*9b40*/  @!P0 BRA `(.L_x_53) ;  /* 0x0000003000188947 */ /* 0x002fd80003800000 */
.L_x_145:
[----:B0-----:R-:W-:Y:S01]  /*9b50*/  IMAD.MOV.U32 R10, RZ, RZ, 0x1 ;  /* 0x00000001ff0a7424 */ /* 0x001fe200078e00ff */
[----:B-1----:R-:W-:Y:S01]  /*9b60*/  MOV R0, RZ ;  /* 0x000000ff00007202 */ /* 0x002fe20000000f00 */
[----:B------:R-:W-:Y:S06]  /*9b70*/  @!P1 BRA `(.L_x_54) ;  /* 0x0000001800dc9947 */ /* 0x000fec0003800000 */
[----:B------:R-:W2:Y:S04]  /*9b80*/  LDL.LU R2, [R1+0x8] ;  /* 0x0000080001027983 */ /* 0x000ea80000300800 */
[----:B------:R-:W3:Y:S01]  /*9b90*/  LDL.LU R3, [R1+0x4] ;  /* 0x0000040001037983 */ /* 0x000ee20000300800 */
[----:B------:R-:W-:Y:S01]  /*9ba0*/  UIADD3 UR4, UR40, 0x1, URZ ;  /* 0x0000000128047890 */ /* 0x000fe2000fffe03f */
[----:B------:R-:W-:Y:S01]  /*9bb0*/  IMAD.MOV.U32 R10, RZ, RZ, 0x1 ;  /* 0x00000001ff0a7424 */ /* 0x000fe200078e00ff */
[----:B------:R-:W0:Y:S02]  /*9bc0*/  S2R R7, SR_TID.X ;  /* 0x0000000000077919 */ /* 0x000e240000002100 */
[----:B0-----:R-:W-:Y:S02]  /*9bd0*/  LOP3.LUT R9, R7, 0x1f, RZ, 0xc0, !PT ;  /* 0x0000001f07097812 */ /* 0x001fe400078ec0ff */
[----:B--2---:R-:W-:Y:S01]  /*9be0*/  IMAD R2, R2, UR4, RZ ;  /* 0x0000000402027c24 */ /* 0x004fe2000f8e02ff */
[----:B---3--:R-:W-:-:S04]  /*9bf0*/  LOP3.LUT R3, RZ, R3, RZ, 0x33, !PT ;  /* 0x00000003ff037212 */ /* 0x008fc800078e33ff */
[----:B------:R-:W-:-:S05]  /*9c00*/  VIMNMX R2, R2, UR39, PT ;  /* 0x0000002702027c48 */ /* 0x000fca000bfe0100 */
[----:B------:R-:W-:-:S05]  /*9c10*/  IMAD.MOV R4, RZ, RZ, -R2 ;  /* 0x000000ffff047224 */ /* 0x000fca00078e0a02 */
[----:B------:R-:W-:Y:S02]  /*9c20*/  VIADDMNMX R5, R4, 0x1, R3, !PT ;  /* 0x0000000104057846 */ /* 0x000fe40007800103 */
[----:B------:R-:W-:-:S03]  /*9c30*/  LOP3.LUT R3, RZ, R2, RZ, 0x33, !PT ;  /* 0x00000002ff037212 */ /* 0x000fc600078e33ff */
[----:B------:R-:W-:Y:S02]  /*9c40*/  VIADD R4, R5, 0xfffffffe ;  /* 0xfffffffe05047836 */ /* 0x000fe40000000000 */
[----:B------:R-:W-:-:S03]  /*9c50*/  IMAD.IADD R2, R2, 0x1, R5 ;  /* 0x0000000102027824 */ /* 0x000fc600078e0205 */
[----:B------:R-:W-:Y:S01]  /*9c60*/  ISETP.NE.AND P0, PT, R4, R3, PT ;  /* 0x000000030400720c */ /* 0x000fe20003f05270 */
[----:B------:R-:W-:Y:S01]  /*9c70*/  IMAD.MOV.U32 R4, RZ, RZ, R16 ;  /* 0x000000ffff047224 */ /* 0x000fe200078e0010 */
[----:B------:R-:W-:-:S11]  /*9c80*/  LOP3.LUT R11, R2, 0x1, RZ, 0xc0, !PT ;  /* 0x00000001020b7812 */ /* 0x000fd600078ec0ff */
[----:B------:R-:W-:Y:S05]  /*9c90*/  @!P0 BRA `(.L_x_55) ;  /* 0x00000010006c8947 */ /* 0x000fea0003800000 */
[----:B------:R-:W-:Y:S01]  /*9ca0*/  BSSY B0, `(.L_x_55) ;  /* 0x000011a000007945 */ /* 0x000fe20003800000 */
[----:B------:R-:W-:Y:S01]  /*9cb0*/  IADD3 R7, R2, -R11, RZ ;  /* 0x8000000b02077210 */ /* 0x000fe20007ffe0ff */
[----:B------:R-:W-:Y:S02]  /*9cc0*/  IMAD.MOV.U32 R8, RZ, RZ, 0x1 ;  /* 0x00000001ff087424 */ /* 0x000fe400078e00ff */
[----:B------:R-:W-:-:S07]  /*9cd0*/  IMAD.MOV.U32 R4, RZ, RZ, R16 ;  /* 0x000000ffff047224 */ /* 0x000fce00078e0010 */
.L_x_88:
[----:B------:R-:W-:Y:S01]  /*9ce0*/  LOP3.LUT P0, RZ, R17, 0x2, RZ, 0xc0, !PT ;  /* 0x0000000211ff7812 */ /* 0x000fe2000780c0ff */
[----:B------:R-:W-:Y:S01]  /*9cf0*/  VIADD R7, R7, 0xfffffffe ;  /* 0xfffffffe07077836 */ /* 0x000fe20000000000 */
[----:B------:R-:W-:Y:S04]  /*9d00*/  BSSY B1, `(.L_x_56) ;  /* 0x0000087000017945 */ /* 0x000fe80003800000 */
[----:B------:R-:W-:-:S07]  /*9d10*/  ISETP.NE.AND P1, PT, R7, RZ, PT ;  /* 0x000000ff0700720c */ /* 0x000fce0003f25270 */
[----:B------:R-:W-:Y:S06]  /*9d20*/  @!P0 BRA `(.L_x_57) ;  /* 0x0000000800108947 */ /* 0x000fec0003800000 */
[----:B------:R-:W-:Y:S01]  /*9d30*/  LOP3.LUT P0, RZ, R17, 0x1, RZ, 0xc0, !PT ;  /* 0x0000000111ff7812 */ /* 0x000fe2000780c0ff */
[----:B------:R-:W-:-:S12]  /*9d40*/  IMAD.MOV.U32 R10, RZ, RZ, R6 ;  /* 0x000000ffff0a7224 */ /* 0x000fd800078e0006 */
[----:B------:R-:W-:Y:S05]  /*9d50*/  @!P0 BRA `(.L_x_58) ;  /* 0x00000000004c8947 */ /* 0x000fea0003800000 */
[----:B------:R-:W2:Y:S01]  /*9d60*/  LDL R5, [R1] ;  /* 0x0000000001057983 */ /* 0x000ea20000100800 */
[----:B------:R-:W0:Y:S01]  /*9d70*/  LDC R10, c[0x0][0x43c] ;  /* 0x00010f00ff0a7b82 */ /* 0x000e220000000800 */
[----:B------:R-:W-:Y:S01]  /*9d80*/  ULDC.64 UR4, c[0x0][0x428] ;  /* 0x00010a0000047ab9 */ /* 0x000fe20000000a00 */
[----:B0-----:R-:W-:-:S13]  /*9d90*/  ISETP.NE.AND P0, PT, R10, 0x1, PT ;  /* 0x000000010a00780c */ /* 0x001fda0003f05270 */
[----:B------:R-:W0:Y:S02]  /*9da0*/  @P0 LDC.64 R2, c[0x0][0x440] ;  /* 0x00011000ff020b82 */ /* 0x000e240000000a00 */
[----:B0-----:R-:W-:-:S04]  /*9db0*/  @P0 IMAD.HI.U32 R4, R6, R2, RZ ;  /* 0x0000000206040227 */ /* 0x001fc800078e00ff */
[----:B------:R-:W-:Y:S01]  /*9dc0*/  IMAD.MOV.U32 R2, RZ, RZ, R6 ;  /* 0x000000ffff027224 */ /* 0x000fe200078e0006 */
[----:B------:R-:W-:-:S04]  /*9dd0*/  @P0 SHF.R.U32.HI R2, RZ, R3, R4 ;  /* 0x00000003ff020219 */ /* 0x000fc80000011604 */
[----:B------:R-:W-:-:S05]  /*9de0*/  IADD3 R3, -R2, RZ, RZ ;  /* 0x000000ff02037210 */ /* 0x000fca0007ffe1ff */
[----:B------:R-:W-:Y:S01]  /*9df0*/  IMAD R10, R10, R3, R6 ;  /* 0x000000030a0a7224 */ /* 0x000fe200078e0206 */
[----:B------:R-:W-:-:S03]  /*9e00*/  SHF.R.S32.HI R3, RZ, 0x1f, R2 ;  /* 0x0000001fff037819 */ /* 0x000fc60000011402 */
[----:B------:R-:W-:-:S04]  /*9e10*/  IMAD.WIDE.U32 R2, R19, UR4, R2 ;  /* 0x0000000413027c25 */ /* 0x000fc8000f8e0002 */
[----:B--2---:R-:W-:-:S04]  /*9e20*/  IMAD R4, R5, UR4, RZ ;  /* 0x0000000405047c24 */ /* 0x004fc8000f8e02ff */
[----:B------:R-:W-:Y:S01]  /*9e30*/  IMAD R5, R19, UR5, R4 ;  /* 0x0000000513057c24 */ /* 0x000fe2000f8e0204 */
[----:B------:R-:W-:Y:S02]  /*9e40*/  ULDC.64 UR4, c[0x0][0x418] ;  /* 0x0001060000047ab9 */ /* 0x000fe40000000a00 */
[----:B------:R-:W-:Y:S01]  /*9e50*/  LEA R4, P0, R2, UR4, 0x2 ;  /* 0x0000000402047c11 */ /* 0x000fe2000f8010ff */
[----:B------:R-:W-:-:S05]  /*9e60*/  IMAD.IADD R5, R5, 0x1, R3 ;  /* 0x0000000105057824 */ /* 0x000fca00078e0203 */
[----:B------:R-:W-:-:S05]  /*9e70*/  LEA.HI.X R5, R2, UR5, R5, 0x2, P0 ;  /* 0x0000000502057c11 */ /* 0x000fca00080f1405 */
[----:B------:R0:W5:Y:S02]  /*9e80*/  LDG.E R4, desc[UR42][R4.64] ;  /* 0x0000002a04047981 */ /* 0x000164000c1e1900 */
.L_x_58:
[----:B------:R-:W1:Y:S01]  /*9e90*/  S2R R2, SR_TID.X ;  /* 0x0000000000027919 */ /* 0x000e620000002100 */
[----:B------:R-:W-:Y:S01]  /*9ea0*/  BSSY B2, `(.L_x_59) ;  /* 0x0000006000027945 */ /* 0x000fe20003800000 */
[----:B-1----:R-:W-:Y:S02]  /*9eb0*/  LOP3.LUT R3, R2, 0x7f, RZ, 0xc0, !PT ;  /* 0x0000007f02037812 */ /* 0x002fe400078ec0ff */
[----:B------:R-:W-:Y:S02]  /*9ec0*/  SHF.L.U32 R2, R8, 0x1f, RZ ;  /* 0x0000001f08027819 */ /* 0x000fe400000006ff */
[----:B------:R-:W-:Y:S02]  /*9ed0*/  ISETP.NE.AND P2, PT, R3, RZ, PT ;  /* 0x000000ff0300720c */ /* 0x000fe40003f45270 */
[----:B------:R-:W1:Y:S02]  /*9ee0*/  SYNCS.PHASECHK.TRANS64.TRYWAIT P0, [UR38+0x34848], R2 ;  /* 0x03484802ff0075a7 */ /* 0x000e640008000166 */
[----:B-1----:R-:W-:Y:S09]  /*9ef0*/  @!P0 BRA `(.L_x_60) ;  /* 0x0000002c00448947 */ /* 0x002ff20003800000 */
.L_x_146:
[----:B------:R-:W-:Y:S05]  /*9f00*/  BSYNC B2 ;  /* 0x0000000000027941 */ /* 0x000fea0003800000 */
.L_x_59:
[----:B------:R-:W-:Y:S04]  /*9f10*/  BSSY B2, `(.L_x_61) ;  /* 0x0000007000027945 */ /* 0x000fe80003800000 */
[----:B------:R-:W-:Y:S05]  /*9f20*/  @P2 BRA `(.L_x_62) ;  /* 0x0000000000142947 */ /* 0x000fea0003800000 */
[----:B------:R-:W-:Y:S01]  /*9f30*/  ISETP.NE.AND P0, PT, R9, RZ, PT ;  /* 0x000000ff0900720c */ /* 0x000fe20003f05270 */
[----:B-1----:R-:W-:-:S04]  /*9f40*/  IMAD.MOV.U32 R3, RZ, RZ, 0xc000 ;  /* 0x0000c000ff037424 */ /* 0x002fc800078e00ff */
[----:B------:R2:W-:Y:S08]  /*9f50*/  SYNCS.ARRIVE.TRANS64 RZ, [UR38+0x34838], R3 ;  /* 0x03483803ffff79a7 */ /* 0x0005f00008000026 */
[----:B--2---:R-:W-:Y:S05]  /*9f60*/  @!P0 BRA `(.L_x_62) ;  /* 0x0000000000048947 */ /* 0x004fea0003800000 */
[----:B------:R-:W-:Y:S01]  /*9f70*/  BPT.TRAP 0x1 ;  /* 0x000000040000795c */ /* 0x000fe20000300000 */
.L_x_62:
[----:B------:R-:W-:Y:S05]  /*9f80*/  BSYNC B2 ;  /* 0x0000000000027941 */ /* 0x000fea0003800000 */
.L_x_61:
[----:B0-----:R-:W-:Y:S01]  /*9f90*/  IMAD.MOV.U32 R5, RZ, RZ, RZ ;  /* 0x000000ffff057224 */ /* 0x001fe200078e00ff */
[----:B------:R-:W-:Y:S01]  /*9fa0*/  ULDC.64 UR4, c[0x0][0x198] ;  /* 0x0000660000047ab9 */ /* 0x000fe20000000a00 */
[----:B------:R-:W-:Y:S01]  /*9fb0*/  PLOP3.LUT P0, PT, PT, PT, PT, 0x80, 0x0 ;  /* 0x000000000000781c */ /* 0x000fe20003f0f070 */
[----:B------:R-:W-:Y:S01]  /*9fc0*/  UIADD3 UR4, UP0, UR4, 0x370, URZ ;  /* 0x0000037004047890 */ /* 0x000fe2000ff1e03f */
[----:B-1----:R-:W-:Y:S01]  /*9fd0*/  IMAD.SHL.U32 R3, R10, 0x80, RZ ;  /* 0x000000800a037824 */ /* 0x002fe200078e00ff */
[----:B------:R-:W-:Y:S01]  /*9fe0*/  R2UR UR34, R5 ;  /* 0x00000000052272ca */ /* 0x000fe200000e0000 */
[----:B------:R-:W-:Y:S02]  /*9ff0*/  UIADD3 UR32, UR38, 0x28400, URZ ;  /* 0x0002840026207890 */ /* 0x000fe4000fffe03f */
[----:B------:R-:W-:Y:S02]  /*a000*/  UIADD3 UR33, UR38, 0x34838, URZ ;  /* 0x0003483826217890 */ /* 0x000fe4000fffe03f */
[----:B------:R-:W-:Y:S01]  /*a010*/  UIADD3.X UR5, URZ, UR5, URZ, UP0, !UPT ;  /* 0x000000053f057290 */ /* 0x000fe200087fe43f */
[----:B------:R-:W-:Y:S01]  /*a020*/  UMOV UR6, 0x0 ;  /* 0x0000000000067882 */ /* 0x000fe20000000000 */
[----:B------:R-:W-:-:S10]  /*a030*/  UMOV UR7, 0x14f00000 ;  /* 0x14f0000000077882 */ /* 0x000fd40000000000 */
.L_x_63:
[----:B------:R-:W-:-:S13]  /*a040*/  @P0 ELECT P3, URZ, PT ;  /* 0x00000000003f082f */ /* 0x000fda0003860000 */
[----:B-----5:R-:W-:Y:S02]  /*a050*/  @P3 R2UR UR37, R4 ;  /* 0x00000000042532ca */ /* 0x020fe400000e0000 */
[----:B------:R-:W-:Y:S02]  /*a060*/  @P3 R2UR UR35, R3 ;  /* 0x00000000032332ca */ /* 0x000fe400000e0000 */
[----:B------:R-:W-:Y:S02]  /*a070*/  @P3 PLOP3.LUT P0, PT, P3, PT, PT, 0x8, 0x0 ;  /* 0x000000000000381c */ /* 0x000fe40001f0e170 */
[----:B------:R-:W-:-:S09]  /*a080*/  PLOP3.LUT P3, PT, PT, PT, PT, 0x8, 0x0 ;  /* 0x000000000000781c */ /* 0x000fd20003f6e170 */
[----:B------:R0:W-:Y:S02]  /*a090*/  UTMALDG.4D [UR32], [UR4], desc[UR6] ;  /* 0x00000620040075b4 */ /* 0x0001e40008019000 */
[----:B0-----:R-:W-:Y:S05]  /*a0a0*/  @P0 BRA.U.ANY `(.L_x_63) ;  /* 0xfffffffd00e40947 */ /* 0x001fea000393ffff */
[----:B------:R-:W-:Y:S01]  /*a0b0*/  IMAD.MOV.U32 R12, RZ, RZ, 0x40 ;  /* 0x00000040ff0c7424 */ /* 0x000fe200078e00ff */
[----:B------:R-:W-:Y:S01]  /*a0c0*/  PLOP3.LUT P0, PT, PT, PT, PT, 0x80, 0x0 ;  /* 0x000000000000781c */ /* 0x000fe20003f0f070 */
[----:B------:R-:W-:Y:S01]  /*a0d0*/  UIADD3 UR8, UR38, 0x2c400, URZ ;  /* 0x0002c40026087890 */ /* 0x000fe2000fffe03f */
[----:B------:R-:W-:Y:S02]  /*a0e0*/  UMOV UR6, 0x0 ;  /* 0x0000000000067882 */ /* 0x000fe40000000000 */
[----:B------:R-:W-:Y:S01]  /*a0f0*/  R2UR UR10, R12 ;  /* 0x000000000c0a72ca */ /* 0x000fe200000e0000 */
[----:B------:R-:W-:-:S14]  /*a100*/  UMOV UR7, 0x14f00000 ;  /* 0x14f0000000077882 */ /* 0x000fdc0000000000 */
.L_x_64:
[----:B------:R-:W-:-:S13]  /*a110*/  @P0 ELECT P3, URZ, PT ;  /* 0x00000000003f082f */ /* 0x000fda0003860000 */
[----:B------:R-:W-:Y:S01]  /*a120*/  @P3 R2UR UR13, R4 ;  /* 0x00000000040d32ca */ /* 0x000fe200000e0000 */
[----:B------:R-:W-:Y:S01]  /*a130*/  UMOV UR9, UR33 ;  /* 0x0000002100097c82 */ /* 0x000fe20008000000 */
[----:B------:R-:W-:Y:S01]  /*a140*/  @P3 R2UR UR11, R3 ;  /* 0x00000000030b32ca */ /* 0x000fe200000e0000 */
[----:B------:R-:W-:Y:S01]  /*a150*/  UMOV UR12, UR36 ;  /* 0x00000024000c7c82 */ /* 0x000fe20008000000 */
[----:B------:R-:W-:Y:S02]  /*a160*/  @P3 PLOP3.LUT P0, PT, P3, PT, PT, 0x8, 0x0 ;  /* 0x000000000000381c */ /* 0x000fe40001f0e170 */
[----:B------:R-:W-:-:S09]  /*a170*/  PLOP3.LUT P3, PT, PT, PT, PT, 0x8, 0x0 ;  /* 0x000000000000781c */ /* 0x000fd20003f6e170 */
[----:B------:R0:W-:Y:S02]  /*a180*/  UTMALDG.4D [UR8], [UR4], desc[UR6] ;  /* 0x00000608040075b4 */ /* 0x0001e40008019000 */
[----:B0-----:R-:W-:Y:S05]  /*a190*/  @P0 BRA.U.ANY `(.L_x_64) ;  /* 0xfffffffd00dc0947 */ /* 0x001fea000393ffff */
[----:B------:R-:W-:Y:S01]  /*a1a0*/  PLOP3.LUT P0, PT, PT, PT, PT, 0x80, 0x0 ;  /* 0x000000000000781c */ /* 0x000fe20003f0f070 */
[----:B------:R-:W-:Y:S01]  /*a1b0*/  UIADD3 UR8, UR38, 0x30400, URZ ;  /* 0x0003040026087890 */ /* 0x000fe2000fffe03f */
[----:B------:R-:W-:Y:S01]  /*a1c0*/  UMOV UR6, 0x0 ;  /* 0x0000000000067882 */ /* 0x000fe20000000000 */
[----:B------:R-:W-:Y:S01]  /*a1d0*/  UMOV UR7, 0x14f00000 ;  /* 0x14f0000000077882 */ /* 0x000fe20000000000 */
[----:B------:R-:W-:-:S09]  /*a1e0*/  UMOV UR10, 0x80 ;  /* 0x00000080000a7882 */ /* 0x000fd20000000000 */
.L_x_65:
        /* <DEDUP_REMOVED lines=9> */
[----:B------:R-:W0:Y:S01]  /*a280*/  SYNCS.PHASECHK.TRANS64.TRYWAIT P0, [UR38+0x34860], R2 ;  /* 0x03486002ff0075a7 */ /* 0x000e220008000166 */
[----:B------:R-:W-:Y:S04]  /*a290*/  BSSY B2, `(.L_x_66) ;  /* 0x0000002000027945 */ /* 0x000fe80003800000 */
[----:B0-----:R-:W-:Y:S05]  /*a2a0*/  @!P0 BRA `(.L_x_67) ;  /* 0x0000002800708947 */ /* 0x001fea0003800000 */
.L_x_147:
[----:B------:R-:W-:Y:S05]  /*a2b0*/  BSYNC B2 ;  /* 0x0000000000027941 */ /* 0x000fea0003800000 */
.L_x_66:
[----:B------:R-:W-:Y:S01]  /*a2c0*/  BSSY B2, `(.L_x_68) ;  /* 0x0000009000027945 */ /* 0x000fe20003800000 */
[----:B0-----:R-:W-:Y:S01]  /*a2d0*/  MOV R2, 0x0 ;  /* 0x0000000000027802 */ /* 0x001fe20000000f00 */
[----:B------:R-:W-:Y:S02]  /*a2e0*/  IMAD.MOV.U32 R3, RZ, RZ, 0x14f00000 ;  /* 0x14f00000ff037424 */ /* 0x000fe400078e00ff */
[----:B------:R-:W-:Y:S05]  /*a2f0*/  @P2 BRA `(.L_x_69) ;  /* 0x0000000000142947 */ /* 0x000fea0003800000 */
[----:B------:R-:W-:Y:S01]  /*a300*/  ISETP.NE.AND P0, PT, R9, RZ, PT ;  /* 0x000000ff0900720c */ /* 0x000fe20003f05270 */
[----:B------:R-:W-:-:S04]  /*a310*/  IMAD.MOV.U32 R13, RZ, RZ, 0x8000 ;  /* 0x00008000ff0d7424 */ /* 0x000fc800078e00ff */
[----:B------:R0:W-:Y:S08]  /*a320*/  SYNCS.ARRIVE.TRANS64 RZ, [UR38+0x34850], R13 ;  /* 0x0348500dffff79a7 */ /* 0x0001f00008000026 */
[----:B0-----:R-:W-:Y:S05]  /*a330*/  @!P0 BRA `(.L_x_69) ;  /* 0x0000000000048947 */ /* 0x001fea0003800000 */
[----:B------:R-:W-:Y:S01]  /*a340*/  BPT.TRAP 0x1 ;  /* 0x000000040000795c */ /* 0x000fe20000300000 */
.L_x_69:
[----:B------:R-:W-:Y:S05]  /*a350*/  BSYNC B2 ;  /* 0x0000000000027941 */ /* 0x000fea0003800000 */
.L_x_68:
[----:B------:R-:W-:Y:S01]  /*a360*/  R2UR UR6, R2 ;  /* 0x00000000020672ca */ /* 0x000fe200000e0000 */
[----:B------:R-:W-:Y:S01]  /*a370*/  ULDC.64 UR4, c[0x0][0x198] ;  /* 0x0000660000047ab9 */ /* 0x000fe20000000a00 */
[----:B------:R-:W-:Y:S01]  /*a380*/  R2UR UR7, R3 ;  /* 0x00000000030772ca */ /* 0x000fe200000e0000 */
[----:B------:R-:W-:Y:S01]  /*a390*/  UIADD3 UR4, UP0, UR4, 0x470, URZ ;  /* 0x0000047004047890 */ /* 0x000fe2000ff1e03f */
[----:B------:R-:W-:Y:S01]  /*a3a0*/  R2UR UR10, R5 ;  /* 0x00000000050a72ca */ /* 0x000fe200000e0000 */
[----:B------:R-:W-:Y:S01]  /*a3b0*/  IMAD.SHL.U32 R5, R18, 0x80, RZ ;  /* 0x0000008012057824 */ /* 0x000fe200078e00ff */
[----:B------:R-:W-:Y:S01]  /*a3c0*/  PLOP3.LUT P0, PT, PT, PT, PT, 0x80, 0x0 ;  /* 0x000000000000781c */ /* 0x000fe20003f0f070 */
[----:B------:R-:W-:Y:S02]  /*a3d0*/  UIADD3 UR8, UR38, 0x400, URZ ;  /* 0x0000040026087890 */ /* 0x000fe4000fffe03f */
[----:B------:R-:W-:Y:S02]  /*a3e0*/  UIADD3 UR9, UR38, 0x34850, URZ ;  /* 0x0003485026097890 */ /* 0x000fe4000fffe03f */
[----:B------:R-:W-:-:S12]  /*a3f0*/  UIADD3.X UR5, URZ, UR5, URZ, UP0, !UPT ;  /* 0x000000053f057290 */ /* 0x000fd800087fe43f */
.L_x_70:
[----:B------:R-:W-:-:S13]  /*a400*/  @P0 ELECT P2, URZ, PT ;  /* 0x00000000003f082f */ /* 0x000fda0003840000 */
[----:B------:R-:W-:Y:S01]  /*a410*/  @P2 R2UR UR13, R16 ;  /* 0x00000000100d22ca */ /* 0x000fe200000e0000 */
[----:B------:R-:W-:Y:S01]  /*a420*/  UMOV UR12, UR36 ;  /* 0x00000024000c7c82 */ /* 0x000fe20008000000 */
[----:B------:R-:W-:Y:S02]  /*a430*/  @P2 R2UR UR11, R5 ;  /* 0x00000000050b22ca */ /* 0x000fe400000e0000 */
[----:B------:R-:W-:Y:S02]  /*a440*/  @P2 PLOP3.LUT P0, PT, P2, PT, PT, 0x8, 0x0 ;  /* 0x000000000000281c */ /* 0x000fe4000170e170 */
[----:B------:R-:W-:-:S09]  /*a450*/  PLOP3.LUT P2, PT, PT, PT, PT, 0x8, 0x0 ;  /* 0x000000000000781c */ /* 0x000fd20003f4e170 */
[----:B------:R0:W-:Y:S02]  /*a460*/  UTMALDG.4D [UR8], [UR4], desc[UR6] ;  /* 0x00000608040075b4 */ /* 0x0001e40008019000 */
[----:B0-----:R-:W-:Y:S05]  /*a470*/  @P0 BRA.U.ANY `(.L_x_70) ;  /* 0xfffffffd00e00947 */ /* 0x001fea000393ffff */
[----:B------:R-:W-:Y:S01]  /*a480*/  R2UR UR6, R2 ;  /* 0x00000000020672ca */ /* 0x000fe200000e0000 */
[----:B------:R-:W-:Y:S01]  /*a490*/  UIADD3 UR8, UR38, 0x4400, URZ ;  /* 0x0000440026087890 */ /* 0x000fe2000fffe03f */
[----:B------:R-:W-:Y:S02]  /*a4a0*/  R2UR UR7, R3 ;  /* 0x00000000030772ca */ /* 0x000fe400000e0000 */
[----:B------:R-:W-:Y:S02]  /*a4b0*/  R2UR UR10, R12 ;  /* 0x000000000c0a72ca */ /* 0x000fe400000e0000 */
[----:B------:R-:W-:-:S13]  /*a4c0*/  PLOP3.LUT P0, PT, PT, PT, PT, 0x80, 0x0 ;  /* 0x000000000000781c */ /* 0x000fda0003f0f070 */
.L_x_71:
        /* <DEDUP_REMOVED lines=8> */
[----:B------:R-:W-:Y:S02]  /*a550*/  IMAD.MOV.U32 R18, RZ, RZ, R10 ;  /* 0x000000ffff127224 */ /* 0x000fe400078e000a */
[----:B------:R-:W-:-:S07]  /*a560*/  IMAD.MOV.U32 R16, RZ, RZ, R4 ;  /* 0x000000ffff107224 */ /* 0x000fce00078e0004 */
.L_x_57:
[----:B------:R-:W-:Y:S05]  /*a570*/  BSYNC B1 ;  /* 0x0000000000017941 */ /* 0x000fea0003800000 */
.L_x_56:
[----:B------:R-:W-:Y:S01]  /*a580*/  LOP3.LUT P0, RZ, R17, 0x2, RZ, 0xc0, !PT ;  /* 0x0000000211ff7812 */ /* 0x000fe2000780c0ff */
[----:B------:R-:W-:Y:S01]  /*a590*/  BSSY B1, `(.L_x_72) ;  /* 0x0000087000017945 */ /* 0x000fe20003800000 */
[----:B------:R-:W-:-:S11]  /*a5a0*/  LOP3.LUT R10, R8, 0x1, RZ, 0x3c, !PT ;  /* 0x00000001080a7812 */ /* 0x000fd600078e3cff */
[----:B------:R-:W-:Y:S05]  /*a5b0*/  @!P0 BRA `(.L_x_73) ;  /* 0x0000000800108947 */ /* 0x000fea0003800000 */
[----:B------:R-:W-:Y:S02]  /*a5c0*/  LOP3.LUT P0, RZ, R17, 0x1, RZ, 0xc0, !PT ;  /* 0x0000000111ff7812 */ /* 0x000fe4000780c0ff */
[----:B------:R-:W-:-:S11]  /*a5d0*/  IADD3 R12, R6, -0x1, RZ ;  /* 0xffffffff060c7810 */ /* 0x000fd60007ffe0ff */
        /* <DEDUP_REMOVED lines=8> */
[----:B------:R-:W-:-:S05]  /*a660*/  @P0 SHF.R.U32.HI R2, RZ, R3, R4 ;  /* 0x00000003ff020219 */ /* 0x000fca0000011604 */
[----:B------:R-:W-:-:S04]  /*a670*/  IMAD.MOV R3, RZ, RZ, -R2 ;  /* 0x000000ffff037224 */ /* 0x000fc800078e0a02 */
[----:B------:R-:W-:Y:S01]  /*a680*/  IMAD R12, R5, R3, R12 ;  /* 0x00000003050c7224 */ /* 0x000fe200078e020c */
[----:B------:R-:W-:-:S03]  /*a690*/  SHF.R.S32.HI R3, RZ, 0x1f, R2 ;  /* 0x0000001fff037819 */ /* 0x000fc60000011402 */
[----:B------:R-:W-:-:S04]  /*a6a0*/  IMAD.WIDE.U32 R2, R19, UR4, R2 ;  /* 0x0000000413027c25 */ /* 0x000fc8000f8e0002 */
[----:B--2---:R-:W-:-:S04]  /*a6b0*/  IMAD R4, R13, UR4, RZ ;  /* 0x000000040d047c24 */ /* 0x004fc8000f8e02ff */
[----:B------:R-:W-:Y:S01]  /*a6c0*/  IMAD R4, R19, UR5, R4 ;  /* 0x0000000513047c24 */ /* 0x000fe2000f8e0204 */
[----:B------:R-:W-:-:S03]  /*a6d0*/  ULDC.64 UR4, c[0x0][0x418] ;  /* 0x0001060000047ab9 */ /* 0x000fc60000000a00 */
[----:B------:R-:W-:Y:S01]  /*a6e0*/  IMAD.IADD R3, R4, 0x1, R3 ;  /* 0x0000000104037824 */ /* 0x000fe200078e0203 */
[----:B------:R-:W-:-:S04]  /*a6f0*/  LEA R4, P0, R2, UR4, 0x2 ;  /* 0x0000000402047c11 */ /* 0x000fc8000f8010ff */
[----:B------:R-:W-:-:S05]  /*a700*/  LEA.HI.X R5, R2, UR5, R3, 0x2, P0 ;  /* 0x0000000502057c11 */ /* 0x000fca00080f1403 */
[----:B------:R0:W5:Y:S04]  /*a710*/  LDG.E R4, desc[UR42][R4.64] ;  /* 0x0000002a04047981 */ /* 0x000168000c1e1900 */
.L_x_74:
[----:B------:R-:W1:Y:S01]  /*a720*/  S2R R2, SR_TID.X ;  /* 0x0000000000027919 */ /* 0x000e620000002100 */
[----:B------:R-:W-:Y:S01]  /*a730*/  BSSY B2, `(.L_x_75) ;  /* 0x0000006000027945 */ /* 0x000fe20003800000 */
[----:B-1----:R-:W-:Y:S02]  /*a740*/  LOP3.LUT R3, R2, 0x7f, RZ, 0xc0, !PT ;  /* 0x0000007f02037812 */ /* 0x002fe400078ec0ff */
[----:B------:R-:W-:Y:S02]  /*a750*/  SHF.L.U32 R2, R10, 0x1f, RZ ;  /* 0x0000001f0a027819 */ /* 0x000fe400000006ff */
[----:B------:R-:W-:Y:S02]  /*a760*/  ISETP.NE.AND P2, PT, R3, RZ, PT ;  /* 0x000000ff0300720c */ /* 0x000fe40003f45270 */
[----:B------:R-:W1:Y:S02]  /*a770*/  SYNCS.PHASECHK.TRANS64.TRYWAIT P0, [UR38+0x34840], R2 ;  /* 0x03484002ff0075a7 */ /* 0x000e640008000166 */
[----:B-1----:R-:W-:Y:S09]  /*a780*/  @!P0 BRA `(.L_x_76) ;  /* 0x0000002400508947 */ /* 0x002ff20003800000 */
.L_x_148:
[----:B------:R-:W-:Y:S05]  /*a790*/  BSYNC B2 ;  /* 0x0000000000027941 */ /* 0x000fea0003800000 */
.L_x_75:
[----:B------:R-:W-:Y:S04]  /*a7a0*/  BSSY B2, `(.L_x_77) ;  /* 0x0000007000027945 */ /* 0x000fe80003800000 */
[----:B------:R-:W-:Y:S05]  /*a7b0*/  @P2 BRA `(.L_x_78) ;  /* 0x0000000000142947 */ /* 0x000fea0003800000 */
[----:B------:R-:W-:Y:S01]  /*a7c0*/  ISETP.NE.AND P0, PT, R9, RZ, PT ;  /* 0x000000ff0900720c */ /* 0x000fe20003f05270 */
[----:B-1----:R-:W-:-:S04]  /*a7d0*/  IMAD.MOV.U32 R2, RZ, RZ, 0xc000 ;  /* 0x0000c000ff027424 */ /* 0x002fc800078e00ff */
[----:B------:R2:W-:Y:S08]  /*a7e0*/  SYNCS.ARRIVE.TRANS64 RZ, [UR38+0x34830], R2 ;  /* 0x03483002ffff79a7 */ /* 0x0005f00008000026 */
[----:B--2---:R-:W-:Y:S05]  /*a7f0*/  @!P0 BRA `(.L_x_78) ;  /* 0x0000000000048947 */ /* 0x004fea0003800000 */
[----:B------:R-:W-:Y:S01]  /*a800*/  BPT.TRAP 0x1 ;  /* 0x000000040000795c */ /* 0x000fe20000300000 */
.L_x_78:
[----:B------:R-:W-:Y:S05]  /*a810*/  BSYNC B2 ;  /* 0x0000000000027941 */ /* 0x000fea0003800000 */
.L_x_77:
[----:B0-----:R-:W-:Y:S01]  /*a820*/  IMAD.MOV.U32 R5, RZ, RZ, RZ ;  /* 0x000000ffff057224 */ /* 0x001fe200078e00ff */
[----:B------:R-:W-:Y:S01]  /*a830*/  ULDC.64 UR4, c[0x0][0x198] ;  /* 0x0000660000047ab9 */ /* 0x000fe20000000a00 */
[----:B------:R-:W-:Y:S01]  /*a840*/  PLOP3.LUT P0, PT, PT, PT, PT, 0x80, 0x0 ;  /* 0x000000000000781c */ /* 0x000fe20003f0f070 */
[----:B------:R-:W-:Y:S01]  /*a850*/  UIADD3 UR4, UP0, UR4, 0x370, URZ ;  /* 0x0000037004047890 */ /* 0x000fe2000ff1e03f */
[----:B-1----:R-:W-:Y:S01]  /*a860*/  SHF.L.U32 R2, R12, 0x7, RZ ;  /* 0x000000070c027819 */ /* 0x002fe200000006ff */
[----:B------:R-:W-:Y:S01]  /*a870*/  UIADD3 UR8, UR38, 0x1c400, URZ ;  /* 0x0001c40026087890 */ /* 0x000fe2000fffe03f */
[----:B------:R-:W-:Y:S01]  /*a880*/  R2UR UR10, R5 ;  /* 0x00000000050a72ca */ /* 0x000fe200000e0000 */
[----:B------:R-:W-:Y:S02]  /*a890*/  UIADD3 UR9, UR38, 0x34830, URZ ;  /* 0x0003483026097890 */ /* 0x000fe4000fffe03f */
[----:B------:R-:W-:Y:S01]  /*a8a0*/  UIADD3.X UR5, URZ, UR5, URZ, UP0, !UPT ;  /* 0x000000053f057290 */ /* 0x000fe200087fe43f */
[----:B------:R-:W-:Y:S01]  /*a8b0*/  UMOV UR6, 0x0 ;  /* 0x0000000000067882 */ /* 0x000fe20000000000 */
[----:B------:R-:W-:-:S10]  /*a8c0*/  UMOV UR7, 0x14f00000 ;  /* 0x14f0000000077882 */ /* 0x000fd40000000000 */
.L_x_79:
[----:B------:R-:W-:-:S13]  /*a8d0*/  @P0 ELECT P3, URZ, PT ;  /* 0x00000000003f082f */ /* 0x000fda0003860000 */
[----:B-----5:R-:W-:Y:S01]  /*a8e0*/  @P3 R2UR UR13, R4 ;  /* 0x00000000040d32ca */ /* 0x020fe200000e0000 */
[----:B------:R-:W-:Y:S01]  /*a8f0*/  UMOV UR12, UR36 ;  /* 0x00000024000c7c82 */ /* 0x000fe20008000000 */
        /* <DEDUP_REMOVED lines=11> */
.L_x_80:
        /* <DEDUP_REMOVED lines=13> */
.L_x_81:
        /* <DEDUP_REMOVED lines=8> */
[----:B------:R-:W-:Y:S01]  /*ab00*/  SHF.L.U32 R2, R8, 0x1f, RZ ;  /* 0x0000001f08027819 */ /* 0x000fe200000006ff */
[----:B------:R-:W-:Y:S03]  /*ab10*/  BSSY B2, `(.L_x_82) ;  /* 0x0000003000027945 */ /* 0x000fe60003800000 */
[----:B------:R-:W0:Y:S02]  /*ab20*/  SYNCS.PHASECHK.TRANS64.TRYWAIT P0, [UR38+0x34868], R2 ;  /* 0x03486802ff0075a7 */ /* 0x000e240008000166 */
[----:B0-----:R-:W-:Y:S05]  /*ab30*/  @!P0 BRA `(.L_x_83) ;  /* 0x00000020007c8947 */ /* 0x001fea0003800000 */
.L_x_149:
[----:B------:R-:W-:Y:S05]  /*ab40*/  BSYNC B2 ;  /* 0x0000000000027941 */ /* 0x000fea0003800000 */
.L_x_82:
[----:B------:R-:W-:Y:S01]  /*ab50*/  BSSY B2, `(.L_x_84) ;  /* 0x0000009000027945 */ /* 0x000fe20003800000 */
[----:B0-----:R-:W-:Y:S02]  /*ab60*/  IMAD.MOV.U32 R2, RZ, RZ, 0x0 ;  /* 0x00000000ff027424 */ /* 0x001fe400078e00ff */
[----:B------:R-:W-:Y:S01]  /*ab70*/  IMAD.MOV.U32 R3, RZ, RZ, 0x14f00000 ;  /* 0x14f00000ff037424 */ /* 0x000fe200078e00ff */
[----:B------:R-:W-:Y:S06]  /*ab80*/  @P2 BRA `(.L_x_85) ;  /* 0x0000000000142947 */ /* 0x000fec0003800000 */
[----:B------:R-:W-:Y:S01]  /*ab90*/  ISETP.NE.AND P0, PT, R9, RZ, PT ;  /* 0x000000ff0900720c */ /* 0x000fe20003f05270 */
[----:B------:R-:W-:-:S04]  /*aba0*/  IMAD.MOV.U32 R8, RZ, RZ, 0x8000 ;  /* 0x00008000ff087424 */ /* 0x000fc800078e00ff */
[----:B------:R0:W-:Y:S08]  /*abb0*/  SYNCS.ARRIVE.TRANS64 RZ, [UR38+0x34858], R8 ;  /* 0x03485808ffff79a7 */ /* 0x0001f00008000026 */
[----:B0-----:R-:W-:Y:S05]  /*abc0*/  @!P0 BRA `(.L_x_85) ;  /* 0x0000000000048947 */ /* 0x001fea0003800000 */
[----:B------:R-:W-:Y:S01]  /*abd0*/  BPT.TRAP 0x1 ;  /* 0x000000040000795c */ /* 0x000fe20000300000 */
.L_x_85:
[----:B------:R-:W-:Y:S05]  /*abe0*/  BSYNC B2 ;  /* 0x0000000000027941 */ /* 0x000fea0003800000 */
.L_x_84:
        /* <DEDUP_REMOVED lines=10> */
.L_x_86:
        /* <DEDUP_REMOVED lines=13> */
.L_x_87:
        /* <DEDUP_REMOVED lines=8> */
[----:B------:R-:W-:Y:S01]  /*ade0*/  MOV R18, R12 ;  /* 0x0000000c00127202 */ /* 0x000fe20000000f00 */
[----:B------:R-:W-:-:S07]  /*adf0*/  IMAD.MOV.U32 R16, RZ, RZ, R4 ;  /* 0x000000ffff107224 */ /* 0x000fce00078e0004 */
.L_x_73:
[----:B------:R-:W-:Y:S05]  /*ae00*/  BSYNC B1 ;  /* 0x0000000000017941 */ /* 0x000fea0003800000 */
.L_x_72:
[----:B------:R-:W-:Y:S02]  /*ae10*/  VIADD R6, R6, 0xfffffffe ;  /* 0xfffffffe06067836 */ /* 0x000fe40000000000 */
[----:B------:R-:W-:Y:S01]  /*ae20*/  IMAD.MOV.U32 R8, RZ, RZ, R10 ;  /* 0x000000ffff087224 */ /* 0x000fe200078e000a */
[----:B------:R-:W-:Y:S06]  /*ae30*/  @P1 BRA `(.L_x_88) ;  /* 0xffffffec00a81947 */ /* 0x000fec000383ffff */
[----:B------:R-:W-:Y:S05]  /*ae40*/  BSYNC B0 ;  /* 0x0000000000007941 */ /* 0x000fea0003800000 */
.L_x_55:
[----:B------:R-:W-:Y:S01]  /*ae50*/  ISETP.NE.AND P0, PT, R11, RZ, PT ;  /* 0x000000ff0b00720c */ /* 0x000fe20003f05270 */
[----:B------:R-:W-:-:S12]  /*ae60*/  BSSY B0, `(.L_x_54) ;  /* 0x0000088000007945 */ /* 0x000fd80003800000 */
[----:B------:R-:W-:Y:S05]  /*ae70*/  @!P0 BRA `(.L_x_89) ;  /* 0x0000000800188947 */ /* 0x000fea0003800000 */
[----:B------:R-:W-:Y:S01]  /*ae80*/  LOP3.LUT P1, RZ, R17, 0x2, RZ, 0xc0, !PT ;  /* 0x0000000211ff7812 */ /* 0x000fe2000782c0ff */
[----:B------:R-:W-:-:S12]  /*ae90*/  IMAD.MOV.U32 R0, RZ, RZ, 0x1 ;  /* 0x00000001ff007424 */ /* 0x000fd800078e00ff */
[----:B------:R-:W-:Y:S05]  /*aea0*/  @!P1 BRA `(.L_x_89) ;  /* 0x00000008000c9947 */ /* 0x000fea0003800000 */
[----:B------:R-:W-:-:S13]  /*aeb0*/  LOP3.LUT P1, RZ, R17, 0x1, RZ, 0xc0, !PT ;  /* 0x0000000111ff7812 */ /* 0x000fda000782c0ff */
[----:B------:R-:W-:Y:S05]  /*aec0*/  @!P1 BRA `(.L_x_90) ;  /* 0x0000000000509947 */ /* 0x000fea0003800000 */
[----:B------:R-:W2:Y:S01]  /*aed0*/  LDL.LU R5, [R1] ;  /* 0x0000000001057983 */ /* 0x000ea20000300800 */
[----:B------:R-:W0:Y:S01]  /*aee0*/  LDC R8, c[0x0][0x43c] ;  /* 0x00010f00ff087b82 */ /* 0x000e220000000800 */
[----:B------:R-:W-:Y:S01]  /*aef0*/  IMAD.MOV.U32 R7, RZ, RZ, R6 ;  /* 0x000000ffff077224 */ /* 0x000fe200078e0006 */
[----:B------:R-:W-:Y:S01]  /*af00*/  ULDC.64 UR4, c[0x0][0x428] ;  /* 0x00010a0000047ab9 */ /* 0x000fe20000000a00 */
[----:B0-----:R-:W-:-:S13]  /*af10*/  ISETP.NE.AND P0, PT, R8, 0x1, PT ;  /* 0x000000010800780c */ /* 0x001fda0003f05270 */
[----:B------:R-:W0:Y:S02]  /*af20*/  @P0 LDC.64 R2, c[0x0][0x440] ;  /* 0x00011000ff020b82 */ /* 0x000e240000000a00 */
[----:B0-----:R-:W-:-:S05]  /*af30*/  @P0 IMAD.HI.U32 R2, R6, R2, RZ ;  /* 0x0000000206020227 */ /* 0x001fca00078e00ff */
[----:B------:R-:W-:-:S04]  /*af40*/  @P0 SHF.R.U32.HI R7, RZ, R3, R2 ;  /* 0x00000003ff070219 */ /* 0x000fc80000011602 */
[----:B------:R-:W-:Y:S01]  /*af50*/  SHF.R.S32.HI R3, RZ, 0x1f, R7 ;  /* 0x0000001fff037819 */ /* 0x000fe20000011407 */
[----:B--2---:R-:W-:-:S04]  /*af60*/  IMAD R2, R5, UR4, RZ ;  /* 0x0000000405027c24 */ /* 0x004fc8000f8e02ff */
[----:B------:R-:W-:Y:S01]  /*af70*/  IMAD R5, R19, UR5, R2 ;  /* 0x0000000513057c24 */ /* 0x000fe2000f8e0202 */
[----:B------:R-:W-:-:S05]  /*af80*/  MOV R2, R7 ;  /* 0x0000000700027202 */ /* 0x000fca0000000f00 */
[----:B------:R-:W-:Y:S01]  /*af90*/  IMAD.WIDE.U32 R2, R19, UR4, R2 ;  /* 0x0000000413027c25 */ /* 0x000fe2000f8e0002 */
[----:B------:R-:W-:-:S03]  /*afa0*/  ULDC.64 UR4, c[0x0][0x418] ;  /* 0x0001060000047ab9 */ /* 0x000fc60000000a00 */
[----:B------:R-:W-:Y:S01]  /*afb0*/  IMAD.IADD R3, R5, 0x1, R3 ;  /* 0x0000000105037824 */ /* 0x000fe200078e0203 */
[----:B------:R-:W-:-:S04]  /*afc0*/  LEA R4, P0, R2, UR4, 0x2 ;  /* 0x0000000402047c11 */ /* 0x000fc8000f8010ff */
[----:B------:R-:W-:-:S05]  /*afd0*/  LEA.HI.X R5, R2, UR5, R3, 0x2, P0 ;  /* 0x0000000502057c11 */ /* 0x000fca00080f1403 */
[----:B------:R0:W5:Y:S01]  /*afe0*/  LDG.E R4, desc[UR42][R4.64] ;  /* 0x0000002a04047981 */ /* 0x000162000c1e1900 */
[----:B------:R-:W-:-:S04]  /*aff0*/  IMAD.MOV R3, RZ, RZ, -R7 ;  /* 0x000000ffff037224 */ /* 0x000fc800078e0a07 */
[----:B------:R-:W-:-:S07]  /*b000*/  IMAD R6, R8, R3, R6 ;  /* 0x0000000308067224 */ /* 0x000fce00078e0206 */
.L_x_90:
[----:B------:R-:W1:Y:S01]  /*b010*/  S2R R2, SR_TID.X ;  /* 0x0000000000027919 */ /* 0x000e620000002100 */
[----:B------:R-:W-:Y:S01]  /*b020*/  BSSY B1, `(.L_x_91) ;  /* 0x0000006000017945 */ /* 0x000fe20003800000 */
[----:B-1----:R-:W-:Y:S02]  /*b030*/  LOP3.LUT R3, R2, 0x7f, RZ, 0xc0, !PT ;  /* 0x0000007f02037812 */ /* 0x002fe400078ec0ff */
[----:B------:R-:W-:Y:S02]  /*b040*/  SHF.L.U32 R2, R10, 0x1f, RZ ;  /* 0x0000001f0a027819 */ /* 0x000fe400000006ff */
[----:B------:R-:W-:Y:S02]  /*b050*/  ISETP.NE.AND P1, PT, R3, RZ, PT ;  /* 0x000000ff0300720c */ /* 0x000fe40003f25270 */
[----:B------:R-:W1:Y:S02]  /*b060*/  SYNCS.PHASECHK.TRANS64.TRYWAIT P0, [UR38+0x34848], R2 ;  /* 0x03484802ff0075a7 */ /* 0x000e640008000166 */
[----:B-1----:R-:W-:Y:S09]  /*b070*/  @!P0 BRA `(.L_x_92) ;  /* 0x0000001c00448947 */ /* 0x002ff20003800000 */
.L_x_150:
[----:B------:R-:W-:Y:S05]  /*b080*/  BSYNC B1 ;  /* 0x0000000000017941 */ /* 0x000fea0003800000 */
.L_x_91:
[----:B------:R-:W-:Y:S04]  /*b090*/  BSSY B1, `(.L_x_93) ;  /* 0x0000007000017945 */ /* 0x000fe80003800000 */
[----:B------:R-:W-:Y:S05]  /*b0a0*/  @P1 BRA `(.L_x_94) ;  /* 0x0000000000141947 */ /* 0x000fea0003800000 */
[----:B------:R-:W-:Y:S01]  /*b0b0*/  ISETP.NE.AND P0, PT, R9, RZ, PT ;  /* 0x000000ff0900720c */ /* 0x000fe20003f05270 */
[----:B-1----:R-:W-:-:S04]  /*b0c0*/  IMAD.MOV.U32 R3, RZ, RZ, 0xc000 ;  /* 0x0000c000ff037424 */ /* 0x002fc800078e00ff */
[----:B------:R2:W-:Y:S08]  /*b0d0*/  SYNCS.ARRIVE.TRANS64 RZ, [UR38+0x34838], R3 ;  /* 0x03483803ffff79a7 */ /* 0x0005f00008000026 */
[----:B--2---:R-:W-:Y:S05]  /*b0e0*/  @!P0 BRA `(.L_x_94) ;  /* 0x0000000000048947 */ /* 0x004fea0003800000 */
[----:B------:R-:W-:Y:S01]  /*b0f0*/  BPT.TRAP 0x1 ;  /* 0x000000040000795c */ /* 0x000fe20000300000 */
.L_x_94:
[----:B------:R-:W-:Y:S05]  /*b100*/  BSYNC B1 ;  /* 0x0000000000017941 */ /* 0x000fea0003800000 */
.L_x_93:
        /* <DEDUP_REMOVED lines=11> */
.L_x_95:
        /* <DEDUP_REMOVED lines=8> */
[----:B------:R-:W-:Y:S01]  /*b240*/  MOV R7, 0x40 ;  /* 0x0000004000077802 */ /* 0x000fe20000000f00 */
[----:B------:R-:W-:Y:S01]  /*b250*/  UIADD3 UR8, UR38, 0x2c400, URZ ;  /* 0x0002c40026087890 */ /* 0x000fe2000fffe03f */
[----:B------:R-:W-:Y:S01]  /*b260*/  PLOP3.LUT P0, PT, PT, PT, PT, 0x80, 0x0 ;  /* 0x000000000000781c */ /* 0x000fe20003f0f070 */
[----:B------:R-:W-:Y:S01]  /*b270*/  UMOV UR6, 0x0 ;  /* 0x0000000000067882 */ /* 0x000fe20000000000 */
[----:B------:R-:W-:Y:S01]  /*b280*/  R2UR UR10, R7 ;  /* 0x00000000070a72ca */ /* 0x000fe200000e0000 */
[----:B------:R-:W-:-:S14]  /*b290*/  UMOV UR7, 0x14f00000 ;  /* 0x14f0000000077882 */ /* 0x000fdc0000000000 */
.L_x_96:
        /* <DEDUP_REMOVED lines=13> */
.L_x_97:
        /* <DEDUP_REMOVED lines=8> */
[----:B------:R-:W0:Y:S01]  /*b3f0*/  SYNCS.PHASECHK.TRANS64.TRYWAIT P0, [UR38+0x34860], R2 ;  /* 0x03486002ff0075a7 */ /* 0x000e220008000166 */
[----:B------:R-:W-:Y:S04]  /*b400*/  BSSY B1, `(.L_x_98) ;  /* 0x0000002000017945 */ /* 0x000fe80003800000 */
[----:B0-----:R-:W-:Y:S05]  /*b410*/  @!P0 BRA `(.L_x_99) ;  /* 0x0000001800748947 */ /* 0x001fea0003800000 */
.L_x_151:
[----:B------:R-:W-:Y:S05]  /*b420*/  BSYNC B1 ;  /* 0x0000000000017941 */ /* 0x000fea0003800000 */
.L_x_98:
        /* <DEDUP_REMOVED lines=9> */
.L_x_101:
[----:B------:R-:W-:Y:S05]  /*b4c0*/  BSYNC B1 ;  /* 0x0000000000017941 */ /* 0x000fea0003800000 */
.L_x_100:
        /* <DEDUP_REMOVED lines=10> */
.L_x_102:
        /* <DEDUP_REMOVED lines=13> */
.L_x_103:
        /* <DEDUP_REMOVED lines=8> */
[----:B------:R-:W-:Y:S01]  /*b6c0*/  IMAD.MOV.U32 R18, RZ, RZ, R6 ;  /* 0x000000ffff127224 */ /* 0x000fe200078e0006 */
[----:B------:R-:W-:-:S07]  /*b6d0*/  MOV R16, R4 ;  /* 0x0000000400107202 */ /* 0x000fce0000000f00 */
.L_x_89:
[----:B------:R-:W-:Y:S05]  /*b6e0*/  BSYNC B0 ;  /* 0x0000000000007941 */ /* 0x000fea0003800000 */
.L_x_54:
[----:B------:R-:W-:Y:S01]  /*b6f0*/  LOP3.LUT P0, RZ, R17, 0x2, RZ, 0xc0, !PT ;  /* 0x0000000211ff7812 */ /* 0x000fe2000780c0ff */
[----:B------:R-:W-:-:S12]  /*b700*/  BSSY B0, `(.L_x_104) ;  /* 0x0000036000007945 */ /* 0x000fd80003800000 */
[----:B------:R-:W-:Y:S05]  /*b710*/  @!P0 BRA `(.L_x_105) ;  /* 0x0000000000d08947 */ /* 0x000fea0003800000 */
[----:B------:R-:W0:Y:S01]  /*b720*/  S2R R2, SR_TID.X ;  /* 0x0000000000027919 */ /* 0x000e220000002100 */
[----:B------:R-:W-:Y:S01]  /*b730*/  LEA R3, R0, UR38, 0x3 ;  /* 0x0000002600037c11 */ /* 0x000fe2000f8e18ff */
[----:B------:R-:W-:Y:S01]  /*b740*/  BSSY B1, `(.L_x_106) ;  /* 0x0000006000017945 */ /* 0x000fe20003800000 */
[----:B0-----:R-:W-:Y:S02]  /*b750*/  LOP3.LUT R4, R2, 0x7f, RZ, 0xc0, !PT ;  /* 0x0000007f02047812 */ /* 0x001fe400078ec0ff */
[----:B------:R-:W-:Y:S02]  /*b760*/  SHF.L.U32 R2, R10, 0x1f, RZ ;  /* 0x0000001f0a027819 */ /* 0x000fe400000006ff */
[----:B------:R-:W-:Y:S02]  /*b770*/  ISETP.NE.AND P1, PT, R4, RZ, PT ;  /* 0x000000ff0400720c */ /* 0x000fe40003f25270 */
[----:B------:R-:W0:Y:S02]  /*b780*/  SYNCS.PHASECHK.TRANS64.TRYWAIT P0, [R3+URZ+0x34860], R2 ;  /* 0x03486002030075a7 */ /* 0x000e24000800017f */
[----:B0-----:R-:W-:Y:S09]  /*b790*/  @!P0 BRA `(.L_x_107) ;  /* 0x0000001400ac8947 */ /* 0x001ff20003800000 */
.L_x_152:
[----:B------:R-:W-:Y:S05]  /*b7a0*/  BSYNC B1 ;  /* 0x0000000000017941 */ /* 0x000fea0003800000 */
.L_x_106:
[----:B------:R-:W-:Y:S04]  /*b7b0*/  BSSY B1, `(.L_x_108) ;  /* 0x0000008000017945 */ /* 0x000fe80003800000 */
[----:B------:R-:W-:Y:S05]  /*b7c0*/  @P1 BRA `(.L_x_109) ;  /* 0x0000000000181947 */ /* 0x000fea0003800000 */
[----:B------:R-:W1:Y:S01]  /*b7d0*/  S2R R4, SR_TID.X ;  /* 0x0000000000047919 */ /* 0x000e620000002100 */
[----:B0-----:R-:W-:-:S04]  /*b7e0*/  IMAD.MOV.U32 R2, RZ, RZ, 0x8000 ;  /* 0x00008000ff027424 */ /* 0x001fc800078e00ff */
[----:B------:R2:W-:Y:S01]  /*b7f0*/  SYNCS.ARRIVE.TRANS64 RZ, [R3+URZ+0x34850], R2 ;  /* 0x0348500203ff79a7 */ /* 0x0005e2000800003f */
[----:B-1----:R-:W-:-:S13]  /*b800*/  LOP3.LUT P0, RZ, R4, 0x1f, RZ, 0xc0, !PT ;  /* 0x0000001f04ff7812 */ /* 0x002fda000780c0ff */
[----:B--2---:R-:W-:Y:S05]  /*b810*/  @!P0 BRA `(.L_x_109) ;  /* 0x0000000000048947 */ /* 0x004fea0003800000 */
[----:B------:R-:W-:Y:S01]  /*b820*/  BPT.TRAP 0x1 ;  /* 0x000000040000795c */ /* 0x000fe20000300000 */
.L_x_109:
[----:B------:R-:W-:Y:S05]  /*b830*/  BSYNC B1 ;  /* 0x0000000000017941 */ /* 0x000fea0003800000 */
.L_x_108:
[----:B------:R-:W-:Y:S01]  /*b840*/  R2UR UR4, R0 ;  /* 0x00000000000472ca */ /* 0x000fe200000e0000 */
[----:B------:R-:W-:Y:S01]  /*b850*/  ULDC.64 UR6, c[0x0][0x198] ;  /* 0x0000660000067ab9 */ /* 0x000fe20000000a00 */
[----:B------:R-:W-:Y:S01]  /*b860*/  R2UR UR9, R3 ;  /* 0x00000000030972ca */ /* 0x000fe200000e0000 */
[----:B------:R-:W-:Y:S01]  /*b870*/  UIADD3 UR6, UP0, UR6, 0x470, URZ ;  /* 0x0000047006067890 */ /* 0x000fe2000ff1e03f */
[----:B------:R-:W-:Y:S01]  /*b880*/  PLOP3.LUT P0, PT, PT, PT, PT, 0x80, 0x0 ;  /* 0x000000000000781c */ /* 0x000fe20003f0f070 */
[----:B------:R-:W-:Y:S01]  /*b890*/  IMAD.SHL.U32 R18, R18, 0x80, RZ ;  /* 0x0000008012127824 */ /* 0x000fe200078e00ff */
[----:B------:R-:W-:Y:S01]  /*b8a0*/  UMOV UR14, 0x0 ;  /* 0x00000000000e7882 */ /* 0x000fe20000000000 */
[----:B------:R-:W-:Y:S01]  /*b8b0*/  UIADD3.X UR7, URZ, UR7, URZ, UP0, !UPT ;  /* 0x000000073f077290 */ /* 0x000fe200087fe43f */
[----:B------:R-:W-:Y:S01]  /*b8c0*/  UMOV UR15, 0x14f00000 ;  /* 0x14f00000000f7882 */ /* 0x000fe20000000000 */
[----:B------:R-:W-:-:S04]  /*b8d0*/  UMOV UR10, URZ ;  /* 0x0000003f000a7c82 */ /* 0x000fc80008000000 */
[----:B------:R-:W-:Y:S02]  /*b8e0*/  ULEA UR4, UR4, UR38, 0xf ;  /* 0x0000002604047291 */ /* 0x000fe4000f8e783f */
[----:B------:R-:W-:Y:S02]  /*b8f0*/  UIADD3 UR9, UR9, 0x34850, URZ ;  /* 0x0003485009097890 */ /* 0x000fe4000fffe03f */
[----:B------:R-:W-:-:S12]  /*b900*/  UIADD3 UR8, UR4, 0x400, URZ ;  /* 0x0000040004087890 */ /* 0x000fd8000fffe03f */
.L_x_110:
[----:B------:R-:W-:-:S13]  /*b910*/  @P0 ELECT P1, URZ, PT ;  /* 0x00000000003f082f */ /* 0x000fda0003820000 */
[----:B------:R-:W-:Y:S01]  /*b920*/  @P1 R2UR UR13, R16 ;  /* 0x00000000100d12ca */ /* 0x000fe200000e0000 */
[----:B------:R-:W-:Y:S01]  /*b930*/  UMOV UR12, UR36 ;  /* 0x00000024000c7c82 */ /* 0x000fe20008000000 */
[----:B------:R-:W-:Y:S02]  /*b940*/  @P1 R2UR UR11, R18 ;  /* 0x00000000120b12ca */ /* 0x000fe400000e0000 */
[----:B------:R-:W-:Y:S02]  /*b950*/  @P1 PLOP3.LUT P0, PT, P1, PT, PT, 0x8, 0x0 ;  /* 0x000000000000181c */ /* 0x000fe40000f0e170 */
[----:B------:R-:W-:-:S09]  /*b960*/  PLOP3.LUT P1, PT, PT, PT, PT, 0x8, 0x0 ;  /* 0x000000000000781c */ /* 0x000fd20003f2e170 */
[----:B------:R1:W-:Y:S02]  /*b970*/  UTMALDG.4D [UR8], [UR6], desc[UR14] ;  /* 0x00000e08060075b4 */ /* 0x0003e40008019000 */
[----:B-1----:R-:W-:Y:S05]  /*b980*/  @P0 BRA.U.ANY `(.L_x_110) ;  /* 0xfffffffd00e00947 */ /* 0x002fea000393ffff */
[----:B------:R-:W-:Y:S01]  /*b990*/  PLOP3.LUT P0, PT, PT, PT, PT, 0x80, 0x0 ;  /* 0x000000000000781c */ /* 0x000fe20003f0f070 */
[----:B------:R-:W-:Y:S01]  /*b9a0*/  UIADD3 UR8, UR4, 0x4400, URZ ;  /* 0x0000440004087890 */ /* 0x000fe2000fffe03f */
[----:B------:R-:W-:Y:S02]  /*b9b0*/  UMOV UR5, 0x14f00000 ;  /* 0x14f0000000057882 */ /* 0x000fe40000000000 */
[----:B------:R-:W-:Y:S01]  /*b9c0*/  UMOV UR4, 0x0 ;  /* 0x0000000000047882 */ /* 0x000fe20000000000 */
[----:B------:R-:W-:-:S08]  /*b9d0*/  UMOV UR10, 0x40 ;  /* 0x00000040000a7882 */ /* 0x000fd00000000000 */
.L_x_111:
        /* <DEDUP_REMOVED lines=8> */
.L_x_105:
[----:B------:R-:W-:Y:S05]  /*ba60*/  BSYNC B0 ;  /* 0x0000000000007941 */ /* 0x000fea0003800000 */
.L_x_104:
[----:B------:R-:W-:-:S05]  /*ba70*/  VIADD R0, R0, 0x1 ;  /* 0x0000000100007836 */ /* 0x000fca0000000000 */
[----:B------:R-:W-:-:S04]  /*ba80*/  ISETP.NE.AND P0, PT, R0, 0x2, PT ;  /* 0x000000020000780c */ /* 0x000fc80003f05270 */
[----:B0-----:R-:W-:Y:S02]  /*ba90*/  SEL R3, RZ, 0x1, P0 ;  /* 0x00000001ff037807 */ /* 0x001fe40000000000 */
[----:B------:R-:W-:Y:S02]  /*baa0*/  SEL R0, R0, RZ, P0 ;  /* 0x000000ff00007207 */ /* 0x000fe40000000000 */
[----:B------:R-:W-:Y:S01]  /*bab0*/  LOP3.LUT R10, R10, R3, RZ, 0x3c, !PT ;  /* 0x000000030a0a7212 */ /* 0x000fe200078e3cff */
[----:B------:R-:W-:-:S07]  /*bac0*/  IMAD.MOV.U32 R3, RZ, RZ, RZ ;  /* 0x000000ffff037224 */ /* 0x000fce00078e00ff */
.L_x_38:
[----:B------:R-:W0:Y:S01]  /*bad0*/  S2R R5, SR_CgaCtaId ;  /* 0x0000000000057919 */ /* 0x000e220000008800 */
[----:B------:R-:W-:Y:S02]  /*bae0*/  MOV R2, 0x400 ;  /* 0x0000040000027802 */ /* 0x000fe40000000f00 */
[----:B------:R-:W-:Y:S02]  /*baf0*/  SHF.L.U32 R3, R3, 0x1f, RZ ;  /* 0x0000001f03037819 */ /* 0x000fe400000006ff */
[----:B0-----:R-:W-:-:S04]  /*bb00*/  LEA R2, R5, R2, 0x18 ;  /* 0x0000000205027211 */ /* 0x001fc800078ec0ff */
[----:B------:R-:W0:Y:S02]  /*bb10*/  SYNCS.PHASECHK.TRANS64.TRYWAIT P0, [R2+URZ+0x34820], R3 ;  /* 0x03482003020075a7 */ /* 0x000e24000800017f */
[----:B0-----:R-:W-:Y:S05]  /*bb20*/  @!P0 BRA `(.L_x_112) ;  /* 0x0000001000dc8947 */ /* 0x001fea0003800000 */
.L_x_153:
[----:B------:R-:W-:-:S03]  /*bb30*/  UMOV UR4, 0xffffffff ;  /* 0xffffffff00047882 */ /* 0x000fc60000000000 */
[----:B------:R-:W-:Y:S05]  /*bb40*/  BRA.DIV UR4, `(.L_x_113) ;  /* 0x0000001204e87947 */ /* 0x000fea000b800000 */
[----:B0-----:R-:W0:Y:S02]  /*bb50*/  S2R R3, SR_TID.X ;  /* 0x0000000000037919 */ /* 0x001e240000002100 */
[----:B0-----:R-:W-:-:S04]  /*bb60*/  SHF.R.U32.HI R3, RZ, 0x5, R3 ;  /* 0x00000005ff037819 */ /* 0x001fc80000011603 */
[----:B------:R-:W-:-:S05]  /*bb70*/  LOP3.LUT R3, R3, 0x3, RZ, 0xc0, !PT ;  /* 0x0000000303037812 */ /* 0x000fca00078ec0ff */
[----:B------:R0:W1:Y:S02]  /*bb80*/  SHFL.IDX PT, R14, R3, RZ, 0x1f ;  /* 0x00001fff030e7589 */ /* 0x00006400000e0000 */
.L_x_156:
[----:B-1----:R-:W-:-:S13]  /*bb90*/  ISETP.NE.AND P0, PT, R14, RZ, PT ;  /* 0x000000ff0e00720c */ /* 0x002fda0003f05270 */
[----:B------:R-:W-:Y:S05]  /*bba0*/  @P0 BRA `(.L_x_10) ;  /* 0x0000000000880947 */ /* 0x000fea0003800000 */
[----:B------:R-:W-:-:S03]  /*bbb0*/  UMOV UR4, 0xffffffff ;  /* 0xffffffff00047882 */ /* 0x000fc60000000000 */
[----:B------:R-:W-:Y:S05]  /*bbc0*/  BRA.DIV UR4, `(.L_x_114) ;  /* 0x0000001204fc7947 */ /* 0x000fea000b800000 */
[----:B------:R-:W-:-:S13]  /*bbd0*/  ELECT P6, URZ, PT ;  /* 0x00000000003f782f */ /* 0x000fda00038c0000 */
.L_x_159:
[----:B------:R-:W-:Y:S05]  /*bbe0*/  @!P6 BRA `(.L_x_10) ;  /* 0x000000000078e947 */ /* 0x000fea0003800000 */
[----:B0-----:R-:W2:Y:S02]  /*bbf0*/  LDL.LU R3, [R1+0x10] ;  /* 0x0000100001037983 */ /* 0x001ea40000300800 */
[----:B--2---:R-:W-:-:S04]  /*bc00*/  LOP3.LUT R3, R3, 0x2, RZ, 0xfc, !PT ;  /* 0x0000000203037812 */ /* 0x004fc800078efcff */
[----:B------:R-:W-:-:S13]  /*bc10*/  ISETP.NE.AND P2, PT, R3, 0x3, PT ;  /* 0x000000030300780c */ /* 0x000fda0003f45270 */
[----:B------:R-:W-:Y:S05]  /*bc20*/  @!P2 BRA `(.L_x_115) ;  /* 0x000000000004a947 */ /* 0x000fea0003800000 */
[----:B------:R-:W-:Y:S01]  /*bc30*/  BPT.TRAP 0x1 ;  /* 0x000000040000795c */ /* 0x000fe20000300000 */
.L_x_115:
[----:B------:R-:W-:Y:S01]  /*bc40*/  VIADD R9, R2, 0x34840 ;  /* 0x0003484002097836 */ /* 0x000fe20000000000 */
[----:B------:R-:W-:Y:S01]  /*bc50*/  SHF.L.U32 R4, R10, 0x1f, RZ ;  /* 0x0000001f0a047819 */ /* 0x000fe200000006ff */
[----:B------:R-:W-:-:S03]  /*bc60*/  VIADD R3, R0, 0x1 ;  /* 0x0000000100037836 */ /* 0x000fc60000000000 */
[----:B------:R-:W-:Y:S02]  /*bc70*/  LEA R7, R0, R9, 0x3 ;  /* 0x0000000900077211 */ /* 0x000fe400078e18ff */
[C---:B------:R-:W-:Y:S02]  /*bc80*/  ISETP.NE.AND P1, PT, R3.reuse, 0x2, PT ;  /* 0x000000020300780c */ /* 0x040fe40003f25270 */
[----:B------:R-:W0:Y:S02]  /*bc90*/  SYNCS.PHASECHK.TRANS64.TRYWAIT P0, [R7+URZ], R4 ;  /* 0x00000004070075a7 */ /* 0x000e24000800017f */
[----:B------:R-:W-:Y:S02]  /*bca0*/  SEL R5, RZ, 0x1, P1 ;  /* 0x00000001ff057807 */ /* 0x000fe40000800000 */
[----:B------:R-:W-:Y:S02]  /*bcb0*/  SEL R6, R3, RZ, P1 ;  /* 0x000000ff03067207 */ /* 0x000fe40000800000 */
[----:B------:R-:W-:-:S03]  /*bcc0*/  LOP3.LUT R5, R10, R5, RZ, 0x3c, !PT ;  /* 0x000000050a057212 */ /* 0x000fc600078e3cff */
[----:B------:R-:W-:Y:S01]  /*bcd0*/  IMAD R8, R6, 0x8, R9 ;  /* 0x0000000806087824 */ /* 0x000fe200078e0209 */
[----:B------:R-:W-:Y:S01]  /*bce0*/  SHF.L.U32 R5, R5, 0x1f, RZ ;  /* 0x0000001f05057819 */ /* 0x000fe200000006ff */
[----:B0-----:R-:W-:Y:S06]  /*bcf0*/  @!P0 BRA `(.L_x_116) ;  /* 0x0000001000d08947 */ /* 0x001fec0003800000 */
.L_x_160:
[----:B------:R-:W1:Y:S02]  /*bd00*/  SYNCS.PHASECHK.TRANS64.TRYWAIT P0, [R8+URZ], R5 ;  /* 0x00000005080075a7 */ /* 0x000e64000800017f */
[----:B-1----:R-:W-:Y:S05]  /*bd10*/  @!P0 BRA `(.L_x_117) ;  /* 0x0000001000dc8947 */ /* 0x002fea0003800000 */
.L_x_161:
[----:B------:R-:W-:Y:S05]  /*bd20*/  @!P2 BRA `(.L_x_118) ;  /* 0x000000000004a947 */ /* 0x000fea0003800000 */
[----:B------:R-:W-:Y:S01]  /*bd30*/  BPT.TRAP 0x1 ;  /* 0x000000040000795c */ /* 0x000fe20000300000 */
.L_x_118:
[----:B------:R-:W-:-:S04]  /*bd40*/  VIADD R3, R2, 0x34860 ;  /* 0x0003486002037836 */ /* 0x000fc80000000000 */
[----:B0-----:R-:W-:-:S04]  /*bd50*/  IMAD R7, R0, 0x8, R3 ;  /* 0x0000000800077824 */ /* 0x001fc800078e0203 */
[----:B------:R-:W0:Y:S02]  /*bd60*/  SYNCS.PHASECHK.TRANS64.TRYWAIT P0, [R7+URZ], R4 ;  /* 0x00000004070075a7 */ /* 0x000e24000800017f */
[----:B0-----:R-:W-:Y:S05]  /*bd70*/  @!P0 BRA `(.L_x_119) ;  /* 0x0000001000d88947 */ /* 0x001fea0003800000 */
.L_x_162:
[----:B------:R-:W-:-:S07]  /*bd80*/  IMAD R6, R6, 0x8, R3 ;  /* 0x0000000806067824 */ /* 0x000fce00078e0203 */
.L_x_120:
[----:B--2---:R2:W3:Y:S02]  /*bd90*/  SYNCS.PHASECHK.TRANS64.TRYWAIT P0, [R6+URZ], R5 ;  /* 0x00000005060075a7 */ /* 0x0044e4000800017f */
[----:B---3--:R-:W-:Y:S05]  /*bda0*/  @!P0 NANOSLEEP.SYNCS 0x989680 ;  /* 0x009896800000895d */ /* 0x008fea0003900000 */
[----:B------:R-:W3:Y:S02]  /*bdb0*/  @!P0 SYNCS.PHASECHK.TRANS64 P0, [R6+URZ], R5 ;  /* 0x00000005060085a7 */ /* 0x000ee4000800007f */
[----:B---3--:R-:W-:Y:S05]  /*bdc0*/  @!P0 BRA `(.L_x_120) ;  /* 0xfffffffc00f08947 */ /* 0x008fea000383ffff */
.L_x_10:
[----:B------:R-:W-:Y:S05]  /*bdd0*/  BSYNC B6 ;  /* 0x0000000000067941 */ /* 0x000fea0003800000 */
.L_x_7:
[----:B------:R-:W-:Y:S05]  /*bde0*/  EXIT ;  /* 0x000000000000794d */ /* 0x000fea0003800000 */
.L_x_14:
[----:B0-----:R-:W-:-:S04]  /*bdf0*/  MOV R0, UR36 ;  /* 0x0000002400007c02 */ /* 0x001fc80008000f00 */
[----:B------:R0:W1:Y:S03]  /*be00*/  SYNCS.PHASECHK.TRANS64.TRYWAIT P1, [R0+URZ+0x34800], R3 ;  /* 0x03480003000075a7 */ /* 0x000066000802017f */
[----:B-1----:R-:W-:Y:S05]  /*be10*/  @!P1 NANOSLEEP.SYNCS 0x989680 ;  /* 0x009896800000995d */ /* 0x002fea0003900000 */
[----:B------:R-:W1:Y:S02]  /*be20*/  @!P1 SYNCS.PHASECHK.TRANS64 P1, [R0+URZ+0x34800], R3 ;  /* 0x03480003000095a7 */ /* 0x000e64000802007f */
[----:B-1----:R-:W-:Y:S05]  /*be30*/  @!P1 BRA `(.L_x_14) ;  /* 0xfffffffc00ec9947 */ /* 0x002fea000383ffff */
[----:B------:R-:W-:Y:S05]  /*be40*/  BRA `(.L_x_121) ;  /* 0xffffff5400087947 */ /* 0x000fea000383ffff */
.L_x_18:
[----:B0-----:R-:W-:-:S04]  /*be50*/  IMAD.U32 R0, RZ, RZ, UR36 ;  /* 0x00000024ff007e24 */ /* 0x001fc8000f8e00ff */
[----:B------:R0:W2:Y:S03]  /*be60*/  SYNCS.PHASECHK.TRANS64.TRYWAIT P2, [R0+URZ+0x34830], R3 ;  /* 0x03483003000075a7 */ /* 0x0000a6000804017f */
[----:B--2---:R-:W-:Y:S05]  /*be70*/  @!P2 NANOSLEEP.SYNCS 0x989680 ;  /* 0x009896800000a95d */ /* 0x004fea0003900000 */
[----:B------:R-:W2:Y:S02]  /*be80*/  @!P2 SYNCS.PHASECHK.TRANS64 P2, [R0+URZ+0x34830], R3 ;  /* 0x034830030000a5a7 */ /* 0x000ea4000804007f */
[----:B--2---:R-:W-:Y:S05]  /*be90*/  @!P2 BRA `(.L_x_18) ;  /* 0xfffffffc00eca947 */ /* 0x004fea000383ffff */
[----:B------:R-:W-:Y:S05]  /*bea0*/  BRA `(.L_x_17) ;  /* 0xffffff5400207947 */ /* 0x000fea000383ffff */
.L_x_23:
[----:B-1----:R-:W-:-:S04]  /*beb0*/  IMAD.U32 R6, RZ, RZ, UR39 ;  /* 0x00000027ff067e24 */ /* 0x002fc8000f8e00ff */
[----:B------:R1:W2:Y:S03]  /*bec0*/  SYNCS.PHASECHK.TRANS64.TRYWAIT P2, [R6+URZ+0x34830], R3 ;  /* 0x03483003060075a7 */ /* 0x0002a6000804017f */
[----:B--2---:R-:W-:Y:S05]  /*bed0*/  @!P2 NANOSLEEP.SYNCS 0x989680 ;  /* 0x009896800000a95d */ /* 0x004fea0003900000 */
[----:B------:R-:W2:Y:S02]  /*bee0*/  @!P2 SYNCS.PHASECHK.TRANS64 P2, [R6+URZ+0x34830], R3 ;  /* 0x034830030600a5a7 */ /* 0x000ea4000804007f */
[----:B--2---:R-:W-:Y:S05]  /*bef0*/  @!P2 BRA `(.L_x_23) ;  /* 0xfffffffc00eca947 */ /* 0x004fea000383ffff */
[----:B------:R-:W-:Y:S05]  /*bf00*/  BRA `(.L_x_22) ;  /* 0xffffff7c00087947 */ /* 0x000fea000383ffff */
.L_x_27:
[----:B-1----:R-:W-:-:S04]  /*bf10*/  IMAD.U32 R6, RZ, RZ, UR7 ;  /* 0x00000007ff067e24 */ /* 0x002fc8000f8e00ff */
[----:B------:R1:W2:Y:S03]  /*bf20*/  SYNCS.PHASECHK.TRANS64.TRYWAIT P2, [R6+URZ+0x34850], R3 ;  /* 0x03485003060075a7 */ /* 0x0002a6000804017f */
[----:B--2---:R-:W-:Y:S05]  /*bf30*/  @!P2 NANOSLEEP.SYNCS 0x989680 ;  /* 0x009896800000a95d */ /* 0x004fea0003900000 */
[----:B------:R-:W2:Y:S02]  /*bf40*/  @!P2 SYNCS.PHASECHK.TRANS64 P2, [R6+URZ+0x34850], R3 ;  /* 0x034850030600a5a7 */ /* 0x000ea4000804007f */
[----:B--2---:R-:W-:Y:S05]  /*bf50*/  @!P2 BRA `(.L_x_27) ;  /* 0xfffffffc00eca947 */ /* 0x004fea000383ffff */
[----:B------:R-:W-:Y:S05]  /*bf60*/  BRA `(.L_x_26) ;  /* 0xffffff8400147947 */ /* 0x000fea000383ffff */
.L_x_32:
[----:B-1----:R1:W2:Y:S02]  /*bf70*/  SYNCS.PHASECHK.TRANS64.TRYWAIT P0, [R12+URZ+0x34850], R9 ;  /* 0x034850090c0075a7 */ /* 0x0022a4000800017f */
[----:B--2---:R-:W-:Y:S05]  /*bf80*/  @!P0 NANOSLEEP.SYNCS 0x989680 ;  /* 0x009896800000895d */ /* 0x004fea0003900000 */
[----:B------:R-:W2:Y:S02]  /*bf90*/  @!P0 SYNCS.PHASECHK.TRANS64 P0, [R12+URZ+0x34850], R9 ;  /* 0x034850090c0085a7 */ /* 0x000ea4000800007f */
[----:B--2---:R-:W-:Y:S05]  /*bfa0*/  @!P0 BRA `(.L_x_32) ;  /* 0xfffffffc00f08947 */ /* 0x004fea000383ffff */
[----:B------:R-:W-:Y:S05]  /*bfb0*/  BRA `(.L_x_31) ;  /* 0xffffff9c00e47947 */ /* 0x000fea000383ffff */
.L_x_43:
[----:B------:R-:W-:Y:S01]  /*bfc0*/  IMAD.MOV.U32 R13, RZ, RZ, R0 ;  /* 0x000000ffff0d7224 */ /* 0x000fe200078e0000 */
[----:B------:R-:W-:Y:S01]  /*bfd0*/  MOV R11, 0x1f ;  /* 0x0000001f000b7802 */ /* 0x000fe20000000f00 */
[----:B------:R-:W-:Y:S02]  /*bfe0*/  IMAD.MOV.U32 R12, RZ, RZ, RZ ;  /* 0x000000ffff0c7224 */ /* 0x000fe400078e00ff */
[----:B------:R-:W-:-:S07]  /*bff0*/  IMAD.MOV.U32 R15, RZ, RZ, -0x1 ;  /* 0xffffffffff0f7424 */ /* 0x000fce00078e00ff */
[----:B0-----:R-:W-:Y:S05]  /*c000*/  WARPSYNC.COLLECTIVE R15, `(.L_x_122) ;  /* 0x000000000f087348 */ /* 0x001fea0003c00000 */
[----:B------:R1:W2:Y:S02]  /*c010*/  SHFL.IDX P6, R14, R13, R12, R11 ;  /* 0x0000000c0d0e7389 */ /* 0x0002a400000c000b */
[----:B012---:R-:W-:Y:S01]  /*c020*/  ENDCOLLECTIVE ;  /* 0x000000000000791b */ /* 0x007fe20003800000 */
.L_x_122:
[----:B------:R-:W-:Y:S05]  /*c030*/  BRA `(.L_x_123) ;  /* 0xffffffc800a87947 */ /* 0x000fea000383ffff */
.L_x_45:
[----:B------:R-:W-:Y:S01]  /*c040*/  BSSY B0, `(.L_x_124) ;  /* 0x0000006000007945 */ /* 0x000fe20003800000 */
[----:B------:R-:W-:-:S07]  /*c050*/  IMAD.MOV.U32 R15, RZ, RZ, -0x1 ;  /* 0xffffffffff0f7424 */ /* 0x000fce00078e00ff */
[----:B01----:R-:W-:Y:S05]  /*c060*/  WARPSYNC.COLLECTIVE R15, `(.L_x_125) ;  /* 0x000000000f0c7348 */ /* 0x003fea0003c00000 */
[----:B------:R-:W-:Y:S02]  /*c070*/  ELECT P6, UR62, PT ;  /* 0x00000000003e782f */ /* 0x000fe400038c0000 */
[----:B------:R-:W-:Y:S01]  /*c080*/  MOV R14, UR62 ;  /* 0x0000003e000e7c02 */ /* 0x000fe20008000f00 */
[----:B01----:R-:W-:Y:S10]  /*c090*/  ENDCOLLECTIVE ;  /* 0x000000000000791b */ /* 0x003ff40003800000 */
.L_x_125:
[----:B------:R-:W-:Y:S05]  /*c0a0*/  BSYNC B0 ;  /* 0x0000000000007941 */ /* 0x000fea0003800000 */
.L_x_124:
[----:B------:R-:W-:Y:S05]  /*c0b0*/  BRA `(.L_x_126) ;  /* 0xffffffc800a87947 */ /* 0x000fea000383ffff */
.L_x_47:
[----:B0-----:R-:W-:-:S04]  /*c0c0*/  IMAD.U32 R3, RZ, RZ, UR38 ;  /* 0x00000026ff037e24 */ /* 0x001fc8000f8e00ff */
[----:B------:R0:W1:Y:S03]  /*c0d0*/  SYNCS.PHASECHK.TRANS64.TRYWAIT P0, [R3+URZ+0x34840], R0 ;  /* 0x03484000030075a7 */ /* 0x000066000800017f */
[----:B-1----:R-:W-:Y:S05]  /*c0e0*/  @!P0 NANOSLEEP.SYNCS 0x989680 ;  /* 0x009896800000895d */ /* 0x002fea0003900000 */
[----:B------:R-:W1:Y:S02]  /*c0f0*/  @!P0 SYNCS.PHASECHK.TRANS64 P0, [R3+URZ+0x34840], R0 ;  /* 0x03484000030085a7 */ /* 0x000e64000800007f */
[----:B-1----:R-:W-:Y:S05]  /*c100*/  @!P0 BRA `(.L_x_47) ;  /* 0xfffffffc00ec8947 */ /* 0x002fea000383ffff */
[----:B------:R-:W-:Y:S05]  /*c110*/  BRA `(.L_x_127) ;  /* 0xffffffc800fc7947 */ /* 0x000fea000383ffff */
.L_x_50:
[----:B------:R-:W-:Y:S01]  /*c120*/  IMAD R8, R11, 0x80, R8 ;  /* 0x000000800b087824 */ /* 0x000fe200078e0208 */
[----:B------:R-:W-:Y:S01]  /*c130*/  MOV R12, RZ ;  /* 0x000000ff000c7202 */ /* 0x000fe20000000f00 */
[----:B------:R-:W-:Y:S02]  /*c140*/  IMAD.MOV.U32 R13, RZ, RZ, R7 ;  /* 0x000000ffff0d7224 */ /* 0x000fe400078e0007 */
[----:B------:R-:W-:Y:S02]  /*c150*/  IMAD.MOV.U32 R11, RZ, RZ, 0x181f ;  /* 0x0000181fff0b7424 */ /* 0x000fe400078e00ff */
[----:B------:R-:W-:Y:S02]  /*c160*/  IMAD.MOV.U32 R15, RZ, RZ, -0x1 ;  /* 0xffffffffff0f7424 */ /* 0x000fe400078e00ff */
[----:B------:R-:W-:-:S07]  /*c170*/  VIADD R5, R8, 0x10 ;  /* 0x0000001008057836 */ /* 0x000fce0000000000 */
[----:B------:R-:W-:Y:S05]  /*c180*/  WARPSYNC.COLLECTIVE R15, `(.L_x_128) ;  /* 0x000000000f087348 */ /* 0x000fea0003c00000 */
[----:B------:R0:W1:Y:S02]  /*c190*/  SHFL.IDX P6, R14, R13, R12, R11 ;  /* 0x0000000c0d0e7389 */ /* 0x00006400000c000b */
[----:B01----:R-:W-:Y:S01]  /*c1a0*/  ENDCOLLECTIVE ;  /* 0x000000000000791b */ /* 0x003fe20003800000 */
.L_x_128:
[----:B------:R-:W-:Y:S02]  /*c1b0*/  IMAD.MOV.U32 R13, RZ, RZ, R0 ;  /* 0x000000ffff0d7224 */ /* 0x000fe400078e0000 */
[----:B------:R-:W-:-:S07]  /*c1c0*/  IMAD.MOV.U32 R2, RZ, RZ, R14 ;  /* 0x000000ffff027224 */ /* 0x000fce00078e000e */
[----:B------:R-:W-:Y:S05]  /*c1d0*/  WARPSYNC.COLLECTIVE R15, `(.L_x_129) ;  /* 0x000000000f087348 */ /* 0x000fea0003c00000 */
[----:B------:R0:W1:Y:S02]  /*c1e0*/  SHFL.IDX P6, R14, R13, R12, R11 ;  /* 0x0000000c0d0e7389 */ /* 0x00006400000c000b */
[----:B01----:R-:W-:Y:S01]  /*c1f0*/  ENDCOLLECTIVE ;  /* 0x000000000000791b */ /* 0x003fe20003800000 */
.L_x_129:
[----:B------:R-:W-:Y:S01]  /*c200*/  ULDC UR4, c[0x0][0x288] ;  /* 0x0000a20000047ab9 */ /* 0x000fe20000000800 */
[----:B------:R-:W-:Y:S02]  /*c210*/  IMAD.MOV.U32 R3, RZ, RZ, R2 ;  /* 0x000000ffff037224 */ /* 0x000fe400078e0002 */
[----:B------:R-:W-:-:S05]  /*c220*/  IMAD R6, R6, UR4, RZ ;  /* 0x0000000406067c24 */ /* 0x000fca000f8e02ff */
[----:B------:R-:W-:Y:S01]  /*c230*/  ISETP.GE.AND P3, PT, R8, R6, PT ;  /* 0x000000060800720c */ /* 0x000fe20003f66270 */
[----:B------:R-:W-:Y:S02]  /*c240*/  IMAD.MOV.U32 R13, RZ, RZ, R7 ;  /* 0x000000ffff0d7224 */ /* 0x000fe400078e0007 */
[----:B------:R-:W-:-:S10]  /*c250*/  IMAD.MOV.U32 R12, RZ, RZ, 0x1 ;  /* 0x00000001ff0c7424 */ /* 0x000fd400078e00ff */
[----:B------:R-:W-:Y:S02]  /*c260*/  @!P3 LEA R21, R9, UR38, 0x1 ;  /* 0x000000260915bc11 */ /* 0x000fe4000f8e08ff */
[----:B------:R-:W-:-:S07]  /*c270*/  MOV R2, R14 ;  /* 0x0000000e00027202 */ /* 0x000fce0000000f00 */
[----:B------:R-:W-:Y:S05]  /*c280*/  WARPSYNC.COLLECTIVE R15, `(.L_x_130) ;  /* 0x000000000f087348 */ /* 0x000fea0003c00000 */
[----:B------:R0:W1:Y:S02]  /*c290*/  SHFL.IDX P6, R14, R13, R12, R11 ;  /* 0x0000000c0d0e7389 */ /* 0x00006400000c000b */
[----:B01----:R-:W-:Y:S01]  /*c2a0*/  ENDCOLLECTIVE ;  /* 0x000000000000791b */ /* 0x003fe20003800000 */
.L_x_130:
[----:B------:R-:W-:-:S05]  /*c2b0*/  @!P3 IMAD.WIDE.U32 R2, R10, 0x2, R2 ;  /* 0x000000020a02b825 */ /* 0x000fca00078e0002 */
[----:B------:R-:W-:Y:S01]  /*c2c0*/  @!PT LDS RZ, [RZ] ;  /* 0x00000000fffff984 */ /* 0x000fe20000000800 */
[----:B------:R-:W-:Y:S01]  /*c2d0*/  @!PT LDS RZ, [RZ] ;  /* 0x00000000fffff984 */ /* 0x000fe20000000800 */
[----:B------:R-:W-:Y:S01]  /*c2e0*/  @!PT LDS RZ, [RZ] ;  /* 0x00000000fffff984 */ /* 0x000fe20000000800 */
[----:B------:R0:W-:Y:S04]  /*c2f0*/  @!P3 LDGSTS.E.BYPASS.LTC128B.128 [R21+0x10400], desc[UR42][R2.64], !P2 ;  /* 0x104000000215bfae */ /* 0x0001e8000d101d6a */
[----:B------:R0:W-:Y:S01]  /*c300*/  @!P3 LDGSTS.E.BYPASS.LTC128B.128 [R21+0x14400], desc[UR42][R2.64+0x80], !P0 ;  /* 0x144000800215bfae */ /* 0x0001e2000c101d6a */
[----:B------:R-:W-:-:S03]  /*c310*/  IMAD.MOV.U32 R13, RZ, RZ, R0 ;  /* 0x000000ffff0d7224 */ /* 0x000fc600078e0000 */
[----:B------:R0:W-:Y:S01]  /*c320*/  @!P3 LDGSTS.E.BYPASS.LTC128B.128 [R21+0x18400], desc[UR42][R2.64+0x100], !P1 ;  /* 0x184001000215bfae */ /* 0x0001e2000c901d6a */
[----:B------:R-:W-:Y:S01]  /*c330*/  ISETP.GE.AND P3, PT, R5, R6, PT ;  /* 0x000000060500720c */ /* 0x000fe20003f66270 */
[----:B------:R-:W-:-:S12]  /*c340*/  IMAD.MOV.U32 R4, RZ, RZ, R14 ;  /* 0x000000ffff047224 */ /* 0x000fd800078e000e */
[----:B0-----:R-:W-:Y:S05]  /*c350*/  WARPSYNC.COLLECTIVE R15, `(.L_x_131) ;  /* 0x000000000f087348 */ /* 0x001fea0003c00000 */
[----:B------:R1:W2:Y:S02]  /*c360*/  SHFL.IDX P6, R14, R13, R12, R11 ;  /* 0x0000000c0d0e7389 */ /* 0x0002a400000c000b */
[----:B012---:R-:W-:Y:S01]  /*c370*/  ENDCOLLECTIVE ;  /* 0x000000000000791b */ /* 0x007fe20003800000 */
.L_x_131:
[----:B------:R-:W-:Y:S01]  /*c380*/  VIADD R3, R8, 0x20 ;  /* 0x0000002008037836 */ /* 0x000fe20000000000 */
[----:B------:R-:W-:Y:S02]  /*c390*/  MOV R5, R4 ;  /* 0x0000000400057202 */ /* 0x000fe40000000f00 */
[----:B------:R-:W-:Y:S01]  /*c3a0*/  @!P3 LEA R20, R9, UR38, 0x1 ;  /* 0x000000260914bc11 */ /* 0x000fe2000f8e08ff */
[----:B------:R-:W-:Y:S02]  /*c3b0*/  IMAD.MOV.U32 R13, RZ, RZ, R7 ;  /* 0x000000ffff0d7224 */ /* 0x000fe400078e0007 */
[----:B------:R-:W-:Y:S02]  /*c3c0*/  IMAD.MOV.U32 R12, RZ, RZ, 0x2 ;  /* 0x00000002ff0c7424 */ /* 0x000fe400078e00ff */
[----:B------:R-:W-:-:S07]  /*c3d0*/  IMAD.MOV.U32 R4, RZ, RZ, R14 ;  /* 0x000000ffff047224 */ /* 0x000fce00078e000e */
[----:B------:R-:W-:Y:S05]  /*c3e0*/  WARPSYNC.COLLECTIVE R15, `(.L_x_132) ;  /* 0x000000000f087348 */ /* 0x000fea0003c00000 */
[----:B------:R0:W1:Y:S02]  /*c3f0*/  SHFL.IDX P6, R14, R13, R12, R11 ;  /* 0x0000000c0d0e7389 */ /* 0x00006400000c000b */
[----:B01----:R-:W-:Y:S01]  /*c400*/  ENDCOLLECTIVE ;  /* 0x000000000000791b */ /* 0x003fe20003800000 */
.L_x_132:
[----:B------:R-:W-:-:S05]  /*c410*/  @!P3 IMAD.WIDE.U32 R4, R10, 0x2, R4 ;  /* 0x000000020a04b825 */ /* 0x000fca00078e0004 */
[----:B------:R-:W-:Y:S01]  /*c420*/  @!PT LDS RZ, [RZ] ;  /* 0x00000000fffff984 */ /* 0x000fe20000000800 */
[----:B------:R-:W-:Y:S01]  /*c430*/  @!PT LDS RZ, [RZ] ;  /* 0x00000000fffff984 */ /* 0x000fe20000000800 */
[----:B------:R-:W-:Y:S01]  /*c440*/  @!PT LDS RZ, [RZ] ;  /* 0x00000000fffff984 */ /* 0x000fe20000000800 */
[----:B------:R0:W-:Y:S04]  /*c450*/  @!P3 LDGSTS.E.BYPASS.LTC128B.128 [R20+0x10c00], desc[UR42][R4.64], !P2 ;  /* 0x10c000000414bfae */ /* 0x0001e8000d101d6a */
[----:B------:R0:W-:Y:S01]  /*c460*/  @!P3 LDGSTS.E.BYPASS.LTC128B.128 [R20+0x14c00], desc[UR42][R4.64+0x80], !P0 ;  /* 0x14c000800414bfae */ /* 0x0001e2000c101d6a */
[----:B------:R-:W-:-:S03]  /*c470*/  MOV R13, R0 ;  /* 0x00000000000d7202 */ /* 0x000fc60000000f00 */
[----:B------:R0:W-:Y:S01]  /*c480*/  @!P3 LDGSTS.E.BYPASS.LTC128B.128 [R20+0x18c00], desc[UR42][R4.64+0x100], !P1 ;  /* 0x18c001000414bfae */ /* 0x0001e2000c901d6a */
[----:B------:R-:W-:Y:S01]  /*c490*/  ISETP.GE.AND P3, PT, R3, R6, PT ;  /* 0x000000060300720c */ /* 0x000fe20003f66270 */
[----:B------:R-:W-:-:S12]  /*c4a0*/  IMAD.MOV.U32 R2, RZ, RZ, R14 ;  /* 0x000000ffff027224 */ /* 0x000fd800078e000e */
[----:B0-----:R-:W-:Y:S05]  /*c4b0*/  WARPSYNC.COLLECTIVE R15, `(.L_x_133) ;  /* 0x000000000f087348 */ /* 0x001fea0003c00000 */
[----:B------:R1:W2:Y:S02]  /*c4c0*/  SHFL.IDX P6, R14, R13, R12, R11 ;  /* 0x0000000c0d0e7389 */ /* 0x0002a400000c000b */
[----:B012---:R-:W-:Y:S01]  /*c4d0*/  ENDCOLLECTIVE ;  /* 0x000000000000791b */ /* 0x007fe20003800000 */
.L_x_133:
[----:B------:R-:W-:Y:S02]  /*c4e0*/  VIADD R5, R8, 0x30 ;  /* 0x0000003008057836 */ /* 0x000fe40000000000 */
[----:B------:R-:W-:Y:S01]  /*c4f0*/  IMAD.MOV.U32 R3, RZ, RZ, R2 ;  /* 0x000000ffff037224 */ /* 0x000fe200078e0002 */
[----:B------:R-:W-:Y:S01]  /*c500*/  @!P3 LEA R21, R9, UR38, 0x1 ;  /* 0x000000260915bc11 */ /* 0x000fe2000f8e08ff */
[----:B------:R-:W-:Y:S02]  /*c510*/  IMAD.MOV.U32 R13, RZ, RZ, R7 ;  /* 0x000000ffff0d7224 */ /* 0x000fe400078e0007 */
[----:B------:R-:W-:Y:S02]  /*c520*/  IMAD.MOV.U32 R12, RZ, RZ, 0x3 ;  /* 0x00000003ff0c7424 */ /* 0x000fe400078e00ff */
[----:B------:R-:W-:-:S07]  /*c530*/  IMAD.MOV.U32 R2, RZ, RZ, R14 ;  /* 0x000000ffff027224 */ /* 0x000fce00078e000e */
[----:B------:R-:W-:Y:S05]  /*c540*/  WARPSYNC.COLLECTIVE R15, `(.L_x_134) ;  /* 0x000000000f087348 */ /* 0x000fea0003c00000 */
[----:B------:R0:W1:Y:S02]  /*c550*/  SHFL.IDX P6, R14, R13, R12, R11 ;  /* 0x0000000c0d0e7389 */ /* 0x00006400000c000b */
[----:B01----:R-:W-:Y:S01]  /*c560*/  ENDCOLLECTIVE ;  /* 0x000000000000791b */ /* 0x003fe20003800000 */
.L_x_134:
        /* <DEDUP_REMOVED lines=8> */
[----:B------:R-:W-:Y:S02]  /*c5f0*/  ISETP.GE.AND P3, PT, R5, R6, PT ;  /* 0x000000060500720c */ /* 0x000fe40003f66270 */
[----:B------:R-:W-:-:S11]  /*c600*/  MOV R4, R14 ;  /* 0x0000000e00047202 */ /* 0x000fd60000000f00 */
[----:B0-----:R-:W-:Y:S05]  /*c610*/  WARPSYNC.COLLECTIVE R15, `(.L_x_135) ;  /* 0x000000000f087348 */ /* 0x001fea0003c00000 */
[----:B------:R1:W2:Y:S02]  /*c620*/  SHFL.IDX P6, R14, R13, R12, R11 ;  /* 0x0000000c0d0e7389 */ /* 0x0002a400000c000b */
[----:B012---:R-:W-:Y:S01]  /*c630*/  ENDCOLLECTIVE ;  /* 0x000000000000791b */ /* 0x007fe20003800000 */
.L_x_135:
[----:B------:R-:W-:Y:S02]  /*c640*/  VIADD R3, R8, 0x40 ;  /* 0x0000004008037836 */ /* 0x000fe40000000000 */
[----:B------:R-:W-:Y:S01]  /*c650*/  IMAD.MOV.U32 R5, RZ, RZ, R4 ;  /* 0x000000ffff057224 */ /* 0x000fe200078e0004 */
[----:B------:R-:W-:Y:S01]  /*c660*/  @!P3 LEA R20, R9, UR38, 0x1 ;  /* 0x000000260914bc11 */ /* 0x000fe2000f8e08ff */
[----:B------:R-:W-:Y:S01]  /*c670*/  IMAD.MOV.U32 R13, RZ, RZ, R7 ;  /* 0x000000ffff0d7224 */ /* 0x000fe200078e0007 */
[----:B------:R-:W-:Y:S01]  /*c680*/  MOV R12, 0x4 ;  /* 0x00000004000c7802 */ /* 0x000fe20000000f00 */
[----:B------:R-:W-:-:S07]  /*c690*/  IMAD.MOV.U32 R4, RZ, RZ, R14 ;  /* 0x000000ffff047224 */ /* 0x000fce00078e000e */
[----:B------:R-:W-:Y:S05]  /*c6a0*/  WARPSYNC.COLLECTIVE R15, `(.L_x_136) ;  /* 0x000000000f087348 */ /* 0x000fea0003c00000 */
[----:B------:R0:W1:Y:S02]  /*c6b0*/  SHFL.IDX P6, R14, R13, R12, R11 ;  /* 0x0000000c0d0e7389 */ /* 0x00006400000c000b */
[----:B01----:R-:W-:Y:S01]  /*c6c0*/  ENDCOLLECTIVE ;  /* 0x000000000000791b */ /* 0x003fe20003800000 */
.L_x_136:
        /* <DEDUP_REMOVED lines=13> */
.L_x_137:
[----:B------:R-:W-:Y:S02]  /*c7a0*/  VIADD R5, R8, 0x50 ;  /* 0x0000005008057836 */ /* 0x000fe40000000000 */
[----:B------:R-:W-:Y:S01]  /*c7b0*/  IMAD.MOV.U32 R3, RZ, RZ, R2 ;  /* 0x000000ffff037224 */ /* 0x000fe200078e0002 */
[----:B------:R-:W-:Y:S02]  /*c7c0*/  @!P3 LEA R21, R9, UR38, 0x1 ;  /* 0x000000260915bc11 */ /* 0x000fe4000f8e08ff */
[----:B------:R-:W-:Y:S01]  /*c7d0*/  MOV R13, R7 ;  /* 0x00000007000d7202 */ /* 0x000fe20000000f00 */
[----:B------:R-:W-:Y:S02]  /*c7e0*/  IMAD.MOV.U32 R12, RZ, RZ, 0x5 ;  /* 0x00000005ff0c7424 */ /* 0x000fe400078e00ff */
[----:B------:R-:W-:-:S07]  /*c7f0*/  IMAD.MOV.U32 R2, RZ, RZ, R14 ;  /* 0x000000ffff027224 */ /* 0x000fce00078e000e */
[----:B------:R-:W-:Y:S05]  /*c800*/  WARPSYNC.COLLECTIVE R15, `(.L_x_138) ;  /* 0x000000000f087348 */ /* 0x000fea0003c00000 */
[----:B------:R0:W1:Y:S02]  /*c810*/  SHFL.IDX P6, R14, R13, R12, R11 ;  /* 0x0000000c0d0e7389 */ /* 0x00006400000c000b */
[----:B01----:R-:W-:Y:S01]  /*c820*/  ENDCOLLECTIVE ;  /* 0x000000000000791b */ /* 0x003fe20003800000 */
.L_x_138:
        /* <DEDUP_REMOVED lines=13> */
.L_x_139:
[----:B------:R-:W-:Y:S01]  /*c900*/  IADD3 R3, R8, 0x60, RZ ;  /* 0x0000006008037810 */ /* 0x000fe20007ffe0ff */
        /* <DEDUP_REMOVED lines=8> */
.L_x_140:
        /* <DEDUP_REMOVED lines=13> */
.L_x_141:
[----:B------:R-:W-:Y:S01]  /*ca60*/  IMAD.MOV.U32 R3, RZ, RZ, R2 ;  /* 0x000000ffff037224 */ /* 0x000fe200078e0002 */
[----:B------:R-:W-:Y:S01]  /*ca70*/  @!P3 LEA R21, R9, UR38, 0x1 ;  /* 0x000000260915bc11 */ /* 0x000fe2000f8e08ff */
[----:B------:R-:W-:Y:S02]  /*ca80*/  IMAD.MOV.U32 R13, RZ, RZ, R7 ;  /* 0x000000ffff0d7224 */ /* 0x000fe400078e0007 */
[----:B------:R-:W-:Y:S01]  /*ca90*/  IMAD.MOV.U32 R12, RZ, RZ, 0x7 ;  /* 0x00000007ff0c7424 */ /* 0x000fe200078e00ff */
[----:B------:R-:W-:-:S07]  /*caa0*/  MOV R2, R14 ;  /* 0x0000000e00027202 */ /* 0x000fce0000000f00 */
[----:B------:R-:W-:Y:S05]  /*cab0*/  WARPSYNC.COLLECTIVE R15, `(.L_x_142) ;  /* 0x000000000f087348 */ /* 0x000fea0003c00000 */
[----:B------:R0:W1:Y:S02]  /*cac0*/  SHFL.IDX P6, R14, R13, R12, R11 ;  /* 0x0000000c0d0e7389 */ /* 0x00006400000c000b */
[----:B01----:R-:W-:Y:S01]  /*cad0*/  ENDCOLLECTIVE ;  /* 0x000000000000791b */ /* 0x003fe20003800000 */
.L_x_142:
        /* <DEDUP_REMOVED lines=8> */
[----:B------:R-:W-:-:S07]  /*cb60*/  IMAD.MOV.U32 R4, RZ, RZ, R14 ;  /* 0x000000ffff047224 */ /* 0x000fce00078e000e */
[----:B0-----:R-:W-:Y:S05]  /*cb70*/  WARPSYNC.COLLECTIVE R15, `(.L_x_143) ;  /* 0x000000000f087348 */ /* 0x001fea0003c00000 */
[----:B------:R1:W2:Y:S02]  /*cb80*/  SHFL.IDX P6, R14, R13, R12, R11 ;  /* 0x0000000c0d0e7389 */ /* 0x0002a400000c000b */
[----:B012---:R-:W-:Y:S01]  /*cb90*/  ENDCOLLECTIVE ;  /* 0x000000000000791b */ /* 0x007fe20003800000 */
.L_x_143:
[----:B------:R-:W-:Y:S05]  /*cba0*/  BRA `(.L_x_144) ;  /* 0xffffffcc00787947 */ /* 0x000fea000383ffff */
.L_x_53:
[----:B-1----:R-:W-:-:S04]  /*cbb0*/  IMAD.U32 R3, RZ, RZ, UR38 ;  /* 0x00000026ff037e24 */ /* 0x002fc8000f8e00ff */
[----:B------:R1:W2:Y:S03]  /*cbc0*/  SYNCS.PHASECHK.TRANS64.TRYWAIT P0, [R3+URZ+0x34820], R0 ;  /* 0x03482000030075a7 */ /* 0x0002a6000800017f */
[----:B--2---:R-:W-:Y:S05]  /*cbd0*/  @!P0 NANOSLEEP.SYNCS 0x989680 ;  /* 0x009896800000895d */ /* 0x004fea0003900000 */
[----:B------:R-:W2:Y:S02]  /*cbe0*/  @!P0 SYNCS.PHASECHK.TRANS64 P0, [R3+URZ+0x34820], R0 ;  /* 0x03482000030085a7 */ /* 0x000ea4000800007f */
[----:B--2---:R-:W-:Y:S05]  /*cbf0*/  @!P0 BRA `(.L_x_53) ;  /* 0xfffffffc00ec8947 */ /* 0x004fea000383ffff */
[----:B------:R-:W-:Y:S05]  /*cc00*/  BRA `(.L_x_145) ;  /* 0xffffffcc00d07947 */ /* 0x000fea000383ffff */
.L_x_60:
[----:B-1----:R-:W-:-:S04]  /*cc10*/  MOV R3, UR38 ;  /* 0x0000002600037c02 */ /* 0x002fc80008000f00 */
[----:B------:R1:W2:Y:S03]  /*cc20*/  SYNCS.PHASECHK.TRANS64.TRYWAIT P0, [R3+URZ+0x34848], R2 ;  /* 0x03484802030075a7 */ /* 0x0002a6000800017f */
[----:B--2---:R-:W-:Y:S05]  /*cc30*/  @!P0 NANOSLEEP.SYNCS 0x989680 ;  /* 0x009896800000895d */ /* 0x004fea0003900000 */
[----:B------:R-:W2:Y:S02]  /*cc40*/  @!P0 SYNCS.PHASECHK.TRANS64 P0, [R3+URZ+0x34848], R2 ;  /* 0x03484802030085a7 */ /* 0x000ea4000800007f */
[----:B--2---:R-:W-:Y:S05]  /*cc50*/  @!P0 BRA `(.L_x_60) ;  /* 0xfffffffc00ec8947 */ /* 0x004fea000383ffff */
[----:B------:R-:W-:Y:S05]  /*cc60*/  BRA `(.L_x_146) ;  /* 0xffffffd000a47947 */ /* 0x000fea000383ffff */
.L_x_67:
[----:B0-----:R-:W-:-:S04]  /*cc70*/  IMAD.U32 R3, RZ, RZ, UR38 ;  /* 0x00000026ff037e24 */ /* 0x001fc8000f8e00ff */
[----:B------:R0:W1:Y:S03]  /*cc80*/  SYNCS.PHASECHK.TRANS64.TRYWAIT P0, [R3+URZ+0x34860], R2 ;  /* 0x03486002030075a7 */ /* 0x000066000800017f */
[----:B-1----:R-:W-:Y:S05]  /*cc90*/  @!P0 NANOSLEEP.SYNCS 0x989680 ;  /* 0x009896800000895d */ /* 0x002fea0003900000 */
[----:B------:R-:W1:Y:S02]  /*cca0*/  @!P0 SYNCS.PHASECHK.TRANS64 P0, [R3+URZ+0x34860], R2 ;  /* 0x03486002030085a7 */ /* 0x000e64000800007f */
[----:B-1----:R-:W-:Y:S05]  /*ccb0*/  @!P0 BRA `(.L_x_67) ;  /* 0xfffffffc00ec8947 */ /* 0x002fea000383ffff */
[----:B------:R-:W-:Y:S05]  /*ccc0*/  BRA `(.L_x_147) ;  /* 0xffffffd400787947 */ /* 0x000fea000383ffff */
.L_x_76:
[----:B-1----:R-:W-:-:S04]  /*ccd0*/  IMAD.U32 R3, RZ, RZ, UR38 ;  /* 0x00000026ff037e24 */ /* 0x002fc8000f8e00ff */
[----:B------:R1:W2:Y:S03]  /*cce0*/  SYNCS.PHASECHK.TRANS64.TRYWAIT P0, [R3+URZ+0x34840], R2 ;  /* 0x03484002030075a7 */ /* 0x0002a6000800017f */
[----:B--2---:R-:W-:Y:S05]  /*ccf0*/  @!P0 NANOSLEEP.SYNCS 0x989680 ;  /* 0x009896800000895d */ /* 0x004fea0003900000 */
[----:B------:R-:W2:Y:S02]  /*cd00*/  @!P0 SYNCS.PHASECHK.TRANS64 P0, [R3+URZ+0x34840], R2 ;  /* 0x03484002030085a7 */ /* 0x000ea4000800007f */
[----:B--2---:R-:W-:Y:S05]  /*cd10*/  @!P0 BRA `(.L_x_76) ;  /* 0xfffffffc00ec8947 */ /* 0x004fea000383ffff */
[----:B------:R-:W-:Y:S05]  /*cd20*/  BRA `(.L_x_148) ;  /* 0xffffffd800987947 */ /* 0x000fea000383ffff */
.L_x_83:
[----:B0-----:R-:W-:-:S04]  /*cd30*/  IMAD.U32 R3, RZ, RZ, UR38 ;  /* 0x00000026ff037e24 */ /* 0x001fc8000f8e00ff */
[----:B------:R0:W1:Y:S03]  /*cd40*/  SYNCS.PHASECHK.TRANS64.TRYWAIT P0, [R3+URZ+0x34868], R2 ;  /* 0x03486802030075a7 */ /* 0x000066000800017f */
[----:B-1----:R-:W-:Y:S05]  /*cd50*/  @!P0 NANOSLEEP.SYNCS 0x989680 ;  /* 0x009896800000895d */ /* 0x002fea0003900000 */
[----:B------:R-:W1:Y:S02]  /*cd60*/  @!P0 SYNCS.PHASECHK.TRANS64 P0, [R3+URZ+0x34868], R2 ;  /* 0x03486802030085a7 */ /* 0x000e64000800007f */
[----:B-1----:R-:W-:Y:S05]  /*cd70*/  @!P0 BRA `(.L_x_83) ;  /* 0xfffffffc00ec8947 */ /* 0x002fea000383ffff */
[----:B------:R-:W-:Y:S05]  /*cd80*/  BRA `(.L_x_149) ;  /* 0xffffffdc006c7947 */ /* 0x000fea000383ffff */
.L_x_92:
[----:B-1----:R-:W-:-:S04]  /*cd90*/  IMAD.U32 R3, RZ, RZ, UR38 ;  /* 0x00000026ff037e24 */ /* 0x002fc8000f8e00ff */
[----:B------:R1:W2:Y:S03]  /*cda0*/  SYNCS.PHASECHK.TRANS64.TRYWAIT P0, [R3+URZ+0x34848], R2 ;  /* 0x03484802030075a7 */ /* 0x0002a6000800017f */
[----:B--2---:R-:W-:Y:S05]  /*cdb0*/  @!P0 NANOSLEEP.SYNCS 0x989680 ;  /* 0x009896800000895d */ /* 0x004fea0003900000 */
[----:B------:R-:W2:Y:S02]  /*cdc0*/  @!P0 SYNCS.PHASECHK.TRANS64 P0, [R3+URZ+0x34848], R2 ;  /* 0x03484802030085a7 */ /* 0x000ea4000800007f */
[----:B--2---:R-:W-:Y:S05]  /*cdd0*/  @!P0 BRA `(.L_x_92) ;  /* 0xfffffffc00ec8947 */ /* 0x004fea000383ffff */
[----:B------:R-:W-:Y:S05]  /*cde0*/  BRA `(.L_x_150) ;  /* 0xffffffe000a47947 */ /* 0x000fea000383ffff */
.L_x_99:
[----:B0-----:R-:W-:-:S04]  /*cdf0*/  IMAD.U32 R3, RZ, RZ, UR38 ;  /* 0x00000026ff037e24 */ /* 0x001fc8000f8e00ff */
[----:B------:R0:W1:Y:S03]  /*ce00*/  SYNCS.PHASECHK.TRANS64.TRYWAIT P0, [R3+URZ+0x34860], R2 ;  /* 0x03486002030075a7 */ /* 0x000066000800017f */
[----:B-1----:R-:W-:Y:S05]  /*ce10*/  @!P0 NANOSLEEP.SYNCS 0x989680 ;  /* 0x009896800000895d */ /* 0x002fea0003900000 */
[----:B------:R-:W1:Y:S02]  /*ce20*/  @!P0 SYNCS.PHASECHK.TRANS64 P0, [R3+URZ+0x34860], R2 ;  /* 0x03486002030085a7 */ /* 0x000e64000800007f */
[----:B-1----:R-:W-:Y:S05]  /*ce30*/  @!P0 BRA `(.L_x_99) ;  /* 0xfffffffc00ec8947 */ /* 0x002fea000383ffff */
[----:B------:R-:W-:Y:S05]  /*ce40*/  BRA `(.L_x_151) ;  /* 0xffffffe400747947 */ /* 0x000fea000383ffff */
.L_x_107:
[----:B0-----:R0:W1:Y:S02]  /*ce50*/  SYNCS.PHASECHK.TRANS64.TRYWAIT P0, [R3+URZ+0x34860], R2 ;  /* 0x03486002030075a7 */ /* 0x001064000800017f */
[----:B-1----:R-:W-:Y:S05]  /*ce60*/  @!P0 NANOSLEEP.SYNCS 0x989680 ;  /* 0x009896800000895d */ /* 0x002fea0003900000 */
[----:B------:R-:W1:Y:S02]  /*ce70*/  @!P0 SYNCS.PHASECHK.TRANS64 P0, [R3+URZ+0x34860], R2 ;  /* 0x03486002030085a7 */ /* 0x000e64000800007f */
[----:B-1----:R-:W-:Y:S05]  /*ce80*/  @!P0 BRA `(.L_x_107) ;  /* 0xfffffffc00f08947 */ /* 0x002fea000383ffff */
[----:B------:R-:W-:Y:S05]  /*ce90*/  BRA `(.L_x_152) ;  /* 0xffffffe800407947 */ /* 0x000fea000383ffff */
.L_x_112:
[----:B0-----:R0:W1:Y:S02]  /*cea0*/  SYNCS.PHASECHK.TRANS64.TRYWAIT P0, [R2+URZ+0x34820], R3 ;  /* 0x03482003020075a7 */ /* 0x001064000800017f */
[----:B-1----:R-:W-:Y:S05]  /*ceb0*/  @!P0 NANOSLEEP.SYNCS 0x989680 ;  /* 0x009896800000895d */ /* 0x002fea0003900000 */
[----:B------:R-:W1:Y:S02]  /*cec0*/  @!P0 SYNCS.PHASECHK.TRANS64 P0, [R2+URZ+0x34820], R3 ;  /* 0x03482003020085a7 */ /* 0x000e64000800007f */
[----:B-1----:R-:W-:Y:S05]  /*ced0*/  @!P0 BRA `(.L_x_112) ;  /* 0xfffffffc00f08947 */ /* 0x002fea000383ffff */
[----:B------:R-:W-:Y:S05]  /*cee0*/  BRA `(.L_x_153) ;  /* 0xffffffec00107947 */ /* 0x000fea000383ffff */
.L_x_113:
[----:B------:R-:W1:Y:S01]  /*cef0*/  S2R R4, SR_TID.X ;  /* 0x0000000000047919 */ /* 0x000e620000002100 */
[----:B------:R-:W-:Y:S01]  /*cf00*/  BSSY B0, `(.L_x_154) ;  /* 0x000000a000007945 */ /* 0x000fe20003800000 */
[----:B------:R-:W-:Y:S02]  /*cf10*/  IMAD.MOV.U32 R12, RZ, RZ, RZ ;  /* 0x000000ffff0c7224 */ /* 0x000fe400078e00ff */
[----:B------:R-:W-:Y:S02]  /*cf20*/  IMAD.MOV.U32 R11, RZ, RZ, 0x1f ;  /* 0x0000001fff0b7424 */ /* 0x000fe400078e00ff */
[----:B------:R-:W-:Y:S01]  /*cf30*/  IMAD.MOV.U32 R15, RZ, RZ, -0x1 ;  /* 0xffffffffff0f7424 */ /* 0x000fe200078e00ff */
[----:B-1----:R-:W-:-:S04]  /*cf40*/  SHF.R.U32.HI R4, RZ, 0x5, R4 ;  /* 0x00000005ff047819 */ /* 0x002fc80000011604 */
[----:B------:R-:W-:-:S04]  /*cf50*/  LOP3.LUT R4, R4, 0x3, RZ, 0xc0, !PT ;  /* 0x0000000304047812 */ /* 0x000fc800078ec0ff */
[----:B------:R-:W-:-:S07]  /*cf60*/  MOV R13, R4 ;  /* 0x00000004000d7202 */ /* 0x000fce0000000f00 */
[----:B0-----:R-:W-:Y:S05]  /*cf70*/  WARPSYNC.COLLECTIVE R15, `(.L_x_155) ;  /* 0x000000000f087348 */ /* 0x001fea0003c00000 */
[----:B------:R1:W2:Y:S02]  /*cf80*/  SHFL.IDX P6, R14, R13, R12, R11 ;  /* 0x0000000c0d0e7389 */ /* 0x0002a400000c000b */
[----:B012---:R-:W-:Y:S01]  /*cf90*/  ENDCOLLECTIVE ;  /* 0x000000000000791b */ /* 0x007fe20003800000 */
.L_x_155:
[----:B------:R-:W-:Y:S05]  /*cfa0*/  BSYNC B0 ;  /* 0x0000000000007941 */ /* 0x000fea0003800000 */
.L_x_154:
[----:B------:R-:W-:Y:S05]  /*cfb0*/  BRA `(.L_x_156) ;  /* 0xffffffe800f47947 */ /* 0x000fea000383ffff */
.L_x_114:
[----:B------:R-:W-:Y:S01]  /*cfc0*/  BSSY B0, `(.L_x_157) ;  /* 0x0000006000007945 */ /* 0x000fe20003800000 */
[----:B------:R-:W-:-:S07]  /*cfd0*/  IMAD.MOV.U32 R15, RZ, RZ, -0x1 ;  /* 0xffffffffff0f7424 */ /* 0x000fce00078e00ff */
[----:B0-----:R-:W-:Y:S05]  /*cfe0*/  WARPSYNC.COLLECTIVE R15, `(.L_x_158) ;  /* 0x000000000f0c7348 */ /* 0x001fea0003c00000 */
[----:B------:R-:W-:Y:S02]  /*cff0*/  ELECT P6, UR62, PT ;  /* 0x00000000003e782f */ /* 0x000fe400038c0000 */
[----:B------:R-:W-:Y:S01]  /*d000*/  MOV R14, UR62 ;  /* 0x0000003e000e7c02 */ /* 0x000fe20008000f00 */
[----:B0-----:R-:W-:Y:S10]  /*d010*/  ENDCOLLECTIVE ;  /* 0x000000000000791b */ /* 0x001ff40003800000 */
.L_x_158:
[----:B------:R-:W-:Y:S05]  /*d020*/  BSYNC B0 ;  /* 0x0000000000007941 */ /* 0x000fea0003800000 */
.L_x_157:
[----:B------:R-:W-:Y:S05]  /*d030*/  BRA `(.L_x_159) ;  /* 0xffffffe800e87947 */ /* 0x000fea000383ffff */
.L_x_116:
[----:B0-----:R0:W1:Y:S02]  /*d040*/  SYNCS.PHASECHK.TRANS64.TRYWAIT P0, [R7+URZ], R4 ;  /* 0x00000004070075a7 */ /* 0x001064000800017f */
[----:B-1----:R-:W-:Y:S05]  /*d050*/  @!P0 NANOSLEEP.SYNCS 0x989680 ;  /* 0x009896800000895d */ /* 0x002fea0003900000 */
[----:B------:R-:W1:Y:S02]  /*d060*/  @!P0 SYNCS.PHASECHK.TRANS64 P0, [R7+URZ], R4 ;  /* 0x00000004070085a7 */ /* 0x000e64000800007f */
[----:B-1----:R-:W-:Y:S05]  /*d070*/  @!P0 BRA `(.L_x_116) ;  /* 0xfffffffc00f08947 */ /* 0x002fea000383ffff */
[----:B------:R-:W-:Y:S05]  /*d080*/  BRA `(.L_x_160) ;  /* 0xffffffec001c7947 */ /* 0x000fea000383ffff */
.L_x_117:
[----:B-1----:R1:W2:Y:S02]  /*d090*/  SYNCS.PHASECHK.TRANS64.TRYWAIT P0, [R8+URZ], R5 ;  /* 0x00000005080075a7 */ /* 0x0022a4000800017f */
[----:B--2---:R-:W-:Y:S05]  /*d0a0*/  @!P0 NANOSLEEP.SYNCS 0x989680 ;  /* 0x009896800000895d */ /* 0x004fea0003900000 */
[----:B------:R-:W2:Y:S02]  /*d0b0*/  @!P0 SYNCS.PHASECHK.TRANS64 P0, [R8+URZ], R5 ;  /* 0x00000005080085a7 */ /* 0x000ea4000800007f */
[----:B--2---:R-:W-:Y:S05]  /*d0c0*/  @!P0 BRA `(.L_x_117) ;  /* 0xfffffffc00f08947 */ /* 0x004fea000383ffff */
[----:B------:R-:W-:Y:S05]  /*d0d0*/  BRA `(.L_x_161) ;  /* 0xffffffec00107947 */ /* 0x000fea000383ffff */
.L_x_119:
[----:B0-----:R0:W2:Y:S02]  /*d0e0*/  SYNCS.PHASECHK.TRANS64.TRYWAIT P0, [R7+URZ], R4 ;  /* 0x00000004070075a7 */ /* 0x0010a4000800017f */
[----:B--2---:R-:W-:Y:S05]  /*d0f0*/  @!P0 NANOSLEEP.SYNCS 0x989680 ;  /* 0x009896800000895d */ /* 0x004fea0003900000 */
[----:B------:R-:W2:Y:S02]  /*d100*/  @!P0 SYNCS.PHASECHK.TRANS64 P0, [R7+URZ], R4 ;  /* 0x00000004070085a7 */ /* 0x000ea4000800007f */
[----:B--2---:R-:W-:Y:S05]  /*d110*/  @!P0 BRA `(.L_x_119) ;  /* 0xfffffffc00f08947 */ /* 0x004fea000383ffff */
[----:B------:R-:W-:Y:S05]  /*d120*/  BRA `(.L_x_162) ;  /* 0xffffffec00147947 */ /* 0x000fea000383ffff */
.L_x_163:
[----:B------:R-:W-:-:S00]  /*d130*/  BRA `(.L_x_163) ;  /* 0xfffffffc00fc7947 */ /* 0x000fc0000383ffff */
[----:B------:R-:W-:-:S00]  /*d140*/  NOP ;  /* 0x0000000000007918 */ /* 0x000fc00000000000 */
        /* <DEDUP_REMOVED lines=11> */
.L_x_14987:


//--------------------- .text._ZN7cutlass13device_kernelIN5flash11enable_sm90INS1_16FlashAttnFwdSm90INS1_25CollectiveMainloopFwdSm90ILi2EN4cute5tupleIJNS5_1CILi1EEES8_S8_EEENS6_IJNS7_ILi128EEESA_NS7_ILi192EEEEEELi128ENS_6half_tEfNS_4arch4Sm90ELb0ELb0ELb0ELb1ELb0ELb0ELb0ELb1ELb1ELb1ELb1ELb0EEENS1_21CollectiveEpilogueFwdINS6_IJSA_SA_SA_EEES9_SD_SF_Li256ELb1ELb1ELb1ELb0EEENS1_36VarlenDynamicPersistentTileSchedulerILi128ELi128ELi256ELi128ELb1ELb1ELb1ELb0ELb1ELb1EEEEEEEEEvNT_6ParamsE --------------------------
	.section	.text._ZN7cutlass13device_kernelIN5flash11enable_sm90INS1_16FlashAttnFwdSm90INS1_25CollectiveMainloopFwdSm90ILi2EN4cute5tupleIJNS5_1CILi1EEES8_S8_EEENS6_IJNS7_ILi128EEESA_NS7_ILi192EEEEEELi128ENS_6half_tEfNS_4arch4Sm90ELb0ELb0ELb0ELb1ELb0ELb0ELb0ELb1ELb1ELb1ELb1ELb0EEENS1_21CollectiveEpilogueFwdINS6_IJSA_SA_SA_EEES9_SD_SF_Li256ELb1ELb1ELb1ELb0EEENS1_36VarlenDynamicPersistentTileSchedulerILi128ELi128ELi256ELi128ELb1ELb1ELb1ELb0ELb1ELb1EEEEEEEEEvNT_6ParamsE,"ax",@progbits
	.align	128
.text._ZN7cutlass13device_kernelIN5flash11enable_sm90INS1_16FlashAttnFwdSm90INS1_25CollectiveMainloopFwdSm90ILi2EN4cute5tupleIJNS5_1CILi1EEES8_S8_EEENS6_IJNS7_ILi128EEESA_NS7_ILi192EEEEEELi128ENS_6half_tEfNS_4arch4Sm90ELb0ELb0ELb0ELb1ELb0ELb0ELb0ELb1ELb1ELb1ELb1ELb0EEENS1_21CollectiveEpilogueFwdINS6_IJSA_SA_SA_EEES9_SD_SF_Li256ELb1ELb1ELb1ELb0EEENS1_36VarlenDynamicPersistentTileSchedulerILi128ELi128ELi256ELi128ELb1ELb1ELb1ELb0ELb1ELb1EEEEEEEEEvNT_6ParamsE:
        .type           _ZN7cutlass13device_kernelIN5flash11enable_sm90INS1_16FlashAttnFwdSm90INS1_25CollectiveMainloopFwdSm90ILi2EN4cute5tupleIJNS5_1CILi1EEES8_S8_EEENS6_IJNS7_ILi128EEESA_NS7_ILi192EEEEEELi128ENS_6half_tEfNS_4arch4Sm90ELb0ELb0ELb0ELb1ELb0ELb0ELb0ELb1ELb1ELb1ELb1ELb0EEENS1_21CollectiveEpilogueFwdINS6_IJSA_SA_SA_EEES9_SD_SF_Li256ELb1ELb1ELb1ELb0EEENS1_36VarlenDynamicPersistentTileSchedulerILi128ELi128ELi256ELi128ELb1ELb1ELb1ELb0ELb1ELb1EEEEEEEEEvNT_6ParamsE,@function
        .size           _ZN7cutlass13device_kernelIN5flash11enable_sm90INS1_16FlashAttnFwdSm90INS1_25CollectiveMainloopFwdSm90ILi2EN4cute5tupleIJNS5_1CILi1EEES8_S8_EEENS6_IJNS7_ILi128EEESA_NS7_ILi192EEEEEELi128ENS_6half_tEfNS_4arch4Sm90ELb0ELb0ELb0ELb1ELb0ELb0ELb0ELb1ELb1ELb1ELb1ELb0EEENS1_21CollectiveEpilogueFwdINS6_IJSA_SA_SA_EEES9_SD_SF_Li256ELb1ELb1ELb1ELb0EEENS1_36VarlenDynamicPersistentTileSchedulerILi128ELi128ELi256ELi128ELb1ELb1ELb1ELb0ELb1ELb1EEEEEEEEEvNT_6ParamsE,(.L_x_14988 - _ZN7cutlass13device_kernelIN5flash11enable_sm90INS1_16FlashAttnFwdSm90INS1_25CollectiveMainloopFwdSm90ILi2EN4cute5tupleIJNS5_1CILi1EEES8_S8_EEENS6_IJNS7_ILi128EEESA_NS7_ILi192EEEEEELi128ENS_6half_tEfNS_4arch4Sm90ELb0ELb0ELb0ELb1ELb0ELb0ELb0ELb1ELb1ELb1ELb1ELb0EEENS1_21CollectiveEpilogueFwdINS6_IJSA_SA_SA_EEES9_SD_SF_Li256ELb1ELb1ELb1ELb0EEENS1_36VarlenDynamicPersistentTileSchedulerILi128ELi128ELi256ELi128ELb1ELb1ELb1ELb0ELb1ELb1EEEEEEEEEvNT_6ParamsE)
        .other          _ZN7cutlass13device_kernelIN5flash11enable_sm90INS1_16FlashAttnFwdSm90INS1_25CollectiveMainloopFwdSm90ILi2EN4cute5tupleIJNS5_1CILi1EEES8_S8_EEENS6_IJNS7_ILi128EEESA_NS7_ILi192EEEEEELi128ENS_6half_tEfNS_4arch4Sm90ELb0ELb0ELb0ELb1ELb0ELb0ELb0ELb1ELb1ELb1ELb1ELb0EEENS1_21CollectiveEpilogueFwdINS6_IJSA_SA_SA_EEES9_SD_SF_Li256ELb1ELb1ELb1ELb0EEENS1_36VarlenDynamicPersistentTileSchedulerILi128ELi128ELi256ELi128ELb1ELb1ELb1ELb0ELb1ELb1EEEEEEEEEvNT_6ParamsE,@"STO_CUDA_ENTRY STV_DEFAULT"
_ZN7cutlass13device_kernelIN5flash11enable_sm90INS1_16FlashAttnFwdSm90INS1_25CollectiveMainloopFwdSm90ILi2EN4cute5tupleIJNS5_1CILi1EEES8_S8_EEENS6_IJNS7_ILi128EEESA_NS7_ILi192EEEEEELi128ENS_6half_tEfNS_4arch4Sm90ELb0ELb0ELb0ELb1ELb0ELb0ELb0ELb1ELb1ELb1ELb1ELb0EEENS1_21CollectiveEpilogueFwdINS6_IJSA_SA_SA_EEES9_SD_SF_Li256ELb1ELb1ELb1ELb0EEENS1_36VarlenDynamicPersistentTileSchedulerILi128ELi128ELi256ELi128ELb1ELb1ELb1ELb0ELb1ELb1EEEEEEEEEvNT_6ParamsE:
        /* <DEDUP_REMOVED lines=17> */
.L_x_165:
[----:B------:R-:W-:Y:S05]  /*0110*/  BSYNC B0 ;  /* 0x0000000000007941 */ /* 0x000fea0003800000 */
.L_x_164:
        /* <DEDUP_REMOVED lines=40> */
.L_x_166:
        /* <DEDUP_REMOVED lines=22> */
.L_x_167:
        /* <DEDUP_REMOVED lines=18> */
.L_x_168:
        /* <DEDUP_REMOVED lines=22> */
.L_x_169:
        /* <DEDUP_REMOVED lines=22> */
.L_x_170:
[----:B0-----:R-:W-:Y:S01]  /*08e0*/  ISETP.NE.AND P0, PT, R2, RZ, PT ;  /* 0x000000ff0200720c */ /* 0x001fe20003f05270 */
[----:B------:R-:W-:Y:S01]  /*08f0*/  IMAD.MOV.U32 R2, RZ, RZ, 0x1 ;  /* 0x00000001ff027424 */ /* 0x000fe200078e00ff */
[----:B------:R-:W-:Y:S01]  /*0900*/  NOP ;  /* 0x0000000000007918 */ /* 0x000fe20000000000 */
[----:B------:R-:W-:-:S03]  /*0910*/  ULDC.64 UR40, c[0x0][0x208] ;  /* 0x0000820000287ab9 */ /* 0x000fc60000000a00 */
[----:B------:R-:W-:-:S05]  /*0920*/  SEL R2, R2, 0x2, !P0 ;  /* 0x0000000202027807 */ /* 0x000fca0004000000 */
[----:B------:R0:W-:Y:S01]  /*0930*/  STL [R1+0x5c], R2 ;  /* 0x00005c0201007387 */ /* 0x0001e20000100800 */
[----:B-123--:R-:W-:Y:S06]  /*0940*/  BAR.SYNC.DEFER_BLOCKING 0x0 ;  /* 0x0000000000007b1d */ /* 0x00efec0000010000 */
[----:B------:R-:W-:Y:S05]  /*0950*/  @!P0 BRA `(.L_x_171) ;  /* 0x0000009000f08947 */ /* 0x000fea0003800000 */
.L_x_172:
[----:B------:R-:W-:-:S08]  /*0960*/  NOP ;  /* 0x0000000000007918 */ /* 0x000fd00000000000 */
[----:B------:R-:W1:Y:S02]  /*0970*/  USETMAXREG.TRY_ALLOC.CTAPOOL UP0, 0xf0 ;  /* 0x000000f0000079c8 */ /* 0x000e640008000600 */
[----:B-1----:R-:W-:-:S13]  /*0980*/  PLOP3.LUT P0, PT, PT, PT, UP0, 0x80, 0x0 ;  /* 0x000000000000781c */ /* 0x002fda0003f0f008 */
[----:B------:R-:W-:Y:S05]  /*0990*/  @!P0 BRA `(.L_x_172) ;  /* 0xfffffffc00f08947 */ /* 0x000fea000383ffff */
[----:B------:R-:W1:Y:S08]  /*09a0*/  S2UR UR5, SR_CgaCtaId ;  /* 0x00000000000579c3 */ /* 0x000e700000008800 */
[----:B------:R-:W-:Y:S06]  /*09b0*/  BAR.ARV 0x8, 0x180 ;  /* 0x0206000000007b1d */ /* 0x000fec0000002000 */
[----:B------:R-:W-:-:S02]  /*09c0*/  UMOV UR4, 0x400 ;  /* 0x0000040000047882 */ /* 0x000fc40000000000 */
[----:B------:R-:W-:Y:S01]  /*09d0*/  BAR.SYNC.DEFER_BLOCKING 0x5, 0x180 ;  /* 0x0146000000007b1d */ /* 0x000fe20000010000 */
[----:B-1----:R-:W-:-:S09]  /*09e0*/  ULEA UR4, UR5, UR4, 0x18 ;  /* 0x0000000405047291 */ /* 0x002fd2000f8ec03f */
[----:B------:R-:W1:Y:S01]  /*09f0*/  LDS.128 R12, [UR4+0x348d0] ;  /* 0x0348d004ff0c7984 */ /* 0x000e620008000c00 */
[----:B------:R-:W-:Y:S01]  /*0a00*/  ULDC UR4, c[0x0][0xc3c] ;  /* 0x00030f0000047ab9 */ /* 0x000fe20000000800 */
[----:B------:R-:W-:Y:S06]  /*0a10*/  BAR.ARV 0x4, 0x180 ;  /* 0x0106000000007b1d */ /* 0x000fec0000002000 */
[----:B-1----:R-:W-:-:S13]  /*0a20*/  ISETP.GE.AND P0, PT, R15, UR4, PT ;  /* 0x000000040f007c0c */ /* 0x002fda000bf06270 */
[----:B------:R-:W-:Y:S05]  /*0a30*/  @P0 EXIT ;  /* 0x000000000000094d */ /* 0x000fea0003800000 */
[----:B------:R-:W2:Y:S01]  /*0a40*/  LDL.LU R10, [R1+0x5c] ;  /* 0x00005c00010a7983 */ /* 0x000ea20000300800 */
[----:B------:R-:W1:Y:S02]  /*0a50*/  S2R R0, SR_TID.X ;  /* 0x0000000000007919 */ /* 0x000e640000002100 */
[----:B-1----:R-:W-:-:S05]  /*0a60*/  VIADD R230, R0, 0xffffff80 ;  /* 0xffffff8000e67836 */ /* 0x002fca0000000000 */
[----:B------:R-:W-:-:S04]  /*0a70*/  SHF.R.S32.HI R3, RZ, 0x1f, R230 ;  /* 0x0000001fff037819 */ /* 0x000fc800000114e6 */
[----:B------:R-:W-:-:S04]  /*0a80*/  LEA.HI R5, R3, R230, RZ, 0x7 ;  /* 0x000000e603057211 */ /* 0x000fc800078f38ff */
[----:B------:R-:W-:-:S05]  /*0a90*/  LOP3.LUT R7, R5, 0xffffff80, RZ, 0xc0, !PT ;  /* 0xffffff8005077812 */ /* 0x000fca00078ec0ff */
[----:B------:R-:W-:-:S05]  /*0aa0*/  IMAD.IADD R208, R230, 0x1, -R7 ;  /* 0x00000001e6d07824 */ /* 0x000fca00078e0a07 */
[----:B------:R-:W-:-:S04]  /*0ab0*/  SHF.R.S32.HI R9, RZ, 0x1f, R208 ;  /* 0x0000001fff097819 */ /* 0x000fc800000114d0 */
[----:B------:R-:W-:-:S04]  /*0ac0*/  LEA.HI R4, R9, R208, RZ, 0x2 ;  /* 0x000000d009047211 */ /* 0x000fc800078f10ff */
[--C-:B------:R-:W-:Y:S02]  /*0ad0*/  SHF.R.S32.HI R6, RZ, 0x2, R4.reuse ;  /* 0x00000002ff067819 */ /* 0x100fe40000011404 */
[----:B------:R-:W-:-:S04]  /*0ae0*/  SHF.R.S32.HI R11, RZ, 0x1f, R4 ;  /* 0x0000001fff0b7819 */ /* 0x000fc80000011404 */
[----:B------:R-:W-:Y:S02]  /*0af0*/  LEA.HI R11, R11, R6, RZ, 0x3 ;  /* 0x000000060b0b7211 */ /* 0x000fe400078f18ff */
[----:B------:R-:W-:Y:S02]  /*0b00*/  LEA.HI R9, R9, R208, RZ, 0x5 ;  /* 0x000000d009097211 */ /* 0x000fe400078f28ff */
[----:B------:R-:W-:Y:S02]  /*0b10*/  LOP3.LUT R11, R11, 0xfffffff8, RZ, 0xc0, !PT ;  /* 0xfffffff80b0b7812 */ /* 0x000fe400078ec0ff */
[CC--:B0-----:R-:W-:Y:S02]  /*0b20*/  LEA.HI R2, R3.reuse, R230.reuse, RZ, 0x5 ;  /* 0x000000e603027211 */ /* 0x0c1fe400078f28ff */
[CC--:B------:R-:W-:Y:S01]  /*0b30*/  LEA.HI R0, R3.reuse, R230.reuse, RZ, 0x4 ;  /* 0x000000e603007211 */ /* 0x0c0fe200078f20ff */
[----:B------:R-:W-:Y:S01]  /*0b40*/  IMAD.IADD R6, R6, 0x1, -R11 ;  /* 0x0000000106067824 */ /* 0x000fe200078e0a0b */
[----:B------:R-:W-:Y:S01]  /*0b50*/  SHF.R.S32.HI R9, RZ, 0x5, R9 ;  /* 0x00000005ff097819 */ /* 0x000fe20000011409 */
[----:B------:R-:W-:Y:S01]  /*0b60*/  IMAD.SHL.U32 R2, R2, 0x20, RZ ;  /* 0x0000002002027824 */ /* 0x000fe200078e00ff */
[----:B------:R-:W-:-:S02]  /*0b70*/  LEA.HI R8, R3, R230, RZ, 0x2 ;  /* 0x000000e603087211 */ /* 0x000fc400078f10ff */
[----:B------:R-:W-:Y:S02]  /*0b80*/  LEA.HI R3, R3, R230, RZ, 0x3 ;  /* 0x000000e603037211 */ /* 0x000fe400078f18ff */
[----:B------:R-:W-:Y:S01]  /*0b90*/  LOP3.LUT R7, R0, 0x3fffff0, RZ, 0xc0, !PT ;  /* 0x03fffff000077812 */ /* 0x000fe200078ec0ff */
[----:B------:R-:W-:Y:S01]  /*0ba0*/  IMAD R6, R9, 0x10, R6 ;  /* 0x0000001009067824 */ /* 0x000fe200078e0206 */
[----:B------:R-:W-:Y:S02]  /*0bb0*/  LOP3.LUT R9, R3, 0xfffffff8, RZ, 0xc0, !PT ;  /* 0xfffffff803097812 */ /* 0x000fe400078ec0ff */
[----:B------:R-:W-:Y:S01]  /*0bc0*/  LOP3.LUT R2, R2, 0xfffffc00, RZ, 0xc0, !PT ;  /* 0xfffffc0002027812 */ /* 0x000fe200078ec0ff */
[----:B------:R-:W-:Y:S01]  /*0bd0*/  IMAD.IADD R7, R230, 0x1, -R7 ;  /* 0x00000001e6077824 */ /* 0x000fe200078e0a07 */
[----:B------:R-:W-:Y:S02]  /*0be0*/  LOP3.LUT R11, R8, 0xfffffffc, RZ, 0xc0, !PT ;  /* 0xfffffffc080b7812 */ /* 0x000fe400078ec0ff */
[----:B------:R-:W-:Y:S01]  /*0bf0*/  SHF.R.S32.HI R224, RZ, 0x7, R5 ;  /* 0x00000007ffe07819 */ /* 0x000fe20000011405 */
[----:B------:R-:W-:Y:S01]  /*0c00*/  IMAD.IADD R184, R230, 0x1, -R9 ;  /* 0x00000001e6b87824 */ /* 0x000fe200078e0a09 */
[----:B------:R-:W-:Y:S01]  /*0c10*/  LOP3.LUT R9, R4, 0x7ffffffc, RZ, 0xc0, !PT ;  /* 0x7ffffffc04097812 */ /* 0x000fe200078ec0ff */
[----:B------:R-:W-:Y:S01]  /*0c20*/  IMAD R227, R7, 0x40, R2 ;  /* 0x0000004007e37824 */ /* 0x000fe200078e0202 */
[----:B------:R-:W-:Y:S01]  /*0c30*/  SHF.R.S32.HI R7, RZ, 0x4, R0 ;  /* 0x00000004ff077819 */ /* 0x000fe20000011400 */
[----:B------:R-:W-:Y:S01]  /*0c40*/  IMAD.IADD R11, R230, 0x1, -R11 ;  /* 0x00000001e60b7824 */ /* 0x000fe200078e0a0b */
[----:B------:R-:W-:Y:S01]  /*0c50*/  LEA.HI R5, R5, R224, RZ, 0x1 ;  /* 0x000000e005057211 */ /* 0x000fe200078f08ff */
[----:B------:R-:W-:Y:S01]  /*0c60*/  IMAD.IADD R9, R208, 0x1, -R9 ;  /* 0x00000001d0097824 */ /* 0x000fe200078e0a09 */
[----:B------:R-:W-:-:S02]  /*0c70*/  LEA.HI R0, R0, R7, RZ, 0x1 ;  /* 0x0000000700007211 */ /* 0x000fc400078f08ff */
[----:B------:R-:W-:Y:S02]  /*0c80*/  LEA.HI R2, R11, R11, RZ, 0x1 ;  /* 0x0000000b0b027211 */ /* 0x000fe400078f08ff */
[----:B------:R-:W-:Y:S01]  /*0c90*/  LOP3.LUT R5, R5, 0x3fffffe, RZ, 0xc0, !PT ;  /* 0x03fffffe05057812 */ /* 0x000fe200078ec0ff */
[----:B------:R-:W-:Y:S01]  /*0ca0*/  IMAD.SHL.U32 R18, R184, 0x8, RZ ;  /* 0x00000008b8127824 */ /* 0x000fe200078e00ff */
[----:B------:R-:W-:Y:S01]  /*0cb0*/  LOP3.LUT R0, R0, 0x1ffffffe, RZ, 0xc0, !PT ;  /* 0x1ffffffe00007812 */ /* 0x000fe200078ec0ff */
[----:B------:R-:W-:Y:S01]  /*0cc0*/  IMAD.SHL.U32 R205, R9, 0x2, RZ ;  /* 0x0000000209cd7824 */ /* 0x000fe200078e00ff */
[----:B------:R-:W-:Y:S01]  /*0cd0*/  LOP3.LUT R2, R2, 0x1ffffffe, RZ, 0xc0, !PT ;  /* 0x1ffffffe02027812 */ /* 0x000fe200078ec0ff */
[----:B------:R-:W-:Y:S02]  /*0ce0*/  IMAD.IADD R5, R224, 0x1, -R5 ;  /* 0x00000001e0057824 */ /* 0x000fe400078e0a05 */
[----:B------:R-:W-:Y:S02]  /*0cf0*/  VIADD R22, R18, 0x40 ;  /* 0x0000004012167836 */ /* 0x000fe40000000000 */
[----:B------:R-:W-:-:S02]  /*0d00*/  VIADD R203, R205, 0x8 ;  /* 0x00000008cdcb7836 */ /* 0x000fc40000000000 */
[C---:B------:R-:W-:Y:S02]  /*0d10*/  VIADD R202, R205.reuse, 0x10 ;  /* 0x00000010cdca7836 */ /* 0x040fe40000000000 */
[C---:B------:R-:W-:Y:S02]  /*0d20*/  VIADD R201, R205.reuse, 0x18 ;  /* 0x00000018cdc97836 */ /* 0x040fe40000000000 */
[C---:B------:R-:W-:Y:S02]  /*0d30*/  VIADD R200, R205.reuse, 0x20 ;  /* 0x00000020cdc87836 */ /* 0x040fe40000000000 */
[C---:B------:R-:W-:Y:S02]  /*0d40*/  VIADD R199, R205.reuse, 0x28 ;  /* 0x00000028cdc77836 */ /* 0x040fe40000000000 */
[C---:B------:R-:W-:Y:S02]  /*0d50*/  VIADD R198, R205.reuse, 0x30 ;  /* 0x00000030cdc67836 */ /* 0x040fe40000000000 */
        /* <DEDUP_REMOVED lines=8> */
[----:B------:R-:W-:Y:S02]  /*0de0*/  VIADD R189, R205, 0x78 ;  /* 0x00000078cdbd7836 */ /* 0x000fe40000000000 */
[----:B------:R-:W-:Y:S02]  /*0df0*/  IMAD.IADD R0, R7, 0x1, -R0 ;  /* 0x0000000107007824 */ /* 0x000fe400078e0a00 */
[----:B------:R-:W-:Y:S02]  /*0e00*/  IMAD.IADD R226, R11, 0x1, -R2 ;  /* 0x000000010be27824 */ /* 0x000fe400078e0a02 */
[----:B------:R-:W-:Y:S01]  /*0e10*/  IMAD R225, R5, 0x40, R6 ;  /* 0x0000004005e17824 */ /* 0x000fe200078e0206 */
[----:B------:R-:W-:Y:S01]  /*0e20*/  SHF.R.S32.HI R206, RZ, 0x3, R3 ;  /* 0x00000003ffce7819 */ /* 0x000fe20000011403 */
[----:B------:R-:W-:Y:S01]  /*0e30*/  IMAD R227, R0, 0x8, R227 ;  /* 0x0000000800e37824 */ /* 0x000fe200078e02e3 */
[----:B------:R-:W-:Y:S01]  /*0e40*/  SHF.R.S32.HI R229, RZ, 0x1f, R18 ;  /* 0x0000001fffe57819 */ /* 0x000fe20000011412 */
[----:B------:R-:W-:Y:S01]  /*0e50*/  IMAD.MOV.U32 R5, RZ, RZ, R13 ;  /* 0x000000ffff057224 */ /* 0x000fe200078e000d */
[----:B------:R-:W-:Y:S01]  /*0e60*/  SHF.R.S32.HI R228, RZ, 0x1f, R22 ;  /* 0x0000001fffe47819 */ /* 0x000fe20000011416 */
[----:B------:R-:W-:Y:S01]  /*0e70*/  IMAD.MOV.U32 R6, RZ, RZ, R14 ;  /* 0x000000ffff067224 */ /* 0x000fe200078e000e */
[----:B------:R-:W-:Y:S01]  /*0e80*/  SHF.R.S32.HI R223, RZ, 0x1f, R203 ;  /* 0x0000001fffdf7819 */ /* 0x000fe200000114cb */
[----:B------:R-:W-:Y:S01]  /*0e90*/  IMAD.MOV.U32 R7, RZ, RZ, R15 ;  /* 0x000000ffff077224 */ /* 0x000fe200078e000f */
[----:B------:R-:W-:Y:S01]  /*0ea0*/  SHF.R.S32.HI R222, RZ, 0x1f, R202 ;  /* 0x0000001fffde7819 */ /* 0x000fe200000114ca */
[----:B------:R-:W-:Y:S01]  /*0eb0*/  IMAD.MOV.U32 R207, RZ, RZ, RZ ;  /* 0x000000ffffcf7224 */ /* 0x000fe200078e00ff */
[----:B------:R-:W-:Y:S01]  /*0ec0*/  SHF.R.S32.HI R221, RZ, 0x1f, R201 ;  /* 0x0000001fffdd7819 */ /* 0x000fe200000114c9 */
[----:B------:R-:W-:Y:S01]  /*0ed0*/  IMAD.MOV.U32 R16, RZ, RZ, RZ ;  /* 0x000000ffff107224 */ /* 0x000fe200078e00ff */
[----:B------:R-:W-:Y:S01]  /*0ee0*/  SHF.R.S32.HI R220, RZ, 0x1f, R200 ;  /* 0x0000001fffdc7819 */ /* 0x000fe200000114c8 */
[----:B------:R-:W-:Y:S01]  /*0ef0*/  IMAD.MOV.U32 R2, RZ, RZ, RZ ;  /* 0x000000ffff027224 */ /* 0x000fe200078e00ff */
[----:B------:R-:W-:Y:S01]  /*0f00*/  SHF.R.S32.HI R219, RZ, 0x1f, R199 ;  /* 0x0000001fffdb7819 */ /* 0x000fe200000114c7 */
[----:B------:R-:W-:Y:S01]  /*0f10*/  IMAD R226, R226, 0x8, R225 ;  /* 0x00000008e2e27824 */ /* 0x000fe200078e02e1 */
[----:B------:R-:W-:-:S02]  /*0f20*/  SHF.R.S32.HI R218, RZ, 0x1f, R198 ;  /* 0x0000001fffda7819 */ /* 0x000fc400000114c6 */
[----:B------:R-:W-:Y:S02]  /*0f30*/  SHF.R.S32.HI R217, RZ, 0x1f, R197 ;  /* 0x0000001fffd97819 */ /* 0x000fe400000114c5 */
[----:B------:R-:W-:Y:S02]  /*0f40*/  SHF.R.S32.HI R216, RZ, 0x1f, R196 ;  /* 0x0000001fffd87819 */ /* 0x000fe400000114c4 */
[----:B------:R-:W-:Y:S02]  /*0f50*/  SHF.R.S32.HI R215, RZ, 0x1f, R195 ;  /* 0x0000001fffd77819 */ /* 0x000fe400000114c3 */
[----:B------:R-:W-:Y:S02]  /*0f60*/  SHF.R.S32.HI R214, RZ, 0x1f, R194 ;  /* 0x0000001fffd67819 */ /* 0x000fe400000114c2 */
[----:B------:R-:W-:Y:S02]  /*0f70*/  SHF.R.S32.HI R213, RZ, 0x1f, R193 ;  /* 0x0000001fffd57819 */ /* 0x000fe400000114c1 */
[----:B------:R-:W-:-:S02]  /*0f80*/  SHF.R.S32.HI R212, RZ, 0x1f, R192 ;  /* 0x0000001fffd47819 */ /* 0x000fc400000114c0 */
[----:B------:R-:W-:Y:S02]  /*0f90*/  SHF.R.S32.HI R211, RZ, 0x1f, R191 ;  /* 0x0000001fffd37819 */ /* 0x000fe400000114bf */
[----:B------:R-:W-:Y:S02]  /*0fa0*/  SHF.R.S32.HI R210, RZ, 0x1f, R190 ;  /* 0x0000001fffd27819 */ /* 0x000fe400000114be */
[----:B------:R-:W-:Y:S02]  /*0fb0*/  SHF.R.S32.HI R209, RZ, 0x1f, R189 ;  /* 0x0000001fffd17819 */ /* 0x000fe400000114bd */
[----:B--2---:R-:W-:-:S07]  /*0fc0*/  LOP3.LUT R19, R10, 0x1, RZ, 0xfc, !PT ;  /* 0x000000010a137812 */ /* 0x004fce00078efcff */
.L_x_219:
[----:B0-2-4-:R-:W0:Y:S01]  /*0fd0*/  LDC.64 R8, c[0x0][0xc88] ;  /* 0x00032200ff087b82 */ /* 0x015e220000000a00 */
[----:B------:R-:W-:-:S07]  /*0fe0*/  ULDC.64 UR4, c[0x0][0xa28] ;  /* 0x00028a0000047ab9 */ /* 0x000fce0000000a00 */
[----:B------:R-:W1:Y:S08]  /*0ff0*/  LDC.64 R12, c[0x0][0x418] ;  /* 0x00010600ff0c7b82 */ /* 0x000e700000000a00 */
[----:B------:R-:W2:Y:S01]  /*1000*/  LDC R0, c[0x0][0x424] ;  /* 0x00010900ff007b82 */ /* 0x000ea20000000800 */
[----:B0-----:R-:W-:Y:S01]  /*1010*/  IMAD.WIDE R8, R7, 0x4, R8 ;  /* 0x0000000407087825 */ /* 0x001fe200078e0208 */
[----:B------:R-:W-:-:S06]  /*1020*/  ISETP.NE.U32.AND P0, PT, RZ, UR4, PT ;  /* 0x00000004ff007c0c */ /* 0x000fcc000bf05070 */
[----:B------:R-:W0:Y:S01]  /*1030*/  LDC R7, c[0x0][0x2f0] ;  /* 0x0000bc00ff077b82 */ /* 0x000e220000000800 */
[----:B---3--:R-:W3:Y:S01]  /*1040*/  LDG.E R23, desc[UR40][R8.64] ;  /* 0x0000002808177981 */ /* 0x008ee2000c1e1900 */
[----:B------:R-:W-:Y:S01]  /*1050*/  ISETP.NE.AND.EX P0, PT, RZ, UR5, PT, P0 ;  /* 0x00000005ff007c0c */ /* 0x000fe2000bf05300 */
[----:B------:R-:W-:Y:S01]  /*1060*/  IMAD.MOV.U32 R3, RZ, RZ, RZ ;  /* 0x000000ffff037224 */ /* 0x000fe200078e00ff */
[----:B---3--:R-:W-:-:S11]  /*1070*/  SHF.R.S32.HI R188, RZ, 0x1f, R23 ;  /* 0x0000001fffbc7819 */ /* 0x008fd60000011417 */
[----:B------:R-:W-:-:S04]  /*1080*/  @P0 LEA R10, P1, R23, UR4, 0x2 ;  /* 0x00000004170a0c11 */ /* 0x000fc8000f8210ff */
[----:B------:R-:W-:Y:S01]  /*1090*/  @P0 LEA.HI.X R11, R23, UR5, R188, 0x2, P1 ;  /* 0x00000005170b0c11 */ /* 0x000fe200088f14bc */
[----:B------:R-:W-:Y:S02]  /*10a0*/  ULDC.64 UR4, c[0x0][0xa20] ;  /* 0x0002880000047ab9 */ /* 0x000fe40000000a00 */
[----:B------:R-:W-:Y:S02]  /*10b0*/  ISETP.NE.U32.AND P1, PT, RZ, UR4, PT ;  /* 0x00000004ff007c0c */ /* 0x000fe4000bf25070 */
[----:B------:R3:W5:Y:S01]  /*10c0*/  @P0 LDG.E R3, desc[UR40][R10.64] ;  /* 0x000000280a030981 */ /* 0x000762000c1e1900 */
[----:B-1----:R-:W-:Y:S02]  /*10d0*/  ISETP.NE.U32.AND P0, PT, R12, RZ, PT ;  /* 0x000000ff0c00720c */ /* 0x002fe40003f05070 */
[----:B------:R-:W-:Y:S02]  /*10e0*/  ISETP.NE.AND.EX P1, PT, RZ, UR5, PT, P1 ;  /* 0x00000005ff007c0c */ /* 0x000fe4000bf25310 */
[----:B------:R-:W-:-:S04]  /*10f0*/  ISETP.NE.AND.EX P0, PT, R13, RZ, PT, P0 ;  /* 0x000000ff0d00720c */ /* 0x000fc80003f05300 */
[----:B--2---:R-:W-:-:S05]  /*1100*/  SEL R0, R0, 0x1, P0 ;  /* 0x0000000100007807 */ /* 0x004fca0000000000 */
[----:B0-----:R-:W-:Y:S02]  /*1110*/  IMAD R104, R0, R7, RZ ;  /* 0x0000000700687224 */ /* 0x001fe400078e02ff */
[----:B------:R-:W-:-:S04]  /*1120*/  @P1 LEA R8, P2, R23, UR4, 0x2 ;  /* 0x0000000417081c11 */ /* 0x000fc8000f8410ff */
[----:B------:R-:W-:-:S05]  /*1130*/  @P1 LEA.HI.X R9, R23, UR5, R188, 0x2, P2 ;  /* 0x0000000517091c11 */ /* 0x000fca00090f14bc */
[----:B------:R3:W5:Y:S01]  /*1140*/  @P1 LDG.E R104, desc[UR40][R8.64] ;  /* 0x0000002808681981 */ /* 0x000762000c1e1900 */
[----:B------:R-:W-:Y:S05]  /*1150*/  @P1 BRA `(.L_x_173) ;  /* 0x0000000000241947 */ /* 0x000fea0003800000 */
[----:B------:R-:W-:Y:S02]  /*1160*/  ULDC.64 UR4, c[0x0][0xa08] ;  /* 0x0002820000047ab9 */ /* 0x000fe40000000a00 */
[----:B------:R-:W-:-:S04]  /*1170*/  ISETP.NE.U32.AND P0, PT, RZ, UR4, PT ;  /* 0x00000004ff007c0c */ /* 0x000fc8000bf05070 */
[----:B------:R-:W-:-:S13]  /*1180*/  ISETP.NE.AND.EX P0, PT, RZ, UR5, PT, P0 ;  /* 0x00000005ff007c0c */ /* 0x000fda000bf05300 */
[----:B------:R-:W-:Y:S05]  /*1190*/  @!P0 BRA `(.L_x_173) ;  /* 0x0000000000148947 */ /* 0x000fea0003800000 */
[----:B---3--:R-:W0:Y:S02]  /*11a0*/  LDC.64 R8, c[0x0][0xa08] ;  /* 0x00028200ff087b82 */ /* 0x008e240000000a00 */
[----:B0-----:R-:W-:-:S05]  /*11b0*/  IMAD.WIDE R8, R23, 0x4, R8 ;  /* 0x0000000417087825 */ /* 0x001fca00078e0208 */
[----:B-----5:R-:W2:Y:S04]  /*11c0*/  LDG.E R104, desc[UR40][R8.64] ;  /* 0x0000002808687981 */ /* 0x020ea8000c1e1900 */
[----:B------:R-:W2:Y:S02]  /*11d0*/  LDG.E R7, desc[UR40][R8.64+0x4] ;  /* 0x0000042808077981 */ /* 0x000ea4000c1e1900 */
[----:B--2---:R-:W-:-:S07]  /*11e0*/  IMAD.IADD R104, R7, 0x1, -R104 ;  /* 0x0000000107687824 */ /* 0x004fce00078e0a68 */
.L_x_173:
[----:B-----5:R-:W-:Y:S01]  /*11f0*/  IMAD.IADD R104, R104, 0x1, -R3 ;  /* 0x0000000168687824 */ /* 0x020fe200078e0a03 */
[C---:B------:R-:W-:Y:S01]  /*1200*/  LOP3.LUT R3, R6.reuse, 0xff000000, RZ, 0xc0, !PT ;  /* 0xff00000006037812 */ /* 0x040fe200078ec0ff */
[----:B------:R-:W-:Y:S01]  /*1210*/  IMAD.MOV.U32 R94, RZ, RZ, RZ ;  /* 0x000000ffff5e7224 */ /* 0x000fe200078e00ff */
[----:B------:R-:W-:Y:S01]  /*1220*/  LOP3.LUT R0, R6, 0xff0000, RZ, 0xc0, !PT ;  /* 0x00ff000006007812 */ /* 0x000fe200078ec0ff */
[C---:B------:R-:W-:Y:S01]  /*1230*/  VIADD R4, R104.reuse, 0x7f ;  /* 0x0000007f68047836 */ /* 0x040fe20000000000 */
[----:B------:R-:W-:Y:S02]  /*1240*/  ISETP.GE.AND P0, PT, R104, 0x1, PT ;  /* 0x000000016800780c */ /* 0x000fe40003f06270 */
[----:B------:R-:W-:Y:S02]  /*1250*/  SHF.R.U32.HI R3, RZ, 0x8, R3 ;  /* 0x00000008ff037819 */ /* 0x000fe40000011603 */
[----:B------:R-:W-:Y:S02]  /*1260*/  SHF.R.S32.HI R7, RZ, 0x1f, R4 ;  /* 0x0000001fff077819 */ /* 0x000fe40000011404 */
[----:B------:R-:W-:-:S02]  /*1270*/  LEA.HI R0, R0, R3, RZ, 0x10 ;  /* 0x0000000300007211 */ /* 0x000fc400078f80ff */
[----:B------:R-:W-:Y:S02]  /*1280*/  LEA.HI R7, R7, R4, RZ, 0x7 ;  /* 0x0000000407077211 */ /* 0x000fe400078f38ff */
[----:B------:R-:W-:Y:S02]  /*1290*/  LOP3.LUT R204, R0, 0xff, RZ, 0xc0, !PT ;  /* 0x000000ff00cc7812 */ /* 0x000fe400078ec0ff */
[----:B------:R-:W-:Y:S02]  /*12a0*/  SHF.R.U32.HI R186, RZ, 0x10, R0 ;  /* 0x00000010ffba7819 */ /* 0x000fe40000011600 */
[----:B---3--:R-:W-:Y:S01]  /*12b0*/  SHF.R.S32.HI R11, RZ, 0x7, R7 ;  /* 0x00000007ff0b7819 */ /* 0x008fe20000011407 */
[----:B------:R-:W-:Y:S06]  /*12c0*/  @!P0 BRA `(.L_x_174) ;  /* 0x0000000000748947 */ /* 0x000fec0003800000 */
[----:B------:R-:W0:Y:S01]  /*12d0*/  LDC R3, c[0x0][0x9f0] ;  /* 0x00027c00ff037b82 */ /* 0x000e220000000800 */
[----:B------:R-:W-:-:S04]  /*12e0*/  ISETP.NE.AND P0, PT, R186, RZ, PT ;  /* 0x000000ffba00720c */ /* 0x000fc80003f05270 */
[----:B0-----:R-:W-:-:S04]  /*12f0*/  SEL R12, R186, R3, P0 ;  /* 0x00000003ba0c7207 */ /* 0x001fc80000000000 */
[-C--:B------:R-:W-:Y:S02]  /*1300*/  IABS R4, R12.reuse ;  /* 0x0000000c00047213 */ /* 0x080fe40000000000 */
[----:B------:R-:W-:Y:S02]  /*1310*/  IADD3 R0, R11, -0x1, R12 ;  /* 0xffffffff0b007810 */ /* 0x000fe40007ffe00c */
[----:B------:R-:W0:Y:S01]  /*1320*/  I2F.RP R3, R4 ;  /* 0x0000000400037306 */ /* 0x000e220000209400 */
[----:B------:R-:W-:Y:S02]  /*1330*/  IABS R13, R12 ;  /* 0x0000000c000d7213 */ /* 0x000fe40000000000 */
[----:B------:R-:W-:Y:S02]  /*1340*/  IABS R10, R0 ;  /* 0x00000000000a7213 */ /* 0x000fe40000000000 */
[----:B------:R-:W-:-:S04]  /*1350*/  LOP3.LUT R0, R0, R12, RZ, 0x3c, !PT ;  /* 0x0000000c00007212 */ /* 0x000fc800078e3cff */
[----:B------:R-:W-:Y:S01]  /*1360*/  ISETP.GE.AND P2, PT, R0, RZ, PT ;  /* 0x000000ff0000720c */ /* 0x000fe20003f46270 */
[----:B0-----:R-:W0:Y:S02]  /*1370*/  MUFU.RCP R3, R3 ;  /* 0x0000000300037308 */ /* 0x001e240000001000 */
[----:B0-----:R-:W-:Y:S02]  /*1380*/  VIADD R8, R3, 0xffffffe ;  /* 0x0ffffffe03087836 */ /* 0x001fe40000000000 */
[----:B------:R-:W-:-:S04]  /*1390*/  IMAD.MOV R3, RZ, RZ, -R13 ;  /* 0x000000ffff037224 */ /* 0x000fc800078e0a0d */
[----:B------:R0:W1:Y:S02]  /*13a0*/  F2I.FTZ.U32.TRUNC.NTZ R9, R8 ;  /* 0x0000000800097305 */ /* 0x000064000021f000 */
[----:B0-----:R-:W-:Y:S02]  /*13b0*/  IMAD.MOV.U32 R8, RZ, RZ, RZ ;  /* 0x000000ffff087224 */ /* 0x001fe400078e00ff */
[----:B-1----:R-:W-:-:S04]  /*13c0*/  IMAD.MOV R7, RZ, RZ, -R9 ;  /* 0x000000ffff077224 */ /* 0x002fc800078e0a09 */
[----:B------:R-:W-:-:S04]  /*13d0*/  IMAD R7, R7, R4, RZ ;  /* 0x0000000407077224 */ /* 0x000fc800078e02ff */
[----:B------:R-:W-:-:S06]  /*13e0*/  IMAD.HI.U32 R9, R9, R7, R8 ;  /* 0x0000000709097227 */ /* 0x000fcc00078e0008 */
[----:B------:R-:W-:-:S04]  /*13f0*/  IMAD.HI.U32 R9, R9, R10, RZ ;  /* 0x0000000a09097227 */ /* 0x000fc800078e00ff */
[----:B------:R-:W-:-:S05]  /*1400*/  IMAD R3, R9, R3, R10 ;  /* 0x0000000309037224 */ /* 0x000fca00078e020a */
[----:B------:R-:W-:-:S13]  /*1410*/  ISETP.GT.U32.AND P1, PT, R4, R3, PT ;  /* 0x000000030400720c */ /* 0x000fda0003f24070 */
[----:B------:R-:W-:Y:S02]  /*1420*/  @!P1 IMAD.IADD R3, R3, 0x1, -R4 ;  /* 0x0000000103039824 */ /* 0x000fe400078e0a04 */
[----:B------:R-:W-:Y:S01]  /*1430*/  @!P1 VIADD R9, R9, 0x1 ;  /* 0x0000000109099836 */ /* 0x000fe20000000000 */
[----:B------:R-:W-:Y:S02]  /*1440*/  ISETP.NE.AND P1, PT, R12, RZ, PT ;  /* 0x000000ff0c00720c */ /* 0x000fe40003f25270 */
[----:B------:R-:W-:-:S13]  /*1450*/  ISETP.GE.U32.AND P0, PT, R3, R4, PT ;  /* 0x000000040300720c */ /* 0x000fda0003f06070 */
[----:B------:R-:W-:-:S04]  /*1460*/  @P0 VIADD R9, R9, 0x1 ;  /* 0x0000000109090836 */ /* 0x000fc80000000000 */
[----:B------:R-:W-:Y:S01]  /*1470*/  @!P2 IMAD.MOV R9, RZ, RZ, -R9 ;  /* 0x000000ffff09a224 */ /* 0x000fe200078e0a09 */
[----:B------:R-:W-:-:S05]  /*1480*/  @!P1 LOP3.LUT R9, RZ, R12, RZ, 0x33, !PT ;  /* 0x0000000cff099212 */ /* 0x000fca00078e33ff */
[----:B------:R-:W-:-:S07]  /*1490*/  IMAD.MOV.U32 R94, RZ, RZ, R9 ;  /* 0x000000ffff5e7224 */ /* 0x000fce00078e0009 */
.L_x_174:
[-C--:B------:R-:W-:Y:S01]  /*14a0*/  IMAD R17, R204, R94.reuse, RZ ;  /* 0x0000005ecc117224 */ /* 0x080fe200078e02ff */
[----:B------:R-:W-:Y:S01]  /*14b0*/  LOP3.LUT R185, R6, 0xffff, RZ, 0xc0, !PT ;  /* 0x0000ffff06b97812 */ /* 0x000fe200078ec0ff */
[----:B------:R-:W-:Y:S01]  /*14c0*/  IMAD.MOV.U32 R187, RZ, RZ, R5 ;  /* 0x000000ffffbb7224 */ /* 0x000fe200078e0005 */
[----:B------:R-:W-:Y:S01]  /*14d0*/  PLOP3.LUT P0, PT, PT, PT, PT, 0x80, 0x0 ;  /* 0x000000000000781c */ /* 0x000fe20003f0f070 */
[----:B------:R-:W-:Y:S01]  /*14e0*/  IMAD.MOV.U32 R95, RZ, RZ, RZ ;  /* 0x000000ffff5f7224 */ /* 0x000fe200078e00ff */
[----:B------:R-:W-:Y:S01]  /*14f0*/  VIADDMNMX R94, R17, R94, R11, PT ;  /* 0x0000005e115e7246 */ /* 0x000fe2000380010b */
[----:B------:R-:W-:Y:S01]  /*1500*/  IMAD.MOV.U32 R0, RZ, RZ, RZ ;  /* 0x000000ffff007224 */ /* 0x000fe200078e00ff */
[----:B------:R-:W-:Y:S02]  /*1510*/  CS2R R86, SRZ ;  /* 0x0000000000567805 */ /* 0x000fe4000001ff00 */
[----:B------:R-:W-:Y:S02]  /*1520*/  CS2R R84, SRZ ;  /* 0x0000000000547805 */ /* 0x000fe4000001ff00 */
[----:B------:R-:W-:-:S02]  /*1530*/  ISETP.GT.AND P1, PT, R94, R17, PT ;  /* 0x000000115e00720c */ /* 0x000fc40003f24270 */
        /* <DEDUP_REMOVED lines=31> */
[----:B------:R-:W0:Y:S01]  /*1730*/  SHFL.IDX PT, R0, R224, RZ, 0x1f ;  /* 0x00001fffe0007589 */ /* 0x000e2200000e0000 */
[----:B------:R-:W1:Y:S01]  /*1740*/  S2UR UR7, SR_CgaCtaId ;  /* 0x00000000000779c3 */ /* 0x000e620000008800 */
[----:B------:R-:W-:Y:S01]  /*1750*/  UMOV UR6, 0x400 ;  /* 0x0000040000067882 */ /* 0x000fe20000000000 */
[----:B0-----:R-:W-:Y:S01]  /*1760*/  R2UR UR4, R0 ;  /* 0x00000000000472ca */ /* 0x001fe200000e0000 */
[----:B-1----:R-:W-:-:S04]  /*1770*/  ULEA UR6, UR7, UR6, 0x18 ;  /* 0x0000000607067291 */ /* 0x002fc8000f8ec03f */
[----:B------:R-:W-:-:S04]  /*1780*/  UIADD3 UR6, UR6, 0x10400, URZ ;  /* 0x0001040006067890 */ /* 0x000fc8000fffe03f */
[----:B------:R-:W-:-:S04]  /*1790*/  ULOP3.LUT UP0, URZ, UR6, 0x3ff, URZ, 0xc0, !UPT ;  /* 0x000003ff063f7892 */ /* 0x000fc8000f80c03f */
[----:B------:R-:W-:Y:S02]  /*17a0*/  ULEA.HI UR5, UR4, UR4, URZ, 0x1 ;  /* 0x0000000404057291 */ /* 0x000fe4000f8f083f */
[----:B------:R-:W-:Y:S02]  /*17b0*/  PLOP3.LUT P0, PT, PT, PT, UP0, 0x80, 0x0 ;  /* 0x000000000000781c */ /* 0x000fe40003f0f008 */
        /* <DEDUP_REMOVED lines=11> */
[----:B------:R-:W-:Y:S01]  /*1870*/  IMAD.U32 R5, RZ, RZ, UR5 ;  /* 0x00000005ff057e24 */ /* 0x000fe2000f8e00ff */
[----:B------:R-:W-:Y:S01]  /*1880*/  ULDC.64 UR4, c[0x4][0x120] ;  /* 0x0100480000047ab9 */ /* 0x000fe20000000a00 */
        /* <DEDUP_REMOVED lines=9> */
.L_x_176:
[----:B------:R-:W0:Y:S01]  /*1920*/  S2UR UR5, SR_CgaCtaId ;  /* 0x00000000000579c3 */ /* 0x000e220000008800 */
[----:B------:R-:W-:Y:S01]  /*1930*/  LEA.HI R0, R207, R207, RZ, 0x1 ;  /* 0x000000cfcf007211 */ /* 0x000fe200078f08ff */
[----:B------:R-:W-:Y:S01]  /*1940*/  UMOV UR4, 0x400 ;  /* 0x0000040000047882 */ /* 0x000fe20000000000 */
[----:B------:R-:W-:Y:S01]  /*1950*/  BSSY B0, `(.L_x_177) ;  /* 0x0000009000007945 */ /* 0x000fe20003800000 */
[----:B------:R-:W-:Y:S02]  /*1960*/  ISETP.NE.AND P0, PT, R19, 0x3, PT ;  /* 0x000000031300780c */ /* 0x000fe40003f05270 */
[----:B------:R-:W-:-:S05]  /*1970*/  LOP3.LUT R0, R0, 0xfffffffe, RZ, 0xc0, !PT ;  /* 0xfffffffe00007812 */ /* 0x000fca00078ec0ff */
[----:B------:R-:W-:-:S05]  /*1980*/  IMAD.IADD R3, R207, 0x1, -R0 ;  /* 0x00000001cf037824 */ /* 0x000fca00078e0a00 */
[----:B------:R-:W-:Y:S01]  /*1990*/  SHF.L.U32 R3, R3, 0x1f, RZ ;  /* 0x0000001f03037819 */ /* 0x000fe200000006ff */
[----:B0-----:R-:W-:-:S06]  /*19a0*/  ULEA UR4, UR5, UR4, 0x18 ;  /* 0x0000000405047291 */ /* 0x001fcc000f8ec03f */
[----:B------:R-:W-:-:S04]  /*19b0*/  IMAD.U32 R0, RZ, RZ, UR4 ;  /* 0x00000004ff007e24 */ /* 0x000fc8000f8e00ff */
[----:B------:R-:W0:Y:S02]  /*19c0*/  SYNCS.PHASECHK.TRANS64.TRYWAIT P1, [R0+URZ+0x34800], R3 ;  /* 0x03480003000075a7 */ /* 0x000e24000802017f */
[----:B0-----:R-:W-:Y:S05]  /*19d0*/  @!P1 BRA `(.L_x_178) ;  /* 0x000000e800d09947 */ /* 0x001fea0003800000 */
.L_x_342:
[----:B------:R-:W-:Y:S05]  /*19e0*/  BSYNC B0 ;  /* 0x0000000000007941 */ /* 0x000fea0003800000 */
.L_x_177:
[----:B------:R-:W-:Y:S05]  /*19f0*/  @!P0 BRA `(.L_x_179) ;  /* 0x0000000000048947 */ /* 0x000fea0003800000 */
[----:B------:R-:W-:Y:S01]  /*1a00*/  BPT.TRAP 0x1 ;  /* 0x000000040000795c */ /* 0x000fe20000300000 */
.L_x_179:
[----:B------:R-:W-:Y:S01]  /*1a10*/  IMAD R5, R2, 0x8, R0 ;  /* 0x0000000802057824 */ /* 0x000fe200078e0200 */
[----:B------:R-:W-:-:S04]  /*1a20*/  SHF.L.U32 R4, R16, 0x1f, RZ ;  /* 0x0000001f10047819 */ /* 0x000fc800000006ff */
[----:B------:R1:W2:Y:S01]  /*1a30*/  SYNCS.PHASECHK.TRANS64.TRYWAIT P2, [R5+URZ+0x34830], R4 ;  /* 0x03483004050075a7 */ /* 0x0002a2000804017f */
[----:B------:R-:W-:Y:S05]  /*1a40*/  @!P0 BRA `(.L_x_180) ;  /* 0x0000000000048947 */ /* 0x000fea0003800000 */
[----:B------:R-:W-:Y:S01]  /*1a50*/  BPT.TRAP 0x1 ;  /* 0x000000040000795c */ /* 0x000fe20000300000 */
.L_x_180:
[----:B0-----:R-:W0:Y:S01]  /*1a60*/  S2R R3, SR_TID.X ;  /* 0x0000000000037919 */ /* 0x001e220000002100 */
[----:B------:R-:W-:Y:S01]  /*1a70*/  IMAD.MOV.U32 R151, RZ, RZ, RZ ;  /* 0x000000ffff977224 */ /* 0x000fe200078e00ff */
[----:B0-----:R-:W-:Y:S01]  /*1a80*/  LOP3.LUT P1, RZ, R3, 0x7f, RZ, 0xc0, !PT ;  /* 0x0000007f03ff7812 */ /* 0x001fe2000782c0ff */
[----:B--2---:R-:W-:-:S12]  /*1a90*/  @P2 BRA `(.L_x_181) ;  /* 0x0000000000082947 */ /* 0x004fd80003800000 */
[----:B------:R-:W0:Y:S02]  /*1aa0*/  SYNCS.PHASECHK.TRANS64.TRYWAIT P2, [R5+URZ+0x34830], R4 ;  /* 0x03483004050075a7 */ /* 0x000e24000804017f */
[----:B0-----:R-:W-:Y:S05]  /*1ab0*/  @!P2 BRA `(.L_x_182) ;  /* 0x000000e800aca947 */ /* 0x001fea0003800000 */
.L_x_181:
[----:B------:R-:W-:Y:S05]  /*1ac0*/  WARPSYNC.ALL ;  /* 0x0000000000007948 */ /* 0x000fea0003800000 */
[----:B------:R-:W-:Y:S01]  /*1ad0*/  VIADD R3, R0, 0x1c400 ;  /* 0x0001c40000037836 */ /* 0x000fe20000000000 */
[----:B------:R-:W-:Y:S01]  /*1ae0*/  ULOP3.LUT UR52, UR52, 0x10000, URZ, 0xfc, !UPT ;  /* 0x0001000034347892 */ /* 0x000fe2000f8efc3f */
[----:B------:R-:W-:Y:S01]  /*1af0*/  WARPGROUP.ARRIVE ;  /* 0x00000000000079c5 */ /* 0x000fe20000000000 */
[----:B------:R-:W-:Y:S01]  /*1b00*/  UMOV UR53, 0x40000040 ;  /* 0x4000004000357882 */ /* 0x000fe20000000000 */
[----:B------:R-:W-:Y:S01]  /*1b10*/  UMOV UR55, 0x40000040 ;  /* 0x4000004000377882 */ /* 0x000fe20000000000 */
[----:B------:R-:W-:Y:S01]  /*1b20*/  SHF.R.U32.HI R3, RZ, 0x4, R3 ;  /* 0x00000004ff037819 */ /* 0x000fe20000011603 */
[----:B------:R-:W-:Y:S01]  /*1b30*/  UIADD3 UR56, UR52, 0x2, URZ ;  /* 0x0000000234387890 */ /* 0x000fe2000fffe03f */
[----:B------:R-:W-:Y:S01]  /*1b40*/  P2R R88, PR, RZ, 0x2 ;  /* 0x00000002ff587803 */ /* 0x000fe20000000000 */
[----:B------:R-:W-:Y:S01]  /*1b50*/  UMOV UR57, 0x40000040 ;  /* 0x4000004000397882 */ /* 0x000fe20000000000 */
[----:B------:R-:W-:Y:S01]  /*1b60*/  LOP3.LUT R3, R3, 0x3fff, RZ, 0xc0, !PT ;  /* 0x00003fff03037812 */ /* 0x000fe200078ec0ff */
[----:B------:R-:W-:Y:S01]  /*1b70*/  UMOV UR59, 0x40000040 ;  /* 0x40000040003b7882 */ /* 0x000fe20000000000 */
[----:B------:R-:W-:Y:S01]  /*1b80*/  UIADD3 UR8, UR52, 0x4, URZ ;  /* 0x0000000434087890 */ /* 0x000fe2000fffe03f */
[----:B------:R-:W-:Y:S01]  /*1b90*/  P2R R90, PR, RZ, 0x1 ;  /* 0x00000001ff5a7803 */ /* 0x000fe20000000000 */
[----:B------:R-:W-:Y:S01]  /*1ba0*/  UMOV UR9, 0x40000040 ;  /* 0x4000004000097882 */ /* 0x000fe20000000000 */
[----:B------:R-:W-:Y:S01]  /*1bb0*/  LOP3.LUT R7, R3, 0x10000, RZ, 0xfc, !PT ;  /* 0x0001000003077812 */ /* 0x000fe200078efcff */
[----:B------:R-:W-:Y:S01]  /*1bc0*/  UMOV UR11, 0x40000040 ;  /* 0x40000040000b7882 */ /* 0x000fe20000000000 */
[----:B------:R-:W-:Y:S01]  /*1bd0*/  UIADD3 UR12, UR52, 0x6, URZ ;  /* 0x00000006340c7890 */ /* 0x000fe2000fffe03f */
[----:B------:R-:W-:Y:S01]  /*1be0*/  IMAD.MOV.U32 R150, RZ, RZ, R151 ;  /* 0x000000ffff967224 */ /* 0x000fe200078e0097 */
[----:B------:R-:W-:Y:S01]  /*1bf0*/  UMOV UR13, 0x40000040 ;  /* 0x40000040000d7882 */ /* 0x000fe20000000000 */
[----:B------:R-:W-:Y:S01]  /*1c00*/  IMAD R3, R2, 0xc00, R7 ;  /* 0x00000c0002037824 */ /* 0x000fe200078e0207 */
[----:B------:R-:W-:Y:S01]  /*1c10*/  UMOV UR15, 0x40000040 ;  /* 0x40000040000f7882 */ /* 0x000fe20000000000 */
[----:B------:R-:W-:Y:S01]  /*1c20*/  UIADD3 UR16, UR52, 0x400, URZ ;  /* 0x0000040034107890 */ /* 0x000fe2000fffe03f */
[----:B------:R-:W-:Y:S01]  /*1c30*/  IMAD.MOV.U32 R149, RZ, RZ, R151 ;  /* 0x000000ffff957224 */ /* 0x000fe200078e0097 */
[----:B------:R-:W-:Y:S01]  /*1c40*/  UMOV UR17, 0x40000040 ;  /* 0x4000004000117882 */ /* 0x000fe20000000000 */
[----:B------:R-:W-:Y:S01]  /*1c50*/  R2UR UR54, R3 ;  /* 0x00000000033672ca */ /* 0x000fe200000e0000 */
[----:B------:R-:W-:Y:S01]  /*1c60*/  UMOV UR19, 0x40000040 ;  /* 0x4000004000137882 */ /* 0x000fe20000000000 */
[----:B------:R-:W-:Y:S01]  /*1c70*/  UIADD3 UR20, UR52, 0x402, URZ ;  /* 0x0000040234147890 */ /* 0x000fe2000fffe03f */
[----:B------:R-:W-:Y:S01]  /*1c80*/  IADD3 R3, R104, 0x80, -R205 ;  /* 0x0000008068037810 */ /* 0x000fe20007ffe8cd */
[----:B------:R-:W-:Y:S01]  /*1c90*/  UMOV UR21, 0x40000040 ;  /* 0x4000004000157882 */ /* 0x000fe20000000000 */
[----:B------:R-:W-:Y:S01]  /*1ca0*/  UMOV UR23, 0x40000040 ;  /* 0x4000004000177882 */ /* 0x000fe20000000000 */
[----:B------:R-:W-:Y:S01]  /*1cb0*/  UIADD3 UR24, UR52, 0x404, URZ ;  /* 0x0000040434187890 */ /* 0x000fe2000fffe03f */
[----:B------:R-:W-:Y:S01]  /*1cc0*/  IMAD.MOV.U32 R148, RZ, RZ, R151 ;  /* 0x000000ffff947224 */ /* 0x000fe200078e0097 */
[----:B------:R-:W-:Y:S01]  /*1cd0*/  UMOV UR25, 0x40000040 ;  /* 0x4000004000197882 */ /* 0x000fe20000000000 */
[----:B------:R-:W-:Y:S01]  /*1ce0*/  UMOV UR27, 0x40000040 ;  /* 0x40000040001b7882 */ /* 0x000fe20000000000 */
[----:B------:R-:W-:Y:S01]  /*1cf0*/  UIADD3 UR28, UR52, 0x406, URZ ;  /* 0x00000406341c7890 */ /* 0x000fe2000fffe03f */
[----:B------:R-:W-:Y:S01]  /*1d00*/  IMAD R6, R94, -0x80, R3 ;  /* 0xffffff805e067824 */ /* 0x000fe200078e0203 */
[----:B------:R-:W-:Y:S01]  /*1d10*/  UMOV UR29, 0x40000040 ;  /* 0x40000040001d7882 */ /* 0x000fe20000000000 */
[----:B------:R-:W-:Y:S01]  /*1d20*/  HGMMA.64x128x16.F32 R24, gdesc[UR52], RZ, !UPT, gsb0 ;  /* 0x01e00000341879f0 */ /* 0x000fe2000c0008ff */
[----:B------:R-:W-:Y:S01]  /*1d30*/  UIADD3 UR58, UR54, 0x2, URZ ;  /* 0x00000002363a7890 */ /* 0x000fe2000fffe03f */
[--C-:B------:R-:W-:Y:S01]  /*1d40*/  IMAD.MOV.U32 R147, RZ, RZ, R151.reuse ;  /* 0x000000ffff937224 */ /* 0x100fe200078e0097 */
[----:B------:R-:W-:Y:S01]  /*1d50*/  UIADD3 UR10, UR54, 0x4, URZ ;  /* 0x00000004360a7890 */ /* 0x000fe2000fffe03f */
[C---:B------:R-:W-:Y:S01]  /*1d60*/  ISETP.GT.AND P4, PT, R6.reuse, RZ, PT ;  /* 0x000000ff0600720c */ /* 0x040fe20003f84270 */
[----:B------:R-:W-:Y:S01]  /*1d70*/  UIADD3 UR14, UR54, 0x6, URZ ;  /* 0x00000006360e7890 */ /* 0x000fe2000fffe03f */
[C---:B------:R-:W-:Y:S01]  /*1d80*/  ISETP.GT.AND P3, PT, R6.reuse, 0x1, PT ;  /* 0x000000010600780c */ /* 0x040fe20003f64270 */
        /* <DEDUP_REMOVED lines=8> */
[----:B------:R-:W-:Y:S01]  /*1e10*/  UMOV UR31, 0x40000040 ;  /* 0x40000040001f7882 */ /* 0x000fe20000000000 */
[----:B------:R-:W-:Y:S01]  /*1e20*/  UIADD3 UR32, UR52, 0x800, URZ ;  /* 0x0000080034207890 */ /* 0x000fe2000fffe03f */
[----:B------:R-:W-:Y:S01]  /*1e30*/  ISETP.GT.AND P0, PT, R6, 0x60, PT ;  /* 0x000000600600780c */ /* 0x000fe20003f04270 */
[----:B------:R-:W-:Y:S01]  /*1e40*/  UIADD3 UR34, UR54, 0x800, URZ ;  /* 0x0000080036227890 */ /* 0x000fe2000fffe03f */
[--C-:B------:R-:W-:Y:S01]  /*1e50*/  IMAD.MOV.U32 R146, RZ, RZ, R151.reuse ;  /* 0x000000ffff927224 */ /* 0x100fe200078e0097 */
[----:B------:R-:W-:Y:S01]  /*1e60*/  UMOV UR33, 0x40000040 ;  /* 0x4000004000217882 */ /* 0x000fe20000000000 */
[----:B------:R-:W-:Y:S01]  /*1e70*/  UMOV UR35, 0x40000040 ;  /* 0x4000004000237882 */ /* 0x000fe20000000000 */
[----:B------:R-:W-:Y:S01]  /*1e80*/  UIADD3 UR36, UR52, 0x802, URZ ;  /* 0x0000080234247890 */ /* 0x000fe2000fffe03f */
[--C-:B------:R-:W-:Y:S01]  /*1e90*/  IMAD.MOV.U32 R145, RZ, RZ, R151.reuse ;  /* 0x000000ffff917224 */ /* 0x100fe200078e0097 */
        /* <DEDUP_REMOVED lines=16> */
[----:B------:R-:W-:Y:S01]  /*1fa0*/  ULDC UR4, c[0x0][0x988] ;  /* 0x0002620000047ab9 */ /* 0x000fe20000000800 */
        /* <DEDUP_REMOVED lines=21> */
[----:B------:R-:W-:Y:S01]  /*2100*/  IMAD.MOV.U32 R92, RZ, RZ, R151 ;  /* 0x000000ffff5c7224 */ /* 0x000fe200078e0097 */
        /* <DEDUP_REMOVED lines=37> */
[----:B01----:R-:W-:-:S02]  /*2360*/  FMNMX.FTZ R4, R111, R113, !PT ;  /* 0x000000716f047209 */ /* 0x003fc40007810000 */
        /* <DEDUP_REMOVED lines=103> */
[C---:B------:R-:W-:Y:S02]  /*29e0*/  ISETP.GT.AND P6, PT, R6.reuse, 0x79, PT ;  /* 0x000000790600780c */ /* 0x040fe40003fc4270 */
        /* <DEDUP_REMOVED lines=17> */
[----:B------:R-:W-:Y:S01]  /*2b00*/  ISETP.NE.AND P1, PT, R88, RZ, PT ;  /* 0x000000ff5800720c */ /* 0x000fe20003f25270 */
[--C-:B------:R-:W-:Y:S01]  /*2b10*/  IMAD.MOV.U32 R88, RZ, RZ, R151.reuse ;  /* 0x000000ffff587224 */ /* 0x100fe200078e0097 */
[----:B------:R-:W-:Y:S01]  /*2b20*/  ISETP.NE.AND P0, PT, R90, RZ, PT ;  /* 0x000000ff5a00720c */ /* 0x000fe20003f05270 */
[----:B------:R-:W-:Y:S01]  /*2b30*/  IMAD.MOV.U32 R90, RZ, RZ, R151 ;  /* 0x000000ffff5a7224 */ /* 0x000fe200078e0097 */
[----:B0-----:R-:W-:-:S02]  /*2b40*/  FMNMX.FTZ R10, R8, R3, !PT ;  /* 0x00000003080a7209 */ /* 0x001fc40007810000 */
[----:B------:R-:W-:-:S03]  /*2b50*/  FMNMX.FTZ R8, R11, R27, !PT ;  /* 0x0000001b0b087209 */ /* 0x000fc60007810000 */
[----:B------:R-:W0:Y:S01]  /*2b60*/  SHFL.BFLY PT, R3, R10, 0x1, 0x1f ;  /* 0x0c201f000a037f89 */ /* 0x000e2200000e0000 */
[----:B------:R-:W-:-:S03]  /*2b70*/  FMNMX.FTZ R8, R13, R8, !PT ;  /* 0x000000080d087209 */ /* 0x000fc60007810000 */
[----:B------:R-:W-:Y:S01]  /*2b80*/  @!P1 VIADD R5, R5, 0x34840 ;  /* 0x0003484005059836 */ /* 0x000fe20000000000 */
[----:B------:R-:W-:-:S04]  /*2b90*/  FMNMX.FTZ R8, R31, R8, !PT ;  /* 0x000000081f087209 */ /* 0x000fc80007810000 */
[----:B------:R-:W-:Y:S02]  /*2ba0*/  @!P1 PRMT R5, RZ, 0x654, R5 ;  /* 0x00000654ff059816 */ /* 0x000fe40000000005 */
[----:B------:R-:W-:Y:S02]  /*2bb0*/  FMNMX.FTZ R8, R15, R8, !PT ;  /* 0x000000080f087209 */ /* 0x000fe40007810000 */
[----:B------:R1:W-:Y:S02]  /*2bc0*/  @!P1 SYNCS.ARRIVE.TRANS64.RED.A1T0 RZ, [R5+URZ], RZ ;  /* 0x000000ff05ff99a7 */ /* 0x0003e4000810043f */
        /* <DEDUP_REMOVED lines=18> */
[-CC-:B------:R-:W-:Y:S01]  /*2cf0*/  FFMA.FTZ R168, R125, R4.reuse, -R6.reuse ;  /* 0x000000047da87223 */ /* 0x180fe20000010806 */
[----:B------:R-:W-:Y:S01]  /*2d00*/  FSEL R123, R82, -INF , P3 ;  /* 0xff800000527b7808 */ /* 0x000fe20001800000 */
[--C-:B------:R-:W-:Y:S01]  /*2d10*/  FFMA.FTZ R154, R9, R4, -R6.reuse ;  /* 0x00000004099a7223 */ /* 0x100fe20000010806 */
[----:B------:R-:W-:Y:S01]  /*2d20*/  FMNMX.FTZ R8, R37, R8, !PT ;  /* 0x0000000825087209 */ /* 0x000fe20007810000 */
[----:B------:R0:W-:Y:S01]  /*2d30*/  MUFU.EX2 R79, R10 ;  /* 0x0000000a004f7308 */ /* 0x0001e20000000800 */
[----:B------:R-:W-:Y:S01]  /*2d40*/  FSEL R91, R86, -INF , P5 ;  /* 0xff800000565b7808 */ /* 0x000fe20002800000 */
[--C-:B------:R-:W-:Y:S01]  /*2d50*/  FFMA.FTZ R180, R111, R4, -R6.reuse ;  /* 0x000000046fb47223 */ /* 0x100fe20000010806 */
[----:B------:R-:W-:Y:S01]  /*2d60*/  FMNMX.FTZ R8, R55, R8, !PT ;  /* 0x0000000837087209 */ /* 0x000fe20007810000 */
[-CC-:B------:R-:W-:Y:S01]  /*2d70*/  FFMA.FTZ R77, R113, R4.reuse, -R6.reuse ;  /* 0x00000004714d7223 */ /* 0x180fe20000010806 */
[----:B------:R-:W-:Y:S01]  /*2d80*/  FSEL R125, R87, -INF , P6 ;  /* 0xff800000577d7808 */ /* 0x000fe20003000000 */
[--C-:B------:R-:W-:Y:S01]  /*2d90*/  FFMA.FTZ R182, R115, R4, -R6.reuse ;  /* 0x0000000473b67223 */ /* 0x100fe20000010806 */
[----:B------:R-:W-:Y:S01]  /*2da0*/  FMNMX.FTZ R8, R41, R8, !PT ;  /* 0x0000000829087209 */ /* 0x000fe20007810000 */
[----:B------:R-:W-:Y:S01]  /*2db0*/  MUFU.EX2 R180, R180 ;  /* 0x000000b400b47308 */ /* 0x000fe20000000800 */
        /* <DEDUP_REMOVED lines=33> */
[----:B------:R-:W-:Y:S01]  /*2fd0*/  FFMA.FTZ R85, R85, R4, -R6 ;  /* 0x0000000455557223 */ /* 0x000fe20000010806 */
[----:B------:R-:W-:Y:S01]  /*2fe0*/  FMNMX.FTZ R8, R75, R8, !PT ;  /* 0x000000084b087209 */ /* 0x000fe20007810000 */
[----:B------:R-:W4:Y:S01]  /*2ff0*/  MUFU.EX2 R81, R81 ;  /* 0x0000005100517308 */ /* 0x000f220000000800 */
[----:B------:R-:W-:-:S02]  /*3000*/  IMAD.MOV.U32 R141, RZ, RZ, R151 ;  /* 0x000000ffff8d7224 */ /* 0x000fc400078e0097 */
[----:B------:R-:W-:Y:S01]  /*3010*/  FMNMX.FTZ R8, R73, R8, !PT ;  /* 0x0000000849087209 */ /* 0x000fe20007810000 */
[--C-:B------:R-:W-:Y:S02]  /*3020*/  IMAD.MOV.U32 R139, RZ, RZ, R151.reuse ;  /* 0x000000ffff8b7224 */ /* 0x100fe400078e0097 */
[--C-:B------:R-:W-:Y:S01]  /*3030*/  IMAD.MOV.U32 R137, RZ, RZ, R151.reuse ;  /* 0x000000ffff897224 */ /* 0x100fe200078e0097 */
[----:B------:R-:W-:Y:S01]  /*3040*/  FMNMX.FTZ R8, R121, R8, !PT ;  /* 0x0000000879087209 */ /* 0x000fe20007810000 */
[----:B------:R-:W5:Y:S01]  /*3050*/  MUFU.EX2 R176, R176 ;  /* 0x000000b000b07308 */ /* 0x000f620000000800 */
[--C-:B------:R-:W-:Y:S02]  /*3060*/  IMAD.MOV.U32 R135, RZ, RZ, R151.reuse ;  /* 0x000000ffff877224 */ /* 0x100fe400078e0097 */
[----:B------:R-:W-:Y:S01]  /*3070*/  FMNMX.FTZ R8, R123, R8, !PT ;  /* 0x000000087b087209 */ /* 0x000fe20007810000 */
[--C-:B------:R-:W-:Y:S02]  /*3080*/  IMAD.MOV.U32 R133, RZ, RZ, R151.reuse ;  /* 0x000000ffff857224 */ /* 0x100fe400078e0097 */
[--C-:B------:R-:W-:Y:S01]  /*3090*/  IMAD.MOV.U32 R131, RZ, RZ, R151.reuse ;  /* 0x000000ffff837224 */ /* 0x100fe200078e0097 */
[----:B------:R-:W-:Y:S01]  /*30a0*/  FMNMX.FTZ R8, R83, R8, !PT ;  /* 0x0000000853087209 */ /* 0x000fe20007810000 */
[----:B------:R-:W1:Y:S01]  /*30b0*/  MUFU.EX2 R111, R111 ;  /* 0x0000006f006f7308 */ /* 0x000e620000000800 */
[----:B------:R-:W-:-:S02]  /*30c0*/  IMAD.MOV.U32 R129, RZ, RZ, R151 ;  /* 0x000000ffff817224 */ /* 0x000fc400078e0097 */
[----:B------:R-:W-:Y:S01]  /*30d0*/  FMNMX.FTZ R8, R91, R8, !PT ;  /* 0x000000085b087209 */ /* 0x000fe20007810000 */
[--C-:B------:R-:W-:Y:S02]  /*30e0*/  IMAD.MOV.U32 R127, RZ, RZ, R151.reuse ;  /* 0x000000ffff7f7224 */ /* 0x100fe400078e0097 */
[--C-:B------:R-:W-:Y:S01]  /*30f0*/  IMAD.MOV.U32 R109, RZ, RZ, R151.reuse ;  /* 0x000000ffff6d7224 */ /* 0x100fe200078e0097 */
[----:B------:R-:W-:Y:S01]  /*3100*/  FMNMX.FTZ R8, R125, R8, !PT ;  /* 0x000000087d087209 */ /* 0x000fe20007810000 */
[----:B------:R-:W1:Y:S01]  /*3110*/  MUFU.EX2 R178, R178 ;  /* 0x000000b200b27308 */ /* 0x000e620000000800 */
[--C-:B------:R-:W-:Y:S02]  /*3120*/  IMAD.MOV.U32 R107, RZ, RZ, R151.reuse ;  /* 0x000000ffff6b7224 */ /* 0x100fe400078e0097 */
[--C-:B------:R-:W-:Y:S01]  /*3130*/  IMAD.MOV.U32 R105, RZ, RZ, R151.reuse ;  /* 0x000000ffff697224 */ /* 0x100fe200078e0097 */
[----:B------:R-:W0:Y:S01]  /*3140*/  SHFL.BFLY PT, R9, R8, 0x2, 0x1f ;  /* 0x0c401f0008097f89 */ /* 0x000e2200000e0000 */
[----:B------:R-:W-:-:S02]  /*3150*/  IMAD.MOV.U32 R103, RZ, RZ, R151 ;  /* 0x000000ffff677224 */ /* 0x000fc400078e0097 */
[--C-:B------:R-:W-:Y:S01]  /*3160*/  IMAD.MOV.U32 R101, RZ, RZ, R151.reuse ;  /* 0x000000ffff657224 */ /* 0x100fe200078e0097 */
[----:B------:R-:W1:Y:S01]  /*3170*/  MUFU.EX2 R113, R113 ;  /* 0x0000007100717308 */ /* 0x000e620000000800 */
[--C-:B------:R-:W-:Y:S02]  /*3180*/  IMAD.MOV.U32 R99, RZ, RZ, R151.reuse ;  /* 0x000000ffff637224 */ /* 0x100fe400078e0097 */
[----:B------:R-:W-:-:S05]  /*3190*/  IMAD.MOV.U32 R97, RZ, RZ, R151 ;  /* 0x000000ffff617224 */ /* 0x000fca00078e0097 */
        /* <DEDUP_REMOVED lines=13> */
[-CC-:B------:R-:W-:Y:S01]  /*3270*/  FFMA.FTZ R181, R11, R4.reuse, -R6.reuse ;  /* 0x000000040bb57223 */ /* 0x180fe20000010806 */
[-CC-:B------:R-:W-:Y:S01]  /*3280*/  FFMA.FTZ R8, R27, R4.reuse, -R6.reuse ;  /* 0x000000041b087223 */ /* 0x180fe20000010806 */
[-CC-:B------:R-:W-:Y:S01]  /*3290*/  FFMA.FTZ R183, R13, R4.reuse, -R6.reuse ;  /* 0x000000040db77223 */ /* 0x180fe20000010806 */
[----:B--2---:R-:W-:Y:S01]  /*32a0*/  FADD.FTZ R11, R180, R77 ;  /* 0x0000004db40b7221 */ /* 0x004fe20000010000 */
[-CC-:B------:R-:W-:Y:S01]  /*32b0*/  FFMA.FTZ R10, R31, R4.reuse, -R6.reuse ;  /* 0x000000041f0a7223 */ /* 0x180fe20000010806 */
[-CC-:B------:R-:W-:Y:S01]  /*32c0*/  FFMA.FTZ R177, R15, R4.reuse, -R6.reuse ;  /* 0x000000040fb17223 */ /* 0x180fe20000010806 */
[----:B------:R-:W-:Y:S01]  /*32d0*/  MUFU.EX2 R181, R181 ;  /* 0x000000b500b57308 */ /* 0x000fe20000000800 */
[----:B---3--:R-:W-:Y:S01]  /*32e0*/  FADD.FTZ R30, R182, R11 ;  /* 0x0000000bb61e7221 */ /* 0x008fe20000010000 */
[-CC-:B------:R-:W-:Y:S01]  /*32f0*/  FFMA.FTZ R12, R35, R4.reuse, -R6.reuse ;  /* 0x00000004230c7223 */ /* 0x180fe20000010806 */
[-CC-:B------:R-:W-:Y:S01]  /*3300*/  FFMA.FTZ R179, R21, R4.reuse, -R6.reuse ;  /* 0x0000000415b37223 */ /* 0x180fe20000010806 */
[-C--:B------:R-:W-:Y:S01]  /*3310*/  FFMA.FTZ R14, R39, R4.reuse, -R6 ;  /* 0x00000004270e7223 */ /* 0x080fe20000010806 */
[----:B----4-:R-:W-:Y:S01]  /*3320*/  FADD.FTZ R11, R81, R30 ;  /* 0x0000001e510b7221 */ /* 0x010fe20000010000 */
[-CC-:B------:R-:W-:Y:S01]  /*3330*/  FFMA.FTZ R173, R25, R4.reuse, -R6.reuse ;  /* 0x0000000419ad7223 */ /* 0x180fe20000010806 */
[-CC-:B------:R-:W-:Y:S01]  /*3340*/  FFMA.FTZ R20, R43, R4.reuse, -R6.reuse ;  /* 0x000000042b147223 */ /* 0x180fe20000010806 */
[----:B------:R-:W0:Y:S01]  /*3350*/  MUFU.EX2 R8, R8 ;  /* 0x0000000800087308 */ /* 0x000e220000000800 */
[----:B-----5:R-:W-:Y:S01]  /*3360*/  FADD.FTZ R32, R176, R11 ;  /* 0x0000000bb0207221 */ /* 0x020fe20000010000 */
[-CC-:B------:R-:W-:Y:S01]  /*3370*/  FFMA.FTZ R175, R29, R4.reuse, -R6.reuse ;  /* 0x000000041daf7223 */ /* 0x180fe20000010806 */
[-CC-:B------:R-:W-:Y:S01]  /*3380*/  FFMA.FTZ R24, R47, R4.reuse, -R6.reuse ;  /* 0x000000042f187223 */ /* 0x180fe20000010806 */
[-C--:B------:R-:W-:Y:S01]  /*3390*/  FFMA.FTZ R169, R33, R4.reuse, -R6 ;  /* 0x0000000421a97223 */ /* 0x080fe20000010806 */
[----:B-1----:R-:W-:Y:S01]  /*33a0*/  FADD.FTZ R11, R111, R32 ;  /* 0x000000206f0b7221 */ /* 0x002fe20000010000 */
[-CC-:B------:R-:W-:Y:S01]  /*33b0*/  FFMA.FTZ R26, R51, R4.reuse, -R6.reuse ;  /* 0x00000004331a7223 */ /* 0x180fe20000010806 */
[-CC-:B------:R-:W-:Y:S01]  /*33c0*/  FFMA.FTZ R171, R37, R4.reuse, -R6.reuse ;  /* 0x0000000425ab7223 */ /* 0x180fe20000010806 */
[----:B------:R-:W1:Y:S01]  /*33d0*/  MUFU.EX2 R183, R183 ;  /* 0x000000b700b77308 */ /* 0x000e620000000800 */
[----:B------:R-:W-:Y:S01]  /*33e0*/  FADD.FTZ R34, R178, R11 ;  /* 0x0000000bb2227221 */ /* 0x000fe20000010000 */
[-CC-:B------:R-:W-:Y:S01]  /*33f0*/  FFMA.FTZ R28, R55, R4.reuse, -R6.reuse ;  /* 0x00000004371c7223 */ /* 0x180fe20000010806 */
[-CC-:B------:R-:W-:Y:S01]  /*3400*/  FFMA.FTZ R153, R41, R4.reuse, -R6.reuse ;  /* 0x0000000429997223 */ /* 0x180fe20000010806 */
[-C--:B------:R-:W-:Y:S01]  /*3410*/  FFMA.FTZ R30, R59, R4.reuse, -R6 ;  /* 0x000000043b1e7223 */ /* 0x080fe20000010806 */
[----:B------:R-:W-:Y:S01]  /*3420*/  FADD.FTZ R13, R113, R34 ;  /* 0x00000022710d7221 */ /* 0x000fe20000010000 */
[-CC-:B------:R-:W-:Y:S01]  /*3430*/  FFMA.FTZ R45, R45, R4.reuse, -R6.reuse ;  /* 0x000000042d2d7223 */ /* 0x180fe20000010806 */
[-C--:B------:R-:W-:Y:S01]  /*3440*/  FFMA.FTZ R63, R63, R4.reuse, -R6 ;  /* 0x000000043f3f7223 */ /* 0x080fe20000010806 */
[----:B------:R-:W2:Y:S01]  /*3450*/  MUFU.EX2 R10, R10 ;  /* 0x0000000a000a7308 */ /* 0x000ea20000000800 */
[----:B0-----:R-:W-:Y:S01]  /*3460*/  FADD.FTZ R32, R181, R8 ;  /* 0x00000008b5207221 */ /* 0x001fe20000010000 */
[----:B------:R-:W-:Y:S01]  /*3470*/  FADD.FTZ R36, R172, R13 ;  /* 0x0000000dac247221 */ /* 0x000fe20000010000 */
[-CC-:B------:R-:W-:Y:S01]  /*3480*/  FFMA.FTZ R49, R49, R4.reuse, -R6.reuse ;  /* 0x0000000431317223 */ /* 0x180fe20000010806 */
[-CC-:B------:R-:W-:Y:S01]  /*3490*/  FFMA.FTZ R67, R67, R4.reuse, -R6.reuse ;  /* 0x0000000443437223 */ /* 0x180fe20000010806 */
[-C--:B------:R-:W-:Y:S01]  /*34a0*/  FFMA.FTZ R53, R53, R4.reuse, -R6 ;  /* 0x0000000435357223 */ /* 0x080fe20000010806 */
[----:B------:R-:W-:Y:S01]  /*34b0*/  FADD.FTZ R13, R115, R36 ;  /* 0x00000024730d7221 */ /* 0x000fe20000010000 */
[-C--:B------:R-:W-:Y:S01]  /*34c0*/  FFMA.FTZ R71, R71, R4.reuse, -R6 ;  /* 0x0000000447477223 */ /* 0x080fe20000010806 */
[----:B------:R-:W0:Y:S01]  /*34d0*/  MUFU.EX2 R177, R177 ;  /* 0x000000b100b17308 */ /* 0x000e220000000800 */
[----:B-1----:R-:W-:Y:S01]  /*34e0*/  FADD.FTZ R11, R183, R32 ;  /* 0x00000020b70b7221 */ /* 0x002fe20000010000 */
[----:B------:R-:W-:Y:S01]  /*34f0*/  FADD.FTZ R36, R174, R13 ;  /* 0x0000000dae247221 */ /* 0x000fe20000010000 */
[-CC-:B------:R-:W-:Y:S01]  /*3500*/  FFMA.FTZ R69, R69, R4.reuse, -R6.reuse ;  /* 0x0000000445457223 */ /* 0x180fe20000010806 */
[-CC-:B------:R-:W-:Y:S01]  /*3510*/  FFMA.FTZ R75, R75, R4.reuse, -R6.reuse ;  /* 0x000000044b4b7223 */ /* 0x180fe20000010806 */
[-C--:B------:R-:W-:Y:S01]  /*3520*/  FFMA.FTZ R73, R73, R4.reuse, -R6 ;  /* 0x0000000449497223 */ /* 0x080fe20000010806 */
[----:B------:R-:W-:Y:S01]  /*3530*/  FADD.FTZ R13, R117, R36 ;  /* 0x00000024750d7221 */ /* 0x000fe20000010000 */
[-CC-:B------:R-:W-:Y:S01]  /*3540*/  FFMA.FTZ R121, R121, R4.reuse, -R6.reuse ;  /* 0x0000000479797223 */ /* 0x180fe20000010806 */
[----:B------:R-:W1:Y:S01]  /*3550*/  MUFU.EX2 R12, R12 ;  /* 0x0000000c000c7308 */ /* 0x000e620000000800 */
[----:B--2---:R-:W-:Y:S01]  /*3560*/  FADD.FTZ R34, R10, R11 ;  /* 0x0000000b0a227221 */ /* 0x004fe20000010000 */
[----:B------:R-:W-:Y:S01]  /*3570*/  FADD.FTZ R38, R168, R13 ;  /* 0x0000000da8267221 */ /* 0x000fe20000010000 */
[-CC-:B------:R-:W-:Y:S01]  /*3580*/  FFMA.FTZ R123, R123, R4.reuse, -R6.reuse ;  /* 0x000000047b7b7223 */ /* 0x180fe20000010806 */
[-CC-:B------:R-:W-:Y:S01]  /*3590*/  FFMA.FTZ R83, R83, R4.reuse, -R6.reuse ;  /* 0x0000000453537223 */ /* 0x180fe20000010806 */
[-C--:B------:R-:W-:Y:S01]  /*35a0*/  FFMA.FTZ R91, R91, R4.reuse, -R6 ;  /* 0x000000045b5b7223 */ /* 0x080fe20000010806 */
[----:B------:R-:W-:Y:S01]  /*35b0*/  FADD.FTZ R13, R119, R38 ;  /* 0x00000026770d7221 */ /* 0x000fe20000010000 */
[----:B------:R-:W-:Y:S01]  /*35c0*/  FFMA.FTZ R125, R125, R4, -R6 ;  /* 0x000000047d7d7223 */ /* 0x000fe20000010806 */
[----:B------:R-:W2:Y:S01]  /*35d0*/  MUFU.EX2 R179, R179 ;  /* 0x000000b300b37308 */ /* 0x000ea20000000800 */
[----:B0-----:R-:W-:Y:S01]  /*35e0*/  FADD.FTZ R11, R177, R34 ;  /* 0x00000022b10b7221 */ /* 0x001fe20000010000 */
[----:B------:R-:W-:Y:S01]  /*35f0*/  FADD.FTZ R38, R170, R13 ;  /* 0x0000000daa267221 */ /* 0x000fe20000010000 */
[----:B------:R-:W-:-:S02]  /*3600*/  F2FP.F16.F32.PACK_AB R181, R8, R181 ;  /* 0x000000b508b5723e */ /* 0x000fc400000000ff */
[----:B------:R-:W-:Y:S02]  /*3610*/  F2FP.F16.F32.PACK_AB R183, R10, R183 ;  /* 0x000000b70ab7723e */ /* 0x000fe400000000ff */
[----:B------:R-:W-:Y:S01]  /*3620*/  F2FP.F16.F32.PACK_AB R176, R111, R176 ;  /* 0x000000b06fb0723e */ /* 0x000fe200000000ff */
[----:B------:R-:W0:Y:S01]  /*3630*/  MUFU.EX2 R14, R14 ;  /* 0x0000000e000e7308 */ /* 0x000e220000000800 */
[C---:B-1----:R-:W-:Y:S01]  /*3640*/  FADD.FTZ R34, R12.reuse, R11 ;  /* 0x0000000b0c227221 */ /* 0x042fe20000010000 */
[----:B------:R-:W-:Y:S01]  /*3650*/  F2FP.F16.F32.PACK_AB R177, R12, R177 ;  /* 0x000000b10cb1723e */ /* 0x000fe200000000ff */
[----:B------:R-:W-:Y:S01]  /*3660*/  VIADD R12, R94, 0xfffffffe ;  /* 0xfffffffe5e0c7836 */ /* 0x000fe20000000000 */
[----:B------:R-:W-:Y:S01]  /*3670*/  F2FP.F16.F32.PACK_AB R178, R113, R178 ;  /* 0x000000b271b2723e */ /* 0x000fe200000000ff */
[--C-:B------:R-:W-:Y:S01]  /*3680*/  IMAD.MOV.U32 R113, RZ, RZ, R151.reuse ;  /* 0x000000ffff717224 */ /* 0x100fe200078e0097 */
[----:B------:R-:W-:Y:S01]  /*3690*/  F2FP.F16.F32.PACK_AB R172, R115, R172 ;  /* 0x000000ac73ac723e */ /* 0x000fe200000000ff */
[--C-:B------:R-:W-:Y:S01]  /*36a0*/  IMAD.MOV.U32 R115, RZ, RZ, R151.reuse ;  /* 0x000000ffff737224 */ /* 0x100fe200078e0097 */
[----:B------:R-:W1:Y:S01]  /*36b0*/  MUFU.EX2 R173, R173 ;  /* 0x000000ad00ad7308 */ /* 0x000e620000000800 */
[----:B--2---:R-:W-:Y:S01]  /*36c0*/  FADD.FTZ R11, R179, R34 ;  /* 0x00000022b30b7221 */ /* 0x004fe20000010000 */
[----:B------:R-:W-:Y:S01]  /*36d0*/  ISETP.GE.AND P2, PT, R12, R17, PT ;  /* 0x000000110c00720c */ /* 0x000fe20003f46270 */
[--C-:B------:R-:W-:Y:S01]  /*36e0*/  IMAD.MOV.U32 R111, RZ, RZ, R151.reuse ;  /* 0x000000ffff6f7224 */ /* 0x100fe200078e0097 */
[----:B------:R-:W-:Y:S01]  /*36f0*/  F2FP.F16.F32.PACK_AB R174, R117, R174 ;  /* 0x000000ae75ae723e */ /* 0x000fe200000000ff */
[--C-:B------:R-:W-:Y:S01]  /*3700*/  IMAD.MOV.U32 R117, RZ, RZ, R151.reuse ;  /* 0x000000ffff757224 */ /* 0x100fe200078e0097 */
[----:B------:R-:W-:Y:S01]  /*3710*/  F2FP.F16.F32.PACK_AB R168, R119, R168 ;  /* 0x000000a877a8723e */ /* 0x000fe200000000ff */
[----:B------:R-:W-:Y:S01]  /*3720*/  IMAD.MOV.U32 R119, RZ, RZ, R151 ;  /* 0x000000ffff777224 */ /* 0x000fe200078e0097 */
[----:B------:R-:W2:Y:S01]  /*3730*/  MUFU.EX2 R20, R20 ;  /* 0x0000001400147308 */ /* 0x000ea20000000800 */
[----:B0-----:R-:W-:Y:S01]  /*3740*/  FADD.FTZ R36, R14, R11 ;  /* 0x0000000b0e247221 */ /* 0x001fe20000010000 */
[----:B------:R-:W-:Y:S01]  /*3750*/  F2FP.F16.F32.PACK_AB R180, R77, R180 ;  /* 0x000000b44db4723e */ /* 0x000fe200000000ff */
[----:B------:R-:W-:Y:S01]  /*3760*/  IMAD.MOV.U32 R94, RZ, RZ, R151 ;  /* 0x000000ffff5e7224 */ /* 0x000fe200078e0097 */
[----:B------:R-:W-:-:S02]  /*3770*/  F2FP.F16.F32.PACK_AB R182, R81, R182 ;  /* 0x000000b651b6723e */ /* 0x000fc400000000ff */
[----:B------:R-:W-:Y:S02]  /*3780*/  F2FP.F16.F32.PACK_AB R170, R79, R170 ;  /* 0x000000aa4faa723e */ /* 0x000fe400000000ff */
[----:B------:R-:W0:Y:S01]  /*3790*/  MUFU.EX2 R175, R175 ;  /* 0x000000af00af7308 */ /* 0x000e220000000800 */
[----:B-1----:R-:W-:Y:S01]  /*37a0*/  FADD.FTZ R11, R173, R36 ;  /* 0x00000024ad0b7221 */ /* 0x002fe20000010000 */
[----:B------:R-:W-:-:S06]  /*37b0*/  F2FP.F16.F32.PACK_AB R179, R14, R179 ;  /* 0x000000b30eb3723e */ /* 0x000fcc00000000ff */
[----:B------:R-:W1:Y:S01]  /*37c0*/  MUFU.EX2 R24, R24 ;  /* 0x0000001800187308 */ /* 0x000e620000000800 */
[C---:B--2---:R-:W-:Y:S01]  /*37d0*/  FADD.FTZ R36, R20.reuse, R11 ;  /* 0x0000000b14247221 */ /* 0x044fe20000010000 */
[----:B------:R-:W-:Y:S01]  /*37e0*/  FADD.FTZ R11, R79, R38 ;  /* 0x000000264f0b7221 */ /* 0x000fe20000010000 */
[----:B------:R-:W-:-:S05]  /*37f0*/  F2FP.F16.F32.PACK_AB R173, R20, R173 ;  /* 0x000000ad14ad723e */ /* 0x000fca00000000ff */
[----:B------:R-:W2:Y:S01]  /*3800*/  MUFU.EX2 R152, R152 ;  /* 0x0000009800987308 */ /* 0x000ea20000000800 */
[----:B0-----:R-:W-:-:S07]  /*3810*/  FADD.FTZ R5, R175, R36 ;  /* 0x00000024af057221 */ /* 0x001fce0000010000 */
[----:B------:R-:W0:Y:S01]  /*3820*/  MUFU.EX2 R169, R169 ;  /* 0x000000a900a97308 */ /* 0x000e220000000800 */
[C---:B-1----:R-:W-:Y:S01]  /*3830*/  FADD.FTZ R38, R24.reuse, R5 ;  /* 0x0000000518267221 */ /* 0x042fe20000010000 */
[----:B------:R-:W-:-:S06]  /*3840*/  F2FP.F16.F32.PACK_AB R175, R24, R175 ;  /* 0x000000af18af723e */ /* 0x000fcc00000000ff */
[----:B------:R-:W1:Y:S01]  /*3850*/  MUFU.EX2 R57, R57 ;  /* 0x0000003900397308 */ /* 0x000e620000000800 */
[----:B--2---:R-:W-:-:S07]  /*3860*/  FADD.FTZ R40, R152, R11 ;  /* 0x0000000b98287221 */ /* 0x004fce0000010000 */
[----:B------:R-:W2:Y:S01]  /*3870*/  MUFU.EX2 R26, R26 ;  /* 0x0000001a001a7308 */ /* 0x000ea20000000800 */
[----:B0-----:R-:W-:-:S07]  /*3880*/  FADD.FTZ R5, R169, R38 ;  /* 0x00000026a9057221 */ /* 0x001fce0000010000 */
[----:B------:R-:W0:Y:S01]  /*3890*/  MUFU.EX2 R154, R154 ;  /* 0x0000009a009a7308 */ /* 0x000e220000000800 */
[C---:B-1----:R-:W-:Y:S01]  /*38a0*/  FADD.FTZ R11, R57.reuse, R40 ;  /* 0x00000028390b7221 */ /* 0x042fe20000010000 */
[----:B------:R-:W-:-:S06]  /*38b0*/  F2FP.F16.F32.PACK_AB R152, R57, R152 ;  /* 0x000000983998723e */ /* 0x000fcc00000000ff */
[----:B------:R-:W1:Y:S01]  /*38c0*/  MUFU.EX2 R171, R171 ;  /* 0x000000ab00ab7308 */ /* 0x000e620000000800 */
[C---:B--2---:R-:W-:Y:S01]  /*38d0*/  FADD.FTZ R38, R26.reuse, R5 ;  /* 0x000000051a267221 */ /* 0x044fe20000010000 */
[----:B------:R-:W-:-:S06]  /*38e0*/  F2FP.F16.F32.PACK_AB R169, R26, R169 ;  /* 0x000000a91aa9723e */ /* 0x000fcc00000000ff */
[----:B------:R-:W2:Y:S01]  /*38f0*/  MUFU.EX2 R61, R61 ;  /* 0x0000003d003d7308 */ /* 0x000ea20000000800 */
[----:B0-----:R-:W-:-:S07]  /*3900*/  FADD.FTZ R40, R154, R11 ;  /* 0x0000000b9a287221 */ /* 0x001fce0000010000 */
[----:B------:R-:W0:Y:S01]  /*3910*/  MUFU.EX2 R28, R28 ;  /* 0x0000001c001c7308 */ /* 0x000e220000000800 */
[----:B-1----:R-:W-:-:S07]  /*3920*/  FADD.FTZ R5, R171, R38 ;  /* 0x00000026ab057221 */ /* 0x002fce0000010000 */
[----:B------:R-:W1:Y:S01]  /*3930*/  MUFU.EX2 R156, R156 ;  /* 0x0000009c009c7308 */ /* 0x000e620000000800 */
[C---:B--2---:R-:W-:Y:S01]  /*3940*/  FADD.FTZ R11, R61.reuse, R40 ;  /* 0x000000283d0b7221 */ /* 0x044fe20000010000 */
[----:B------:R-:W-:-:S06]  /*3950*/  F2FP.F16.F32.PACK_AB R154, R61, R154 ;  /* 0x0000009a3d9a723e */ /* 0x000fcc00000000ff */
[----:B------:R-:W2:Y:S01]  /*3960*/  MUFU.EX2 R153, R153 ;  /* 0x0000009900997308 */ /* 0x000ea20000000800 */
[C---:B0-----:R-:W-:Y:S01]  /*3970*/  FADD.FTZ R6, R28.reuse, R5 ;  /* 0x000000051c067221 */ /* 0x041fe20000010000 */
[----:B------:R-:W-:-:S06]  /*3980*/  F2FP.F16.F32.PACK_AB R171, R28, R171 ;  /* 0x000000ab1cab723e */ /* 0x000fcc00000000ff */
[----:B------:R-:W0:Y:S01]  /*3990*/  MUFU.EX2 R65, R65 ;  /* 0x0000004100417308 */ /* 0x000e220000000800 */
[----:B-1----:R-:W-:-:S07]  /*39a0*/  FADD.FTZ R40, R156, R11 ;  /* 0x0000000b9c287221 */ /* 0x002fce0000010000 */
[----:B------:R-:W1:Y:S01]  /*39b0*/  MUFU.EX2 R30, R30 ;  /* 0x0000001e001e7308 */ /* 0x000e620000000800 */
[----:B--2---:R-:W-:-:S07]  /*39c0*/  FADD.FTZ R5, R153, R6 ;  /* 0x0000000699057221 */ /* 0x004fce0000010000 */
[----:B------:R-:W2:Y:S01]  /*39d0*/  MUFU.EX2 R158, R158 ;  /* 0x0000009e009e7308 */ /* 0x000ea20000000800 */
[C---:B0-----:R-:W-:Y:S01]  /*39e0*/  FADD.FTZ R11, R65.reuse, R40 ;  /* 0x00000028410b7221 */ /* 0x041fe20000010000 */
[----:B------:R-:W-:-:S06]  /*39f0*/  F2FP.F16.F32.PACK_AB R156, R65, R156 ;  /* 0x0000009c419c723e */ /* 0x000fcc00000000ff */
        /* <DEDUP_REMOVED lines=19> */
[----:B------:R-:W-:Y:S01]  /*3b30*/  F2FP.F16.F32.PACK_AB R160, R89, R160 ;  /* 0x000000a059a0723e */ /* 0x000fe200000000ff */
[----:B------:R-:W-:-:S05]  /*3b40*/  IMAD.MOV.U32 R89, RZ, RZ, R151 ;  /* 0x000000ffff597224 */ /* 0x000fca00078e0097 */
        /* <DEDUP_REMOVED lines=9> */
[----:B------:R-:W-:Y:S01]  /*3be0*/  F2FP.F16.F32.PACK_AB R162, R93, R162 ;  /* 0x000000a25da2723e */ /* 0x000fe200000000ff */
[----:B------:R-:W-:-:S05]  /*3bf0*/  IMAD.MOV.U32 R93, RZ, RZ, R151 ;  /* 0x000000ffff5d7224 */ /* 0x000fca00078e0097 */
        /* <DEDUP_REMOVED lines=9> */
[----:B------:R-:W-:Y:S01]  /*3c90*/  F2FP.F16.F32.PACK_AB R164, R95, R164 ;  /* 0x000000a45fa4723e */ /* 0x000fe200000000ff */
[----:B------:R-:W-:-:S05]  /*3ca0*/  IMAD.MOV.U32 R95, RZ, RZ, R151 ;  /* 0x000000ffff5f7224 */ /* 0x000fca00078e0097 */
[----:B------:R1:W3:Y:S01]  /*3cb0*/  MUFU.EX2 R40, R121 ;  /* 0x0000007900287308 */ /* 0x0002e20000000800 */
[C---:B--2---:R-:W-:Y:S01]  /*3cc0*/  FADD.FTZ R44, R38.reuse, R5 ;  /* 0x00000005262c7221 */ /* 0x044fe20000010000 */
[----:B------:R-:W-:-:S06]  /*3cd0*/  F2FP.F16.F32.PACK_AB R161, R38, R69 ;  /* 0x0000004526a1723e */ /* 0x000fcc00000000ff */
[----:B------:R-:W2:Y:S01]  /*3ce0*/  MUFU.EX2 R123, R123 ;  /* 0x0000007b007b7308 */ /* 0x000ea20000000800 */
[----:B0-----:R-:W-:Y:S01]  /*3cf0*/  FADD.FTZ R5, R73, R44 ;  /* 0x0000002c49057221 */ /* 0x001fe20000010000 */
[----:B-1----:R-:W-:-:S06]  /*3d00*/  IMAD.MOV.U32 R121, RZ, RZ, R151 ;  /* 0x000000ffff797224 */ /* 0x002fcc00078e0097 */
[----:B------:R-:W0:Y:S01]  /*3d10*/  MUFU.EX2 R42, R83 ;  /* 0x00000053002a7308 */ /* 0x000e220000000800 */
[C---:B---3--:R-:W-:Y:S01]  /*3d20*/  FADD.FTZ R10, R40.reuse, R5 ;  /* 0x00000005280a7221 */ /* 0x048fe20000010000 */
[----:B------:R-:W-:-:S06]  /*3d30*/  F2FP.F16.F32.PACK_AB R163, R40, R73 ;  /* 0x0000004928a3723e */ /* 0x000fcc00000000ff */
[----:B------:R-:W1:Y:S01]  /*3d40*/  MUFU.EX2 R91, R91 ;  /* 0x0000005b005b7308 */ /* 0x000e620000000800 */
[----:B--2---:R-:W-:-:S07]  /*3d50*/  FADD.FTZ R5, R123, R10 ;  /* 0x0000000a7b057221 */ /* 0x004fce0000010000 */
[----:B------:R-:W2:Y:S01]  /*3d60*/  MUFU.EX2 R166, R166 ;  /* 0x000000a600a67308 */ /* 0x000ea20000000800 */
[C---:B0-----:R-:W-:Y:S01]  /*3d70*/  FADD.FTZ R10, R42.reuse, R5 ;  /* 0x000000052a0a7221 */ /* 0x041fe20000010000 */
[----:B------:R-:W-:Y:S01]  /*3d80*/  F2FP.F16.F32.PACK_AB R165, R42, R123 ;  /* 0x0000007b2aa5723e */ /* 0x000fe200000000ff */
[----:B------:R-:W-:-:S05]  /*3d90*/  IMAD.MOV.U32 R123, RZ, RZ, R151 ;  /* 0x000000ffff7b7224 */ /* 0x000fca00078e0097 */
[----:B------:R0:W3:Y:S01]  /*3da0*/  MUFU.EX2 R8, R125 ;  /* 0x0000007d00087308 */ /* 0x0000e20000000800 */
[----:B-1----:R-:W-:Y:S01]  /*3db0*/  FADD.FTZ R5, R91, R10 ;  /* 0x0000000a5b057221 */ /* 0x002fe20000010000 */
[----:B------:R-:W-:-:S06]  /*3dc0*/  IMAD.MOV.U32 R10, RZ, RZ, 0x3f800000 ;  /* 0x3f800000ff0a7424 */ /* 0x000fcc00078e00ff */
[----:B------:R-:W1:Y:S01]  /*3dd0*/  MUFU.EX2 R85, R85 ;  /* 0x0000005500557308 */ /* 0x000e620000000800 */
[----:B--2---:R-:W-:Y:S01]  /*3de0*/  FADD.FTZ R6, R166, R11 ;  /* 0x0000000ba6067221 */ /* 0x004fe20000010000 */
[----:B0-----:R-:W-:Y:S02]  /*3df0*/  IMAD.MOV.U32 R125, RZ, RZ, R151 ;  /* 0x000000ffff7d7224 */ /* 0x001fe400078e0097 */
[C---:B---3--:R-:W-:Y:S01]  /*3e00*/  FADD.FTZ R5, R8.reuse, R5 ;  /* 0x0000000508057221 */ /* 0x048fe20000010000 */
[----:B------:R-:W-:Y:S01]  /*3e10*/  F2FP.F16.F32.PACK_AB R167, R8, R91 ;  /* 0x0000005b08a7723e */ /* 0x000fe200000000ff */
[----:B------:R-:W-:Y:S02]  /*3e20*/  IMAD.MOV.U32 R8, RZ, RZ, 0x3f800000 ;  /* 0x3f800000ff087424 */ /* 0x000fe400078e00ff */
[----:B------:R-:W-:Y:S02]  /*3e30*/  IMAD.MOV.U32 R91, RZ, RZ, R151 ;  /* 0x000000ffff5b7224 */ /* 0x000fe400078e0097 */
[C---:B-1----:R-:W-:Y:S01]  /*3e40*/  FADD.FTZ R6, R85.reuse, R6 ;  /* 0x0000000655067221 */ /* 0x042fe20000010000 */
[----:B------:R-:W-:Y:S01]  /*3e50*/  F2FP.F16.F32.PACK_AB R166, R85, R166 ;  /* 0x000000a655a6723e */ /* 0x000fe200000000ff */
[----:B------:R-:W-:Y:S06]  /*3e60*/  @!P2 BRA `(.L_x_183) ;  /* 0x0000002000d8a947 */ /* 0x000fec0003800000 */
[----:B------:R-:W-:Y:S01]  /*3e70*/  R2UR UR31, R2 ;  /* 0x00000000021f72ca */ /* 0x000fe200000e0000 */
[----:B------:R-:W-:Y:S01]  /*3e80*/  IMAD.MOV.U32 R11, RZ, RZ, R9 ;  /* 0x000000ffff0b7224 */ /* 0x000fe200078e0009 */
[----:B------:R-:W-:Y:S01]  /*3e90*/  CS2R R150, SRZ ;  /* 0x0000000000967805 */ /* 0x000fe2000001ff00 */
[----:B------:R-:W-:Y:S01]  /*3ea0*/  IMAD.MOV.U32 R15, RZ, RZ, R3 ;  /* 0x000000ffff0f7224 */ /* 0x000fe200078e0003 */
[----:B------:R-:W-:Y:S01]  /*3eb0*/  CS2R R146, SRZ ;  /* 0x0000000000927805 */ /* 0x000fe2000001ff00 */
[----:B------:R-:W-:Y:S01]  /*3ec0*/  IMAD.MOV.U32 R13, RZ, RZ, R16 ;  /* 0x000000ffff0d7224 */ /* 0x000fe200078e0010 */
[----:B------:R-:W-:Y:S01]  /*3ed0*/  CS2R R142, SRZ ;  /* 0x00000000008e7805 */ /* 0x000fe2000001ff00 */
[----:B------:R-:W-:Y:S01]  /*3ee0*/  IMAD.MOV.U32 R8, RZ, RZ, 0x3f800000 ;  /* 0x3f800000ff087424 */ /* 0x000fe200078e00ff */
        /* <DEDUP_REMOVED lines=28> */
[----:B------:R-:W-:-:S07]  /*40b0*/  CS2R R88, SRZ ;  /* 0x0000000000587805 */ /* 0x000fce000001ff00 */
.L_x_192:
        /* <DEDUP_REMOVED lines=8> */
.L_x_184:
[----:B------:R-:W0:Y:S01]  /*4140*/  S2UR UR6, SR_CgaCtaId ;  /* 0x00000000000679c3 */ /* 0x000e220000008800 */
[----:B------:R-:W-:Y:S01]  /*4150*/  UMOV UR5, 0x400 ;  /* 0x0000040000057882 */ /* 0x000fe20000000000 */
[----:B------:R-:W-:Y:S01]  /*4160*/  IMAD.U32 R9, RZ, RZ, UR4 ;  /* 0x00000004ff097e24 */ /* 0x000fe2000f8e00ff */
[----:B------:R-:W-:Y:S01]  /*4170*/  SHF.L.U32 R3, R16, 0x1f, RZ ;  /* 0x0000001f10037819 */ /* 0x000fe200000006ff */
[----:B0-----:R-:W-:-:S06]  /*4180*/  ULEA UR5, UR6, UR5, 0x18 ;  /* 0x0000000506057291 */ /* 0x001fcc000f8ec03f */
[----:B------:R-:W-:-:S04]  /*4190*/  IMAD.U32 R0, RZ, RZ, UR5 ;  /* 0x00000005ff007e24 */ /* 0x000fc8000f8e00ff */
[----:B------:R-:W-:-:S04]  /*41a0*/  IMAD R14, R9, 0x8, R0 ;  /* 0x00000008090e7824 */ /* 0x000fc800078e0200 */
[----:B------:R0:W1:Y:S01]  /*41b0*/  SYNCS.PHASECHK.TRANS64.TRYWAIT P2, [R14+URZ+0x34830], R3 ;  /* 0x034830030e0075a7 */ /* 0x000062000804017f */
[----:B------:R-:W-:Y:S05]  /*41c0*/  @!P0 BRA `(.L_x_185) ;  /* 0x0000000000048947 */ /* 0x000fea0003800000 */
[----:B------:R-:W-:Y:S01]  /*41d0*/  BPT.TRAP 0x1 ;  /* 0x000000040000795c */ /* 0x000fe20000300000 */
.L_x_185:
[----:B------:R-:W-:Y:S01]  /*41e0*/  IMAD R4, R2, 0xc00, R7 ;  /* 0x00000c0002047824 */ /* 0x000fe200078e0207 */
[----:B-1----:R-:W-:Y:S06]  /*41f0*/  @P2 BRA `(.L_x_186) ;  /* 0x0000000000082947 */ /* 0x002fec0003800000 */
[----:B------:R-:W1:Y:S02]  /*4200*/  SYNCS.PHASECHK.TRANS64.TRYWAIT P2, [R14+URZ+0x34830], R3 ;  /* 0x034830030e0075a7 */ /* 0x000e64000804017f */
[----:B-1----:R-:W-:Y:S05]  /*4210*/  @!P2 BRA `(.L_x_187) ;  /* 0x000000c000e8a947 */ /* 0x002fea0003800000 */
.L_x_186:
[----:B------:R-:W-:Y:S01]  /*4220*/  R2UR UR30, R4 ;  /* 0x00000000041e72ca */ /* 0x000fe200000e0000 */
[----:B------:R-:W-:Y:S01]  /*4230*/  WARPGROUP.ARRIVE ;  /* 0x00000000000079c5 */ /* 0x000fe20000000000 */
[----:B------:R-:W-:Y:S01]  /*4240*/  UMOV UR4, UR52 ;  /* 0x0000003400047c82 */ /* 0x000fe20008000000 */
[----:B------:R-:W-:Y:S01]  /*4250*/  UMOV UR5, UR53 ;  /* 0x0000003500057c82 */ /* 0x000fe20008000000 */
        /* <DEDUP_REMOVED lines=9> */
[----:B------:R-:W-:Y:S01]  /*42f0*/  UMOV UR6, UR30 ;  /* 0x0000001e00067c82 */ /* 0x000fe20008000000 */
[----:B------:R-:W-:Y:S01]  /*4300*/  UIADD3 UR10, UR30, 0x4, URZ ;  /* 0x000000041e0a7890 */ /* 0x000fe2000fffe03f */
[----:B------:R-:W-:Y:S01]  /*4310*/  HGMMA.64x128x16.F32 R24, gdesc[UR4], RZ, !UPT, gsb0 ;  /* 0x01e00000041879f0 */ /* 0x000fe2000c0008ff */
[----:B------:R-:W-:Y:S01]  /*4320*/  UIADD3 UR6, UR30, 0x2, URZ ;  /* 0x000000021e067890 */ /* 0x000fe2000fffe03f */
[-C--:B------:R-:W-:Y:S01]  /*4330*/  FMUL.FTZ R88, R88, R10.reuse ;  /* 0x0000000a58587220 */ /* 0x080fe20000410000 */
[----:B------:R-:W-:Y:S01]  /*4340*/  UMOV UR4, UR56 ;  /* 0x0000003800047c82 */ /* 0x000fe20008000000 */
[----:B------:R-:W-:Y:S01]  /*4350*/  UMOV UR5, UR57 ;  /* 0x0000003900057c82 */ /* 0x000fe20008000000 */
[----:B------:R-:W-:Y:S01]  /*4360*/  UMOV UR7, 0x40000040 ;  /* 0x4000004000077882 */ /* 0x000fe20000000000 */
        /* <DEDUP_REMOVED lines=74> */
[----:B------:R-:W-:Y:S01]  /*4810*/  HGMMA.64x128x16.F32 R24, gdesc[UR4], R24, gsb0 ;  /* 0x01e00000041879f0 */ /* 0x000fe20008000818 */
[----:B------:R-:W-:Y:S01]  /*4820*/  UIADD3 UR6, UR30, 0x406, URZ ;  /* 0x000004061e067890 */ /* 0x000fe2000fffe03f */
[----:B------:R-:W-:Y:S01]  /*4830*/  UMOV UR4, UR28 ;  /* 0x0000001c00047c82 */ /* 0x000fe20008000000 */
[----:B------:R-:W-:Y:S01]  /*4840*/  UMOV UR5, UR29 ;  /* 0x0000001d00057c82 */ /* 0x000fe20008000000 */
[----:B------:R-:W-:Y:S01]  /*4850*/  UMOV UR7, 0x40000040 ;  /* 0x4000004000077882 */ /* 0x000fe20000000000 */
        /* <DEDUP_REMOVED lines=33> */
.L_x_188:
[----:B01----:R-:W-:Y:S01]  /*4a70*/  IMAD.U32 R3, RZ, RZ, UR31 ;  /* 0x0000001fff037e24 */ /* 0x003fe2000f8e00ff */
[----:B------:R-:W-:-:S03]  /*4a80*/  SHF.L.U32 R4, R13, 0x1f, RZ ;  /* 0x0000001f0d047819 */ /* 0x000fc600000006ff */
[----:B------:R-:W-:-:S04]  /*4a90*/  IMAD R13, R3, 0x8, R0 ;  /* 0x00000008030d7824 */ /* 0x000fc800078e0200 */
[----:B------:R0:W1:Y:S01]  /*4aa0*/  SYNCS.PHASECHK.TRANS64.TRYWAIT P2, [R13+URZ+0x34850], R4 ;  /* 0x034850040d0075a7 */ /* 0x000062000804017f */
[----:B------:R-:W-:Y:S05]  /*4ab0*/  @!P0 BRA `(.L_x_189) ;  /* 0x0000000000048947 */ /* 0x000fea0003800000 */
[----:B------:R-:W-:Y:S01]  /*4ac0*/  BPT.TRAP 0x1 ;  /* 0x000000040000795c */ /* 0x000fe20000300000 */
.L_x_189:
[----:B-1----:R-:W-:Y:S05]  /*4ad0*/  @P2 BRA `(.L_x_190) ;  /* 0x0000000000082947 */ /* 0x002fea0003800000 */
[----:B------:R-:W1:Y:S02]  /*4ae0*/  SYNCS.PHASECHK.TRANS64.TRYWAIT P2, [R13+URZ+0x34850], R4 ;  /* 0x034850040d0075a7 */ /* 0x000e64000804017f */
[----:B-1----:R-:W-:Y:S05]  /*4af0*/  @!P2 BRA `(.L_x_191) ;  /* 0x000000b800c4a947 */ /* 0x002fea0003800000 */
.L_x_190:
[----:B------:R-:W-:Y:S01]  /*4b00*/  R2UR UR4, R0 ;  /* 0x00000000000472ca */ /* 0x000fe200000e0000 */
[----:B------:R-:W-:Y:S01]  /*4b10*/  WARPGROUP.ARRIVE ;  /* 0x00000000000079c5 */ /* 0x000fe20000000000 */
[----:B------:R-:W-:Y:S01]  /*4b20*/  UMOV UR7, 0x40000040 ;  /* 0x4000004000077882 */ /* 0x000fe20000000000 */
[----:B01----:R-:W-:Y:S02]  /*4b30*/  FMNMX.FTZ R4, R24, R15, !PT ;  /* 0x0000000f18047209 */ /* 0x003fe40007810000 */
[C---:B------:R-:W-:Y:S01]  /*4b40*/  ISETP.GT.AND P2, PT, R12.reuse, R17, PT ;  /* 0x000000110c00720c */ /* 0x040fe20003f44270 */
[----:B------:R-:W-:Y:S01]  /*4b50*/  VIADD R12, R12, 0xffffffff ;  /* 0xffffffff0c0c7836 */ /* 0x000fe20000000000 */
[----:B------:R-:W-:-:S04]  /*4b60*/  FMNMX.FTZ R3, R25, R4, !PT ;  /* 0x0000000419037209 */ /* 0x000fc80007810000 */
[----:B------:R-:W-:Y:S02]  /*4b70*/  FMNMX.FTZ R4, R28, R3, !PT ;  /* 0x000000031c047209 */ /* 0x000fe40007810000 */
[----:B------:R-:W-:Y:S02]  /*4b80*/  UIADD3 UR4, UR4, 0x400, URZ ;  /* 0x0000040004047890 */ /* 0x000fe4000fffe03f */
[----:B------:R-:W-:Y:S02]  /*4b90*/  FMNMX.FTZ R3, R29, R4, !PT ;  /* 0x000000041d037209 */ /* 0x000fe40007810000 */
[----:B------:R-:W-:Y:S02]  /*4ba0*/  USHF.R.U32.HI UR4, URZ, 0x4, UR4 ;  /* 0x000000043f047899 */ /* 0x000fe40008011604 */
[----:B------:R-:W-:Y:S02]  /*4bb0*/  FMNMX.FTZ R4, R32, R3, !PT ;  /* 0x0000000320047209 */ /* 0x000fe40007810000 */
[----:B------:R-:W-:-:S02]  /*4bc0*/  ULOP3.LUT UR4, UR4, 0x3fff, URZ, 0xc0, !UPT ;  /* 0x00003fff04047892 */ /* 0x000fc4000f8ec03f */
[----:B------:R-:W-:Y:S02]  /*4bd0*/  FMNMX.FTZ R3, R33, R4, !PT ;  /* 0x0000000421037209 */ /* 0x000fe40007810000 */
[----:B------:R-:W-:Y:S02]  /*4be0*/  ULOP3.LUT UR4, UR4, 0x4000000, URZ, 0xfc, !UPT ;  /* 0x0400000004047892 */ /* 0x000fe4000f8efc3f */
[----:B------:R-:W-:Y:S02]  /*4bf0*/  FMNMX.FTZ R4, R36, R3, !PT ;  /* 0x0000000324047209 */ /* 0x000fe40007810000 */
        /* <DEDUP_REMOVED lines=30> */
[----:B------:R-:W-:Y:S02]  /*4de0*/  FMNMX.FTZ R8, R85, R4, !PT ;  /* 0x0000000455087209 */ /* 0x000fe40007810000 */
[----:B------:R-:W0:Y:S03]  /*4df0*/  LDC R4, c[0x0][0x988] ;  /* 0x00026200ff047b82 */ /* 0x000e260000000800 */
[----:B------:R-:W1:Y:S02]  /*4e00*/  SHFL.BFLY PT, R3, R8, 0x2, 0x1f ;  /* 0x0c401f0008037f89 */ /* 0x000e6400000e0000 */
[----:B-1----:R-:W-:Y:S02]  /*4e10*/  FMNMX.FTZ R9, R8, R3, !PT ;  /* 0x0000000308097209 */ /* 0x002fe40007810000 */
[----:B------:R-:W-:-:S03]  /*4e20*/  FMNMX.FTZ R8, R26, R11, !PT ;  /* 0x0000000b1a087209 */ /* 0x000fc60007810000 */
[----:B------:R-:W1:Y:S01]  /*4e30*/  SHFL.BFLY PT, R10, R9, 0x1, 0x1f ;  /* 0x0c201f00090a7f89 */ /* 0x000e6200000e0000 */
[----:B------:R-:W-:Y:S02]  /*4e40*/  WARPGROUP.DEPBAR.LE gsb0, 0x0 ;  /* 0x00008000000079c5 */ /* 0x000fe40000010000 */
[----:B------:R-:W-:-:S06]  /*4e50*/  WARPGROUP.ARRIVE ;  /* 0x00000000000079c5 */ /* 0x000fcc0000000000 */
[----:B------:R-:W-:Y:S01]  /*4e60*/  HGMMA.64x128x16.F32 R88, R176, gdesc[UR4].tnspB, R88, gsb0 ;  /* 0x41e00004b0587df0 */ /* 0x000fe20008000858 */
[----:B------:R-:W-:Y:S01]  /*4e70*/  UIADD3 UR6, UR4, 0x100, URZ ;  /* 0x0000010004067890 */ /* 0x000fe2000fffe03f */
[----:B-1----:R-:W-:Y:S01]  /*4e80*/  FMNMX.FTZ R3, R9, R10, !PT ;  /* 0x0000000a09037209 */ /* 0x002fe20007810000 */
[----:B------:R-:W-:Y:S01]  /*4e90*/  UMOV UR7, 0x40000040 ;  /* 0x4000004000077882 */ /* 0x000fe20000000000 */
[----:B------:R-:W-:-:S03]  /*4ea0*/  FMNMX.FTZ R9, R27, R8, !PT ;  /* 0x000000081b097209 */ /* 0x000fc60007810000 */
[----:B------:R-:W-:Y:S01]  /*4eb0*/  FADD.FTZ R15, -R3, R15 ;  /* 0x0000000f030f7221 */ /* 0x000fe20000010100 */
[----:B------:R-:W-:-:S03]  /*4ec0*/  FMNMX.FTZ R8, R30, R9, !PT ;  /* 0x000000091e087209 */ /* 0x000fc60007810000 */
[----:B0-----:R-:W-:Y:S01]  /*4ed0*/  FMUL.FTZ R10, R15, R4 ;  /* 0x000000040f0a7220 */ /* 0x001fe20000410000 */
[----:B------:R-:W-:Y:S01]  /*4ee0*/  FMNMX.FTZ R9, R31, R8, !PT ;  /* 0x000000081f097209 */ /* 0x000fe20007810000 */
[----:B------:R-:W-:-:S03]  /*4ef0*/  FMUL.FTZ R15, R3, R4 ;  /* 0x00000004030f7220 */ /* 0x000fc60000410000 */
        /* <DEDUP_REMOVED lines=17> */
[----:B------:R-:W-:Y:S03]  /*5010*/  MUFU.EX2 R10, R10 ;  /* 0x0000000a000a7308 */ /* 0x000fe60000000800 */
[----:B------:R-:W-:-:S04]  /*5020*/  FMNMX.FTZ R9, R43, R8, !PT ;  /* 0x000000082b097209 */ /* 0x000fc80007810000 */
[----:B------:R-:W-:Y:S01]  /*5030*/  FMNMX.FTZ R8, R46, R9, !PT ;  /* 0x000000092e087209 */ /* 0x000fe20007810000 */
[----:B------:R-:W0:Y:S03]  /*5040*/  MUFU.EX2 R21, R21 ;  /* 0x0000001500157308 */ /* 0x000e260000000800 */
[----:B------:R-:W-:-:S04]  /*5050*/  FMNMX.FTZ R9, R47, R8, !PT ;  /* 0x000000082f097209 */ /* 0x000fc80007810000 */
[----:B------:R-:W-:Y:S01]  /*5060*/  FMNMX.FTZ R8, R50, R9, !PT ;  /* 0x0000000932087209 */ /* 0x000fe20007810000 */
[----:B------:R-:W1:Y:S03]  /*5070*/  MUFU.EX2 R180, R180 ;  /* 0x000000b400b47308 */ /* 0x000e660000000800 */
[----:B------:R-:W-:-:S04]  /*5080*/  FMNMX.FTZ R9, R51, R8, !PT ;  /* 0x0000000833097209 */ /* 0x000fc80007810000 */
[----:B------:R-:W-:Y:S01]  /*5090*/  FMNMX.FTZ R8, R54, R9, !PT ;  /* 0x0000000936087209 */ /* 0x000fe20007810000 */
[----:B------:R-:W-:Y:S03]  /*50a0*/  MUFU.EX2 R182, R182 ;  /* 0x000000b600b67308 */ /* 0x000fe60000000800 */
        /* <DEDUP_REMOVED lines=24> */
[----:B------:R-:W-:-:S05]  /*5230*/  FMNMX.FTZ R8, R87, R8, !PT ;  /* 0x0000000857087209 */ /* 0x000fca0007810000 */
[----:B------:R-:W2:Y:S01]  /*5240*/  SHFL.BFLY PT, R9, R8, 0x2, 0x1f ;  /* 0x0c401f0008097f89 */ /* 0x000ea200000e0000 */
[----:B------:R-:W-:Y:S02]  /*5250*/  WARPGROUP.DEPBAR.LE gsb0, 0x0 ;  /* 0x00008000000079c5 */ /* 0x000fe40000010000 */
[----:B------:R-:W-:Y:S01]  /*5260*/  WARPGROUP.ARRIVE ;  /* 0x00000000000079c5 */ /* 0x000fe20000000000 */
[-CC-:B------:R-:W-:Y:S01]  /*5270*/  FFMA.FTZ R176, R32, R4.reuse, -R15.reuse ;  /* 0x0000000420b07223 */ /* 0x180fe2000001080f */
[-CC-:B------:R-:W-:Y:S01]  /*5280*/  FFMA.FTZ R178, R36, R4.reuse, -R15.reuse ;  /* 0x0000000424b27223 */ /* 0x180fe2000001080f */
[----:B------:R-:W-:-:S03]  /*5290*/  FFMA.FTZ R32, R84, R4, -R15 ;  /* 0x0000000454207223 */ /* 0x000fc6000001080f */
[----:B------:R-:W-:Y:S01]  /*52a0*/  HGMMA.64x128x16.F32 R88, R172, gdesc[UR4].tnspB, R88, gsb0 ;  /* 0x41e00004ac587df0 */ /* 0x000fe20008000858 */
[----:B------:R-:W-:Y:S01]  /*52b0*/  UIADD3 UR6, UR4, 0x180, URZ ;  /* 0x0000018004067890 */ /* 0x000fe2000fffe03f */
[----:B------:R-:W-:Y:S01]  /*52c0*/  MUFU.EX2 R176, R176 ;  /* 0x000000b000b07308 */ /* 0x000fe20000000800 */
[----:B------:R-:W-:Y:S01]  /*52d0*/  UMOV UR7, 0x40000040 ;  /* 0x4000004000077882 */ /* 0x000fe20000000000 */
[----:B--2---:R-:W-:-:S05]  /*52e0*/  FMNMX.FTZ R9, R8, R9, !PT ;  /* 0x0000000908097209 */ /* 0x004fca0007810000 */
[----:B------:R-:W2:Y:S01]  /*52f0*/  SHFL.BFLY PT, R8, R9, 0x1, 0x1f ;  /* 0x0c201f0009087f89 */ /* 0x000ea200000e0000 */
[----:B------:R-:W-:Y:S08]  /*5300*/  MUFU.EX2 R178, R178 ;  /* 0x000000b200b27308 */ /* 0x000ff00000000800 */
[----:B------:R-:W-:Y:S01]  /*5310*/  MUFU.EX2 R32, R32 ;  /* 0x0000002000207308 */ /* 0x000fe20000000800 */
[----:B--2---:R-:W-:Y:S01]  /*5320*/  FMNMX.FTZ R9, R9, R8, !PT ;  /* 0x0000000809097209 */ /* 0x004fe20007810000 */
[----:B------:R-:W-:-:S02]  /*5330*/  WARPGROUP.DEPBAR.LE gsb0, 0x0 ;  /* 0x00008000000079c5 */ /* 0x000fc40000010000 */
[----:B------:R-:W-:Y:S01]  /*5340*/  WARPGROUP.ARRIVE ;  /* 0x00000000000079c5 */ /* 0x000fe20000000000 */
[-CC-:B------:R-:W-:Y:S01]  /*5350*/  FFMA.FTZ R172, R40, R4.reuse, -R15.reuse ;  /* 0x0000000428ac7223 */ /* 0x180fe2000001080f */
[----:B------:R-:W-:-:S04]  /*5360*/  FFMA.FTZ R174, R44, R4, -R15 ;  /* 0x000000042cae7223 */ /* 0x000fc8000001080f */
[----:B------:R-:W-:Y:S01]  /*5370*/  HGMMA.64x128x16.F32 R88, R168, gdesc[UR4].tnspB, R88, gsb0 ;  /* 0x41e00004a8587df0 */ /* 0x000fe20008000858 */
[----:B------:R-:W-:Y:S01]  /*5380*/  UIADD3 UR6, UR4, 0x200, URZ ;  /* 0x0000020004067890 */ /* 0x000fe2000fffe03f */
[----:B------:R-:W-:Y:S01]  /*5390*/  MUFU.EX2 R172, R172 ;  /* 0x000000ac00ac7308 */ /* 0x000fe20000000800 */
[----:B------:R-:W-:-:S07]  /*53a0*/  UMOV UR7, 0x40000040 ;  /* 0x4000004000077882 */ /* 0x000fce0000000000 */
[----:B------:R-:W-:Y:S01]  /*53b0*/  MUFU.EX2 R174, R174 ;  /* 0x000000ae00ae7308 */ /* 0x000fe20000000800 */
[----:B------:R-:W-:Y:S02]  /*53c0*/  WARPGROUP.DEPBAR.LE gsb0, 0x0 ;  /* 0x00008000000079c5 */ /* 0x000fe40000010000 */
        /* <DEDUP_REMOVED lines=11> */
[-CC-:B------:R-:W-:Y:S01]  /*5480*/  FFMA.FTZ R155, R33, R4.reuse, -R15.reuse ;  /* 0x00000004219b7223 */ /* 0x180fe2000001080f */
[-CC-:B------:R-:W-:Y:S01]  /*5490*/  FFMA.FTZ R29, R49, R4.reuse, -R15.reuse ;  /* 0x00000004311d7223 */ /* 0x180fe2000001080f */
[-CC-:B------:R-:W-:Y:S01]  /*54a0*/  FFMA.FTZ R33, R41, R4.reuse, -R15.reuse ;  /* 0x0000000429217223 */ /* 0x180fe2000001080f */
[-CC-:B------:R-:W-:Y:S01]  /*54b0*/  FFMA.FTZ R49, R57, R4.reuse, -R15.reuse ;  /* 0x0000000439317223 */ /* 0x180fe2000001080f */
[----:B------:R-:W-:Y:S01]  /*54c0*/  HGMMA.64x128x16.F32 R88, R156, gdesc[UR4].tnspB, R88, gsb0 ;  /* 0x41e000049c587df0 */ /* 0x000fe20008000858 */
[----:B------:R-:W-:Y:S01]  /*54d0*/  UIADD3 UR6, UR4, 0x300, URZ ;  /* 0x0000030004067890 */ /* 0x000fe2000fffe03f */
[-CC-:B------:R-:W-:Y:S01]  /*54e0*/  FFMA.FTZ R41, R61, R4.reuse, -R15.reuse ;  /* 0x000000043d297223 */ /* 0x180fe2000001080f */
[----:B------:R-:W-:Y:S01]  /*54f0*/  UMOV UR7, 0x40000040 ;  /* 0x4000004000077882 */ /* 0x000fe20000000000 */
[----:B------:R-:W-:Y:S01]  /*5500*/  UIADD3 UR4, UR4, 0x380, URZ ;  /* 0x0000038004047890 */ /* 0x000fe2000fffe03f */
[-CC-:B------:R-:W-:Y:S01]  /*5510*/  FFMA.FTZ R57, R69, R4.reuse, -R15.reuse ;  /* 0x0000000445397223 */ /* 0x180fe2000001080f */
[-CC-:B------:R-:W-:Y:S01]  /*5520*/  FFMA.FTZ R152, R56, R4.reuse, -R15.reuse ;  /* 0x0000000438987223 */ /* 0x180fe2000001080f */
[-CC-:B------:R-:W-:Y:S01]  /*5530*/  FFMA.FTZ R154, R60, R4.reuse, -R15.reuse ;  /* 0x000000043c9a7223 */ /* 0x180fe2000001080f */
[-CC-:B------:R-:W-:Y:S01]  /*5540*/  FFMA.FTZ R61, R73, R4.reuse, -R15.reuse ;  /* 0x00000004493d7223 */ /* 0x180fe2000001080f */
[----:B------:R-:W-:Y:S01]  /*5550*/  FFMA.FTZ R69, R81, R4, -R15 ;  /* 0x0000000451457223 */ /* 0x000fe2000001080f */
        /* <DEDUP_REMOVED lines=20> */
[-C--:B------:R-:W-:Y:S01]  /*56a0*/  FMUL.FTZ R8, R15, R4.reuse ;  /* 0x000000040f087220 */ /* 0x080fe20000410000 */
[----:B------:R-:W-:-:S03]  /*56b0*/  FMUL.FTZ R15, R9, R4 ;  /* 0x00000004090f7220 */ /* 0x000fc60000410000 */
[----:B------:R-:W-:Y:S01]  /*56c0*/  MUFU.EX2 R156, R156 ;  /* 0x0000009c009c7308 */ /* 0x000fe20000000800 */
[-CC-:B------:R-:W-:Y:S01]  /*56d0*/  FFMA.FTZ R181, R26, R4.reuse, -R15.reuse ;  /* 0x000000041ab57223 */ /* 0x180fe2000001080f */
[-CC-:B------:R-:W-:Y:S01]  /*56e0*/  FFMA.FTZ R26, R27, R4.reuse, -R15.reuse ;  /* 0x000000041b1a7223 */ /* 0x180fe2000001080f */
[-CC-:B------:R-:W-:Y:S01]  /*56f0*/  FFMA.FTZ R183, R30, R4.reuse, -R15.reuse ;  /* 0x000000041eb77223 */ /* 0x180fe2000001080f */
[-CC-:B------:R-:W-:Y:S01]  /*5700*/  FFMA.FTZ R30, R31, R4.reuse, -R15.reuse ;  /* 0x000000041f1e7223 */ /* 0x180fe2000001080f */
[----:B------:R-:W-:Y:S02]  /*5710*/  @!P1 VIADD R27, R14, 0x34840 ;  /* 0x000348400e1b9836 */ /* 0x000fe40000000000 */
[-CC-:B------:R-:W-:Y:S01]  /*5720*/  FFMA.FTZ R177, R34, R4.reuse, -R15.reuse ;  /* 0x0000000422b17223 */ /* 0x180fe2000001080f */
[----:B------:R-:W-:Y:S01]  /*5730*/  FFMA.FTZ R34, R35, R4, -R15 ;  /* 0x0000000423227223 */ /* 0x000fe2000001080f */
[----:B------:R-:W-:Y:S01]  /*5740*/  MUFU.EX2 R8, R8 ;  /* 0x0000000800087308 */ /* 0x000fe20000000800 */
[----:B0-----:R-:W-:Y:S01]  /*5750*/  FFMA.FTZ R35, R10, R6, R21 ;  /* 0x000000060a237223 */ /* 0x001fe20000010015 */
[----:B------:R-:W-:Y:S01]  /*5760*/  @!P1 PRMT R31, RZ, 0x654, R27 ;  /* 0x00000654ff1f9816 */ /* 0x000fe2000000001b */
[----:B------:R-:W-:-:S02]  /*5770*/  @!P1 VIADD R6, R13, 0x34860 ;  /* 0x000348600d069836 */ /* 0x000fc40000000000 */
[-C--:B------:R-:W-:Y:S01]  /*5780*/  FFMA.FTZ R179, R38, R4.reuse, -R15 ;  /* 0x0000000426b37223 */ /* 0x080fe2000001080f */
[----:B-1----:R-:W-:Y:S01]  /*5790*/  FADD.FTZ R35, R180, R35 ;  /* 0x00000023b4237221 */ /* 0x002fe20000010000 */
[-CC-:B------:R-:W-:Y:S01]  /*57a0*/  FFMA.FTZ R175, R46, R4.reuse, -R15.reuse ;  /* 0x000000042eaf7223 */ /* 0x180fe2000001080f */
[-CC-:B------:R-:W-:Y:S01]  /*57b0*/  FFMA.FTZ R36, R39, R4.reuse, -R15.reuse ;  /* 0x0000000427247223 */ /* 0x180fe2000001080f */
[----:B------:R-:W0:Y:S01]  /*57c0*/  MUFU.EX2 R181, R181 ;  /* 0x000000b500b57308 */ /* 0x000e220000000800 */
[-CC-:B------:R-:W-:Y:S01]  /*57d0*/  FFMA.FTZ R173, R42, R4.reuse, -R15.reuse ;  /* 0x000000042aad7223 */ /* 0x180fe2000001080f */
[-CC-:B------:R-:W-:Y:S01]  /*57e0*/  FFMA.FTZ R169, R50, R4.reuse, -R15.reuse ;  /* 0x0000000432a97223 */ /* 0x180fe2000001080f */
[-CC-:B------:R-:W-:Y:S01]  /*57f0*/  FFMA.FTZ R38, R43, R4.reuse, -R15.reuse ;  /* 0x000000042b267223 */ /* 0x180fe2000001080f */
[-CC-:B------:R-:W-:Y:S01]  /*5800*/  FFMA.FTZ R40, R47, R4.reuse, -R15.reuse ;  /* 0x000000042f287223 */ /* 0x180fe2000001080f */
[-CC-:B------:R-:W-:Y:S01]  /*5810*/  FFMA.FTZ R42, R51, R4.reuse, -R15.reuse ;  /* 0x00000004332a7223 */ /* 0x180fe2000001080f */
[-CC-:B------:R-:W-:Y:S01]  /*5820*/  FFMA.FTZ R171, R54, R4.reuse, -R15.reuse ;  /* 0x0000000436ab7223 */ /* 0x180fe2000001080f */
[-CC-:B------:R-:W-:Y:S01]  /*5830*/  FFMA.FTZ R44, R55, R4.reuse, -R15.reuse ;  /* 0x00000004372c7223 */ /* 0x180fe2000001080f */
[----:B------:R-:W1:Y:S01]  /*5840*/  MUFU.EX2 R26, R26 ;  /* 0x0000001a001a7308 */ /* 0x000e620000000800 */
[-CC-:B------:R-:W-:Y:S01]  /*5850*/  FFMA.FTZ R14, R58, R4.reuse, -R15.reuse ;  /* 0x000000043a0e7223 */ /* 0x180fe2000001080f */
[-CC-:B------:R-:W-:Y:S01]  /*5860*/  FFMA.FTZ R27, R59, R4.reuse, -R15.reuse ;  /* 0x000000043b1b7223 */ /* 0x180fe2000001080f */
[----:B------:R-:W-:Y:S01]  /*5870*/  F2FP.F16.F32.PACK_AB R180, R180, R21 ;  /* 0x00000015b4b4723e */ /* 0x000fe200000000ff */
[-CC-:B------:R-:W-:Y:S01]  /*5880*/  FFMA.FTZ R62, R62, R4.reuse, -R15.reuse ;  /* 0x000000043e3e7223 */ /* 0x180fe2000001080f */
[-CC-:B------:R-:W-:Y:S01]  /*5890*/  FFMA.FTZ R157, R66, R4.reuse, -R15.reuse ;  /* 0x00000004429d7223 */ /* 0x180fe2000001080f */
[-CC-:B------:R-:W-:Y:S01]  /*58a0*/  FFMA.FTZ R159, R70, R4.reuse, -R15.reuse ;  /* 0x00000004469f7223 */ /* 0x180fe2000001080f */
[-C--:B------:R-:W-:Y:S01]  /*58b0*/  FFMA.FTZ R75, R75, R4.reuse, -R15 ;  /* 0x000000044b4b7223 */ /* 0x080fe2000001080f */
[----:B------:R-:W2:Y:S01]  /*58c0*/  MUFU.EX2 R183, R183 ;  /* 0x000000b700b77308 */ /* 0x000ea20000000800 */
[----:B0-----:R-:W-:Y:S01]  /*58d0*/  FFMA.FTZ R13, R8, R5, R181 ;  /* 0x00000005080d7223 */ /* 0x001fe200000100b5 */
[-CC-:B------:R-:W-:Y:S01]  /*58e0*/  FFMA.FTZ R78, R78, R4.reuse, -R15.reuse ;  /* 0x000000044e4e7223 */ /* 0x180fe2000001080f */
[-CC-:B------:R-:W-:Y:S01]  /*58f0*/  FFMA.FTZ R79, R79, R4.reuse, -R15.reuse ;  /* 0x000000044f4f7223 */ /* 0x180fe2000001080f */
[-CC-:B------:R-:W-:Y:S01]  /*5900*/  FFMA.FTZ R82, R82, R4.reuse, -R15.reuse ;  /* 0x0000000452527223 */ /* 0x180fe2000001080f */
[-CC-:B------:R-:W-:Y:S01]  /*5910*/  FFMA.FTZ R83, R83, R4.reuse, -R15.reuse ;  /* 0x0000000453537223 */ /* 0x180fe2000001080f */
[----:B------:R-:W-:-:S02]  /*5920*/  FFMA.FTZ R86, R86, R4, -R15 ;  /* 0x0000000456567223 */ /* 0x000fc4000001080f */
[----:B------:R-:W0:Y:S01]  /*5930*/  MUFU.EX2 R30, R30 ;  /* 0x0000001e001e7308 */ /* 0x000e220000000800 */
[C---:B-1----:R-:W-:Y:S01]  /*5940*/  FADD.FTZ R46, R26.reuse, R13 ;  /* 0x0000000d1a2e7221 */ /* 0x042fe20000010000 */
[----:B------:R-:W-:-:S06]  /*5950*/  F2FP.F16.F32.PACK_AB R181, R26, R181 ;  /* 0x000000b51ab5723e */ /* 0x000fcc00000000ff */
[----:B------:R-:W1:Y:S01]  /*5960*/  MUFU.EX2 R177, R177 ;  /* 0x000000b100b17308 */ /* 0x000e620000000800 */
[----:B--2---:R-:W-:Y:S01]  /*5970*/  FADD.FTZ R13, R183, R46 ;  /* 0x0000002eb70d7221 */ /* 0x004fe20000010000 */
[----:B------:R-:W-:-:S06]  /*5980*/  FFMA.FTZ R46, R67, R4, -R15 ;  /* 0x00000004432e7223 */ /* 0x000fcc000001080f */
[----:B------:R-:W2:Y:S01]  /*5990*/  MUFU.EX2 R34, R34 ;  /* 0x0000002200227308 */ /* 0x000ea20000000800 */
[C---:B0-----:R-:W-:Y:S01]  /*59a0*/  FADD.FTZ R48, R30.reuse, R13 ;  /* 0x0000000d1e307221 */ /* 0x041fe20000010000 */
[----:B------:R-:W-:-:S06]  /*59b0*/  F2FP.F16.F32.PACK_AB R183, R30, R183 ;  /* 0x000000b71eb7723e */ /* 0x000fcc00000000ff */
[----:B------:R-:W-:Y:S01]  /*59c0*/  MUFU.EX2 R179, R179 ;  /* 0x000000b300b37308 */ /* 0x000fe20000000800 */
[----:B-1----:R-:W-:Y:S01]  /*59d0*/  FADD.FTZ R13, R177, R48 ;  /* 0x00000030b10d7221 */ /* 0x002fe20000010000 */
[----:B------:R-:W-:-:S06]  /*59e0*/  FFMA.FTZ R48, R71, R4, -R15 ;  /* 0x0000000447307223 */ /* 0x000fcc000001080f */
[----:B------:R-:W-:Y:S01]  /*59f0*/  MUFU.EX2 R36, R36 ;  /* 0x0000002400247308 */ /* 0x000fe20000000800 */
[----:B--2---:R-:W-:-:S07]  /*5a00*/  F2FP.F16.F32.PACK_AB R177, R34, R177 ;  /* 0x000000b122b1723e */ /* 0x004fce00000000ff */
        /* <DEDUP_REMOVED lines=8> */
[----:B------:R-:W-:-:S05]  /*5a90*/  WARPGROUP.ARRIVE ;  /* 0x00000000000079c5 */ /* 0x000fca0000000000 */
[----:B------:R-:W-:Y:S01]  /*5aa0*/  MUFU.EX2 R44, R44 ;  /* 0x0000002c002c7308 */ /* 0x000fe20000000800 */
[----:B------:R-:W-:Y:S01]  /*5ab0*/  FFMA.FTZ R161, R74, R4, -R15 ;  /* 0x000000044aa17223 */ /* 0x000fe2000001080f */
[----:B------:R-:W-:Y:S02]  /*5ac0*/  F2FP.F16.F32.PACK_AB R160, R61, R20 ;  /* 0x000000143da0723e */ /* 0x000fe400000000ff */
[----:B------:R-:W-:Y:S01]  /*5ad0*/  F2FP.F16.F32.PACK_AB R162, R65, R24 ;  /* 0x0000001841a2723e */ /* 0x000fe200000000ff */
[----:B------:R-:W-:Y:S03]  /*5ae0*/  HGMMA.64x128x16.F32 R88, R164, gdesc[UR4].tnspB, R88, gsb0 ;  /* 0x41e00004a4587df0 */ /* 0x000fe60008000858 */
[----:B------:R-:W-:Y:S08]  /*5af0*/  MUFU.EX2 R14, R14 ;  /* 0x0000000e000e7308 */ /* 0x000ff00000000800 */
[----:B------:R-:W0:Y:S08]  /*5b00*/  MUFU.EX2 R27, R27 ;  /* 0x0000001b001b7308 */ /* 0x000e300000000800 */
        /* <DEDUP_REMOVED lines=12> */
[----:B------:R1:W-:Y:S05]  /*5bd0*/  @!P1 SYNCS.ARRIVE.TRANS64.RED.A1T0 RZ, [R31+URZ], RZ ;  /* 0x000000ff1fff99a7 */ /* 0x0003ea000810043f */
[----:B------:R-:W-:Y:S01]  /*5be0*/  MUFU.EX2 R165, R82 ;  /* 0x0000005200a57308 */ /* 0x000fe20000000800 */
[----:B------:R-:W-:Y:S02]  /*5bf0*/  F2FP.F16.F32.PACK_AB R166, R11, R32 ;  /* 0x000000200ba6723e */ /* 0x000fe400000000ff */
[----:B------:R-:W-:Y:S02]  /*5c00*/  F2FP.F16.F32.PACK_AB R164, R69, R28 ;  /* 0x0000001c45a4723e */ /* 0x000fe400000000ff */
[----:B-1----:R-:W-:Y:S01]  /*5c10*/  @!P1 PRMT R31, RZ, 0x654, R6 ;  /* 0x00000654ff1f9816 */ /* 0x002fe20000000006 */
[----:B------:R-:W-:Y:S01]  /*5c20*/  FADD.FTZ R6, R182, R35 ;  /* 0x00000023b6067221 */ /* 0x000fe20000010000 */
[C---:B------:R-:W-:Y:S01]  /*5c30*/  F2FP.F16.F32.PACK_AB R182, R153.reuse, R182 ;  /* 0x000000b699b6723e */ /* 0x040fe200000000ff */
[----:B------:R-:W-:Y:S01]  /*5c40*/  MUFU.EX2 R167, R86 ;  /* 0x0000005600a77308 */ /* 0x000fe20000000800 */
[----:B------:R1:W-:Y:S02]  /*5c50*/  @!P1 SYNCS.ARRIVE.TRANS64.RED.A1T0 RZ, [R31+URZ], RZ ;  /* 0x000000ff1fff99a7 */ /* 0x0003e4000810043f */
[----:B-1----:R-:W-:Y:S01]  /*5c60*/  FADD.FTZ R31, R153, R6 ;  /* 0x00000006991f7221 */ /* 0x002fe20000010000 */
[--C-:B------:R-:W-:Y:S01]  /*5c70*/  FFMA.FTZ R6, R63, R4, -R15.reuse ;  /* 0x000000043f067223 */ /* 0x100fe2000001080f */
[----:B0-----:R-:W-:Y:S01]  /*5c80*/  F2FP.F16.F32.PACK_AB R153, R27, R14 ;  /* 0x0000000e1b99723e */ /* 0x001fe200000000ff */
[----:B------:R-:W-:Y:S01]  /*5c90*/  FFMA.FTZ R15, R87, R4, -R15 ;  /* 0x00000004570f7223 */ /* 0x000fe2000001080f */
[----:B------:R-:W-:Y:S01]  /*5ca0*/  FADD.FTZ R50, R176, R31 ;  /* 0x0000001fb0327221 */ /* 0x000fe20000010000 */
[----:B------:R-:W-:-:S02]  /*5cb0*/  F2FP.F16.F32.PACK_AB R176, R155, R176 ;  /* 0x000000b09bb0723e */ /* 0x000fc400000000ff */
[----:B------:R-:W0:Y:S01]  /*5cc0*/  MUFU.EX2 R6, R6 ;  /* 0x0000000600067308 */ /* 0x000e220000000800 */
[----:B------:R-:W-:Y:S01]  /*5cd0*/  FADD.FTZ R31, R155, R50 ;  /* 0x000000329b1f7221 */ /* 0x000fe20000010000 */
[----:B------:R-:W-:-:S03]  /*5ce0*/  FADD.FTZ R50, R34, R13 ;  /* 0x0000000d22327221 */ /* 0x000fc60000010000 */
[----:B------:R-:W-:Y:S01]  /*5cf0*/  FADD.FTZ R52, R178, R31 ;  /* 0x0000001fb2347221 */ /* 0x000fe20000010000 */
[----:B------:R-:W-:Y:S01]  /*5d00*/  FADD.FTZ R13, R179, R50 ;  /* 0x00000032b30d7221 */ /* 0x000fe20000010000 */
[C---:B------:R-:W-:Y:S01]  /*5d10*/  F2FP.F16.F32.PACK_AB R178, R25.reuse, R178 ;  /* 0x000000b219b2723e */ /* 0x040fe200000000ff */
[----:B------:R-:W1:Y:S01]  /*5d20*/  MUFU.EX2 R15, R15 ;  /* 0x0000000f000f7308 */ /* 0x000e620000000800 */
[----:B------:R-:W-:Y:S01]  /*5d30*/  FADD.FTZ R31, R25, R52 ;  /* 0x00000034191f7221 */ /* 0x000fe20000010000 */
[C---:B------:R-:W-:Y:S01]  /*5d40*/  FADD.FTZ R50, R36.reuse, R13 ;  /* 0x0000000d24327221 */ /* 0x040fe20000010000 */
[----:B------:R-:W-:Y:S02]  /*5d50*/  F2FP.F16.F32.PACK_AB R179, R36, R179 ;  /* 0x000000b324b3723e */ /* 0x000fe400000000ff */
[----:B------:R-:W-:Y:S01]  /*5d60*/  FADD.FTZ R52, R172, R31 ;  /* 0x0000001fac347221 */ /* 0x000fe20000010000 */
[----:B------:R-:W-:Y:S01]  /*5d70*/  FADD.FTZ R13, R173, R50 ;  /* 0x00000032ad0d7221 */ /* 0x000fe20000010000 */
[----:B------:R-:W-:-:S02]  /*5d80*/  F2FP.F16.F32.PACK_AB R172, R33, R172 ;  /* 0x000000ac21ac723e */ /* 0x000fc400000000ff */
[----:B------:R-:W-:Y:S01]  /*5d90*/  FADD.FTZ R31, R33, R52 ;  /* 0x00000034211f7221 */ /* 0x000fe20000010000 */
[----:B------:R-:W-:Y:S01]  /*5da0*/  FADD.FTZ R50, R38, R13 ;  /* 0x0000000d26327221 */ /* 0x000fe20000010000 */
[----:B0-----:R-:W-:Y:S02]  /*5db0*/  F2FP.F16.F32.PACK_AB R155, R6, R5 ;  /* 0x00000005069b723e */ /* 0x001fe400000000ff */
[----:B------:R-:W-:Y:S01]  /*5dc0*/  FADD.FTZ R52, R174, R31 ;  /* 0x0000001fae347221 */ /* 0x000fe20000010000 */
[----:B------:R-:W-:Y:S01]  /*5dd0*/  FADD.FTZ R13, R175, R50 ;  /* 0x00000032af0d7221 */ /* 0x000fe20000010000 */
[----:B------:R-:W-:Y:S02]  /*5de0*/  F2FP.F16.F32.PACK_AB R173, R38, R173 ;  /* 0x000000ad26ad723e */ /* 0x000fe400000000ff */
[C---:B------:R-:W-:Y:S01]  /*5df0*/  FADD.FTZ R31, R37.reuse, R52 ;  /* 0x00000034251f7221 */ /* 0x040fe20000010000 */
[----:B------:R-:W-:Y:S01]  /*5e00*/  FADD.FTZ R50, R40, R13 ;  /* 0x0000000d28327221 */ /* 0x000fe20000010000 */
[----:B------:R-:W-:-:S02]  /*5e10*/  F2FP.F16.F32.PACK_AB R174, R37, R174 ;  /* 0x000000ae25ae723e */ /* 0x000fc400000000ff */
[----:B------:R-:W-:Y:S01]  /*5e20*/  FADD.FTZ R52, R168, R31 ;  /* 0x0000001fa8347221 */ /* 0x000fe20000010000 */
[----:B------:R-:W-:Y:S01]  /*5e30*/  FADD.FTZ R13, R169, R50 ;  /* 0x00000032a90d7221 */ /* 0x000fe20000010000 */
[----:B------:R-:W-:Y:S02]  /*5e40*/  F2FP.F16.F32.PACK_AB R175, R40, R175 ;  /* 0x000000af28af723e */ /* 0x000fe400000000ff */
[C---:B------:R-:W-:Y:S01]  /*5e50*/  FADD.FTZ R21, R29.reuse, R52 ;  /* 0x000000341d157221 */ /* 0x040fe20000010000 */
[----:B------:R-:W-:Y:S01]  /*5e60*/  FADD.FTZ R26, R42, R13 ;  /* 0x0000000d2a1a7221 */ /* 0x000fe20000010000 */
        /* <DEDUP_REMOVED lines=8> */
[----:B------:R-:W-:Y:S02]  /*5ef0*/  F2FP.F16.F32.PACK_AB R171, R44, R171 ;  /* 0x000000ab2cab723e */ /* 0x000fe400000000ff */
[C---:B------:R-:W-:Y:S01]  /*5f00*/  F2FP.F16.F32.PACK_AB R152, R49.reuse, R152 ;  /* 0x000000983198723e */ /* 0x040fe200000000ff */
[----:B------:R-:W-:Y:S01]  /*5f10*/  FADD.FTZ R21, R49, R26 ;  /* 0x0000001a31157221 */ /* 0x000fe20000010000 */
[----:B------:R-:W-:-:S03]  /*5f20*/  FADD.FTZ R26, R14, R13 ;  /* 0x0000000d0e1a7221 */ /* 0x000fc60000010000 */
[----:B------:R-:W-:Y:S01]  /*5f30*/  FADD.FTZ R30, R154, R21 ;  /* 0x000000159a1e7221 */ /* 0x000fe20000010000 */
[----:B------:R-:W-:Y:S01]  /*5f40*/  FADD.FTZ R26, R27, R26 ;  /* 0x0000001a1b1a7221 */ /* 0x000fe20000010000 */
[C---:B------:R-:W-:Y:S02]  /*5f50*/  F2FP.F16.F32.PACK_AB R154, R41.reuse, R154 ;  /* 0x0000009a299a723e */ /* 0x040fe400000000ff */
[----:B------:R-:W-:Y:S01]  /*5f60*/  FADD.FTZ R21, R41, R30 ;  /* 0x0000001e29157221 */ /* 0x000fe20000010000 */
[----:B------:R-:W-:-:S03]  /*5f70*/  FADD.FTZ R13, R5, R26 ;  /* 0x0000001a050d7221 */ /* 0x000fc60000010000 */
[----:B------:R-:W-:Y:S01]  /*5f80*/  FADD.FTZ R30, R156, R21 ;  /* 0x000000159c1e7221 */ /* 0x000fe20000010000 */
[----:B------:R-:W-:Y:S01]  /*5f90*/  FADD.FTZ R26, R6, R13 ;  /* 0x0000000d061a7221 */ /* 0x000fe20000010000 */
[C---:B------:R-:W-:Y:S02]  /*5fa0*/  F2FP.F16.F32.PACK_AB R156, R53.reuse, R156 ;  /* 0x0000009c359c723e */ /* 0x040fe400000000ff */
[----:B------:R-:W-:Y:S01]  /*5fb0*/  FADD.FTZ R21, R53, R30 ;  /* 0x0000001e35157221 */ /* 0x000fe20000010000 */
[----:B------:R-:W-:Y:S01]  /*5fc0*/  FADD.FTZ R13, R157, R26 ;  /* 0x0000001a9d0d7221 */ /* 0x000fe20000010000 */
[----:B------:R-:W-:Y:S02]  /*5fd0*/  F2FP.F16.F32.PACK_AB R157, R46, R157 ;  /* 0x0000009d2e9d723e */ /* 0x000fe400000000ff */
[----:B------:R-:W-:Y:S01]  /*5fe0*/  FADD.FTZ R30, R158, R21 ;  /* 0x000000159e1e7221 */ /* 0x000fe20000010000 */
[----:B------:R-:W-:Y:S01]  /*5ff0*/  FADD.FTZ R26, R46, R13 ;  /* 0x0000000d2e1a7221 */ /* 0x000fe20000010000 */
[----:B------:R-:W-:-:S02]  /*6000*/  F2FP.F16.F32.PACK_AB R158, R57, R158 ;  /* 0x0000009e399e723e */ /* 0x000fc400000000ff */
[----:B------:R-:W-:Y:S01]  /*6010*/  FADD.FTZ R21, R57, R30 ;  /* 0x0000001e39157221 */ /* 0x000fe20000010000 */
[----:B------:R-:W-:Y:S01]  /*6020*/  FADD.FTZ R13, R159, R26 ;  /* 0x0000001a9f0d7221 */ /* 0x000fe20000010000 */
[----:B------:R-:W-:Y:S02]  /*6030*/  F2FP.F16.F32.PACK_AB R159, R48, R159 ;  /* 0x0000009f309f723e */ /* 0x000fe400000000ff */
[----:B------:R-:W-:Y:S01]  /*6040*/  FADD.FTZ R26, R20, R21 ;  /* 0x00000015141a7221 */ /* 0x000fe20000010000 */
[----:B------:R-:W-:Y:S01]  /*6050*/  FADD.FTZ R14, R48, R13 ;  /* 0x0000000d300e7221 */ /* 0x000fe20000010000 */
[----:B------:R-:W-:Y:S02]  /*6060*/  IMAD.MOV.U32 R13, RZ, RZ, R16 ;  /* 0x000000ffff0d7224 */ /* 0x000fe400078e0010 */
[----:B------:R-:W-:Y:S01]  /*6070*/  FADD.FTZ R5, R61, R26 ;  /* 0x0000001a3d057221 */ /* 0x000fe20000010000 */
[----:B------:R-:W-:Y:S01]  /*6080*/  FADD.FTZ R14, R161, R14 ;  /* 0x0000000ea10e7221 */ /* 0x000fe20000010000 */
[----:B------:R-:W-:-:S02]  /*6090*/  F2FP.F16.F32.PACK_AB R161, R75, R161 ;  /* 0x000000a14ba1723e */ /* 0x000fc400000000ff */
        /* <DEDUP_REMOVED lines=14> */
[C---:B-1----:R-:W-:Y:S01]  /*6180*/  F2FP.F16.F32.PACK_AB R167, R15.reuse, R167 ;  /* 0x000000a70fa7723e */ /* 0x042fe200000000ff */
[----:B------:R-:W-:Y:S02]  /*6190*/  IMAD.MOV.U32 R11, RZ, RZ, R9 ;  /* 0x000000ffff0b7224 */ /* 0x000fe400078e0009 */
[----:B------:R-:W-:Y:S01]  /*61a0*/  FADD.FTZ R5, R15, R14 ;  /* 0x0000000e0f057221 */ /* 0x000fe20000010000 */
[----:B------:R-:W-:Y:S01]  /*61b0*/  IMAD.MOV.U32 R15, RZ, RZ, R3 ;  /* 0x000000ffff0f7224 */ /* 0x000fe200078e0003 */
[----:B------:R-:W-:Y:S06]  /*61c0*/  @P2 BRA `(.L_x_192) ;  /* 0xffffffdc00bc2947 */ /* 0x000fec000383ffff */
.L_x_183:
        /* <DEDUP_REMOVED lines=67> */
.L_x_193:
[----:B------:R-:W-:Y:S01]  /*6600*/  IMAD R14, R2, 0x8, R0 ;  /* 0x00000008020e7824 */ /* 0x000fe200078e0200 */
[----:B------:R-:W-:-:S04]  /*6610*/  SHF.L.U32 R7, R16, 0x1f, RZ ;  /* 0x0000001f10077819 */ /* 0x000fc800000006ff */
[----:B------:R0:W1:Y:S01]  /*6620*/  SYNCS.PHASECHK.TRANS64.TRYWAIT P2, [R14+URZ+0x34850], R7 ;  /* 0x034850070e0075a7 */ /* 0x000062000804017f */
[----:B------:R-:W-:Y:S05]  /*6630*/  @!P0 BRA `(.L_x_194) ;  /* 0x0000000000048947 */ /* 0x000fea0003800000 */
[----:B------:R-:W-:Y:S01]  /*6640*/  BPT.TRAP 0x1 ;  /* 0x000000040000795c */ /* 0x000fe20000300000 */
.L_x_194:
[----:B-1----:R-:W-:Y:S05]  /*6650*/  @P2 BRA `(.L_x_195) ;  /* 0x0000000000082947 */ /* 0x002fea0003800000 */
[----:B------:R-:W1:Y:S02]  /*6660*/  SYNCS.PHASECHK.TRANS64.TRYWAIT P0, [R14+URZ+0x34850], R7 ;  /* 0x034850070e0075a7 */ /* 0x000e64000800017f */
[----:B-1----:R-:W-:Y:S05]  /*6670*/  @!P0 BRA `(.L_x_196) ;  /* 0x0000009c00f88947 */ /* 0x002fea0003800000 */
.L_x_195:
[----:B------:R-:W-:Y:S05]  /*6680*/  WARPSYNC.ALL ;  /* 0x0000000000007948 */ /* 0x000fea0003800000 */
[----:B------:R-:W-:Y:S01]  /*6690*/  VIADD R0, R0, 0x400 ;  /* 0x0000040000007836 */ /* 0x000fe20000000000 */
[----:B------:R-:W-:Y:S01]  /*66a0*/  WARPGROUP.ARRIVE ;  /* 0x00000000000079c5 */ /* 0x000fe20000000000 */
[----:B------:R-:W-:Y:S01]  /*66b0*/  IMAD.MOV.U32 R13, RZ, RZ, 0x40000040 ;  /* 0x40000040ff0d7424 */ /* 0x000fe200078e00ff */
[----:B01----:R-:W0:Y:S01]  /*66c0*/  SHFL.BFLY PT, R7, R6, 0x2, 0x1f ;  /* 0x0c401f0006077f89 */ /* 0x003e2200000e0000 */
[----:B------:R-:W-:Y:S01]  /*66d0*/  IMAD.MOV.U32 R95, RZ, RZ, -0x800000 ;  /* 0xff800000ff5f7424 */ /* 0x000fe200078e00ff */
[----:B------:R-:W-:Y:S01]  /*66e0*/  SHF.R.U32.HI R0, RZ, 0x4, R0 ;  /* 0x00000004ff007819 */ /* 0x000fe20000011600 */
[----:B------:R-:W-:-:S03]  /*66f0*/  VIADD R207, R207, 0x1 ;  /* 0x00000001cfcf7836 */ /* 0x000fc60000000000 */
[----:B------:R-:W-:-:S04]  /*6700*/  LOP3.LUT R0, R0, 0x3fff, RZ, 0xc0, !PT ;  /* 0x00003fff00007812 */ /* 0x000fc800078ec0ff */
[----:B------:R-:W-:Y:S02]  /*6710*/  LOP3.LUT R11, R0, 0x4000000, RZ, 0xfc, !PT ;  /* 0x04000000000b7812 */ /* 0x000fe400078efcff */
[----:B------:R-:W1:Y:S03]  /*6720*/  SHFL.BFLY PT, R0, R5, 0x2, 0x1f ;  /* 0x0c401f0005007f89 */ /* 0x000e6600000e0000 */
[----:B------:R-:W-:Y:S02]  /*6730*/  IMAD R10, R2, 0x800, R11 ;  /* 0x00000800020a7824 */ /* 0x000fe400078e020b */
[----:B------:R-:W-:Y:S02]  /*6740*/  IMAD.MOV.U32 R11, RZ, RZ, 0x40000040 ;  /* 0x40000040ff0b7424 */ /* 0x000fe400078e00ff */
[C---:B------:R-:W-:Y:S01]  /*6750*/  VIADD R12, R10.reuse, 0x80 ;  /* 0x000000800a0c7836 */ /* 0x040fe20000000000 */
[----:B------:R-:W-:-:S02]  /*6760*/  R2UR UR6, R10 ;  /* 0x000000000a0672ca */ /* 0x000fc400000e0000 */
[----:B------:R-:W-:Y:S01]  /*6770*/  R2UR UR7, R11 ;  /* 0x000000000b0772ca */ /* 0x000fe200000e0000 */
[----:B------:R-:W-:Y:S02]  /*6780*/  IMAD.MOV.U32 R11, RZ, RZ, 0x40000040 ;  /* 0x40000040ff0b7424 */ /* 0x000fe400078e00ff */
[----:B0-----:R-:W-:-:S10]  /*6790*/  FADD.FTZ R7, R7, R6 ;  /* 0x0000000607077221 */ /* 0x001fd40000010000 */
[----:B------:R-:W-:Y:S01]  /*67a0*/  HGMMA.64x128x16.F32 R24, R180, gdesc[UR4].tnspB, R24, gsb0 ;  /* 0x41e00004b4187df0 */ /* 0x000fe20008000818 */
[----:B------:R-:W-:Y:S01]  /*67b0*/  R2UR UR6, R12 ;  /* 0x000000000c0672ca */ /* 0x000fe200000e0000 */
[----:B------:R-:W-:Y:S01]  /*67c0*/  VIADD R12, R10, 0x100 ;  /* 0x000001000a0c7836 */ /* 0x000fe20000000000 */
[----:B------:R-:W-:Y:S01]  /*67d0*/  R2UR UR7, R13 ;  /* 0x000000000d0772ca */ /* 0x000fe200000e0000 */
[----:B------:R-:W-:Y:S02]  /*67e0*/  IMAD.MOV.U32 R13, RZ, RZ, 0x40000040 ;  /* 0x40000040ff0d7424 */ /* 0x000fe400078e00ff */
[----:B-1----:R-:W-:Y:S02]  /*67f0*/  FADD.FTZ R8, R0, R5 ;  /* 0x0000000500087221 */ /* 0x002fe40000010000 */
[----:B------:R-:W0:Y:S01]  /*6800*/  SHFL.BFLY PT, R0, R7, 0x1, 0x1f ;  /* 0x0c201f0007007f89 */ /* 0x000e2200000e0000 */
[----:B------:R-:W-:Y:S02]  /*6810*/  WARPGROUP.DEPBAR.LE gsb0, 0x0 ;  /* 0x00008000000079c5 */ /* 0x000fe40000010000 */
[----:B------:R-:W-:-:S06]  /*6820*/  WARPGROUP.ARRIVE ;  /* 0x00000000000079c5 */ /* 0x000fcc0000000000 */
[----:B------:R-:W-:Y:S01]  /*6830*/  HGMMA.64x128x16.F32 R24, R176, gdesc[UR4].tnspB, R24, gsb0 ;  /* 0x41e00004b0187df0 */ /* 0x000fe20008000818 */
[----:B------:R-:W-:Y:S01]  /*6840*/  R2UR UR6, R12 ;  /* 0x000000000c0672ca */ /* 0x000fe200000e0000 */
[----:B------:R-:W-:Y:S01]  /*6850*/  VIADD R12, R10, 0x180 ;  /* 0x000001800a0c7836 */ /* 0x000fe20000000000 */
[----:B------:R-:W-:Y:S01]  /*6860*/  R2UR UR7, R13 ;  /* 0x000000000d0772ca */ /* 0x000fe200000e0000 */
[----:B------:R-:W-:Y:S01]  /*6870*/  IMAD.MOV.U32 R13, RZ, RZ, 0x40000040 ;  /* 0x40000040ff0d7424 */ /* 0x000fe200078e00ff */
[----:B------:R-:W-:Y:S02]  /*6880*/  WARPGROUP.DEPBAR.LE gsb0, 0x0 ;  /* 0x00008000000079c5 */ /* 0x000fe40000010000 */
[----:B------:R-:W-:-:S09]  /*6890*/  WARPGROUP.ARRIVE ;  /* 0x00000000000079c5 */ /* 0x000fd20000000000 */
        /* <DEDUP_REMOVED lines=16> */
[C---:B------:R-:W-:Y:S01]  /*69a0*/  VIADD R12, R10.reuse, 0x300 ;  /* 0x000003000a0c7836 */ /* 0x040fe20000000000 */
[----:B------:R-:W-:Y:S01]  /*69b0*/  R2UR UR7, R13 ;  /* 0x000000000d0772ca */ /* 0x000fe200000e0000 */
[----:B------:R-:W-:Y:S02]  /*69c0*/  IMAD.MOV.U32 R13, RZ, RZ, 0x40000040 ;  /* 0x40000040ff0d7424 */ /* 0x000fe400078e00ff */
[----:B------:R-:W-:Y:S01]  /*69d0*/  VIADD R10, R10, 0x380 ;  /* 0x000003800a0a7836 */ /* 0x000fe20000000000 */
[----:B------:R-:W-:Y:S02]  /*69e0*/  WARPGROUP.DEPBAR.LE gsb0, 0x0 ;  /* 0x00008000000079c5 */ /* 0x000fe40000010000 */
[----:B------:R-:W-:-:S07]  /*69f0*/  WARPGROUP.ARRIVE ;  /* 0x00000000000079c5 */ /* 0x000fce0000000000 */
[----:B------:R-:W-:Y:S01]  /*6a00*/  HGMMA.64x128x16.F32 R24, R156, gdesc[UR4].tnspB, R24, gsb0 ;  /* 0x41e000049c187df0 */ /* 0x000fe20008000818 */
[----:B------:R-:W-:Y:S01]  /*6a10*/  R2UR UR6, R12 ;  /* 0x000000000c0672ca */ /* 0x000fe200000e0000 */
[----:B------:R-:W-:Y:S01]  /*6a20*/  VIADD R12, R2, 0x1 ;  /* 0x00000001020c7836 */ /* 0x000fe20000000000 */
[----:B------:R-:W-:Y:S01]  /*6a30*/  R2UR UR7, R13 ;  /* 0x000000000d0772ca */ /* 0x000fe200000e0000 */
[----:B0-----:R-:W-:Y:S01]  /*6a40*/  FADD.FTZ R13, R7, R0 ;  /* 0x00000000070d7221 */ /* 0x001fe20000010000 */
[----:B------:R-:W-:Y:S02]  /*6a50*/  IMAD.MOV.U32 R2, RZ, RZ, RZ ;  /* 0x000000ffff027224 */ /* 0x000fe400078e00ff */
[----:B------:R-:W-:Y:S01]  /*6a60*/  IMAD.MOV.U32 R7, RZ, RZ, RZ ;  /* 0x000000ffff077224 */ /* 0x000fe200078e00ff */
[----:B------:R-:W-:Y:S01]  /*6a70*/  ISETP.NE.AND P2, PT, R12, 0x2, PT ;  /* 0x000000020c00780c */ /* 0x000fe20003f45270 */
[----:B------:R-:W-:Y:S01]  /*6a80*/  IMAD.MOV.U32 R0, RZ, RZ, -0x800000 ;  /* 0xff800000ff007424 */ /* 0x000fe200078e00ff */
[----:B------:R-:W-:-:S02]  /*6a90*/  FSETP.NE.FTZ.AND P0, PT, R13, RZ, PT ;  /* 0x000000ff0d00720b */ /* 0x000fc40003f15000 */
[----:B------:R-:W-:-:S04]  /*6aa0*/  SEL R5, RZ, 0x1, P2 ;  /* 0x00000001ff057807 */ /* 0x000fc80001000000 */
[----:B------:R-:W-:-:S07]  /*6ab0*/  LOP3.LUT R16, R16, R5, RZ, 0x3c, !PT ;  /* 0x0000000510107212 */ /* 0x000fce00078e3cff */
[----:B------:R-:W-:Y:S01]  /*6ac0*/  @P0 MUFU.RCP R2, R13 ;  /* 0x0000000d00020308 */ /* 0x000fe20000001000 */
[----:B------:R-:W-:Y:S01]  /*6ad0*/  @P0 FMUL.FTZ R6, R4, 0.69314718246459960938 ;  /* 0x3f31721804060820 */ /* 0x000fe20000410000 */
[----:B------:R-:W-:Y:S02]  /*6ae0*/  WARPGROUP.DEPBAR.LE gsb0, 0x0 ;  /* 0x00008000000079c5 */ /* 0x000fe40000010000 */
[----:B------:R-:W-:-:S06]  /*6af0*/  WARPGROUP.ARRIVE ;  /* 0x00000000000079c5 */ /* 0x000fcc0000000000 */
[----:B------:R-:W-:Y:S01]  /*6b00*/  HGMMA.64x128x16.F32 R24, R160, gdesc[UR4].tnspB, R24, gsb0 ;  /* 0x41e00004a0187df0 */ /* 0x000fe20008000818 */
[----:B------:R-:W-:Y:S02]  /*6b10*/  R2UR UR6, R10 ;  /* 0x000000000a0672ca */ /* 0x000fe400000e0000 */
[----:B------:R-:W-:Y:S01]  /*6b20*/  R2UR UR7, R11 ;  /* 0x000000000b0772ca */ /* 0x000fe200000e0000 */
[----:B------:R-:W0:Y:S01]  /*6b30*/  @P0 MUFU.LG2 R10, R13 ;  /* 0x0000000d000a0308 */ /* 0x000e220000000c00 */
[----:B------:R-:W1:Y:S01]  /*6b40*/  SHFL.BFLY PT, R11, R8, 0x1, 0x1f ;  /* 0x0c201f00080b7f89 */ /* 0x000e6200000e0000 */
[----:B0-----:R-:W-:-:S04]  /*6b50*/  @P0 FMUL.FTZ R5, R10, 0.69314718246459960938 ;  /* 0x3f3172180a050820 */ /* 0x001fc80000410000 */
[----:B------:R-:W-:Y:S01]  /*6b60*/  @P0 FFMA.FTZ R0, R6, R3, R5 ;  /* 0x0000000306000223 */ /* 0x000fe20000010005 */
[----:B------:R-:W-:Y:S01]  /*6b70*/  PLOP3.LUT P0, PT, PT, PT, PT, 0x8, 0x0 ;  /* 0x000000000000781c */ /* 0x000fe20003f0e170 */
[----:B-1----:R-:W-:Y:S01]  /*6b80*/  FADD.FTZ R15, R8, R11 ;  /* 0x0000000b080f7221 */ /* 0x002fe20000010000 */
[----:B------:R-:W-:-:S04]  /*6b90*/  @!P1 VIADD R8, R14, 0x34860 ;  /* 0x000348600e089836 */ /* 0x000fc80000000000 */
[----:B------:R-:W-:Y:S02]  /*6ba0*/  FSETP.NE.FTZ.AND P3, PT, R15, RZ, PT ;  /* 0x000000ff0f00720b */ /* 0x000fe40003f75000 */
[----:B------:R-:W-:-:S11]  /*6bb0*/  @!P1 PRMT R8, RZ, 0x654, R8 ;  /* 0x00000654ff089816 */ /* 0x000fd60000000008 */
[----:B------:R-:W0:Y:S01]  /*6bc0*/  @P3 MUFU.LG2 R11, R15 ;  /* 0x0000000f000b3308 */ /* 0x000e220000000c00 */
[----:B------:R-:W-:-:S07]  /*6bd0*/  @P3 FMUL.FTZ R17, R4, 0.69314718246459960938 ;  /* 0x3f31721804113820 */ /* 0x000fce0000410000 */
[----:B------:R-:W1:Y:S01]  /*6be0*/  @P3 MUFU.RCP R7, R15 ;  /* 0x0000000f00073308 */ /* 0x000e620000001000 */
[----:B0-----:R-:W-:-:S04]  /*6bf0*/  @P3 FMUL.FTZ R4, R11, 0.69314718246459960938 ;  /* 0x3f3172180b043820 */ /* 0x001fc80000410000 */
[----:B------:R-:W-:Y:S01]  /*6c00*/  @P3 FFMA.FTZ R95, R17, R9, R4 ;  /* 0x00000009115f3223 */ /* 0x000fe20000010004 */
[----:B------:R-:W-:Y:S02]  /*6c10*/  WARPGROUP.DEPBAR.LE gsb0, 0x0 ;  /* 0x00008000000079c5 */ /* 0x000fe40000010000 */
[----:B------:R-:W-:-:S06]  /*6c20*/  WARPGROUP.ARRIVE ;  /* 0x00000000000079c5 */ /* 0x000fcc0000000000 */
[----:B------:R-:W-:Y:S03]  /*6c30*/  HGMMA.64x128x16.F32 R24, R164, gdesc[UR4].tnspB, R24, gsb0 ;  /* 0x41e00004a4187df0 */ /* 0x000fe60008000818 */
[----:B------:R-:W-:Y:S02]  /*6c40*/  WARPGROUP.DEPBAR.LE gsb0, 0x0 ;  /* 0x00008000000079c5 */ /* 0x000fe40000010000 */
[----:B------:R0:W-:Y:S01]  /*6c50*/  @!P1 SYNCS.ARRIVE.TRANS64.RED.A1T0 RZ, [R8+URZ], RZ ;  /* 0x000000ff08ff99a7 */ /* 0x0001e2000810043f */
        /* <DEDUP_REMOVED lines=32> */
[-C--:B-1----:R-:W-:Y:S01]  /*6e60*/  FMUL.FTZ R96, R26, R7.reuse ;  /* 0x000000071a607220 */ /* 0x082fe20000410000 */
        /* <DEDUP_REMOVED lines=31> */
[----:B0-----:R-:W-:-:S07]  /*7060*/  SEL R2, R12, RZ, P2 ;  /* 0x000000ff0c027207 */ /* 0x001fce0001000000 */
.L_x_175:
[----:B------:R-:W0:Y:S01]  /*7070*/  S2R R4, SR_CgaCtaId ;  /* 0x0000000000047919 */ /* 0x000e220000008800 */
[----:B------:R-:W-:Y:S01]  /*7080*/  MOV R3, 0x400 ;  /* 0x0000040000037802 */ /* 0x000fe20000000f00 */
[----:B------:R-:W-:Y:S01]  /*7090*/  BSSY B0, `(.L_x_197) ;  /* 0x00002c4000007945 */ /* 0x000fe20003800000 */
[----:B------:R-:W-:Y:S02]  /*70a0*/  BAR.SYNC.DEFER_BLOCKING 0x5, 0x180 ;  /* 0x0146000000007b1d */ /* 0x000fe40000010000 */
[----:B0-----:R-:W-:-:S05]  /*70b0*/  LEA R3, R4, R3, 0x18 ;  /* 0x0000000304037211 */ /* 0x001fca00078ec0ff */
[----:B------:R0:W1:Y:S01]  /*70c0*/  LDS.128 R4, [R3+0x348d0] ;  /* 0x0348d00003047984 */ /* 0x0000620000000c00 */
[----:B------:R-:W-:Y:S06]  /*70d0*/  BAR.ARV 0x4, 0x180 ;  /* 0x0106000000007b1d */ /* 0x000fec0000002000 */
[----:B------:R-:W-:Y:S05]  /*70e0*/  @P0 BRA `(.L_x_198) ;  /* 0x00000020001c0947 */ /* 0x000fea0003800000 */
[----:B-1----:R-:W1:Y:S01]  /*70f0*/  S2R R4, SR_SWINHI ;  /* 0x0000000000047919 */ /* 0x002e620000002f00 */
[----:B------:R-:W-:Y:S01]  /*7100*/  F2FP.F16.F32.PACK_AB R36, R73, R72 ;  /* 0x000000484924723e */ /* 0x000fe200000000ff */
[----:B------:R-:W-:Y:S01]  /*7110*/  ULDC.64 UR4, c[0x0][0xc08] ;  /* 0x0003020000047ab9 */ /* 0x000fe20000000a00 */
[----:B------:R-:W-:Y:S02]  /*7120*/  SHF.L.U64.HI R110, R23, 0x2, R188 ;  /* 0x00000002176e7819 */ /* 0x000fe400000102bc */
[----:B------:R-:W-:Y:S02]  /*7130*/  MOV R104, R3 ;  /* 0x0000000300687202 */ /* 0x000fe40000000f00 */
[----:B-1----:R-:W-:-:S03]  /*7140*/  MOV R105, R4 ;  /* 0x0000000400697202 */ /* 0x002fc60000000f00 */
[----:B------:R-:W-:-:S03]  /*7150*/  IMAD.WIDE R12, R227, 0x2, R104 ;  /* 0x00000002e30c7825 */ /* 0x000fc600078e0268 */
[C---:B------:R-:W-:Y:S02]  /*7160*/  IADD3 R39, P2, R12.reuse, 0x4020, RZ ;  /* 0x000040200c277810 */ /* 0x040fe40007f5e0ff */
[C---:B------:R-:W-:Y:S02]  /*7170*/  IADD3 R107, P1, R12.reuse, 0x4040, RZ ;  /* 0x000040400c6b7810 */ /* 0x040fe40007f3e0ff */
[----:B------:R-:W-:Y:S01]  /*7180*/  LOP3.LUT R8, R39, 0x380, RZ, 0xc0, !PT ;  /* 0x0000038027087812 */ /* 0x000fe200078ec0ff */
[--C-:B------:R-:W-:Y:S01]  /*7190*/  IMAD.X R33, RZ, RZ, R13.reuse, P2 ;  /* 0x000000ffff217224 */ /* 0x100fe200010e060d */
[----:B------:R-:W-:Y:S01]  /*71a0*/  LOP3.LUT R10, R107, 0x380, RZ, 0xc0, !PT ;  /* 0x000003806b0a7812 */ /* 0x000fe200078ec0ff */
[----:B------:R-:W-:Y:S01]  /*71b0*/  IMAD.X R27, RZ, RZ, R13, P1 ;  /* 0x000000ffff1b7224 */ /* 0x000fe200008e060d */
[----:B------:R-:W-:Y:S02]  /*71c0*/  IADD3 R15, P3, R12, 0x4000, RZ ;  /* 0x000040000c0f7810 */ /* 0x000fe40007f7e0ff */
[----:B------:R-:W-:-:S02]  /*71d0*/  SHF.R.U64 R8, R8, 0x3, RZ ;  /* 0x0000000308087819 */ /* 0x000fc400000012ff */
[C---:B------:R-:W-:Y:S01]  /*71e0*/  LOP3.LUT R9, R12.reuse, 0x380, RZ, 0xc0, !PT ;  /* 0x000003800c097812 */ /* 0x040fe200078ec0ff */
[--C-:B------:R-:W-:Y:S01]  /*71f0*/  IMAD.X R29, RZ, RZ, R13.reuse, P3 ;  /* 0x000000ffff1d7224 */ /* 0x100fe200018e060d */
[C---:B------:R-:W-:Y:S02]  /*7200*/  IADD3 R109, P0, R12.reuse, 0x4060, RZ ;  /* 0x000040600c6d7810 */ /* 0x040fe40007f1e0ff */
[----:B------:R-:W-:Y:S02]  /*7210*/  IADD3 R17, P6, R12, 0x20, RZ ;  /* 0x000000200c117810 */ /* 0x000fe40007fde0ff */
[----:B------:R-:W-:Y:S01]  /*7220*/  SHF.R.U64 R10, R10, 0x3, RZ ;  /* 0x000000030a0a7819 */ /* 0x000fe200000012ff */
[--C-:B------:R-:W-:Y:S01]  /*7230*/  IMAD.X R31, RZ, RZ, R13.reuse, P0 ;  /* 0x000000ffff1f7224 */ /* 0x100fe200000e060d */
[C---:B------:R-:W-:Y:S01]  /*7240*/  IADD3 R37, P4, R12.reuse, 0x60, RZ ;  /* 0x000000600c257810 */ /* 0x040fe20007f9e0ff */
[----:B------:R-:W-:Y:S01]  /*7250*/  IMAD.X R25, RZ, RZ, R13, P6 ;  /* 0x000000ffff197224 */ /* 0x000fe200030e060d */
[----:B------:R-:W-:Y:S01]  /*7260*/  BAR.SYNC.DEFER_BLOCKING 0x1, 0x100 ;  /* 0x0044000000007b1d */ /* 0x000fe20000010000 */
[----:B------:R-:W-:-:S02]  /*7270*/  IADD3 R35, P5, R12, 0x40, RZ ;  /* 0x000000400c237810 */ /* 0x000fc40007fbe0ff */
[----:B------:R-:W-:Y:S01]  /*7280*/  LOP3.LUT R4, R15, 0x380, RZ, 0xc0, !PT ;  /* 0x000003800f047812 */ /* 0x000fe200078ec0ff */
[----:B------:R-:W-:Y:S01]  /*7290*/  IMAD.X R11, RZ, RZ, R13, P4 ;  /* 0x000000ffff0b7224 */ /* 0x000fe200020e060d */
[----:B------:R-:W-:Y:S02]  /*72a0*/  LOP3.LUT R32, R8, R39, RZ, 0x3c, !PT ;  /* 0x0000002708207212 */ /* 0x000fe400078e3cff */
[----:B------:R-:W-:Y:S02]  /*72b0*/  SHF.R.U64 R9, R9, 0x3, RZ ;  /* 0x0000000309097819 */ /* 0x000fe400000012ff */
[----:B------:R-:W-:Y:S02]  /*72c0*/  LOP3.LUT R14, R109, 0x380, RZ, 0xc0, !PT ;  /* 0x000003806d0e7812 */ /* 0x000fe400078ec0ff */
[----:B------:R-:W-:Y:S02]  /*72d0*/  LOP3.LUT R26, R10, R107, RZ, 0x3c, !PT ;  /* 0x0000006b0a1a7212 */ /* 0x000fe400078e3cff */
[----:B------:R-:W-:Y:S01]  /*72e0*/  LOP3.LUT R8, R17, 0x380, RZ, 0xc0, !PT ;  /* 0x0000038011087812 */ /* 0x000fe200078ec0ff */
[----:B------:R-:W1:Y:S01]  /*72f0*/  LDC.64 R106, c[0x0][0xc00] ;  /* 0x00030000ff6a7b82 */ /* 0x000e620000000a00 */
[----:B------:R-:W-:-:S02]  /*7300*/  LOP3.LUT R10, R37, 0x380, RZ, 0xc0, !PT ;  /* 0x00000380250a7812 */ /* 0x000fc400078ec0ff */
[----:B------:R-:W-:Y:S02]  /*7310*/  LOP3.LUT R34, R35, 0x380, RZ, 0xc0, !PT ;  /* 0x0000038023227812 */ /* 0x000fe400078ec0ff */
[----:B------:R-:W-:Y:S02]  /*7320*/  SHF.R.U64 R4, R4, 0x3, RZ ;  /* 0x0000000304047819 */ /* 0x000fe400000012ff */
[----:B------:R-:W-:Y:S01]  /*7330*/  LOP3.LUT R12, R9, R12, RZ, 0x3c, !PT ;  /* 0x0000000c090c7212 */ /* 0x000fe200078e3cff */
[----:B------:R-:W-:Y:S01]  /*7340*/  IMAD.X R9, RZ, RZ, R13, P5 ;  /* 0x000000ffff097224 */ /* 0x000fe200028e060d */
[----:B------:R-:W-:Y:S02]  /*7350*/  SHF.R.U64 R14, R14, 0x3, RZ ;  /* 0x000000030e0e7819 */ /* 0x000fe400000012ff */
[----:B------:R-:W-:Y:S02]  /*7360*/  SHF.R.U64 R8, R8, 0x3, RZ ;  /* 0x0000000308087819 */ /* 0x000fe400000012ff */
[----:B------:R-:W-:-:S02]  /*7370*/  SHF.R.U64 R10, R10, 0x3, RZ ;  /* 0x000000030a0a7819 */ /* 0x000fc400000012ff */
[----:B------:R-:W-:Y:S02]  /*7380*/  SHF.R.U64 R34, R34, 0x3, RZ ;  /* 0x0000000322227819 */ /* 0x000fe400000012ff */
[----:B------:R-:W-:Y:S02]  /*7390*/  LOP3.LUT R28, R4, R15, RZ, 0x3c, !PT ;  /* 0x0000000f041c7212 */ /* 0x000fe400078e3cff */
[----:B------:R-:W-:Y:S01]  /*73a0*/  LOP3.LUT R30, R14, R109, RZ, 0x3c, !PT ;  /* 0x0000006d0e1e7212 */ /* 0x000fe200078e3cff */
[----:B------:R-:W-:Y:S01]  /*73b0*/  IMAD.SHL.U32 R109, R23, 0x4, RZ ;  /* 0x00000004176d7824 */ /* 0x000fe200078e00ff */
[----:B------:R-:W-:Y:S02]  /*73c0*/  MOV R4, R12 ;  /* 0x0000000c00047202 */ /* 0x000fe40000000f00 */
[----:B------:R-:W-:Y:S02]  /*73d0*/  LOP3.LUT R24, R8, R17, RZ, 0x3c, !PT ;  /* 0x0000001108187212 */ /* 0x000fe400078e3cff */
[----:B------:R-:W-:-:S02]  /*73e0*/  F2FP.F16.F32.PACK_AB R12, R21, R20 ;  /* 0x00000014150c723e */ /* 0x000fc400000000ff */
[----:B------:R-:W-:Y:S02]  /*73f0*/  F2FP.F16.F32.PACK_AB R13, R97, R96 ;  /* 0x00000060610d723e */ /* 0x000fe400000000ff */
[----:B------:R-:W-:Y:S02]  /*7400*/  F2FP.F16.F32.PACK_AB R14, R89, R88 ;  /* 0x00000058590e723e */ /* 0x000fe400000000ff */
[----:B------:R-:W-:Y:S02]  /*7410*/  F2FP.F16.F32.PACK_AB R15, R99, R98 ;  /* 0x00000062630f723e */ /* 0x000fe400000000ff */
[----:B------:R-:W-:Y:S02]  /*7420*/  LOP3.LUT R10, R10, R37, RZ, 0x3c, !PT ;  /* 0x000000250a0a7212 */ /* 0x000fe400078e3cff */
[----:B------:R-:W-:Y:S01]  /*7430*/  LOP3.LUT R8, R34, R35, RZ, 0x3c, !PT ;  /* 0x0000002322087212 */ /* 0x000fe200078e3cff */
[----:B------:R2:W-:Y:S01]  /*7440*/  STSM.16.M88.4 [R4], R12 ;  /* 0x0000000c04007844 */ /* 0x0005e20000000200 */
[----:B------:R-:W-:-:S02]  /*7450*/  MOV R38, R10 ;  /* 0x0000000a00267202 */ /* 0x000fc40000000f00 */
[----:B------:R-:W-:Y:S02]  /*7460*/  MOV R37, R8 ;  /* 0x0000000800257202 */ /* 0x000fe40000000f00 */
[----:B------:R-:W-:Y:S02]  /*7470*/  MOV R94, R24 ;  /* 0x00000018005e7202 */ /* 0x000fe40000000f00 */
[----:B------:R-:W-:Y:S02]  /*7480*/  F2FP.F16.F32.PACK_AB R8, R91, R90 ;  /* 0x0000005a5b08723e */ /* 0x000fe400000000ff */
[----:B------:R-:W-:Y:S02]  /*7490*/  F2FP.F16.F32.PACK_AB R9, R101, R100 ;  /* 0x000000646509723e */ /* 0x000fe400000000ff */
[----:B------:R-:W-:Y:S02]  /*74a0*/  F2FP.F16.F32.PACK_AB R10, R93, R92 ;  /* 0x0000005c5d0a723e */ /* 0x000fe400000000ff */
[----:B------:R-:W-:-:S02]  /*74b0*/  F2FP.F16.F32.PACK_AB R11, R103, R102 ;  /* 0x00000066670b723e */ /* 0x000fc400000000ff */
[----:B------:R-:W-:Y:S02]  /*74c0*/  MOV R108, R26 ;  /* 0x0000001a006c7202 */ /* 0x000fe40000000f00 */
[----:B--2---:R-:W-:Y:S01]  /*74d0*/  F2FP.F16.F32.PACK_AB R12, R41, R40 ;  /* 0x00000028290c723e */ /* 0x004fe200000000ff */
[----:B------:R2:W-:Y:S01]  /*74e0*/  STSM.16.M88.4 [R94], R8 ;  /* 0x000000085e007844 */ /* 0x0005e20000000200 */
[----:B------:R-:W-:Y:S02]  /*74f0*/  F2FP.F16.F32.PACK_AB R13, R43, R42 ;  /* 0x0000002a2b0d723e */ /* 0x000fe400000000ff */
[----:B------:R-:W-:Y:S02]  /*7500*/  F2FP.F16.F32.PACK_AB R14, R45, R44 ;  /* 0x0000002c2d0e723e */ /* 0x000fe400000000ff */
[----:B------:R-:W-:Y:S02]  /*7510*/  F2FP.F16.F32.PACK_AB R15, R47, R46 ;  /* 0x0000002e2f0f723e */ /* 0x000fe400000000ff */
[----:B------:R-:W-:-:S02]  /*7520*/  MOV R17, R30 ;  /* 0x0000001e00117202 */ /* 0x000fc40000000f00 */
[----:B------:R-:W-:Y:S01]  /*7530*/  MOV R39, R28 ;  /* 0x0000001c00277202 */ /* 0x000fe20000000f00 */
[----:B------:R3:W-:Y:S01]  /*7540*/  STSM.16.M88.4 [R37], R12 ;  /* 0x0000000c25007844 */ /* 0x0007e20000000200 */
[----:B------:R-:W-:Y:S02]  /*7550*/  F2FP.F16.F32.PACK_AB R24, R49, R48 ;  /* 0x000000303118723e */ /* 0x000fe400000000ff */
[----:B------:R-:W-:Y:S02]  /*7560*/  F2FP.F16.F32.PACK_AB R25, R51, R50 ;  /* 0x000000323319723e */ /* 0x000fe400000000ff */
[----:B------:R-:W-:Y:S01]  /*7570*/  F2FP.F16.F32.PACK_AB R26, R53, R52 ;  /* 0x00000034351a723e */ /* 0x000fe200000000ff */
[----:B--2---:R-:W-:Y:S01]  /*7580*/  IMAD.MOV.U32 R94, RZ, RZ, RZ ;  /* 0x000000ffff5e7224 */ /* 0x004fe200078e00ff */
[----:B------:R-:W-:Y:S02]  /*7590*/  F2FP.F16.F32.PACK_AB R27, R55, R54 ;  /* 0x00000036371b723e */ /* 0x000fe400000000ff */
[----:B------:R-:W-:-:S02]  /*75a0*/  F2FP.F16.F32.PACK_AB R28, R57, R56 ;  /* 0x00000038391c723e */ /* 0x000fc400000000ff */
[----:B------:R-:W-:Y:S01]  /*75b0*/  F2FP.F16.F32.PACK_AB R29, R59, R58 ;  /* 0x0000003a3b1d723e */ /* 0x000fe200000000ff */
[----:B------:R2:W-:Y:S01]  /*75c0*/  STSM.16.M88.4 [R38], R24 ;  /* 0x0000001826007844 */ /* 0x0005e20000000200 */
[----:B------:R-:W-:Y:S02]  /*75d0*/  F2FP.F16.F32.PACK_AB R30, R61, R60 ;  /* 0x0000003c3d1e723e */ /* 0x000fe400000000ff */
[----:B------:R-:W-:Y:S02]  /*75e0*/  F2FP.F16.F32.PACK_AB R31, R63, R62 ;  /* 0x0000003e3f1f723e */ /* 0x000fe400000000ff */
[----:B------:R-:W-:Y:S02]  /*75f0*/  MOV R4, R32 ;  /* 0x0000002000047202 */ /* 0x000fe40000000f00 */
[----:B------:R-:W-:Y:S01]  /*7600*/  F2FP.F16.F32.PACK_AB R32, R65, R64 ;  /* 0x000000404120723e */ /* 0x000fe200000000ff */
[----:B------:R4:W-:Y:S01]  /*7610*/  STSM.16.M88.4 [R39], R28 ;  /* 0x0000001c27007844 */ /* 0x0009e20000000200 */
[----:B------:R-:W-:-:S02]  /*7620*/  F2FP.F16.F32.PACK_AB R33, R67, R66 ;  /* 0x000000424321723e */ /* 0x000fc400000000ff */
[----:B------:R-:W-:Y:S02]  /*7630*/  F2FP.F16.F32.PACK_AB R34, R69, R68 ;  /* 0x000000444522723e */ /* 0x000fe400000000ff */
[----:B------:R-:W-:Y:S02]  /*7640*/  F2FP.F16.F32.PACK_AB R35, R71, R70 ;  /* 0x000000464723723e */ /* 0x000fe400000000ff */
[----:B---3--:R-:W-:Y:S02]  /*7650*/  F2FP.F16.F32.PACK_AB R37, R75, R74 ;  /* 0x0000004a4b25723e */ /* 0x008fe400000000ff */
[----:B--2---:R-:W-:Y:S01]  /*7660*/  F2FP.F16.F32.PACK_AB R38, R77, R76 ;  /* 0x0000004c4d26723e */ /* 0x004fe200000000ff */
[----:B------:R-:W-:Y:S01]  /*7670*/  STSM.16.M88.4 [R4], R32 ;  /* 0x0000002004007844 */ /* 0x000fe20000000200 */
[----:B------:R-:W-:Y:S02]  /*7680*/  F2FP.F16.F32.PACK_AB R8, R81, R80 ;  /* 0x000000505108723e */ /* 0x000fe400000000ff */
[----:B------:R-:W-:-:S02]  /*7690*/  F2FP.F16.F32.PACK_AB R9, R83, R82 ;  /* 0x000000525309723e */ /* 0x000fc400000000ff */
[----:B------:R-:W-:Y:S02]  /*76a0*/  F2FP.F16.F32.PACK_AB R10, R85, R84 ;  /* 0x00000054550a723e */ /* 0x000fe400000000ff */
[----:B----4-:R-:W-:Y:S02]  /*76b0*/  F2FP.F16.F32.PACK_AB R39, R79, R78 ;  /* 0x0000004e4f27723e */ /* 0x010fe400000000ff */
[----:B------:R-:W-:Y:S02]  /*76c0*/  F2FP.F16.F32.PACK_AB R11, R87, R86 ;  /* 0x00000056570b723e */ /* 0x000fe400000000ff */
[----:B-1----:R-:W-:Y:S01]  /*76d0*/  ISETP.NE.U32.AND P0, PT, R106, RZ, PT ;  /* 0x000000ff6a00720c */ /* 0x002fe20003f05070 */
[----:B------:R-:W-:Y:S01]  /*76e0*/  STSM.16.M88.4 [R108], R36 ;  /* 0x000000246c007844 */ /* 0x000fe20000000200 */
[----:B------:R-:W-:Y:S02]  /*76f0*/  IADD3 R12, P1, R109, R106, RZ ;  /* 0x0000006a6d0c7210 */ /* 0x000fe40007f3e0ff */
[----:B------:R-:W-:Y:S01]  /*7700*/  ISETP.NE.AND.EX P0, PT, R107, RZ, PT, P0 ;  /* 0x000000ff6b00720c */ /* 0x000fe20003f05300 */
[----:B------:R1:W-:Y:S02]  /*7710*/  STSM.16.M88.4 [R17], R8 ;  /* 0x0000000811007844 */ /* 0x0003e40000000200 */
[----:B------:R-:W-:Y:S01]  /*7720*/  IMAD.X R13, R110, 0x1, R107, P1 ;  /* 0x000000016e0d7824 */ /* 0x000fe200008e066b */
[----:B------:R-:W-:Y:S08]  /*7730*/  BAR.SYNC.DEFER_BLOCKING 0x1, 0x100 ;  /* 0x0044000000007b1d */ /* 0x000ff00000010000 */
[----:B-1----:R-:W1:Y:S08]  /*7740*/  LDC R9, c[0x0][0xad4] ;  /* 0x0002b500ff097b82 */ /* 0x002e700000000800 */
[----:B------:R-:W2:Y:S01]  /*7750*/  LDC R17, c[0x0][0xbe8] ;  /* 0x0002fa00ff117b82 */ /* 0x000ea20000000800 */
[----:B------:R-:W3:Y:S01]  /*7760*/  @P0 LDG.E R94, desc[UR40][R12.64] ;  /* 0x000000280c5e0981 */ /* 0x000ee2000c1e1900 */
[----:B------:R-:W-:-:S04]  /*7770*/  ISETP.NE.U32.AND P1, PT, RZ, UR4, PT ;  /* 0x00000004ff007c0c */ /* 0x000fc8000bf25070 */
[----:B------:R-:W-:Y:S01]  /*7780*/  ISETP.NE.AND.EX P1, PT, RZ, UR5, PT, P1 ;  /* 0x00000005ff007c0c */ /* 0x000fe2000bf25310 */
[----:B------:R-:W-:-:S12]  /*7790*/  IMAD.MOV.U32 R28, RZ, RZ, 0x9b8 ;  /* 0x000009b8ff1c7424 */ /* 0x000fd800078e00ff */
[----:B------:R-:W-:Y:S01]  /*77a0*/  @P1 IADD3 R14, P2, R109, UR4, RZ ;  /* 0x000000046d0e1c10 */ /* 0x000fe2000ff5e0ff */
[----:B------:R-:W-:Y:S01]  /*77b0*/  ULDC UR4, c[0x0][0xa88] ;  /* 0x0002a20000047ab9 */ /* 0x000fe20000000800 */
[----:B--2---:R-:W-:Y:S01]  /*77c0*/  ISETP.NE.AND P4, PT, R17, 0x1, PT ;  /* 0x000000011100780c */ /* 0x004fe20003f85270 */
[----:B------:R-:W-:Y:S01]  /*77d0*/  IMAD.U32 R4, RZ, RZ, UR4 ;  /* 0x00000004ff047e24 */ /* 0x000fe2000f8e00ff */
[----:B------:R-:W-:Y:S02]  /*77e0*/  @P1 IADD3.X R15, R110, UR5, RZ, P2, !PT ;  /* 0x000000056e0f1c10 */ /* 0x000fe400097fe4ff */
[----:B------:R-:W-:-:S03]  /*77f0*/  ISETP.NE.AND P2, PT, R186, RZ, PT ;  /* 0x000000ffba00720c */ /* 0x000fc60003f45270 */
[----:B------:R2:W5:Y:S01]  /*7800*/  @P1 LDG.E R4, desc[UR40][R14.64] ;  /* 0x000000280e041981 */ /* 0x000562000c1e1900 */
[----:B-1----:R-:W-:Y:S01]  /*7810*/  SEL R9, R186, R9, P2 ;  /* 0x00000009ba097207 */ /* 0x002fe20001000000 */
[----:B------:R-:W-:Y:S01]  /*7820*/  IMAD R37, R187, 0x80, R226 ;  /* 0x00000080bb257824 */ /* 0x000fe200078e02e2 */
[----:B------:R-:W-:Y:S02]  /*7830*/  ISETP.NE.U32.AND P2, PT, R106, RZ, PT ;  /* 0x000000ff6a00720c */ /* 0x000fe40003f45070 */
[----:B------:R-:W-:Y:S01]  /*7840*/  ISETP.GT.AND P3, PT, R9, 0x1, PT ;  /* 0x000000010900780c */ /* 0x000fe20003f64270 */
[----:B------:R-:W1:Y:S01]  /*7850*/  @P4 LDC R30, c[0x0][0xbec] ;  /* 0x0002fb00ff1e4b82 */ /* 0x000e620000000800 */
[----:B------:R-:W-:Y:S02]  /*7860*/  ISETP.NE.AND.EX P2, PT, R107, RZ, PT, P2 ;  /* 0x000000ff6b00720c */ /* 0x000fe40003f45320 */
[----:B------:R-:W-:Y:S02]  /*7870*/  SEL R28, R28, 0x978, P3 ;  /* 0x000009781c1c7807 */ /* 0x000fe40001800000 */
[----:B------:R-:W-:-:S02]  /*7880*/  SEL R23, R23, RZ, !P2 ;  /* 0x000000ff17177207 */ /* 0x000fc40005000000 */
[----:B------:R-:W-:Y:S01]  /*7890*/  SEL R27, R188, RZ, !P2 ;  /* 0x000000ffbc1b7207 */ /* 0x000fe20005000000 */
[----:B------:R-:W4:Y:S01]  /*78a0*/  LDC.64 R24, c[0x0][R28+0x220] ;  /* 0x000088001c187b82 */ /* 0x000f220000000a00 */
[----:B------:R-:W-:-:S07]  /*78b0*/  SEL R29, R204, RZ, P3 ;  /* 0x000000ffcc1d7207 */ /* 0x000fce0001800000 */
[----:B------:R-:W0:Y:S08]  /*78c0*/  LDC.64 R10, c[0x0][R28+0x218] ;  /* 0x000086001c0a7b82 */ /* 0x000e300000000a00 */
[----:B------:R-:W1:Y:S08]  /*78d0*/  @P4 LDC R35, c[0x0][0xbf0] ;  /* 0x0002fc00ff234b82 */ /* 0x000e700000000800 */
[----:B------:R-:W1:Y:S01]  /*78e0*/  LDC.64 R8, c[0x0][0xba8] ;  /* 0x0002ea00ff087b82 */ /* 0x000e620000000a00 */
[----:B----4-:R-:W-:-:S04]  /*78f0*/  IMAD R25, R25, R23, RZ ;  /* 0x0000001719197224 */ /* 0x010fc800078e02ff */
[C---:B------:R-:W-:Y:S02]  /*7900*/  IMAD R33, R24.reuse, R27, R25 ;  /* 0x0000001b18217224 */ /* 0x040fe400078e0219 */
[----:B------:R-:W-:Y:S01]  /*7910*/  IMAD.WIDE.U32 R24, R24, R23, RZ ;  /* 0x0000001718187225 */ /* 0x000fe200078e00ff */
[----:B--2---:R-:W2:Y:S03]  /*7920*/  LDC.64 R14, c[0x0][R28+0x228] ;  /* 0x00008a001c0e7b82 */ /* 0x004ea60000000a00 */
[----:B0-----:R-:W-:-:S04]  /*7930*/  IMAD.WIDE.U32 R26, R10, R185, RZ ;  /* 0x000000b90a1a7225 */ /* 0x001fc800078e00ff */
[----:B------:R-:W-:Y:S02]  /*7940*/  IMAD R31, R11, R185, RZ ;  /* 0x000000b90b1f7224 */ /* 0x000fe400078e02ff */
[----:B------:R0:W4:Y:S01]  /*7950*/  LDC.64 R10, c[0x0][R28+0x210] ;  /* 0x000084001c0a7b82 */ /* 0x0001220000000a00 */
[----:B------:R-:W-:Y:S02]  /*7960*/  IMAD.IADD R33, R25, 0x1, R33 ;  /* 0x0000000119217824 */ /* 0x000fe400078e0221 */
[----:B------:R-:W-:Y:S02]  /*7970*/  IMAD.MOV.U32 R25, RZ, RZ, R37 ;  /* 0x000000ffff197224 */ /* 0x000fe400078e0025 */
[----:B------:R-:W-:-:S03]  /*7980*/  IMAD.IADD R31, R27, 0x1, R31 ;  /* 0x000000011b1f7824 */ /* 0x000fc600078e021f */
[----:B-1----:R-:W1:Y:S01]  /*7990*/  @!P3 LDC R8, c[0x0][0xb50] ;  /* 0x0002d400ff08bb82 */ /* 0x002e620000000800 */
[----:B--2---:R-:W-:-:S07]  /*79a0*/  IMAD R27, R15, R29, RZ ;  /* 0x0000001d0f1b7224 */ /* 0x004fce00078e02ff */
[----:B------:R-:W2:Y:S01]  /*79b0*/  @!P3 LDC R9, c[0x0][0xb54] ;  /* 0x0002d500ff09bb82 */ /* 0x000ea20000000800 */
[----:B------:R-:W-:-:S04]  /*79c0*/  IMAD.WIDE.U32 R14, R14, R29, RZ ;  /* 0x0000001d0e0e7225 */ /* 0x000fc800078e00ff */
[----:B------:R-:W-:Y:S01]  /*79d0*/  IMAD.IADD R27, R15, 0x1, R27 ;  /* 0x000000010f1b7824 */ /* 0x000fe200078e021b */
[--C-:B---3--:R-:W-:Y:S01]  /*79e0*/  IADD3 R26, P2, P5, R24, R26, R94.reuse ;  /* 0x0000001a181a7210 */ /* 0x108fe20007d5e05e */
[----:B------:R-:W-:Y:S01]  /*79f0*/  @P4 IMAD.HI.U32 R24, R37, R30, RZ ;  /* 0x0000001e25184227 */ /* 0x000fe200078e00ff */
[----:B------:R-:W-:-:S04]  /*7a00*/  SHF.R.S32.HI R106, RZ, 0x1f, R94 ;  /* 0x0000001fff6a7819 */ /* 0x000fc8000001145e */
[----:B------:R-:W-:Y:S02]  /*7a10*/  @P4 SHF.R.U32.HI R25, RZ, R35, R24 ;  /* 0x00000023ff194219 */ /* 0x000fe40000011618 */
[----:B------:R-:W-:Y:S02]  /*7a20*/  IADD3.X R24, R33, R31, R106, P2, P5 ;  /* 0x0000001f21187210 */ /* 0x000fe400017ea46a */
[----:B------:R-:W-:Y:S01]  /*7a30*/  IADD3 R14, P2, P5, R25, R26, R14 ;  /* 0x0000001a190e7210 */ /* 0x000fe20007d5e00e */
[--C-:B0-----:R-:W-:Y:S01]  /*7a40*/  IMAD.MOV R28, RZ, RZ, -R25.reuse ;  /* 0x000000ffff1c7224 */ /* 0x101fe200078e0a19 */
[----:B------:R-:W-:-:S03]  /*7a50*/  SHF.R.S32.HI R15, RZ, 0x1f, R25 ;  /* 0x0000001fff0f7819 */ /* 0x000fc60000011419 */
[----:B------:R-:W-:Y:S01]  /*7a60*/  IMAD R25, R17, R28, R37 ;  /* 0x0000001c11197224 */ /* 0x000fe200078e0225 */
[----:B------:R-:W-:-:S03]  /*7a70*/  IADD3.X R15, R15, R24, R27, P2, P5 ;  /* 0x000000180f0f7210 */ /* 0x000fc600017ea41b */
[----:B----4-:R-:W-:Y:S01]  /*7a80*/  IMAD R11, R11, R25, RZ ;  /* 0x000000190b0b7224 */ /* 0x010fe200078e02ff */
[----:B------:R-:W-:-:S05]  /*7a90*/  SHF.R.S32.HI R27, RZ, 0x1f, R25 ;  /* 0x0000001fff1b7819 */ /* 0x000fca0000011419 */
[C---:B------:R-:W-:Y:S02]  /*7aa0*/  IMAD R27, R10.reuse, R27, R11 ;  /* 0x0000001b0a1b7224 */ /* 0x040fe400078e020b */
[----:B------:R-:W-:-:S04]  /*7ab0*/  IMAD.WIDE.U32 R10, R10, R25, R14 ;  /* 0x000000190a0a7225 */ /* 0x000fc800078e000e */
[----:B------:R-:W-:Y:S01]  /*7ac0*/  IMAD.IADD R11, R11, 0x1, R27 ;  /* 0x000000010b0b7824 */ /* 0x000fe200078e021b */
[----:B-1----:R-:W-:-:S04]  /*7ad0*/  LEA R14, P2, R10, R8, 0x2 ;  /* 0x000000080a0e7211 */ /* 0x002fc800078410ff */
[----:B--2---:R-:W-:Y:S01]  /*7ae0*/  LEA.HI.X R15, R10, R9, R11, 0x2, P2 ;  /* 0x000000090a0f7211 */ /* 0x004fe200010f140b */
[----:B------:R-:W-:Y:S08]  /*7af0*/  @P1 BRA `(.L_x_199) ;  /* 0x0000000000101947 */ /* 0x000ff00003800000 */
[----:B------:R-:W-:Y:S05]  /*7b00*/  @!P0 BRA `(.L_x_199) ;  /* 0x00000000000c8947 */ /* 0x000fea0003800000 */
[----:B------:R-:W2:Y:S04]  /*7b10*/  LDG.E R9, desc[UR40][R12.64] ;  /* 0x000000280c097981 */ /* 0x000ea8000c1e1900 */
[----:B-----5:R-:W2:Y:S02]  /*7b20*/  LDG.E R4, desc[UR40][R12.64+0x4] ;  /* 0x000004280c047981 */ /* 0x020ea4000c1e1900 */
[----:B--2---:R-:W-:-:S07]  /*7b30*/  IMAD.IADD R4, R4, 0x1, -R9 ;  /* 0x0000000104047824 */ /* 0x004fce00078e0a09 */
.L_x_199:
[----:B------:R-:W-:Y:S01]  /*7b40*/  SHFL.IDX PT, R8, R14, RZ, 0x1c1f ;  /* 0x001c1fff0e087589 */ /* 0x000fe200000e0000 */
[----:B------:R-:W-:Y:S01]  /*7b50*/  IMAD R25, R187, 0x80, R225 ;  /* 0x00000080bb197824 */ /* 0x000fe200078e02e1 */
[----:B------:R-:W-:Y:S01]  /*7b60*/  LOP3.LUT P0, RZ, R208, 0x3, RZ, 0xc0, !PT ;  /* 0x00000003d0ff7812 */ /* 0x000fe2000780c0ff */
[----:B-----5:R-:W-:Y:S01]  /*7b70*/  IMAD R4, R4, R17, RZ ;  /* 0x0000001104047224 */ /* 0x020fe200078e02ff */
[----:B------:R-:W0:Y:S01]  /*7b80*/  SHFL.IDX PT, R9, R15, RZ, 0x1c1f ;  /* 0x001c1fff0f097589 */ /* 0x000e2200000e0000 */
[----:B------:R-:W-:-:S03]  /*7b90*/  VIADD R29, R25, 0x8 ;  /* 0x00000008191d7836 */ /* 0x000fc60000000000 */
[----:B------:R-:W-:Y:S01]  /*7ba0*/  SHFL.IDX PT, R10, R14, 0x1, 0x1c1f ;  /* 0x003c1f000e0a7f89 */ /* 0x000fe200000e0000 */
[-C--:B------:R-:W-:Y:S02]  /*7bb0*/  ISETP.GE.OR P1, PT, R25, R4.reuse, P0 ;  /* 0x000000041900720c */ /* 0x080fe40000726670 */
[----:B------:R-:W-:Y:S01]  /*7bc0*/  ISETP.GE.OR P0, PT, R29, R4, P0 ;  /* 0x000000041d00720c */ /* 0x000fe20000706670 */
[----:B------:R-:W1:Y:S10]  /*7bd0*/  SHFL.IDX PT, R11, R15, 0x1, 0x1c1f ;  /* 0x003c1f000f0b7f89 */ /* 0x000e7400000e0000 */
[----:B0-----:R0:W-:Y:S04]  /*7be0*/  @!P1 ST.E desc[UR40][R8.64], R0 ;  /* 0x0000000008009985 */ /* 0x0011e8000c101928 */
[----:B-1----:R0:W-:Y:S01]  /*7bf0*/  @!P0 ST.E desc[UR40][R10.64], R95 ;  /* 0x0000005f0a008985 */ /* 0x0021e2000c101928 */
[----:B------:R-:W-:Y:S05]  /*7c00*/  @P3 BRA `(.L_x_200) ;  /* 0x00000008007c3947 */ /* 0x000fea0003800000 */
[----:B0-----:R-:W-:Y:S01]  /*7c10*/  IMAD R9, R206, 0x40, R18 ;  /* 0x00000040ce097824 */ /* 0x001fe200078e0212 */
[----:B------:R-:W0:Y:S01]  /*7c20*/  @P4 LDC R51, c[0x0][0xbec] ;  /* 0x0002fb00ff334b82 */ /* 0x000e220000000800 */
[----:B------:R-:W-:Y:S02]  /*7c30*/  ULDC.64 UR4, c[0x0][0xaa0] ;  /* 0x0002a80000047ab9 */ /* 0x000fe40000000a00 */
[----:B------:R-:W-:-:S03]  /*7c40*/  IMAD.WIDE R104, R9, 0x2, R104 ;  /* 0x0000000209687825 */ /* 0x000fc600078e0268 */
[----:B------:R-:W-:Y:S02]  /*7c50*/  IADD3 R13, P6, R104, 0x1000, RZ ;  /* 0x00001000680d7810 */ /* 0x000fe40007fde0ff */
[----:B------:R-:W1:Y:S01]  /*7c60*/  @P4 LDC R53, c[0x0][0xbf0] ;  /* 0x0002fc00ff354b82 */ /* 0x000e620000000800 */
[----:B------:R-:W-:Y:S01]  /*7c70*/  IMAD R21, R106, UR4, RZ ;  /* 0x000000046a157c24 */ /* 0x000fe2000f8e02ff */
[----:B------:R-:W-:Y:S02]  /*7c80*/  IADD3 R25, P5, R104, 0x2000, RZ ;  /* 0x0000200068197810 */ /* 0x000fe40007fbe0ff */
[----:B------:R-:W-:Y:S01]  /*7c90*/  LOP3.LUT R12, R13, 0x380, RZ, 0xc0, !PT ;  /* 0x000003800d0c7812 */ /* 0x000fe200078ec0ff */
[----:B------:R-:W-:Y:S01]  /*7ca0*/  IMAD R49, R94, UR5, R21 ;  /* 0x000000055e317c24 */ /* 0x000fe2000f8e0215 */
[----:B------:R-:W-:Y:S02]  /*7cb0*/  IADD3 R29, P3, R104, 0x3000, RZ ;  /* 0x00003000681d7810 */ /* 0x000fe40007f7e0ff */
[----:B------:R-:W-:Y:S01]  /*7cc0*/  SHF.R.U64 R12, R12, 0x3, RZ ;  /* 0x000000030c0c7819 */ /* 0x000fe200000012ff */
[----:B------:R-:W-:Y:S01]  /*7cd0*/  IMAD.WIDE.U32 R20, R94, UR4, RZ ;  /* 0x000000045e147c25 */ /* 0x000fe2000f8e00ff */
[----:B------:R-:W-:Y:S01]  /*7ce0*/  ULDC.64 UR4, c[0x0][0xae8] ;  /* 0x0002ba0000047ab9 */ /* 0x000fe20000000a00 */
[----:B------:R-:W-:-:S02]  /*7cf0*/  IADD3 R33, P2, R104, 0x4000, RZ ;  /* 0x0000400068217810 */ /* 0x000fc40007f5e0ff */
[----:B------:R-:W-:Y:S01]  /*7d00*/  LOP3.LUT R12, R12, R13, RZ, 0x3c, !PT ;  /* 0x0000000d0c0c7212 */ /* 0x000fe200078e3cff */
[----:B------:R-:W-:Y:S01]  /*7d10*/  IMAD.X R13, RZ, RZ, R105, P6 ;  /* 0x000000ffff0d7224 */ /* 0x000fe200030e0669 */
[C---:B------:R-:W-:Y:S01]  /*7d20*/  IADD3 R9, P6, R104.reuse, 0x7000, RZ ;  /* 0x0000700068097810 */ /* 0x040fe20007fde0ff */
[----:B------:R-:W-:Y:S01]  /*7d30*/  IMAD.IADD R21, R21, 0x1, R49 ;  /* 0x0000000115157824 */ /* 0x000fe200078e0231 */
[C---:B------:R-:W-:Y:S02]  /*7d40*/  IADD3 R37, P1, R104.reuse, 0x5000, RZ ;  /* 0x0000500068257810 */ /* 0x040fe40007f3e0ff */
[----:B------:R-:W-:Y:S01]  /*7d50*/  LOP3.LUT R0, R9, 0x380, RZ, 0xc0, !PT ;  /* 0x0000038009007812 */ /* 0x000fe200078ec0ff */
[----:B------:R-:W-:Y:S01]  /*7d60*/  IMAD.WIDE.U32 R20, R185, UR4, R20 ;  /* 0x00000004b9147c25 */ /* 0x000fe2000f8e0014 */
[----:B------:R-:W-:Y:S01]  /*7d70*/  IADD3 R41, P0, R104, 0x6000, RZ ;  /* 0x0000600068297810 */ /* 0x000fe20007f1e0ff */
[----:B------:R-:W5:Y:S01]  /*7d80*/  LD.E.128 R12, desc[UR40][R12.64] ;  /* 0x000000280c0c7980 */ /* 0x000f62000c101d00 */
[----:B------:R-:W-:-:S02]  /*7d90*/  SHF.R.U64 R0, R0, 0x3, RZ ;  /* 0x0000000300007819 */ /* 0x000fc400000012ff */
[----:B------:R-:W-:Y:S01]  /*7da0*/  SHF.R.S32.HI R48, RZ, 0x1f, R23 ;  /* 0x0000001fff307819 */ /* 0x000fe20000011417 */
[----:B------:R-:W-:Y:S01]  /*7db0*/  IMAD.X R45, RZ, RZ, R105, P6 ;  /* 0x000000ffff2d7224 */ /* 0x000fe200030e0669 */
[----:B------:R-:W-:Y:S01]  /*7dc0*/  LOP3.LUT R44, R0, R9, RZ, 0x3c, !PT ;  /* 0x00000009002c7212 */ /* 0x000fe200078e3cff */
[----:B------:R-:W-:Y:S01]  /*7dd0*/  IMAD R0, R184, 0x20, R206 ;  /* 0x00000020b8007824 */ /* 0x000fe200078e02ce */
[----:B------:R-:W-:Y:S01]  /*7de0*/  LOP3.LUT R24, R25, 0x380, RZ, 0xc0, !PT ;  /* 0x0000038019187812 */ /* 0x000fe200078ec0ff */
[----:B------:R-:W-:Y:S01]  /*7df0*/  IMAD R21, R185, UR5, R21 ;  /* 0x00000005b9157c24 */ /* 0x000fe2000f8e0215 */
[----:B------:R-:W-:Y:S01]  /*7e00*/  LOP3.LUT R28, R29, 0x380, RZ, 0xc0, !PT ;  /* 0x000003801d1c7812 */ /* 0x000fe200078ec0ff */
[----:B------:R-:W-:Y:S01]  /*7e10*/  IMAD R50, R187, 0x80, R0 ;  /* 0x00000080bb327824 */ /* 0x000fe200078e0200 */
[----:B------:R-:W-:Y:S01]  /*7e20*/  LOP3.LUT R32, R33, 0x380, RZ, 0xc0, !PT ;  /* 0x0000038021207812 */ /* 0x000fe200078ec0ff */
[----:B------:R-:W-:Y:S01]  /*7e30*/  ULDC.64 UR4, c[0x0][0xaf0] ;  /* 0x0002bc0000047ab9 */ /* 0x000fe20000000a00 */
[----:B------:R-:W-:Y:S01]  /*7e40*/  LOP3.LUT R36, R37, 0x380, RZ, 0xc0, !PT ;  /* 0x0000038025247812 */ /* 0x000fe200078ec0ff */
[----:B0-----:R-:W-:Y:S01]  /*7e50*/  @P4 IMAD.HI.U32 R0, R50, R51, RZ ;  /* 0x0000003332004227 */ /* 0x001fe200078e00ff */
[----:B------:R-:W-:Y:S01]  /*7e60*/  LOP3.LUT R40, R41, 0x380, RZ, 0xc0, !PT ;  /* 0x0000038029287812 */ /* 0x000fe200078ec0ff */
[----:B------:R-:W5:Y:S01]  /*7e70*/  LD.E.128 R44, desc[UR40][R44.64] ;  /* 0x000000282c2c7980 */ /* 0x000f62000c101d00 */
[----:B------:R-:W-:Y:S01]  /*7e80*/  LOP3.LUT R11, R104, 0x380, RZ, 0xc0, !PT ;  /* 0x00000380680b7812 */ /* 0x000fe200078ec0ff */
[----:B------:R-:W-:Y:S01]  /*7e90*/  IMAD.MOV.U32 R49, RZ, RZ, R50 ;  /* 0x000000ffff317224 */ /* 0x000fe200078e0032 */
[----:B------:R-:W-:Y:S01]  /*7ea0*/  SHF.R.U64 R24, R24, 0x3, RZ ;  /* 0x0000000318187819 */ /* 0x000fe200000012ff */
[----:B------:R-:W-:Y:S01]  /*7eb0*/  IMAD R48, R48, UR4, RZ ;  /* 0x0000000430307c24 */ /* 0x000fe2000f8e02ff */
[----:B------:R-:W-:-:S02]  /*7ec0*/  SHF.R.U64 R28, R28, 0x3, RZ ;  /* 0x000000031c1c7819 */ /* 0x000fc400000012ff */
[----:B------:R-:W-:Y:S02]  /*7ed0*/  SHF.R.U64 R32, R32, 0x3, RZ ;  /* 0x0000000320207819 */ /* 0x000fe400000012ff */
[----:B------:R-:W-:Y:S02]  /*7ee0*/  SHF.R.U64 R36, R36, 0x3, RZ ;  /* 0x0000000324247819 */ /* 0x000fe400000012ff */
[----:B------:R-:W-:Y:S02]  /*7ef0*/  SHF.R.U64 R40, R40, 0x3, RZ ;  /* 0x0000000328287819 */ /* 0x000fe400000012ff */
[----:B-1----:R-:W-:Y:S02]  /*7f00*/  @P4 SHF.R.U32.HI R49, RZ, R53, R0 ;  /* 0x00000035ff314219 */ /* 0x002fe40000011600 */
[----:B------:R-:W-:Y:S01]  /*7f10*/  SHF.R.U64 R11, R11, 0x3, RZ ;  /* 0x000000030b0b7819 */ /* 0x000fe200000012ff */
[----:B------:R-:W-:Y:S01]  /*7f20*/  IMAD R51, R23, UR5, R48 ;  /* 0x0000000517337c24 */ /* 0x000fe2000f8e0230 */
[----:B------:R-:W-:Y:S01]  /*7f30*/  LOP3.LUT R24, R24, R25, RZ, 0x3c, !PT ;  /* 0x0000001918187212 */ /* 0x000fe200078e3cff */
[--C-:B------:R-:W-:Y:S01]  /*7f40*/  IMAD.X R25, RZ, RZ, R105.reuse, P5 ;  /* 0x000000ffff197224 */ /* 0x100fe200028e0669 */
[----:B------:R-:W-:Y:S01]  /*7f50*/  LOP3.LUT R28, R28, R29, RZ, 0x3c, !PT ;  /* 0x0000001d1c1c7212 */ /* 0x000fe200078e3cff */
[--C-:B------:R-:W-:Y:S01]  /*7f60*/  IMAD.X R29, RZ, RZ, R105.reuse, P3 ;  /* 0x000000ffff1d7224 */ /* 0x100fe200018e0669 */
[----:B------:R-:W-:Y:S01]  /*7f70*/  LOP3.LUT R32, R32, R33, RZ, 0x3c, !PT ;  /* 0x0000002120207212 */ /* 0x000fe200078e3cff */
[--C-:B------:R-:W-:Y:S01]  /*7f80*/  IMAD.X R33, RZ, RZ, R105.reuse, P2 ;  /* 0x000000ffff217224 */ /* 0x100fe200010e0669 */
[----:B------:R-:W-:Y:S01]  /*7f90*/  LOP3.LUT R36, R36, R37, RZ, 0x3c, !PT ;  /* 0x0000002524247212 */ /* 0x000fe200078e3cff */
[--C-:B------:R-:W-:Y:S01]  /*7fa0*/  IMAD.X R37, RZ, RZ, R105.reuse, P1 ;  /* 0x000000ffff257224 */ /* 0x100fe200008e0669 */
[----:B------:R-:W-:Y:S01]  /*7fb0*/  LOP3.LUT R40, R40, R41, RZ, 0x3c, !PT ;  /* 0x0000002928287212 */ /* 0x000fe200078e3cff */
[----:B------:R-:W-:Y:S01]  /*7fc0*/  IMAD.X R41, RZ, RZ, R105, P0 ;  /* 0x000000ffff297224 */ /* 0x000fe200000e0669 */
[--C-:B------:R-:W-:Y:S01]  /*7fd0*/  SHF.R.S32.HI R0, RZ, 0x1f, R49.reuse ;  /* 0x0000001fff007819 */ /* 0x100fe20000011431 */
[----:B------:R-:W-:Y:S01]  /*7fe0*/  IMAD.MOV R48, RZ, RZ, -R49 ;  /* 0x000000ffff307224 */ /* 0x000fe200078e0a31 */
[----:B------:R-:W-:Y:S01]  /*7ff0*/  LOP3.LUT R104, R11, R104, RZ, 0x3c, !PT ;  /* 0x000000680b687212 */ /* 0x000fe200078e3cff */
[----:B------:R-:W-:Y:S01]  /*8000*/  IMAD.WIDE.U32 R20, R23, UR4, R20 ;  /* 0x0000000417147c25 */ /* 0x000fe2000f8e0014 */
[----:B------:R-:W-:Y:S01]  /*8010*/  ULDC.64 UR4, c[0x0][0xae0] ;  /* 0x0002b80000047ab9 */ /* 0x000fe20000000a00 */
[----:B------:R-:W5:Y:S02]  /*8020*/  LD.E.128 R24, desc[UR40][R24.64] ;  /* 0x0000002818187980 */ /* 0x000f64000c101d00 */
[----:B------:R-:W-:-:S02]  /*8030*/  IMAD R0, R0, UR4, RZ ;  /* 0x0000000400007c24 */ /* 0x000fc4000f8e02ff */
[----:B------:R-:W-:Y:S01]  /*8040*/  IMAD R17, R17, R48, R50 ;  /* 0x0000003011117224 */ /* 0x000fe200078e0232 */
[----:B------:R0:W5:Y:S01]  /*8050*/  LD.E.128 R8, desc[UR40][R104.64] ;  /* 0x0000002868087980 */ /* 0x000162000c101d00 */
[----:B------:R-:W-:-:S03]  /*8060*/  IMAD.IADD R21, R21, 0x1, R51 ;  /* 0x0000000115157824 */ /* 0x000fc600078e0233 */
[----:B------:R-:W5:Y:S01]  /*8070*/  LD.E.128 R28, desc[UR40][R28.64] ;  /* 0x000000281c1c7980 */ /* 0x000f62000c101d00 */
[----:B------:R-:W-:-:S03]  /*8080*/  IMAD R23, R49, UR5, R0 ;  /* 0x0000000531177c24 */ /* 0x000fc6000f8e0200 */
[----:B------:R-:W5:Y:S01]  /*8090*/  LD.E.128 R32, desc[UR40][R32.64] ;  /* 0x0000002820207980 */ /* 0x000f62000c101d00 */
[----:B------:R-:W-:-:S03]  /*80a0*/  SHF.R.S32.HI R0, RZ, 0x1f, R17 ;  /* 0x0000001fff007819 */ /* 0x000fc60000011411 */
[----:B------:R-:W5:Y:S04]  /*80b0*/  LD.E.128 R36, desc[UR40][R36.64] ;  /* 0x0000002824247980 */ /* 0x000f68000c101d00 */
[----:B------:R-:W5:Y:S01]  /*80c0*/  LD.E.128 R40, desc[UR40][R40.64] ;  /* 0x0000002828287980 */ /* 0x000f62000c101d00 */
[----:B------:R-:W-:Y:S01]  /*80d0*/  IMAD.WIDE.U32 R20, R49, UR4, R20 ;  /* 0x0000000431147c25 */ /* 0x000fe2000f8e0014 */
[----:B------:R-:W-:Y:S01]  /*80e0*/  ULDC.64 UR4, c[0x0][0xad8] ;  /* 0x0002b60000047ab9 */ /* 0x000fe20000000a00 */
[----:B------:R-:W-:Y:S01]  /*80f0*/  @!PT LDS RZ, [RZ] ;  /* 0x00000000fffff984 */ /* 0x000fe20000000800 */
[----:B------:R-:W-:Y:S01]  /*8100*/  @!PT LDS RZ, [RZ] ;  /* 0x00000000fffff984 */ /* 0x000fe20000000800 */
[----:B------:R-:W-:Y:S01]  /*8110*/  @!PT LDS RZ, [RZ] ;  /* 0x00000000fffff984 */ /* 0x000fe20000000800 */
[----:B------:R-:W-:Y:S01]  /*8120*/  @!PT LDS RZ, [RZ] ;  /* 0x00000000fffff984 */ /* 0x000fe20000000800 */
[----:B------:R1:W-:Y:S06]  /*8130*/  MEMBAR.ALL.CTA ;  /* 0x0000000000007992 */ /* 0x0003ec0000008000 */
[----:B-1----:R-:W1:Y:S01]  /*8140*/  FENCE.VIEW.ASYNC.S ;  /* 0x00000000000073c6 */ /* 0x002e620000000000 */
[----:B------:R-:W-:-:S02]  /*8150*/  IMAD.IADD R21, R21, 0x1, R23 ;  /* 0x0000000115157824 */ /* 0x000fc400078e0217 */
[----:B------:R-:W-:Y:S02]  /*8160*/  IMAD R0, R0, UR4, RZ ;  /* 0x0000000400007c24 */ /* 0x000fe4000f8e02ff */
[----:B------:R-:W-:Y:S02]  /*8170*/  IMAD R51, R187, 0x80, R206 ;  /* 0x00000080bb337824 */ /* 0x000fe400078e02ce */
[C---:B------:R-:W-:Y:S02]  /*8180*/  IMAD R49, R17.reuse, UR5, R0 ;  /* 0x0000000511317c24 */ /* 0x040fe4000f8e0200 */
[----:B------:R-:W-:Y:S01]  /*8190*/  IMAD.WIDE.U32 R20, R17, UR4, R20 ;  /* 0x0000000411147c25 */ /* 0x000fe2000f8e0014 */
[----:B------:R-:W-:Y:S01]  /*81a0*/  ISETP.GE.AND P2, PT, R51, R4, PT ;  /* 0x000000043300720c */ /* 0x000fe20003f46270 */
[----:B------:R-:W-:Y:S02]  /*81b0*/  ULDC.64 UR4, c[0x0][0xa80] ;  /* 0x0002a00000047ab9 */ /* 0x000fe40000000a00 */
[----:B------:R-:W-:-:S02]  /*81c0*/  VIADD R3, R3, 0x34820 ;  /* 0x0003482003037836 */ /* 0x000fc40000000000 */
[----:B------:R-:W-:Y:S01]  /*81d0*/  VIADD R17, R51, 0x40 ;  /* 0x0000004033117836 */ /* 0x000fe20000000000 */
[C---:B------:R-:W-:Y:S01]  /*81e0*/  LEA R0, P3, R20.reuse, UR4, 0x1 ;  /* 0x0000000414007c11 */ /* 0x040fe2000f8608ff */
[----:B------:R-:W-:Y:S01]  /*81f0*/  IMAD.IADD R21, R21, 0x1, R49 ;  /* 0x0000000115157824 */ /* 0x000fe200078e0231 */
[----:B------:R-:W-:Y:S02]  /*8200*/  PRMT R3, RZ, 0x654, R3 ;  /* 0x00000654ff037816 */ /* 0x000fe40000000003 */
[-C--:B------:R-:W-:Y:S02]  /*8210*/  ISETP.GE.AND P1, PT, R17, R4.reuse, PT ;  /* 0x000000041100720c */ /* 0x080fe40003f26270 */
[----:B------:R-:W-:Y:S01]  /*8220*/  LEA.HI.X R17, R20, UR5, R21, 0x1, P3 ;  /* 0x0000000514117c11 */ /* 0x000fe200098f0c15 */
[----:B------:R-:W-:Y:S01]  /*8230*/  VIADD R23, R51, 0x20 ;  /* 0x0000002033177836 */ /* 0x000fe20000000000 */
[----:B-1----:R1:W-:Y:S01]  /*8240*/  SYNCS.ARRIVE.TRANS64.RED.A1T0 RZ, [R3+URZ], RZ ;  /* 0x000000ff03ff79a7 */ /* 0x0023e2000810043f */
[----:B------:R0:W2:Y:S01]  /*8250*/  SHFL.IDX PT, R49, R0, RZ, 0x181f ;  /* 0x00181fff00317589 */ /* 0x0000a200000e0000 */
[----:B------:R-:W-:Y:S02]  /*8260*/  BSSY B1, `(.L_x_201) ;  /* 0x000000d000017945 */ /* 0x000fe40003800000 */
[----:B------:R-:W-:Y:S01]  /*8270*/  ISETP.GE.AND P0, PT, R23, R4, PT ;  /* 0x000000041700720c */ /* 0x000fe20003f06270 */
[----:B-1----:R0:W1:Y:S01]  /*8280*/  SHFL.IDX PT, R3, R17, RZ, 0x181f ;  /* 0x00181fff11037589 */ /* 0x00206200000e0000 */
[----:B------:R-:W-:Y:S11]  /*8290*/  @P2 BRA `(.L_x_202) ;  /* 0x0000000000242947 */ /* 0x000ff60003800000 */
[----:B------:R-:W-:Y:S02]  /*82a0*/  ULDC UR4, c[0x0][0xac8] ;  /* 0x0002b20000047ab9 */ /* 0x000fe40000000800 */
[----:B------:R-:W-:Y:S02]  /*82b0*/  ISETP.GE.AND P2, PT, R18, UR4, PT ;  /* 0x0000000412007c0c */ /* 0x000fe4000bf46270 */
[----:B------:R-:W-:-:S11]  /*82c0*/  ISETP.GE.AND P3, PT, R22, UR4, PT ;  /* 0x0000000416007c0c */ /* 0x000fd6000bf66270 */
[-C--:B--2---:R-:W-:Y:S02]  /*82d0*/  @!P2 LEA R20, P4, R18, R49.reuse, 0x1 ;  /* 0x000000311214a211 */ /* 0x084fe400078808ff */
[----:B------:R-:W-:Y:S02]  /*82e0*/  @!P3 LEA R48, P5, R22, R49, 0x1 ;  /* 0x000000311630b211 */ /* 0x000fe400078a08ff */
[-C--:B-1----:R-:W-:Y:S02]  /*82f0*/  @!P2 LEA.HI.X R21, R18, R3.reuse, R229, 0x1, P4 ;  /* 0x000000031215a211 */ /* 0x082fe400020f0ce5 */
[----:B------:R-:W-:-:S03]  /*8300*/  @!P3 LEA.HI.X R49, R22, R3, R228, 0x1, P5 ;  /* 0x000000031631b211 */ /* 0x000fc600028f0ce4 */
[----:B-----5:R3:W-:Y:S04]  /*8310*/  @!P2 ST.E.128 desc[UR40][R20.64], R8 ;  /* 0x000000081400a985 */ /* 0x0207e8000c101d28 */
[----:B------:R3:W-:Y:S02]  /*8320*/  @!P3 ST.E.128 desc[UR40][R48.64], R32 ;  /* 0x000000203000b985 */ /* 0x0007e4000c101d28 */
.L_x_202:
[----:B------:R-:W-:Y:S05]  /*8330*/  BSYNC B1 ;  /* 0x0000000000017941 */ /* 0x000fea0003800000 */
.L_x_201:
[----:B-1----:R1:W4:Y:S01]  /*8340*/  SHFL.IDX PT, R3, R17, 0x1, 0x181f ;  /* 0x00381f0011037f89 */ /* 0x00232200000e0000 */
[----:B------:R-:W-:Y:S03]  /*8350*/  BSSY B1, `(.L_x_203) ;  /* 0x000000c000017945 */ /* 0x000fe60003800000 */
[----:B---3-5:R1:W3:Y:S01]  /*8360*/  SHFL.IDX PT, R11, R0, 0x1, 0x181f ;  /* 0x00381f00000b7f89 */ /* 0x0282e200000e0000 */
[----:B------:R-:W-:Y:S05]  /*8370*/  @P0 BRA `(.L_x_204) ;  /* 0x0000000000240947 */ /* 0x000fea0003800000 */
[----:B------:R-:W-:Y:S02]  /*8380*/  ULDC UR4, c[0x0][0xac8] ;  /* 0x0002b20000047ab9 */ /* 0x000fe40000000800 */
[----:B------:R-:W-:Y:S02]  /*8390*/  ISETP.GE.AND P3, PT, R18, UR4, PT ;  /* 0x0000000412007c0c */ /* 0x000fe4000bf66270 */
[----:B------:R-:W-:-:S11]  /*83a0*/  ISETP.GE.AND P4, PT, R22, UR4, PT ;  /* 0x0000000416007c0c */ /* 0x000fd6000bf86270 */
[-C--:B---3--:R-:W-:Y:S02]  /*83b0*/  @!P3 LEA R8, P0, R18, R11.reuse, 0x1 ;  /* 0x0000000b1208b211 */ /* 0x088fe400078008ff */
[----:B------:R-:W-:Y:S02]  /*83c0*/  @!P4 LEA R10, P2, R22, R11, 0x1 ;  /* 0x0000000b160ac211 */ /* 0x000fe400078408ff */
[-C--:B----4-:R-:W-:Y:S02]  /*83d0*/  @!P3 LEA.HI.X R9, R18, R3.reuse, R229, 0x1, P0 ;  /* 0x000000031209b211 */ /* 0x090fe400000f0ce5 */
[----:B------:R-:W-:-:S03]  /*83e0*/  @!P4 LEA.HI.X R11, R22, R3, R228, 0x1, P2 ;  /* 0x00000003160bc211 */ /* 0x000fc600010f0ce4 */
[----:B------:R3:W-:Y:S04]  /*83f0*/  @!P3 ST.E.128 desc[UR40][R8.64], R12 ;  /* 0x0000000c0800b985 */ /* 0x0007e8000c101d28 */
[----:B------:R3:W-:Y:S02]  /*8400*/  @!P4 ST.E.128 desc[UR40][R10.64], R36 ;  /* 0x000000240a00c985 */ /* 0x0007e4000c101d28 */
.L_x_204:
[----:B------:R-:W-:Y:S05]  /*8410*/  BSYNC B1 ;  /* 0x0000000000017941 */ /* 0x000fea0003800000 */
.L_x_203:
[----:B----4-:R4:W0:Y:S01]  /*8420*/  SHFL.IDX PT, R3, R17, 0x2, 0x181f ;  /* 0x00581f0011037f89 */ /* 0x01082200000e0000 */
[----:B------:R-:W-:Y:S03]  /*8430*/  BSSY B1, `(.L_x_205) ;  /* 0x000000c000017945 */ /* 0x000fe60003800000 */
[----:B---3--:R4:W3:Y:S01]  /*8440*/  SHFL.IDX PT, R11, R0, 0x2, 0x181f ;  /* 0x00581f00000b7f89 */ /* 0x0088e200000e0000 */
[----:B------:R-:W-:Y:S05]  /*8450*/  @P1 BRA `(.L_x_206) ;  /* 0x0000000000241947 */ /* 0x000fea0003800000 */
[----:B------:R-:W-:Y:S02]  /*8460*/  ULDC UR4, c[0x0][0xac8] ;  /* 0x0002b20000047ab9 */ /* 0x000fe40000000800 */
[----:B------:R-:W-:Y:S02]  /*8470*/  ISETP.GE.AND P2, PT, R18, UR4, PT ;  /* 0x0000000412007c0c */ /* 0x000fe4000bf46270 */
[----:B------:R-:W-:-:S11]  /*8480*/  ISETP.GE.AND P3, PT, R22, UR4, PT ;  /* 0x0000000416007c0c */ /* 0x000fd6000bf66270 */
[-C--:B---3--:R-:W-:Y:S02]  /*8490*/  @!P2 LEA R8, P0, R18, R11.reuse, 0x1 ;  /* 0x0000000b1208a211 */ /* 0x088fe400078008ff */
[----:B------:R-:W-:Y:S02]  /*84a0*/  @!P3 LEA R10, P1, R22, R11, 0x1 ;  /* 0x0000000b160ab211 */ /* 0x000fe400078208ff */
[-C--:B0-----:R-:W-:Y:S02]  /*84b0*/  @!P2 LEA.HI.X R9, R18, R3.reuse, R229, 0x1, P0 ;  /* 0x000000031209a211 */ /* 0x081fe400000f0ce5 */
[----:B------:R-:W-:-:S03]  /*84c0*/  @!P3 LEA.HI.X R11, R22, R3, R228, 0x1, P1 ;  /* 0x00000003160bb211 */ /* 0x000fc600008f0ce4 */
[----:B------:R0:W-:Y:S04]  /*84d0*/  @!P2 ST.E.128 desc[UR40][R8.64], R24 ;  /* 0x000000180800a985 */ /* 0x0001e8000c101d28 */
[----:B------:R0:W-:Y:S02]  /*84e0*/  @!P3 ST.E.128 desc[UR40][R10.64], R40 ;  /* 0x000000280a00b985 */ /* 0x0001e4000c101d28 */
.L_x_206:
[----:B------:R-:W-:Y:S05]  /*84f0*/  BSYNC B1 ;  /* 0x0000000000017941 */ /* 0x000fea0003800000 */
.L_x_205:
[----:B0-----:R-:W-:Y:S01]  /*8500*/  VIADD R3, R51, 0x60 ;  /* 0x0000006033037836 */ /* 0x001fe20000000000 */
[----:B-1--4-:R-:W0:Y:S04]  /*8510*/  SHFL.IDX PT, R17, R17, 0x3, 0x181f ;  /* 0x00781f0011117f89 */ /* 0x012e2800000e0000 */
[----:B------:R-:W-:Y:S01]  /*8520*/  ISETP.GE.AND P0, PT, R3, R4, PT ;  /* 0x000000040300720c */ /* 0x000fe20003f06270 */
[----:B---3--:R1:W3:-:S12]  /*8530*/  SHFL.IDX PT, R11, R0, 0x3, 0x181f ;  /* 0x00781f00000b7f89 */ /* 0x0082d800000e0000 */
[----:B-1----:R-:W-:Y:S05]  /*8540*/  @P0 BRA `(.L_x_207) ;  /* 0x0000001400e00947 */ /* 0x002fea0003800000 */
[----:B------:R-:W-:Y:S02]  /*8550*/  ULDC UR4, c[0x0][0xac8] ;  /* 0x0002b20000047ab9 */ /* 0x000fe40000000800 */
[----:B------:R-:W-:-:S13]  /*8560*/  ISETP.GE.AND P1, PT, R18, UR4, PT ;  /* 0x0000000412007c0c */ /* 0x000fda000bf26270 */
[----:B---3--:R-:W-:-:S04]  /*8570*/  @!P1 LEA R8, P0, R18, R11, 0x1 ;  /* 0x0000000b12089211 */ /* 0x008fc800078008ff */
[----:B0-----:R-:W-:Y:S02]  /*8580*/  @!P1 LEA.HI.X R9, R18, R17, R229, 0x1, P0 ;  /* 0x0000001112099211 */ /* 0x001fe400000f0ce5 */
[----:B------:R-:W-:-:S03]  /*8590*/  ISETP.GE.AND P0, PT, R22, UR4, PT ;  /* 0x0000000416007c0c */ /* 0x000fc6000bf06270 */
[----:B------:R0:W-:Y:S10]  /*85a0*/  @!P1 ST.E.128 desc[UR40][R8.64], R28 ;  /* 0x0000001c08009985 */ /* 0x0001f4000c101d28 */
[----:B------:R-:W-:Y:S05]  /*85b0*/  @P0 BRA `(.L_x_207) ;  /* 0x0000001400c40947 */ /* 0x000fea0003800000 */
[----:B0-----:R-:W-:-:S04]  /*85c0*/  LEA R8, P0, R22, R11, 0x1 ;  /* 0x0000000b16087211 */ /* 0x001fc800078008ff */
[----:B------:R-:W-:-:S05]  /*85d0*/  LEA.HI.X R9, R22, R17, R228, 0x1, P0 ;  /* 0x0000001116097211 */ /* 0x000fca00000f0ce4 */
[----:B------:R0:W-:Y:S01]  /*85e0*/  ST.E.128 desc[UR40][R8.64], R44 ;  /* 0x0000002c08007985 */ /* 0x0001e2000c101d28 */
[----:B------:R-:W-:Y:S05]  /*85f0*/  BRA `(.L_x_207) ;  /* 0x0000001400b47947 */ /* 0x000fea0003800000 */
.L_x_200:
[----:B0-----:R-:W0:Y:S01]  /*8600*/  @P4 LDC R10, c[0x0][0xbec] ;  /* 0x0002fb00ff0a4b82 */ /* 0x001e220000000800 */
[----:B------:R-:W-:Y:S01]  /*8610*/  ULDC.64 UR4, c[0x0][0xb08] ;  /* 0x0002c20000047ab9 */ /* 0x000fe20000000a00 */
[----:B------:R-:W-:Y:S01]  /*8620*/  SHF.R.S32.HI R0, RZ, 0x1f, R23 ;  /* 0x0000001fff007819 */ /* 0x000fe20000011417 */
[----:B------:R-:W-:Y:S01]  /*8630*/  IMAD R11, R106, UR4, RZ ;  /* 0x000000046a0b7c24 */ /* 0x000fe2000f8e02ff */
[----:B------:R-:W-:Y:S01]  /*8640*/  ULDC.64 UR6, c[0x0][0xb30] ;  /* 0x0002cc0000067ab9 */ /* 0x000fe20000000a00 */
[C---:B------:R-:W-:Y:S01]  /*8650*/  IMAD.WIDE.U32 R8, R94.reuse, UR4, RZ ;  /* 0x000000045e087c25 */ /* 0x040fe2000f8e00ff */
[----:B------:R-:W-:Y:S01]  /*8660*/  ISETP.GE.AND P0, PT, R25, R4, PT ;  /* 0x000000041900720c */ /* 0x000fe20003f06270 */
[----:B------:R-:W-:Y:S01]  /*8670*/  BSSY B1, `(.L_x_208) ;  /* 0x0000068000017945 */ /* 0x000fe20003800000 */
[----:B------:R-:W1:Y:S01]  /*8680*/  @P4 LDC R15, c[0x0][0xbf0] ;  /* 0x0002fc00ff0f4b82 */ /* 0x000e620000000800 */
[----:B------:R-:W-:Y:S01]  /*8690*/  IMAD R11, R94, UR5, R11 ;  /* 0x000000055e0b7c24 */ /* 0x000fe2000f8e020b */
[----:B------:R-:W-:-:S03]  /*86a0*/  ULDC.64 UR4, c[0x0][0xb38] ;  /* 0x0002ce0000047ab9 */ /* 0x000fc60000000a00 */
[----:B------:R-:W-:Y:S02]  /*86b0*/  IMAD.IADD R9, R9, 0x1, R11 ;  /* 0x0000000109097824 */ /* 0x000fe400078e020b */
[----:B------:R-:W-:Y:S02]  /*86c0*/  IMAD.MOV.U32 R11, RZ, RZ, R37 ;  /* 0x000000ffff0b7224 */ /* 0x000fe400078e0025 */
[----:B------:R-:W-:-:S04]  /*86d0*/  IMAD.WIDE.U32 R8, R185, UR4, R8 ;  /* 0x00000004b9087c25 */ /* 0x000fc8000f8e0008 */
[----:B------:R-:W-:Y:S01]  /*86e0*/  IMAD R9, R185, UR5, R9 ;  /* 0x00000005b9097c24 */ /* 0x000fe2000f8e0209 */
[----:B------:R-:W-:Y:S02]  /*86f0*/  ULDC.64 UR4, c[0x0][0xb40] ;  /* 0x0002d00000047ab9 */ /* 0x000fe40000000a00 */
[----:B------:R-:W-:Y:S02]  /*8700*/  IMAD R0, R0, UR4, RZ ;  /* 0x0000000400007c24 */ /* 0x000fe4000f8e02ff */
[----:B0-----:R-:W-:-:S04]  /*8710*/  @P4 IMAD.HI.U32 R10, R37, R10, RZ ;  /* 0x0000000a250a4227 */ /* 0x001fc800078e00ff */
[C---:B------:R-:W-:Y:S02]  /*8720*/  IMAD R13, R23.reuse, UR5, R0 ;  /* 0x00000005170d7c24 */ /* 0x040fe4000f8e0200 */
[----:B------:R-:W-:Y:S01]  /*8730*/  IMAD.WIDE.U32 R8, R23, UR4, R8 ;  /* 0x0000000417087c25 */ /* 0x000fe2000f8e0008 */
[----:B-1----:R-:W-:Y:S01]  /*8740*/  @P4 SHF.R.U32.HI R11, RZ, R15, R10 ;  /* 0x0000000fff0b4219 */ /* 0x002fe2000001160a */
[----:B------:R-:W-:Y:S02]  /*8750*/  ULDC.64 UR4, c[0x0][0xb48] ;  /* 0x0002d20000047ab9 */ /* 0x000fe40000000a00 */
[----:B------:R-:W-:Y:S01]  /*8760*/  IMAD.IADD R9, R9, 0x1, R13 ;  /* 0x0000000109097824 */ /* 0x000fe200078e020d */
[--C-:B------:R-:W-:Y:S01]  /*8770*/  SHF.R.S32.HI R0, RZ, 0x1f, R11.reuse ;  /* 0x0000001fff007819 */ /* 0x100fe2000001140b */
[----:B------:R-:W-:Y:S02]  /*8780*/  IMAD.MOV R10, RZ, RZ, -R11 ;  /* 0x000000ffff0a7224 */ /* 0x000fe400078e0a0b */
[----:B------:R-:W-:-:S04]  /*8790*/  IMAD.WIDE.U32 R8, R204, UR4, R8 ;  /* 0x00000004cc087c25 */ /* 0x000fc8000f8e0008 */
[----:B------:R-:W-:Y:S02]  /*87a0*/  IMAD R17, R17, R10, R37 ;  /* 0x0000000a11117224 */ /* 0x000fe400078e0225 */
[----:B------:R-:W-:Y:S02]  /*87b0*/  IMAD R0, R0, UR6, RZ ;  /* 0x0000000600007c24 */ /* 0x000fe4000f8e02ff */
[----:B------:R-:W-:Y:S01]  /*87c0*/  IMAD R9, R204, UR5, R9 ;  /* 0x00000005cc097c24 */ /* 0x000fe2000f8e0209 */
[----:B------:R-:W-:Y:S01]  /*87d0*/  ULDC.64 UR4, c[0x0][0xb28] ;  /* 0x0002ca0000047ab9 */ /* 0x000fe20000000a00 */
[C---:B------:R-:W-:Y:S01]  /*87e0*/  IMAD R13, R11.reuse, UR7, R0 ;  /* 0x000000070b0d7c24 */ /* 0x040fe2000f8e0200 */
[----:B------:R-:W-:Y:S01]  /*87f0*/  SHF.R.S32.HI R0, RZ, 0x1f, R17 ;  /* 0x0000001fff007819 */ /* 0x000fe20000011411 */
[----:B------:R-:W-:-:S04]  /*8800*/  IMAD.WIDE.U32 R8, R11, UR6, R8 ;  /* 0x000000060b087c25 */ /* 0x000fc8000f8e0008 */
[----:B------:R-:W-:Y:S02]  /*8810*/  IMAD R0, R0, UR4, RZ ;  /* 0x0000000400007c24 */ /* 0x000fe4000f8e02ff */
[----:B------:R-:W-:Y:S02]  /*8820*/  IMAD.IADD R9, R9, 0x1, R13 ;  /* 0x0000000109097824 */ /* 0x000fe400078e020d */
[C---:B------:R-:W-:Y:S02]  /*8830*/  IMAD R11, R17.reuse, UR5, R0 ;  /* 0x00000005110b7c24 */ /* 0x040fe4000f8e0200 */
[----:B------:R-:W-:Y:S01]  /*8840*/  IMAD.WIDE.U32 R8, R17, UR4, R8 ;  /* 0x0000000411087c25 */ /* 0x000fe2000f8e0008 */
[----:B------:R-:W-:-:S03]  /*8850*/  ULDC.64 UR4, c[0x0][0xb00] ;  /* 0x0002c00000047ab9 */ /* 0x000fc60000000a00 */
[----:B------:R-:W-:Y:S01]  /*8860*/  VIADD R10, R3, 0x34820 ;  /* 0x00034820030a7836 */ /* 0x000fe20000000000 */
[----:B------:R-:W-:Y:S01]  /*8870*/  LEA R0, P1, R8, UR4, 0x2 ;  /* 0x0000000408007c11 */ /* 0x000fe2000f8210ff */
[----:B------:R-:W-:-:S03]  /*8880*/  IMAD.IADD R3, R9, 0x1, R11 ;  /* 0x0000000109037824 */ /* 0x000fc600078e020b */
[----:B------:R-:W-:Y:S02]  /*8890*/  PRMT R10, RZ, 0x654, R10 ;  /* 0x00000654ff0a7816 */ /* 0x000fe4000000000a */
[----:B------:R-:W-:Y:S02]  /*88a0*/  LEA.HI.X R3, R8, UR5, R3, 0x2, P1 ;  /* 0x0000000508037c11 */ /* 0x000fe400088f1403 */
[----:B------:R0:W-:Y:S03]  /*88b0*/  SYNCS.ARRIVE.TRANS64.RED.A1T0 RZ, [R10+URZ], RZ ;  /* 0x000000ff0aff79a7 */ /* 0x0001e6000810043f */
[----:B------:R1:W2:Y:S04]  /*88c0*/  SHFL.IDX PT, R11, R3, RZ, 0x1c1f ;  /* 0x001c1fff030b7589 */ /* 0x0002a800000e0000 */
[----:B0-----:R1:W0:Y:S01]  /*88d0*/  SHFL.IDX PT, R10, R0, RZ, 0x1c1f ;  /* 0x001c1fff000a7589 */ /* 0x00122200000e0000 */
[----:B------:R-:W-:Y:S05]  /*88e0*/  @P0 BRA `(.L_x_209) ;  /* 0x0000000400000947 */ /* 0x000fea0003800000 */
[----:B------:R-:W-:Y:S02]  /*88f0*/  ULDC UR4, c[0x0][0xac8] ;  /* 0x0002b20000047ab9 */ /* 0x000fe40000000800 */
[----:B------:R-:W-:Y:S02]  /*8900*/  ISETP.GE.AND P3, PT, R205, UR4, PT ;  /* 0x00000004cd007c0c */ /* 0x000fe4000bf66270 */
[----:B------:R-:W-:Y:S02]  /*8910*/  ISETP.GE.AND P2, PT, R203, UR4, PT ;  /* 0x00000004cb007c0c */ /* 0x000fe4000bf46270 */
[----:B------:R-:W-:Y:S02]  /*8920*/  ISETP.GE.AND P1, PT, R202, UR4, PT ;  /* 0x00000004ca007c0c */ /* 0x000fe4000bf26270 */
[----:B------:R-:W-:Y:S02]  /*8930*/  ISETP.GE.AND P0, PT, R201, UR4, PT ;  /* 0x00000004c9007c0c */ /* 0x000fe4000bf06270 */
[----:B------:R-:W-:-:S05]  /*8940*/  ISETP.GE.AND P4, PT, R199, UR4, PT ;  /* 0x00000004c7007c0c */ /* 0x000fca000bf86270 */
[----:B0-2---:R-:W-:Y:S02]  /*8950*/  @!P3 IMAD.WIDE R8, R205, 0x4, R10 ;  /* 0x00000004cd08b825 */ /* 0x005fe400078e020a */
[CC--:B------:R-:W-:Y:S02]  /*8960*/  @!P2 LEA R12, P6, R203.reuse, R10.reuse, 0x2 ;  /* 0x0000000acb0ca211 */ /* 0x0c0fe400078c10ff */
[-C--:B------:R-:W-:Y:S01]  /*8970*/  @!P1 LEA R14, P5, R202, R10.reuse, 0x2 ;  /* 0x0000000aca0e9211 */ /* 0x080fe200078a10ff */
[----:B------:R0:W-:Y:S01]  /*8980*/  @!P3 ST.E.64 desc[UR40][R8.64], R20 ;  /* 0x000000140800b985 */ /* 0x0001e2000c101b28 */
[----:B------:R-:W-:Y:S02]  /*8990*/  ISETP.GE.AND P3, PT, R200, UR4, PT ;  /* 0x00000004c8007c0c */ /* 0x000fe4000bf66270 */
[----:B------:R-:W-:Y:S02]  /*89a0*/  @!P2 LEA.HI.X R13, R203, R11, R223, 0x2, P6 ;  /* 0x0000000bcb0da211 */ /* 0x000fe400030f14df */
[----:B------:R-:W-:-:S02]  /*89b0*/  @!P0 LEA R24, P6, R201, R10, 0x2 ;  /* 0x0000000ac9188211 */ /* 0x000fc400078c10ff */
[-C--:B------:R-:W-:Y:S01]  /*89c0*/  @!P1 LEA.HI.X R15, R202, R11.reuse, R222, 0x2, P5 ;  /* 0x0000000bca0f9211 */ /* 0x080fe200028f14de */
[----:B------:R2:W-:Y:S01]  /*89d0*/  @!P2 ST.E.64 desc[UR40][R12.64], R88 ;  /* 0x000000580c00a985 */ /* 0x0005e2000c101b28 */
[----:B------:R-:W-:Y:S02]  /*89e0*/  ISETP.GE.AND P5, PT, R198, UR4, PT ;  /* 0x00000004c6007c0c */ /* 0x000fe4000bfa6270 */
[----:B------:R-:W-:Y:S01]  /*89f0*/  @!P0 LEA.HI.X R25, R201, R11, R221, 0x2, P6 ;  /* 0x0000000bc9198211 */ /* 0x000fe200030f14dd */
[----:B------:R3:W-:Y:S01]  /*8a00*/  @!P1 ST.E.64 desc[UR40][R14.64], R90 ;  /* 0x0000005a0e009985 */ /* 0x0007e2000c101b28 */
[----:B------:R-:W-:Y:S02]  /*8a10*/  ISETP.GE.AND P2, PT, R197, UR4, PT ;  /* 0x00000004c5007c0c */ /* 0x000fe4000bf46270 */
[-C--:B0-----:R-:W-:Y:S01]  /*8a20*/  @!P3 LEA R8, P6, R200, R10.reuse, 0x2 ;  /* 0x0000000ac808b211 */ /* 0x081fe200078c10ff */
[----:B------:R0:W-:Y:S01]  /*8a30*/  @!P0 ST.E.64 desc[UR40][R24.64], R92 ;  /* 0x0000005c18008985 */ /* 0x0001e2000c101b28 */
[----:B------:R-:W-:-:S02]  /*8a40*/  @!P4 LEA R20, P0, R199, R10, 0x2 ;  /* 0x0000000ac714c211 */ /* 0x000fc400078010ff */
[----:B------:R-:W-:Y:S02]  /*8a50*/  ISETP.GE.AND P1, PT, R196, UR4, PT ;  /* 0x00000004c4007c0c */ /* 0x000fe4000bf26270 */
[-C--:B------:R-:W-:Y:S02]  /*8a60*/  @!P4 LEA.HI.X R21, R199, R11.reuse, R219, 0x2, P0 ;  /* 0x0000000bc715c211 */ /* 0x080fe400000f14db */
[----:B------:R-:W-:Y:S02]  /*8a70*/  @!P3 LEA.HI.X R9, R200, R11, R220, 0x2, P6 ;  /* 0x0000000bc809b211 */ /* 0x000fe400030f14dc */
[----:B------:R-:W-:Y:S02]  /*8a80*/  ISETP.GE.AND P0, PT, R195, UR4, PT ;  /* 0x00000004c3007c0c */ /* 0x000fe4000bf06270 */
[----:B------:R-:W-:Y:S01]  /*8a90*/  @!P5 LEA R26, P6, R198, R10, 0x2 ;  /* 0x0000000ac61ad211 */ /* 0x000fe200078c10ff */
[----:B------:R4:W-:Y:S01]  /*8aa0*/  @!P3 ST.E.64 desc[UR40][R8.64], R40 ;  /* 0x000000280800b985 */ /* 0x0009e2000c101b28 */
[----:B------:R-:W-:-:S02]  /*8ab0*/  ISETP.GE.AND P3, PT, R194, UR4, PT ;  /* 0x00000004c2007c0c */ /* 0x000fc4000bf66270 */
[----:B------:R-:W-:Y:S01]  /*8ac0*/  @!P5 LEA.HI.X R27, R198, R11, R218, 0x2, P6 ;  /* 0x0000000bc61bd211 */ /* 0x000fe200030f14da */
[----:B------:R5:W-:Y:S01]  /*8ad0*/  @!P4 ST.E.64 desc[UR40][R20.64], R44 ;  /* 0x0000002c1400c985 */ /* 0x000be2000c101b28 */
[----:B--2---:R-:W-:-:S03]  /*8ae0*/  @!P2 LEA R12, P4, R197, R10, 0x2 ;  /* 0x0000000ac50ca211 */ /* 0x004fc600078810ff */
[----:B------:R-:W-:Y:S01]  /*8af0*/  @!P5 ST.E.64 desc[UR40][R26.64], R48 ;  /* 0x000000301a00d985 */ /* 0x000fe2000c101b28 */
[CC--:B---3--:R-:W-:Y:S02]  /*8b00*/  @!P1 LEA R14, P5, R196.reuse, R10.reuse, 0x2 ;  /* 0x0000000ac40e9211 */ /* 0x0c8fe400078a10ff */
[-C--:B------:R-:W-:Y:S02]  /*8b10*/  @!P2 LEA.HI.X R13, R197, R11.reuse, R217, 0x2, P4 ;  /* 0x0000000bc50da211 */ /* 0x080fe400020f14d9 */
[----:B0-----:R-:W-:Y:S02]  /*8b20*/  @!P0 LEA R24, P6, R195, R10, 0x2 ;  /* 0x0000000ac3188211 */ /* 0x001fe400078c10ff */
[----:B------:R-:W-:Y:S01]  /*8b30*/  ISETP.GE.AND P4, PT, R193, UR4, PT ;  /* 0x00000004c1007c0c */ /* 0x000fe2000bf86270 */
[----:B------:R0:W-:Y:S01]  /*8b40*/  @!P2 ST.E.64 desc[UR40][R12.64], R52 ;  /* 0x000000340c00a985 */ /* 0x0001e2000c101b28 */
[-C--:B------:R-:W-:Y:S02]  /*8b50*/  @!P1 LEA.HI.X R15, R196, R11.reuse, R216, 0x2, P5 ;  /* 0x0000000bc40f9211 */ /* 0x080fe400028f14d8 */
[----:B------:R-:W-:-:S02]  /*8b60*/  @!P0 LEA.HI.X R25, R195, R11, R215, 0x2, P6 ;  /* 0x0000000bc3198211 */ /* 0x000fc400030f14d7 */
[----:B------:R-:W-:Y:S01]  /*8b70*/  ISETP.GE.AND P2, PT, R192, UR4, PT ;  /* 0x00000004c0007c0c */ /* 0x000fe2000bf46270 */
[----:B------:R2:W-:Y:S01]  /*8b80*/  @!P1 ST.E.64 desc[UR40][R14.64], R56 ;  /* 0x000000380e009985 */ /* 0x0005e2000c101b28 */
[----:B----4-:R-:W-:Y:S02]  /*8b90*/  @!P3 LEA R8, P5, R194, R10, 0x2 ;  /* 0x0000000ac208b211 */ /* 0x010fe400078a10ff */
[----:B------:R-:W-:Y:S01]  /*8ba0*/  ISETP.GE.AND P1, PT, R191, UR4, PT ;  /* 0x00000004bf007c0c */ /* 0x000fe2000bf26270 */
[----:B------:R3:W-:Y:S01]  /*8bb0*/  @!P0 ST.E.64 desc[UR40][R24.64], R60 ;  /* 0x0000003c18008985 */ /* 0x0007e2000c101b28 */
[----:B------:R-:W-:Y:S02]  /*8bc0*/  ISETP.GE.AND P0, PT, R190, UR4, PT ;  /* 0x00000004be007c0c */ /* 0x000fe4000bf06270 */
[----:B------:R-:W-:Y:S02]  /*8bd0*/  @!P3 LEA.HI.X R9, R194, R11, R214, 0x2, P5 ;  /* 0x0000000bc209b211 */ /* 0x000fe400028f14d6 */
[----:B------:R-:W-:-:S02]  /*8be0*/  ISETP.GE.AND P5, PT, R189, UR4, PT ;  /* 0x00000004bd007c0c */ /* 0x000fc4000bfa6270 */
[CC--:B-----5:R-:W-:Y:S01]  /*8bf0*/  @!P4 LEA R20, P6, R193.reuse, R10.reuse, 0x2 ;  /* 0x0000000ac114c211 */ /* 0x0e0fe200078c10ff */
[----:B------:R4:W-:Y:S01]  /*8c00*/  @!P3 ST.E.64 desc[UR40][R8.64], R64 ;  /* 0x000000400800b985 */ /* 0x0009e2000c101b28 */
[CC--:B0-----:R-:W-:Y:S02]  /*8c10*/  @!P2 LEA R12, P3, R192.reuse, R10.reuse, 0x2 ;  /* 0x0000000ac00ca211 */ /* 0x0c1fe400078610ff */
[-C--:B------:R-:W-:Y:S02]  /*8c20*/  @!P4 LEA.HI.X R21, R193, R11.reuse, R213, 0x2, P6 ;  /* 0x0000000bc115c211 */ /* 0x080fe400030f14d5 */
[-C--:B--2---:R-:W-:Y:S02]  /*8c30*/  @!P1 LEA R14, P6, R191, R10.reuse, 0x2 ;  /* 0x0000000abf0e9211 */ /* 0x084fe400078c10ff */
[----:B------:R-:W-:Y:S01]  /*8c40*/  @!P2 LEA.HI.X R13, R192, R11, R212, 0x2, P3 ;  /* 0x0000000bc00da211 */ /* 0x000fe200018f14d4 */
[----:B------:R4:W-:Y:S01]  /*8c50*/  @!P4 ST.E.64 desc[UR40][R20.64], R68 ;  /* 0x000000441400c985 */ /* 0x0009e2000c101b28 */
[----:B---3--:R-:W-:-:S02]  /*8c60*/  @!P0 LEA R24, P4, R190, R10, 0x2 ;  /* 0x0000000abe188211 */ /* 0x008fc400078810ff */
[----:B------:R-:W-:Y:S01]  /*8c70*/  @!P5 LEA R10, P3, R189, R10, 0x2 ;  /* 0x0000000abd0ad211 */ /* 0x000fe200078610ff */
[----:B------:R4:W-:Y:S01]  /*8c80*/  @!P2 ST.E.64 desc[UR40][R12.64], R72 ;  /* 0x000000480c00a985 */ /* 0x0009e2000c101b28 */
[-C--:B------:R-:W-:Y:S02]  /*8c90*/  @!P1 LEA.HI.X R15, R191, R11.reuse, R211, 0x2, P6 ;  /* 0x0000000bbf0f9211 */ /* 0x080fe400030f14d3 */
[-C--:B------:R-:W-:Y:S02]  /*8ca0*/  @!P0 LEA.HI.X R25, R190, R11.reuse, R210, 0x2, P4 ;  /* 0x0000000bbe198211 */ /* 0x080fe400020f14d2 */
[----:B------:R-:W-:Y:S01]  /*8cb0*/  @!P5 LEA.HI.X R11, R189, R11, R209, 0x2, P3 ;  /* 0x0000000bbd0bd211 */ /* 0x000fe200018f14d1 */
[----:B------:R4:W-:Y:S04]  /*8cc0*/  @!P1 ST.E.64 desc[UR40][R14.64], R76 ;  /* 0x0000004c0e009985 */ /* 0x0009e8000c101b28 */
[----:B------:R4:W-:Y:S04]  /*8cd0*/  @!P0 ST.E.64 desc[UR40][R24.64], R80 ;  /* 0x0000005018008985 */ /* 0x0009e8000c101b28 */
[----:B------:R4:W-:Y:S02]  /*8ce0*/  @!P5 ST.E.64 desc[UR40][R10.64], R84 ;  /* 0x000000540a00d985 */ /* 0x0009e4000c101b28 */
.L_x_209:
[----:B------:R-:W-:Y:S05]  /*8cf0*/  BSYNC B1 ;  /* 0x0000000000017941 */ /* 0x000fea0003800000 */
.L_x_208:
[----:B------:R-:W-:Y:S01]  /*8d00*/  ISETP.GE.AND P0, PT, R29, R4, PT ;  /* 0x000000041d00720c */ /* 0x000fe20003f06270 */
[----:B--2-4-:R2:W3:Y:S04]  /*8d10*/  SHFL.IDX PT, R11, R3, 0x1, 0x1c1f ;  /* 0x003c1f00030b7f89 */ /* 0x0144e800000e0000 */
[----:B0-----:R2:W0:Y:S08]  /*8d20*/  SHFL.IDX PT, R10, R0, 0x1, 0x1c1f ;  /* 0x003c1f00000a7f89 */ /* 0x00143000000e0000 */
[----:B--2---:R-:W-:Y:S05]  /*8d30*/  @P0 BRA `(.L_x_207) ;  /* 0x0000000c00e40947 */ /* 0x004fea0003800000 */
[----:B------:R-:W-:Y:S02]  /*8d40*/  ULDC UR4, c[0x0][0xac8] ;  /* 0x0002b20000047ab9 */ /* 0x000fe40000000800 */
[----:B------:R-:W-:Y:S02]  /*8d50*/  ISETP.GE.AND P1, PT, R203, UR4, PT ;  /* 0x00000004cb007c0c */ /* 0x000fe4000bf26270 */
[----:B------:R-:W-:Y:S02]  /*8d60*/  ISETP.GE.AND P0, PT, R202, UR4, PT ;  /* 0x00000004ca007c0c */ /* 0x000fe4000bf06270 */
[----:B------:R-:W-:Y:S02]  /*8d70*/  ISETP.GE.AND P2, PT, R205, UR4, PT ;  /* 0x00000004cd007c0c */ /* 0x000fe4000bf46270 */
[----:B------:R-:W-:Y:S02]  /*8d80*/  ISETP.GE.AND P4, PT, R200, UR4, PT ;  /* 0x00000004c8007c0c */ /* 0x000fe4000bf86270 */
[----:B------:R-:W-:-:S05]  /*8d90*/  ISETP.GE.AND P3, PT, R201, UR4, PT ;  /* 0x00000004c9007c0c */ /* 0x000fca000bf66270 */
[CC--:B0-----:R-:W-:Y:S02]  /*8da0*/  @!P1 LEA R12, P5, R203.reuse, R10.reuse, 0x2 ;  /* 0x0000000acb0c9211 */ /* 0x0c1fe400078a10ff */
[CC--:B------:R-:W-:Y:S02]  /*8db0*/  @!P0 LEA R14, P6, R202.reuse, R10.reuse, 0x2 ;  /* 0x0000000aca0e8211 */ /* 0x0c0fe400078c10ff */
[-C--:B---3--:R-:W-:Y:S01]  /*8dc0*/  @!P1 LEA.HI.X R13, R203, R11.reuse, R223, 0x2, P5 ;  /* 0x0000000bcb0d9211 */ /* 0x088fe200028f14df */
[----:B------:R-:W-:Y:S01]  /*8dd0*/  @!P2 IMAD.WIDE R8, R205, 0x4, R10 ;  /* 0x00000004cd08a825 */ /* 0x000fe200078e020a */
[----:B------:R-:W-:Y:S02]  /*8de0*/  ISETP.GE.AND P5, PT, R199, UR4, PT ;  /* 0x00000004c7007c0c */ /* 0x000fe4000bfa6270 */
[----:B------:R-:W-:Y:S02]  /*8df0*/  @!P0 LEA.HI.X R15, R202, R11, R222, 0x2, P6 ;  /* 0x0000000bca0f8211 */ /* 0x000fe400030f14de */
[----:B------:R0:W-:Y:S01]  /*8e00*/  @!P2 ST.E.64 desc[UR40][R8.64], R96 ;  /* 0x000000600800a985 */ /* 0x0001e2000c101b28 */
[----:B------:R-:W-:-:S02]  /*8e10*/  @!P4 LEA R24, P2, R200, R10, 0x2 ;  /* 0x0000000ac818c211 */ /* 0x000fc400078410ff */
[----:B------:R-:W-:Y:S01]  /*8e20*/  @!P3 LEA R20, P6, R201, R10, 0x2 ;  /* 0x0000000ac914b211 */ /* 0x000fe200078c10ff */
[----:B------:R-:W-:Y:S01]  /*8e30*/  @!P1 ST.E.64 desc[UR40][R12.64], R98 ;  /* 0x000000620c009985 */ /* 0x000fe2000c101b28 */
[----:B------:R-:W-:Y:S02]  /*8e40*/  ISETP.GE.AND P1, PT, R197, UR4, PT ;  /* 0x00000004c5007c0c */ /* 0x000fe4000bf26270 */
[-C--:B------:R-:W-:Y:S01]  /*8e50*/  @!P4 LEA.HI.X R25, R200, R11.reuse, R220, 0x2, P2 ;  /* 0x0000000bc819c211 */ /* 0x080fe200010f14dc */
[----:B------:R2:W-:Y:S01]  /*8e60*/  @!P0 ST.E.64 desc[UR40][R14.64], R100 ;  /* 0x000000640e008985 */ /* 0x0005e2000c101b28 */
[----:B------:R-:W-:Y:S02]  /*8e70*/  ISETP.GE.AND P0, PT, R198, UR4, PT ;  /* 0x00000004c6007c0c */ /* 0x000fe4000bf06270 */
[----:B------:R-:W-:Y:S02]  /*8e80*/  ISETP.GE.AND P2, PT, R196, UR4, PT ;  /* 0x00000004c4007c0c */ /* 0x000fe4000bf46270 */
[----:B------:R-:W-:-:S02]  /*8e90*/  @!P3 LEA.HI.X R21, R201, R11, R221, 0x2, P6 ;  /* 0x0000000bc915b211 */ /* 0x000fc400030f14dd */
[----:B------:R-:W-:-:S03]  /*8ea0*/  @!P5 LEA R26, P6, R199, R10, 0x2 ;  /* 0x0000000ac71ad211 */ /* 0x000fc600078c10ff */
[----:B------:R3:W-:Y:S01]  /*8eb0*/  @!P3 ST.E.64 desc[UR40][R20.64], R102 ;  /* 0x000000661400b985 */ /* 0x0007e2000c101b28 */
[-C--:B------:R-:W-:Y:S02]  /*8ec0*/  @!P5 LEA.HI.X R27, R199, R11.reuse, R219, 0x2, P6 ;  /* 0x0000000bc71bd211 */ /* 0x080fe400030f14db */
[----:B------:R-:W-:Y:S01]  /*8ed0*/  ISETP.GE.AND P3, PT, R195, UR4, PT ;  /* 0x00000004c3007c0c */ /* 0x000fe2000bf66270 */
[----:B------:R4:W-:Y:S01]  /*8ee0*/  @!P4 ST.E.64 desc[UR40][R24.64], R42 ;  /* 0x0000002a1800c985 */ /* 0x0009e2000c101b28 */
[-C--:B0-----:R-:W-:Y:S02]  /*8ef0*/  @!P0 LEA R8, P4, R198, R10.reuse, 0x2 ;  /* 0x0000000ac6088211 */ /* 0x081fe400078810ff */
[-C--:B--2---:R-:W-:Y:S01]  /*8f00*/  @!P2 LEA R14, P6, R196, R10.reuse, 0x2 ;  /* 0x0000000ac40ea211 */ /* 0x084fe200078c10ff */
[----:B------:R-:W-:Y:S01]  /*8f10*/  @!P5 ST.E.64 desc[UR40][R26.64], R46 ;  /* 0x0000002e1a00d985 */ /* 0x000fe2000c101b28 */
[----:B------:R-:W-:Y:S02]  /*8f20*/  @!P1 LEA R12, P5, R197, R10, 0x2 ;  /* 0x0000000ac50c9211 */ /* 0x000fe400078a10ff */
[----:B------:R-:W-:-:S02]  /*8f30*/  @!P0 LEA.HI.X R9, R198, R11, R218, 0x2, P4 ;  /* 0x0000000bc6098211 */ /* 0x000fc400020f14da */
[-C--:B------:R-:W-:Y:S02]  /*8f40*/  @!P1 LEA.HI.X R13, R197, R11.reuse, R217, 0x2, P5 ;  /* 0x0000000bc50d9211 */ /* 0x080fe400028f14d9 */
[----:B------:R-:W-:Y:S01]  /*8f50*/  ISETP.GE.AND P4, PT, R194, UR4, PT ;  /* 0x00000004c2007c0c */ /* 0x000fe2000bf86270 */
[----:B------:R-:W-:Y:S01]  /*8f60*/  @!P0 ST.E.64 desc[UR40][R8.64], R50 ;  /* 0x0000003208008985 */ /* 0x000fe2000c101b28 */
[----:B------:R-:W-:Y:S02]  /*8f70*/  @!P2 LEA.HI.X R15, R196, R11, R216, 0x2, P6 ;  /* 0x0000000bc40fa211 */ /* 0x000fe400030f14d8 */
[----:B---3--:R-:W-:Y:S01]  /*8f80*/  @!P3 LEA R20, P5, R195, R10, 0x2 ;  /* 0x0000000ac314b211 */ /* 0x008fe200078a10ff */
[----:B------:R0:W-:Y:S01]  /*8f90*/  @!P1 ST.E.64 desc[UR40][R12.64], R54 ;  /* 0x000000360c009985 */ /* 0x0001e2000c101b28 */
[----:B------:R-:W-:Y:S02]  /*8fa0*/  ISETP.GE.AND P1, PT, R192, UR4, PT ;  /* 0x00000004c0007c0c */ /* 0x000fe4000bf26270 */
[----:B------:R-:W-:Y:S01]  /*8fb0*/  ISETP.GE.AND P0, PT, R191, UR4, PT ;  /* 0x00000004bf007c0c */ /* 0x000fe2000bf06270 */
[----:B------:R2:W-:Y:S01]  /*8fc0*/  @!P2 ST.E.64 desc[UR40][R14.64], R58 ;  /* 0x0000003a0e00a985 */ /* 0x0005e2000c101b28 */
[----:B------:R-:W-:-:S02]  /*8fd0*/  ISETP.GE.AND P2, PT, R193, UR4, PT ;  /* 0x00000004c1007c0c */ /* 0x000fc4000bf46270 */
[-C--:B------:R-:W-:Y:S02]  /*8fe0*/  @!P3 LEA.HI.X R21, R195, R11.reuse, R215, 0x2, P5 ;  /* 0x0000000bc315b211 */ /* 0x080fe400028f14d7 */
[----:B------:R-:W-:Y:S02]  /*8ff0*/  ISETP.GE.AND P5, PT, R190, UR4, PT ;  /* 0x00000004be007c0c */ /* 0x000fe4000bfa6270 */
[CC--:B----4-:R-:W-:Y:S01]  /*9000*/  @!P4 LEA R24, P6, R194.reuse, R10.reuse, 0x2 ;  /* 0x0000000ac218c211 */ /* 0x0d0fe200078c10ff */
[----:B------:R4:W-:Y:S03]  /*9010*/  @!P3 ST.E.64 desc[UR40][R20.64], R62 ;  /* 0x0000003e1400b985 */ /* 0x0009e6000c101b28 */
[----:B------:R-:W-:Y:S02]  /*9020*/  @!P4 LEA.HI.X R25, R194, R11, R214, 0x2, P6 ;  /* 0x0000000bc219c211 */ /* 0x000fe400030f14d6 */
[----:B0-----:R-:W-:-:S02]  /*9030*/  @!P1 LEA R12, P6, R192, R10, 0x2 ;  /* 0x0000000ac00c9211 */ /* 0x001fc400078c10ff */
[-C--:B------:R-:W-:Y:S01]  /*9040*/  @!P2 LEA R8, P3, R193, R10.reuse, 0x2 ;  /* 0x0000000ac108a211 */ /* 0x080fe200078610ff */
[----:B------:R4:W-:Y:S01]  /*9050*/  @!P4 ST.E.64 desc[UR40][R24.64], R66 ;  /* 0x000000421800c985 */ /* 0x0009e2000c101b28 */
[-C--:B--2---:R-:W-:Y:S02]  /*9060*/  @!P0 LEA R14, P4, R191, R10.reuse, 0x2 ;  /* 0x0000000abf0e8211 */ /* 0x084fe400078810ff */
[-C--:B------:R-:W-:Y:S02]  /*9070*/  @!P2 LEA.HI.X R9, R193, R11.reuse, R213, 0x2, P3 ;  /* 0x0000000bc109a211 */ /* 0x080fe400018f14d5 */
[----:B------:R-:W-:Y:S02]  /*9080*/  @!P5 LEA R26, P3, R190, R10, 0x2 ;  /* 0x0000000abe1ad211 */ /* 0x000fe400078610ff */
[-C--:B------:R-:W-:Y:S01]  /*9090*/  @!P1 LEA.HI.X R13, R192, R11.reuse, R212, 0x2, P6 ;  /* 0x0000000bc00d9211 */ /* 0x080fe200030f14d4 */
[----:B------:R4:W-:Y:S01]  /*90a0*/  @!P2 ST.E.64 desc[UR40][R8.64], R70 ;  /* 0x000000460800a985 */ /* 0x0009e2000c101b28 */
[----:B------:R-:W-:-:S02]  /*90b0*/  @!P0 LEA.HI.X R15, R191, R11, R211, 0x2, P4 ;  /* 0x0000000bbf0f8211 */ /* 0x000fc400020f14d3 */
[----:B------:R-:W-:Y:S01]  /*90c0*/  @!P5 LEA.HI.X R27, R190, R11, R210, 0x2, P3 ;  /* 0x0000000bbe1bd211 */ /* 0x000fe200018f14d2 */
[----:B------:R4:W-:Y:S04]  /*90d0*/  @!P1 ST.E.64 desc[UR40][R12.64], R74 ;  /* 0x0000004a0c009985 */ /* 0x0009e8000c101b28 */
[----:B------:R4:W-:Y:S01]  /*90e0*/  @!P0 ST.E.64 desc[UR40][R14.64], R78 ;  /* 0x0000004e0e008985 */ /* 0x0009e2000c101b28 */
[----:B------:R-:W-:-:S03]  /*90f0*/  ISETP.GE.AND P0, PT, R189, UR4, PT ;  /* 0x00000004bd007c0c */ /* 0x000fc6000bf06270 */
[----:B------:R4:W-:Y:S10]  /*9100*/  @!P5 ST.E.64 desc[UR40][R26.64], R82 ;  /* 0x000000521a00d985 */ /* 0x0009f4000c101b28 */
[----:B------:R-:W-:Y:S05]  /*9110*/  @P0 BRA `(.L_x_207) ;  /* 0x0000000800ec0947 */ /* 0x000fea0003800000 */
[----:B----4-:R-:W-:-:S04]  /*9120*/  LEA R8, P0, R189, R10, 0x2 ;  /* 0x0000000abd087211 */ /* 0x010fc800078010ff */
[----:B------:R-:W-:-:S05]  /*9130*/  LEA.HI.X R9, R189, R11, R209, 0x2, P0 ;  /* 0x0000000bbd097211 */ /* 0x000fca00000f14d1 */
[----:B------:R2:W-:Y:S01]  /*9140*/  ST.E.64 desc[UR40][R8.64], R86 ;  /* 0x0000005608007985 */ /* 0x0005e2000c101b28 */
[----:B------:R-:W-:Y:S05]  /*9150*/  BRA `(.L_x_207) ;  /* 0x0000000800dc7947 */ /* 0x000fea0003800000 */
.L_x_198:
[----:B------:R-:W2:Y:S01]  /*9160*/  LDC.64 R10, c[0x0][0xc00] ;  /* 0x00030000ff0a7b82 */ /* 0x000ea20000000a00 */
[----:B------:R-:W-:Y:S01]  /*9170*/  ULDC.64 UR4, c[0x0][0xc08] ;  /* 0x0003020000047ab9 */ /* 0x000fe20000000a00 */
[----:B0-----:R-:W-:Y:S01]  /*9180*/  IMAD.MOV.U32 R3, RZ, RZ, RZ ;  /* 0x000000ffff037224 */ /* 0x001fe200078e00ff */
[----:B------:R-:W-:-:S04]  /*9190*/  ISETP.NE.U32.AND P1, PT, RZ, UR4, PT ;  /* 0x00000004ff007c0c */ /* 0x000fc8000bf25070 */
[----:B------:R-:W-:Y:S01]  /*91a0*/  ISETP.NE.AND.EX P1, PT, RZ, UR5, PT, P1 ;  /* 0x00000005ff007c0c */ /* 0x000fe2000bf25310 */
[----:B------:R-:W0:Y:S01]  /*91b0*/  LDC.64 R8, c[0x0][0xc00] ;  /* 0x00030000ff087b82 */ /* 0x000e220000000a00 */
[----:B--2---:R-:W-:-:S04]  /*91c0*/  ISETP.NE.U32.AND P0, PT, R10, RZ, PT ;  /* 0x000000ff0a00720c */ /* 0x004fc80003f05070 */
[----:B------:R-:W-:Y:S01]  /*91d0*/  ISETP.NE.AND.EX P0, PT, R11, RZ, PT, P0 ;  /* 0x000000ff0b00720c */ /* 0x000fe20003f05300 */
[----:B0-----:R-:W-:-:S06]  /*91e0*/  IMAD.WIDE R10, R23, 0x4, R8 ;  /* 0x00000004170a7825 */ /* 0x001fcc00078e0208 */
[C---:B------:R-:W-:Y:S01]  /*91f0*/  @P1 LEA R8, P2, R23.reuse, UR4, 0x2 ;  /* 0x0000000417081c11 */ /* 0x040fe2000f8410ff */
[----:B------:R-:W-:Y:S02]  /*9200*/  ULDC UR4, c[0x0][0xa88] ;  /* 0x0002a20000047ab9 */ /* 0x000fe40000000800 */
[----:B------:R-:W-:Y:S01]  /*9210*/  IMAD.U32 R0, RZ, RZ, UR4 ;  /* 0x00000004ff007e24 */ /* 0x000fe2000f8e00ff */
[----:B------:R-:W-:Y:S02]  /*9220*/  @P1 LEA.HI.X R9, R23, UR5, R188, 0x2, P2 ;  /* 0x0000000517091c11 */ /* 0x000fe400090f14bc */
[----:B------:R0:W5:Y:S04]  /*9230*/  @P0 LDG.E R3, desc[UR40][R10.64] ;  /* 0x000000280a030981 */ /* 0x000168000c1e1900 */
[----:B------:R0:W5:Y:S01]  /*9240*/  @P1 LDG.E R0, desc[UR40][R8.64] ;  /* 0x0000002808001981 */ /* 0x000162000c1e1900 */
[----:B------:R-:W-:-:S02]  /*9250*/  ISETP.NE.AND P2, PT, R186, RZ, PT ;  /* 0x000000ffba00720c */ /* 0x000fc40003f45270 */
[----:B------:R-:W-:-:S11]  /*9260*/  ISETP.GT.AND P3, PT, R230, 0x7f, PT ;  /* 0x0000007fe600780c */ /* 0x000fd60003f64270 */
[----:B------:R-:W2:Y:S02]  /*9270*/  @!P2 LDC R186, c[0x0][0xad4] ;  /* 0x0002b500ffbaab82 */ /* 0x000ea40000000800 */
[----:B--2---:R-:W-:Y:S01]  /*9280*/  ISETP.GT.AND P2, PT, R186, 0x1, PT ;  /* 0x00000001ba00780c */ /* 0x004fe20003f44270 */
[----:B0-----:R-:W-:-:S12]  /*9290*/  @P1 BRA `(.L_x_210) ;  /* 0x0000000000101947 */ /* 0x001fd80003800000 */
[----:B------:R-:W-:Y:S05]  /*92a0*/  @!P0 BRA `(.L_x_210) ;  /* 0x00000000000c8947 */ /* 0x000fea0003800000 */
[----:B------:R-:W2:Y:S04]  /*92b0*/  LDG.E R9, desc[UR40][R10.64] ;  /* 0x000000280a097981 */ /* 0x000ea8000c1e1900 */
[----:B-----5:R-:W2:Y:S02]  /*92c0*/  LDG.E R0, desc[UR40][R10.64+0x4] ;  /* 0x000004280a007981 */ /* 0x020ea4000c1e1900 */
[----:B--2---:R-:W-:-:S07]  /*92d0*/  IMAD.IADD R0, R0, 0x1, -R9 ;  /* 0x0000000100007824 */ /* 0x004fce00078e0a09 */
.L_x_210:
[----:B------:R-:W-:Y:S01]  /*92e0*/  BSSY B1, `(.L_x_211) ;  /* 0x0000037000017945 */ /* 0x000fe20003800000 */
[----:B------:R-:W-:Y:S02]  /*92f0*/  SEL R29, R23, RZ, !P0 ;  /* 0x000000ff171d7207 */ /* 0x000fe40004000000 */
[----:B------:R-:W-:Y:S02]  /*9300*/  SEL R188, R188, RZ, !P0 ;  /* 0x000000ffbcbc7207 */ /* 0x000fe40004000000 */
[----:B-----5:R-:W-:Y:S01]  /*9310*/  SHF.R.S32.HI R24, RZ, 0x1f, R3 ;  /* 0x0000001fff187819 */ /* 0x020fe20000011403 */
[----:B------:R-:W-:Y:S06]  /*9320*/  @P3 BRA `(.L_x_212) ;  /* 0x0000000000c83947 */ /* 0x000fec0003800000 */
[----:B-1----:R-:W0:Y:S01]  /*9330*/  S2R R4, SR_TID.X ;  /* 0x0000000000047919 */ /* 0x002e220000002100 */
[----:B------:R-:W1:Y:S02]  /*9340*/  LDC R35, c[0x0][0xbe8] ;  /* 0x0002fa00ff237b82 */ /* 0x000e640000000800 */
[----:B-1----:R-:W-:Y:S02]  /*9350*/  IMAD R8, R0, R35, RZ ;  /* 0x0000002300087224 */ /* 0x002fe400078e02ff */
[----:B0-----:R-:W-:-:S04]  /*9360*/  IMAD R4, R187, 0x80, R4 ;  /* 0x00000080bb047824 */ /* 0x001fc800078e0204 */
[----:B------:R-:W-:-:S05]  /*9370*/  VIADD R31, R4, 0xffffff80 ;  /* 0xffffff80041f7836 */ /* 0x000fca0000000000 */
[----:B------:R-:W-:-:S13]  /*9380*/  ISETP.GE.AND P0, PT, R31, R8, PT ;  /* 0x000000081f00720c */ /* 0x000fda0003f06270 */
[----:B------:R-:W-:Y:S05]  /*9390*/  @P0 BRA `(.L_x_212) ;  /* 0x0000000000ac0947 */ /* 0x000fea0003800000 */
[----:B------:R-:W-:Y:S01]  /*93a0*/  ISETP.NE.AND P1, PT, R35, 0x1, PT ;  /* 0x000000012300780c */ /* 0x000fe20003f25270 */
[----:B------:R-:W-:Y:S01]  /*93b0*/  IMAD.MOV.U32 R23, RZ, RZ, 0x9b8 ;  /* 0x000009b8ff177424 */ /* 0x000fe200078e00ff */
[----:B------:R-:W-:Y:S01]  /*93c0*/  ISETP.GT.AND P0, PT, R186, 0x1, PT ;  /* 0x00000001ba00780c */ /* 0x000fe20003f04270 */
[----:B------:R-:W0:Y:S01]  /*93d0*/  LDC.64 R32, c[0x0][0xba8] ;  /* 0x0002ea00ff207b82 */ /* 0x000e220000000a00 */
[----:B------:R-:W-:Y:S02]  /*93e0*/  IMAD.MOV.U32 R17, RZ, RZ, R31 ;  /* 0x000000ffff117224 */ /* 0x000fe400078e001f */
[----:B------:R-:W-:-:S05]  /*93f0*/  SEL R23, R23, 0x978, P0 ;  /* 0x0000097817177807 */ /* 0x000fca0000000000 */
[----:B------:R-:W1:Y:S08]  /*9400*/  LDC.64 R10, c[0x0][R23+0x220] ;  /* 0x00008800170a7b82 */ /* 0x000e700000000a00 */
[----:B------:R-:W2:Y:S08]  /*9410*/  @P1 LDC R4, c[0x0][0xbec] ;  /* 0x0002fb00ff041b82 */ /* 0x000eb00000000800 */
[----:B------:R-:W3:Y:S08]  /*9420*/  LDC.64 R8, c[0x0][R23+0x218] ;  /* 0x0000860017087b82 */ /* 0x000ef00000000a00 */
[----:B------:R-:W4:Y:S01]  /*9430*/  @P1 LDC R27, c[0x0][0xbf0] ;  /* 0x0002fc00ff1b1b82 */ /* 0x000f220000000800 */
[----:B-1----:R-:W-:-:S02]  /*9440*/  IMAD R11, R11, R29, RZ ;  /* 0x0000001d0b0b7224 */ /* 0x002fc400078e02ff */
[----:B------:R-:W-:-:S05]  /*9450*/  IMAD.WIDE.U32 R20, R10, R29, RZ ;  /* 0x0000001d0a147225 */ /* 0x000fca00078e00ff */
[----:B------:R-:W1:Y:S01]  /*9460*/  LDC.64 R12, c[0x0][R23+0x228] ;  /* 0x00008a00170c7b82 */ /* 0x000e620000000a00 */
[----:B--2---:R-:W-:-:S07]  /*9470*/  @P1 IMAD.HI.U32 R4, R31, R4, RZ ;  /* 0x000000041f041227 */ /* 0x004fce00078e00ff */
[----:B------:R-:W2:Y:S01]  /*9480*/  LDC.64 R14, c[0x0][R23+0x210] ;  /* 0x00008400170e7b82 */ /* 0x000ea20000000a00 */
[-C--:B---3--:R-:W-:Y:S02]  /*9490*/  IMAD R25, R9, R185.reuse, RZ ;  /* 0x000000b909197224 */ /* 0x088fe400078e02ff */
[----:B------:R-:W-:-:S04]  /*94a0*/  IMAD.WIDE.U32 R8, R8, R185, RZ ;  /* 0x000000b908087225 */ /* 0x000fc800078e00ff */
[----:B------:R-:W-:Y:S01]  /*94b0*/  IMAD.IADD R25, R9, 0x1, R25 ;  /* 0x0000000109197824 */ /* 0x000fe200078e0219 */
[----:B----4-:R-:W-:Y:S01]  /*94c0*/  @P1 SHF.R.U32.HI R17, RZ, R27, R4 ;  /* 0x0000001bff111219 */ /* 0x010fe20000011604 */
[----:B------:R-:W-:Y:S01]  /*94d0*/  IMAD R27, R10, R188, R11 ;  /* 0x000000bc0a1b7224 */ /* 0x000fe200078e020b */
[----:B------:R-:W-:Y:S01]  /*94e0*/  SEL R11, R204, RZ, P0 ;  /* 0x000000ffcc0b7207 */ /* 0x000fe20000000000 */
[----:B0-----:R-:W0:Y:S01]  /*94f0*/  @!P0 LDC R32, c[0x0][0xb50] ;  /* 0x0002d400ff208b82 */ /* 0x001e220000000800 */
[----:B------:R-:W-:Y:S01]  /*9500*/  IADD3 R4, P1, P3, R20, R8, R3 ;  /* 0x0000000814047210 */ /* 0x000fe20007b3e003 */
[----:B------:R-:W-:Y:S02]  /*9510*/  IMAD.MOV R10, RZ, RZ, -R17 ;  /* 0x000000ffff0a7224 */ /* 0x000fe400078e0a11 */
[----:B------:R-:W-:Y:S02]  /*9520*/  IMAD.IADD R27, R21, 0x1, R27 ;  /* 0x00000001151b7824 */ /* 0x000fe400078e021b */
[----:B-1----:R-:W-:-:S02]  /*9530*/  IMAD.WIDE.U32 R8, R12, R11, RZ ;  /* 0x0000000b0c087225 */ /* 0x002fc400078e00ff */
[----:B------:R-:W1:Y:S02]  /*9540*/  @!P0 LDC R33, c[0x0][0xb54] ;  /* 0x0002d500ff218b82 */ /* 0x000e640000000800 */
[----:B------:R-:W-:Y:S02]  /*9550*/  IMAD R13, R13, R11, RZ ;  /* 0x0000000b0d0d7224 */ /* 0x000fe400078e02ff */
[----:B------:R-:W-:Y:S01]  /*9560*/  IMAD R11, R35, R10, R31 ;  /* 0x0000000a230b7224 */ /* 0x000fe200078e021f */
[----:B------:R-:W-:Y:S01]  /*9570*/  IADD3.X R10, R27, R25, R24, P1, P3 ;  /* 0x000000191b0a7210 */ /* 0x000fe20000fe6418 */
[----:B------:R-:W-:Y:S01]  /*9580*/  IMAD.IADD R13, R9, 0x1, R13 ;  /* 0x00000001090d7824 */ /* 0x000fe200078e020d */
[----:B------:R-:W-:Y:S01]  /*9590*/  IADD3 R8, P0, P1, R17, R4, R8 ;  /* 0x0000000411087210 */ /* 0x000fe2000791e008 */
[----:B--2---:R-:W-:Y:S01]  /*95a0*/  IMAD R4, R15, R11, RZ ;  /* 0x0000000b0f047224 */ /* 0x004fe200078e02ff */
[----:B------:R-:W-:-:S04]  /*95b0*/  SHF.R.S32.HI R17, RZ, 0x1f, R17 ;  /* 0x0000001fff117819 */ /* 0x000fc80000011411 */
[----:B------:R-:W-:Y:S02]  /*95c0*/  IADD3.X R9, R17, R10, R13, P0, P1 ;  /* 0x0000000a11097210 */ /* 0x000fe400007e240d */
[----:B------:R-:W-:Y:S01]  /*95d0*/  SHF.R.S32.HI R13, RZ, 0x1f, R11 ;  /* 0x0000001fff0d7819 */ /* 0x000fe2000001140b */
[----:B------:R-:W-:-:S04]  /*95e0*/  IMAD.WIDE.U32 R8, R14, R11, R8 ;  /* 0x0000000b0e087225 */ /* 0x000fc800078e0008 */
[----:B------:R-:W-:Y:S01]  /*95f0*/  IMAD R13, R14, R13, R4 ;  /* 0x0000000d0e0d7224 */ /* 0x000fe200078e0204 */
[----:B0-----:R-:W-:-:S03]  /*9600*/  LEA R10, P0, R8, R32, 0x2 ;  /* 0x00000020080a7211 */ /* 0x001fc600078010ff */
[----:B------:R-:W-:Y:S02]  /*9610*/  IMAD.IADD R4, R9, 0x1, R13 ;  /* 0x0000000109047824 */ /* 0x000fe400078e020d */
[----:B------:R-:W-:-:S03]  /*9620*/  IMAD.MOV.U32 R9, RZ, RZ, -0x800000 ;  /* 0xff800000ff097424 */ /* 0x000fc600078e00ff */
[----:B-1----:R-:W-:-:S05]  /*9630*/  LEA.HI.X R11, R8, R33, R4, 0x2, P0 ;  /* 0x00000021080b7211 */ /* 0x002fca00000f1404 */
[----:B------:R0:W-:Y:S02]  /*9640*/  STG.E desc[UR40][R10.64], R9 ;  /* 0x000000090a007986 */ /* 0x0001e4000c101928 */
.L_x_212:
[----:B------:R-:W-:Y:S05]  /*9650*/  BSYNC B1 ;  /* 0x0000000000017941 */ /* 0x000fea0003800000 */
.L_x_211:
[----:B------:R-:W-:Y:S05]  /*9660*/  @P2 BRA `(.L_x_207) ;  /* 0x0000000400982947 */ /* 0x000fea0003800000 */
[----:B------:R-:W2:Y:S01]  /*9670*/  LDC R15, c[0x0][0xbe8] ;  /* 0x0002fa00ff0f7b82 */ /* 0x000ea20000000800 */
[----:B------:R-:W-:Y:S01]  /*9680*/  ULDC.64 UR4, c[0x0][0xaa0] ;  /* 0x0002a80000047ab9 */ /* 0x000fe20000000a00 */
[----:B------:R-:W-:Y:S01]  /*9690*/  ULDC.64 UR6, c[0x0][0xaf0] ;  /* 0x0002bc0000067ab9 */ /* 0x000fe20000000a00 */
[----:B-1----:R-:W-:Y:S01]  /*96a0*/  IMAD R4, R24, UR4, RZ ;  /* 0x0000000418047c24 */ /* 0x002fe2000f8e02ff */
[----:B------:R-:W-:Y:S01]  /*96b0*/  BSSY B1, `(.L_x_213) ;  /* 0x0000037000017945 */ /* 0x000fe20003800000 */
[----:B0-----:R-:W-:-:S04]  /*96c0*/  IMAD.WIDE.U32 R8, R3, UR4, RZ ;  /* 0x0000000403087c25 */ /* 0x001fc8000f8e00ff */
[----:B------:R-:W-:Y:S01]  /*96d0*/  IMAD R11, R3, UR5, R4 ;  /* 0x00000005030b7c24 */ /* 0x000fe2000f8e0204 */
[----:B------:R-:W-:Y:S01]  /*96e0*/  ULDC.64 UR4, c[0x0][0xae8] ;  /* 0x0002ba0000047ab9 */ /* 0x000fe20000000a00 */
[----:B------:R-:W-:Y:S02]  /*96f0*/  IMAD R4, R184, 0x20, R206 ;  /* 0x00000020b8047824 */ /* 0x000fe400078e02ce */
[----:B------:R-:W-:Y:S02]  /*9700*/  IMAD.IADD R9, R9, 0x1, R11 ;  /* 0x0000000109097824 */ /* 0x000fe400078e020b */
[----:B------:R-:W-:Y:S02]  /*9710*/  IMAD R13, R187, 0x80, R4 ;  /* 0x00000080bb0d7824 */ /* 0x000fe400078e0204 */
[----:B------:R-:W-:-:S04]  /*9720*/  IMAD.WIDE.U32 R8, R185, UR4, R8 ;  /* 0x00000004b9087c25 */ /* 0x000fc8000f8e0008 */
[----:B------:R-:W-:Y:S02]  /*9730*/  IMAD.MOV.U32 R3, RZ, RZ, R13 ;  /* 0x000000ffff037224 */ /* 0x000fe400078e000d */
[----:B------:R-:W-:Y:S01]  /*9740*/  IMAD R9, R185, UR5, R9 ;  /* 0x00000005b9097c24 */ /* 0x000fe2000f8e0209 */
[----:B--2---:R-:W-:Y:S01]  /*9750*/  ISETP.NE.AND P0, PT, R15, 0x1, PT ;  /* 0x000000010f00780c */ /* 0x004fe20003f05270 */
[----:B------:R-:W-:Y:S01]  /*9760*/  ULDC.64 UR4, c[0x0][0xae0] ;  /* 0x0002b80000047ab9 */ /* 0x000fe20000000a00 */
[----:B------:R-:W-:-:S11]  /*9770*/  IMAD.WIDE.U32 R8, R29, UR6, R8 ;  /* 0x000000061d087c25 */ /* 0x000fd6000f8e0008 */
[----:B------:R-:W0:Y:S08]  /*9780*/  @P0 LDC R10, c[0x0][0xbec] ;  /* 0x0002fb00ff0a0b82 */ /* 0x000e300000000800 */
[----:B------:R-:W1:Y:S01]  /*9790*/  @P0 LDC R17, c[0x0][0xbf0] ;  /* 0x0002fc00ff110b82 */ /* 0x000e620000000800 */
[----:B0-----:R-:W-:-:S04]  /*97a0*/  @P0 IMAD.HI.U32 R4, R13, R10, RZ ;  /* 0x0000000a0d040227 */ /* 0x001fc800078e00ff */
[----:B------:R-:W-:Y:S01]  /*97b0*/  IMAD R10, R188, UR6, RZ ;  /* 0x00000006bc0a7c24 */ /* 0x000fe2000f8e02ff */
[----:B-1----:R-:W-:-:S03]  /*97c0*/  @P0 SHF.R.U32.HI R3, RZ, R17, R4 ;  /* 0x00000011ff030219 */ /* 0x002fc60000011604 */
[----:B------:R-:W-:Y:S01]  /*97d0*/  IMAD R11, R29, UR7, R10 ;  /* 0x000000071d0b7c24 */ /* 0x000fe2000f8e020a */
[--C-:B------:R-:W-:Y:S01]  /*97e0*/  SHF.R.S32.HI R4, RZ, 0x1f, R3.reuse ;  /* 0x0000001fff047819 */ /* 0x100fe20000011403 */
[----:B------:R-:W-:Y:S02]  /*97f0*/  IMAD.MOV R10, RZ, RZ, -R3 ;  /* 0x000000ffff0a7224 */ /* 0x000fe400078e0a03 */
[----:B------:R-:W-:Y:S02]  /*9800*/  IMAD.IADD R9, R9, 0x1, R11 ;  /* 0x0000000109097824 */ /* 0x000fe400078e020b */
[----:B------:R-:W-:Y:S02]  /*9810*/  IMAD R4, R4, UR4, RZ ;  /* 0x0000000404047c24 */ /* 0x000fe4000f8e02ff */
[----:B------:R-:W-:Y:S02]  /*9820*/  IMAD R11, R15, R10, R13 ;  /* 0x0000000a0f0b7224 */ /* 0x000fe400078e020d */
[----:B------:R-:W-:-:S02]  /*9830*/  IMAD R13, R3, UR5, R4 ;  /* 0x00000005030d7c24 */ /* 0x000fc4000f8e0204 */
[----:B------:R-:W-:Y:S01]  /*9840*/  IMAD.WIDE.U32 R8, R3, UR4, R8 ;  /* 0x0000000403087c25 */ /* 0x000fe2000f8e0008 */
[----:B------:R-:W-:Y:S01]  /*9850*/  SHF.R.S32.HI R3, RZ, 0x1f, R11 ;  /* 0x0000001fff037819 */ /* 0x000fe2000001140b */
[----:B------:R-:W-:Y:S02]  /*9860*/  ULDC.64 UR4, c[0x0][0xad8] ;  /* 0x0002b60000047ab9 */ /* 0x000fe40000000a00 */
[----:B------:R-:W-:Y:S02]  /*9870*/  IMAD.IADD R9, R9, 0x1, R13 ;  /* 0x0000000109097824 */ /* 0x000fe400078e020d */
[----:B------:R-:W-:Y:S02]  /*9880*/  IMAD R4, R3, UR4, RZ ;  /* 0x0000000403047c24 */ /* 0x000fe4000f8e02ff */
[----:B------:R-:W-:Y:S02]  /*9890*/  IMAD R10, R187, 0x80, R206 ;  /* 0x00000080bb0a7824 */ /* 0x000fe400078e02ce */
[----:B------:R-:W-:-:S02]  /*98a0*/  IMAD R15, R0, R15, RZ ;  /* 0x0000000f000f7224 */ /* 0x000fc400078e02ff */
[C---:B------:R-:W-:Y:S02]  /*98b0*/  IMAD R3, R11.reuse, UR5, R4 ;  /* 0x000000050b037c24 */ /* 0x040fe4000f8e0204 */
[----:B------:R-:W-:Y:S01]  /*98c0*/  IMAD.WIDE.U32 R8, R11, UR4, R8 ;  /* 0x000000040b087c25 */ /* 0x000fe2000f8e0008 */
[----:B------:R-:W-:Y:S01]  /*98d0*/  ISETP.GE.AND P2, PT, R10, R15, PT ;  /* 0x0000000f0a00720c */ /* 0x000fe20003f46270 */
[----:B------:R-:W-:Y:S02]  /*98e0*/  ULDC.64 UR4, c[0x0][0xa80] ;  /* 0x0002a00000047ab9 */ /* 0x000fe40000000a00 */
[----:B------:R-:W-:Y:S01]  /*98f0*/  IMAD.IADD R3, R9, 0x1, R3 ;  /* 0x0000000109037824 */ /* 0x000fe200078e0203 */
[----:B------:R-:W-:Y:S01]  /*9900*/  LEA R4, P3, R8, UR4, 0x1 ;  /* 0x0000000408047c11 */ /* 0x000fe2000f8608ff */
[----:B------:R-:W-:-:S03]  /*9910*/  VIADD R0, R10, 0x20 ;  /* 0x000000200a007836 */ /* 0x000fc60000000000 */
[----:B------:R-:W-:Y:S01]  /*9920*/  LEA.HI.X R3, R8, UR5, R3, 0x1, P3 ;  /* 0x0000000508037c11 */ /* 0x000fe200098f0c03 */
[----:B------:R0:W1:Y:S01]  /*9930*/  SHFL.IDX PT, R11, R4, RZ, 0x181f ;  /* 0x00181fff040b7589 */ /* 0x00006200000e0000 */
[-C--:B------:R-:W-:Y:S01]  /*9940*/  ISETP.GE.AND P1, PT, R0, R15.reuse, PT ;  /* 0x0000000f0000720c */ /* 0x080fe20003f26270 */
[----:B------:R-:W-:Y:S02]  /*9950*/  VIADD R0, R10, 0x40 ;  /* 0x000000400a007836 */ /* 0x000fe40000000000 */
[----:B------:R0:W2:Y:S03]  /*9960*/  SHFL.IDX PT, R9, R3, RZ, 0x181f ;  /* 0x00181fff03097589 */ /* 0x0000a600000e0000 */
[----:B------:R-:W-:Y:S01]  /*9970*/  ISETP.GE.AND P0, PT, R0, R15, PT ;  /* 0x0000000f0000720c */ /* 0x000fe20003f06270 */
[----:B------:R-:W-:-:S12]  /*9980*/  @P2 BRA `(.L_x_214) ;  /* 0x0000000000242947 */ /* 0x000fd80003800000 */
[----:B------:R-:W-:Y:S02]  /*9990*/  ULDC UR4, c[0x0][0xac8] ;  /* 0x0002b20000047ab9 */ /* 0x000fe40000000800 */
[----:B------:R-:W-:Y:S02]  /*99a0*/  ISETP.GE.AND P4, PT, R18, UR4, PT ;  /* 0x0000000412007c0c */ /* 0x000fe4000bf86270 */
[----:B------:R-:W-:-:S11]  /*99b0*/  ISETP.GE.AND P5, PT, R22, UR4, PT ;  /* 0x0000000416007c0c */ /* 0x000fd6000bfa6270 */
[-C--:B-1----:R-:W-:Y:S02]  /*99c0*/  @!P4 LEA R12, P2, R18, R11.reuse, 0x1 ;  /* 0x0000000b120cc211 */ /* 0x082fe400078408ff */
[----:B------:R-:W-:Y:S02]  /*99d0*/  @!P5 LEA R8, P3, R22, R11, 0x1 ;  /* 0x0000000b1608d211 */ /* 0x000fe400078608ff */
[-C--:B--2---:R-:W-:Y:S02]  /*99e0*/  @!P4 LEA.HI.X R13, R18, R9.reuse, R229, 0x1, P2 ;  /* 0x00000009120dc211 */ /* 0x084fe400010f0ce5 */
[----:B------:R-:W-:-:S03]  /*99f0*/  @!P5 LEA.HI.X R9, R22, R9, R228, 0x1, P3 ;  /* 0x000000091609d211 */ /* 0x000fc600018f0ce4 */
[----:B------:R3:W-:Y:S04]  /*9a00*/  @!P4 ST.E.128 desc[UR40][R12.64], RZ ;  /* 0x000000ff0c00c985 */ /* 0x0007e8000c101d28 */
[----:B------:R3:W-:Y:S02]  /*9a10*/  @!P5 ST.E.128 desc[UR40][R8.64], RZ ;  /* 0x000000ff0800d985 */ /* 0x0007e4000c101d28 */
.L_x_214:
[----:B------:R-:W-:Y:S05]  /*9a20*/  BSYNC B1 ;  /* 0x0000000000017941 */ /* 0x000fea0003800000 */
.L_x_213:
[----:B--23--:R2:W3:Y:S01]  /*9a30*/  SHFL.IDX PT, R9, R3, 0x1, 0x181f ;  /* 0x00381f0003097f89 */ /* 0x00c4e200000e0000 */
[----:B------:R-:W-:Y:S03]  /*9a40*/  BSSY B1, `(.L_x_215) ;  /* 0x000000c000017945 */ /* 0x000fe60003800000 */
[----:B-1----:R2:W1:Y:S01]  /*9a50*/  SHFL.IDX PT, R11, R4, 0x1, 0x181f ;  /* 0x00381f00040b7f89 */ /* 0x00246200000e0000 */
[----:B------:R-:W-:Y:S05]  /*9a60*/  @P1 BRA `(.L_x_216) ;  /* 0x0000000000241947 */ /* 0x000fea0003800000 */
[----:B------:R-:W-:Y:S02]  /*9a70*/  ULDC UR4, c[0x0][0xac8] ;  /* 0x0002b20000047ab9 */ /* 0x000fe40000000800 */
[----:B------:R-:W-:Y:S02]  /*9a80*/  ISETP.GE.AND P3, PT, R18, UR4, PT ;  /* 0x0000000412007c0c */ /* 0x000fe4000bf66270 */
[----:B------:R-:W-:-:S11]  /*9a90*/  ISETP.GE.AND P4, PT, R22, UR4, PT ;  /* 0x0000000416007c0c */ /* 0x000fd6000bf86270 */
[-C--:B-1----:R-:W-:Y:S02]  /*9aa0*/  @!P3 LEA R12, P1, R18, R11.reuse, 0x1 ;  /* 0x0000000b120cb211 */ /* 0x082fe400078208ff */
[----:B------:R-:W-:Y:S02]  /*9ab0*/  @!P4 LEA R8, P2, R22, R11, 0x1 ;  /* 0x0000000b1608c211 */ /* 0x000fe400078408ff */
[-C--:B---3--:R-:W-:Y:S02]  /*9ac0*/  @!P3 LEA.HI.X R13, R18, R9.reuse, R229, 0x1, P1 ;  /* 0x00000009120db211 */ /* 0x088fe400008f0ce5 */
[----:B------:R-:W-:-:S03]  /*9ad0*/  @!P4 LEA.HI.X R9, R22, R9, R228, 0x1, P2 ;  /* 0x000000091609c211 */ /* 0x000fc600010f0ce4 */
[----:B------:R4:W-:Y:S04]  /*9ae0*/  @!P3 ST.E.128 desc[UR40][R12.64], RZ ;  /* 0x000000ff0c00b985 */ /* 0x0009e8000c101d28 */
[----:B------:R4:W-:Y:S02]  /*9af0*/  @!P4 ST.E.128 desc[UR40][R8.64], RZ ;  /* 0x000000ff0800c985 */ /* 0x0009e4000c101d28 */
.L_x_216:
[----:B------:R-:W-:Y:S05]  /*9b00*/  BSYNC B1 ;  /* 0x0000000000017941 */ /* 0x000fea0003800000 */
.L_x_215:
[----:B---34-:R3:W4:Y:S01]  /*9b10*/  SHFL.IDX PT, R9, R3, 0x2, 0x181f ;  /* 0x00581f0003097f89 */ /* 0x01872200000e0000 */
        /* <DEDUP_REMOVED lines=8> */
[-C--:B----4-:R-:W-:Y:S02]  /*9ba0*/  @!P2 LEA.HI.X R13, R18, R9.reuse, R229, 0x1, P0 ;  /* 0x00000009120da211 */ /* 0x090fe400000f0ce5 */
[----:B------:R-:W-:-:S03]  /*9bb0*/  @!P3 LEA.HI.X R9, R22, R9, R228, 0x1, P1 ;  /* 0x000000091609b211 */ /* 0x000fc600008f0ce4 */
[----:B------:R1:W-:Y:S04]  /*9bc0*/  @!P2 ST.E.128 desc[UR40][R12.64], RZ ;  /* 0x000000ff0c00a985 */ /* 0x0003e8000c101d28 */
[----:B------:R1:W-:Y:S02]  /*9bd0*/  @!P3 ST.E.128 desc[UR40][R8.64], RZ ;  /* 0x000000ff0800b985 */ /* 0x0003e4000c101d28 */
.L_x_218:
[----:B------:R-:W-:Y:S05]  /*9be0*/  BSYNC B1 ;  /* 0x0000000000017941 */ /* 0x000fea0003800000 */
.L_x_217:
[----:B------:R-:W-:Y:S01]  /*9bf0*/  VIADD R0, R10, 0x60 ;  /* 0x000000600a007836 */ /* 0x000fe20000000000 */
[----:B0-23--:R-:W0:Y:S04]  /*9c00*/  SHFL.IDX PT, R3, R3, 0x3, 0x181f ;  /* 0x00781f0003037f89 */ /* 0x00de2800000e0000 */
[----:B------:R-:W-:Y:S01]  /*9c10*/  ISETP.GE.AND P0, PT, R0, R15, PT ;  /* 0x0000000f0000720c */ /* 0x000fe20003f06270 */
[----:B-1--4-:R1:W2:-:S12]  /*9c20*/  SHFL.IDX PT, R9, R4, 0x3, 0x181f ;  /* 0x00781f0004097f89 */ /* 0x01229800000e0000 */
[----:B-1----:R-:W-:Y:S05]  /*9c30*/  @P0 BRA `(.L_x_207) ;  /* 0x0000000000240947 */ /* 0x002fea0003800000 */
[----:B------:R-:W-:Y:S02]  /*9c40*/  ULDC UR4, c[0x0][0xac8] ;  /* 0x0002b20000047ab9 */ /* 0x000fe40000000800 */
[----:B------:R-:W-:Y:S02]  /*9c50*/  ISETP.GE.AND P2, PT, R18, UR4, PT ;  /* 0x0000000412007c0c */ /* 0x000fe4000bf46270 */
[----:B------:R-:W-:-:S11]  /*9c60*/  ISETP.GE.AND P3, PT, R22, UR4, PT ;  /* 0x0000000416007c0c */ /* 0x000fd6000bf66270 */
[-C--:B--2---:R-:W-:Y:S02]  /*9c70*/  @!P2 LEA R10, P0, R18, R9.reuse, 0x1 ;  /* 0x00000009120aa211 */ /* 0x084fe400078008ff */
[----:B------:R-:W-:Y:S02]  /*9c80*/  @!P3 LEA R8, P1, R22, R9, 0x1 ;  /* 0x000000091608b211 */ /* 0x000fe400078208ff */
[-C--:B0-----:R-:W-:Y:S02]  /*9c90*/  @!P2 LEA.HI.X R11, R18, R3.reuse, R229, 0x1, P0 ;  /* 0x00000003120ba211 */ /* 0x081fe400000f0ce5 */
[----:B------:R-:W-:-:S03]  /*9ca0*/  @!P3 LEA.HI.X R9, R22, R3, R228, 0x1, P1 ;  /* 0x000000031609b211 */ /* 0x000fc600008f0ce4 */
[----:B------:R0:W-:Y:S04]  /*9cb0*/  @!P2 ST.E.128 desc[UR40][R10.64], RZ ;  /* 0x000000ff0a00a985 */ /* 0x0001e8000c101d28 */
[----:B------:R0:W-:Y:S02]  /*9cc0*/  @!P3 ST.E.128 desc[UR40][R8.64], RZ ;  /* 0x000000ff0800b985 */ /* 0x0001e4000c101d28 */
.L_x_207:
[----:B------:R-:W-:Y:S05]  /*9cd0*/  BSYNC B0 ;  /* 0x0000000000007941 */ /* 0x000fea0003800000 */
.L_x_197:
[----:B------:R-:W-:Y:S02]  /*9ce0*/  ULDC UR4, c[0x0][0xc3c] ;  /* 0x00030f0000047ab9 */ /* 0x000fe40000000800 */
[----:B-1----:R-:W-:-:S13]  /*9cf0*/  ISETP.GE.AND P0, PT, R7, UR4, PT ;  /* 0x0000000407007c0c */ /* 0x002fda000bf06270 */
[----:B------:R-:W-:Y:S05]  /*9d00*/  @!P0 BRA `(.L_x_219) ;  /* 0xffffff7000b08947 */ /* 0x000fea000383ffff */
[----:B------:R-:W-:Y:S05]  /*9d10*/  EXIT ;  /* 0x000000000000794d */ /* 0x000fea0003800000 */
.L_x_171:
[----:B------:R-:W-:-:S08]  /*9d20*/  NOP ;  /* 0x0000000000007918 */ /* 0x000fd00000000000 */
[----:B0-----:R-:W0:-:S00]  /*9d30*/  USETMAXREG.DEALLOC.CTAPOOL 0x18 ;  /* 0x00000018000079c8 */ /* 0x001e0000080e0500 */
[----:B0-----:R-:W2:Y:S01]  /*9d40*/  LDL.LU R2, [R1+0x1c] ;  /* 0x00001c0001027983 */ /* 0x001ea20000300800 */
[----:B------:R-:W-:Y:S01]  /*9d50*/  LOP3.LUT R0, R0, 0x3, RZ, 0xc0, !PT ;  /* 0x0000000300007812 */ /* 0x000fe200078ec0ff */
[----:B------:R-:W-:-:S05]  /*9d60*/  IMAD.MOV.U32 R6, RZ, RZ, RZ ;  /* 0x000000ffff067224 */ /* 0x000fca00078e00ff */
[----:B------:R-:W0:Y:S02]  /*9d70*/  SHFL.IDX PT, R0, R0, RZ, 0x1f ;  /* 0x00001fff00007589 */ /* 0x000e2400000e0000 */
[----:B0-----:R-:W-:Y:S02]  /*9d80*/  ISETP.NE.AND P0, PT, R0, RZ, PT ;  /* 0x000000ff0000720c */ /* 0x001fe40003f05270 */
[----:B--2---:R-:W-:-:S11]  /*9d90*/  LOP3.LUT R2, R2, 0xfffffffd, RZ, 0xc0, !PT ;  /* 0xfffffffd02027812 */ /* 0x004fd600078ec0ff */
[----:B------:R-:W-:-:S05]  /*9da0*/  @P0 LOP3.LUT R2, R2, 0x2, RZ, 0xfc, !PT ;  /* 0x0000000202020812 */ /* 0x000fca00078efcff */
[----:B------:R0:W-:Y:S01]  /*9db0*/  STL [R1+0x1c], R2 ;  /* 0x00001c0201007387 */ /* 0x0001e20000100800 */
[----:B------:R-:W-:Y:S05]  /*9dc0*/  @!P0 BRA `(.L_x_220) ;  /* 0x0000000000248947 */ /* 0x000fea0003800000 */
[----:B------:R-:W1:Y:S08]  /*9dd0*/  S2UR UR5, SR_CgaCtaId ;  /* 0x00000000000579c3 */ /* 0x000e700000008800 */
[----:B------:R-:W-:Y:S06]  /*9de0*/  BAR.SYNC.DEFER_BLOCKING 0x5, 0x180 ;  /* 0x0146000000007b1d */ /* 0x000fec0000010000 */
[----:B------:R-:W-:-:S02]  /*9df0*/  UMOV UR4, 0x400 ;  /* 0x0000040000047882 */ /* 0x000fc40000000000 */
[----:B-1----:R-:W-:-:S09]  /*9e00*/  ULEA UR4, UR5, UR4, 0x18 ;  /* 0x0000000405047291 */ /* 0x002fd2000f8ec03f */
[----:B------:R-:W1:Y:S04]  /*9e10*/  LDS.128 R4, [UR4+0x348d0] ;  /* 0x0348d004ff047984 */ /* 0x000e680008000c00 */
[----:B-1----:R2:W-:Y:S04]  /*9e20*/  STL.64 [R1], R4 ;  /* 0x0000000401007387 */ /* 0x0025e80000100a00 */
[----:B------:R2:W-:Y:S01]  /*9e30*/  STL.64 [R1+0x8], R6 ;  /* 0x0000080601007387 */ /* 0x0005e20000100a00 */
[----:B------:R-:W-:Y:S06]  /*9e40*/  BAR.ARV 0x4, 0x180 ;  /* 0x0106000000007b1d */ /* 0x000fec0000002000 */
[----:B------:R-:W-:Y:S05]  /*9e50*/  BRA `(.L_x_221) ;  /* 0x0000000800a87947 */ /* 0x000fea0003800000 */
.L_x_220:
[----:B------:R-:W1:Y:S01]  /*9e60*/  S2R R0, SR_TID.X ;  /* 0x0000000000007919 */ /* 0x000e620000002100 */
[----:B------:R-:W-:Y:S01]  /*9e70*/  ULDC UR4, c[0x0][0xc3c] ;  /* 0x00030f0000047ab9 */ /* 0x000fe20000000800 */
[----:B------:R-:W-:Y:S01]  /*9e80*/  IMAD.MOV.U32 R9, RZ, RZ, RZ ;  /* 0x000000ffff097224 */ /* 0x000fe200078e00ff */
[----:B------:R-:W2:Y:S01]  /*9e90*/  S2UR UR6, SR_CTAID.X ;  /* 0x00000000000679c3 */ /* 0x000ea20000002500 */
[----:B------:R-:W-:Y:S01]  /*9ea0*/  ULDC UR5, c[0x0][0xc38] ;  /* 0x00030e0000057ab9 */ /* 0x000fe20000000800 */
[----:B-1----:R-:W-:-:S04]  /*9eb0*/  LOP3.LUT R0, R0, 0x1f, RZ, 0xc0, !PT ;  /* 0x0000001f00007812 */ /* 0x002fc800078ec0ff */
[----:B------:R-:W-:-:S04]  /*9ec0*/  ISETP.NE.AND P0, PT, R0, 0x1f, PT ;  /* 0x0000001f0000780c */ /* 0x000fc80003f05270 */
[----:B------:R-:W-:-:S13]  /*9ed0*/  ISETP.GE.OR P1, PT, R0, UR4, !P0 ;  /* 0x0000000400007c0c */ /* 0x000fda000c726670 */
[----:B0-----:R-:W0:Y:S08]  /*9ee0*/  @!P1 LDC.64 R2, c[0x0][0xc80] ;  /* 0x00032000ff029b82 */ /* 0x001e300000000a00 */
[----:B------:R-:W1:Y:S01]  /*9ef0*/  @!P1 LDC.64 R4, c[0x0][0xc78] ;  /* 0x00031e00ff049b82 */ /* 0x000e620000000a00 */
[----:B0-----:R-:W-:-:S05]  /*9f00*/  @!P1 IMAD.WIDE.U32 R2, R0, 0x4, R2 ;  /* 0x0000000400029825 */ /* 0x001fca00078e0002 */
[----:B------:R1:W3:Y:S02]  /*9f10*/  @!P1 LDG.E R6, desc[UR40][R2.64] ;  /* 0x0000002802069981 */ /* 0x0002e4000c1e1900 */
[----:B-1----:R-:W-:-:S05]  /*9f20*/  @!P1 IMAD.WIDE.U32 R2, R0, 0x4, R4 ;  /* 0x0000000400029825 */ /* 0x002fca00078e0004 */
[----:B------:R-:W3:Y:S01]  /*9f30*/  @!P1 LDG.E R9, desc[UR40][R2.64] ;  /* 0x0000002802099981 */ /* 0x000ee2000c1e1900 */
[C---:B------:R-:W-:Y:S01]  /*9f40*/  ISETP.NE.AND P1, PT, R0.reuse, RZ, PT ;  /* 0x000000ff0000720c */ /* 0x040fe20003f25270 */
[----:B------:R-:W-:Y:S01]  /*9f50*/  UMOV UR4, URZ ;  /* 0x0000003f00047c82 */ /* 0x000fe20008000000 */
[C---:B------:R-:W-:Y:S02]  /*9f60*/  ISETP.GE.U32.AND P2, PT, R0.reuse, 0x2, PT ;  /* 0x000000020000780c */ /* 0x040fe40003f46070 */
[C---:B------:R-:W-:Y:S02]  /*9f70*/  ISETP.GE.U32.AND P3, PT, R0.reuse, 0x4, PT ;  /* 0x000000040000780c */ /* 0x040fe40003f66070 */
[C---:B------:R-:W-:Y:S02]  /*9f80*/  ISETP.GE.U32.AND P4, PT, R0.reuse, 0x8, PT ;  /* 0x000000080000780c */ /* 0x040fe40003f86070 */
[----:B------:R-:W-:Y:S01]  /*9f90*/  ISETP.GE.U32.AND P5, PT, R0, 0x10, PT ;  /* 0x000000100000780c */ /* 0x000fe20003fa6070 */
[----:B---3--:R-:W-:-:S05]  /*9fa0*/  IMAD R4, R6, R9, RZ ;  /* 0x0000000906047224 */ /* 0x008fca00078e02ff */
[----:B------:R-:W0:Y:S02]  /*9fb0*/  SHFL.UP PT, R5, R4, 0x1, RZ ;  /* 0x0420000004057989 */ /* 0x000e2400000e00ff */
[----:B0-----:R-:W-:-:S05]  /*9fc0*/  SEL R5, R5, RZ, P1 ;  /* 0x000000ff05057207 */ /* 0x001fca0000800000 */
[----:B------:R-:W-:-:S05]  /*9fd0*/  IMAD.IADD R5, R4, 0x1, R5 ;  /* 0x0000000104057824 */ /* 0x000fca00078e0205 */
        /* <DEDUP_REMOVED lines=12> */
[----:B------:R-:W0:Y:S02]  /*a0a0*/  SHFL.IDX PT, R4, R2, 0x1f, 0x1f ;  /* 0x03e01f0002047f89 */ /* 0x000e2400000e0000 */
[----:B0-----:R-:W-:-:S04]  /*a0b0*/  IMAD R7, R4, UR5, RZ ;  /* 0x0000000504077c24 */ /* 0x001fc8000f8e02ff */
[----:B------:R-:W-:Y:S01]  /*a0c0*/  IMAD.MOV.U32 R4, RZ, RZ, R7 ;  /* 0x000000ffff047224 */ /* 0x000fe200078e0007 */
[----:B--2---:R-:W-:-:S13]  /*a0d0*/  ISETP.GT.AND P6, PT, R7, UR6, PT ;  /* 0x0000000607007c0c */ /* 0x004fda000bfc4270 */
[----:B------:R-:W-:Y:S05]  /*a0e0*/  @P6 BRA `(.L_x_222) ;  /* 0x0000000000a46947 */ /* 0x000fea0003800000 */
[----:B------:R-:W-:Y:S01]  /*a0f0*/  IMAD.MOV.U32 R7, RZ, RZ, R4 ;  /* 0x000000ffff077224 */ /* 0x000fe200078e0004 */
[----:B------:R-:W-:Y:S01]  /*a100*/  UMOV UR4, URZ ;  /* 0x0000003f00047c82 */ /* 0x000fe20008000000 */
[----:B------:R-:W-:-:S05]  /*a110*/  ULDC UR5, c[0x0][0xc38] ;  /* 0x00030e0000057ab9 */ /* 0x000fca0000000800 */
.L_x_224:
[----:B------:R-:W0:Y:S01]  /*a120*/  LDC R2, c[0x0][0xc3c] ;  /* 0x00030f00ff027b82 */ /* 0x000e220000000800 */
[----:B------:R-:W-:Y:S01]  /*a130*/  ULDC UR7, c[0x0][0xc3c] ;  /* 0x00030f0000077ab9 */ /* 0x000fe20000000800 */
[----:B------:R-:W-:Y:S01]  /*a140*/  UIADD3 UR4, UR4, 0x1f, URZ ;  /* 0x0000001f04047890 */ /* 0x000fe2000fffe03f */
[----:B------:R-:W-:-:S05]  /*a150*/  IMAD.U32 R3, RZ, RZ, UR7 ;  /* 0x00000007ff037e24 */ /* 0x000fca000f8e00ff */
[----:B------:R1:W-:Y:S01]  /*a160*/  STL [R1+0xc], R3 ;  /* 0x00000c0301007387 */ /* 0x0003e20000100800 */
[----:B0-----:R-:W-:-:S13]  /*a170*/  ISETP.LE.AND P6, PT, R2, UR4, PT ;  /* 0x0000000402007c0c */ /* 0x001fda000bfc3270 */
[----:B-1----:R-:W-:Y:S05]  /*a180*/  @P6 BRA `(.L_x_223) ;  /* 0x0000000400a46947 */ /* 0x002fea0003800000 */
[----:B------:R-:W-:Y:S02]  /*a190*/  VIADD R9, R0, UR4 ;  /* 0x0000000400097c36 */ /* 0x000fe40008000000 */
[----:B------:R-:W-:-:S03]  /*a1a0*/  IMAD.MOV.U32 R6, RZ, RZ, RZ ;  /* 0x000000ffff067224 */ /* 0x000fc600078e00ff */
[----:B------:R-:W-:-:S13]  /*a1b0*/  ISETP.GE.OR P6, PT, R9, R2, !P0 ;  /* 0x000000020900720c */ /* 0x000fda00047c6670 */
[----:B------:R-:W0:Y:S08]  /*a1c0*/  @!P6 LDC.64 R2, c[0x0][0xc80] ;  /* 0x00032000ff02eb82 */ /* 0x000e300000000a00 */
[----:B------:R-:W1:Y:S01]  /*a1d0*/  @!P6 LDC.64 R4, c[0x0][0xc78] ;  /* 0x00031e00ff04eb82 */ /* 0x000e620000000a00 */
[----:B0-----:R-:W-:-:S05]  /*a1e0*/  @!P6 IMAD.WIDE R2, R9, 0x4, R2 ;  /* 0x000000040902e825 */ /* 0x001fca00078e0202 */
[----:B------:R1:W2:Y:S02]  /*a1f0*/  @!P6 LDG.E R6, desc[UR40][R2.64] ;  /* 0x000000280206e981 */ /* 0x0002a4000c1e1900 */
[----:B-1----:R-:W-:-:S04]  /*a200*/  @!P6 IMAD.WIDE R2, R9, 0x4, R4 ;  /* 0x000000040902e825 */ /* 0x002fc800078e0204 */
[----:B------:R-:W-:-:S06]  /*a210*/  IMAD.MOV.U32 R9, RZ, RZ, RZ ;  /* 0x000000ffff097224 */ /* 0x000fcc00078e00ff */
[----:B------:R-:W2:Y:S02]  /*a220*/  @!P6 LDG.E R9, desc[UR40][R2.64] ;  /* 0x000000280209e981 */ /* 0x000ea4000c1e1900 */
[----:B--2---:R-:W-:-:S05]  /*a230*/  IMAD R11, R6, R9, RZ ;  /* 0x00000009060b7224 */ /* 0x004fca00078e02ff */
        /* <DEDUP_REMOVED lines=17> */
[----:B------:R-:W-:-:S05]  /*a350*/  IMAD.IADD R7, R4, 0x1, R7 ;  /* 0x0000000104077824 */ /* 0x000fca00078e0207 */
[----:B------:R-:W-:-:S13]  /*a360*/  ISETP.GT.AND P6, PT, R7, UR6, PT ;  /* 0x0000000607007c0c */ /* 0x000fda000bfc4270 */
[----:B------:R-:W-:Y:S05]  /*a370*/  @!P6 BRA `(.L_x_224) ;  /* 0xfffffffc0068e947 */ /* 0x000fea000383ffff */
.L_x_222:
[----:B------:R-:W-:Y:S02]  /*a380*/  IMAD.IADD R11, R7, 0x1, -R4 ;  /* 0x00000001070b7824 */ /* 0x000fe400078e0a04 */
[----:B------:R-:W-:Y:S02]  /*a390*/  IMAD.MOV.U32 R12, RZ, RZ, RZ ;  /* 0x000000ffff0c7224 */ /* 0x000fe400078e00ff */
[----:B------:R-:W-:-:S05]  /*a3a0*/  IMAD R3, R2, UR5, R11 ;  /* 0x0000000502037c24 */ /* 0x000fca000f8e020b */
[----:B------:R-:W-:-:S13]  /*a3b0*/  ISETP.GT.AND P0, PT, R3, UR6, PT ;  /* 0x0000000603007c0c */ /* 0x000fda000bf04270 */
[----:B------:R-:W-:-:S04]  /*a3c0*/  VOTE.ANY R10, PT, !P0 ;  /* 0x00000000000a7806 */ /* 0x000fc800040e0100 */
[----:B------:R-:W0:Y:S01]  /*a3d0*/  POPC R5, R10 ;  /* 0x0000000a00057309 */ /* 0x000e220000000000 */
[----:B------:R-:W-:Y:S01]  /*a3e0*/  ISETP.NE.AND P0, PT, R10, RZ, PT ;  /* 0x000000ff0a00720c */ /* 0x000fe20003f05270 */
[----:B0-----:R-:W0:Y:S04]  /*a3f0*/  SHFL.IDX PT, R6, R6, R5, 0x1f ;  /* 0x00001f0506067589 */ /* 0x001e2800000e0000 */
[----:B------:R-:W1:Y:S01]  /*a400*/  SHFL.IDX PT, R8, R9, R5, 0x1f ;  /* 0x00001f0509087589 */ /* 0x000e6200000e0000 */
[----:B0-----:R-:W-:-:S04]  /*a410*/  IABS R4, R6 ;  /* 0x0000000600047213 */ /* 0x001fc80000000000 */
[----:B------:R-:W0:Y:S01]  /*a420*/  I2F.RP R13, R4 ;  /* 0x00000004000d7306 */ /* 0x000e220000209400 */
[----:B-1----:R-:W-:-:S07]  /*a430*/  IABS R7, R8 ;  /* 0x0000000800077213 */ /* 0x002fce0000000000 */
[----:B------:R-:W-:Y:S08]  /*a440*/  I2F.RP R10, R7 ;  /* 0x00000007000a7306 */ /* 0x000ff00000209400 */
[----:B0-----:R-:W0:Y:S02]  /*a450*/  MUFU.RCP R13, R13 ;  /* 0x0000000d000d7308 */ /* 0x001e240000001000 */
[----:B0-----:R-:W-:-:S06]  /*a460*/  VIADD R3, R13, 0xffffffe ;  /* 0x0ffffffe0d037836 */ /* 0x001fcc0000000000 */
[----:B------:R-:W0:Y:S02]  /*a470*/  F2I.FTZ.U32.TRUNC.NTZ R3, R3 ;  /* 0x0000000300037305 */ /* 0x000e24000021f000 */
[----:B0-----:R-:W-:Y:S01]  /*a480*/  IMAD.MOV R15, RZ, RZ, -R3 ;  /* 0x000000ffff0f7224 */ /* 0x001fe200078e0a03 */
[----:B------:R-:W-:Y:S06]  /*a490*/  @!P0 BRA `(.L_x_225) ;  /* 0x0000000000088947 */ /* 0x000fec0003800000 */
[----:B------:R-:W-:-:S05]  /*a4a0*/  VIADD R9, R5, 0xffffffff ;  /* 0xffffffff05097836 */ /* 0x000fca0000000000 */
[----:B------:R0:W1:Y:S02]  /*a4b0*/  SHFL.IDX PT, R12, R2, R9, 0x1f ;  /* 0x00001f09020c7589 */ /* 0x00006400000e0000 */
.L_x_225:
[----:B-1----:R-:W-:Y:S01]  /*a4c0*/  IMAD R11, R12, UR5, R11 ;  /* 0x000000050c0b7c24 */ /* 0x002fe2000f8e020b */
[----:B------:R-:W1:Y:S01]  /*a4d0*/  MUFU.RCP R10, R10 ;  /* 0x0000000a000a7308 */ /* 0x000e620000001000 */
[----:B0-----:R-:W-:Y:S02]  /*a4e0*/  IMAD R9, R15, R4, RZ ;  /* 0x000000040f097224 */ /* 0x001fe400078e02ff */
[----:B------:R-:W-:Y:S01]  /*a4f0*/  IMAD.MOV.U32 R2, RZ, RZ, RZ ;  /* 0x000000ffff027224 */ /* 0x000fe200078e00ff */
[----:B------:R0:W-:Y:S03]  /*a500*/  STL [R1], R11 ;  /* 0x0000000b01007387 */ /* 0x0001e60000100800 */
[----:B------:R-:W-:Y:S01]  /*a510*/  IMAD.HI.U32 R2, R3, R9, R2 ;  /* 0x0000000903027227 */ /* 0x000fe200078e0002 */
[----:B------:R-:W-:Y:S02]  /*a520*/  IADD3 R9, -R11, UR6, RZ ;  /* 0x000000060b097c10 */ /* 0x000fe4000fffe1ff */
[----:B------:R-:W-:-:S02]  /*a530*/  IABS R3, R6 ;  /* 0x0000000600037213 */ /* 0x000fc40000000000 */
[----:B------:R-:W-:-:S03]  /*a540*/  IABS R13, R9 ;  /* 0x00000009000d7213 */ /* 0x000fc60000000000 */
[----:B------:R-:W-:Y:S02]  /*a550*/  IMAD.MOV R12, RZ, RZ, -R3 ;  /* 0x000000ffff0c7224 */ /* 0x000fe400078e0a03 */
[----:B0-----:R-:W-:-:S04]  /*a560*/  IMAD.HI.U32 R11, R2, R13, RZ ;  /* 0x0000000d020b7227 */ /* 0x001fc800078e00ff */
[----:B-1----:R-:W-:Y:S02]  /*a570*/  VIADD R3, R10, 0xffffffe ;  /* 0x0ffffffe0a037836 */ /* 0x002fe40000000000 */
[----:B------:R-:W-:-:S04]  /*a580*/  IMAD R13, R11, R12, R13 ;  /* 0x0000000c0b0d7224 */ /* 0x000fc800078e020d */
[----:B------:R-:W0:Y:S01]  /*a590*/  F2I.FTZ.U32.TRUNC.NTZ R3, R3 ;  /* 0x0000000300037305 */ /* 0x000e22000021f000 */
[----:B------:R-:W-:-:S13]  /*a5a0*/  ISETP.GT.U32.AND P1, PT, R4, R13, PT ;  /* 0x0000000d0400720c */ /* 0x000fda0003f24070 */
[----:B------:R-:W-:Y:S02]  /*a5b0*/  @!P1 IMAD.IADD R13, R13, 0x1, -R4 ;  /* 0x000000010d0d9824 */ /* 0x000fe400078e0a04 */
[----:B0-----:R-:W-:Y:S02]  /*a5c0*/  IMAD.MOV R2, RZ, RZ, -R3 ;  /* 0x000000ffff027224 */ /* 0x001fe400078e0a03 */
[----:B------:R-:W-:Y:S01]  /*a5d0*/  @!P1 VIADD R11, R11, 0x1 ;  /* 0x000000010b0b9836 */ /* 0x000fe20000000000 */
[----:B------:R-:W-:Y:S01]  /*a5e0*/  ISETP.GE.U32.AND P0, PT, R13, R4, PT ;  /* 0x000000040d00720c */ /* 0x000fe20003f06070 */
[----:B------:R-:W-:Y:S01]  /*a5f0*/  IMAD R13, R2, R7, RZ ;  /* 0x00000007020d7224 */ /* 0x000fe200078e02ff */
[----:B------:R-:W-:Y:S01]  /*a600*/  ISETP.NE.AND P1, PT, R6, RZ, PT ;  /* 0x000000ff0600720c */ /* 0x000fe20003f25270 */
[----:B------:R-:W-:-:S04]  /*a610*/  IMAD.MOV.U32 R2, RZ, RZ, RZ ;  /* 0x000000ffff027224 */ /* 0x000fc800078e00ff */
[----:B------:R-:W-:Y:S01]  /*a620*/  IMAD.HI.U32 R4, R3, R13, R2 ;  /* 0x0000000d03047227 */ /* 0x000fe200078e0002 */
[----:B------:R-:W-:-:S04]  /*a630*/  LOP3.LUT R2, R9, R6, RZ, 0x3c, !PT ;  /* 0x0000000609027212 */ /* 0x000fc800078e3cff */
[----:B------:R-:W-:Y:S01]  /*a640*/  ISETP.GE.AND P2, PT, R2, RZ, PT ;  /* 0x000000ff0200720c */ /* 0x000fe20003f46270 */
[----:B------:R-:W-:Y:S01]  /*a650*/  @P0 VIADD R11, R11, 0x1 ;  /* 0x000000010b0b0836 */ /* 0x000fe20000000000 */
[----:B------:R-:W-:-:S05]  /*a660*/  IABS R2, R8 ;  /* 0x0000000800027213 */ /* 0x000fca0000000000 */
[----:B------:R-:W-:-:S06]  /*a670*/  IMAD.MOV R2, RZ, RZ, -R2 ;  /* 0x000000ffff027224 */ /* 0x000fcc00078e0a02 */
[----:B------:R-:W-:Y:S01]  /*a680*/  @!P2 IMAD.MOV R11, RZ, RZ, -R11 ;  /* 0x000000ffff0ba224 */ /* 0x000fe200078e0a0b */
[----:B------:R-:W-:-:S04]  /*a690*/  @!P1 LOP3.LUT R11, RZ, R6, RZ, 0x33, !PT ;  /* 0x00000006ff0b9212 */ /* 0x000fc800078e33ff */
[-C--:B------:R-:W-:Y:S01]  /*a6a0*/  IABS R3, R11.reuse ;  /* 0x0000000b00037213 */ /* 0x080fe20000000000 */
[----:B------:R-:W-:-:S04]  /*a6b0*/  IMAD R6, R6, R11, RZ ;  /* 0x0000000b06067224 */ /* 0x000fc800078e02ff */
[----:B------:R-:W-:-:S04]  /*a6c0*/  IMAD.HI.U32 R4, R4, R3, RZ ;  /* 0x0000000304047227 */ /* 0x000fc800078e00ff */
[----:B------:R-:W-:Y:S02]  /*a6d0*/  IMAD R2, R4, R2, R3 ;  /* 0x0000000204027224 */ /* 0x000fe400078e0203 */
[----:B------:R-:W-:-:S03]  /*a6e0*/  IMAD.IADD R6, R9, 0x1, -R6 ;  /* 0x0000000109067824 */ /* 0x000fc600078e0a06 */
[----:B------:R-:W-:Y:S02]  /*a6f0*/  ISETP.GT.U32.AND P1, PT, R7, R2, PT ;  /* 0x000000020700720c */ /* 0x000fe40003f24070 */
[----:B------:R1:W-:Y:S11]  /*a700*/  STL [R1+0x4], R6 ;  /* 0x0000040601007387 */ /* 0x0003f60000100800 */
[----:B------:R-:W-:-:S02]  /*a710*/  @!P1 IMAD.IADD R2, R2, 0x1, -R7 ;  /* 0x0000000102029824 */ /* 0x000fc400078e0a07 */
[----:B------:R-:W-:Y:S01]  /*a720*/  @!P1 VIADD R4, R4, 0x1 ;  /* 0x0000000104049836 */ /* 0x000fe20000000000 */
[----:B------:R-:W-:Y:S02]  /*a730*/  ISETP.NE.AND P1, PT, R8, RZ, PT ;  /* 0x000000ff0800720c */ /* 0x000fe40003f25270 */
[----:B------:R-:W-:Y:S02]  /*a740*/  ISETP.GE.U32.AND P0, PT, R2, R7, PT ;  /* 0x000000070200720c */ /* 0x000fe40003f06070 */
[----:B------:R-:W-:-:S04]  /*a750*/  LOP3.LUT R2, R11, R8, RZ, 0x3c, !PT ;  /* 0x000000080b027212 */ /* 0x000fc800078e3cff */
[----:B------:R-:W-:-:S07]  /*a760*/  ISETP.GE.AND P2, PT, R2, RZ, PT ;  /* 0x000000ff0200720c */ /* 0x000fce0003f46270 */
[----:B------:R-:W-:-:S06]  /*a770*/  @P0 VIADD R4, R4, 0x1 ;  /* 0x0000000104040836 */ /* 0x000fcc0000000000 */
[----:B------:R-:W-:Y:S01]  /*a780*/  @!P2 IMAD.MOV R4, RZ, RZ, -R4 ;  /* 0x000000ffff04a224 */ /* 0x000fe200078e0a04 */
[----:B------:R-:W-:-:S05]  /*a790*/  @!P1 LOP3.LUT R4, RZ, R8, RZ, 0x33, !PT ;  /* 0x00000008ff049212 */ /* 0x000fca00078e33ff */
[--C-:B------:R-:W-:Y:S02]  /*a7a0*/  IMAD.MOV R2, RZ, RZ, -R4.reuse ;  /* 0x000000ffff027224 */ /* 0x100fe400078e0a04 */
[C---:B------:R-:W-:Y:S02]  /*a7b0*/  IMAD R4, R8.reuse, 0x1000000, R4 ;  /* 0x0100000008047824 */ /* 0x040fe400078e0204 */
[----:B------:R-:W-:Y:S02]  /*a7c0*/  IMAD R11, R8, R2, R11 ;  /* 0x00000002080b7224 */ /* 0x000fe400078e020b */
[----:B------:R-:W-:Y:S02]  /*a7d0*/  VIADD R2, R5, UR4 ;  /* 0x0000000405027c36 */ /* 0x000fe40008000000 */
[----:B------:R-:W-:-:S03]  /*a7e0*/  IMAD R3, R11, 0x10000, R4 ;  /* 0x000100000b037824 */ /* 0x000fc600078e0204 */
[----:B------:R1:W-:Y:S04]  /*a7f0*/  STL [R1+0xc], R2 ;  /* 0x00000c0201007387 */ /* 0x0003e80000100800 */
[----:B------:R1:W-:Y:S01]  /*a800*/  STL [R1+0x8], R3 ;  /* 0x0000080301007387 */ /* 0x0003e20000100800 */
[----:B------:R-:W-:Y:S05]  /*a810*/  BRA `(.L_x_226) ;  /* 0x0000000000107947 */ /* 0x000fea0003800000 */
.L_x_223:
[----:B------:R-:W-:Y:S01]  /*a820*/  IMAD.U32 R2, RZ, RZ, UR6 ;  /* 0x00000006ff027e24 */ /* 0x000fe2000f8e00ff */
[----:B------:R0:W-:Y:S04]  /*a830*/  STL [R1+0x4], RZ ;  /* 0x000004ff01007387 */ /* 0x0001e80000100800 */
[----:B------:R0:W-:Y:S04]  /*a840*/  STL [R1+0x8], RZ ;  /* 0x000008ff01007387 */ /* 0x0001e80000100800 */
[----:B------:R0:W-:Y:S02]  /*a850*/  STL [R1], R2 ;  /* 0x0000000201007387 */ /* 0x0001e40000100800 */
.L_x_226:
[----:B------:R-:W2:Y:S04]  /*a860*/  LDL R4, [R1] ;  /* 0x0000000001047983 */ /* 0x000ea80000100800 */
[----:B------:R-:W2:Y:S04]  /*a870*/  LDL R5, [R1+0x4] ;  /* 0x0000040001057983 */ /* 0x000ea80000100800 */
[----:B-1----:R-:W2:Y:S04]  /*a880*/  LDL R6, [R1+0x8] ;  /* 0x0000080001067983 */ /* 0x002ea80000100800 */
[----:B------:R-:W2:Y:S01]  /*a890*/  LDL R7, [R1+0xc] ;  /* 0x00000c0001077983 */ /* 0x000ea20000100800 */
[----:B------:R-:W-:-:S13]  /*a8a0*/  ISETP.NE.AND P0, PT, R0, RZ, PT ;  /* 0x000000ff0000720c */ /* 0x000fda0003f05270 */
[----:B------:R-:W1:Y:S01]  /*a8b0*/  @!P0 S2R R3, SR_CgaCtaId ;  /* 0x0000000000038919 */ /* 0x000e620000008800 */
[----:B------:R-:W-:-:S04]  /*a8c0*/  @!P0 MOV R0, 0x400 ;  /* 0x0000040000008802 */ /* 0x000fc80000000f00 */
[----:B-1----:R-:W-:-:S05]  /*a8d0*/  @!P0 LEA R0, R3, R0, 0x18 ;  /* 0x0000000003008211 */ /* 0x002fca00078ec0ff */
[----:B--2---:R1:W-:Y:S01]  /*a8e0*/  @!P0 STS.128 [R0+0x348d0], R4 ;  /* 0x0348d00400008388 */ /* 0x0043e20000000c00 */
[----:B------:R-:W-:Y:S06]  /*a8f0*/  BAR.ARV 0x5, 0x180 ;  /* 0x0146000000007b1d */ /* 0x000fec0000002000 */
.L_x_221:
[----:B-1----:R-:W3:Y:S01]  /*a900*/  LDL R0, [R1+0xc] ;  /* 0x00000c0001007983 */ /* 0x002ee20000100800 */
[----:B------:R-:W-:Y:S01]  /*a910*/  ULDC UR4, c[0x0][0xc3c] ;  /* 0x00030f0000047ab9 */ /* 0x000fe20000000800 */
[----:B------:R-:W-:Y:S02]  /*a920*/  IMAD.MOV.U32 R19, RZ, RZ, RZ ;  /* 0x000000ffff137224 */ /* 0x000fe400078e00ff */
[----:B------:R1:W-:Y:S01]  /*a930*/  STL [R1+0x48], RZ ;  /* 0x000048ff01007387 */ /* 0x0003e20000100800 */
[----:B---3--:R-:W-:Y:S01]  /*a940*/  ISETP.GE.AND P0, PT, R0, UR4, PT ;  /* 0x0000000400007c0c */ /* 0x008fe2000bf06270 */
[----:B------:R-:W-:-:S05]  /*a950*/  IMAD.MOV.U32 R0, RZ, RZ, 0x1 ;  /* 0x00000001ff007424 */ /* 0x000fca00078e00ff */
[----:B------:R1:W-:Y:S07]  /*a960*/  STL [R1+0x14], R0 ;  /* 0x0000140001007387 */ /* 0x0003ee0000100800 */
[----:B------:R-:W-:Y:S05]  /*a970*/  @P0 BRA `(.L_x_227) ;  /* 0x0000005400fc0947 */ /* 0x000fea0003800000 */
[----:B--2---:R-:W2:Y:S01]  /*a980*/  S2R R5, SR_TID.X ;  /* 0x0000000000057919 */ /* 0x004ea20000002100 */
[----:B------:R-:W3:Y:S01]  /*a990*/  S2UR UR5, SR_CgaCtaId ;  /* 0x00000000000579c3 */ /* 0x000ee20000008800 */
[----:B------:R-:W-:Y:S01]  /*a9a0*/  UMOV UR4, 0x400 ;  /* 0x0000040000047882 */ /* 0x000fe20000000000 */
[----:B------:R-:W-:Y:S01]  /*a9b0*/  BSSY B8, `(.L_x_227) ;  /* 0x000057b000087945 */ /* 0x000fe20003800000 */
[----:B------:R-:W-:Y:S01]  /*a9c0*/  IMAD.MOV.U32 R19, RZ, RZ, RZ ;  /* 0x000000ffff137224 */ /* 0x000fe200078e00ff */
[----:B------:R-:W-:Y:S01]  /*a9d0*/  ULDC UR36, c[0x0][0xc] ;  /* 0x0000030000247ab9 */ /* 0x000fe20000000800 */
[----:B------:R-:W-:Y:S01]  /*a9e0*/  ULDC.64 UR38, c[0x0][0x198] ;  /* 0x0000660000267ab9 */ /* 0x000fe20000000a00 */
[----:B---3--:R-:W-:-:S06]  /*a9f0*/  ULEA UR4, UR5, UR4, 0x18 ;  /* 0x0000000405047291 */ /* 0x008fcc000f8ec03f */
[----:B------:R-:W-:Y:S01]  /*aa00*/  IMAD.U32 R18, RZ, RZ, UR4 ;  /* 0x00000004ff127e24 */ /* 0x000fe2000f8e00ff */
[C---:B--2---:R-:W-:Y:S01]  /*aa10*/  LOP3.LUT R4, R5.reuse, 0x7f, RZ, 0xc0, !PT ;  /* 0x0000007f05047812 */ /* 0x044fe200078ec0ff */
[----:B-1----:R-:W-:-:S05]  /*aa20*/  IMAD.SHL.U32 R0, R5, 0x8, RZ ;  /* 0x0000000805007824 */ /* 0x002fca00078e00ff */
[C---:B0-----:R-:W-:Y:S02]  /*aa30*/  LOP3.LUT R2, R0.reuse, 0x1f8, RZ, 0xc0, !PT ;  /* 0x000001f800027812 */ /* 0x041fe400078ec0ff */
[----:B------:R-:W-:Y:S02]  /*aa40*/  LOP3.LUT R0, R0, 0x38, RZ, 0xc0, !PT ;  /* 0x0000003800007812 */ /* 0x000fe400078ec0ff */
[----:B------:R-:W-:Y:S01]  /*aa50*/  LOP3.LUT R3, R2, 0x38, R5, 0x78, !PT ;  /* 0x0000003802037812 */ /* 0x000fe200078e7805 */
[----:B------:R-:W-:Y:S01]  /*aa60*/  IMAD.SHL.U32 R2, R4, 0x8, RZ ;  /* 0x0000000804027824 */ /* 0x000fe200078e00ff */
[----:B------:R-:W-:-:S04]  /*aa70*/  SHF.R.U32.HI R4, RZ, 0x3, R4 ;  /* 0x00000003ff047819 */ /* 0x000fc80000011604 */
[----:B------:R-:W-:Y:S01]  /*aa80*/  LOP3.LUT R3, R3, 0x200, R2, 0xf8, !PT ;  /* 0x0000020003037812 */ /* 0x000fe200078ef802 */
[----:B------:R-:W-:-:S04]  /*aa90*/  IMAD.SHL.U32 R2, R5, 0x10, RZ ;  /* 0x0000001005027824 */ /* 0x000fc800078e00ff */
[----:B------:R-:W-:Y:S01]  /*aaa0*/  IMAD R3, R3, 0x2, R18 ;  /* 0x0000000203037824 */ /* 0x000fe200078e0212 */
[----:B------:R-:W-:Y:S01]  /*aab0*/  LOP3.LUT R4, R4, 0x70, R2, 0xf8, !PT ;  /* 0x0000007004047812 */ /* 0x000fe200078ef802 */
[----:B------:R-:W-:-:S03]  /*aac0*/  IMAD.MOV.U32 R2, RZ, RZ, 0x1 ;  /* 0x00000001ff027424 */ /* 0x000fc600078e00ff */
[----:B------:R-:W-:Y:S04]  /*aad0*/  STL [R1+0x24], R3 ;  /* 0x0000240301007387 */ /* 0x000fe80000100800 */
[----:B------:R0:W-:Y:S04]  /*aae0*/  STL [R1+0x14], R2 ;  /* 0x0000140201007387 */ /* 0x0001e80000100800 */
[----:B------:R1:W-:Y:S01]  /*aaf0*/  STL [R1+0x48], RZ ;  /* 0x000048ff01007387 */ /* 0x0003e20000100800 */
[C---:B0-----:R-:W-:Y:S02]  /*ab00*/  LOP3.LUT R2, R0.reuse, 0x40, RZ, 0xfc, !PT ;  /* 0x0000004000027812 */ /* 0x041fe400078efcff */
[----:B-1----:R-:W-:-:S07]  /*ab10*/  LOP3.LUT R0, R0, 0x80, RZ, 0xfc, !PT ;  /* 0x0000008000007812 */ /* 0x002fce00078efcff */
.L_x_329:
[----:B--2---:R-:W2:Y:S01]  /*ab20*/  LDL R0, [R1+0xc] ;  /* 0x00000c0001007983 */ /* 0x004ea20000100800 */
[----:B------:R-:W2:Y:S01]  /*ab30*/  LDC.64 R2, c[0x0][0xc88] ;  /* 0x00032200ff027b82 */ /* 0x000ea20000000a00 */
[----:B------:R-:W-:Y:S05]  /*ab40*/  YIELD ;  /* 0x0000000000007946 */ /* 0x000fea0003800000 */
[----:B------:R-:W-:Y:S01]  /*ab50*/  ULDC.64 UR4, c[0x0][0xa28] ;  /* 0x00028a0000047ab9 */ /* 0x000fe20000000a00 */
[----:B-1----:R-:W-:Y:S01]  /*ab60*/  IMAD.MOV.U32 R6, RZ, RZ, RZ ;  /* 0x000000ffff067224 */ /* 0x002fe200078e00ff */
[----:B------:R-:W-:Y:S01]  /*ab70*/  ISETP.NE.U32.AND P0, PT, RZ, UR4, PT ;  /* 0x00000004ff007c0c */ /* 0x000fe2000bf05070 */
[----:B------:R-:W-:Y:S01]  /*ab80*/  ULDC.64 UR6, c[0x0][0xa18] ;  /* 0x0002860000067ab9 */ /* 0x000fe20000000a00 */
[----:B------:R-:W-:Y:S01]  /*ab90*/  ULDC.64 UR8, c[0x0][0xa08] ;  /* 0x0002820000087ab9 */ /* 0x000fe20000000a00 */
[----:B--2---:R-:W-:-:S05]  /*aba0*/  IMAD.WIDE R2, R0, 0x4, R2 ;  /* 0x0000000400027825 */ /* 0x004fca00078e0202 */
[----:B------:R-:W2:Y:S01]  /*abb0*/  LDG.E R10, desc[UR40][R2.64] ;  /* 0x00000028020a7981 */ /* 0x000ea2000c1e1900 */
[----:B------:R-:W-:Y:S01]  /*abc0*/  ISETP.NE.AND.EX P0, PT, RZ, UR5, PT, P0 ;  /* 0x00000005ff007c0c */ /* 0x000fe2000bf05300 */
[----:B------:R-:W-:Y:S01]  /*abd0*/  IMAD.MOV.U32 R0, RZ, RZ, RZ ;  /* 0x000000ffff007224 */ /* 0x000fe200078e00ff */
[----:B--2---:R-:W-:Y:S01]  /*abe0*/  SHF.R.S32.HI R4, RZ, 0x1f, R10 ;  /* 0x0000001fff047819 */ /* 0x004fe2000001140a */
[----:B------:R-:W-:-:S10]  /*abf0*/  IMAD.SHL.U32 R17, R10, 0x4, RZ ;  /* 0x000000040a117824 */ /* 0x000fd400078e00ff */
[C---:B------:R-:W-:Y:S01]  /*ac00*/  @P0 LEA R2, P1, R10.reuse, UR4, 0x2 ;  /* 0x000000040a020c11 */ /* 0x040fe2000f8210ff */
[----:B------:R-:W-:Y:S03]  /*ac10*/  STL [R1+0x2c], R10 ;  /* 0x00002c0a01007387 */ /* 0x000fe60000100800 */
[C-C-:B------:R-:W-:Y:S01]  /*ac20*/  @P0 LEA.HI.X R3, R10.reuse, UR5, R4.reuse, 0x2, P1 ;  /* 0x000000050a030c11 */ /* 0x140fe200088f1404 */
[----:B------:R-:W-:Y:S01]  /*ac30*/  ULDC.64 UR4, c[0x0][0xa00] ;  /* 0x0002800000047ab9 */ /* 0x000fe20000000a00 */
[----:B------:R-:W-:Y:S01]  /*ac40*/  SHF.L.U64.HI R9, R10, 0x2, R4 ;  /* 0x000000020a097819 */ /* 0x000fe20000010204 */
[----:B0-----:R0:W-:Y:S01]  /*ac50*/  STL [R1+0x3c], R4 ;  /* 0x00003c0401007387 */ /* 0x0011e20000100800 */
[----:B------:R-:W-:-:S03]  /*ac60*/  ISETP.NE.U32.AND P1, PT, RZ, UR4, PT ;  /* 0x00000004ff007c0c */ /* 0x000fc6000bf25070 */
[----:B------:R1:W5:Y:S01]  /*ac70*/  @P0 LDG.E R0, desc[UR40][R2.64] ;  /* 0x0000002802000981 */ /* 0x000362000c1e1900 */
[----:B------:R-:W-:Y:S01]  /*ac80*/  ISETP.NE.AND.EX P1, PT, RZ, UR5, PT, P1 ;  /* 0x00000005ff007c0c */ /* 0x000fe2000bf25310 */
[----:B------:R-:W-:Y:S01]  /*ac90*/  IMAD.MOV.U32 R8, RZ, RZ, RZ ;  /* 0x000000ffff087224 */ /* 0x000fe200078e00ff */
[----:B------:R-:W-:Y:S01]  /*aca0*/  ISETP.NE.U32.AND P2, PT, RZ, UR6, PT ;  /* 0x00000006ff007c0c */ /* 0x000fe2000bf45070 */
[----:B------:R-:W-:Y:S01]  /*acb0*/  STL [R1+0x20], R9 ;  /* 0x0000200901007387 */ /* 0x000fe20000100800 */
[----:B------:R-:W-:Y:S02]  /*acc0*/  ISETP.NE.U32.AND P0, PT, RZ, UR8, PT ;  /* 0x00000008ff007c0c */ /* 0x000fe4000bf05070 */
[C---:B0-----:R-:W-:Y:S02]  /*acd0*/  IADD3 R4, P4, R17.reuse, UR8, RZ ;  /* 0x0000000811047c10 */ /* 0x041fe4000ff9e0ff */
[----:B-1----:R-:W-:Y:S02]  /*ace0*/  IADD3 R2, P3, R17, UR4, RZ ;  /* 0x0000000411027c10 */ /* 0x002fe4000ff7e0ff */
[----:B------:R-:W-:-:S02]  /*acf0*/  ISETP.NE.AND.EX P2, PT, RZ, UR7, PT, P2 ;  /* 0x00000007ff007c0c */ /* 0x000fc4000bf45320 */
[C---:B------:R-:W-:Y:S02]  /*ad00*/  IADD3.X R3, R9.reuse, UR5, RZ, P3, !PT ;  /* 0x0000000509037c10 */ /* 0x040fe40009ffe4ff */
[----:B------:R-:W-:Y:S02]  /*ad10*/  ISETP.NE.AND.EX P0, PT, RZ, UR9, PT, P0 ;  /* 0x00000009ff007c0c */ /* 0x000fe4000bf05300 */
[----:B------:R-:W-:Y:S01]  /*ad20*/  IADD3.X R5, R9, UR9, RZ, P4, !PT ;  /* 0x0000000909057c10 */ /* 0x000fe2000a7fe4ff */
[----:B------:R-:W2:Y:S01]  /*ad30*/  @P1 LDG.E R6, desc[UR40][R2.64] ;  /* 0x0000002802061981 */ /* 0x000ea2000c1e1900 */
[----:B------:R-:W-:Y:S02]  /*ad40*/  ULDC UR4, c[0x0][0x288] ;  /* 0x0000a20000047ab9 */ /* 0x000fe40000000800 */
[----:B------:R-:W-:Y:S01]  /*ad50*/  IMAD.U32 R11, RZ, RZ, UR4 ;  /* 0x00000004ff0b7e24 */ /* 0x000fe2000f8e00ff */
[----:B------:R-:W-:-:S06]  /*ad60*/  ULDC.64 UR4, c[0x0][0x418] ;  /* 0x0001060000047ab9 */ /* 0x000fcc0000000a00 */
[----:B------:R-:W5:Y:S04]  /*ad70*/  @P0 LDG.E R8, desc[UR40][R4.64] ;  /* 0x0000002804080981 */ /* 0x000f68000c1e1900 */
[----:B--2---:R0:W-:Y:S02]  /*ad80*/  STL [R1+0x30], R6 ;  /* 0x0000300601007387 */ /* 0x0041e40000100800 */
[----:B0-----:R-:W-:-:S04]  /*ad90*/  @P2 IADD3 R6, P3, R17, UR6, RZ ;  /* 0x0000000611062c10 */ /* 0x001fc8000ff7e0ff */
[----:B------:R-:W-:-:S05]  /*ada0*/  @P2 IADD3.X R7, R9, UR7, RZ, P3, !PT ;  /* 0x0000000709072c10 */ /* 0x000fca0009ffe4ff */
[----:B------:R0:W2:Y:S01]  /*adb0*/  @P2 LDG.E R11, desc[UR40][R6.64] ;  /* 0x00000028060b2981 */ /* 0x0000a2000c1e1900 */
[----:B------:R-:W-:-:S03]  /*adc0*/  UISETP.NE.U32.AND UP0, UPT, UR4, URZ, UPT ;  /* 0x0000003f0400728c */ /* 0x000fc6000bf05070 */
[----:B------:R-:W-:Y:S01]  /*add0*/  ULDC UR4, c[0x0][0x424] ;  /* 0x0001090000047ab9 */ /* 0x000fe20000000800 */
[----:B------:R-:W-:-:S03]  /*ade0*/  UISETP.NE.AND.EX UP0, UPT, UR5, URZ, UPT, UP0 ;  /* 0x0000003f0500728c */ /* 0x000fc6000bf05300 */
[----:B------:R-:W-:Y:S01]  /*adf0*/  ULDC UR5, c[0x0][0x2f0] ;  /* 0x0000bc0000057ab9 */ /* 0x000fe20000000800 */
[----:B------:R-:W-:-:S04]  /*ae00*/  USEL UR4, UR4, 0x1, UP0 ;  /* 0x0000000104047887 */ /* 0x000fc80008000000 */
[----:B------:R-:W-:-:S06]  /*ae10*/  UIMAD UR4, UR4, UR5, URZ ;  /* 0x00000005040472a4 */ /* 0x000fcc000f8e023f */
[----:B0-----:R-:W-:Y:S01]  /*ae20*/  IMAD.U32 R6, RZ, RZ, UR4 ;  /* 0x00000004ff067e24 */ /* 0x001fe2000f8e00ff */
[----:B--2---:R0:W-:Y:S01]  /*ae30*/  STL [R1+0x40], R11 ;  /* 0x0000400b01007387 */ /* 0x0041e20000100800 */
[----:B------:R-:W-:Y:S05]  /*ae40*/  @P2 BRA `(.L_x_228) ;  /* 0x0000000000142947 */ /* 0x000fea0003800000 */
[----:B------:R-:W-:Y:S05]  /*ae50*/  @!P1 BRA `(.L_x_228) ;  /* 0x0000000000109947 */ /* 0x000fea0003800000 */
[----:B------:R-:W2:Y:S04]  /*ae60*/  LDG.E R7, desc[UR40][R2.64] ;  /* 0x0000002802077981 */ /* 0x000ea8000c1e1900 */
[----:B------:R-:W2:Y:S02]  /*ae70*/  LDG.E R2, desc[UR40][R2.64+0x4] ;  /* 0x0000042802027981 */ /* 0x000ea4000c1e1900 */
[----:B--2---:R-:W-:-:S05]  /*ae80*/  IMAD.IADD R2, R2, 0x1, -R7 ;  /* 0x0000000102027824 */ /* 0x004fca00078e0a07 */
[----:B------:R1:W-:Y:S02]  /*ae90*/  STL [R1+0x40], R2 ;  /* 0x0000400201007387 */ /* 0x0003e40000100800 */
.L_x_228:
[----:B------:R-:W1:Y:S01]  /*aea0*/  LDL.LU R7, [R1+0x8] ;  /* 0x0000080001077983 */ /* 0x000e620000300800 */
[----:B------:R-:W-:Y:S02]  /*aeb0*/  ULDC.64 UR4, c[0x0][0xa20] ;  /* 0x0002880000047ab9 */ /* 0x000fe40000000a00 */
[----:B------:R-:W-:-:S04]  /*aec0*/  ISETP.NE.U32.AND P1, PT, RZ, UR4, PT ;  /* 0x00000004ff007c0c */ /* 0x000fc8000bf25070 */
[----:B------:R-:W-:Y:S02]  /*aed0*/  ISETP.NE.AND.EX P1, PT, RZ, UR5, PT, P1 ;  /* 0x00000005ff007c0c */ /* 0x000fe4000bf25310 */
[C---:B-1----:R-:W-:Y:S02]  /*aee0*/  LOP3.LUT R2, R7.reuse, 0xff000000, RZ, 0xc0, !PT ;  /* 0xff00000007027812 */ /* 0x042fe400078ec0ff */
[C---:B------:R-:W-:Y:S02]  /*aef0*/  LOP3.LUT R3, R7.reuse, 0xff0000, RZ, 0xc0, !PT ;  /* 0x00ff000007037812 */ /* 0x040fe400078ec0ff */
[----:B------:R-:W-:Y:S02]  /*af00*/  SHF.R.U32.HI R2, RZ, 0x8, R2 ;  /* 0x00000008ff027819 */ /* 0x000fe40000011602 */
[----:B------:R-:W-:Y:S01]  /*af10*/  LOP3.LUT R16, R7, 0xffff, RZ, 0xc0, !PT ;  /* 0x0000ffff07107812 */ /* 0x000fe200078ec0ff */
[----:B-----5:R-:W-:Y:S01]  /*af20*/  IMAD.IADD R7, R8, 0x1, R0 ;  /* 0x0000000108077824 */ /* 0x020fe200078e0200 */
[----:B------:R-:W-:Y:S01]  /*af30*/  LEA.HI R2, R3, R2, RZ, 0x10 ;  /* 0x0000000203027211 */ /* 0x000fe200078f80ff */
[----:B------:R-:W-:-:S05]  /*af40*/  IMAD.MOV.U32 R3, RZ, RZ, R10 ;  /* 0x000000ffff037224 */ /* 0x000fca00078e000a */
[----:B------:R1:W-:Y:S04]  /*af50*/  STL [R1+0x10], R3 ;  /* 0x0000100301007387 */ /* 0x0003e80000100800 */
[----:B------:R1:W-:Y:S01]  /*af60*/  STL [R1+0x18], R7 ;  /* 0x0000180701007387 */ /* 0x0003e20000100800 */
[----:B------:R-:W-:Y:S05]  /*af70*/  @!P1 BRA `(.L_x_229) ;  /* 0x0000000000109947 */ /* 0x000fea0003800000 */
[----:B------:R-:W-:-:S04]  /*af80*/  IADD3 R6, P0, R17, UR4, RZ ;  /* 0x0000000411067c10 */ /* 0x000fc8000ff1e0ff */
[----:B-1----:R-:W-:-:S05]  /*af90*/  IADD3.X R7, R9, UR5, RZ, P0, !PT ;  /* 0x0000000509077c10 */ /* 0x002fca00087fe4ff */
[----:B------:R2:W5:Y:S01]  /*afa0*/  LDG.E R6, desc[UR40][R6.64] ;  /* 0x0000002806067981 */ /* 0x000562000c1e1900 */
[----:B------:R-:W-:Y:S05]  /*afb0*/  BRA `(.L_x_230) ;  /* 0x0000000000107947 */ /* 0x000fea0003800000 */
.L_x_229:
[----:B------:R-:W-:Y:S05]  /*afc0*/  @!P0 BRA `(.L_x_230) ;  /* 0x00000000000c8947 */ /* 0x000fea0003800000 */
[----:B------:R-:W2:Y:S04]  /*afd0*/  LDG.E R6, desc[UR40][R4.64] ;  /* 0x0000002804067981 */ /* 0x000ea8000c1e1900 */
[----:B------:R-:W2:Y:S02]  /*afe0*/  LDG.E R4, desc[UR40][R4.64+0x4] ;  /* 0x0000042804047981 */ /* 0x000ea4000c1e1900 */
[----:B--2---:R-:W-:-:S07]  /*aff0*/  IMAD.IADD R6, R4, 0x1, -R6 ;  /* 0x0000000104067824 */ /* 0x004fce00078e0a06 */
.L_x_230:
[----:B-----5:R-:W-:Y:S01]  /*b000*/  IMAD.IADD R6, R6, 0x1, -R0 ;  /* 0x0000000106067824 */ /* 0x020fe200078e0a00 */
[----:B------:R-:W-:Y:S01]  /*b010*/  LOP3.LUT R9, R2, 0xff, RZ, 0xc0, !PT ;  /* 0x000000ff02097812 */ /* 0x000fe200078ec0ff */
[----:B------:R-:W-:Y:S01]  /*b020*/  IMAD.MOV.U32 R4, RZ, RZ, RZ ;  /* 0x000000ffff047224 */ /* 0x000fe200078e00ff */
[----:B------:R-:W-:Y:S01]  /*b030*/  BSSY B0, `(.L_x_231) ;  /* 0x000002a000007945 */ /* 0x000fe20003800000 */
[C---:B------:R-:W-:Y:S01]  /*b040*/  VIADD R0, R6.reuse, 0x7f ;  /* 0x0000007f06007836 */ /* 0x040fe20000000000 */
[----:B------:R-:W-:Y:S01]  /*b050*/  ISETP.GE.AND P0, PT, R6, 0x1, PT ;  /* 0x000000010600780c */ /* 0x000fe20003f06270 */
[----:B------:R-:W-:Y:S01]  /*b060*/  IMAD.MOV.U32 R10, RZ, RZ, R4 ;  /* 0x000000ffff0a7224 */ /* 0x000fe200078e0004 */
[----:B------:R3:W-:Y:S02]  /*b070*/  STL [R1+0x34], R4 ;  /* 0x0000340401007387 */ /* 0x0007e40000100800 */
[----:B-1----:R-:W-:-:S04]  /*b080*/  SHF.R.S32.HI R3, RZ, 0x1f, R0 ;  /* 0x0000001fff037819 */ /* 0x002fc80000011400 */
[----:B------:R-:W-:-:S04]  /*b090*/  LEA.HI R3, R3, R0, RZ, 0x7 ;  /* 0x0000000003037211 */ /* 0x000fc800078f38ff */
[----:B------:R-:W-:-:S05]  /*b0a0*/  SHF.R.S32.HI R8, RZ, 0x7, R3 ;  /* 0x00000007ff087819 */ /* 0x000fca0000011403 */
[----:B------:R3:W-:Y:S04]  /*b0b0*/  STL [R1+0x44], R8 ;  /* 0x0000440801007387 */ /* 0x0007e80000100800 */
[----:B------:R3:W-:Y:S01]  /*b0c0*/  STL [R1+0x58], R9 ;  /* 0x0000580901007387 */ /* 0x0007e20000100800 */
[----:B------:R-:W-:Y:S05]  /*b0d0*/  @!P0 BRA `(.L_x_232) ;  /* 0x00000000007c8947 */ /* 0x000fea0003800000 */
[----:B------:R-:W-:-:S04]  /*b0e0*/  SHF.R.U32.HI R0, RZ, 0x10, R2 ;  /* 0x00000010ff007819 */ /* 0x000fc80000011602 */
[----:B------:R-:W-:-:S13]  /*b0f0*/  ISETP.NE.AND P0, PT, R0, RZ, PT ;  /* 0x000000ff0000720c */ /* 0x000fda0003f05270 */
[----:B------:R-:W3:Y:S02]  /*b100*/  @!P0 LDC R0, c[0x0][0x9f0] ;  /* 0x00027c00ff008b82 */ /* 0x000ee40000000800 */
[----:B---3--:R-:W-:-:S04]  /*b110*/  IABS R4, R0 ;  /* 0x0000000000047213 */ /* 0x008fc80000000000 */
[----:B------:R-:W1:Y:S08]  /*b120*/  I2F.RP R2, R4 ;  /* 0x0000000400027306 */ /* 0x000e700000209400 */
[----:B-1----:R-:W1:Y:S02]  /*b130*/  MUFU.RCP R2, R2 ;  /* 0x0000000200027308 */ /* 0x002e640000001000 */
[----:B-1----:R-:W-:-:S06]  /*b140*/  VIADD R2, R2, 0xffffffe ;  /* 0x0ffffffe02027836 */ /* 0x002fcc0000000000 */
[----:B------:R-:W1:Y:S02]  /*b150*/  F2I.FTZ.U32.TRUNC.NTZ R3, R2 ;  /* 0x0000000200037305 */ /* 0x000e64000021f000 */
[----:B-1----:R-:W-:-:S04]  /*b160*/  IMAD.MOV R2, RZ, RZ, -R3 ;  /* 0x000000ffff027224 */ /* 0x002fc800078e0a03 */
[----:B------:R-:W-:Y:S02]  /*b170*/  IMAD R5, R2, R4, RZ ;  /* 0x0000000402057224 */ /* 0x000fe400078e02ff */
[----:B------:R-:W-:-:S04]  /*b180*/  IMAD.MOV.U32 R2, RZ, RZ, RZ ;  /* 0x000000ffff027224 */ /* 0x000fc800078e00ff */
[----:B--2---:R-:W-:Y:S01]  /*b190*/  IMAD.HI.U32 R7, R3, R5, R2 ;  /* 0x0000000503077227 */ /* 0x004fe200078e0002 */
[----:B------:R-:W-:Y:S02]  /*b1a0*/  IABS R2, R0 ;  /* 0x0000000000027213 */ /* 0x000fe40000000000 */
[----:B------:R-:W-:-:S03]  /*b1b0*/  IADD3 R5, R0, -0x1, R8 ;  /* 0xffffffff00057810 */ /* 0x000fc60007ffe008 */
[----:B------:R-:W-:Y:S01]  /*b1c0*/  IMAD.MOV R2, RZ, RZ, -R2 ;  /* 0x000000ffff027224 */ /* 0x000fe200078e0a02 */
[----:B------:R-:W-:Y:S02]  /*b1d0*/  IABS R3, R5 ;  /* 0x0000000500037213 */ /* 0x000fe40000000000 */
[----:B------:R-:W-:Y:S01]  /*b1e0*/  LOP3.LUT R5, R5, R0, RZ, 0x3c, !PT ;  /* 0x0000000005057212 */ /* 0x000fe200078e3cff */
[----:B------:R-:W-:Y:S02]  /*b1f0*/  IMAD.MOV.U32 R6, RZ, RZ, R2 ;  /* 0x000000ffff067224 */ /* 0x000fe400078e0002 */
[----:B------:R-:W-:Y:S01]  /*b200*/  IMAD.HI.U32 R2, R7, R3, RZ ;  /* 0x0000000307027227 */ /* 0x000fe200078e00ff */
[----:B------:R-:W-:-:S03]  /*b210*/  ISETP.GE.AND P2, PT, R5, RZ, PT ;  /* 0x000000ff0500720c */ /* 0x000fc60003f46270 */
        /* <DEDUP_REMOVED lines=9> */
[----:B------:R-:W-:-:S05]  /*b2b0*/  IMAD.MOV.U32 R10, RZ, RZ, R2 ;  /* 0x000000ffff0a7224 */ /* 0x000fca00078e0002 */
[----:B------:R1:W-:Y:S02]  /*b2c0*/  STL [R1+0x34], R10 ;  /* 0x0000340a01007387 */ /* 0x0003e40000100800 */
.L_x_232:
[----:B------:R-:W-:Y:S05]  /*b2d0*/  BSYNC B0 ;  /* 0x0000000000007941 */ /* 0x000fea0003800000 */
.L_x_231:
[----:B------:R-:W-:Y:S01]  /*b2e0*/  IMAD.MOV.U32 R0, RZ, RZ, R10 ;  /* 0x000000ffff007224 */ /* 0x000fe200078e000a */
[----:B------:R-:W-:Y:S03]  /*b2f0*/  BSSY B7, `(.L_x_233) ;  /* 0x000040d000077945 */ /* 0x000fe60003800000 */
[----:B------:R-:W-:-:S05]  /*b300*/  IMAD R2, R9, R0, RZ ;  /* 0x0000000009027224 */ /* 0x000fca00078e02ff */
[----:B------:R-:W-:Y:S01]  /*b310*/  VIADDMNMX R0, R2, R0, R8, PT ;  /* 0x0000000002007246 */ /* 0x000fe20003800108 */
[----:B------:R4:W-:Y:S03]  /*b320*/  STL [R1+0x28], R2 ;  /* 0x0000280201007387 */ /* 0x0009e60000100800 */
[----:B------:R-:W-:Y:S01]  /*b330*/  ISETP.GT.AND P0, PT, R0, R2, PT ;  /* 0x000000020000720c */ /* 0x000fe20003f04270 */
[----:B------:R4:W-:-:S12]  /*b340*/  STL [R1+0x38], R0 ;  /* 0x0000380001007387 */ /* 0x0009d80000100800 */
[----:B----4-:R-:W-:Y:S05]  /*b350*/  @P0 BRA `(.L_x_234) ;  /* 0x0000000000480947 */ /* 0x010fea0003800000 */
[----:B------:R-:W4:Y:S02]  /*b360*/  S2R R0, SR_TID.X ;  /* 0x0000000000007919 */ /* 0x000f240000002100 */
[----:B----4-:R-:W-:-:S04]  /*b370*/  LOP3.LUT R0, R0, 0x7f, RZ, 0xc0, !PT ;  /* 0x0000007f00007812 */ /* 0x010fc800078ec0ff */
[----:B------:R-:W-:-:S13]  /*b380*/  ISETP.NE.AND P0, PT, R0, RZ, PT ;  /* 0x000000ff0000720c */ /* 0x000fda0003f05270 */
[----:B------:R-:W-:Y:S05]  /*b390*/  @P0 BRA `(.L_x_235) ;  /* 0x0000004000080947 */ /* 0x000fea0003800000 */
[----:B------:R-:W4:Y:S01]  /*b3a0*/  S2R R3, SR_LANEID ;  /* 0x0000000000037919 */ /* 0x000f220000000000 */
[----:B------:R-:W-:Y:S02]  /*b3b0*/  VOTEU.ANY UR4, UPT, PT ;  /* 0x0000000000047886 */ /* 0x000fe400038e0100 */
[----:B------:R-:W4:Y:S08]  /*b3c0*/  FLO.U32 R0, UR4 ;  /* 0x0000000400007d00 */ /* 0x000f3000080e0000 */
[----:B------:R-:W5:Y:S01]  /*b3d0*/  POPC R5, UR4 ;  /* 0x0000000400057d09 */ /* 0x000f620008000000 */
[----:B----4-:R-:W-:-:S02]  /*b3e0*/  ISETP.EQ.U32.AND P0, PT, R0, R3, PT ;  /* 0x000000030000720c */ /* 0x010fc40003f02070 */
[----:B------:R-:W5:Y:S11]  /*b3f0*/  LDC.64 R2, c[0x0][0xc60] ;  /* 0x00031800ff027b82 */ /* 0x000f760000000a00 */
[----:B-----5:R-:W4:Y:S01]  /*b400*/  @P0 ATOMG.E.ADD.STRONG.GPU PT, R3, desc[UR40][R2.64], R5 ;  /* 0x00000005020309a8 */ /* 0x020f2200081ee1e8 */
[----:B---3--:R-:W3:Y:S02]  /*b410*/  S2R R4, SR_LTMASK ;  /* 0x0000000000047919 */ /* 0x008ee40000003900 */
[----:B---3--:R-:W-:-:S04]  /*b420*/  LOP3.LUT R4, R4, UR4, RZ, 0xc0, !PT ;  /* 0x0000000404047c12 */ /* 0x008fc8000f8ec0ff */
[----:B--2---:R-:W2:Y:S01]  /*b430*/  POPC R7, R4 ;  /* 0x0000000400077309 */ /* 0x004ea20000000000 */
[----:B----4-:R-:W2:Y:S02]  /*b440*/  SHFL.IDX PT, R0, R3, R0, 0x1f ;  /* 0x00001f0003007589 */ /* 0x010ea400000e0000 */
[----:B--2---:R-:W-:-:S05]  /*b450*/  IADD3 R0, R0, UR36, R7 ;  /* 0x0000002400007c10 */ /* 0x004fca000fffe007 */
[----:B------:R4:W-:Y:S01]  /*b460*/  STL [R1], R0 ;  /* 0x0000000001007387 */ /* 0x0009e20000100800 */
[----:B------:R-:W-:Y:S05]  /*b470*/  BRA `(.L_x_235) ;  /* 0x0000003c00d07947 */ /* 0x000fea0003800000 */
.L_x_234:
[----:B------:R-:W-:Y:S01]  /*b480*/  VIADD R0, R18, 0x1c400 ;  /* 0x0001c40012007836 */ /* 0x000fe20000000000 */
[----:B------:R-:W-:Y:S04]  /*b490*/  BSSY B6, `(.L_x_236) ;  /* 0x0000013000067945 */ /* 0x000fe80003800000 */
[----:B------:R-:W-:-:S13]  /*b4a0*/  LOP3.LUT P0, RZ, R0, 0x3ff, RZ, 0xc0, !PT ;  /* 0x000003ff00ff7812 */ /* 0x000fda000780c0ff */
[----:B------:R-:W-:Y:S05]  /*b4b0*/  @!P0 BRA `(.L_x_237) ;  /* 0x0000000000408947 */ /* 0x000fea0003800000 */
[----:B------:R-:W-:Y:S01]  /*b4c0*/  MOV R2, 0x0 ;  /* 0x0000000000027802 */ /* 0x000fe20000000f00 */
[----:B------:R-:W-:Y:S01]  /*b4d0*/  ULDC.64 UR6, c[0x4][0x118] ;  /* 0x0100460000067ab9 */ /* 0x000fe20000000a00 */
[----:B------:R-:W-:Y:S01]  /*b4e0*/  ULDC.64 UR8, c[0x4][0x120] ;  /* 0x0100480000087ab9 */ /* 0x000fe20000000a00 */
[----:B------:R-:W-:Y:S01]  /*b4f0*/  ULDC.64 UR4, c[0x4][0x70] ;  /* 0x01001c0000047ab9 */ /* 0x000fe20000000a00 */
[----:B---3--:R-:W-:Y:S02]  /*b500*/  IMAD.U32 R4, RZ, RZ, UR6 ;  /* 0x00000006ff047e24 */ /* 0x008fe4000f8e00ff */
[----:B------:R-:W3:Y:S01]  /*b510*/  LDC.64 R2, c[0x4][R2] ;  /* 0x0100000002027b82 */ /* 0x000ee20000000a00 */
[----:B------:R-:W-:Y:S02]  /*b520*/  IMAD.U32 R5, RZ, RZ, UR7 ;  /* 0x00000007ff057e24 */ /* 0x000fe4000f8e00ff */
[----:B------:R-:W-:Y:S02]  /*b530*/  IMAD.U32 R6, RZ, RZ, UR8 ;  /* 0x00000008ff067e24 */ /* 0x000fe4000f8e00ff */
[----:B--2---:R-:W-:-:S02]  /*b540*/  IMAD.U32 R7, RZ, RZ, UR9 ;  /* 0x00000009ff077e24 */ /* 0x004fc4000f8e00ff */
[----:B-1----:R-:W-:Y:S02]  /*b550*/  IMAD.U32 R10, RZ, RZ, UR4 ;  /* 0x00000004ff0a7e24 */ /* 0x002fe4000f8e00ff */
[----:B0-----:R-:W-:Y:S02]  /*b560*/  IMAD.U32 R11, RZ, RZ, UR5 ;  /* 0x00000005ff0b7e24 */ /* 0x001fe4000f8e00ff */
[----:B------:R-:W-:Y:S02]  /*b570*/  IMAD.MOV.U32 R8, RZ, RZ, 0x70 ;  /* 0x00000070ff087424 */ /* 0x000fe400078e00ff */
[----:B------:R-:W-:Y:S02]  /*b580*/  IMAD.MOV.U32 R12, RZ, RZ, 0x1 ;  /* 0x00000001ff0c7424 */ /* 0x000fe400078e00ff */
[----:B------:R-:W-:-:S07]  /*b590*/  IMAD.MOV.U32 R13, RZ, RZ, RZ ;  /* 0x000000ffff0d7224 */ /* 0x000fce00078e00ff */
[----:B------:R-:W-:-:S07]  /*b5a0*/  LEPC R20, `(.L_x_237) ;  /* 0x000000001014794e */ /* 0x000fce0000000000 */
[----:B---3--:R-:W-:Y:S05]  /*b5b0*/  CALL.ABS.NOINC R2 ;  /* 0x0000000002007343 */ /* 0x008fea0003c00000 */
.L_x_237:
[----:B------:R-:W-:Y:S05]  /*b5c0*/  BSYNC B6 ;  /* 0x0000000000067941 */ /* 0x000fea0003800000 */
.L_x_236:
        /* <DEDUP_REMOVED lines=8> */
[----:B------:R4:W4:Y:S01]  /*b650*/  LDC.64 R2, c[0x4][R0] ;  /* 0x0100000000027b82 */ /* 0x0009220000000a00 */
[----:B---3--:R-:W-:Y:S02]  /*b660*/  IMAD.U32 R4, RZ, RZ, UR6 ;  /* 0x00000006ff047e24 */ /* 0x008fe4000f8e00ff */
        /* <DEDUP_REMOVED lines=9> */
[----:B----4-:R-:W-:Y:S05]  /*b700*/  CALL.ABS.NOINC R2 ;  /* 0x0000000002007343 */ /* 0x010fea0003c00000 */
.L_x_240:
[----:B------:R-:W-:Y:S01]  /*b710*/  MOV R2, 0x0 ;  /* 0x0000000000027802 */ /* 0x000fe20000000f00 */
[----:B------:R-:W-:Y:S01]  /*b720*/  ULDC.64 UR6, c[0x4][0x118] ;  /* 0x0100460000067ab9 */ /* 0x000fe20000000a00 */
[----:B------:R-:W-:Y:S01]  /*b730*/  ULDC.64 UR8, c[0x4][0x120] ;  /* 0x0100480000087ab9 */ /* 0x000fe20000000a00 */
[----:B------:R-:W-:Y:S01]  /*b740*/  ULDC.64 UR4, c[0x4][0x80] ;  /* 0x0100200000047ab9 */ /* 0x000fe20000000a00 */
[----:B------:R-:W-:Y:S02]  /*b750*/  IMAD.U32 R4, RZ, RZ, UR6 ;  /* 0x00000006ff047e24 */ /* 0x000fe4000f8e00ff */
[----:B------:R-:W0:Y:S01]  /*b760*/  LDC.64 R2, c[0x4][R2] ;  /* 0x0100000002027b82 */ /* 0x000e220000000a00 */
[----:B------:R-:W-:Y:S02]  /*b770*/  IMAD.U32 R5, RZ, RZ, UR7 ;  /* 0x00000007ff057e24 */ /* 0x000fe4000f8e00ff */
[----:B------:R-:W-:Y:S02]  /*b780*/  IMAD.U32 R6, RZ, RZ, UR8 ;  /* 0x00000008ff067e24 */ /* 0x000fe4000f8e00ff */
[----:B------:R-:W-:-:S02]  /*b790*/  IMAD.U32 R7, RZ, RZ, UR9 ;  /* 0x00000009ff077e24 */ /* 0x000fc4000f8e00ff */
[----:B------:R-:W-:Y:S02]  /*b7a0*/  IMAD.U32 R10, RZ, RZ, UR4 ;  /* 0x00000004ff0a7e24 */ /* 0x000fe4000f8e00ff */
[----:B------:R-:W-:Y:S02]  /*b7b0*/  IMAD.U32 R11, RZ, RZ, UR5 ;  /* 0x00000005ff0b7e24 */ /* 0x000fe4000f8e00ff */
[----:B------:R-:W-:Y:S02]  /*b7c0*/  IMAD.MOV.U32 R8, RZ, RZ, 0x70 ;  /* 0x00000070ff087424 */ /* 0x000fe400078e00ff */
[----:B------:R-:W-:Y:S02]  /*b7d0*/  IMAD.MOV.U32 R12, RZ, RZ, 0x1 ;  /* 0x00000001ff0c7424 */ /* 0x000fe400078e00ff */
[----:B------:R-:W-:-:S07]  /*b7e0*/  IMAD.MOV.U32 R13, RZ, RZ, RZ ;  /* 0x000000ffff0d7224 */ /* 0x000fce00078e00ff */
[----:B------:R-:W-:-:S07]  /*b7f0*/  LEPC R20, `(.L_x_239) ;  /* 0x000000001014794e */ /* 0x000fce0000000000 */
[----:B0-----:R-:W-:Y:S05]  /*b800*/  CALL.ABS.NOINC R2 ;  /* 0x0000000002007343 */ /* 0x001fea0003c00000 */
.L_x_239:
[----:B------:R-:W-:Y:S05]  /*b810*/  BSYNC B6 ;  /* 0x0000000000067941 */ /* 0x000fea0003800000 */
.L_x_238:
[----:B---3--:R-:W3:Y:S01]  /*b820*/  LDL.LU R4, [R1+0x20] ;  /* 0x0000200001047983 */ /* 0x008ee20000300800 */
[----:B------:R-:W-:-:S03]  /*b830*/  ULDC.64 UR4, c[0x0][0x9f8] ;  /* 0x00027e0000047ab9 */ /* 0x000fc60000000a00 */
[----:B--2---:R-:W2:Y:S01]  /*b840*/  LDL R7, [R1+0x10] ;  /* 0x0000100001077983 */ /* 0x004ea20000100800 */
[----:B------:R-:W-:-:S03]  /*b850*/  ISETP.NE.U32.AND P0, PT, RZ, UR4, PT ;  /* 0x00000004ff007c0c */ /* 0x000fc6000bf05070 */
[----:B------:R-:W4:Y:S01]  /*b860*/  LDL R0, [R1+0x38] ;  /* 0x0000380001007983 */ /* 0x000f220000100800 */
[----:B------:R-:W-:-:S13]  /*b870*/  ISETP.NE.AND.EX P0, PT, RZ, UR5, PT, P0 ;  /* 0x00000005ff007c0c */ /* 0x000fda000bf05300 */
[----:B------:R-:W-:-:S04]  /*b880*/  @P0 IADD3 R2, P1, R17, UR4, RZ ;  /* 0x0000000411020c10 */ /* 0x000fc8000ff3e0ff */
[----:B---3--:R-:W-:Y:S01]  /*b890*/  @P0 IADD3.X R3, R4, UR5, RZ, P1, !PT ;  /* 0x0000000504030c10 */ /* 0x008fe20008ffe4ff */
[----:B------:R-:W-:-:S04]  /*b8a0*/  ULDC.64 UR4, c[0x0][0xa08] ;  /* 0x0002820000047ab9 */ /* 0x000fc80000000a00 */
[----:B--2---:R2:W3:Y:S02]  /*b8b0*/  @P0 LDG.E R7, desc[UR40][R2.64] ;  /* 0x0000002802070981 */ /* 0x0044e4000c1e1900 */
[----:B--2---:R-:W2:Y:S01]  /*b8c0*/  LDC.64 R2, c[0x0][0x418] ;  /* 0x00010600ff027b82 */ /* 0x004ea20000000a00 */
[----:B----4-:R-:W-:Y:S01]  /*b8d0*/  VIADD R0, R0, 0xffffffff ;  /* 0xffffffff00007836 */ /* 0x010fe20000000000 */
[----:B---3--:R-:W-:Y:S01]  /*b8e0*/  SHF.R.S32.HI R8, RZ, 0x1f, R7 ;  /* 0x0000001fff087819 */ /* 0x008fe20000011407 */
[----:B------:R3:W-:Y:S04]  /*b8f0*/  @P0 STL [R1+0x10], R7 ;  /* 0x0000100701000387 */ /* 0x0007e80000100800 */
[----:B------:R3:W-:Y:S01]  /*b900*/  STL [R1+0x20], R8 ;  /* 0x0000200801007387 */ /* 0x0007e20000100800 */
[----:B--2---:R-:W-:Y:S01]  /*b910*/  LOP3.LUT P0, RZ, R2, UR4, RZ, 0xfc, !PT ;  /* 0x0000000402ff7c12 */ /* 0x004fe2000f80fcff */
[----:B------:R-:W-:-:S03]  /*b920*/  UMOV UR4, 0xffffffff ;  /* 0xffffffff00047882 */ /* 0x000fc60000000000 */
[----:B------:R-:W-:-:S04]  /*b930*/  LOP3.LUT P0, RZ, R3, UR5, RZ, 0xfc, P0 ;  /* 0x0000000503ff7c12 */ /* 0x000fc8000800fcff */
[----:B------:R-:W-:Y:S01]  /*b940*/  SEL R17, R7, RZ, !P0 ;  /* 0x000000ff07117207 */ /* 0x000fe20004000000 */
[----:B---3--:R-:W-:Y:S08]  /*b950*/  BRA.DIV UR4, `(.L_x_241) ;  /* 0x0000004e04547947 */ /* 0x008ff0000b800000 */
[----:B------:R-:W2:Y:S02]  /*b960*/  S2R R4, SR_TID.X ;  /* 0x0000000000047919 */ /* 0x000ea40000002100 */
[----:B--2---:R-:W-:-:S04]  /*b970*/  SHF.R.U32.HI R4, RZ, 0x5, R4 ;  /* 0x00000005ff047819 */ /* 0x004fc80000011604 */
[----:B------:R-:W-:-:S05]  /*b980*/  LOP3.LUT R4, R4, 0x3, RZ, 0xc0, !PT ;  /* 0x0000000304047812 */ /* 0x000fca00078ec0ff */
[----:B------:R2:W3:Y:S02]  /*b990*/  SHFL.IDX PT, R14, R4, RZ, 0x1f ;  /* 0x00001fff040e7589 */ /* 0x0004e400000e0000 */
.L_x_345:
[----:B--2---:R-:W2:Y:S01]  /*b9a0*/  LDL.LU R4, [R1+0x1c] ;  /* 0x00001c0001047983 */ /* 0x004ea20000300800 */
[----:B------:R-:W-:Y:S02]  /*b9b0*/  PLOP3.LUT P1, PT, PT, PT, PT, 0x8, 0x0 ;  /* 0x000000000000781c */ /* 0x000fe40003f2e170 */
[----:B---3--:R-:W-:Y:S01]  /*b9c0*/  ISETP.NE.AND P0, PT, R14, RZ, PT ;  /* 0x000000ff0e00720c */ /* 0x008fe20003f05270 */
[----:B------:R3:W-:Y:S01]  /*b9d0*/  STL [R1+0x8], R0 ;  /* 0x0000080001007387 */ /* 0x0007e20000100800 */
[----:B--2---:R-:W-:-:S09]  /*b9e0*/  LOP3.LUT R4, R4, 0xfffffffe, RZ, 0xc0, !PT ;  /* 0xfffffffe04047812 */ /* 0x004fd200078ec0ff */
[----:B------:R-:W-:-:S05]  /*b9f0*/  @P1 LOP3.LUT R4, R4, 0x1, RZ, 0xfc, !PT ;  /* 0x0000000104041812 */ /* 0x000fca00078efcff */
[----:B------:R3:W-:Y:S01]  /*ba00*/  STL [R1+0x1c], R4 ;  /* 0x00001c0401007387 */ /* 0x0007e20000100800 */
[----:B------:R-:W-:Y:S05]  /*ba10*/  @P0 BRA `(.L_x_242) ;  /* 0x0000000400380947 */ /* 0x000fea0003800000 */
[----:B------:R-:W-:-:S03]  /*ba20*/  UMOV UR4, 0xffffffff ;  /* 0xffffffff00047882 */ /* 0x000fc60000000000 */
[----:B------:R-:W-:Y:S05]  /*ba30*/  BRA.DIV UR4, `(.L_x_243) ;  /* 0x0000004e04507947 */ /* 0x000fea000b800000 */
[----:B------:R-:W-:-:S13]  /*ba40*/  ELECT P6, URZ, PT ;  /* 0x00000000003f782f */ /* 0x000fda00038c0000 */
.L_x_348:
[----:B------:R-:W-:Y:S05]  /*ba50*/  @!P6 BRA `(.L_x_242) ;  /* 0x000000040028e947 */ /* 0x000fea0003800000 */
[----:B------:R-:W-:-:S04]  /*ba60*/  ISETP.NE.U32.AND P0, PT, R2, RZ, PT ;  /* 0x000000ff0200720c */ /* 0x000fc80003f05070 */
[----:B------:R-:W-:-:S13]  /*ba70*/  ISETP.NE.AND.EX P0, PT, R3, RZ, PT, P0 ;  /* 0x000000ff0300720c */ /* 0x000fda0003f05300 */
[----:B------:R-:W-:Y:S05]  /*ba80*/  @!P0 BRA `(.L_x_244) ;  /* 0x0000000000508947 */ /* 0x000fea0003800000 */
[----:B------:R-:W2:Y:S01]  /*ba90*/  LDC R6, c[0x0][0x43c] ;  /* 0x00010f00ff067b82 */ /* 0x000ea20000000800 */
[----:B------:R-:W-:Y:S01]  /*baa0*/  IMAD.MOV.U32 R9, RZ, RZ, R0 ;  /* 0x000000ffff097224 */ /* 0x000fe200078e0000 */
[----:B------:R-:W-:-:S03]  /*bab0*/  ULDC.64 UR4, c[0x0][0x428] ;  /* 0x00010a0000047ab9 */ /* 0x000fc60000000a00 */
[----:B---3--:R-:W-:Y:S01]  /*bac0*/  IMAD.MOV.U32 R0, RZ, RZ, R9 ;  /* 0x000000ffff007224 */ /* 0x008fe200078e0009 */
[----:B--2---:R-:W-:-:S13]  /*bad0*/  ISETP.NE.AND P0, PT, R6, 0x1, PT ;  /* 0x000000010600780c */ /* 0x004fda0003f05270 */
[----:B------:R-:W2:Y:S02]  /*bae0*/  @P0 LDC.64 R4, c[0x0][0x440] ;  /* 0x00011000ff040b82 */ /* 0x000ea40000000a00 */
[----:B--2---:R-:W-:-:S05]  /*baf0*/  @P0 IMAD.HI.U32 R4, R9, R4, RZ ;  /* 0x0000000409040227 */ /* 0x004fca00078e00ff */
[----:B------:R-:W-:-:S04]  /*bb00*/  @P0 SHF.R.U32.HI R0, RZ, R5, R4 ;  /* 0x00000005ff000219 */ /* 0x000fc80000011604 */
[--C-:B------:R-:W-:Y:S01]  /*bb10*/  SHF.R.S32.HI R5, RZ, 0x1f, R0.reuse ;  /* 0x0000001fff057819 */ /* 0x100fe20000011400 */
[----:B------:R-:W-:-:S04]  /*bb20*/  IMAD.MOV R4, RZ, RZ, -R0 ;  /* 0x000000ffff047224 */ /* 0x000fc800078e0a00 */
[----:B------:R-:W-:Y:S02]  /*bb30*/  IMAD R9, R6, R4, R9 ;  /* 0x0000000406097224 */ /* 0x000fe400078e0209 */
[----:B------:R-:W-:Y:S02]  /*bb40*/  IMAD R6, R8, UR4, RZ ;  /* 0x0000000408067c24 */ /* 0x000fe4000f8e02ff */
[----:B------:R-:W-:Y:S01]  /*bb50*/  IMAD.MOV.U32 R4, RZ, RZ, R0 ;  /* 0x000000ffff047224 */ /* 0x000fe200078e0000 */
[----:B------:R2:W-:Y:S01]  /*bb60*/  STL [R1+0x8], R9 ;  /* 0x0000080901007387 */ /* 0x0005e20000100800 */
[C---:B------:R-:W-:Y:S02]  /*bb70*/  IMAD R0, R7.reuse, UR5, R6 ;  /* 0x0000000507007c24 */ /* 0x040fe4000f8e0206 */
[----:B------:R-:W-:-:S04]  /*bb80*/  IMAD.WIDE.U32 R4, R7, UR4, R4 ;  /* 0x0000000407047c25 */ /* 0x000fc8000f8e0004 */
[----:B------:R-:W-:Y:S01]  /*bb90*/  IMAD.IADD R0, R5, 0x1, R0 ;  /* 0x0000000105007824 */ /* 0x000fe200078e0200 */
[----:B------:R-:W-:-:S04]  /*bba0*/  LEA R2, P0, R4, R2, 0x2 ;  /* 0x0000000204027211 */ /* 0x000fc800078010ff */
[----:B------:R-:W-:-:S05]  /*bbb0*/  LEA.HI.X R3, R4, R3, R0, 0x2, P0 ;  /* 0x0000000304037211 */ /* 0x000fca00000f1400 */
[----:B------:R2:W5:Y:S04]  /*bbc0*/  LDG.E R17, desc[UR40][R2.64] ;  /* 0x0000002802117981 */ /* 0x000568000c1e1900 */
.L_x_244:
[----:B--2---:R-:W2:Y:S01]  /*bbd0*/  LDL R2, [R1+0x14] ;  /* 0x0000140001027983 */ /* 0x004ea20000100800 */
[----:B---3--:R-:W-:Y:S01]  /*bbe0*/  IMAD R0, R19, 0x8, R18 ;  /* 0x0000000813007824 */ /* 0x008fe200078e0212 */
[----:B--2---:R-:W-:-:S04]  /*bbf0*/  SHF.L.U32 R2, R2, 0x1f, RZ ;  /* 0x0000001f02027819 */ /* 0x004fc800000006ff */
[----:B------:R-:W2:Y:S02]  /*bc00*/  SYNCS.PHASECHK.TRANS64.TRYWAIT P0, [R0+URZ+0x34840], R2 ;  /* 0x03484002000075a7 */ /* 0x000ea4000800017f */
[----:B--2---:R-:W-:Y:S05]  /*bc10*/  @!P0 BRA `(.L_x_245) ;  /* 0x0000004800f88947 */ /* 0x004fea0003800000 */
.L_x_349:
[----:B------:R-:W3:Y:S02]  /*bc20*/  S2R R3, SR_TID.X ;  /* 0x0000000000037919 */ /* 0x000ee40000002100 */
[----:B---3--:R-:W-:-:S04]  /*bc30*/  LOP3.LUT R3, R3, 0x7f, RZ, 0xc0, !PT ;  /* 0x0000007f03037812 */ /* 0x008fc800078ec0ff */
[----:B------:R-:W-:-:S13]  /*bc40*/  ISETP.NE.AND P0, PT, R3, RZ, PT ;  /* 0x000000ff0300720c */ /* 0x000fda0003f05270 */
[----:B------:R-:W-:Y:S05]  /*bc50*/  @P0 BRA `(.L_x_246) ;  /* 0x00000000001c0947 */ /* 0x000fea0003800000 */
[----:B------:R-:W3:Y:S01]  /*bc60*/  S2R R3, SR_TID.X ;  /* 0x0000000000037919 */ /* 0x000ee20000002100 */
[----:B--2---:R-:W-:-:S04]  /*bc70*/  IMAD.MOV.U32 R2, RZ, RZ, 0xc000 ;  /* 0x0000c000ff027424 */ /* 0x004fc800078e00ff */
[----:B------:R4:W-:Y:S01]  /*bc80*/  SYNCS.ARRIVE.TRANS64 RZ, [R0+URZ+0x34830], R2 ;  /* 0x0348300200ff79a7 */ /* 0x0009e2000800003f */
[----:B---3--:R-:W-:-:S04]  /*bc90*/  LOP3.LUT R3, R3, 0x1f, RZ, 0xc0, !PT ;  /* 0x0000001f03037812 */ /* 0x008fc800078ec0ff */
[----:B------:R-:W-:-:S13]  /*bca0*/  ISETP.NE.AND P0, PT, R3, RZ, PT ;  /* 0x000000ff0300720c */ /* 0x000fda0003f05270 */
[----:B----4-:R-:W-:Y:S05]  /*bcb0*/  @!P0 BRA `(.L_x_246) ;  /* 0x0000000000048947 */ /* 0x010fea0003800000 */
[----:B------:R-:W-:Y:S01]  /*bcc0*/  BPT.TRAP 0x1 ;  /* 0x000000040000795c */ /* 0x000fe20000300000 */
.L_x_246:
[----:B------:R-:W3:Y:S04]  /*bcd0*/  LDL R4, [R1+0x8] ;  /* 0x0000080001047983 */ /* 0x000ee80000100800 */
[----:B------:R-:W4:Y:S04]  /*bce0*/  LDL R3, [R1+0x18] ;  /* 0x0000180001037983 */ /* 0x000f280000100800 */
[----:B--2---:R-:W2:Y:S01]  /*bcf0*/  LDL.LU R2, [R1+0x1c] ;  /* 0x00001c0001027983 */ /* 0x004ea20000300800 */
[----:B------:R-:W-:Y:S01]  /*bd00*/  R2UR UR9, R0 ;  /* 0x00000000000972ca */ /* 0x000fe200000e0000 */
[----:B------:R-:W-:Y:S01]  /*bd10*/  IMAD R0, R19, 0xc000, R18 ;  /* 0x0000c00013007824 */ /* 0x000fe200078e0212 */
[----:B------:R-:W-:Y:S01]  /*bd20*/  UIADD3 UR4, UP0, UR38, 0x370, URZ ;  /* 0x0000037026047890 */ /* 0x000fe2000ff1e03f */
[----:B------:R-:W-:Y:S01]  /*bd30*/  R2UR UR12, R16 ;  /* 0x00000000100c72ca */ /* 0x000fe200000e0000 */
[----:B------:R-:W-:Y:S01]  /*bd40*/  UMOV UR10, URZ ;  /* 0x0000003f000a7c82 */ /* 0x000fe20008000000 */
[----:B-----5:R-:W-:Y:S01]  /*bd50*/  R2UR UR13, R17 ;  /* 0x00000000110d72ca */ /* 0x020fe200000e0000 */
[----:B------:R-:W-:Y:S01]  /*bd60*/  UMOV UR6, 0x0 ;  /* 0x0000000000067882 */ /* 0x000fe20000000000 */
[----:B------:R-:W-:Y:S01]  /*bd70*/  R2UR UR8, R0 ;  /* 0x00000000000872ca */ /* 0x000fe200000e0000 */
[----:B------:R-:W-:Y:S01]  /*bd80*/  UMOV UR7, 0x14f00000 ;  /* 0x14f0000000077882 */ /* 0x000fe20000000000 */
[----:B------:R-:W-:Y:S01]  /*bd90*/  PLOP3.LUT P0, PT, PT, PT, PT, 0x80, 0x0 ;  /* 0x000000000000781c */ /* 0x000fe20003f0f070 */
[----:B------:R-:W-:-:S03]  /*bda0*/  UMOV UR16, 0x40 ;  /* 0x0000004000107882 */ /* 0x000fc60000000000 */
[----:B------:R-:W-:-:S07]  /*bdb0*/  UIADD3 UR9, UR9, 0x34830, URZ ;  /* 0x0003483009097890 */ /* 0x000fce000fffe03f */
[----:B------:R-:W-:Y:S02]  /*bdc0*/  UIADD3 UR14, UR8, 0x1c400, URZ ;  /* 0x0001c400080e7890 */ /* 0x000fe4000fffe03f */
[----:B------:R-:W-:Y:S02]  /*bdd0*/  UIADD3 UR15, UR8, 0x20400, URZ ;  /* 0x00020400080f7890 */ /* 0x000fe4000fffe03f */
[----:B------:R-:W-:-:S03]  /*bde0*/  UIADD3 UR17, UR8, 0x24400, URZ ;  /* 0x0002440008117890 */ /* 0x000fc6000fffe03f */
[----:B------:R-:W-:Y:S01]  /*bdf0*/  UMOV UR8, UR14 ;  /* 0x0000000e00087c82 */ /* 0x000fe20008000000 */
[----:B------:R-:W-:Y:S01]  /*be00*/  UMOV UR14, 0x80 ;  /* 0x00000080000e7882 */ /* 0x000fe20000000000 */
[----:B---3--:R-:W-:Y:S02]  /*be10*/  R2UR UR11, R4 ;  /* 0x00000000040b72ca */ /* 0x008fe400000e0000 */
[----:B----4-:R-:W-:Y:S02]  /*be20*/  R2UR UR5, R3 ;  /* 0x00000000030572ca */ /* 0x010fe400000e0000 */
[----:B--2---:R-:W-:-:S04]  /*be30*/  LOP3.LUT R2, R2, 0xfffffffe, RZ, 0xc0, !PT ;  /* 0xfffffffe02027812 */ /* 0x004fc800078ec0ff */
[----:B------:R-:W-:-:S07]  /*be40*/  @P0 LOP3.LUT R2, R2, 0x1, RZ, 0xfc, !PT ;  /* 0x0000000102020812 */ /* 0x000fce00078efcff */
[----:B------:R-:W-:Y:S01]  /*be50*/  ULEA UR11, UR11, UR5, 0x7 ;  /* 0x000000050b0b7291 */ /* 0x000fe2000f8e383f */
[----:B------:R2:W-:Y:S01]  /*be60*/  STL [R1+0x1c], R2 ;  /* 0x00001c0201007387 */ /* 0x0005e20000100800 */
[----:B------:R-:W-:-:S09]  /*be70*/  UIADD3.X UR5, URZ, UR39, URZ, UP0, !UPT ;  /* 0x000000273f057290 */ /* 0x000fd200087fe43f */
[----:B------:R3:W-:Y:S02]  /*be80*/  UTMALDG.4D [UR8], [UR4], desc[UR6] ;  /* 0x00000608040075b4 */ /* 0x0007e40008019000 */
[----:B---3--:R-:W-:Y:S01]  /*be90*/  UMOV UR8, UR15 ;  /* 0x0000000f00087c82 */ /* 0x008fe20008000000 */
[----:B------:R-:W-:Y:S02]  /*bea0*/  UMOV UR10, UR16 ;  /* 0x00000010000a7c82 */ /* 0x000fe40008000000 */
[----:B------:R3:W-:Y:S02]  /*beb0*/  UTMALDG.4D [UR8], [UR4], desc[UR6] ;  /* 0x00000608040075b4 */ /* 0x0007e40008019000 */
[----:B---3--:R-:W-:Y:S01]  /*bec0*/  UMOV UR8, UR17 ;  /* 0x0000001100087c82 */ /* 0x008fe20008000000 */
[----:B------:R-:W-:Y:S02]  /*bed0*/  UMOV UR10, UR14 ;  /* 0x0000000e000a7c82 */ /* 0x000fe40008000000 */
[----:B------:R2:W-:Y:S02]  /*bee0*/  UTMALDG.4D [UR8], [UR4], desc[UR6] ;  /* 0x00000608040075b4 */ /* 0x0005e40008019000 */
[----:B--2---:R-:W-:Y:S01]  /*bef0*/  NOP ;  /* 0x0000000000007918 */ /* 0x004fe20000000000 */
.L_x_242:
[----:B------:R-:W2:Y:S04]  /*bf00*/  LDL.LU R3, [R1+0x30] ;  /* 0x0000300001037983 */ /* 0x000ea80000300800 */
[----:B------:R-:W4:Y:S04]  /*bf10*/  LDL.LU R5, [R1+0x2c] ;  /* 0x00002c0001057983 */ /* 0x000f280000300800 */
[----:B---3--:R-:W3:Y:S01]  /*bf20*/  LDL.LU R4, [R1+0x3c] ;  /* 0x00003c0001047983 */ /* 0x008ee20000300800 */
[----:B------:R-:W-:Y:S05]  /*bf30*/  WARPSYNC.ALL ;  /* 0x0000000000007948 */ /* 0x000fea0003800000 */
[----:B------:R-:W-:Y:S01]  /*bf40*/  ULDC.64 UR6, c[0x0][0xa00] ;  /* 0x0002800000067ab9 */ /* 0x000fe20000000a00 */
[----:B------:R-:W-:Y:S01]  /*bf50*/  ULDC.64 UR4, c[0x0][0x298] ;  /* 0x0000a60000047ab9 */ /* 0x000fe20000000a00 */
[----:B------:R-:W-:Y:S01]  /*bf60*/  BAR.SYNC.DEFER_BLOCKING 0x8, 0x180 ;  /* 0x0206000000007b1d */ /* 0x000fe20000010000 */
[----:B------:R-:W-:Y:S01]  /*bf70*/  ISETP.NE.U32.AND P0, PT, RZ, UR6, PT ;  /* 0x00000006ff007c0c */ /* 0x000fe2000bf05070 */
[----:B------:R-:W-:-:S03]  /*bf80*/  VIADD R2, R18, 0x10400 ;  /* 0x0001040012027836 */ /* 0x000fc60000000000 */
[----:B------:R-:W-:Y:S01]  /*bf90*/  ISETP.NE.AND.EX P0, PT, RZ, UR7, PT, P0 ;  /* 0x00000007ff007c0c */ /* 0x000fe2000bf05300 */
[----:B------:R-:W-:Y:S01]  /*bfa0*/  BSSY B6, `(.L_x_247) ;  /* 0x000001e000067945 */ /* 0x000fe20003800000 */
[----:B------:R-:W-:Y:S02]  /*bfb0*/  LOP3.LUT P1, RZ, R2, 0x3ff, RZ, 0xc0, !PT ;  /* 0x000003ff02ff7812 */ /* 0x000fe4000782c0ff */
[----:B--2---:R-:W-:Y:S02]  /*bfc0*/  SHF.R.S32.HI R0, RZ, 0x1f, R3 ;  /* 0x0000001fff007819 */ /* 0x004fe40000011403 */
[----:B----4-:R-:W-:-:S03]  /*bfd0*/  SEL R5, R5, RZ, !P0 ;  /* 0x000000ff05057207 */ /* 0x010fc60004000000 */
[----:B------:R-:W-:Y:S01]  /*bfe0*/  IMAD R0, R0, UR4, RZ ;  /* 0x0000000400007c24 */ /* 0x000fe2000f8e02ff */
[----:B---3--:R-:W-:-:S03]  /*bff0*/  SEL R4, R4, RZ, !P0 ;  /* 0x000000ff04047207 */ /* 0x008fc60004000000 */
[C---:B------:R-:W-:Y:S02]  /*c000*/  IMAD R0, R3.reuse, UR5, R0 ;  /* 0x0000000503007c24 */ /* 0x040fe4000f8e0200 */
[----:B------:R-:W-:-:S04]  /*c010*/  IMAD.WIDE.U32 R2, R3, UR4, RZ ;  /* 0x0000000403027c25 */ /* 0x000fc8000f8e00ff */
[----:B------:R-:W-:Y:S01]  /*c020*/  IMAD.IADD R0, R3, 0x1, R0 ;  /* 0x0000000103007824 */ /* 0x000fe200078e0200 */
[----:B------:R2:W-:Y:S04]  /*c030*/  STL.64 [R1+0x50], R2 ;  /* 0x0000500201007387 */ /* 0x0005e80000100a00 */
[----:B------:R2:W-:Y:S04]  /*c040*/  STL [R1+0x2c], R5 ;  /* 0x00002c0501007387 */ /* 0x0005e80000100800 */
[----:B------:R2:W-:Y:S04]  /*c050*/  STL [R1+0x3c], R4 ;  /* 0x00003c0401007387 */ /* 0x0005e80000100800 */
[----:B------:R2:W-:Y:S01]  /*c060*/  STL [R1+0x30], R0 ;  /* 0x0000300001007387 */ /* 0x0005e20000100800 */
[----:B------:R-:W-:Y:S05]  /*c070*/  @!P1 BRA `(.L_x_248) ;  /* 0x0000000000409947 */ /* 0x000fea0003800000 */
[----:B--2---:R-:W-:Y:S01]  /*c080*/  MOV R2, 0x0 ;  /* 0x0000000000027802 */ /* 0x004fe20000000f00 */
[----:B------:R-:W-:Y:S01]  /*c090*/  ULDC.64 UR6, c[0x4][0x118] ;  /* 0x0100460000067ab9 */ /* 0x000fe20000000a00 */
[----:B------:R-:W-:Y:S01]  /*c0a0*/  ULDC.64 UR8, c[0x4][0x120] ;  /* 0x0100480000087ab9 */ /* 0x000fe20000000a00 */
[----:B------:R-:W-:Y:S01]  /*c0b0*/  ULDC.64 UR4, c[0x4][0x88] ;  /* 0x0100220000047ab9 */ /* 0x000fe20000000a00 */
[----:B------:R-:W-:Y:S02]  /*c0c0*/  IMAD.U32 R4, RZ, RZ, UR6 ;  /* 0x00000006ff047e24 */ /* 0x000fe4000f8e00ff */
[----:B------:R-:W2:Y:S01]  /*c0d0*/  LDC.64 R2, c[0x4][R2] ;  /* 0x0100000002027b82 */ /* 0x000ea20000000a00 */
[----:B------:R-:W-:Y:S02]  /*c0e0*/  IMAD.U32 R5, RZ, RZ, UR7 ;  /* 0x00000007ff057e24 */ /* 0x000fe4000f8e00ff */
[----:B------:R-:W-:Y:S02]  /*c0f0*/  IMAD.U32 R6, RZ, RZ, UR8 ;  /* 0x00000008ff067e24 */ /* 0x000fe4000f8e00ff */
[----:B------:R-:W-:-:S02]  /*c100*/  IMAD.U32 R7, RZ, RZ, UR9 ;  /* 0x00000009ff077e24 */ /* 0x000fc4000f8e00ff */
[----:B-1----:R-:W-:Y:S02]  /*c110*/  IMAD.U32 R10, RZ, RZ, UR4 ;  /* 0x00000004ff0a7e24 */ /* 0x002fe4000f8e00ff */
[----:B0-----:R-:W-:Y:S02]  /*c120*/  IMAD.U32 R11, RZ, RZ, UR5 ;  /* 0x00000005ff0b7e24 */ /* 0x001fe4000f8e00ff */
[----:B------:R-:W-:Y:S02]  /*c130*/  IMAD.MOV.U32 R8, RZ, RZ, 0x70 ;  /* 0x00000070ff087424 */ /* 0x000fe400078e00ff */
[----:B------:R-:W-:Y:S02]  /*c140*/  IMAD.MOV.U32 R12, RZ, RZ, 0x1 ;  /* 0x00000001ff0c7424 */ /* 0x000fe400078e00ff */
[----:B------:R-:W-:-:S07]  /*c150*/  IMAD.MOV.U32 R13, RZ, RZ, RZ ;  /* 0x000000ffff0d7224 */ /* 0x000fce00078e00ff */
[----:B------:R-:W-:-:S07]  /*c160*/  LEPC R20, `(.L_x_248) ;  /* 0x000000001014794e */ /* 0x000fce0000000000 */
[----:B--2---:R-:W-:Y:S05]  /*c170*/  CALL.ABS.NOINC R2 ;  /* 0x0000000002007343 */ /* 0x004fea0003c00000 */
.L_x_248:
[----:B------:R-:W-:Y:S05]  /*c180*/  BSYNC B6 ;  /* 0x0000000000067941 */ /* 0x000fea0003800000 */
.L_x_247:
[----:B--2---:R-:W2:Y:S01]  /*c190*/  LDL.LU R0, [R1+0x3c] ;  /* 0x00003c0001007983 */ /* 0x004ea20000300800 */
[----:B------:R-:W3:Y:S01]  /*c1a0*/  LDC R8, c[0x0][0x448] ;  /* 0x00011200ff087b82 */ /* 0x000ee20000000800 */
[----:B------:R-:W-:Y:S01]  /*c1b0*/  ULDC.64 UR4, c[0x0][0x2d8] ;  /* 0x0000b60000047ab9 */ /* 0x000fe20000000a00 */
[----:B------:R-:W-:Y:S01]  /*c1c0*/  ULDC.64 UR6, c[0x0][0x280] ;  /* 0x0000a00000067ab9 */ /* 0x000fe20000000a00 */
[----:B------:R-:W4:Y:S04]  /*c1d0*/  LDL.LU R4, [R1+0x30] ;  /* 0x0000300001047983 */ /* 0x000f280000300800 */
[----:B------:R-:W4:Y:S04]  /*c1e0*/  LDL.LU.64 R2, [R1+0x50] ;  /* 0x0000500001027983 */ /* 0x000f280000300a00 */
[----:B------:R-:W2:Y:S04]  /*c1f0*/  LDL.LU R6, [R1+0x2c] ;  /* 0x00002c0001067983 */ /* 0x000ea80000300800 */
[----:B------:R-:W2:Y:S01]  /*c200*/  LDL.LU R5, [R1+0x4] ;  /* 0x0000040001057983 */ /* 0x000ea20000300800 */
[----:B---3--:R-:W-:Y:S01]  /*c210*/  ISETP.NE.AND P0, PT, R8, 0x1, PT ;  /* 0x000000010800780c */ /* 0x008fe20003f05270 */
[----:B------:R-:W0:-:S12]  /*c220*/  S2R R9, SR_TID.X ;  /* 0x0000000000097919 */ /* 0x000e180000002100 */
[----:B------:R-:W3:Y:S01]  /*c230*/  @P0 LDC R7, c[0x0][0x450] ;  /* 0x00011400ff070b82 */ /* 0x000ee20000000800 */
[----:B0-----:R-:W-:-:S05]  /*c240*/  IMAD.SHL.U32 R11, R9, 0x8, RZ ;  /* 0x00000008090b7824 */ /* 0x001fca00078e00ff */
[----:B------:R-:W-:-:S04]  /*c250*/  LOP3.LUT R11, R11, 0x38, RZ, 0xc0, !PT ;  /* 0x000000380b0b7812 */ /* 0x000fc800078ec0ff */
[----:B-1----:R-:W-:Y:S01]  /*c260*/  LOP3.LUT R10, R11, 0x40, RZ, 0xfc, !PT ;  /* 0x000000400b0a7812 */ /* 0x002fe200078efcff */
[----:B----4-:R-:W-:Y:S02]  /*c270*/  IMAD.MOV.U32 R3, RZ, RZ, R4 ;  /* 0x000000ffff037224 */ /* 0x010fe400078e0004 */
[----:B------:R-:W0:Y:S01]  /*c280*/  S2R R4, SR_TID.X ;  /* 0x0000000000047919 */ /* 0x000e220000002100 */
[----:B------:R-:W-:-:S04]  /*c290*/  IMAD.WIDE.U32 R2, R16, UR4, R2 ;  /* 0x0000000410027c25 */ /* 0x000fc8000f8e0002 */
[----:B------:R-:W-:Y:S01]  /*c2a0*/  IMAD R3, R16, UR5, R3 ;  /* 0x0000000510037c24 */ /* 0x000fe2000f8e0203 */
[----:B------:R-:W-:Y:S02]  /*c2b0*/  ULDC.64 UR4, c[0x0][0x2e0] ;  /* 0x0000b80000047ab9 */ /* 0x000fe40000000a00 */
[----:B--2---:R-:W-:Y:S02]  /*c2c0*/  IMAD R0, R0, UR4, RZ ;  /* 0x0000000400007c24 */ /* 0x004fe4000f8e02ff */
[----:B------:R-:W-:-:S04]  /*c2d0*/  IMAD.WIDE.U32 R2, R6, UR4, R2 ;  /* 0x0000000406027c25 */ /* 0x000fc8000f8e0002 */
[----:B------:R-:W-:Y:S01]  /*c2e0*/  IMAD R0, R6, UR5, R0 ;  /* 0x0000000506007c24 */ /* 0x000fe2000f8e0200 */
[----:B------:R-:W-:Y:S01]  /*c2f0*/  ULDC.64 UR4, c[0x0][0x2d0] ;  /* 0x0000b40000047ab9 */ /* 0x000fe20000000a00 */
[C---:B0-----:R-:W-:Y:S01]  /*c300*/  LOP3.LUT R6, R4.reuse, 0x7f, RZ, 0xc0, !PT ;  /* 0x0000007f04067812 */ /* 0x041fe200078ec0ff */
[----:B------:R-:W-:-:S03]  /*c310*/  IMAD.SHL.U32 R4, R4, 0x10, RZ ;  /* 0x0000001004047824 */ /* 0x000fc600078e00ff */
[----:B------:R-:W-:-:S04]  /*c320*/  SHF.R.U32.HI R6, RZ, 0x3, R6 ;  /* 0x00000003ff067819 */ /* 0x000fc80000011606 */
[----:B------:R-:W-:Y:S02]  /*c330*/  LOP3.LUT R4, R6, 0x70, R4, 0xf8, !PT ;  /* 0x0000007006047812 */ /* 0x000fe400078ef804 */
[----:B------:R-:W0:Y:S01]  /*c340*/  @P0 LDC R6, c[0x0][0x44c] ;  /* 0x00011300ff060b82 */ /* 0x000e220000000800 */
[----:B------:R-:W-:Y:S02]  /*c350*/  IMAD.SHL.U32 R5, R5, 0x80, RZ ;  /* 0x0000008005057824 */ /* 0x000fe400078e00ff */
[----:B------:R-:W-:-:S03]  /*c360*/  IMAD.IADD R3, R3, 0x1, R0 ;  /* 0x0000000103037824 */ /* 0x000fc600078e0200 */
[----:B------:R-:W-:-:S05]  /*c370*/  LOP3.LUT R0, R4, R5, RZ, 0xfc, !PT ;  /* 0x0000000504007212 */ /* 0x000fca00078efcff */
[----:B------:R-:W-:Y:S02]  /*c380*/  IMAD.MOV.U32 R4, RZ, RZ, R0 ;  /* 0x000000ffff047224 */ /* 0x000fe400078e0000 */
[----:B0-----:R-:W-:-:S05]  /*c390*/  @P0 IMAD.HI.U32 R6, R0, R6, RZ ;  /* 0x0000000600060227 */ /* 0x001fca00078e00ff */
[----:B---3--:R-:W-:-:S05]  /*c3a0*/  @P0 SHF.R.U32.HI R4, RZ, R7, R6 ;  /* 0x00000007ff040219 */ /* 0x008fca0000011606 */
[----:B------:R-:W-:-:S04]  /*c3b0*/  IMAD.MOV R6, RZ, RZ, -R4 ;  /* 0x000000ffff067224 */ /* 0x000fc800078e0a04 */
[----:B------:R-:W-:Y:S01]  /*c3c0*/  IMAD R0, R8, R6, R0 ;  /* 0x0000000608007224 */ /* 0x000fe200078e0200 */
[----:B------:R-:W-:Y:S01]  /*c3d0*/  SHF.R.S32.HI R6, RZ, 0x1f, R4 ;  /* 0x0000001fff067819 */ /* 0x000fe20000011404 */
[----:B------:R-:W-:-:S04]  /*c3e0*/  IMAD.WIDE.U32 R2, R4, UR4, R2 ;  /* 0x0000000404027c25 */ /* 0x000fc8000f8e0002 */
[----:B------:R-:W-:-:S04]  /*c3f0*/  IMAD R6, R6, UR4, RZ ;  /* 0x0000000406067c24 */ /* 0x000fc8000f8e02ff */
[----:B------:R-:W-:Y:S01]  /*c400*/  IMAD R4, R4, UR5, R6 ;  /* 0x0000000504047c24 */ /* 0x000fe2000f8e0206 */
[----:B------:R-:W-:-:S03]  /*c410*/  ULDC.64 UR4, c[0x0][0x2c8] ;  /* 0x0000b20000047ab9 */ /* 0x000fc60000000a00 */
[----:B------:R-:W-:Y:S01]  /*c420*/  IMAD.IADD R3, R3, 0x1, R4 ;  /* 0x0000000103037824 */ /* 0x000fe200078e0204 */
[----:B------:R-:W-:Y:S01]  /*c430*/  SHF.R.S32.HI R4, RZ, 0x1f, R0 ;  /* 0x0000001fff047819 */ /* 0x000fe20000011400 */
[----:B------:R-:W-:-:S04]  /*c440*/  IMAD.WIDE.U32 R2, R0, UR4, R2 ;  /* 0x0000000400027c25 */ /* 0x000fc8000f8e0002 */
[----:B------:R-:W-:Y:S01]  /*c450*/  IMAD R4, R4, UR4, RZ ;  /* 0x0000000404047c24 */ /* 0x000fe2000f8e02ff */
[----:B------:R-:W-:Y:S02]  /*c460*/  ULDC UR4, c[0x0][0x2b8] ;  /* 0x0000ae0000047ab9 */ /* 0x000fe40000000800 */
[----:B------:R-:W-:Y:S02]  /*c470*/  ISETP.GE.AND P1, PT, R10, UR4, PT ;  /* 0x000000040a007c0c */ /* 0x000fe4000bf26270 */
[----:B------:R0:W5:Y:S01]  /*c480*/  LDL R10, [R1+0x24] ;  /* 0x00002400010a7983 */ /* 0x0001620000100800 */
[----:B------:R-:W-:Y:S01]  /*c490*/  IMAD R0, R0, UR5, R4 ;  /* 0x0000000500007c24 */ /* 0x000fe2000f8e0204 */
[----:B------:R-:W-:Y:S02]  /*c4a0*/  LOP3.LUT R9, R11, 0x80, RZ, 0xfc, !PT ;  /* 0x000000800b097812 */ /* 0x000fe400078efcff */
[----:B------:R-:W-:Y:S01]  /*c4b0*/  LEA R4, P3, R2, UR6, 0x1 ;  /* 0x0000000602047c11 */ /* 0x000fe2000f8608ff */
[----:B------:R-:W-:Y:S01]  /*c4c0*/  IMAD.IADD R0, R3, 0x1, R0 ;  /* 0x0000000103007824 */ /* 0x000fe200078e0200 */
[----:B------:R-:W-:-:S02]  /*c4d0*/  ISETP.GE.AND P2, PT, R11, UR4, PT ;  /* 0x000000040b007c0c */ /* 0x000fc4000bf46270 */
[----:B------:R-:W-:Y:S01]  /*c4e0*/  ISETP.GE.AND P0, PT, R9, UR4, PT ;  /* 0x0000000409007c0c */ /* 0x000fe2000bf06270 */
[----:B------:R-:W-:Y:S01]  /*c4f0*/  UMOV UR4, 0xffffffff ;  /* 0xffffffff00047882 */ /* 0x000fe20000000000 */
[----:B------:R-:W-:Y:S02]  /*c500*/  LEA.HI.X R3, R2, UR7, R0, 0x1, P3 ;  /* 0x0000000702037c11 */ /* 0x000fe400098f0c00 */
[----:B0-----:R-:W-:Y:S09]  /*c510*/  BRA.DIV UR4, `(.L_x_249) ;  /* 0x0000004204cc7947 */ /* 0x001ff2000b800000 */
[----:B------:R-:W2:Y:S01]  /*c520*/  LDL.LU R7, [R1+0x40] ;  /* 0x0000400001077983 */ /* 0x000ea20000300800 */
[----:B------:R-:W0:Y:S02]  /*c530*/  S2R R6, SR_TID.X ;  /* 0x0000000000067919 */ /* 0x000e240000002100 */
[----:B0-----:R-:W-:-:S04]  /*c540*/  LOP3.LUT R6, R6, 0x7f, RZ, 0xc0, !PT ;  /* 0x0000007f06067812 */ /* 0x001fc800078ec0ff */
[----:B------:R-:W-:-:S05]  /*c550*/  SHF.R.U32.HI R6, RZ, 0x3, R6 ;  /* 0x00000003ff067819 */ /* 0x000fca0000011606 */
[----:B------:R-:W-:Y:S02]  /*c560*/  IMAD.IADD R0, R6, 0x1, R5 ;  /* 0x0000000106007824 */ /* 0x000fe400078e0205 */
[----:B------:R-:W0:Y:S02]  /*c570*/  S2R R6, SR_TID.X ;  /* 0x0000000000067919 */ /* 0x000e240000002100 */
[----:B------:R-:W-:Y:S01]  /*c580*/  VIADD R5, R0, 0x10 ;  /* 0x0000001000057836 */ /* 0x000fe20000000000 */
[----:B------:R-:W-:Y:S01]  /*c590*/  SHFL.IDX PT, R9, R3, 0x1, 0x181f ;  /* 0x00381f0003097f89 */ /* 0x000fe200000e0000 */
[----:B0-----:R-:W-:-:S03]  /*c5a0*/  IMAD.SHL.U32 R11, R6, 0x8, RZ ;  /* 0x00000008060b7824 */ /* 0x001fc600078e00ff */
[----:B------:R-:W-:Y:S02]  /*c5b0*/  SHFL.IDX PT, R6, R3, RZ, 0x181f ;  /* 0x00181fff03067589 */ /* 0x000fe400000e0000 */
[----:B------:R-:W-:Y:S01]  /*c5c0*/  LOP3.LUT R11, R11, 0x38, RZ, 0xc0, !PT ;  /* 0x000000380b0b7812 */ /* 0x000fe200078ec0ff */
[----:B--2---:R-:W-:Y:S02]  /*c5d0*/  IMAD R2, R7, R8, RZ ;  /* 0x0000000807027224 */ /* 0x004fe400078e02ff */
[----:B------:R-:W0:Y:S03]  /*c5e0*/  SHFL.IDX PT, R7, R4, RZ, 0x181f ;  /* 0x00181fff04077589 */ /* 0x000e2600000e0000 */
[-C--:B------:R-:W-:Y:S02]  /*c5f0*/  ISETP.GE.AND P4, PT, R0, R2.reuse, PT ;  /* 0x000000020000720c */ /* 0x080fe40003f86270 */
[----:B------:R-:W-:-:S02]  /*c600*/  ISETP.GE.AND P3, PT, R5, R2, PT ;  /* 0x000000020500720c */ /* 0x000fc40003f66270 */
[----:B------:R-:W1:Y:S09]  /*c610*/  SHFL.IDX PT, R5, R4, 0x1, 0x181f ;  /* 0x00381f0004057f89 */ /* 0x000e7200000e0000 */
[----:B0-----:R-:W-:-:S05]  /*c620*/  @!P4 LEA R7, P5, R11, R7, 0x1 ;  /* 0x000000070b07c211 */ /* 0x001fca00078a08ff */
[----:B------:R-:W-:-:S05]  /*c630*/  @!P4 IMAD.X R6, RZ, RZ, R6, P5 ;  /* 0x000000ffff06c224 */ /* 0x000fca00028e0606 */
[----:B------:R-:W-:-:S04]  /*c640*/  @!P4 LOP3.LUT R7, R7, R6, RZ, 0x3c, !PT ;  /* 0x000000060707c212 */ /* 0x000fc800078e3cff */
[----:B------:R-:W-:Y:S02]  /*c650*/  @!P4 LOP3.LUT R6, R7, R6, RZ, 0x3c, !PT ;  /* 0x000000060706c212 */ /* 0x000fe400078e3cff */
[----:B-1----:R-:W-:Y:S02]  /*c660*/  @!P3 LEA R8, P5, R11, R5, 0x1 ;  /* 0x000000050b08b211 */ /* 0x002fe400078a08ff */
[----:B------:R-:W-:-:S03]  /*c670*/  @!P4 LOP3.LUT R7, R7, R6, RZ, 0x3c, !PT ;  /* 0x000000060707c212 */ /* 0x000fc600078e3cff */
[----:B------:R-:W-:Y:S02]  /*c680*/  @!P3 IMAD.X R5, RZ, RZ, R9, P5 ;  /* 0x000000ffff05b224 */ /* 0x000fe400028e0609 */
[----:B-----5:R-:W-:Y:S04]  /*c690*/  @!P4 LDGSTS.E.BYPASS.LTC128B.128 [R10+0x10400], desc[UR40][R6.64], !P2 ;  /* 0x10400000060acfae */ /* 0x020fe8000d101d68 */
[----:B------:R-:W-:Y:S04]  /*c6a0*/  @!P4 LDGSTS.E.BYPASS.LTC128B.128 [R10+0x14400], desc[UR40][R6.64+0x80], !P1 ;  /* 0x14400080060acfae */ /* 0x000fe8000c901d68 */
[----:B------:R0:W-:Y:S02]  /*c6b0*/  @!P4 LDGSTS.E.BYPASS.LTC128B.128 [R10+0x18400], desc[UR40][R6.64+0x100], !P0 ;  /* 0x18400100060acfae */ /* 0x0001e4000c101d68 */
[----:B0-----:R-:W-:-:S02]  /*c6c0*/  @!P3 IMAD.MOV.U32 R6, RZ, RZ, R8 ;  /* 0x000000ffff06b224 */ /* 0x001fc400078e0008 */
[----:B------:R-:W-:Y:S02]  /*c6d0*/  @!P3 IMAD.MOV.U32 R7, RZ, RZ, R5 ;  /* 0x000000ffff07b224 */ /* 0x000fe400078e0005 */
[----:B------:R-:W-:-:S03]  /*c6e0*/  VIADD R5, R0, 0x20 ;  /* 0x0000002000057836 */ /* 0x000fc60000000000 */
[----:B------:R-:W-:Y:S04]  /*c6f0*/  @!P3 LDGSTS.E.BYPASS.LTC128B.128 [R10+0x10c00], desc[UR40][R6.64], !P2 ;  /* 0x10c00000060abfae */ /* 0x000fe8000d101d68 */
[----:B------:R-:W-:Y:S04]  /*c700*/  @!P3 LDGSTS.E.BYPASS.LTC128B.128 [R10+0x14c00], desc[UR40][R6.64+0x80], !P1 ;  /* 0x14c00080060abfae */ /* 0x000fe8000c901d68 */
[----:B------:R0:W-:Y:S01]  /*c710*/  @!P3 LDGSTS.E.BYPASS.LTC128B.128 [R10+0x18c00], desc[UR40][R6.64+0x100], !P0 ;  /* 0x18c00100060abfae */ /* 0x0001e2000c101d68 */
[----:B------:R-:W-:-:S03]  /*c720*/  ISETP.GE.AND P3, PT, R5, R2, PT ;  /* 0x000000020500720c */ /* 0x000fc60003f66270 */
[----:B------:R-:W1:Y:S04]  /*c730*/  SHFL.IDX PT, R5, R4, 0x2, 0x181f ;  /* 0x00581f0004057f89 */ /* 0x000e6800000e0000 */
[----:B------:R-:W0:Y:S06]  /*c740*/  SHFL.IDX PT, R8, R3, 0x2, 0x181f ;  /* 0x00581f0003087f89 */ /* 0x000e2c00000e0000 */
[----:B-1----:R-:W-:-:S05]  /*c750*/  @!P3 LEA R5, P4, R11, R5, 0x1 ;  /* 0x000000050b05b211 */ /* 0x002fca00078808ff */
[----:B0-----:R-:W-:-:S04]  /*c760*/  @!P3 IMAD.X R6, RZ, RZ, R8, P4 ;  /* 0x000000ffff06b224 */ /* 0x001fc800020e0608 */
[----:B------:R-:W-:Y:S02]  /*c770*/  @!P3 IMAD.MOV.U32 R7, RZ, RZ, R6 ;  /* 0x000000ffff07b224 */ /* 0x000fe400078e0006 */
[----:B------:R-:W-:Y:S02]  /*c780*/  @!P3 IMAD.MOV.U32 R6, RZ, RZ, R5 ;  /* 0x000000ffff06b224 */ /* 0x000fe400078e0005 */
[----:B------:R-:W-:-:S03]  /*c790*/  VIADD R5, R0, 0x30 ;  /* 0x0000003000057836 */ /* 0x000fc60000000000 */
[----:B------:R-:W-:Y:S04]  /*c7a0*/  @!P3 LDGSTS.E.BYPASS.LTC128B.128 [R10+0x11400], desc[UR40][R6.64], !P2 ;  /* 0x11400000060abfae */ /* 0x000fe8000d101d68 */
[----:B------:R-:W-:Y:S04]  /*c7b0*/  @!P3 LDGSTS.E.BYPASS.LTC128B.128 [R10+0x15400], desc[UR40][R6.64+0x80], !P1 ;  /* 0x15400080060abfae */ /* 0x000fe8000c901d68 */
[----:B------:R0:W-:Y:S01]  /*c7c0*/  @!P3 LDGSTS.E.BYPASS.LTC128B.128 [R10+0x19400], desc[UR40][R6.64+0x100], !P0 ;  /* 0x19400100060abfae */ /* 0x0001e2000c101d68 */
[----:B------:R-:W-:-:S03]  /*c7d0*/  ISETP.GE.AND P3, PT, R5, R2, PT ;  /* 0x000000020500720c */ /* 0x000fc60003f66270 */
[----:B------:R-:W1:Y:S04]  /*c7e0*/  SHFL.IDX PT, R5, R4, 0x3, 0x181f ;  /* 0x00781f0004057f89 */ /* 0x000e6800000e0000 */
[----:B0-----:R-:W0:Y:S06]  /*c7f0*/  SHFL.IDX PT, R6, R3, 0x3, 0x181f ;  /* 0x00781f0003067f89 */ /* 0x001e2c00000e0000 */
        /* <DEDUP_REMOVED lines=27> */
[----:B------:R-:W-:Y:S02]  /*c9b0*/  @!P3 LDGSTS.E.BYPASS.LTC128B.128 [R10+0x12c00], desc[UR40][R6.64], !P2 ;  /* 0x12c00000060abfae */ /* 0x000fe4000d101d68 */
[----:B------:R-:W-:Y:S02]  /*c9c0*/  ISETP.GE.AND P4, PT, R5, R2, PT ;  /* 0x000000020500720c */ /* 0x000fe40003f86270 */
[----:B------:R-:W0:Y:S04]  /*c9d0*/  SHFL.IDX PT, R5, R4, 0x6, 0x181f ;  /* 0x00d81f0004057f89 */ /* 0x000e2800000e0000 */
[----:B------:R-:W-:Y:S04]  /*c9e0*/  @!P3 LDGSTS.E.BYPASS.LTC128B.128 [R10+0x16c00], desc[UR40][R6.64+0x80], !P1 ;  /* 0x16c00080060abfae */ /* 0x000fe8000c901d68 */
[----:B------:R1:W-:Y:S04]  /*c9f0*/  @!P3 LDGSTS.E.BYPASS.LTC128B.128 [R10+0x1ac00], desc[UR40][R6.64+0x100], !P0 ;  /* 0x1ac00100060abfae */ /* 0x0003e8000c101d68 */
[----:B-1----:R-:W1:Y:S01]  /*ca00*/  SHFL.IDX PT, R6, R3, 0x6, 0x181f ;  /* 0x00d81f0003067f89 */ /* 0x002e6200000e0000 */
[----:B0-----:R-:W-:-:S05]  /*ca10*/  @!P4 LEA R5, P3, R11, R5, 0x1 ;  /* 0x000000050b05c211 */ /* 0x001fca00078608ff */
[----:B-1----:R-:W-:-:S04]  /*ca20*/  @!P4 IMAD.X R6, RZ, RZ, R6, P3 ;  /* 0x000000ffff06c224 */ /* 0x002fc800018e0606 */
[----:B------:R-:W-:Y:S02]  /*ca30*/  @!P4 IMAD.MOV.U32 R7, RZ, RZ, R6 ;  /* 0x000000ffff07c224 */ /* 0x000fe400078e0006 */
[----:B------:R-:W-:Y:S02]  /*ca40*/  @!P4 IMAD.MOV.U32 R6, RZ, RZ, R5 ;  /* 0x000000ffff06c224 */ /* 0x000fe400078e0005 */
[----:B------:R1:W2:Y:S04]  /*ca50*/  SHFL.IDX PT, R5, R3, 0x7, 0x181f ;  /* 0x00f81f0003057f89 */ /* 0x0002a800000e0000 */
[----:B------:R1:W-:Y:S04]  /*ca60*/  @!P4 LDGSTS.E.BYPASS.LTC128B.128 [R10+0x13400], desc[UR40][R6.64], !P2 ;  /* 0x13400000060acfae */ /* 0x0003e8000d101d68 */
[----:B------:R1:W-:Y:S04]  /*ca70*/  @!P4 LDGSTS.E.BYPASS.LTC128B.128 [R10+0x17400], desc[UR40][R6.64+0x80], !P1 ;  /* 0x17400080060acfae */ /* 0x0003e8000c901d68 */
[----:B------:R1:W-:Y:S04]  /*ca80*/  @!P4 LDGSTS.E.BYPASS.LTC128B.128 [R10+0x1b400], desc[UR40][R6.64+0x100], !P0 ;  /* 0x1b400100060acfae */ /* 0x0003e8000c101d68 */
[----:B------:R1:W3:Y:S02]  /*ca90*/  SHFL.IDX PT, R3, R4, 0x7, 0x181f ;  /* 0x00f81f0004037f89 */ /* 0x0002e400000e0000 */
.L_x_366:
[----:B------:R-:W-:Y:S01]  /*caa0*/  VIADD R0, R0, 0x70 ;  /* 0x0000007000007836 */ /* 0x000fe20000000000 */
[----:B------:R-:W-:Y:S04]  /*cab0*/  BSSY B0, `(.L_x_250) ;  /* 0x000000e000007945 */ /* 0x000fe80003800000 */
[----:B------:R-:W-:-:S13]  /*cac0*/  ISETP.GE.AND P3, PT, R0, R2, PT ;  /* 0x000000020000720c */ /* 0x000fda0003f66270 */
[----:B------:R-:W-:Y:S05]  /*cad0*/  @P3 BRA `(.L_x_251) ;  /* 0x00000000002c3947 */ /* 0x000fea0003800000 */
[----:B-1----:R-:W1:Y:S02]  /*cae0*/  S2R R4, SR_TID.X ;  /* 0x0000000000047919 */ /* 0x002e640000002100 */
[----:B-1----:R-:W-:-:S05]  /*caf0*/  IMAD.SHL.U32 R4, R4, 0x8, RZ ;  /* 0x0000000804047824 */ /* 0x002fca00078e00ff */
[----:B------:R-:W-:-:S04]  /*cb00*/  LOP3.LUT R4, R4, 0x38, RZ, 0xc0, !PT ;  /* 0x0000003804047812 */ /* 0x000fc800078ec0ff */
[----:B---3--:R-:W-:-:S05]  /*cb10*/  LEA R2, P3, R4, R3, 0x1 ;  /* 0x0000000304027211 */ /* 0x008fca00078608ff */
[----:B--2---:R-:W-:-:S05]  /*cb20*/  IMAD.X R3, RZ, RZ, R5, P3 ;  /* 0x000000ffff037224 */ /* 0x004fca00018e0605 */
[----:B------:R-:W-:Y:S01]  /*cb30*/  @!PT LDS RZ, [RZ] ;  /* 0x00000000fffff984 */ /* 0x000fe20000000800 */
[----:B------:R-:W-:Y:S01]  /*cb40*/  @!PT LDS RZ, [RZ] ;  /* 0x00000000fffff984 */ /* 0x000fe20000000800 */
[----:B------:R-:W-:Y:S01]  /*cb50*/  @!PT LDS RZ, [RZ] ;  /* 0x00000000fffff984 */ /* 0x000fe20000000800 */
[----:B------:R4:W-:Y:S04]  /*cb60*/  LDGSTS.E.BYPASS.LTC128B.128 [R10+0x13c00], desc[UR40][R2.64], !P2 ;  /* 0x13c00000020a7fae */ /* 0x0009e8000d101d68 */
[----:B------:R4:W-:Y:S04]  /*cb70*/  LDGSTS.E.BYPASS.LTC128B.128 [R10+0x17c00], desc[UR40][R2.64+0x80], !P1 ;  /* 0x17c00080020a7fae */ /* 0x0009e8000c901d68 */
[----:B------:R4:W-:Y:S02]  /*cb80*/  LDGSTS.E.BYPASS.LTC128B.128 [R10+0x1bc00], desc[UR40][R2.64+0x100], !P0 ;  /* 0x1bc00100020a7fae */ /* 0x0009e4000c101d68 */
.L_x_251:
[----:B------:R-:W-:Y:S05]  /*cb90*/  BSYNC B0 ;  /* 0x0000000000007941 */ /* 0x000fea0003800000 */
.L_x_250:
[----:B------:R-:W-:Y:S01]  /*cba0*/  NOP ;  /* 0x0000000000007918 */ /* 0x000fe20000000000 */
[----:B------:R-:W-:Y:S01]  /*cbb0*/  PLOP3.LUT P0, PT, PT, PT, PT, 0x80, 0x0 ;  /* 0x000000000000781c */ /* 0x000fe20003f0f070 */
[----:B01----:R-:W-:-:S12]  /*cbc0*/  VIADD R6, R18, 0x34800 ;  /* 0x0003480012067836 */ /* 0x003fd80000000000 */
.L_x_252:
[----:B------:R-:W-:Y:S02]  /*cbd0*/  PLOP3.LUT P1, PT, P1, P0, PT, 0xa2, 0x0 ;  /* 0x000000000000781c */ /* 0x000fe40000f21472 */
[----:B------:R-:W-:-:S08]  /*cbe0*/  @P0 R2UR P1, UR4, R18 ;  /* 0x00000000120402ca */ /* 0x000fd00000020000 */
[----:B------:R-:W-:-:S05]  /*cbf0*/  @P0 PLOP3.LUT P0, PT, P1, PT, PT, 0x80, 0x0 ;  /* 0x000000000000081c */ /* 0x000fca0000f0f070 */
[----:B------:R-:W-:Y:S01]  /*cc00*/  @!P1 SYNCS.ARRIVE.TRANS64.RED.A0T1 RZ, [UR4+0x34800], RZ ;  /* 0x034800ffffff99a7 */ /* 0x000fe20008200404 */
[----:B------:R-:W-:Y:S07]  /*cc10*/  @!P1 ARRIVES.LDGSTSBAR.64.TRANSCNT [UR4+0x34800] ;  /* 0x03480000ff0099b0 */ /* 0x000fee0008000a84 */
[----:B------:R-:W-:Y:S05]  /*cc20*/  @P0 BRA.U.ANY `(.L_x_252) ;  /* 0xfffffffd00e80947 */ /* 0x000fea000393ffff */
[----:B----4-:R-:W4:Y:S02]  /*cc30*/  LDL.LU R2, [R1+0x48] ;  /* 0x0000480001027983 */ /* 0x010f240000300800 */
[----:B----4-:R-:W-:-:S05]  /*cc40*/  VIADD R2, R2, 0x1 ;  /* 0x0000000102027836 */ /* 0x010fca0000000000 */
[----:B------:R0:W-:Y:S01]  /*cc50*/  STL [R1+0x48], R2 ;  /* 0x0000480201007387 */ /* 0x0001e20000100800 */
[----:B------:R-:W-:-:S04]  /*cc60*/  LEA.HI R0, R2, R2, RZ, 0x1 ;  /* 0x0000000202007211 */ /* 0x000fc800078f08ff */
[----:B------:R-:W-:-:S05]  /*cc70*/  LOP3.LUT R0, R0, 0xfffffffe, RZ, 0xc0, !PT ;  /* 0xfffffffe00007812 */ /* 0x000fca00078ec0ff */
[----:B------:R-:W-:-:S05]  /*cc80*/  IMAD.IADD R0, R2, 0x1, -R0 ;  /* 0x0000000102007824 */ /* 0x000fca00078e0a00 */
[----:B------:R-:W-:Y:S01]  /*cc90*/  SHF.L.U32 R0, R0, 0x1f, RZ ;  /* 0x0000001f00007819 */ /* 0x000fe200000006ff */
[----:B------:R-:W-:Y:S01]  /*cca0*/  NOP ;  /* 0x0000000000007918 */ /* 0x000fe20000000000 */
[----:B------:R0:W-:Y:S01]  /*ccb0*/  SYNCS.ARRIVE.TRANS64.A1T0 RZ, [R18+URZ+0x34800], RZ ;  /* 0x034800ff12ff79a7 */ /* 0x0001e2000810003f */
[----:B------:R-:W-:Y:S01]  /*ccc0*/  BSSY B0, `(.L_x_253) ;  /* 0x0000003000007945 */ /* 0x000fe20003800000 */
[----:B------:R-:W1:Y:S03]  /*ccd0*/  SYNCS.PHASECHK.TRANS64.TRYWAIT P0, [R18+URZ+0x34820], R0 ;  /* 0x03482000120075a7 */ /* 0x000e66000800017f */
[----:B01----:R-:W-:Y:S05]  /*cce0*/  @!P0 BRA `(.L_x_254) ;  /* 0x0000004400dc8947 */ /* 0x003fea0003800000 */
.L_x_367:
[----:B------:R-:W-:Y:S05]  /*ccf0*/  BSYNC B0 ;  /* 0x0000000000007941 */ /* 0x000fea0003800000 */
.L_x_253:
[----:B------:R-:W0:Y:S04]  /*cd00*/  LDL R2, [R1+0x38] ;  /* 0x0000380001027983 */ /* 0x000e280000100800 */
[----:B---3--:R-:W3:Y:S01]  /*cd10*/  LDL R3, [R1+0x28] ;  /* 0x0000280001037983 */ /* 0x008ee20000100800 */
[----:B------:R-:W-:Y:S01]  /*cd20*/  BSSY B0, `(.L_x_255) ;  /* 0x0000213000007945 */ /* 0x000fe20003800000 */
[----:B0-----:R-:W-:-:S05]  /*cd30*/  VIADD R0, R2, 0xfffffffe ;  /* 0xfffffffe02007836 */ /* 0x001fca0000000000 */
[----:B---3--:R-:W-:-:S13]  /*cd40*/  ISETP.GE.AND P0, PT, R0, R3, PT ;  /* 0x000000030000720c */ /* 0x008fda0003f06270 */
[----:B------:R-:W-:Y:S05]  /*cd50*/  @!P0 BRA `(.L_x_256) ;  /* 0x00000020003c8947 */ /* 0x000fea0003800000 */
[----:B------:R-:W3:Y:S04]  /*cd60*/  LDL.LU R2, [R1+0x58] ;  /* 0x0000580001027983 */ /* 0x000ee80000300800 */
[----:B--2---:R-:W2:Y:S04]  /*cd70*/  LDL.LU R5, [R1+0x34] ;  /* 0x0000340001057983 */ /* 0x004ea80000300800 */
[----:B------:R-:W4:Y:S01]  /*cd80*/  LDL.LU R4, [R1+0x44] ;  /* 0x0000440001047983 */ /* 0x000f220000300800 */
[----:B------:R-:W-:Y:S01]  /*cd90*/  LOP3.LUT R12, RZ, R3, RZ, 0x33, !PT ;  /* 0x00000003ff0c7212 */ /* 0x000fe200078e33ff */
[----:B------:R-:W-:Y:S01]  /*cda0*/  BSSY B2, `(.L_x_257) ;  /* 0x00000b5000027945 */ /* 0x000fe20003800000 */
[----:B---3--:R-:W-:-:S04]  /*cdb0*/  VIADD R2, R2, 0x1 ;  /* 0x0000000102027836 */ /* 0x008fc80000000000 */
[----:B--2---:R-:W-:-:S05]  /*cdc0*/  IMAD R2, R2, R5, RZ ;  /* 0x0000000502027224 */ /* 0x004fca00078e02ff */
[----:B----4-:R-:W-:-:S05]  /*cdd0*/  VIMNMX R4, R4, R2, PT ;  /* 0x0000000204047248 */ /* 0x010fca0003fe0100 */
[----:B------:R-:W-:-:S05]  /*cde0*/  IMAD.MOV R2, RZ, RZ, -R4 ;  /* 0x000000ffff027224 */ /* 0x000fca00078e0a04 */
[----:B------:R-:W-:-:S05]  /*cdf0*/  VIADDMNMX R12, R2, 0x1, R12, !PT ;  /* 0x00000001020c7846 */ /* 0x000fca000780010c */
[----:B------:R-:W-:-:S05]  /*ce00*/  IMAD.IADD R2, R4, 0x1, R12 ;  /* 0x0000000104027824 */ /* 0x000fca00078e020c */
[----:B------:R-:W-:-:S04]  /*ce10*/  LOP3.LUT R2, R2, 0x1, RZ, 0xc0, !PT ;  /* 0x0000000102027812 */ /* 0x000fc800078ec0ff */
[----:B------:R-:W-:-:S13]  /*ce20*/  ISETP.NE.U32.AND P0, PT, R2, 0x1, PT ;  /* 0x000000010200780c */ /* 0x000fda0003f05070 */
[----:B------:R-:W-:Y:S05]  /*ce30*/  @P0 BRA `(.L_x_258) ;  /* 0x0000000800ac0947 */ /* 0x000fea0003800000 */
[----:B------:R-:W2:Y:S04]  /*ce40*/  LDL R5, [R1+0x1c] ;  /* 0x00001c0001057983 */ /* 0x000ea80000100800 */
[----:B------:R-:W3:Y:S01]  /*ce50*/  LDL R3, [R1+0x14] ;  /* 0x0000140001037983 */ /* 0x000ee20000100800 */
[----:B------:R-:W-:Y:S01]  /*ce60*/  VIADD R9, R19, 0x1 ;  /* 0x0000000113097836 */ /* 0x000fe20000000000 */
[----:B------:R-:W-:Y:S04]  /*ce70*/  BSSY B1, `(.L_x_259) ;  /* 0x00000a3000017945 */ /* 0x000fe80003800000 */
[----:B------:R-:W-:-:S04]  /*ce80*/  ISETP.NE.AND P0, PT, R9, 0x2, PT ;  /* 0x000000020900780c */ /* 0x000fc80003f05270 */
[----:B------:R-:W-:Y:S02]  /*ce90*/  SEL R13, RZ, 0x1, P0 ;  /* 0x00000001ff0d7807 */ /* 0x000fe40000000000 */
[----:B------:R-:W-:Y:S02]  /*cea0*/  SEL R9, R9, RZ, P0 ;  /* 0x000000ff09097207 */ /* 0x000fe40000000000 */
[----:B--2---:R-:W-:Y:S02]  /*ceb0*/  LOP3.LUT P1, RZ, R5, 0x1, RZ, 0xc0, !PT ;  /* 0x0000000105ff7812 */ /* 0x004fe4000782c0ff */
[----:B---3--:R-:W-:-:S11]  /*cec0*/  LOP3.LUT R13, R3, R13, RZ, 0x3c, !PT ;  /* 0x0000000d030d7212 */ /* 0x008fd600078e3cff */
[----:B------:R-:W-:Y:S05]  /*ced0*/  @!P1 BRA `(.L_x_260) ;  /* 0x0000000800709947 */ /* 0x000fea0003800000 */
[----:B------:R-:W-:Y:S01]  /*cee0*/  ULDC.64 UR4, c[0x0][0x418] ;  /* 0x0001060000047ab9 */ /* 0x000fe20000000a00 */
[----:B------:R-:W-:Y:S01]  /*cef0*/  IMAD.MOV.U32 R5, RZ, RZ, R17 ;  /* 0x000000ffff057224 */ /* 0x000fe200078e0011 */
[----:B------:R-:W-:-:S04]  /*cf00*/  ISETP.NE.U32.AND P0, PT, RZ, UR4, PT ;  /* 0x00000004ff007c0c */ /* 0x000fc8000bf05070 */
[----:B------:R-:W-:-:S13]  /*cf10*/  ISETP.NE.AND.EX P0, PT, RZ, UR5, PT, P0 ;  /* 0x00000005ff007c0c */ /* 0x000fda000bf05300 */
[----:B------:R-:W-:Y:S05]  /*cf20*/  @!P0 BRA `(.L_x_261) ;  /* 0x00000000004c8947 */ /* 0x000fea0003800000 */
[----:B------:R-:W2:Y:S01]  /*cf30*/  LDL R10, [R1+0x20] ;  /* 0x00002000010a7983 */ /* 0x000ea20000100800 */
[----:B------:R-:W0:Y:S01]  /*cf40*/  LDC R7, c[0x0][0x43c] ;  /* 0x00010f00ff077b82 */ /* 0x000e220000000800 */
[----:B------:R-:W-:Y:S02]  /*cf50*/  ULDC.64 UR6, c[0x0][0x428] ;  /* 0x00010a0000067ab9 */ /* 0x000fe40000000a00 */
[----:B------:R-:W3:Y:S01]  /*cf60*/  LDL R8, [R1+0x10] ;  /* 0x0000100001087983 */ /* 0x000ee20000100800 */
[----:B0-----:R-:W-:-:S13]  /*cf70*/  ISETP.NE.AND P0, PT, R7, 0x1, PT ;  /* 0x000000010700780c */ /* 0x001fda0003f05270 */
[----:B------:R-:W0:Y:S02]  /*cf80*/  @P0 LDC.64 R2, c[0x0][0x440] ;  /* 0x00011000ff020b82 */ /* 0x000e240000000a00 */
[----:B0-----:R-:W-:-:S04]  /*cf90*/  @P0 IMAD.HI.U32 R5, R0, R2, RZ ;  /* 0x0000000200050227 */ /* 0x001fc800078e00ff */
[----:B------:R-:W-:Y:S01]  /*cfa0*/  IMAD.MOV.U32 R2, RZ, RZ, R0 ;  /* 0x000000ffff027224 */ /* 0x000fe200078e0000 */
[----:B------:R-:W-:-:S05]  /*cfb0*/  @P0 SHF.R.U32.HI R2, RZ, R3, R5 ;  /* 0x00000003ff020219 */ /* 0x000fca0000011605 */
[----:B------:R-:W-:-:S04]  /*cfc0*/  IMAD.MOV R3, RZ, RZ, -R2 ;  /* 0x000000ffff037224 */ /* 0x000fc800078e0a02 */
[----:B------:R-:W-:Y:S01]  /*cfd0*/  IMAD R0, R7, R3, R0 ;  /* 0x0000000307007224 */ /* 0x000fe200078e0200 */
[----:B------:R-:W-:Y:S01]  /*cfe0*/  SHF.R.S32.HI R3, RZ, 0x1f, R2 ;  /* 0x0000001fff037819 */ /* 0x000fe20000011402 */
[----:B--2---:R-:W-:-:S04]  /*cff0*/  IMAD R5, R10, UR6, RZ ;  /* 0x000000060a057c24 */ /* 0x004fc8000f8e02ff */
[C---:B---3--:R-:W-:Y:S02]  /*d000*/  IMAD R5, R8.reuse, UR7, R5 ;  /* 0x0000000708057c24 */ /* 0x048fe4000f8e0205 */
[----:B------:R-:W-:-:S04]  /*d010*/  IMAD.WIDE.U32 R2, R8, UR6, R2 ;  /* 0x0000000608027c25 */ /* 0x000fc8000f8e0002 */
[----:B------:R-:W-:Y:S01]  /*d020*/  IMAD.IADD R3, R5, 0x1, R3 ;  /* 0x0000000105037824 */ /* 0x000fe200078e0203 */
[----:B------:R-:W-:-:S04]  /*d030*/  LEA R10, P0, R2, UR4, 0x2 ;  /* 0x00000004020a7c11 */ /* 0x000fc8000f8010ff */
[----:B------:R-:W-:-:S05]  /*d040*/  LEA.HI.X R11, R2, UR5, R3, 0x2, P0 ;  /* 0x00000005020b7c11 */ /* 0x000fca00080f1403 */
[----:B------:R0:W5:Y:S04]  /*d050*/  LDG.E R5, desc[UR40][R10.64] ;  /* 0x000000280a057981 */ /* 0x000168000c1e1900 */
.L_x_261:
[----:B------:R-:W-:Y:S01]  /*d060*/  IMAD R3, R9, 0x8, R18 ;  /* 0x0000000809037824 */ /* 0x000fe200078e0212 */
[----:B------:R-:W-:Y:S01]  /*d070*/  SHF.L.U32 R2, R13, 0x1f, RZ ;  /* 0x0000001f0d027819 */ /* 0x000fe200000006ff */
[----:B------:R-:W-:Y:S03]  /*d080*/  BSSY B3, `(.L_x_262) ;  /* 0x0000003000037945 */ /* 0x000fe60003800000 */
[----:B------:R-:W1:Y:S02]  /*d090*/  SYNCS.PHASECHK.TRANS64.TRYWAIT P0, [R3+URZ+0x34840], R2 ;  /* 0x03484002030075a7 */ /* 0x000e64000800017f */
[----:B-1----:R-:W-:Y:S05]  /*d0a0*/  @!P0 BRA `(.L_x_263) ;  /* 0x0000004400008947 */ /* 0x002fea0003800000 */
.L_x_368:
[----:B------:R-:W-:Y:S05]  /*d0b0*/  BSYNC B3 ;  /* 0x0000000000037941 */ /* 0x000fea0003800000 */
.L_x_262:
[----:B------:R-:W2:Y:S01]  /*d0c0*/  S2R R7, SR_TID.X ;  /* 0x0000000000077919 */ /* 0x000ea20000002100 */
[----:B------:R-:W-:Y:S01]  /*d0d0*/  BSSY B3, `(.L_x_264) ;  /* 0x000000b000037945 */ /* 0x000fe20003800000 */
[----:B--2---:R-:W-:-:S04]  /*d0e0*/  LOP3.LUT R7, R7, 0x7f, RZ, 0xc0, !PT ;  /* 0x0000007f07077812 */ /* 0x004fc800078ec0ff */
[----:B------:R-:W-:-:S13]  /*d0f0*/  ISETP.NE.AND P1, PT, R7, RZ, PT ;  /* 0x000000ff0700720c */ /* 0x000fda0003f25270 */
[----:B------:R-:W-:Y:S05]  /*d100*/  @P1 BRA `(.L_x_265) ;  /* 0x00000000001c1947 */ /* 0x000fea0003800000 */
[----:B------:R-:W2:Y:S01]  /*d110*/  S2R R7, SR_TID.X ;  /* 0x0000000000077919 */ /* 0x000ea20000002100 */
[----:B-1----:R-:W-:-:S04]  /*d120*/  IMAD.MOV.U32 R2, RZ, RZ, 0xc000 ;  /* 0x0000c000ff027424 */ /* 0x002fc800078e00ff */
[----:B------:R3:W-:Y:S01]  /*d130*/  SYNCS.ARRIVE.TRANS64 RZ, [R3+URZ+0x34830], R2 ;  /* 0x0348300203ff79a7 */ /* 0x0007e2000800003f */
[----:B--2---:R-:W-:-:S04]  /*d140*/  LOP3.LUT R7, R7, 0x1f, RZ, 0xc0, !PT ;  /* 0x0000001f07077812 */ /* 0x004fc800078ec0ff */
[----:B------:R-:W-:-:S13]  /*d150*/  ISETP.NE.AND P0, PT, R7, RZ, PT ;  /* 0x000000ff0700720c */ /* 0x000fda0003f05270 */
[----:B---3--:R-:W-:Y:S05]  /*d160*/  @!P0 BRA `(.L_x_265) ;  /* 0x0000000000048947 */ /* 0x008fea0003800000 */
[----:B------:R-:W-:Y:S01]  /*d170*/  BPT.TRAP 0x1 ;  /* 0x000000040000795c */ /* 0x000fe20000300000 */
.L_x_265:
[----:B------:R-:W-:Y:S05]  /*d180*/  BSYNC B3 ;  /* 0x0000000000037941 */ /* 0x000fea0003800000 */
.L_x_264:
[----:B-1----:R-:W2:Y:S01]  /*d190*/  LDL R2, [R1+0x18] ;  /* 0x0000180001027983 */ /* 0x002ea20000100800 */
[----:B------:R-:W-:Y:S01]  /*d1a0*/  IMAD.MOV.U32 R14, RZ, RZ, RZ ;  /* 0x000000ffff0e7224 */ /* 0x000fe200078e00ff */
[----:B------:R-:W-:Y:S01]  /*d1b0*/  UIADD3 UR4, UP0, UR38, 0x370, URZ ;  /* 0x0000037026047890 */ /* 0x000fe2000ff1e03f */
[----:B------:R-:W-:Y:S01]  /*d1c0*/  IMAD R8, R9, 0xc000, R18 ;  /* 0x0000c00009087824 */ /* 0x000fe200078e0212 */
[----:B------:R-:W-:Y:S01]  /*d1d0*/  PLOP3.LUT P0, PT, PT, PT, PT, 0x80, 0x0 ;  /* 0x000000000000781c */ /* 0x000fe20003f0f070 */
[----:B------:R-:W-:Y:S01]  /*d1e0*/  VIADD R3, R3, 0x34830 ;  /* 0x0003483003037836 */ /* 0x000fe20000000000 */
[----:B------:R-:W-:Y:S01]  /*d1f0*/  R2UR UR10, R14 ;  /* 0x000000000e0a72ca */ /* 0x000fe200000e0000 */
[----:B------:R-:W-:Y:S01]  /*d200*/  VIADD R7, R8, 0x1c400 ;  /* 0x0001c40008077836 */ /* 0x000fe20000000000 */
[----:B------:R-:W-:Y:S01]  /*d210*/  UIADD3.X UR5, URZ, UR39, URZ, UP0, !UPT ;  /* 0x000000273f057290 */ /* 0x000fe200087fe43f */
[----:B------:R-:W-:Y:S01]  /*d220*/  UMOV UR6, 0x0 ;  /* 0x0000000000067882 */ /* 0x000fe20000000000 */
[----:B------:R-:W-:Y:S01]  /*d230*/  UMOV UR7, 0x14f00000 ;  /* 0x14f0000000077882 */ /* 0x000fe20000000000 */
[----:B--2---:R-:W-:-:S10]  /*d240*/  IMAD R2, R0, 0x80, R2 ;  /* 0x0000008000027824 */ /* 0x004fd400078e0202 */
.L_x_266:
[----:B------:R-:W-:-:S13]  /*d250*/  @P0 ELECT P2, URZ, PT ;  /* 0x00000000003f082f */ /* 0x000fda0003840000 */
[----:B-----5:R-:W-:Y:S02]  /*d260*/  @P2 R2UR UR13, R5 ;  /* 0x00000000050d22ca */ /* 0x020fe400000e0000 */
[----:B------:R-:W-:Y:S02]  /*d270*/  @P2 R2UR UR12, R16 ;  /* 0x00000000100c22ca */ /* 0x000fe400000e0000 */
[----:B------:R-:W-:Y:S02]  /*d280*/  @P2 R2UR UR11, R2 ;  /* 0x00000000020b22ca */ /* 0x000fe400000e0000 */
[----:B------:R-:W-:Y:S02]  /*d290*/  @P2 R2UR UR9, R3 ;  /* 0x00000000030922ca */ /* 0x000fe400000e0000 */
[----:B------:R-:W-:Y:S02]  /*d2a0*/  @P2 R2UR UR8, R7 ;  /* 0x00000000070822ca */ /* 0x000fe400000e0000 */
[----:B------:R-:W-:-:S02]  /*d2b0*/  @P2 PLOP3.LUT P0, PT, P2, PT, PT, 0x8, 0x0 ;  /* 0x000000000000281c */ /* 0x000fc4000170e170 */
[----:B------:R-:W-:-:S09]  /*d2c0*/  PLOP3.LUT P2, PT, PT, PT, PT, 0x8, 0x0 ;  /* 0x000000000000781c */ /* 0x000fd20003f4e170 */
[----:B------:R1:W-:Y:S02]  /*d2d0*/  UTMALDG.4D [UR8], [UR4], desc[UR6] ;  /* 0x00000608040075b4 */ /* 0x0003e40008019000 */
[----:B-1----:R-:W-:Y:S05]  /*d2e0*/  @P0 BRA.U.ANY `(.L_x_266) ;  /* 0xfffffffd00d80947 */ /* 0x002fea000393ffff */
[----:B------:R-:W-:Y:S01]  /*d2f0*/  IMAD.MOV.U32 R15, RZ, RZ, 0x40 ;  /* 0x00000040ff0f7424 */ /* 0x000fe200078e00ff */
[----:B------:R-:W-:Y:S01]  /*d300*/  PLOP3.LUT P0, PT, PT, PT, PT, 0x80, 0x0 ;  /* 0x000000000000781c */ /* 0x000fe20003f0f070 */
[----:B------:R-:W-:Y:S01]  /*d310*/  VIADD R7, R8, 0x20400 ;  /* 0x0002040008077836 */ /* 0x000fe20000000000 */
[----:B------:R-:W-:Y:S01]  /*d320*/  UMOV UR6, 0x0 ;  /* 0x0000000000067882 */ /* 0x000fe20000000000 */
[----:B------:R-:W-:Y:S01]  /*d330*/  UMOV UR7, 0x14f00000 ;  /* 0x14f0000000077882 */ /* 0x000fe20000000000 */
[----:B------:R-:W-:-:S15]  /*d340*/  R2UR UR10, R15 ;  /* 0x000000000f0a72ca */ /* 0x000fde00000e0000 */
.L_x_267:
[----:B------:R-:W-:-:S13]  /*d350*/  @P0 ELECT P2, URZ, PT ;  /* 0x00000000003f082f */ /* 0x000fda0003840000 */
[----:B------:R-:W-:Y:S02]  /*d360*/  @P2 R2UR UR13, R5 ;  /* 0x00000000050d22ca */ /* 0x000fe400000e0000 */
        /* <DEDUP_REMOVED lines=8> */
[----:B------:R-:W-:Y:S01]  /*d3f0*/  PLOP3.LUT P0, PT, PT, PT, PT, 0x80, 0x0 ;  /* 0x000000000000781c */ /* 0x000fe20003f0f070 */
[----:B------:R-:W-:Y:S01]  /*d400*/  VIADD R8, R8, 0x24400 ;  /* 0x0002440008087836 */ /* 0x000fe20000000000 */
[----:B------:R-:W-:Y:S01]  /*d410*/  UMOV UR6, 0x0 ;  /* 0x0000000000067882 */ /* 0x000fe20000000000 */
[----:B------:R-:W-:Y:S01]  /*d420*/  UMOV UR7, 0x14f00000 ;  /* 0x14f0000000077882 */ /* 0x000fe20000000000 */
[----:B------:R-:W-:-:S09]  /*d430*/  UMOV UR10, 0x80 ;  /* 0x00000080000a7882 */ /* 0x000fd20000000000 */
.L_x_268:
        /* <DEDUP_REMOVED lines=10> */
[----:B------:R-:W2:Y:S01]  /*d4e0*/  LDL.LU R7, [R1+0x14] ;  /* 0x0000140001077983 */ /* 0x000ea20000300800 */
[----:B------:R-:W-:Y:S01]  /*d4f0*/  IMAD R3, R19, 0x8, R6 ;  /* 0x0000000813037824 */ /* 0x000fe200078e0206 */
[----:B------:R-:W-:Y:S01]  /*d500*/  BSSY B3, `(.L_x_269) ;  /* 0x0000004000037945 */ /* 0x000fe20003800000 */
[----:B--2---:R-:W-:-:S04]  /*d510*/  SHF.L.U32 R2, R7, 0x1f, RZ ;  /* 0x0000001f07027819 */ /* 0x004fc800000006ff */
[----:B------:R-:W1:Y:S02]  /*d520*/  SYNCS.PHASECHK.TRANS64.TRYWAIT P0, [R3+URZ+0x60], R2 ;  /* 0x00006002030075a7 */ /* 0x000e64000800017f */
[----:B-1----:R-:W-:Y:S05]  /*d530*/  @!P0 BRA `(.L_x_270) ;  /* 0x0000003c00f08947 */ /* 0x002fea0003800000 */
.L_x_369:
[----:B------:R-:W-:Y:S05]  /*d540*/  BSYNC B3 ;  /* 0x0000000000037941 */ /* 0x000fea0003800000 */
.L_x_269:
[----:B------:R-:W-:Y:S01]  /*d550*/  BSSY B3, `(.L_x_271) ;  /* 0x000000c000037945 */ /* 0x000fe20003800000 */
[----:B0-----:R-:W-:Y:S02]  /*d560*/  IMAD.MOV.U32 R10, RZ, RZ, 0x0 ;  /* 0x00000000ff0a7424 */ /* 0x001fe400078e00ff */
[----:B------:R-:W-:Y:S01]  /*d570*/  IMAD.MOV.U32 R11, RZ, RZ, 0x14f00000 ;  /* 0x14f00000ff0b7424 */ /* 0x000fe200078e00ff */
[----:B------:R-:W-:Y:S06]  /*d580*/  @P1 BRA `(.L_x_272) ;  /* 0x0000000000201947 */ /* 0x000fec0003800000 */
[----:B------:R-:W0:Y:S01]  /*d590*/  S2R R7, SR_TID.X ;  /* 0x0000000000077919 */ /* 0x000e220000002100 */
[----:B-1----:R-:W-:Y:S02]  /*d5a0*/  IMAD R2, R19, 0x8, R18 ;  /* 0x0000000813027824 */ /* 0x002fe400078e0212 */
[----:B------:R-:W-:-:S04]  /*d5b0*/  IMAD.MOV.U32 R3, RZ, RZ, 0x8000 ;  /* 0x00008000ff037424 */ /* 0x000fc800078e00ff */
[----:B------:R2:W-:Y:S01]  /*d5c0*/  SYNCS.ARRIVE.TRANS64 RZ, [R2+URZ+0x34850], R3 ;  /* 0x0348500302ff79a7 */ /* 0x0005e2000800003f */
[----:B0-----:R-:W-:-:S04]  /*d5d0*/  LOP3.LUT R7, R7, 0x1f, RZ, 0xc0, !PT ;  /* 0x0000001f07077812 */ /* 0x001fc800078ec0ff */
[----:B------:R-:W-:-:S13]  /*d5e0*/  ISETP.NE.AND P0, PT, R7, RZ, PT ;  /* 0x000000ff0700720c */ /* 0x000fda0003f05270 */
[----:B--2---:R-:W-:Y:S05]  /*d5f0*/  @!P0 BRA `(.L_x_272) ;  /* 0x0000000000048947 */ /* 0x004fea0003800000 */
[----:B------:R-:W-:Y:S01]  /*d600*/  BPT.TRAP 0x1 ;  /* 0x000000040000795c */ /* 0x000fe20000300000 */
.L_x_272:
[----:B------:R-:W-:Y:S05]  /*d610*/  BSYNC B3 ;  /* 0x0000000000037941 */ /* 0x000fea0003800000 */
.L_x_271:
[----:B------:R-:W2:Y:S04]  /*d620*/  LDL R7, [R1+0x18] ;  /* 0x0000180001077983 */ /* 0x000ea80000100800 */
[----:B-1----:R-:W2:Y:S01]  /*d630*/  LDL.LU R2, [R1+0x8] ;  /* 0x0000080001027983 */ /* 0x002ea20000300800 */
[----:B------:R-:W-:Y:S01]  /*d640*/  R2UR UR10, R14 ;  /* 0x000000000e0a72ca */ /* 0x000fe200000e0000 */
[C-C-:B------:R-:W-:Y:S01]  /*d650*/  IMAD R3, R19.reuse, 0x8, R18.reuse ;  /* 0x0000000813037824 */ /* 0x140fe200078e0212 */
[----:B------:R-:W-:Y:S01]  /*d660*/  R2UR UR6, R10 ;  /* 0x000000000a0672ca */ /* 0x000fe200000e0000 */
[----:B------:R-:W-:Y:S01]  /*d670*/  IMAD R8, R19, 0x8000, R18 ;  /* 0x0000800013087824 */ /* 0x000fe200078e0212 */
[----:B------:R-:W-:Y:S01]  /*d680*/  R2UR UR7, R11 ;  /* 0x000000000b0772ca */ /* 0x000fe200000e0000 */
[----:B------:R-:W-:Y:S01]  /*d690*/  UIADD3 UR4, UP0, UR38, 0x470, URZ ;  /* 0x0000047026047890 */ /* 0x000fe2000ff1e03f */
[----:B------:R-:W-:Y:S01]  /*d6a0*/  PLOP3.LUT P0, PT, PT, PT, PT, 0x80, 0x0 ;  /* 0x000000000000781c */ /* 0x000fe20003f0f070 */
[----:B------:R-:W-:-:S02]  /*d6b0*/  VIADD R3, R3, 0x34850 ;  /* 0x0003485003037836 */ /* 0x000fc40000000000 */
[----:B------:R-:W-:Y:S01]  /*d6c0*/  UIADD3.X UR5, URZ, UR39, URZ, UP0, !UPT ;  /* 0x000000273f057290 */ /* 0x000fe200087fe43f */
[----:B--2---:R-:W-:Y:S02]  /*d6d0*/  IMAD R2, R2, 0x80, R7 ;  /* 0x0000008002027824 */ /* 0x004fe400078e0207 */
[----:B------:R-:W-:-:S09]  /*d6e0*/  VIADD R7, R8, 0x400 ;  /* 0x0000040008077836 */ /* 0x000fd20000000000 */
.L_x_273:
        /* <DEDUP_REMOVED lines=9> */
[----:B0-----:R-:W-:Y:S05]  /*d780*/  @P0 BRA.U.ANY `(.L_x_273) ;  /* 0xfffffffd00d80947 */ /* 0x001fea000393ffff */
[----:B------:R-:W-:Y:S01]  /*d790*/  R2UR UR10, R15 ;  /* 0x000000000f0a72ca */ /* 0x000fe200000e0000 */
[----:B------:R-:W-:Y:S01]  /*d7a0*/  VIADD R8, R8, 0x4400 ;  /* 0x0000440008087836 */ /* 0x000fe20000000000 */
[----:B------:R-:W-:Y:S02]  /*d7b0*/  R2UR UR6, R10 ;  /* 0x000000000a0672ca */ /* 0x000fe400000e0000 */
[----:B------:R-:W-:Y:S02]  /*d7c0*/  R2UR UR7, R11 ;  /* 0x000000000b0772ca */ /* 0x000fe400000e0000 */
[----:B------:R-:W-:-:S13]  /*d7d0*/  PLOP3.LUT P0, PT, PT, PT, PT, 0x80, 0x0 ;  /* 0x000000000000781c */ /* 0x000fda0003f0f070 */
.L_x_274:
        /* <DEDUP_REMOVED lines=10> */
[----:B------:R0:W-:Y:S01]  /*d880*/  STL [R1+0x8], R0 ;  /* 0x0000080001007387 */ /* 0x0001e20000100800 */
[----:B------:R-:W-:-:S07]  /*d890*/  IMAD.MOV.U32 R17, RZ, RZ, R5 ;  /* 0x000000ffff117224 */ /* 0x000fce00078e0005 */
.L_x_260:
[----:B------:R-:W-:Y:S05]  /*d8a0*/  BSYNC B1 ;  /* 0x0000000000017941 */ /* 0x000fea0003800000 */
.L_x_259:
[----:B0-----:R-:W2:Y:S01]  /*d8b0*/  LDL.LU R0, [R1+0x38] ;  /* 0x0000380001007983 */ /* 0x001ea20000300800 */
[----:B------:R-:W-:-:S03]  /*d8c0*/  IMAD.MOV.U32 R19, RZ, RZ, R9 ;  /* 0x000000ffff137224 */ /* 0x000fc600078e0009 */
[----:B------:R0:W-:Y:S02]  /*d8d0*/  STL [R1+0x14], R13 ;  /* 0x0000140d01007387 */ /* 0x0001e40000100800 */
[----:B0-2---:R-:W-:-:S07]  /*d8e0*/  VIADD R0, R0, 0xfffffffd ;  /* 0xfffffffd00007836 */ /* 0x005fce0000000000 */
.L_x_258:
[----:B------:R-:W-:Y:S05]  /*d8f0*/  BSYNC B2 ;  /* 0x0000000000027941 */ /* 0x000fea0003800000 */
.L_x_257:
[----:B------:R-:W-:Y:S01]  /*d900*/  VIADD R12, R12, 0xfffffffe ;  /* 0xfffffffe0c0c7836 */ /* 0x000fe20000000000 */
[----:B------:R-:W-:-:S04]  /*d910*/  LOP3.LUT R4, RZ, R4, RZ, 0x33, !PT ;  /* 0x00000004ff047212 */ /* 0x000fc800078e33ff */
[----:B------:R-:W-:-:S13]  /*d920*/  ISETP.NE.AND P0, PT, R12, R4, PT ;  /* 0x000000040c00720c */ /* 0x000fda0003f05270 */
[----:B------:R-:W-:Y:S05]  /*d930*/  @!P0 BRA `(.L_x_256) ;  /* 0x0000001400448947 */ /* 0x000fea0003800000 */
[----:B------:R-:W-:-:S07]  /*d940*/  IMAD.MOV.U32 R9, RZ, RZ, R17 ;  /* 0x000000ffff097224 */ /* 0x000fce00078e0011 */
.L_x_307:
[----:B------:R-:W2:Y:S04]  /*d950*/  LDL R3, [R1+0x1c] ;  /* 0x00001c0001037983 */ /* 0x000ea80000100800 */
[----:B------:R-:W3:Y:S01]  /*d960*/  LDL R2, [R1+0x14] ;  /* 0x0000140001027983 */ /* 0x000ee20000100800 */
[----:B------:R-:W-:Y:S01]  /*d970*/  VIADD R4, R19, 0x1 ;  /* 0x0000000113047836 */ /* 0x000fe20000000000 */
[----:B------:R-:W-:Y:S05]  /*d980*/  YIELD ;  /* 0x0000000000007946 */ /* 0x000fea0003800000 */
[----:B------:R-:W-:Y:S01]  /*d990*/  ISETP.NE.AND P0, PT, R4, 0x2, PT ;  /* 0x000000020400780c */ /* 0x000fe20003f05270 */
[----:B------:R-:W-:Y:S03]  /*d9a0*/  BSSY B1, `(.L_x_275) ;  /* 0x00000a0000017945 */ /* 0x000fe60003800000 */
[----:B------:R-:W-:-:S02]  /*d9b0*/  SEL R5, RZ, 0x1, P0 ;  /* 0x00000001ff057807 */ /* 0x000fc40000000000 */
[----:B------:R-:W-:Y:S02]  /*d9c0*/  SEL R4, R4, RZ, P0 ;  /* 0x000000ff04047207 */ /* 0x000fe40000000000 */
[----:B--2---:R-:W-:Y:S02]  /*d9d0*/  LOP3.LUT P1, RZ, R3, 0x1, RZ, 0xc0, !PT ;  /* 0x0000000103ff7812 */ /* 0x004fe4000782c0ff */
[----:B---3--:R-:W-:-:S11]  /*d9e0*/  LOP3.LUT R5, R2, R5, RZ, 0x3c, !PT ;  /* 0x0000000502057212 */ /* 0x008fd600078e3cff */
[----:B01----:R-:W-:Y:S05]  /*d9f0*/  @!P1 BRA `(.L_x_276) ;  /* 0x0000000800689947 */ /* 0x003fea0003800000 */
        /* <DEDUP_REMOVED lines=13> */
[----:B------:R-:W-:-:S04]  /*dad0*/  @P0 SHF.R.U32.HI R2, RZ, R3, R7 ;  /* 0x00000003ff020219 */ /* 0x000fc80000011607 */
[--C-:B------:R-:W-:Y:S01]  /*dae0*/  SHF.R.S32.HI R3, RZ, 0x1f, R2.reuse ;  /* 0x0000001fff037819 */ /* 0x100fe20000011402 */
[----:B------:R-:W-:-:S04]  /*daf0*/  IMAD.MOV R7, RZ, RZ, -R2 ;  /* 0x000000ffff077224 */ /* 0x000fc800078e0a02 */
[----:B------:R-:W-:Y:S02]  /*db00*/  IMAD R7, R8, R7, R0 ;  /* 0x0000000708077224 */ /* 0x000fe400078e0200 */
[----:B--2---:R-:W-:-:S04]  /*db10*/  IMAD R8, R11, UR6, RZ ;  /* 0x000000060b087c24 */ /* 0x004fc8000f8e02ff */
[C---:B---3--:R-:W-:Y:S02]  /*db20*/  IMAD R8, R10.reuse, UR7, R8 ;  /* 0x000000070a087c24 */ /* 0x048fe4000f8e0208 */
[----:B------:R-:W-:-:S04]  /*db30*/  IMAD.WIDE.U32 R2, R10, UR6, R2 ;  /* 0x000000060a027c25 */ /* 0x000fc8000f8e0002 */
[----:B------:R-:W-:Y:S01]  /*db40*/  IMAD.IADD R3, R8, 0x1, R3 ;  /* 0x0000000108037824 */ /* 0x000fe200078e0203 */
[----:B------:R-:W-:-:S04]  /*db50*/  LEA R8, P0, R2, UR4, 0x2 ;  /* 0x0000000402087c11 */ /* 0x000fc8000f8010ff */
[----:B------:R-:W-:-:S06]  /*db60*/  LEA.HI.X R9, R2, UR5, R3, 0x2, P0 ;  /* 0x0000000502097c11 */ /* 0x000fcc00080f1403 */
[----:B------:R0:W5:Y:S03]  /*db70*/  LDG.E R9, desc[UR40][R8.64] ;  /* 0x0000002808097981 */ /* 0x000166000c1e1900 */
.L_x_277:
[----:B------:R-:W-:Y:S01]  /*db80*/  IMAD R3, R4, 0x8, R18 ;  /* 0x0000000804037824 */ /* 0x000fe200078e0212 */
[----:B------:R-:W-:Y:S01]  /*db90*/  SHF.L.U32 R2, R5, 0x1f, RZ ;  /* 0x0000001f05027819 */ /* 0x000fe200000006ff */
[----:B------:R-:W-:Y:S03]  /*dba0*/  BSSY B2, `(.L_x_278) ;  /* 0x0000003000027945 */ /* 0x000fe60003800000 */
[----:B------:R-:W1:Y:S02]  /*dbb0*/  SYNCS.PHASECHK.TRANS64.TRYWAIT P0, [R3+URZ+0x34840], R2 ;  /* 0x03484002030075a7 */ /* 0x000e64000800017f */
[----:B-1----:R-:W-:Y:S05]  /*dbc0*/  @!P0 BRA `(.L_x_279) ;  /* 0x0000003800608947 */ /* 0x002fea0003800000 */
.L_x_370:
[----:B------:R-:W-:Y:S05]  /*dbd0*/  BSYNC B2 ;  /* 0x0000000000027941 */ /* 0x000fea0003800000 */
.L_x_278:
[----:B0-----:R-:W0:Y:S01]  /*dbe0*/  S2R R8, SR_TID.X ;  /* 0x0000000000087919 */ /* 0x001e220000002100 */
[----:B------:R-:W-:Y:S01]  /*dbf0*/  BSSY B2, `(.L_x_280) ;  /* 0x000000b000027945 */ /* 0x000fe20003800000 */
[----:B0-----:R-:W-:-:S04]  /*dc00*/  LOP3.LUT R8, R8, 0x7f, RZ, 0xc0, !PT ;  /* 0x0000007f08087812 */ /* 0x001fc800078ec0ff */
[----:B------:R-:W-:-:S13]  /*dc10*/  ISETP.NE.AND P1, PT, R8, RZ, PT ;  /* 0x000000ff0800720c */ /* 0x000fda0003f25270 */
[----:B------:R-:W-:Y:S05]  /*dc20*/  @P1 BRA `(.L_x_281) ;  /* 0x00000000001c1947 */ /* 0x000fea0003800000 */
[----:B------:R-:W0:Y:S01]  /*dc30*/  S2R R8, SR_TID.X ;  /* 0x0000000000087919 */ /* 0x000e220000002100 */
[----:B-1----:R-:W-:-:S04]  /*dc40*/  IMAD.MOV.U32 R2, RZ, RZ, 0xc000 ;  /* 0x0000c000ff027424 */ /* 0x002fc800078e00ff */
[----:B------:R2:W-:Y:S01]  /*dc50*/  SYNCS.ARRIVE.TRANS64 RZ, [R3+URZ+0x34830], R2 ;  /* 0x0348300203ff79a7 */ /* 0x0005e2000800003f */
[----:B0-----:R-:W-:-:S04]  /*dc60*/  LOP3.LUT R8, R8, 0x1f, RZ, 0xc0, !PT ;  /* 0x0000001f08087812 */ /* 0x001fc800078ec0ff */
[----:B------:R-:W-:-:S13]  /*dc70*/  ISETP.NE.AND P0, PT, R8, RZ, PT ;  /* 0x000000ff0800720c */ /* 0x000fda0003f05270 */
[----:B--2---:R-:W-:Y:S05]  /*dc80*/  @!P0 BRA `(.L_x_281) ;  /* 0x0000000000048947 */ /* 0x004fea0003800000 */
[----:B------:R-:W-:Y:S01]  /*dc90*/  BPT.TRAP 0x1 ;  /* 0x000000040000795c */ /* 0x000fe20000300000 */
.L_x_281:
[----:B------:R-:W-:Y:S05]  /*dca0*/  BSYNC B2 ;  /* 0x0000000000027941 */ /* 0x000fea0003800000 */
.L_x_280:
        /* <DEDUP_REMOVED lines=12> */
.L_x_282:
        /* <DEDUP_REMOVED lines=10> */
[----:B------:R-:W-:Y:S01]  /*de10*/  IMAD.MOV.U32 R13, RZ, RZ, 0x40 ;  /* 0x00000040ff0d7424 */ /* 0x000fe200078e00ff */
[----:B------:R-:W-:Y:S01]  /*de20*/  PLOP3.LUT P0, PT, PT, PT, PT, 0x80, 0x0 ;  /* 0x000000000000781c */ /* 0x000fe20003f0f070 */
[----:B------:R-:W-:Y:S01]  /*de30*/  VIADD R10, R8, 0x20400 ;  /* 0x00020400080a7836 */ /* 0x000fe20000000000 */
[----:B------:R-:W-:Y:S01]  /*de40*/  UMOV UR6, 0x0 ;  /* 0x0000000000067882 */ /* 0x000fe20000000000 */
[----:B------:R-:W-:Y:S01]  /*de50*/  UMOV UR7, 0x14f00000 ;  /* 0x14f0000000077882 */ /* 0x000fe20000000000 */
[----:B------:R-:W-:-:S15]  /*de60*/  R2UR UR10, R13 ;  /* 0x000000000d0a72ca */ /* 0x000fde00000e0000 */
.L_x_283:
        /* <DEDUP_REMOVED lines=10> */
[----:B------:R-:W-:Y:S01]  /*df10*/  PLOP3.LUT P0, PT, PT, PT, PT, 0x80, 0x0 ;  /* 0x000000000000781c */ /* 0x000fe20003f0f070 */
[----:B------:R-:W-:Y:S01]  /*df20*/  VIADD R8, R8, 0x24400 ;  /* 0x0002440008087836 */ /* 0x000fe20000000000 */
[----:B------:R-:W-:Y:S01]  /*df30*/  UMOV UR6, 0x0 ;  /* 0x0000000000067882 */ /* 0x000fe20000000000 */
[----:B------:R-:W-:Y:S01]  /*df40*/  UMOV UR7, 0x14f00000 ;  /* 0x14f0000000077882 */ /* 0x000fe20000000000 */
[----:B------:R-:W-:-:S09]  /*df50*/  UMOV UR10, 0x80 ;  /* 0x00000080000a7882 */ /* 0x000fd20000000000 */
.L_x_284:
        /* <DEDUP_REMOVED lines=10> */
[----:B------:R-:W2:Y:S01]  /*e000*/  LDL.LU R10, [R1+0x14] ;  /* 0x00001400010a7983 */ /* 0x000ea20000300800 */
[----:B------:R-:W-:Y:S01]  /*e010*/  IMAD R2, R19, 0x8, R6 ;  /* 0x0000000813027824 */ /* 0x000fe200078e0206 */
[----:B------:R-:W-:Y:S01]  /*e020*/  BSSY B2, `(.L_x_285) ;  /* 0x0000004000027945 */ /* 0x000fe20003800000 */
[----:B--2---:R-:W-:-:S04]  /*e030*/  SHF.L.U32 R3, R10, 0x1f, RZ ;  /* 0x0000001f0a037819 */ /* 0x004fc800000006ff */
[----:B------:R-:W0:Y:S02]  /*e040*/  SYNCS.PHASECHK.TRANS64.TRYWAIT P0, [R2+URZ+0x60], R3 ;  /* 0x00006003020075a7 */ /* 0x000e24000800017f */
[----:B0-----:R-:W-:Y:S05]  /*e050*/  @!P0 BRA `(.L_x_286) ;  /* 0x0000003400508947 */ /* 0x001fea0003800000 */
.L_x_371:
[----:B------:R-:W-:Y:S05]  /*e060*/  BSYNC B2 ;  /* 0x0000000000027941 */ /* 0x000fea0003800000 */
.L_x_285:
[----:B------:R-:W-:Y:S01]  /*e070*/  BSSY B2, `(.L_x_287) ;  /* 0x000000b000027945 */ /* 0x000fe20003800000 */
[----:B------:R-:W-:Y:S02]  /*e080*/  IMAD.MOV.U32 R10, RZ, RZ, 0x0 ;  /* 0x00000000ff0a7424 */ /* 0x000fe400078e00ff */
[----:B------:R-:W-:Y:S01]  /*e090*/  IMAD.MOV.U32 R11, RZ, RZ, 0x14f00000 ;  /* 0x14f00000ff0b7424 */ /* 0x000fe200078e00ff */
[----:B------:R-:W-:Y:S06]  /*e0a0*/  @P1 BRA `(.L_x_288) ;  /* 0x00000000001c1947 */ /* 0x000fec0003800000 */
[----:B------:R-:W1:Y:S01]  /*e0b0*/  S2R R8, SR_TID.X ;  /* 0x0000000000087919 */ /* 0x000e620000002100 */
[----:B0-----:R-:W-:-:S04]  /*e0c0*/  IMAD.MOV.U32 R3, RZ, RZ, 0x8000 ;  /* 0x00008000ff037424 */ /* 0x001fc800078e00ff */
[----:B------:R2:W-:Y:S01]  /*e0d0*/  SYNCS.ARRIVE.TRANS64 RZ, [R2+URZ+0x50], R3 ;  /* 0x0000500302ff79a7 */ /* 0x0005e2000800003f */
[----:B-1----:R-:W-:-:S04]  /*e0e0*/  LOP3.LUT R8, R8, 0x1f, RZ, 0xc0, !PT ;  /* 0x0000001f08087812 */ /* 0x002fc800078ec0ff */
[----:B------:R-:W-:-:S13]  /*e0f0*/  ISETP.NE.AND P0, PT, R8, RZ, PT ;  /* 0x000000ff0800720c */ /* 0x000fda0003f05270 */
[----:B--2---:R-:W-:Y:S05]  /*e100*/  @!P0 BRA `(.L_x_288) ;  /* 0x0000000000048947 */ /* 0x004fea0003800000 */
[----:B------:R-:W-:Y:S01]  /*e110*/  BPT.TRAP 0x1 ;  /* 0x000000040000795c */ /* 0x000fe20000300000 */
.L_x_288:
[----:B------:R-:W-:Y:S05]  /*e120*/  BSYNC B2 ;  /* 0x0000000000027941 */ /* 0x000fea0003800000 */
.L_x_287:
[----:B------:R-:W2:Y:S04]  /*e130*/  LDL R8, [R1+0x18] ;  /* 0x0000180001087983 */ /* 0x000ea80000100800 */
[----:B0-----:R-:W2:Y:S01]  /*e140*/  LDL.LU R3, [R1+0x8] ;  /* 0x0000080001037983 */ /* 0x001ea20000300800 */
[----:B------:R-:W-:Y:S01]  /*e150*/  R2UR UR10, R12 ;  /* 0x000000000c0a72ca */ /* 0x000fe200000e0000 */
[----:B------:R-:W-:Y:S01]  /*e160*/  IMAD R19, R19, 0x8000, R18 ;  /* 0x0000800013137824 */ /* 0x000fe200078e0212 */
[----:B------:R-:W-:Y:S01]  /*e170*/  R2UR UR6, R10 ;  /* 0x000000000a0672ca */ /* 0x000fe200000e0000 */
[----:B------:R-:W-:Y:S01]  /*e180*/  UIADD3 UR4, UP0, UR38, 0x470, URZ ;  /* 0x0000047026047890 */ /* 0x000fe2000ff1e03f */
[----:B------:R-:W-:Y:S01]  /*e190*/  R2UR UR7, R11 ;  /* 0x000000000b0772ca */ /* 0x000fe200000e0000 */
[----:B------:R-:W-:Y:S01]  /*e1a0*/  VIADD R2, R2, 0x50 ;  /* 0x0000005002027836 */ /* 0x000fe20000000000 */
[----:B------:R-:W-:Y:S01]  /*e1b0*/  PLOP3.LUT P0, PT, PT, PT, PT, 0x80, 0x0 ;  /* 0x000000000000781c */ /* 0x000fe20003f0f070 */
[----:B------:R-:W-:Y:S01]  /*e1c0*/  UIADD3.X UR5, URZ, UR39, URZ, UP0, !UPT ;  /* 0x000000273f057290 */ /* 0x000fe200087fe43f */
[----:B--2---:R-:W-:-:S02]  /*e1d0*/  IMAD R3, R3, 0x80, R8 ;  /* 0x0000008003037824 */ /* 0x004fc400078e0208 */
[----:B------:R-:W-:-:S09]  /*e1e0*/  VIADD R8, R19, 0x400 ;  /* 0x0000040013087836 */ /* 0x000fd20000000000 */
.L_x_289:
        /* <DEDUP_REMOVED lines=15> */
.L_x_290:
        /* <DEDUP_REMOVED lines=12> */
.L_x_276:
[----:B------:R-:W-:Y:S05]  /*e3a0*/  BSYNC B1 ;  /* 0x0000000000017941 */ /* 0x000fea0003800000 */
.L_x_275:
[----:B------:R-:W2:Y:S01]  /*e3b0*/  LDL R2, [R1+0x1c] ;  /* 0x00001c0001027983 */ /* 0x000ea20000100800 */
[----:B------:R-:W-:Y:S01]  /*e3c0*/  VIADD R19, R4, 0x1 ;  /* 0x0000000104137836 */ /* 0x000fe20000000000 */
[----:B------:R-:W-:Y:S01]  /*e3d0*/  BSSY B1, `(.L_x_291) ;  /* 0x00000a3000017945 */ /* 0x000fe20003800000 */
[----:B0-----:R-:W-:-:S03]  /*e3e0*/  VIADD R7, R0, 0xffffffff ;  /* 0xffffffff00077836 */ /* 0x001fc60000000000 */
[----:B------:R-:W-:-:S04]  /*e3f0*/  ISETP.NE.AND P0, PT, R19, 0x2, PT ;  /* 0x000000021300780c */ /* 0x000fc80003f05270 */
[----:B------:R-:W-:Y:S02]  /*e400*/  SEL R19, R19, RZ, P0 ;  /* 0x000000ff13137207 */ /* 0x000fe40000000000 */
[----:B--2---:R-:W-:Y:S02]  /*e410*/  LOP3.LUT P1, RZ, R2, 0x1, RZ, 0xc0, !PT ;  /* 0x0000000102ff7812 */ /* 0x004fe4000782c0ff */
[----:B------:R-:W-:-:S04]  /*e420*/  SEL R2, RZ, 0x1, P0 ;  /* 0x00000001ff027807 */ /* 0x000fc80000000000 */
[----:B------:R-:W-:-:S05]  /*e430*/  LOP3.LUT R12, R5, R2, RZ, 0x3c, !PT ;  /* 0x00000002050c7212 */ /* 0x000fca00078e3cff */
[----:B------:R0:W-:Y:S02]  /*e440*/  STL [R1+0x14], R12 ;  /* 0x0000140c01007387 */ /* 0x0001e40000100800 */
[----:B------:R-:W-:Y:S05]  /*e450*/  @!P1 BRA `(.L_x_292) ;  /* 0x0000000800689947 */ /* 0x000fea0003800000 */
[----:B------:R-:W-:Y:S01]  /*e460*/  ULDC.64 UR4, c[0x0][0x418] ;  /* 0x0001060000047ab9 */ /* 0x000fe20000000a00 */
[----:B------:R-:W-:Y:S01]  /*e470*/  IMAD.MOV.U32 R8, RZ, RZ, R7 ;  /* 0x000000ffff087224 */ /* 0x000fe200078e0007 */
[----:B------:R-:W-:-:S04]  /*e480*/  ISETP.NE.U32.AND P0, PT, RZ, UR4, PT ;  /* 0x00000004ff007c0c */ /* 0x000fc8000bf05070 */
[----:B------:R-:W-:-:S13]  /*e490*/  ISETP.NE.AND.EX P0, PT, RZ, UR5, PT, P0 ;  /* 0x00000005ff007c0c */ /* 0x000fda000bf05300 */
[----:B------:R-:W-:Y:S05]  /*e4a0*/  @!P0 BRA `(.L_x_293) ;  /* 0x00000000004c8947 */ /* 0x000fea0003800000 */
[----:B------:R-:W2:Y:S01]  /*e4b0*/  LDL R11, [R1+0x20] ;  /* 0x00002000010b7983 */ /* 0x000ea20000100800 */
[----:B------:R-:W1:Y:S01]  /*e4c0*/  LDC R9, c[0x0][0x43c] ;  /* 0x00010f00ff097b82 */ /* 0x000e620000000800 */
[----:B------:R-:W-:Y:S02]  /*e4d0*/  ULDC.64 UR6, c[0x0][0x428] ;  /* 0x00010a0000067ab9 */ /* 0x000fe40000000a00 */
[----:B------:R-:W3:Y:S01]  /*e4e0*/  LDL R10, [R1+0x10] ;  /* 0x00001000010a7983 */ /* 0x000ee20000100800 */
[----:B-1----:R-:W-:-:S13]  /*e4f0*/  ISETP.NE.AND P0, PT, R9, 0x1, PT ;  /* 0x000000010900780c */ /* 0x002fda0003f05270 */
[----:B------:R-:W1:Y:S02]  /*e500*/  @P0 LDC.64 R2, c[0x0][0x440] ;  /* 0x00011000ff020b82 */ /* 0x000e640000000a00 */
[----:B-1----:R-:W-:-:S04]  /*e510*/  @P0 IMAD.HI.U32 R8, R7, R2, RZ ;  /* 0x0000000207080227 */ /* 0x002fc800078e00ff */
        /* <DEDUP_REMOVED lines=10> */
[----:B------:R-:W-:-:S05]  /*e5c0*/  LEA.HI.X R11, R2, UR5, R3, 0x2, P0 ;  /* 0x00000005020b7c11 */ /* 0x000fca00080f1403 */
[----:B------:R1:W5:Y:S04]  /*e5d0*/  LDG.E R9, desc[UR40][R10.64] ;  /* 0x000000280a097981 */ /* 0x000368000c1e1900 */
.L_x_293:
[----:B------:R-:W-:Y:S01]  /*e5e0*/  IMAD R2, R19, 0x8, R18 ;  /* 0x0000000813027824 */ /* 0x000fe200078e0212 */
[----:B------:R-:W-:Y:S01]  /*e5f0*/  SHF.L.U32 R3, R12, 0x1f, RZ ;  /* 0x0000001f0c037819 */ /* 0x000fe200000006ff */
[----:B------:R-:W-:Y:S03]  /*e600*/  BSSY B2, `(.L_x_294) ;  /* 0x0000003000027945 */ /* 0x000fe60003800000 */
[----:B------:R-:W2:Y:S02]  /*e610*/  SYNCS.PHASECHK.TRANS64.TRYWAIT P0, [R2+URZ+0x34840], R3 ;  /* 0x03484003020075a7 */ /* 0x000ea4000800017f */
[----:B--2---:R-:W-:Y:S05]  /*e620*/  @!P0 BRA `(.L_x_295) ;  /* 0x0000002c00f08947 */ /* 0x004fea0003800000 */
.L_x_372:
[----:B------:R-:W-:Y:S05]  /*e630*/  BSYNC B2 ;  /* 0x0000000000027941 */ /* 0x000fea0003800000 */
.L_x_294:
[----:B-1----:R-:W1:Y:S01]  /*e640*/  S2R R10, SR_TID.X ;  /* 0x00000000000a7919 */ /* 0x002e620000002100 */
[----:B------:R-:W-:Y:S01]  /*e650*/  BSSY B2, `(.L_x_296) ;  /* 0x000000b000027945 */ /* 0x000fe20003800000 */
[----:B-1----:R-:W-:-:S04]  /*e660*/  LOP3.LUT R10, R10, 0x7f, RZ, 0xc0, !PT ;  /* 0x0000007f0a0a7812 */ /* 0x002fc800078ec0ff */
[----:B------:R-:W-:-:S13]  /*e670*/  ISETP.NE.AND P1, PT, R10, RZ, PT ;  /* 0x000000ff0a00720c */ /* 0x000fda0003f25270 */
[----:B------:R-:W-:Y:S05]  /*e680*/  @P1 BRA `(.L_x_297) ;  /* 0x00000000001c1947 */ /* 0x000fea0003800000 */
[----:B------:R-:W1:Y:S01]  /*e690*/  S2R R10, SR_TID.X ;  /* 0x00000000000a7919 */ /* 0x000e620000002100 */
[----:B--2---:R-:W-:-:S04]  /*e6a0*/  IMAD.MOV.U32 R3, RZ, RZ, 0xc000 ;  /* 0x0000c000ff037424 */ /* 0x004fc800078e00ff */
[----:B------:R3:W-:Y:S01]  /*e6b0*/  SYNCS.ARRIVE.TRANS64 RZ, [R2+URZ+0x34830], R3 ;  /* 0x0348300302ff79a7 */ /* 0x0007e2000800003f */
[----:B-1----:R-:W-:-:S04]  /*e6c0*/  LOP3.LUT R10, R10, 0x1f, RZ, 0xc0, !PT ;  /* 0x0000001f0a0a7812 */ /* 0x002fc800078ec0ff */
[----:B------:R-:W-:-:S13]  /*e6d0*/  ISETP.NE.AND P0, PT, R10, RZ, PT ;  /* 0x000000ff0a00720c */ /* 0x000fda0003f05270 */
[----:B---3--:R-:W-:Y:S05]  /*e6e0*/  @!P0 BRA `(.L_x_297) ;  /* 0x0000000000048947 */ /* 0x008fea0003800000 */
[----:B------:R-:W-:Y:S01]  /*e6f0*/  BPT.TRAP 0x1 ;  /* 0x000000040000795c */ /* 0x000fe20000300000 */
.L_x_297:
[----:B------:R-:W-:Y:S05]  /*e700*/  BSYNC B2 ;  /* 0x0000000000027941 */ /* 0x000fea0003800000 */
.L_x_296:
[----:B--2---:R-:W2:Y:S01]  /*e710*/  LDL R2, [R1+0x18] ;  /* 0x0000180001027983 */ /* 0x004ea20000100800 */
[----:B0-----:R-:W-:Y:S01]  /*e720*/  IMAD.MOV.U32 R12, RZ, RZ, RZ ;  /* 0x000000ffff0c7224 */ /* 0x001fe200078e00ff */
[----:B------:R-:W-:Y:S01]  /*e730*/  UIADD3 UR4, UP0, UR38, 0x370, URZ ;  /* 0x0000037026047890 */ /* 0x000fe2000ff1e03f */
[C---:B------:R-:W-:Y:S01]  /*e740*/  IMAD R3, R19.reuse, 0x8, R6 ;  /* 0x0000000813037824 */ /* 0x040fe200078e0206 */
[----:B------:R-:W-:Y:S01]  /*e750*/  PLOP3.LUT P0, PT, PT, PT, PT, 0x80, 0x0 ;  /* 0x000000000000781c */ /* 0x000fe20003f0f070 */
[----:B------:R-:W-:Y:S01]  /*e760*/  IMAD R10, R19, 0xc000, R18 ;  /* 0x0000c000130a7824 */ /* 0x000fe200078e0212 */
[----:B------:R-:W-:Y:S01]  /*e770*/  R2UR UR10, R12 ;  /* 0x000000000c0a72ca */ /* 0x000fe200000e0000 */
[----:B------:R-:W-:Y:S01]  /*e780*/  VIADD R3, R3, 0x30 ;  /* 0x0000003003037836 */ /* 0x000fe20000000000 */
[----:B------:R-:W-:Y:S01]  /*e790*/  UIADD3.X UR5, URZ, UR39, URZ, UP0, !UPT ;  /* 0x000000273f057290 */ /* 0x000fe200087fe43f */
[----:B------:R-:W-:Y:S01]  /*e7a0*/  VIADD R11, R10, 0x1c400 ;  /* 0x0001c4000a0b7836 */ /* 0x000fe20000000000 */
[----:B------:R-:W-:Y:S01]  /*e7b0*/  UMOV UR6, 0x0 ;  /* 0x0000000000067882 */ /* 0x000fe20000000000 */
[----:B------:R-:W-:Y:S01]  /*e7c0*/  UMOV UR7, 0x14f00000 ;  /* 0x14f0000000077882 */ /* 0x000fe20000000000 */
[----:B--2---:R-:W-:-:S09]  /*e7d0*/  IMAD R2, R8, 0x80, R2 ;  /* 0x0000008008027824 */ /* 0x004fd200078e0202 */
.L_x_298:
        /* <DEDUP_REMOVED lines=16> */
.L_x_299:
        /* <DEDUP_REMOVED lines=15> */
.L_x_300:
        /* <DEDUP_REMOVED lines=10> */
[----:B------:R-:W-:Y:S01]  /*ea70*/  SHF.L.U32 R5, R5, 0x1f, RZ ;  /* 0x0000001f05057819 */ /* 0x000fe200000006ff */
[----:B------:R-:W-:Y:S01]  /*ea80*/  IMAD R2, R4, 0x8, R6 ;  /* 0x0000000804027824 */ /* 0x000fe200078e0206 */
[----:B------:R-:W-:Y:S03]  /*ea90*/  BSSY B2, `(.L_x_301) ;  /* 0x0000003000027945 */ /* 0x000fe60003800000 */
[----:B------:R-:W0:Y:S02]  /*eaa0*/  SYNCS.PHASECHK.TRANS64.TRYWAIT P0, [R2+URZ+0x60], R5 ;  /* 0x00006005020075a7 */ /* 0x000e24000800017f */
[----:B0-----:R-:W-:Y:S05]  /*eab0*/  @!P0 BRA `(.L_x_302) ;  /* 0x0000002800e08947 */ /* 0x001fea0003800000 */
.L_x_373:
[----:B------:R-:W-:Y:S05]  /*eac0*/  BSYNC B2 ;  /* 0x0000000000027941 */ /* 0x000fea0003800000 */
.L_x_301:
[----:B------:R-:W-:Y:S01]  /*ead0*/  BSSY B2, `(.L_x_303) ;  /* 0x000000b000027945 */ /* 0x000fe20003800000 */
[----:B------:R-:W-:Y:S02]  /*eae0*/  IMAD.MOV.U32 R10, RZ, RZ, 0x0 ;  /* 0x00000000ff0a7424 */ /* 0x000fe400078e00ff */
[----:B------:R-:W-:Y:S01]  /*eaf0*/  IMAD.MOV.U32 R11, RZ, RZ, 0x14f00000 ;  /* 0x14f00000ff0b7424 */ /* 0x000fe200078e00ff */
[----:B------:R-:W-:Y:S06]  /*eb00*/  @P1 BRA `(.L_x_304) ;  /* 0x00000000001c1947 */ /* 0x000fec0003800000 */
[----:B------:R-:W1:Y:S02]  /*eb10*/  S2R R3, SR_TID.X ;  /* 0x0000000000037919 */ /* 0x000e640000002100 */
[----:B-1----:R-:W-:Y:S01]  /*eb20*/  LOP3.LUT R14, R3, 0x1f, RZ, 0xc0, !PT ;  /* 0x0000001f030e7812 */ /* 0x002fe200078ec0ff */
[----:B------:R-:W-:-:S03]  /*eb30*/  IMAD.MOV.U32 R3, RZ, RZ, 0x8000 ;  /* 0x00008000ff037424 */ /* 0x000fc600078e00ff */
[----:B------:R-:W-:Y:S01]  /*eb40*/  ISETP.NE.AND P0, PT, R14, RZ, PT ;  /* 0x000000ff0e00720c */ /* 0x000fe20003f05270 */
[----:B------:R1:W-:-:S12]  /*eb50*/  SYNCS.ARRIVE.TRANS64 RZ, [R2+URZ+0x50], R3 ;  /* 0x0000500302ff79a7 */ /* 0x0003d8000800003f */
[----:B-1----:R-:W-:Y:S05]  /*eb60*/  @!P0 BRA `(.L_x_304) ;  /* 0x0000000000048947 */ /* 0x002fea0003800000 */
[----:B------:R-:W-:Y:S01]  /*eb70*/  BPT.TRAP 0x1 ;  /* 0x000000040000795c */ /* 0x000fe20000300000 */
.L_x_304:
[----:B------:R-:W-:Y:S05]  /*eb80*/  BSYNC B2 ;  /* 0x0000000000027941 */ /* 0x000fea0003800000 */
.L_x_303:
[----:B0-----:R-:W2:Y:S04]  /*eb90*/  LDL R5, [R1+0x18] ;  /* 0x0000180001057983 */ /* 0x001ea80000100800 */
[----:B------:R-:W2:Y:S01]  /*eba0*/  LDL.LU R3, [R1+0x8] ;  /* 0x0000080001037983 */ /* 0x000ea20000300800 */
        /* <DEDUP_REMOVED lines=10> */
.L_x_305:
        /* <DEDUP_REMOVED lines=15> */
.L_x_306:
        /* <DEDUP_REMOVED lines=12> */
.L_x_292:
[----:B------:R-:W-:Y:S05]  /*ee00*/  BSYNC B1 ;  /* 0x0000000000017941 */ /* 0x000fea0003800000 */
.L_x_291:
[----:B------:R-:W2:Y:S01]  /*ee10*/  LDL R2, [R1+0x28] ;  /* 0x0000280001027983 */ /* 0x000ea20000100800 */
[----:B------:R-:W-:Y:S01]  /*ee20*/  VIADD R0, R0, 0xfffffffe ;  /* 0xfffffffe00007836 */ /* 0x000fe20000000000 */
[----:B--2---:R-:W-:-:S13]  /*ee30*/  ISETP.GT.AND P0, PT, R7, R2, PT ;  /* 0x000000020700720c */ /* 0x004fda0003f04270 */
[----:B------:R-:W-:Y:S05]  /*ee40*/  @P0 BRA `(.L_x_307) ;  /* 0xffffffe800c00947 */ /* 0x000fea000383ffff */
.L_x_256:
[----:B------:R-:W-:Y:S05]  /*ee50*/  BSYNC B0 ;  /* 0x0000000000007941 */ /* 0x000fea0003800000 */
.L_x_255:
[----:B------:R-:W3:Y:S01]  /*ee60*/  S2R R2, SR_TID.X ;  /* 0x0000000000027919 */ /* 0x000ee20000002100 */
[----:B------:R-:W-:Y:S01]  /*ee70*/  BSSY B0, `(.L_x_308) ;  /* 0x0000011000007945 */ /* 0x000fe20003800000 */
[----:B---3--:R-:W-:-:S04]  /*ee80*/  LOP3.LUT R3, R2, 0x7f, RZ, 0xc0, !PT ;  /* 0x0000007f02037812 */ /* 0x008fc800078ec0ff */
[----:B------:R-:W-:-:S13]  /*ee90*/  ISETP.NE.AND P0, PT, R3, RZ, PT ;  /* 0x000000ff0300720c */ /* 0x000fda0003f05270 */
[----:B------:R-:W-:Y:S05]  /*eea0*/  @P0 BRA `(.L_x_309) ;  /* 0x0000000000340947 */ /* 0x000fea0003800000 */
[----:B------:R-:W3:Y:S01]  /*eeb0*/  S2R R2, SR_LANEID ;  /* 0x0000000000027919 */ /* 0x000ee20000000000 */
[----:B------:R-:W-:Y:S01]  /*eec0*/  VOTEU.ANY UR4, UPT, PT ;  /* 0x0000000000047886 */ /* 0x000fe200038e0100 */
[----:B--2---:R-:W2:Y:S01]  /*eed0*/  LDC.64 R4, c[0x0][0xc60] ;  /* 0x00031800ff047b82 */ /* 0x004ea20000000a00 */
[----:B------:R-:W3:Y:S02]  /*eee0*/  FLO.U32 R0, UR4 ;  /* 0x0000000400007d00 */ /* 0x000ee400080e0000 */
[----:B---3--:R-:W-:-:S06]  /*eef0*/  ISETP.EQ.U32.AND P0, PT, R0, R2, PT ;  /* 0x000000020000720c */ /* 0x008fcc0003f02070 */
[----:B------:R-:W2:Y:S07]  /*ef00*/  POPC R2, UR4 ;  /* 0x0000000400027d09 */ /* 0x000eae0008000000 */
[----:B--2---:R-:W2:Y:S04]  /*ef10*/  @P0 ATOMG.E.ADD.STRONG.GPU PT, R2, desc[UR40][R4.64], R2 ;  /* 0x00000002040209a8 */ /* 0x004ea800081ee1e8 */
[----:B--2---:R2:W3:Y:S02]  /*ef20*/  SHFL.IDX PT, R2, R2, R0, 0x1f ;  /* 0x00001f0002027589 */ /* 0x0044e400000e0000 */
[----:B--2---:R-:W2:Y:S02]  /*ef30*/  S2R R0, SR_LTMASK ;  /* 0x0000000000007919 */ /* 0x004ea40000003900 */
[----:B--2---:R-:W-:-:S06]  /*ef40*/  LOP3.LUT R0, R0, UR4, RZ, 0xc0, !PT ;  /* 0x0000000400007c12 */ /* 0x004fcc000f8ec0ff */
[----:B------:R-:W3:Y:S02]  /*ef50*/  POPC R0, R0 ;  /* 0x0000000000007309 */ /* 0x000ee40000000000 */
[----:B---3--:R-:W-:-:S05]  /*ef60*/  IADD3 R0, R2, UR36, R0 ;  /* 0x0000002402007c10 */ /* 0x008fca000fffe000 */
[----:B------:R3:W-:Y:S02]  /*ef70*/  STL [R1], R0 ;  /* 0x0000000001007387 */ /* 0x0007e40000100800 */
.L_x_309:
[----:B------:R-:W-:Y:S05]  /*ef80*/  BSYNC B0 ;  /* 0x0000000000007941 */ /* 0x000fea0003800000 */
.L_x_308:
[----:B---3--:R-:W3:Y:S01]  /*ef90*/  LDL R0, [R1+0x1c] ;  /* 0x00001c0001007983 */ /* 0x008ee20000100800 */
[----:B------:R-:W-:Y:S01]  /*efa0*/  BSSY B0, `(.L_x_310) ;  /* 0x000003a000007945 */ /* 0x000fe20003800000 */
[----:B---3--:R-:W-:-:S13]  /*efb0*/  LOP3.LUT P0, RZ, R0, 0x1, RZ, 0xc0, !PT ;  /* 0x0000000100ff7812 */ /* 0x008fda000780c0ff */
[----:B------:R-:W-:Y:S05]  /*efc0*/  @!P0 BRA `(.L_x_311) ;  /* 0x0000000000dc8947 */ /* 0x000fea0003800000 */
[----:B------:R-:W3:Y:S01]  /*efd0*/  LDL R2, [R1+0x14] ;  /* 0x0000140001027983 */ /* 0x000ee20000100800 */
[----:B------:R-:W-:Y:S01]  /*efe0*/  IMAD R0, R19, 0x8, R18 ;  /* 0x0000000813007824 */ /* 0x000fe200078e0212 */
[----:B------:R-:W-:Y:S01]  /*eff0*/  BSSY B1, `(.L_x_312) ;  /* 0x0000005000017945 */ /* 0x000fe20003800000 */
[----:B------:R-:W-:Y:S02]  /*f000*/  ISETP.NE.AND P1, PT, R3, RZ, PT ;  /* 0x000000ff0300720c */ /* 0x000fe40003f25270 */
[----:B---3--:R-:W-:-:S04]  /*f010*/  SHF.L.U32 R2, R2, 0x1f, RZ ;  /* 0x0000001f02027819 */ /* 0x008fc800000006ff */
[----:B------:R-:W3:Y:S02]  /*f020*/  SYNCS.PHASECHK.TRANS64.TRYWAIT P0, [R0+URZ+0x34860], R2 ;  /* 0x03486002000075a7 */ /* 0x000ee4000800017f */
[----:B---3--:R-:W-:Y:S05]  /*f030*/  @!P0 BRA `(.L_x_313) ;  /* 0x0000002400948947 */ /* 0x008fea0003800000 */
.L_x_374:
[----:B------:R-:W-:Y:S05]  /*f040*/  BSYNC B1 ;  /* 0x0000000000017941 */ /* 0x000fea0003800000 */
.L_x_312:
[----:B------:R-:W-:Y:S04]  /*f050*/  BSSY B1, `(.L_x_314) ;  /* 0x0000009000017945 */ /* 0x000fe80003800000 */
[----:B------:R-:W-:Y:S05]  /*f060*/  @P1 BRA `(.L_x_315) ;  /* 0x00000000001c1947 */ /* 0x000fea0003800000 */
[----:B------:R-:W4:Y:S01]  /*f070*/  S2R R3, SR_TID.X ;  /* 0x0000000000037919 */ /* 0x000f220000002100 */
[----:B---3--:R-:W-:-:S04]  /*f080*/  IMAD.MOV.U32 R2, RZ, RZ, 0x8000 ;  /* 0x00008000ff027424 */ /* 0x008fc800078e00ff */
[----:B------:R3:W-:Y:S01]  /*f090*/  SYNCS.ARRIVE.TRANS64 RZ, [R0+URZ+0x34850], R2 ;  /* 0x0348500200ff79a7 */ /* 0x0007e2000800003f */
[----:B----4-:R-:W-:-:S04]  /*f0a0*/  LOP3.LUT R3, R3, 0x1f, RZ, 0xc0, !PT ;  /* 0x0000001f03037812 */ /* 0x010fc800078ec0ff */
[----:B------:R-:W-:-:S13]  /*f0b0*/  ISETP.NE.AND P0, PT, R3, RZ, PT ;  /* 0x000000ff0300720c */ /* 0x000fda0003f05270 */
[----:B---3--:R-:W-:Y:S05]  /*f0c0*/  @!P0 BRA `(.L_x_315) ;  /* 0x0000000000048947 */ /* 0x008fea0003800000 */
[----:B------:R-:W-:Y:S01]  /*f0d0*/  BPT.TRAP 0x1 ;  /* 0x000000040000795c */ /* 0x000fe20000300000 */
.L_x_315:
[----:B------:R-:W-:Y:S05]  /*f0e0*/  BSYNC B1 ;  /* 0x0000000000017941 */ /* 0x000fea0003800000 */
.L_x_314:
[----:B------:R-:W4:Y:S04]  /*f0f0*/  LDL.LU R3, [R1+0x18] ;  /* 0x0000180001037983 */ /* 0x000f280000300800 */
[----:B---3--:R-:W4:Y:S01]  /*f100*/  LDL.LU R2, [R1+0x8] ;  /* 0x0000080001027983 */ /* 0x008f220000300800 */
[----:B------:R-:W-:Y:S01]  /*f110*/  UIADD3 UR4, UP0, UR38, 0x470, URZ ;  /* 0x0000047026047890 */ /* 0x000fe2000ff1e03f */
[----:B------:R-:W-:Y:S01]  /*f120*/  PLOP3.LUT P0, PT, PT, PT, PT, 0x80, 0x0 ;  /* 0x000000000000781c */ /* 0x000fe20003f0f070 */
[----:B------:R-:W-:Y:S01]  /*f130*/  VIADD R0, R0, 0x34850 ;  /* 0x0003485000007836 */ /* 0x000fe20000000000 */
[----:B------:R-:W-:Y:S01]  /*f140*/  UMOV UR6, 0x0 ;  /* 0x0000000000067882 */ /* 0x000fe20000000000 */
[----:B------:R-:W-:Y:S01]  /*f150*/  UIADD3.X UR5, URZ, UR39, URZ, UP0, !UPT ;  /* 0x000000273f057290 */ /* 0x000fe200087fe43f */
[----:B------:R-:W-:Y:S01]  /*f160*/  UMOV UR7, 0x14f00000 ;  /* 0x14f0000000077882 */ /* 0x000fe20000000000 */
[----:B------:R-:W-:Y:S01]  /*f170*/  UMOV UR10, URZ ;  /* 0x0000003f000a7c82 */ /* 0x000fe20008000000 */
[----:B----4-:R-:W-:-:S02]  /*f180*/  IMAD R3, R2, 0x80, R3 ;  /* 0x0000008002037824 */ /* 0x010fc400078e0203 */
[----:B------:R-:W-:-:S04]  /*f190*/  IMAD R2, R19, 0x8000, R18 ;  /* 0x0000800013027824 */ /* 0x000fc800078e0212 */
[----:B------:R-:W-:-:S07]  /*f1a0*/  VIADD R4, R2, 0x400 ;  /* 0x0000040002047836 */ /* 0x000fce0000000000 */
.L_x_316:
        /* <DEDUP_REMOVED lines=9> */
[----:B---3--:R-:W-:Y:S05]  /*f240*/  @P0 BRA.U.ANY `(.L_x_316) ;  /* 0xfffffffd00d80947 */ /* 0x008fea000393ffff */
[----:B------:R-:W-:Y:S01]  /*f250*/  PLOP3.LUT P0, PT, PT, PT, PT, 0x80, 0x0 ;  /* 0x000000000000781c */ /* 0x000fe20003f0f070 */
[----:B------:R-:W-:Y:S01]  /*f260*/  VIADD R2, R2, 0x4400 ;  /* 0x0000440002027836 */ /* 0x000fe20000000000 */
[----:B------:R-:W-:Y:S01]  /*f270*/  UMOV UR6, 0x0 ;  /* 0x0000000000067882 */ /* 0x000fe20000000000 */
[----:B------:R-:W-:Y:S01]  /*f280*/  UMOV UR7, 0x14f00000 ;  /* 0x14f0000000077882 */ /* 0x000fe20000000000 */
[----:B------:R-:W-:-:S09]  /*f290*/  UMOV UR10, 0x40 ;  /* 0x00000040000a7882 */ /* 0x000fd20000000000 */
.L_x_317:
        /* <DEDUP_REMOVED lines=10> */
.L_x_311:
[----:B------:R-:W-:Y:S05]  /*f340*/  BSYNC B0 ;  /* 0x0000000000007941 */ /* 0x000fea0003800000 */
.L_x_310:
[----:B------:R-:W3:Y:S01]  /*f350*/  LDL.LU R4, [R1+0x14] ;  /* 0x0000140001047983 */ /* 0x000ee20000300800 */
[----:B------:R-:W-:-:S05]  /*f360*/  VIADD R19, R19, 0x1 ;  /* 0x0000000113137836 */ /* 0x000fca0000000000 */
[----:B------:R-:W-:-:S04]  /*f370*/  ISETP.NE.AND P0, PT, R19, 0x2, PT ;  /* 0x000000021300780c */ /* 0x000fc80003f05270 */
[----:B------:R-:W-:Y:S02]  /*f380*/  SEL R0, RZ, 0x1, P0 ;  /* 0x00000001ff007807 */ /* 0x000fe40000000000 */
[----:B------:R-:W-:Y:S02]  /*f390*/  SEL R19, R19, RZ, P0 ;  /* 0x000000ff13137207 */ /* 0x000fe40000000000 */
[----:B---3--:R-:W-:-:S05]  /*f3a0*/  LOP3.LUT R4, R4, R0, RZ, 0x3c, !PT ;  /* 0x0000000004047212 */ /* 0x008fca00078e3cff */
[----:B------:R3:W-:Y:S02]  /*f3b0*/  STL [R1+0x14], R4 ;  /* 0x0000140401007387 */ /* 0x0007e40000100800 */
.L_x_235:
[----:B------:R-:W-:Y:S05]  /*f3c0*/  BSYNC B7 ;  /* 0x0000000000077941 */ /* 0x000fea0003800000 */
.L_x_233:
[----:B----4-:R-:W4:Y:S02]  /*f3d0*/  LDL R0, [R1+0x1c] ;  /* 0x00001c0001007983 */ /* 0x010f240000100800 */
[----:B----4-:R-:W-:-:S13]  /*f3e0*/  LOP3.LUT P0, RZ, R0, 0x2, RZ, 0xc0, !PT ;  /* 0x0000000200ff7812 */ /* 0x010fda000780c0ff */
[----:B------:R-:W-:Y:S05]  /*f3f0*/  @!P0 BRA `(.L_x_318) ;  /* 0x00000000002c8947 */ /* 0x000fea0003800000 */
[----:B------:R-:W-:Y:S05]  /*f400*/  WARPSYNC.ALL ;  /* 0x0000000000007948 */ /* 0x000fea0003800000 */
[----:B------:R-:W4:Y:S08]  /*f410*/  S2UR UR5, SR_CgaCtaId ;  /* 0x00000000000579c3 */ /* 0x000f300000008800 */
[----:B------:R-:W-:Y:S06]  /*f420*/  BAR.SYNC.DEFER_BLOCKING 0x5, 0x180 ;  /* 0x0146000000007b1d */ /* 0x000fec0000010000 */
[----:B------:R-:W-:-:S02]  /*f430*/  UMOV UR4, 0x400 ;  /* 0x0000040000047882 */ /* 0x000fc40000000000 */
[----:B----4-:R-:W-:-:S06]  /*f440*/  ULEA UR4, UR5, UR4, 0x18 ;  /* 0x0000000405047291 */ /* 0x010fcc000f8ec03f */
[----:B------:R-:W-:-:S05]  /*f450*/  IMAD.U32 R18, RZ, RZ, UR4 ;  /* 0x00000004ff127e24 */ /* 0x000fca000f8e00ff */
[----:B--23--:R-:W2:Y:S04]  /*f460*/  LDS.128 R4, [R18+0x348d0] ;  /* 0x0348d00012047984 */ /* 0x00cea80000000c00 */
[----:B--2---:R2:W-:Y:S04]  /*f470*/  STL.64 [R1], R4 ;  /* 0x0000000401007387 */ /* 0x0045e80000100a00 */
[----:B------:R2:W-:Y:S01]  /*f480*/  STL.64 [R1+0x8], R6 ;  /* 0x0000080601007387 */ /* 0x0005e20000100a00 */
[----:B------:R-:W-:Y:S06]  /*f490*/  BAR.ARV 0x4, 0x180 ;  /* 0x0106000000007b1d */ /* 0x000fec0000002000 */
[----:B------:R-:W-:Y:S05]  /*f4a0*/  BRA `(.L_x_319) ;  /* 0x0000000c001c7947 */ /* 0x000fea0003800000 */
.L_x_318:
[----:B------:R-:W4:Y:S01]  /*f4b0*/  S2R R0, SR_TID.X ;  /* 0x0000000000007919 */ /* 0x000f220000002100 */
[----:B------:R-:W-:Y:S01]  /*f4c0*/  UMOV UR4, 0xffffffff ;  /* 0xffffffff00047882 */ /* 0x000fe20000000000 */
[----:B----4-:R-:W-:-:S04]  /*f4d0*/  LOP3.LUT R16, R0, 0x1f, RZ, 0xc0, !PT ;  /* 0x0000001f00107812 */ /* 0x010fc800078ec0ff */
[----:B------:R-:W-:Y:S01]  /*f4e0*/  ISETP.NE.AND P0, PT, R16, 0x1f, PT ;  /* 0x0000001f1000780c */ /* 0x000fe20003f05270 */
[----:B------:R-:W-:-:S12]  /*f4f0*/  BRA.DIV UR4, `(.L_x_320) ;  /* 0x0000002204787947 */ /* 0x000fd8000b800000 */
[----:B------:R-:W1:Y:S01]  /*f500*/  LDL.LU R3, [R1] ;  /* 0x0000000001037983 */ /* 0x000e620000300800 */
[----:B------:R-:W-:-:S03]  /*f510*/  ULDC UR4, c[0x0][0xc3c] ;  /* 0x00030f0000047ab9 */ /* 0x000fc60000000800 */
[----:B---3--:R-:W3:Y:S01]  /*f520*/  LDL R4, [R1+0xc] ;  /* 0x00000c0001047983 */ /* 0x008ee20000100800 */
[----:B-1----:R-:W-:Y:S02]  /*f530*/  IMAD.MOV.U32 R10, RZ, RZ, R3 ;  /* 0x000000ffff0a7224 */ /* 0x002fe400078e0003 */
[----:B---3--:R-:W-:-:S05]  /*f540*/  IMAD.IADD R0, R4, 0x1, R16 ;  /* 0x0000000104007824 */ /* 0x008fca00078e0210 */
[----:B------:R-:W-:-:S13]  /*f550*/  ISETP.GE.OR P1, PT, R0, UR4, !P0 ;  /* 0x0000000400007c0c */ /* 0x000fda000c726670 */
[----:B------:R-:W1:Y:S08]  /*f560*/  @!P1 LDC.64 R2, c[0x0][0xc80] ;  /* 0x00032000ff029b82 */ /* 0x000e700000000a00 */
[----:B--2---:R-:W2:Y:S01]  /*f570*/  @!P1 LDC.64 R4, c[0x0][0xc78] ;  /* 0x00031e00ff049b82 */ /* 0x004ea20000000a00 */
[----:B-1----:R-:W-:-:S05]  /*f580*/  @!P1 IMAD.WIDE R2, R0, 0x4, R2 ;  /* 0x0000000400029825 */ /* 0x002fca00078e0202 */
[----:B------:R2:W3:Y:S02]  /*f590*/  @!P1 LDG.E R6, desc[UR40][R2.64] ;  /* 0x0000002802069981 */ /* 0x0004e4000c1e1900 */
[----:B--2---:R-:W-:-:S06]  /*f5a0*/  @!P1 IMAD.WIDE R2, R0, 0x4, R4 ;  /* 0x0000000400029825 */ /* 0x004fcc00078e0204 */
[----:B------:R-:W2:Y:S01]  /*f5b0*/  @!P1 LDG.E R2, desc[UR40][R2.64] ;  /* 0x0000002802029981 */ /* 0x000ea2000c1e1900 */
[----:B------:R-:W-:Y:S01]  /*f5c0*/  IMAD.MOV.U32 R5, RZ, RZ, RZ ;  /* 0x000000ffff057224 */ /* 0x000fe200078e00ff */
[C---:B------:R-:W-:Y:S02]  /*f5d0*/  ISETP.GE.U32.AND P2, PT, R16.reuse, 0x2, PT ;  /* 0x000000021000780c */ /* 0x040fe40003f46070 */
[C---:B------:R-:W-:Y:S01]  /*f5e0*/  ISETP.GE.U32.AND P3, PT, R16.reuse, 0x4, PT ;  /* 0x000000041000780c */ /* 0x040fe20003f66070 */
[----:B------:R-:W-:Y:S01]  /*f5f0*/  SHFL.IDX PT, R0, R10, RZ, 0x1f ;  /* 0x00001fff0a007589 */ /* 0x000fe200000e0000 */
[C---:B------:R-:W-:Y:S02]  /*f600*/  ISETP.GE.U32.AND P4, PT, R16.reuse, 0x8, PT ;  /* 0x000000081000780c */ /* 0x040fe40003f86070 */
[----:B------:R-:W-:Y:S01]  /*f610*/  ISETP.GE.U32.AND P5, PT, R16, 0x10, PT ;  /* 0x000000101000780c */ /* 0x000fe20003fa6070 */
[----:B------:R-:W-:Y:S01]  /*f620*/  SHFL.IDX PT, R8, R10, 0x1, 0x1f ;  /* 0x00201f000a087f89 */ /* 0x000fe200000e0000 */
[----:B---3--:R-:W-:Y:S01]  /*f630*/  @!P1 IMAD.MOV.U32 R5, RZ, RZ, R6 ;  /* 0x000000ffff059224 */ /* 0x008fe200078e0006 */
[----:B------:R-:W-:-:S02]  /*f640*/  CS2R R6, SRZ ;  /* 0x0000000000067805 */ /* 0x000fc4000001ff00 */
[----:B--2---:R-:W-:Y:S01]  /*f650*/  @!P1 IMAD.MOV.U32 R7, RZ, RZ, R2 ;  /* 0x000000ffff079224 */ /* 0x004fe200078e0002 */
[----:B------:R-:W-:-:S03]  /*f660*/  ISETP.NE.AND P1, PT, R16, RZ, PT ;  /* 0x000000ff1000720c */ /* 0x000fc60003f25270 */
[----:B------:R-:W-:-:S05]  /*f670*/  IMAD R2, R7, R5, RZ ;  /* 0x0000000507027224 */ /* 0x000fca00078e02ff */
[----:B------:R-:W1:Y:S02]  /*f680*/  SHFL.UP PT, R3, R2, 0x1, RZ ;  /* 0x0420000002037989 */ /* 0x000e6400000e00ff */
[----:B-1----:R-:W-:-:S05]  /*f690*/  SEL R9, R3, RZ, P1 ;  /* 0x000000ff03097207 */ /* 0x002fca0000800000 */
[----:B------:R-:W-:-:S05]  /*f6a0*/  IMAD.IADD R2, R2, 0x1, R9 ;  /* 0x0000000102027824 */ /* 0x000fca00078e0209 */
        /* <DEDUP_REMOVED lines=12> */
[----:B------:R1:W2:Y:S02]  /*f770*/  SHFL.IDX PT, R9, R2, 0x1f, 0x1f ;  /* 0x03e01f0002097f89 */ /* 0x0002a400000e0000 */
.L_x_384:
[----:B------:R-:W-:Y:S02]  /*f780*/  ULDC UR4, c[0x0][0xc38] ;  /* 0x00030e0000047ab9 */ /* 0x000fe40000000800 */
[----:B------:R-:W-:-:S04]  /*f790*/  IMAD.U32 R3, RZ, RZ, UR4 ;  /* 0x00000004ff037e24 */ /* 0x000fc8000f8e00ff */
[----:B--2---:R-:W-:-:S04]  /*f7a0*/  IMAD R9, R9, R3, RZ ;  /* 0x0000000309097224 */ /* 0x004fc800078e02ff */
[----:B------:R-:W-:-:S05]  /*f7b0*/  IMAD.IADD R4, R8, 0x1, R9 ;  /* 0x0000000108047824 */ /* 0x000fca00078e0209 */
[----:B------:R-:W-:-:S13]  /*f7c0*/  ISETP.GT.AND P6, PT, R4, R0, PT ;  /* 0x000000000400720c */ /* 0x000fda0003fc4270 */
[----:B------:R-:W-:Y:S05]  /*f7d0*/  @P6 BRA `(.L_x_321) ;  /* 0x0000000000ac6947 */ /* 0x000fea0003800000 */
.L_x_324:
[----:B------:R-:W2:Y:S01]  /*f7e0*/  LDL.LU R3, [R1+0xc] ;  /* 0x00000c0001037983 */ /* 0x000ea20000300800 */
[----:B-1----:R-:W1:Y:S01]  /*f7f0*/  LDC R2, c[0x0][0xc3c] ;  /* 0x00030f00ff027b82 */ /* 0x002e620000000800 */
[----:B--2---:R-:W-:-:S05]  /*f800*/  VIADD R3, R3, 0x1f ;  /* 0x0000001f03037836 */ /* 0x004fca0000000000 */
[----:B-1----:R-:W-:-:S13]  /*f810*/  ISETP.GE.AND P6, PT, R3, R2, PT ;  /* 0x000000020300720c */ /* 0x002fda0003fc6270 */
[----:B------:R-:W-:Y:S05]  /*f820*/  @P6 BRA `(.L_x_322) ;  /* 0x0000000400d46947 */ /* 0x000fea0003800000 */
[----:B------:R-:W1:Y:S01]  /*f830*/  S2R R5, SR_TID.X ;  /* 0x0000000000057919 */ /* 0x000e620000002100 */
[----:B------:R2:W-:Y:S01]  /*f840*/  STL [R1+0xc], R3 ;  /* 0x00000c0301007387 */ /* 0x0005e20000100800 */
[----:B-1----:R-:W-:-:S05]  /*f850*/  LOP3.LUT R5, R5, 0x1f, RZ, 0xc0, !PT ;  /* 0x0000001f05057812 */ /* 0x002fca00078ec0ff */
[----:B------:R-:W-:Y:S02]  /*f860*/  IMAD.IADD R7, R3, 0x1, R5 ;  /* 0x0000000103077824 */ /* 0x000fe400078e0205 */
[----:B------:R-:W-:-:S03]  /*f870*/  IMAD.MOV.U32 R5, RZ, RZ, RZ ;  /* 0x000000ffff057224 */ /* 0x000fc600078e00ff */
[----:B------:R-:W-:-:S13]  /*f880*/  ISETP.GE.OR P6, PT, R7, R2, !P0 ;  /* 0x000000020700720c */ /* 0x000fda00047c6670 */
[----:B--2---:R-:W1:Y:S02]  /*f890*/  @!P6 LDC.64 R2, c[0x0][0xc80] ;  /* 0x00032000ff02eb82 */ /* 0x004e640000000a00 */
[----:B-1----:R-:W-:-:S05]  /*f8a0*/  @!P6 IMAD.WIDE R2, R7, 0x4, R2 ;  /* 0x000000040702e825 */ /* 0x002fca00078e0202 */
[----:B------:R1:W2:Y:S02]  /*f8b0*/  @!P6 LDG.E R5, desc[UR40][R2.64] ;  /* 0x000000280205e981 */ /* 0x0002a4000c1e1900 */
[----:B-1----:R-:W1:Y:S02]  /*f8c0*/  @!P6 LDC.64 R2, c[0x0][0xc78] ;  /* 0x00031e00ff02eb82 */ /* 0x002e640000000a00 */
[----:B-1----:R-:W-:-:S04]  /*f8d0*/  @!P6 IMAD.WIDE R2, R7, 0x4, R2 ;  /* 0x000000040702e825 */ /* 0x002fc800078e0202 */
[----:B------:R-:W-:-:S06]  /*f8e0*/  IMAD.MOV.U32 R7, RZ, RZ, RZ ;  /* 0x000000ffff077224 */ /* 0x000fcc00078e00ff */
[----:B------:R-:W2:Y:S01]  /*f8f0*/  @!P6 LDG.E R7, desc[UR40][R2.64] ;  /* 0x000000280207e981 */ /* 0x000ea2000c1e1900 */
[----:B------:R-:W-:Y:S01]  /*f900*/  UMOV UR4, 0xffffffff ;  /* 0xffffffff00047882 */ /* 0x000fe20000000000 */
[----:B--2---:R-:W-:Y:S02]  /*f910*/  IMAD R2, R7, R5, RZ ;  /* 0x0000000507027224 */ /* 0x004fe400078e02ff */
[----:B------:R-:W-:Y:S05]  /*f920*/  BRA.DIV UR4, `(.L_x_323) ;  /* 0x0000002204c87947 */ /* 0x000fea000b800000 */
        /* <DEDUP_REMOVED lines=16> */
.L_x_392:
[----:B------:R-:W-:Y:S02]  /*fa30*/  ULDC UR4, c[0x0][0xc38] ;  /* 0x00030e0000047ab9 */ /* 0x000fe40000000800 */
[----:B------:R-:W-:-:S04]  /*fa40*/  IMAD.U32 R3, RZ, RZ, UR4 ;  /* 0x00000004ff037e24 */ /* 0x000fc8000f8e00ff */
[----:B--2---:R-:W-:-:S04]  /*fa50*/  IMAD R9, R9, R3, RZ ;  /* 0x0000000309097224 */ /* 0x004fc800078e02ff */
[----:B------:R-:W-:-:S05]  /*fa60*/  IMAD.IADD R4, R9, 0x1, R4 ;  /* 0x0000000109047824 */ /* 0x000fca00078e0204 */
[----:B------:R-:W-:-:S13]  /*fa70*/  ISETP.GT.AND P6, PT, R4, R0, PT ;  /* 0x000000000400720c */ /* 0x000fda0003fc4270 */
[----:B------:R-:W-:Y:S05]  /*fa80*/  @!P6 BRA `(.L_x_324) ;  /* 0xfffffffc0054e947 */ /* 0x000fea000383ffff */
.L_x_321:
[----:B------:R-:W-:Y:S01]  /*fa90*/  IMAD.IADD R9, R4, 0x1, -R9 ;  /* 0x0000000104097824 */ /* 0x000fe200078e0a09 */
[----:B------:R-:W-:-:S03]  /*faa0*/  UMOV UR4, 0xffffffff ;  /* 0xffffffff00047882 */ /* 0x000fc60000000000 */
[----:B------:R-:W-:-:S05]  /*fab0*/  IMAD R4, R2, R3, R9 ;  /* 0x0000000302047224 */ /* 0x000fca00078e0209 */
[----:B------:R-:W-:Y:S01]  /*fac0*/  ISETP.GT.AND P6, PT, R4, R0, PT ;  /* 0x000000000400720c */ /* 0x000fe20003fc4270 */
[----:B------:R-:W-:-:S12]  /*fad0*/  BRA.DIV UR4, `(.L_x_325) ;  /* 0x0000002604347947 */ /* 0x000fd8000b800000 */
[----:B------:R-:W-:-:S04]  /*fae0*/  VOTE.ANY R8, PT, !P6 ;  /* 0x0000000000087806 */ /* 0x000fc800070e0100 */
[----:B------:R-:W2:Y:S02]  /*faf0*/  POPC R4, R8 ;  /* 0x0000000800047309 */ /* 0x000ea40000000000 */
[----:B--2---:R2:W3:Y:S04]  /*fb00*/  SHFL.IDX PT, R5, R5, R4, 0x1f ;  /* 0x00001f0405057589 */ /* 0x0044e800000e0000 */
[----:B------:R2:W4:Y:S02]  /*fb10*/  SHFL.IDX PT, R7, R7, R4, 0x1f ;  /* 0x00001f0407077589 */ /* 0x00052400000e0000 */
.L_x_397:
[----:B------:R-:W-:-:S13]  /*fb20*/  ISETP.NE.AND P0, PT, R8, RZ, PT ;  /* 0x000000ff0800720c */ /* 0x000fda0003f05270 */
[----:B------:R-:W-:Y:S05]  /*fb30*/  @!P0 BRA `(.L_x_326) ;  /* 0x0000000000148947 */ /* 0x000fea0003800000 */
[----:B------:R-:W-:Y:S01]  /*fb40*/  UMOV UR4, 0xffffffff ;  /* 0xffffffff00047882 */ /* 0x000fe20000000000 */
[----:B0-----:R-:W-:Y:S02]  /*fb50*/  VIADD R12, R4, 0xffffffff ;  /* 0xffffffff040c7836 */ /* 0x001fe40000000000 */
[----:B------:R-:W-:Y:S05]  /*fb60*/  BRA.DIV UR4, `(.L_x_327) ;  /* 0x00000026046c7947 */ /* 0x000fea000b800000 */
[----:B-1----:R0:W1:Y:S02]  /*fb70*/  SHFL.IDX PT, R2, R2, R12, 0x1f ;  /* 0x00001f0c02027589 */ /* 0x00206400000e0000 */
.L_x_400:
[----:B-1----:R-:W-:-:S07]  /*fb80*/  IMAD.MOV.U32 R6, RZ, RZ, R2 ;  /* 0x000000ffff067224 */ /* 0x002fce00078e0002 */
.L_x_326:
[----:B------:R-:W5:Y:S01]  /*fb90*/  LDL.LU R10, [R1+0xc] ;  /* 0x00000c00010a7983 */ /* 0x000f620000300800 */
[----:B------:R-:W-:Y:S01]  /*fba0*/  IMAD R9, R6, R3, R9 ;  /* 0x0000000306097224 */ /* 0x000fe200078e0209 */
[----:B---3--:R-:W-:-:S03]  /*fbb0*/  IABS R6, R5 ;  /* 0x0000000500067213 */ /* 0x008fc60000000000 */
[----:B------:R-:W-:Y:S01]  /*fbc0*/  IMAD.IADD R0, R0, 0x1, -R9 ;  /* 0x0000000100007824 */ /* 0x000fe200078e0a09 */
[----:B-1----:R-:W1:Y:S01]  /*fbd0*/  I2F.RP R2, R6 ;  /* 0x0000000600027306 */ /* 0x002e620000209400 */
[----:B------:R3:W-:Y:S02]  /*fbe0*/  STL [R1], R9 ;  /* 0x0000000901007387 */ /* 0x0007e40000100800 */
[----:B---3--:R-:W-:-:S05]  /*fbf0*/  IABS R9, R5 ;  /* 0x0000000500097213 */ /* 0x008fca0000000000 */
[----:B-1----:R-:W1:Y:S01]  /*fc00*/  MUFU.RCP R2, R2 ;  /* 0x0000000200027308 */ /* 0x002e620000001000 */
[----:B------:R-:W-:Y:S02]  /*fc10*/  IMAD.MOV R9, RZ, RZ, -R9 ;  /* 0x000000ffff097224 */ /* 0x000fe400078e0a09 */
[----:B-1----:R-:W-:-:S05]  /*fc20*/  VIADD R2, R2, 0xffffffe ;  /* 0x0ffffffe02027836 */ /* 0x002fca0000000000 */
[----:B------:R-:W1:Y:S02]  /*fc30*/  F2I.FTZ.U32.TRUNC.NTZ R3, R2 ;  /* 0x0000000200037305 */ /* 0x000e64000021f000 */
[----:B-1----:R-:W-:-:S04]  /*fc40*/  IMAD.MOV R2, RZ, RZ, -R3 ;  /* 0x000000ffff027224 */ /* 0x002fc800078e0a03 */
[----:B------:R-:W-:Y:S02]  /*fc50*/  IMAD R8, R2, R6, RZ ;  /* 0x0000000602087224 */ /* 0x000fe400078e02ff */
[----:B------:R-:W-:-:S04]  /*fc60*/  IMAD.MOV.U32 R2, RZ, RZ, RZ ;  /* 0x000000ffff027224 */ /* 0x000fc800078e00ff */
[----:B------:R-:W-:Y:S01]  /*fc70*/  IMAD.HI.U32 R2, R3, R8, R2 ;  /* 0x0000000803027227 */ /* 0x000fe200078e0002 */
[----:B------:R-:W-:-:S05]  /*fc80*/  IABS R3, R0 ;  /* 0x0000000000037213 */ /* 0x000fca0000000000 */
[----:B------:R-:W-:-:S04]  /*fc90*/  IMAD.HI.U32 R8, R2, R3, RZ ;  /* 0x0000000302087227 */ /* 0x000fc800078e00ff */
[----:B------:R-:W-:-:S05]  /*fca0*/  IMAD R3, R8, R9, R3 ;  /* 0x0000000908037224 */ /* 0x000fca00078e0203 */
[----:B------:R-:W-:-:S13]  /*fcb0*/  ISETP.GT.U32.AND P1, PT, R6, R3, PT ;  /* 0x000000030600720c */ /* 0x000fda0003f24070 */
[----:B------:R-:W-:Y:S02]  /*fcc0*/  @!P1 IMAD.IADD R3, R3, 0x1, -R6 ;  /* 0x0000000103039824 */ /* 0x000fe400078e0a06 */
[----:B------:R-:W-:Y:S01]  /*fcd0*/  @!P1 VIADD R8, R8, 0x1 ;  /* 0x0000000108089836 */ /* 0x000fe20000000000 */
[----:B------:R-:W-:Y:S02]  /*fce0*/  ISETP.NE.AND P1, PT, R5, RZ, PT ;  /* 0x000000ff0500720c */ /* 0x000fe40003f25270 */
[----:B------:R-:W-:Y:S02]  /*fcf0*/  ISETP.GE.U32.AND P0, PT, R3, R6, PT ;  /* 0x000000060300720c */ /* 0x000fe40003f06070 */
[----:B----4-:R-:W-:-:S04]  /*fd00*/  IABS R6, R7 ;  /* 0x0000000700067213 */ /* 0x010fc80000000000 */
[----:B------:R-:W1:Y:S07]  /*fd10*/  I2F.RP R2, R6 ;  /* 0x0000000600027306 */ /* 0x000e6e0000209400 */
[----:B------:R-:W-:Y:S01]  /*fd20*/  @P0 VIADD R8, R8, 0x1 ;  /* 0x0000000108080836 */ /* 0x000fe20000000000 */
[----:B-1----:R-:W1:Y:S02]  /*fd30*/  MUFU.RCP R2, R2 ;  /* 0x0000000200027308 */ /* 0x002e640000001000 */
[----:B-1----:R-:W-:-:S06]  /*fd40*/  VIADD R2, R2, 0xffffffe ;  /* 0x0ffffffe02027836 */ /* 0x002fcc0000000000 */
[----:B------:R-:W1:Y:S02]  /*fd50*/  F2I.FTZ.U32.TRUNC.NTZ R3, R2 ;  /* 0x0000000200037305 */ /* 0x000e64000021f000 */
[----:B-1----:R-:W-:-:S04]  /*fd60*/  IMAD.MOV R2, RZ, RZ, -R3 ;  /* 0x000000ffff027224 */ /* 0x002fc800078e0a03 */
[----:B------:R-:W-:Y:S02]  /*fd70*/  IMAD R9, R2, R6, RZ ;  /* 0x0000000602097224 */ /* 0x000fe400078e02ff */
[----:B------:R-:W-:-:S04]  /*fd80*/  IMAD.MOV.U32 R2, RZ, RZ, RZ ;  /* 0x000000ffff027224 */ /* 0x000fc800078e00ff */
[----:B------:R-:W-:Y:S01]  /*fd90*/  IMAD.HI.U32 R2, R3, R9, R2 ;  /* 0x0000000903027227 */ /* 0x000fe200078e0002 */
[----:B------:R-:W-:Y:S02]  /*fda0*/  LOP3.LUT R3, R0, R5, RZ, 0x3c, !PT ;  /* 0x0000000500037212 */ /* 0x000fe400078e3cff */
[----:B------:R-:W-:Y:S02]  /*fdb0*/  IABS R9, R7 ;  /* 0x0000000700097213 */ /* 0x000fe40000000000 */
[----:B------:R-:W-:-:S03]  /*fdc0*/  ISETP.GE.AND P2, PT, R3, RZ, PT ;  /* 0x000000ff0300720c */ /* 0x000fc60003f46270 */
[----:B------:R-:W-:-:S10]  /*fdd0*/  IMAD.MOV R9, RZ, RZ, -R9 ;  /* 0x000000ffff097224 */ /* 0x000fd400078e0a09 */
[----:B------:R-:W-:Y:S01]  /*fde0*/  @!P2 IMAD.MOV R8, RZ, RZ, -R8 ;  /* 0x000000ffff08a224 */ /* 0x000fe200078e0a08 */
[----:B------:R-:W-:-:S04]  /*fdf0*/  @!P1 LOP3.LUT R8, RZ, R5, RZ, 0x33, !PT ;  /* 0x00000005ff089212 */ /* 0x000fc800078e33ff */
[-C--:B------:R-:W-:Y:S01]  /*fe00*/  IABS R3, R8.reuse ;  /* 0x0000000800037213 */ /* 0x080fe20000000000 */
[----:B------:R-:W-:-:S04]  /*fe10*/  IMAD R5, R5, R8, RZ ;  /* 0x0000000805057224 */ /* 0x000fc800078e02ff */
[----:B------:R-:W-:-:S04]  /*fe20*/  IMAD.HI.U32 R2, R2, R3, RZ ;  /* 0x0000000302027227 */ /* 0x000fc800078e00ff */
[----:B------:R-:W-:-:S05]  /*fe30*/  IMAD R3, R2, R9, R3 ;  /* 0x0000000902037224 */ /* 0x000fca00078e0203 */
[----:B------:R-:W-:-:S13]  /*fe40*/  ISETP.GT.U32.AND P1, PT, R6, R3, PT ;  /* 0x000000030600720c */ /* 0x000fda0003f24070 */
[----:B------:R-:W-:Y:S02]  /*fe50*/  @!P1 IMAD.IADD R3, R3, 0x1, -R6 ;  /* 0x0000000103039824 */ /* 0x000fe400078e0a06 */
        /* <DEDUP_REMOVED lines=11> */
[----:B-----5:R-:W-:Y:S02]  /*ff10*/  IMAD.IADD R10, R4, 0x1, R10 ;  /* 0x00000001040a7824 */ /* 0x020fe400078e020a */
[----:B--2---:R-:W-:Y:S02]  /*ff20*/  IMAD.IADD R4, R0, 0x1, -R5 ;  /* 0x0000000100047824 */ /* 0x004fe400078e0a05 */
[----:B------:R-:W-:-:S05]  /*ff30*/  IMAD R0, R3, 0x10000, R2 ;  /* 0x0001000003007824 */ /* 0x000fca00078e0202 */
[----:B------:R1:W-:Y:S04]  /*ff40*/  STL [R1+0x8], R0 ;  /* 0x0000080001007387 */ /* 0x0003e80000100800 */
[----:B------:R1:W-:Y:S04]  /*ff50*/  STL [R1+0xc], R10 ;  /* 0x00000c0a01007387 */ /* 0x0003e80000100800 */
[----:B------:R1:W-:Y:S01]  /*ff60*/  STL [R1+0x4], R4 ;  /* 0x0000040401007387 */ /* 0x0003e20000100800 */
[----:B------:R-:W-:Y:S05]  /*ff70*/  BRA `(.L_x_328) ;  /* 0x0000000000287947 */ /* 0x000fea0003800000 */
.L_x_322:
[----:B------:R-:W-:Y:S01]  /*ff80*/  UMOV UR4, URZ ;  /* 0x0000003f00047c82 */ /* 0x000fe20008000000 */
[----:B------:R-:W-:Y:S01]  /*ff90*/  ULDC UR6, c[0x0][0xc3c] ;  /* 0x00030f0000067ab9 */ /* 0x000fe20000000800 */
[----:B------:R-:W-:Y:S01]  /*ffa0*/  UMOV UR5, URZ ;  /* 0x0000003f00057c82 */ /* 0x000fe20008000000 */
[----:B------:R1:W-:Y:S01]  /*ffb0*/  STL [R1], R0 ;  /* 0x0000000001007387 */ /* 0x0003e20000100800 */
[----:B------:R-:W-:Y:S02]  /*ffc0*/  IMAD.U32 R3, RZ, RZ, UR4 ;  /* 0x00000004ff037e24 */ /* 0x000fe4000f8e00ff */
[----:B------:R-:W-:-:S03]  /*ffd0*/  IMAD.U32 R2, RZ, RZ, UR5 ;  /* 0x00000005ff027e24 */ /* 0x000fc6000f8e00ff */
[----:B------:R2:W-:Y:S01]  /*ffe0*/  STL [R1+0x4], R3 ;  /* 0x0000040301007387 */ /* 0x0005e20000100800 */
[----:B-1----:R-:W-:-:S05]  /*fff0*/  IMAD.U32 R0, RZ, RZ, UR6 ;  /* 0x00000006ff007e24 */ /* 0x002fca000f8e00ff */
[----:B------:R2:W-:Y:S04]  /*10000*/  STL [R1+0xc], R0 ;  /* 0x00000c0001007387 */ /* 0x0005e80000100800 */
[----:B------:R2:W-:Y:S02]  /*10010*/  STL [R1+0x8], R2 ;  /* 0x0000080201007387 */ /* 0x0005e40000100800 */
.L_x_328:
[----:B--2---:R-:W2:Y:S04]  /*10020*/  LDL R3, [R1+0x8] ;  /* 0x0000080001037983 */ /* 0x004ea80000100800 */
[----:B------:R-:W3:Y:S04]  /*10030*/  LDL R2, [R1+0xc] ;  /* 0x00000c0001027983 */ /* 0x000ee80000100800 */
[----:B-1----:R-:W4:Y:S04]  /*10040*/  LDL R4, [R1] ;  /* 0x0000000001047983 */ /* 0x002f280000100800 */
[----:B------:R-:W4:Y:S01]  /*10050*/  LDL R5, [R1+0x4] ;  /* 0x0000040001057983 */ /* 0x000f220000100800 */
[----:B------:R-:W-:Y:S05]  /*10060*/  WARPSYNC.ALL ;  /* 0x0000000000007948 */ /* 0x000fea0003800000 */
[----:B------:R-:W1:Y:S02]  /*10070*/  S2R R0, SR_TID.X ;  /* 0x0000000000007919 */ /* 0x000e640000002100 */
[----:B-1----:R-:W-:Y:S01]  /*10080*/  LOP3.LUT R0, R0, 0x1f, RZ, 0xc0, !PT ;  /* 0x0000001f00007812 */ /* 0x002fe200078ec0ff */
[----:B------:R-:W-:Y:S03]  /*10090*/  BAR.SYNC.DEFER_BLOCKING 0x4, 0x180 ;  /* 0x0106000000007b1d */ /* 0x000fe60000010000 */
[----:B------:R-:W-:-:S13]  /*100a0*/  ISETP.NE.AND P0, PT, R0, RZ, PT ;  /* 0x000000ff0000720c */ /* 0x000fda0003f05270 */
[----:B------:R-:W-:Y:S01]  /*100b0*/  @!P0 MOV R0, 0x400 ;  /* 0x0000040000008802 */ /* 0x000fe20000000f00 */
[----:B--2---:R-:W-:Y:S02]  /*100c0*/  IMAD.MOV.U32 R6, RZ, RZ, R3 ;  /* 0x000000ffff067224 */ /* 0x004fe400078e0003 */
[----:B------:R-:W1:Y:S01]  /*100d0*/  @!P0 S2R R3, SR_CgaCtaId ;  /* 0x0000000000038919 */ /* 0x000e620000008800 */
[----:B---3--:R-:W-:Y:S01]  /*100e0*/  IMAD.MOV.U32 R7, RZ, RZ, R2 ;  /* 0x000000ffff077224 */ /* 0x008fe200078e0002 */
[----:B-1----:R-:W-:-:S05]  /*100f0*/  @!P0 LEA R18, R3, R0, 0x18 ;  /* 0x0000000003128211 */ /* 0x002fca00078ec0ff */
[----:B----4-:R1:W-:Y:S01]  /*10100*/  @!P0 STS.128 [R18+0x348d0], R4 ;  /* 0x0348d00412008388 */ /* 0x0103e20000000c00 */
[----:B------:R-:W-:Y:S06]  /*10110*/  BAR.ARV 0x5, 0x180 ;  /* 0x0146000000007b1d */ /* 0x000fec0000002000 */
.L_x_319:
[----:B------:R-:W3:Y:S01]  /*10120*/  LDL R0, [R1+0xc] ;  /* 0x00000c0001007983 */ /* 0x000ee20000100800 */
[----:B------:R-:W-:Y:S02]  /*10130*/  ULDC UR4, c[0x0][0xc3c] ;  /* 0x00030f0000047ab9 */ /* 0x000fe40000000800 */
[----:B---3--:R-:W-:-:S13]  /*10140*/  ISETP.GE.AND P0, PT, R0, UR4, PT ;  /* 0x0000000400007c0c */ /* 0x008fda000bf06270 */
[----:B------:R-:W-:Y:S05]  /*10150*/  @!P0 BRA `(.L_x_329) ;  /* 0xffffffa800708947 */ /* 0x000fea000383ffff */
[----:B------:R-:W-:Y:S05]  /*10160*/  BSYNC B8 ;  /* 0x0000000000087941 */ /* 0x000fea0003800000 */
.L_x_227:
[----:B-1----:R-:W3:Y:S01]  /*10170*/  LDL.LU R0, [R1+0x48] ;  /* 0x0000480001007983 */ /* 0x002ee20000300800 */
[----:B------:R-:W-:Y:S01]  /*10180*/  BSSY B0, `(.L_x_330) ;  /* 0x000000b000007945 */ /* 0x000fe20003800000 */
[----:B--2---:R-:W1:Y:S01]  /*10190*/  S2R R5, SR_CgaCtaId ;  /* 0x0000000000057919 */ /* 0x004e620000008800 */
[----:B---3--:R-:W-:-:S05]  /*101a0*/  VIADD R0, R0, 0x1 ;  /* 0x0000000100007836 */ /* 0x008fca0000000000 */
[----:B0-----:R-:W-:-:S04]  /*101b0*/  LEA.HI R2, R0, R0, RZ, 0x1 ;  /* 0x0000000000027211 */ /* 0x001fc800078f08ff */
[----:B------:R-:W-:-:S05]  /*101c0*/  LOP3.LUT R3, R2, 0xfffffffe, RZ, 0xc0, !PT ;  /* 0xfffffffe02037812 */ /* 0x000fca00078ec0ff */
[----:B------:R-:W-:Y:S01]  /*101d0*/  IMAD.IADD R3, R0, 0x1, -R3 ;  /* 0x0000000100037824 */ /* 0x000fe200078e0a03 */
[----:B------:R-:W-:-:S04]  /*101e0*/  MOV R0, 0x400 ;  /* 0x0000040000007802 */ /* 0x000fc80000000f00 */
[----:B-1----:R-:W-:Y:S02]  /*101f0*/  LEA R0, R5, R0, 0x18 ;  /* 0x0000000005007211 */ /* 0x002fe400078ec0ff */
[----:B------:R-:W-:-:S04]  /*10200*/  SHF.L.U32 R3, R3, 0x1f, RZ ;  /* 0x0000001f03037819 */ /* 0x000fc800000006ff */
[----:B------:R-:W0:Y:S02]  /*10210*/  SYNCS.PHASECHK.TRANS64.TRYWAIT P0, [R0+URZ+0x34820], R3 ;  /* 0x03482003000075a7 */ /* 0x000e24000800017f */
[----:B0-----:R-:W-:Y:S05]  /*10220*/  @!P0 BRA `(.L_x_331) ;  /* 0x0000001c00e48947 */ /* 0x001fea0003800000 */
.L_x_401:
[----:B------:R-:W-:Y:S05]  /*10230*/  BSYNC B0 ;  /* 0x0000000000007941 */ /* 0x000fea0003800000 */
.L_x_330:
[----:B------:R-:W-:-:S03]  /*10240*/  UMOV UR4, 0xffffffff ;  /* 0xffffffff00047882 */ /* 0x000fc60000000000 */
[----:B------:R-:W-:Y:S05]  /*10250*/  BRA.DIV UR4, `(.L_x_332) ;  /* 0x0000001e04ec7947 */ /* 0x000fea000b800000 */
[----:B------:R-:W1:Y:S02]  /*10260*/  S2R R2, SR_TID.X ;  /* 0x0000000000027919 */ /* 0x000e640000002100 */
[----:B-1----:R-:W-:-:S04]  /*10270*/  SHF.R.U32.HI R2, RZ, 0x5, R2 ;  /* 0x00000005ff027819 */ /* 0x002fc80000011602 */
[----:B------:R-:W-:-:S05]  /*10280*/  LOP3.LUT R2, R2, 0x3, RZ, 0xc0, !PT ;  /* 0x0000000302027812 */ /* 0x000fca00078ec0ff */
[----:B------:R1:W2:Y:S02]  /*10290*/  SHFL.IDX PT, R14, R2, RZ, 0x1f ;  /* 0x00001fff020e7589 */ /* 0x0002a400000e0000 */
.L_x_404:
[----:B--2---:R-:W-:Y:S01]  /*102a0*/  ISETP.NE.AND P0, PT, R14, RZ, PT ;  /* 0x000000ff0e00720c */ /* 0x004fe20003f05270 */
[----:B------:R-:W-:-:S12]  /*102b0*/  BSSY B0, `(.L_x_333) ;  /* 0x0000025000007945 */ /* 0x000fd80003800000 */
[----:B------:R-:W-:Y:S05]  /*102c0*/  @P0 BRA `(.L_x_334) ;  /* 0x00000000008c0947 */ /* 0x000fea0003800000 */
[----:B------:R-:W-:-:S03]  /*102d0*/  UMOV UR4, 0xffffffff ;  /* 0xffffffff00047882 */ /* 0x000fc60000000000 */
[----:B------:R-:W-:Y:S05]  /*102e0*/  BRA.DIV UR4, `(.L_x_335) ;  /* 0x0000001e04fc7947 */ /* 0x000fea000b800000 */
[----:B------:R-:W-:-:S13]  /*102f0*/  ELECT P6, URZ, PT ;  /* 0x00000000003f782f */ /* 0x000fda00038c0000 */
.L_x_407:
[----:B------:R-:W-:Y:S05]  /*10300*/  @!P6 BRA `(.L_x_334) ;  /* 0x00000000007ce947 */ /* 0x000fea0003800000 */
[----:B-1----:R-:W2:Y:S02]  /*10310*/  LDL.LU R2, [R1+0x5c] ;  /* 0x00005c0001027983 */ /* 0x002ea40000300800 */
[----:B--2---:R-:W-:-:S04]  /*10320*/  LOP3.LUT R2, R2, 0x2, RZ, 0xfc, !PT ;  /* 0x0000000202027812 */ /* 0x004fc800078efcff */
[----:B------:R-:W-:-:S13]  /*10330*/  ISETP.NE.AND P2, PT, R2, 0x3, PT ;  /* 0x000000030200780c */ /* 0x000fda0003f45270 */
[----:B------:R-:W-:Y:S05]  /*10340*/  @!P2 BRA `(.L_x_336) ;  /* 0x000000000004a947 */ /* 0x000fea0003800000 */
[----:B------:R-:W-:Y:S01]  /*10350*/  BPT.TRAP 0x1 ;  /* 0x000000040000795c */ /* 0x000fe20000300000 */
.L_x_336:
[----:B------:R-:W2:Y:S01]  /*10360*/  LDL.LU R7, [R1+0x14] ;  /* 0x0000140001077983 */ /* 0x000ea20000300800 */
[----:B------:R-:W-:Y:S02]  /*10370*/  VIADD R2, R0, 0x34840 ;  /* 0x0003484000027836 */ /* 0x000fe40000000000 */
[C---:B0-----:R-:W-:Y:S02]  /*10380*/  VIADD R3, R19.reuse, 0x1 ;  /* 0x0000000113037836 */ /* 0x041fe40000000000 */
[----:B------:R-:W-:-:S03]  /*10390*/  IMAD R6, R19, 0x8, R2 ;  /* 0x0000000813067824 */ /* 0x000fc600078e0202 */
[----:B------:R-:W-:-:S04]  /*103a0*/  ISETP.NE.AND P1, PT, R3, 0x2, PT ;  /* 0x000000020300780c */ /* 0x000fc80003f25270 */
[----:B------:R-:W-:Y:S02]  /*103b0*/  SEL R4, RZ, 0x1, P1 ;  /* 0x00000001ff047807 */ /* 0x000fe40000800000 */
[----:B------:R-:W-:Y:S02]  /*103c0*/  SEL R3, R3, RZ, P1 ;  /* 0x000000ff03037207 */ /* 0x000fe40000800000 */
[C---:B--2---:R-:W-:Y:S02]  /*103d0*/  SHF.L.U32 R5, R7.reuse, 0x1f, RZ ;  /* 0x0000001f07057819 */ /* 0x044fe400000006ff */
[----:B------:R-:W-:Y:S01]  /*103e0*/  LOP3.LUT R4, R7, R4, RZ, 0x3c, !PT ;  /* 0x0000000407047212 */ /* 0x000fe200078e3cff */
[----:B------:R-:W-:Y:S01]  /*103f0*/  IMAD R7, R3, 0x8, R2 ;  /* 0x0000000803077824 */ /* 0x000fe200078e0202 */
[----:B------:R-:W0:Y:S02]  /*10400*/  SYNCS.PHASECHK.TRANS64.TRYWAIT P0, [R6+URZ], R5 ;  /* 0x00000005060075a7 */ /* 0x000e24000800017f */
[----:B------:R-:W-:Y:S01]  /*10410*/  SHF.L.U32 R2, R4, 0x1f, RZ ;  /* 0x0000001f04027819 */ /* 0x000fe200000006ff */
[----:B0-----:R-:W-:Y:S06]  /*10420*/  @!P0 BRA `(.L_x_337) ;  /* 0x0000001c00cc8947 */ /* 0x001fec0003800000 */
.L_x_408:
[----:B------:R-:W1:Y:S02]  /*10430*/  SYNCS.PHASECHK.TRANS64.TRYWAIT P0, [R7+URZ], R2 ;  /* 0x00000002070075a7 */ /* 0x000e64000800017f */
[----:B-1----:R-:W-:Y:S05]  /*10440*/  @!P0 BRA `(.L_x_338) ;  /* 0x0000001c00d88947 */ /* 0x002fea0003800000 */
.L_x_409:
[----:B------:R-:W-:Y:S05]  /*10450*/  @!P2 BRA `(.L_x_339) ;  /* 0x000000000004a947 */ /* 0x000fea0003800000 */
[----:B------:R-:W-:Y:S01]  /*10460*/  BPT.TRAP 0x1 ;  /* 0x000000040000795c */ /* 0x000fe20000300000 */
.L_x_339:
[----:B------:R-:W-:-:S04]  /*10470*/  VIADD R0, R0, 0x34860 ;  /* 0x0003486000007836 */ /* 0x000fc80000000000 */
[----:B------:R-:W-:-:S04]  /*10480*/  IMAD R4, R19, 0x8, R0 ;  /* 0x0000000813047824 */ /* 0x000fc800078e0200 */
[----:B------:R-:W2:Y:S02]  /*10490*/  SYNCS.PHASECHK.TRANS64.TRYWAIT P0, [R4+URZ], R5 ;  /* 0x00000005040075a7 */ /* 0x000ea4000800017f */
[----:B--2---:R-:W-:Y:S05]  /*104a0*/  @!P0 BRA `(.L_x_340) ;  /* 0x0000001c00d48947 */ /* 0x004fea0003800000 */
.L_x_410:
[----:B------:R-:W-:-:S07]  /*104b0*/  IMAD R3, R3, 0x8, R0 ;  /* 0x0000000803037824 */ /* 0x000fce00078e0200 */
.L_x_341:
[----:B---3--:R3:W4:Y:S02]  /*104c0*/  SYNCS.PHASECHK.TRANS64.TRYWAIT P0, [R3+URZ], R2 ;  /* 0x00000002030075a7 */ /* 0x008724000800017f */
[----:B----4-:R-:W-:Y:S05]  /*104d0*/  @!P0 NANOSLEEP.SYNCS 0x989680 ;  /* 0x009896800000895d */ /* 0x010fea0003900000 */
[----:B------:R-:W4:Y:S02]  /*104e0*/  @!P0 SYNCS.PHASECHK.TRANS64 P0, [R3+URZ], R2 ;  /* 0x00000002030085a7 */ /* 0x000f24000800007f */
[----:B----4-:R-:W-:Y:S05]  /*104f0*/  @!P0 BRA `(.L_x_341) ;  /* 0xfffffffc00f08947 */ /* 0x010fea000383ffff */
.L_x_334:
[----:B------:R-:W-:Y:S05]  /*10500*/  BSYNC B0 ;  /* 0x0000000000007941 */ /* 0x000fea0003800000 */
.L_x_333:
[----:B------:R-:W-:Y:S05]  /*10510*/  EXIT ;  /* 0x000000000000794d */ /* 0x000fea0003800000 */
.L_x_178:
[----:B0-----:R0:W1:Y:S02]  /*10520*/  SYNCS.PHASECHK.TRANS64.TRYWAIT P1, [R0+URZ+0x34800], R3 ;  /* 0x03480003000075a7 */ /* 0x001064000802017f */
[----:B-1----:R-:W-:Y:S05]  /*10530*/  @!P1 NANOSLEEP.SYNCS 0x989680 ;  /* 0x009896800000995d */ /* 0x002fea0003900000 */
[----:B------:R-:W1:Y:S02]  /*10540*/  @!P1 SYNCS.PHASECHK.TRANS64 P1, [R0+URZ+0x34800], R3 ;  /* 0x03480003000095a7 */ /* 0x000e64000802007f */
[----:B-1----:R-:W-:Y:S05]  /*10550*/  @!P1 BRA `(.L_x_178) ;  /* 0xfffffffc00f09947 */ /* 0x002fea000383ffff */
[----:B------:R-:W-:Y:S05]  /*10560*/  BRA `(.L_x_342) ;  /* 0xffffff14001c7947 */ /* 0x000fea000383ffff */
.L_x_182:
[----:B0-----:R0:W2:Y:S02]  /*10570*/  SYNCS.PHASECHK.TRANS64.TRYWAIT P2, [R5+URZ+0x34830], R4 ;  /* 0x03483004050075a7 */ /* 0x0010a4000804017f */
[----:B--2---:R-:W-:Y:S05]  /*10580*/  @!P2 NANOSLEEP.SYNCS 0x989680 ;  /* 0x009896800000a95d */ /* 0x004fea0003900000 */
[----:B------:R-:W2:Y:S02]  /*10590*/  @!P2 SYNCS.PHASECHK.TRANS64 P2, [R5+URZ+0x34830], R4 ;  /* 0x034830040500a5a7 */ /* 0x000ea4000804007f */
[----:B--2---:R-:W-:Y:S05]  /*105a0*/  @!P2 BRA `(.L_x_182) ;  /* 0xfffffffc00f0a947 */ /* 0x004fea000383ffff */
[----:B------:R-:W-:Y:S05]  /*105b0*/  BRA `(.L_x_181) ;  /* 0xffffff1400407947 */ /* 0x000fea000383ffff */
.L_x_187:
[----:B-1----:R1:W2:Y:S02]  /*105c0*/  SYNCS.PHASECHK.TRANS64.TRYWAIT P2, [R14+URZ+0x34830], R3 ;  /* 0x034830030e0075a7 */ /* 0x0022a4000804017f */
[----:B--2---:R-:W-:Y:S05]  /*105d0*/  @!P2 NANOSLEEP.SYNCS 0x989680 ;  /* 0x009896800000a95d */ /* 0x004fea0003900000 */
[----:B------:R-:W2:Y:S02]  /*105e0*/  @!P2 SYNCS.PHASECHK.TRANS64 P2, [R14+URZ+0x34830], R3 ;  /* 0x034830030e00a5a7 */ /* 0x000ea4000804007f */
[----:B--2---:R-:W-:Y:S05]  /*105f0*/  @!P2 BRA `(.L_x_187) ;  /* 0xfffffffc00f0a947 */ /* 0x004fea000383ffff */
[----:B------:R-:W-:Y:S05]  /*10600*/  BRA `(.L_x_186) ;  /* 0xffffff3c00047947 */ /* 0x000fea000383ffff */
.L_x_191:
[----:B-1----:R1:W2:Y:S02]  /*10610*/  SYNCS.PHASECHK.TRANS64.TRYWAIT P2, [R13+URZ+0x34850], R4 ;  /* 0x034850040d0075a7 */ /* 0x0022a4000804017f */
[----:B--2---:R-:W-:Y:S05]  /*10620*/  @!P2 NANOSLEEP.SYNCS 0x989680 ;  /* 0x009896800000a95d */ /* 0x004fea0003900000 */
[----:B------:R-:W2:Y:S02]  /*10630*/  @!P2 SYNCS.PHASECHK.TRANS64 P2, [R13+URZ+0x34850], R4 ;  /* 0x034850040d00a5a7 */ /* 0x000ea4000804007f */
[----:B--2---:R-:W-:Y:S05]  /*10640*/  @!P2 BRA `(.L_x_191) ;  /* 0xfffffffc00f0a947 */ /* 0x004fea000383ffff */
[----:B------:R-:W-:Y:S05]  /*10650*/  BRA `(.L_x_190) ;  /* 0xffffff4400287947 */ /* 0x000fea000383ffff */
.L_x_196:
[----:B-1----:R1:W2:Y:S02]  /*10660*/  SYNCS.PHASECHK.TRANS64.TRYWAIT P0, [R14+URZ+0x34850], R7 ;  /* 0x034850070e0075a7 */ /* 0x0022a4000800017f */
[----:B--2---:R-:W-:Y:S05]  /*10670*/  @!P0 NANOSLEEP.SYNCS 0x989680 ;  /* 0x009896800000895d */ /* 0x004fea0003900000 */
[----:B------:R-:W2:Y:S02]  /*10680*/  @!P0 SYNCS.PHASECHK.TRANS64 P0, [R14+URZ+0x34850], R7 ;  /* 0x034850070e0085a7 */ /* 0x000ea4000800007f */
[----:B--2---:R-:W-:Y:S05]  /*10690*/  @!P0 BRA `(.L_x_196) ;  /* 0xfffffffc00f08947 */ /* 0x004fea000383ffff */
[----:B------:R-:W-:Y:S05]  /*106a0*/  BRA `(.L_x_195) ;  /* 0xffffff5c00f47947 */ /* 0x000fea000383ffff */
.L_x_241:
[----:B------:R-:W2:Y:S01]  /*106b0*/  S2R R4, SR_TID.X ;  /* 0x0000000000047919 */ /* 0x000ea20000002100 */
[----:B------:R-:W-:Y:S01]  /*106c0*/  BSSY B0, `(.L_x_343) ;  /* 0x000000a000007945 */ /* 0x000fe20003800000 */
[----:B------:R-:W-:Y:S02]  /*106d0*/  IMAD.MOV.U32 R12, RZ, RZ, RZ ;  /* 0x000000ffff0c7224 */ /* 0x000fe400078e00ff */
[----:B0-----:R-:W-:Y:S02]  /*106e0*/  IMAD.MOV.U32 R11, RZ, RZ, 0x1f ;  /* 0x0000001fff0b7424 */ /* 0x001fe400078e00ff */
[----:B------:R-:W-:Y:S01]  /*106f0*/  IMAD.MOV.U32 R15, RZ, RZ, -0x1 ;  /* 0xffffffffff0f7424 */ /* 0x000fe200078e00ff */
[----:B--2---:R-:W-:-:S04]  /*10700*/  SHF.R.U32.HI R4, RZ, 0x5, R4 ;  /* 0x00000005ff047819 */ /* 0x004fc80000011604 */
[----:B------:R-:W-:-:S05]  /*10710*/  LOP3.LUT R4, R4, 0x3, RZ, 0xc0, !PT ;  /* 0x0000000304047812 */ /* 0x000fca00078ec0ff */
[----:B------:R-:W-:-:S07]  /*10720*/  IMAD.MOV.U32 R13, RZ, RZ, R4 ;  /* 0x000000ffff0d7224 */ /* 0x000fce00078e0004 */
[----:B-1----:R-:W-:Y:S05]  /*10730*/  WARPSYNC.COLLECTIVE R15, `(.L_x_344) ;  /* 0x000000000f087348 */ /* 0x002fea0003c00000 */
[----:B------:R0:W2:Y:S02]  /*10740*/  SHFL.IDX P6, R14, R13, R12, R11 ;  /* 0x0000000c0d0e7389 */ /* 0x0000a400000c000b */
[----:B012---:R-:W-:Y:S01]  /*10750*/  ENDCOLLECTIVE ;  /* 0x000000000000791b */ /* 0x007fe20003800000 */
.L_x_344:
[----:B------:R-:W-:Y:S05]  /*10760*/  BSYNC B0 ;  /* 0x0000000000007941 */ /* 0x000fea0003800000 */
.L_x_343:
[----:B------:R-:W-:Y:S05]  /*10770*/  BRA `(.L_x_345) ;  /* 0xffffffb000887947 */ /* 0x000fea000383ffff */
.L_x_243:
[----:B------:R-:W-:Y:S01]  /*10780*/  BSSY B0, `(.L_x_346) ;  /* 0x0000006000007945 */ /* 0x000fe20003800000 */
[----:B------:R-:W-:-:S07]  /*10790*/  IMAD.MOV.U32 R15, RZ, RZ, -0x1 ;  /* 0xffffffffff0f7424 */ /* 0x000fce00078e00ff */
[----:B01-3--:R-:W-:Y:S05]  /*107a0*/  WARPSYNC.COLLECTIVE R15, `(.L_x_347) ;  /* 0x000000000f0c7348 */ /* 0x00bfea0003c00000 */
[----:B------:R-:W-:Y:S02]  /*107b0*/  ELECT P6, UR62, PT ;  /* 0x00000000003e782f */ /* 0x000fe400038c0000 */
[----:B------:R-:W-:Y:S01]  /*107c0*/  MOV R14, UR62 ;  /* 0x0000003e000e7c02 */ /* 0x000fe20008000f00 */
[----:B01-3--:R-:W-:Y:S10]  /*107d0*/  ENDCOLLECTIVE ;  /* 0x000000000000791b */ /* 0x00bff40003800000 */
.L_x_347:
[----:B------:R-:W-:Y:S05]  /*107e0*/  BSYNC B0 ;  /* 0x0000000000007941 */ /* 0x000fea0003800000 */
.L_x_346:
[----:B------:R-:W-:Y:S05]  /*107f0*/  BRA `(.L_x_348) ;  /* 0xffffffb000947947 */ /* 0x000fea000383ffff */
.L_x_245:
[----:B--2---:R2:W3:Y:S02]  /*10800*/  SYNCS.PHASECHK.TRANS64.TRYWAIT P0, [R0+URZ+0x34840], R2 ;  /* 0x03484002000075a7 */ /* 0x0044e4000800017f */
[----:B---3--:R-:W-:Y:S05]  /*10810*/  @!P0 NANOSLEEP.SYNCS 0x989680 ;  /* 0x009896800000895d */ /* 0x008fea0003900000 */
[----:B------:R-:W3:Y:S02]  /*10820*/  @!P0 SYNCS.PHASECHK.TRANS64 P0, [R0+URZ+0x34840], R2 ;  /* 0x03484002000085a7 */ /* 0x000ee4000800007f */
[----:B---3--:R-:W-:Y:S05]  /*10830*/  @!P0 BRA `(.L_x_245) ;  /* 0xfffffffc00f08947 */ /* 0x008fea000383ffff */
[----:B------:R-:W-:Y:S05]  /*10840*/  BRA `(.L_x_349) ;  /* 0xffffffb000f47947 */ /* 0x000fea000383ffff */
.L_x_249:
[----:B------:R0:W5:Y:S01]  /*10850*/  LDL.LU R9, [R1+0x40] ;  /* 0x0000400001097983 */ /* 0x0001620000300800 */
[----:B------:R-:W-:Y:S02]  /*10860*/  IMAD.MOV.U32 R13, RZ, RZ, R3 ;  /* 0x000000ffff0d7224 */ /* 0x000fe400078e0003 */
[----:B------:R-:W-:Y:S01]  /*10870*/  IMAD.MOV.U32 R12, RZ, RZ, RZ ;  /* 0x000000ffff0c7224 */ /* 0x000fe200078e00ff */
[----:B------:R-:W1:Y:S01]  /*10880*/  S2R R7, SR_TID.X ;  /* 0x0000000000077919 */ /* 0x000e620000002100 */
[----:B------:R-:W-:Y:S02]  /*10890*/  IMAD.MOV.U32 R11, RZ, RZ, 0x181f ;  /* 0x0000181fff0b7424 */ /* 0x000fe400078e00ff */
[----:B------:R-:W-:-:S07]  /*108a0*/  IMAD.MOV.U32 R15, RZ, RZ, -0x1 ;  /* 0xffffffffff0f7424 */ /* 0x000fce00078e00ff */
[----:B01---5:R-:W-:Y:S05]  /*108b0*/  WARPSYNC.COLLECTIVE R15, `(.L_x_350) ;  /* 0x000000000f087348 */ /* 0x023fea0003c00000 */
[----:B------:R2:W3:Y:S02]  /*108c0*/  SHFL.IDX P6, R14, R13, R12, R11 ;  /* 0x0000000c0d0e7389 */ /* 0x0004e400000c000b */
[----:B0123-5:R-:W-:Y:S01]  /*108d0*/  ENDCOLLECTIVE ;  /* 0x000000000000791b */ /* 0x02ffe20003800000 */
.L_x_350:
[----:B------:R-:W-:Y:S02]  /*108e0*/  IMAD.MOV.U32 R13, RZ, RZ, R4 ;  /* 0x000000ffff0d7224 */ /* 0x000fe400078e0004 */
[----:B------:R-:W-:-:S07]  /*108f0*/  IMAD.MOV.U32 R6, RZ, RZ, R14 ;  /* 0x000000ffff067224 */ /* 0x000fce00078e000e */
[----:B------:R-:W-:Y:S05]  /*10900*/  WARPSYNC.COLLECTIVE R15, `(.L_x_351) ;  /* 0x000000000f087348 */ /* 0x000fea0003c00000 */
[----:B------:R0:W1:Y:S02]  /*10910*/  SHFL.IDX P6, R14, R13, R12, R11 ;  /* 0x0000000c0d0e7389 */ /* 0x00006400000c000b */
[----:B01----:R-:W-:Y:S01]  /*10920*/  ENDCOLLECTIVE ;  /* 0x000000000000791b */ /* 0x003fe20003800000 */
.L_x_351:
[----:B------:R-:W-:Y:S02]  /*10930*/  IMAD.MOV.U32 R13, RZ, RZ, R3 ;  /* 0x000000ffff0d7224 */ /* 0x000fe400078e0003 */
[----:B------:R-:W-:Y:S02]  /*10940*/  IMAD.MOV.U32 R12, RZ, RZ, 0x1 ;  /* 0x00000001ff0c7424 */ /* 0x000fe400078e00ff */
[----:B------:R-:W-:Y:S02]  /*10950*/  IMAD R2, R9, R8, RZ ;  /* 0x0000000809027224 */ /* 0x000fe400078e02ff */
[----:B------:R-:W0:Y:S01]  /*10960*/  S2R R9, SR_TID.X ;  /* 0x0000000000097919 */ /* 0x000e220000002100 */
[----:B------:R-:W-:Y:S02]  /*10970*/  IMAD.SHL.U32 R8, R7, 0x8, RZ ;  /* 0x0000000807087824 */ /* 0x000fe400078e00ff */
[----:B------:R-:W-:-:S07]  /*10980*/  IMAD.MOV.U32 R7, RZ, RZ, R14 ;  /* 0x000000ffff077224 */ /* 0x000fce00078e000e */
[----:B0-----:R-:W-:Y:S05]  /*10990*/  WARPSYNC.COLLECTIVE R15, `(.L_x_352) ;  /* 0x000000000f087348 */ /* 0x001fea0003c00000 */
[----:B------:R1:W2:Y:S02]  /*109a0*/  SHFL.IDX P6, R14, R13, R12, R11 ;  /* 0x0000000c0d0e7389 */ /* 0x0002a400000c000b */
[----:B012---:R-:W-:Y:S01]  /*109b0*/  ENDCOLLECTIVE ;  /* 0x000000000000791b */ /* 0x007fe20003800000 */
.L_x_352:
[----:B------:R-:W-:Y:S01]  /*109c0*/  LOP3.LUT R8, R8, 0x38, RZ, 0xc0, !PT ;  /* 0x0000003808087812 */ /* 0x000fe200078ec0ff */
[----:B------:R-:W-:Y:S01]  /*109d0*/  IMAD.MOV.U32 R13, RZ, RZ, R4 ;  /* 0x000000ffff0d7224 */ /* 0x000fe200078e0004 */
[----:B------:R-:W-:-:S04]  /*109e0*/  LOP3.LUT R9, R9, 0x7f, RZ, 0xc0, !PT ;  /* 0x0000007f09097812 */ /* 0x000fc800078ec0ff */
[----:B------:R-:W-:-:S05]  /*109f0*/  SHF.R.U32.HI R9, RZ, 0x3, R9 ;  /* 0x00000003ff097819 */ /* 0x000fca0000011609 */
[----:B------:R-:W-:Y:S02]  /*10a00*/  IMAD.IADD R0, R9, 0x1, R5 ;  /* 0x0000000109007824 */ /* 0x000fe400078e0205 */
[----:B------:R-:W-:-:S07]  /*10a10*/  IMAD.MOV.U32 R9, RZ, RZ, R14 ;  /* 0x000000ffff097224 */ /* 0x000fce00078e000e */
[----:B------:R-:W-:Y:S05]  /*10a20*/  WARPSYNC.COLLECTIVE R15, `(.L_x_353) ;  /* 0x000000000f087348 */ /* 0x000fea0003c00000 */
[----:B------:R0:W1:Y:S02]  /*10a30*/  SHFL.IDX P6, R14, R13, R12, R11 ;  /* 0x0000000c0d0e7389 */ /* 0x00006400000c000b */
[----:B01----:R-:W-:Y:S01]  /*10a40*/  ENDCOLLECTIVE ;  /* 0x000000000000791b */ /* 0x003fe20003800000 */
.L_x_353:
[C---:B------:R-:W-:Y:S01]  /*10a50*/  ISETP.GE.AND P3, PT, R0.reuse, R2, PT ;  /* 0x000000020000720c */ /* 0x040fe20003f66270 */
[----:B------:R-:W-:-:S12]  /*10a60*/  VIADD R5, R0, 0x10 ;  /* 0x0000001000057836 */ /* 0x000fd80000000000 */
[----:B------:R-:W-:Y:S01]  /*10a70*/  @!P3 LEA R7, P5, R8, R7, 0x1 ;  /* 0x000000070807b211 */ /* 0x000fe200078a08ff */
[----:B------:R-:W-:Y:S02]  /*10a80*/  IMAD.MOV.U32 R13, RZ, RZ, R3 ;  /* 0x000000ffff0d7224 */ /* 0x000fe400078e0003 */
[----:B------:R-:W-:Y:S02]  /*10a90*/  IMAD.MOV.U32 R12, RZ, RZ, 0x2 ;  /* 0x00000002ff0c7424 */ /* 0x000fe400078e00ff */
[----:B------:R-:W-:-:S05]  /*10aa0*/  @!P3 IMAD.X R6, RZ, RZ, R6, P5 ;  /* 0x000000ffff06b224 */ /* 0x000fca00028e0606 */
[----:B------:R-:W-:-:S04]  /*10ab0*/  @!P3 LOP3.LUT R7, R7, R6, RZ, 0x3c, !PT ;  /* 0x000000060707b212 */ /* 0x000fc800078e3cff */
[----:B------:R-:W-:-:S04]  /*10ac0*/  @!P3 LOP3.LUT R6, R7, R6, RZ, 0x3c, !PT ;  /* 0x000000060706b212 */ /* 0x000fc800078e3cff */
[----:B------:R-:W-:-:S05]  /*10ad0*/  @!P3 LOP3.LUT R7, R7, R6, RZ, 0x3c, !PT ;  /* 0x000000060707b212 */ /* 0x000fca00078e3cff */
[----:B------:R-:W-:Y:S01]  /*10ae0*/  @!PT LDS RZ, [RZ] ;  /* 0x00000000fffff984 */ /* 0x000fe20000000800 */
[----:B------:R-:W-:Y:S01]  /*10af0*/  @!PT LDS RZ, [RZ] ;  /* 0x00000000fffff984 */ /* 0x000fe20000000800 */
[----:B------:R-:W-:Y:S01]  /*10b00*/  @!PT LDS RZ, [RZ] ;  /* 0x00000000fffff984 */ /* 0x000fe20000000800 */
[----:B------:R0:W-:Y:S04]  /*10b10*/  @!P3 LDGSTS.E.BYPASS.LTC128B.128 [R10+0x10400], desc[UR40][R6.64], !P2 ;  /* 0x10400000060abfae */ /* 0x0001e8000d101d68 */
[----:B------:R0:W-:Y:S04]  /*10b20*/  @!P3 LDGSTS.E.BYPASS.LTC128B.128 [R10+0x14400], desc[UR40][R6.64+0x80], !P1 ;  /* 0x14400080060abfae */ /* 0x0001e8000c901d68 */
[----:B------:R0:W-:Y:S01]  /*10b30*/  @!P3 LDGSTS.E.BYPASS.LTC128B.128 [R10+0x18400], desc[UR40][R6.64+0x100], !P0 ;  /* 0x18400100060abfae */ /* 0x0001e2000c101d68 */
[----:B------:R-:W-:Y:S01]  /*10b40*/  ISETP.GE.AND P3, PT, R5, R2, PT ;  /* 0x000000020500720c */ /* 0x000fe20003f66270 */
[----:B------:R-:W-:-:S12]  /*10b50*/  IMAD.MOV.U32 R5, RZ, RZ, R14 ;  /* 0x000000ffff057224 */ /* 0x000fd800078e000e */
[----:B0-----:R-:W-:Y:S05]  /*10b60*/  WARPSYNC.COLLECTIVE R15, `(.L_x_354) ;  /* 0x000000000f087348 */ /* 0x001fea0003c00000 */
[----:B------:R1:W2:Y:S02]  /*10b70*/  SHFL.IDX P6, R14, R13, R12, R11 ;  /* 0x0000000c0d0e7389 */ /* 0x0002a400000c000b */
[----:B012---:R-:W-:Y:S01]  /*10b80*/  ENDCOLLECTIVE ;  /* 0x000000000000791b */ /* 0x007fe20003800000 */
.L_x_354:
[----:B------:R-:W-:Y:S01]  /*10b90*/  @!P3 LEA R8, P5, R8, R5, 0x1 ;  /* 0x000000050808b211 */ /* 0x000fe200078a08ff */
[----:B------:R-:W-:-:S04]  /*10ba0*/  IMAD.MOV.U32 R13, RZ, RZ, R4 ;  /* 0x000000ffff0d7224 */ /* 0x000fc800078e0004 */
[----:B------:R-:W-:Y:S02]  /*10bb0*/  @!P3 IMAD.X R5, RZ, RZ, R9, P5 ;  /* 0x000000ffff05b224 */ /* 0x000fe400028e0609 */
[----:B------:R-:W0:Y:S01]  /*10bc0*/  S2R R9, SR_TID.X ;  /* 0x0000000000097919 */ /* 0x000e220000002100 */
[----:B------:R-:W-:Y:S02]  /*10bd0*/  @!P3 IMAD.MOV.U32 R6, RZ, RZ, R8 ;  /* 0x000000ffff06b224 */ /* 0x000fe400078e0008 */
[----:B------:R-:W-:Y:S02]  /*10be0*/  @!P3 IMAD.MOV.U32 R7, RZ, RZ, R5 ;  /* 0x000000ffff07b224 */ /* 0x000fe400078e0005 */
[----:B------:R-:W-:Y:S02]  /*10bf0*/  VIADD R5, R0, 0x20 ;  /* 0x0000002000057836 */ /* 0x000fe40000000000 */
[----:B------:R-:W-:Y:S01]  /*10c00*/  IMAD.MOV.U32 R8, RZ, RZ, R14 ;  /* 0x000000ffff087224 */ /* 0x000fe200078e000e */
[----:B------:R-:W-:Y:S01]  /*10c10*/  @!PT LDS RZ, [RZ] ;  /* 0x00000000fffff984 */ /* 0x000fe20000000800 */
[----:B------:R-:W-:Y:S01]  /*10c20*/  @!PT LDS RZ, [RZ] ;  /* 0x00000000fffff984 */ /* 0x000fe20000000800 */
[----:B------:R-:W-:Y:S01]  /*10c30*/  @!PT LDS RZ, [RZ] ;  /* 0x00000000fffff984 */ /* 0x000fe20000000800 */
[----:B------:R1:W-:Y:S06]  /*10c40*/  @!P3 LDGSTS.E.BYPASS.LTC128B.128 [R10+0x10c00], desc[UR40][R6.64], !P2 ;  /* 0x10c00000060abfae */ /* 0x0003ec000d101d68 */
[----:B01----:R-:W-:Y:S05]  /*10c50*/  WARPSYNC.COLLECTIVE R15, `(.L_x_355) ;  /* 0x000000000f087348 */ /* 0x003fea0003c00000 */
[----:B------:R2:W3:Y:S02]  /*10c60*/  SHFL.IDX P6, R14, R13, R12, R11 ;  /* 0x0000000c0d0e7389 */ /* 0x0004e400000c000b */
[----:B0123--:R-:W-:Y:S01]  /*10c70*/  ENDCOLLECTIVE ;  /* 0x000000000000791b */ /* 0x00ffe20003800000 */
.L_x_355:
[----:B------:R-:W-:Y:S01]  /*10c80*/  @!PT LDS RZ, [RZ] ;  /* 0x00000000fffff984 */ /* 0x000fe20000000800 */
[----:B------:R-:W-:Y:S01]  /*10c90*/  @!PT LDS RZ, [RZ] ;  /* 0x00000000fffff984 */ /* 0x000fe20000000800 */
[----:B------:R-:W-:Y:S01]  /*10ca0*/  @!PT LDS RZ, [RZ] ;  /* 0x00000000fffff984 */ /* 0x000fe20000000800 */
[----:B------:R0:W-:Y:S04]  /*10cb0*/  @!P3 LDGSTS.E.BYPASS.LTC128B.128 [R10+0x14c00], desc[UR40][R6.64+0x80], !P1 ;  /* 0x14c00080060abfae */ /* 0x0001e8000c901d68 */
[----:B------:R0:W-:Y:S01]  /*10cc0*/  @!P3 LDGSTS.E.BYPASS.LTC128B.128 [R10+0x18c00], desc[UR40][R6.64+0x100], !P0 ;  /* 0x18c00100060abfae */ /* 0x0001e2000c101d68 */
[----:B------:R-:W-:Y:S01]  /*10cd0*/  ISETP.GE.AND P3, PT, R5, R2, PT ;  /* 0x000000020500720c */ /* 0x000fe20003f66270 */
[----:B------:R-:W-:Y:S02]  /*10ce0*/  IMAD.MOV.U32 R13, RZ, RZ, R3 ;  /* 0x000000ffff0d7224 */ /* 0x000fe400078e0003 */
[----:B------:R-:W-:Y:S02]  /*10cf0*/  IMAD.MOV.U32 R12, RZ, RZ, 0x3 ;  /* 0x00000003ff0c7424 */ /* 0x000fe400078e00ff */
[----:B------:R-:W-:-:S02]  /*10d00*/  IMAD.SHL.U32 R9, R9, 0x8, RZ ;  /* 0x0000000809097824 */ /* 0x000fc400078e00ff */
[----:B------:R-:W-:-:S03]  /*10d10*/  IMAD.MOV.U32 R5, RZ, RZ, R14 ;  /* 0x000000ffff057224 */ /* 0x000fc600078e000e */
[----:B------:R-:W-:-:S07]  /*10d20*/  LOP3.LUT R9, R9, 0x38, RZ, 0xc0, !PT ;  /* 0x0000003809097812 */ /* 0x000fce00078ec0ff */
[----:B0-----:R-:W-:Y:S05]  /*10d30*/  WARPSYNC.COLLECTIVE R15, `(.L_x_356) ;  /* 0x000000000f087348 */ /* 0x001fea0003c00000 */
[----:B------:R1:W2:Y:S02]  /*10d40*/  SHFL.IDX P6, R14, R13, R12, R11 ;  /* 0x0000000c0d0e7389 */ /* 0x0002a400000c000b */
[----:B012---:R-:W-:Y:S01]  /*10d50*/  ENDCOLLECTIVE ;  /* 0x000000000000791b */ /* 0x007fe20003800000 */
.L_x_356:
[----:B------:R-:W-:-:S05]  /*10d60*/  @!P3 LEA R5, P4, R9, R5, 0x1 ;  /* 0x000000050905b211 */ /* 0x000fca00078808ff */
[----:B------:R-:W-:-:S04]  /*10d70*/  @!P3 IMAD.X R6, RZ, RZ, R8, P4 ;  /* 0x000000ffff06b224 */ /* 0x000fc800020e0608 */
[----:B------:R-:W-:Y:S02]  /*10d80*/  @!P3 IMAD.MOV.U32 R7, RZ, RZ, R6 ;  /* 0x000000ffff07b224 */ /* 0x000fe400078e0006 */
[----:B------:R-:W-:Y:S02]  /*10d90*/  @!P3 IMAD.MOV.U32 R6, RZ, RZ, R5 ;  /* 0x000000ffff06b224 */ /* 0x000fe400078e0005 */
[----:B------:R-:W-:Y:S02]  /*10da0*/  IMAD.MOV.U32 R13, RZ, RZ, R4 ;  /* 0x000000ffff0d7224 */ /* 0x000fe400078e0004 */
[----:B------:R-:W-:Y:S01]  /*10db0*/  VIADD R5, R0, 0x30 ;  /* 0x0000003000057836 */ /* 0x000fe20000000000 */
[----:B------:R-:W-:Y:S01]  /*10dc0*/  @!PT LDS RZ, [RZ] ;  /* 0x00000000fffff984 */ /* 0x000fe20000000800 */
[----:B------:R-:W-:Y:S01]  /*10dd0*/  @!PT LDS RZ, [RZ] ;  /* 0x00000000fffff984 */ /* 0x000fe20000000800 */
[----:B------:R-:W-:Y:S01]  /*10de0*/  @!PT LDS RZ, [RZ] ;  /* 0x00000000fffff984 */ /* 0x000fe20000000800 */
[----:B------:R-:W-:Y:S04]  /*10df0*/  @!P3 LDGSTS.E.BYPASS.LTC128B.128 [R10+0x11400], desc[UR40][R6.64], !P2 ;  /* 0x11400000060abfae */ /* 0x000fe8000d101d68 */
[----:B------:R-:W-:Y:S04]  /*10e00*/  @!P3 LDGSTS.E.BYPASS.LTC128B.128 [R10+0x15400], desc[UR40][R6.64+0x80], !P1 ;  /* 0x15400080060abfae */ /* 0x000fe8000c901d68 */
[----:B------:R0:W-:Y:S01]  /*10e10*/  @!P3 LDGSTS.E.BYPASS.LTC128B.128 [R10+0x19400], desc[UR40][R6.64+0x100], !P0 ;  /* 0x19400100060abfae */ /* 0x0001e2000c101d68 */
[----:B------:R-:W-:Y:S01]  /*10e20*/  ISETP.GE.AND P3, PT, R5, R2, PT ;  /* 0x000000020500720c */ /* 0x000fe20003f66270 */
[----:B0-----:R-:W-:-:S12]  /*10e30*/  IMAD.MOV.U32 R6, RZ, RZ, R14 ;  /* 0x000000ffff067224 */ /* 0x001fd800078e000e */
[----:B------:R-:W-:Y:S05]  /*10e40*/  WARPSYNC.COLLECTIVE R15, `(.L_x_357) ;  /* 0x000000000f087348 */ /* 0x000fea0003c00000 */
[----:B------:R0:W1:Y:S02]  /*10e50*/  SHFL.IDX P6, R14, R13, R12, R11 ;  /* 0x0000000c0d0e7389 */ /* 0x00006400000c000b */
[----:B01----:R-:W-:Y:S01]  /*10e60*/  ENDCOLLECTIVE ;  /* 0x000000000000791b */ /* 0x003fe20003800000 */
.L_x_357:
[----:B------:R-:W-:Y:S02]  /*10e70*/  IMAD.MOV.U32 R13, RZ, RZ, R3 ;  /* 0x000000ffff0d7224 */ /* 0x000fe400078e0003 */
[----:B------:R-:W-:Y:S02]  /*10e80*/  IMAD.MOV.U32 R12, RZ, RZ, 0x4 ;  /* 0x00000004ff0c7424 */ /* 0x000fe400078e00ff */
[----:B------:R-:W-:-:S07]  /*10e90*/  IMAD.MOV.U32 R5, RZ, RZ, R14 ;  /* 0x000000ffff057224 */ /* 0x000fce00078e000e */
[----:B------:R-:W-:Y:S05]  /*10ea0*/  WARPSYNC.COLLECTIVE R15, `(.L_x_358) ;  /* 0x000000000f087348 */ /* 0x000fea0003c00000 */
[----:B------:R0:W1:Y:S02]  /*10eb0*/  SHFL.IDX P6, R14, R13, R12, R11 ;  /* 0x0000000c0d0e7389 */ /* 0x00006400000c000b */
[----:B01----:R-:W-:Y:S01]  /*10ec0*/  ENDCOLLECTIVE ;  /* 0x000000000000791b */ /* 0x003fe20003800000 */
.L_x_358:
        /* <DEDUP_REMOVED lines=17> */
.L_x_359:
[----:B------:R-:W-:Y:S02]  /*10fe0*/  IMAD.MOV.U32 R13, RZ, RZ, R3 ;  /* 0x000000ffff0d7224 */ /* 0x000fe400078e0003 */
[----:B------:R-:W-:Y:S02]  /*10ff0*/  IMAD.MOV.U32 R12, RZ, RZ, 0x5 ;  /* 0x00000005ff0c7424 */ /* 0x000fe400078e00ff */
[----:B------:R-:W-:-:S07]  /*11000*/  IMAD.MOV.U32 R5, RZ, RZ, R14 ;  /* 0x000000ffff057224 */ /* 0x000fce00078e000e */
[----:B------:R-:W-:Y:S05]  /*11010*/  WARPSYNC.COLLECTIVE R15, `(.L_x_360) ;  /* 0x000000000f087348 */ /* 0x000fea0003c00000 */
[----:B------:R0:W1:Y:S02]  /*11020*/  SHFL.IDX P6, R14, R13, R12, R11 ;  /* 0x0000000c0d0e7389 */ /* 0x00006400000c000b */
[----:B01----:R-:W-:Y:S01]  /*11030*/  ENDCOLLECTIVE ;  /* 0x000000000000791b */ /* 0x003fe20003800000 */
.L_x_360:
        /* <DEDUP_REMOVED lines=17> */
.L_x_361:
[----:B------:R-:W-:Y:S02]  /*11150*/  IMAD.MOV.U32 R13, RZ, RZ, R3 ;  /* 0x000000ffff0d7224 */ /* 0x000fe400078e0003 */
[----:B------:R-:W-:Y:S02]  /*11160*/  IMAD.MOV.U32 R12, RZ, RZ, 0x6 ;  /* 0x00000006ff0c7424 */ /* 0x000fe400078e00ff */
[----:B------:R-:W-:-:S07]  /*11170*/  IMAD.MOV.U32 R5, RZ, RZ, R14 ;  /* 0x000000ffff057224 */ /* 0x000fce00078e000e */
[----:B------:R-:W-:Y:S05]  /*11180*/  WARPSYNC.COLLECTIVE R15, `(.L_x_362) ;  /* 0x000000000f087348 */ /* 0x000fea0003c00000 */
[----:B------:R0:W1:Y:S02]  /*11190*/  SHFL.IDX P6, R14, R13, R12, R11 ;  /* 0x0000000c0d0e7389 */ /* 0x00006400000c000b */
[----:B01----:R-:W-:Y:S01]  /*111a0*/  ENDCOLLECTIVE ;  /* 0x000000000000791b */ /* 0x003fe20003800000 */
.L_x_362:
[----:B------:R-:W-:-:S05]  /*111b0*/  @!P3 LEA R5, P4, R9, R5, 0x1 ;  /* 0x000000050905b211 */ /* 0x000fca00078808ff */
[----:B------:R-:W-:-:S04]  /*111c0*/  @!P3 IMAD.X R6, RZ, RZ, R6, P4 ;  /* 0x000000ffff06b224 */ /* 0x000fc800020e0606 */
[----:B------:R-:W-:Y:S02]  /*111d0*/  @!P3 IMAD.MOV.U32 R7, RZ, RZ, R6 ;  /* 0x000000ffff07b224 */ /* 0x000fe400078e0006 */
[----:B------:R-:W-:Y:S02]  /*111e0*/  @!P3 IMAD.MOV.U32 R6, RZ, RZ, R5 ;  /* 0x000000ffff06b224 */ /* 0x000fe400078e0005 */
[----:B------:R-:W-:-:S03]  /*111f0*/  IMAD.MOV.U32 R13, RZ, RZ, R4 ;  /* 0x000000ffff0d7224 */ /* 0x000fc600078e0004 */
[----:B------:R-:W-:Y:S01]  /*11200*/  @!PT LDS RZ, [RZ] ;  /* 0x00000000fffff984 */ /* 0x000fe20000000800 */
[----:B------:R-:W-:Y:S01]  /*11210*/  @!PT LDS RZ, [RZ] ;  /* 0x00000000fffff984 */ /* 0x000fe20000000800 */
[----:B------:R-:W-:Y:S01]  /*11220*/  @!PT LDS RZ, [RZ] ;  /* 0x00000000fffff984 */ /* 0x000fe20000000800 */
[----:B------:R-:W-:Y:S04]  /*11230*/  @!P3 LDGSTS.E.BYPASS.LTC128B.128 [R10+0x12c00], desc[UR40][R6.64], !P2 ;  /* 0x12c00000060abfae */ /* 0x000fe8000d101d68 */
[----:B------:R-:W-:Y:S04]  /*11240*/  @!P3 LDGSTS.E.BYPASS.LTC128B.128 [R10+0x16c00], desc[UR40][R6.64+0x80], !P1 ;  /* 0x16c00080060abfae */ /* 0x000fe8000c901d68 */
[----:B------:R0:W-:Y:S02]  /*11250*/  @!P3 LDGSTS.E.BYPASS.LTC128B.128 [R10+0x1ac00], desc[UR40][R6.64+0x100], !P0 ;  /* 0x1ac00100060abfae */ /* 0x0001e4000c101d68 */
[----:B0-----:R-:W-:-:S07]  /*11260*/  IMAD.MOV.U32 R6, RZ, RZ, R14 ;  /* 0x000000ffff067224 */ /* 0x001fce00078e000e */
[----:B------:R-:W-:Y:S05]  /*11270*/  WARPSYNC.COLLECTIVE R15, `(.L_x_363) ;  /* 0x000000000f087348 */ /* 0x000fea0003c00000 */
[----:B------:R0:W1:Y:S02]  /*11280*/  SHFL.IDX P6, R14, R13, R12, R11 ;  /* 0x0000000c0d0e7389 */ /* 0x00006400000c000b */
[----:B01----:R-:W-:Y:S01]  /*11290*/  ENDCOLLECTIVE ;  /* 0x000000000000791b */ /* 0x003fe20003800000 */
.L_x_363:
[----:B------:R-:W-:-:S05]  /*112a0*/  VIADD R7, R0, 0x60 ;  /* 0x0000006000077836 */ /* 0x000fca0000000000 */
[----:B------:R-:W-:Y:S01]  /*112b0*/  ISETP.GE.AND P4, PT, R7, R2, PT ;  /* 0x000000020700720c */ /* 0x000fe20003f86270 */
[----:B------:R-:W-:Y:S02]  /*112c0*/  IMAD.MOV.U32 R13, RZ, RZ, R3 ;  /* 0x000000ffff0d7224 */ /* 0x000fe400078e0003 */
[----:B------:R-:W-:Y:S02]  /*112d0*/  IMAD.MOV.U32 R12, RZ, RZ, 0x7 ;  /* 0x00000007ff0c7424 */ /* 0x000fe400078e00ff */
[----:B------:R-:W-:-:S08]  /*112e0*/  IMAD.MOV.U32 R5, RZ, RZ, R14 ;  /* 0x000000ffff057224 */ /* 0x000fd000078e000e */
[----:B------:R-:W-:Y:S05]  /*112f0*/  WARPSYNC.COLLECTIVE R15, `(.L_x_364) ;  /* 0x000000000f087348 */ /* 0x000fea0003c00000 */
[----:B------:R0:W1:Y:S02]  /*11300*/  SHFL.IDX P6, R14, R13, R12, R11 ;  /* 0x0000000c0d0e7389 */ /* 0x00006400000c000b */
[----:B01----:R-:W-:Y:S01]  /*11310*/  ENDCOLLECTIVE ;  /* 0x000000000000791b */ /* 0x003fe20003800000 */
.L_x_364:
[----:B------:R-:W-:-:S05]  /*11320*/  @!P4 LEA R5, P3, R9, R5, 0x1 ;  /* 0x000000050905c211 */ /* 0x000fca00078608ff */
[----:B------:R-:W-:-:S04]  /*11330*/  @!P4 IMAD.X R6, RZ, RZ, R6, P3 ;  /* 0x000000ffff06c224 */ /* 0x000fc800018e0606 */
[----:B------:R-:W-:Y:S02]  /*11340*/  @!P4 IMAD.MOV.U32 R7, RZ, RZ, R6 ;  /* 0x000000ffff07c224 */ /* 0x000fe400078e0006 */
[----:B------:R-:W-:Y:S02]  /*11350*/  IMAD.MOV.U32 R13, RZ, RZ, R4 ;  /* 0x000000ffff0d7224 */ /* 0x000fe400078e0004 */
[----:B------:R-:W-:-:S05]  /*11360*/  @!P4 IMAD.MOV.U32 R6, RZ, RZ, R5 ;  /* 0x000000ffff06c224 */ /* 0x000fca00078e0005 */
[----:B------:R-:W-:Y:S01]  /*11370*/  @!PT LDS RZ, [RZ] ;  /* 0x00000000fffff984 */ /* 0x000fe20000000800 */
[----:B------:R-:W-:Y:S01]  /*11380*/  @!PT LDS RZ, [RZ] ;  /* 0x00000000fffff984 */ /* 0x000fe20000000800 */
[----:B------:R-:W-:Y:S01]  /*11390*/  @!PT LDS RZ, [RZ] ;  /* 0x00000000fffff984 */ /* 0x000fe20000000800 */
[----:B------:R0:W-:Y:S01]  /*113a0*/  @!P4 LDGSTS.E.BYPASS.LTC128B.128 [R10+0x13400], desc[UR40][R6.64], !P2 ;  /* 0x13400000060acfae */ /* 0x0001e2000d101d68 */
[----:B------:R-:W-:-:S03]  /*113b0*/  IMAD.MOV.U32 R5, RZ, RZ, R14 ;  /* 0x000000ffff057224 */ /* 0x000fc600078e000e */
[----:B------:R0:W-:Y:S04]  /*113c0*/  @!P4 LDGSTS.E.BYPASS.LTC128B.128 [R10+0x17400], desc[UR40][R6.64+0x80], !P1 ;  /* 0x17400080060acfae */ /* 0x0001e8000c901d68 */
[----:B0-----:R-:W-:Y:S05]  /*113d0*/  WARPSYNC.COLLECTIVE R15, `(.L_x_365) ;  /* 0x000000000f087348 */ /* 0x001fea0003c00000 */
[----:B------:R1:W2:Y:S02]  /*113e0*/  SHFL.IDX P6, R14, R13, R12, R11 ;  /* 0x0000000c0d0e7389 */ /* 0x0002a400000c000b */
[----:B012---:R-:W-:Y:S01]  /*113f0*/  ENDCOLLECTIVE ;  /* 0x000000000000791b */ /* 0x007fe20003800000 */
.L_x_365:
[----:B------:R-:W-:Y:S01]  /*11400*/  @!PT LDS RZ, [RZ] ;  /* 0x00000000fffff984 */ /* 0x000fe20000000800 */
[----:B------:R-:W-:Y:S01]  /*11410*/  @!PT LDS RZ, [RZ] ;  /* 0x00000000fffff984 */ /* 0x000fe20000000800 */
[----:B------:R-:W-:Y:S01]  /*11420*/  @!PT LDS RZ, [RZ] ;  /* 0x00000000fffff984 */ /* 0x000fe20000000800 */
[----:B------:R0:W-:Y:S01]  /*11430*/  @!P4 LDGSTS.E.BYPASS.LTC128B.128 [R10+0x1b400], desc[UR40][R6.64+0x100], !P0 ;  /* 0x1b400100060acfae */ /* 0x0001e2000c101d68 */
[----:B------:R-:W-:Y:S01]  /*11440*/  IMAD.MOV.U32 R3, RZ, RZ, R14 ;  /* 0x000000ffff037224 */ /* 0x000fe200078e000e */
[----:B------:R-:W-:Y:S06]  /*11450*/  BRA `(.L_x_366) ;  /* 0xffffffb400907947 */ /* 0x000fec000383ffff */
.L_x_254:
[----:B0-----:R0:W1:Y:S02]  /*11460*/  SYNCS.PHASECHK.TRANS64.TRYWAIT P0, [R18+URZ+0x34820], R0 ;  /* 0x03482000120075a7 */ /* 0x001064000800017f */
[----:B-1----:R-:W-:Y:S05]  /*11470*/  @!P0 NANOSLEEP.SYNCS 0x989680 ;  /* 0x009896800000895d */ /* 0x002fea0003900000 */
[----:B------:R-:W1:Y:S02]  /*11480*/  @!P0 SYNCS.PHASECHK.TRANS64 P0, [R18+URZ+0x34820], R0 ;  /* 0x03482000120085a7 */ /* 0x000e64000800007f */
[----:B-1----:R-:W-:Y:S05]  /*11490*/  @!P0 BRA `(.L_x_254) ;  /* 0xfffffffc00f08947 */ /* 0x002fea000383ffff */
[----:B------:R-:W-:Y:S05]  /*114a0*/  BRA `(.L_x_367) ;  /* 0xffffffb800107947 */ /* 0x000fea000383ffff */
.L_x_263:
[----:B-1----:R1:W2:Y:S02]  /*114b0*/  SYNCS.PHASECHK.TRANS64.TRYWAIT P0, [R3+URZ+0x34840], R2 ;  /* 0x03484002030075a7 */ /* 0x0022a4000800017f */
[----:B--2---:R-:W-:Y:S05]  /*114c0*/  @!P0 NANOSLEEP.SYNCS 0x989680 ;  /* 0x009896800000895d */ /* 0x004fea0003900000 */
[----:B------:R-:W2:Y:S02]  /*114d0*/  @!P0 SYNCS.PHASECHK.TRANS64 P0, [R3+URZ+0x34840], R2 ;  /* 0x03484002030085a7 */ /* 0x000ea4000800007f */
[----:B--2---:R-:W-:Y:S05]  /*114e0*/  @!P0 BRA `(.L_x_263) ;  /* 0xfffffffc00f08947 */ /* 0x004fea000383ffff */
[----:B------:R-:W-:Y:S05]  /*114f0*/  BRA `(.L_x_368) ;  /* 0xffffffb800ec7947 */ /* 0x000fea000383ffff */
.L_x_270:
[----:B-1----:R1:W2:Y:S02]  /*11500*/  SYNCS.PHASECHK.TRANS64.TRYWAIT P0, [R3+URZ+0x60], R2 ;  /* 0x00006002030075a7 */ /* 0x0022a4000800017f */
[----:B--2---:R-:W-:Y:S05]  /*11510*/  @!P0 NANOSLEEP.SYNCS 0x989680 ;  /* 0x009896800000895d */ /* 0x004fea0003900000 */
[----:B------:R-:W2:Y:S02]  /*11520*/  @!P0 SYNCS.PHASECHK.TRANS64 P0, [R3+URZ+0x60], R2 ;  /* 0x00006002030085a7 */ /* 0x000ea4000800007f */
[----:B--2---:R-:W-:Y:S05]  /*11530*/  @!P0 BRA `(.L_x_270) ;  /* 0xfffffffc00f08947 */ /* 0x004fea000383ffff */
[----:B------:R-:W-:Y:S05]  /*11540*/  BRA `(.L_x_369) ;  /* 0xffffffbc00fc7947 */ /* 0x000fea000383ffff */
.L_x_279:
[----:B-1----:R1:W2:Y:S02]  /*11550*/  SYNCS.PHASECHK.TRANS64.TRYWAIT P0, [R3+URZ+0x34840], R2 ;  /* 0x03484002030075a7 */ /* 0x0022a4000800017f */
[----:B--2---:R-:W-:Y:S05]  /*11560*/  @!P0 NANOSLEEP.SYNCS 0x989680 ;  /* 0x009896800000895d */ /* 0x004fea0003900000 */
[----:B------:R-:W2:Y:S02]  /*11570*/  @!P0 SYNCS.PHASECHK.TRANS64 P0, [R3+URZ+0x34840], R2 ;  /* 0x03484002030085a7 */ /* 0x000ea4000800007f */
[----:B--2---:R-:W-:Y:S05]  /*11580*/  @!P0 BRA `(.L_x_279) ;  /* 0xfffffffc00f08947 */ /* 0x004fea000383ffff */
[----:B------:R-:W-:Y:S05]  /*11590*/  BRA `(.L_x_370) ;  /* 0xffffffc4008c7947 */ /* 0x000fea000383ffff */
.L_x_286:
[----:B0-----:R0:W1:Y:S02]  /*115a0*/  SYNCS.PHASECHK.TRANS64.TRYWAIT P0, [R2+URZ+0x60], R3 ;  /* 0x00006003020075a7 */ /* 0x001064000800017f */
[----:B-1----:R-:W-:Y:S05]  /*115b0*/  @!P0 NANOSLEEP.SYNCS 0x989680 ;  /* 0x009896800000895d */ /* 0x002fea0003900000 */
[----:B------:R-:W1:Y:S02]  /*115c0*/  @!P0 SYNCS.PHASECHK.TRANS64 P0, [R2+URZ+0x60], R3 ;  /* 0x00006003020085a7 */ /* 0x000e64000800007f */
[----:B-1----:R-:W-:Y:S05]  /*115d0*/  @!P0 BRA `(.L_x_286) ;  /* 0xfffffffc00f08947 */ /* 0x002fea000383ffff */
[----:B------:R-:W-:Y:S05]  /*115e0*/  BRA `(.L_x_371) ;  /* 0xffffffc8009c7947 */ /* 0x000fea000383ffff */
.L_x_295:
[----:B--2---:R2:W3:Y:S02]  /*115f0*/  SYNCS.PHASECHK.TRANS64.TRYWAIT P0, [R2+URZ+0x34840], R3 ;  /* 0x03484003020075a7 */ /* 0x0044e4000800017f */
[----:B---3--:R-:W-:Y:S05]  /*11600*/  @!P0 NANOSLEEP.SYNCS 0x989680 ;  /* 0x009896800000895d */ /* 0x008fea0003900000 */
[----:B------:R-:W3:Y:S02]  /*11610*/  @!P0 SYNCS.PHASECHK.TRANS64 P0, [R2+URZ+0x34840], R3 ;  /* 0x03484003020085a7 */ /* 0x000ee4000800007f */
[----:B---3--:R-:W-:Y:S05]  /*11620*/  @!P0 BRA `(.L_x_295) ;  /* 0xfffffffc00f08947 */ /* 0x008fea000383ffff */
[----:B------:R-:W-:Y:S05]  /*11630*/  BRA `(.L_x_372) ;  /* 0xffffffcc00fc7947 */ /* 0x000fea000383ffff */
.L_x_302:
[----:B0-----:R0:W1:Y:S02]  /*11640*/  SYNCS.PHASECHK.TRANS64.TRYWAIT P0, [R2+URZ+0x60], R5 ;  /* 0x00006005020075a7 */ /* 0x001064000800017f */
[----:B-1----:R-:W-:Y:S05]  /*11650*/  @!P0 NANOSLEEP.SYNCS 0x989680 ;  /* 0x009896800000895d */ /* 0x002fea0003900000 */
[----:B------:R-:W1:Y:S02]  /*11660*/  @!P0 SYNCS.PHASECHK.TRANS64 P0, [R2+URZ+0x60], R5 ;  /* 0x00006005020085a7 */ /* 0x000e64000800007f */
[----:B-1----:R-:W-:Y:S05]  /*11670*/  @!P0 BRA `(.L_x_302) ;  /* 0xfffffffc00f08947 */ /* 0x002fea000383ffff */
[----:B------:R-:W-:Y:S05]  /*11680*/  BRA `(.L_x_373) ;  /* 0xffffffd4000c7947 */ /* 0x000fea000383ffff */
.L_x_313:
[----:B---3--:R3:W4:Y:S02]  /*11690*/  SYNCS.PHASECHK.TRANS64.TRYWAIT P0, [R0+URZ+0x34860], R2 ;  /* 0x03486002000075a7 */ /* 0x008724000800017f */
[----:B----4-:R-:W-:Y:S05]  /*116a0*/  @!P0 NANOSLEEP.SYNCS 0x989680 ;  /* 0x009896800000895d */ /* 0x010fea0003900000 */
[----:B------:R-:W4:Y:S02]  /*116b0*/  @!P0 SYNCS.PHASECHK.TRANS64 P0, [R0+URZ+0x34860], R2 ;  /* 0x03486002000085a7 */ /* 0x000f24000800007f */
[----:B----4-:R-:W-:Y:S05]  /*116c0*/  @!P0 BRA `(.L_x_313) ;  /* 0xfffffffc00f08947 */ /* 0x010fea000383ffff */
[----:B------:R-:W-:Y:S05]  /*116d0*/  BRA `(.L_x_374) ;  /* 0xffffffd800587947 */ /* 0x000fea000383ffff */
.L_x_320:
[----:B------:R-:W4:Y:S01]  /*116e0*/  LDL R3, [R1] ;  /* 0x0000000001037983 */ /* 0x000f220000100800 */
[----:B------:R-:W-:Y:S01]  /*116f0*/  BSSY B0, `(.L_x_375) ;  /* 0x0000008000007945 */ /* 0x000fe20003800000 */
[----:B0-----:R-:W-:Y:S02]  /*11700*/  IMAD.MOV.U32 R12, RZ, RZ, RZ ;  /* 0x000000ffff0c7224 */ /* 0x001fe400078e00ff */
[----:B------:R-:W-:Y:S02]  /*11710*/  IMAD.MOV.U32 R11, RZ, RZ, 0x1f ;  /* 0x0000001fff0b7424 */ /* 0x000fe400078e00ff */
[----:B------:R-:W-:Y:S02]  /*11720*/  IMAD.MOV.U32 R15, RZ, RZ, -0x1 ;  /* 0xffffffffff0f7424 */ /* 0x000fe400078e00ff */
[----:B----4-:R-:W-:-:S07]  /*11730*/  IMAD.MOV.U32 R13, RZ, RZ, R3 ;  /* 0x000000ffff0d7224 */ /* 0x010fce00078e0003 */
[----:B-123--:R-:W-:Y:S05]  /*11740*/  WARPSYNC.COLLECTIVE R15, `(.L_x_376) ;  /* 0x000000000f087348 */ /* 0x00efea0003c00000 */
[----:B------:R0:W4:Y:S02]  /*11750*/  SHFL.IDX P6, R14, R13, R12, R11 ;  /* 0x0000000c0d0e7389 */ /* 0x00012400000c000b */
[----:B01234-:R-:W-:Y:S01]  /*11760*/  ENDCOLLECTIVE ;  /* 0x000000000000791b */ /* 0x01ffe20003800000 */
.L_x_376:
[----:B------:R-:W-:Y:S05]  /*11770*/  BSYNC B0 ;  /* 0x0000000000007941 */ /* 0x000fea0003800000 */
.L_x_375:
[----:B------:R0:W5:Y:S01]  /*11780*/  LDL R2, [R1+0xc] ;  /* 0x00000c0001027983 */ /* 0x0001620000100800 */
[----:B------:R-:W-:Y:S02]  /*11790*/  IMAD.MOV.U32 R13, RZ, RZ, R3 ;  /* 0x000000ffff0d7224 */ /* 0x000fe400078e0003 */
[----:B------:R-:W-:Y:S02]  /*117a0*/  IMAD.MOV.U32 R12, RZ, RZ, 0x1 ;  /* 0x00000001ff0c7424 */ /* 0x000fe400078e00ff */
[----:B------:R-:W-:Y:S02]  /*117b0*/  IMAD.MOV.U32 R11, RZ, RZ, 0x1f ;  /* 0x0000001fff0b7424 */ /* 0x000fe400078e00ff */
[----:B------:R-:W-:Y:S02]  /*117c0*/  IMAD.MOV.U32 R15, RZ, RZ, -0x1 ;  /* 0xffffffffff0f7424 */ /* 0x000fe400078e00ff */
[----:B0-----:R-:W-:-:S07]  /*117d0*/  IMAD.MOV.U32 R0, RZ, RZ, R14 ;  /* 0x000000ffff007224 */ /* 0x001fce00078e000e */
[----:B-----5:R-:W-:Y:S05]  /*117e0*/  WARPSYNC.COLLECTIVE R15, `(.L_x_377) ;  /* 0x000000000f087348 */ /* 0x020fea0003c00000 */
[----:B------:R0:W1:Y:S02]  /*117f0*/  SHFL.IDX P6, R14, R13, R12, R11 ;  /* 0x0000000c0d0e7389 */ /* 0x00006400000c000b */
[----:B01---5:R-:W-:Y:S01]  /*11800*/  ENDCOLLECTIVE ;  /* 0x000000000000791b */ /* 0x023fe20003800000 */
.L_x_377:
[----:B------:R-:W-:Y:S01]  /*11810*/  ULDC UR4, c[0x0][0xc3c] ;  /* 0x00030f0000047ab9 */ /* 0x000fe20000000800 */
[----:B------:R-:W-:Y:S02]  /*11820*/  IMAD.IADD R7, R2, 0x1, R16 ;  /* 0x0000000102077824 */ /* 0x000fe400078e0210 */
[----:B------:R-:W-:Y:S02]  /*11830*/  IMAD.MOV.U32 R11, RZ, RZ, RZ ;  /* 0x000000ffff0b7224 */ /* 0x000fe400078e00ff */
[----:B------:R-:W-:Y:S01]  /*11840*/  IMAD.MOV.U32 R8, RZ, RZ, R14 ;  /* 0x000000ffff087224 */ /* 0x000fe200078e000e */
[----:B------:R-:W-:-:S13]  /*11850*/  ISETP.GE.OR P1, PT, R7, UR4, !P0 ;  /* 0x0000000407007c0c */ /* 0x000fda000c726670 */
[----:B------:R-:W0:Y:S08]  /*11860*/  @!P1 LDC.64 R2, c[0x0][0xc80] ;  /* 0x00032000ff029b82 */ /* 0x000e300000000a00 */
[----:B------:R-:W1:Y:S01]  /*11870*/  @!P1 LDC.64 R4, c[0x0][0xc78] ;  /* 0x00031e00ff049b82 */ /* 0x000e620000000a00 */
[----:B0-----:R-:W-:-:S05]  /*11880*/  @!P1 IMAD.WIDE R2, R7, 0x4, R2 ;  /* 0x0000000407029825 */ /* 0x001fca00078e0202 */
[----:B------:R1:W2:Y:S02]  /*11890*/  @!P1 LDG.E R6, desc[UR40][R2.64] ;  /* 0x0000002802069981 */ /* 0x0002a4000c1e1900 */
[----:B-1----:R-:W-:-:S06]  /*118a0*/  @!P1 IMAD.WIDE R2, R7, 0x4, R4 ;  /* 0x0000000407029825 */ /* 0x002fcc00078e0204 */
[----:B------:R-:W3:Y:S01]  /*118b0*/  @!P1 LDG.E R2, desc[UR40][R2.64] ;  /* 0x0000002802029981 */ /* 0x000ee2000c1e1900 */
[----:B------:R-:W-:Y:S01]  /*118c0*/  IMAD.MOV.U32 R5, RZ, RZ, RZ ;  /* 0x000000ffff057224 */ /* 0x000fe200078e00ff */
[C---:B------:R-:W-:Y:S02]  /*118d0*/  ISETP.GE.U32.AND P2, PT, R16.reuse, 0x2, PT ;  /* 0x000000021000780c */ /* 0x040fe40003f46070 */
[C---:B------:R-:W-:Y:S02]  /*118e0*/  ISETP.GE.U32.AND P3, PT, R16.reuse, 0x4, PT ;  /* 0x000000041000780c */ /* 0x040fe40003f66070 */
[C---:B------:R-:W-:Y:S02]  /*118f0*/  ISETP.GE.U32.AND P4, PT, R16.reuse, 0x8, PT ;  /* 0x000000081000780c */ /* 0x040fe40003f86070 */
[----:B------:R-:W-:Y:S01]  /*11900*/  ISETP.GE.U32.AND P5, PT, R16, 0x10, PT ;  /* 0x000000101000780c */ /* 0x000fe20003fa6070 */
[----:B--2---:R-:W-:Y:S01]  /*11910*/  @!P1 IMAD.MOV.U32 R5, RZ, RZ, R6 ;  /* 0x000000ffff059224 */ /* 0x004fe200078e0006 */
[----:B------:R-:W-:-:S02]  /*11920*/  CS2R R6, SRZ ;  /* 0x0000000000067805 */ /* 0x000fc4000001ff00 */
[----:B---3--:R-:W-:Y:S01]  /*11930*/  @!P1 IMAD.MOV.U32 R7, RZ, RZ, R2 ;  /* 0x000000ffff079224 */ /* 0x008fe200078e0002 */
[----:B------:R-:W-:-:S03]  /*11940*/  ISETP.NE.AND P1, PT, R16, RZ, PT ;  /* 0x000000ff1000720c */ /* 0x000fc60003f25270 */
[----:B------:R-:W-:-:S04]  /*11950*/  IMAD R2, R7, R5, RZ ;  /* 0x0000000507027224 */ /* 0x000fc800078e02ff */
[----:B------:R-:W-:-:S07]  /*11960*/  IMAD.MOV.U32 R13, RZ, RZ, R2 ;  /* 0x000000ffff0d7224 */ /* 0x000fce00078e0002 */
[----:B------:R-:W-:Y:S05]  /*11970*/  WARPSYNC.COLLECTIVE R15, `(.L_x_378) ;  /* 0x000000000f087348 */ /* 0x000fea0003c00000 */
[----:B------:R0:W1:Y:S02]  /*11980*/  SHFL.UP P6, R14, R13, R12, R11 ;  /* 0x0400000c0d0e7389 */ /* 0x00006400000c000b */
[----:B01----:R-:W-:Y:S01]  /*11990*/  ENDCOLLECTIVE ;  /* 0x000000000000791b */ /* 0x003fe20003800000 */
.L_x_378:
[----:B------:R-:W-:Y:S02]  /*119a0*/  IMAD.MOV.U32 R12, RZ, RZ, 0x2 ;  /* 0x00000002ff0c7424 */ /* 0x000fe400078e00ff */
[----:B------:R-:W-:-:S05]  /*119b0*/  IMAD.MOV.U32 R3, RZ, RZ, R14 ;  /* 0x000000ffff037224 */ /* 0x000fca00078e000e */
[----:B------:R-:W-:-:S05]  /*119c0*/  SEL R3, R3, RZ, P1 ;  /* 0x000000ff03037207 */ /* 0x000fca0000800000 */
[----:B------:R-:W-:-:S04]  /*119d0*/  IMAD.IADD R2, R2, 0x1, R3 ;  /* 0x0000000102027824 */ /* 0x000fc800078e0203 */
[----:B------:R-:W-:-:S07]  /*119e0*/  IMAD.MOV.U32 R13, RZ, RZ, R2 ;  /* 0x000000ffff0d7224 */ /* 0x000fce00078e0002 */
[----:B------:R-:W-:Y:S05]  /*119f0*/  WARPSYNC.COLLECTIVE R15, `(.L_x_379) ;  /* 0x000000000f087348 */ /* 0x000fea0003c00000 */
[----:B------:R0:W1:Y:S02]  /*11a00*/  SHFL.UP P6, R14, R13, R12, R11 ;  /* 0x0400000c0d0e7389 */ /* 0x00006400000c000b */
[----:B01----:R-:W-:Y:S01]  /*11a10*/  ENDCOLLECTIVE ;  /* 0x000000000000791b */ /* 0x003fe20003800000 */
.L_x_379:
        /* <DEDUP_REMOVED lines=8> */
.L_x_380:
        /* <DEDUP_REMOVED lines=8> */
.L_x_381:
        /* <DEDUP_REMOVED lines=8> */
.L_x_382:
[----:B------:R-:W-:Y:S02]  /*11ba0*/  IMAD.MOV.U32 R12, RZ, RZ, 0x1f ;  /* 0x0000001fff0c7424 */ /* 0x000fe400078e00ff */
[----:B------:R-:W-:Y:S02]  /*11bb0*/  IMAD.MOV.U32 R11, RZ, RZ, 0x1f ;  /* 0x0000001fff0b7424 */ /* 0x000fe400078e00ff */
[----:B------:R-:W-:-:S05]  /*11bc0*/  IMAD.MOV.U32 R3, RZ, RZ, R14 ;  /* 0x000000ffff037224 */ /* 0x000fca00078e000e */
[----:B------:R-:W-:-:S05]  /*11bd0*/  SEL R3, R3, RZ, P5 ;  /* 0x000000ff03037207 */ /* 0x000fca0002800000 */
[----:B------:R-:W-:-:S04]  /*11be0*/  IMAD.IADD R2, R2, 0x1, R3 ;  /* 0x0000000102027824 */ /* 0x000fc800078e0203 */
[----:B------:R-:W-:-:S07]  /*11bf0*/  IMAD.MOV.U32 R13, RZ, RZ, R2 ;  /* 0x000000ffff0d7224 */ /* 0x000fce00078e0002 */
[----:B------:R-:W-:Y:S05]  /*11c00*/  WARPSYNC.COLLECTIVE R15, `(.L_x_383) ;  /* 0x000000000f087348 */ /* 0x000fea0003c00000 */
[----:B------:R0:W1:Y:S02]  /*11c10*/  SHFL.IDX P6, R14, R13, R12, R11 ;  /* 0x0000000c0d0e7389 */ /* 0x00006400000c000b */
[----:B01----:R-:W-:Y:S01]  /*11c20*/  ENDCOLLECTIVE ;  /* 0x000000000000791b */ /* 0x003fe20003800000 */
.L_x_383:
[----:B------:R-:W-:Y:S01]  /*11c30*/  IMAD.MOV.U32 R9, RZ, RZ, R14 ;  /* 0x000000ffff097224 */ /* 0x000fe200078e000e */
[----:B------:R-:W-:Y:S06]  /*11c40*/  BRA `(.L_x_384) ;  /* 0xffffffd800cc7947 */ /* 0x000fec000383ffff */
.L_x_323:
[----:B------:R-:W-:Y:S01]  /*11c50*/  BSSY B0, `(.L_x_385) ;  /* 0x0000008000007945 */ /* 0x000fe20003800000 */
[----:B------:R-:W-:Y:S02]  /*11c60*/  IMAD.MOV.U32 R13, RZ, RZ, R2 ;  /* 0x000000ffff0d7224 */ /* 0x000fe400078e0002 */
[----:B0-----:R-:W-:Y:S02]  /*11c70*/  IMAD.MOV.U32 R12, RZ, RZ, 0x1 ;  /* 0x00000001ff0c7424 */ /* 0x001fe400078e00ff */
[----:B------:R-:W-:Y:S02]  /*11c80*/  IMAD.MOV.U32 R11, RZ, RZ, RZ ;  /* 0x000000ffff0b7224 */ /* 0x000fe400078e00ff */
[----:B------:R-:W-:-:S07]  /*11c90*/  IMAD.MOV.U32 R15, RZ, RZ, -0x1 ;  /* 0xffffffffff0f7424 */ /* 0x000fce00078e00ff */
[----:B------:R-:W-:Y:S05]  /*11ca0*/  WARPSYNC.COLLECTIVE R15, `(.L_x_386) ;  /* 0x000000000f087348 */ /* 0x000fea0003c00000 */
[----:B------:R0:W1:Y:S02]  /*11cb0*/  SHFL.UP P6, R14, R13, R12, R11 ;  /* 0x0400000c0d0e7389 */ /* 0x00006400000c000b */
[----:B01----:R-:W-:Y:S01]  /*11cc0*/  ENDCOLLECTIVE ;  /* 0x000000000000791b */ /* 0x003fe20003800000 */
.L_x_386:
[----:B------:R-:W-:Y:S05]  /*11cd0*/  BSYNC B0 ;  /* 0x0000000000007941 */ /* 0x000fea0003800000 */
.L_x_385:
[----:B------:R-:W-:Y:S02]  /*11ce0*/  IMAD.MOV.U32 R3, RZ, RZ, R14 ;  /* 0x000000ffff037224 */ /* 0x000fe400078e000e */
[----:B------:R-:W-:Y:S02]  /*11cf0*/  IMAD.MOV.U32 R12, RZ, RZ, 0x2 ;  /* 0x00000002ff0c7424 */ /* 0x000fe400078e00ff */
[----:B------:R-:W-:Y:S01]  /*11d00*/  IMAD.MOV.U32 R11, RZ, RZ, RZ ;  /* 0x000000ffff0b7224 */ /* 0x000fe200078e00ff */
[----:B------:R-:W-:Y:S01]  /*11d10*/  SEL R3, R3, RZ, P1 ;  /* 0x000000ff03037207 */ /* 0x000fe20000800000 */
[----:B------:R-:W-:-:S04]  /*11d20*/  IMAD.MOV.U32 R15, RZ, RZ, -0x1 ;  /* 0xffffffffff0f7424 */ /* 0x000fc800078e00ff */
[----:B------:R-:W-:-:S04]  /*11d30*/  IMAD.IADD R2, R2, 0x1, R3 ;  /* 0x0000000102027824 */ /* 0x000fc800078e0203 */
[----:B------:R-:W-:-:S07]  /*11d40*/  IMAD.MOV.U32 R13, RZ, RZ, R2 ;  /* 0x000000ffff0d7224 */ /* 0x000fce00078e0002 */
[----:B------:R-:W-:Y:S05]  /*11d50*/  WARPSYNC.COLLECTIVE R15, `(.L_x_387) ;  /* 0x000000000f087348 */ /* 0x000fea0003c00000 */
[----:B------:R0:W1:Y:S02]  /*11d60*/  SHFL.UP P6, R14, R13, R12, R11 ;  /* 0x0400000c0d0e7389 */ /* 0x00006400000c000b */
[----:B01----:R-:W-:Y:S01]  /*11d70*/  ENDCOLLECTIVE ;  /* 0x000000000000791b */ /* 0x003fe20003800000 */
.L_x_387:
        /* <DEDUP_REMOVED lines=8> */
.L_x_388:
        /* <DEDUP_REMOVED lines=8> */
.L_x_389:
        /* <DEDUP_REMOVED lines=8> */
.L_x_390:
        /* <DEDUP_REMOVED lines=9> */
.L_x_391:
[----:B------:R-:W-:Y:S01]  /*11f90*/  IMAD.MOV.U32 R9, RZ, RZ, R14 ;  /* 0x000000ffff097224 */ /* 0x000fe200078e000e */
[----:B------:R-:W-:Y:S06]  /*11fa0*/  BRA `(.L_x_392) ;  /* 0xffffffd800a07947 */ /* 0x000fec000383ffff */
.L_x_325:
[----:B------:R-:W-:Y:S01]  /*11fb0*/  BSSY B0, `(.L_x_393) ;  /* 0x0000006000007945 */ /* 0x000fe20003800000 */
[----:B------:R-:W-:Y:S01]  /*11fc0*/  PLOP3.LUT P6, PT, P6, PT, PT, 0x8, 0x0 ;  /* 0x000000000000781c */ /* 0x000fe200037ce170 */
[----:B------:R-:W-:-:S12]  /*11fd0*/  IMAD.MOV.U32 R15, RZ, RZ, -0x1 ;  /* 0xffffffffff0f7424 */ /* 0x000fd800078e00ff */
[----:B01----:R-:W-:Y:S05]  /*11fe0*/  WARPSYNC.COLLECTIVE R15, `(.L_x_394) ;  /* 0x000000000f087348 */ /* 0x003fea0003c00000 */
[----:B------:R-:W-:Y:S01]  /*11ff0*/  VOTE.ANY R14, PT, P6 ;  /* 0x00000000000e7806 */ /* 0x000fe200030e0100 */
[----:B01----:R-:W-:Y:S06]  /*12000*/  ENDCOLLECTIVE ;  /* 0x000000000000791b */ /* 0x003fec0003800000 */
.L_x_394:
[----:B------:R-:W-:Y:S05]  /*12010*/  BSYNC B0 ;  /* 0x0000000000007941 */ /* 0x000fea0003800000 */
.L_x_393:
[----:B------:R-:W-:Y:S02]  /*12020*/  IMAD.MOV.U32 R8, RZ, RZ, R14 ;  /* 0x000000ffff087224 */ /* 0x000fe400078e000e */
[----:B------:R-:W-:Y:S02]  /*12030*/  IMAD.MOV.U32 R13, RZ, RZ, R5 ;  /* 0x000000ffff0d7224 */ /* 0x000fe400078e0005 */
[----:B------:R-:W0:Y:S01]  /*12040*/  POPC R4, R8 ;  /* 0x0000000800047309 */ /* 0x000e220000000000 */
[----:B------:R-:W-:Y:S02]  /*12050*/  IMAD.MOV.U32 R11, RZ, RZ, 0x1f ;  /* 0x0000001fff0b7424 */ /* 0x000fe400078e00ff */
[----:B------:R-:W-:Y:S02]  /*12060*/  IMAD.MOV.U32 R15, RZ, RZ, -0x1 ;  /* 0xffffffffff0f7424 */ /* 0x000fe400078e00ff */
[----:B0-----:R-:W-:-:S07]  /*12070*/  IMAD.MOV.U32 R12, RZ, RZ, R4 ;  /* 0x000000ffff0c7224 */ /* 0x001fce00078e0004 */
[----:B------:R-:W-:Y:S05]  /*12080*/  WARPSYNC.COLLECTIVE R15, `(.L_x_395) ;  /* 0x000000000f087348 */ /* 0x000fea0003c00000 */
[----:B------:R0:W1:Y:S02]  /*12090*/  SHFL.IDX P6, R14, R13, R12, R11 ;  /* 0x0000000c0d0e7389 */ /* 0x00006400000c000b */
[----:B01----:R-:W-:Y:S01]  /*120a0*/  ENDCOLLECTIVE ;  /* 0x000000000000791b */ /* 0x003fe20003800000 */
.L_x_395:
[----:B------:R-:W-:Y:S02]  /*120b0*/  IMAD.MOV.U32 R13, RZ, RZ, R7 ;  /* 0x000000ffff0d7224 */ /* 0x000fe400078e0007 */
[----:B------:R-:W-:-:S07]  /*120c0*/  IMAD.MOV.U32 R5, RZ, RZ, R14 ;  /* 0x000000ffff057224 */ /* 0x000fce00078e000e */
[----:B------:R-:W-:Y:S05]  /*120d0*/  WARPSYNC.COLLECTIVE R15, `(.L_x_396) ;  /* 0x000000000f087348 */ /* 0x000fea0003c00000 */
[----:B------:R0:W1:Y:S02]  /*120e0*/  SHFL.IDX P6, R14, R13, R12, R11 ;  /* 0x0000000c0d0e7389 */ /* 0x00006400000c000b */
[----:B01----:R-:W-:Y:S01]  /*120f0*/  ENDCOLLECTIVE ;  /* 0x000000000000791b */ /* 0x003fe20003800000 */
.L_x_396:
[----:B------:R-:W-:Y:S01]  /*12100*/  IMAD.MOV.U32 R7, RZ, RZ, R14 ;  /* 0x000000ffff077224 */ /* 0x000fe200078e000e */
[----:B------:R-:W-:Y:S06]  /*12110*/  BRA `(.L_x_397) ;  /* 0xffffffd800807947 */ /* 0x000fec000383ffff */
.L_x_327:
[----:B------:R-:W-:Y:S01]  /*12120*/  BSSY B0, `(.L_x_398) ;  /* 0x0000007000007945 */ /* 0x000fe20003800000 */
[----:B------:R-:W-:Y:S02]  /*12130*/  IMAD.MOV.U32 R13, RZ, RZ, R2 ;  /* 0x000000ffff0d7224 */ /* 0x000fe400078e0002 */
[----:B------:R-:W-:Y:S02]  /*12140*/  IMAD.MOV.U32 R11, RZ, RZ, 0x1f ;  /* 0x0000001fff0b7424 */ /* 0x000fe400078e00ff */
[----:B------:R-:W-:-:S07]  /*12150*/  IMAD.MOV.U32 R15, RZ, RZ, -0x1 ;  /* 0xffffffffff0f7424 */ /* 0x000fce00078e00ff */
[----:B-1234-:R-:W-:Y:S05]  /*12160*/  WARPSYNC.COLLECTIVE R15, `(.L_x_399) ;  /* 0x000000000f087348 */ /* 0x01efea0003c00000 */
[----:B------:R0:W0:Y:S02]  /*12170*/  SHFL.IDX P6, R14, R13, R12, R11 ;  /* 0x0000000c0d0e7389 */ /* 0x00002400000c000b */
[----:B01234-:R-:W-:Y:S01]  /*12180*/  ENDCOLLECTIVE ;  /* 0x000000000000791b */ /* 0x01ffe20003800000 */
.L_x_399:
[----:B------:R-:W-:Y:S05]  /*12190*/  BSYNC B0 ;  /* 0x0000000000007941 */ /* 0x000fea0003800000 */
.L_x_398:
[----:B------:R-:W-:Y:S01]  /*121a0*/  IMAD.MOV.U32 R2, RZ, RZ, R14 ;  /* 0x000000ffff027224 */ /* 0x000fe200078e000e */
[----:B------:R-:W-:Y:S06]  /*121b0*/  BRA `(.L_x_400) ;  /* 0xffffffd800707947 */ /* 0x000fec000383ffff */
.L_x_331:
[----:B0-----:R0:W1:Y:S02]  /*121c0*/  SYNCS.PHASECHK.TRANS64.TRYWAIT P0, [R0+URZ+0x34820], R3 ;  /* 0x03482003000075a7 */ /* 0x001064000800017f */
[----:B-1----:R-:W-:Y:S05]  /*121d0*/  @!P0 NANOSLEEP.SYNCS 0x989680 ;  /* 0x009896800000895d */ /* 0x002fea0003900000 */
[----:B------:R-:W1:Y:S02]  /*121e0*/  @!P0 SYNCS.PHASECHK.TRANS64 P0, [R0+URZ+0x34820], R3 ;  /* 0x03482003000085a7 */ /* 0x000e64000800007f */
[----:B-1----:R-:W-:Y:S05]  /*121f0*/  @!P0 BRA `(.L_x_331) ;  /* 0xfffffffc00f08947 */ /* 0x002fea000383ffff */
[----:B------:R-:W-:Y:S05]  /*12200*/  BRA `(.L_x_401) ;  /* 0xffffffe000087947 */ /* 0x000fea000383ffff */
.L_x_332:
[----:B------:R-:W1:Y:S01]  /*12210*/  S2R R2, SR_TID.X ;  /* 0x0000000000027919 */ /* 0x000e620000002100 */
[----:B------:R-:W-:Y:S01]  /*12220*/  BSSY B0, `(.L_x_402) ;  /* 0x000000a000007945 */ /* 0x000fe20003800000 */
[----:B------:R-:W-:Y:S02]  /*12230*/  IMAD.MOV.U32 R12, RZ, RZ, RZ ;  /* 0x000000ffff0c7224 */ /* 0x000fe400078e00ff */
[----:B------:R-:W-:Y:S02]  /*12240*/  IMAD.MOV.U32 R11, RZ, RZ, 0x1f ;  /* 0x0000001fff0b7424 */ /* 0x000fe400078e00ff */
[----:B------:R-:W-:Y:S01]  /*12250*/  IMAD.MOV.U32 R15, RZ, RZ, -0x1 ;  /* 0xffffffffff0f7424 */ /* 0x000fe200078e00ff */
[----:B-1----:R-:W-:-:S04]  /*12260*/  SHF.R.U32.HI R2, RZ, 0x5, R2 ;  /* 0x00000005ff027819 */ /* 0x002fc80000011602 */
[----:B------:R-:W-:-:S05]  /*12270*/  LOP3.LUT R2, R2, 0x3, RZ, 0xc0, !PT ;  /* 0x0000000302027812 */ /* 0x000fca00078ec0ff */
[----:B------:R-:W-:-:S07]  /*12280*/  IMAD.MOV.U32 R13, RZ, RZ, R2 ;  /* 0x000000ffff0d7224 */ /* 0x000fce00078e0002 */
[----:B0-----:R-:W-:Y:S05]  /*12290*/  WARPSYNC.COLLECTIVE R15, `(.L_x_403) ;  /* 0x000000000f087348 */ /* 0x001fea0003c00000 */
[----:B------:R1:W2:Y:S02]  /*122a0*/  SHFL.IDX P6, R14, R13, R12, R11 ;  /* 0x0000000c0d0e7389 */ /* 0x0002a400000c000b */
[----:B012---:R-:W-:Y:S01]  /*122b0*/  ENDCOLLECTIVE ;  /* 0x000000000000791b */ /* 0x007fe20003800000 */
.L_x_403:
[----:B------:R-:W-:Y:S05]  /*122c0*/  BSYNC B0 ;  /* 0x0000000000007941 */ /* 0x000fea0003800000 */
.L_x_402:
[----:B------:R-:W-:Y:S05]  /*122d0*/  BRA `(.L_x_404) ;  /* 0xffffffdc00f07947 */ /* 0x000fea000383ffff */
.L_x_335:
[----:B------:R-:W-:Y:S01]  /*122e0*/  BSSY B1, `(.L_x_405) ;  /* 0x0000006000017945 */ /* 0x000fe20003800000 */
[----:B------:R-:W-:-:S07]  /*122f0*/  IMAD.MOV.U32 R15, RZ, RZ, -0x1 ;  /* 0xffffffffff0f7424 */ /* 0x000fce00078e00ff */
[----:B01----:R-:W-:Y:S05]  /*12300*/  WARPSYNC.COLLECTIVE R15, `(.L_x_406) ;  /* 0x000000000f0c7348 */ /* 0x003fea0003c00000 */
[----:B------:R-:W-:Y:S02]  /*12310*/  ELECT P6, UR62, PT ;  /* 0x00000000003e782f */ /* 0x000fe400038c0000 */
[----:B------:R-:W-:Y:S01]  /*12320*/  MOV R14, UR62 ;  /* 0x0000003e000e7c02 */ /* 0x000fe20008000f00 */
[----:B01----:R-:W-:Y:S10]  /*12330*/  ENDCOLLECTIVE ;  /* 0x000000000000791b */ /* 0x003ff40003800000 */
.L_x_406:
[----:B------:R-:W-:Y:S05]  /*12340*/  BSYNC B1 ;  /* 0x0000000000017941 */ /* 0x000fea0003800000 */
.L_x_405:
[----:B------:R-:W-:Y:S05]  /*12350*/  BRA `(.L_x_407) ;  /* 0xffffffdc00e87947 */ /* 0x000fea000383ffff */
.L_x_337:
[----:B0-----:R0:W1:Y:S02]  /*12360*/  SYNCS.PHASECHK.TRANS64.TRYWAIT P0, [R6+URZ], R5 ;  /* 0x00000005060075a7 */ /* 0x001064000800017f */
[----:B-1----:R-:W-:Y:S05]  /*12370*/  @!P0 NANOSLEEP.SYNCS 0x989680 ;  /* 0x009896800000895d */ /* 0x002fea0003900000 */
[----:B------:R-:W1:Y:S02]  /*12380*/  @!P0 SYNCS.PHASECHK.TRANS64 P0, [R6+URZ], R5 ;  /* 0x00000005060085a7 */ /* 0x000e64000800007f */
[----:B-1----:R-:W-:Y:S05]  /*12390*/  @!P0 BRA `(.L_x_337) ;  /* 0xfffffffc00f08947 */ /* 0x002fea000383ffff */
[----:B------:R-:W-:Y:S05]  /*123a0*/  BRA `(.L_x_408) ;  /* 0xffffffe000207947 */ /* 0x000fea000383ffff */
.L_x_338:
[----:B-1----:R1:W2:Y:S02]  /*123b0*/  SYNCS.PHASECHK.TRANS64.TRYWAIT P0, [R7+URZ], R2 ;  /* 0x00000002070075a7 */ /* 0x0022a4000800017f */
[----:B--2---:R-:W-:Y:S05]  /*123c0*/  @!P0 NANOSLEEP.SYNCS 0x989680 ;  /* 0x009896800000895d */ /* 0x004fea0003900000 */
[----:B------:R-:W2:Y:S02]  /*123d0*/  @!P0 SYNCS.PHASECHK.TRANS64 P0, [R7+URZ], R2 ;  /* 0x00000002070085a7 */ /* 0x000ea4000800007f */
[----:B--2---:R-:W-:Y:S05]  /*123e0*/  @!P0 BRA `(.L_x_338) ;  /* 0xfffffffc00f08947 */ /* 0x004fea000383ffff */
[----:B------:R-:W-:Y:S05]  /*123f0*/  BRA `(.L_x_409) ;  /* 0xffffffe000147947 */ /* 0x000fea000383ffff */
.L_x_340:
[----:B--2---:R2:W3:Y:S02]  /*12400*/  SYNCS.PHASECHK.TRANS64.TRYWAIT P0, [R4+URZ], R5 ;  /* 0x00000005040075a7 */ /* 0x0044e4000800017f */
[----:B---3--:R-:W-:Y:S05]  /*12410*/  @!P0 NANOSLEEP.SYNCS 0x989680 ;  /* 0x009896800000895d */ /* 0x008fea0003900000 */
[----:B------:R-:W3:Y:S02]  /*12420*/  @!P0 SYNCS.PHASECHK.TRANS64 P0, [R4+URZ], R5 ;  /* 0x00000005040085a7 */ /* 0x000ee4000800007f */
[----:B---3--:R-:W-:Y:S05]  /*12430*/  @!P0 BRA `(.L_x_340) ;  /* 0xfffffffc00f08947 */ /* 0x008fea000383ffff */
[----:B------:R-:W-:Y:S05]  /*12440*/  BRA `(.L_x_410) ;  /* 0xffffffe000187947 */ /* 0x000fea000383ffff */
.L_x_411:
        /* <DEDUP_REMOVED lines=11> */
.L_x_14988:


//--------------------- .text._ZN7cutlass13device_kernelIN5flash11enable_sm90INS1_16FlashAttnFwdSm90INS1_25CollectiveMainloopFwdSm90ILi2EN4cute5tupleIJNS5_1CILi1EEES8_S8_EEENS6_IJNS7_ILi128EEESA_NS7_ILi192EEEEEELi128ENS_6half_tEfNS_4arch4Sm90ELb0ELb0ELb0ELb1ELb0ELb1ELb0ELb1ELb1ELb1ELb1ELb0EEENS1_21CollectiveEpilogueFwdINS6_IJSA_SA_SA_EEES9_SD_SF_Li256ELb1ELb1ELb1ELb0EEENS1_36VarlenDynamicPersistentTileSchedulerILi128ELi128ELi256ELi128ELb1ELb1ELb1ELb0ELb1ELb1EEEEEEEEEvNT_6ParamsE --------------------------
	.section	.text._ZN7cutlass13device_kernelIN5flash11enable_sm90INS1_16FlashAttnFwdSm90INS1_25CollectiveMainloopFwdSm90ILi2EN4cute5tupleIJNS5_1CILi1EEES8_S8_EEENS6_IJNS7_ILi128EEESA_NS7_ILi192EEEEEELi128ENS_6half_tEfNS_4arch4Sm90ELb0ELb0ELb0ELb1ELb0ELb1ELb0ELb1ELb1ELb1ELb1ELb0EEENS1_21CollectiveEpilogueFwdINS6_IJSA_SA_SA_EEES9_SD_SF_Li256ELb1ELb1ELb1ELb0EEENS1_36VarlenDynamicPersistentTileSchedulerILi128ELi128ELi256ELi128ELb1ELb1ELb1ELb0ELb1ELb1EEEEEEEEEvNT_6ParamsE,"ax",@progbits
	.align	128
.text._ZN7cutlass13device_kernelIN5flash11enable_sm90INS1_16FlashAttnFwdSm90INS1_25CollectiveMainloopFwdSm90ILi2EN4cute5tupleIJNS5_1CILi1EEES8_S8_EEENS6_IJNS7_ILi128EEESA_NS7_ILi192EEEEEELi128ENS_6half_tEfNS_4arch4Sm90ELb0ELb0ELb0ELb1ELb0ELb1ELb0ELb1ELb1ELb1ELb1ELb0EEENS1_21CollectiveEpilogueFwdINS6_IJSA_SA_SA_EEES9_SD_SF_Li256ELb1ELb1ELb1ELb0EEENS1_36VarlenDynamicPersistentTileSchedulerILi128ELi128ELi256ELi128ELb1ELb1ELb1ELb0ELb1ELb1EEEEEEEEEvNT_6ParamsE:
        .type           _ZN7cutlass13device_kernelIN5flash11enable_sm90INS1_16FlashAttnFwdSm90INS1_25CollectiveMainloopFwdSm90ILi2EN4cute5tupleIJNS5_1CILi1EEES8_S8_EEENS6_IJNS7_ILi128EEESA_NS7_ILi192EEEEEELi128ENS_6half_tEfNS_4arch4Sm90ELb0ELb0ELb0ELb1ELb0ELb1ELb0ELb1ELb1ELb1ELb1ELb0EEENS1_21CollectiveEpilogueFwdINS6_IJSA_SA_SA_EEES9_SD_SF_Li256ELb1ELb1ELb1ELb0EEENS1_36VarlenDynamicPersistentTileSchedulerILi128ELi128ELi256ELi128ELb1ELb1ELb1ELb0ELb1ELb1EEEEEEEEEvNT_6ParamsE,@function
        .size           _ZN7cutlass13device_kernelIN5flash11enable_sm90INS1_16FlashAttnFwdSm90INS1_25CollectiveMainloopFwdSm90ILi2EN4cute5tupleIJNS5_1CILi1EEES8_S8_EEENS6_IJNS7_ILi128EEESA_NS7_ILi192EEEEEELi128ENS_6half_tEfNS_4arch4Sm90ELb0ELb0ELb0ELb1ELb0ELb1ELb0ELb1ELb1ELb1ELb1ELb0EEENS1_21CollectiveEpilogueFwdINS6_IJSA_SA_SA_EEES9_SD_SF_Li256ELb1ELb1ELb1ELb0EEENS1_36VarlenDynamicPersistentTileSchedulerILi128ELi128ELi256ELi128ELb1ELb1ELb1ELb0ELb1ELb1EEEEEEEEEvNT_6ParamsE,(.L_x_14989 - _ZN7cutlass13device_kernelIN5flash11enable_sm90INS1_16FlashAttnFwdSm90INS1_25CollectiveMainloopFwdSm90ILi2EN4cute5tupleIJNS5_1CILi1EEES8_S8_EEENS6_IJNS7_ILi128EEESA_NS7_ILi192EEEEEELi128ENS_6half_tEfNS_4arch4Sm90ELb0ELb0ELb0ELb1ELb0ELb1ELb0ELb1ELb1ELb1ELb1ELb0EEENS1_21CollectiveEpilogueFwdINS6_IJSA_SA_SA_EEES9_SD_SF_Li256ELb1ELb1ELb1ELb0EEENS1_36VarlenDynamicPersistentTileSchedulerILi128ELi128ELi256ELi128ELb1ELb1ELb1ELb0ELb1ELb1EEEEEEEEEvNT_6ParamsE)
        .other          _ZN7cutlass13device_kernelIN5flash11enable_sm90INS1_16FlashAttnFwdSm90INS1_25CollectiveMainloopFwdSm90ILi2EN4cute5tupleIJNS5_1CILi1EEES8_S8_EEENS6_IJNS7_ILi128EEESA_NS7_ILi192EEEEEELi128ENS_6half_tEfNS_4arch4Sm90ELb0ELb0ELb0ELb1ELb0ELb1ELb0ELb1ELb1ELb1ELb1ELb0EEENS1_21CollectiveEpilogueFwdINS6_IJSA_SA_SA_EEES9_SD_SF_Li256ELb1ELb1ELb1ELb0EEENS1_36VarlenDynamicPersistentTileSchedulerILi128ELi128ELi256ELi128ELb1ELb1ELb1ELb0ELb1ELb1EEEEEEEEEvNT_6ParamsE,@"STO_CUDA_ENTRY STV_DEFAULT"
_ZN7cutlass13device_kernelIN5flash11enable_sm90INS1_16FlashAttnFwdSm90INS1_25CollectiveMainloopFwdSm90ILi2EN4cute5tupleIJNS5_1CILi1EEES8_S8_EEENS6_IJNS7_ILi128EEESA_NS7_ILi192EEEEEELi128ENS_6half_tEfNS_4arch4Sm90ELb0ELb0ELb0ELb1ELb0ELb1ELb0ELb1ELb1ELb1ELb1ELb0EEENS1_21CollectiveEpilogueFwdINS6_IJSA_SA_SA_EEES9_SD_SF_Li256ELb1ELb1ELb1ELb0EEENS1_36VarlenDynamicPersistentTileSchedulerILi128ELi128ELi256ELi128ELb1ELb1ELb1ELb0ELb1ELb1EEEEEEEEEvNT_6ParamsE:
[----:B------:R-:W0:Y:S02]  /*0000*/  LDC R1, c[0x0][0x28] ;  /* 0x00000a00ff017b82 */ /* 0x000e240000000800 */
[----:B0-----:R-:W-:Y:S01]  /*0010*/  VIADD R1, R1, 0xffffff50 ;  /* 0xffffff5001017836 */ /* 0x001fe20000000000 */
[----:B------:R-:W0:Y:S01]  /*0020*/  S2R R6, SR_TID.X ;  /* 0x0000000000067919 */ /* 0x000e220000002100 */
[----:B------:R-:W-:Y:S01]  /*0030*/  ELECT P0, URZ, PT ;  /* 0x00000000003f782f */ /* 0x000fe20003800000 */
[----:B------:R-:W-:Y:S01]  /*0040*/  BSSY B0, `(.L_x_412) ;  /* 0x0000014000007945 */ /* 0x000fe20003800000 */
[----:B0-----:R-:W-:-:S05]  /*0050*/  SHF.R.U32.HI R0, RZ, 0x5, R6 ;  /* 0x00000005ff007819 */ /* 0x001fca0000011606 */
[----:B------:R-:W0:Y:S02]  /*0060*/  SHFL.IDX PT, R2, R0, RZ, 0x1f ;  /* 0x00001fff00027589 */ /* 0x000e2400000e0000 */
[----:B0-----:R-:W-:Y:S02]  /*0070*/  ISETP.EQ.AND P0, PT, R2, RZ, P0 ;  /* 0x000000ff0200720c */ /* 0x001fe40000702270 */
[----:B------:R-:W-:-:S11]  /*0080*/  SHF.R.U32.HI R2, RZ, 0x7, R6 ;  /* 0x00000007ff027819 */ /* 0x000fd60000011606 */
[----:B------:R-:W-:Y:S05]  /*0090*/  @!P0 BRA `(.L_x_413) ;  /* 0x0000000000388947 */ /* 0x000fea0003800000 */
[----:B------:R-:W-:Y:S02]  /*00a0*/  ULDC.64 UR4, c[0x0][0x198] ;  /* 0x0000660000047ab9 */ /* 0x000fe40000000a00 */
[----:B------:R-:W-:Y:S02]  /*00b0*/  UIADD3 UR6, UP0, UR4, 0x370, URZ ;  /* 0x0000037004067890 */ /* 0x000fe4000ff1e03f */
[----:B------:R-:W-:Y:S02]  /*00c0*/  UIADD3 UR8, UP1, UR4, 0x470, URZ ;  /* 0x0000047004087890 */ /* 0x000fe4000ff3e03f */
[----:B------:R-:W-:Y:S02]  /*00d0*/  UIADD3 UR10, UP2, UR4, 0x570, URZ ;  /* 0x00000570040a7890 */ /* 0x000fe4000ff5e03f */
[----:B------:R-:W-:Y:S02]  /*00e0*/  UIADD3 UR4, UP3, UR4, 0x670, URZ ;  /* 0x0000067004047890 */ /* 0x000fe4000ff7e03f */
[----:B------:R-:W-:-:S02]  /*00f0*/  UIADD3.X UR7, URZ, UR5, URZ, UP0, !UPT ;  /* 0x000000053f077290 */ /* 0x000fc400087fe43f */
[----:B------:R-:W-:Y:S02]  /*0100*/  UIADD3.X UR9, URZ, UR5, URZ, UP1, !UPT ;  /* 0x000000053f097290 */ /* 0x000fe40008ffe43f */
[----:B------:R-:W-:Y:S02]  /*0110*/  UIADD3.X UR11, URZ, UR5, URZ, UP2, !UPT ;  /* 0x000000053f0b7290 */ /* 0x000fe400097fe43f */
[----:B------:R-:W-:-:S03]  /*0120*/  UIADD3.X UR5, URZ, UR5, URZ, UP3, !UPT ;  /* 0x000000053f057290 */ /* 0x000fc60009ffe43f */
[----:B------:R0:W-:Y:S02]  /*0130*/  UTMACCTL.PF [UR6] ;  /* 0x00000000060079b9 */ /* 0x0001e40008040000 */
[----:B------:R0:W-:Y:S02]  /*0140*/  UTMACCTL.PF [UR8] ;  /* 0x00000000080079b9 */ /* 0x0001e40008040000 */
[----:B------:R0:W-:Y:S02]  /*0150*/  UTMACCTL.PF [UR10] ;  /* 0x000000000a0079b9 */ /* 0x0001e40008040000 */
[----:B------:R0:W-:Y:S02]  /*0160*/  UTMACCTL.PF [UR4] ;  /* 0x00000000040079b9 */ /* 0x0001e40008040000 */
[----:B0-----:R-:W-:Y:S01]  /*0170*/  NOP ;  /* 0x0000000000007918 */ /* 0x001fe20000000000 */
.L_x_413:
[----:B------:R-:W-:Y:S05]  /*0180*/  BSYNC B0 ;  /* 0x0000000000007941 */ /* 0x000fea0003800000 */
.L_x_412:
[----:B------:R-:W-:Y:S01]  /*0190*/  VOTEU.ANY UP0, P0 ;  /* 0x00000000003f7886 */ /* 0x000fe20000000100 */
[----:B------:R-:W0:Y:S01]  /*01a0*/  SHFL.IDX PT, R2, R2, RZ, 0x1f ;  /* 0x00001fff02027589 */ /* 0x000e2200000e0000 */
[----:B------:R-:W-:Y:S01]  /*01b0*/  UMOV UR4, 0x80 ;  /* 0x0000008000047882 */ /* 0x000fe20000000000 */
[----:B------:R-:W-:Y:S01]  /*01c0*/  UMOV UR7, 0x100 ;  /* 0x0000010000077882 */ /* 0x000fe20000000000 */
[----:B------:R-:W-:Y:S01]  /*01d0*/  VOTEU.ANY UP1, P0 ;  /* 0x00000000003f7886 */ /* 0x000fe20000020100 */
[----:B------:R-:W1:Y:S01]  /*01e0*/  @UP0 S2UR UR8, SR_CgaCtaId ;  /* 0x00000000000809c3 */ /* 0x000e620000008800 */
[----:B------:R-:W2:Y:S01]  /*01f0*/  SHFL.IDX PT, R3, R0, RZ, 0x1f ;  /* 0x00001fff00037589 */ /* 0x000ea200000e0000 */
[----:B------:R-:W-:Y:S01]  /*0200*/  @UP0 UMOV UR6, 0x400 ;  /* 0x0000040000060882 */ /* 0x000fe20000000000 */
[----:B------:R-:W-:-:S04]  /*0210*/  @UP0 UIADD3 UR4, -UR4, 0x100000, URZ ;  /* 0x0010000004040890 */ /* 0x000fc8000fffe13f */
[----:B------:R-:W-:Y:S02]  /*0220*/  @UP0 USHF.L.U32 UR5, UR4, 0xb, URZ ;  /* 0x0000000b04050899 */ /* 0x000fe4000800063f */
[----:B------:R-:W-:Y:S01]  /*0230*/  @UP0 USHF.L.U32 UR4, UR4, 0x1, URZ ;  /* 0x0000000104040899 */ /* 0x000fe2000800063f */
[----:B------:R-:W-:Y:S01]  /*0240*/  VOTEU.ANY UP2, P0 ;  /* 0x00000000003f7886 */ /* 0x000fe20000040100 */
[----:B0-----:R-:W-:Y:S01]  /*0250*/  R2UR UR9, R2 ;  /* 0x00000000020972ca */ /* 0x001fe200000e0000 */
[----:B-1----:R-:W-:Y:S01]  /*0260*/  @UP0 ULEA UR8, UR8, UR6, 0x18 ;  /* 0x0000000608080291 */ /* 0x002fe2000f8ec03f */
[----:B--2---:R-:W-:Y:S01]  /*0270*/  ISETP.NE.AND P1, PT, R3, RZ, PT ;  /* 0x000000ff0300720c */ /* 0x004fe20003f25270 */
[----:B------:R-:W-:-:S04]  /*0280*/  @UP0 UIADD3 UR6, -UR7, 0x100000, URZ ;  /* 0x0010000007060890 */ /* 0x000fc8000fffe13f */
[----:B------:R-:W-:Y:S02]  /*0290*/  @UP0 USHF.L.U32 UR7, UR6, 0xb, URZ ;  /* 0x0000000b06070899 */ /* 0x000fe4000800063f */
[----:B------:R-:W-:-:S04]  /*02a0*/  @UP0 USHF.L.U32 UR6, UR6, 0x1, URZ ;  /* 0x0000000106060899 */ /* 0x000fc8000800063f */
[----:B------:R-:W-:Y:S01]  /*02b0*/  UISETP.NE.AND UP0, UPT, UR9, URZ, UPT ;  /* 0x0000003f0900728c */ /* 0x000fe2000bf05270 */
[----:B------:R-:W0:Y:S02]  /*02c0*/  FENCE.VIEW.ASYNC.S ;  /* 0x00000000000073c6 */ /* 0x000e240000000000 */
[----:B0-----:R0:W1:Y:S05]  /*02d0*/  @UP1 SYNCS.EXCH.64 URZ, [UR8+0x34800], UR4 ;  /* 0x03480004083f15b2 */ /* 0x00106a0008000100 */
[----:B------:R0:W2:Y:S01]  /*02e0*/  @UP2 SYNCS.EXCH.64 URZ, [UR8+0x34820], UR6 ;  /* 0x03482006083f25b2 */ /* 0x0000a20008000100 */
[----:B------:R-:W-:Y:S05]  /*02f0*/  @P1 BRA `(.L_x_414) ;  /* 0x0000000000481947 */ /* 0x000fea0003800000 */
[----:B0-----:R-:W0:Y:S01]  /*0300*/  S2UR UR5, SR_CgaCtaId ;  /* 0x00000000000579c3 */ /* 0x001e220000008800 */
[----:B------:R-:W-:Y:S01]  /*0310*/  UMOV UR4, 0x400 ;  /* 0x0000040000047882 */ /* 0x000fe20000000000 */
[----:B------:R-:W-:Y:S01]  /*0320*/  UMOV UR6, 0x1 ;  /* 0x0000000100067882 */ /* 0x000fe20000000000 */
[----:B------:R-:W-:Y:S01]  /*0330*/  UMOV UR7, 0x2 ;  /* 0x0000000200077882 */ /* 0x000fe20000000000 */
[----:B------:R-:W-:Y:S01]  /*0340*/  ELECT P0, URZ, PT ;  /* 0x00000000003f782f */ /* 0x000fe20003800000 */
[----:B0-----:R-:W-:Y:S02]  /*0350*/  ULEA UR8, UR5, UR4, 0x18 ;  /* 0x0000000405087291 */ /* 0x001fe4000f8ec03f */
[----:B------:R-:W-:-:S04]  /*0360*/  UIADD3 UR4, -UR6, 0x100000, URZ ;  /* 0x0010000006047890 */ /* 0x000fc8000fffe13f */
[----:B------:R-:W-:Y:S02]  /*0370*/  USHF.L.U32 UR5, UR4, 0xb, URZ ;  /* 0x0000000b04057899 */ /* 0x000fe4000800063f */
[----:B------:R-:W-:Y:S02]  /*0380*/  USHF.L.U32 UR4, UR4, 0x1, URZ ;  /* 0x0000000104047899 */ /* 0x000fe4000800063f */
[----:B------:R-:W-:-:S04]  /*0390*/  UIADD3 UR6, -UR7, 0x100000, URZ ;  /* 0x0010000007067890 */ /* 0x000fc8000fffe13f */
[----:B------:R-:W-:Y:S02]  /*03a0*/  USHF.L.U32 UR7, UR6, 0xb, URZ ;  /* 0x0000000b06077899 */ /* 0x000fe4000800063f */
[----:B------:R-:W-:Y:S01]  /*03b0*/  USHF.L.U32 UR6, UR6, 0x1, URZ ;  /* 0x0000000106067899 */ /* 0x000fe2000800063f */
[----:B------:R-:W0:Y:S03]  /*03c0*/  FENCE.VIEW.ASYNC.S ;  /* 0x00000000000073c6 */ /* 0x000e260000000000 */
[----:B0-----:R3:W4:Y:S08]  /*03d0*/  SYNCS.EXCH.64 URZ, [UR8+0x34830], UR4 ;  /* 0x03483004083f75b2 */ /* 0x0017300008000100 */
[----:B------:R3:W0:Y:S01]  /*03e0*/  SYNCS.EXCH.64 URZ, [UR8+0x34840], UR6 ;  /* 0x03484006083f75b2 */ /* 0x0006220008000100 */
[----:B------:R3:W0:Y:S01]  /*03f0*/  SYNCS.EXCH.64 URZ, [UR8+0x34838], UR4 ;  /* 0x03483804083f75b2 */ /* 0x0006220008000100 */
[----:B------:R3:W0:Y:S02]  /*0400*/  SYNCS.EXCH.64 URZ, [UR8+0x34848], UR6 ;  /* 0x03484806083f75b2 */ /* 0x0006240008000100 */
[----:B---3--:R-:W-:Y:S01]  /*0410*/  NOP ;  /* 0x0000000000007918 */ /* 0x008fe20000000000 */
.L_x_414:
[----:B------:R-:W3:Y:S01]  /*0420*/  SHFL.IDX PT, R2, R0, RZ, 0x1f ;  /* 0x00001fff00027589 */ /* 0x000ee200000e0000 */
[----:B------:R-:W-:Y:S01]  /*0430*/  NOP ;  /* 0x0000000000007918 */ /* 0x000fe20000000000 */
[----:B---3--:R-:W-:-:S13]  /*0440*/  ISETP.NE.AND P0, PT, R2, RZ, PT ;  /* 0x000000ff0200720c */ /* 0x008fda0003f05270 */
        /* <DEDUP_REMOVED lines=14> */
[----:B0-----:R3:W0:Y:S08]  /*0530*/  SYNCS.EXCH.64 URZ, [UR8+0x34850], UR4 ;  /* 0x03485004083f75b2 */ /* 0x0016300008000100 */
[----:B------:R3:W0:Y:S01]  /*0540*/  SYNCS.EXCH.64 URZ, [UR8+0x34860], UR6 ;  /* 0x03486006083f75b2 */ /* 0x0006220008000100 */
[----:B------:R3:W0:Y:S01]  /*0550*/  SYNCS.EXCH.64 URZ, [UR8+0x34858], UR4 ;  /* 0x03485804083f75b2 */ /* 0x0006220008000100 */
[----:B------:R3:W0:Y:S02]  /*0560*/  SYNCS.EXCH.64 URZ, [UR8+0x34868], UR6 ;  /* 0x03486806083f75b2 */ /* 0x0006240008000100 */
[----:B---3--:R-:W-:Y:S01]  /*0570*/  NOP ;  /* 0x0000000000007918 */ /* 0x008fe20000000000 */
.L_x_415:
[----:B------:R-:W3:Y:S01]  /*0580*/  SHFL.IDX PT, R2, R0, RZ, 0x1f ;  /* 0x00001fff00027589 */ /* 0x000ee200000e0000 */
[----:B------:R-:W-:Y:S01]  /*0590*/  NOP ;  /* 0x0000000000007918 */ /* 0x000fe20000000000 */
[----:B---3--:R-:W-:-:S13]  /*05a0*/  ISETP.NE.AND P0, PT, R2, RZ, PT ;  /* 0x000000ff0200720c */ /* 0x008fda0003f05270 */
[----:B------:R-:W-:Y:S05]  /*05b0*/  @P0 BRA `(.L_x_416) ;  /* 0x0000000000380947 */ /* 0x000fea0003800000 */
[----:B0-----:R-:W0:Y:S01]  /*05c0*/  S2UR UR5, SR_CgaCtaId ;  /* 0x00000000000579c3 */ /* 0x001e220000008800 */
[----:B------:R-:W-:Y:S01]  /*05d0*/  UMOV UR4, 0x400 ;  /* 0x0000040000047882 */ /* 0x000fe20000000000 */
[----:B------:R-:W-:Y:S01]  /*05e0*/  UMOV UR7, 0x1 ;  /* 0x0000000100077882 */ /* 0x000fe20000000000 */
[----:B------:R-:W-:Y:S01]  /*05f0*/  ELECT P0, URZ, PT ;  /* 0x00000000003f782f */ /* 0x000fe20003800000 */
[----:B0-----:R-:W-:Y:S02]  /*0600*/  ULEA UR6, UR5, UR4, 0x18 ;  /* 0x0000000405067291 */ /* 0x001fe4000f8ec03f */
[----:B------:R-:W-:-:S04]  /*0610*/  UIADD3 UR4, -UR7, 0x100000, URZ ;  /* 0x0010000007047890 */ /* 0x000fc8000fffe13f */
[----:B------:R-:W-:Y:S02]  /*0620*/  USHF.L.U32 UR5, UR4, 0xb, URZ ;  /* 0x0000000b04057899 */ /* 0x000fe4000800063f */
[----:B------:R-:W-:Y:S01]  /*0630*/  USHF.L.U32 UR4, UR4, 0x1, URZ ;  /* 0x0000000104047899 */ /* 0x000fe2000800063f */
[----:B------:R-:W0:Y:S11]  /*0640*/  FENCE.VIEW.ASYNC.S ;  /* 0x00000000000073c6 */ /* 0x000e360000000000 */
[----:B0-----:R3:W0:Y:S01]  /*0650*/  SYNCS.EXCH.64 URZ, [UR6+0x34870], UR4 ;  /* 0x03487004063f75b2 */ /* 0x0016220008000100 */
[----:B------:R3:W0:Y:S01]  /*0660*/  SYNCS.EXCH.64 URZ, [UR6+0x34880], UR4 ;  /* 0x03488004063f75b2 */ /* 0x0006220008000100 */
[----:B------:R3:W0:Y:S01]  /*0670*/  SYNCS.EXCH.64 URZ, [UR6+0x34878], UR4 ;  /* 0x03487804063f75b2 */ /* 0x0006220008000100 */
[----:B------:R3:W0:Y:S02]  /*0680*/  SYNCS.EXCH.64 URZ, [UR6+0x34888], UR4 ;  /* 0x03488804063f75b2 */ /* 0x0006240008000100 */
[----:B---3--:R-:W-:Y:S01]  /*0690*/  NOP ;  /* 0x0000000000007918 */ /* 0x008fe20000000000 */
.L_x_416:
        /* <DEDUP_REMOVED lines=22> */
.L_x_417:
        /* <DEDUP_REMOVED lines=22> */
.L_x_418:
[----:B0-----:R-:W-:Y:S01]  /*0960*/  UMOV UR4, 0x1 ;  /* 0x0000000100047882 */ /* 0x001fe20000000000 */
[----:B------:R-:W-:Y:S01]  /*0970*/  PLOP3.LUT P0, PT, PT, PT, UP0, 0x80, 0x0 ;  /* 0x000000000000781c */ /* 0x000fe20003f0f008 */
[----:B------:R-:W-:Y:S01]  /*0980*/  USEL UR4, UR4, 0x2, !UP0 ;  /* 0x0000000204047887 */ /* 0x000fe2000c000000 */
[----:B------:R-:W-:Y:S01]  /*0990*/  NOP ;  /* 0x0000000000007918 */ /* 0x000fe20000000000 */
[----:B------:R-:W-:Y:S01]  /*09a0*/  ULDC.64 UR56, c[0x0][0x208] ;  /* 0x0000820000387ab9 */ /* 0x000fe20000000a00 */
[----:B------:R-:W-:Y:S03]  /*09b0*/  BSSY B9, `(.L_x_419) ;  /* 0x00020e2000097945 */ /* 0x000fe60003800000 */
[----:B------:R-:W-:-:S05]  /*09c0*/  IMAD.U32 R2, RZ, RZ, UR4 ;  /* 0x00000004ff027e24 */ /* 0x000fca000f8e00ff */
[----:B------:R0:W-:Y:S01]  /*09d0*/  STL [R1+0x88], R2 ;  /* 0x0000880201007387 */ /* 0x0001e20000100800 */
[----:B-12-4-:R-:W-:Y:S06]  /*09e0*/  BAR.SYNC.DEFER_BLOCKING 0x0 ;  /* 0x0000000000007b1d */ /* 0x016fec0000010000 */
[----:B------:R-:W-:Y:S05]  /*09f0*/  @!P0 BRA `(.L_x_420) ;  /* 0x0000018c00348947 */ /* 0x000fea0003800000 */
.L_x_421:
        /* <DEDUP_REMOVED lines=8> */
[----:B-1----:R-:W-:-:S06]  /*0a80*/  ULEA UR4, UR5, UR4, 0x18 ;  /* 0x0000000405047291 */ /* 0x002fcc000f8ec03f */
[----:B0-----:R-:W-:Y:S01]  /*0a90*/  IMAD.U32 R2, RZ, RZ, UR4 ;  /* 0x00000004ff027e24 */ /* 0x001fe2000f8e00ff */
[----:B------:R-:W-:-:S04]  /*0aa0*/  ULDC UR4, c[0x0][0xc3c] ;  /* 0x00030f0000047ab9 */ /* 0x000fc80000000800 */
[----:B------:R-:W0:Y:S01]  /*0ab0*/  LDS.128 R144, [R2+0x348d0] ;  /* 0x0348d00002907984 */ /* 0x000e220000000c00 */
[----:B------:R-:W-:Y:S06]  /*0ac0*/  BAR.ARV 0x4, 0x180 ;  /* 0x0106000000007b1d */ /* 0x000fec0000002000 */
[----:B0-----:R-:W-:-:S13]  /*0ad0*/  ISETP.GE.AND P0, PT, R147, UR4, PT ;  /* 0x0000000493007c0c */ /* 0x001fda000bf06270 */
[----:B------:R-:W-:Y:S05]  /*0ae0*/  @P0 BRA `(.L_x_422) ;  /* 0x0000020c00380947 */ /* 0x000fea0003800000 */
[----:B------:R-:W2:Y:S01]  /*0af0*/  LDL R0, [R1+0x88] ;  /* 0x0000880001007983 */ /* 0x000ea20000100800 */
[----:B------:R-:W-:Y:S01]  /*0b00*/  IADD3 R18, R6, -0x80, RZ ;  /* 0xffffff8006127810 */ /* 0x000fe20007ffe0ff */
[----:B------:R-:W-:Y:S01]  /*0b10*/  IMAD.MOV.U32 R206, RZ, RZ, RZ ;  /* 0x000000ffffce7224 */ /* 0x000fe200078e00ff */
[----:B------:R-:W-:Y:S01]  /*0b20*/  R2UR UR61, R2 ;  /* 0x00000000023d72ca */ /* 0x000fe200000e0000 */
[----:B------:R-:W-:Y:S01]  /*0b30*/  IMAD.MOV.U32 R184, RZ, RZ, RZ ;  /* 0x000000ffffb87224 */ /* 0x000fe200078e00ff */
[----:B------:R-:W-:Y:S01]  /*0b40*/  MOV R16, RZ ;  /* 0x000000ff00107202 */ /* 0x000fe20000000f00 */
[----:B------:R-:W-:Y:S02]  /*0b50*/  IMAD.MOV.U32 R196, RZ, RZ, RZ ;  /* 0x000000ffffc47224 */ /* 0x000fe400078e00ff */
[----:B------:R-:W-:-:S08]  /*0b60*/  IMAD.MOV.U32 R194, RZ, RZ, RZ ;  /* 0x000000ffffc27224 */ /* 0x000fd000078e00ff */
[----:B------:R-:W-:Y:S01]  /*0b70*/  UIADD3 UR61, UR61, 0x10400, URZ ;  /* 0x000104003d3d7890 */ /* 0x000fe2000fffe03f */
[----:B--2---:R-:W-:Y:S02]  /*0b80*/  R2UR UR4, R0 ;  /* 0x00000000000472ca */ /* 0x004fe400000e0000 */
[----:B------:R-:W-:-:S04]  /*0b90*/  SHF.R.S32.HI R0, RZ, 0x1f, R18 ;  /* 0x0000001fff007819 */ /* 0x000fc80000011412 */
[CC--:B------:R-:W-:Y:S02]  /*0ba0*/  LEA.HI R4, R0.reuse, R18.reuse, RZ, 0x4 ;  /* 0x0000001200047211 */ /* 0x0c0fe400078f20ff */
[CC--:B------:R-:W-:Y:S02]  /*0bb0*/  LEA.HI R3, R0.reuse, R18.reuse, RZ, 0x7 ;  /* 0x0000001200037211 */ /* 0x0c0fe400078f38ff */
[----:B------:R-:W-:Y:S02]  /*0bc0*/  SHF.R.S32.HI R7, RZ, 0x4, R4 ;  /* 0x00000004ff077819 */ /* 0x000fe40000011404 */
[----:B------:R-:W-:Y:S01]  /*0bd0*/  LEA.HI R6, R0, R18, RZ, 0x2 ;  /* 0x0000001200067211 */ /* 0x000fe200078f10ff */
[----:B------:R-:W-:Y:S01]  /*0be0*/  ULOP3.LUT UR58, UR4, 0x1, URZ, 0xfc, !UPT ;  /* 0x00000001043a7892 */ /* 0x000fe2000f8efc3f */
[C---:B------:R-:W-:Y:S02]  /*0bf0*/  LOP3.LUT R5, R4.reuse, 0x3fffff0, RZ, 0xc0, !PT ;  /* 0x03fffff004057812 */ /* 0x040fe400078ec0ff */
[----:B------:R-:W-:-:S02]  /*0c00*/  LEA.HI R4, R4, R7, RZ, 0x1 ;  /* 0x0000000704047211 */ /* 0x000fc400078f08ff */
[----:B------:R-:W-:Y:S02]  /*0c10*/  LOP3.LUT R232, R3, 0xffffff80, RZ, 0xc0, !PT ;  /* 0xffffff8003e87812 */ /* 0x000fe400078ec0ff */
[----:B------:R-:W-:Y:S02]  /*0c20*/  LOP3.LUT R228, R6, 0xfffffffc, RZ, 0xc0, !PT ;  /* 0xfffffffc06e47812 */ /* 0x000fe400078ec0ff */
[----:B------:R-:W-:Y:S01]  /*0c30*/  LEA.HI R192, R0, R18, RZ, 0x5 ;  /* 0x0000001200c07211 */ /* 0x000fe200078f28ff */
[----:B------:R-:W-:Y:S01]  /*0c40*/  IMAD.IADD R232, R18, 0x1, -R232 ;  /* 0x0000000112e87824 */ /* 0x000fe200078e0ae8 */
[----:B------:R-:W-:Y:S01]  /*0c50*/  LOP3.LUT R4, R4, 0x1ffffffe, RZ, 0xc0, !PT ;  /* 0x1ffffffe04047812 */ /* 0x000fe200078ec0ff */
[C---:B------:R-:W-:Y:S01]  /*0c60*/  IMAD.IADD R228, R18.reuse, 0x1, -R228 ;  /* 0x0000000112e47824 */ /* 0x040fe200078e0ae4 */
[----:B------:R-:W-:Y:S02]  /*0c70*/  SHF.R.S32.HI R192, RZ, 0x5, R192 ;  /* 0x00000005ffc07819 */ /* 0x000fe400000114c0 */
[----:B------:R-:W-:Y:S01]  /*0c80*/  IADD3 R5, R18, -R5, RZ ;  /* 0x8000000512057210 */ /* 0x000fe20007ffe0ff */
[----:B------:R-:W-:Y:S01]  /*0c90*/  IMAD.IADD R4, R7, 0x1, -R4 ;  /* 0x0000000107047824 */ /* 0x000fe200078e0a04 */
[----:B------:R-:W-:Y:S01]  /*0ca0*/  SHF.R.S32.HI R7, RZ, 0x1f, R232 ;  /* 0x0000001fff077819 */ /* 0x000fe200000114e8 */
[----:B------:R-:W-:Y:S01]  /*0cb0*/  IMAD.SHL.U32 R22, R228, 0x4, RZ ;  /* 0x00000004e4167824 */ /* 0x000fe200078e00ff */
[--C-:B------:R-:W-:Y:S01]  /*0cc0*/  SHF.R.S32.HI R17, RZ, 0x2, R6.reuse ;  /* 0x00000002ff117819 */ /* 0x100fe20000011406 */
[----:B------:R-:W-:Y:S01]  /*0cd0*/  IMAD R9, R192, 0x10, R5 ;  /* 0x00000010c0097824 */ /* 0x000fe200078e0205 */
[----:B------:R-:W-:Y:S01]  /*0ce0*/  LEA.HI R5, R7, R232, RZ, 0x2 ;  /* 0x000000e807057211 */ /* 0x000fe200078f10ff */
[C---:B------:R-:W-:Y:S01]  /*0cf0*/  VIADD R186, R22.reuse, 0x20 ;  /* 0x0000002016ba7836 */ /* 0x040fe20000000000 */
[----:B------:R-:W-:Y:S01]  /*0d00*/  SHF.R.S32.HI R6, RZ, 0x1f, R6 ;  /* 0x0000001fff067819 */ /* 0x000fe20000011406 */
[----:B------:R-:W-:Y:S01]  /*0d10*/  IMAD R14, R9, 0x8, R4 ;  /* 0x00000008090e7824 */ /* 0x000fe200078e0204 */
[--C-:B------:R-:W-:Y:S01]  /*0d20*/  SHF.R.S32.HI R4, RZ, 0x2, R5.reuse ;  /* 0x00000002ff047819 */ /* 0x100fe20000011405 */
[----:B------:R-:W-:Y:S01]  /*0d30*/  VIADD R207, R17, 0x40 ;  /* 0x0000004011cf7836 */ /* 0x000fe20000000000 */
[----:B------:R-:W-:Y:S01]  /*0d40*/  SHF.R.S32.HI R9, RZ, 0x1f, R5 ;  /* 0x0000001fff097819 */ /* 0x000fe20000011405 */
[C---:B------:R-:W-:Y:S01]  /*0d50*/  VIADD R188, R22.reuse, 0x40 ;  /* 0x0000004016bc7836 */ /* 0x040fe20000000000 */
[C---:B------:R-:W-:Y:S01]  /*0d60*/  IADD3 R8, R22.reuse, R186, RZ ;  /* 0x000000ba16087210 */ /* 0x040fe20007ffe0ff */
[C---:B------:R-:W-:Y:S01]  /*0d70*/  VIADD R187, R22.reuse, 0x10 ;  /* 0x0000001016bb7836 */ /* 0x040fe20000000000 */
[----:B------:R-:W-:Y:S01]  /*0d80*/  LEA.HI R9, R9, R4, RZ, 0x3 ;  /* 0x0000000409097211 */ /* 0x000fe200078f18ff */
[C---:B------:R-:W-:Y:S01]  /*0d90*/  IMAD.IADD R10, R22.reuse, 0x1, R188 ;  /* 0x00000001160a7824 */ /* 0x040fe200078e02bc */
[----:B------:R-:W-:Y:S01]  /*0da0*/  SHF.R.S32.HI R15, RZ, 0x7, R3 ;  /* 0x00000007ff0f7819 */ /* 0x000fe20000011403 */
[----:B------:R-:W-:Y:S01]  /*0db0*/  VIADD R190, R22, 0x50 ;  /* 0x0000005016be7836 */ /* 0x000fe20000000000 */
[----:B------:R-:W-:Y:S01]  /*0dc0*/  LEA.HI R6, R6, R17, RZ, 0x3 ;  /* 0x0000001106067211 */ /* 0x000fe200078f18ff */
[----:B------:R-:W-:Y:S01]  /*0dd0*/  IMAD.SHL.U32 R236, R186, 0x2, RZ ;  /* 0x00000002baec7824 */ /* 0x000fe200078e00ff */
[----:B------:R-:W-:-:S02]  /*0de0*/  SHF.R.S32.HI R11, RZ, 0x1f, R8 ;  /* 0x0000001fff0b7819 */ /* 0x000fc40000011408 */
[----:B------:R-:W-:Y:S02]  /*0df0*/  LOP3.LUT R9, R9, 0xfffffff8, RZ, 0xc0, !PT ;  /* 0xfffffff809097812 */ /* 0x000fe400078ec0ff */
[----:B------:R-:W-:Y:S02]  /*0e00*/  LEA.HI R7, R7, R232, RZ, 0x5 ;  /* 0x000000e807077211 */ /* 0x000fe400078f28ff */
[----:B------:R-:W-:Y:S02]  /*0e10*/  LEA.HI R3, R3, R15, RZ, 0x1 ;  /* 0x0000000f03037211 */ /* 0x000fe400078f08ff */
[----:B------:R-:W-:Y:S02]  /*0e20*/  LOP3.LUT R6, R6, 0xfffffff8, RZ, 0xc0, !PT ;  /* 0xfffffff806067812 */ /* 0x000fe400078ec0ff */
[CC--:B------:R-:W-:Y:S02]  /*0e30*/  LEA.HI R12, R11.reuse, R8.reuse, RZ, 0x3 ;  /* 0x000000080b0c7211 */ /* 0x0c0fe400078f18ff */
[----:B------:R-:W-:Y:S01]  /*0e40*/  LEA.HI R13, R11, R8, RZ, 0x6 ;  /* 0x000000080b0d7211 */ /* 0x000fe200078f30ff */
[----:B------:R-:W-:Y:S01]  /*0e50*/  IMAD.IADD R231, R17, 0x1, -R6 ;  /* 0x0000000111e77824 */ /* 0x000fe200078e0a06 */
[----:B------:R-:W-:-:S02]  /*0e60*/  IADD3 R4, R4, -R9, RZ ;  /* 0x8000000904047210 */ /* 0x000fc40007ffe0ff */
[----:B------:R-:W-:Y:S01]  /*0e70*/  SHF.R.S32.HI R7, RZ, 0x5, R7 ;  /* 0x00000005ff077819 */ /* 0x000fe20000011407 */
[----:B------:R-:W-:Y:S01]  /*0e80*/  IMAD.SHL.U32 R191, R231, 0x40, RZ ;  /* 0x00000040e7bf7824 */ /* 0x000fe200078e00ff */
[----:B------:R-:W-:Y:S01]  /*0e90*/  SHF.R.S32.HI R8, RZ, 0x1f, R207 ;  /* 0x0000001fff087819 */ /* 0x000fe200000114cf */
[----:B------:R-:W-:Y:S01]  /*0ea0*/  IMAD.SHL.U32 R13, R13, 0x80, RZ ;  /* 0x000000800d0d7824 */ /* 0x000fe200078e00ff */
[----:B------:R-:W-:Y:S01]  /*0eb0*/  LOP3.LUT R3, R3, 0x3fffffe, RZ, 0xc0, !PT ;  /* 0x03fffffe03037812 */ /* 0x000fe200078ec0ff */
[----:B------:R-:W-:Y:S01]  /*0ec0*/  IMAD R4, R7, 0x10, R4 ;  /* 0x0000001007047824 */ /* 0x000fe200078e0204 */
[----:B------:R-:W-:Y:S02]  /*0ed0*/  SHF.L.U32 R185, R207, 0x6, RZ ;  /* 0x00000006cfb97819 */ /* 0x000fe400000006ff */
[----:B------:R-:W-:Y:S01]  /*0ee0*/  LEA.HI R0, R0, R18, RZ, 0x3 ;  /* 0x0000001200007211 */ /* 0x000fe200078f18ff */
[----:B------:R-:W-:Y:S01]  /*0ef0*/  IMAD.IADD R3, R15, 0x1, -R3 ;  /* 0x000000010f037824 */ /* 0x000fe200078e0a03 */
[----:B------:R-:W-:-:S02]  /*0f00*/  LEA.HI R8, R8, R207, RZ, 0x3 ;  /* 0x000000cf08087211 */ /* 0x000fc400078f18ff */
[----:B------:R-:W-:Y:S02]  /*0f10*/  LOP3.LUT R185, R185, 0x1c0, RZ, 0xc0, !PT ;  /* 0x000001c0b9b97812 */ /* 0x000fe400078ec0ff */
[----:B------:R-:W-:Y:S01]  /*0f20*/  LOP3.LUT R201, R0, 0xfffffff8, RZ, 0xc0, !PT ;  /* 0xfffffff800c97812 */ /* 0x000fe200078ec0ff */
[----:B------:R-:W-:Y:S01]  /*0f30*/  IMAD.SHL.U32 R8, R8, 0x40, RZ ;  /* 0x0000004008087824 */ /* 0x000fe200078e00ff */
[----:B------:R-:W-:Y:S02]  /*0f40*/  SHF.R.S32.HI R11, RZ, 0x1f, R10 ;  /* 0x0000001fff0b7819 */ /* 0x000fe4000001140a */
[----:B------:R-:W-:Y:S02]  /*0f50*/  LEA R15, R3, R4, 0x6 ;  /* 0x00000004030f7211 */ /* 0x000fe400078e30ff */
[----:B------:R-:W-:Y:S02]  /*0f60*/  LOP3.LUT R191, R191, 0x1c0, RZ, 0xc0, !PT ;  /* 0x000001c0bfbf7812 */ /* 0x000fe400078ec0ff */
[----:B------:R-:W-:Y:S01]  /*0f70*/  SHF.R.U32.HI R21, RZ, 0x3, R185 ;  /* 0x00000003ff157819 */ /* 0x000fe200000116b9 */
[----:B------:R-:W-:Y:S01]  /*0f80*/  STL [R1+0x7c], R15 ;  /* 0x00007c0f01007387 */ /* 0x000fe20000100800 */
[----:B------:R-:W-:-:S02]  /*0f90*/  LOP3.LUT R3, R185, 0x38, R12, 0xf8, !PT ;  /* 0x00000038b9037812 */ /* 0x000fc400078ef80c */
[----:B------:R-:W-:Y:S01]  /*0fa0*/  IADD3 R201, R18, -R201, RZ ;  /* 0x800000c912c97210 */ /* 0x000fe20007ffe0ff */
[----:B------:R-:W-:Y:S01]  /*0fb0*/  IMAD.SHL.U32 R18, R228, 0x8, RZ ;  /* 0x00000008e4127824 */ /* 0x000fe200078e00ff */
[CC--:B------:R-:W-:Y:S02]  /*0fc0*/  LEA.HI R230, R11.reuse, R10.reuse, RZ, 0x3 ;  /* 0x0000000a0be67211 */ /* 0x0c0fe400078f18ff */
[----:B------:R-:W-:Y:S01]  /*0fd0*/  LEA.HI R10, R11, R10, RZ, 0x6 ;  /* 0x0000000a0b0a7211 */ /* 0x000fe200078f30ff */
[----:B------:R-:W-:Y:S01]  /*0fe0*/  IMAD.SHL.U32 R198, R201, 0x8, RZ ;  /* 0x00000008c9c67824 */ /* 0x000fe200078e00ff */
[----:B------:R-:W-:Y:S02]  /*0ff0*/  LOP3.LUT R195, R8, 0xfffffe00, RZ, 0xc0, !PT ;  /* 0xfffffe0008c37812 */ /* 0x000fe400078ec0ff */
[----:B------:R-:W-:Y:S01]  /*1000*/  SHF.R.U32.HI R193, RZ, 0x3, R191 ;  /* 0x00000003ffc17819 */ /* 0x000fe200000116bf */
[----:B------:R-:W-:Y:S01]  /*1010*/  IMAD.SHL.U32 R10, R10, 0x80, RZ ;  /* 0x000000800a0a7824 */ /* 0x000fe200078e00ff */
[----:B------:R-:W-:Y:S01]  /*1020*/  LOP3.LUT R4, R191, 0x38, R12, 0xf8, !PT ;  /* 0x00000038bf047812 */ /* 0x000fe200078ef80c */
[----:B------:R-:W-:Y:S01]  /*1030*/  VIADD R200, R198, 0x40 ;  /* 0x00000040c6c87836 */ /* 0x000fe20000000000 */
[----:B------:R-:W-:-:S02]  /*1040*/  LOP3.LUT R13, R13, 0xffffe000, RZ, 0xc0, !PT ;  /* 0xffffe0000d0d7812 */ /* 0x000fc400078ec0ff */
[----:B------:R-:W-:Y:S02]  /*1050*/  LOP3.LUT R8, R3, R21, RZ, 0x3c, !PT ;  /* 0x0000001503087212 */ /* 0x000fe400078e3cff */
[----:B------:R-:W-:Y:S02]  /*1060*/  LOP3.LUT R7, R185, 0x38, R230, 0xf8, !PT ;  /* 0x00000038b9077812 */ /* 0x000fe400078ef8e6 */
[----:B------:R-:W-:Y:S02]  /*1070*/  LOP3.LUT R4, R4, R193, RZ, 0x3c, !PT ;  /* 0x000000c104047212 */ /* 0x000fe400078e3cff */
[----:B------:R-:W-:Y:S01]  /*1080*/  IADD3 R8, R8, R13, R195 ;  /* 0x0000000d08087210 */ /* 0x000fe20007ffe0c3 */
[----:B------:R-:W-:Y:S01]  /*1090*/  IMAD R13, R192, 0x200, R13 ;  /* 0x00000200c00d7824 */ /* 0x000fe200078e020d */
[----:B------:R-:W-:Y:S02]  /*10a0*/  IADD3 R189, R22, 0x30, RZ ;  /* 0x0000003016bd7810 */ /* 0x000fe40007ffe0ff */
[----:B------:R-:W-:Y:S01]  /*10b0*/  LOP3.LUT R10, R10, 0xffffe000, RZ, 0xc0, !PT ;  /* 0xffffe0000a0a7812 */ /* 0x000fe200078ec0ff */
[----:B------:R-:W-:Y:S01]  /*10c0*/  IMAD.IADD R4, R13, 0x1, R4 ;  /* 0x000000010d047824 */ /* 0x000fe200078e0204 */
[----:B------:R-:W-:Y:S01]  /*10d0*/  LOP3.LUT R7, R7, R21, RZ, 0x3c, !PT ;  /* 0x0000001507077212 */ /* 0x000fe200078e3cff */
[----:B------:R-:W-:Y:S01]  /*10e0*/  IMAD.SHL.U32 R25, R189, 0x2, RZ ;  /* 0x00000002bd197824 */ /* 0x000fe200078e00ff */
[----:B------:R-:W-:-:S02]  /*10f0*/  LOP3.LUT R5, R5, 0x7ffffffc, RZ, 0xc0, !PT ;  /* 0x7ffffffc05057812 */ /* 0x000fc400078ec0ff */
[----:B------:R-:W-:Y:S02]  /*1100*/  SHF.R.S32.HI R227, RZ, 0x3, R0 ;  /* 0x00000003ffe37819 */ /* 0x000fe40000011400 */
[----:B------:R-:W-:Y:S01]  /*1110*/  SHF.R.S32.HI R13, RZ, 0x1f, R200 ;  /* 0x0000001fff0d7819 */ /* 0x000fe200000114c8 */
[----:B------:R-:W-:Y:S01]  /*1120*/  IMAD.SHL.U32 R13, R188, 0x2, RZ ;  /* 0x00000002bc0d7824 */ /* 0x000fe200078e00ff */
[----:B------:R-:W-:Y:S01]  /*1130*/  SHF.R.S32.HI R0, RZ, 0x1f, R198 ;  /* 0x0000001fff007819 */ /* 0x000fe200000114c6 */
[----:B------:R-:W-:Y:S01]  /*1140*/  IMAD.IADD R5, R232, 0x1, -R5 ;  /* 0x00000001e8057824 */ /* 0x000fe200078e0a05 */
[-C--:B------:R-:W-:Y:S01]  /*1150*/  LEA R3, R192, R10.reuse, 0x9 ;  /* 0x0000000ac0037211 */ /* 0x080fe200078e48ff */
[----:B------:R-:W-:Y:S01]  /*1160*/  STL [R1+0x14], R25 ;  /* 0x0000141901007387 */ /* 0x000fe20000100800 */
[----:B------:R-:W-:Y:S01]  /*1170*/  IADD3 R7, R7, R10, R195 ;  /* 0x0000000a07077210 */ /* 0x000fe20007ffe0c3 */
[----:B------:R-:W-:Y:S01]  /*1180*/  IMAD.SHL.U32 R225, R5, 0x2, RZ ;  /* 0x0000000205e17824 */ /* 0x000fe200078e00ff */
[----:B------:R-:W-:Y:S01]  /*1190*/  LOP3.LUT R0, R185, 0x38, R18, 0xf8, !PT ;  /* 0x00000038b9007812 */ /* 0x000fe200078ef812 */
[----:B------:R0:W-:Y:S01]  /*11a0*/  STL [R1+0x4c], R13 ;  /* 0x00004c0d01007387 */ /* 0x0001e20000100800 */
[----:B------:R-:W-:Y:S01]  /*11b0*/  LOP3.LUT R6, R191, 0x38, R230, 0xf8, !PT ;  /* 0x00000038bf067812 */ /* 0x000fe200078ef8e6 */
[C---:B------:R-:W-:Y:S01]  /*11c0*/  VIADD R224, R225.reuse, 0x10 ;  /* 0x00000010e1e07836 */ /* 0x040fe20000000000 */
[----:B------:R-:W-:Y:S01]  /*11d0*/  SHF.R.S32.HI R10, RZ, 0x1f, R187 ;  /* 0x0000001fff0a7819 */ /* 0x000fe200000114bb */
[C---:B------:R-:W-:Y:S01]  /*11e0*/  VIADD R218, R225.reuse, 0x40 ;  /* 0x00000040e1da7836 */ /* 0x040fe20000000000 */
[----:B------:R-:W-:Y:S01]  /*11f0*/  SHF.R.S32.HI R9, RZ, 0x1f, R188 ;  /* 0x0000001fff097819 */ /* 0x000fe200000114bc */
[C---:B------:R-:W-:Y:S01]  /*1200*/  VIADD R215, R225.reuse, 0x58 ;  /* 0x00000058e1d77836 */ /* 0x040fe20000000000 */
[----:B------:R-:W-:Y:S01]  /*1210*/  SHF.R.S32.HI R11, RZ, 0x1f, R190 ;  /* 0x0000001fff0b7819 */ /* 0x000fe200000114be */
[----:B------:R-:W-:Y:S01]  /*1220*/  VIADD R212, R225, 0x70 ;  /* 0x00000070e1d47836 */ /* 0x000fe20000000000 */
[----:B------:R-:W-:Y:S01]  /*1230*/  SHF.L.U32 R24, R190, 0x1, RZ ;  /* 0x00000001be187819 */ /* 0x000fe200000006ff */
[----:B0-----:R-:W-:Y:S01]  /*1240*/  IMAD.SHL.U32 R13, R14, 0x8, RZ ;  /* 0x000000080e0d7824 */ /* 0x001fe200078e00ff */
[----:B------:R-:W-:Y:S01]  /*1250*/  LOP3.LUT R0, R195, R0, R21, 0xf6, !PT ;  /* 0x00000000c3007212 */ /* 0x000fe200078ef615 */
[----:B------:R-:W-:Y:S01]  /*1260*/  VIADD R223, R225, 0x18 ;  /* 0x00000018e1df7836 */ /* 0x000fe20000000000 */
[----:B------:R-:W-:Y:S01]  /*1270*/  LOP3.LUT R6, R6, R193, RZ, 0x3c, !PT ;  /* 0x000000c106067212 */ /* 0x000fe200078e3cff */
[----:B------:R-:W-:Y:S01]  /*1280*/  STL [R1+0x54], R24 ;  /* 0x0000541801007387 */ /* 0x000fe20000100800 */
[----:B------:R-:W-:Y:S01]  /*1290*/  SHF.L.U64.HI R233, R187, 0x1, R10 ;  /* 0x00000001bbe97819 */ /* 0x000fe2000001020a */
[----:B------:R-:W-:Y:S01]  /*12a0*/  VIADD R220, R225, 0x30 ;  /* 0x00000030e1dc7836 */ /* 0x000fe20000000000 */
[----:B------:R-:W-:Y:S01]  /*12b0*/  SHF.L.U64.HI R10, R188, 0x1, R9 ;  /* 0x00000001bc0a7819 */ /* 0x000fe20000010209 */
[----:B------:R-:W-:Y:S01]  /*12c0*/  IMAD.IADD R6, R3, 0x1, R6 ;  /* 0x0000000103067824 */ /* 0x000fe200078e0206 */
[----:B------:R-:W-:Y:S01]  /*12d0*/  SHF.L.U64.HI R9, R190, 0x1, R11 ;  /* 0x00000001be097819 */ /* 0x000fe2000001020b */
[----:B------:R-:W-:Y:S01]  /*12e0*/  STL [R1+0x84], R13 ;  /* 0x0000840d01007387 */ /* 0x000fe20000100800 */
[----:B------:R-:W-:Y:S01]  /*12f0*/  LEA R0, R0, UR61, 0x1 ;  /* 0x0000003d00007c11 */ /* 0x000fe2000f8e08ff */
[C---:B------:R-:W-:Y:S01]  /*1300*/  VIADD R214, R225.reuse, 0x60 ;  /* 0x00000060e1d67836 */ /* 0x040fe20000000000 */
[----:B------:R-:W-:Y:S01]  /*1310*/  LEA.HI R3, R228, R228, RZ, 0x1 ;  /* 0x000000e4e4037211 */ /* 0x000fe200078f08ff */
[----:B------:R-:W-:Y:S01]  /*1320*/  STL [R1+0x48], R10 ;  /* 0x0000480a01007387 */ /* 0x000fe20000100800 */
[C---:B------:R-:W-:Y:S01]  /*1330*/  IADD3 R221, R225.reuse, 0x28, RZ ;  /* 0x00000028e1dd7810 */ /* 0x040fe20007ffe0ff */
[----:B------:R-:W-:Y:S01]  /*1340*/  VIADD R211, R225, 0x78 ;  /* 0x00000078e1d37836 */ /* 0x000fe20000000000 */
[----:B------:R-:W-:Y:S01]  /*1350*/  LOP3.LUT R3, R3, 0x1ffffffe, RZ, 0xc0, !PT ;  /* 0x1ffffffe03037812 */ /* 0x000fe200078ec0ff */
[----:B------:R-:W-:Y:S01]  /*1360*/  STL [R1+0x50], R9 ;  /* 0x0000500901007387 */ /* 0x000fe20000100800 */
[C---:B------:R-:W-:Y:S01]  /*1370*/  IADD3 R217, R225.reuse, 0x48, RZ ;  /* 0x00000048e1d97810 */ /* 0x040fe20007ffe0ff */
[C---:B------:R-:W-:Y:S01]  /*1380*/  VIADD R222, R225.reuse, 0x20 ;  /* 0x00000020e1de7836 */ /* 0x040fe20000000000 */
[----:B------:R-:W-:Y:S01]  /*1390*/  LEA R8, R8, UR61, 0x1 ;  /* 0x0000003d08087c11 */ /* 0x000fe2000f8e08ff */
[----:B------:R0:W-:Y:S01]  /*13a0*/  STL [R1+0x74], R0 ;  /* 0x0000740001007387 */ /* 0x0001e20000100800 */
[----:B------:R-:W-:Y:S01]  /*13b0*/  SHF.R.S32.HI R5, RZ, 0x1f, R223 ;  /* 0x0000001fff057819 */ /* 0x000fe200000114df */
[----:B------:R-:W-:Y:S01]  /*13c0*/  IMAD.IADD R3, R228, 0x1, -R3 ;  /* 0x00000001e4037824 */ /* 0x000fe200078e0a03 */
[----:B------:R-:W-:Y:S01]  /*13d0*/  SHF.R.S32.HI R5, RZ, 0x1f, R220 ;  /* 0x0000001fff057819 */ /* 0x000fe200000114dc */
[----:B------:R-:W-:Y:S01]  /*13e0*/  STL [R1+0x6c], R8 ;  /* 0x00006c0801007387 */ /* 0x000fe20000100800 */
[----:B------:R-:W-:Y:S01]  /*13f0*/  SHF.R.S32.HI R5, RZ, 0x1f, R217 ;  /* 0x0000001fff057819 */ /* 0x000fe200000114d9 */
[C---:B------:R-:W-:Y:S01]  /*1400*/  VIADD R219, R225.reuse, 0x38 ;  /* 0x00000038e1db7836 */ /* 0x040fe20000000000 */
[----:B------:R-:W-:Y:S01]  /*1410*/  SHF.R.S32.HI R5, RZ, 0x1f, R214 ;  /* 0x0000001fff057819 */ /* 0x000fe200000114d6 */
[----:B------:R-:W-:Y:S01]  /*1420*/  VIADD R216, R225, 0x50 ;  /* 0x00000050e1d87836 */ /* 0x000fe20000000000 */
[----:B------:R-:W-:Y:S01]  /*1430*/  SHF.R.S32.HI R5, RZ, 0x1f, R211 ;  /* 0x0000001fff057819 */ /* 0x000fe200000114d3 */
[----:B------:R-:W-:Y:S01]  /*1440*/  IMAD R5, R3, 0x8, R15 ;  /* 0x0000000803057824 */ /* 0x000fe200078e020f */
[----:B0-----:R-:W-:-:S02]  /*1450*/  SHF.R.S32.HI R0, RZ, 0x1f, R224 ;  /* 0x0000001fff007819 */ /* 0x001fc400000114e0 */
[----:B------:R-:W-:Y:S02]  /*1460*/  SHF.R.S32.HI R0, RZ, 0x1f, R221 ;  /* 0x0000001fff007819 */ /* 0x000fe400000114dd */
[----:B------:R-:W-:Y:S02]  /*1470*/  SHF.R.S32.HI R0, RZ, 0x1f, R218 ;  /* 0x0000001fff007819 */ /* 0x000fe400000114da */
[----:B------:R-:W-:Y:S02]  /*1480*/  SHF.R.S32.HI R0, RZ, 0x1f, R215 ;  /* 0x0000001fff007819 */ /* 0x000fe400000114d7 */
[----:B------:R-:W-:Y:S02]  /*1490*/  SHF.R.S32.HI R0, RZ, 0x1f, R212 ;  /* 0x0000001fff007819 */ /* 0x000fe400000114d4 */
[----:B------:R-:W-:Y:S02]  /*14a0*/  LEA R0, R7, UR61, 0x1 ;  /* 0x0000003d07007c11 */ /* 0x000fe4000f8e08ff */
[----:B------:R-:W-:-:S02]  /*14b0*/  LEA R3, R4, UR61, 0x1 ;  /* 0x0000003d04037c11 */ /* 0x000fc4000f8e08ff */
[----:B------:R-:W-:Y:S01]  /*14c0*/  SHF.R.S32.HI R235, RZ, 0x1f, R186 ;  /* 0x0000001fffeb7819 */ /* 0x000fe200000114ba */
[----:B------:R0:W-:Y:S01]  /*14d0*/  STL [R1+0x68], R0 ;  /* 0x0000680001007387 */ /* 0x0001e20000100800 */
[----:B------:R-:W-:Y:S02]  /*14e0*/  SHF.R.S32.HI R20, RZ, 0x1f, R189 ;  /* 0x0000001fff147819 */ /* 0x000fe400000114bd */
[----:B------:R-:W-:Y:S01]  /*14f0*/  IADD3 R213, R225, 0x68, RZ ;  /* 0x00000068e1d57810 */ /* 0x000fe20007ffe0ff */
[----:B------:R1:W-:Y:S01]  /*1500*/  STL [R1+0x80], R5 ;  /* 0x0000800501007387 */ /* 0x0003e20000100800 */
[----:B------:R-:W-:Y:S02]  /*1510*/  SHF.R.S32.HI R9, RZ, 0x1f, R222 ;  /* 0x0000001fff097819 */ /* 0x000fe400000114de */
[----:B------:R-:W-:Y:S02]  /*1520*/  SHF.R.S32.HI R9, RZ, 0x1f, R219 ;  /* 0x0000001fff097819 */ /* 0x000fe400000114db */
[----:B------:R-:W-:-:S02]  /*1530*/  SHF.R.S32.HI R9, RZ, 0x1f, R216 ;  /* 0x0000001fff097819 */ /* 0x000fc400000114d8 */
[----:B0-----:R-:W-:Y:S02]  /*1540*/  LEA R0, R6, UR61, 0x1 ;  /* 0x0000003d06007c11 */ /* 0x001fe4000f8e08ff */
[----:B------:R-:W-:Y:S02]  /*1550*/  SHF.L.U32 R234, R187, 0x1, RZ ;  /* 0x00000001bbea7819 */ /* 0x000fe400000006ff */
[----:B------:R-:W-:Y:S01]  /*1560*/  SHF.L.U64.HI R235, R186, 0x1, R235 ;  /* 0x00000001baeb7819 */ /* 0x000fe200000102eb */
[----:B------:R1:W-:Y:S01]  /*1570*/  STL [R1+0x70], R0 ;  /* 0x0000700001007387 */ /* 0x0003e20000100800 */
[----:B------:R-:W-:Y:S02]  /*1580*/  SHF.L.U64.HI R237, R189, 0x1, R20 ;  /* 0x00000001bded7819 */ /* 0x000fe40000010214 */
[----:B------:R-:W-:Y:S01]  /*1590*/  SHF.R.S32.HI R229, RZ, 0x3, R12 ;  /* 0x00000003ffe57819 */ /* 0x000fe2000001140c */
[----:B------:R1:W-:Y:S01]  /*15a0*/  STL [R1+0x78], R3 ;  /* 0x0000780301007387 */ /* 0x0003e20000100800 */
[----:B------:R-:W-:-:S02]  /*15b0*/  SHF.R.S32.HI R230, RZ, 0x3, R230 ;  /* 0x00000003ffe67819 */ /* 0x000fc400000114e6 */
[----:B------:R-:W-:Y:S02]  /*15c0*/  IADD3 R210, R225, 0x8, RZ ;  /* 0x00000008e1d27810 */ /* 0x000fe40007ffe0ff */
[----:B------:R-:W-:-:S07]  /*15d0*/  SHF.R.S32.HI R9, RZ, 0x1f, R213 ;  /* 0x0000001fff097819 */ /* 0x000fce00000114d5 */
.L_x_634:
[----:B01-34-:R-:W0:Y:S01]  /*15e0*/  LDC.64 R4, c[0x0][0xc88] ;  /* 0x00032200ff047b82 */ /* 0x01be220000000a00 */
[----:B------:R-:W-:Y:S01]  /*15f0*/  ULDC.64 UR4, c[0x0][0xa28] ;  /* 0x00028a0000047ab9 */ /* 0x000fe20000000a00 */
[----:B------:R-:W-:Y:S01]  /*1600*/  ULDC.64 UR8, c[0x0][0xa18] ;  /* 0x0002860000087ab9 */ /* 0x000fe20000000a00 */
[----:B------:R-:W-:Y:S01]  /*1610*/  ULDC.64 UR6, c[0x0][0xa08] ;  /* 0x0002820000067ab9 */ /* 0x000fe20000000a00 */
[----:B0-----:R-:W-:-:S05]  /*1620*/  IMAD.WIDE R4, R147, 0x4, R4 ;  /* 0x0000000493047825 */ /* 0x001fca00078e0204 */
[----:B------:R-:W2:Y:S01]  /*1630*/  LDG.E R203, desc[UR56][R4.64] ;  /* 0x0000003804cb7981 */ /* 0x000ea2000c1e1900 */
[----:B------:R-:W-:Y:S01]  /*1640*/  ISETP.NE.U32.AND P2, PT, RZ, UR4, PT ;  /* 0x00000004ff007c0c */ /* 0x000fe2000bf45070 */
[----:B------:R-:W-:Y:S01]  /*1650*/  IMAD.MOV.U32 R11, RZ, RZ, RZ ;  /* 0x000000ffff0b7224 */ /* 0x000fe200078e00ff */
[----:B------:R-:W-:Y:S01]  /*1660*/  ISETP.NE.U32.AND P1, PT, RZ, UR8, PT ;  /* 0x00000008ff007c0c */ /* 0x000fe2000bf25070 */
[----:B------:R-:W-:Y:S01]  /*1670*/  IMAD.MOV.U32 R27, RZ, RZ, RZ ;  /* 0x000000ffff1b7224 */ /* 0x000fe200078e00ff */
[----:B------:R-:W-:Y:S02]  /*1680*/  ISETP.NE.AND.EX P2, PT, RZ, UR5, PT, P2 ;  /* 0x00000005ff007c0c */ /* 0x000fe4000bf45320 */
[----:B------:R-:W-:Y:S02]  /*1690*/  ISETP.NE.AND.EX P1, PT, RZ, UR9, PT, P1 ;  /* 0x00000009ff007c0c */ /* 0x000fe4000bf25310 */
[----:B------:R-:W-:-:S04]  /*16a0*/  ISETP.NE.U32.AND P0, PT, RZ, UR6, PT ;  /* 0x00000006ff007c0c */ /* 0x000fc8000bf05070 */
[----:B------:R-:W-:Y:S02]  /*16b0*/  ISETP.NE.AND.EX P0, PT, RZ, UR7, PT, P0 ;  /* 0x00000007ff007c0c */ /* 0x000fe4000bf05300 */
[----:B--2---:R-:W-:-:S03]  /*16c0*/  SHF.R.S32.HI R226, RZ, 0x1f, R203 ;  /* 0x0000001fffe27819 */ /* 0x004fc600000114cb */
[C---:B------:R-:W-:Y:S02]  /*16d0*/  @P2 LEA R4, P3, R203.reuse, UR4, 0x2 ;  /* 0x00000004cb042c11 */ /* 0x040fe4000f8610ff */
[C---:B------:R-:W-:Y:S02]  /*16e0*/  SHF.L.U32 R204, R203.reuse, 0x2, RZ ;  /* 0x00000002cbcc7819 */ /* 0x040fe400000006ff */
[C-C-:B------:R-:W-:Y:S01]  /*16f0*/  @P2 LEA.HI.X R5, R203.reuse, UR5, R226.reuse, 0x2, P3 ;  /* 0x00000005cb052c11 */ /* 0x140fe200098f14e2 */
[----:B------:R-:W-:Y:S01]  /*1700*/  ULDC UR4, c[0x0][0x288] ;  /* 0x0000a20000047ab9 */ /* 0x000fe20000000800 */
[----:B------:R-:W-:Y:S02]  /*1710*/  SHF.L.U64.HI R205, R203, 0x2, R226 ;  /* 0x00000002cbcd7819 */ /* 0x000fe400000102e2 */
[C---:B------:R-:W-:Y:S01]  /*1720*/  IADD3 R8, P4, R204.reuse, UR6, RZ ;  /* 0x00000006cc087c10 */ /* 0x040fe2000ff9e0ff */
[----:B------:R0:W5:Y:S01]  /*1730*/  @P2 LDG.E R11, desc[UR56][R4.64] ;  /* 0x00000038040b2981 */ /* 0x000162000c1e1900 */
[----:B------:R-:W-:Y:S01]  /*1740*/  @P1 IADD3 R6, P2, R204, UR8, RZ ;  /* 0x00000008cc061c10 */ /* 0x000fe2000ff5e0ff */
[----:B------:R-:W-:Y:S01]  /*1750*/  IMAD.U32 R150, RZ, RZ, UR4 ;  /* 0x00000004ff967e24 */ /* 0x000fe2000f8e00ff */
[C---:B------:R-:W-:Y:S01]  /*1760*/  IADD3.X R9, R205.reuse, UR7, RZ, P4, !PT ;  /* 0x00000007cd097c10 */ /* 0x040fe2000a7fe4ff */
[----:B------:R-:W-:Y:S01]  /*1770*/  ULDC.64 UR4, c[0x0][0x418] ;  /* 0x0001060000047ab9 */ /* 0x000fe20000000a00 */
[----:B------:R-:W-:-:S03]  /*1780*/  @P1 IADD3.X R7, R205, UR9, RZ, P2, !PT ;  /* 0x00000009cd071c10 */ /* 0x000fc600097fe4ff */
[----:B------:R0:W5:Y:S01]  /*1790*/  @P0 LDG.E R27, desc[UR56][R8.64] ;  /* 0x00000038081b0981 */ /* 0x000162000c1e1900 */
[----:B------:R-:W-:Y:S01]  /*17a0*/  UISETP.NE.U32.AND UP0, UPT, UR4, URZ, UPT ;  /* 0x0000003f0400728c */ /* 0x000fe2000bf05070 */
[C---:B------:R-:W-:Y:S01]  /*17b0*/  LOP3.LUT R3, R146.reuse, 0xff000000, RZ, 0xc0, !PT ;  /* 0xff00000092037812 */ /* 0x040fe200078ec0ff */
[----:B------:R-:W-:Y:S01]  /*17c0*/  ULDC.64 UR8, c[0x0][0xa20] ;  /* 0x0002880000087ab9 */ /* 0x000fe20000000a00 */
[----:B------:R0:W5:Y:S01]  /*17d0*/  @P1 LDG.E R150, desc[UR56][R6.64] ;  /* 0x0000003806961981 */ /* 0x000162000c1e1900 */
[----:B------:R-:W-:Y:S01]  /*17e0*/  UISETP.NE.AND.EX UP0, UPT, UR5, URZ, UPT, UP0 ;  /* 0x0000003f0500728c */ /* 0x000fe2000bf05300 */
[----:B------:R-:W-:Y:S01]  /*17f0*/  ULDC UR4, c[0x0][0x424] ;  /* 0x0001090000047ab9 */ /* 0x000fe20000000800 */
[----:B------:R-:W-:Y:S02]  /*1800*/  ISETP.NE.U32.AND P2, PT, RZ, UR8, PT ;  /* 0x00000008ff007c0c */ /* 0x000fe4000bf45070 */
[----:B------:R-:W-:Y:S01]  /*1810*/  USEL UR4, UR4, 0x1, UP0 ;  /* 0x0000000104047887 */ /* 0x000fe20008000000 */
[----:B------:R-:W-:Y:S01]  /*1820*/  ULDC UR5, c[0x0][0x2f0] ;  /* 0x0000bc0000057ab9 */ /* 0x000fe20000000800 */
[----:B------:R-:W-:-:S02]  /*1830*/  LOP3.LUT R0, R146, 0xff0000, RZ, 0xc0, !PT ;  /* 0x00ff000092007812 */ /* 0x000fc400078ec0ff */
[----:B------:R-:W-:Y:S01]  /*1840*/  UIMAD UR4, UR4, UR5, URZ ;  /* 0x00000005040472a4 */ /* 0x000fe2000f8e023f */
[----:B------:R-:W-:Y:S02]  /*1850*/  SHF.R.U32.HI R3, RZ, 0x8, R3 ;  /* 0x00000008ff037819 */ /* 0x000fe40000011603 */
[----:B------:R-:W-:Y:S01]  /*1860*/  ISETP.NE.AND.EX P2, PT, RZ, UR9, PT, P2 ;  /* 0x00000009ff007c0c */ /* 0x000fe2000bf45320 */
[----:B------:R-:W-:Y:S01]  /*1870*/  ULDC UR5, c[0x0][0x348] ;  /* 0x0000d20000057ab9 */ /* 0x000fe20000000800 */
[----:B------:R-:W-:Y:S02]  /*1880*/  LEA.HI R202, R0, R3, RZ, 0x10 ;  /* 0x0000000300ca7211 */ /* 0x000fe400078f80ff */
[----:B------:R-:W-:Y:S02]  /*1890*/  LOP3.LUT R199, R146, 0xffff, RZ, 0xc0, !PT ;  /* 0x0000ffff92c77812 */ /* 0x000fe400078ec0ff */
[----:B------:R-:W-:Y:S01]  /*18a0*/  MOV R208, R145 ;  /* 0x0000009100d07202 */ /* 0x000fe20000000f00 */
[----:B0-----:R-:W-:Y:S06]  /*18b0*/  @P1 BRA `(.L_x_423) ;  /* 0x0000000000241947 */ /* 0x001fec0003800000 */
[----:B------:R-:W-:Y:S02]  /*18c0*/  ULDC.64 UR6, c[0x0][0xa00] ;  /* 0x0002800000067ab9 */ /* 0x000fe40000000a00 */
[----:B------:R-:W-:-:S04]  /*18d0*/  ISETP.NE.U32.AND P1, PT, RZ, UR6, PT ;  /* 0x00000006ff007c0c */ /* 0x000fc8000bf25070 */
[----:B------:R-:W-:-:S13]  /*18e0*/  ISETP.NE.AND.EX P1, PT, RZ, UR7, PT, P1 ;  /* 0x00000007ff007c0c */ /* 0x000fda000bf25310 */
[----:B------:R-:W-:Y:S05]  /*18f0*/  @!P1 BRA `(.L_x_423) ;  /* 0x0000000000149947 */ /* 0x000fea0003800000 */
[----:B------:R-:W0:Y:S02]  /*1900*/  LDC.64 R4, c[0x0][0xa00] ;  /* 0x00028000ff047b82 */ /* 0x000e240000000a00 */
[----:B0-----:R-:W-:-:S05]  /*1910*/  IMAD.WIDE R4, R203, 0x4, R4 ;  /* 0x00000004cb047825 */ /* 0x001fca00078e0204 */
[----:B-----5:R-:W2:Y:S04]  /*1920*/  LDG.E R150, desc[UR56][R4.64] ;  /* 0x0000003804967981 */ /* 0x020ea8000c1e1900 */
[----:B------:R-:W2:Y:S02]  /*1930*/  LDG.E R3, desc[UR56][R4.64+0x4] ;  /* 0x0000043804037981 */ /* 0x000ea4000c1e1900 */
[----:B--2---:R-:W-:-:S07]  /*1940*/  IMAD.IADD R150, R3, 0x1, -R150 ;  /* 0x0000000103967824 */ /* 0x004fce00078e0a96 */
.L_x_423:
[----:B------:R-:W-:Y:S02]  /*1950*/  IMAD.U32 R24, RZ, RZ, UR5 ;  /* 0x00000005ff187e24 */ /* 0x000fe4000f8e00ff */
[----:B------:R-:W-:Y:S01]  /*1960*/  IMAD.U32 R26, RZ, RZ, UR4 ;  /* 0x00000004ff1a7e24 */ /* 0x000fe2000f8e00ff */
[----:B------:R-:W-:Y:S06]  /*1970*/  @!P2 BRA `(.L_x_424) ;  /* 0x000000000010a947 */ /* 0x000fec0003800000 */
[----:B------:R-:W-:-:S04]  /*1980*/  IADD3 R4, P0, R204, UR8, RZ ;  /* 0x00000008cc047c10 */ /* 0x000fc8000ff1e0ff */
[----:B------:R-:W-:-:S05]  /*1990*/  IADD3.X R5, R205, UR9, RZ, P0, !PT ;  /* 0x00000009cd057c10 */ /* 0x000fca00087fe4ff */
[----:B------:R0:W5:Y:S01]  /*19a0*/  LDG.E R26, desc[UR56][R4.64] ;  /* 0x00000038041a7981 */ /* 0x000162000c1e1900 */
[----:B------:R-:W-:Y:S05]  /*19b0*/  BRA `(.L_x_425) ;  /* 0x0000000000107947 */ /* 0x000fea0003800000 */
.L_x_424:
[----:B------:R-:W-:Y:S05]  /*19c0*/  @!P0 BRA `(.L_x_425) ;  /* 0x00000000000c8947 */ /* 0x000fea0003800000 */
[----:B------:R-:W2:Y:S04]  /*19d0*/  LDG.E R3, desc[UR56][R8.64] ;  /* 0x0000003808037981 */ /* 0x000ea8000c1e1900 */
[----:B------:R-:W2:Y:S02]  /*19e0*/  LDG.E R26, desc[UR56][R8.64+0x4] ;  /* 0x00000438081a7981 */ /* 0x000ea4000c1e1900 */
[----:B--2---:R-:W-:-:S07]  /*19f0*/  IADD3 R26, -R3, R26, RZ ;  /* 0x0000001a031a7210 */ /* 0x004fce0007ffe1ff */
.L_x_425:
[----:B------:R-:W-:Y:S01]  /*1a00*/  ULDC.64 UR4, c[0x0][0xa10] ;  /* 0x0002840000047ab9 */ /* 0x000fe20000000a00 */
[----:B------:R-:W2:Y:S01]  /*1a10*/  LDL.LU R28, [R1+0x10] ;  /* 0x00001000011c7983 */ /* 0x000ea20000300800 */
[----:B------:R-:W-:-:S04]  /*1a20*/  ISETP.NE.U32.AND P0, PT, RZ, UR4, PT ;  /* 0x00000004ff007c0c */ /* 0x000fc8000bf05070 */
[----:B------:R-:W-:Y:S01]  /*1a30*/  ISETP.NE.AND.EX P0, PT, RZ, UR5, PT, P0 ;  /* 0x00000005ff007c0c */ /* 0x000fe2000bf05300 */
[----:B------:R-:W-:Y:S02]  /*1a40*/  ULDC.64 UR4, c[0x0][0xa30] ;  /* 0x00028c0000047ab9 */ /* 0x000fe40000000a00 */
[----:B------:R-:W-:-:S10]  /*1a50*/  ISETP.NE.U32.AND P1, PT, RZ, UR4, PT ;  /* 0x00000004ff007c0c */ /* 0x000fd4000bf25070 */
[----:B0-----:R-:W0:Y:S02]  /*1a60*/  @P0 LDC.64 R4, c[0x0][0xa10] ;  /* 0x00028400ff040b82 */ /* 0x001e240000000a00 */
[----:B0-----:R-:W-:-:S05]  /*1a70*/  @P0 IMAD.WIDE R4, R203, 0x4, R4 ;  /* 0x00000004cb040825 */ /* 0x001fca00078e0204 */
[----:B------:R-:W3:Y:S04]  /*1a80*/  @P0 LDG.E R0, desc[UR56][R4.64] ;  /* 0x0000003804000981 */ /* 0x000ee8000c1e1900 */
[----:B------:R-:W3:Y:S01]  /*1a90*/  @P0 LDG.E R3, desc[UR56][R4.64+0x4] ;  /* 0x0000043804030981 */ /* 0x000ee2000c1e1900 */
[----:B------:R-:W-:Y:S01]  /*1aa0*/  ISETP.NE.AND.EX P1, PT, RZ, UR5, PT, P1 ;  /* 0x00000005ff007c0c */ /* 0x000fe2000bf25310 */
[----:B-----5:R-:W-:-:S12]  /*1ab0*/  IMAD.MOV.U32 R143, RZ, RZ, R26 ;  /* 0x000000ffff8f7224 */ /* 0x020fd800078e001a */
[----:B------:R-:W-:-:S04]  /*1ac0*/  @P1 IADD3 R6, P2, R204, UR4, RZ ;  /* 0x00000004cc061c10 */ /* 0x000fc8000ff5e0ff */
[----:B------:R-:W-:-:S05]  /*1ad0*/  @P1 IADD3.X R7, R205, UR5, RZ, P2, !PT ;  /* 0x00000005cd071c10 */ /* 0x000fca00097fe4ff */
[----:B------:R0:W5:Y:S01]  /*1ae0*/  @P1 LDG.E R143, desc[UR56][R6.64] ;  /* 0x00000038068f1981 */ /* 0x000162000c1e1900 */
[----:B------:R-:W-:Y:S01]  /*1af0*/  IMAD.IADD R11, R26, 0x1, -R11 ;  /* 0x000000011a0b7824 */ /* 0x000fe200078e0a0b */
[----:B------:R-:W-:Y:S01]  /*1b00*/  BSSY B0, `(.L_x_426) ;  /* 0x000002c000007945 */ /* 0x000fe20003800000 */
[----:B------:R-:W-:Y:S02]  /*1b10*/  LOP3.LUT R209, R202, 0xff, RZ, 0xc0, !PT ;  /* 0x000000ffcad17812 */ /* 0x000fe400078ec0ff */
[----:B------:R-:W-:Y:S02]  /*1b20*/  SHF.R.U32.HI R202, RZ, 0x10, R202 ;  /* 0x00000010ffca7819 */ /* 0x000fe400000116ca */
[----:B--2---:R-:W-:Y:S01]  /*1b30*/  LOP3.LUT R28, R28, 0xfffffffb, RZ, 0xc0, !PT ;  /* 0xfffffffb1c1c7812 */ /* 0x004fe200078ec0ff */
[----:B---3--:R-:W-:-:S05]  /*1b40*/  @P0 IMAD.IADD R24, R3, 0x1, -R0 ;  /* 0x0000000103180824 */ /* 0x008fca00078e0a00 */
[----:B------:R-:W-:-:S04]  /*1b50*/  IADD3 R152, R11, R24, RZ ;  /* 0x000000180b987210 */ /* 0x000fc80007ffe0ff */
[C---:B------:R-:W-:Y:S01]  /*1b60*/  ISETP.GE.AND P3, PT, R152.reuse, 0x1, PT ;  /* 0x000000019800780c */ /* 0x040fe20003f66270 */
[----:B------:R-:W-:-:S05]  /*1b70*/  VIADD R0, R152, 0x7f ;  /* 0x0000007f98007836 */ /* 0x000fca0000000000 */
[----:B------:R-:W-:-:S04]  /*1b80*/  SHF.R.S32.HI R3, RZ, 0x1f, R0 ;  /* 0x0000001fff037819 */ /* 0x000fc80000011400 */
[----:B------:R-:W-:Y:S01]  /*1b90*/  LEA.HI R3, R3, R0, RZ, 0x7 ;  /* 0x0000000003037211 */ /* 0x000fe200078f38ff */
[----:B------:R-:W-:Y:S02]  /*1ba0*/  IMAD.MOV.U32 R0, RZ, RZ, RZ ;  /* 0x000000ffff007224 */ /* 0x000fe400078e00ff */
[----:B------:R-:W-:Y:S02]  /*1bb0*/  @P3 LOP3.LUT R28, R28, 0x4, RZ, 0xfc, !PT ;  /* 0x000000041c1c3812 */ /* 0x000fe400078efcff */
[----:B------:R-:W-:-:S03]  /*1bc0*/  SHF.R.S32.HI R149, RZ, 0x7, R3 ;  /* 0x00000007ff957819 */ /* 0x000fc60000011403 */
[----:B------:R0:W-:Y:S01]  /*1bd0*/  STL [R1+0x10], R28 ;  /* 0x0000101c01007387 */ /* 0x0001e20000100800 */
[----:B------:R-:W-:Y:S05]  /*1be0*/  @!P3 BRA `(.L_x_427) ;  /* 0x000000000074b947 */ /* 0x000fea0003800000 */
[----:B------:R-:W-:Y:S01]  /*1bf0*/  ISETP.NE.AND P0, PT, R202, RZ, PT ;  /* 0x000000ffca00720c */ /* 0x000fe20003f05270 */
[----:B------:R-:W-:-:S03]  /*1c00*/  ULDC UR4, c[0x0][0x9f0] ;  /* 0x00027c0000047ab9 */ /* 0x000fc60000000800 */
[----:B------:R-:W-:-:S04]  /*1c10*/  SEL R9, R202, UR4, P0 ;  /* 0x00000004ca097c07 */ /* 0x000fc80008000000 */
[-C--:B0-----:R-:W-:Y:S02]  /*1c20*/  IABS R6, R9.reuse ;  /* 0x0000000900067213 */ /* 0x081fe40000000000 */
[----:B------:R-:W-:Y:S02]  /*1c30*/  IADD3 R0, R149, -0x1, R9 ;  /* 0xffffffff95007810 */ /* 0x000fe40007ffe009 */
[----:B------:R-:W0:Y:S01]  /*1c40*/  I2F.RP R3, R6 ;  /* 0x0000000600037306 */ /* 0x000e220000209400 */
[-C--:B------:R-:W-:Y:S02]  /*1c50*/  IABS R10, R9.reuse ;  /* 0x00000009000a7213 */ /* 0x080fe40000000000 */
[----:B------:R-:W-:Y:S02]  /*1c60*/  IABS R8, R0 ;  /* 0x0000000000087213 */ /* 0x000fe40000000000 */
[----:B------:R-:W-:-:S04]  /*1c70*/  LOP3.LUT R0, R0, R9, RZ, 0x3c, !PT ;  /* 0x0000000900007212 */ /* 0x000fc800078e3cff */
[----:B------:R-:W-:Y:S01]  /*1c80*/  ISETP.GE.AND P2, PT, R0, RZ, PT ;  /* 0x000000ff0000720c */ /* 0x000fe20003f46270 */
[----:B0-----:R-:W0:Y:S02]  /*1c90*/  MUFU.RCP R3, R3 ;  /* 0x0000000300037308 */ /* 0x001e240000001000 */
[----:B0-----:R-:W-:Y:S02]  /*1ca0*/  VIADD R4, R3, 0xffffffe ;  /* 0x0ffffffe03047836 */ /* 0x001fe40000000000 */
[----:B------:R-:W-:-:S04]  /*1cb0*/  IMAD.MOV R3, RZ, RZ, -R10 ;  /* 0x000000ffff037224 */ /* 0x000fc800078e0a0a */
[----:B------:R0:W1:Y:S02]  /*1cc0*/  F2I.FTZ.U32.TRUNC.NTZ R5, R4 ;  /* 0x0000000400057305 */ /* 0x000064000021f000 */
[----:B0-----:R-:W-:Y:S01]  /*1cd0*/  IMAD.MOV.U32 R4, RZ, RZ, RZ ;  /* 0x000000ffff047224 */ /* 0x001fe200078e00ff */
[----:B-1----:R-:W-:-:S05]  /*1ce0*/  IADD3 R7, RZ, -R5, RZ ;  /* 0x80000005ff077210 */ /* 0x002fca0007ffe0ff */
[----:B------:R-:W-:-:S04]  /*1cf0*/  IMAD R7, R7, R6, RZ ;  /* 0x0000000607077224 */ /* 0x000fc800078e02ff */
[----:B------:R-:W-:-:S06]  /*1d00*/  IMAD.HI.U32 R5, R5, R7, R4 ;  /* 0x0000000705057227 */ /* 0x000fcc00078e0004 */
[----:B------:R-:W-:-:S04]  /*1d10*/  IMAD.HI.U32 R5, R5, R8, RZ ;  /* 0x0000000805057227 */ /* 0x000fc800078e00ff */
[----:B------:R-:W-:-:S05]  /*1d20*/  IMAD R3, R5, R3, R8 ;  /* 0x0000000305037224 */ /* 0x000fca00078e0208 */
[----:B------:R-:W-:-:S13]  /*1d30*/  ISETP.GT.U32.AND P1, PT, R6, R3, PT ;  /* 0x000000030600720c */ /* 0x000fda0003f24070 */
[----:B------:R-:W-:Y:S01]  /*1d40*/  @!P1 IMAD.IADD R3, R3, 0x1, -R6 ;  /* 0x0000000103039824 */ /* 0x000fe200078e0a06 */
[----:B------:R-:W-:Y:S02]  /*1d50*/  @!P1 IADD3 R5, R5, 0x1, RZ ;  /* 0x0000000105059810 */ /* 0x000fe40007ffe0ff */
[----:B------:R-:W-:Y:S02]  /*1d60*/  ISETP.NE.AND P1, PT, R9, RZ, PT ;  /* 0x000000ff0900720c */ /* 0x000fe40003f25270 */
[----:B------:R-:W-:-:S13]  /*1d70*/  ISETP.GE.U32.AND P0, PT, R3, R6, PT ;  /* 0x000000060300720c */ /* 0x000fda0003f06070 */
[----:B------:R-:W-:-:S04]  /*1d80*/  @P0 VIADD R5, R5, 0x1 ;  /* 0x0000000105050836 */ /* 0x000fc80000000000 */
[----:B------:R-:W-:-:S04]  /*1d90*/  IMAD.MOV.U32 R0, RZ, RZ, R5 ;  /* 0x000000ffff007224 */ /* 0x000fc800078e0005 */
[----:B------:R-:W-:Y:S01]  /*1da0*/  @!P2 IMAD.MOV R0, RZ, RZ, -R0 ;  /* 0x000000ffff00a224 */ /* 0x000fe200078e0a00 */
[----:B------:R-:W-:-:S07]  /*1db0*/  @!P1 LOP3.LUT R0, RZ, R9, RZ, 0x33, !PT ;  /* 0x00000009ff009212 */ /* 0x000fce00078e33ff */
.L_x_427:
[----:B------:R-:W-:Y:S05]  /*1dc0*/  BSYNC B0 ;  /* 0x0000000000007941 */ /* 0x000fea0003800000 */
.L_x_426:
[----:B------:R-:W-:Y:S01]  /*1dd0*/  IMAD R3, R209, R0, RZ ;  /* 0x00000000d1037224 */ /* 0x000fe200078e02ff */
[----:B------:R-:W-:-:S04]  /*1de0*/  PLOP3.LUT P2, PT, PT, PT, PT, 0x80, 0x0 ;  /* 0x000000000000781c */ /* 0x000fc80003f4f070 */
[C---:B------:R-:W-:Y:S02]  /*1df0*/  VIADDMNMX R0, R3.reuse, R0, R149, PT ;  /* 0x0000000003007246 */ /* 0x040fe40003800195 */
[----:B------:R-:W-:-:S03]  /*1e00*/  LEA R3, R3, -R11, 0x7 ;  /* 0x8000000b03037211 */ /* 0x000fc600078e38ff */
[----:B------:R-:W-:Y:S01]  /*1e10*/  IMAD R5, R0, 0x80, -R11 ;  /* 0x0000008000057824 */ /* 0x000fe200078e0a0b */
[----:B------:R-:W-:-:S04]  /*1e20*/  VIMNMX R3, RZ, R3, !PT ;  /* 0x00000003ff037248 */ /* 0x000fc80007fe0100 */
[----:B------:R-:W-:Y:S02]  /*1e30*/  VIMNMX R0, R5, R24, PT ;  /* 0x0000001805007248 */ /* 0x000fe40003fe0100 */
[----:B------:R-:W-:Y:S02]  /*1e40*/  SHF.R.U32.HI R123, RZ, 0x7, R3 ;  /* 0x00000007ff7b7819 */ /* 0x000fe40000011603 */
[----:B------:R-:W-:-:S03]  /*1e50*/  ISETP.GT.AND P0, PT, R0, R3, PT ;  /* 0x000000030000720c */ /* 0x000fc60003f04270 */
[----:B------:R-:W-:-:S10]  /*1e60*/  IMAD.MOV.U32 R25, RZ, RZ, R123 ;  /* 0x000000ffff197224 */ /* 0x000fd400078e007b */
[----:B------:R-:W-:-:S05]  /*1e70*/  @P0 VIADD R0, R0, 0x7f ;  /* 0x0000007f00000836 */ /* 0x000fca0000000000 */
[----:B------:R-:W-:-:S04]  /*1e80*/  @P0 SHF.R.S32.HI R3, RZ, 0x1f, R0 ;  /* 0x0000001fff030819 */ /* 0x000fc80000011400 */
[----:B------:R-:W-:-:S04]  /*1e90*/  @P0 LEA.HI R3, R3, R0, RZ, 0x7 ;  /* 0x0000000003030211 */ /* 0x000fc800078f38ff */
[----:B------:R-:W-:-:S04]  /*1ea0*/  @P0 SHF.R.S32.HI R25, RZ, 0x7, R3 ;  /* 0x00000007ff190819 */ /* 0x000fc80000011403 */
[----:B------:R-:W-:-:S13]  /*1eb0*/  ISETP.GT.AND P0, PT, R25, R123, PT ;  /* 0x0000007b1900720c */ /* 0x000fda0003f04270 */
[----:B------:R-:W-:Y:S05]  /*1ec0*/  @!P0 BRA `(.L_x_428) ;  /* 0x0000008800a88947 */ /* 0x000fea0003800000 */
[----:B------:R-:W-:Y:S01]  /*1ed0*/  IADD3 R116, R2, 0x1c400, RZ ;  /* 0x0001c40002747810 */ /* 0x000fe20007ffe0ff */
[----:B------:R-:W-:Y:S03]  /*1ee0*/  BSSY B6, `(.L_x_429) ;  /* 0x0000013000067945 */ /* 0x000fe60003800000 */
[----:B------:R-:W-:-:S13]  /*1ef0*/  LOP3.LUT P0, RZ, R116, 0x3ff, RZ, 0xc0, !PT ;  /* 0x000003ff74ff7812 */ /* 0x000fda000780c0ff */
[----:B------:R-:W-:Y:S05]  /*1f00*/  @!P0 BRA `(.L_x_430) ;  /* 0x0000000000408947 */ /* 0x000fea0003800000 */
[----:B------:R-:W-:Y:S01]  /*1f10*/  MOV R14, 0x0 ;  /* 0x00000000000e7802 */ /* 0x000fe20000000f00 */
[----:B------:R-:W-:Y:S01]  /*1f20*/  ULDC.64 UR4, c[0x4][0x118] ;  /* 0x0100460000047ab9 */ /* 0x000fe20000000a00 */
[----:B------:R-:W-:Y:S01]  /*1f30*/  ULDC.64 UR6, c[0x4][0x90] ;  /* 0x0100240000067ab9 */ /* 0x000fe20000000a00 */
[----:B------:R-:W-:Y:S01]  /*1f40*/  IMAD.U32 R4, RZ, RZ, UR4 ;  /* 0x00000004ff047e24 */ /* 0x000fe2000f8e00ff */
[----:B------:R-:W-:Y:S01]  /*1f50*/  MOV R12, 0x1 ;  /* 0x00000001000c7802 */ /* 0x000fe20000000f00 */
[----:B------:R-:W-:Y:S01]  /*1f60*/  IMAD.U32 R5, RZ, RZ, UR5 ;  /* 0x00000005ff057e24 */ /* 0x000fe2000f8e00ff */
[----:B------:R-:W1:Y:S01]  /*1f70*/  LDC.64 R14, c[0x4][R14] ;  /* 0x010000000e0e7b82 */ /* 0x000e620000000a00 */
[----:B------:R-:W-:Y:S01]  /*1f80*/  ULDC.64 UR4, c[0x4][0x120] ;  /* 0x0100480000047ab9 */ /* 0x000fe20000000a00 */
[----:B------:R-:W-:Y:S01]  /*1f90*/  IMAD.U32 R10, RZ, RZ, UR6 ;  /* 0x00000006ff0a7e24 */ /* 0x000fe2000f8e00ff */
[----:B0-----:R-:W-:Y:S01]  /*1fa0*/  MOV R7, UR5 ;  /* 0x0000000500077c02 */ /* 0x001fe20008000f00 */
[----:B------:R-:W-:-:S02]  /*1fb0*/  IMAD.U32 R6, RZ, RZ, UR4 ;  /* 0x00000004ff067e24 */ /* 0x000fc4000f8e00ff */
[----:B------:R-:W-:Y:S02]  /*1fc0*/  IMAD.U32 R11, RZ, RZ, UR7 ;  /* 0x00000007ff0b7e24 */ /* 0x000fe4000f8e00ff */
[----:B------:R-:W-:Y:S02]  /*1fd0*/  IMAD.MOV.U32 R8, RZ, RZ, 0x70 ;  /* 0x00000070ff087424 */ /* 0x000fe400078e00ff */
[----:B------:R-:W-:-:S07]  /*1fe0*/  IMAD.MOV.U32 R13, RZ, RZ, RZ ;  /* 0x000000ffff0d7224 */ /* 0x000fce00078e00ff */
[----:B------:R-:W-:-:S07]  /*1ff0*/  LEPC R20, `(.L_x_430) ;  /* 0x000000001014794e */ /* 0x000fce0000000000 */
[----:B-1---5:R-:W-:Y:S05]  /*2000*/  CALL.ABS.NOINC R14 ;  /* 0x000000000e007343 */ /* 0x022fea0003c00000 */
.L_x_430:
[----:B------:R-:W-:Y:S05]  /*2010*/  BSYNC B6 ;  /* 0x0000000000067941 */ /* 0x000fea0003800000 */
.L_x_429:
[----:B------:R-:W-:Y:S01]  /*2020*/  VIADD R103, R2, 0x400 ;  /* 0x0000040002677836 */ /* 0x000fe20000000000 */
[----:B------:R-:W-:Y:S04]  /*2030*/  BSSY B6, `(.L_x_431) ;  /* 0x0000013000067945 */ /* 0x000fe80003800000 */
[----:B------:R-:W-:-:S13]  /*2040*/  LOP3.LUT P0, RZ, R103, 0x3ff, RZ, 0xc0, !PT ;  /* 0x000003ff67ff7812 */ /* 0x000fda000780c0ff */
[----:B------:R-:W-:Y:S05]  /*2050*/  @!P0 BRA `(.L_x_432) ;  /* 0x0000000000408947 */ /* 0x000fea0003800000 */
[----:B------:R-:W-:Y:S01]  /*2060*/  MOV R14, 0x0 ;  /* 0x00000000000e7802 */ /* 0x000fe20000000f00 */
[----:B------:R-:W-:Y:S01]  /*2070*/  ULDC.64 UR4, c[0x4][0x118] ;  /* 0x0100460000047ab9 */ /* 0x000fe20000000a00 */
[----:B------:R-:W-:Y:S01]  /*2080*/  ULDC.64 UR6, c[0x4][0x120] ;  /* 0x0100480000067ab9 */ /* 0x000fe20000000a00 */
[----:B------:R-:W-:Y:S01]  /*2090*/  IMAD.U32 R4, RZ, RZ, UR4 ;  /* 0x00000004ff047e24 */ /* 0x000fe2000f8e00ff */
[----:B------:R-:W-:Y:S01]  /*20a0*/  MOV R5, UR5 ;  /* 0x0000000500057c02 */ /* 0x000fe20008000f00 */
[----:B------:R-:W-:Y:S01]  /*20b0*/  ULDC.64 UR4, c[0x4][0x80] ;  /* 0x0100200000047ab9 */ /* 0x000fe20000000a00 */
[----:B------:R-:W1:Y:S01]  /*20c0*/  LDC.64 R14, c[0x4][R14] ;  /* 0x010000000e0e7b82 */ /* 0x000e620000000a00 */
[----:B0-----:R-:W-:Y:S01]  /*20d0*/  IMAD.U32 R6, RZ, RZ, UR6 ;  /* 0x00000006ff067e24 */ /* 0x001fe2000f8e00ff */
[----:B------:R-:W-:Y:S01]  /*20e0*/  MOV R11, UR5 ;  /* 0x00000005000b7c02 */ /* 0x000fe20008000f00 */
[----:B------:R-:W-:Y:S02]  /*20f0*/  IMAD.U32 R7, RZ, RZ, UR7 ;  /* 0x00000007ff077e24 */ /* 0x000fe4000f8e00ff */
[----:B------:R-:W-:-:S02]  /*2100*/  IMAD.U32 R10, RZ, RZ, UR4 ;  /* 0x00000004ff0a7e24 */ /* 0x000fc4000f8e00ff */
[----:B------:R-:W-:Y:S02]  /*2110*/  IMAD.MOV.U32 R8, RZ, RZ, 0x70 ;  /* 0x00000070ff087424 */ /* 0x000fe400078e00ff */
[----:B------:R-:W-:Y:S02]  /*2120*/  IMAD.MOV.U32 R12, RZ, RZ, 0x1 ;  /* 0x00000001ff0c7424 */ /* 0x000fe400078e00ff */
[----:B------:R-:W-:-:S07]  /*2130*/  IMAD.MOV.U32 R13, RZ, RZ, RZ ;  /* 0x000000ffff0d7224 */ /* 0x000fce00078e00ff */
[----:B------:R-:W-:-:S07]  /*2140*/  LEPC R20, `(.L_x_432) ;  /* 0x000000001014794e */ /* 0x000fce0000000000 */
[----:B-1---5:R-:W-:Y:S05]  /*2150*/  CALL.ABS.NOINC R14 ;  /* 0x000000000e007343 */ /* 0x022fea0003c00000 */
.L_x_432:
[----:B------:R-:W-:Y:S05]  /*2160*/  BSYNC B6 ;  /* 0x0000000000067941 */ /* 0x000fea0003800000 */
.L_x_431:
[----:B------:R-:W-:Y:S01]  /*2170*/  ULDC.64 UR4, c[0x0][0x9f8] ;  /* 0x00027e0000047ab9 */ /* 0x000fe20000000a00 */
[----:B------:R-:W-:Y:S01]  /*2180*/  MOV R8, R203 ;  /* 0x000000cb00087202 */ /* 0x000fe20000000f00 */
[----:B------:R-:W1:Y:S01]  /*2190*/  LDC.64 R10, c[0x0][0x300] ;  /* 0x0000c000ff0a7b82 */ /* 0x000e620000000a00 */
[----:B------:R-:W-:Y:S01]  /*21a0*/  ISETP.NE.U32.AND P0, PT, RZ, UR4, PT ;  /* 0x00000004ff007c0c */ /* 0x000fe2000bf05070 */
[C---:B------:R-:W-:Y:S02]  /*21b0*/  VIADD R0, R18.reuse, 0x20 ;  /* 0x0000002012007836 */ /* 0x040fe40000000000 */
[C---:B------:R-:W-:Y:S01]  /*21c0*/  VIADD R3, R18.reuse, 0x80 ;  /* 0x0000008012037836 */ /* 0x040fe20000000000 */
[----:B------:R-:W-:Y:S01]  /*21d0*/  ISETP.NE.AND.EX P0, PT, RZ, UR5, PT, P0 ;  /* 0x00000005ff007c0c */ /* 0x000fe2000bf05300 */
[----:B------:R-:W-:Y:S01]  /*21e0*/  IMAD.IADD R118, R27, 0x1, R26 ;  /* 0x000000011b767824 */ /* 0x000fe200078e021a */
[----:B------:R-:W-:Y:S01]  /*21f0*/  SHF.R.S32.HI R19, RZ, 0x1f, R18 ;  /* 0x0000001fff137819 */ /* 0x000fe20000011412 */
[----:B------:R-:W-:Y:S01]  /*2200*/  ULDC.64 UR6, c[0x0][0x330] ;  /* 0x0000cc0000067ab9 */ /* 0x000fe20000000a00 */
[----:B------:R-:W-:Y:S01]  /*2210*/  VIADD R20, R18, 0xa0 ;  /* 0x000000a012147836 */ /* 0x000fe20000000000 */
[----:B------:R-:W2:Y:S08]  /*2220*/  LDC.64 R12, c[0x0][0x3f8] ;  /* 0x0000fe00ff0c7b82 */ /* 0x000eb00000000a00 */
[----:B------:R-:W-:Y:S01]  /*2230*/  @P0 IADD3 R4, P1, R204, UR4, RZ ;  /* 0x00000004cc040c10 */ /* 0x000fe2000ff3e0ff */
[----:B------:R-:W-:Y:S01]  /*2240*/  ULDC UR4, c[0x0][0x2f4] ;  /* 0x0000bd0000047ab9 */ /* 0x000fe20000000800 */
[----:B------:R-:W3:Y:S02]  /*2250*/  LDC R27, c[0x0][0x3f4] ;  /* 0x0000fd00ff1b7b82 */ /* 0x000ee40000000800 */
[----:B------:R-:W-:-:S05]  /*2260*/  @P0 IADD3.X R5, R205, UR5, RZ, P1, !PT ;  /* 0x00000005cd050c10 */ /* 0x000fca0008ffe4ff */
[----:B------:R4:W3:Y:S01]  /*2270*/  @P0 LDG.E R8, desc[UR56][R4.64] ;  /* 0x0000003804080981 */ /* 0x0008e2000c1e1900 */
[----:B------:R-:W-:Y:S01]  /*2280*/  ISETP.GE.AND P2, PT, R0, UR4, PT ;  /* 0x0000000400007c0c */ /* 0x000fe2000bf46270 */
[C---:B------:R-:W-:Y:S01]  /*2290*/  IMAD.WIDE.U32 R112, R199.reuse, UR6, R18 ;  /* 0x00000006c7707c25 */ /* 0x040fe2000f8e0012 */
[C---:B------:R-:W-:Y:S01]  /*22a0*/  ISETP.GE.AND P0, PT, R18.reuse, UR4, PT ;  /* 0x0000000412007c0c */ /* 0x040fe2000bf06270 */
[----:B------:R-:W3:Y:S01]  /*22b0*/  S2R R151, SR_TID.X ;  /* 0x0000000000977919 */ /* 0x000ee20000002100 */
[----:B0-----:R-:W-:Y:S01]  /*22c0*/  SEL R6, RZ, 0xffffffff, P2 ;  /* 0xffffffffff067807 */ /* 0x001fe20001000000 */
[----:B------:R-:W-:Y:S01]  /*22d0*/  IMAD R113, R199, UR7, R113 ;  /* 0x00000007c7717c24 */ /* 0x000fe2000f8e0271 */
[----:B------:R-:W-:Y:S01]  /*22e0*/  ISETP.GE.AND P1, PT, R3, UR4, PT ;  /* 0x0000000403007c0c */ /* 0x000fe2000bf26270 */
[----:B------:R-:W-:Y:S01]  /*22f0*/  ULDC.64 UR6, c[0x0][0xa08] ;  /* 0x0002820000067ab9 */ /* 0x000fe20000000a00 */
[----:B------:R-:W-:Y:S01]  /*2300*/  SEL R3, RZ, 0x1, P0 ;  /* 0x00000001ff037807 */ /* 0x000fe20000000000 */
[----:B----4-:R-:W-:Y:S01]  /*2310*/  VIADD R4, R18, 0x60 ;  /* 0x0000006012047836 */ /* 0x010fe20000000000 */
[----:B------:R-:W-:Y:S01]  /*2320*/  SHF.L.U32 R6, R6, 0x1, RZ ;  /* 0x0000000106067819 */ /* 0x000fe200000006ff */
[----:B--2---:R-:W-:Y:S01]  /*2330*/  IMAD.WIDE.U32 R108, R17, R12, R18 ;  /* 0x0000000c116c7225 */ /* 0x004fe200078e0012 */
[----:B------:R-:W-:-:S02]  /*2340*/  SHF.R.S32.HI R21, RZ, 0x1f, R118 ;  /* 0x0000001fff157819 */ /* 0x000fc40000011476 */
[----:B------:R-:W-:Y:S01]  /*2350*/  LOP3.LUT R5, R6, 0x2, R3, 0xe2, !PT ;  /* 0x0000000206057812 */ /* 0x000fe200078ee203 */
[----:B------:R-:W-:Y:S01]  /*2360*/  VIADD R3, R18, 0x40 ;  /* 0x0000004012037836 */ /* 0x000fe20000000000 */
[----:B------:R-:W-:Y:S01]  /*2370*/  ISETP.GE.AND P2, PT, R4, UR4, PT ;  /* 0x0000000404007c0c */ /* 0x000fe2000bf46270 */
[-C--:B-1----:R-:W-:Y:S01]  /*2380*/  IMAD R9, R21, R10.reuse, RZ ;  /* 0x0000000a15097224 */ /* 0x082fe200078e02ff */
[----:B------:R-:W-:Y:S01]  /*2390*/  SHF.R.S32.HI R144, RZ, 0x1f, R17 ;  /* 0x0000001fff907819 */ /* 0x000fe20000011411 */
[C---:B------:R-:W-:Y:S01]  /*23a0*/  IMAD.WIDE.U32 R6, R118.reuse, R10, RZ ;  /* 0x0000000a76067225 */ /* 0x040fe200078e00ff */
[----:B------:R-:W-:Y:S02]  /*23b0*/  ISETP.GE.AND P0, PT, R3, UR4, PT ;  /* 0x0000000403007c0c */ /* 0x000fe4000bf06270 */
[----:B------:R-:W-:Y:S01]  /*23c0*/  SEL R34, RZ, 0x10, P1 ;  /* 0x00000010ff227807 */ /* 0x000fe20000800000 */
[----:B------:R-:W-:Y:S01]  /*23d0*/  IMAD R15, R118, R11, R9 ;  /* 0x0000000b760f7224 */ /* 0x000fe200078e0209 */
[----:B------:R-:W-:Y:S01]  /*23e0*/  SEL R14, RZ, 0x4, P0 ;  /* 0x00000004ff0e7807 */ /* 0x000fe20000000000 */
[----:B------:R-:W-:Y:S01]  /*23f0*/  IMAD.SHL.U32 R135, R10, 0x40, RZ ;  /* 0x000000400a877824 */ /* 0x000fe200078e00ff */
[----:B------:R-:W-:Y:S01]  /*2400*/  SEL R9, RZ, 0x8, P2 ;  /* 0x00000008ff097807 */ /* 0x000fe20001000000 */
[----:B---3--:R-:W-:Y:S01]  /*2410*/  IMAD.SHL.U32 R122, R27, 0x2, RZ ;  /* 0x000000021b7a7824 */ /* 0x008fe200078e00ff */
[----:B------:R-:W-:-:S02]  /*2420*/  ISETP.NE.U32.AND P0, PT, RZ, UR6, PT ;  /* 0x00000006ff007c0c */ /* 0x000fc4000bf05070 */
[----:B------:R-:W-:Y:S02]  /*2430*/  IADD3 R7, R7, R15, RZ ;  /* 0x0000000f07077210 */ /* 0x000fe40007ffe0ff */
[----:B------:R-:W-:Y:S01]  /*2440*/  ISETP.GE.AND P2, PT, R20, UR4, PT ;  /* 0x0000000414007c0c */ /* 0x000fe2000bf46270 */
[----:B------:R-:W-:Y:S01]  /*2450*/  ULDC.64 UR4, c[0x0][0x308] ;  /* 0x0000c20000047ab9 */ /* 0x000fe20000000a00 */
[----:B------:R-:W-:Y:S01]  /*2460*/  LOP3.LUT R5, R9, R5, R14, 0xfe, !PT ;  /* 0x0000000509057212 */ /* 0x000fe200078efe0e */
[----:B------:R-:W-:Y:S01]  /*2470*/  IMAD.WIDE.U32 R6, R199, UR4, R6 ;  /* 0x00000004c7067c25 */ /* 0x000fe2000f8e0006 */
[----:B------:R-:W-:Y:S01]  /*2480*/  ISETP.NE.AND.EX P0, PT, RZ, UR7, PT, P0 ;  /* 0x00000007ff007c0c */ /* 0x000fe2000bf05300 */
[----:B------:R-:W0:Y:S01]  /*2490*/  LDC.64 R14, c[0x0][0x408] ;  /* 0x00010200ff0e7b82 */ /* 0x000e220000000a00 */
[----:B------:R-:W-:Y:S01]  /*24a0*/  LOP3.LUT R34, R5, R34, RZ, 0xfc, !PT ;  /* 0x0000002205227212 */ /* 0x000fe200078efcff */
[----:B------:R-:W-:Y:S01]  /*24b0*/  IMAD R7, R199, UR5, R7 ;  /* 0x00000005c7077c24 */ /* 0x000fe2000f8e0207 */
[----:B------:R-:W-:Y:S01]  /*24c0*/  ULDC.64 UR4, c[0x0][0x310] ;  /* 0x0000c40000047ab9 */ /* 0x000fe20000000a00 */
[----:B------:R-:W-:-:S02]  /*24d0*/  SHF.R.S32.HI R23, RZ, 0x1f, R22 ;  /* 0x0000001fff177819 */ /* 0x000fc40000011416 */
[-C--:B------:R-:W-:Y:S02]  /*24e0*/  ISETP.GE.AND P1, PT, R0, R27.reuse, PT ;  /* 0x0000001b0000720c */ /* 0x080fe40003f26270 */
[----:B------:R-:W-:Y:S01]  /*24f0*/  ISETP.GE.AND P3, PT, R3, R27, PT ;  /* 0x0000001b0300720c */ /* 0x000fe20003f66270 */
[----:B------:R-:W-:Y:S01]  /*2500*/  IMAD.WIDE.U32 R110, R17, R12, R22 ;  /* 0x0000000c116e7225 */ /* 0x000fe200078e0016 */
[----:B------:R-:W-:Y:S02]  /*2510*/  LOP3.LUT R28, R28, 0xfffffffe, RZ, 0xc0, !PT ;  /* 0xfffffffe1c1c7812 */ /* 0x000fe400078ec0ff */
[----:B------:R-:W-:Y:S02]  /*2520*/  SHF.R.U32.HI R37, RZ, 0x3, R185 ;  /* 0x00000003ff257819 */ /* 0x000fe400000116b9 */
[C-C-:B------:R-:W-:Y:S02]  /*2530*/  SHF.L.U64.HI R131, R10.reuse, 0x7, R11.reuse ;  /* 0x000000070a837819 */ /* 0x140fe4000001020b */
[----:B------:R-:W-:-:S02]  /*2540*/  SHF.L.U64.HI R134, R10, 0x6, R11 ;  /* 0x000000060a867819 */ /* 0x000fc4000001020b */
[----:B------:R-:W-:Y:S02]  /*2550*/  SHF.L.U64.HI R132, R12, 0x7, R13 ;  /* 0x000000070c847819 */ /* 0x000fe4000001020d */
[C---:B------:R-:W-:Y:S02]  /*2560*/  IADD3 R118, P4, R17.reuse, R118, RZ ;  /* 0x0000007611767210 */ /* 0x040fe40007f9e0ff */
[----:B------:R-:W-:Y:S01]  /*2570*/  @P3 LOP3.LUT R28, R28, 0x1, RZ, 0xfc, !PT ;  /* 0x000000011c1c3812 */ /* 0x000fe200078efcff */
[----:B0-----:R-:W-:Y:S01]  /*2580*/  IMAD.WIDE.U32 R106, R17, R14, R22 ;  /* 0x0000000e116a7225 */ /* 0x001fe200078e0016 */
[----:B------:R-:W-:-:S03]  /*2590*/  SHF.L.U64.HI R133, R14, 0x7, R15 ;  /* 0x000000070e857819 */ /* 0x000fc6000001020f */
[----:B------:R0:W-:Y:S01]  /*25a0*/  STL [R1+0x10], R28 ;  /* 0x0000101c01007387 */ /* 0x0001e20000100800 */
[----:B------:R-:W-:Y:S01]  /*25b0*/  IMAD.WIDE.U32 R104, R17, R14, R18 ;  /* 0x0000000e11687225 */ /* 0x000fe200078e0012 */
[----:B------:R-:W-:Y:S02]  /*25c0*/  MOV R130, 0x20 ;  /* 0x0000002000827802 */ /* 0x000fe40000000f00 */
[----:B------:R-:W-:Y:S01]  /*25d0*/  SHF.R.S32.HI R147, RZ, 0x1f, R207 ;  /* 0x0000001fff937819 */ /* 0x000fe200000114cf */
[----:B------:R-:W-:Y:S01]  /*25e0*/  IMAD.X R119, R21, 0x1, R144, P4 ;  /* 0x0000000115777824 */ /* 0x000fe200020e0690 */
[----:B------:R-:W-:Y:S02]  /*25f0*/  LEA.HI R151, R151, 0x8, RZ, 0x19 ;  /* 0x0000000897977811 */ /* 0x000fe400078fc8ff */
[----:B------:R-:W-:Y:S02]  /*2600*/  SHF.R.S32.HI R9, RZ, 0x1f, R8 ;  /* 0x0000001fff097819 */ /* 0x000fe40000011408 */
[----:B------:R-:W-:Y:S01]  /*2610*/  SEL R99, R8, RZ, !P0 ;  /* 0x000000ff08637207 */ /* 0x000fe20004000000 */
[----:B------:R-:W-:Y:S01]  /*2620*/  IMAD R8, R144, R12, RZ ;  /* 0x0000000c90087224 */ /* 0x000fe200078e02ff */
[----:B------:R-:W-:-:S03]  /*2630*/  SEL R9, R9, RZ, !P0 ;  /* 0x000000ff09097207 */ /* 0x000fc60004000000 */
[----:B------:R-:W-:-:S04]  /*2640*/  IMAD.WIDE.U32 R114, R99, UR4, R6 ;  /* 0x0000000463727c25 */ /* 0x000fc8000f8e0006 */
[----:B------:R-:W-:Y:S02]  /*2650*/  IMAD R20, R9, UR4, RZ ;  /* 0x0000000409147c24 */ /* 0x000fe4000f8e02ff */
[----:B------:R-:W-:-:S04]  /*2660*/  IMAD.WIDE.U32 R6, R17, R10, R18 ;  /* 0x0000000a11067225 */ /* 0x000fc800078e0012 */
[----:B------:R-:W-:Y:S01]  /*2670*/  IMAD R31, R99, UR5, R20 ;  /* 0x00000005631f7c24 */ /* 0x000fe2000f8e0214 */
[----:B------:R-:W-:Y:S01]  /*2680*/  IADD3 R5, P0, R114, R6, RZ ;  /* 0x0000000672057210 */ /* 0x000fe20007f1e0ff */
[----:B------:R-:W-:Y:S01]  /*2690*/  IMAD R20, R144, R10, RZ ;  /* 0x0000000a90147224 */ /* 0x000fe200078e02ff */
[----:B------:R-:W-:Y:S01]  /*26a0*/  ULDC.64 UR4, c[0x0][0x338] ;  /* 0x0000ce0000047ab9 */ /* 0x000fe20000000a00 */
[----:B------:R-:W-:Y:S02]  /*26b0*/  IMAD.IADD R6, R115, 0x1, R31 ;  /* 0x0000000173067824 */ /* 0x000fe400078e021f */
[C---:B------:R-:W-:Y:S02]  /*26c0*/  IMAD R33, R17.reuse, R11, R20 ;  /* 0x0000000b11217224 */ /* 0x040fe400078e0214 */
[----:B------:R-:W-:Y:S02]  /*26d0*/  IMAD R29, R17, R13, R8 ;  /* 0x0000000d111d7224 */ /* 0x000fe400078e0208 */
[----:B------:R-:W-:Y:S01]  /*26e0*/  IMAD R8, R9, UR4, RZ ;  /* 0x0000000409087c24 */ /* 0x000fe2000f8e02ff */
[----:B------:R-:W-:Y:S01]  /*26f0*/  IADD3.X R7, R6, R7, R33, P0, !PT ;  /* 0x0000000706077210 */ /* 0x000fe200007fe421 */
[----:B------:R-:W-:Y:S01]  /*2700*/  IMAD.WIDE.U32 R112, R99, UR4, R112 ;  /* 0x0000000463707c25 */ /* 0x000fe2000f8e0070 */
[----:B------:R-:W-:-:S03]  /*2710*/  ISETP.GE.AND P0, PT, R18, R27, PT ;  /* 0x0000001b1200720c */ /* 0x000fc60003f06270 */
[----:B------:R-:W-:Y:S01]  /*2720*/  IMAD R99, R99, UR5, R8 ;  /* 0x0000000563637c24 */ /* 0x000fe2000f8e0208 */
[----:B------:R-:W-:Y:S01]  /*2730*/  SEL R9, R27, RZ, P0 ;  /* 0x000000ff1b097207 */ /* 0x000fe20000000000 */
[----:B------:R-:W-:Y:S02]  /*2740*/  IMAD R8, R144, R14, RZ ;  /* 0x0000000e90087224 */ /* 0x000fe400078e02ff */
[----:B------:R-:W-:Y:S02]  /*2750*/  IMAD.IADD R111, R111, 0x1, R29 ;  /* 0x000000016f6f7824 */ /* 0x000fe400078e021d */
[----:B------:R-:W-:Y:S01]  /*2760*/  IMAD.IADD R109, R29, 0x1, R109 ;  /* 0x000000011d6d7824 */ /* 0x000fe200078e026d */
[----:B------:R-:W-:Y:S01]  /*2770*/  SEL R29, R27, RZ, P1 ;  /* 0x000000ff1b1d7207 */ /* 0x000fe20000800000 */
[----:B------:R-:W-:Y:S01]  /*2780*/  IMAD R31, R17, R15, R8 ;  /* 0x0000000f111f7224 */ /* 0x000fe200078e0208 */
[----:B------:R-:W-:Y:S01]  /*2790*/  SEL R8, R27, RZ, P3 ;  /* 0x000000ff1b087207 */ /* 0x000fe20001800000 */
[----:B------:R-:W-:Y:S01]  /*27a0*/  IMAD.IADD R9, R18, 0x1, R9 ;  /* 0x0000000112097824 */ /* 0x000fe200078e0209 */
[----:B------:R-:W-:Y:S01]  /*27b0*/  LOP3.LUT P3, RZ, R231, 0x4, RZ, 0xc0, !PT ;  /* 0x00000004e7ff7812 */ /* 0x000fe2000786c0ff */
[----:B------:R-:W-:Y:S01]  /*27c0*/  IMAD.IADD R29, R0, 0x1, R29 ;  /* 0x00000001001d7824 */ /* 0x000fe200078e021d */
[----:B------:R-:W-:Y:S01]  /*27d0*/  IADD3 R26, R3, R8, RZ ;  /* 0x00000008031a7210 */ /* 0x000fe20007ffe0ff */
[----:B------:R-:W-:Y:S01]  /*27e0*/  IMAD.IADD R105, R31, 0x1, R105 ;  /* 0x000000011f697824 */ /* 0x000fe200078e0269 */
[----:B------:R-:W-:Y:S01]  /*27f0*/  SHF.R.S32.HI R8, RZ, 0x1f, R9 ;  /* 0x0000001fff087819 */ /* 0x000fe20000011409 */
[----:B-----5:R-:W-:Y:S01]  /*2800*/  IMAD.WIDE.U32 R110, R143, R12, R110 ;  /* 0x0000000c8f6e7225 */ /* 0x020fe200078e006e */
[----:B------:R-:W-:-:S02]  /*2810*/  SHF.R.S32.HI R20, RZ, 0x1f, R29 ;  /* 0x0000001fff147819 */ /* 0x000fc4000001141d */
[CC--:B------:R-:W-:Y:S01]  /*2820*/  LEA.HI R30, R8.reuse, R9.reuse, RZ, 0x3 ;  /* 0x00000009081e7211 */ /* 0x0c0fe200078f18ff */
[----:B------:R-:W-:Y:S01]  /*2830*/  IMAD.WIDE.U32 R108, R143, R12, R108 ;  /* 0x0000000c8f6c7225 */ /* 0x000fe200078e006c */
[----:B------:R-:W-:Y:S02]  /*2840*/  LEA.HI R8, R8, R9, RZ, 0x6 ;  /* 0x0000000908087211 */ /* 0x000fe400078f30ff */
[----:B------:R-:W-:Y:S01]  /*2850*/  IADD3 R107, R107, R31, RZ ;  /* 0x0000001f6b6b7210 */ /* 0x000fe20007ffe0ff */
[----:B------:R-:W-:Y:S01]  /*2860*/  IMAD.SHL.U32 R11, R12, 0x40, RZ ;  /* 0x000000400c0b7824 */ /* 0x000fe200078e00ff */
[----:B------:R-:W-:Y:S01]  /*2870*/  SHF.R.S32.HI R31, RZ, 0x1f, R26 ;  /* 0x0000001fff1f7819 */ /* 0x000fe2000001141a */
[----:B------:R-:W-:Y:S01]  /*2880*/  IMAD.SHL.U32 R9, R8, 0x80, RZ ;  /* 0x0000008008097824 */ /* 0x000fe200078e00ff */
[CC--:B------:R-:W-:Y:S01]  /*2890*/  LEA.HI R32, R20.reuse, R29.reuse, RZ, 0x3 ;  /* 0x0000001d14207211 */ /* 0x0c0fe200078f18ff */
[----:B------:R-:W-:Y:S01]  /*28a0*/  IMAD.WIDE.U32 R104, R143, R14, R104 ;  /* 0x0000000e8f687225 */ /* 0x000fe200078e0068 */
[----:B------:R-:W-:-:S02]  /*28b0*/  LEA.HI R20, R20, R29, RZ, 0x6 ;  /* 0x0000001d14147211 */ /* 0x000fc400078f30ff */
[----:B------:R-:W-:Y:S01]  /*28c0*/  LEA.HI R36, R31, R26, RZ, 0x3 ;  /* 0x0000001a1f247211 */ /* 0x000fe200078f18ff */
[----:B------:R-:W-:Y:S01]  /*28d0*/  IMAD.WIDE.U32 R106, R143, R14, R106 ;  /* 0x0000000e8f6a7225 */ /* 0x000fe200078e006a */
[----:B------:R-:W-:Y:S02]  /*28e0*/  LEA.HI R31, R31, R26, RZ, 0x6 ;  /* 0x0000001a1f1f7211 */ /* 0x000fe400078f30ff */
[----:B------:R-:W-:Y:S01]  /*28f0*/  LOP3.LUT R8, R191, 0x38, R30, 0xf8, !PT ;  /* 0x00000038bf087812 */ /* 0x000fe200078ef81e */
[----:B------:R-:W-:Y:S01]  /*2900*/  IMAD.SHL.U32 R26, R20, 0x80, RZ ;  /* 0x00000080141a7824 */ /* 0x000fe200078e00ff */
[----:B------:R-:W-:Y:S01]  /*2910*/  LOP3.LUT R9, R9, 0xffffe000, RZ, 0xc0, !PT ;  /* 0xffffe00009097812 */ /* 0x000fe200078ec0ff */
[----:B------:R-:W-:Y:S01]  /*2920*/  IMAD.SHL.U32 R31, R31, 0x80, RZ ;  /* 0x000000801f1f7824 */ /* 0x000fe200078e00ff */
[----:B------:R-:W-:Y:S01]  /*2930*/  LOP3.LUT R29, R8, R193, RZ, 0x3c, !PT ;  /* 0x000000c1081d7212 */ /* 0x000fe200078e3cff */
[----:B------:R-:W-:Y:S01]  /*2940*/  IMAD.IADD R99, R113, 0x1, R99 ;  /* 0x0000000171637824 */ /* 0x000fe200078e0263 */
[----:B------:R-:W-:-:S02]  /*2950*/  LOP3.LUT R26, R26, 0xffffe000, RZ, 0xc0, !PT ;  /* 0xffffe0001a1a7812 */ /* 0x000fc400078ec0ff */
[C---:B------:R-:W-:Y:S02]  /*2960*/  LEA R142, R192.reuse, R9, 0x9 ;  /* 0x00000009c08e7211 */ /* 0x040fe400078e48ff */
[----:B------:R-:W-:Y:S01]  /*2970*/  LOP3.LUT R20, R191, 0x38, R32, 0xf8, !PT ;  /* 0x00000038bf147812 */ /* 0x000fe200078ef820 */
[----:B------:R-:W-:Y:S01]  /*2980*/  IMAD R141, R192, 0x200, R26 ;  /* 0x00000200c08d7824 */ /* 0x000fe200078e021a */
[----:B------:R-:W-:Y:S01]  /*2990*/  LOP3.LUT R35, R185, 0x38, R36, 0xf8, !PT ;  /* 0x00000038b9237812 */ /* 0x000fe200078ef824 */
[----:B------:R-:W-:Y:S01]  /*29a0*/  IMAD.IADD R142, R142, 0x1, R29 ;  /* 0x000000018e8e7824 */ /* 0x000fe200078e021d */
[----:B------:R-:W-:Y:S02]  /*29b0*/  LOP3.LUT R20, R20, R193, RZ, 0x3c, !PT ;  /* 0x000000c114147212 */ /* 0x000fe400078e3cff */
[----:B------:R-:W-:Y:S02]  /*29c0*/  SHF.R.S32.HI R29, RZ, 0x1f, R143 ;  /* 0x0000001fff1d7819 */ /* 0x000fe4000001148f */
[----:B------:R-:W-:-:S02]  /*29d0*/  LOP3.LUT R31, R31, 0xffffe000, RZ, 0xc0, !PT ;  /* 0xffffe0001f1f7812 */ /* 0x000fc400078ec0ff */
[----:B------:R-:W-:Y:S02]  /*29e0*/  LOP3.LUT R8, R35, R37, RZ, 0x3c, !PT ;  /* 0x0000002523087212 */ /* 0x000fe400078e3cff */
[----:B------:R-:W-:Y:S01]  /*29f0*/  IADD3 R141, R141, R20, RZ ;  /* 0x000000148d8d7210 */ /* 0x000fe20007ffe0ff */
[----:B------:R-:W-:Y:S01]  /*2a00*/  IMAD R20, R29, R12, RZ ;  /* 0x0000000c1d147224 */ /* 0x000fe200078e02ff */
[----:B0-----:R-:W-:Y:S01]  /*2a10*/  LOP3.LUT R28, R185, 0x38, R30, 0xf8, !PT ;  /* 0x00000038b91c7812 */ /* 0x001fe200078ef81e */
[----:B------:R-:W-:Y:S01]  /*2a20*/  IMAD R139, R192, 0x200, R31 ;  /* 0x00000200c08b7824 */ /* 0x000fe200078e021f */
[--C-:B------:R-:W-:Y:S01]  /*2a30*/  IADD3 R137, R8, R31, R195.reuse ;  /* 0x0000001f08897210 */ /* 0x100fe20007ffe0c3 */
[----:B------:R-:W-:Y:S01]  /*2a40*/  IMAD R31, R143, R13, R20 ;  /* 0x0000000d8f1f7224 */ /* 0x000fe200078e0214 */
[----:B------:R-:W-:Y:S01]  /*2a50*/  LOP3.LUT R28, R28, R37, RZ, 0x3c, !PT ;  /* 0x000000251c1c7212 */ /* 0x000fe200078e3cff */
[----:B------:R-:W-:Y:S01]  /*2a60*/  IMAD R20, R29, R14, RZ ;  /* 0x0000000e1d147224 */ /* 0x000fe200078e02ff */
[----:B------:R-:W-:Y:S01]  /*2a70*/  LOP3.LUT R33, R185, 0x38, R32, 0xf8, !PT ;  /* 0x00000038b9217812 */ /* 0x000fe200078ef820 */
[----:B------:R-:W-:Y:S01]  /*2a80*/  IMAD.SHL.U32 R8, R10, 0x80, RZ ;  /* 0x000000800a087824 */ /* 0x000fe200078e00ff */
[----:B------:R-:W-:Y:S01]  /*2a90*/  IADD3 R140, R28, R9, R195 ;  /* 0x000000091c8c7210 */ /* 0x000fe20007ffe0c3 */
[----:B------:R-:W-:Y:S01]  /*2aa0*/  IMAD R29, R143, R15, R20 ;  /* 0x0000000f8f1d7224 */ /* 0x000fe200078e0214 */
[----:B------:R-:W-:Y:S01]  /*2ab0*/  LOP3.LUT R20, R191, 0x18, R18, 0xf8, !PT ;  /* 0x00000018bf147812 */ /* 0x000fe200078ef812 */
[----:B------:R-:W-:Y:S01]  /*2ac0*/  IMAD.IADD R21, R31, 0x1, R109 ;  /* 0x000000011f157824 */ /* 0x000fe200078e026d */
[----:B------:R-:W-:Y:S01]  /*2ad0*/  SHF.L.U64.HI R9, R12, 0x6, R13 ;  /* 0x000000060c097819 */ /* 0x000fe2000001020d */
[----:B------:R-:W-:Y:S01]  /*2ae0*/  IMAD.SHL.U32 R13, R14, 0x80, RZ ;  /* 0x000000800e0d7824 */ /* 0x000fe200078e00ff */
[----:B------:R-:W-:-:S02]  /*2af0*/  SHF.L.U32 R10, R12, 0x7, RZ ;  /* 0x000000070c0a7819 */ /* 0x000fc400000006ff */
[----:B------:R-:W-:Y:S02]  /*2b00*/  LOP3.LUT R38, R191, 0x38, R36, 0xf8, !PT ;  /* 0x00000038bf267812 */ /* 0x000fe400078ef824 */
[C---:B------:R-:W-:Y:S01]  /*2b10*/  SHF.L.U64.HI R12, R14.reuse, 0x6, R15 ;  /* 0x000000060e0c7819 */ /* 0x040fe2000001020f */
[----:B------:R-:W-:Y:S01]  /*2b20*/  IMAD.SHL.U32 R14, R14, 0x40, RZ ;  /* 0x000000400e0e7824 */ /* 0x000fe200078e00ff */
[----:B------:R-:W-:Y:S02]  /*2b30*/  LOP3.LUT R33, R33, R37, RZ, 0x3c, !PT ;  /* 0x0000002521217212 */ /* 0x000fe400078e3cff */
[-C--:B------:R-:W-:Y:S01]  /*2b40*/  LOP3.LUT R15, R20, R193.reuse, RZ, 0x3c, !PT ;  /* 0x000000c1140f7212 */ /* 0x080fe200078e3cff */
[----:B------:R-:W-:Y:S01]  /*2b50*/  IMAD.IADD R20, R111, 0x1, R31 ;  /* 0x000000016f147824 */ /* 0x000fe200078e021f */
[----:B------:R-:W-:Y:S02]  /*2b60*/  SEL R35, RZ, 0x20, P2 ;  /* 0x00000020ff237807 */ /* 0x000fe40001000000 */
[----:B------:R-:W-:Y:S01]  /*2b70*/  LOP3.LUT R38, R38, R193, RZ, 0x3c, !PT ;  /* 0x000000c126267212 */ /* 0x000fe200078e3cff */
[----:B------:R-:W-:Y:S01]  /*2b80*/  IMAD R15, R192, 0x200, R15 ;  /* 0x00000200c00f7824 */ /* 0x000fe200078e020f */
[----:B------:R-:W-:Y:S01]  /*2b90*/  IADD3 R138, R33, R26, R195 ;  /* 0x0000001a218a7210 */ /* 0x000fe20007ffe0c3 */
[----:B------:R-:W-:Y:S01]  /*2ba0*/  IMAD.IADD R26, R107, 0x1, R29 ;  /* 0x000000016b1a7824 */ /* 0x000fe200078e021d */
[----:B------:R-:W-:Y:S01]  /*2bb0*/  IADD3 R27, R29, R105, RZ ;  /* 0x000000691d1b7210 */ /* 0x000fe20007ffe0ff */
[----:B------:R-:W-:Y:S01]  /*2bc0*/  IMAD.IADD R139, R139, 0x1, R38 ;  /* 0x000000018b8b7824 */ /* 0x000fe200078e0226 */
[----:B------:R-:W-:-:S02]  /*2bd0*/  LOP3.LUT R98, R34, R35, RZ, 0xfc, !PT ;  /* 0x0000002322627212 */ /* 0x000fc400078efcff */
[----:B------:R-:W-:Y:S02]  /*2be0*/  SEL R130, R130, 0xffffffe0, !P3 ;  /* 0xffffffe082827807 */ /* 0x000fe40005800000 */
[----:B------:R-:W-:Y:S02]  /*2bf0*/  LOP3.LUT R29, R30, 0xfffffff8, RZ, 0xc0, !PT ;  /* 0xfffffff81e1d7812 */ /* 0x000fe400078ec0ff */
[----:B------:R-:W-:Y:S02]  /*2c00*/  LOP3.LUT R31, R32, 0xfffffff8, RZ, 0xc0, !PT ;  /* 0xfffffff8201f7812 */ /* 0x000fe400078ec0ff */
[----:B------:R-:W-:Y:S02]  /*2c10*/  LOP3.LUT R33, R36, 0xfffffff8, RZ, 0xc0, !PT ;  /* 0xfffffff824217812 */ /* 0x000fe400078ec0ff */
[----:B------:R-:W-:Y:S02]  /*2c20*/  SHF.R.S32.HI R28, RZ, 0x3, R30 ;  /* 0x00000003ff1c7819 */ /* 0x000fe4000001141e */
[----:B------:R-:W-:-:S02]  /*2c30*/  SHF.R.S32.HI R30, RZ, 0x3, R32 ;  /* 0x00000003ff1e7819 */ /* 0x000fc40000011420 */
[----:B------:R-:W-:Y:S02]  /*2c40*/  SHF.R.S32.HI R32, RZ, 0x3, R36 ;  /* 0x00000003ff207819 */ /* 0x000fe40000011424 */
[C---:B------:R-:W-:Y:S02]  /*2c50*/  LOP3.LUT R38, R98.reuse, 0x2, RZ, 0xc0, !PT ;  /* 0x0000000262267812 */ /* 0x040fe400078ec0ff */
[C---:B------:R-:W-:Y:S02]  /*2c60*/  LOP3.LUT R39, R98.reuse, 0x4, RZ, 0xc0, !PT ;  /* 0x0000000462277812 */ /* 0x040fe400078ec0ff */
[C---:B------:R-:W-:Y:S02]  /*2c70*/  LOP3.LUT R96, R98.reuse, 0x8, RZ, 0xc0, !PT ;  /* 0x0000000862607812 */ /* 0x040fe400078ec0ff */
[----:B------:R-:W-:Y:S02]  /*2c80*/  LOP3.LUT R97, R98, 0x10, RZ, 0xc0, !PT ;  /* 0x0000001062617812 */ /* 0x000fe400078ec0ff */
[----:B------:R-:W-:-:S02]  /*2c90*/  IADD3 R136, R130, R15, RZ ;  /* 0x0000000f82887210 */ /* 0x000fc40007ffe0ff */
[----:B------:R-:W-:Y:S02]  /*2ca0*/  LOP3.LUT R34, R34, 0x1, RZ, 0xc0, !PT ;  /* 0x0000000122227812 */ /* 0x000fe400078ec0ff */
[----:B------:R-:W-:Y:S02]  /*2cb0*/  SHF.R.S32.HI R35, RZ, 0x1f, R29 ;  /* 0x0000001fff237819 */ /* 0x000fe4000001141d */
[----:B------:R-:W-:Y:S02]  /*2cc0*/  SHF.R.S32.HI R36, RZ, 0x1f, R31 ;  /* 0x0000001fff247819 */ /* 0x000fe4000001141f */
[----:B------:R-:W-:Y:S02]  /*2cd0*/  SHF.R.S32.HI R37, RZ, 0x1f, R33 ;  /* 0x0000001fff257819 */ /* 0x000fe40000011421 */
[----:B------:R-:W-:-:S07]  /*2ce0*/  LOP3.LUT R98, R98, 0x20, RZ, 0xc0, !PT ;  /* 0x0000002062627812 */ /* 0x000fce00078ec0ff */
.L_x_532:
[----:B------:R-:W2:Y:S01]  /*2cf0*/  LDL.LU R46, [R1+0x10] ;  /* 0x00001000012e7983 */ /* 0x000ea20000300800 */
[----:B------:R-:W0:Y:S01]  /*2d00*/  LDC.64 R120, c[0x0][0x2e8] ;  /* 0x0000ba00ff787b82 */ /* 0x000e220000000a00 */
[----:B------:R-:W-:Y:S01]  /*2d10*/  VIADD R50, R25, 0xffffffff ;  /* 0xffffffff19327836 */ /* 0x000fe20000000000 */
[----:B------:R-:W-:Y:S05]  /*2d20*/  YIELD ;  /* 0x0000000000007946 */ /* 0x000fea0003800000 */
[----:B------:R-:W-:Y:S01]  /*2d30*/  SHF.R.S32.HI R43, RZ, 0x1f, R50 ;  /* 0x0000001fff2b7819 */ /* 0x000fe20000011432 */
[----:B------:R-:W1:Y:S01]  /*2d40*/  LDC R117, c[0x0][0x3f4] ;  /* 0x0000fd00ff757b82 */ /* 0x000e620000000800 */
[-C--:B------:R-:W-:Y:S01]  /*2d50*/  IMAD R25, R131, R50.reuse, RZ ;  /* 0x0000003283197224 */ /* 0x080fe200078e02ff */
[----:B------:R-:W-:Y:S01]  /*2d60*/  BSSY B0, `(.L_x_433) ;  /* 0x000075d000007945 */ /* 0x000fe20003800000 */
[----:B------:R-:W-:-:S04]  /*2d70*/  IMAD.WIDE.U32 R124, R8, R50, RZ ;  /* 0x00000032087c7225 */ /* 0x000fc800078e00ff */
[----:B------:R-:W-:Y:S01]  /*2d80*/  IMAD R25, R43, R8, R25 ;  /* 0x000000082b197224 */ /* 0x000fe200078e0219 */
[-C--:B------:R-:W-:Y:S01]  /*2d90*/  IADD3 R41, P4, R5, R124.reuse, RZ ;  /* 0x0000007c05297210 */ /* 0x080fe20007f9e0ff */
[----:B------:R-:W-:Y:S02]  /*2da0*/  IMAD R47, R16, 0x6000, R15 ;  /* 0x00006000102f7824 */ /* 0x000fe400078e020f */
[----:B------:R-:W-:Y:S01]  /*2db0*/  IMAD.IADD R92, R125, 0x1, R25 ;  /* 0x000000017d5c7824 */ /* 0x000fe200078e0219 */
[----:B------:R-:W-:Y:S01]  /*2dc0*/  IADD3 R25, P2, P3, R5, R124, R135 ;  /* 0x0000007c05197210 */ /* 0x000fe20007b5e087 */
[----:B------:R-:W-:-:S03]  /*2dd0*/  IMAD R47, R47, 0x2, R116 ;  /* 0x000000022f2f7824 */ /* 0x000fc600078e0274 */
[----:B------:R-:W-:Y:S02]  /*2de0*/  IADD3.X R40, R7, R92, R134, P2, P3 ;  /* 0x0000005c07287210 */ /* 0x000fe400017e6486 */
[C---:B0-----:R-:W-:Y:S02]  /*2df0*/  LEA R44, P2, R25.reuse, R120, 0x1 ;  /* 0x00000078192c7211 */ /* 0x041fe400078408ff */
[----:B------:R-:W-:Y:S02]  /*2e00*/  ISETP.GT.AND P3, PT, R50, R123, PT ;  /* 0x0000007b3200720c */ /* 0x000fe40003f64270 */
[----:B------:R-:W-:Y:S01]  /*2e10*/  LEA.HI.X R45, R25, R121, R40, 0x1, P2 ;  /* 0x00000079192d7211 */ /* 0x000fe200010f0c28 */
[----:B------:R-:W-:Y:S01]  /*2e20*/  IMAD R25, R16, 0x6000, R136 ;  /* 0x0000600010197824 */ /* 0x000fe200078e0288 */
[----:B-1----:R-:W-:Y:S02]  /*2e30*/  ISETP.GE.AND P2, PT, R117, 0x1, PT ;  /* 0x000000017500780c */ /* 0x002fe40003f46270 */
[----:B------:R-:W-:-:S02]  /*2e40*/  IADD3.X R42, R92, R7, RZ, P4, !PT ;  /* 0x000000075c2a7210 */ /* 0x000fc400027fe4ff */
[----:B------:R-:W-:-:S04]  /*2e50*/  LEA R48, P4, R41, R120, 0x1 ;  /* 0x0000007829307211 */ /* 0x000fc800078808ff */
[----:B------:R-:W-:Y:S02]  /*2e60*/  LEA.HI.X R49, R41, R121, R42, 0x1, P4 ;  /* 0x0000007929317211 */ /* 0x000fe400020f0c2a */
[----:B--2---:R-:W-:-:S04]  /*2e70*/  LOP3.LUT R46, R46, 0xfffffffd, RZ, 0xc0, !PT ;  /* 0xfffffffd2e2e7812 */ /* 0x004fc800078ec0ff */
[----:B------:R-:W-:-:S05]  /*2e80*/  @P3 LOP3.LUT R46, R46, 0x2, RZ, 0xfc, !PT ;  /* 0x000000022e2e3812 */ /* 0x000fca00078efcff */
[----:B------:R0:W-:Y:S02]  /*2e90*/  STL [R1+0x10], R46 ;  /* 0x0000102e01007387 */ /* 0x0001e40000100800 */
[----:B0-----:R-:W-:Y:S02]  /*2ea0*/  IMAD R46, R25, 0x2, R116 ;  /* 0x00000002192e7824 */ /* 0x001fe400078e0274 */
[----:B------:R-:W-:Y:S01]  /*2eb0*/  IMAD.MOV.U32 R25, RZ, RZ, R50 ;  /* 0x000000ffff197224 */ /* 0x000fe200078e0032 */
[----:B------:R-:W-:Y:S06]  /*2ec0*/  @!P2 BRA `(.L_x_434) ;  /* 0x000000700040a947 */ /* 0x000fec0003800000 */
[----:B------:R-:W-:Y:S01]  /*2ed0*/  ULDC.U8 UR4, c[0x0][0x410] ;  /* 0x0001040000047ab9 */ /* 0x000fe20000000000 */
[-C--:B------:R-:W-:Y:S01]  /*2ee0*/  IMAD R41, R132, R50.reuse, RZ ;  /* 0x0000003284297224 */ /* 0x080fe200078e02ff */
[----:B------:R-:W-:Y:S01]  /*2ef0*/  ISETP.NE.AND P2, PT, RZ, UR4, PT ;  /* 0x00000004ff007c0c */ /* 0x000fe2000bf45270 */
[----:B------:R-:W-:Y:S02]  /*2f00*/  IMAD R40, R133, R50, RZ ;  /* 0x0000003285287224 */ /* 0x000fe400078e02ff */
[----:B------:R-:W-:Y:S02]  /*2f10*/  IMAD R41, R43, R10, R41 ;  /* 0x0000000a2b297224 */ /* 0x000fe400078e0229 */
[----:B------:R-:W-:Y:S02]  /*2f20*/  IMAD R100, R25, -0x80, R24 ;  /* 0xffffff8019647824 */ /* 0x000fe400078e0218 */
[----:B------:R-:W-:-:S03]  /*2f30*/  IMAD.WIDE.U32 R90, R10, R50, RZ ;  /* 0x000000320a5a7225 */ /* 0x000fc600078e00ff */
[----:B------:R-:W-:Y:S01]  /*2f40*/  VIMNMX R100, R100, 0x80, PT ;  /* 0x0000008064647848 */ /* 0x000fe20003fe0100 */
[----:B------:R-:W-:Y:S01]  /*2f50*/  IMAD R43, R43, R13, R40 ;  /* 0x0000000d2b2b7224 */ /* 0x000fe200078e0228 */
[----:B------:R-:W-:Y:S01]  /*2f60*/  IADD3 R101, R91, R41, RZ ;  /* 0x000000295b657210 */ /* 0x000fe20007ffe0ff */
[----:B------:R-:W-:-:S04]  /*2f70*/  IMAD.WIDE.U32 R88, R13, R50, RZ ;  /* 0x000000320d587225 */ /* 0x000fc800078e00ff */
[----:B------:R-:W-:Y:S01]  /*2f80*/  IMAD.IADD R102, R89, 0x1, R43 ;  /* 0x0000000159667824 */ /* 0x000fe200078e022b */
[----:B------:R-:W-:Y:S06]  /*2f90*/  @!P2 BRA `(.L_x_435) ;  /* 0x000000340004a947 */ /* 0x000fec0003800000 */
[----:B------:R-:W-:Y:S01]  /*2fa0*/  ISETP.GE.AND P3, PT, R17, R100, PT ;  /* 0x000000641100720c */ /* 0x000fe20003f66270 */
[----:B------:R-:W-:Y:S01]  /*2fb0*/  BSSY B1, `(.L_x_436) ;  /* 0x0000037000017945 */ /* 0x000fe20003800000 */
        /* <DEDUP_REMOVED lines=13> */
[----:B------:R-:W-:Y:S06]  /*3090*/  @P3 BRA `(.L_x_437) ;  /* 0x0000000000a03947 */ /* 0x000fec0003800000 */
[----:B------:R-:W-:Y:S01]  /*30a0*/  IADD3 R41, P2, R110, R90, RZ ;  /* 0x0000005a6e297210 */ /* 0x000fe20007f5e0ff */
[----:B------:R-:W-:Y:S01]  /*30b0*/  ULDC.64 UR4, c[0x0][0x3e8] ;  /* 0x0000fa0000047ab9 */ /* 0x000fe20000000a00 */
[----:B------:R-:W-:Y:S02]  /*30c0*/  CS2R R124, SRZ ;  /* 0x00000000007c7805 */ /* 0x000fe4000001ff00 */
[----:B------:R-:W-:Y:S01]  /*30d0*/  CS2R R126, SRZ ;  /* 0x00000000007e7805 */ /* 0x000fe2000001ff00 */
[----:B------:R-:W-:Y:S01]  /*30e0*/  IMAD.X R42, R101, 0x1, R20, P2 ;  /* 0x00000001652a7824 */ /* 0x000fe200010e0614 */
[----:B------:R-:W-:-:S04]  /*30f0*/  LEA R40, P2, R41, UR4, 0x1 ;  /* 0x0000000429287c11 */ /* 0x000fc8000f8408ff */
[----:B------:R-:W-:Y:S01]  /*3100*/  LEA.HI.X R41, R41, UR5, R42, 0x1, P2 ;  /* 0x0000000529297c11 */ /* 0x000fe200090f0c2a */
[----:B------:R-:W-:Y:S01]  /*3110*/  ULDC.64 UR4, c[0x0][0x400] ;  /* 0x0001000000047ab9 */ /* 0x000fe20000000a00 */
[----:B------:R-:W-:-:S05]  /*3120*/  IADD3 R43, P2, R106, R88, RZ ;  /* 0x000000586a2b7210 */ /* 0x000fca0007f5e0ff */
[----:B------:R-:W-:Y:S01]  /*3130*/  IMAD.X R52, R102, 0x1, R26, P2 ;  /* 0x0000000166347824 */ /* 0x000fe200010e061a */
[----:B------:R-:W-:-:S04]  /*3140*/  LEA R42, P2, R43, UR4, 0x1 ;  /* 0x000000042b2a7c11 */ /* 0x000fc8000f8408ff */
[----:B------:R-:W-:Y:S02]  /*3150*/  LEA.HI.X R43, R43, UR5, R52, 0x1, P2 ;  /* 0x000000052b2b7c11 */ /* 0x000fe400090f0c34 */
[----:B------:R-:W-:Y:S02]  /*3160*/  ISETP.GE.AND P2, PT, R22, R117, PT ;  /* 0x000000751600720c */ /* 0x000fe40003f46270 */
[----:B------:R-:W-:Y:S02]  /*3170*/  CS2R R94, SRZ ;  /* 0x00000000005e7805 */ /* 0x000fe4000001ff00 */
[----:B------:R-:W-:-:S09]  /*3180*/  CS2R R120, SRZ ;  /* 0x0000000000787805 */ /* 0x000fd2000001ff00 */
[----:B------:R0:W5:Y:S04]  /*3190*/  @!P2 LDG.E.64 R124, desc[UR56][R40.64] ;  /* 0x00000038287ca981 */ /* 0x000168000c1e1b00 */
[----:B------:R0:W5:Y:S01]  /*31a0*/  @!P2 LDG.E.64 R126, desc[UR56][R42.64] ;  /* 0x000000382a7ea981 */ /* 0x000162000c1e1b00 */
        /* <DEDUP_REMOVED lines=20> */
[----:B------:R-:W-:-:S13]  /*32f0*/  ISETP.GE.AND P2, PT, R190, R117, PT ;  /* 0x00000075be00720c */ /* 0x000fda0003f46270 */
[----:B------:R0:W5:Y:S04]  /*3300*/  @!P2 LDG.E.64 R74, desc[UR56][R40.64+0xa0] ;  /* 0x0000a038284aa981 */ /* 0x000168000c1e1b00 */
[----:B------:R0:W5:Y:S02]  /*3310*/  @!P2 LDG.E.64 R76, desc[UR56][R42.64+0xa0] ;  /* 0x0000a0382a4ca981 */ /* 0x000164000c1e1b00 */
.L_x_437:
[----:B------:R-:W-:Y:S05]  /*3320*/  BSYNC B1 ;  /* 0x0000000000017941 */ /* 0x000fea0003800000 */
.L_x_436:
        /* <DEDUP_REMOVED lines=13> */
[----:B------:R-:W-:Y:S06]  /*3400*/  @P4 BRA `(.L_x_439) ;  /* 0x0000000000a04947 */ /* 0x000fec0003800000 */
[----:B------:R-:W-:Y:S01]  /*3410*/  IADD3 R90, P2, P5, R110, R90, R11 ;  /* 0x0000005a6e5a7210 */ /* 0x000fe20007d5e00b */
[----:B------:R-:W-:Y:S01]  /*3420*/  ULDC.64 UR4, c[0x0][0x3e8] ;  /* 0x0000fa0000047ab9 */ /* 0x000fe20000000a00 */
[----:B------:R-:W-:Y:S02]  /*3430*/  CS2R R70, SRZ ;  /* 0x0000000000467805 */ /* 0x000fe4000001ff00 */
[----:B------:R-:W-:Y:S02]  /*3440*/  CS2R R72, SRZ ;  /* 0x0000000000487805 */ /* 0x000fe4000001ff00 */
[----:B------:R-:W-:Y:S02]  /*3450*/  IADD3.X R101, R20, R101, R9, P2, P5 ;  /* 0x0000006514657210 */ /* 0x000fe400017ea409 */
[----:B------:R-:W-:-:S04]  /*3460*/  IADD3 R88, P2, P5, R106, R88, R14 ;  /* 0x000000586a587210 */ /* 0x000fc80007d5e00e */
[----:B0-----:R-:W-:Y:S02]  /*3470*/  IADD3.X R41, R26, R102, R12, P2, P5 ;  /* 0x000000661a297210 */ /* 0x001fe400017ea40c */
[----:B------:R-:W-:-:S04]  /*3480*/  LEA R42, P2, R90, UR4, 0x1 ;  /* 0x000000045a2a7c11 */ /* 0x000fc8000f8408ff */
[----:B------:R-:W-:Y:S01]  /*3490*/  LEA.HI.X R43, R90, UR5, R101, 0x1, P2 ;  /* 0x000000055a2b7c11 */ /* 0x000fe200090f0c65 */
[----:B------:R-:W-:Y:S02]  /*34a0*/  ULDC.64 UR4, c[0x0][0x400] ;  /* 0x0001000000047ab9 */ /* 0x000fe40000000a00 */
        /* <DEDUP_REMOVED lines=30> */
.L_x_439:
[----:B------:R-:W-:Y:S05]  /*3690*/  BSYNC B1 ;  /* 0x0000000000017941 */ /* 0x000fea0003800000 */
.L_x_438:
[----:B01---5:R-:W-:Y:S01]  /*36a0*/  IMAD.MOV.U32 R40, RZ, RZ, R75 ;  /* 0x000000ffff287224 */ /* 0x023fe200078e004b */
[----:B------:R-:W-:Y:S01]  /*36b0*/  MOV R41, R74 ;  /* 0x0000004a00297202 */ /* 0x000fe20000000f00 */
[----:B------:R-:W-:Y:S01]  /*36c0*/  UISETP.NE.AND UP0, UPT, UR58, 0x3, UPT ;  /* 0x000000033a00788c */ /* 0x000fe2000bf05270 */
[----:B------:R-:W-:Y:S02]  /*36d0*/  IMAD.MOV.U32 R43, RZ, RZ, R78 ;  /* 0x000000ffff2b7224 */ /* 0x000fe400078e004e */
[----:B------:R-:W-:Y:S01]  /*36e0*/  PRMT R159, R40, 0x7610, R159 ;  /* 0x00007610289f7816 */ /* 0x000fe2000000009f */
[----:B------:R-:W-:Y:S01]  /*36f0*/  IMAD.MOV.U32 R40, RZ, RZ, R83 ;  /* 0x000000ffff287224 */ /* 0x000fe200078e0053 */
[----:B------:R-:W-:Y:S01]  /*3700*/  PRMT R158, R158, 0x5410, R41 ;  /* 0x000054109e9e7816 */ /* 0x000fe20000000029 */
[----:B------:R-:W-:Y:S01]  /*3710*/  IMAD.MOV.U32 R42, RZ, RZ, R79 ;  /* 0x000000ffff2a7224 */ /* 0x000fe200078e004f */
[----:B------:R-:W-:Y:S02]  /*3720*/  MOV R41, R82 ;  /* 0x0000005200297202 */ /* 0x000fe40000000f00 */
[----:B------:R-:W-:-:S02]  /*3730*/  PLOP3.LUT P2, PT, PT, PT, UP0, 0x80, 0x0 ;  /* 0x000000000000781c */ /* 0x000fc40003f4f008 */
[----:B------:R-:W-:Y:S01]  /*3740*/  PRMT R164, R40, 0x5410, R41 ;  /* 0x0000541028a47816 */ /* 0x000fe20000000029 */
[----:B------:R-:W-:Y:S01]  /*3750*/  IMAD.MOV.U32 R40, RZ, RZ, R86 ;  /* 0x000000ffff287224 */ /* 0x000fe200078e0056 */
[----:B------:R-:W-:Y:S01]  /*3760*/  PRMT R161, R42, 0x5410, R43 ;  /* 0x000054102aa17816 */ /* 0x000fe2000000002b */
[----:B------:R-:W-:Y:S01]  /*3770*/  IMAD.MOV.U32 R41, RZ, RZ, R87 ;  /* 0x000000ffff297224 */ /* 0x000fe200078e0057 */
[----:B------:R-:W-:Y:S01]  /*3780*/  MOV R42, R94 ;  /* 0x0000005e002a7202 */ /* 0x000fe20000000f00 */
[----:B------:R-:W-:-:S03]  /*3790*/  IMAD.MOV.U32 R43, RZ, RZ, R95 ;  /* 0x000000ffff2b7224 */ /* 0x000fc600078e005f */
[----:B------:R-:W-:Y:S01]  /*37a0*/  PRMT R166, R40, 0x5410, R41 ;  /* 0x0000541028a67816 */ /* 0x000fe20000000029 */
[----:B------:R-:W-:Y:S01]  /*37b0*/  IMAD.MOV.U32 R40, RZ, RZ, R124 ;  /* 0x000000ffff287224 */ /* 0x000fe200078e007c */
[----:B------:R-:W-:Y:S01]  /*37c0*/  PRMT R167, R42, 0x5410, R43 ;  /* 0x000054102aa77816 */ /* 0x000fe2000000002b */
[----:B------:R-:W-:-:S05]  /*37d0*/  IMAD.MOV.U32 R41, RZ, RZ, R125 ;  /* 0x000000ffff297224 */ /* 0x000fca00078e007d */
[----:B------:R-:W-:Y:S01]  /*37e0*/  PRMT R154, R40, 0x5410, R41 ;  /* 0x00005410289a7816 */ /* 0x000fe20000000029 */
[----:B------:R-:W-:Y:S01]  /*37f0*/  IMAD.MOV.U32 R40, RZ, RZ, R77 ;  /* 0x000000ffff287224 */ /* 0x000fe200078e004d */
[----:B------:R-:W-:-:S04]  /*3800*/  MOV R41, R76 ;  /* 0x0000004c00297202 */ /* 0x000fc80000000f00 */
        /* <DEDUP_REMOVED lines=8> */
[----:B------:R-:W-:Y:S02]  /*3890*/  IMAD.MOV.U32 R40, RZ, RZ, R92 ;  /* 0x000000ffff287224 */ /* 0x000fe400078e005c */
        /* <DEDUP_REMOVED lines=18> */
[----:B------:R-:W-:-:S03]  /*39c0*/  IMAD.MOV.U32 R41, RZ, RZ, R62 ;  /* 0x000000ffff297224 */ /* 0x000fc600078e003e */
[----:B------:R-:W-:Y:S01]  /*39d0*/  PRMT R148, R40, 0x7610, R148 ;  /* 0x0000761028947816 */ /* 0x000fe20000000094 */
[----:B------:R-:W-:Y:S01]  /*39e0*/  IMAD.MOV.U32 R40, RZ, RZ, R67 ;  /* 0x000000ffff287224 */ /* 0x000fe200078e0043 */
[----:B------:R-:W-:Y:S02]  /*39f0*/  PRMT R146, R146, 0x5410, R41 ;  /* 0x0000541092927816 */ /* 0x000fe40000000029 */
        /* <DEDUP_REMOVED lines=14> */
[----:B------:R-:W-:Y:S01]  /*3ae0*/  IMAD.MOV.U32 R40, RZ, RZ, R64 ;  /* 0x000000ffff287224 */ /* 0x000fe200078e0040 */
[----:B------:R-:W-:-:S04]  /*3af0*/  PRMT R146, R41, 0x7610, R146 ;  /* 0x0000761029927816 */ /* 0x000fc80000000092 */
[----:B------:R-:W-:Y:S01]  /*3b00*/  PRMT R156, R40, 0x7610, R156 ;  /* 0x00007610289c7816 */ /* 0x000fe2000000009c */
[----:B------:R-:W-:-:S05]  /*3b10*/  IMAD.MOV.U32 R40, RZ, RZ, R65 ;  /* 0x000000ffff287224 */ /* 0x000fca00078e0041 */
[----:B------:R-:W-:Y:S02]  /*3b20*/  PRMT R156, R156, 0x5410, R40 ;  /* 0x000054109c9c7816 */ /* 0x000fe40000000028 */
[----:B------:R-:W-:-:S04]  /*3b30*/  MOV R40, R68 ;  /* 0x0000004400287202 */ /* 0x000fc80000000f00 */
[----:B------:R-:W-:Y:S01]  /*3b40*/  PRMT R158, R40, 0x7610, R158 ;  /* 0x00007610289e7816 */ /* 0x000fe2000000009e */
[----:B------:R-:W-:-:S05]  /*3b50*/  IMAD.MOV.U32 R40, RZ, RZ, R69 ;  /* 0x000000ffff287224 */ /* 0x000fca00078e0045 */
[----:B------:R-:W-:Y:S01]  /*3b60*/  PRMT R160, R160, 0x5410, R40 ;  /* 0x00005410a0a07816 */ /* 0x000fe20000000028 */
[----:B------:R-:W-:-:S05]  /*3b70*/  IMAD.MOV.U32 R40, RZ, RZ, R72 ;  /* 0x000000ffff287224 */ /* 0x000fca00078e0048 */
[----:B------:R-:W-:Y:S01]  /*3b80*/  PRMT R163, R40, 0x7610, R163 ;  /* 0x0000761028a37816 */ /* 0x000fe200000000a3 */
[----:B------:R-:W-:-:S05]  /*3b90*/  IMAD.MOV.U32 R40, RZ, RZ, R73 ;  /* 0x000000ffff287224 */ /* 0x000fca00078e0049 */
[----:B------:R-:W-:Y:S01]  /*3ba0*/  PRMT R163, R163, 0x5410, R40 ;  /* 0x00005410a3a37816 */ /* 0x000fe20000000028 */
[----:B------:R-:W-:Y:S06]  /*3bb0*/  @!P2 BRA `(.L_x_440) ;  /* 0x000000000004a947 */ /* 0x000fec0003800000 */
[----:B------:R-:W-:Y:S01]  /*3bc0*/  BPT.TRAP 0x1 ;  /* 0x000000040000795c */ /* 0x000fe20000300000 */
.L_x_440:
[----:B------:R-:W-:Y:S01]  /*3bd0*/  LEA R101, R16, R2, 0x3 ;  /* 0x0000000210657211 */ /* 0x000fe200078e18ff */
[----:B------:R-:W-:Y:S01]  /*3be0*/  BSSY B1, `(.L_x_441) ;  /* 0x0000004000017945 */ /* 0x000fe20003800000 */
[----:B------:R-:W-:-:S04]  /*3bf0*/  SHF.L.U32 R102, R184, 0x1f, RZ ;  /* 0x0000001fb8667819 */ /* 0x000fc800000006ff */
[----:B------:R-:W0:Y:S02]  /*3c00*/  SYNCS.PHASECHK.TRANS64.TRYWAIT P5, [R101+URZ+0x34890], R102 ;  /* 0x03489066650075a7 */ /* 0x000e2400080a017f */
[----:B0-----:R-:W-:Y:S05]  /*3c10*/  @!P5 BRA `(.L_x_442) ;  /* 0x000001d800f4d947 */ /* 0x001fea0003800000 */
.L_x_799:
[----:B------:R-:W-:Y:S05]  /*3c20*/  BSYNC B1 ;  /* 0x0000000000017941 */ /* 0x000fea0003800000 */
.L_x_441:
[----:B------:R-:W-:Y:S04]  /*3c30*/  BSSY B1, `(.L_x_443) ;  /* 0x0000141000017945 */ /* 0x000fe80003800000 */
[----:B------:R-:W-:Y:S05]  /*3c40*/  @P3 BRA `(.L_x_444) ;  /* 0x0000001000fc3947 */ /* 0x000fea0003800000 */
[----:B------:R-:W-:Y:S01]  /*3c50*/  ISETP.NE.AND P3, PT, R34, RZ, PT ;  /* 0x000000ff2200720c */ /* 0x000fe20003f65270 */
[----:B------:R-:W-:-:S12]  /*3c60*/  BSSY B2, `(.L_x_445) ;  /* 0x0000032000027945 */ /* 0x000fd80003800000 */
[----:B------:R-:W-:Y:S05]  /*3c70*/  @!P3 BRA `(.L_x_446) ;  /* 0x0000000000c0b947 */ /* 0x000fea0003800000 */
[----:B------:R1:W2:Y:S01]  /*3c80*/  LDS.128 R40, [R47] ;  /* 0x000000002f287984 */ /* 0x0002a20000000c00 */
[----:B------:R-:W-:Y:S01]  /*3c90*/  ISETP.GE.AND P3, PT, R22, R117, PT ;  /* 0x000000751600720c */ /* 0x000fe20003f66270 */
[----:B------:R-:W-:-:S12]  /*3ca0*/  BSSY B3, `(.L_x_447) ;  /* 0x000002c000037945 */ /* 0x000fd80003800000 */
[----:B-1----:R-:W-:Y:S05]  /*3cb0*/  @P3 BRA `(.L_x_448) ;  /* 0x0000000000a83947 */ /* 0x002fea0003800000 */
[--C-:B------:R-:W-:Y:S01]  /*3cc0*/  SHF.R.U64 R90, R124, 0x10, R125.reuse ;  /* 0x000000107c5a7819 */ /* 0x100fe2000000127d */
[--C-:B--2---:R-:W-:Y:S01]  /*3cd0*/  HADD2.F32 R153, -RZ, R41.reuse.H0_H0 ;  /* 0x20000029ff997230 */ /* 0x104fe20000004100 */
[----:B------:R-:W-:Y:S02]  /*3ce0*/  SHF.R.U32.HI R124, RZ, 0x10, R125 ;  /* 0x00000010ff7c7819 */ /* 0x000fe4000001167d */
[--C-:B------:R-:W-:Y:S01]  /*3cf0*/  SHF.R.U64 R125, R126, 0x10, R127.reuse ;  /* 0x000000107e7d7819 */ /* 0x100fe2000000127f */
[----:B------:R-:W-:Y:S01]  /*3d00*/  HADD2.F32 R90, -RZ, R90.H0_H0 ;  /* 0x2000005aff5a7230 */ /* 0x000fe20000004100 */
[----:B------:R-:W-:Y:S01]  /*3d10*/  SHF.R.U32.HI R126, RZ, 0x10, R127 ;  /* 0x00000010ff7e7819 */ /* 0x000fe2000001167f */
[----:B------:R-:W-:Y:S02]  /*3d20*/  HADD2.F32 R127, -RZ, R41.H1_H1 ;  /* 0x30000029ff7f7230 */ /* 0x000fe40000004100 */
[----:B------:R-:W-:Y:S02]  /*3d30*/  HADD2.F32 R125, -RZ, R125.H0_H0 ;  /* 0x2000007dff7d7230 */ /* 0x000fe40000004100 */
[----:B------:R-:W-:-:S03]  /*3d40*/  HADD2.F32 R126, -RZ, R126.H0_H0 ;  /* 0x2000007eff7e7230 */ /* 0x000fc60000004100 */
[-C--:B------:R-:W-:Y:S01]  /*3d50*/  FMUL.FTZ R41, R127, R125.reuse ;  /* 0x0000007d7f297220 */ /* 0x080fe20000410000 */
[----:B------:R-:W-:-:S03]  /*3d60*/  FMUL.FTZ R125, R153, R125 ;  /* 0x0000007d997d7220 */ /* 0x000fc60000410000 */
[-C--:B------:R-:W-:Y:S01]  /*3d70*/  FFMA.FTZ R41, R153, R90.reuse, -R41 ;  /* 0x0000005a99297223 */ /* 0x080fe20000010829 */
[----:B------:R-:W-:Y:S01]  /*3d80*/  FFMA.FTZ R90, R127, R90, R125 ;  /* 0x0000005a7f5a7223 */ /* 0x000fe2000001007d */
[----:B------:R-:W-:Y:S02]  /*3d90*/  IMAD.MOV.U32 R125, RZ, RZ, R43 ;  /* 0x000000ffff7d7224 */ /* 0x000fe400078e002b */
[----:B------:R-:W-:Y:S02]  /*3da0*/  HADD2.F32 R127, -RZ, R124.H0_H0 ;  /* 0x2000007cff7f7230 */ /* 0x000fe40000004100 */
[----:B------:R-:W-:Y:S01]  /*3db0*/  IMAD.MOV.U32 R153, RZ, RZ, R40 ;  /* 0x000000ffff997224 */ /* 0x000fe200078e0028 */
[----:B------:R-:W-:Y:S01]  /*3dc0*/  F2FP.F16.F32.PACK_AB R41, R90, R41 ;  /* 0x000000295a29723e */ /* 0x000fe200000000ff */
[--C-:B------:R-:W-:Y:S02]  /*3dd0*/  HADD2.F32 R43, -RZ, R125.reuse.H1_H1 ;  /* 0x3000007dff2b7230 */ /* 0x100fe40000004100 */
[----:B------:R-:W-:-:S02]  /*3de0*/  HADD2.F32 R125, -RZ, R125.H0_H0 ;  /* 0x2000007dff7d7230 */ /* 0x000fc40000004100 */
[--C-:B------:R-:W-:Y:S02]  /*3df0*/  HADD2.F32 R40, -RZ, R153.reuse.H1_H1 ;  /* 0x30000099ff287230 */ /* 0x100fe40000004100 */
[----:B------:R-:W-:Y:S01]  /*3e00*/  FMUL.FTZ R124, R43, R126 ;  /* 0x0000007e2b7c7220 */ /* 0x000fe20000410000 */
[----:B------:R-:W-:-:S03]  /*3e10*/  HADD2.F32 R153, -RZ, R153.H0_H0 ;  /* 0x20000099ff997230 */ /* 0x000fc60000004100 */
[C---:B------:R-:W-:Y:S01]  /*3e20*/  FFMA.FTZ R124, R125.reuse, R127, -R124 ;  /* 0x0000007f7d7c7223 */ /* 0x040fe2000001087c */
[----:B------:R-:W-:-:S04]  /*3e30*/  FMUL.FTZ R125, R125, R126 ;  /* 0x0000007e7d7d7220 */ /* 0x000fc80000410000 */
[----:B------:R-:W-:Y:S01]  /*3e40*/  FFMA.FTZ R43, R43, R127, R125 ;  /* 0x0000007f2b2b7223 */ /* 0x000fe2000001007d */
[----:B------:R-:W-:Y:S02]  /*3e50*/  HADD2.F32 R127, -RZ, R170.H0_H0 ;  /* 0x200000aaff7f7230 */ /* 0x000fe40000004100 */
[----:B------:R-:W-:Y:S02]  /*3e60*/  HADD2.F32 R125, -RZ, R154.H0_H0 ;  /* 0x2000009aff7d7230 */ /* 0x000fe40000004100 */
[----:B------:R-:W-:Y:S01]  /*3e70*/  F2FP.F16.F32.PACK_AB R43, R43, R124 ;  /* 0x0000007c2b2b723e */ /* 0x000fe200000000ff */
[-C--:B------:R-:W-:Y:S01]  /*3e80*/  FMUL.FTZ R126, R40, R127.reuse ;  /* 0x0000007f287e7220 */ /* 0x080fe20000410000 */
[----:B------:R-:W-:-:S03]  /*3e90*/  FMUL.FTZ R127, R153, R127 ;  /* 0x0000007f997f7220 */ /* 0x000fc60000410000 */
[-C--:B------:R-:W-:Y:S01]  /*3ea0*/  FFMA.FTZ R126, R153, R125.reuse, -R126 ;  /* 0x0000007d997e7223 */ /* 0x080fe2000001087e */
[----:B------:R-:W-:Y:S01]  /*3eb0*/  FFMA.FTZ R40, R40, R125, R127 ;  /* 0x0000007d28287223 */ /* 0x000fe2000001007f */
[----:B------:R-:W-:Y:S02]  /*3ec0*/  HADD2.F32 R125, -RZ, R170.H1_H1 ;  /* 0x300000aaff7d7230 */ /* 0x000fe40000004100 */
[----:B------:R-:W-:Y:S02]  /*3ed0*/  HADD2.F32 R127, -RZ, R42.H1_H1 ;  /* 0x3000002aff7f7230 */ /* 0x000fe40000004100 */
[----:B------:R-:W-:Y:S01]  /*3ee0*/  HADD2.F32 R153, -RZ, R154.H1_H1 ;  /* 0x3000009aff997230 */ /* 0x000fe20000004100 */
[----:B------:R-:W-:Y:S01]  /*3ef0*/  F2FP.F16.F32.PACK_AB R40, R40, R126 ;  /* 0x0000007e2828723e */ /* 0x000fe200000000ff */
[----:B------:R-:W-:Y:S02]  /*3f00*/  HADD2.F32 R42, -RZ, R42.H0_H0 ;  /* 0x2000002aff2a7230 */ /* 0x000fe40000004100 */
[----:B------:R-:W-:-:S04]  /*3f10*/  FMUL.FTZ R154, R127, R125 ;  /* 0x0000007d7f9a7220 */ /* 0x000fc80000410000 */
[C---:B------:R-:W-:Y:S01]  /*3f20*/  FFMA.FTZ R154, R42.reuse, R153, -R154 ;  /* 0x000000992a9a7223 */ /* 0x040fe2000001089a */
[----:B------:R-:W-:-:S04]  /*3f30*/  FMUL.FTZ R42, R42, R125 ;  /* 0x0000007d2a2a7220 */ /* 0x000fc80000410000 */
[----:B------:R-:W-:-:S05]  /*3f40*/  FFMA.FTZ R42, R127, R153, R42 ;  /* 0x000000997f2a7223 */ /* 0x000fca000001002a */
[----:B------:R-:W-:-:S07]  /*3f50*/  F2FP.F16.F32.PACK_AB R42, R42, R154 ;  /* 0x0000009a2a2a723e */ /* 0x000fce00000000ff */
.L_x_448:
[----:B------:R-:W-:Y:S05]  /*3f60*/  BSYNC B3 ;  /* 0x0000000000037941 */ /* 0x000fea0003800000 */
.L_x_447:
[----:B--2---:R1:W-:Y:S02]  /*3f70*/  STG.E.128 desc[UR56][R48.64], R40 ;  /* 0x0000002830007986 */ /* 0x0043e4000c101d38 */
.L_x_446:
[----:B------:R-:W-:Y:S05]  /*3f80*/  BSYNC B2 ;  /* 0x0000000000027941 */ /* 0x000fea0003800000 */
.L_x_445:
[----:B------:R-:W-:Y:S01]  /*3f90*/  ISETP.NE.AND P3, PT, R38, RZ, PT ;  /* 0x000000ff2600720c */ /* 0x000fe20003f65270 */
[----:B------:R-:W-:-:S12]  /*3fa0*/  BSSY B2, `(.L_x_449) ;  /* 0x0000033000027945 */ /* 0x000fd80003800000 */
[----:B------:R-:W-:Y:S05]  /*3fb0*/  @!P3 BRA `(.L_x_450) ;  /* 0x0000000000c4b947 */ /* 0x000fea0003800000 */
[----:B-1----:R1:W2:Y:S01]  /*3fc0*/  LDS.128 R40, [R46] ;  /* 0x000000002e287984 */ /* 0x0022a20000000c00 */
[----:B------:R-:W-:Y:S01]  /*3fd0*/  ISETP.GE.AND P3, PT, R187, R117, PT ;  /* 0x00000075bb00720c */ /* 0x000fe20003f66270 */
[----:B------:R-:W-:-:S12]  /*3fe0*/  BSSY B3, `(.L_x_451) ;  /* 0x000002d000037945 */ /* 0x000fd80003800000 */
[----:B-1----:R-:W-:Y:S05]  /*3ff0*/  @P3 BRA `(.L_x_452) ;  /* 0x0000000000ac3947 */ /* 0x002fea0003800000 */
[----:B------:R-:W-:Y:S01]  /*4000*/  SHF.R.U64 R90, R94, 0x10, R95 ;  /* 0x000000105e5a7819 */ /* 0x000fe2000000125f */
[----:B--2---:R-:W-:Y:S01]  /*4010*/  IMAD.MOV.U32 R124, RZ, RZ, R41 ;  /* 0x000000ffff7c7224 */ /* 0x004fe200078e0029 */
[----:B------:R-:W-:Y:S02]  /*4020*/  SHF.R.U32.HI R94, RZ, 0x10, R95 ;  /* 0x00000010ff5e7819 */ /* 0x000fe4000001165f */
[--C-:B------:R-:W-:Y:S02]  /*4030*/  SHF.R.U64 R95, R120, 0x10, R121.reuse ;  /* 0x00000010785f7819 */ /* 0x100fe40000001279 */
[----:B------:R-:W-:Y:S01]  /*4040*/  SHF.R.U32.HI R120, RZ, 0x10, R121 ;  /* 0x00000010ff787819 */ /* 0x000fe20000011679 */
[----:B------:R-:W-:Y:S02]  /*4050*/  HADD2.F32 R121, -RZ, R90.H0_H0 ;  /* 0x2000005aff797230 */ /* 0x000fe40000004100 */
[----:B------:R-:W-:Y:S02]  /*4060*/  HADD2.F32 R41, -RZ, R95.H0_H0 ;  /* 0x2000005fff297230 */ /* 0x000fe40000004100 */
[----:B------:R-:W-:-:S02]  /*4070*/  HADD2.F32 R95, -RZ, R124.H1_H1 ;  /* 0x3000007cff5f7230 */ /* 0x000fc40000004100 */
[----:B------:R-:W-:Y:S02]  /*4080*/  HADD2.F32 R124, -RZ, R124.H0_H0 ;  /* 0x2000007cff7c7230 */ /* 0x000fe40000004100 */
[----:B------:R-:W-:Y:S02]  /*4090*/  HADD2.F32 R120, -RZ, R120.H0_H0 ;  /* 0x20000078ff787230 */ /* 0x000fe40000004100 */
[-C--:B------:R-:W-:Y:S01]  /*40a0*/  FMUL.FTZ R90, R95, R41.reuse ;  /* 0x000000295f5a7220 */ /* 0x080fe20000410000 */
[----:B------:R-:W-:-:S03]  /*40b0*/  FMUL.FTZ R41, R124, R41 ;  /* 0x000000297c297220 */ /* 0x000fc60000410000 */
[-C--:B------:R-:W-:Y:S01]  /*40c0*/  FFMA.FTZ R90, R124, R121.reuse, -R90 ;  /* 0x000000797c5a7223 */ /* 0x080fe2000001085a */
[----:B------:R-:W-:Y:S02]  /*40d0*/  IMAD.MOV.U32 R124, RZ, RZ, R40 ;  /* 0x000000ffff7c7224 */ /* 0x000fe400078e0028 */
[----:B------:R-:W-:Y:S01]  /*40e0*/  FFMA.FTZ R41, R95, R121, R41 ;  /* 0x000000795f297223 */ /* 0x000fe20000010029 */
[----:B------:R-:W-:Y:S01]  /*40f0*/  MOV R95, R43 ;  /* 0x0000002b005f7202 */ /* 0x000fe20000000f00 */
[----:B------:R-:W-:Y:S02]  /*4100*/  HADD2.F32 R121, -RZ, R94.H0_H0 ;  /* 0x2000005eff797230 */ /* 0x000fe40000004100 */
[----:B------:R-:W-:Y:S01]  /*4110*/  HADD2.F32 R40, -RZ, R124.H1_H1 ;  /* 0x3000007cff287230 */ /* 0x000fe20000004100 */
[----:B------:R-:W-:Y:S01]  /*4120*/  F2FP.F16.F32.PACK_AB R41, R41, R90 ;  /* 0x0000005a2929723e */ /* 0x000fe200000000ff */
[--C-:B------:R-:W-:Y:S02]  /*4130*/  HADD2.F32 R43, -RZ, R95.reuse.H1_H1 ;  /* 0x3000005fff2b7230 */ /* 0x100fe40000004100 */
[----:B------:R-:W-:-:S02]  /*4140*/  HADD2.F32 R95, -RZ, R95.H0_H0 ;  /* 0x2000005fff5f7230 */ /* 0x000fc40000004100 */
[----:B------:R-:W-:Y:S02]  /*4150*/  HADD2.F32 R124, -RZ, R124.H0_H0 ;  /* 0x2000007cff7c7230 */ /* 0x000fe40000004100 */
[----:B------:R-:W-:-:S04]  /*4160*/  FMUL.FTZ R94, R43, R120 ;  /* 0x000000782b5e7220 */ /* 0x000fc80000410000 */
        /* <DEDUP_REMOVED lines=11> */
[--C-:B------:R-:W-:Y:S02]  /*4220*/  HADD2.F32 R121, -RZ, R42.reuse.H1_H1 ;  /* 0x3000002aff797230 */ /* 0x100fe40000004100 */
        /* <DEDUP_REMOVED lines=8> */
.L_x_452:
[----:B------:R-:W-:Y:S05]  /*42b0*/  BSYNC B3 ;  /* 0x0000000000037941 */ /* 0x000fea0003800000 */
.L_x_451:
[----:B--2---:R2:W-:Y:S02]  /*42c0*/  STG.E.128 desc[UR56][R48.64+0x40], R40 ;  /* 0x0000402830007986 */ /* 0x0045e4000c101d38 */
.L_x_450:
[----:B------:R-:W-:Y:S05]  /*42d0*/  BSYNC B2 ;  /* 0x0000000000027941 */ /* 0x000fea0003800000 */
.L_x_449:
[----:B------:R-:W-:Y:S01]  /*42e0*/  ISETP.NE.AND P3, PT, R39, RZ, PT ;  /* 0x000000ff2700720c */ /* 0x000fe20003f65270 */
[----:B------:R-:W-:-:S12]  /*42f0*/  BSSY B2, `(.L_x_453) ;  /* 0x0000033000027945 */ /* 0x000fd80003800000 */
[----:B------:R-:W-:Y:S05]  /*4300*/  @!P3 BRA `(.L_x_454) ;  /* 0x0000000000c4b947 */ /* 0x000fea0003800000 */
[----:B-12---:R1:W2:Y:S01]  /*4310*/  LDS.128 R40, [R47+0x4000] ;  /* 0x004000002f287984 */ /* 0x0062a20000000c00 */
[----:B------:R-:W-:Y:S01]  /*4320*/  ISETP.GE.AND P3, PT, R186, R117, PT ;  /* 0x00000075ba00720c */ /* 0x000fe20003f66270 */
[----:B------:R-:W-:-:S12]  /*4330*/  BSSY B3, `(.L_x_455) ;  /* 0x000002d000037945 */ /* 0x000fd80003800000 */
[----:B-1----:R-:W-:Y:S05]  /*4340*/  @P3 BRA `(.L_x_456) ;  /* 0x0000000000ac3947 */ /* 0x002fea0003800000 */
[--C-:B------:R-:W-:Y:S02]  /*4350*/  SHF.R.U64 R90, R86, 0x10, R87.reuse ;  /* 0x00000010565a7819 */ /* 0x100fe40000001257 */
[----:B------:R-:W-:Y:S01]  /*4360*/  SHF.R.U32.HI R86, RZ, 0x10, R87 ;  /* 0x00000010ff567819 */ /* 0x000fe20000011657 */
[----:B--2---:R-:W-:Y:S01]  /*4370*/  IMAD.MOV.U32 R87, RZ, RZ, R41 ;  /* 0x000000ffff577224 */ /* 0x004fe200078e0029 */
[--C-:B------:R-:W-:Y:S01]  /*4380*/  SHF.R.U64 R94, R92, 0x10, R93.reuse ;  /* 0x000000105c5e7819 */ /* 0x100fe2000000125d */
[----:B------:R-:W-:Y:S01]  /*4390*/  HADD2.F32 R90, -RZ, R90.H0_H0 ;  /* 0x2000005aff5a7230 */ /* 0x000fe20000004100 */
[----:B------:R-:W-:Y:S02]  /*43a0*/  SHF.R.U32.HI R92, RZ, 0x10, R93 ;  /* 0x00000010ff5c7819 */ /* 0x000fe4000001165d */
[----:B------:R-:W-:Y:S02]  /*43b0*/  HADD2.F32 R93, -RZ, R87.H1_H1 ;  /* 0x30000057ff5d7230 */ /* 0x000fe40000004100 */
[----:B------:R-:W-:-:S02]  /*43c0*/  HADD2.F32 R41, -RZ, R94.H0_H0 ;  /* 0x2000005eff297230 */ /* 0x000fc40000004100 */
[----:B------:R-:W-:Y:S02]  /*43d0*/  HADD2.F32 R94, -RZ, R87.H0_H0 ;  /* 0x20000057ff5e7230 */ /* 0x000fe40000004100 */
[----:B------:R-:W-:Y:S02]  /*43e0*/  HADD2.F32 R92, -RZ, R92.H0_H0 ;  /* 0x2000005cff5c7230 */ /* 0x000fe40000004100 */
[-C--:B------:R-:W-:Y:S01]  /*43f0*/  FMUL.FTZ R87, R93, R41.reuse ;  /* 0x000000295d577220 */ /* 0x080fe20000410000 */
[----:B------:R-:W-:-:S03]  /*4400*/  FMUL.FTZ R41, R94, R41 ;  /* 0x000000295e297220 */ /* 0x000fc60000410000 */
[----:B------:R-:W-:Y:S01]  /*4410*/  FFMA.FTZ R87, R94, R90, -R87 ;  /* 0x0000005a5e577223 */ /* 0x000fe20000010857 */
[----:B------:R-:W-:Y:S01]  /*4420*/  MOV R94, R40 ;  /* 0x00000028005e7202 */ /* 0x000fe20000000f00 */
[----:B------:R-:W-:Y:S01]  /*4430*/  FFMA.FTZ R41, R93, R90, R41 ;  /* 0x0000005a5d297223 */ /* 0x000fe20000010029 */
[----:B------:R-:W-:Y:S02]  /*4440*/  IMAD.MOV.U32 R90, RZ, RZ, R43 ;  /* 0x000000ffff5a7224 */ /* 0x000fe400078e002b */
        /* <DEDUP_REMOVED lines=27> */
.L_x_456:
[----:B------:R-:W-:Y:S05]  /*4600*/  BSYNC B3 ;  /* 0x0000000000037941 */ /* 0x000fea0003800000 */
.L_x_455:
[----:B--2---:R3:W-:Y:S02]  /*4610*/  STG.E.128 desc[UR56][R48.64+0x80], R40 ;  /* 0x0000802830007986 */ /* 0x0047e4000c101d38 */
.L_x_454:
[----:B------:R-:W-:Y:S05]  /*4620*/  BSYNC B2 ;  /* 0x0000000000027941 */ /* 0x000fea0003800000 */
.L_x_453:
[----:B------:R-:W-:Y:S01]  /*4630*/  ISETP.NE.AND P3, PT, R96, RZ, PT ;  /* 0x000000ff6000720c */ /* 0x000fe20003f65270 */
[----:B------:R-:W-:-:S12]  /*4640*/  BSSY B2, `(.L_x_457) ;  /* 0x0000033000027945 */ /* 0x000fd80003800000 */
[----:B------:R-:W-:Y:S05]  /*4650*/  @!P3 BRA `(.L_x_458) ;  /* 0x0000000000c4b947 */ /* 0x000fea0003800000 */
[----:B-123--:R1:W2:Y:S01]  /*4660*/  LDS.128 R40, [R46+0x4000] ;  /* 0x004000002e287984 */ /* 0x00e2a20000000c00 */
        /* <DEDUP_REMOVED lines=15> */
[-C--:B------:R-:W-:Y:S01]  /*4760*/  FFMA.FTZ R83, R87, R86.reuse, -R83 ;  /* 0x0000005657537223 */ /* 0x080fe20000010853 */
[----:B------:R-:W-:Y:S02]  /*4770*/  IMAD.MOV.U32 R87, RZ, RZ, R40 ;  /* 0x000000ffff577224 */ /* 0x000fe400078e0028 */
[----:B------:R-:W-:Y:S01]  /*4780*/  FFMA.FTZ R41, R85, R86, R41 ;  /* 0x0000005655297223 */ /* 0x000fe20000010029 */
[----:B------:R-:W-:Y:S02]  /*4790*/  IMAD.MOV.U32 R85, RZ, RZ, R43 ;  /* 0x000000ffff557224 */ /* 0x000fe400078e002b */
[----:B------:R-:W-:Y:S02]  /*47a0*/  HADD2.F32 R86, -RZ, R82.H0_H0 ;  /* 0x20000052ff567230 */ /* 0x000fe40000004100 */
[----:B------:R-:W-:Y:S01]  /*47b0*/  HADD2.F32 R40, -RZ, R87.H1_H1 ;  /* 0x30000057ff287230 */ /* 0x000fe20000004100 */
[----:B------:R-:W-:Y:S01]  /*47c0*/  F2FP.F16.F32.PACK_AB R41, R41, R83 ;  /* 0x000000532929723e */ /* 0x000fe200000000ff */
[----:B------:R-:W-:-:S02]  /*47d0*/  HADD2.F32 R43, -RZ, R85.H1_H1 ;  /* 0x30000055ff2b7230 */ /* 0x000fc40000004100 */
[----:B------:R-:W-:Y:S02]  /*47e0*/  HADD2.F32 R85, -RZ, R85.H0_H0 ;  /* 0x20000055ff557230 */ /* 0x000fe40000004100 */
[----:B------:R-:W-:Y:S02]  /*47f0*/  HADD2.F32 R87, -RZ, R87.H0_H0 ;  /* 0x20000057ff577230 */ /* 0x000fe40000004100 */
[-C--:B------:R-:W-:Y:S01]  /*4800*/  FMUL.FTZ R82, R43, R84.reuse ;  /* 0x000000542b527220 */ /* 0x080fe20000410000 */
[----:B------:R-:W-:-:S03]  /*4810*/  FMUL.FTZ R84, R85, R84 ;  /* 0x0000005455547220 */ /* 0x000fc60000410000 */
[-C--:B------:R-:W-:Y:S01]  /*4820*/  FFMA.FTZ R82, R85, R86.reuse, -R82 ;  /* 0x0000005655527223 */ /* 0x080fe20000010852 */
[----:B------:R-:W-:Y:S01]  /*4830*/  FFMA.FTZ R43, R43, R86, R84 ;  /* 0x000000562b2b7223 */ /* 0x000fe20000010054 */
[----:B------:R-:W-:Y:S02]  /*4840*/  HADD2.F32 R86, -RZ, R165.H1_H1 ;  /* 0x300000a5ff567230 */ /* 0x000fe40000004100 */
[----:B------:R-:W-:Y:S02]  /*4850*/  HADD2.F32 R84, -RZ, R164.H1_H1 ;  /* 0x300000a4ff547230 */ /* 0x000fe40000004100 */
[----:B------:R-:W-:Y:S01]  /*4860*/  F2FP.F16.F32.PACK_AB R43, R43, R82 ;  /* 0x000000522b2b723e */ /* 0x000fe200000000ff */
[-C--:B------:R-:W-:Y:S01]  /*4870*/  FMUL.FTZ R85, R40, R86.reuse ;  /* 0x0000005628557220 */ /* 0x080fe20000410000 */
[----:B------:R-:W-:-:S03]  /*4880*/  FMUL.FTZ R86, R87, R86 ;  /* 0x0000005657567220 */ /* 0x000fc60000410000 */
[-C--:B------:R-:W-:Y:S01]  /*4890*/  FFMA.FTZ R85, R87, R84.reuse, -R85 ;  /* 0x0000005457557223 */ /* 0x080fe20000010855 */
[----:B------:R-:W-:Y:S01]  /*48a0*/  FFMA.FTZ R40, R40, R84, R86 ;  /* 0x0000005428287223 */ /* 0x000fe20000010056 */
[----:B------:R-:W-:Y:S02]  /*48b0*/  HADD2.F32 R84, -RZ, R165.H0_H0 ;  /* 0x200000a5ff547230 */ /* 0x000fe40000004100 */
[----:B------:R-:W-:Y:S02]  /*48c0*/  HADD2.F32 R86, -RZ, R42.H1_H1 ;  /* 0x3000002aff567230 */ /* 0x000fe40000004100 */
[----:B------:R-:W-:Y:S01]  /*48d0*/  HADD2.F32 R87, -RZ, R164.H0_H0 ;  /* 0x200000a4ff577230 */ /* 0x000fe20000004100 */
[----:B------:R-:W-:Y:S01]  /*48e0*/  F2FP.F16.F32.PACK_AB R40, R40, R85 ;  /* 0x000000552828723e */ /* 0x000fe200000000ff */
[----:B------:R-:W-:Y:S02]  /*48f0*/  HADD2.F32 R42, -RZ, R42.H0_H0 ;  /* 0x2000002aff2a7230 */ /* 0x000fe40000004100 */
[----:B------:R-:W-:-:S04]  /*4900*/  FMUL.FTZ R90, R86, R84 ;  /* 0x00000054565a7220 */ /* 0x000fc80000410000 */
[C---:B------:R-:W-:Y:S01]  /*4910*/  FFMA.FTZ R90, R42.reuse, R87, -R90 ;  /* 0x000000572a5a7223 */ /* 0x040fe2000001085a */
[----:B------:R-:W-:-:S04]  /*4920*/  FMUL.FTZ R42, R42, R84 ;  /* 0x000000542a2a7220 */ /* 0x000fc80000410000 */
[----:B------:R-:W-:-:S05]  /*4930*/  FFMA.FTZ R42, R86, R87, R42 ;  /* 0x00000057562a7223 */ /* 0x000fca000001002a */
[----:B------:R-:W-:-:S07]  /*4940*/  F2FP.F16.F32.PACK_AB R42, R42, R90 ;  /* 0x0000005a2a2a723e */ /* 0x000fce00000000ff */
.L_x_460:
[----:B------:R-:W-:Y:S05]  /*4950*/  BSYNC B3 ;  /* 0x0000000000037941 */ /* 0x000fea0003800000 */
.L_x_459:
[----:B--2---:R4:W-:Y:S02]  /*4960*/  STG.E.128 desc[UR56][R48.64+0xc0], R40 ;  /* 0x0000c02830007986 */ /* 0x0049e4000c101d38 */
.L_x_458:
[----:B------:R-:W-:Y:S05]  /*4970*/  BSYNC B2 ;  /* 0x0000000000027941 */ /* 0x000fea0003800000 */
.L_x_457:
[----:B------:R-:W-:Y:S01]  /*4980*/  ISETP.NE.AND P3, PT, R97, RZ, PT ;  /* 0x000000ff6100720c */ /* 0x000fe20003f65270 */
[----:B------:R-:W-:-:S12]  /*4990*/  BSSY B2, `(.L_x_461) ;  /* 0x0000035000027945 */ /* 0x000fd80003800000 */
[----:B------:R-:W-:Y:S05]  /*49a0*/  @!P3 BRA `(.L_x_462) ;  /* 0x0000000000ccb947 */ /* 0x000fea0003800000 */
[----:B-1234-:R1:W2:Y:S01]  /*49b0*/  LDS.128 R40, [R47+0x8000] ;  /* 0x008000002f287984 */ /* 0x01e2a20000000c00 */
[----:B------:R-:W-:Y:S01]  /*49c0*/  ISETP.GE.AND P3, PT, R188, R117, PT ;  /* 0x00000075bc00720c */ /* 0x000fe20003f66270 */
[----:B------:R-:W-:-:S12]  /*49d0*/  BSSY B3, `(.L_x_463) ;  /* 0x000002f000037945 */ /* 0x000fd80003800000 */
[----:B-1----:R-:W-:Y:S05]  /*49e0*/  @P3 BRA `(.L_x_464) ;  /* 0x0000000000b43947 */ /* 0x002fea0003800000 */
[----:B------:R-:W-:Y:S02]  /*49f0*/  SHF.R.U64 R83, R80, 0x10, R81 ;  /* 0x0000001050537819 */ /* 0x000fe40000001251 */
[----:B--2---:R-:W-:Y:S02]  /*4a00*/  MOV R80, R41 ;  /* 0x0000002900507202 */ /* 0x004fe40000000f00 */
[----:B------:R-:W-:Y:S01]  /*4a10*/  SHF.R.U64 R78, R78, 0x10, R79 ;  /* 0x000000104e4e7819 */ /* 0x000fe2000000124f */
[----:B------:R-:W-:Y:S02]  /*4a20*/  HADD2.F32 R83, -RZ, R83.H0_H0 ;  /* 0x20000053ff537230 */ /* 0x000fe40000004100 */
[--C-:B------:R-:W-:Y:S02]  /*4a30*/  HADD2.F32 R41, -RZ, R80.reuse.H1_H1 ;  /* 0x30000050ff297230 */ /* 0x100fe40000004100 */
[----:B------:R-:W-:Y:S02]  /*4a40*/  HADD2.F32 R80, -RZ, R80.H0_H0 ;  /* 0x20000050ff507230 */ /* 0x000fe40000004100 */
[----:B------:R-:W-:-:S02]  /*4a50*/  HADD2.F32 R78, -RZ, R78.H0_H0 ;  /* 0x2000004eff4e7230 */ /* 0x000fc40000004100 */
[-C--:B------:R-:W-:Y:S01]  /*4a60*/  FMUL.FTZ R82, R41, R83.reuse ;  /* 0x0000005329527220 */ /* 0x080fe20000410000 */
[----:B------:R-:W-:-:S03]  /*4a70*/  FMUL.FTZ R83, R80, R83 ;  /* 0x0000005350537220 */ /* 0x000fc60000410000 */
[-C--:B------:R-:W-:Y:S01]  /*4a80*/  FFMA.FTZ R82, R80, R78.reuse, -R82 ;  /* 0x0000004e50527223 */ /* 0x080fe20000010852 */
[----:B------:R-:W-:Y:S01]  /*4a90*/  FFMA.FTZ R83, R41, R78, R83 ;  /* 0x0000004e29537223 */ /* 0x000fe20000010053 */
[----:B------:R-:W-:Y:S01]  /*4aa0*/  SHF.R.U32.HI R78, RZ, 0x10, R79 ;  /* 0x00000010ff4e7819 */ /* 0x000fe2000001164f */
[--C-:B------:R-:W-:Y:S01]  /*4ab0*/  HADD2.F32 R41, -RZ, R43.reuse.H1_H1 ;  /* 0x3000002bff297230 */ /* 0x100fe20000004100 */
[----:B------:R-:W-:Y:S01]  /*4ac0*/  SHF.R.U32.HI R79, RZ, 0x10, R81 ;  /* 0x00000010ff4f7819 */ /* 0x000fe20000011651 */
[----:B------:R-:W-:Y:S01]  /*4ad0*/  HADD2.F32 R43, -RZ, R43.H0_H0 ;  /* 0x2000002bff2b7230 */ /* 0x000fe20000004100 */
[----:B------:R-:W-:Y:S01]  /*4ae0*/  F2FP.F16.F32.PACK_AB R82, R83, R82 ;  /* 0x000000525352723e */ /* 0x000fe200000000ff */
[----:B------:R-:W-:Y:S02]  /*4af0*/  HADD2.F32 R78, -RZ, R78.H0_H0 ;  /* 0x2000004eff4e7230 */ /* 0x000fe40000004100 */
[----:B------:R-:W-:-:S05]  /*4b00*/  HADD2.F32 R79, -RZ, R79.H0_H0 ;  /* 0x2000004fff4f7230 */ /* 0x000fca0000004100 */
[-C--:B------:R-:W-:Y:S01]  /*4b10*/  FMUL.FTZ R80, R41, R79.reuse ;  /* 0x0000004f29507220 */ /* 0x080fe20000410000 */
[----:B------:R-:W-:-:S03]  /*4b20*/  FMUL.FTZ R79, R43, R79 ;  /* 0x0000004f2b4f7220 */ /* 0x000fc60000410000 */
[-C--:B------:R-:W-:Y:S01]  /*4b30*/  FFMA.FTZ R80, R43, R78.reuse, -R80 ;  /* 0x0000004e2b507223 */ /* 0x080fe20000010850 */
[----:B------:R-:W-:Y:S01]  /*4b40*/  FFMA.FTZ R79, R41, R78, R79 ;  /* 0x0000004e294f7223 */ /* 0x000fe2000001004f */
[--C-:B------:R-:W-:Y:S02]  /*4b50*/  HADD2.F32 R41, -RZ, R40.reuse.H0_H0 ;  /* 0x20000028ff297230 */ /* 0x100fe40000004100 */
[----:B------:R-:W-:Y:S02]  /*4b60*/  HADD2.F32 R40, -RZ, R40.H1_H1 ;  /* 0x30000028ff287230 */ /* 0x000fe40000004100 */
[--C-:B------:R-:W-:Y:S01]  /*4b70*/  HADD2.F32 R43, -RZ, R162.reuse.H1_H1 ;  /* 0x300000a2ff2b7230 */ /* 0x100fe20000004100 */
[----:B------:R-:W-:Y:S01]  /*4b80*/  F2FP.F16.F32.PACK_AB R79, R79, R80 ;  /* 0x000000504f4f723e */ /* 0x000fe200000000ff */
[----:B------:R-:W-:Y:S02]  /*4b90*/  HADD2.F32 R78, -RZ, R161.H1_H1 ;  /* 0x300000a1ff4e7230 */ /* 0x000fe40000004100 */
[----:B------:R-:W-:-:S02]  /*4ba0*/  HADD2.F32 R162, -RZ, R162.H0_H0 ;  /* 0x200000a2ffa27230 */ /* 0x000fc40000004100 */
[CC--:B------:R-:W-:Y:S01]  /*4bb0*/  FMUL.FTZ R81, R40.reuse, R43.reuse ;  /* 0x0000002b28517220 */ /* 0x0c0fe20000410000 */
[C---:B------:R-:W-:Y:S01]  /*4bc0*/  FMUL.FTZ R43, R41.reuse, R43 ;  /* 0x0000002b292b7220 */ /* 0x040fe20000410000 */
[----:B------:R-:W-:Y:S02]  /*4bd0*/  HADD2.F32 R161, -RZ, R161.H0_H0 ;  /* 0x200000a1ffa17230 */ /* 0x000fe40000004100 */
[-C--:B------:R-:W-:Y:S01]  /*4be0*/  FFMA.FTZ R81, R41, R78.reuse, -R81 ;  /* 0x0000004e29517223 */ /* 0x080fe20000010851 */
[----:B------:R-:W-:Y:S01]  /*4bf0*/  FFMA.FTZ R43, R40, R78, R43 ;  /* 0x0000004e282b7223 */ /* 0x000fe2000001002b */
[--C-:B------:R-:W-:Y:S02]  /*4c00*/  HADD2.F32 R40, -RZ, R42.reuse.H0_H0 ;  /* 0x2000002aff287230 */ /* 0x100fe40000004100 */
[----:B------:R-:W-:Y:S02]  /*4c10*/  HADD2.F32 R42, -RZ, R42.H1_H1 ;  /* 0x3000002aff2a7230 */ /* 0x000fe40000004100 */
[----:B------:R-:W-:-:S03]  /*4c20*/  F2FP.F16.F32.PACK_AB R43, R43, R81 ;  /* 0x000000512b2b723e */ /* 0x000fc600000000ff */
[-C--:B------:R-:W-:Y:S01]  /*4c30*/  FMUL.FTZ R41, R42, R162.reuse ;  /* 0x000000a22a297220 */ /* 0x080fe20000410000 */
[----:B------:R-:W-:-:S03]  /*4c40*/  FMUL.FTZ R162, R40, R162 ;  /* 0x000000a228a27220 */ /* 0x000fc60000410000 */
[-C--:B------:R-:W-:Y:S01]  /*4c50*/  FFMA.FTZ R41, R40, R161.reuse, -R41 ;  /* 0x000000a128297223 */ /* 0x080fe20000010829 */
[----:B------:R-:W-:Y:S01]  /*4c60*/  FFMA.FTZ R162, R42, R161, R162 ;  /* 0x000000a12aa27223 */ /* 0x000fe200000100a2 */
[----:B------:R-:W-:Y:S01]  /*4c70*/  IMAD.MOV.U32 R40, RZ, RZ, R43 ;  /* 0x000000ffff287224 */ /* 0x000fe200078e002b */
[----:B------:R-:W-:-:S03]  /*4c80*/  MOV R43, R79 ;  /* 0x0000004f002b7202 */ /* 0x000fc60000000f00 */
[----:B------:R-:W-:Y:S01]  /*4c90*/  F2FP.F16.F32.PACK_AB R162, R162, R41 ;  /* 0x00000029a2a2723e */ /* 0x000fe200000000ff */
[----:B------:R-:W-:-:S04]  /*4ca0*/  IMAD.MOV.U32 R41, RZ, RZ, R82 ;  /* 0x000000ffff297224 */ /* 0x000fc800078e0052 */
[----:B------:R-:W-:-:S07]  /*4cb0*/  IMAD.MOV.U32 R42, RZ, RZ, R162 ;  /* 0x000000ffff2a7224 */ /* 0x000fce00078e00a2 */
.L_x_464:
[----:B------:R-:W-:Y:S05]  /*4cc0*/  BSYNC B3 ;  /* 0x0000000000037941 */ /* 0x000fea0003800000 */
.L_x_463:
[----:B--2---:R1:W-:Y:S02]  /*4cd0*/  STG.E.128 desc[UR56][R48.64+0x100], R40 ;  /* 0x0001002830007986 */ /* 0x0043e4000c101d38 */
.L_x_462:
[----:B------:R-:W-:Y:S05]  /*4ce0*/  BSYNC B2 ;  /* 0x0000000000027941 */ /* 0x000fea0003800000 */
.L_x_461:
[----:B------:R-:W-:-:S13]  /*4cf0*/  ISETP.NE.AND P3, PT, R98, RZ, PT ;  /* 0x000000ff6200720c */ /* 0x000fda0003f65270 */
[----:B------:R-:W-:Y:S05]  /*4d00*/  @!P3 BRA `(.L_x_444) ;  /* 0x0000000000ccb947 */ /* 0x000fea0003800000 */
[----:B-1234-:R1:W2:Y:S01]  /*4d10*/  LDS.128 R40, [R46+0x8000] ;  /* 0x008000002e287984 */ /* 0x01e2a20000000c00 */
[----:B------:R-:W-:Y:S01]  /*4d20*/  ISETP.GE.AND P3, PT, R190, R117, PT ;  /* 0x00000075be00720c */ /* 0x000fe20003f66270 */
[----:B------:R-:W-:-:S12]  /*4d30*/  BSSY B2, `(.L_x_465) ;  /* 0x000002f000027945 */ /* 0x000fd80003800000 */
[----:B-1----:R-:W-:Y:S05]  /*4d40*/  @P3 BRA `(.L_x_466) ;  /* 0x0000000000b43947 */ /* 0x002fea0003800000 */
[----:B------:R-:W-:Y:S01]  /*4d50*/  SHF.R.U64 R79, R76, 0x10, R77 ;  /* 0x000000104c4f7819 */ /* 0x000fe2000000124d */
[----:B--2---:R-:W-:Y:S01]  /*4d60*/  IMAD.MOV.U32 R76, RZ, RZ, R41 ;  /* 0x000000ffff4c7224 */ /* 0x004fe200078e0029 */
[----:B------:R-:W-:-:S03]  /*4d70*/  SHF.R.U64 R74, R74, 0x10, R75 ;  /* 0x000000104a4a7819 */ /* 0x000fc6000000124b */
[----:B------:R-:W-:Y:S02]  /*4d80*/  HADD2.F32 R79, -RZ, R79.H0_H0 ;  /* 0x2000004fff4f7230 */ /* 0x000fe40000004100 */
[--C-:B------:R-:W-:Y:S02]  /*4d90*/  HADD2.F32 R41, -RZ, R76.reuse.H1_H1 ;  /* 0x3000004cff297230 */ /* 0x100fe40000004100 */
[----:B------:R-:W-:Y:S02]  /*4da0*/  HADD2.F32 R76, -RZ, R76.H0_H0 ;  /* 0x2000004cff4c7230 */ /* 0x000fe40000004100 */
[----:B------:R-:W-:Y:S02]  /*4db0*/  HADD2.F32 R74, -RZ, R74.H0_H0 ;  /* 0x2000004aff4a7230 */ /* 0x000fe40000004100 */
        /* <DEDUP_REMOVED lines=21> */
[-C--:B------:R-:W-:Y:S01]  /*4f10*/  FMUL.FTZ R77, R40, R43.reuse ;  /* 0x0000002b284d7220 */ /* 0x080fe20000410000 */
[----:B------:R-:W-:-:S03]  /*4f20*/  FMUL.FTZ R43, R41, R43 ;  /* 0x0000002b292b7220 */ /* 0x000fc60000410000 */
[-C--:B------:R-:W-:Y:S01]  /*4f30*/  FFMA.FTZ R77, R41, R74.reuse, -R77 ;  /* 0x0000004a294d7223 */ /* 0x080fe2000001084d */
[----:B------:R-:W-:Y:S01]  /*4f40*/  FFMA.FTZ R43, R40, R74, R43 ;  /* 0x0000004a282b7223 */ /* 0x000fe2000001002b */
[--C-:B------:R-:W-:Y:S02]  /*4f50*/  HADD2.F32 R40, -RZ, R42.reuse.H0_H0 ;  /* 0x2000002aff287230 */ /* 0x100fe40000004100 */
[----:B------:R-:W-:Y:S02]  /*4f60*/  HADD2.F32 R42, -RZ, R42.H1_H1 ;  /* 0x3000002aff2a7230 */ /* 0x000fe40000004100 */
[----:B------:R-:W-:Y:S01]  /*4f70*/  HADD2.F32 R41, -RZ, R160.H0_H0 ;  /* 0x200000a0ff297230 */ /* 0x000fe20000004100 */
[----:B------:R-:W-:-:S04]  /*4f80*/  F2FP.F16.F32.PACK_AB R43, R43, R77 ;  /* 0x0000004d2b2b723e */ /* 0x000fc800000000ff */
[-C--:B------:R-:W-:Y:S01]  /*4f90*/  FMUL.FTZ R74, R42, R41.reuse ;  /* 0x000000292a4a7220 */ /* 0x080fe20000410000 */
[----:B------:R-:W-:-:S03]  /*4fa0*/  FMUL.FTZ R41, R40, R41 ;  /* 0x0000002928297220 */ /* 0x000fc60000410000 */
[-C--:B------:R-:W-:Y:S01]  /*4fb0*/  FFMA.FTZ R74, R40, R159.reuse, -R74 ;  /* 0x0000009f284a7223 */ /* 0x080fe2000001084a */
[----:B------:R-:W-:Y:S01]  /*4fc0*/  FFMA.FTZ R41, R42, R159, R41 ;  /* 0x0000009f2a297223 */ /* 0x000fe20000010029 */
[----:B------:R-:W-:Y:S02]  /*4fd0*/  IMAD.MOV.U32 R40, RZ, RZ, R43 ;  /* 0x000000ffff287224 */ /* 0x000fe400078e002b */
[----:B------:R-:W-:Y:S02]  /*4fe0*/  IMAD.MOV.U32 R43, RZ, RZ, R75 ;  /* 0x000000ffff2b7224 */ /* 0x000fe400078e004b */
[----:B------:R-:W-:Y:S01]  /*4ff0*/  F2FP.F16.F32.PACK_AB R74, R41, R74 ;  /* 0x0000004a294a723e */ /* 0x000fe200000000ff */
[----:B------:R-:W-:-:S03]  /*5000*/  IMAD.MOV.U32 R41, RZ, RZ, R78 ;  /* 0x000000ffff297224 */ /* 0x000fc600078e004e */
[----:B------:R-:W-:-:S07]  /*5010*/  MOV R42, R74 ;  /* 0x0000004a002a7202 */ /* 0x000fce0000000f00 */
.L_x_466:
[----:B------:R-:W-:Y:S05]  /*5020*/  BSYNC B2 ;  /* 0x0000000000027941 */ /* 0x000fea0003800000 */
.L_x_465:
[----:B--2---:R1:W-:Y:S02]  /*5030*/  STG.E.128 desc[UR56][R48.64+0x140], R40 ;  /* 0x0001402830007986 */ /* 0x0043e4000c101d38 */
.L_x_444:
[----:B------:R-:W-:Y:S05]  /*5040*/  BSYNC B1 ;  /* 0x0000000000017941 */ /* 0x000fea0003800000 */
.L_x_443:
[----:B------:R-:W-:Y:S05]  /*5050*/  @P4 BRA `(.L_x_467) ;  /* 0x0000005000b44947 */ /* 0x000fea0003800000 */
[----:B------:R-:W-:Y:S01]  /*5060*/  ISETP.NE.AND P3, PT, R34, RZ, PT ;  /* 0x000000ff2200720c */ /* 0x000fe20003f65270 */
[----:B------:R-:W-:-:S12]  /*5070*/  BSSY B1, `(.L_x_468) ;  /* 0x0000034000017945 */ /* 0x000fd80003800000 */
[----:B------:R-:W-:Y:S05]  /*5080*/  @!P3 BRA `(.L_x_469) ;  /* 0x0000000000c8b947 */ /* 0x000fea0003800000 */
[----:B-1234-:R1:W2:Y:S01]  /*5090*/  LDS.128 R40, [R47+0x2000] ;  /* 0x002000002f287984 */ /* 0x01e2a20000000c00 */
[----:B------:R-:W-:Y:S01]  /*50a0*/  ISETP.GE.AND P3, PT, R22, R117, PT ;  /* 0x000000751600720c */ /* 0x000fe20003f66270 */
[----:B------:R-:W-:-:S12]  /*50b0*/  BSSY B2, `(.L_x_470) ;  /* 0x000002e000027945 */ /* 0x000fd80003800000 */
[----:B-1----:R-:W-:Y:S05]  /*50c0*/  @P3 BRA `(.L_x_471) ;  /* 0x0000000000b03947 */ /* 0x002fea0003800000 */
[--C-:B------:R-:W-:Y:S02]  /*50d0*/  SHF.R.U64 R49, R72, 0x10, R73.reuse ;  /* 0x0000001048317819 */ /* 0x100fe40000001249 */
[----:B------:R-:W-:Y:S01]  /*50e0*/  SHF.R.U32.HI R72, RZ, 0x10, R73 ;  /* 0x00000010ff487819 */ /* 0x000fe20000011649 */
[----:B--2---:R-:W-:Y:S01]  /*50f0*/  HADD2.F32 R73, -RZ, R43.H1_H1 ;  /* 0x3000002bff497230 */ /* 0x004fe20000004100 */
[--C-:B------:R-:W-:Y:S01]  /*5100*/  SHF.R.U64 R48, R70, 0x10, R71.reuse ;  /* 0x0000001046307819 */ /* 0x100fe20000001247 */
[----:B------:R-:W-:Y:S01]  /*5110*/  HADD2.F32 R49, -RZ, R49.H0_H0 ;  /* 0x20000031ff317230 */ /* 0x000fe20000004100 */
[----:B------:R-:W-:Y:S01]  /*5120*/  SHF.R.U32.HI R70, RZ, 0x10, R71 ;  /* 0x00000010ff467819 */ /* 0x000fe20000011647 */
[--C-:B------:R-:W-:Y:S02]  /*5130*/  HADD2.F32 R71, -RZ, R41.reuse.H1_H1 ;  /* 0x30000029ff477230 */ /* 0x100fe40000004100 */
[----:B------:R-:W-:Y:S02]  /*5140*/  HADD2.F32 R41, -RZ, R41.H0_H0 ;  /* 0x20000029ff297230 */ /* 0x000fe40000004100 */
[----:B------:R-:W-:-:S02]  /*5150*/  HADD2.F32 R72, -RZ, R72.H0_H0 ;  /* 0x20000048ff487230 */ /* 0x000fc40000004100 */
[----:B------:R-:W-:Y:S02]  /*5160*/  HADD2.F32 R48, -RZ, R48.H0_H0 ;  /* 0x20000030ff307230 */ /* 0x000fe40000004100 */
[-C--:B------:R-:W-:Y:S01]  /*5170*/  FMUL.FTZ R75, R41, R49.reuse ;  /* 0x00000031294b7220 */ /* 0x080fe20000410000 */
[----:B------:R-:W-:Y:S02]  /*5180*/  HADD2.F32 R74, -RZ, R70.H0_H0 ;  /* 0x20000046ff4a7230 */ /* 0x000fe40000004100 */
[----:B------:R-:W-:Y:S01]  /*5190*/  FMUL.FTZ R70, R71, R49 ;  /* 0x0000003147467220 */ /* 0x000fe20000410000 */
[----:B------:R-:W-:Y:S02]  /*51a0*/  HADD2.F32 R43, -RZ, R43.H0_H0 ;  /* 0x2000002bff2b7230 */ /* 0x000fe40000004100 */
[----:B------:R-:W-:Y:S01]  /*51b0*/  FMUL.FTZ R49, R73, R72 ;  /* 0x0000004849317220 */ /* 0x000fe20000410000 */
[-C--:B------:R-:W-:Y:S01]  /*51c0*/  FFMA.FTZ R75, R71, R48.reuse, R75 ;  /* 0x00000030474b7223 */ /* 0x080fe2000001004b */
[----:B------:R-:W-:Y:S01]  /*51d0*/  FFMA.FTZ R70, R41, R48, -R70 ;  /* 0x0000003029467223 */ /* 0x000fe20000010846 */
[----:B------:R-:W-:-:S02]  /*51e0*/  HADD2.F32 R48, -RZ, R40.H1_H1 ;  /* 0x30000028ff307230 */ /* 0x000fc40000004100 */
[C---:B------:R-:W-:Y:S01]  /*51f0*/  FMUL.FTZ R72, R43.reuse, R72 ;  /* 0x000000482b487220 */ /* 0x040fe20000410000 */
[----:B------:R-:W-:Y:S01]  /*5200*/  FFMA.FTZ R49, R43, R74, -R49 ;  /* 0x0000004a2b317223 */ /* 0x000fe20000010831 */
[--C-:B------:R-:W-:Y:S01]  /*5210*/  HADD2.F32 R43, -RZ, R163.reuse.H0_H0 ;  /* 0x200000a3ff2b7230 */ /* 0x100fe20000004100 */
[----:B------:R-:W-:Y:S01]  /*5220*/  F2FP.F16.F32.PACK_AB R70, R75, R70 ;  /* 0x000000464b46723e */ /* 0x000fe200000000ff */
[----:B------:R-:W-:Y:S02]  /*5230*/  HADD2.F32 R40, -RZ, R40.H0_H0 ;  /* 0x20000028ff287230 */ /* 0x000fe40000004100 */
[----:B------:R-:W-:Y:S01]  /*5240*/  FFMA.FTZ R72, R73, R74, R72 ;  /* 0x0000004a49487223 */ /* 0x000fe20000010048 */
[----:B------:R-:W-:Y:S02]  /*5250*/  HADD2.F32 R163, -RZ, R163.H1_H1 ;  /* 0x300000a3ffa37230 */ /* 0x000fe40000004100 */
[----:B------:R-:W-:Y:S01]  /*5260*/  FMUL.FTZ R73, R48, R43 ;  /* 0x0000002b30497220 */ /* 0x000fe20000410000 */
[----:B------:R-:W-:-:S02]  /*5270*/  HADD2.F32 R71, -RZ, R42.H1_H1 ;  /* 0x3000002aff477230 */ /* 0x000fc40000004100 */
[----:B------:R-:W-:Y:S01]  /*5280*/  FMUL.FTZ R74, R40, R43 ;  /* 0x0000002b284a7220 */ /* 0x000fe20000410000 */
[----:B------:R-:W-:Y:S01]  /*5290*/  HADD2.F32 R42, -RZ, R42.H0_H0 ;  /* 0x2000002aff2a7230 */ /* 0x000fe20000004100 */
[----:B------:R-:W-:Y:S01]  /*52a0*/  F2FP.F16.F32.PACK_AB R49, R72, R49 ;  /* 0x000000314831723e */ /* 0x000fe200000000ff */
[--C-:B------:R-:W-:Y:S02]  /*52b0*/  HADD2.F32 R41, -RZ, R157.reuse.H0_H0 ;  /* 0x2000009dff297230 */ /* 0x100fe40000004100 */
[CC--:B------:R-:W-:Y:S01]  /*52c0*/  FMUL.FTZ R43, R71.reuse, R163.reuse ;  /* 0x000000a3472b7220 */ /* 0x0c0fe20000410000 */
[----:B------:R-:W-:Y:S02]  /*52d0*/  HADD2.F32 R157, -RZ, R157.H1_H1 ;  /* 0x3000009dff9d7230 */ /* 0x000fe40000004100 */
[----:B------:R-:W-:Y:S01]  /*52e0*/  FMUL.FTZ R163, R42, R163 ;  /* 0x000000a32aa37220 */ /* 0x000fe20000410000 */
[-C--:B------:R-:W-:Y:S01]  /*52f0*/  FFMA.FTZ R73, R40, R41.reuse, -R73 ;  /* 0x0000002928497223 */ /* 0x080fe20000010849 */
[----:B------:R-:W-:Y:S01]  /*5300*/  FFMA.FTZ R74, R48, R41, R74 ;  /* 0x00000029304a7223 */ /* 0x000fe2000001004a */
[-C--:B------:R-:W-:Y:S01]  /*5310*/  FFMA.FTZ R43, R42, R157.reuse, -R43 ;  /* 0x0000009d2a2b7223 */ /* 0x080fe2000001082b */
[----:B------:R-:W-:Y:S01]  /*5320*/  FFMA.FTZ R163, R71, R157, R163 ;  /* 0x0000009d47a37223 */ /* 0x000fe200000100a3 */
[----:B------:R-:W-:-:S02]  /*5330*/  IMAD.MOV.U32 R41, RZ, RZ, R70 ;  /* 0x000000ffff297224 */ /* 0x000fc400078e0046 */
[----:B------:R-:W-:Y:S02]  /*5340*/  F2FP.F16.F32.PACK_AB R73, R74, R73 ;  /* 0x000000494a49723e */ /* 0x000fe400000000ff */
[----:B------:R-:W-:-:S03]  /*5350*/  F2FP.F16.F32.PACK_AB R43, R163, R43 ;  /* 0x0000002ba32b723e */ /* 0x000fc600000000ff */
[----:B------:R-:W-:Y:S01]  /*5360*/  IMAD.MOV.U32 R40, RZ, RZ, R73 ;  /* 0x000000ffff287224 */ /* 0x000fe200078e0049 */
[----:B------:R-:W-:Y:S01]  /*5370*/  MOV R42, R43 ;  /* 0x0000002b002a7202 */ /* 0x000fe20000000f00 */
[----:B------:R-:W-:-:S07]  /*5380*/  IMAD.MOV.U32 R43, RZ, RZ, R49 ;  /* 0x000000ffff2b7224 */ /* 0x000fce00078e0031 */
.L_x_471:
[----:B------:R-:W-:Y:S05]  /*5390*/  BSYNC B2 ;  /* 0x0000000000027941 */ /* 0x000fea0003800000 */
.L_x_470:
[----:B--2---:R1:W-:Y:S02]  /*53a0*/  STG.E.128 desc[UR56][R44.64], R40 ;  /* 0x000000282c007986 */ /* 0x0043e4000c101d38 */
.L_x_469:
[----:B------:R-:W-:Y:S05]  /*53b0*/  BSYNC B1 ;  /* 0x0000000000017941 */ /* 0x000fea0003800000 */
.L_x_468:
[----:B------:R-:W-:Y:S01]  /*53c0*/  ISETP.NE.AND P3, PT, R38, RZ, PT ;  /* 0x000000ff2600720c */ /* 0x000fe20003f65270 */
[----:B------:R-:W-:-:S12]  /*53d0*/  BSSY B1, `(.L_x_472) ;  /* 0x0000030000017945 */ /* 0x000fd80003800000 */
[----:B------:R-:W-:Y:S05]  /*53e0*/  @!P3 BRA `(.L_x_473) ;  /* 0x0000000000b8b947 */ /* 0x000fea0003800000 */
[----:B-1234-:R1:W2:Y:S01]  /*53f0*/  LDS.128 R40, [R46+0x2000] ;  /* 0x002000002e287984 */ /* 0x01e2a20000000c00 */
[----:B------:R-:W-:Y:S01]  /*5400*/  ISETP.GE.AND P3, PT, R187, R117, PT ;  /* 0x00000075bb00720c */ /* 0x000fe20003f66270 */
[----:B------:R-:W-:-:S12]  /*5410*/  BSSY B2, `(.L_x_474) ;  /* 0x000002a000027945 */ /* 0x000fd80003800000 */
[----:B-1----:R-:W-:Y:S05]  /*5420*/  @P3 BRA `(.L_x_475) ;  /* 0x0000000000a03947 */ /* 0x002fea0003800000 */
[--C-:B------:R-:W-:Y:S01]  /*5430*/  SHF.R.U64 R49, R68, 0x10, R69.reuse ;  /* 0x0000001044317819 */ /* 0x100fe20000001245 */
[----:B------:R-:W-:Y:S01]  /*5440*/  HADD2.F32 R158, -RZ, R158.H0_H0 ;  /* 0x2000009eff9e7230 */ /* 0x000fe20000004100 */
        /* <DEDUP_REMOVED lines=14> */
[----:B------:R-:W-:Y:S02]  /*5530*/  HADD2.F32 R160, -RZ, R160.H1_H1 ;  /* 0x300000a0ffa07230 */ /* 0x000fe40000004100 */
[-C--:B------:R-:W-:Y:S01]  /*5540*/  FFMA.FTZ R66, R41, R48.reuse, -R66 ;  /* 0x0000003029427223 */ /* 0x080fe20000010842 */
[----:B------:R-:W-:Y:S01]  /*5550*/  FFMA.FTZ R71, R67, R48, R71 ;  /* 0x0000003043477223 */ /* 0x000fe20000010047 */
[C---:B------:R-:W-:Y:S01]  /*5560*/  FMUL.FTZ R68, R43.reuse, R68 ;  /* 0x000000442b447220 */ /* 0x040fe20000410000 */
[----:B------:R-:W-:Y:S01]  /*5570*/  FFMA.FTZ R49, R43, R70, -R49 ;  /* 0x000000462b317223 */ /* 0x000fe20000010831 */
[----:B------:R-:W-:-:S02]  /*5580*/  HADD2.F32 R43, -RZ, R40.H1_H1 ;  /* 0x30000028ff2b7230 */ /* 0x000fc40000004100 */
[----:B------:R-:W-:Y:S02]  /*5590*/  HADD2.F32 R48, -RZ, R42.H1_H1 ;  /* 0x3000002aff307230 */ /* 0x000fe40000004100 */
[----:B------:R-:W-:Y:S01]  /*55a0*/  FFMA.FTZ R68, R69, R70, R68 ;  /* 0x0000004645447223 */ /* 0x000fe20000010044 */
[----:B------:R-:W-:Y:S02]  /*55b0*/  HADD2.F32 R40, -RZ, R40.H0_H0 ;  /* 0x20000028ff287230 */ /* 0x000fe40000004100 */
[----:B------:R-:W-:Y:S01]  /*55c0*/  FMUL.FTZ R67, R43, R158 ;  /* 0x0000009e2b437220 */ /* 0x000fe20000410000 */
[----:B------:R-:W-:Y:S02]  /*55d0*/  HADD2.F32 R42, -RZ, R42.H0_H0 ;  /* 0x2000002aff2a7230 */ /* 0x000fe40000004100 */
[----:B------:R-:W-:Y:S01]  /*55e0*/  FMUL.FTZ R69, R48, R160 ;  /* 0x000000a030457220 */ /* 0x000fe20000410000 */
[--C-:B------:R-:W-:Y:S02]  /*55f0*/  HADD2.F32 R41, -RZ, R155.reuse.H0_H0 ;  /* 0x2000009bff297230 */ /* 0x100fe40000004100 */
[----:B------:R-:W-:Y:S01]  /*5600*/  FMUL.FTZ R158, R40, R158 ;  /* 0x0000009e289e7220 */ /* 0x000fe20000410000 */
[----:B------:R-:W-:-:S02]  /*5610*/  HADD2.F32 R155, -RZ, R155.H1_H1 ;  /* 0x3000009bff9b7230 */ /* 0x000fc40000004100 */
[----:B------:R-:W-:Y:S01]  /*5620*/  FMUL.FTZ R160, R42, R160 ;  /* 0x000000a02aa07220 */ /* 0x000fe20000410000 */
[-C--:B------:R-:W-:Y:S01]  /*5630*/  FFMA.FTZ R67, R40, R41.reuse, -R67 ;  /* 0x0000002928437223 */ /* 0x080fe20000010843 */
[----:B------:R-:W-:Y:S01]  /*5640*/  FFMA.FTZ R158, R43, R41, R158 ;  /* 0x000000292b9e7223 */ /* 0x000fe2000001009e */
[-C--:B------:R-:W-:Y:S01]  /*5650*/  FFMA.FTZ R69, R42, R155.reuse, -R69 ;  /* 0x0000009b2a457223 */ /* 0x080fe20000010845 */
[----:B------:R-:W-:Y:S01]  /*5660*/  FFMA.FTZ R160, R48, R155, R160 ;  /* 0x0000009b30a07223 */ /* 0x000fe200000100a0 */
[----:B------:R-:W-:Y:S02]  /*5670*/  F2FP.F16.F32.PACK_AB R41, R71, R66 ;  /* 0x000000424729723e */ /* 0x000fe400000000ff */
[----:B------:R-:W-:Y:S02]  /*5680*/  F2FP.F16.F32.PACK_AB R43, R68, R49 ;  /* 0x00000031442b723e */ /* 0x000fe400000000ff */
[----:B------:R-:W-:Y:S02]  /*5690*/  F2FP.F16.F32.PACK_AB R40, R158, R67 ;  /* 0x000000439e28723e */ /* 0x000fe400000000ff */
[----:B------:R-:W-:-:S07]  /*56a0*/  F2FP.F16.F32.PACK_AB R42, R160, R69 ;  /* 0x00000045a02a723e */ /* 0x000fce00000000ff */
.L_x_475:
[----:B------:R-:W-:Y:S05]  /*56b0*/  BSYNC B2 ;  /* 0x0000000000027941 */ /* 0x000fea0003800000 */
.L_x_474:
[----:B--2---:R1:W-:Y:S02]  /*56c0*/  STG.E.128 desc[UR56][R44.64+0x40], R40 ;  /* 0x000040282c007986 */ /* 0x0043e4000c101d38 */
.L_x_473:
[----:B------:R-:W-:Y:S05]  /*56d0*/  BSYNC B1 ;  /* 0x0000000000017941 */ /* 0x000fea0003800000 */
.L_x_472:
[----:B------:R-:W-:Y:S01]  /*56e0*/  ISETP.NE.AND P3, PT, R39, RZ, PT ;  /* 0x000000ff2700720c */ /* 0x000fe20003f65270 */
[----:B------:R-:W-:-:S12]  /*56f0*/  BSSY B1, `(.L_x_476) ;  /* 0x0000032000017945 */ /* 0x000fd80003800000 */
[----:B------:R-:W-:Y:S05]  /*5700*/  @!P3 BRA `(.L_x_477) ;  /* 0x0000000000c0b947 */ /* 0x000fea0003800000 */
[----:B-1234-:R1:W2:Y:S01]  /*5710*/  LDS.128 R40, [R47+0x6000] ;  /* 0x006000002f287984 */ /* 0x01e2a20000000c00 */
[----:B------:R-:W-:Y:S01]  /*5720*/  ISETP.GE.AND P3, PT, R186, R117, PT ;  /* 0x00000075ba00720c */ /* 0x000fe20003f66270 */
[----:B------:R-:W-:-:S12]  /*5730*/  BSSY B2, `(.L_x_478) ;  /* 0x000002c000027945 */ /* 0x000fd80003800000 */
[----:B-1----:R-:W-:Y:S05]  /*5740*/  @P3 BRA `(.L_x_479) ;  /* 0x0000000000a83947 */ /* 0x002fea0003800000 */
[----:B------:R-:W-:Y:S01]  /*5750*/  SHF.R.U64 R48, R62, 0x10, R63 ;  /* 0x000000103e307819 */ /* 0x000fe2000000123f */
[----:B--2---:R-:W-:Y:S01]  /*5760*/  HADD2.F32 R66, -RZ, R41.H0_H0 ;  /* 0x20000029ff427230 */ /* 0x004fe20000004100 */
[----:B------:R-:W-:Y:S01]  /*5770*/  SHF.R.U64 R49, R64, 0x10, R65 ;  /* 0x0000001040317819 */ /* 0x000fe20000001241 */
[----:B------:R-:W-:Y:S01]  /*5780*/  HADD2.F32 R67, -RZ, R156.H1_H1 ;  /* 0x3000009cff437230 */ /* 0x000fe20000004100 */
[----:B------:R-:W-:Y:S01]  /*5790*/  SHF.R.U32.HI R62, RZ, 0x10, R63 ;  /* 0x00000010ff3e7819 */ /* 0x000fe2000001163f */
[----:B------:R-:W-:Y:S01]  /*57a0*/  IMAD.MOV.U32 R63, RZ, RZ, R43 ;  /* 0x000000ffff3f7224 */ /* 0x000fe200078e002b */
[----:B------:R-:W-:Y:S01]  /*57b0*/  SHF.R.U32.HI R64, RZ, 0x10, R65 ;  /* 0x00000010ff407819 */ /* 0x000fe20000011641 */
[----:B------:R-:W-:Y:S02]  /*57c0*/  HADD2.F32 R43, -RZ, R48.H0_H0 ;  /* 0x20000030ff2b7230 */ /* 0x000fe40000004100 */
[----:B------:R-:W-:Y:S02]  /*57d0*/  HADD2.F32 R65, -RZ, R49.H0_H0 ;  /* 0x20000031ff417230 */ /* 0x000fe40000004100 */
[----:B------:R-:W-:-:S02]  /*57e0*/  HADD2.F32 R48, -RZ, R41.H1_H1 ;  /* 0x30000029ff307230 */ /* 0x000fc40000004100 */
[----:B------:R-:W-:Y:S02]  /*57f0*/  HADD2.F32 R64, -RZ, R64.H0_H0 ;  /* 0x20000040ff407230 */ /* 0x000fe40000004100 */
[--C-:B------:R-:W-:Y:S02]  /*5800*/  HADD2.F32 R49, -RZ, R63.reuse.H1_H1 ;  /* 0x3000003fff317230 */ /* 0x100fe40000004100 */
[-C--:B------:R-:W-:Y:S01]  /*5810*/  FMUL.FTZ R41, R48, R65.reuse ;  /* 0x0000004130297220 */ /* 0x080fe20000410000 */
[----:B------:R-:W-:Y:S02]  /*5820*/  HADD2.F32 R63, -RZ, R63.H0_H0 ;  /* 0x2000003fff3f7230 */ /* 0x000fe40000004100 */
[C---:B------:R-:W-:Y:S01]  /*5830*/  FMUL.FTZ R65, R66.reuse, R65 ;  /* 0x0000004142417220 */ /* 0x040fe20000410000 */
[----:B------:R-:W-:Y:S02]  /*5840*/  HADD2.F32 R62, -RZ, R62.H0_H0 ;  /* 0x2000003eff3e7230 */ /* 0x000fe40000004100 */
[-C--:B------:R-:W-:Y:S01]  /*5850*/  FMUL.FTZ R68, R49, R64.reuse ;  /* 0x0000004031447220 */ /* 0x080fe20000410000 */
[-C--:B------:R-:W-:Y:S01]  /*5860*/  FFMA.FTZ R41, R66, R43.reuse, -R41 ;  /* 0x0000002b42297223 */ /* 0x080fe20000010829 */
[C---:B------:R-:W-:Y:S01]  /*5870*/  FMUL.FTZ R64, R63.reuse, R64 ;  /* 0x000000403f407220 */ /* 0x040fe20000410000 */
[----:B------:R-:W-:Y:S01]  /*5880*/  FFMA.FTZ R48, R48, R43, R65 ;  /* 0x0000002b30307223 */ /* 0x000fe20000010041 */
[----:B------:R-:W-:Y:S01]  /*5890*/  FFMA.FTZ R43, R63, R62, -R68 ;  /* 0x0000003e3f2b7223 */ /* 0x000fe20000010844 */
[----:B------:R-:W-:-:S02]  /*58a0*/  HADD2.F32 R65, -RZ, R156.H0_H0 ;  /* 0x2000009cff417230 */ /* 0x000fc40000004100 */
[----:B------:R-:W-:Y:S01]  /*58b0*/  FFMA.FTZ R62, R49, R62, R64 ;  /* 0x0000003e313e7223 */ /* 0x000fe20000010040 */
[--C-:B------:R-:W-:Y:S01]  /*58c0*/  HADD2.F32 R64, -RZ, R40.reuse.H1_H1 ;  /* 0x30000028ff407230 */ /* 0x100fe20000004100 */
[----:B------:R-:W-:Y:S01]  /*58d0*/  F2FP.F16.F32.PACK_AB R41, R48, R41 ;  /* 0x000000293029723e */ /* 0x000fe200000000ff */
[----:B------:R-:W-:Y:S02]  /*58e0*/  HADD2.F32 R66, -RZ, R40.H0_H0 ;  /* 0x20000028ff427230 */ /* 0x000fe40000004100 */
[----:B------:R-:W-:Y:S02]  /*58f0*/  HADD2.F32 R40, -RZ, R42.H1_H1 ;  /* 0x3000002aff287230 */ /* 0x000fe40000004100 */
[-C--:B------:R-:W-:Y:S01]  /*5900*/  FMUL.FTZ R69, R64, R65.reuse ;  /* 0x0000004140457220 */ /* 0x080fe20000410000 */
[----:B------:R-:W-:Y:S02]  /*5910*/  HADD2.F32 R49, -RZ, R146.H1_H1 ;  /* 0x30000092ff317230 */ /* 0x000fe40000004100 */
[----:B------:R-:W-:Y:S01]  /*5920*/  FMUL.FTZ R65, R66, R65 ;  /* 0x0000004142417220 */ /* 0x000fe20000410000 */
[----:B------:R-:W-:-:S02]  /*5930*/  HADD2.F32 R42, -RZ, R42.H0_H0 ;  /* 0x2000002aff2a7230 */ /* 0x000fc40000004100 */
[----:B------:R-:W-:Y:S01]  /*5940*/  FMUL.FTZ R71, R40, R67 ;  /* 0x0000004328477220 */ /* 0x000fe20000410000 */
[----:B------:R-:W-:Y:S02]  /*5950*/  HADD2.F32 R63, -RZ, R148.H0_H0 ;  /* 0x20000094ff3f7230 */ /* 0x000fe40000004100 */
[-C--:B------:R-:W-:Y:S01]  /*5960*/  FFMA.FTZ R69, R66, R49.reuse, -R69 ;  /* 0x0000003142457223 */ /* 0x080fe20000010845 */
[----:B------:R-:W-:Y:S01]  /*5970*/  FFMA.FTZ R64, R64, R49, R65 ;  /* 0x0000003140407223 */ /* 0x000fe20000010041 */
[----:B------:R-:W-:Y:S01]  /*5980*/  FMUL.FTZ R67, R42, R67 ;  /* 0x000000432a437220 */ /* 0x000fe20000410000 */
[----:B------:R-:W-:Y:S01]  /*5990*/  F2FP.F16.F32.PACK_AB R43, R62, R43 ;  /* 0x0000002b3e2b723e */ /* 0x000fe200000000ff */
[-C--:B------:R-:W-:Y:S02]  /*59a0*/  FFMA.FTZ R71, R42, R63.reuse, -R71 ;  /* 0x0000003f2a477223 */ /* 0x080fe40000010847 */
[----:B------:R-:W-:Y:S01]  /*59b0*/  FFMA.FTZ R40, R40, R63, R67 ;  /* 0x0000003f28287223 */ /* 0x000fe20000010043 */
[----:B------:R-:W-:-:S04]  /*59c0*/  F2FP.F16.F32.PACK_AB R64, R64, R69 ;  /* 0x000000454040723e */ /* 0x000fc800000000ff */
[----:B------:R-:W-:Y:S01]  /*59d0*/  F2FP.F16.F32.PACK_AB R42, R40, R71 ;  /* 0x00000047282a723e */ /* 0x000fe200000000ff */
[----:B------:R-:W-:-:S07]  /*59e0*/  IMAD.MOV.U32 R40, RZ, RZ, R64 ;  /* 0x000000ffff287224 */ /* 0x000fce00078e0040 */
.L_x_479:
[----:B------:R-:W-:Y:S05]  /*59f0*/  BSYNC B2 ;  /* 0x0000000000027941 */ /* 0x000fea0003800000 */
.L_x_478:
[----:B--2---:R1:W-:Y:S02]  /*5a00*/  STG.E.128 desc[UR56][R44.64+0x80], R40 ;  /* 0x000080282c007986 */ /* 0x0043e4000c101d38 */
.L_x_477:
[----:B------:R-:W-:Y:S05]  /*5a10*/  BSYNC B1 ;  /* 0x0000000000017941 */ /* 0x000fea0003800000 */
.L_x_476:
        /* <DEDUP_REMOVED lines=8> */
[----:B--2---:R-:W-:Y:S01]  /*5aa0*/  IMAD.MOV.U32 R49, RZ, RZ, R43 ;  /* 0x000000ffff317224 */ /* 0x004fe200078e002b */
[--C-:B------:R-:W-:Y:S01]  /*5ab0*/  SHF.R.U64 R58, R60, 0x10, R61.reuse ;  /* 0x000000103c3a7819 */ /* 0x100fe2000000123d */
[--C-:B------:R-:W-:Y:S01]  /*5ac0*/  HADD2.F32 R43, -RZ, R41.reuse.H1_H1 ;  /* 0x30000029ff2b7230 */ /* 0x100fe20000004100 */
[----:B------:R-:W-:Y:S01]  /*5ad0*/  SHF.R.U32.HI R62, RZ, 0x10, R61 ;  /* 0x00000010ff3e7819 */ /* 0x000fe2000001163d */
[----:B------:R-:W-:Y:S01]  /*5ae0*/  HADD2.F32 R146, -RZ, R146.H0_H0 ;  /* 0x20000092ff927230 */ /* 0x000fe20000004100 */
[----:B------:R-:W-:Y:S01]  /*5af0*/  MOV R48, R40 ;  /* 0x0000002800307202 */ /* 0x000fe20000000f00 */
[----:B------:R-:W-:Y:S01]  /*5b00*/  HADD2.F32 R61, -RZ, R58.H0_H0 ;  /* 0x2000003aff3d7230 */ /* 0x000fe20000004100 */
[----:B------:R-:W-:Y:S01]  /*5b10*/  SHF.R.U32.HI R63, RZ, 0x10, R59 ;  /* 0x00000010ff3f7819 */ /* 0x000fe2000001163b */
[----:B------:R-:W-:Y:S02]  /*5b20*/  HADD2.F32 R40, -RZ, R41.H0_H0 ;  /* 0x20000029ff287230 */ /* 0x000fe40000004100 */
[----:B------:R-:W-:-:S02]  /*5b30*/  HADD2.F32 R62, -RZ, R62.H0_H0 ;  /* 0x2000003eff3e7230 */ /* 0x000fc40000004100 */
[-C--:B------:R-:W-:Y:S01]  /*5b40*/  FMUL.FTZ R41, R43, R61.reuse ;  /* 0x0000003d2b297220 */ /* 0x080fe20000410000 */
[--C-:B------:R-:W-:Y:S02]  /*5b50*/  HADD2.F32 R58, -RZ, R49.reuse.H1_H1 ;  /* 0x30000031ff3a7230 */ /* 0x100fe40000004100 */
[----:B------:R-:W-:Y:S02]  /*5b60*/  HADD2.F32 R49, -RZ, R49.H0_H0 ;  /* 0x20000031ff317230 */ /* 0x000fe40000004100 */
[----:B------:R-:W-:Y:S02]  /*5b70*/  HADD2.F32 R59, -RZ, R64.H0_H0 ;  /* 0x20000040ff3b7230 */ /* 0x000fe40000004100 */
[----:B------:R-:W-:Y:S01]  /*5b80*/  FMUL.FTZ R64, R40, R61 ;  /* 0x0000003d28407220 */ /* 0x000fe20000410000 */
[----:B------:R-:W-:Y:S02]  /*5b90*/  HADD2.F32 R60, -RZ, R63.H0_H0 ;  /* 0x2000003fff3c7230 */ /* 0x000fe40000004100 */
[-C--:B------:R-:W-:Y:S01]  /*5ba0*/  FMUL.FTZ R66, R58, R62.reuse ;  /* 0x0000003e3a427220 */ /* 0x080fe20000410000 */
[----:B------:R-:W-:Y:S01]  /*5bb0*/  FMUL.FTZ R61, R49, R62 ;  /* 0x0000003e313d7220 */ /* 0x000fe20000410000 */
[-C--:B------:R-:W-:Y:S01]  /*5bc0*/  FFMA.FTZ R40, R40, R59.reuse, -R41 ;  /* 0x0000003b28287223 */ /* 0x080fe20000010829 */
[----:B------:R-:W-:Y:S01]  /*5bd0*/  FFMA.FTZ R41, R43, R59, R64 ;  /* 0x0000003b2b297223 */ /* 0x000fe20000010040 */
[-C--:B------:R-:W-:Y:S01]  /*5be0*/  FFMA.FTZ R43, R49, R60.reuse, -R66 ;  /* 0x0000003c312b7223 */ /* 0x080fe20000010842 */
[----:B------:R-:W-:Y:S01]  /*5bf0*/  FFMA.FTZ R60, R58, R60, R61 ;  /* 0x0000003c3a3c7223 */ /* 0x000fe2000001003d */
[----:B------:R-:W-:-:S02]  /*5c00*/  HADD2.F32 R61, -RZ, R148.H1_H1 ;  /* 0x30000094ff3d7230 */ /* 0x000fc40000004100 */
[----:B------:R-:W-:Y:S01]  /*5c10*/  HADD2.F32 R49, -RZ, R48.H1_H1 ;  /* 0x30000030ff317230 */ /* 0x000fe20000004100 */
[----:B------:R-:W-:Y:S01]  /*5c20*/  F2FP.F16.F32.PACK_AB R41, R41, R40 ;  /* 0x000000282929723e */ /* 0x000fe200000000ff */
[----:B------:R-:W-:Y:S01]  /*5c30*/  HADD2.F32 R58, -RZ, R42.H1_H1 ;  /* 0x3000002aff3a7230 */ /* 0x000fe20000004100 */
[----:B------:R-:W-:Y:S01]  /*5c40*/  F2FP.F16.F32.PACK_AB R43, R60, R43 ;  /* 0x0000002b3c2b723e */ /* 0x000fe200000000ff */
[----:B------:R-:W-:Y:S02]  /*5c50*/  HADD2.F32 R48, -RZ, R48.H0_H0 ;  /* 0x20000030ff307230 */ /* 0x000fe40000004100 */
[----:B------:R-:W-:Y:S01]  /*5c60*/  FMUL.FTZ R63, R49, R146 ;  /* 0x00000092313f7220 */ /* 0x000fe20000410000 */
[----:B------:R-:W-:Y:S02]  /*5c70*/  HADD2.F32 R42, -RZ, R42.H0_H0 ;  /* 0x2000002aff2a7230 */ /* 0x000fe40000004100 */
[----:B------:R-:W-:Y:S01]  /*5c80*/  FMUL.FTZ R65, R58, R61 ;  /* 0x0000003d3a417220 */ /* 0x000fe20000410000 */
[----:B------:R-:W-:-:S02]  /*5c90*/  HADD2.F32 R59, -RZ, R129.H0_H0 ;  /* 0x20000081ff3b7230 */ /* 0x000fc40000004100 */
[----:B------:R-:W-:Y:S01]  /*5ca0*/  FMUL.FTZ R146, R48, R146 ;  /* 0x0000009230927220 */ /* 0x000fe20000410000 */
[----:B------:R-:W-:Y:S02]  /*5cb0*/  HADD2.F32 R129, -RZ, R129.H1_H1 ;  /* 0x30000081ff817230 */ /* 0x000fe40000004100 */
[----:B------:R-:W-:Y:S01]  /*5cc0*/  FMUL.FTZ R61, R42, R61 ;  /* 0x0000003d2a3d7220 */ /* 0x000fe20000410000 */
[-C--:B------:R-:W-:Y:S01]  /*5cd0*/  FFMA.FTZ R63, R48, R59.reuse, -R63 ;  /* 0x0000003b303f7223 */ /* 0x080fe2000001083f */
[----:B------:R-:W-:Y:S01]  /*5ce0*/  FFMA.FTZ R146, R49, R59, R146 ;  /* 0x0000003b31927223 */ /* 0x000fe20000010092 */
[-C--:B------:R-:W-:Y:S01]  /*5cf0*/  FFMA.FTZ R65, R42, R129.reuse, -R65 ;  /* 0x000000812a417223 */ /* 0x080fe20000010841 */
[----:B------:R-:W-:-:S03]  /*5d00*/  FFMA.FTZ R58, R58, R129, R61 ;  /* 0x000000813a3a7223 */ /* 0x000fc6000001003d */
[----:B------:R-:W-:Y:S02]  /*5d10*/  F2FP.F16.F32.PACK_AB R40, R146, R63 ;  /* 0x0000003f9228723e */ /* 0x000fe400000000ff */
[----:B------:R-:W-:-:S07]  /*5d20*/  F2FP.F16.F32.PACK_AB R42, R58, R65 ;  /* 0x000000413a2a723e */ /* 0x000fce00000000ff */
.L_x_483:
[----:B------:R-:W-:Y:S05]  /*5d30*/  BSYNC B2 ;  /* 0x0000000000027941 */ /* 0x000fea0003800000 */
.L_x_482:
[----:B--2---:R1:W-:Y:S02]  /*5d40*/  STG.E.128 desc[UR56][R44.64+0xc0], R40 ;  /* 0x0000c0282c007986 */ /* 0x0043e4000c101d38 */
.L_x_481:
[----:B------:R-:W-:Y:S05]  /*5d50*/  BSYNC B1 ;  /* 0x0000000000017941 */ /* 0x000fea0003800000 */
.L_x_480:
        /* <DEDUP_REMOVED lines=8> */
[----:B--2---:R-:W-:Y:S01]  /*5de0*/  IMAD.MOV.U32 R47, RZ, RZ, R42 ;  /* 0x000000ffff2f7224 */ /* 0x004fe200078e002a */
[----:B------:R-:W-:Y:S01]  /*5df0*/  SHF.R.U32.HI R54, RZ, 0x10, R55 ;  /* 0x00000010ff367819 */ /* 0x000fe20000011637 */
[----:B------:R-:W-:Y:S01]  /*5e00*/  HADD2.F32 R42, -RZ, R41.H1_H1 ;  /* 0x30000029ff2a7230 */ /* 0x000fe20000004100 */
[--C-:B------:R-:W-:Y:S01]  /*5e10*/  SHF.R.U64 R55, R56, 0x10, R57.reuse ;  /* 0x0000001038377819 */ /* 0x100fe20000001239 */
[----:B------:R-:W-:Y:S01]  /*5e20*/  HADD2.F32 R48, -RZ, R43.H1_H1 ;  /* 0x3000002bff307230 */ /* 0x000fe20000004100 */
[----:B------:R-:W-:Y:S01]  /*5e30*/  SHF.R.U32.HI R56, RZ, 0x10, R57 ;  /* 0x00000010ff387819 */ /* 0x000fe20000011639 */
[----:B------:R-:W-:Y:S02]  /*5e40*/  HADD2.F32 R41, -RZ, R41.H0_H0 ;  /* 0x20000029ff297230 */ /* 0x000fe40000004100 */
[----:B------:R-:W-:Y:S02]  /*5e50*/  HADD2.F32 R55, -RZ, R55.H0_H0 ;  /* 0x20000037ff377230 */ /* 0x000fe40000004100 */
[----:B------:R-:W-:-:S02]  /*5e60*/  HADD2.F32 R56, -RZ, R56.H0_H0 ;  /* 0x20000038ff387230 */ /* 0x000fc40000004100 */
[----:B------:R-:W-:Y:S02]  /*5e70*/  HADD2.F32 R43, -RZ, R43.H0_H0 ;  /* 0x2000002bff2b7230 */ /* 0x000fe40000004100 */
[-C--:B------:R-:W-:Y:S01]  /*5e80*/  FMUL.FTZ R58, R42, R55.reuse ;  /* 0x000000372a3a7220 */ /* 0x080fe20000410000 */
[----:B------:R-:W-:Y:S02]  /*5e90*/  HADD2.F32 R49, -RZ, R49.H0_H0 ;  /* 0x20000031ff317230 */ /* 0x000fe40000004100 */
[----:B------:R-:W-:Y:S01]  /*5ea0*/  FMUL.FTZ R55, R41, R55 ;  /* 0x0000003729377220 */ /* 0x000fe20000410000 */
[----:B------:R-:W-:Y:S02]  /*5eb0*/  HADD2.F32 R54, -RZ, R54.H0_H0 ;  /* 0x20000036ff367230 */ /* 0x000fe40000004100 */
[-C--:B------:R-:W-:Y:S01]  /*5ec0*/  FMUL.FTZ R57, R43, R56.reuse ;  /* 0x000000382b397220 */ /* 0x080fe20000410000 */
[----:B------:R-:W-:Y:S01]  /*5ed0*/  FMUL.FTZ R60, R48, R56 ;  /* 0x00000038303c7220 */ /* 0x000fe20000410000 */
[-C--:B------:R-:W-:Y:S01]  /*5ee0*/  FFMA.FTZ R58, R41, R49.reuse, -R58 ;  /* 0x00000031293a7223 */ /* 0x080fe2000001083a */
[----:B------:R-:W-:Y:S01]  /*5ef0*/  FFMA.FTZ R55, R42, R49, R55 ;  /* 0x000000312a377223 */ /* 0x000fe20000010037 */
[----:B------:R-:W-:Y:S01]  /*5f00*/  FFMA.FTZ R59, R48, R54, R57 ;  /* 0x00000036303b7223 */ /* 0x000fe20000010039 */
[----:B------:R-:W-:-:S02]  /*5f10*/  HADD2.F32 R48, -RZ, R128.H0_H0 ;  /* 0x20000080ff307230 */ /* 0x000fc40000004100 */
[----:B------:R-:W-:Y:S01]  /*5f20*/  FFMA.FTZ R60, R43, R54, -R60 ;  /* 0x000000362b3c7223 */ /* 0x000fe2000001083c */
[----:B------:R-:W-:Y:S02]  /*5f30*/  HADD2.F32 R41, -RZ, R40.H1_H1 ;  /* 0x30000028ff297230 */ /* 0x000fe40000004100 */
[--C-:B------:R-:W-:Y:S02]  /*5f40*/  HADD2.F32 R42, -RZ, R47.reuse.H1_H1 ;  /* 0x3000002fff2a7230 */ /* 0x100fe40000004100 */
[----:B------:R-:W-:Y:S02]  /*5f50*/  HADD2.F32 R128, -RZ, R128.H1_H1 ;  /* 0x30000080ff807230 */ /* 0x000fe40000004100 */
[----:B------:R-:W-:Y:S01]  /*5f60*/  FMUL.FTZ R49, R41, R48 ;  /* 0x0000003029317220 */ /* 0x000fe20000410000 */
[----:B------:R-:W-:Y:S02]  /*5f70*/  HADD2.F32 R40, -RZ, R40.H0_H0 ;  /* 0x20000028ff287230 */ /* 0x000fe40000004100 */
[----:B------:R-:W-:-:S02]  /*5f80*/  HADD2.F32 R47, -RZ, R47.H0_H0 ;  /* 0x2000002fff2f7230 */ /* 0x000fc40000004100 */
[----:B------:R-:W-:Y:S01]  /*5f90*/  FMUL.FTZ R54, R42, R128 ;  /* 0x000000802a367220 */ /* 0x000fe20000410000 */
[--C-:B------:R-:W-:Y:S02]  /*5fa0*/  HADD2.F32 R43, -RZ, R91.reuse.H1_H1 ;  /* 0x3000005bff2b7230 */ /* 0x100fe40000004100 */
[C---:B------:R-:W-:Y:S01]  /*5fb0*/  FMUL.FTZ R48, R40.reuse, R48 ;  /* 0x0000003028307220 */ /* 0x040fe20000410000 */
[----:B------:R-:W-:Y:S02]  /*5fc0*/  HADD2.F32 R91, -RZ, R91.H0_H0 ;  /* 0x2000005bff5b7230 */ /* 0x000fe40000004100 */
[----:B------:R-:W-:Y:S01]  /*5fd0*/  FMUL.FTZ R57, R47, R128 ;  /* 0x000000802f397220 */ /* 0x000fe20000410000 */
[-C--:B------:R-:W-:Y:S01]  /*5fe0*/  FFMA.FTZ R49, R40, R43.reuse, -R49 ;  /* 0x0000002b28317223 */ /* 0x080fe20000010831 */
[----:B------:R-:W-:Y:S01]  /*5ff0*/  FFMA.FTZ R48, R41, R43, R48 ;  /* 0x0000002b29307223 */ /* 0x000fe20000010030 */
[-C--:B------:R-:W-:Y:S01]  /*6000*/  FFMA.FTZ R54, R47, R91.reuse, -R54 ;  /* 0x0000005b2f367223 */ /* 0x080fe20000010836 */
[----:B------:R-:W-:Y:S01]  /*6010*/  FFMA.FTZ R57, R42, R91, R57 ;  /* 0x0000005b2a397223 */ /* 0x000fe20000010039 */
[----:B------:R-:W-:-:S02]  /*6020*/  F2FP.F16.F32.PACK_AB R41, R55, R58 ;  /* 0x0000003a3729723e */ /* 0x000fc400000000ff */
[----:B------:R-:W-:Y:S02]  /*6030*/  F2FP.F16.F32.PACK_AB R43, R59, R60 ;  /* 0x0000003c3b2b723e */ /* 0x000fe400000000ff */
[----:B------:R-:W-:Y:S02]  /*6040*/  F2FP.F16.F32.PACK_AB R40, R48, R49 ;  /* 0x000000313028723e */ /* 0x000fe400000000ff */
[----:B------:R-:W-:-:S07]  /*6050*/  F2FP.F16.F32.PACK_AB R42, R57, R54 ;  /* 0x00000036392a723e */ /* 0x000fce00000000ff */
.L_x_487:
[----:B------:R-:W-:Y:S05]  /*6060*/  BSYNC B2 ;  /* 0x0000000000027941 */ /* 0x000fea0003800000 */
.L_x_486:
[----:B--2---:R1:W-:Y:S02]  /*6070*/  STG.E.128 desc[UR56][R44.64+0x100], R40 ;  /* 0x000100282c007986 */ /* 0x0043e4000c101d38 */
.L_x_485:
[----:B------:R-:W-:Y:S05]  /*6080*/  BSYNC B1 ;  /* 0x0000000000017941 */ /* 0x000fea0003800000 */
.L_x_484:
        /* <DEDUP_REMOVED lines=8> */
[----:B------:R-:W-:Y:S01]  /*6110*/  SHF.R.U64 R48, R50, 0x10, R51 ;  /* 0x0000001032307819 */ /* 0x000fe20000001233 */
[----:B------:R-:W-:Y:S01]  /*6120*/  HADD2.F32 R42, -RZ, R41.H1_H1 ;  /* 0x30000029ff2a7230 */ /* 0x000fe20000004100 */
[----:B------:R-:W-:Y:S01]  /*6130*/  SHF.R.U32.HI R52, RZ, 0x10, R53 ;  /* 0x00000010ff347819 */ /* 0x000fe20000011635 */
[----:B------:R-:W-:Y:S01]  /*6140*/  HADD2.F32 R49, -RZ, R49.H0_H0 ;  /* 0x20000031ff317230 */ /* 0x000fe20000004100 */
[----:B------:R-:W-:Y:S01]  /*6150*/  SHF.R.U32.HI R50, RZ, 0x10, R51 ;  /* 0x00000010ff327819 */ /* 0x000fe20000011633 */
[----:B------:R-:W-:Y:S02]  /*6160*/  HADD2.F32 R41, -RZ, R41.H0_H0 ;  /* 0x20000029ff297230 */ /* 0x000fe40000004100 */
[----:B------:R-:W-:Y:S02]  /*6170*/  HADD2.F32 R48, -RZ, R48.H0_H0 ;  /* 0x20000030ff307230 */ /* 0x000fe40000004100 */
[----:B------:R-:W-:Y:S01]  /*6180*/  FMUL.FTZ R54, R42, R49 ;  /* 0x000000312a367220 */ /* 0x000fe20000410000 */
[----:B------:R-:W-:-:S02]  /*6190*/  HADD2.F32 R52, -RZ, R52.H0_H0 ;  /* 0x20000034ff347230 */ /* 0x000fc40000004100 */
[C---:B------:R-:W-:Y:S01]  /*61a0*/  FMUL.FTZ R49, R41.reuse, R49 ;  /* 0x0000003129317220 */ /* 0x040fe20000410000 */
[--C-:B------:R-:W-:Y:S02]  /*61b0*/  HADD2.F32 R47, -RZ, R43.reuse.H1_H1 ;  /* 0x3000002bff2f7230 */ /* 0x100fe40000004100 */
[-C--:B------:R-:W-:Y:S01]  /*61c0*/  FFMA.FTZ R54, R41, R48.reuse, -R54 ;  /* 0x0000003029367223 */ /* 0x080fe20000010836 */
[----:B------:R-:W-:Y:S02]  /*61d0*/  HADD2.F32 R43, -RZ, R43.H0_H0 ;  /* 0x2000002bff2b7230 */ /* 0x000fe40000004100 */
[----:B------:R-:W-:Y:S01]  /*61e0*/  FFMA.FTZ R51, R42, R48, R49 ;  /* 0x000000302a337223 */ /* 0x000fe20000010031 */
[----:B------:R-:W-:Y:S02]  /*61f0*/  HADD2.F32 R50, -RZ, R50.H0_H0 ;  /* 0x20000032ff327230 */ /* 0x000fe40000004100 */
[----:B------:R-:W-:Y:S01]  /*6200*/  FMUL.FTZ R56, R47, R52 ;  /* 0x000000342f387220 */ /* 0x000fe20000410000 */
[----:B------:R-:W-:-:S02]  /*6210*/  HADD2.F32 R48, -RZ, R89.H0_H0 ;  /* 0x20000059ff307230 */ /* 0x000fc40000004100 */
[C---:B------:R-:W-:Y:S01]  /*6220*/  FMUL.FTZ R52, R43.reuse, R52 ;  /* 0x000000342b347220 */ /* 0x040fe20000410000 */
[----:B------:R-:W-:Y:S02]  /*6230*/  HADD2.F32 R89, -RZ, R89.H1_H1 ;  /* 0x30000059ff597230 */ /* 0x000fe40000004100 */
[-C--:B------:R-:W-:Y:S01]  /*6240*/  FFMA.FTZ R56, R43, R50.reuse, -R56 ;  /* 0x000000322b387223 */ /* 0x080fe20000010838 */
[----:B------:R-:W-:Y:S02]  /*6250*/  HADD2.F32 R41, -RZ, R40.H1_H1 ;  /* 0x30000028ff297230 */ /* 0x000fe40000004100 */
[----:B------:R-:W-:Y:S01]  /*6260*/  FFMA.FTZ R55, R47, R50, R52 ;  /* 0x000000322f377223 */ /* 0x000fe20000010034 */
[----:B------:R-:W-:Y:S02]  /*6270*/  HADD2.F32 R42, -RZ, R46.H1_H1 ;  /* 0x3000002eff2a7230 */ /* 0x000fe40000004100 */
[----:B------:R-:W-:Y:S02]  /*6280*/  HADD2.F32 R40, -RZ, R40.H0_H0 ;  /* 0x20000028ff287230 */ /* 0x000fe40000004100 */
[----:B------:R-:W-:Y:S01]  /*6290*/  FMUL.FTZ R49, R41, R48 ;  /* 0x0000003029317220 */ /* 0x000fe20000410000 */
[----:B------:R-:W-:-:S02]  /*62a0*/  HADD2.F32 R46, -RZ, R46.H0_H0 ;  /* 0x2000002eff2e7230 */ /* 0x000fc40000004100 */
[-C--:B------:R-:W-:Y:S01]  /*62b0*/  FMUL.FTZ R53, R42, R89.reuse ;  /* 0x000000592a357220 */ /* 0x080fe20000410000 */
[--C-:B------:R-:W-:Y:S02]  /*62c0*/  HADD2.F32 R43, -RZ, R88.reuse.H0_H0 ;  /* 0x20000058ff2b7230 */ /* 0x100fe40000004100 */
[----:B------:R-:W-:Y:S01]  /*62d0*/  FMUL.FTZ R48, R40, R48 ;  /* 0x0000003028307220 */ /* 0x000fe20000410000 */
[----:B------:R-:W-:Y:S02]  /*62e0*/  HADD2.F32 R47, -RZ, R88.H1_H1 ;  /* 0x30000058ff2f7230 */ /* 0x000fe40000004100 */
        /* <DEDUP_REMOVED lines=9> */
.L_x_489:
[----:B------:R-:W-:Y:S05]  /*6380*/  BSYNC B1 ;  /* 0x0000000000017941 */ /* 0x000fea0003800000 */
.L_x_488:
[----:B--2---:R1:W-:Y:S01]  /*6390*/  STG.E.128 desc[UR56][R44.64+0x140], R40 ;  /* 0x000140282c007986 */ /* 0x0043e2000c101d38 */
[----:B------:R-:W-:Y:S05]  /*63a0*/  BRA `(.L_x_467) ;  /* 0x0000003c00e07947 */ /* 0x000fea0003800000 */
.L_x_435:
        /* <DEDUP_REMOVED lines=19> */
[----:B------:R-:W-:Y:S02]  /*64e0*/  CS2R R48, SRZ ;  /* 0x0000000000307805 */ /* 0x000fe4000001ff00 */
[----:B------:R-:W-:Y:S02]  /*64f0*/  IADD3.X R41, R101, R21, RZ, P2, !PT ;  /* 0x0000001565297210 */ /* 0x000fe400017fe4ff */
[----:B------:R-:W-:Y:S02]  /*6500*/  CS2R R62, SRZ ;  /* 0x00000000003e7805 */ /* 0x000fe4000001ff00 */
[----:B------:R-:W-:-:S02]  /*6510*/  LEA R64, P2, R40, UR4, 0x1 ;  /* 0x0000000428407c11 */ /* 0x000fc4000f8408ff */
[----:B------:R-:W-:Y:S02]  /*6520*/  CS2R R60, SRZ ;  /* 0x00000000003c7805 */ /* 0x000fe4000001ff00 */
        /* <DEDUP_REMOVED lines=8> */
[----:B------:R-:W-:Y:S02]  /*65b0*/  CS2R R44, SRZ ;  /* 0x00000000002c7805 */ /* 0x000fe4000001ff00 */
[----:B------:R-:W-:Y:S02]  /*65c0*/  CS2R R58, SRZ ;  /* 0x00000000003a7805 */ /* 0x000fe4000001ff00 */
[----:B------:R-:W-:-:S05]  /*65d0*/  CS2R R56, SRZ ;  /* 0x0000000000387805 */ /* 0x000fca000001ff00 */
[----:B------:R0:W5:Y:S04]  /*65e0*/  @!P2 LDG.E.128 R48, desc[UR56][R64.64] ;  /* 0x000000384030a981 */ /* 0x000168000c1e1d00 */
[----:B------:R0:W5:Y:S01]  /*65f0*/  @!P2 LDG.E.128 R60, desc[UR56][R68.64] ;  /* 0x00000038443ca981 */ /* 0x000162000c1e1d00 */
[----:B------:R-:W-:Y:S02]  /*6600*/  ISETP.GE.AND P2, PT, R0, R117, PT ;  /* 0x000000750000720c */ /* 0x000fe40003f46270 */
[----:B------:R-:W-:Y:S02]  /*6610*/  CS2R R42, SRZ ;  /* 0x00000000002a7805 */ /* 0x000fe4000001ff00 */
[----:B------:R-:W-:Y:S02]  /*6620*/  CS2R R40, SRZ ;  /* 0x0000000000287805 */ /* 0x000fe4000001ff00 */
[----:B------:R-:W-:-:S02]  /*6630*/  CS2R R54, SRZ ;  /* 0x0000000000367805 */ /* 0x000fc4000001ff00 */
[----:B------:R-:W-:-:S05]  /*6640*/  CS2R R52, SRZ ;  /* 0x0000000000347805 */ /* 0x000fca000001ff00 */
[----:B------:R0:W5:Y:S04]  /*6650*/  @!P2 LDG.E.128 R44, desc[UR56][R64.64+0x40] ;  /* 0x00004038402ca981 */ /* 0x000168000c1e1d00 */
[----:B------:R0:W5:Y:S01]  /*6660*/  @!P2 LDG.E.128 R56, desc[UR56][R68.64+0x40] ;  /* 0x000040384438a981 */ /* 0x000162000c1e1d00 */
[----:B------:R-:W-:-:S13]  /*6670*/  ISETP.GE.AND P2, PT, R3, R117, PT ;  /* 0x000000750300720c */ /* 0x000fda0003f46270 */
[----:B------:R0:W5:Y:S04]  /*6680*/  @!P2 LDG.E.128 R40, desc[UR56][R64.64+0x80] ;  /* 0x000080384028a981 */ /* 0x000168000c1e1d00 */
[----:B------:R0:W5:Y:S02]  /*6690*/  @!P2 LDG.E.128 R52, desc[UR56][R68.64+0x80] ;  /* 0x000080384434a981 */ /* 0x000164000c1e1d00 */
.L_x_491:
[----:B------:R-:W-:Y:S05]  /*66a0*/  BSYNC B1 ;  /* 0x0000000000017941 */ /* 0x000fea0003800000 */
.L_x_490:
[----:B------:R-:W-:Y:S01]  /*66b0*/  ISETP.GE.AND P3, PT, R207, R100, PT ;  /* 0x00000064cf00720c */ /* 0x000fe20003f66270 */
[----:B------:R-:W-:Y:S01]  /*66c0*/  BSSY B1, `(.L_x_492) ;  /* 0x000002c000017945 */ /* 0x000fe20003800000 */
[----:B0-----:R-:W-:Y:S02]  /*66d0*/  CS2R R64, SRZ ;  /* 0x0000000000407805 */ /* 0x001fe4000001ff00 */
        /* <DEDUP_REMOVED lines=16> */
[----:B------:R-:W-:Y:S02]  /*67e0*/  CS2R R86, SRZ ;  /* 0x0000000000567805 */ /* 0x000fe4000001ff00 */
[----:B------:R-:W-:-:S02]  /*67f0*/  IADD3 R89, P2, P5, R104, R88, R14 ;  /* 0x0000005868597210 */ /* 0x000fc40007d5e00e */
[----:B------:R-:W-:Y:S02]  /*6800*/  CS2R R84, SRZ ;  /* 0x0000000000547805 */ /* 0x000fe4000001ff00 */
[----:B------:R-:W-:Y:S02]  /*6810*/  IADD3.X R102, R27, R102, R12, P2, P5 ;  /* 0x000000661b667210 */ /* 0x000fe400017ea40c */
[----:B------:R-:W-:-:S04]  /*6820*/  LEA R76, P2, R90, UR4, 0x1 ;  /* 0x000000045a4c7c11 */ /* 0x000fc8000f8408ff */
[----:B------:R-:W-:Y:S01]  /*6830*/  LEA.HI.X R77, R90, UR5, R101, 0x1, P2 ;  /* 0x000000055a4d7c11 */ /* 0x000fe200090f0c65 */
[----:B------:R-:W-:Y:S02]  /*6840*/  ULDC.64 UR4, c[0x0][0x400] ;  /* 0x0001000000047ab9 */ /* 0x000fe40000000a00 */
[----:B------:R-:W-:-:S04]  /*6850*/  LEA R88, P2, R89, UR4, 0x1 ;  /* 0x0000000459587c11 */ /* 0x000fc8000f8408ff */
[----:B------:R-:W-:Y:S02]  /*6860*/  LEA.HI.X R89, R89, UR5, R102, 0x1, P2 ;  /* 0x0000000559597c11 */ /* 0x000fe400090f0c66 */
[----:B------:R-:W-:Y:S02]  /*6870*/  ISETP.GE.AND P2, PT, R18, R117, PT ;  /* 0x000000751200720c */ /* 0x000fe40003f46270 */
[----:B------:R-:W-:Y:S02]  /*6880*/  CS2R R70, SRZ ;  /* 0x0000000000467805 */ /* 0x000fe4000001ff00 */
[----:B------:R-:W-:Y:S02]  /*6890*/  CS2R R68, SRZ ;  /* 0x0000000000447805 */ /* 0x000fe4000001ff00 */
[----:B------:R-:W-:Y:S02]  /*68a0*/  CS2R R82, SRZ ;  /* 0x0000000000527805 */ /* 0x000fe4000001ff00 */
[----:B------:R-:W-:-:S05]  /*68b0*/  CS2R R80, SRZ ;  /* 0x0000000000507805 */ /* 0x000fca000001ff00 */
[----:B------:R-:W5:Y:S04]  /*68c0*/  @!P2 LDG.E.128 R72, desc[UR56][R76.64] ;  /* 0x000000384c48a981 */ /* 0x000f68000c1e1d00 */
[----:B------:R-:W5:Y:S01]  /*68d0*/  @!P2 LDG.E.128 R84, desc[UR56][R88.64] ;  /* 0x000000385854a981 */ /* 0x000f62000c1e1d00 */
[----:B------:R-:W-:Y:S02]  /*68e0*/  ISETP.GE.AND P2, PT, R0, R117, PT ;  /* 0x000000750000720c */ /* 0x000fe40003f46270 */
[----:B------:R-:W-:Y:S02]  /*68f0*/  CS2R R66, SRZ ;  /* 0x0000000000427805 */ /* 0x000fe4000001ff00 */
[----:B------:R-:W-:-:S09]  /*6900*/  CS2R R64, SRZ ;  /* 0x0000000000407805 */ /* 0x000fd2000001ff00 */
[----:B------:R-:W5:Y:S04]  /*6910*/  @!P2 LDG.E.128 R68, desc[UR56][R76.64+0x40] ;  /* 0x000040384c44a981 */ /* 0x000f68000c1e1d00 */
[----:B------:R-:W5:Y:S01]  /*6920*/  @!P2 LDG.E.128 R80, desc[UR56][R88.64+0x40] ;  /* 0x000040385850a981 */ /* 0x000f62000c1e1d00 */
[----:B------:R-:W-:Y:S02]  /*6930*/  ISETP.GE.AND P2, PT, R3, R117, PT ;  /* 0x000000750300720c */ /* 0x000fe40003f46270 */
[----:B------:R-:W-:-:S11]  /*6940*/  CS2R R78, SRZ ;  /* 0x00000000004e7805 */ /* 0x000fd6000001ff00 */
[----:B------:R0:W5:Y:S02]  /*6950*/  @!P2 LDG.E.128 R64, desc[UR56][R76.64+0x80] ;  /* 0x000080384c40a981 */ /* 0x000164000c1e1d00 */
[----:B0-----:R-:W-:-:S06]  /*6960*/  CS2R R76, SRZ ;  /* 0x00000000004c7805 */ /* 0x001fcc000001ff00 */
[----:B------:R0:W5:Y:S02]  /*6970*/  @!P2 LDG.E.128 R76, desc[UR56][R88.64+0x80] ;  /* 0x00008038584ca981 */ /* 0x000164000c1e1d00 */
.L_x_493:
[----:B------:R-:W-:Y:S05]  /*6980*/  BSYNC B1 ;  /* 0x0000000000017941 */ /* 0x000fea0003800000 */
.L_x_492:
[----:B0----5:R-:W-:Y:S01]  /*6990*/  IMAD.MOV.U32 R89, RZ, RZ, R42 ;  /* 0x000000ffff597224 */ /* 0x021fe200078e002a */
[----:B------:R-:W-:Y:S01]  /*69a0*/  MOV R91, R40 ;  /* 0x00000028005b7202 */ /* 0x000fe20000000f00 */
[----:B------:R-:W-:Y:S01]  /*69b0*/  IMAD.MOV.U32 R88, RZ, RZ, R43 ;  /* 0x000000ffff587224 */ /* 0x000fe200078e002b */
[----:B------:R-:W-:Y:S01]  /*69c0*/  UISETP.NE.AND UP0, UPT, UR58, 0x3, UPT ;  /* 0x000000033a00788c */ /* 0x000fe2000bf05270 */
[----:B------:R-:W-:-:S03]  /*69d0*/  IMAD.MOV.U32 R90, RZ, RZ, R41 ;  /* 0x000000ffff5a7224 */ /* 0x000fc600078e0029 */
[----:B------:R-:W-:Y:S01]  /*69e0*/  PRMT R172, R89, 0x5410, R88 ;  /* 0x0000541059ac7816 */ /* 0x000fe20000000058 */
[----:B------:R-:W-:Y:S01]  /*69f0*/  IMAD.MOV.U32 R89, RZ, RZ, R46 ;  /* 0x000000ffff597224 */ /* 0x000fe200078e002e */
[----:B------:R-:W-:Y:S01]  /*6a00*/  PRMT R173, R91, 0x5410, R90 ;  /* 0x000054105bad7816 */ /* 0x000fe2000000005a */
[----:B------:R-:W-:Y:S01]  /*6a10*/  IMAD.MOV.U32 R88, RZ, RZ, R47 ;  /* 0x000000ffff587224 */ /* 0x000fe200078e002f */
[----:B------:R-:W-:Y:S01]  /*6a20*/  MOV R91, R44 ;  /* 0x0000002c005b7202 */ /* 0x000fe20000000f00 */
[----:B------:R-:W-:Y:S01]  /*6a30*/  IMAD.MOV.U32 R90, RZ, RZ, R51 ;  /* 0x000000ffff5a7224 */ /* 0x000fe200078e0033 */
[----:B------:R-:W-:Y:S01]  /*6a40*/  PRMT R176, R89, 0x7610, R176 ;  /* 0x0000761059b07816 */ /* 0x000fe200000000b0 */
[----:B------:R-:W-:Y:S01]  /*6a50*/  IMAD.MOV.U32 R89, RZ, RZ, R50 ;  /* 0x000000ffff597224 */ /* 0x000fe200078e0032 */
[----:B------:R-:W-:Y:S01]  /*6a60*/  PRMT R178, R88, 0x7610, R178 ;  /* 0x0000761058b27816 */ /* 0x000fe200000000b2 */
[----:B------:R-:W-:Y:S01]  /*6a70*/  IMAD.MOV.U32 R88, RZ, RZ, R45 ;  /* 0x000000ffff587224 */ /* 0x000fe200078e002d */
[----:B------:R-:W-:-:S02]  /*6a80*/  PRMT R177, R91, 0x7610, R177 ;  /* 0x000076105bb17816 */ /* 0x000fc400000000b1 */
[----:B------:R-:W-:Y:S01]  /*6a90*/  PRMT R180, R89, 0x5410, R90 ;  /* 0x0000541059b47816 */ /* 0x000fe2000000005a */
[----:B------:R-:W-:Y:S01]  /*6aa0*/  IMAD.MOV.U32 R89, RZ, RZ, R49 ;  /* 0x000000ffff597224 */ /* 0x000fe200078e0031 */
[----:B------:R-:W-:Y:S02]  /*6ab0*/  PRMT R179, R88, 0x7610, R179 ;  /* 0x0000761058b37816 */ /* 0x000fe400000000b3 */
[----:B------:R-:W-:Y:S02]  /*6ac0*/  MOV R88, R48 ;  /* 0x0000003000587202 */ /* 0x000fe40000000f00 */
[----:B------:R-:W-:Y:S01]  /*6ad0*/  PRMT R164, R89, 0x7610, R164 ;  /* 0x0000761059a47816 */ /* 0x000fe200000000a4 */
[----:B------:R-:W-:Y:S01]  /*6ae0*/  IMAD.MOV.U32 R89, RZ, RZ, R54 ;  /* 0x000000ffff597224 */ /* 0x000fe200078e0036 */
[----:B------:R-:W-:Y:S01]  /*6af0*/  PRMT R181, R88, 0x7610, R181 ;  /* 0x0000761058b57816 */ /* 0x000fe200000000b5 */
[----:B------:R-:W-:Y:S01]  /*6b00*/  IMAD.MOV.U32 R88, RZ, RZ, R55 ;  /* 0x000000ffff587224 */ /* 0x000fe200078e0037 */
[----:B------:R-:W-:-:S04]  /*6b10*/  PLOP3.LUT P2, PT, PT, PT, UP0, 0x80, 0x0 ;  /* 0x000000000000781c */ /* 0x000fc80003f4f008 */
        /* <DEDUP_REMOVED lines=9> */
[----:B------:R-:W-:Y:S02]  /*6bb0*/  MOV R89, R56 ;  /* 0x0000003800597202 */ /* 0x000fe40000000f00 */
[----:B------:R-:W-:Y:S01]  /*6bc0*/  PRMT R179, R179, 0x5410, R88 ;  /* 0x00005410b3b37816 */ /* 0x000fe20000000058 */
[----:B------:R-:W-:Y:S01]  /*6bd0*/  IMAD.MOV.U32 R88, RZ, RZ, R62 ;  /* 0x000000ffff587224 */ /* 0x000fe200078e003e */
[----:B------:R-:W-:Y:S01]  /*6be0*/  PRMT R177, R177, 0x5410, R89 ;  /* 0x00005410b1b17816 */ /* 0x000fe20000000059 */
[----:B------:R-:W-:-:S03]  /*6bf0*/  IMAD.MOV.U32 R89, RZ, RZ, R63 ;  /* 0x000000ffff597224 */ /* 0x000fc600078e003f */
[----:B------:R-:W-:Y:S02]  /*6c00*/  PRMT R181, R181, 0x5410, R88 ;  /* 0x00005410b5b57816 */ /* 0x000fe40000000058 */
[----:B------:R-:W-:Y:S01]  /*6c10*/  PRMT R182, R89, 0x7610, R182 ;  /* 0x0000761059b67816 */ /* 0x000fe200000000b6 */
[----:B------:R-:W-:Y:S01]  /*6c20*/  IMAD.MOV.U32 R89, RZ, RZ, R61 ;  /* 0x000000ffff597224 */ /* 0x000fe200078e003d */
[----:B------:R-:W-:-:S04]  /*6c30*/  MOV R88, R60 ;  /* 0x0000003c00587202 */ /* 0x000fc80000000f00 */
[----:B------:R-:W-:Y:S01]  /*6c40*/  PRMT R182, R182, 0x5410, R88 ;  /* 0x00005410b6b67816 */ /* 0x000fe20000000058 */
[----:B------:R-:W-:Y:S01]  /*6c50*/  IMAD.MOV.U32 R88, RZ, RZ, R67 ;  /* 0x000000ffff587224 */ /* 0x000fe200078e0043 */
[----:B------:R-:W-:Y:S01]  /*6c60*/  PRMT R161, R89, 0x7610, R161 ;  /* 0x0000761059a17816 */ /* 0x000fe200000000a1 */
        /* <DEDUP_REMOVED lines=36> */
[----:B------:R-:W-:Y:S02]  /*6eb0*/  PRMT R170, R170, 0x5410, R88 ;  /* 0x00005410aaaa7816 */ /* 0x000fe40000000058 */
[----:B------:R-:W-:-:S04]  /*6ec0*/  MOV R88, R84 ;  /* 0x0000005400587202 */ /* 0x000fc80000000f00 */
[----:B------:R-:W-:Y:S01]  /*6ed0*/  PRMT R171, R88, 0x7610, R171 ;  /* 0x0000761058ab7816 */ /* 0x000fe200000000ab */
[----:B------:R-:W-:-:S05]  /*6ee0*/  IMAD.MOV.U32 R88, RZ, RZ, R85 ;  /* 0x000000ffff587224 */ /* 0x000fca00078e0055 */
[----:B------:R-:W-:Y:S01]  /*6ef0*/  PRMT R171, R171, 0x5410, R88 ;  /* 0x00005410abab7816 */ /* 0x000fe20000000058 */
[----:B------:R-:W-:Y:S06]  /*6f00*/  @!P2 BRA `(.L_x_494) ;  /* 0x000000000004a947 */ /* 0x000fec0003800000 */
[----:B------:R-:W-:Y:S01]  /*6f10*/  BPT.TRAP 0x1 ;  /* 0x000000040000795c */ /* 0x000fe20000300000 */
.L_x_494:
[----:B------:R-:W-:Y:S01]  /*6f20*/  IMAD R101, R16, 0x8, R2 ;  /* 0x0000000810657824 */ /* 0x000fe200078e0202 */
[----:B------:R-:W-:Y:S01]  /*6f30*/  SHF.L.U32 R102, R184, 0x1f, RZ ;  /* 0x0000001fb8667819 */ /* 0x000fe200000006ff */
[----:B------:R-:W0:Y:S01]  /*6f40*/  LDC R146, c[0x0][0x2f4] ;  /* 0x0000bd00ff927b82 */ /* 0x000e220000000800 */
[----:B------:R-:W-:Y:S01]  /*6f50*/  BSSY B1, `(.L_x_495) ;  /* 0x0000004000017945 */ /* 0x000fe20003800000 */
[----:B------:R-:W-:Y:S01]  /*6f60*/  IMAD.MOV.U32 R125, RZ, RZ, R92 ;  /* 0x000000ffff7d7224 */ /* 0x000fe200078e005c */
[----:B------:R-:W1:Y:S02]  /*6f70*/  SYNCS.PHASECHK.TRANS64.TRYWAIT P5, [R101+URZ+0x34890], R102 ;  /* 0x03489066650075a7 */ /* 0x000e6400080a017f */
[----:B-1----:R-:W-:Y:S05]  /*6f80*/  @!P5 BRA `(.L_x_496) ;  /* 0x000001a8002cd947 */ /* 0x002fea0003800000 */
.L_x_800:
[----:B------:R-:W-:Y:S05]  /*6f90*/  BSYNC B1 ;  /* 0x0000000000017941 */ /* 0x000fea0003800000 */
.L_x_495:
[----:B------:R-:W2:Y:S01]  /*6fa0*/  LDC.64 R126, c[0x0][0x300] ;  /* 0x0000c000ff7e7b82 */ /* 0x000ea20000000a00 */
[----:B------:R-:W-:Y:S01]  /*6fb0*/  BSSY B1, `(.L_x_497) ;  /* 0x0000187000017945 */ /* 0x000fe20003800000 */
[----:B0-----:R-:W-:-:S03]  /*6fc0*/  IADD3 R148, -R122, R146, RZ ;  /* 0x000000927a947210 */ /* 0x001fc60007ffe1ff */
[----:B------:R-:W-:Y:S05]  /*6fd0*/  @P4 BRA `(.L_x_498) ;  /* 0x0000001800104947 */ /* 0x000fea0003800000 */
[----:B------:R-:W-:Y:S01]  /*6fe0*/  ISETP.NE.AND P4, PT, R34, RZ, PT ;  /* 0x000000ff2200720c */ /* 0x000fe20003f85270 */
[-C--:B--2---:R-:W-:Y:S01]  /*6ff0*/  IMAD R153, R144, R126.reuse, RZ ;  /* 0x0000007e90997224 */ /* 0x084fe200078e02ff */
[----:B------:R-:W-:Y:S01]  /*7000*/  BSSY B2, `(.L_x_499) ;  /* 0x0000082000027945 */ /* 0x000fe20003800000 */
[----:B------:R-:W-:-:S04]  /*7010*/  IMAD.WIDE.U32 R128, R17, R126, R124 ;  /* 0x0000007e11807225 */ /* 0x000fc800078e007c */
[----:B------:R-:W-:-:S04]  /*7020*/  IMAD R153, R17, R127, R153 ;  /* 0x0000007f11997224 */ /* 0x000fc800078e0299 */
[----:B------:R-:W-:Y:S02]  /*7030*/  IMAD.IADD R153, R153, 0x1, R129 ;  /* 0x0000000199997824 */ /* 0x000fe400078e0281 */
[----:B------:R-:W-:Y:S05]  /*7040*/  @!P4 BRA `(.L_x_500) ;  /* 0x0000000400f4c947 */ /* 0x000fea0003800000 */
[----:B------:R-:W-:Y:S01]  /*7050*/  SEL R88, R122, R148, !P0 ;  /* 0x000000947a587207 */ /* 0x000fe20004000000 */
[----:B------:R-:W-:Y:S01]  /*7060*/  BSSY B3, `(.L_x_501) ;  /* 0x000006f000037945 */ /* 0x000fe20003800000 */
[----:B------:R-:W-:Y:S02]  /*7070*/  ISETP.GE.AND P4, PT, R18, R117, PT ;  /* 0x000000751200720c */ /* 0x000fe40003f86270 */
[----:B------:R-:W-:-:S04]  /*7080*/  SHF.R.S32.HI R89, RZ, 0x1f, R88 ;  /* 0x0000001fff597819 */ /* 0x000fc80000011458 */
[----:B------:R-:W-:-:S04]  /*7090*/  LEA.HI R89, R89, R88, RZ, 0x4 ;  /* 0x0000005859597211 */ /* 0x000fc800078f20ff */
[----:B------:R-:W-:-:S04]  /*70a0*/  LEA.HI.SX32 R160, R89, R28, 0x1c ;  /* 0x0000001c59a07211 */ /* 0x000fc800078fe2ff */
[----:B------:R-:W-:-:S04]  /*70b0*/  SHF.R.S32.HI R88, RZ, 0x1f, R160 ;  /* 0x0000001fff587819 */ /* 0x000fc800000114a0 */
[----:B------:R-:W-:Y:S01]  /*70c0*/  LEA.HI R88, R88, R160, RZ, 0x3 ;  /* 0x000000a058587211 */ /* 0x000fe200078f18ff */
[----:B------:R-:W-:-:S04]  /*70d0*/  IMAD.SHL.U32 R160, R160, 0x8, RZ ;  /* 0x00000008a0a07824 */ /* 0x000fc800078e00ff */
[----:B------:R-:W-:Y:S01]  /*70e0*/  IMAD.SHL.U32 R88, R88, 0x400, RZ ;  /* 0x0000040058587824 */ /* 0x000fe200078e00ff */
[----:B------:R-:W-:-:S04]  /*70f0*/  LOP3.LUT R89, R191, 0x38, R160, 0xf8, !PT ;  /* 0x00000038bf597812 */ /* 0x000fc800078ef8a0 */
[----:B------:R-:W-:Y:S02]  /*7100*/  LOP3.LUT R88, R88, 0x7fffe000, RZ, 0xc0, !PT ;  /* 0x7fffe00058587812 */ /* 0x000fe400078ec0ff */
[----:B------:R-:W-:Y:S02]  /*7110*/  LOP3.LUT R89, R89, R193, RZ, 0x3c, !PT ;  /* 0x000000c159597212 */ /* 0x000fe400078e3cff */
[----:B------:R-:W-:-:S05]  /*7120*/  LEA R88, R192, R88, 0x9 ;  /* 0x00000058c0587211 */ /* 0x000fca00078e48ff */
[----:B------:R-:W-:-:S04]  /*7130*/  IMAD.IADD R88, R88, 0x1, R89 ;  /* 0x0000000158587824 */ /* 0x000fc800078e0259 */
[C---:B------:R-:W-:Y:S02]  /*7140*/  IMAD R92, R16.reuse, 0x6000, R88 ;  /* 0x00006000105c7824 */ /* 0x040fe400078e0258 */
[----:B------:R-:W-:Y:S02]  /*7150*/  IMAD R88, R16, 0x6000, R142 ;  /* 0x0000600010587824 */ /* 0x000fe400078e028e */
[--C-:B------:R-:W-:Y:S02]  /*7160*/  IMAD R92, R92, 0x2, R2.reuse ;  /* 0x000000025c5c7824 */ /* 0x100fe400078e0202 */
[----:B------:R-:W-:-:S04]  /*7170*/  IMAD R88, R88, 0x2, R2 ;  /* 0x0000000258587824 */ /* 0x000fc800078e0202 */
[----:B------:R-:W0:Y:S04]  /*7180*/  LDS.128 R92, [R92+0x1c400] ;  /* 0x01c400005c5c7984 */ /* 0x000e280000000c00 */
[----:B------:R-:W2:Y:S01]  /*7190*/  LDS.128 R88, [R88+0x1c400] ;  /* 0x01c4000058587984 */ /* 0x000ea20000000c00 */
[----:B------:R-:W-:Y:S05]  /*71a0*/  @P4 BRA `(.L_x_502) ;  /* 0x0000000400684947 */ /* 0x000fea0003800000 */
[----:B0-----:R-:W-:Y:S01]  /*71b0*/  MOV R163, R93 ;  /* 0x0000005d00a37202 */ /* 0x001fe20000000f00 */
[----:B--2---:R-:W-:Y:S01]  /*71c0*/  IMAD.MOV.U32 R162, RZ, RZ, R89 ;  /* 0x000000ffffa27224 */ /* 0x004fe200078e0059 */
[--C-:B------:R-:W-:Y:S01]  /*71d0*/  SHF.R.U64 R48, R48, 0x10, R49.reuse ;  /* 0x0000001030307819 */ /* 0x100fe20000001231 */
[----:B------:R-:W-:Y:S01]  /*71e0*/  HADD2.F32 R161, -RZ, R161.H0_H0 ;  /* 0x200000a1ffa17230 */ /* 0x000fe20000004100 */
[----:B------:R-:W-:Y:S01]  /*71f0*/  SHF.R.U32.HI R49, RZ, 0x10, R49 ;  /* 0x00000010ff317819 */ /* 0x000fe20000011631 */
[----:B------:R-:W-:Y:S01]  /*7200*/  HADD2.F32 R89, -RZ, R163.H0_H0 ;  /* 0x200000a3ff597230 */ /* 0x000fe20000004100 */
[----:B------:R-:W-:Y:S01]  /*7210*/  SHF.R.U64 R50, R50, 0x10, R51 ;  /* 0x0000001032327819 */ /* 0x000fe20000001233 */
[----:B------:R-:W-:Y:S02]  /*7220*/  HADD2.F32 R165, -RZ, R162.H0_H0 ;  /* 0x200000a2ffa57230 */ /* 0x000fe40000004100 */
[----:B------:R-:W-:Y:S02]  /*7230*/  HADD2.F32 R164, -RZ, R164.H0_H0 ;  /* 0x200000a4ffa47230 */ /* 0x000fe40000004100 */
[----:B------:R-:W-:Y:S01]  /*7240*/  FMUL.FTZ R93, R89, R161 ;  /* 0x000000a1595d7220 */ /* 0x000fe20000410000 */
[----:B------:R-:W-:-:S02]  /*7250*/  HADD2.F32 R49, -RZ, R49.H0_H0 ;  /* 0x20000031ff317230 */ /* 0x000fc40000004100 */
[C---:B------:R-:W-:Y:S01]  /*7260*/  FMUL.FTZ R161, R165.reuse, R161 ;  /* 0x000000a1a5a17220 */ /* 0x040fe20000410000 */
[----:B------:R-:W-:Y:S02]  /*7270*/  HADD2.F32 R50, -RZ, R50.H0_H0 ;  /* 0x20000032ff327230 */ /* 0x000fe40000004100 */
[-C--:B------:R-:W-:Y:S01]  /*7280*/  FFMA.FTZ R93, R165, R164.reuse, -R93 ;  /* 0x000000a4a55d7223 */ /* 0x080fe2000001085d */
[----:B------:R-:W-:Y:S01]  /*7290*/  FFMA.FTZ R89, R89, R164, R161 ;  /* 0x000000a459597223 */ /* 0x000fe200000100a1 */
[--C-:B------:R-:W-:Y:S02]  /*72a0*/  SHF.R.U32.HI R164, RZ, 0x10, R61.reuse ;  /* 0x00000010ffa47819 */ /* 0x100fe4000001163d */
[----:B------:R-:W-:Y:S01]  /*72b0*/  SHF.R.U64 R161, R60, 0x10, R61 ;  /* 0x000000103ca17819 */ /* 0x000fe2000000123d */
[----:B------:R-:W-:Y:S02]  /*72c0*/  HADD2.F32 R60, -RZ, R163.H1_H1 ;  /* 0x300000a3ff3c7230 */ /* 0x000fe40000004100 */
[----:B------:R-:W-:-:S02]  /*72d0*/  HADD2.F32 R164, -RZ, R164.H0_H0 ;  /* 0x200000a4ffa47230 */ /* 0x000fc40000004100 */
[----:B------:R-:W-:Y:S02]  /*72e0*/  HADD2.F32 R61, -RZ, R162.H1_H1 ;  /* 0x300000a2ff3d7230 */ /* 0x000fe40000004100 */
[----:B------:R-:W-:Y:S02]  /*72f0*/  HADD2.F32 R161, -RZ, R161.H0_H0 ;  /* 0x200000a1ffa17230 */ /* 0x000fe40000004100 */
[-C--:B------:R-:W-:Y:S01]  /*7300*/  FMUL.FTZ R162, R60, R164.reuse ;  /* 0x000000a43ca27220 */ /* 0x080fe20000410000 */
[----:B------:R-:W-:-:S03]  /*7310*/  FMUL.FTZ R164, R61, R164 ;  /* 0x000000a43da47220 */ /* 0x000fc60000410000 */
[-C--:B------:R-:W-:Y:S01]  /*7320*/  FFMA.FTZ R61, R61, R49.reuse, -R162 ;  /* 0x000000313d3d7223 */ /* 0x080fe200000108a2 */
[----:B------:R-:W-:Y:S02]  /*7330*/  HADD2.F32 R162, -RZ, R180.H1_H1 ;  /* 0x300000b4ffa27230 */ /* 0x000fe40000004100 */
[----:B------:R-:W-:Y:S01]  /*7340*/  FFMA.FTZ R49, R60, R49, R164 ;  /* 0x000000313c317223 */ /* 0x000fe200000100a4 */
[----:B------:R-:W-:Y:S02]  /*7350*/  IMAD.MOV.U32 R60, RZ, RZ, R91 ;  /* 0x000000ffff3c7224 */ /* 0x000fe400078e005b */
[----:B------:R-:W-:Y:S01]  /*7360*/  HADD2.F32 R164, -RZ, R182.H0_H0 ;  /* 0x200000b6ffa47230 */ /* 0x000fe20000004100 */
[----:B------:R-:W-:Y:S01]  /*7370*/  F2FP.F16.F32.PACK_AB R61, R61, R93 ;  /* 0x0000005d3d3d723e */ /* 0x000fe200000000ff */
[----:B------:R-:W-:Y:S01]  /*7380*/  HADD2.F32 R91, -RZ, R95.H0_H0 ;  /* 0x2000005fff5b7230 */ /* 0x000fe20000004100 */
[----:B------:R-:W-:Y:S01]  /*7390*/  F2FP.F16.F32.PACK_AB R49, R49, R89 ;  /* 0x000000593131723e */ /* 0x000fe200000000ff */
[--C-:B------:R-:W-:Y:S01]  /*73a0*/  HADD2.F32 R163, -RZ, R60.reuse.H0_H0 ;  /* 0x2000003cffa37230 */ /* 0x100fe20000004100 */
[----:B------:R-:W-:Y:S01]  /*73b0*/  MOV R89, R61 ;  /* 0x0000003d00597202 */ /* 0x000fe20000000f00 */
[----:B------:R-:W-:-:S02]  /*73c0*/  HADD2.F32 R60, -RZ, R60.H1_H1 ;  /* 0x3000003cff3c7230 */ /* 0x000fc40000004100 */
[----:B------:R-:W-:Y:S01]  /*73d0*/  FMUL.FTZ R165, R91, R164 ;  /* 0x000000a45ba57220 */ /* 0x000fe20000410000 */
[----:B------:R-:W-:-:S03]  /*73e0*/  IMAD.MOV.U32 R93, RZ, RZ, R49 ;  /* 0x000000ffff5d7224 */ /* 0x000fc600078e0031 */
[C---:B------:R-:W-:Y:S01]  /*73f0*/  FFMA.FTZ R165, R163.reuse, R162, -R165 ;  /* 0x000000a2a3a57223 */ /* 0x040fe200000108a5 */
[----:B------:R-:W-:Y:S01]  /*7400*/  FMUL.FTZ R163, R163, R164 ;  /* 0x000000a4a3a37220 */ /* 0x000fe20000410000 */
[----:B------:R-:W-:-:S03]  /*7410*/  HADD2.F32 R164, -RZ, R182.H1_H1 ;  /* 0x300000b6ffa47230 */ /* 0x000fc60000004100 */
[----:B------:R-:W-:Y:S01]  /*7420*/  FFMA.FTZ R163, R91, R162, R163 ;  /* 0x000000a25ba37223 */ /* 0x000fe200000100a3 */
[----:B------:R-:W-:Y:S02]  /*7430*/  SHF.R.U32.HI R91, RZ, 0x10, R51 ;  /* 0x00000010ff5b7819 */ /* 0x000fe40000011633 */
[--C-:B------:R-:W-:Y:S01]  /*7440*/  SHF.R.U64 R51, R62, 0x10, R63.reuse ;  /* 0x000000103e337819 */ /* 0x100fe2000000123f */
[----:B------:R-:W-:Y:S01]  /*7450*/  HADD2.F32 R62, -RZ, R95.H1_H1 ;  /* 0x3000005fff3e7230 */ /* 0x000fe20000004100 */
[----:B------:R-:W-:Y:S01]  /*7460*/  SHF.R.U32.HI R63, RZ, 0x10, R63 ;  /* 0x00000010ff3f7819 */ /* 0x000fe2000001163f */
[----:B------:R-:W-:Y:S02]  /*7470*/  HADD2.F32 R95, -RZ, R91.H0_H0 ;  /* 0x2000005bff5f7230 */ /* 0x000fe40000004100 */
[----:B------:R-:W-:Y:S02]  /*7480*/  HADD2.F32 R51, -RZ, R51.H0_H0 ;  /* 0x20000033ff337230 */ /* 0x000fe40000004100 */
[----:B------:R-:W-:-:S05]  /*7490*/  HADD2.F32 R63, -RZ, R63.H0_H0 ;  /* 0x2000003fff3f7230 */ /* 0x000fca0000004100 */
[----:B------:R-:W-:-:S04]  /*74a0*/  FMUL.FTZ R91, R62, R63 ;  /* 0x0000003f3e5b7220 */ /* 0x000fc80000410000 */
[C---:B------:R-:W-:Y:S01]  /*74b0*/  FFMA.FTZ R91, R60.reuse, R95, -R91 ;  /* 0x0000005f3c5b7223 */ /* 0x040fe2000001085b */
[----:B------:R-:W-:Y:S01]  /*74c0*/  FMUL.FTZ R60, R60, R63 ;  /* 0x0000003f3c3c7220 */ /* 0x000fe20000410000 */
[----:B------:R-:W-:-:S03]  /*74d0*/  HADD2.F32 R63, -RZ, R181.H0_H0 ;  /* 0x200000b5ff3f7230 */ /* 0x000fc60000004100 */
[----:B------:R-:W-:Y:S01]  /*74e0*/  FFMA.FTZ R60, R62, R95, R60 ;  /* 0x0000005f3e3c7223 */ /* 0x000fe2000001003c */
[----:B------:R-:W-:Y:S01]  /*74f0*/  HADD2.F32 R62, -RZ, R92.H0_H0 ;  /* 0x2000005cff3e7230 */ /* 0x000fe20000004100 */
[----:B------:R-:W-:Y:S01]  /*7500*/  F2FP.F16.F32.PACK_AB R91, R91, R165 ;  /* 0x000000a55b5b723e */ /* 0x000fe200000000ff */
[--C-:B------:R-:W-:Y:S02]  /*7510*/  HADD2.F32 R95, -RZ, R88.reuse.H0_H0 ;  /* 0x20000058ff5f7230 */ /* 0x100fe40000004100 */
[----:B------:R-:W-:Y:S02]  /*7520*/  HADD2.F32 R88, -RZ, R88.H1_H1 ;  /* 0x30000058ff587230 */ /* 0x000fe40000004100 */
[-C--:B------:R-:W-:Y:S01]  /*7530*/  FMUL.FTZ R162, R62, R164.reuse ;  /* 0x000000a43ea27220 */ /* 0x080fe20000410000 */
[----:B------:R-:W-:Y:S01]  /*7540*/  F2FP.F16.F32.PACK_AB R60, R60, R163 ;  /* 0x000000a33c3c723e */ /* 0x000fe200000000ff */
[C---:B------:R-:W-:Y:S02]  /*7550*/  FMUL.FTZ R164, R95.reuse, R164 ;  /* 0x000000a45fa47220 */ /* 0x040fe40000410000 */
[----:B------:R-:W-:-:S02]  /*7560*/  FFMA.FTZ R162, R95, R63, -R162 ;  /* 0x0000003f5fa27223 */ /* 0x000fc400000108a2 */
[----:B------:R-:W-:Y:S01]  /*7570*/  FFMA.FTZ R164, R62, R63, R164 ;  /* 0x0000003f3ea47223 */ /* 0x000fe200000100a4 */
[----:B------:R-:W-:Y:S02]  /*7580*/  HADD2.F32 R62, -RZ, R92.H1_H1 ;  /* 0x3000005cff3e7230 */ /* 0x000fe40000004100 */
[----:B------:R-:W-:Y:S02]  /*7590*/  HADD2.F32 R63, -RZ, R48.H0_H0 ;  /* 0x20000030ff3f7230 */ /* 0x000fe40000004100 */
[--C-:B------:R-:W-:Y:S02]  /*75a0*/  HADD2.F32 R92, -RZ, R90.reuse.H0_H0 ;  /* 0x2000005aff5c7230 */ /* 0x100fe40000004100 */
[-C--:B------:R-:W-:Y:S01]  /*75b0*/  FMUL.FTZ R48, R62, R161.reuse ;  /* 0x000000a13e307220 */ /* 0x080fe20000410000 */
[C---:B------:R-:W-:Y:S01]  /*75c0*/  FMUL.FTZ R161, R88.reuse, R161 ;  /* 0x000000a158a17220 */ /* 0x040fe20000410000 */
[----:B------:R-:W-:Y:S02]  /*75d0*/  HADD2.F32 R90, -RZ, R90.H1_H1 ;  /* 0x3000005aff5a7230 */ /* 0x000fe40000004100 */
[-C--:B------:R-:W-:Y:S01]  /*75e0*/  FFMA.FTZ R48, R88, R63.reuse, -R48 ;  /* 0x0000003f58307223 */ /* 0x080fe20000010830 */
[----:B------:R-:W-:Y:S01]  /*75f0*/  FFMA.FTZ R62, R62, R63, R161 ;  /* 0x0000003f3e3e7223 */ /* 0x000fe200000100a1 */
[----:B------:R-:W-:-:S02]  /*7600*/  HADD2.F32 R161, -RZ, R181.H1_H1 ;  /* 0x300000b5ffa17230 */ /* 0x000fc40000004100 */
[----:B------:R-:W-:Y:S01]  /*7610*/  HADD2.F32 R63, -RZ, R94.H0_H0 ;  /* 0x2000005eff3f7230 */ /* 0x000fe20000004100 */
[----:B------:R-:W-:Y:S01]  /*7620*/  F2FP.F16.F32.PACK_AB R48, R48, R162 ;  /* 0x000000a23030723e */ /* 0x000fe200000000ff */
[----:B------:R-:W-:Y:S01]  /*7630*/  HADD2.F32 R88, -RZ, R180.H0_H0 ;  /* 0x200000b4ff587230 */ /* 0x000fe20000004100 */
[----:B------:R-:W-:Y:S01]  /*7640*/  F2FP.F16.F32.PACK_AB R62, R62, R164 ;  /* 0x000000a43e3e723e */ /* 0x000fe200000000ff */
[----:B------:R-:W-:Y:S02]  /*7650*/  HADD2.F32 R94, -RZ, R94.H1_H1 ;  /* 0x3000005eff5e7230 */ /* 0x000fe40000004100 */
[-C--:B------:R-:W-:Y:S01]  /*7660*/  FMUL.FTZ R95, R63, R161.reuse ;  /* 0x000000a13f5f7220 */ /* 0x080fe20000410000 */
[----:B------:R-:W-:-:S03]  /*7670*/  FMUL.FTZ R161, R92, R161 ;  /* 0x000000a15ca17220 */ /* 0x000fc60000410000 */
[-C--:B------:R-:W-:Y:S01]  /*7680*/  FFMA.FTZ R95, R92, R88.reuse, -R95 ;  /* 0x000000585c5f7223 */ /* 0x080fe2000001085f */
[----:B------:R-:W-:Y:S01]  /*7690*/  FFMA.FTZ R161, R63, R88, R161 ;  /* 0x000000583fa17223 */ /* 0x000fe200000100a1 */
[-C--:B------:R-:W-:Y:S01]  /*76a0*/  FMUL.FTZ R63, R94, R51.reuse ;  /* 0x000000335e3f7220 */ /* 0x080fe20000410000 */
[C---:B------:R-:W-:Y:S01]  /*76b0*/  FMUL.FTZ R51, R90.reuse, R51 ;  /* 0x000000335a337220 */ /* 0x040fe20000410000 */
[----:B------:R-:W-:Y:S02]  /*76c0*/  IMAD.MOV.U32 R88, RZ, RZ, R48 ;  /* 0x000000ffff587224 */ /* 0x000fe400078e0030 */
[-C--:B------:R-:W-:Y:S01]  /*76d0*/  FFMA.FTZ R63, R90, R50.reuse, -R63 ;  /* 0x000000325a3f7223 */ /* 0x080fe2000001083f */
[----:B------:R-:W-:Y:S01]  /*76e0*/  FFMA.FTZ R51, R94, R50, R51 ;  /* 0x000000325e337223 */ /* 0x000fe20000010033 */
[----:B------:R-:W-:-:S03]  /*76f0*/  IMAD.MOV.U32 R92, RZ, RZ, R62 ;  /* 0x000000ffff5c7224 */ /* 0x000fc600078e003e */
[----:B------:R-:W-:Y:S01]  /*7700*/  F2FP.F16.F32.PACK_AB R63, R63, R95 ;  /* 0x0000005f3f3f723e */ /* 0x000fe200000000ff */
[----:B------:R-:W-:Y:S01]  /*7710*/  IMAD.MOV.U32 R95, RZ, RZ, R60 ;  /* 0x000000ffff5f7224 */ /* 0x000fe200078e003c */
[----:B------:R-:W-:-:S03]  /*7720*/  F2FP.F16.F32.PACK_AB R51, R51, R161 ;  /* 0x000000a13333723e */ /* 0x000fc600000000ff */
[----:B------:R-:W-:Y:S01]  /*7730*/  IMAD.MOV.U32 R90, RZ, RZ, R63 ;  /* 0x000000ffff5a7224 */ /* 0x000fe200078e003f */
[----:B------:R-:W-:-:S07]  /*7740*/  MOV R94, R51 ;  /* 0x00000033005e7202 */ /* 0x000fce0000000f00 */
.L_x_502:
[----:B------:R-:W-:Y:S05]  /*7750*/  BSYNC B3 ;  /* 0x0000000000037941 */ /* 0x000fea0003800000 */
.L_x_501:
[----:B------:R-:W-:-:S13]  /*7760*/  ISETP.GE.AND P4, PT, R160, R146, PT ;  /* 0x00000092a000720c */ /* 0x000fda0003f86270 */
[--C-:B------:R-:W-:Y:S02]  /*7770*/  @!P4 SHF.R.S32.HI R51, RZ, 0x1f, R160.reuse ;  /* 0x0000001fff33c819 */ /* 0x100fe400000114a0 */
[----:B------:R-:W-:-:S04]  /*7780*/  @!P4 IADD3 R160, P5, P6, R114, R128, R160 ;  /* 0x0000008072a0c210 */ /* 0x000fc80007ebe0a0 */
[----:B------:R-:W-:Y:S02]  /*7790*/  @!P4 IADD3.X R51, R6, R153, R51, P5, P6 ;  /* 0x000000990633c210 */ /* 0x000fe40002fec433 */
[----:B------:R-:W-:-:S04]  /*77a0*/  IADD3 R49, P5, P6, R114, R128, R29 ;  /* 0x0000008072317210 */ /* 0x000fc80007ebe01d */
[----:B------:R-:W-:Y:S02]  /*77b0*/  IADD3.X R50, R6, R153, R35, P5, P6 ;  /* 0x0000009906327210 */ /* 0x000fe40002fec423 */
[----:B------:R-:W-:-:S04]  /*77c0*/  LEA R48, P5, R49, R120, 0x1 ;  /* 0x0000007831307211 */ /* 0x000fc800078a08ff */
[----:B------:R-:W-:Y:S02]  /*77d0*/  LEA.HI.X R49, R49, R121, R50, 0x1, P5 ;  /* 0x0000007931317211 */ /* 0x000fe400028f0c32 */
[----:B------:R-:W-:-:S03]  /*77e0*/  @!P4 LEA R50, P5, R160, R120, 0x1 ;  /* 0x00000078a032c211 */ /* 0x000fc600078a08ff */
[----:B--2---:R2:W-:Y:S01]  /*77f0*/  STG.E.128 desc[UR56][R48.64], R88 ;  /* 0x0000005830007986 */ /* 0x0045e2000c101d38 */
[----:B------:R-:W-:-:S05]  /*7800*/  @!P4 LEA.HI.X R51, R160, R121, R51, 0x1, P5 ;  /* 0x00000079a033c211 */ /* 0x000fca00028f0c33 */
[----:B0-----:R2:W-:Y:S04]  /*7810*/  @!P4 STG.E.128 desc[UR56][R50.64], R92 ;  /* 0x0000005c3200c986 */ /* 0x0015e8000c101d38 */
.L_x_500:
[----:B------:R-:W-:Y:S05]  /*7820*/  BSYNC B2 ;  /* 0x0000000000027941 */ /* 0x000fea0003800000 */
.L_x_499:
[----:B------:R-:W-:Y:S01]  /*7830*/  ISETP.NE.AND P4, PT, R38, RZ, PT ;  /* 0x000000ff2600720c */ /* 0x000fe20003f85270 */
[----:B------:R-:W-:-:S12]  /*7840*/  BSSY B2, `(.L_x_503) ;  /* 0x000007f000027945 */ /* 0x000fd80003800000 */
[----:B------:R-:W-:Y:S05]  /*7850*/  @!P4 BRA `(.L_x_504) ;  /* 0x0000000400f4c947 */ /* 0x000fea0003800000 */
[----:B--2---:R-:W-:Y:S01]  /*7860*/  SEL R48, R122, R148, !P1 ;  /* 0x000000947a307207 */ /* 0x004fe20004800000 */
        /* <DEDUP_REMOVED lines=24> */
[----:B------:R-:W-:Y:S01]  /*79f0*/  HADD2.F32 R91, -RZ, R179.H1_H1 ;  /* 0x300000b3ff5b7230 */ /* 0x000fe20000004100 */
[----:B------:R-:W-:Y:S01]  /*7a00*/  SHF.R.U32.HI R45, RZ, 0x10, R45 ;  /* 0x00000010ff2d7819 */ /* 0x000fe2000001162d */
[--C-:B------:R-:W-:Y:S01]  /*7a10*/  HADD2.F32 R49, -RZ, R90.reuse.H0_H0 ;  /* 0x2000005aff317230 */ /* 0x100fe20000004100 */
[----:B------:R-:W-:Y:S01]  /*7a20*/  SHF.R.U64 R46, R46, 0x10, R47 ;  /* 0x000000102e2e7819 */ /* 0x000fe2000000122f */
[----:B------:R-:W-:Y:S02]  /*7a30*/  HADD2.F32 R93, -RZ, R89.H0_H0 ;  /* 0x20000059ff5d7230 */ /* 0x000fe40000004100 */
[----:B------:R-:W-:Y:S02]  /*7a40*/  HADD2.F32 R92, -RZ, R179.H0_H0 ;  /* 0x200000b3ff5c7230 */ /* 0x000fe40000004100 */
[----:B------:R-:W-:Y:S01]  /*7a50*/  FMUL.FTZ R61, R49, R91 ;  /* 0x0000005b313d7220 */ /* 0x000fe20000410000 */
[----:B------:R-:W-:-:S02]  /*7a60*/  HADD2.F32 R90, -RZ, R90.H1_H1 ;  /* 0x3000005aff5a7230 */ /* 0x000fc40000004100 */
[C---:B------:R-:W-:Y:S01]  /*7a70*/  FMUL.FTZ R91, R93.reuse, R91 ;  /* 0x0000005b5d5b7220 */ /* 0x040fe20000410000 */
[----:B------:R-:W-:Y:S02]  /*7a80*/  HADD2.F32 R45, -RZ, R45.H0_H0 ;  /* 0x2000002dff2d7230 */ /* 0x000fe40000004100 */
[-C--:B------:R-:W-:Y:S01]  /*7a90*/  FFMA.FTZ R61, R93, R92.reuse, -R61 ;  /* 0x0000005c5d3d7223 */ /* 0x080fe2000001083d */
[----:B------:R-:W-:Y:S02]  /*7aa0*/  HADD2.F32 R46, -RZ, R46.H0_H0 ;  /* 0x2000002eff2e7230 */ /* 0x000fe40000004100 */
[----:B------:R-:W-:Y:S01]  /*7ab0*/  FFMA.FTZ R49, R49, R92, R91 ;  /* 0x0000005c31317223 */ /* 0x000fe2000001005b */
[--C-:B------:R-:W-:Y:S01]  /*7ac0*/  SHF.R.U32.HI R91, RZ, 0x10, R57.reuse ;  /* 0x00000010ff5b7819 */ /* 0x100fe20000011639 */
[----:B------:R-:W-:Y:S01]  /*7ad0*/  HADD2.F32 R92, -RZ, R178.H1_H1 ;  /* 0x300000b2ff5c7230 */ /* 0x000fe20000004100 */
[----:B------:R-:W-:Y:S01]  /*7ae0*/  SHF.R.U64 R57, R56, 0x10, R57 ;  /* 0x0000001038397819 */ /* 0x000fe20000001239 */
[----:B------:R-:W-:-:S02]  /*7af0*/  HADD2.F32 R56, -RZ, R89.H1_H1 ;  /* 0x30000059ff387230 */ /* 0x000fc40000004100 */
[----:B------:R-:W-:Y:S02]  /*7b00*/  HADD2.F32 R91, -RZ, R91.H0_H0 ;  /* 0x2000005bff5b7230 */ /* 0x000fe40000004100 */
[----:B------:R-:W-:-:S03]  /*7b10*/  HADD2.F32 R57, -RZ, R57.H0_H0 ;  /* 0x20000039ff397230 */ /* 0x000fc60000004100 */
[-C--:B------:R-:W-:Y:S01]  /*7b20*/  FMUL.FTZ R89, R90, R91.reuse ;  /* 0x0000005b5a597220 */ /* 0x080fe20000410000 */
[----:B------:R-:W-:-:S03]  /*7b30*/  FMUL.FTZ R91, R56, R91 ;  /* 0x0000005b385b7220 */ /* 0x000fc60000410000 */
[-C--:B------:R-:W-:Y:S01]  /*7b40*/  FFMA.FTZ R56, R56, R45.reuse, -R89 ;  /* 0x0000002d38387223 */ /* 0x080fe20000010859 */
[----:B------:R-:W-:Y:S02]  /*7b50*/  HADD2.F32 R89, -RZ, R63.H0_H0 ;  /* 0x2000003fff597230 */ /* 0x000fe40000004100 */
[----:B------:R-:W-:Y:S01]  /*7b60*/  FFMA.FTZ R45, R90, R45, R91 ;  /* 0x0000002d5a2d7223 */ /* 0x000fe2000001005b */
[----:B------:R-:W-:Y:S02]  /*7b70*/  HADD2.F32 R90, -RZ, R178.H0_H0 ;  /* 0x200000b2ff5a7230 */ /* 0x000fe40000004100 */
[--C-:B------:R-:W-:Y:S02]  /*7b80*/  HADD2.F32 R91, -RZ, R51.reuse.H0_H0 ;  /* 0x20000033ff5b7230 */ /* 0x100fe40000004100 */
[----:B------:R-:W-:Y:S01]  /*7b90*/  FMUL.FTZ R93, R89, R92 ;  /* 0x0000005c595d7220 */ /* 0x000fe20000410000 */
[----:B------:R-:W-:Y:S01]  /*7ba0*/  HADD2.F32 R51, -RZ, R51.H1_H1 ;  /* 0x30000033ff337230 */ /* 0x000fe20000004100 */
[----:B------:R-:W-:-:S02]  /*7bb0*/  F2FP.F16.F32.PACK_AB R56, R56, R61 ;  /* 0x0000003d3838723e */ /* 0x000fc400000000ff */
[C---:B------:R-:W-:Y:S01]  /*7bc0*/  FFMA.FTZ R93, R91.reuse, R90, -R93 ;  /* 0x0000005a5b5d7223 */ /* 0x040fe2000001085d */
[----:B------:R-:W-:Y:S01]  /*7bd0*/  FMUL.FTZ R91, R91, R92 ;  /* 0x0000005c5b5b7220 */ /* 0x000fe20000410000 */
[----:B------:R-:W-:Y:S01]  /*7be0*/  HADD2.F32 R92, -RZ, R177.H1_H1 ;  /* 0x300000b1ff5c7230 */ /* 0x000fe20000004100 */
[----:B------:R-:W-:Y:S01]  /*7bf0*/  F2FP.F16.F32.PACK_AB R45, R45, R49 ;  /* 0x000000312d2d723e */ /* 0x000fe200000000ff */
[----:B------:R-:W-:Y:S02]  /*7c00*/  IMAD.MOV.U32 R49, RZ, RZ, R56 ;  /* 0x000000ffff317224 */ /* 0x000fe400078e0038 */
[----:B------:R-:W-:Y:S01]  /*7c10*/  FFMA.FTZ R91, R89, R90, R91 ;  /* 0x0000005a595b7223 */ /* 0x000fe2000001005b */
[----:B------:R-:W-:Y:S02]  /*7c20*/  SHF.R.U32.HI R89, RZ, 0x10, R47 ;  /* 0x00000010ff597819 */ /* 0x000fe4000001162f */
[--C-:B------:R-:W-:Y:S01]  /*7c30*/  SHF.R.U64 R47, R58, 0x10, R59.reuse ;  /* 0x000000103a2f7819 */ /* 0x100fe2000000123b */
[----:B------:R-:W-:Y:S01]  /*7c40*/  HADD2.F32 R58, -RZ, R63.H1_H1 ;  /* 0x3000003fff3a7230 */ /* 0x000fe20000004100 */
[----:B------:R-:W-:Y:S01]  /*7c50*/  SHF.R.U32.HI R59, RZ, 0x10, R59 ;  /* 0x00000010ff3b7819 */ /* 0x000fe2000001163b */
[----:B------:R-:W-:-:S02]  /*7c60*/  HADD2.F32 R89, -RZ, R89.H0_H0 ;  /* 0x20000059ff597230 */ /* 0x000fc40000004100 */
[----:B------:R-:W-:Y:S02]  /*7c70*/  HADD2.F32 R47, -RZ, R47.H0_H0 ;  /* 0x2000002fff2f7230 */ /* 0x000fe40000004100 */
[----:B------:R-:W-:Y:S02]  /*7c80*/  HADD2.F32 R59, -RZ, R59.H0_H0 ;  /* 0x2000003bff3b7230 */ /* 0x000fe40000004100 */
[----:B------:R-:W-:-:S03]  /*7c90*/  IMAD.MOV.U32 R61, RZ, RZ, R45 ;  /* 0x000000ffff3d7224 */ /* 0x000fc600078e002d */
[----:B------:R-:W-:-:S04]  /*7ca0*/  FMUL.FTZ R63, R58, R59 ;  /* 0x0000003b3a3f7220 */ /* 0x000fc80000410000 */
[C---:B------:R-:W-:Y:S01]  /*7cb0*/  FFMA.FTZ R63, R51.reuse, R89, -R63 ;  /* 0x00000059333f7223 */ /* 0x040fe2000001083f */
[----:B------:R-:W-:Y:S01]  /*7cc0*/  FMUL.FTZ R51, R51, R59 ;  /* 0x0000003b33337220 */ /* 0x000fe20000410000 */
[----:B------:R-:W-:-:S03]  /*7cd0*/  HADD2.F32 R59, -RZ, R177.H0_H0 ;  /* 0x200000b1ff3b7230 */ /* 0x000fc60000004100 */
[----:B------:R-:W-:Y:S01]  /*7ce0*/  FFMA.FTZ R51, R58, R89, R51 ;  /* 0x000000593a337223 */ /* 0x000fe20000010033 */
[----:B------:R-:W-:Y:S01]  /*7cf0*/  HADD2.F32 R58, -RZ, R60.H0_H0 ;  /* 0x2000003cff3a7230 */ /* 0x000fe20000004100 */
[----:B------:R-:W-:Y:S01]  /*7d00*/  F2FP.F16.F32.PACK_AB R63, R63, R93 ;  /* 0x0000005d3f3f723e */ /* 0x000fe200000000ff */
[----:B------:R-:W-:Y:S02]  /*7d10*/  HADD2.F32 R89, -RZ, R48.H0_H0 ;  /* 0x20000030ff597230 */ /* 0x000fe40000004100 */
[----:B------:R-:W-:Y:S02]  /*7d20*/  HADD2.F32 R60, -RZ, R60.H1_H1 ;  /* 0x3000003cff3c7230 */ /* 0x000fe40000004100 */
[-C--:B------:R-:W-:Y:S01]  /*7d30*/  FMUL.FTZ R90, R58, R92.reuse ;  /* 0x0000005c3a5a7220 */ /* 0x080fe20000410000 */
[----:B------:R-:W-:Y:S01]  /*7d40*/  F2FP.F16.F32.PACK_AB R91, R51, R91 ;  /* 0x0000005b335b723e */ /* 0x000fe200000000ff */
[----:B------:R-:W-:Y:S01]  /*7d50*/  FMUL.FTZ R92, R89, R92 ;  /* 0x0000005c595c7220 */ /* 0x000fe20000410000 */
[----:B------:R-:W-:-:S02]  /*7d60*/  IMAD.MOV.U32 R51, RZ, RZ, R63 ;  /* 0x000000ffff337224 */ /* 0x000fc400078e003f */
[-C--:B------:R-:W-:Y:S01]  /*7d70*/  FFMA.FTZ R90, R89, R59.reuse, -R90 ;  /* 0x0000003b595a7223 */ /* 0x080fe2000001085a */
[----:B------:R-:W-:Y:S02]  /*7d80*/  HADD2.F32 R89, -RZ, R176.H1_H1 ;  /* 0x300000b0ff597230 */ /* 0x000fe40000004100 */
[----:B------:R-:W-:Y:S01]  /*7d90*/  FFMA.FTZ R92, R58, R59, R92 ;  /* 0x0000003b3a5c7223 */ /* 0x000fe2000001005c */
[----:B------:R-:W-:Y:S02]  /*7da0*/  HADD2.F32 R58, -RZ, R48.H1_H1 ;  /* 0x30000030ff3a7230 */ /* 0x000fe40000004100 */
[----:B------:R-:W-:Y:S02]  /*7db0*/  HADD2.F32 R48, -RZ, R44.H0_H0 ;  /* 0x2000002cff307230 */ /* 0x000fe40000004100 */
[-C--:B------:R-:W-:Y:S01]  /*7dc0*/  FMUL.FTZ R44, R60, R57.reuse ;  /* 0x000000393c2c7220 */ /* 0x080fe20000410000 */
[--C-:B------:R-:W-:Y:S02]  /*7dd0*/  HADD2.F32 R59, -RZ, R50.reuse.H0_H0 ;  /* 0x20000032ff3b7230 */ /* 0x100fe40000004100 */
[----:B------:R-:W-:Y:S01]  /*7de0*/  FMUL.FTZ R57, R58, R57 ;  /* 0x000000393a397220 */ /* 0x000fe20000410000 */
[----:B------:R-:W-:-:S02]  /*7df0*/  HADD2.F32 R50, -RZ, R50.H1_H1 ;  /* 0x30000032ff327230 */ /* 0x000fc40000004100 */
[-C--:B------:R-:W-:Y:S01]  /*7e00*/  FFMA.FTZ R44, R58, R48.reuse, -R44 ;  /* 0x000000303a2c7223 */ /* 0x080fe2000001082c */
[----:B------:R-:W-:Y:S02]  /*7e10*/  HADD2.F32 R58, -RZ, R176.H0_H0 ;  /* 0x200000b0ff3a7230 */ /* 0x000fe40000004100 */
[----:B------:R-:W-:Y:S01]  /*7e20*/  FFMA.FTZ R48, R60, R48, R57 ;  /* 0x000000303c307223 */ /* 0x000fe20000010039 */
[--C-:B------:R-:W-:Y:S02]  /*7e30*/  HADD2.F32 R57, -RZ, R62.reuse.H0_H0 ;  /* 0x2000003eff397230 */ /* 0x100fe40000004100 */
[----:B------:R-:W-:Y:S01]  /*7e40*/  HADD2.F32 R62, -RZ, R62.H1_H1 ;  /* 0x3000003eff3e7230 */ /* 0x000fe20000004100 */
[----:B------:R-:W-:Y:S01]  /*7e50*/  F2FP.F16.F32.PACK_AB R44, R44, R90 ;  /* 0x0000005a2c2c723e */ /* 0x000fe200000000ff */
[----:B------:R-:W-:Y:S02]  /*7e60*/  IMAD.MOV.U32 R63, RZ, RZ, R91 ;  /* 0x000000ffff3f7224 */ /* 0x000fe400078e005b */
[-C--:B------:R-:W-:Y:S01]  /*7e70*/  FMUL.FTZ R60, R57, R89.reuse ;  /* 0x00000059393c7220 */ /* 0x080fe20000410000 */
[----:B------:R-:W-:Y:S01]  /*7e80*/  FMUL.FTZ R89, R59, R89 ;  /* 0x000000593b597220 */ /* 0x000fe20000410000 */
[----:B------:R-:W-:Y:S01]  /*7e90*/  F2FP.F16.F32.PACK_AB R92, R48, R92 ;  /* 0x0000005c305c723e */ /* 0x000fe200000000ff */
[----:B------:R-:W-:-:S02]  /*7ea0*/  IMAD.MOV.U32 R48, RZ, RZ, R44 ;  /* 0x000000ffff307224 */ /* 0x000fc400078e002c */
[-C--:B------:R-:W-:Y:S01]  /*7eb0*/  FFMA.FTZ R60, R59, R58.reuse, -R60 ;  /* 0x0000003a3b3c7223 */ /* 0x080fe2000001083c */
[----:B------:R-:W-:Y:S01]  /*7ec0*/  FFMA.FTZ R89, R57, R58, R89 ;  /* 0x0000003a39597223 */ /* 0x000fe20000010059 */
[-C--:B------:R-:W-:Y:S01]  /*7ed0*/  FMUL.FTZ R57, R62, R47.reuse ;  /* 0x0000002f3e397220 */ /* 0x080fe20000410000 */
[----:B------:R-:W-:-:S03]  /*7ee0*/  FMUL.FTZ R47, R50, R47 ;  /* 0x0000002f322f7220 */ /* 0x000fc60000410000 */
[-C--:B------:R-:W-:Y:S01]  /*7ef0*/  FFMA.FTZ R57, R50, R46.reuse, -R57 ;  /* 0x0000002e32397223 */ /* 0x080fe20000010839 */
[----:B------:R-:W-:-:S04]  /*7f00*/  FFMA.FTZ R47, R62, R46, R47 ;  /* 0x0000002e3e2f7223 */ /* 0x000fc8000001002f */
[----:B------:R-:W-:Y:S02]  /*7f10*/  F2FP.F16.F32.PACK_AB R57, R57, R60 ;  /* 0x0000003c3939723e */ /* 0x000fe400000000ff */
[----:B------:R-:W-:Y:S02]  /*7f20*/  F2FP.F16.F32.PACK_AB R47, R47, R89 ;  /* 0x000000592f2f723e */ /* 0x000fe400000000ff */
[----:B------:R-:W-:Y:S01]  /*7f30*/  MOV R60, R92 ;  /* 0x0000005c003c7202 */ /* 0x000fe20000000f00 */
[----:B------:R-:W-:Y:S01]  /*7f40*/  IMAD.MOV.U32 R50, RZ, RZ, R57 ;  /* 0x000000ffff327224 */ /* 0x000fe200078e0039 */
[----:B------:R-:W-:-:S07]  /*7f50*/  MOV R62, R47 ;  /* 0x0000002f003e7202 */ /* 0x000fce0000000f00 */
.L_x_506:
[----:B------:R-:W-:Y:S05]  /*7f60*/  BSYNC B3 ;  /* 0x0000000000037941 */ /* 0x000fea0003800000 */
.L_x_505:
        /* <DEDUP_REMOVED lines=12> */
.L_x_504:
[----:B------:R-:W-:Y:S05]  /*8030*/  BSYNC B2 ;  /* 0x0000000000027941 */ /* 0x000fea0003800000 */
.L_x_503:
[----:B------:R-:W-:-:S13]  /*8040*/  ISETP.NE.AND P4, PT, R39, RZ, PT ;  /* 0x000000ff2700720c */ /* 0x000fda0003f85270 */
[----:B------:R-:W-:Y:S05]  /*8050*/  @!P4 BRA `(.L_x_498) ;  /* 0x0000000400f0c947 */ /* 0x000fea0003800000 */
[----:B---3--:R-:W3:Y:S01]  /*8060*/  LDL R44, [R1+0x10] ;  /* 0x00001000012c7983 */ /* 0x008ee20000100800 */
[----:B------:R-:W-:Y:S01]  /*8070*/  ISETP.GE.AND P4, PT, R3, R117, PT ;  /* 0x000000750300720c */ /* 0x000fe20003f86270 */
[----:B------:R-:W-:Y:S01]  /*8080*/  BSSY B2, `(.L_x_507) ;  /* 0x000006d000027945 */ /* 0x000fe20003800000 */
[----:B---3--:R-:W-:-:S04]  /*8090*/  LOP3.LUT P5, RZ, R44, 0x1, RZ, 0xc0, !PT ;  /* 0x000000012cff7812 */ /* 0x008fc800078ac0ff */
[----:B------:R-:W-:-:S04]  /*80a0*/  SEL R44, R122, R148, !P5 ;  /* 0x000000947a2c7207 */ /* 0x000fc80006800000 */
        /* <DEDUP_REMOVED lines=12> */
[C---:B--2---:R-:W-:Y:S02]  /*8170*/  IMAD R48, R16.reuse, 0x6000, R44 ;  /* 0x0000600010307824 */ /* 0x044fe400078e022c */
[----:B------:R-:W-:Y:S02]  /*8180*/  IMAD R44, R16, 0x6000, R139 ;  /* 0x00006000102c7824 */ /* 0x000fe400078e028b */
[--C-:B------:R-:W-:Y:S02]  /*8190*/  IMAD R48, R48, 0x2, R2.reuse ;  /* 0x0000000230307824 */ /* 0x100fe400078e0202 */
[----:B------:R-:W-:-:S04]  /*81a0*/  IMAD R44, R44, 0x2, R2 ;  /* 0x000000022c2c7824 */ /* 0x000fc800078e0202 */
[----:B------:R-:W0:Y:S04]  /*81b0*/  LDS.128 R48, [R48+0x1c400] ;  /* 0x01c4000030307984 */ /* 0x000e280000000c00 */
[----:B------:R-:W2:Y:S01]  /*81c0*/  LDS.128 R44, [R44+0x1c400] ;  /* 0x01c400002c2c7984 */ /* 0x000ea20000000c00 */
[----:B------:R-:W-:Y:S05]  /*81d0*/  @P4 BRA `(.L_x_508) ;  /* 0x00000004005c4947 */ /* 0x000fea0003800000 */
[----:B------:R-:W-:Y:S01]  /*81e0*/  HADD2.F32 R58, -RZ, R175.H1_H1 ;  /* 0x300000afff3a7230 */ /* 0x000fe20000004100 */
[--C-:B------:R-:W-:Y:S01]  /*81f0*/  SHF.R.U64 R40, R40, 0x10, R41.reuse ;  /* 0x0000001028287819 */ /* 0x100fe20000001229 */
[----:B0-----:R-:W-:Y:S01]  /*8200*/  HADD2.F32 R57, -RZ, R49.H0_H0 ;  /* 0x20000031ff397230 */ /* 0x001fe20000004100 */
[----:B------:R-:W-:Y:S01]  /*8210*/  SHF.R.U32.HI R41, RZ, 0x10, R41 ;  /* 0x00000010ff297819 */ /* 0x000fe20000011629 */
[----:B--2---:R-:W-:Y:S01]  /*8220*/  HADD2.F32 R60, -RZ, R45.H0_H0 ;  /* 0x2000002dff3c7230 */ /* 0x004fe20000004100 */
[----:B------:R-:W-:Y:S01]  /*8230*/  SHF.R.U64 R52, R52, 0x10, R53 ;  /* 0x0000001034347819 */ /* 0x000fe20000001235 */
[----:B------:R-:W-:Y:S02]  /*8240*/  HADD2.F32 R59, -RZ, R173.H1_H1 ;  /* 0x300000adff3b7230 */ /* 0x000fe40000004100 */
[-C--:B------:R-:W-:Y:S01]  /*8250*/  FMUL.FTZ R61, R57, R58.reuse ;  /* 0x0000003a393d7220 */ /* 0x080fe20000410000 */
[----:B------:R-:W-:Y:S02]  /*8260*/  HADD2.F32 R49, -RZ, R49.H1_H1 ;  /* 0x30000031ff317230 */ /* 0x000fe40000004100 */
[----:B------:R-:W-:Y:S01]  /*8270*/  FMUL.FTZ R58, R60, R58 ;  /* 0x0000003a3c3a7220 */ /* 0x000fe20000410000 */
[----:B------:R-:W-:-:S02]  /*8280*/  HADD2.F32 R45, -RZ, R45.H1_H1 ;  /* 0x3000002dff2d7230 */ /* 0x000fc40000004100 */
[-C--:B------:R-:W-:Y:S01]  /*8290*/  FFMA.FTZ R61, R60, R59.reuse, -R61 ;  /* 0x0000003b3c3d7223 */ /* 0x080fe2000001083d */
[----:B------:R-:W-:Y:S02]  /*82a0*/  HADD2.F32 R41, -RZ, R41.H0_H0 ;  /* 0x20000029ff297230 */ /* 0x000fe40000004100 */
[----:B------:R-:W-:Y:S01]  /*82b0*/  FFMA.FTZ R57, R57, R59, R58 ;  /* 0x0000003b39397223 */ /* 0x000fe2000001003a */
[----:B------:R-:W-:Y:S01]  /*82c0*/  SHF.R.U32.HI R58, RZ, 0x10, R53 ;  /* 0x00000010ff3a7819 */ /* 0x000fe20000011635 */
[--C-:B------:R-:W-:Y:S01]  /*82d0*/  HADD2.F32 R59, -RZ, R47.reuse.H0_H0 ;  /* 0x2000002fff3b7230 */ /* 0x100fe20000004100 */
[----:B------:R-:W-:Y:S01]  /*82e0*/  SHF.R.U64 R42, R42, 0x10, R43 ;  /* 0x000000102a2a7819 */ /* 0x000fe2000000122b */
[----:B------:R-:W-:Y:S02]  /*82f0*/  HADD2.F32 R47, -RZ, R47.H1_H1 ;  /* 0x3000002fff2f7230 */ /* 0x000fe40000004100 */
[----:B------:R-:W-:Y:S02]  /*8300*/  HADD2.F32 R58, -RZ, R58.H0_H0 ;  /* 0x2000003aff3a7230 */ /* 0x000fe40000004100 */
[----:B------:R-:W-:-:S02]  /*8310*/  HADD2.F32 R175, -RZ, R175.H0_H0 ;  /* 0x200000afffaf7230 */ /* 0x000fc40000004100 */
[----:B------:R-:W-:Y:S02]  /*8320*/  HADD2.F32 R173, -RZ, R173.H0_H0 ;  /* 0x200000adffad7230 */ /* 0x000fe40000004100 */
[-C--:B------:R-:W-:Y:S01]  /*8330*/  FMUL.FTZ R53, R49, R58.reuse ;  /* 0x0000003a31357220 */ /* 0x080fe20000410000 */
[C---:B------:R-:W-:Y:S01]  /*8340*/  FMUL.FTZ R58, R45.reuse, R58 ;  /* 0x0000003a2d3a7220 */ /* 0x040fe20000410000 */
[----:B------:R-:W-:Y:S02]  /*8350*/  HADD2.F32 R52, -RZ, R52.H0_H0 ;  /* 0x20000034ff347230 */ /* 0x000fe40000004100 */
[-C--:B------:R-:W-:Y:S01]  /*8360*/  FFMA.FTZ R45, R45, R41.reuse, -R53 ;  /* 0x000000292d2d7223 */ /* 0x080fe20000010835 */
[----:B------:R-:W-:Y:S01]  /*8370*/  FFMA.FTZ R41, R49, R41, R58 ;  /* 0x0000002931297223 */ /* 0x000fe2000001003a */
[----:B------:R-:W-:Y:S01]  /*8380*/  MOV R49, R51 ;  /* 0x0000003300317202 */ /* 0x000fe20000000f00 */
[----:B------:R-:W-:Y:S02]  /*8390*/  HADD2.F32 R51, -RZ, R174.H1_H1 ;  /* 0x300000aeff337230 */ /* 0x000fe40000004100 */
[----:B------:R-:W-:Y:S01]  /*83a0*/  HADD2.F32 R58, -RZ, R172.H1_H1 ;  /* 0x300000acff3a7230 */ /* 0x000fe20000004100 */
[----:B------:R-:W-:Y:S01]  /*83b0*/  F2FP.F16.F32.PACK_AB R41, R41, R57 ;  /* 0x000000392929723e */ /* 0x000fe200000000ff */
[--C-:B------:R-:W-:Y:S01]  /*83c0*/  HADD2.F32 R53, -RZ, R49.reuse.H0_H0 ;  /* 0x20000031ff357230 */ /* 0x100fe20000004100 */
[----:B------:R-:W-:Y:S01]  /*83d0*/  F2FP.F16.F32.PACK_AB R45, R45, R61 ;  /* 0x0000003d2d2d723e */ /* 0x000fe200000000ff */
[----:B------:R-:W-:-:S02]  /*83e0*/  HADD2.F32 R49, -RZ, R49.H1_H1 ;  /* 0x30000031ff317230 */ /* 0x000fc40000004100 */
[----:B------:R-:W-:Y:S02]  /*83f0*/  HADD2.F32 R40, -RZ, R40.H0_H0 ;  /* 0x20000028ff287230 */ /* 0x000fe40000004100 */
[-C--:B------:R-:W-:Y:S01]  /*8400*/  FMUL.FTZ R60, R53, R51.reuse ;  /* 0x00000033353c7220 */ /* 0x080fe20000410000 */
[----:B------:R-:W-:Y:S01]  /*8410*/  FMUL.FTZ R51, R59, R51 ;  /* 0x000000333b337220 */ /* 0x000fe20000410000 */
[----:B------:R-:W-:Y:S02]  /*8420*/  HADD2.F32 R174, -RZ, R174.H0_H0 ;  /* 0x200000aeffae7230 */ /* 0x000fe40000004100 */
[----:B------:R-:W-:Y:S02]  /*8430*/  HADD2.F32 R172, -RZ, R172.H0_H0 ;  /* 0x200000acffac7230 */ /* 0x000fe40000004100 */
[-C--:B------:R-:W-:Y:S01]  /*8440*/  FFMA.FTZ R51, R53, R58.reuse, R51 ;  /* 0x0000003a35337223 */ /* 0x080fe20000010033 */
[----:B------:R-:W-:Y:S01]  /*8450*/  SHF.R.U32.HI R53, RZ, 0x10, R43 ;  /* 0x00000010ff357819 */ /* 0x000fe2000001162b */
[----:B------:R-:W-:Y:S01]  /*8460*/  HADD2.F32 R42, -RZ, R42.H0_H0 ;  /* 0x2000002aff2a7230 */ /* 0x000fe20000004100 */
[--C-:B------:R-:W-:Y:S01]  /*8470*/  SHF.R.U64 R43, R54, 0x10, R55.reuse ;  /* 0x00000010362b7819 */ /* 0x100fe20000001237 */
[----:B------:R-:W-:Y:S01]  /*8480*/  FFMA.FTZ R60, R59, R58, -R60 ;  /* 0x0000003a3b3c7223 */ /* 0x000fe2000001083c */
[----:B------:R-:W-:Y:S01]  /*8490*/  SHF.R.U32.HI R54, RZ, 0x10, R55 ;  /* 0x00000010ff367819 */ /* 0x000fe20000011637 */
[----:B------:R-:W-:-:S02]  /*84a0*/  HADD2.F32 R53, -RZ, R53.H0_H0 ;  /* 0x20000035ff357230 */ /* 0x000fc40000004100 */
[----:B------:R-:W-:Y:S02]  /*84b0*/  HADD2.F32 R43, -RZ, R43.H0_H0 ;  /* 0x2000002bff2b7230 */ /* 0x000fe40000004100 */
[----:B------:R-:W-:-:S05]  /*84c0*/  HADD2.F32 R54, -RZ, R54.H0_H0 ;  /* 0x20000036ff367230 */ /* 0x000fca0000004100 */
[----:B------:R-:W-:-:S04]  /*84d0*/  FMUL.FTZ R55, R49, R54 ;  /* 0x0000003631377220 */ /* 0x000fc80000410000 */
[C---:B------:R-:W-:Y:S01]  /*84e0*/  FFMA.FTZ R55, R47.reuse, R53, -R55 ;  /* 0x000000352f377223 */ /* 0x040fe20000010837 */
[----:B------:R-:W-:-:S04]  /*84f0*/  FMUL.FTZ R47, R47, R54 ;  /* 0x000000362f2f7220 */ /* 0x000fc80000410000 */
[----:B------:R-:W-:Y:S01]  /*8500*/  FFMA.FTZ R47, R49, R53, R47 ;  /* 0x00000035312f7223 */ /* 0x000fe2000001002f */
[----:B------:R-:W-:Y:S01]  /*8510*/  HADD2.F32 R49, -RZ, R48.H0_H0 ;  /* 0x20000030ff317230 */ /* 0x000fe20000004100 */
[----:B------:R-:W-:Y:S01]  /*8520*/  F2FP.F16.F32.PACK_AB R55, R55, R60 ;  /* 0x0000003c3737723e */ /* 0x000fe200000000ff */
[----:B------:R-:W-:Y:S02]  /*8530*/  HADD2.F32 R53, -RZ, R44.H0_H0 ;  /* 0x2000002cff357230 */ /* 0x000fe40000004100 */
[----:B------:R-:W-:Y:S02]  /*8540*/  HADD2.F32 R48, -RZ, R48.H1_H1 ;  /* 0x30000030ff307230 */ /* 0x000fe40000004100 */
[-C--:B------:R-:W-:Y:S01]  /*8550*/  FMUL.FTZ R54, R49, R175.reuse ;  /* 0x000000af31367220 */ /* 0x080fe20000410000 */
[----:B------:R-:W-:Y:S02]  /*8560*/  HADD2.F32 R44, -RZ, R44.H1_H1 ;  /* 0x3000002cff2c7230 */ /* 0x000fe40000004100 */
[----:B------:R-:W-:Y:S01]  /*8570*/  FMUL.FTZ R175, R53, R175 ;  /* 0x000000af35af7220 */ /* 0x000fe20000410000 */
[----:B------:R-:W-:Y:S01]  /*8580*/  F2FP.F16.F32.PACK_AB R51, R47, R51 ;  /* 0x000000332f33723e */ /* 0x000fe200000000ff */
[----:B------:R-:W-:Y:S01]  /*8590*/  FFMA.FTZ R54, R53, R173, -R54 ;  /* 0x000000ad35367223 */ /* 0x000fe20000010836 */
[----:B------:R-:W-:-:S02]  /*85a0*/  IMAD.MOV.U32 R47, RZ, RZ, R55 ;  /* 0x000000ffff2f7224 */ /* 0x000fc400078e0037 */
[----:B------:R-:W-:Y:S01]  /*85b0*/  FFMA.FTZ R175, R49, R173, R175 ;  /* 0x000000ad31af7223 */ /* 0x000fe200000100af */
[-C--:B------:R-:W-:Y:S01]  /*85c0*/  FMUL.FTZ R49, R48, R52.reuse ;  /* 0x0000003430317220 */ /* 0x080fe20000410000 */
[----:B------:R-:W-:-:S03]  /*85d0*/  FMUL.FTZ R52, R44, R52 ;  /* 0x000000342c347220 */ /* 0x000fc60000410000 */
[-C--:B------:R-:W-:Y:S01]  /*85e0*/  FFMA.FTZ R49, R44, R40.reuse, -R49 ;  /* 0x000000282c317223 */ /* 0x080fe20000010831 */
[----:B------:R-:W-:Y:S01]  /*85f0*/  FFMA.FTZ R52, R48, R40, R52 ;  /* 0x0000002830347223 */ /* 0x000fe20000010034 */
[----:B------:R-:W-:Y:S02]  /*8600*/  HADD2.F32 R40, -RZ, R50.H0_H0 ;  /* 0x20000032ff287230 */ /* 0x000fe40000004100 */
[----:B------:R-:W-:Y:S01]  /*8610*/  HADD2.F32 R44, -RZ, R46.H0_H0 ;  /* 0x2000002eff2c7230 */ /* 0x000fe20000004100 */
[----:B------:R-:W-:Y:S01]  /*8620*/  F2FP.F16.F32.PACK_AB R49, R49, R54 ;  /* 0x000000363131723e */ /* 0x000fe200000000ff */
        /* <DEDUP_REMOVED lines=9> */
[C---:B------:R-:W-:Y:S01]  /*86c0*/  FMUL.FTZ R43, R46.reuse, R43 ;  /* 0x0000002b2e2b7220 */ /* 0x040fe20000410000 */
[----:B------:R-:W-:Y:S02]  /*86d0*/  IMAD.MOV.U32 R49, RZ, RZ, R41 ;  /* 0x000000ffff317224 */ /* 0x000fe400078e0029 */
[-C--:B------:R-:W-:Y:S01]  /*86e0*/  FFMA.FTZ R40, R46, R42.reuse, -R40 ;  /* 0x0000002a2e287223 */ /* 0x080fe20000010828 */
[----:B------:R-:W-:-:S04]  /*86f0*/  FFMA.FTZ R43, R50, R42, R43 ;  /* 0x0000002a322b7223 */ /* 0x000fc8000001002b */
[----:B------:R-:W-:Y:S01]  /*8700*/  F2FP.F16.F32.PACK_AB R40, R40, R48 ;  /* 0x000000302828723e */ /* 0x000fe200000000ff */
[----:B------:R-:W-:Y:S01]  /*8710*/  IMAD.MOV.U32 R48, RZ, RZ, R52 ;  /* 0x000000ffff307224 */ /* 0x000fe200078e0034 */
[----:B------:R-:W-:Y:S02]  /*8720*/  F2FP.F16.F32.PACK_AB R43, R43, R174 ;  /* 0x000000ae2b2b723e */ /* 0x000fe400000000ff */
[----:B------:R-:W-:-:S03]  /*8730*/  MOV R46, R40 ;  /* 0x00000028002e7202 */ /* 0x000fc60000000f00 */
[----:B------:R-:W-:-:S07]  /*8740*/  IMAD.MOV.U32 R50, RZ, RZ, R43 ;  /* 0x000000ffff327224 */ /* 0x000fce00078e002b */
.L_x_508:
[----:B------:R-:W-:Y:S05]  /*8750*/  BSYNC B2 ;  /* 0x0000000000027941 */ /* 0x000fea0003800000 */
.L_x_507:
        /* <DEDUP_REMOVED lines=12> */
.L_x_498:
[----:B------:R-:W-:Y:S05]  /*8820*/  BSYNC B1 ;  /* 0x0000000000017941 */ /* 0x000fea0003800000 */
.L_x_497:
[-C--:B--2-4-:R-:W-:Y:S02]  /*8830*/  IMAD R40, R147, R126.reuse, RZ ;  /* 0x0000007e93287224 */ /* 0x094fe400078e02ff */
[----:B------:R-:W-:-:S04]  /*8840*/  IMAD.WIDE.U32 R124, R207, R126, R124 ;  /* 0x0000007ecf7c7225 */ /* 0x000fc800078e007c */
[----:B------:R-:W-:Y:S01]  /*8850*/  IMAD R40, R207, R127, R40 ;  /* 0x0000007fcf287224 */ /* 0x000fe200078e0228 */
[----:B------:R-:W-:Y:S06]  /*8860*/  @P3 BRA `(.L_x_467) ;  /* 0x0000001800b03947 */ /* 0x000fec0003800000 */
[----:B------:R-:W-:Y:S01]  /*8870*/  ISETP.NE.AND P3, PT, R34, RZ, PT ;  /* 0x000000ff2200720c */ /* 0x000fe20003f65270 */
[----:B------:R-:W-:Y:S01]  /*8880*/  BSSY B1, `(.L_x_509) ;  /* 0x000007e000017945 */ /* 0x000fe20003800000 */
[----:B------:R-:W-:-:S11]  /*8890*/  IMAD.IADD R52, R125, 0x1, R40 ;  /* 0x000000017d347824 */ /* 0x000fd600078e0228 */
[----:B------:R-:W-:Y:S05]  /*88a0*/  @!P3 BRA `(.L_x_510) ;  /* 0x0000000400ecb947 */ /* 0x000fea0003800000 */
[----:B------:R-:W-:Y:S01]  /*88b0*/  SEL R40, R122, R148, !P0 ;  /* 0x000000947a287207 */ /* 0x000fe20004000000 */
[----:B------:R-:W-:Y:S01]  /*88c0*/  BSSY B2, `(.L_x_511) ;  /* 0x0000077000027945 */ /* 0x000fe20003800000 */
[----:B---3--:R-:W-:Y:S02]  /*88d0*/  IADD3 R44, P3, P4, R114, R124, R29 ;  /* 0x0000007c722c7210 */ /* 0x008fe40007c7e01d */
[----:B------:R-:W-:Y:S02]  /*88e0*/  SHF.R.S32.HI R41, RZ, 0x1f, R40 ;  /* 0x0000001fff297819 */ /* 0x000fe40000011428 */
[----:B------:R-:W-:Y:S02]  /*88f0*/  IADD3.X R45, R6, R52, R35, P3, P4 ;  /* 0x00000034062d7210 */ /* 0x000fe40001fe8423 */
[----:B------:R-:W-:Y:S02]  /*8900*/  LEA.HI R40, R41, R40, RZ, 0x4 ;  /* 0x0000002829287211 */ /* 0x000fe400078f20ff */
[----:B------:R-:W-:-:S02]  /*8910*/  SHF.R.U32.HI R46, RZ, 0x3, R185 ;  /* 0x00000003ff2e7819 */ /* 0x000fc400000116b9 */
[----:B------:R-:W-:-:S04]  /*8920*/  LEA.HI.SX32 R40, R40, R28, 0x1c ;  /* 0x0000001c28287211 */ /* 0x000fc800078fe2ff */
[----:B------:R-:W-:-:S04]  /*8930*/  SHF.L.U32 R41, R40, 0x3, RZ ;  /* 0x0000000328297819 */ /* 0x000fc800000006ff */
[----:B------:R-:W-:-:S13]  /*8940*/  ISETP.GE.AND P3, PT, R41, R146, PT ;  /* 0x000000922900720c */ /* 0x000fda0003f66270 */
[--C-:B------:R-:W-:Y:S02]  /*8950*/  @!P3 SHF.R.S32.HI R43, RZ, 0x1f, R41.reuse ;  /* 0x0000001fff2bb819 */ /* 0x100fe40000011429 */
[--C-:B------:R-:W-:Y:S02]  /*8960*/  @!P3 IADD3 R42, P4, P5, R114, R124, R41.reuse ;  /* 0x0000007c722ab210 */ /* 0x100fe40007d9e029 */
[----:B------:R-:W-:Y:S02]  /*8970*/  LOP3.LUT R41, R185, 0x38, R41, 0xf8, !PT ;  /* 0x00000038b9297812 */ /* 0x000fe400078ef829 */
[----:B------:R-:W-:Y:S02]  /*8980*/  @!P3 IADD3.X R43, R6, R52, R43, P4, P5 ;  /* 0x00000034062bb210 */ /* 0x000fe400027ea42b */
[----:B------:R-:W-:Y:S02]  /*8990*/  LEA R48, P4, R44, R120, 0x1 ;  /* 0x000000782c307211 */ /* 0x000fe400078808ff */
[----:B------:R-:W-:-:S02]  /*89a0*/  LOP3.LUT R41, R41, R46, RZ, 0x3c, !PT ;  /* 0x0000002e29297212 */ /* 0x000fc400078e3cff */
[----:B------:R-:W-:Y:S02]  /*89b0*/  LEA.HI.X R49, R44, R121, R45, 0x1, P4 ;  /* 0x000000792c317211 */ /* 0x000fe400020f0c2d */
[----:B------:R-:W-:-:S04]  /*89c0*/  @!P3 LEA R50, P4, R42, R120, 0x1 ;  /* 0x000000782a32b211 */ /* 0x000fc800078808ff */
[----:B------:R-:W-:Y:S02]  /*89d0*/  @!P3 LEA.HI.X R51, R42, R121, R43, 0x1, P4 ;  /* 0x000000792a33b211 */ /* 0x000fe400020f0c2b */
[----:B------:R-:W-:Y:S02]  /*89e0*/  SHF.R.S32.HI R42, RZ, 0x1f, R40 ;  /* 0x0000001fff2a7819 */ /* 0x000fe40000011428 */
[----:B------:R-:W-:Y:S02]  /*89f0*/  ISETP.GE.AND P4, PT, R18, R117, PT ;  /* 0x000000751200720c */ /* 0x000fe40003f86270 */
[----:B------:R-:W-:Y:S01]  /*8a00*/  LEA.HI R42, R42, R40, RZ, 0x3 ;  /* 0x000000282a2a7211 */ /* 0x000fe200078f18ff */
[----:B------:R-:W-:-:S04]  /*8a10*/  IMAD R40, R16, 0x6000, R140 ;  /* 0x0000600010287824 */ /* 0x000fc800078e028c */
[----:B------:R-:W-:Y:S02]  /*8a20*/  IMAD.SHL.U32 R42, R42, 0x400, RZ ;  /* 0x000004002a2a7824 */ /* 0x000fe400078e00ff */
[----:B------:R-:W-:-:S03]  /*8a30*/  IMAD R40, R40, 0x2, R2 ;  /* 0x0000000228287824 */ /* 0x000fc600078e0202 */
[----:B------:R-:W-:-:S04]  /*8a40*/  LOP3.LUT R42, R42, 0x7fffe000, RZ, 0xc0, !PT ;  /* 0x7fffe0002a2a7812 */ /* 0x000fc800078ec0ff */
[----:B------:R-:W-:-:S05]  /*8a50*/  IADD3 R41, R41, R42, R195 ;  /* 0x0000002a29297210 */ /* 0x000fca0007ffe0c3 */
[----:B------:R-:W-:Y:S02]  /*8a60*/  IMAD R44, R16, 0x6000, R41 ;  /* 0x00006000102c7824 */ /* 0x000fe400078e0229 */
[----:B------:R-:W0:Y:S02]  /*8a70*/  LDS.128 R40, [R40+0x1c400] ;  /* 0x01c4000028287984 */ /* 0x000e240000000c00 */
[----:B------:R-:W-:-:S06]  /*8a80*/  IMAD R44, R44, 0x2, R2 ;  /* 0x000000022c2c7824 */ /* 0x000fcc00078e0202 */
[----:B------:R-:W2:Y:S01]  /*8a90*/  LDS.128 R44, [R44+0x1c400] ;  /* 0x01c400002c2c7984 */ /* 0x000ea20000000c00 */
[----:B------:R-:W-:Y:S05]  /*8aa0*/  @P4 BRA `(.L_x_512) ;  /* 0x0000000400604947 */ /* 0x000fea0003800000 */
[----:B------:R-:W-:Y:S01]  /*8ab0*/  HADD2.F32 R56, -RZ, R171.H1_H1 ;  /* 0x300000abff387230 */ /* 0x000fe20000004100 */
[----:B------:R-:W-:Y:S01]  /*8ac0*/  SHF.R.U64 R84, R84, 0x10, R85 ;  /* 0x0000001054547819 */ /* 0x000fe20000001255 */
[----:B--2---:R-:W-:Y:S01]  /*8ad0*/  HADD2.F32 R53, -RZ, R45.H0_H0 ;  /* 0x2000002dff357230 */ /* 0x004fe20000004100 */
[----:B------:R-:W-:Y:S01]  /*8ae0*/  SHF.R.U64 R72, R72, 0x10, R73 ;  /* 0x0000001048487819 */ /* 0x000fe20000001249 */
[----:B0-----:R-:W-:Y:S01]  /*8af0*/  HADD2.F32 R54, -RZ, R41.H0_H0 ;  /* 0x20000029ff367230 */ /* 0x001fe20000004100 */
[----:B------:R-:W-:Y:S01]  /*8b00*/  SHF.R.U64 R86, R86, 0x10, R87 ;  /* 0x0000001056567819 */ /* 0x000fe20000001257 */
[----:B------:R-:W-:Y:S02]  /*8b10*/  HADD2.F32 R55, -RZ, R169.H1_H1 ;  /* 0x300000a9ff377230 */ /* 0x000fe40000004100 */
[-C--:B------:R-:W-:Y:S01]  /*8b20*/  FMUL.FTZ R57, R53, R56.reuse ;  /* 0x0000003835397220 */ /* 0x080fe20000410000 */
[----:B------:R-:W-:Y:S02]  /*8b30*/  HADD2.F32 R171, -RZ, R171.H0_H0 ;  /* 0x200000abffab7230 */ /* 0x000fe40000004100 */
[----:B------:R-:W-:Y:S01]  /*8b40*/  FMUL.FTZ R56, R54, R56 ;  /* 0x0000003836387220 */ /* 0x000fe20000410000 */
[----:B------:R-:W-:-:S02]  /*8b50*/  HADD2.F32 R169, -RZ, R169.H0_H0 ;  /* 0x200000a9ffa97230 */ /* 0x000fc40000004100 */
[-C--:B------:R-:W-:Y:S01]  /*8b60*/  FFMA.FTZ R54, R54, R55.reuse, -R57 ;  /* 0x0000003736367223 */ /* 0x080fe20000010839 */
[----:B------:R-:W-:Y:S01]  /*8b70*/  SHF.R.U32.HI R57, RZ, 0x10, R73 ;  /* 0x00000010ff397819 */ /* 0x000fe20000011649 */
[----:B------:R-:W-:Y:S01]  /*8b80*/  FFMA.FTZ R53, R53, R55, R56 ;  /* 0x0000003735357223 */ /* 0x000fe20000010038 */
[----:B------:R-:W-:Y:S01]  /*8b90*/  SHF.R.U32.HI R56, RZ, 0x10, R85 ;  /* 0x00000010ff387819 */ /* 0x000fe20000011655 */
[----:B------:R-:W-:Y:S01]  /*8ba0*/  HADD2.F32 R55, -RZ, R45.H1_H1 ;  /* 0x3000002dff377230 */ /* 0x000fe20000004100 */
[----:B------:R-:W-:Y:S01]  /*8bb0*/  SHF.R.U64 R74, R74, 0x10, R75 ;  /* 0x000000104a4a7819 */ /* 0x000fe2000000124b */
[----:B------:R-:W-:Y:S02]  /*8bc0*/  HADD2.F32 R84, -RZ, R84.H0_H0 ;  /* 0x20000054ff547230 */ /* 0x000fe40000004100 */
[----:B------:R-:W-:Y:S02]  /*8bd0*/  HADD2.F32 R45, -RZ, R56.H0_H0 ;  /* 0x20000038ff2d7230 */ /* 0x000fe40000004100 */
[----:B------:R-:W-:-:S02]  /*8be0*/  HADD2.F32 R56, -RZ, R41.H1_H1 ;  /* 0x30000029ff387230 */ /* 0x000fc40000004100 */
[----:B------:R-:W-:Y:S02]  /*8bf0*/  HADD2.F32 R41, -RZ, R57.H0_H0 ;  /* 0x20000039ff297230 */ /* 0x000fe40000004100 */
[CC--:B------:R-:W-:Y:S01]  /*8c00*/  FMUL.FTZ R57, R55.reuse, R45.reuse ;  /* 0x0000002d37397220 */ /* 0x0c0fe20000410000 */
[----:B------:R-:W-:Y:S02]  /*8c10*/  HADD2.F32 R72, -RZ, R72.H0_H0 ;  /* 0x20000048ff487230 */ /* 0x000fe40000004100 */
[C---:B------:R-:W-:Y:S01]  /*8c20*/  FMUL.FTZ R58, R56.reuse, R45 ;  /* 0x0000002d383a7220 */ /* 0x040fe20000410000 */
[----:B------:R-:W-:Y:S02]  /*8c30*/  HADD2.F32 R86, -RZ, R86.H0_H0 ;  /* 0x20000056ff567230 */ /* 0x000fe40000004100 */
[-C--:B------:R-:W-:Y:S01]  /*8c40*/  FFMA.FTZ R45, R56, R41.reuse, -R57 ;  /* 0x00000029382d7223 */ /* 0x080fe20000010839 */
[----:B------:R-:W-:Y:S02]  /*8c50*/  HADD2.F32 R57, -RZ, R170.H1_H1 ;  /* 0x300000aaff397230 */ /* 0x000fe40000004100 */
[----:B------:R-:W-:Y:S01]  /*8c60*/  FFMA.FTZ R41, R55, R41, R58 ;  /* 0x0000002937297223 */ /* 0x000fe2000001003a */
[----:B------:R-:W-:-:S02]  /*8c70*/  HADD2.F32 R55, -RZ, R47.H0_H0 ;  /* 0x2000002fff377230 */ /* 0x000fc40000004100 */
[----:B------:R-:W-:Y:S01]  /*8c80*/  HADD2.F32 R56, -RZ, R43.H0_H0 ;  /* 0x2000002bff387230 */ /* 0x000fe20000004100 */
[----:B------:R-:W-:Y:S01]  /*8c90*/  F2FP.F16.F32.PACK_AB R45, R45, R54 ;  /* 0x000000362d2d723e */ /* 0x000fe200000000ff */
[----:B------:R-:W-:Y:S02]  /*8ca0*/  HADD2.F32 R58, -RZ, R168.H1_H1 ;  /* 0x300000a8ff3a7230 */ /* 0x000fe40000004100 */
[CC--:B------:R-:W-:Y:S01]  /*8cb0*/  FMUL.FTZ R59, R55.reuse, R57.reuse ;  /* 0x00000039373b7220 */ /* 0x0c0fe20000410000 */
[----:B------:R-:W-:Y:S02]  /*8cc0*/  HADD2.F32 R47, -RZ, R47.H1_H1 ;  /* 0x3000002fff2f7230 */ /* 0x000fe40000004100 */
[C---:B------:R-:W-:Y:S01]  /*8cd0*/  FMUL.FTZ R57, R56.reuse, R57 ;  /* 0x0000003938397220 */ /* 0x040fe20000410000 */
[----:B------:R-:W-:Y:S02]  /*8ce0*/  HADD2.F32 R43, -RZ, R43.H1_H1 ;  /* 0x3000002bff2b7230 */ /* 0x000fe40000004100 */
[-C--:B------:R-:W-:Y:S01]  /*8cf0*/  FFMA.FTZ R59, R56, R58.reuse, -R59 ;  /* 0x0000003a383b7223 */ /* 0x080fe2000001083b */
[----:B------:R-:W-:Y:S01]  /*8d00*/  SHF.R.U32.HI R56, RZ, 0x10, R75 ;  /* 0x00000010ff387819 */ /* 0x000fe2000001164b */
[----:B------:R-:W-:Y:S01]  /*8d10*/  FFMA.FTZ R57, R55, R58, R57 ;  /* 0x0000003a37397223 */ /* 0x000fe20000010039 */
[----:B------:R-:W-:Y:S01]  /*8d20*/  SHF.R.U32.HI R55, RZ, 0x10, R87 ;  /* 0x00000010ff377819 */ /* 0x000fe20000011657 */
[----:B------:R-:W-:Y:S01]  /*8d30*/  HADD2.F32 R170, -RZ, R170.H0_H0 ;  /* 0x200000aaffaa7230 */ /* 0x000fe20000004100 */
[----:B------:R-:W-:Y:S01]  /*8d40*/  F2FP.F16.F32.PACK_AB R53, R41, R53 ;  /* 0x000000352935723e */ /* 0x000fe200000000ff */
[----:B------:R-:W-:-:S02]  /*8d50*/  HADD2.F32 R56, -RZ, R56.H0_H0 ;  /* 0x20000038ff387230 */ /* 0x000fc40000004100 */
[----:B------:R-:W-:Y:S02]  /*8d60*/  HADD2.F32 R55, -RZ, R55.H0_H0 ;  /* 0x20000037ff377230 */ /* 0x000fe40000004100 */
[----:B------:R-:W-:Y:S02]  /*8d70*/  HADD2.F32 R168, -RZ, R168.H0_H0 ;  /* 0x200000a8ffa87230 */ /* 0x000fe40000004100 */
[----:B------:R-:W-:Y:S02]  /*8d80*/  HADD2.F32 R74, -RZ, R74.H0_H0 ;  /* 0x2000004aff4a7230 */ /* 0x000fe40000004100 */
[-C--:B------:R-:W-:Y:S01]  /*8d90*/  FMUL.FTZ R58, R47, R55.reuse ;  /* 0x000000372f3a7220 */ /* 0x080fe20000410000 */
[C---:B------:R-:W-:Y:S01]  /*8da0*/  FMUL.FTZ R55, R43.reuse, R55 ;  /* 0x000000372b377220 */ /* 0x040fe20000410000 */
[----:B------:R-:W-:Y:S02]  /*8db0*/  IMAD.MOV.U32 R41, RZ, RZ, R45 ;  /* 0x000000ffff297224 */ /* 0x000fe400078e002d */
[-C--:B------:R-:W-:Y:S01]  /*8dc0*/  FFMA.FTZ R58, R43, R56.reuse, -R58 ;  /* 0x000000382b3a7223 */ /* 0x080fe2000001083a */
[----:B------:R-:W-:Y:S01]  /*8dd0*/  FFMA.FTZ R55, R47, R56, R55 ;  /* 0x000000382f377223 */ /* 0x000fe20000010037 */
[----:B------:R-:W-:-:S02]  /*8de0*/  HADD2.F32 R43, -RZ, R44.H0_H0 ;  /* 0x2000002cff2b7230 */ /* 0x000fc40000004100 */
        /* <DEDUP_REMOVED lines=22> */
[----:B------:R-:W-:-:S02]  /*8f50*/  FFMA.FTZ R47, R44, R168, -R47 ;  /* 0x000000a82c2f7223 */ /* 0x000fc4000001082f */
[----:B------:R-:W-:Y:S01]  /*8f60*/  FFMA.FTZ R170, R40, R168, R170 ;  /* 0x000000a828aa7223 */ /* 0x000fe200000100aa */
[-C--:B------:R-:W-:Y:S01]  /*8f70*/  FMUL.FTZ R40, R46, R86.reuse ;  /* 0x000000562e287220 */ /* 0x080fe20000410000 */
[C---:B------:R-:W-:Y:S01]  /*8f80*/  FMUL.FTZ R86, R42.reuse, R86 ;  /* 0x000000562a567220 */ /* 0x040fe20000410000 */
[----:B------:R-:W-:Y:S02]  /*8f90*/  IMAD.MOV.U32 R44, RZ, RZ, R84 ;  /* 0x000000ffff2c7224 */ /* 0x000fe400078e0054 */
[-C--:B------:R-:W-:Y:S01]  /*8fa0*/  FFMA.FTZ R40, R42, R74.reuse, -R40 ;  /* 0x0000004a2a287223 */ /* 0x080fe20000010828 */
[----:B------:R-:W-:-:S04]  /*8fb0*/  FFMA.FTZ R86, R46, R74, R86 ;  /* 0x0000004a2e567223 */ /* 0x000fc80000010056 */
[----:B------:R-:W-:Y:S02]  /*8fc0*/  F2FP.F16.F32.PACK_AB R47, R40, R47 ;  /* 0x0000002f282f723e */ /* 0x000fe400000000ff */
[----:B------:R-:W-:Y:S02]  /*8fd0*/  F2FP.F16.F32.PACK_AB R86, R86, R170 ;  /* 0x000000aa5656723e */ /* 0x000fe400000000ff */
[----:B------:R-:W-:Y:S01]  /*8fe0*/  MOV R40, R43 ;  /* 0x0000002b00287202 */ /* 0x000fe20000000f00 */
[----:B------:R-:W-:Y:S01]  /*8ff0*/  IMAD.MOV.U32 R43, RZ, RZ, R58 ;  /* 0x000000ffff2b7224 */ /* 0x000fe200078e003a */
[----:B------:R-:W-:Y:S01]  /*9000*/  MOV R42, R47 ;  /* 0x0000002f002a7202 */ /* 0x000fe20000000f00 */
[----:B------:R-:W-:Y:S02]  /*9010*/  IMAD.MOV.U32 R46, RZ, RZ, R86 ;  /* 0x000000ffff2e7224 */ /* 0x000fe400078e0056 */
[----:B------:R-:W-:-:S07]  /*9020*/  IMAD.MOV.U32 R47, RZ, RZ, R55 ;  /* 0x000000ffff2f7224 */ /* 0x000fce00078e0037 */
.L_x_512:
[----:B------:R-:W-:Y:S05]  /*9030*/  BSYNC B2 ;  /* 0x0000000000027941 */ /* 0x000fea0003800000 */
.L_x_511:
[----:B0-----:R0:W-:Y:S04]  /*9040*/  STG.E.128 desc[UR56][R48.64], R40 ;  /* 0x0000002830007986 */ /* 0x0011e8000c101d38 */
[----:B--2---:R0:W-:Y:S02]  /*9050*/  @!P3 STG.E.128 desc[UR56][R50.64], R44 ;  /* 0x0000002c3200b986 */ /* 0x0041e4000c101d38 */
.L_x_510:
[----:B------:R-:W-:Y:S05]  /*9060*/  BSYNC B1 ;  /* 0x0000000000017941 */ /* 0x000fea0003800000 */
.L_x_509:
[----:B------:R-:W-:Y:S01]  /*9070*/  ISETP.NE.AND P3, PT, R38, RZ, PT ;  /* 0x000000ff2600720c */ /* 0x000fe20003f65270 */
[----:B------:R-:W-:-:S12]  /*9080*/  BSSY B1, `(.L_x_513) ;  /* 0x0000078000017945 */ /* 0x000fd80003800000 */
[----:B------:R-:W-:Y:S05]  /*9090*/  @!P3 BRA `(.L_x_514) ;  /* 0x0000000400d8b947 */ /* 0x000fea0003800000 */
[----:B0-----:R-:W-:Y:S01]  /*90a0*/  SEL R40, R122, R148, !P1 ;  /* 0x000000947a287207 */ /* 0x001fe20004800000 */
        /* <DEDUP_REMOVED lines=13> */
[----:B------:R-:W-:-:S04]  /*9180*/  LEA R48, P4, R45, R120, 0x1 ;  /* 0x000000782d307211 */ /* 0x000fc800078808ff */
[----:B------:R-:W-:Y:S02]  /*9190*/  LEA.HI.X R49, R45, R121, R44, 0x1, P4 ;  /* 0x000000792d317211 */ /* 0x000fe400020f0c2c */
[----:B------:R-:W-:-:S04]  /*91a0*/  @!P3 LEA R50, P4, R42, R120, 0x1 ;  /* 0x000000782a32b211 */ /* 0x000fc800078808ff */
[----:B------:R-:W-:Y:S02]  /*91b0*/  @!P3 LEA.HI.X R51, R42, R121, R43, 0x1, P4 ;  /* 0x000000792a33b211 */ /* 0x000fe400020f0c2b */
[----:B------:R-:W-:Y:S02]  /*91c0*/  SHF.R.S32.HI R43, RZ, 0x1f, R40 ;  /* 0x0000001fff2b7819 */ /* 0x000fe40000011428 */
[----:B------:R-:W-:Y:S02]  /*91d0*/  ISETP.GE.AND P4, PT, R0, R117, PT ;  /* 0x000000750000720c */ /* 0x000fe40003f86270 */
[----:B------:R-:W-:Y:S02]  /*91e0*/  LEA.HI R43, R43, R40, RZ, 0x3 ;  /* 0x000000282b2b7211 */ /* 0x000fe400078f18ff */
[----:B------:R-:W-:Y:S01]  /*91f0*/  LOP3.LUT R40, R41, R46, RZ, 0x3c, !PT ;  /* 0x0000002e29287212 */ /* 0x000fe200078e3cff */
[----:B------:R-:W-:Y:S02]  /*9200*/  IMAD R41, R16, 0x6000, R138 ;  /* 0x0000600010297824 */ /* 0x000fe400078e028a */
[----:B------:R-:W-:-:S02]  /*9210*/  IMAD.SHL.U32 R43, R43, 0x400, RZ ;  /* 0x000004002b2b7824 */ /* 0x000fc400078e00ff */
[----:B------:R-:W-:-:S03]  /*9220*/  IMAD R41, R41, 0x2, R2 ;  /* 0x0000000229297824 */ /* 0x000fc600078e0202 */
[----:B------:R-:W-:-:S04]  /*9230*/  LOP3.LUT R43, R43, 0x7fffe000, RZ, 0xc0, !PT ;  /* 0x7fffe0002b2b7812 */ /* 0x000fc800078ec0ff */
[----:B------:R-:W-:-:S05]  /*9240*/  IADD3 R43, R40, R43, R195 ;  /* 0x0000002b282b7210 */ /* 0x000fca0007ffe0c3 */
[----:B------:R-:W-:-:S04]  /*9250*/  IMAD R43, R16, 0x6000, R43 ;  /* 0x00006000102b7824 */ /* 0x000fc800078e022b */
[----:B------:R-:W-:Y:S02]  /*9260*/  IMAD R44, R43, 0x2, R2 ;  /* 0x000000022b2c7824 */ /* 0x000fe400078e0202 */
[----:B------:R-:W0:Y:S04]  /*9270*/  LDS.128 R40, [R41+0x1c400] ;  /* 0x01c4000029287984 */ /* 0x000e280000000c00 */
[----:B------:R-:W2:Y:S01]  /*9280*/  LDS.128 R44, [R44+0x1c400] ;  /* 0x01c400002c2c7984 */ /* 0x000ea20000000c00 */
[----:B------:R-:W-:Y:S05]  /*9290*/  @P4 BRA `(.L_x_516) ;  /* 0x00000004004c4947 */ /* 0x000fea0003800000 */
[--C-:B------:R-:W-:Y:S01]  /*92a0*/  SHF.R.U64 R54, R80, 0x10, R81.reuse ;  /* 0x0000001050367819 */ /* 0x100fe20000001251 */
[--C-:B--2---:R-:W-:Y:S01]  /*92b0*/  HADD2.F32 R59, -RZ, R45.reuse.H0_H0 ;  /* 0x2000002dff3b7230 */ /* 0x104fe20000004100 */
[----:B------:R-:W-:Y:S01]  /*92c0*/  SHF.R.U32.HI R80, RZ, 0x10, R81 ;  /* 0x00000010ff507819 */ /* 0x000fe20000011651 */
[----:B------:R-:W-:Y:S01]  /*92d0*/  HADD2.F32 R60, -RZ, R45.H1_H1 ;  /* 0x3000002dff3c7230 */ /* 0x000fe20000004100 */
[--C-:B------:R-:W-:Y:S01]  /*92e0*/  SHF.R.U64 R53, R68, 0x10, R69.reuse ;  /* 0x0000001044357819 */ /* 0x100fe20000001245 */
[----:B------:R-:W-:Y:S01]  /*92f0*/  HADD2.F32 R58, -RZ, R167.H1_H1 ;  /* 0x300000a7ff3a7230 */ /* 0x000fe20000004100 */
[----:B------:R-:W-:Y:S01]  /*9300*/  SHF.R.U32.HI R68, RZ, 0x10, R69 ;  /* 0x00000010ff447819 */ /* 0x000fe20000011645 */
[----:B0-----:R-:W-:Y:S01]  /*9310*/  HADD2.F32 R45, -RZ, R41.H0_H0 ;  /* 0x20000029ff2d7230 */ /* 0x001fe20000004100 */
[----:B------:R-:W-:Y:S01]  /*9320*/  SHF.R.U64 R56, R82, 0x10, R83 ;  /* 0x0000001052387819 */ /* 0x000fe20000001253 */
[----:B------:R-:W-:Y:S02]  /*9330*/  HADD2.F32 R57, -RZ, R159.H1_H1 ;  /* 0x3000009fff397230 */ /* 0x000fe40000004100 */
[----:B------:R-:W-:Y:S01]  /*9340*/  FMUL.FTZ R61, R59, R58 ;  /* 0x0000003a3b3d7220 */ /* 0x000fe20000410000 */
[----:B------:R-:W-:-:S02]  /*9350*/  HADD2.F32 R80, -RZ, R80.H0_H0 ;  /* 0x20000050ff507230 */ /* 0x000fc40000004100 */
[C---:B------:R-:W-:Y:S01]  /*9360*/  FMUL.FTZ R62, R45.reuse, R58 ;  /* 0x0000003a2d3e7220 */ /* 0x040fe20000410000 */
[----:B------:R-:W-:Y:S01]  /*9370*/  HADD2.F32 R41, -RZ, R41.H1_H1 ;  /* 0x30000029ff297230 */ /* 0x000fe20000004100 */
[----:B------:R-:W-:Y:S01]  /*9380*/  SHF.R.U32.HI R82, RZ, 0x10, R83 ;  /* 0x00000010ff527819 */ /* 0x000fe20000011653 */
[-C--:B------:R-:W-:Y:S01]  /*9390*/  FFMA.FTZ R61, R45, R57.reuse, -R61 ;  /* 0x000000392d3d7223 */ /* 0x080fe2000001083d */
[----:B------:R-:W-:Y:S01]  /*93a0*/  FFMA.FTZ R62, R59, R57, R62 ;  /* 0x000000393b3e7223 */ /* 0x000fe2000001003e */
[--C-:B------:R-:W-:Y:S01]  /*93b0*/  SHF.R.U64 R55, R70, 0x10, R71.reuse ;  /* 0x0000001046377819 */ /* 0x100fe20000001247 */
[----:B------:R-:W-:Y:S02]  /*93c0*/  HADD2.F32 R68, -RZ, R68.H0_H0 ;  /* 0x20000044ff447230 */ /* 0x000fe40000004100 */
[----:B------:R-:W-:Y:S01]  /*93d0*/  FMUL.FTZ R58, R60, R80 ;  /* 0x000000503c3a7220 */ /* 0x000fe20000410000 */
[--C-:B------:R-:W-:Y:S01]  /*93e0*/  HADD2.F32 R57, -RZ, R47.reuse.H0_H0 ;  /* 0x2000002fff397230 */ /* 0x100fe20000004100 */
[----:B------:R-:W-:Y:S01]  /*93f0*/  SHF.R.U32.HI R70, RZ, 0x10, R71 ;  /* 0x00000010ff467819 */ /* 0x000fe20000011647 */
[----:B------:R-:W-:-:S02]  /*9400*/  HADD2.F32 R59, -RZ, R47.H1_H1 ;  /* 0x3000002fff3b7230 */ /* 0x000fc40000004100 */
[C---:B------:R-:W-:Y:S01]  /*9410*/  FMUL.FTZ R80, R41.reuse, R80 ;  /* 0x0000005029507220 */ /* 0x040fe20000410000 */
[----:B------:R-:W-:Y:S02]  /*9420*/  HADD2.F32 R45, -RZ, R166.H1_H1 ;  /* 0x300000a6ff2d7230 */ /* 0x000fe40000004100 */
[-C--:B------:R-:W-:Y:S01]  /*9430*/  FFMA.FTZ R58, R41, R68.reuse, -R58 ;  /* 0x00000044293a7223 */ /* 0x080fe2000001083a */
[--C-:B------:R-:W-:Y:S02]  /*9440*/  HADD2.F32 R47, -RZ, R43.reuse.H0_H0 ;  /* 0x2000002bff2f7230 */ /* 0x100fe40000004100 */
[----:B------:R-:W-:Y:S01]  /*9450*/  FFMA.FTZ R80, R60, R68, R80 ;  /* 0x000000443c507223 */ /* 0x000fe20000010050 */
[----:B------:R-:W-:Y:S02]  /*9460*/  HADD2.F32 R82, -RZ, R82.H0_H0 ;  /* 0x20000052ff527230 */ /* 0x000fe40000004100 */
[----:B------:R-:W-:Y:S01]  /*9470*/  FMUL.FTZ R60, R57, R45 ;  /* 0x0000002d393c7220 */ /* 0x000fe20000410000 */
[----:B------:R-:W-:-:S02]  /*9480*/  HADD2.F32 R43, -RZ, R43.H1_H1 ;  /* 0x3000002bff2b7230 */ /* 0x000fc40000004100 */
[----:B------:R-:W-:Y:S01]  /*9490*/  FMUL.FTZ R63, R47, R45 ;  /* 0x0000002d2f3f7220 */ /* 0x000fe20000410000 */
[----:B------:R-:W-:Y:S02]  /*94a0*/  HADD2.F32 R70, -RZ, R70.H0_H0 ;  /* 0x20000046ff467230 */ /* 0x000fe40000004100 */
[-C--:B------:R-:W-:Y:S01]  /*94b0*/  FMUL.FTZ R45, R59, R82.reuse ;  /* 0x000000523b2d7220 */ /* 0x080fe20000410000 */
[----:B------:R-:W-:Y:S02]  /*94c0*/  HADD2.F32 R41, -RZ, R158.H1_H1 ;  /* 0x3000009eff297230 */ /* 0x000fe40000004100 */
[C---:B------:R-:W-:Y:S01]  /*94d0*/  FMUL.FTZ R82, R43.reuse, R82 ;  /* 0x000000522b527220 */ /* 0x040fe20000410000 */
[----:B------:R-:W-:Y:S02]  /*94e0*/  HADD2.F32 R167, -RZ, R167.H0_H0 ;  /* 0x200000a7ffa77230 */ /* 0x000fe40000004100 */
[----:B------:R-:W-:Y:S01]  /*94f0*/  FFMA.FTZ R45, R43, R70, -R45 ;  /* 0x000000462b2d7223 */ /* 0x000fe2000001082d */
[----:B------:R-:W-:-:S02]  /*9500*/  HADD2.F32 R43, -RZ, R44.H0_H0 ;  /* 0x2000002cff2b7230 */ /* 0x000fc40000004100 */
[-C--:B------:R-:W-:Y:S01]  /*9510*/  FFMA.FTZ R60, R47, R41.reuse, -R60 ;  /* 0x000000292f3c7223 */ /* 0x080fe2000001083c */
[----:B------:R-:W-:Y:S02]  /*9520*/  HADD2.F32 R54, -RZ, R54.H0_H0 ;  /* 0x20000036ff367230 */ /* 0x000fe40000004100 */
[----:B------:R-:W-:Y:S01]  /*9530*/  FFMA.FTZ R63, R57, R41, R63 ;  /* 0x00000029393f7223 */ /* 0x000fe2000001003f */
[----:B------:R-:W-:Y:S02]  /*9540*/  HADD2.F32 R44, -RZ, R44.H1_H1 ;  /* 0x3000002cff2c7230 */ /* 0x000fe40000004100 */
[----:B------:R-:W-:Y:S01]  /*9550*/  FMUL.FTZ R47, R43, R167 ;  /* 0x000000a72b2f7220 */ /* 0x000fe20000410000 */
[----:B------:R-:W-:Y:S02]  /*9560*/  HADD2.F32 R159, -RZ, R159.H0_H0 ;  /* 0x2000009fff9f7230 */ /* 0x000fe40000004100 */
[----:B------:R-:W-:Y:S01]  /*9570*/  FFMA.FTZ R82, R59, R70, R82 ;  /* 0x000000463b527223 */ /* 0x000fe20000010052 */
[----:B------:R-:W-:-:S02]  /*9580*/  HADD2.F32 R41, -RZ, R40.H0_H0 ;  /* 0x20000028ff297230 */ /* 0x000fc40000004100 */
[----:B------:R-:W-:Y:S01]  /*9590*/  FMUL.FTZ R57, R44, R54 ;  /* 0x000000362c397220 */ /* 0x000fe20000410000 */
[----:B------:R-:W-:Y:S01]  /*95a0*/  HADD2.F32 R40, -RZ, R40.H1_H1 ;  /* 0x30000028ff287230 */ /* 0x000fe20000004100 */
[----:B------:R-:W-:Y:S01]  /*95b0*/  F2FP.F16.F32.PACK_AB R60, R45, R60 ;  /* 0x0000003c2d3c723e */ /* 0x000fe200000000ff */
[----:B------:R-:W-:Y:S02]  /*95c0*/  HADD2.F32 R53, -RZ, R53.H0_H0 ;  /* 0x20000035ff357230 */ /* 0x000fe40000004100 */
[C---:B------:R-:W-:Y:S01]  /*95d0*/  FMUL.FTZ R167, R41.reuse, R167 ;  /* 0x000000a729a77220 */ /* 0x040fe20000410000 */
[----:B------:R-:W-:Y:S01]  /*95e0*/  FFMA.FTZ R47, R41, R159, -R47 ;  /* 0x0000009f292f7223 */ /* 0x000fe2000001082f */
[C---:B------:R-:W-:Y:S01]  /*95f0*/  FMUL.FTZ R54, R40.reuse, R54 ;  /* 0x0000003628367220 */ /* 0x040fe20000410000 */
[----:B------:R-:W-:Y:S02]  /*9600*/  HADD2.F32 R41, -RZ, R46.H0_H0 ;  /* 0x2000002eff297230 */ /* 0x000fe40000004100 */
[----:B------:R-:W-:Y:S01]  /*9610*/  FFMA.FTZ R57, R40, R53, -R57 ;  /* 0x0000003528397223 */ /* 0x000fe20000010839 */
[----:B------:R-:W-:-:S02]  /*9620*/  HADD2.F32 R166, -RZ, R166.H0_H0 ;  /* 0x200000a6ffa67230 */ /* 0x000fc40000004100 */
[----:B------:R-:W-:Y:S01]  /*9630*/  FFMA.FTZ R167, R43, R159, R167 ;  /* 0x0000009f2ba77223 */ /* 0x000fe200000100a7 */
[----:B------:R-:W-:Y:S02]  /*9640*/  HADD2.F32 R56, -RZ, R56.H0_H0 ;  /* 0x20000038ff387230 */ /* 0x000fe40000004100 */
[----:B------:R-:W-:Y:S01]  /*9650*/  FFMA.FTZ R54, R44, R53, R54 ;  /* 0x000000352c367223 */ /* 0x000fe20000010036 */
[----:B------:R-:W-:Y:S02]  /*9660*/  HADD2.F32 R40, -RZ, R42.H0_H0 ;  /* 0x2000002aff287230 */ /* 0x000fe40000004100 */
[-C--:B------:R-:W-:Y:S01]  /*9670*/  FMUL.FTZ R43, R41, R166.reuse ;  /* 0x000000a6292b7220 */ /* 0x080fe20000410000 */
[----:B------:R-:W-:Y:S01]  /*9680*/  HADD2.F32 R46, -RZ, R46.H1_H1 ;  /* 0x3000002eff2e7230 */ /* 0x000fe20000004100 */
[----:B------:R-:W-:Y:S01]  /*9690*/  F2FP.F16.F32.PACK_AB R63, R82, R63 ;  /* 0x0000003f523f723e */ /* 0x000fe200000000ff */
[----:B------:R-:W-:Y:S02]  /*96a0*/  HADD2.F32 R42, -RZ, R42.H1_H1 ;  /* 0x3000002aff2a7230 */ /* 0x000fe40000004100 */
[----:B------:R-:W-:Y:S01]  /*96b0*/  FMUL.FTZ R166, R40, R166 ;  /* 0x000000a628a67220 */ /* 0x000fe20000410000 */
[----:B------:R-:W-:-:S02]  /*96c0*/  HADD2.F32 R158, -RZ, R158.H0_H0 ;  /* 0x2000009eff9e7230 */ /* 0x000fc40000004100 */
[-C--:B------:R-:W-:Y:S01]  /*96d0*/  FMUL.FTZ R44, R46, R56.reuse ;  /* 0x000000382e2c7220 */ /* 0x080fe20000410000 */
[----:B------:R-:W-:Y:S02]  /*96e0*/  HADD2.F32 R55, -RZ, R55.H0_H0 ;  /* 0x20000037ff377230 */ /* 0x000fe40000004100 */
[----:B------:R-:W-:Y:S01]  /*96f0*/  FMUL.FTZ R56, R42, R56 ;  /* 0x000000382a387220 */ /* 0x000fe20000410000 */
[----:B------:R-:W-:Y:S01]  /*9700*/  F2FP.F16.F32.PACK_AB R54, R54, R167 ;  /* 0x000000a73636723e */ /* 0x000fe200000000ff */
[-C--:B------:R-:W-:Y:S01]  /*9710*/  FFMA.FTZ R43, R40, R158.reuse, -R43 ;  /* 0x0000009e282b7223 */ /* 0x080fe2000001082b */
[----:B------:R-:W-:Y:S01]  /*9720*/  FFMA.FTZ R166, R41, R158, R166 ;  /* 0x0000009e29a67223 */ /* 0x000fe200000100a6 */
[-C--:B------:R-:W-:Y:S01]  /*9730*/  FFMA.FTZ R44, R42, R55.reuse, -R44 ;  /* 0x000000372a2c7223 */ /* 0x080fe2000001082c */
[----:B------:R-:W-:Y:S01]  /*9740*/  FFMA.FTZ R55, R46, R55, R56 ;  /* 0x000000372e377223 */ /* 0x000fe20000010038 */
[----:B------:R-:W-:Y:S01]  /*9750*/  F2FP.F16.F32.PACK_AB R40, R57, R47 ;  /* 0x0000002f3928723e */ /* 0x000fe200000000ff */
[----:B------:R-:W-:Y:S01]  /*9760*/  IMAD.MOV.U32 R47, RZ, RZ, R63 ;  /* 0x000000ffff2f7224 */ /* 0x000fe200078e003f */
[----:B------:R-:W-:-:S02]  /*9770*/  F2FP.F16.F32.PACK_AB R41, R58, R61 ;  /* 0x0000003d3a29723e */ /* 0x000fc400000000ff */
[----:B------:R-:W-:Y:S01]  /*9780*/  F2FP.F16.F32.PACK_AB R42, R44, R43 ;  /* 0x0000002b2c2a723e */ /* 0x000fe200000000ff */
[----:B------:R-:W-:Y:S01]  /*9790*/  IMAD.MOV.U32 R43, RZ, RZ, R60 ;  /* 0x000000ffff2b7224 */ /* 0x000fe200078e003c */
[----:B------:R-:W-:Y:S02]  /*97a0*/  F2FP.F16.F32.PACK_AB R45, R80, R62 ;  /* 0x0000003e502d723e */ /* 0x000fe400000000ff */
[----:B------:R-:W-:Y:S02]  /*97b0*/  F2FP.F16.F32.PACK_AB R46, R55, R166 ;  /* 0x000000a6372e723e */ /* 0x000fe400000000ff */
[----:B------:R-:W-:-:S07]  /*97c0*/  MOV R44, R54 ;  /* 0x00000036002c7202 */ /* 0x000fce0000000f00 */
.L_x_516:
[----:B------:R-:W-:Y:S05]  /*97d0*/  BSYNC B2 ;  /* 0x0000000000027941 */ /* 0x000fea0003800000 */
.L_x_515:
[----:B0-----:R4:W-:Y:S04]  /*97e0*/  STG.E.128 desc[UR56][R48.64], R40 ;  /* 0x0000002830007986 */ /* 0x0019e8000c101d38 */
[----:B--2---:R4:W-:Y:S02]  /*97f0*/  @!P3 STG.E.128 desc[UR56][R50.64], R44 ;  /* 0x0000002c3200b986 */ /* 0x0049e4000c101d38 */
.L_x_514:
[----:B------:R-:W-:Y:S05]  /*9800*/  BSYNC B1 ;  /* 0x0000000000017941 */ /* 0x000fea0003800000 */
.L_x_513:
[----:B------:R-:W-:-:S13]  /*9810*/  ISETP.NE.AND P3, PT, R39, RZ, PT ;  /* 0x000000ff2700720c */ /* 0x000fda0003f65270 */
[----:B------:R-:W-:Y:S05]  /*9820*/  @!P3 BRA `(.L_x_467) ;  /* 0x0000000800c0b947 */ /* 0x000fea0003800000 */
[----:B0---4-:R-:W2:Y:S01]  /*9830*/  LDL R40, [R1+0x10] ;  /* 0x0000100001287983 */ /* 0x011ea20000100800 */
[----:B------:R-:W-:Y:S01]  /*9840*/  SHF.R.U32.HI R43, RZ, 0x3, R185 ;  /* 0x00000003ff2b7819 */ /* 0x000fe200000116b9 */
[----:B------:R-:W-:Y:S01]  /*9850*/  BSSY B1, `(.L_x_517) ;  /* 0x000006d000017945 */ /* 0x000fe20003800000 */
[----:B------:R-:W-:-:S04]  /*9860*/  IADD3 R42, P3, P4, R114, R124, R33 ;  /* 0x0000007c722a7210 */ /* 0x000fc80007c7e021 */
[----:B---3--:R-:W-:Y:S02]  /*9870*/  IADD3.X R45, R6, R52, R37, P3, P4 ;  /* 0x00000034062d7210 */ /* 0x008fe40001fe8425 */
[----:B------:R-:W-:-:S04]  /*9880*/  LEA R48, P3, R42, R120, 0x1 ;  /* 0x000000782a307211 */ /* 0x000fc800078608ff */
[----:B------:R-:W-:Y:S02]  /*9890*/  LEA.HI.X R49, R42, R121, R45, 0x1, P3 ;  /* 0x000000792a317211 */ /* 0x000fe400018f0c2d */
[----:B------:R-:W-:Y:S02]  /*98a0*/  ISETP.GE.AND P3, PT, R3, R117, PT ;  /* 0x000000750300720c */ /* 0x000fe40003f66270 */
[----:B--2---:R-:W-:-:S04]  /*98b0*/  LOP3.LUT P5, RZ, R40, 0x1, RZ, 0xc0, !PT ;  /* 0x0000000128ff7812 */ /* 0x004fc800078ac0ff */
[----:B------:R-:W-:-:S04]  /*98c0*/  SEL R148, R122, R148, !P5 ;  /* 0x000000947a947207 */ /* 0x000fc80006800000 */
[----:B------:R-:W-:-:S04]  /*98d0*/  SHF.R.S32.HI R41, RZ, 0x1f, R148 ;  /* 0x0000001fff297819 */ /* 0x000fc80000011494 */
[----:B------:R-:W-:-:S04]  /*98e0*/  LEA.HI R41, R41, R148, RZ, 0x4 ;  /* 0x0000009429297211 */ /* 0x000fc800078f20ff */
[----:B------:R-:W-:-:S04]  /*98f0*/  LEA.HI.SX32 R41, R41, R32, 0x1c ;  /* 0x0000002029297211 */ /* 0x000fc800078fe2ff */
[----:B------:R-:W-:Y:S01]  /*9900*/  SHF.R.S32.HI R40, RZ, 0x1f, R41 ;  /* 0x0000001fff287819 */ /* 0x000fe20000011429 */
[----:B------:R-:W-:-:S03]  /*9910*/  IMAD.SHL.U32 R51, R41, 0x8, RZ ;  /* 0x0000000829337824 */ /* 0x000fc600078e00ff */
[----:B------:R-:W-:Y:S02]  /*9920*/  LEA.HI R41, R40, R41, RZ, 0x3 ;  /* 0x0000002928297211 */ /* 0x000fe400078f18ff */
[----:B------:R-:W-:Y:S02]  /*9930*/  LOP3.LUT R40, R185, 0x38, R51, 0xf8, !PT ;  /* 0x00000038b9287812 */ /* 0x000fe400078ef833 */
[----:B------:R-:W-:Y:S02]  /*9940*/  SHF.L.U32 R41, R41, 0xa, RZ ;  /* 0x0000000a29297819 */ /* 0x000fe400000006ff */
[----:B------:R-:W-:Y:S02]  /*9950*/  LOP3.LUT R40, R40, R43, RZ, 0x3c, !PT ;  /* 0x0000002b28287212 */ /* 0x000fe400078e3cff */
[----:B------:R-:W-:-:S04]  /*9960*/  LOP3.LUT R41, R41, 0x7fffe000, RZ, 0xc0, !PT ;  /* 0x7fffe00029297812 */ /* 0x000fc800078ec0ff */
[----:B------:R-:W-:Y:S01]  /*9970*/  IADD3 R43, R40, R41, R195 ;  /* 0x00000029282b7210 */ /* 0x000fe20007ffe0c3 */
[----:B------:R-:W-:-:S04]  /*9980*/  IMAD R41, R16, 0x6000, R137 ;  /* 0x0000600010297824 */ /* 0x000fc800078e0289 */
[----:B------:R-:W-:Y:S02]  /*9990*/  IMAD R43, R16, 0x6000, R43 ;  /* 0x00006000102b7824 */ /* 0x000fe400078e022b */
[--C-:B------:R-:W-:Y:S02]  /*99a0*/  IMAD R41, R41, 0x2, R2.reuse ;  /* 0x0000000229297824 */ /* 0x100fe400078e0202 */
[----:B------:R-:W-:-:S04]  /*99b0*/  IMAD R44, R43, 0x2, R2 ;  /* 0x000000022b2c7824 */ /* 0x000fc800078e0202 */
[----:B------:R-:W0:Y:S04]  /*99c0*/  LDS.128 R40, [R41+0x1c400] ;  /* 0x01c4000029287984 */ /* 0x000e280000000c00 */
[----:B------:R-:W2:Y:S01]  /*99d0*/  LDS.128 R44, [R44+0x1c400] ;  /* 0x01c400002c2c7984 */ /* 0x000ea20000000c00 */
[----:B------:R-:W-:Y:S05]  /*99e0*/  @P3 BRA `(.L_x_518) ;  /* 0x00000004004c3947 */ /* 0x000fea0003800000 */
[----:B------:R-:W-:Y:S01]  /*99f0*/  SHF.R.U64 R53, R76, 0x10, R77 ;  /* 0x000000104c357819 */ /* 0x000fe2000000124d */
[----:B--2---:R-:W-:Y:S01]  /*9a00*/  IMAD.MOV.U32 R56, RZ, RZ, R45 ;  /* 0x000000ffff387224 */ /* 0x004fe200078e002d */
[----:B------:R-:W-:Y:S01]  /*9a10*/  SHF.R.U32.HI R76, RZ, 0x10, R77 ;  /* 0x00000010ff4c7819 */ /* 0x000fe2000001164d */
[----:B------:R-:W-:Y:S01]  /*9a20*/  HADD2.F32 R62, -RZ, R157.H1_H1 ;  /* 0x3000009dff3e7230 */ /* 0x000fe20000004100 */
[--C-:B------:R-:W-:Y:S01]  /*9a30*/  SHF.R.U64 R50, R64, 0x10, R65.reuse ;  /* 0x0000001040327819 */ /* 0x100fe20000001241 */
[----:B------:R-:W-:Y:S01]  /*9a40*/  HADD2.F32 R60, -RZ, R154.H1_H1 ;  /* 0x3000009aff3c7230 */ /* 0x000fe20000004100 */
[----:B------:R-:W-:Y:S01]  /*9a50*/  SHF.R.U32.HI R64, RZ, 0x10, R65 ;  /* 0x00000010ff407819 */ /* 0x000fe20000011641 */
[--C-:B------:R-:W-:Y:S01]  /*9a60*/  HADD2.F32 R57, -RZ, R56.reuse.H0_H0 ;  /* 0x20000038ff397230 */ /* 0x100fe20000004100 */
[----:B0-----:R-:W-:Y:S01]  /*9a70*/  MOV R45, R43 ;  /* 0x0000002b002d7202 */ /* 0x001fe20000000f00 */
[----:B------:R-:W-:Y:S01]  /*9a80*/  HADD2.F32 R58, -RZ, R56.H1_H1 ;  /* 0x30000038ff3a7230 */ /* 0x000fe20000004100 */
[--C-:B------:R-:W-:Y:S01]  /*9a90*/  SHF.R.U64 R55, R78, 0x10, R79.reuse ;  /* 0x000000104e377819 */ /* 0x100fe2000000124f */
[--C-:B------:R-:W-:Y:S01]  /*9aa0*/  HADD2.F32 R43, -RZ, R41.reuse.H0_H0 ;  /* 0x20000029ff2b7230 */ /* 0x100fe20000004100 */
[----:B------:R-:W-:Y:S01]  /*9ab0*/  SHF.R.U32.HI R78, RZ, 0x10, R79 ;  /* 0x00000010ff4e7819 */ /* 0x000fe2000001164f */
[----:B------:R-:W-:Y:S01]  /*9ac0*/  HADD2.F32 R61, -RZ, R76.H0_H0 ;  /* 0x2000004cff3d7230 */ /* 0x000fe20000004100 */
[--C-:B------:R-:W-:Y:S01]  /*9ad0*/  SHF.R.U64 R54, R66, 0x10, R67.reuse ;  /* 0x0000001042367819 */ /* 0x100fe20000001243 */
[----:B------:R-:W-:Y:S01]  /*9ae0*/  HADD2.F32 R56, -RZ, R41.H1_H1 ;  /* 0x30000029ff387230 */ /* 0x000fe20000004100 */
[----:B------:R-:W-:Y:S01]  /*9af0*/  SHF.R.U32.HI R66, RZ, 0x10, R67 ;  /* 0x00000010ff427819 */ /* 0x000fe20000011643 */
[----:B------:R-:W-:-:S02]  /*9b00*/  HADD2.F32 R59, -RZ, R64.H0_H0 ;  /* 0x20000040ff3b7230 */ /* 0x000fc40000004100 */
[-C--:B------:R-:W-:Y:S01]  /*9b10*/  FMUL.FTZ R64, R57, R62.reuse ;  /* 0x0000003e39407220 */ /* 0x080fe20000410000 */
[C---:B------:R-:W-:Y:S01]  /*9b20*/  FMUL.FTZ R62, R43.reuse, R62 ;  /* 0x0000003e2b3e7220 */ /* 0x040fe20000410000 */
[-C--:B------:R-:W-:Y:S01]  /*9b30*/  FMUL.FTZ R63, R58, R61.reuse ;  /* 0x0000003d3a3f7220 */ /* 0x080fe20000410000 */
[----:B------:R-:W-:Y:S01]  /*9b40*/  FMUL.FTZ R61, R56, R61 ;  /* 0x0000003d383d7220 */ /* 0x000fe20000410000 */
[-C--:B------:R-:W-:Y:S01]  /*9b50*/  FFMA.FTZ R41, R43, R60.reuse, -R64 ;  /* 0x0000003c2b297223 */ /* 0x080fe20000010840 */
[----:B------:R-:W-:Y:S01]  /*9b60*/  FFMA.FTZ R43, R57, R60, R62 ;  /* 0x0000003c392b7223 */ /* 0x000fe2000001003e */
[----:B------:R-:W-:Y:S02]  /*9b70*/  HADD2.F32 R68, -RZ, R156.H1_H1 ;  /* 0x3000009cff447230 */ /* 0x000fe40000004100 */
[-C--:B------:R-:W-:Y:S01]  /*9b80*/  FFMA.FTZ R58, R58, R59.reuse, R61 ;  /* 0x0000003b3a3a7223 */ /* 0x080fe2000001003d */
[--C-:B------:R-:W-:Y:S02]  /*9b90*/  HADD2.F32 R57, -RZ, R47.reuse.H0_H0 ;  /* 0x2000002fff397230 */ /* 0x100fe40000004100 */
[----:B------:R-:W-:Y:S01]  /*9ba0*/  FFMA.FTZ R56, R56, R59, -R63 ;  /* 0x0000003b38387223 */ /* 0x000fe2000001083f */
[----:B------:R-:W-:-:S02]  /*9bb0*/  HADD2.F32 R62, -RZ, R47.H1_H1 ;  /* 0x3000002fff3e7230 */ /* 0x000fc40000004100 */
[--C-:B------:R-:W-:Y:S02]  /*9bc0*/  HADD2.F32 R47, -RZ, R45.reuse.H0_H0 ;  /* 0x2000002dff2f7230 */ /* 0x100fe40000004100 */
[----:B------:R-:W-:Y:S01]  /*9bd0*/  HADD2.F32 R61, -RZ, R78.H0_H0 ;  /* 0x2000004eff3d7230 */ /* 0x000fe20000004100 */
[----:B------:R-:W-:Y:S01]  /*9be0*/  F2FP.F16.F32.PACK_AB R41, R56, R41 ;  /* 0x000000293829723e */ /* 0x000fe200000000ff */
[----:B------:R-:W-:Y:S02]  /*9bf0*/  HADD2.F32 R60, -RZ, R45.H1_H1 ;  /* 0x3000002dff3c7230 */ /* 0x000fe40000004100 */
[----:B------:R-:W-:Y:S02]  /*9c00*/  HADD2.F32 R64, -RZ, R155.H1_H1 ;  /* 0x3000009bff407230 */ /* 0x000fe40000004100 */
[-C--:B------:R-:W-:Y:S01]  /*9c10*/  FMUL.FTZ R63, R62, R61.reuse ;  /* 0x0000003d3e3f7220 */ /* 0x080fe20000410000 */
[----:B------:R-:W-:Y:S02]  /*9c20*/  HADD2.F32 R59, -RZ, R66.H0_H0 ;  /* 0x20000042ff3b7230 */ /* 0x000fe40000004100 */
[-C--:B------:R-:W-:Y:S01]  /*9c30*/  FMUL.FTZ R66, R57, R68.reuse ;  /* 0x0000004439427220 */ /* 0x080fe20000410000 */
[----:B------:R-:W-:Y:S01]  /*9c40*/  FMUL.FTZ R68, R47, R68 ;  /* 0x000000442f447220 */ /* 0x000fe20000410000 */
[----:B------:R-:W-:Y:S01]  /*9c50*/  FMUL.FTZ R61, R60, R61 ;  /* 0x0000003d3c3d7220 */ /* 0x000fe20000410000 */
[----:B------:R-:W-:-:S02]  /*9c60*/  HADD2.F32 R50, -RZ, R50.H0_H0 ;  /* 0x20000032ff327230 */ /* 0x000fc40000004100 */
[-C--:B------:R-:W-:Y:S01]  /*9c70*/  FFMA.FTZ R45, R47, R64.reuse, -R66 ;  /* 0x000000402f2d7223 */ /* 0x080fe20000010842 */
[----:B------:R-:W-:Y:S01]  /*9c80*/  FFMA.FTZ R47, R57, R64, R68 ;  /* 0x00000040392f7223 */ /* 0x000fe20000010044 */
[-C--:B------:R-:W-:Y:S01]  /*9c90*/  FFMA.FTZ R60, R60, R59.reuse, -R63 ;  /* 0x0000003b3c3c7223 */ /* 0x080fe2000001083f */
[----:B------:R-:W-:Y:S01]  /*9ca0*/  FFMA.FTZ R62, R62, R59, R61 ;  /* 0x0000003b3e3e7223 */ /* 0x000fe2000001003d */
[----:B------:R-:W-:Y:S02]  /*9cb0*/  HADD2.F32 R68, -RZ, R53.H0_H0 ;  /* 0x20000035ff447230 */ /* 0x000fe40000004100 */
[----:B------:R-:W-:Y:S01]  /*9cc0*/  HADD2.F32 R66, -RZ, R157.H0_H0 ;  /* 0x2000009dff427230 */ /* 0x000fe20000004100 */
[----:B------:R-:W-:Y:S01]  /*9cd0*/  F2FP.F16.F32.PACK_AB R60, R60, R45 ;  /* 0x0000002d3c3c723e */ /* 0x000fe200000000ff */
[----:B------:R-:W-:Y:S01]  /*9ce0*/  HADD2.F32 R59, -RZ, R44.H0_H0 ;  /* 0x2000002cff3b7230 */ /* 0x000fe20000004100 */
[----:B------:R-:W-:Y:S01]  /*9cf0*/  F2FP.F16.F32.PACK_AB R45, R58, R43 ;  /* 0x0000002b3a2d723e */ /* 0x000fe200000000ff */
[----:B------:R-:W-:Y:S01]  /*9d00*/  HADD2.F32 R53, -RZ, R40.H0_H0 ;  /* 0x20000028ff357230 */ /* 0x000fe20000004100 */
[----:B------:R-:W-:Y:S01]  /*9d10*/  F2FP.F16.F32.PACK_AB R47, R62, R47 ;  /* 0x0000002f3e2f723e */ /* 0x000fe200000000ff */
[----:B------:R-:W-:-:S02]  /*9d20*/  HADD2.F32 R61, -RZ, R44.H1_H1 ;  /* 0x3000002cff3d7230 */ /* 0x000fc40000004100 */
[----:B------:R-:W-:Y:S02]  /*9d30*/  HADD2.F32 R57, -RZ, R40.H1_H1 ;  /* 0x30000028ff397230 */ /* 0x000fe40000004100 */
[-C--:B------:R-:W-:Y:S01]  /*9d40*/  FMUL.FTZ R40, R59, R66.reuse ;  /* 0x000000423b287220 */ /* 0x080fe20000410000 */
[----:B------:R-:W-:Y:S02]  /*9d50*/  HADD2.F32 R64, -RZ, R155.H0_H0 ;  /* 0x2000009bff407230 */ /* 0x000fe40000004100 */
[----:B------:R-:W-:Y:S01]  /*9d60*/  FMUL.FTZ R44, R53, R66 ;  /* 0x00000042352c7220 */ /* 0x000fe20000410000 */
[-C--:B------:R-:W-:Y:S01]  /*9d70*/  FMUL.FTZ R66, R61, R68.reuse ;  /* 0x000000443d427220 */ /* 0x080fe20000410000 */
[----:B------:R-:W-:Y:S01]  /*9d80*/  FMUL.FTZ R68, R57, R68 ;  /* 0x0000004439447220 */ /* 0x000fe20000410000 */
[----:B------:R-:W-:Y:S02]  /*9d90*/  HADD2.F32 R154, -RZ, R154.H0_H0 ;  /* 0x2000009aff9a7230 */ /* 0x000fe40000004100 */
[-C--:B------:R-:W-:Y:S01]  /*9da0*/  FFMA.FTZ R44, R59, R64.reuse, R44 ;  /* 0x000000403b2c7223 */ /* 0x080fe2000001002c */
[----:B------:R-:W-:Y:S01]  /*9db0*/  FFMA.FTZ R40, R53, R64, -R40 ;  /* 0x0000004035287223 */ /* 0x000fe20000010828 */
[----:B------:R-:W-:-:S02]  /*9dc0*/  HADD2.F32 R59, -RZ, R55.H0_H0 ;  /* 0x20000037ff3b7230 */ /* 0x000fc40000004100 */
        /* <DEDUP_REMOVED lines=18> */
[----:B------:R-:W-:-:S03]  /*9ef0*/  IMAD.MOV.U32 R43, RZ, RZ, R60 ;  /* 0x000000ffff2b7224 */ /* 0x000fc600078e003c */
[----:B------:R-:W-:Y:S02]  /*9f00*/  F2FP.F16.F32.PACK_AB R42, R42, R63 ;  /* 0x0000003f2a2a723e */ /* 0x000fe400000000ff */
[----:B------:R-:W-:-:S07]  /*9f10*/  F2FP.F16.F32.PACK_AB R46, R59, R154 ;  /* 0x0000009a3b2e723e */ /* 0x000fce00000000ff */
.L_x_518:
[----:B------:R-:W-:Y:S05]  /*9f20*/  BSYNC B1 ;  /* 0x0000000000017941 */ /* 0x000fea0003800000 */
.L_x_517:
[----:B0-----:R0:W-:Y:S01]  /*9f30*/  STG.E.128 desc[UR56][R48.64], R40 ;  /* 0x0000002830007986 */ /* 0x0011e2000c101d38 */
[----:B------:R-:W-:-:S13]  /*9f40*/  ISETP.GE.AND P3, PT, R51, R146, PT ;  /* 0x000000923300720c */ /* 0x000fda0003f66270 */
[----:B------:R-:W-:Y:S05]  /*9f50*/  @P3 BRA `(.L_x_467) ;  /* 0x0000000000f43947 */ /* 0x000fea0003800000 */
[--C-:B0-----:R-:W-:Y:S02]  /*9f60*/  SHF.R.S32.HI R41, RZ, 0x1f, R51.reuse ;  /* 0x0000001fff297819 */ /* 0x101fe40000011433 */
[----:B------:R-:W-:-:S04]  /*9f70*/  IADD3 R51, P3, P4, R114, R124, R51 ;  /* 0x0000007c72337210 */ /* 0x000fc80007c7e033 */
[----:B------:R-:W-:Y:S02]  /*9f80*/  IADD3.X R52, R6, R52, R41, P3, P4 ;  /* 0x0000003406347210 */ /* 0x000fe40001fe8429 */
[----:B------:R-:W-:-:S04]  /*9f90*/  LEA R120, P3, R51, R120, 0x1 ;  /* 0x0000007833787211 */ /* 0x000fc800078608ff */
[----:B------:R-:W-:-:S05]  /*9fa0*/  LEA.HI.X R121, R51, R121, R52, 0x1, P3 ;  /* 0x0000007933797211 */ /* 0x000fca00018f0c34 */
[----:B--2---:R0:W-:Y:S01]  /*9fb0*/  STG.E.128 desc[UR56][R120.64], R44 ;  /* 0x0000002c78007986 */ /* 0x0041e2000c101d38 */
[----:B------:R-:W-:Y:S05]  /*9fc0*/  BRA `(.L_x_467) ;  /* 0x0000000000d87947 */ /* 0x000fea0003800000 */
.L_x_434:
[----:B------:R-:W-:-:S06]  /*9fd0*/  UISETP.NE.AND UP0, UPT, UR58, 0x3, UPT ;  /* 0x000000033a00788c */ /* 0x000fcc000bf05270 */
[----:B------:R-:W-:-:S13]  /*9fe0*/  PLOP3.LUT P2, PT, PT, PT, UP0, 0x80, 0x0 ;  /* 0x000000000000781c */ /* 0x000fda0003f4f008 */
[----:B------:R-:W-:Y:S05]  /*9ff0*/  @!P2 BRA `(.L_x_519) ;  /* 0x000000000004a947 */ /* 0x000fea0003800000 */
[----:B------:R-:W-:Y:S01]  /*a000*/  BPT.TRAP 0x1 ;  /* 0x000000040000795c */ /* 0x000fe20000300000 */
.L_x_519:
[----:B------:R-:W-:Y:S01]  /*a010*/  IMAD R101, R16, 0x8, R2 ;  /* 0x0000000810657824 */ /* 0x000fe200078e0202 */
[----:B------:R-:W-:Y:S01]  /*a020*/  SHF.L.U32 R102, R184, 0x1f, RZ ;  /* 0x0000001fb8667819 */ /* 0x000fe200000006ff */
[----:B------:R-:W-:Y:S01]  /*a030*/  IMAD R100, R25, -0x80, R24 ;  /* 0xffffff8019647824 */ /* 0x000fe200078e0218 */
[----:B------:R-:W-:Y:S02]  /*a040*/  BSSY B1, `(.L_x_520) ;  /* 0x0000004000017945 */ /* 0x000fe40003800000 */
[----:B------:R-:W0:Y:S02]  /*a050*/  SYNCS.PHASECHK.TRANS64.TRYWAIT P3, [R101+URZ+0x34890], R102 ;  /* 0x03489066650075a7 */ /* 0x000e24000806017f */
[----:B------:R-:W-:Y:S01]  /*a060*/  VIMNMX R100, R100, 0x80, PT ;  /* 0x0000008064647848 */ /* 0x000fe20003fe0100 */
[----:B0-----:R-:W-:Y:S06]  /*a070*/  @!P3 BRA `(.L_x_521) ;  /* 0x000001780004b947 */ /* 0x001fec0003800000 */
.L_x_801:
[----:B------:R-:W-:Y:S05]  /*a080*/  BSYNC B1 ;  /* 0x0000000000017941 */ /* 0x000fea0003800000 */
.L_x_520:
[----:B------:R-:W-:Y:S01]  /*a090*/  ISETP.GE.AND P3, PT, R17, R100, PT ;  /* 0x000000641100720c */ /* 0x000fe20003f66270 */
[----:B------:R-:W-:-:S12]  /*a0a0*/  BSSY B1, `(.L_x_522) ;  /* 0x0000014000017945 */ /* 0x000fd80003800000 */
[----:B------:R-:W-:Y:S05]  /*a0b0*/  @P3 BRA `(.L_x_523) ;  /* 0x0000000000483947 */ /* 0x000fea0003800000 */
[----:B------:R-:W-:-:S13]  /*a0c0*/  ISETP.NE.AND P3, PT, R34, RZ, PT ;  /* 0x000000ff2200720c */ /* 0x000fda0003f65270 */
[----:B------:R-:W1:Y:S04]  /*a0d0*/  @P3 LDS.128 R40, [R47] ;  /* 0x000000002f283984 */ /* 0x000e680000000c00 */
[----:B-1----:R-:W-:Y:S01]  /*a0e0*/  @P3 STG.E.128 desc[UR56][R48.64], R40 ;  /* 0x0000002830003986 */ /* 0x002fe2000c101d38 */
[----:B------:R-:W-:-:S13]  /*a0f0*/  ISETP.NE.AND P3, PT, R38, RZ, PT ;  /* 0x000000ff2600720c */ /* 0x000fda0003f65270 */
[----:B------:R-:W1:Y:S04]  /*a100*/  @P3 LDS.128 R40, [R46] ;  /* 0x000000002e283984 */ /* 0x000e680000000c00 */
[----:B-1----:R-:W-:Y:S01]  /*a110*/  @P3 STG.E.128 desc[UR56][R48.64+0x40], R40 ;  /* 0x0000402830003986 */ /* 0x002fe2000c101d38 */
[----:B------:R-:W-:-:S13]  /*a120*/  ISETP.NE.AND P3, PT, R39, RZ, PT ;  /* 0x000000ff2700720c */ /* 0x000fda0003f65270 */
[----:B------:R-:W1:Y:S04]  /*a130*/  @P3 LDS.128 R40, [R47+0x4000] ;  /* 0x004000002f283984 */ /* 0x000e680000000c00 */
        /* <DEDUP_REMOVED lines=9> */
[----:B-1----:R1:W-:Y:S02]  /*a1d0*/  @P3 STG.E.128 desc[UR56][R48.64+0x140], R40 ;  /* 0x0001402830003986 */ /* 0x0023e4000c101d38 */
.L_x_523:
[----:B------:R-:W-:Y:S05]  /*a1e0*/  BSYNC B1 ;  /* 0x0000000000017941 */ /* 0x000fea0003800000 */
.L_x_522:
[----:B------:R-:W-:-:S13]  /*a1f0*/  ISETP.GE.AND P3, PT, R207, R100, PT ;  /* 0x00000064cf00720c */ /* 0x000fda0003f66270 */
[----:B------:R-:W-:Y:S05]  /*a200*/  @P3 BRA `(.L_x_467) ;  /* 0x0000000000483947 */ /* 0x000fea0003800000 */
[----:B------:R-:W-:-:S13]  /*a210*/  ISETP.NE.AND P3, PT, R34, RZ, PT ;  /* 0x000000ff2200720c */ /* 0x000fda0003f65270 */
[----:B-1----:R-:W1:Y:S04]  /*a220*/  @P3 LDS.128 R40, [R47+0x2000] ;  /* 0x002000002f283984 */ /* 0x002e680000000c00 */
        /* <DEDUP_REMOVED lines=16> */
.L_x_467:
[----:B------:R-:W-:Y:S05]  /*a330*/  BSYNC B0 ;  /* 0x0000000000007941 */ /* 0x000fea0003800000 */
.L_x_433:
[----:B01234-:R-:W0:Y:S01]  /*a340*/  S2R R40, SR_TID.X ;  /* 0x0000000000287919 */ /* 0x01fe220000002100 */
[----:B------:R-:W-:Y:S01]  /*a350*/  @!PT LDS RZ, [RZ] ;  /* 0x00000000fffff984 */ /* 0x000fe20000000800 */
[----:B------:R-:W-:Y:S01]  /*a360*/  @!PT LDS RZ, [RZ] ;  /* 0x00000000fffff984 */ /* 0x000fe20000000800 */
[----:B------:R-:W-:Y:S01]  /*a370*/  @!PT LDS RZ, [RZ] ;  /* 0x00000000fffff984 */ /* 0x000fe20000000800 */
[----:B------:R-:W-:Y:S01]  /*a380*/  @!PT LDS RZ, [RZ] ;  /* 0x00000000fffff984 */ /* 0x000fe20000000800 */
[----:B------:R1:W-:Y:S06]  /*a390*/  MEMBAR.ALL.CTA ;  /* 0x0000000000007992 */ /* 0x0003ec0000008000 */
[----:B-1----:R-:W1:Y:S01]  /*a3a0*/  FENCE.VIEW.ASYNC.S ;  /* 0x00000000000073c6 */ /* 0x002e620000000000 */
[----:B------:R-:W-:Y:S05]  /*a3b0*/  WARPSYNC.ALL ;  /* 0x0000000000007948 */ /* 0x000fea0003800000 */
[----:B------:R-:W-:Y:S01]  /*a3c0*/  BSSY B0, `(.L_x_524) ;  /* 0x0000009000007945 */ /* 0x000fe20003800000 */
[----:B0-----:R-:W-:Y:S01]  /*a3d0*/  LOP3.LUT R40, R40, 0x7f, RZ, 0xc0, !PT ;  /* 0x0000007f28287812 */ /* 0x001fe200078ec0ff */
[----:B-1----:R0:W-:Y:S03]  /*a3e0*/  BAR.SYNC.DEFER_BLOCKING R151, 0x80 ;  /* 0x000200970000751d */ /* 0x0021e60000010000 */
[----:B------:R-:W-:-:S13]  /*a3f0*/  ISETP.NE.AND P3, PT, R40, RZ, PT ;  /* 0x000000ff2800720c */ /* 0x000fda0003f65270 */
[----:B------:R-:W-:-:S05]  /*a400*/  @!P3 VIADD R40, R101, 0x348a0 ;  /* 0x000348a06528b836 */ /* 0x000fca0000000000 */
[----:B------:R-:W-:-:S04]  /*a410*/  @!P3 PRMT R40, RZ, 0x654, R40 ;  /* 0x00000654ff28b816 */ /* 0x000fc80000000028 */
[----:B------:R0:W-:Y:S01]  /*a420*/  @!P3 SYNCS.ARRIVE.TRANS64.RED.A1T0 RZ, [R40+URZ], RZ ;  /* 0x000000ff28ffb9a7 */ /* 0x0001e2000810043f */
[----:B------:R-:W-:Y:S05]  /*a430*/  @!P2 BRA `(.L_x_525) ;  /* 0x000000000004a947 */ /* 0x000fea0003800000 */
[----:B------:R-:W-:Y:S01]  /*a440*/  BPT.TRAP 0x1 ;  /* 0x000000040000795c */ /* 0x000fe20000300000 */
.L_x_525:
[----:B------:R-:W-:Y:S05]  /*a450*/  BSYNC B0 ;  /* 0x0000000000007941 */ /* 0x000fea0003800000 */
.L_x_524:
[----:B------:R-:W1:Y:S01]  /*a460*/  SYNCS.PHASECHK.TRANS64.TRYWAIT P2, [R101+URZ+0x348b0], R102 ;  /* 0x0348b066650075a7 */ /* 0x000e62000804017f */
[----:B------:R-:W-:Y:S01]  /*a470*/  ULDC UR59, c[0x0][0x320] ;  /* 0x0000c800003b7ab9 */ /* 0x000fe20000000800 */
[----:B------:R-:W-:Y:S01]  /*a480*/  ULDC.64 UR38, c[0x0][0x328] ;  /* 0x0000ca0000267ab9 */ /* 0x000fe20000000a00 */
[----:B------:R-:W-:Y:S01]  /*a490*/  ULDC.64 UR36, c[0x0][0x318] ;  /* 0x0000c60000247ab9 */ /* 0x000fe20000000a00 */
[----:B------:R-:W-:Y:S04]  /*a4a0*/  BSSY B0, `(.L_x_526) ;  /* 0x0000002000007945 */ /* 0x000fe80003800000 */
[----:B-1----:R-:W-:Y:S05]  /*a4b0*/  @!P2 BRA `(.L_x_527) ;  /* 0x000001740008a947 */ /* 0x002fea0003800000 */
.L_x_802:
[----:B------:R-:W-:Y:S05]  /*a4c0*/  BSYNC B0 ;  /* 0x0000000000007941 */ /* 0x000fea0003800000 */
.L_x_526:
[----:B------:R-:W-:Y:S01]  /*a4d0*/  ISETP.GE.AND P2, PT, R17, R100, PT ;  /* 0x000000641100720c */ /* 0x000fe20003f46270 */
[----:B------:R-:W-:Y:S01]  /*a4e0*/  BSSY B0, `(.L_x_528) ;  /* 0x000001b000007945 */ /* 0x000fe20003800000 */
[----:B0-----:R-:W-:Y:S01]  /*a4f0*/  LEA R40, R16, R15, 0xe ;  /* 0x0000000f10287211 */ /* 0x001fe200078e70ff */
[----:B------:R-:W-:-:S04]  /*a500*/  IMAD.WIDE R44, R25, 0x80, R118 ;  /* 0x00000080192c7825 */ /* 0x000fc800078e0276 */
[----:B------:R-:W-:Y:S02]  /*a510*/  IMAD.IADD R48, R130, 0x1, R40 ;  /* 0x0000000182307824 */ /* 0x000fe400078e0228 */
[--C-:B------:R-:W-:Y:S02]  /*a520*/  IMAD R49, R40, 0x2, R103.reuse ;  /* 0x0000000228317824 */ /* 0x100fe400078e0267 */
[----:B------:R-:W-:Y:S02]  /*a530*/  IMAD R48, R48, 0x2, R103 ;  /* 0x0000000230307824 */ /* 0x000fe400078e0267 */
[----:B------:R-:W-:Y:S05]  /*a540*/  @P2 BRA `(.L_x_529) ;  /* 0x0000000000502947 */ /* 0x000fea0003800000 */
[----:B------:R-:W-:Y:S01]  /*a550*/  MOV R40, R112 ;  /* 0x0000007000287202 */ /* 0x000fe20000000f00 */
[----:B------:R-:W-:Y:S02]  /*a560*/  IMAD R43, R45, UR38, RZ ;  /* 0x000000262d2b7c24 */ /* 0x000fe4000f8e02ff */
[----:B------:R-:W-:Y:S02]  /*a570*/  IMAD.MOV.U32 R41, RZ, RZ, R99 ;  /* 0x000000ffff297224 */ /* 0x000fe400078e0063 */
[C---:B------:R-:W-:Y:S02]  /*a580*/  IMAD R43, R44.reuse, UR39, R43 ;  /* 0x000000272c2b7c24 */ /* 0x040fe4000f8e022b */
[----:B------:R-:W-:-:S04]  /*a590*/  IMAD.WIDE.U32 R40, R44, UR38, R40 ;  /* 0x000000262c287c25 */ /* 0x000fc8000f8e0028 */
[----:B------:R-:W-:Y:S01]  /*a5a0*/  IMAD.IADD R41, R41, 0x1, R43 ;  /* 0x0000000129297824 */ /* 0x000fe200078e022b */
[----:B------:R-:W-:-:S04]  /*a5b0*/  LEA R46, P2, R40, UR36, 0x1 ;  /* 0x00000024282e7c11 */ /* 0x000fc8000f8408ff */
[----:B------:R-:W-:Y:S02]  /*a5c0*/  LEA.HI.X R47, R40, UR37, R41, 0x1, P2 ;  /* 0x00000025282f7c11 */ /* 0x000fe400090f0c29 */
[----:B------:R-:W-:-:S13]  /*a5d0*/  ISETP.GE.AND P2, PT, R18, UR59, PT ;  /* 0x0000003b12007c0c */ /* 0x000fda000bf46270 */
[----:B------:R-:W0:Y:S04]  /*a5e0*/  @!P2 LDS.128 R40, [R49] ;  /* 0x000000003128a984 */ /* 0x000e280000000c00 */
[----:B0-----:R-:W-:Y:S01]  /*a5f0*/  @!P2 STG.E.128 desc[UR56][R46.64], R40 ;  /* 0x000000282e00a986 */ /* 0x001fe2000c101d38 */
[----:B------:R-:W-:-:S13]  /*a600*/  ISETP.GE.AND P2, PT, R0, UR59, PT ;  /* 0x0000003b00007c0c */ /* 0x000fda000bf46270 */
[----:B------:R-:W0:Y:S04]  /*a610*/  @!P2 LDS.128 R40, [R48] ;  /* 0x000000003028a984 */ /* 0x000e280000000c00 */
[----:B0-----:R-:W-:Y:S01]  /*a620*/  @!P2 STG.E.128 desc[UR56][R46.64+0x40], R40 ;  /* 0x000040282e00a986 */ /* 0x001fe2000c101d38 */
[----:B------:R-:W-:-:S13]  /*a630*/  ISETP.GE.AND P2, PT, R3, UR59, PT ;  /* 0x0000003b03007c0c */ /* 0x000fda000bf46270 */
[----:B------:R-:W0:Y:S04]  /*a640*/  @!P2 LDS.128 R40, [R49+0x4000] ;  /* 0x004000003128a984 */ /* 0x000e280000000c00 */
[----:B0-----:R-:W-:Y:S01]  /*a650*/  @!P2 STG.E.128 desc[UR56][R46.64+0x80], R40 ;  /* 0x000080282e00a986 */ /* 0x001fe2000c101d38 */
[----:B------:R-:W-:-:S13]  /*a660*/  ISETP.GE.AND P2, PT, R4, UR59, PT ;  /* 0x0000003b04007c0c */ /* 0x000fda000bf46270 */
[----:B------:R-:W0:Y:S04]  /*a670*/  @!P2 LDS.128 R40, [R48+0x4000] ;  /* 0x004000003028a984 */ /* 0x000e280000000c00 */
[----:B0-----:R0:W-:Y:S02]  /*a680*/  @!P2 STG.E.128 desc[UR56][R46.64+0xc0], R40 ;  /* 0x0000c0282e00a986 */ /* 0x0011e4000c101d38 */
.L_x_529:
[----:B------:R-:W-:Y:S05]  /*a690*/  BSYNC B0 ;  /* 0x0000000000007941 */ /* 0x000fea0003800000 */
.L_x_528:
[----:B------:R-:W-:Y:S01]  /*a6a0*/  ISETP.GE.AND P2, PT, R207, R100, PT ;  /* 0x00000064cf00720c */ /* 0x000fe20003f46270 */
[----:B------:R-:W-:-:S12]  /*a6b0*/  BSSY B0, `(.L_x_530) ;  /* 0x0000018000007945 */ /* 0x000fd80003800000 */
[----:B------:R-:W-:Y:S05]  /*a6c0*/  @P2 BRA `(.L_x_531) ;  /* 0x0000000000582947 */ /* 0x000fea0003800000 */
[----:B0-----:R-:W-:Y:S01]  /*a6d0*/  IADD3 R43, P2, R44, 0x40, RZ ;  /* 0x000000402c2b7810 */ /* 0x001fe20007f5e0ff */
[----:B------:R-:W-:Y:S01]  /*a6e0*/  IMAD.MOV.U32 R41, RZ, RZ, R99 ;  /* 0x000000ffff297224 */ /* 0x000fe200078e0063 */
[----:B------:R-:W-:-:S03]  /*a6f0*/  MOV R40, R112 ;  /* 0x0000007000287202 */ /* 0x000fc60000000f00 */
[----:B------:R-:W-:Y:S02]  /*a700*/  IMAD.X R44, RZ, RZ, R45, P2 ;  /* 0x000000ffff2c7224 */ /* 0x000fe400010e062d */
[----:B------:R-:W-:-:S04]  /*a710*/  IMAD.WIDE.U32 R40, R43, UR38, R40 ;  /* 0x000000262b287c25 */ /* 0x000fc8000f8e0028 */
[----:B------:R-:W-:-:S04]  /*a720*/  IMAD R44, R44, UR38, RZ ;  /* 0x000000262c2c7c24 */ /* 0x000fc8000f8e02ff */
[----:B------:R-:W-:Y:S01]  /*a730*/  IMAD R43, R43, UR39, R44 ;  /* 0x000000272b2b7c24 */ /* 0x000fe2000f8e022c */
[----:B------:R-:W-:-:S03]  /*a740*/  LEA R44, P2, R40, UR36, 0x1 ;  /* 0x00000024282c7c11 */ /* 0x000fc6000f8408ff */
[----:B------:R-:W-:-:S05]  /*a750*/  IMAD.IADD R41, R41, 0x1, R43 ;  /* 0x0000000129297824 */ /* 0x000fca00078e022b */
[----:B------:R-:W-:Y:S02]  /*a760*/  LEA.HI.X R45, R40, UR37, R41, 0x1, P2 ;  /* 0x00000025282d7c11 */ /* 0x000fe400090f0c29 */
[----:B------:R-:W-:-:S13]  /*a770*/  ISETP.GE.AND P2, PT, R18, UR59, PT ;  /* 0x0000003b12007c0c */ /* 0x000fda000bf46270 */
[----:B------:R-:W0:Y:S04]  /*a780*/  @!P2 LDS.128 R40, [R49+0x2000] ;  /* 0x002000003128a984 */ /* 0x000e280000000c00 */
[----:B0-----:R-:W-:Y:S01]  /*a790*/  @!P2 STG.E.128 desc[UR56][R44.64], R40 ;  /* 0x000000282c00a986 */ /* 0x001fe2000c101d38 */
        /* <DEDUP_REMOVED lines=8> */
[----:B0-----:R2:W-:Y:S02]  /*a820*/  @!P2 STG.E.128 desc[UR56][R44.64+0xc0], R40 ;  /* 0x0000c0282c00a986 */ /* 0x0015e4000c101d38 */
.L_x_531:
[----:B------:R-:W-:Y:S05]  /*a830*/  BSYNC B0 ;  /* 0x0000000000007941 */ /* 0x000fea0003800000 */
.L_x_530:
[----:B0-2---:R-:W2:Y:S01]  /*a840*/  LDL R40, [R1+0x10] ;  /* 0x0000100001287983 */ /* 0x005ea20000100800 */
[----:B-1----:R-:W-:Y:S01]  /*a850*/  @!P3 VIADD R101, R101, 0x348c0 ;  /* 0x000348c06565b836 */ /* 0x002fe20000000000 */
[----:B------:R-:W-:Y:S01]  /*a860*/  IADD3 R16, R16, 0x1, RZ ;  /* 0x0000000110107810 */ /* 0x000fe20007ffe0ff */
[----:B------:R-:W-:Y:S01]  /*a870*/  @!PT LDS RZ, [RZ] ;  /* 0x00000000fffff984 */ /* 0x000fe20000000800 */
[----:B------:R-:W-:Y:S01]  /*a880*/  @!PT LDS RZ, [RZ] ;  /* 0x00000000fffff984 */ /* 0x000fe20000000800 */
[----:B------:R-:W-:Y:S01]  /*a890*/  @!PT LDS RZ, [RZ] ;  /* 0x00000000fffff984 */ /* 0x000fe20000000800 */
[----:B------:R-:W-:Y:S01]  /*a8a0*/  @!PT LDS RZ, [RZ] ;  /* 0x00000000fffff984 */ /* 0x000fe20000000800 */
[----:B------:R0:W-:Y:S06]  /*a8b0*/  MEMBAR.ALL.CTA ;  /* 0x0000000000007992 */ /* 0x0001ec0000008000 */
[----:B0-----:R-:W0:Y:S02]  /*a8c0*/  FENCE.VIEW.ASYNC.S ;  /* 0x00000000000073c6 */ /* 0x001e240000000000 */
[----:B0-----:R1:W-:Y:S01]  /*a8d0*/  BAR.SYNC.DEFER_BLOCKING R151, 0x80 ;  /* 0x000200970000751d */ /* 0x0013e20000010000 */
[----:B------:R-:W-:-:S02]  /*a8e0*/  @!P3 PRMT R101, RZ, 0x654, R101 ;  /* 0x00000654ff65b816 */ /* 0x000fc40000000065 */
[----:B------:R-:W-:-:S03]  /*a8f0*/  PLOP3.LUT P2, PT, PT, PT, PT, 0x8, 0x0 ;  /* 0x000000000000781c */ /* 0x000fc60003f4e170 */
[----:B------:R1:W-:Y:S01]  /*a900*/  @!P3 SYNCS.ARRIVE.TRANS64.RED.A1T0 RZ, [R101+URZ], RZ ;  /* 0x000000ff65ffb9a7 */ /* 0x0003e2000810043f */
[----:B------:R-:W-:-:S04]  /*a910*/  ISETP.NE.AND P3, PT, R16, 0x2, PT ;  /* 0x000000021000780c */ /* 0x000fc80003f65270 */
[----:B------:R-:W-:Y:S02]  /*a920*/  SEL R41, RZ, 0x1, P3 ;  /* 0x00000001ff297807 */ /* 0x000fe40001800000 */
[----:B------:R-:W-:Y:S02]  /*a930*/  SEL R16, R16, RZ, P3 ;  /* 0x000000ff10107207 */ /* 0x000fe40001800000 */
[----:B------:R-:W-:Y:S02]  /*a940*/  LOP3.LUT R184, R184, R41, RZ, 0x3c, !PT ;  /* 0x00000029b8b87212 */ /* 0x000fe400078e3cff */
[----:B--2---:R-:W-:-:S13]  /*a950*/  LOP3.LUT P4, RZ, R40, 0x2, RZ, 0xc0, !PT ;  /* 0x0000000228ff7812 */ /* 0x004fda000788c0ff */
[----:B-1----:R-:W-:Y:S05]  /*a960*/  @P4 BRA `(.L_x_532) ;  /* 0xffffff8000e04947 */ /* 0x002fea000383ffff */
.L_x_428:
[----:B------:R-:W-:Y:S01]  /*a970*/  BSSY B0, `(.L_x_533) ;  /* 0x0000005000007945 */ /* 0x000fe20003800000 */
[----:B------:R-:W-:-:S03]  /*a980*/  IMAD.MOV.U32 R0, RZ, RZ, RZ ;  /* 0x000000ffff007224 */ /* 0x000fc600078e00ff */
[----:B------:R-:W-:Y:S05]  /*a990*/  @P2 BRA `(.L_x_534) ;  /* 0x0000000000082947 */ /* 0x000fea0003800000 */
[----:B------:R-:W1:Y:S02]  /*a9a0*/  FENCE.VIEW.ASYNC.G ;  /* 0x00000000000073c6 */ /* 0x000e640000000100 */
[----:B-1----:R-:W-:Y:S06]  /*a9b0*/  BAR.ARV 0xc, 0x180 ;  /* 0x0306000000007b1d */ /* 0x002fec0000002000 */
.L_x_534:
[----:B------:R-:W-:Y:S05]  /*a9c0*/  BSYNC B0 ;  /* 0x0000000000007941 */ /* 0x000fea0003800000 */
.L_x_533:
[----:B------:R-:W2:Y:S01]  /*a9d0*/  LDL R3, [R1+0x10] ;  /* 0x0000100001037983 */ /* 0x000ea20000100800 */
[----:B------:R-:W-:Y:S01]  /*a9e0*/  BSSY B0, `(.L_x_535) ;  /* 0x0000020000007945 */ /* 0x000fe20003800000 */
[----:B--2---:R-:W-:-:S13]  /*a9f0*/  LOP3.LUT P0, RZ, R3, 0x4, RZ, 0xc0, !PT ;  /* 0x0000000403ff7812 */ /* 0x004fda000780c0ff */
        /* <DEDUP_REMOVED lines=12> */
[----:B0-----:R-:W-:Y:S01]  /*aac0*/  VIADD R4, R3, 0xffffffe ;  /* 0x0ffffffe03047836 */ /* 0x001fe20000000000 */
[----:B------:R-:W-:-:S05]  /*aad0*/  IADD3 R3, RZ, -R10, RZ ;  /* 0x8000000aff037210 */ /* 0x000fca0007ffe0ff */
        /* <DEDUP_REMOVED lines=13> */
[----:B------:R-:W-:-:S04]  /*abb0*/  IMAD.MOV.U32 R0, RZ, RZ, R5 ;  /* 0x000000ffff007224 */ /* 0x000fc800078e0005 */
[----:B------:R-:W-:Y:S01]  /*abc0*/  @!P2 IMAD.MOV R0, RZ, RZ, -R0 ;  /* 0x000000ffff00a224 */ /* 0x000fe200078e0a00 */
[----:B------:R-:W-:-:S07]  /*abd0*/  @!P1 LOP3.LUT R0, RZ, R9, RZ, 0x33, !PT ;  /* 0x00000009ff009212 */ /* 0x000fce00078e33ff */
.L_x_536:
[----:B------:R-:W-:Y:S05]  /*abe0*/  BSYNC B0 ;  /* 0x0000000000007941 */ /* 0x000fea0003800000 */
.L_x_535:
[-C--:B------:R-:W-:Y:S01]  /*abf0*/  IMAD R197, R209, R0.reuse, RZ ;  /* 0x00000000d1c57224 */ /* 0x080fe200078e02ff */
[----:B------:R-:W-:Y:S02]  /*ac00*/  PLOP3.LUT P0, PT, PT, PT, PT, 0x80, 0x0 ;  /* 0x000000000000781c */ /* 0x000fe40003f0f070 */
[----:B------:R-:W-:Y:S02]  /*ac10*/  CS2R R20, SRZ ;  /* 0x0000000000147805 */ /* 0x000fe4000001ff00 */
[----:B------:R-:W-:Y:S02]  /*ac20*/  CS2R R86, SRZ ;  /* 0x0000000000567805 */ /* 0x000fe4000001ff00 */
[----:B------:R-:W-:Y:S02]  /*ac30*/  CS2R R84, SRZ ;  /* 0x0000000000547805 */ /* 0x000fe4000001ff00 */
[----:B------:R-:W-:Y:S02]  /*ac40*/  VIADDMNMX R149, R197, R0, R149, PT ;  /* 0x00000000c5957246 */ /* 0x000fe40003800195 */
[----:B------:R-:W-:-:S02]  /*ac50*/  CS2R R82, SRZ ;  /* 0x0000000000527805 */ /* 0x000fc4000001ff00 */
[----:B------:R-:W-:Y:S02]  /*ac60*/  CS2R R80, SRZ ;  /* 0x0000000000507805 */ /* 0x000fe4000001ff00 */
[----:B------:R-:W-:Y:S02]  /*ac70*/  CS2R R78, SRZ ;  /* 0x00000000004e7805 */ /* 0x000fe4000001ff00 */
[----:B------:R-:W-:Y:S02]  /*ac80*/  ISETP.GT.AND P1, PT, R149, R197, PT ;  /* 0x000000c59500720c */ /* 0x000fe40003f24270 */
        /* <DEDUP_REMOVED lines=28> */
[----:B------:R-:W1:Y:S02]  /*ae50*/  S2R R4, SR_TID.X ;  /* 0x0000000000047919 */ /* 0x000e640000002100 */
[----:B-1----:R-:W-:-:S05]  /*ae60*/  VIADD R4, R4, 0xffffff80 ;  /* 0xffffff8004047836 */ /* 0x002fca0000000000 */
[----:B------:R-:W-:-:S04]  /*ae70*/  SHF.R.S32.HI R3, RZ, 0x1f, R4 ;  /* 0x0000001fff037819 */ /* 0x000fc80000011404 */
[----:B------:R-:W-:-:S04]  /*ae80*/  LEA.HI R3, R3, R4, RZ, 0x7 ;  /* 0x0000000403037211 */ /* 0x000fc800078f38ff */
[----:B------:R-:W-:-:S05]  /*ae90*/  SHF.R.S32.HI R3, RZ, 0x7, R3 ;  /* 0x00000007ff037819 */ /* 0x000fca0000011403 */
[----:B------:R-:W1:Y:S02]  /*aea0*/  SHFL.IDX PT, R0, R3, RZ, 0x1f ;  /* 0x00001fff03007589 */ /* 0x000e6400000e0000 */
[----:B-1----:R-:W-:-:S04]  /*aeb0*/  LEA.HI R3, R0, R0, RZ, 0x1 ;  /* 0x0000000000037211 */ /* 0x002fc800078f08ff */
[----:B------:R-:W-:-:S04]  /*aec0*/  LOP3.LUT R3, R3, 0x1e, RZ, 0xc0, !PT ;  /* 0x0000001e03037812 */ /* 0x000fc800078ec0ff */
[----:B------:R-:W-:Y:S01]  /*aed0*/  IADD3 R3, R0, -R3, RZ ;  /* 0x8000000300037210 */ /* 0x000fe20007ffe0ff */
[----:B------:R-:W-:-:S03]  /*aee0*/  IMAD.U32 R0, RZ, RZ, UR61 ;  /* 0x0000003dff007e24 */ /* 0x000fc6000f8e00ff */
[----:B------:R-:W-:Y:S02]  /*aef0*/  LEA R3, R3, UR61, 0xd ;  /* 0x0000003d03037c11 */ /* 0x000fe4000f8e68ff */
[----:B------:R-:W-:Y:S02]  /*af00*/  LOP3.LUT P0, RZ, R0, 0x3ff, RZ, 0xc0, !PT ;  /* 0x000003ff00ff7812 */ /* 0x000fe4000780c0ff */
[----:B------:R-:W-:Y:S02]  /*af10*/  SHF.R.U32.HI R3, RZ, 0x4, R3 ;  /* 0x00000004ff037819 */ /* 0x000fe40000011603 */
[----:B------:R-:W-:Y:S02]  /*af20*/  P2R R24, PR, RZ, 0x1 ;  /* 0x00000001ff187803 */ /* 0x000fe40000000000 */
[----:B------:R-:W-:-:S07]  /*af30*/  LOP3.LUT R36, R3, 0x3fff, RZ, 0xc0, !PT ;  /* 0x00003fff03247812 */ /* 0x000fce00078ec0ff */
[----:B------:R-:W-:Y:S05]  /*af40*/  @!P0 BRA `(.L_x_538) ;  /* 0x0000000000408947 */ /* 0x000fea0003800000 */
[----:B------:R-:W-:Y:S01]  /*af50*/  MOV R14, 0x0 ;  /* 0x00000000000e7802 */ /* 0x000fe20000000f00 */
[----:B------:R-:W-:Y:S01]  /*af60*/  ULDC.64 UR4, c[0x4][0x118] ;  /* 0x0100460000047ab9 */ /* 0x000fe20000000a00 */
[----:B------:R-:W-:Y:S01]  /*af70*/  ULDC.64 UR6, c[0x4][0x120] ;  /* 0x0100480000067ab9 */ /* 0x000fe20000000a00 */
[----:B------:R-:W-:Y:S01]  /*af80*/  IMAD.U32 R4, RZ, RZ, UR4 ;  /* 0x00000004ff047e24 */ /* 0x000fe2000f8e00ff */
[----:B0-----:R-:W-:Y:S01]  /*af90*/  MOV R6, UR6 ;  /* 0x0000000600067c02 */ /* 0x001fe20008000f00 */
[----:B------:R-:W-:Y:S01]  /*afa0*/  IMAD.U32 R5, RZ, RZ, UR5 ;  /* 0x00000005ff057e24 */ /* 0x000fe2000f8e00ff */
[----:B------:R-:W0:Y:S01]  /*afb0*/  LDC.64 R14, c[0x4][R14] ;  /* 0x010000000e0e7b82 */ /* 0x000e220000000a00 */
[----:B------:R-:W-:Y:S01]  /*afc0*/  ULDC.64 UR4, c[0x4][0x98] ;  /* 0x0100260000047ab9 */ /* 0x000fe20000000a00 */
[----:B------:R-:W-:Y:S01]  /*afd0*/  IMAD.U32 R7, RZ, RZ, UR7 ;  /* 0x00000007ff077e24 */ /* 0x000fe2000f8e00ff */
[----:B------:R-:W-:Y:S01]  /*afe0*/  MOV R8, 0x70 ;  /* 0x0000007000087802 */ /* 0x000fe20000000f00 */
[----:B------:R-:W-:-:S02]  /*aff0*/  IMAD.U32 R10, RZ, RZ, UR4 ;  /* 0x00000004ff0a7e24 */ /* 0x000fc4000f8e00ff */
[----:B------:R-:W-:Y:S02]  /*b000*/  IMAD.U32 R11, RZ, RZ, UR5 ;  /* 0x00000005ff0b7e24 */ /* 0x000fe4000f8e00ff */
[----:B------:R-:W-:Y:S02]  /*b010*/  IMAD.MOV.U32 R12, RZ, RZ, 0x1 ;  /* 0x00000001ff0c7424 */ /* 0x000fe400078e00ff */
[----:B------:R-:W-:-:S07]  /*b020*/  IMAD.MOV.U32 R13, RZ, RZ, RZ ;  /* 0x000000ffff0d7224 */ /* 0x000fce00078e00ff */
[----:B------:R-:W-:-:S07]  /*b030*/  LEPC R20, `(.L_x_538) ;  /* 0x000000001014794e */ /* 0x000fce0000000000 */
[----:B0----5:R-:W-:Y:S05]  /*b040*/  CALL.ABS.NOINC R14 ;  /* 0x000000000e007343 */ /* 0x021fea0003c00000 */
.L_x_538:
[----:B------:R-:W-:Y:S02]  /*b050*/  ULDC UR4, c[0x0][0x3f4] ;  /* 0x0000fd0000047ab9 */ /* 0x000fe40000000800 */
[----:B------:R-:W-:-:S13]  /*b060*/  ISETP.LT.AND P0, PT, RZ, UR4, PT ;  /* 0x00000004ff007c0c */ /* 0x000fda000bf01270 */
[----:B------:R-:W-:Y:S05]  /*b070*/  @P0 BRA `(.L_x_539) ;  /* 0x00000000003c0947 */ /* 0x000fea0003800000 */
[----:B------:R-:W-:-:S04]  /*b080*/  LEA.HI R0, R206, R206, RZ, 0x1 ;  /* 0x000000cece007211 */ /* 0x000fc800078f08ff */
[----:B------:R-:W-:-:S05]  /*b090*/  LOP3.LUT R3, R0, 0xfffffffe, RZ, 0xc0, !PT ;  /* 0xfffffffe00037812 */ /* 0x000fca00078ec0ff */
[----:B------:R-:W-:-:S05]  /*b0a0*/  IMAD.IADD R3, R206, 0x1, -R3 ;  /* 0x00000001ce037824 */ /* 0x000fca00078e0a03 */
[----:B------:R-:W-:-:S04]  /*b0b0*/  SHF.L.U32 R3, R3, 0x1f, RZ ;  /* 0x0000001f03037819 */ /* 0x000fc800000006ff */
[----:B------:R1:W2:Y:S03]  /*b0c0*/  SYNCS.PHASECHK.TRANS64.TRYWAIT P0, [R2+URZ+0x34800], R3 ;  /* 0x03480003020075a7 */ /* 0x0002a6000800017f */
[----:B--2---:R-:W-:Y:S05]  /*b0d0*/  @!P0 NANOSLEEP.SYNCS 0x989680 ;  /* 0x009896800000895d */ /* 0x004fea0003900000 */
[----:B------:R-:W2:Y:S01]  /*b0e0*/  @!P0 SYNCS.PHASECHK.TRANS64 P0, [R2+URZ+0x34800], R3 ;  /* 0x03480003020085a7 */ /* 0x000ea2000800007f */
[----:B------:R-:W-:Y:S04]  /*b0f0*/  BSSY B0, `(.L_x_540) ;  /* 0x0000006000007945 */ /* 0x000fe80003800000 */
[----:B--2---:R-:W-:Y:S05]  /*b100*/  @P0 BRA `(.L_x_541) ;  /* 0x0000000000100947 */ /* 0x004fea0003800000 */
.L_x_542:
[----:B--2---:R2:W3:Y:S02]  /*b110*/  SYNCS.PHASECHK.TRANS64.TRYWAIT P0, [R2+URZ+0x34800], R3 ;  /* 0x03480003020075a7 */ /* 0x0044e4000800017f */
[----:B---3--:R-:W-:Y:S05]  /*b120*/  @!P0 NANOSLEEP.SYNCS 0x989680 ;  /* 0x009896800000895d */ /* 0x008fea0003900000 */
[----:B------:R-:W3:Y:S02]  /*b130*/  @!P0 SYNCS.PHASECHK.TRANS64 P0, [R2+URZ+0x34800], R3 ;  /* 0x03480003020085a7 */ /* 0x000ee4000800007f */
[----:B---3--:R-:W-:Y:S05]  /*b140*/  @!P0 BRA `(.L_x_542) ;  /* 0xfffffffc00f08947 */ /* 0x008fea000383ffff */
.L_x_541:
[----:B------:R-:W-:Y:S05]  /*b150*/  BSYNC B0 ;  /* 0x0000000000007941 */ /* 0x000fea0003800000 */
.L_x_540:
[----:B------:R-:W-:Y:S05]  /*b160*/  BRA `(.L_x_543) ;  /* 0x0000005800647947 */ /* 0x000fea0003800000 */
.L_x_539:
[----:B-----5:R-:W-:Y:S01]  /*b170*/  SHF.R.S32.HI R0, RZ, 0x1f, R143 ;  /* 0x0000001fff007819 */ /* 0x020fe2000001148f */
[----:B------:R-:W-:Y:S01]  /*b180*/  ULDC.64 UR4, c[0x0][0x3f8] ;  /* 0x0000fe0000047ab9 */ /* 0x000fe20000000a00 */
[----:B------:R-:W-:Y:S01]  /*b190*/  ULDC.64 UR6, c[0x0][0x408] ;  /* 0x0001020000067ab9 */ /* 0x000fe20000000a00 */
[----:B------:R-:W-:Y:S01]  /*b1a0*/  ISETP.NE.AND P2, PT, R24, RZ, PT ;  /* 0x000000ff1800720c */ /* 0x000fe20003f45270 */
[----:B------:R-:W-:-:S04]  /*b1b0*/  IMAD.WIDE.U32 R4, R143, UR4, RZ ;  /* 0x000000048f047c25 */ /* 0x000fc8000f8e00ff */
[C---:B0-----:R-:W-:Y:S02]  /*b1c0*/  IMAD R6, R0.reuse, UR4, RZ ;  /* 0x0000000400067c24 */ /* 0x041fe4000f8e02ff */
[----:B------:R-:W-:Y:S02]  /*b1d0*/  IMAD R0, R0, UR6, RZ ;  /* 0x0000000600007c24 */ /* 0x000fe4000f8e02ff */
[C---:B------:R-:W-:Y:S01]  /*b1e0*/  IMAD R41, R143.reuse, UR5, R6 ;  /* 0x000000058f297c24 */ /* 0x040fe2000f8e0206 */
[----:B------:R-:W-:Y:S01]  /*b1f0*/  ULDC.64 UR4, c[0x0][0x3e8] ;  /* 0x0000fa0000047ab9 */ /* 0x000fe20000000a00 */
[----:B------:R-:W-:Y:S01]  /*b200*/  IMAD.WIDE.U32 R44, R143, UR6, RZ ;  /* 0x000000068f2c7c25 */ /* 0x000fe2000f8e00ff */
[----:B------:R-:W-:Y:S02]  /*b210*/  LEA R39, P0, R4, UR4, 0x1 ;  /* 0x0000000404277c11 */ /* 0x000fe4000f8008ff */
[----:B------:R-:W-:Y:S01]  /*b220*/  IADD3 R41, R41, R5, RZ ;  /* 0x0000000529297210 */ /* 0x000fe20007ffe0ff */
[----:B------:R-:W-:Y:S01]  /*b230*/  IMAD R3, R143, UR7, R0 ;  /* 0x000000078f037c24 */ /* 0x000fe2000f8e0200 */
[----:B------:R-:W-:-:S02]  /*b240*/  ULDC.64 UR6, c[0x0][0x400] ;  /* 0x0001000000067ab9 */ /* 0x000fc40000000a00 */
[----:B------:R-:W-:Y:S01]  /*b250*/  LEA R37, P1, R44, UR6, 0x1 ;  /* 0x000000062c257c11 */ /* 0x000fe2000f8208ff */
[----:B------:R-:W-:Y:S01]  /*b260*/  IMAD.IADD R3, R3, 0x1, R45 ;  /* 0x0000000103037824 */ /* 0x000fe200078e022d */
[----:B------:R-:W-:-:S04]  /*b270*/  LEA.HI.X R41, R4, UR5, R41, 0x1, P0 ;  /* 0x0000000504297c11 */ /* 0x000fc800080f0c29 */
[----:B------:R-:W-:Y:S01]  /*b280*/  LEA.HI.X R44, R44, UR7, R3, 0x1, P1 ;  /* 0x000000072c2c7c11 */ /* 0x000fe200088f0c03 */
[----:B------:R-:W-:Y:S06]  /*b290*/  @!P2 BRA `(.L_x_544) ;  /* 0x000000000040a947 */ /* 0x000fec0003800000 */
[----:B------:R-:W-:Y:S01]  /*b2a0*/  MOV R14, 0x0 ;  /* 0x00000000000e7802 */ /* 0x000fe20000000f00 */
[----:B------:R-:W-:Y:S01]  /*b2b0*/  ULDC.64 UR4, c[0x4][0x118] ;  /* 0x0100460000047ab9 */ /* 0x000fe20000000a00 */
[----:B------:R-:W-:Y:S01]  /*b2c0*/  ULDC.64 UR6, c[0x4][0x120] ;  /* 0x0100480000067ab9 */ /* 0x000fe20000000a00 */
[----:B------:R-:W-:Y:S01]  /*b2d0*/  IMAD.U32 R4, RZ, RZ, UR4 ;  /* 0x00000004ff047e24 */ /* 0x000fe2000f8e00ff */
[----:B------:R-:W-:Y:S01]  /*b2e0*/  MOV R6, UR6 ;  /* 0x0000000600067c02 */ /* 0x000fe20008000f00 */
        /* <DEDUP_REMOVED lines=10> */
[----:B0-----:R-:W-:Y:S05]  /*b390*/  CALL.ABS.NOINC R14 ;  /* 0x000000000e007343 */ /* 0x001fea0003c00000 */
.L_x_544:
[----:B------:R-:W-:Y:S01]  /*b3a0*/  ULDC.U8 UR4, c[0x0][0x410] ;  /* 0x0001040000047ab9 */ /* 0x000fe20000000000 */
[----:B------:R-:W-:Y:S01]  /*b3b0*/  BSSY B0, `(.L_x_545) ;  /* 0x000056c000007945 */ /* 0x000fe20003800000 */
[----:B------:R-:W-:Y:S01]  /*b3c0*/  ISETP.NE.AND P0, PT, RZ, UR4, PT ;  /* 0x00000004ff007c0c */ /* 0x000fe2000bf05270 */
[----:B------:R-:W-:-:S12]  /*b3d0*/  IMAD R0, R145, 0x80, R17 ;  /* 0x0000008091007824 */ /* 0x000fd800078e0211 */
[----:B------:R-:W-:Y:S05]  /*b3e0*/  @!P0 BRA `(.L_x_546) ;  /* 0x0000002800b48947 */ /* 0x000fea0003800000 */
[----:B------:R-:W-:-:S03]  /*b3f0*/  UMOV UR4, 0xffffffff ;  /* 0xffffffff00047882 */ /* 0x000fc60000000000 */
[----:B------:R-:W-:Y:S05]  /*b400*/  BRA.DIV UR4, `(.L_x_547) ;  /* 0x0000016604487947 */ /* 0x000fea000b800000 */
[----:B------:R0:W1:Y:S04]  /*b410*/  SHFL.IDX PT, R42, R41, RZ, 0x1c1f ;  /* 0x001c1fff292a7589 */ /* 0x00006800000e0000 */
[----:B------:R-:W2:Y:S04]  /*b420*/  SHFL.IDX PT, R39, R39, RZ, 0x1c1f ;  /* 0x001c1fff27277589 */ /* 0x000ea800000e0000 */
[----:B------:R-:W3:Y:S04]  /*b430*/  SHFL.IDX PT, R44, R44, RZ, 0x1c1f ;  /* 0x001c1fff2c2c7589 */ /* 0x000ee800000e0000 */
[----:B0-----:R-:W4:Y:S02]  /*b440*/  SHFL.IDX PT, R37, R37, RZ, 0x1c1f ;  /* 0x001c1fff25257589 */ /* 0x001f2400000e0000 */
.L_x_808:
[----:B------:R-:W-:Y:S01]  /*b450*/  ULDC UR4, c[0x0][0x448] ;  /* 0x0001120000047ab9 */ /* 0x000fe20000000800 */
[----:B------:R-:W-:Y:S01]  /*b460*/  LOP3.LUT R8, R191, 0x18, R18, 0xf8, !PT ;  /* 0x00000018bf087812 */ /* 0x000fe200078ef812 */
[----:B------:R-:W-:Y:S01]  /*b470*/  IMAD R43, R150, UR4, RZ ;  /* 0x00000004962b7c24 */ /* 0x000fe2000f8e02ff */
[----:B------:R-:W-:Y:S01]  /*b480*/  BSSY B1, `(.L_x_548) ;  /* 0x0000054000017945 */ /* 0x000fe20003800000 */
[----:B------:R-:W-:Y:S02]  /*b490*/  LOP3.LUT P0, RZ, R231, 0x4, RZ, 0xc0, !PT ;  /* 0x00000004e7ff7812 */ /* 0x000fe4000780c0ff */
[----:B------:R-:W-:Y:S02]  /*b4a0*/  CS2R R4, SRZ ;  /* 0x0000000000047805 */ /* 0x000fe4000001ff00 */
[----:B------:R-:W-:Y:S02]  /*b4b0*/  LOP3.LUT R3, R8, R193, RZ, 0x3c, !PT ;  /* 0x000000c108037212 */ /* 0x000fe400078e3cff */
[----:B------:R-:W-:-:S02]  /*b4c0*/  CS2R R6, SRZ ;  /* 0x0000000000067805 */ /* 0x000fc4000001ff00 */
[----:B------:R-:W-:Y:S01]  /*b4d0*/  ISETP.GE.AND P1, PT, R0, R43, PT ;  /* 0x0000002b0000720c */ /* 0x000fe20003f26270 */
[----:B------:R-:W-:Y:S01]  /*b4e0*/  IMAD R43, R145, -0x80, R43 ;  /* 0xffffff80912b7824 */ /* 0x000fe200078e022b */
[----:B------:R-:W-:Y:S02]  /*b4f0*/  LEA R3, R192, R3, 0x9 ;  /* 0x00000003c0037211 */ /* 0x000fe400078e48ff */
[----:B------:R-:W-:Y:S02]  /*b500*/  CS2R R8, SRZ ;  /* 0x0000000000087805 */ /* 0x000fe4000001ff00 */
[----:B------:R-:W-:Y:S02]  /*b510*/  CS2R R10, SRZ ;  /* 0x00000000000a7805 */ /* 0x000fe4000001ff00 */
[----:B------:R-:W-:Y:S02]  /*b520*/  CS2R R12, SRZ ;  /* 0x00000000000c7805 */ /* 0x000fe4000001ff00 */
[----:B------:R-:W-:Y:S01]  /*b530*/  CS2R R14, SRZ ;  /* 0x00000000000e7805 */ /* 0x000fe2000001ff00 */
[----:B------:R-:W-:Y:S01]  /*b540*/  IMAD R3, R3, 0x2, R2 ;  /* 0x0000000203037824 */ /* 0x000fe200078e0202 */
[----:B------:R-:W-:-:S02]  /*b550*/  CS2R R20, SRZ ;  /* 0x0000000000147805 */ /* 0x000fc4000001ff00 */
[----:B------:R-:W-:Y:S02]  /*b560*/  CS2R R24, SRZ ;  /* 0x0000000000187805 */ /* 0x000fe4000001ff00 */
[----:B------:R-:W-:Y:S02]  /*b570*/  CS2R R26, SRZ ;  /* 0x00000000001a7805 */ /* 0x000fe4000001ff00 */
[----:B------:R-:W-:Y:S02]  /*b580*/  CS2R R28, SRZ ;  /* 0x00000000001c7805 */ /* 0x000fe4000001ff00 */
[----:B------:R-:W-:Y:S01]  /*b590*/  CS2R R30, SRZ ;  /* 0x00000000001e7805 */ /* 0x000fe2000001ff00 */
[C---:B------:R-:W-:Y:S01]  /*b5a0*/  VIADD R45, R3.reuse, 0x10400 ;  /* 0x00010400032d7836 */ /* 0x040fe20000000000 */
[----:B------:R-:W-:Y:S01]  /*b5b0*/  CS2R R32, SRZ ;  /* 0x0000000000207805 */ /* 0x000fe2000001ff00 */
[----:B------:R-:W-:Y:S01]  /*b5c0*/  VIADD R0, R3, 0x10440 ;  /* 0x0001044003007836 */ /* 0x000fe20000000000 */
[----:B------:R-:W-:Y:S06]  /*b5d0*/  @P1 BRA `(.L_x_549) ;  /* 0x0000000000f81947 */ /* 0x000fec0003800000 */
[----:B------:R-:W3:Y:S01]  /*b5e0*/  LDL R49, [R1+0x14] ;  /* 0x0000140001317983 */ /* 0x000ee20000100800 */
[----:B------:R-:W-:-:S03]  /*b5f0*/  ULDC UR4, c[0x0][0x3f4] ;  /* 0x0000fd0000047ab9 */ /* 0x000fc60000000800 */
[----:B------:R-:W3:Y:S04]  /*b600*/  LDL R38, [R1+0x4c] ;  /* 0x00004c0001267983 */ /* 0x000ee80000100800 */
[----:B------:R-:W3:Y:S04]  /*b610*/  LDL R47, [R1+0x48] ;  /* 0x00004800012f7983 */ /* 0x000ee80000100800 */
[----:B------:R-:W3:Y:S04]  /*b620*/  LDL R48, [R1+0x54] ;  /* 0x0000540001307983 */ /* 0x000ee80000100800 */
[----:B------:R-:W3:Y:S01]  /*b630*/  LDL R46, [R1+0x50] ;  /* 0x00005000012e7983 */ /* 0x000ee20000100800 */
[----:B------:R-:W-:-:S02]  /*b640*/  ISETP.GE.AND P2, PT, R22, UR4, PT ;  /* 0x0000000416007c0c */ /* 0x000fc4000bf46270 */
[----:B------:R-:W-:Y:S02]  /*b650*/  ISETP.GE.AND P3, PT, R187, UR4, PT ;  /* 0x00000004bb007c0c */ /* 0x000fe4000bf66270 */
[----:B------:R-:W-:Y:S02]  /*b660*/  ISETP.GE.AND P4, PT, R186, UR4, PT ;  /* 0x00000004ba007c0c */ /* 0x000fe4000bf86270 */
[----:B------:R-:W-:Y:S02]  /*b670*/  CS2R R20, SRZ ;  /* 0x0000000000147805 */ /* 0x000fe4000001ff00 */
[----:B------:R-:W-:-:S05]  /*b680*/  CS2R R4, SRZ ;  /* 0x0000000000047805 */ /* 0x000fca000001ff00 */
[----:B--2---:R-:W-:Y:S01]  /*b690*/  @!P2 MOV R8, R39 ;  /* 0x000000270008a202 */ /* 0x004fe20000000f00 */
[----:B-1----:R-:W-:Y:S02]  /*b6a0*/  @!P2 IMAD.MOV.U32 R9, RZ, RZ, R42 ;  /* 0x000000ffff09a224 */ /* 0x002fe400078e002a */
[----:B----4-:R-:W-:Y:S02]  /*b6b0*/  @!P2 IMAD.MOV.U32 R6, RZ, RZ, R37 ;  /* 0x000000ffff06a224 */ /* 0x010fe400078e0025 */
[----:B---3--:R-:W-:Y:S01]  /*b6c0*/  @!P2 IMAD.MOV.U32 R7, RZ, RZ, R44 ;  /* 0x000000ffff07a224 */ /* 0x008fe200078e002c */
[----:B------:R-:W-:Y:S01]  /*b6d0*/  @!P3 IADD3 R10, P1, R39, R234, RZ ;  /* 0x000000ea270ab210 */ /* 0x000fe20007f3e0ff */
[----:B------:R-:W-:-:S04]  /*b6e0*/  @!P2 IMAD.WIDE R8, R22, 0x2, R8 ;  /* 0x000000021608a825 */ /* 0x000fc800078e0208 */
[----:B------:R-:W-:Y:S01]  /*b6f0*/  @!P2 IMAD.WIDE R12, R22, 0x2, R6 ;  /* 0x00000002160ca825 */ /* 0x000fe200078e0206 */
[----:B------:R-:W-:Y:S01]  /*b700*/  @!P3 IADD3.X R11, R42, R233, RZ, P1, !PT ;  /* 0x000000e92a0bb210 */ /* 0x000fe20000ffe4ff */
[----:B------:R0:W5:Y:S01]  /*b710*/  @!P2 LD.E.64 R20, desc[UR56][R8.64] ;  /* 0x000000380814a980 */ /* 0x000162000c101b00 */
[----:B------:R-:W-:-:S03]  /*b720*/  @!P3 IADD3 R30, P1, R37, R234, RZ ;  /* 0x000000ea251eb210 */ /* 0x000fc60007f3e0ff */
[----:B------:R-:W5:Y:S01]  /*b730*/  @!P2 LD.E.64 R4, desc[UR56][R12.64] ;  /* 0x000000380c04a980 */ /* 0x000f62000c101b00 */
[----:B------:R-:W-:Y:S01]  /*b740*/  ISETP.GE.AND P2, PT, R189, UR4, PT ;  /* 0x00000004bd007c0c */ /* 0x000fe2000bf46270 */
[----:B------:R-:W-:Y:S01]  /*b750*/  @!P3 IMAD.X R31, R44, 0x1, R233, P1 ;  /* 0x000000012c1fb824 */ /* 0x000fe200008e06e9 */
[-C--:B------:R-:W-:Y:S02]  /*b760*/  @!P4 IADD3 R34, P5, R39, R236.reuse, RZ ;  /* 0x000000ec2722c210 */ /* 0x080fe40007fbe0ff */
[----:B------:R-:W-:Y:S02]  /*b770*/  CS2R R24, SRZ ;  /* 0x0000000000187805 */ /* 0x000fe4000001ff00 */
[----:B------:R-:W-:Y:S02]  /*b780*/  @!P4 IADD3 R40, P6, R37, R236, RZ ;  /* 0x000000ec2528c210 */ /* 0x000fe40007fde0ff */
[----:B------:R-:W-:Y:S02]  /*b790*/  CS2R R6, SRZ ;  /* 0x0000000000067805 */ /* 0x000fe4000001ff00 */
[----:B------:R-:W-:-:S02]  /*b7a0*/  ISETP.GE.AND P1, PT, R188, UR4, PT ;  /* 0x00000004bc007c0c */ /* 0x000fc4000bf26270 */
[----:B------:R-:W-:Y:S02]  /*b7b0*/  CS2R R26, SRZ ;  /* 0x00000000001a7805 */ /* 0x000fe4000001ff00 */
[----:B0-----:R-:W-:Y:S01]  /*b7c0*/  CS2R R8, SRZ ;  /* 0x0000000000087805 */ /* 0x001fe2000001ff00 */
[--C-:B------:R-:W-:Y:S01]  /*b7d0*/  @!P4 IMAD.X R35, R42, 0x1, R235.reuse, P5 ;  /* 0x000000012a23c824 */ /* 0x100fe200028e06eb */
[----:B------:R0:W5:Y:S01]  /*b7e0*/  @!P3 LD.E.64 R24, desc[UR56][R10.64] ;  /* 0x000000380a18b980 */ /* 0x000162000c101b00 */
[----:B------:R-:W-:-:S03]  /*b7f0*/  @!P4 IMAD.X R41, R44, 0x1, R235, P6 ;  /* 0x000000012c29c824 */ /* 0x000fc600030e06eb */
[----:B------:R1:W5:Y:S01]  /*b800*/  @!P3 LD.E.64 R6, desc[UR56][R30.64] ;  /* 0x000000381e06b980 */ /* 0x000362000c101b00 */
[----:B------:R-:W-:-:S03]  /*b810*/  ISETP.GE.AND P3, PT, R190, UR4, PT ;  /* 0x00000004be007c0c */ /* 0x000fc6000bf66270 */
[----:B------:R-:W5:Y:S04]  /*b820*/  @!P4 LD.E.64 R26, desc[UR56][R34.64] ;  /* 0x00000038221ac980 */ /* 0x000f68000c101b00 */
[----:B------:R2:W5:Y:S01]  /*b830*/  @!P4 LD.E.64 R8, desc[UR56][R40.64] ;  /* 0x000000382808c980 */ /* 0x000562000c101b00 */
[----:B------:R-:W-:Y:S02]  /*b840*/  CS2R R28, SRZ ;  /* 0x00000000001c7805 */ /* 0x000fe4000001ff00 */
[----:B0-----:R-:W-:Y:S02]  /*b850*/  CS2R R10, SRZ ;  /* 0x00000000000a7805 */ /* 0x001fe4000001ff00 */
[----:B-1----:R-:W-:Y:S02]  /*b860*/  CS2R R30, SRZ ;  /* 0x00000000001e7805 */ /* 0x002fe4000001ff00 */
[----:B------:R-:W-:-:S02]  /*b870*/  @!P2 IADD3 R14, P5, R37, R49, RZ ;  /* 0x00000031250ea210 */ /* 0x000fc40007fbe0ff */
[C---:B------:R-:W-:Y:S02]  /*b880*/  @!P2 IADD3 R12, P4, R39.reuse, R49, RZ ;  /* 0x00000031270ca210 */ /* 0x040fe40007f9e0ff */
[----:B------:R-:W-:Y:S01]  /*b890*/  @!P1 IADD3 R32, P6, R39, R38, RZ ;  /* 0x0000002627209210 */ /* 0x000fe20007fde0ff */
[----:B------:R-:W-:Y:S01]  /*b8a0*/  @!P2 IMAD.X R15, R44, 0x1, R237, P5 ;  /* 0x000000012c0fa824 */ /* 0x000fe200028e06ed */
[----:B------:R-:W-:-:S03]  /*b8b0*/  @!P2 IADD3.X R13, R42, R237, RZ, P4, !PT ;  /* 0x000000ed2a0da210 */ /* 0x000fc600027fe4ff */
[----:B------:R-:W-:Y:S01]  /*b8c0*/  @!P1 IMAD.X R33, R42, 0x1, R47, P6 ;  /* 0x000000012a219824 */ /* 0x000fe200030e062f */
[----:B------:R0:W5:Y:S01]  /*b8d0*/  @!P2 LD.E.64 R10, desc[UR56][R14.64] ;  /* 0x000000380e0aa980 */ /* 0x000162000c101b00 */
[----:B--2---:R-:W-:-:S03]  /*b8e0*/  @!P3 IADD3 R40, P5, R37, R48, RZ ;  /* 0x000000302528b210 */ /* 0x004fc60007fbe0ff */
[----:B------:R1:W5:Y:S01]  /*b8f0*/  @!P2 LD.E.64 R28, desc[UR56][R12.64] ;  /* 0x000000380c1ca980 */ /* 0x000362000c101b00 */
[----:B------:R-:W-:Y:S02]  /*b900*/  @!P1 IADD3 R34, P2, R37, R38, RZ ;  /* 0x0000002625229210 */ /* 0x000fe40007f5e0ff */
[----:B------:R-:W-:Y:S01]  /*b910*/  @!P3 IADD3 R38, P4, R39, R48, RZ ;  /* 0x000000302726b210 */ /* 0x000fe20007f9e0ff */
[----:B------:R2:W5:Y:S01]  /*b920*/  @!P1 LD.E.64 R30, desc[UR56][R32.64] ;  /* 0x00000038201e9980 */ /* 0x000562000c101b00 */
[C---:B------:R-:W-:Y:S01]  /*b930*/  @!P3 IMAD.X R41, R44.reuse, 0x1, R46, P5 ;  /* 0x000000012c29b824 */ /* 0x040fe200028e062e */
[----:B0-----:R-:W-:Y:S01]  /*b940*/  CS2R R14, SRZ ;  /* 0x00000000000e7805 */ /* 0x001fe2000001ff00 */
[----:B------:R-:W-:Y:S01]  /*b950*/  @!P1 IMAD.X R35, R44, 0x1, R47, P2 ;  /* 0x000000012c239824 */ /* 0x000fe200010e062f */
[----:B------:R-:W-:Y:S02]  /*b960*/  @!P3 IADD3.X R39, R42, R46, RZ, P4, !PT ;  /* 0x0000002e2a27b210 */ /* 0x000fe400027fe4ff */
[----:B-1----:R-:W-:-:S02]  /*b970*/  CS2R R12, SRZ ;  /* 0x00000000000c7805 */ /* 0x002fc4000001ff00 */
[----:B------:R0:W5:Y:S01]  /*b980*/  @!P3 LD.E.64 R14, desc[UR56][R40.64] ;  /* 0x00000038280eb980 */ /* 0x000162000c101b00 */
[----:B--2---:R-:W-:-:S03]  /*b990*/  CS2R R32, SRZ ;  /* 0x0000000000207805 */ /* 0x004fc6000001ff00 */
[----:B------:R0:W5:Y:S04]  /*b9a0*/  @!P1 LD.E.64 R12, desc[UR56][R34.64] ;  /* 0x00000038220c9980 */ /* 0x000168000c101b00 */
[----:B------:R0:W5:Y:S02]  /*b9b0*/  @!P3 LD.E.64 R32, desc[UR56][R38.64] ;  /* 0x000000382620b980 */ /* 0x000164000c101b00 */
.L_x_549:
[----:B------:R-:W-:Y:S05]  /*b9c0*/  BSYNC B1 ;  /* 0x0000000000017941 */ /* 0x000fea0003800000 */
.L_x_548:
[----:B0----5:R-:W-:Y:S01]  /*b9d0*/  IMAD.MOV.U32 R38, RZ, RZ, R4 ;  /* 0x000000ffff267224 */ /* 0x021fe200078e0004 */
[----:B------:R-:W-:Y:S01]  /*b9e0*/  SHF.R.U64 R60, R4, 0x10, R5 ;  /* 0x00000010043c7819 */ /* 0x000fe20000001205 */
[----:B------:R-:W-:Y:S01]  /*b9f0*/  IMAD.MOV.U32 R35, RZ, RZ, R20 ;  /* 0x000000ffff237224 */ /* 0x000fe200078e0014 */
[----:B------:R-:W-:Y:S01]  /*ba00*/  LEA.HI R4, R206, R206, RZ, 0x1 ;  /* 0x000000cece047211 */ /* 0x000fe200078f08ff */
[----:B------:R-:W-:Y:S01]  /*ba10*/  @P0 VIADD R0, R45, 0xffffffc0 ;  /* 0xffffffc02d000836 */ /* 0x000fe20000000000 */
[----:B----4-:R-:W-:Y:S01]  /*ba20*/  SHF.R.U64 R37, R20, 0x10, R21 ;  /* 0x0000001014257819 */ /* 0x010fe20000001215 */
[----:B------:R-:W-:Y:S01]  /*ba30*/  IMAD.MOV.U32 R46, RZ, RZ, R30 ;  /* 0x000000ffff2e7224 */ /* 0x000fe200078e001e */
[----:B------:R-:W-:Y:S01]  /*ba40*/  MOV R20, R5 ;  /* 0x0000000500147202 */ /* 0x000fe20000000f00 */
[----:B------:R-:W-:Y:S01]  /*ba50*/  IMAD.MOV.U32 R45, RZ, RZ, R29 ;  /* 0x000000ffff2d7224 */ /* 0x000fe200078e001d */
[----:B------:R-:W-:Y:S01]  /*ba60*/  SHF.R.U32.HI R61, RZ, 0x10, R5 ;  /* 0x00000010ff3d7819 */ /* 0x000fe20000011605 */
[----:B------:R-:W-:Y:S01]  /*ba70*/  IMAD.MOV.U32 R48, RZ, RZ, R33 ;  /* 0x000000ffff307224 */ /* 0x000fe200078e0021 */
[----:B------:R-:W-:Y:S01]  /*ba80*/  LOP3.LUT R5, R4, 0xfffffffe, RZ, 0xc0, !PT ;  /* 0xfffffffe04057812 */ /* 0x000fe200078ec0ff */
[----:B--2---:R-:W-:Y:S01]  /*ba90*/  IMAD.MOV.U32 R39, RZ, RZ, R25 ;  /* 0x000000ffff277224 */ /* 0x004fe200078e0019 */
[----:B------:R-:W-:Y:S01]  /*baa0*/  SHF.R.U64 R56, R30, 0x10, R31 ;  /* 0x000000101e387819 */ /* 0x000fe2000000121f */
[----:B------:R-:W-:Y:S01]  /*bab0*/  IMAD.MOV.U32 R30, RZ, RZ, R32 ;  /* 0x000000ffff1e7224 */ /* 0x000fe200078e0020 */
[----:B------:R-:W-:Y:S01]  /*bac0*/  SHF.R.U64 R54, R28, 0x10, R29 ;  /* 0x000000101c367819 */ /* 0x000fe2000000121d */
[----:B------:R-:W-:Y:S01]  /*bad0*/  IMAD.IADD R5, R206, 0x1, -R5 ;  /* 0x00000001ce057824 */ /* 0x000fe200078e0a05 */
[----:B------:R-:W-:Y:S01]  /*bae0*/  SHF.R.U32.HI R55, RZ, 0x10, R29 ;  /* 0x00000010ff377819 */ /* 0x000fe2000001161d */
[----:B------:R-:W-:Y:S01]  /*baf0*/  IMAD.MOV.U32 R29, RZ, RZ, R8 ;  /* 0x000000ffff1d7224 */ /* 0x000fe200078e0008 */
[----:B------:R-:W-:Y:S01]  /*bb00*/  MOV R34, R21 ;  /* 0x0000001500227202 */ /* 0x000fe20000000f00 */
[----:B---3--:R-:W-:Y:S01]  /*bb10*/  IMAD.MOV.U32 R44, RZ, RZ, R28 ;  /* 0x000000ffff2c7224 */ /* 0x008fe200078e001c */
[----:B------:R-:W-:Y:S01]  /*bb20*/  SHF.L.U32 R5, R5, 0x1f, RZ ;  /* 0x0000001f05057819 */ /* 0x000fe200000006ff */
[----:B------:R-:W-:Y:S01]  /*bb30*/  IMAD.MOV.U32 R41, RZ, RZ, R15 ;  /* 0x000000ffff297224 */ /* 0x000fe200078e000f */
[----:B------:R-:W-:Y:S01]  /*bb40*/  SHF.R.U32.HI R49, RZ, 0x10, R21 ;  /* 0x00000010ff317819 */ /* 0x000fe20000011615 */
[----:B------:R-:W-:Y:S01]  /*bb50*/  IMAD.MOV.U32 R21, RZ, RZ, R24 ;  /* 0x000000ffff157224 */ /* 0x000fe200078e0018 */
[----:B------:R-:W0:Y:S01]  /*bb60*/  SYNCS.PHASECHK.TRANS64.TRYWAIT P0, [R2+URZ+0x34800], R5 ;  /* 0x03480005020075a7 */ /* 0x000e22000800017f */
[----:B------:R-:W-:Y:S01]  /*bb70*/  SHF.R.U64 R50, R24, 0x10, R25 ;  /* 0x0000001018327819 */ /* 0x000fe20000001219 */
[----:B------:R-:W-:Y:S01]  /*bb80*/  IMAD.MOV.U32 R24, RZ, RZ, R26 ;  /* 0x000000ffff187224 */ /* 0x000fe200078e001a */
[--C-:B------:R-:W-:Y:S01]  /*bb90*/  SHF.R.U64 R58, R32, 0x10, R33.reuse ;  /* 0x00000010203a7819 */ /* 0x100fe20000001221 */
[----:B------:R-:W-:Y:S01]  /*bba0*/  BSSY B1, `(.L_x_550) ;  /* 0x0000034000017945 */ /* 0x000fe20003800000 */
[----:B------:R-:W-:Y:S01]  /*bbb0*/  SHF.R.U32.HI R59, RZ, 0x10, R33 ;  /* 0x00000010ff3b7819 */ /* 0x000fe20000011621 */
[----:B------:R-:W-:Y:S01]  /*bbc0*/  IMAD.MOV.U32 R33, RZ, RZ, R6 ;  /* 0x000000ffff217224 */ /* 0x000fe200078e0006 */
[----:B------:R-:W-:-:S02]  /*bbd0*/  SHF.R.U64 R8, R8, 0x10, R9 ;  /* 0x0000001008087819 */ /* 0x000fc40000001209 */
[----:B------:R-:W-:Y:S02]  /*bbe0*/  SHF.R.U32.HI R64, RZ, 0x10, R9 ;  /* 0x00000010ff407819 */ /* 0x000fe40000011609 */
[----:B------:R-:W-:Y:S01]  /*bbf0*/  SHF.R.U32.HI R51, RZ, 0x10, R25 ;  /* 0x00000010ff337819 */ /* 0x000fe20000011619 */
[----:B------:R-:W-:Y:S01]  /*bc00*/  IMAD.MOV.U32 R25, RZ, RZ, R7 ;  /* 0x000000ffff197224 */ /* 0x000fe200078e0007 */
[----:B------:R-:W-:Y:S01]  /*bc10*/  SHF.R.U64 R52, R26, 0x10, R27 ;  /* 0x000000101a347819 */ /* 0x000fe2000000121b */
[----:B------:R-:W-:Y:S01]  /*bc20*/  IMAD.MOV.U32 R26, RZ, RZ, R11 ;  /* 0x000000ffff1a7224 */ /* 0x000fe200078e000b */
[--C-:B------:R-:W-:Y:S02]  /*bc30*/  SHF.R.U64 R62, R6, 0x10, R7.reuse ;  /* 0x00000010063e7819 */ /* 0x100fe40000001207 */
[----:B------:R-:W-:Y:S01]  /*bc40*/  SHF.R.U32.HI R63, RZ, 0x10, R7 ;  /* 0x00000010ff3f7819 */ /* 0x000fe20000011607 */
[----:B------:R-:W-:Y:S01]  /*bc50*/  IMAD.MOV.U32 R7, RZ, RZ, R10 ;  /* 0x000000ffff077224 */ /* 0x000fe200078e000a */
[----:B------:R-:W-:-:S02]  /*bc60*/  MOV R6, R9 ;  /* 0x0000000900067202 */ /* 0x000fc40000000f00 */
[--C-:B------:R-:W-:Y:S02]  /*bc70*/  SHF.R.U64 R65, R10, 0x10, R11.reuse ;  /* 0x000000100a417819 */ /* 0x100fe4000000120b */
[----:B------:R-:W-:Y:S01]  /*bc80*/  SHF.R.U32.HI R66, RZ, 0x10, R11 ;  /* 0x00000010ff427819 */ /* 0x000fe2000001160b */
[----:B------:R-:W-:Y:S01]  /*bc90*/  IMAD.MOV.U32 R11, RZ, RZ, R12 ;  /* 0x000000ffff0b7224 */ /* 0x000fe200078e000c */
[----:B------:R-:W-:Y:S01]  /*bca0*/  SHF.R.U64 R67, R12, 0x10, R13 ;  /* 0x000000100c437819 */ /* 0x000fe2000000120d */
[----:B------:R-:W-:Y:S01]  /*bcb0*/  IMAD.MOV.U32 R12, RZ, RZ, R14 ;  /* 0x000000ffff0c7224 */ /* 0x000fe200078e000e */
[----:B------:R-:W-:Y:S02]  /*bcc0*/  PRMT R9, R30, 0x5410, R48 ;  /* 0x000054101e097816 */ /* 0x000fe40000000030 */
[----:B-1----:R-:W-:Y:S02]  /*bcd0*/  MOV R42, R27 ;  /* 0x0000001b002a7202 */ /* 0x002fe40000000f00 */
[----:B------:R-:W-:-:S02]  /*bce0*/  MOV R40, R13 ;  /* 0x0000000d00287202 */ /* 0x000fc40000000f00 */
[----:B------:R-:W-:Y:S02]  /*bcf0*/  PRMT R30, R8, 0x5410, R64 ;  /* 0x00005410081e7816 */ /* 0x000fe40000000040 */
[----:B------:R-:W-:Y:S02]  /*bd00*/  SHF.R.U32.HI R53, RZ, 0x10, R27 ;  /* 0x00000010ff357819 */ /* 0x000fe4000001161b */
[----:B------:R-:W-:Y:S02]  /*bd10*/  MOV R47, R31 ;  /* 0x0000001f002f7202 */ /* 0x000fe40000000f00 */
[----:B------:R-:W-:Y:S02]  /*bd20*/  SHF.R.U32.HI R57, RZ, 0x10, R31 ;  /* 0x00000010ff397819 */ /* 0x000fe4000001161f */
[----:B------:R-:W-:Y:S02]  /*bd30*/  SHF.R.U32.HI R68, RZ, 0x10, R13 ;  /* 0x00000010ff447819 */ /* 0x000fe4000001160d */
[----:B------:R-:W-:-:S02]  /*bd40*/  VIMNMX R8, R43, 0x80, PT ;  /* 0x000000802b087848 */ /* 0x000fc40003fe0100 */
[--C-:B------:R-:W-:Y:S02]  /*bd50*/  SHF.R.U64 R69, R14, 0x10, R15.reuse ;  /* 0x000000100e457819 */ /* 0x100fe4000000120f */
[----:B------:R-:W-:Y:S02]  /*bd60*/  SHF.R.U32.HI R70, RZ, 0x10, R15 ;  /* 0x00000010ff467819 */ /* 0x000fe4000001160f */
[----:B------:R-:W-:Y:S02]  /*bd70*/  PRMT R33, R33, 0x5410, R25 ;  /* 0x0000541021217816 */ /* 0x000fe40000000019 */
[----:B------:R-:W-:Y:S02]  /*bd80*/  PRMT R35, R35, 0x5410, R34 ;  /* 0x0000541023237816 */ /* 0x000fe40000000022 */
[----:B------:R-:W-:Y:S02]  /*bd90*/  PRMT R31, R21, 0x5410, R39 ;  /* 0x00005410151f7816 */ /* 0x000fe40000000027 */
[----:B------:R-:W-:-:S02]  /*bda0*/  PRMT R27, R24, 0x5410, R42 ;  /* 0x00005410181b7816 */ /* 0x000fc4000000002a */
[----:B------:R-:W-:Y:S02]  /*bdb0*/  PRMT R38, R38, 0x5410, R20 ;  /* 0x0000541026267816 */ /* 0x000fe40000000014 */
[----:B------:R-:W-:Y:S02]  /*bdc0*/  PRMT R25, R7, 0x5410, R26 ;  /* 0x0000541007197816 */ /* 0x000fe4000000001a */
        /* <DEDUP_REMOVED lines=13> */
[----:B------:R-:W-:Y:S02]  /*bea0*/  ISETP.GE.AND P1, PT, R17, R8, PT ;  /* 0x000000081100720c */ /* 0x000fe40003f26270 */
[----:B------:R-:W-:Y:S02]  /*beb0*/  PRMT R20, R67, 0x5410, R68 ;  /* 0x0000541043147816 */ /* 0x000fe40000000044 */
[----:B------:R-:W-:Y:S01]  /*bec0*/  PRMT R11, R12, 0x5410, R41 ;  /* 0x000054100c0b7816 */ /* 0x000fe20000000029 */
[----:B0-----:R-:W-:Y:S08]  /*bed0*/  @!P0 BRA `(.L_x_551) ;  /* 0x0000015c00088947 */ /* 0x001ff00003800000 */
.L_x_809:
[----:B------:R-:W-:Y:S05]  /*bee0*/  BSYNC B1 ;  /* 0x0000000000017941 */ /* 0x000fea0003800000 */
.L_x_550:
[----:B------:R-:W-:Y:S01]  /*bef0*/  BSSY B1, `(.L_x_552) ;  /* 0x00000fe000017945 */ /* 0x000fe20003800000 */
[----:B------:R-:W-:-:S03]  /*bf00*/  PRMT R12, R69, 0x5410, R70 ;  /* 0x00005410450c7816 */ /* 0x000fc60000000046 */
[----:B------:R-:W-:Y:S05]  /*bf10*/  @P1 BRA `(.L_x_553) ;  /* 0x0000000c00ec1947 */ /* 0x000fea0003800000 */
[----:B0-----:R-:W0:Y:S01]  /*bf20*/  LDC R5, c[0x0][0x3f4] ;  /* 0x0000fd00ff057b82 */ /* 0x001e220000000800 */
[----:B------:R-:W-:Y:S01]  /*bf30*/  BSSY B2, `(.L_x_554) ;  /* 0x000002e000027945 */ /* 0x000fe20003800000 */
[-C--:B0-----:R-:W-:Y:S02]  /*bf40*/  ISETP.GE.AND P0, PT, R22, R5.reuse, PT ;  /* 0x000000051600720c */ /* 0x081fe40003f06270 */
[-C--:B------:R-:W-:Y:S02]  /*bf50*/  ISETP.GE.AND P1, PT, R187, R5.reuse, PT ;  /* 0x00000005bb00720c */ /* 0x080fe40003f26270 */
[-C--:B------:R-:W-:Y:S02]  /*bf60*/  ISETP.GE.AND P2, PT, R186, R5.reuse, PT ;  /* 0x00000005ba00720c */ /* 0x080fe40003f46270 */
[-C--:B------:R-:W-:Y:S02]  /*bf70*/  ISETP.GE.AND P3, PT, R189, R5.reuse, PT ;  /* 0x00000005bd00720c */ /* 0x080fe40003f66270 */
[----:B------:R-:W-:-:S02]  /*bf80*/  ISETP.GE.AND P4, PT, R188, R5, PT ;  /* 0x00000005bc00720c */ /* 0x000fc40003f86270 */
[----:B------:R-:W-:-:S03]  /*bf90*/  ISETP.GE.AND P5, PT, R190, R5, PT ;  /* 0x00000005be00720c */ /* 0x000fc60003fa6270 */
[----:B------:R-:W-:Y:S10]  /*bfa0*/  @P0 BRA `(.L_x_555) ;  /* 0x0000000000980947 */ /* 0x000ff40003800000 */
[----:B------:R-:W0:Y:S01]  /*bfb0*/  LDS.128 R4, [R3+0x10400] ;  /* 0x0104000003047984 */ /* 0x000e220000000c00 */
[----:B------:R-:W-:Y:S02]  /*bfc0*/  HADD2.F32 R47, -RZ, R38.H0_H0 ;  /* 0x20000026ff2f7230 */ /* 0x000fe40000004100 */
[----:B------:R-:W-:Y:S02]  /*bfd0*/  HADD2.F32 R45, -RZ, R35.H0_H0 ;  /* 0x20000023ff2d7230 */ /* 0x000fe40000004100 */
[----:B------:R-:W-:Y:S02]  /*bfe0*/  HADD2.F32 R44, -RZ, R37.H0_H0 ;  /* 0x20000025ff2c7230 */ /* 0x000fe40000004100 */
[----:B------:R-:W-:Y:S02]  /*bff0*/  HADD2.F32 R46, -RZ, R39.H0_H0 ;  /* 0x20000027ff2e7230 */ /* 0x000fe40000004100 */
[--C-:B0-----:R-:W-:Y:S02]  /*c000*/  HADD2.F32 R40, -RZ, R4.reuse.H0_H0 ;  /* 0x20000004ff287230 */ /* 0x101fe40000004100 */
[----:B------:R-:W-:-:S02]  /*c010*/  HADD2.F32 R4, -RZ, R4.H1_H1 ;  /* 0x30000004ff047230 */ /* 0x000fc40000004100 */
[--C-:B------:R-:W-:Y:S02]  /*c020*/  HADD2.F32 R41, -RZ, R5.reuse.H0_H0 ;  /* 0x20000005ff297230 */ /* 0x100fe40000004100 */
[----:B------:R-:W-:Y:S02]  /*c030*/  HADD2.F32 R5, -RZ, R5.H1_H1 ;  /* 0x30000005ff057230 */ /* 0x000fe40000004100 */
[C---:B------:R-:W-:Y:S01]  /*c040*/  FMUL.FTZ R49, R4.reuse, R47 ;  /* 0x0000002f04317220 */ /* 0x040fe20000410000 */
[-C--:B------:R-:W-:Y:S01]  /*c050*/  FMUL.FTZ R4, R4, R45.reuse ;  /* 0x0000002d04047220 */ /* 0x080fe20000410000 */
[--C-:B------:R-:W-:Y:S02]  /*c060*/  HADD2.F32 R42, -RZ, R6.reuse.H0_H0 ;  /* 0x20000006ff2a7230 */ /* 0x100fe40000004100 */
[----:B------:R-:W-:Y:S02]  /*c070*/  HADD2.F32 R43, -RZ, R7.H0_H0 ;  /* 0x20000007ff2b7230 */ /* 0x000fe40000004100 */
[C---:B------:R-:W-:Y:S01]  /*c080*/  FMUL.FTZ R50, R5.reuse, R46 ;  /* 0x0000002e05327220 */ /* 0x040fe20000410000 */
[C---:B------:R-:W-:Y:S01]  /*c090*/  FFMA.FTZ R49, R40.reuse, R45, -R49 ;  /* 0x0000002d28317223 */ /* 0x040fe20000010831 */
[----:B------:R-:W-:Y:S01]  /*c0a0*/  FFMA.FTZ R48, R40, R47, R4 ;  /* 0x0000002f28307223 */ /* 0x000fe20000010004 */
[----:B------:R-:W-:Y:S01]  /*c0b0*/  FMUL.FTZ R52, R5, R44 ;  /* 0x0000002c05347220 */ /* 0x000fe20000410000 */
[----:B------:R-:W-:-:S02]  /*c0c0*/  HADD2.F32 R6, -RZ, R6.H1_H1 ;  /* 0x30000006ff067230 */ /* 0x000fc40000004100 */
[C---:B------:R-:W-:Y:S01]  /*c0d0*/  FFMA.FTZ R50, R41.reuse, R44, -R50 ;  /* 0x0000002c29327223 */ /* 0x040fe20000010832 */
[----:B------:R-:W-:Y:S02]  /*c0e0*/  HADD2.F32 R7, -RZ, R7.H1_H1 ;  /* 0x30000007ff077230 */ /* 0x000fe40000004100 */
[----:B------:R-:W-:Y:S01]  /*c0f0*/  FFMA.FTZ R41, R41, R46, R52 ;  /* 0x0000002e29297223 */ /* 0x000fe20000010034 */
[----:B------:R-:W-:Y:S02]  /*c100*/  HADD2.F32 R45, -RZ, R38.H1_H1 ;  /* 0x30000026ff2d7230 */ /* 0x000fe40000004100 */
[----:B------:R-:W-:Y:S02]  /*c110*/  HADD2.F32 R5, -RZ, R35.H1_H1 ;  /* 0x30000023ff057230 */ /* 0x000fe40000004100 */
[----:B------:R-:W-:Y:S02]  /*c120*/  HADD2.F32 R40, -RZ, R39.H1_H1 ;  /* 0x30000027ff287230 */ /* 0x000fe40000004100 */
[----:B------:R-:W-:Y:S01]  /*c130*/  FMUL.FTZ R47, R6, R45 ;  /* 0x0000002d062f7220 */ /* 0x000fe20000410000 */
[----:B------:R-:W-:-:S02]  /*c140*/  HADD2.F32 R4, -RZ, R37.H1_H1 ;  /* 0x30000025ff047230 */ /* 0x000fc40000004100 */
[-C--:B------:R-:W-:Y:S01]  /*c150*/  FMUL.FTZ R44, R6, R5.reuse ;  /* 0x00000005062c7220 */ /* 0x080fe20000410000 */
[C---:B------:R-:W-:Y:S01]  /*c160*/  FMUL.FTZ R46, R7.reuse, R40 ;  /* 0x00000028072e7220 */ /* 0x040fe20000410000 */
[C---:B------:R-:W-:Y:S01]  /*c170*/  FFMA.FTZ R6, R42.reuse, R5, -R47 ;  /* 0x000000052a067223 */ /* 0x040fe2000001082f */
[-C--:B------:R-:W-:Y:S01]  /*c180*/  FMUL.FTZ R51, R7, R4.reuse ;  /* 0x0000000407337220 */ /* 0x080fe20000410000 */
[----:B------:R-:W-:Y:S01]  /*c190*/  FFMA.FTZ R45, R42, R45, R44 ;  /* 0x0000002d2a2d7223 */ /* 0x000fe2000001002c */
[C---:B------:R-:W-:Y:S01]  /*c1a0*/  FFMA.FTZ R7, R43.reuse, R4, -R46 ;  /* 0x000000042b077223 */ /* 0x040fe2000001082e */
[----:B------:R-:W-:Y:S01]  /*c1b0*/  F2FP.F16.F32.PACK_AB R4, R48, R49 ;  /* 0x000000313004723e */ /* 0x000fe200000000ff */
[----:B------:R-:W-:Y:S01]  /*c1c0*/  FFMA.FTZ R40, R43, R40, R51 ;  /* 0x000000282b287223 */ /* 0x000fe20000010033 */
[----:B------:R-:W-:Y:S02]  /*c1d0*/  F2FP.F16.F32.PACK_AB R5, R41, R50 ;  /* 0x000000322905723e */ /* 0x000fe400000000ff */
[----:B------:R-:W-:-:S02]  /*c1e0*/  F2FP.F16.F32.PACK_AB R6, R45, R6 ;  /* 0x000000062d06723e */ /* 0x000fc400000000ff */
[----:B------:R-:W-:-:S05]  /*c1f0*/  F2FP.F16.F32.PACK_AB R7, R40, R7 ;  /* 0x000000072807723e */ /* 0x000fca00000000ff */
[----:B------:R0:W-:Y:S02]  /*c200*/  STS.128 [R3+0x10400], R4 ;  /* 0x0104000403007388 */ /* 0x0001e40000000c00 */
.L_x_555:
[----:B------:R-:W-:Y:S05]  /*c210*/  BSYNC B2 ;  /* 0x0000000000027941 */ /* 0x000fea0003800000 */
.L_x_554:
[----:B------:R-:W-:Y:S04]  /*c220*/  BSSY B2, `(.L_x_556) ;  /* 0x0000028000027945 */ /* 0x000fe80003800000 */
[----:B------:R-:W-:Y:S05]  /*c230*/  @P1 BRA `(.L_x_557) ;  /* 0x0000000000981947 */ /* 0x000fea0003800000 */
[----:B0-----:R-:W0:Y:S01]  /*c240*/  LDS.128 R4, [R0] ;  /* 0x0000000000047984 */ /* 0x001e220000000c00 */
        /* <DEDUP_REMOVED lines=36> */
[----:B------:R1:W-:Y:S02]  /*c490*/  STS.128 [R0], R4 ;  /* 0x0000000400007388 */ /* 0x0003e40000000c00 */
.L_x_557:
[----:B------:R-:W-:Y:S05]  /*c4a0*/  BSYNC B2 ;  /* 0x0000000000027941 */ /* 0x000fea0003800000 */
.L_x_556:
[----:B------:R-:W-:Y:S04]  /*c4b0*/  BSSY B2, `(.L_x_558) ;  /* 0x0000028000027945 */ /* 0x000fe80003800000 */
[----:B------:R-:W-:Y:S05]  /*c4c0*/  @P2 BRA `(.L_x_559) ;  /* 0x0000000000982947 */ /* 0x000fea0003800000 */
[----:B01----:R-:W0:Y:S01]  /*c4d0*/  LDS.128 R4, [R3+0x14400] ;  /* 0x0144000003047984 */ /* 0x003e220000000c00 */
        /* <DEDUP_REMOVED lines=37> */
.L_x_559:
[----:B------:R-:W-:Y:S05]  /*c730*/  BSYNC B2 ;  /* 0x0000000000027941 */ /* 0x000fea0003800000 */
.L_x_558:
[----:B------:R-:W-:Y:S04]  /*c740*/  BSSY B2, `(.L_x_560) ;  /* 0x0000028000027945 */ /* 0x000fe80003800000 */
[----:B------:R-:W-:Y:S05]  /*c750*/  @P3 BRA `(.L_x_561) ;  /* 0x0000000000983947 */ /* 0x000fea0003800000 */
[----:B012---:R-:W0:Y:S01]  /*c760*/  LDS.128 R4, [R0+0x4000] ;  /* 0x0040000000047984 */ /* 0x007e220000000c00 */
        /* <DEDUP_REMOVED lines=37> */
.L_x_561:
[----:B------:R-:W-:Y:S05]  /*c9c0*/  BSYNC B2 ;  /* 0x0000000000027941 */ /* 0x000fea0003800000 */
.L_x_560:
[----:B------:R-:W-:Y:S04]  /*c9d0*/  BSSY B2, `(.L_x_562) ;  /* 0x0000028000027945 */ /* 0x000fe80003800000 */
[----:B------:R-:W-:Y:S05]  /*c9e0*/  @P4 BRA `(.L_x_563) ;  /* 0x0000000000984947 */ /* 0x000fea0003800000 */
[----:B0123--:R-:W0:Y:S01]  /*c9f0*/  LDS.128 R4, [R3+0x18400] ;  /* 0x0184000003047984 */ /* 0x00fe220000000c00 */
        /* <DEDUP_REMOVED lines=37> */
.L_x_563:
[----:B------:R-:W-:Y:S05]  /*cc50*/  BSYNC B2 ;  /* 0x0000000000027941 */ /* 0x000fea0003800000 */
.L_x_562:
[----:B------:R-:W-:Y:S05]  /*cc60*/  @P5 BRA `(.L_x_553) ;  /* 0x0000000000985947 */ /* 0x000fea0003800000 */
[----:B01234-:R-:W0:Y:S01]  /*cc70*/  LDS.128 R4, [R0+0x8000] ;  /* 0x0080000000047984 */ /* 0x01fe220000000c00 */
        /* <DEDUP_REMOVED lines=37> */
.L_x_553:
[----:B------:R-:W-:Y:S05]  /*ced0*/  BSYNC B1 ;  /* 0x0000000000017941 */ /* 0x000fea0003800000 */
.L_x_552:
[----:B------:R-:W-:-:S13]  /*cee0*/  ISETP.GE.AND P0, PT, R207, R8, PT ;  /* 0x00000008cf00720c */ /* 0x000fda0003f06270 */
[----:B------:R-:W-:Y:S05]  /*cef0*/  @P0 BRA `(.L_x_564) ;  /* 0x0000003800dc0947 */ /* 0x000fea0003800000 */
[----:B01234-:R-:W0:Y:S01]  /*cf00*/  LDC R5, c[0x0][0x3f4] ;  /* 0x0000fd00ff057b82 */ /* 0x01fe220000000800 */
        /* <DEDUP_REMOVED lines=9> */
[--C-:B------:R-:W-:Y:S02]  /*cfa0*/  HADD2.F32 R48, -RZ, R38.reuse.H0_H0 ;  /* 0x20000026ff307230 */ /* 0x100fe40000004100 */
[----:B------:R-:W-:Y:S02]  /*cfb0*/  HADD2.F32 R50, -RZ, R39.H0_H0 ;  /* 0x20000027ff327230 */ /* 0x000fe40000004100 */
[----:B------:R-:W-:Y:S02]  /*cfc0*/  HADD2.F32 R44, -RZ, R35.H0_H0 ;  /* 0x20000023ff2c7230 */ /* 0x000fe40000004100 */
[----:B------:R-:W-:Y:S02]  /*cfd0*/  HADD2.F32 R46, -RZ, R37.H0_H0 ;  /* 0x20000025ff2e7230 */ /* 0x000fe40000004100 */
[----:B------:R-:W-:Y:S02]  /*cfe0*/  HADD2.F32 R49, -RZ, R38.H1_H1 ;  /* 0x30000026ff317230 */ /* 0x000fe40000004100 */
[----:B0-----:R-:W-:-:S02]  /*cff0*/  HADD2.F32 R8, -RZ, R4.H0_H0 ;  /* 0x20000004ff087230 */ /* 0x001fc40000004100 */
[----:B------:R-:W-:Y:S02]  /*d000*/  HADD2.F32 R4, -RZ, R4.H1_H1 ;  /* 0x30000004ff047230 */ /* 0x000fe40000004100 */
[--C-:B------:R-:W-:Y:S02]  /*d010*/  HADD2.F32 R40, -RZ, R5.reuse.H0_H0 ;  /* 0x20000005ff287230 */ /* 0x100fe40000004100 */
[----:B------:R-:W-:Y:S02]  /*d020*/  HADD2.F32 R5, -RZ, R5.H1_H1 ;  /* 0x30000005ff057230 */ /* 0x000fe40000004100 */
[-C--:B------:R-:W-:Y:S01]  /*d030*/  FMUL.FTZ R43, R48, R4.reuse ;  /* 0x00000004302b7220 */ /* 0x080fe20000410000 */
[----:B------:R-:W-:Y:S01]  /*d040*/  FMUL.FTZ R45, R44, R4 ;  /* 0x000000042c2d7220 */ /* 0x000fe20000410000 */
[----:B------:R-:W-:Y:S02]  /*d050*/  HADD2.F32 R41, -RZ, R6.H0_H0 ;  /* 0x20000006ff297230 */ /* 0x000fe40000004100 */
[-C--:B------:R-:W-:Y:S01]  /*d060*/  FMUL.FTZ R47, R50, R5.reuse ;  /* 0x00000005322f7220 */ /* 0x080fe20000410000 */
[----:B------:R-:W-:Y:S01]  /*d070*/  FFMA.FTZ R4, R44, R8, -R43 ;  /* 0x000000082c047223 */ /* 0x000fe2000001082b */
[----:B------:R-:W-:Y:S01]  /*d080*/  FMUL.FTZ R43, R46, R5 ;  /* 0x000000052e2b7220 */ /* 0x000fe20000410000 */
[----:B------:R-:W-:-:S02]  /*d090*/  HADD2.F32 R42, -RZ, R7.H0_H0 ;  /* 0x20000007ff2a7230 */ /* 0x000fc40000004100 */
[----:B------:R-:W-:Y:S01]  /*d0a0*/  FFMA.FTZ R5, R46, R40, -R47 ;  /* 0x000000282e057223 */ /* 0x000fe2000001082f */
[----:B------:R-:W-:Y:S02]  /*d0b0*/  HADD2.F32 R6, -RZ, R6.H1_H1 ;  /* 0x30000006ff067230 */ /* 0x000fe40000004100 */
[----:B------:R-:W-:Y:S01]  /*d0c0*/  FFMA.FTZ R45, R48, R8, R45 ;  /* 0x00000008302d7223 */ /* 0x000fe2000001002d */
[----:B------:R-:W-:Y:S02]  /*d0d0*/  HADD2.F32 R7, -RZ, R7.H1_H1 ;  /* 0x30000007ff077230 */ /* 0x000fe40000004100 */
[----:B------:R-:W-:Y:S01]  /*d0e0*/  FFMA.FTZ R40, R50, R40, R43 ;  /* 0x0000002832287223 */ /* 0x000fe2000001002b */
[----:B------:R-:W-:Y:S02]  /*d0f0*/  HADD2.F32 R46, -RZ, R39.H1_H1 ;  /* 0x30000027ff2e7230 */ /* 0x000fe40000004100 */
[----:B------:R-:W-:Y:S01]  /*d100*/  FMUL.FTZ R8, R49, R6 ;  /* 0x0000000631087220 */ /* 0x000fe20000410000 */
[----:B------:R-:W-:Y:S01]  /*d110*/  HADD2.F32 R47, -RZ, R35.H1_H1 ;  /* 0x30000023ff2f7230 */ /* 0x000fe20000004100 */
[----:B------:R-:W-:Y:S01]  /*d120*/  F2FP.F16.F32.PACK_AB R4, R45, R4 ;  /* 0x000000042d04723e */ /* 0x000fe200000000ff */
[----:B------:R-:W-:-:S02]  /*d130*/  HADD2.F32 R44, -RZ, R37.H1_H1 ;  /* 0x30000025ff2c7230 */ /* 0x000fc40000004100 */
[----:B------:R-:W-:Y:S01]  /*d140*/  FMUL.FTZ R35, R46, R7 ;  /* 0x000000072e237220 */ /* 0x000fe20000410000 */
[----:B------:R-:W-:Y:S01]  /*d150*/  F2FP.F16.F32.PACK_AB R5, R40, R5 ;  /* 0x000000052805723e */ /* 0x000fe200000000ff */
[C---:B------:R-:W-:Y:S01]  /*d160*/  FMUL.FTZ R38, R47.reuse, R6 ;  /* 0x000000062f267220 */ /* 0x040fe20000410000 */
[----:B------:R-:W-:Y:S01]  /*d170*/  FFMA.FTZ R6, R47, R41, -R8 ;  /* 0x000000292f067223 */ /* 0x000fe20000010808 */
[C---:B------:R-:W-:Y:S01]  /*d180*/  FMUL.FTZ R37, R44.reuse, R7 ;  /* 0x000000072c257220 */ /* 0x040fe20000410000 */
[-C--:B------:R-:W-:Y:S01]  /*d190*/  FFMA.FTZ R7, R44, R42.reuse, -R35 ;  /* 0x0000002a2c077223 */ /* 0x080fe20000010823 */
[----:B------:R-:W-:Y:S02]  /*d1a0*/  FFMA.FTZ R41, R49, R41, R38 ;  /* 0x0000002931297223 */ /* 0x000fe40000010026 */
[----:B------:R-:W-:-:S03]  /*d1b0*/  FFMA.FTZ R42, R46, R42, R37 ;  /* 0x0000002a2e2a7223 */ /* 0x000fc60000010025 */
[----:B------:R-:W-:Y:S02]  /*d1c0*/  F2FP.F16.F32.PACK_AB R6, R41, R6 ;  /* 0x000000062906723e */ /* 0x000fe400000000ff */
[----:B------:R-:W-:-:S05]  /*d1d0*/  F2FP.F16.F32.PACK_AB R7, R42, R7 ;  /* 0x000000072a07723e */ /* 0x000fca00000000ff */
[----:B------:R0:W-:Y:S02]  /*d1e0*/  STS.128 [R3+0x12400], R4 ;  /* 0x0124000403007388 */ /* 0x0001e40000000c00 */
.L_x_566:
[----:B------:R-:W-:Y:S05]  /*d1f0*/  BSYNC B1 ;  /* 0x0000000000017941 */ /* 0x000fea0003800000 */
.L_x_565:
[----:B------:R-:W-:Y:S04]  /*d200*/  BSSY B1, `(.L_x_567) ;  /* 0x0000028000017945 */ /* 0x000fe80003800000 */
[----:B------:R-:W-:Y:S05]  /*d210*/  @P1 BRA `(.L_x_568) ;  /* 0x0000000000981947 */ /* 0x000fea0003800000 */
[----:B0-----:R-:W0:Y:S01]  /*d220*/  LDS.128 R4, [R0+0x2000] ;  /* 0x0020000000047984 */ /* 0x001e220000000c00 */
        /* <DEDUP_REMOVED lines=8> */
[-C--:B------:R-:W-:Y:S01]  /*d2b0*/  FMUL.FTZ R39, R44, R4.reuse ;  /* 0x000000042c277220 */ /* 0x080fe20000410000 */
[C---:B------:R-:W-:Y:S01]  /*d2c0*/  FMUL.FTZ R41, R42.reuse, R4 ;  /* 0x000000042a297220 */ /* 0x040fe20000410000 */
[----:B------:R-:W-:Y:S02]  /*d2d0*/  HADD2.F32 R37, -RZ, R6.H0_H0 ;  /* 0x20000006ff257230 */ /* 0x000fe40000004100 */
[-C--:B------:R-:W-:Y:S01]  /*d2e0*/  FMUL.FTZ R40, R45, R5.reuse ;  /* 0x000000052d287220 */ /* 0x080fe20000410000 */
[-C--:B------:R-:W-:Y:S01]  /*d2f0*/  FFMA.FTZ R4, R42, R8.reuse, -R39 ;  /* 0x000000082a047223 */ /* 0x080fe20000010827 */
[----:B------:R-:W-:Y:S01]  /*d300*/  FFMA.FTZ R41, R44, R8, R41 ;  /* 0x000000082c297223 */ /* 0x000fe20000010029 */
[----:B------:R-:W-:Y:S01]  /*d310*/  FMUL.FTZ R8, R43, R5 ;  /* 0x000000052b087220 */ /* 0x000fe20000410000 */
[----:B------:R-:W-:-:S02]  /*d320*/  HADD2.F32 R38, -RZ, R7.H0_H0 ;  /* 0x20000007ff267230 */ /* 0x000fc40000004100 */
[-C--:B------:R-:W-:Y:S01]  /*d330*/  FFMA.FTZ R5, R43, R35.reuse, -R40 ;  /* 0x000000232b057223 */ /* 0x080fe20000010828 */
[----:B------:R-:W-:Y:S02]  /*d340*/  HADD2.F32 R6, -RZ, R6.H1_H1 ;  /* 0x30000006ff067230 */ /* 0x000fe40000004100 */
[----:B------:R-:W-:Y:S01]  /*d350*/  FFMA.FTZ R8, R45, R35, R8 ;  /* 0x000000232d087223 */ /* 0x000fe20000010008 */
[----:B------:R-:W-:Y:S01]  /*d360*/  HADD2.F32 R7, -RZ, R7.H1_H1 ;  /* 0x30000007ff077230 */ /* 0x000fe20000004100 */
[----:B------:R-:W-:Y:S01]  /*d370*/  F2FP.F16.F32.PACK_AB R4, R41, R4 ;  /* 0x000000042904723e */ /* 0x000fe200000000ff */
[----:B------:R-:W-:Y:S02]  /*d380*/  HADD2.F32 R43, -RZ, R33.H1_H1 ;  /* 0x30000021ff2b7230 */ /* 0x000fe40000004100 */
[----:B------:R-:W-:Y:S01]  /*d390*/  HADD2.F32 R42, -RZ, R34.H1_H1 ;  /* 0x30000022ff2a7230 */ /* 0x000fe20000004100 */
[----:B------:R-:W-:Y:S01]  /*d3a0*/  F2FP.F16.F32.PACK_AB R5, R8, R5 ;  /* 0x000000050805723e */ /* 0x000fe200000000ff */
[----:B------:R-:W-:-:S02]  /*d3b0*/  HADD2.F32 R39, -RZ, R31.H1_H1 ;  /* 0x3000001fff277230 */ /* 0x000fc40000004100 */
[----:B------:R-:W-:Y:S02]  /*d3c0*/  HADD2.F32 R40, -RZ, R32.H1_H1 ;  /* 0x30000020ff287230 */ /* 0x000fe40000004100 */
[-C--:B------:R-:W-:Y:S01]  /*d3d0*/  FMUL.FTZ R32, R43, R6.reuse ;  /* 0x000000062b207220 */ /* 0x080fe20000410000 */
[-C--:B------:R-:W-:Y:S01]  /*d3e0*/  FMUL.FTZ R31, R42, R7.reuse ;  /* 0x000000072a1f7220 */ /* 0x080fe20000410000 */
[C---:B------:R-:W-:Y:S01]  /*d3f0*/  FMUL.FTZ R34, R39.reuse, R6 ;  /* 0x0000000627227220 */ /* 0x040fe20000410000 */
[C---:B------:R-:W-:Y:S01]  /*d400*/  FMUL.FTZ R33, R40.reuse, R7 ;  /* 0x0000000728217220 */ /* 0x040fe20000410000 */
[-C--:B------:R-:W-:Y:S01]  /*d410*/  FFMA.FTZ R6, R39, R37.reuse, -R32 ;  /* 0x0000002527067223 */ /* 0x080fe20000010820 */
[-C--:B------:R-:W-:Y:S01]  /*d420*/  FFMA.FTZ R7, R40, R38.reuse, -R31 ;  /* 0x0000002628077223 */ /* 0x080fe2000001081f */
[----:B------:R-:W-:Y:S01]  /*d430*/  FFMA.FTZ R37, R43, R37, R34 ;  /* 0x000000252b257223 */ /* 0x000fe20000010022 */
[----:B------:R-:W-:-:S04]  /*d440*/  FFMA.FTZ R38, R42, R38, R33 ;  /* 0x000000262a267223 */ /* 0x000fc80000010021 */
[----:B------:R-:W-:Y:S02]  /*d450*/  F2FP.F16.F32.PACK_AB R6, R37, R6 ;  /* 0x000000062506723e */ /* 0x000fe400000000ff */
[----:B------:R-:W-:-:S05]  /*d460*/  F2FP.F16.F32.PACK_AB R7, R38, R7 ;  /* 0x000000072607723e */ /* 0x000fca00000000ff */
[----:B------:R1:W-:Y:S02]  /*d470*/  STS.128 [R0+0x2000], R4 ;  /* 0x0020000400007388 */ /* 0x0003e40000000c00 */
.L_x_568:
[----:B------:R-:W-:Y:S05]  /*d480*/  BSYNC B1 ;  /* 0x0000000000017941 */ /* 0x000fea0003800000 */
.L_x_567:
        /* <DEDUP_REMOVED lines=28> */
[-C--:B------:R-:W-:Y:S01]  /*d650*/  FMUL.FTZ R27, R38, R6.reuse ;  /* 0x00000006261b7220 */ /* 0x080fe20000410000 */
[----:B------:R-:W-:Y:S02]  /*d660*/  HADD2.F32 R35, -RZ, R28.H1_H1 ;  /* 0x3000001cff237230 */ /* 0x000fe40000004100 */
[C---:B------:R-:W-:Y:S01]  /*d670*/  FMUL.FTZ R29, R34.reuse, R6 ;  /* 0x00000006221d7220 */ /* 0x040fe20000410000 */
[-C--:B------:R-:W-:Y:S01]  /*d680*/  FMUL.FTZ R28, R39, R7.reuse ;  /* 0x00000007271c7220 */ /* 0x080fe20000410000 */
[-C--:B------:R-:W-:Y:S01]  /*d690*/  FFMA.FTZ R6, R34, R32.reuse, -R27 ;  /* 0x0000002022067223 */ /* 0x080fe2000001081b */
[C---:B------:R-:W-:Y:S01]  /*d6a0*/  FMUL.FTZ R30, R35.reuse, R7 ;  /* 0x00000007231e7220 */ /* 0x040fe20000410000 */
[----:B------:R-:W-:Y:S01]  /*d6b0*/  FFMA.FTZ R29, R38, R32, R29 ;  /* 0x00000020261d7223 */ /* 0x000fe2000001001d */
[-C--:B------:R-:W-:Y:S02]  /*d6c0*/  FFMA.FTZ R7, R35, R33.reuse, -R28 ;  /* 0x0000002123077223 */ /* 0x080fe4000001081c */
[----:B------:R-:W-:-:S02]  /*d6d0*/  FFMA.FTZ R30, R39, R33, R30 ;  /* 0x00000021271e7223 */ /* 0x000fc4000001001e */
[----:B------:R-:W-:-:S03]  /*d6e0*/  F2FP.F16.F32.PACK_AB R6, R29, R6 ;  /* 0x000000061d06723e */ /* 0x000fc600000000ff */
[----:B------:R-:W-:-:S05]  /*d6f0*/  F2FP.F16.F32.PACK_AB R7, R30, R7 ;  /* 0x000000071e07723e */ /* 0x000fca00000000ff */
[----:B------:R2:W-:Y:S02]  /*d700*/  STS.128 [R3+0x16400], R4 ;  /* 0x0164000403007388 */ /* 0x0005e40000000c00 */
.L_x_570:
[----:B------:R-:W-:Y:S05]  /*d710*/  BSYNC B1 ;  /* 0x0000000000017941 */ /* 0x000fea0003800000 */
.L_x_569:
        /* <DEDUP_REMOVED lines=40> */
.L_x_572:
[----:B------:R-:W-:Y:S05]  /*d9a0*/  BSYNC B1 ;  /* 0x0000000000017941 */ /* 0x000fea0003800000 */
.L_x_571:
        /* <DEDUP_REMOVED lines=40> */
.L_x_574:
[----:B------:R-:W-:Y:S05]  /*dc30*/  BSYNC B1 ;  /* 0x0000000000017941 */ /* 0x000fea0003800000 */
.L_x_573:
        /* <DEDUP_REMOVED lines=13> */
[----:B------:R-:W-:Y:S01]  /*dd10*/  FMUL.FTZ R15, R28, R5 ;  /* 0x000000051c0f7220 */ /* 0x000fe20000410000 */
[----:B------:R-:W-:Y:S01]  /*dd20*/  FFMA.FTZ R4, R21, R3, -R20 ;  /* 0x0000000315047223 */ /* 0x000fe20000010814 */
[----:B------:R-:W-:-:S02]  /*dd30*/  HADD2.F32 R14, -RZ, R7.H0_H0 ;  /* 0x20000007ff0e7230 */ /* 0x000fc40000004100 */
[----:B------:R-:W-:Y:S01]  /*dd40*/  FFMA.FTZ R3, R25, R3, R24 ;  /* 0x0000000319037223 */ /* 0x000fe20000010018 */
[C---:B------:R-:W-:Y:S01]  /*dd50*/  FMUL.FTZ R21, R26.reuse, R5 ;  /* 0x000000051a157220 */ /* 0x040fe20000410000 */
[----:B------:R-:W-:Y:S02]  /*dd60*/  HADD2.F32 R6, -RZ, R6.H1_H1 ;  /* 0x30000006ff067230 */ /* 0x000fe40000004100 */
[-C--:B------:R-:W-:Y:S01]  /*dd70*/  FFMA.FTZ R5, R26, R8.reuse, -R15 ;  /* 0x000000081a057223 */ /* 0x080fe2000001080f */
[----:B------:R-:W-:Y:S02]  /*dd80*/  HADD2.F32 R7, -RZ, R7.H1_H1 ;  /* 0x30000007ff077230 */ /* 0x000fe40000004100 */
[----:B------:R-:W-:Y:S01]  /*dd90*/  FFMA.FTZ R8, R28, R8, R21 ;  /* 0x000000081c087223 */ /* 0x000fe20000010015 */
[----:B------:R-:W-:Y:S01]  /*dda0*/  HADD2.F32 R25, -RZ, R11.H1_H1 ;  /* 0x3000000bff197230 */ /* 0x000fe20000004100 */
[----:B------:R-:W-:Y:S01]  /*ddb0*/  F2FP.F16.F32.PACK_AB R4, R3, R4 ;  /* 0x000000040304723e */ /* 0x000fe200000000ff */
[----:B------:R-:W-:-:S02]  /*ddc0*/  HADD2.F32 R24, -RZ, R12.H1_H1 ;  /* 0x3000000cff187230 */ /* 0x000fc40000004100 */
[----:B------:R-:W-:Y:S01]  /*ddd0*/  HADD2.F32 R15, -RZ, R9.H1_H1 ;  /* 0x30000009ff0f7230 */ /* 0x000fe20000004100 */
[----:B------:R-:W-:Y:S01]  /*dde0*/  F2FP.F16.F32.PACK_AB R5, R8, R5 ;  /* 0x000000050805723e */ /* 0x000fe200000000ff */
        /* <DEDUP_REMOVED lines=11> */
[----:B------:R0:W-:Y:S01]  /*dea0*/  STS.128 [R0+0xa000], R4 ;  /* 0x00a0000400007388 */ /* 0x0001e20000000c00 */
[----:B------:R-:W-:Y:S05]  /*deb0*/  BRA `(.L_x_564) ;  /* 0x0000002800ec7947 */ /* 0x000fea0003800000 */
.L_x_546:
[----:B------:R-:W-:-:S03]  /*dec0*/  UMOV UR4, 0xffffffff ;  /* 0xffffffff00047882 */ /* 0x000fc60000000000 */
[----:B------:R-:W-:Y:S05]  /*ded0*/  BRA.DIV UR4, `(.L_x_575) ;  /* 0x0000013e041c7947 */ /* 0x000fea000b800000 */
[----:B------:R-:W0:Y:S04]  /*dee0*/  SHFL.IDX PT, R41, R41, RZ, 0x1c1f ;  /* 0x001c1fff29297589 */ /* 0x000e2800000e0000 */
[----:B------:R1:W2:Y:S04]  /*def0*/  SHFL.IDX PT, R40, R39, RZ, 0x1c1f ;  /* 0x001c1fff27287589 */ /* 0x0002a800000e0000 */
[----:B------:R1:W3:Y:S04]  /*df00*/  SHFL.IDX PT, R21, R44, RZ, 0x1c1f ;  /* 0x001c1fff2c157589 */ /* 0x0002e800000e0000 */
[----:B------:R1:W4:Y:S02]  /*df10*/  SHFL.IDX PT, R20, R37, RZ, 0x1c1f ;  /* 0x001c1fff25147589 */ /* 0x00032400000e0000 */
.L_x_815:
[----:B------:R-:W-:Y:S01]  /*df20*/  ULDC UR4, c[0x0][0x448] ;  /* 0x0001120000047ab9 */ /* 0x000fe20000000800 */
[----:B------:R-:W-:Y:S01]  /*df30*/  BSSY B1, `(.L_x_576) ;  /* 0x0000031000017945 */ /* 0x000fe20003800000 */
[----:B------:R-:W-:Y:S01]  /*df40*/  IMAD R150, R150, UR4, RZ ;  /* 0x0000000496967c24 */ /* 0x000fe2000f8e02ff */
[----:B------:R-:W-:Y:S02]  /*df50*/  CS2R R4, SRZ ;  /* 0x0000000000047805 */ /* 0x000fe4000001ff00 */
[----:B------:R-:W-:Y:S02]  /*df60*/  CS2R R6, SRZ ;  /* 0x0000000000067805 */ /* 0x000fe4000001ff00 */
[----:B------:R-:W-:Y:S02]  /*df70*/  CS2R R8, SRZ ;  /* 0x0000000000087805 */ /* 0x000fe4000001ff00 */
[----:B------:R-:W-:Y:S02]  /*df80*/  CS2R R10, SRZ ;  /* 0x00000000000a7805 */ /* 0x000fe4000001ff00 */
[----:B------:R-:W-:Y:S01]  /*df90*/  ISETP.GE.AND P0, PT, R0, R150, PT ;  /* 0x000000960000720c */ /* 0x000fe20003f06270 */
[----:B------:R-:W-:Y:S01]  /*dfa0*/  IMAD R0, R145, -0x80, R150 ;  /* 0xffffff8091007824 */ /* 0x000fe200078e0296 */
[----:B------:R-:W-:-:S02]  /*dfb0*/  CS2R R12, SRZ ;  /* 0x00000000000c7805 */ /* 0x000fc4000001ff00 */
[----:B------:R-:W-:Y:S02]  /*dfc0*/  CS2R R14, SRZ ;  /* 0x00000000000e7805 */ /* 0x000fe4000001ff00 */
[----:B------:R-:W-:Y:S02]  /*dfd0*/  CS2R R24, SRZ ;  /* 0x0000000000187805 */ /* 0x000fe4000001ff00 */
[----:B------:R-:W-:Y:S02]  /*dfe0*/  CS2R R26, SRZ ;  /* 0x00000000001a7805 */ /* 0x000fe4000001ff00 */
[----:B------:R-:W-:Y:S02]  /*dff0*/  CS2R R28, SRZ ;  /* 0x00000000001c7805 */ /* 0x000fe4000001ff00 */
[----:B------:R-:W-:Y:S02]  /*e000*/  CS2R R30, SRZ ;  /* 0x00000000001e7805 */ /* 0x000fe4000001ff00 */
[----:B------:R-:W-:-:S02]  /*e010*/  CS2R R32, SRZ ;  /* 0x0000000000207805 */ /* 0x000fc4000001ff00 */
[----:B------:R-:W-:Y:S01]  /*e020*/  CS2R R34, SRZ ;  /* 0x0000000000227805 */ /* 0x000fe2000001ff00 */
[----:B------:R-:W-:Y:S06]  /*e030*/  @P0 BRA `(.L_x_577) ;  /* 0x0000000000800947 */ /* 0x000fec0003800000 */
[C---:B------:R-:W-:Y:S01]  /*e040*/  IADD3 R3, R18.reuse, 0x20, RZ ;  /* 0x0000002012037810 */ /* 0x040fe20007ffe0ff */
[C---:B------:R-:W-:Y:S01]  /*e050*/  VIADD R4, R18.reuse, 0x40 ;  /* 0x0000004012047836 */ /* 0x040fe20000000000 */
[----:B------:R-:W-:Y:S01]  /*e060*/  ULDC UR4, c[0x0][0x3f4] ;  /* 0x0000fd0000047ab9 */ /* 0x000fe20000000800 */
[----:B------:R-:W-:Y:S02]  /*e070*/  CS2R R24, SRZ ;  /* 0x0000000000187805 */ /* 0x000fe4000001ff00 */
[----:B------:R-:W-:Y:S02]  /*e080*/  ISETP.GE.AND P0, PT, R18, UR4, PT ;  /* 0x0000000412007c0c */ /* 0x000fe4000bf06270 */
[----:B------:R-:W-:Y:S02]  /*e090*/  CS2R R26, SRZ ;  /* 0x00000000001a7805 */ /* 0x000fe4000001ff00 */
[----:B------:R-:W-:Y:S02]  /*e0a0*/  ISETP.GE.AND P1, PT, R3, UR4, PT ;  /* 0x0000000403007c0c */ /* 0x000fe4000bf26270 */
[----:B------:R-:W-:-:S02]  /*e0b0*/  ISETP.GE.AND P2, PT, R4, UR4, PT ;  /* 0x0000000404007c0c */ /* 0x000fc4000bf46270 */
[----:B------:R-:W-:Y:S02]  /*e0c0*/  CS2R R4, SRZ ;  /* 0x0000000000047805 */ /* 0x000fe4000001ff00 */
[----:B------:R-:W-:Y:S02]  /*e0d0*/  CS2R R6, SRZ ;  /* 0x0000000000067805 */ /* 0x000fe4000001ff00 */
[----:B------:R-:W-:Y:S01]  /*e0e0*/  CS2R R28, SRZ ;  /* 0x00000000001c7805 */ /* 0x000fe2000001ff00 */
[----:B0-2---:R-:W-:-:S04]  /*e0f0*/  @!P0 IMAD.WIDE R12, R18, 0x2, R40 ;  /* 0x00000002120c8825 */ /* 0x005fc800078e0228 */
[----:B------:R-:W-:Y:S01]  /*e100*/  @!P1 IMAD.SHL.U32 R43, R229, 0x8, RZ ;  /* 0x00000008e52b9824 */ /* 0x000fe200078e00ff */
[----:B------:R0:W5:Y:S01]  /*e110*/  @!P0 LD.E.128 R24, desc[UR56][R12.64] ;  /* 0x000000380c188980 */ /* 0x000162000c101d00 */
[----:B------:R-:W-:Y:S01]  /*e120*/  @!P2 IMAD.SHL.U32 R45, R230, 0x8, RZ ;  /* 0x00000008e62da824 */ /* 0x000fe200078e00ff */
[----:B------:R-:W-:Y:S01]  /*e130*/  CS2R R30, SRZ ;  /* 0x00000000001e7805 */ /* 0x000fe2000001ff00 */
[--C-:B-1----:R-:W-:Y:S01]  /*e140*/  @!P1 IMAD.WIDE R38, R43, 0x2, R40.reuse ;  /* 0x000000022b269825 */ /* 0x102fe200078e0228 */
[----:B------:R-:W-:Y:S02]  /*e150*/  CS2R R8, SRZ ;  /* 0x0000000000087805 */ /* 0x000fe4000001ff00 */
[----:B------:R-:W-:Y:S02]  /*e160*/  CS2R R10, SRZ ;  /* 0x00000000000a7805 */ /* 0x000fe4000001ff00 */
[----:B------:R-:W-:Y:S01]  /*e170*/  CS2R R32, SRZ ;  /* 0x0000000000207805 */ /* 0x000fe2000001ff00 */
[----:B------:R-:W-:Y:S01]  /*e180*/  @!P2 IMAD.WIDE R40, R45, 0x2, R40 ;  /* 0x000000022d28a825 */ /* 0x000fe200078e0228 */
[----:B------:R-:W-:-:S02]  /*e190*/  CS2R R34, SRZ ;  /* 0x0000000000227805 */ /* 0x000fc4000001ff00 */
[----:B------:R-:W-:Y:S02]  /*e1a0*/  CS2R R14, SRZ ;  /* 0x00000000000e7805 */ /* 0x000fe4000001ff00 */
[----:B0-----:R-:W-:Y:S01]  /*e1b0*/  CS2R R12, SRZ ;  /* 0x00000000000c7805 */ /* 0x001fe2000001ff00 */
[--C-:B---34-:R-:W-:Y:S01]  /*e1c0*/  @!P1 IMAD.WIDE R42, R43, 0x2, R20.reuse ;  /* 0x000000022b2a9825 */ /* 0x118fe200078e0214 */
[----:B------:R0:W5:Y:S03]  /*e1d0*/  @!P1 LD.E.128 R28, desc[UR56][R38.64] ;  /* 0x00000038261c9980 */ /* 0x000166000c101d00 */
[--C-:B------:R-:W-:Y:S01]  /*e1e0*/  @!P2 IMAD.WIDE R44, R45, 0x2, R20.reuse ;  /* 0x000000022d2ca825 */ /* 0x100fe200078e0214 */
[----:B------:R0:W5:Y:S03]  /*e1f0*/  @!P1 LD.E.128 R8, desc[UR56][R42.64] ;  /* 0x000000382a089980 */ /* 0x000166000c101d00 */
[----:B------:R-:W-:Y:S01]  /*e200*/  @!P0 IMAD.WIDE R20, R18, 0x2, R20 ;  /* 0x0000000212148825 */ /* 0x000fe200078e0214 */
[----:B------:R0:W5:Y:S04]  /*e210*/  @!P2 LD.E.128 R32, desc[UR56][R40.64] ;  /* 0x000000382820a980 */ /* 0x000168000c101d00 */
[----:B------:R0:W5:Y:S04]  /*e220*/  @!P0 LD.E.128 R4, desc[UR56][R20.64] ;  /* 0x0000003814048980 */ /* 0x000168000c101d00 */
[----:B------:R0:W5:Y:S02]  /*e230*/  @!P2 LD.E.128 R12, desc[UR56][R44.64] ;  /* 0x000000382c0ca980 */ /* 0x000164000c101d00 */
.L_x_577:
[----:B------:R-:W-:Y:S05]  /*e240*/  BSYNC B1 ;  /* 0x0000000000017941 */ /* 0x000fea0003800000 */
.L_x_576:
[----:B-1---5:R-:W-:Y:S01]  /*e250*/  IMAD.MOV.U32 R37, RZ, RZ, R25 ;  /* 0x000000ffff257224 */ /* 0x022fe200078e0019 */
[----:B------:R-:W-:Y:S01]  /*e260*/  MOV R3, R24 ;  /* 0x0000001800037202 */ /* 0x000fe20000000f00 */
[--C-:B0-2---:R-:W-:Y:S01]  /*e270*/  IMAD.MOV.U32 R40, RZ, RZ, R33.reuse ;  /* 0x000000ffff287224 */ /* 0x105fe200078e0021 */
[----:B------:R-:W-:Y:S01]  /*e280*/  SHF.R.U64 R50, R32, 0x10, R33 ;  /* 0x0000001020327819 */ /* 0x000fe20000001221 */
[----:B----4-:R-:W-:Y:S01]  /*e290*/  IMAD.MOV.U32 R20, RZ, RZ, R5 ;  /* 0x000000ffff147224 */ /* 0x010fe200078e0005 */
[----:B------:R-:W-:Y:S01]  /*e2a0*/  SHF.R.U32.HI R51, RZ, 0x10, R33 ;  /* 0x00000010ff337819 */ /* 0x000fe20000011621 */
[----:B------:R-:W-:Y:S01]  /*e2b0*/  IMAD.MOV.U32 R33, RZ, RZ, R34 ;  /* 0x000000ffff217224 */ /* 0x000fe200078e0022 */
[----:B------:R-:W-:Y:S01]  /*e2c0*/  SHF.R.U64 R52, R34, 0x10, R35 ;  /* 0x0000001022347819 */ /* 0x000fe20000001223 */
[----:B------:R-:W-:Y:S01]  /*e2d0*/  IMAD.MOV.U32 R41, RZ, RZ, R6 ;  /* 0x000000ffff297224 */ /* 0x000fe200078e0006 */
[----:B------:R-:W-:Y:S01]  /*e2e0*/  PRMT R34, R3, 0x5410, R37 ;  /* 0x0000541003227816 */ /* 0x000fe20000000025 */
[----:B------:R-:W-:Y:S01]  /*e2f0*/  IMAD.MOV.U32 R42, RZ, RZ, R35 ;  /* 0x000000ffff2a7224 */ /* 0x000fe200078e0023 */
[----:B------:R-:W-:Y:S01]  /*e300*/  LEA.HI R3, R206, R206, RZ, 0x1 ;  /* 0x000000cece037211 */ /* 0x000fe200078f08ff */
[----:B---3--:R-:W-:Y:S01]  /*e310*/  IMAD.MOV.U32 R21, RZ, RZ, R14 ;  /* 0x000000ffff157224 */ /* 0x008fe200078e000e */
[----:B------:R-:W-:Y:S01]  /*e320*/  SHF.R.U64 R54, R4, 0x10, R5 ;  /* 0x0000001004367819 */ /* 0x000fe20000001205 */
[----:B------:R-:W-:Y:S01]  /*e330*/  BSSY B1, `(.L_x_578) ;  /* 0x0000042000017945 */ /* 0x000fe20003800000 */
[----:B------:R-:W-:-:S02]  /*e340*/  LOP3.LUT R3, R3, 0xfffffffe, RZ, 0xc0, !PT ;  /* 0xfffffffe03037812 */ /* 0x000fc400078ec0ff */
[----:B------:R-:W-:Y:S02]  /*e350*/  SHF.R.U32.HI R55, RZ, 0x10, R5 ;  /* 0x00000010ff377819 */ /* 0x000fe40000011605 */
[----:B------:R-:W-:Y:S02]  /*e360*/  IADD3 R3, R206, -R3, RZ ;  /* 0x80000003ce037210 */ /* 0x000fe40007ffe0ff */
[--C-:B------:R-:W-:Y:S01]  /*e370*/  SHF.R.U64 R38, R24, 0x10, R25.reuse ;  /* 0x0000001018267819 */ /* 0x100fe20000001219 */
[----:B------:R-:W-:Y:S01]  /*e380*/  IMAD.MOV.U32 R24, RZ, RZ, R26 ;  /* 0x000000ffff187224 */ /* 0x000fe200078e001a */
[----:B------:R-:W-:Y:S02]  /*e390*/  SHF.L.U32 R5, R3, 0x1f, RZ ;  /* 0x0000001f03057819 */ /* 0x000fe400000006ff */
[----:B------:R-:W-:Y:S01]  /*e3a0*/  SHF.R.U32.HI R43, RZ, 0x10, R25 ;  /* 0x00000010ff2b7819 */ /* 0x000fe20000011619 */
[--C-:B------:R-:W-:Y:S01]  /*e3b0*/  IMAD.MOV.U32 R25, RZ, RZ, R27.reuse ;  /* 0x000000ffff197224 */ /* 0x100fe200078e001b */
[----:B------:R-:W0:Y:S01]  /*e3c0*/  SYNCS.PHASECHK.TRANS64.TRYWAIT P0, [R2+URZ+0x34800], R5 ;  /* 0x03480005020075a7 */ /* 0x000e22000800017f */
[----:B------:R-:W-:-:S02]  /*e3d0*/  SHF.R.U64 R44, R26, 0x10, R27 ;  /* 0x000000101a2c7819 */ /* 0x000fc4000000121b */
[----:B------:R-:W-:Y:S01]  /*e3e0*/  SHF.R.U32.HI R45, RZ, 0x10, R27 ;  /* 0x00000010ff2d7819 */ /* 0x000fe2000001161b */
[--C-:B------:R-:W-:Y:S01]  /*e3f0*/  IMAD.MOV.U32 R27, RZ, RZ, R29.reuse ;  /* 0x000000ffff1b7224 */ /* 0x100fe200078e001d */
[--C-:B------:R-:W-:Y:S02]  /*e400*/  SHF.R.U64 R46, R28, 0x10, R29.reuse ;  /* 0x000000101c2e7819 */ /* 0x100fe4000000121d */
[----:B------:R-:W-:Y:S01]  /*e410*/  SHF.R.U32.HI R47, RZ, 0x10, R29 ;  /* 0x00000010ff2f7819 */ /* 0x000fe2000001161d */
[--C-:B------:R-:W-:Y:S01]  /*e420*/  IMAD.MOV.U32 R29, RZ, RZ, R31.reuse ;  /* 0x000000ffff1d7224 */ /* 0x100fe200078e001f */
[--C-:B------:R-:W-:Y:S02]  /*e430*/  SHF.R.U64 R48, R30, 0x10, R31.reuse ;  /* 0x000000101e307819 */ /* 0x100fe4000000121f */
[----:B------:R-:W-:Y:S02]  /*e440*/  SHF.R.U32.HI R49, RZ, 0x10, R31 ;  /* 0x00000010ff317819 */ /* 0x000fe4000001161f */
[----:B------:R-:W-:Y:S01]  /*e450*/  MOV R26, R28 ;  /* 0x0000001c001a7202 */ /* 0x000fe20000000f00 */
[----:B------:R-:W-:Y:S01]  /*e460*/  IMAD.MOV.U32 R28, RZ, RZ, R30 ;  /* 0x000000ffff1c7224 */ /* 0x000fe200078e001e */
[----:B------:R-:W-:Y:S01]  /*e470*/  MOV R31, R32 ;  /* 0x00000020001f7202 */ /* 0x000fe20000000f00 */
[----:B------:R-:W-:Y:S01]  /*e480*/  IMAD.MOV.U32 R32, RZ, RZ, R10 ;  /* 0x000000ffff207224 */ /* 0x000fe200078e000a */
[----:B------:R-:W-:Y:S01]  /*e490*/  MOV R39, R4 ;  /* 0x0000000400277202 */ /* 0x000fe20000000f00 */
[--C-:B------:R-:W-:Y:S01]  /*e4a0*/  IMAD.MOV.U32 R4, RZ, RZ, R7.reuse ;  /* 0x000000ffff047224 */ /* 0x100fe200078e0007 */
[----:B------:R-:W-:Y:S01]  /*e4b0*/  SHF.R.U64 R56, R6, 0x10, R7 ;  /* 0x0000001006387819 */ /* 0x000fe20000001207 */
[----:B------:R-:W-:Y:S01]  /*e4c0*/  IMAD.MOV.U32 R6, RZ, RZ, R9 ;  /* 0x000000ffff067224 */ /* 0x000fe200078e0009 */
[----:B------:R-:W-:Y:S01]  /*e4d0*/  SHF.R.U32.HI R57, RZ, 0x10, R7 ;  /* 0x00000010ff397819 */ /* 0x000fe20000011607 */
[----:B------:R-:W-:Y:S01]  /*e4e0*/  IMAD.MOV.U32 R7, RZ, RZ, R11 ;  /* 0x000000ffff077224 */ /* 0x000fe200078e000b */
[----:B------:R-:W-:-:S02]  /*e4f0*/  SHF.R.U64 R58, R8, 0x10, R9 ;  /* 0x00000010083a7819 */ /* 0x000fc40000001209 */
[----:B------:R-:W-:Y:S01]  /*e500*/  SHF.R.U32.HI R59, RZ, 0x10, R9 ;  /* 0x00000010ff3b7819 */ /* 0x000fe20000011609 */
[----:B------:R-:W-:Y:S01]  /*e510*/  IMAD.MOV.U32 R9, RZ, RZ, R13 ;  /* 0x000000ffff097224 */ /* 0x000fe200078e000d */
[----:B------:R-:W-:Y:S01]  /*e520*/  SHF.R.U64 R60, R10, 0x10, R11 ;  /* 0x000000100a3c7819 */ /* 0x000fe2000000120b */
[----:B------:R-:W-:Y:S01]  /*e530*/  IMAD.MOV.U32 R10, RZ, RZ, R15 ;  /* 0x000000ffff0a7224 */ /* 0x000fe200078e000f */
[----:B------:R-:W-:Y:S02]  /*e540*/  MOV R30, R8 ;  /* 0x00000008001e7202 */ /* 0x000fe40000000f00 */
[----:B------:R-:W-:Y:S02]  /*e550*/  SHF.R.U32.HI R53, RZ, 0x10, R35 ;  /* 0x00000010ff357819 */ /* 0x000fe40000011623 */
[----:B------:R-:W-:Y:S02]  /*e560*/  SHF.R.U32.HI R11, RZ, 0x10, R11 ;  /* 0x00000010ff0b7819 */ /* 0x000fe4000001160b */
[----:B------:R-:W-:-:S02]  /*e570*/  MOV R8, R12 ;  /* 0x0000000c00087202 */ /* 0x000fc40000000f00 */
[--C-:B------:R-:W-:Y:S02]  /*e580*/  SHF.R.U64 R61, R12, 0x10, R13.reuse ;  /* 0x000000100c3d7819 */ /* 0x100fe4000000120d */
[----:B------:R-:W-:Y:S02]  /*e590*/  SHF.R.U32.HI R62, RZ, 0x10, R13 ;  /* 0x00000010ff3e7819 */ /* 0x000fe4000001160d */
[----:B------:R-:W-:Y:S02]  /*e5a0*/  VIMNMX R0, R0, 0x80, PT ;  /* 0x0000008000007848 */ /* 0x000fe40003fe0100 */
[--C-:B------:R-:W-:Y:S02]  /*e5b0*/  SHF.R.U64 R63, R14, 0x10, R15.reuse ;  /* 0x000000100e3f7819 */ /* 0x100fe4000000120f */
[----:B------:R-:W-:Y:S02]  /*e5c0*/  SHF.R.U32.HI R64, RZ, 0x10, R15 ;  /* 0x00000010ff407819 */ /* 0x000fe4000001160f */
        /* <DEDUP_REMOVED lines=19> */
[----:B------:R-:W-:Y:S02]  /*e700*/  ISETP.GE.AND P1, PT, R17, R0, PT ;  /* 0x000000001100720c */ /* 0x000fe40003f26270 */
[----:B------:R-:W-:Y:S02]  /*e710*/  PRMT R15, R8, 0x5410, R9 ;  /* 0x00005410080f7816 */ /* 0x000fe40000000009 */
[----:B------:R-:W-:Y:S02]  /*e720*/  PRMT R20, R61, 0x5410, R62 ;  /* 0x000054103d147816 */ /* 0x000fe4000000003e */
[----:B------:R-:W-:Y:S01]  /*e730*/  PRMT R21, R21, 0x5410, R10 ;  /* 0x0000541015157816 */ /* 0x000fe2000000000a */
[----:B0-----:R-:W-:Y:S06]  /*e740*/  @!P0 BRA `(.L_x_579) ;  /* 0x0000013400748947 */ /* 0x001fec0003800000 */
.L_x_816:
[----:B------:R-:W-:Y:S05]  /*e750*/  BSYNC B1 ;  /* 0x0000000000017941 */ /* 0x000fea0003800000 */
.L_x_578:
[----:B------:R-:W-:Y:S01]  /*e760*/  BSSY B1, `(.L_x_580) ;  /* 0x000011b000017945 */ /* 0x000fe20003800000 */
[----:B------:R-:W-:-:S03]  /*e770*/  PRMT R24, R63, 0x5410, R64 ;  /* 0x000054103f187816 */ /* 0x000fc60000000040 */
[----:B------:R-:W-:Y:S05]  /*e780*/  @P1 BRA `(.L_x_581) ;  /* 0x0000001000601947 */ /* 0x000fea0003800000 */
[----:B------:R-:W1:Y:S01]  /*e790*/  LDC R25, c[0x0][0x3f4] ;  /* 0x0000fd00ff197b82 */ /* 0x000e620000000800 */
[C---:B------:R-:W-:Y:S01]  /*e7a0*/  VIADD R4, R18.reuse, 0x20 ;  /* 0x0000002012047836 */ /* 0x040fe20000000000 */
[----:B------:R-:W-:Y:S01]  /*e7b0*/  BSSY B2, `(.L_x_582) ;  /* 0x0000061000027945 */ /* 0x000fe20003800000 */
[C---:B------:R-:W-:Y:S01]  /*e7c0*/  VIADD R6, R18.reuse, 0x40 ;  /* 0x0000004012067836 */ /* 0x040fe20000000000 */
[-C--:B-1----:R-:W-:Y:S02]  /*e7d0*/  ISETP.GE.AND P0, PT, R18, R25.reuse, PT ;  /* 0x000000191200720c */ /* 0x082fe40003f06270 */
[-C--:B------:R-:W-:Y:S02]  /*e7e0*/  ISETP.GE.AND P1, PT, R4, R25.reuse, PT ;  /* 0x000000190400720c */ /* 0x080fe40003f26270 */
[----:B------:R-:W-:-:S09]  /*e7f0*/  ISETP.GE.AND P2, PT, R6, R25, PT ;  /* 0x000000190600720c */ /* 0x000fd20003f46270 */
[----:B------:R-:W-:Y:S05]  /*e800*/  @P0 BRA `(.L_x_583) ;  /* 0x00000004006c0947 */ /* 0x000fea0003800000 */
[----:B------:R-:W-:Y:S01]  /*e810*/  LEA.HI R6, R25, R228, RZ, 0x1d ;  /* 0x000000e419067211 */ /* 0x000fe200078fe8ff */
[----:B------:R-:W-:Y:S01]  /*e820*/  HADD2.F32 R54, -RZ, R34.H0_H0 ;  /* 0x20000022ff367230 */ /* 0x000fe20000004100 */
[----:B------:R-:W-:Y:S01]  /*e830*/  LOP3.LUT R4, R191, 0x38, R18, 0xf8, !PT ;  /* 0x00000038bf047812 */ /* 0x000fe200078ef812 */
[--C-:B------:R-:W-:Y:S01]  /*e840*/  HADD2.F32 R56, -RZ, R39.reuse.H0_H0 ;  /* 0x20000027ff387230 */ /* 0x100fe20000004100 */
[----:B0-----:R-:W-:Y:S01]  /*e850*/  SHF.R.S32.HI R5, RZ, 0x1f, R6 ;  /* 0x0000001fff057819 */ /* 0x001fe20000011406 */
[----:B------:R-:W-:Y:S02]  /*e860*/  HADD2.F32 R53, -RZ, R40.H0_H0 ;  /* 0x20000028ff357230 */ /* 0x000fe40000004100 */
[----:B------:R-:W-:Y:S01]  /*e870*/  HADD2.F32 R55, -RZ, R39.H1_H1 ;  /* 0x30000027ff377230 */ /* 0x000fe20000004100 */
[----:B------:R-:W-:Y:S01]  /*e880*/  LEA.HI R7, R5, R6, RZ, 0x3 ;  /* 0x0000000605077211 */ /* 0x000fe200078f18ff */
[----:B------:R-:W-:Y:S01]  /*e890*/  IMAD.SHL.U32 R6, R6, 0x8, RZ ;  /* 0x0000000806067824 */ /* 0x000fe200078e00ff */
[----:B------:R-:W-:-:S02]  /*e8a0*/  LOP3.LUT R5, R4, R193, RZ, 0x3c, !PT ;  /* 0x000000c104057212 */ /* 0x000fc400078e3cff */
[----:B------:R-:W-:Y:S02]  /*e8b0*/  SHF.L.U32 R7, R7, 0xa, RZ ;  /* 0x0000000a07077819 */ /* 0x000fe400000006ff */
[----:B------:R-:W-:Y:S01]  /*e8c0*/  LOP3.LUT R6, R191, 0x38, R6, 0xf8, !PT ;  /* 0x00000038bf067812 */ /* 0x000fe200078ef806 */
[----:B------:R-:W-:Y:S01]  /*e8d0*/  IMAD R5, R192, 0x200, R5 ;  /* 0x00000200c0057824 */ /* 0x000fe200078e0205 */
[----:B------:R-:W-:Y:S02]  /*e8e0*/  LOP3.LUT R7, R7, 0x7fffe000, RZ, 0xc0, !PT ;  /* 0x7fffe00007077812 */ /* 0x000fe400078ec0ff */
[----:B------:R-:W-:Y:S01]  /*e8f0*/  LOP3.LUT R9, R6, R193, RZ, 0x3c, !PT ;  /* 0x000000c106097212 */ /* 0x000fe200078e3cff */
[----:B------:R-:W-:Y:S02]  /*e900*/  IMAD R43, R5, 0x2, R2 ;  /* 0x00000002052b7824 */ /* 0x000fe400078e0202 */
[----:B------:R-:W-:-:S03]  /*e910*/  IMAD R8, R192, 0x200, R7 ;  /* 0x00000200c0087824 */ /* 0x000fc600078e0207 */
[----:B------:R-:W0:Y:S02]  /*e920*/  LDS.128 R4, [R43+0x10400] ;  /* 0x010400002b047984 */ /* 0x000e240000000c00 */
[----:B------:R-:W-:-:S05]  /*e930*/  IADD3 R9, R8, R9, RZ ;  /* 0x0000000908097210 */ /* 0x000fca0007ffe0ff */
[----:B------:R-:W-:-:S05]  /*e940*/  IMAD R44, R9, 0x2, R2 ;  /* 0x00000002092c7824 */ /* 0x000fca00078e0202 */
[----:B------:R-:W1:Y:S01]  /*e950*/  LDS.128 R8, [R44+0x10400] ;  /* 0x010400002c087984 */ /* 0x000e620000000c00 */
[--C-:B0-----:R-:W-:Y:S02]  /*e960*/  HADD2.F32 R45, -RZ, R4.reuse.H0_H0 ;  /* 0x20000004ff2d7230 */ /* 0x101fe40000004100 */
[----:B------:R-:W-:Y:S02]  /*e970*/  HADD2.F32 R4, -RZ, R4.H1_H1 ;  /* 0x30000004ff047230 */ /* 0x000fe40000004100 */
[--C-:B------:R-:W-:Y:S02]  /*e980*/  HADD2.F32 R46, -RZ, R5.reuse.H0_H0 ;  /* 0x20000005ff2e7230 */ /* 0x100fe40000004100 */
[----:B------:R-:W-:Y:S02]  /*e990*/  HADD2.F32 R5, -RZ, R5.H1_H1 ;  /* 0x30000005ff057230 */ /* 0x000fe40000004100 */
[--C-:B------:R-:W-:Y:S02]  /*e9a0*/  HADD2.F32 R47, -RZ, R6.reuse.H0_H0 ;  /* 0x20000006ff2f7230 */ /* 0x100fe40000004100 */
[----:B------:R-:W-:-:S02]  /*e9b0*/  HADD2.F32 R6, -RZ, R6.H1_H1 ;  /* 0x30000006ff067230 */ /* 0x000fc40000004100 */
[--C-:B-1----:R-:W-:Y:S02]  /*e9c0*/  HADD2.F32 R49, -RZ, R8.reuse.H0_H0 ;  /* 0x20000008ff317230 */ /* 0x102fe40000004100 */
[----:B------:R-:W-:Y:S02]  /*e9d0*/  HADD2.F32 R8, -RZ, R8.H1_H1 ;  /* 0x30000008ff087230 */ /* 0x000fe40000004100 */
[----:B------:R-:W-:Y:S02]  /*e9e0*/  HADD2.F32 R50, -RZ, R9.H0_H0 ;  /* 0x20000009ff327230 */ /* 0x000fe40000004100 */
[C---:B------:R-:W-:Y:S01]  /*e9f0*/  FMUL.FTZ R58, R49.reuse, R56 ;  /* 0x00000038313a7220 */ /* 0x040fe20000410000 */
[-C--:B------:R-:W-:Y:S01]  /*ea00*/  FMUL.FTZ R60, R49, R54.reuse ;  /* 0x00000036313c7220 */ /* 0x080fe20000410000 */
[----:B------:R-:W-:Y:S02]  /*ea10*/  HADD2.F32 R49, -RZ, R35.H0_H0 ;  /* 0x20000023ff317230 */ /* 0x000fe40000004100 */
[----:B------:R-:W-:Y:S01]  /*ea20*/  FMUL.FTZ R57, R8, R53 ;  /* 0x0000003508397220 */ /* 0x000fe20000410000 */
[C---:B------:R-:W-:Y:S01]  /*ea30*/  FFMA.FTZ R58, R45.reuse, R54, -R58 ;  /* 0x000000362d3a7223 */ /* 0x040fe2000001083a */
[----:B------:R-:W-:Y:S01]  /*ea40*/  FFMA.FTZ R60, R45, R56, R60 ;  /* 0x000000382d3c7223 */ /* 0x000fe2000001003c */
[----:B------:R-:W-:-:S02]  /*ea50*/  HADD2.F32 R45, -RZ, R34.H1_H1 ;  /* 0x30000022ff2d7230 */ /* 0x000fc40000004100 */
[-C--:B------:R-:W-:Y:S01]  /*ea60*/  FMUL.FTZ R59, R8, R49.reuse ;  /* 0x00000031083b7220 */ /* 0x080fe20000410000 */
[----:B------:R-:W-:Y:S01]  /*ea70*/  FFMA.FTZ R57, R4, R49, -R57 ;  /* 0x0000003104397223 */ /* 0x000fe20000010839 */
[C---:B------:R-:W-:Y:S01]  /*ea80*/  FMUL.FTZ R49, R50.reuse, R55 ;  /* 0x0000003732317220 */ /* 0x040fe20000410000 */
[----:B------:R-:W-:Y:S02]  /*ea90*/  HADD2.F32 R9, -RZ, R9.H1_H1 ;  /* 0x30000009ff097230 */ /* 0x000fe40000004100 */
[----:B------:R-:W-:Y:S01]  /*eaa0*/  FMUL.FTZ R50, R50, R45 ;  /* 0x0000002d32327220 */ /* 0x000fe20000410000 */
[----:B------:R-:W-:Y:S02]  /*eab0*/  HADD2.F32 R54, -RZ, R40.H1_H1 ;  /* 0x30000028ff367230 */ /* 0x000fe40000004100 */
[----:B------:R-:W-:Y:S01]  /*eac0*/  FFMA.FTZ R59, R4, R53, R59 ;  /* 0x00000035043b7223 */ /* 0x000fe2000001003b */
[----:B------:R-:W-:Y:S02]  /*ead0*/  HADD2.F32 R4, -RZ, R35.H1_H1 ;  /* 0x30000023ff047230 */ /* 0x000fe40000004100 */
[C---:B------:R-:W-:Y:S01]  /*eae0*/  FFMA.FTZ R49, R46.reuse, R45, -R49 ;  /* 0x0000002d2e317223 */ /* 0x040fe20000010831 */
[----:B------:R-:W-:Y:S01]  /*eaf0*/  FFMA.FTZ R50, R46, R55, R50 ;  /* 0x000000372e327223 */ /* 0x000fe20000010032 */
[----:B------:R-:W-:-:S02]  /*eb00*/  HADD2.F32 R51, -RZ, R10.H0_H0 ;  /* 0x2000000aff337230 */ /* 0x000fc40000004100 */
[C---:B------:R-:W-:Y:S01]  /*eb10*/  FMUL.FTZ R56, R9.reuse, R54 ;  /* 0x0000003609387220 */ /* 0x040fe20000410000 */
[----:B------:R-:W-:Y:S02]  /*eb20*/  HADD2.F32 R8, -RZ, R37.H0_H0 ;  /* 0x20000025ff087230 */ /* 0x000fe40000004100 */
[-C--:B------:R-:W-:Y:S01]  /*eb30*/  FMUL.FTZ R62, R9, R4.reuse ;  /* 0x00000004093e7220 */ /* 0x080fe20000410000 */
[----:B------:R-:W-:Y:S02]  /*eb40*/  HADD2.F32 R46, -RZ, R41.H0_H0 ;  /* 0x20000029ff2e7230 */ /* 0x000fe40000004100 */
[----:B------:R-:W-:Y:S01]  /*eb50*/  FFMA.FTZ R56, R5, R4, -R56 ;  /* 0x0000000405387223 */ /* 0x000fe20000010838 */
[----:B------:R-:W-:Y:S02]  /*eb60*/  HADD2.F32 R10, -RZ, R10.H1_H1 ;  /* 0x3000000aff0a7230 */ /* 0x000fe40000004100 */
[----:B------:R-:W-:Y:S01]  /*eb70*/  FMUL.FTZ R55, R51, R8 ;  /* 0x0000000833377220 */ /* 0x000fe20000410000 */
[----:B------:R-:W-:-:S02]  /*eb80*/  HADD2.F32 R45, -RZ, R42.H0_H0 ;  /* 0x2000002aff2d7230 */ /* 0x000fc40000004100 */
[----:B------:R-:W-:Y:S01]  /*eb90*/  FMUL.FTZ R4, R51, R46 ;  /* 0x0000002e33047220 */ /* 0x000fe20000410000 */
[----:B------:R-:W-:Y:S02]  /*eba0*/  HADD2.F32 R9, -RZ, R38.H0_H0 ;  /* 0x20000026ff097230 */ /* 0x000fe40000004100 */
[----:B------:R-:W-:Y:S01]  /*ebb0*/  FFMA.FTZ R51, R5, R54, R62 ;  /* 0x0000003605337223 */ /* 0x000fe2000001003e */
[C---:B------:R-:W-:Y:S01]  /*ebc0*/  FFMA.FTZ R55, R47.reuse, R46, R55 ;  /* 0x0000002e2f377223 */ /* 0x040fe20000010037 */
[C---:B------:R-:W-:Y:S01]  /*ebd0*/  FMUL.FTZ R5, R10.reuse, R45 ;  /* 0x0000002d0a057220 */ /* 0x040fe20000410000 */
[----:B------:R-:W-:Y:S01]  /*ebe0*/  FFMA.FTZ R53, R47, R8, -R4 ;  /* 0x000000082f357223 */ /* 0x000fe20000010804 */
[-C--:B------:R-:W-:Y:S01]  /*ebf0*/  FMUL.FTZ R47, R10, R9.reuse ;  /* 0x000000090a2f7220 */ /* 0x080fe20000410000 */
[----:B------:R-:W-:Y:S02]  /*ec00*/  HADD2.F32 R52, -RZ, R11.H0_H0 ;  /* 0x2000000bff347230 */ /* 0x000fe40000004100 */
[----:B------:R-:W-:Y:S01]  /*ec10*/  FFMA.FTZ R10, R6, R9, -R5 ;  /* 0x00000009060a7223 */ /* 0x000fe20000010805 */
[----:B------:R-:W-:-:S02]  /*ec20*/  HADD2.F32 R9, -RZ, R41.H1_H1 ;  /* 0x30000029ff097230 */ /* 0x000fc40000004100 */
[----:B------:R-:W-:Y:S01]  /*ec30*/  FFMA.FTZ R46, R6, R45, R47 ;  /* 0x0000002d062e7223 */ /* 0x000fe2000001002f */
[----:B------:R-:W-:Y:S02]  /*ec40*/  HADD2.F32 R5, -RZ, R37.H1_H1 ;  /* 0x30000025ff057230 */ /* 0x000fe40000004100 */
[----:B------:R-:W-:Y:S02]  /*ec50*/  HADD2.F32 R11, -RZ, R11.H1_H1 ;  /* 0x3000000bff0b7230 */ /* 0x000fe40000004100 */
[C---:B------:R-:W-:Y:S01]  /*ec60*/  FMUL.FTZ R45, R52.reuse, R9 ;  /* 0x00000009342d7220 */ /* 0x040fe20000410000 */
[----:B------:R-:W-:Y:S02]  /*ec70*/  HADD2.F32 R8, -RZ, R42.H1_H1 ;  /* 0x3000002aff087230 */ /* 0x000fe40000004100 */
[----:B------:R-:W-:Y:S01]  /*ec80*/  FMUL.FTZ R52, R52, R5 ;  /* 0x0000000534347220 */ /* 0x000fe20000410000 */
[----:B------:R-:W-:Y:S02]  /*ec90*/  HADD2.F32 R4, -RZ, R38.H1_H1 ;  /* 0x30000026ff047230 */ /* 0x000fe40000004100 */
[----:B------:R-:W-:-:S02]  /*eca0*/  HADD2.F32 R48, -RZ, R7.H0_H0 ;  /* 0x20000007ff307230 */ /* 0x000fc40000004100 */
[C---:B------:R-:W-:Y:S01]  /*ecb0*/  FMUL.FTZ R6, R11.reuse, R8 ;  /* 0x000000080b067220 */ /* 0x040fe20000410000 */
[----:B------:R-:W-:Y:S02]  /*ecc0*/  HADD2.F32 R7, -RZ, R7.H1_H1 ;  /* 0x30000007ff077230 */ /* 0x000fe40000004100 */
[-C--:B------:R-:W-:Y:S01]  /*ecd0*/  FMUL.FTZ R47, R11, R4.reuse ;  /* 0x000000040b2f7220 */ /* 0x080fe20000410000 */
[C---:B------:R-:W-:Y:S01]  /*ece0*/  FFMA.FTZ R45, R48.reuse, R5, -R45 ;  /* 0x00000005302d7223 */ /* 0x040fe2000001082d */
[----:B------:R-:W-:Y:S01]  /*ecf0*/  FFMA.FTZ R11, R48, R9, R52 ;  /* 0x00000009300b7223 */ /* 0x000fe20000010034 */
[C---:B------:R-:W-:Y:S01]  /*ed00*/  FFMA.FTZ R48, R7.reuse, R4, -R6 ;  /* 0x0000000407307223 */ /* 0x040fe20000010806 */
[----:B------:R-:W-:Y:S01]  /*ed10*/  FFMA.FTZ R52, R7, R8, R47 ;  /* 0x0000000807347223 */ /* 0x000fe2000001002f */
[----:B------:R-:W-:Y:S02]  /*ed20*/  F2FP.F16.F32.PACK_AB R4, R57, R58 ;  /* 0x0000003a3904723e */ /* 0x000fe400000000ff */
[----:B------:R-:W-:-:S02]  /*ed30*/  F2FP.F16.F32.PACK_AB R5, R56, R49 ;  /* 0x000000313805723e */ /* 0x000fc400000000ff */
[----:B------:R-:W-:Y:S02]  /*ed40*/  F2FP.F16.F32.PACK_AB R6, R10, R53 ;  /* 0x000000350a06723e */ /* 0x000fe400000000ff */
[----:B------:R-:W-:Y:S02]  /*ed50*/  F2FP.F16.F32.PACK_AB R7, R48, R45 ;  /* 0x0000002d3007723e */ /* 0x000fe400000000ff */
[----:B------:R-:W-:Y:S02]  /*ed60*/  F2FP.F16.F32.PACK_AB R8, R59, R60 ;  /* 0x0000003c3b08723e */ /* 0x000fe400000000ff */
[----:B------:R-:W-:Y:S01]  /*ed70*/  F2FP.F16.F32.PACK_AB R9, R51, R50 ;  /* 0x000000323309723e */ /* 0x000fe200000000ff */
[----:B------:R1:W-:Y:S01]  /*ed80*/  STS.128 [R43+0x10400], R4 ;  /* 0x010400042b007388 */ /* 0x0003e20000000c00 */
[----:B------:R-:W-:Y:S02]  /*ed90*/  F2FP.F16.F32.PACK_AB R10, R46, R55 ;  /* 0x000000372e0a723e */ /* 0x000fe400000000ff */
[----:B------:R-:W-:-:S05]  /*eda0*/  F2FP.F16.F32.PACK_AB R11, R52, R11 ;  /* 0x0000000b340b723e */ /* 0x000fca00000000ff */
[----:B------:R1:W-:Y:S02]  /*edb0*/  STS.128 [R44+0x10400], R8 ;  /* 0x010400082c007388 */ /* 0x0003e40000000c00 */
.L_x_583:
[----:B------:R-:W-:Y:S05]  /*edc0*/  BSYNC B2 ;  /* 0x0000000000027941 */ /* 0x000fea0003800000 */
.L_x_582:
[----:B------:R-:W-:Y:S04]  /*edd0*/  BSSY B2, `(.L_x_584) ;  /* 0x000005a000027945 */ /* 0x000fe80003800000 */
[----:B------:R-:W-:Y:S05]  /*ede0*/  @P1 BRA `(.L_x_585) ;  /* 0x0000000400601947 */ /* 0x000fea0003800000 */
[----:B------:R-:W2:Y:S01]  /*edf0*/  LDL R60, [R1+0x78] ;  /* 0x00007800013c7983 */ /* 0x000ea20000100800 */
[----:B-1----:R-:W-:Y:S01]  /*ee00*/  LEA.HI R4, R25, R229, RZ, 0x1d ;  /* 0x000000e519047211 */ /* 0x002fe200078fe8ff */
[----:B------:R-:W-:Y:S02]  /*ee10*/  HADD2.F32 R55, -RZ, R30.H0_H0 ;  /* 0x2000001eff377230 */ /* 0x000fe40000004100 */
[----:B------:R-:W-:Y:S01]  /*ee20*/  HADD2.F32 R53, -RZ, R26.H0_H0 ;  /* 0x2000001aff357230 */ /* 0x000fe20000004100 */
[----:B0-----:R-:W-:Y:S01]  /*ee30*/  SHF.R.S32.HI R5, RZ, 0x1f, R4 ;  /* 0x0000001fff057819 */ /* 0x001fe20000011404 */
[----:B------:R-:W-:-:S03]  /*ee40*/  HADD2.F32 R57, -RZ, R31.H0_H0 ;  /* 0x2000001fff397230 */ /* 0x000fc60000004100 */
        /* <DEDUP_REMOVED lines=8> */
[----:B------:R-:W-:-:S05]  /*eed0*/  IMAD R43, R9, 0x2, R2 ;  /* 0x00000002092b7824 */ /* 0x000fca00078e0202 */
[----:B------:R-:W0:Y:S02]  /*eee0*/  LDS.128 R8, [R43+0x10400] ;  /* 0x010400002b087984 */ /* 0x000e240000000c00 */
[--C-:B0-----:R-:W-:Y:S02]  /*eef0*/  HADD2.F32 R48, -RZ, R8.reuse.H0_H0 ;  /* 0x20000008ff307230 */ /* 0x101fe40000004100 */
[----:B------:R-:W-:Y:S02]  /*ef00*/  HADD2.F32 R8, -RZ, R8.H1_H1 ;  /* 0x30000008ff087230 */ /* 0x000fe40000004100 */
[----:B------:R-:W-:Y:S02]  /*ef10*/  HADD2.F32 R49, -RZ, R9.H0_H0 ;  /* 0x20000009ff317230 */ /* 0x000fe40000004100 */
[C---:B------:R-:W-:Y:S01]  /*ef20*/  FMUL.FTZ R59, R48.reuse, R55 ;  /* 0x00000037303b7220 */ /* 0x040fe20000410000 */
[----:B------:R-:W-:Y:S01]  /*ef30*/  FMUL.FTZ R61, R48, R53 ;  /* 0x00000035303d7220 */ /* 0x000fe20000410000 */
[----:B------:R-:W-:-:S02]  /*ef40*/  HADD2.F32 R48, -RZ, R30.H1_H1 ;  /* 0x3000001eff307230 */ /* 0x000fc40000004100 */
[----:B------:R-:W-:Y:S01]  /*ef50*/  FMUL.FTZ R63, R8, R57 ;  /* 0x00000039083f7220 */ /* 0x000fe20000410000 */
[----:B------:R-:W-:Y:S02]  /*ef60*/  HADD2.F32 R9, -RZ, R9.H1_H1 ;  /* 0x30000009ff097230 */ /* 0x000fe40000004100 */
[--C-:B------:R-:W-:Y:S02]  /*ef70*/  HADD2.F32 R50, -RZ, R10.reuse.H0_H0 ;  /* 0x2000000aff327230 */ /* 0x100fe40000004100 */
[----:B------:R-:W-:Y:S01]  /*ef80*/  FMUL.FTZ R56, R49, R48 ;  /* 0x0000003031387220 */ /* 0x000fe20000410000 */
[----:B------:R-:W-:Y:S02]  /*ef90*/  HADD2.F32 R10, -RZ, R10.H1_H1 ;  /* 0x3000000aff0a7230 */ /* 0x000fe40000004100 */
[--C-:B------:R-:W-:Y:S02]  /*efa0*/  HADD2.F32 R51, -RZ, R11.reuse.H0_H0 ;  /* 0x2000000bff337230 */ /* 0x100fe40000004100 */
[----:B------:R-:W-:Y:S01]  /*efb0*/  HADD2.F32 R11, -RZ, R11.H1_H1 ;  /* 0x3000000bff0b7230 */ /* 0x000fe20000004100 */
[----:B--2---:R-:W0:Y:S02]  /*efc0*/  LDS.128 R4, [R60] ;  /* 0x000000003c047984 */ /* 0x004e240000000c00 */
[----:B0-----:R-:W-:-:S02]  /*efd0*/  HADD2.F32 R44, -RZ, R4.H0_H0 ;  /* 0x20000004ff2c7230 */ /* 0x001fc40000004100 */
[----:B------:R-:W-:Y:S02]  /*efe0*/  HADD2.F32 R4, -RZ, R4.H1_H1 ;  /* 0x30000004ff047230 */ /* 0x000fe40000004100 */
[----:B------:R-:W-:Y:S02]  /*eff0*/  HADD2.F32 R45, -RZ, R5.H0_H0 ;  /* 0x20000005ff2d7230 */ /* 0x000fe40000004100 */
[C---:B------:R-:W-:Y:S01]  /*f000*/  FFMA.FTZ R59, R44.reuse, R53, -R59 ;  /* 0x000000352c3b7223 */ /* 0x040fe2000001083b */
[----:B------:R-:W-:Y:S02]  /*f010*/  HADD2.F32 R53, -RZ, R27.H0_H0 ;  /* 0x2000001bff357230 */ /* 0x000fe40000004100 */
[----:B------:R-:W-:Y:S01]  /*f020*/  FFMA.FTZ R61, R44, R55, R61 ;  /* 0x000000372c3d7223 */ /* 0x000fe2000001003d */
[----:B------:R-:W-:Y:S02]  /*f030*/  HADD2.F32 R44, -RZ, R26.H1_H1 ;  /* 0x3000001aff2c7230 */ /* 0x000fe40000004100 */
[----:B------:R-:W-:-:S02]  /*f040*/  HADD2.F32 R5, -RZ, R5.H1_H1 ;  /* 0x30000005ff057230 */ /* 0x000fc40000004100 */
[-C--:B------:R-:W-:Y:S01]  /*f050*/  FMUL.FTZ R55, R8, R53.reuse ;  /* 0x0000003508377220 */ /* 0x080fe20000410000 */
[C---:B------:R-:W-:Y:S01]  /*f060*/  FFMA.FTZ R52, R4.reuse, R53, -R63 ;  /* 0x0000003504347223 */ /* 0x040fe2000001083f */
[----:B------:R-:W-:Y:S01]  /*f070*/  FMUL.FTZ R49, R49, R44 ;  /* 0x0000002c31317220 */ /* 0x000fe20000410000 */
[----:B------:R-:W-:Y:S02]  /*f080*/  HADD2.F32 R8, -RZ, R31.H1_H1 ;  /* 0x3000001fff087230 */ /* 0x000fe40000004100 */
[----:B------:R-:W-:Y:S01]  /*f090*/  FFMA.FTZ R54, R4, R57, R55 ;  /* 0x0000003904367223 */ /* 0x000fe20000010037 */
[----:B------:R-:W-:Y:S02]  /*f0a0*/  HADD2.F32 R4, -RZ, R27.H1_H1 ;  /* 0x3000001bff047230 */ /* 0x000fe40000004100 */
[C---:B------:R-:W-:Y:S01]  /*f0b0*/  FFMA.FTZ R48, R45.reuse, R48, R49 ;  /* 0x000000302d307223 */ /* 0x040fe20000010031 */
[----:B------:R-:W-:Y:S02]  /*f0c0*/  HADD2.F32 R49, -RZ, R32.H0_H0 ;  /* 0x20000020ff317230 */ /* 0x000fe40000004100 */
[----:B------:R-:W-:Y:S01]  /*f0d0*/  FFMA.FTZ R56, R45, R44, -R56 ;  /* 0x0000002c2d387223 */ /* 0x000fe20000010838 */
[----:B------:R-:W-:-:S02]  /*f0e0*/  HADD2.F32 R46, -RZ, R6.H0_H0 ;  /* 0x20000006ff2e7230 */ /* 0x000fc40000004100 */
[C---:B------:R-:W-:Y:S01]  /*f0f0*/  FMUL.FTZ R44, R9.reuse, R8 ;  /* 0x00000008092c7220 */ /* 0x040fe20000410000 */
[----:B------:R-:W-:Y:S02]  /*f100*/  HADD2.F32 R45, -RZ, R28.H0_H0 ;  /* 0x2000001cff2d7230 */ /* 0x000fe40000004100 */
[-C--:B------:R-:W-:Y:S01]  /*f110*/  FMUL.FTZ R58, R9, R4.reuse ;  /* 0x00000004093a7220 */ /* 0x080fe20000410000 */
[----:B------:R-:W-:Y:S02]  /*f120*/  HADD2.F32 R53, -RZ, R33.H0_H0 ;  /* 0x20000021ff357230 */ /* 0x000fe40000004100 */
[C---:B------:R-:W-:Y:S01]  /*f130*/  FMUL.FTZ R63, R50.reuse, R49 ;  /* 0x00000031323f7220 */ /* 0x040fe20000410000 */
[----:B------:R-:W-:Y:S02]  /*f140*/  HADD2.F32 R9, -RZ, R29.H0_H0 ;  /* 0x2000001dff097230 */ /* 0x000fe40000004100 */
[C---:B------:R-:W-:Y:S01]  /*f150*/  FFMA.FTZ R55, R5.reuse, R4, -R44 ;  /* 0x0000000405377223 */ /* 0x040fe2000001082c */
[-C--:B------:R-:W-:Y:S01]  /*f160*/  FMUL.FTZ R50, R50, R45.reuse ;  /* 0x0000002d32327220 */ /* 0x080fe20000410000 */
[----:B------:R-:W-:Y:S01]  /*f170*/  FFMA.FTZ R57, R5, R8, R58 ;  /* 0x0000000805397223 */ /* 0x000fe2000001003a */
[----:B------:R-:W-:Y:S01]  /*f180*/  FFMA.FTZ R63, R46, R45, -R63 ;  /* 0x0000002d2e3f7223 */ /* 0x000fe2000001083f */
[----:B------:R-:W-:-:S02]  /*f190*/  HADD2.F32 R6, -RZ, R6.H1_H1 ;  /* 0x30000006ff067230 */ /* 0x000fc40000004100 */
[C---:B------:R-:W-:Y:S01]  /*f1a0*/  FMUL.FTZ R5, R10.reuse, R53 ;  /* 0x000000350a057220 */ /* 0x040fe20000410000 */
[----:B------:R-:W-:Y:S01]  /*f1b0*/  FMUL.FTZ R45, R10, R9 ;  /* 0x000000090a2d7220 */ /* 0x000fe20000410000 */
[----:B------:R-:W-:Y:S02]  /*f1c0*/  HADD2.F32 R10, -RZ, R32.H1_H1 ;  /* 0x30000020ff0a7230 */ /* 0x000fe40000004100 */
[----:B------:R-:W-:Y:S01]  /*f1d0*/  FFMA.FTZ R50, R46, R49, R50 ;  /* 0x000000312e327223 */ /* 0x000fe20000010032 */
[----:B------:R-:W-:Y:S02]  /*f1e0*/  HADD2.F32 R44, -RZ, R33.H1_H1 ;  /* 0x30000021ff2c7230 */ /* 0x000fe40000004100 */
[C---:B------:R-:W-:Y:S01]  /*f1f0*/  FFMA.FTZ R46, R6.reuse, R9, -R5 ;  /* 0x00000009062e7223 */ /* 0x040fe20000010805 */
[----:B------:R-:W-:Y:S02]  /*f200*/  HADD2.F32 R4, -RZ, R28.H1_H1 ;  /* 0x3000001cff047230 */ /* 0x000fe40000004100 */
[----:B------:R-:W-:Y:S01]  /*f210*/  FFMA.FTZ R45, R6, R53, R45 ;  /* 0x00000035062d7223 */ /* 0x000fe2000001002d */
[----:B------:R-:W-:-:S02]  /*f220*/  HADD2.F32 R8, -RZ, R29.H1_H1 ;  /* 0x3000001dff087230 */ /* 0x000fc40000004100 */
[----:B------:R-:W-:Y:S01]  /*f230*/  FMUL.FTZ R6, R51, R10 ;  /* 0x0000000a33067220 */ /* 0x000fe20000410000 */
[--C-:B------:R-:W-:Y:S02]  /*f240*/  HADD2.F32 R47, -RZ, R7.reuse.H0_H0 ;  /* 0x20000007ff2f7230 */ /* 0x100fe40000004100 */
[----:B------:R-:W-:Y:S01]  /*f250*/  FMUL.FTZ R58, R11, R44 ;  /* 0x0000002c0b3a7220 */ /* 0x000fe20000410000 */
[----:B------:R-:W-:Y:S02]  /*f260*/  HADD2.F32 R7, -RZ, R7.H1_H1 ;  /* 0x30000007ff077230 */ /* 0x000fe40000004100 */
[----:B------:R-:W-:Y:S01]  /*f270*/  FMUL.FTZ R51, R51, R4 ;  /* 0x0000000433337220 */ /* 0x000fe20000410000 */
[----:B------:R-:W-:Y:S01]  /*f280*/  FMUL.FTZ R5, R11, R8 ;  /* 0x000000080b057220 */ /* 0x000fe20000410000 */
[----:B------:R-:W-:Y:S01]  /*f290*/  FFMA.FTZ R11, R47, R4, -R6 ;  /* 0x000000042f0b7223 */ /* 0x000fe20000010806 */
[----:B------:R-:W-:Y:S01]  /*f2a0*/  F2FP.F16.F32.PACK_AB R4, R52, R59 ;  /* 0x0000003b3404723e */ /* 0x000fe200000000ff */
[----:B------:R-:W-:Y:S01]  /*f2b0*/  FFMA.FTZ R58, R7, R8, -R58 ;  /* 0x00000008073a7223 */ /* 0x000fe2000001083a */
[----:B------:R-:W-:Y:S01]  /*f2c0*/  FFMA.FTZ R51, R47, R10, R51 ;  /* 0x0000000a2f337223 */ /* 0x000fe20000010033 */
[----:B------:R-:W-:Y:S01]  /*f2d0*/  FFMA.FTZ R44, R7, R44, R5 ;  /* 0x0000002c072c7223 */ /* 0x000fe20000010005 */
[----:B------:R-:W-:-:S02]  /*f2e0*/  F2FP.F16.F32.PACK_AB R5, R55, R56 ;  /* 0x000000383705723e */ /* 0x000fc400000000ff */
[----:B------:R-:W-:Y:S02]  /*f2f0*/  F2FP.F16.F32.PACK_AB R6, R46, R63 ;  /* 0x0000003f2e06723e */ /* 0x000fe400000000ff */
[----:B------:R-:W-:Y:S02]  /*f300*/  F2FP.F16.F32.PACK_AB R7, R58, R11 ;  /* 0x0000000b3a07723e */ /* 0x000fe400000000ff */
[----:B------:R-:W-:Y:S02]  /*f310*/  F2FP.F16.F32.PACK_AB R8, R54, R61 ;  /* 0x0000003d3608723e */ /* 0x000fe400000000ff */
[----:B------:R-:W-:Y:S01]  /*f320*/  F2FP.F16.F32.PACK_AB R9, R57, R48 ;  /* 0x000000303909723e */ /* 0x000fe200000000ff */
[----:B------:R2:W-:Y:S01]  /*f330*/  STS.128 [R60], R4 ;  /* 0x000000043c007388 */ /* 0x0005e20000000c00 */
[----:B------:R-:W-:Y:S02]  /*f340*/  F2FP.F16.F32.PACK_AB R10, R45, R50 ;  /* 0x000000322d0a723e */ /* 0x000fe400000000ff */
[----:B------:R-:W-:-:S05]  /*f350*/  F2FP.F16.F32.PACK_AB R11, R44, R51 ;  /* 0x000000332c0b723e */ /* 0x000fca00000000ff */
[----:B------:R2:W-:Y:S02]  /*f360*/  STS.128 [R43+0x10400], R8 ;  /* 0x010400082b007388 */ /* 0x0005e40000000c00 */
.L_x_585:
[----:B------:R-:W-:Y:S05]  /*f370*/  BSYNC B2 ;  /* 0x0000000000027941 */ /* 0x000fea0003800000 */
.L_x_584:
[----:B------:R-:W-:Y:S05]  /*f380*/  @P2 BRA `(.L_x_581) ;  /* 0x0000000400602947 */ /* 0x000fea0003800000 */
[----:B------:R-:W3:Y:S01]  /*f390*/  LDL R59, [R1+0x70] ;  /* 0x00007000013b7983 */ /* 0x000ee20000100800 */
[----:B------:R-:W-:Y:S01]  /*f3a0*/  LEA.HI R25, R25, R230, RZ, 0x1d ;  /* 0x000000e619197211 */ /* 0x000fe200078fe8ff */
[----:B------:R-:W-:Y:S02]  /*f3b0*/  HADD2.F32 R52, -RZ, R3.H0_H0 ;  /* 0x20000003ff347230 */ /* 0x000fe40000004100 */
[--C-:B------:R-:W-:Y:S01]  /*f3c0*/  HADD2.F32 R54, -RZ, R15.reuse.H0_H0 ;  /* 0x2000000fff367230 */ /* 0x100fe20000004100 */
[----:B-12---:R-:W-:Y:S01]  /*f3d0*/  SHF.R.S32.HI R4, RZ, 0x1f, R25 ;  /* 0x0000001fff047819 */ /* 0x006fe20000011419 */
[----:B------:R-:W-:Y:S02]  /*f3e0*/  HADD2.F32 R51, -RZ, R20.H0_H0 ;  /* 0x20000014ff337230 */ /* 0x000fe40000004100 */
[----:B------:R-:W-:Y:S01]  /*f3f0*/  HADD2.F32 R53, -RZ, R15.H1_H1 ;  /* 0x3000000fff357230 */ /* 0x000fe20000004100 */
[----:B0-----:R-:W-:Y:S01]  /*f400*/  LEA.HI R5, R4, R25, RZ, 0x3 ;  /* 0x0000001904057211 */ /* 0x001fe200078f18ff */
[----:B------:R-:W-:-:S03]  /*f410*/  IMAD.SHL.U32 R4, R25, 0x8, RZ ;  /* 0x0000000819047824 */ /* 0x000fc600078e00ff */
[----:B------:R-:W-:Y:S02]  /*f420*/  SHF.L.U32 R5, R5, 0xa, RZ ;  /* 0x0000000a05057819 */ /* 0x000fe400000006ff */
[----:B------:R-:W-:Y:S02]  /*f430*/  LOP3.LUT R4, R191, 0x38, R4, 0xf8, !PT ;  /* 0x00000038bf047812 */ /* 0x000fe400078ef804 */
[----:B------:R-:W-:Y:S02]  /*f440*/  LOP3.LUT R5, R5, 0x7fffe000, RZ, 0xc0, !PT ;  /* 0x7fffe00005057812 */ /* 0x000fe400078ec0ff */
[----:B------:R-:W-:-:S03]  /*f450*/  LOP3.LUT R9, R4, R193, RZ, 0x3c, !PT ;  /* 0x000000c104097212 */ /* 0x000fc600078e3cff */
[----:B------:R-:W-:-:S04]  /*f460*/  IMAD R8, R192, 0x200, R5 ;  /* 0x00000200c0087824 */ /* 0x000fc800078e0205 */
        /* <DEDUP_REMOVED lines=8> */
[----:B------:R-:W-:-:S02]  /*f4f0*/  HADD2.F32 R47, -RZ, R12.H0_H0 ;  /* 0x2000000cff2f7230 */ /* 0x000fc40000004100 */
[C---:B------:R-:W-:Y:S01]  /*f500*/  FMUL.FTZ R55, R8.reuse, R51 ;  /* 0x0000003308377220 */ /* 0x040fe20000410000 */
[----:B------:R-:W-:Y:S02]  /*f510*/  HADD2.F32 R9, -RZ, R9.H1_H1 ;  /* 0x30000009ff097230 */ /* 0x000fe40000004100 */
[--C-:B------:R-:W-:Y:S02]  /*f520*/  HADD2.F32 R49, -RZ, R10.reuse.H0_H0 ;  /* 0x2000000aff317230 */ /* 0x100fe40000004100 */
[----:B------:R-:W-:Y:S01]  /*f530*/  FMUL.FTZ R57, R8, R47 ;  /* 0x0000002f08397220 */ /* 0x000fe20000410000 */
[----:B------:R-:W-:Y:S02]  /*f540*/  HADD2.F32 R8, -RZ, R13.H0_H0 ;  /* 0x2000000dff087230 */ /* 0x000fe40000004100 */
[----:B------:R-:W-:Y:S02]  /*f550*/  HADD2.F32 R10, -RZ, R10.H1_H1 ;  /* 0x3000000aff0a7230 */ /* 0x000fe40000004100 */
[----:B------:R-:W-:-:S02]  /*f560*/  HADD2.F32 R50, -RZ, R11.H0_H0 ;  /* 0x2000000bff327230 */ /* 0x000fc40000004100 */
[----:B------:R-:W-:Y:S01]  /*f570*/  HADD2.F32 R11, -RZ, R11.H1_H1 ;  /* 0x3000000bff0b7230 */ /* 0x000fe20000004100 */
[----:B---3--:R-:W0:Y:S02]  /*f580*/  LDS.128 R4, [R59] ;  /* 0x000000003b047984 */ /* 0x008e240000000c00 */
[--C-:B0-----:R-:W-:Y:S02]  /*f590*/  HADD2.F32 R43, -RZ, R4.reuse.H0_H0 ;  /* 0x20000004ff2b7230 */ /* 0x101fe40000004100 */
[----:B------:R-:W-:Y:S02]  /*f5a0*/  HADD2.F32 R4, -RZ, R4.H1_H1 ;  /* 0x30000004ff047230 */ /* 0x000fe40000004100 */
[----:B------:R-:W-:Y:S02]  /*f5b0*/  HADD2.F32 R44, -RZ, R5.H0_H0 ;  /* 0x20000005ff2c7230 */ /* 0x000fe40000004100 */
[C---:B------:R-:W-:Y:S01]  /*f5c0*/  FFMA.FTZ R56, R43.reuse, R52, -R56 ;  /* 0x000000342b387223 */ /* 0x040fe20000010838 */
[----:B------:R-:W-:Y:S01]  /*f5d0*/  FFMA.FTZ R58, R43, R54, R58 ;  /* 0x000000362b3a7223 */ /* 0x000fe2000001003a */
[----:B------:R-:W-:-:S02]  /*f5e0*/  HADD2.F32 R43, -RZ, R3.H1_H1 ;  /* 0x30000003ff2b7230 */ /* 0x000fc40000004100 */
[----:B------:R-:W-:Y:S01]  /*f5f0*/  FFMA.FTZ R55, R4, R47, -R55 ;  /* 0x0000002f04377223 */ /* 0x000fe20000010837 */
[----:B------:R-:W-:Y:S01]  /*f600*/  FMUL.FTZ R47, R48, R53 ;  /* 0x00000035302f7220 */ /* 0x000fe20000410000 */
[----:B------:R-:W-:Y:S02]  /*f610*/  HADD2.F32 R52, -RZ, R20.H1_H1 ;  /* 0x30000014ff347230 */ /* 0x000fe40000004100 */
[----:B------:R-:W-:Y:S01]  /*f620*/  FFMA.FTZ R57, R4, R51, R57 ;  /* 0x0000003304397223 */ /* 0x000fe20000010039 */
[-C--:B------:R-:W-:Y:S01]  /*f630*/  FMUL.FTZ R48, R48, R43.reuse ;  /* 0x0000002b30307220 */ /* 0x080fe20000410000 */
[----:B------:R-:W-:Y:S02]  /*f640*/  HADD2.F32 R4, -RZ, R12.H1_H1 ;  /* 0x3000000cff047230 */ /* 0x000fe40000004100 */
[C---:B------:R-:W-:Y:S01]  /*f650*/  FFMA.FTZ R47, R44.reuse, R43, -R47 ;  /* 0x0000002b2c2f7223 */ /* 0x040fe2000001082f */
[----:B------:R-:W-:Y:S02]  /*f660*/  HADD2.F32 R5, -RZ, R5.H1_H1 ;  /* 0x30000005ff057230 */ /* 0x000fe40000004100 */
[----:B------:R-:W-:Y:S01]  /*f670*/  FFMA.FTZ R48, R44, R53, R48 ;  /* 0x000000352c307223 */ /* 0x000fe20000010030 */
[----:B------:R-:W-:Y:S01]  /*f680*/  FMUL.FTZ R54, R9, R52 ;  /* 0x0000003409367220 */ /* 0x000fe20000410000 */
[----:B------:R-:W-:-:S02]  /*f690*/  HADD2.F32 R44, -RZ, R21.H0_H0 ;  /* 0x20000015ff2c7230 */ /* 0x000fc40000004100 */
[-C--:B------:R-:W-:Y:S01]  /*f6a0*/  FMUL.FTZ R60, R9, R4.reuse ;  /* 0x00000004093c7220 */ /* 0x080fe20000410000 */
[----:B------:R-:W-:Y:S02]  /*f6b0*/  HADD2.F32 R43, -RZ, R24.H0_H0 ;  /* 0x20000018ff2b7230 */ /* 0x000fe40000004100 */
[----:B------:R-:W-:Y:S01]  /*f6c0*/  FFMA.FTZ R54, R5, R4, -R54 ;  /* 0x0000000405367223 */ /* 0x000fe20000010836 */
[----:B------:R-:W-:Y:S02]  /*f6d0*/  HADD2.F32 R45, -RZ, R6.H0_H0 ;  /* 0x20000006ff2d7230 */ /* 0x000fe40000004100 */
[C---:B------:R-:W-:Y:S01]  /*f6e0*/  FMUL.FTZ R4, R49.reuse, R44 ;  /* 0x0000002c31047220 */ /* 0x040fe20000410000 */
[----:B------:R-:W-:Y:S02]  /*f6f0*/  HADD2.F32 R9, -RZ, R14.H0_H0 ;  /* 0x2000000eff097230 */ /* 0x000fe40000004100 */
[----:B------:R-:W-:Y:S01]  /*f700*/  FMUL.FTZ R53, R49, R8 ;  /* 0x0000000831357220 */ /* 0x000fe20000410000 */
[----:B------:R-:W-:-:S02]  /*f710*/  HADD2.F32 R6, -RZ, R6.H1_H1 ;  /* 0x30000006ff067230 */ /* 0x000fc40000004100 */
[----:B------:R-:W-:Y:S01]  /*f720*/  FFMA.FTZ R49, R5, R52, R60 ;  /* 0x0000003405317223 */ /* 0x000fe2000001003c */
[C---:B------:R-:W-:Y:S01]  /*f730*/  FMUL.FTZ R5, R10.reuse, R43 ;  /* 0x0000002b0a057220 */ /* 0x040fe20000410000 */
[C---:B------:R-:W-:Y:S01]  /*f740*/  FFMA.FTZ R51, R45.reuse, R8, -R4 ;  /* 0x000000082d337223 */ /* 0x040fe20000010804 */
[----:B------:R-:W-:Y:S01]  /*f750*/  FFMA.FTZ R53, R45, R44, R53 ;  /* 0x0000002c2d357223 */ /* 0x000fe20000010035 */
[-C--:B------:R-:W-:Y:S01]  /*f760*/  FMUL.FTZ R45, R10, R9.reuse ;  /* 0x000000090a2d7220 */ /* 0x080fe20000410000 */
[C---:B------:R-:W-:Y:S01]  /*f770*/  FFMA.FTZ R10, R6.reuse, R9, -R5 ;  /* 0x00000009060a7223 */ /* 0x040fe20000010805 */
[----:B------:R-:W-:Y:S02]  /*f780*/  HADD2.F32 R9, -RZ, R21.H1_H1 ;  /* 0x30000015ff097230 */ /* 0x000fe40000004100 */
[----:B------:R-:W-:Y:S02]  /*f790*/  HADD2.F32 R5, -RZ, R13.H1_H1 ;  /* 0x3000000dff057230 */ /* 0x000fe40000004100 */
[----:B------:R-:W-:Y:S01]  /*f7a0*/  FFMA.FTZ R44, R6, R43, R45 ;  /* 0x0000002b062c7223 */ /* 0x000fe2000001002d */
[----:B------:R-:W-:-:S02]  /*f7b0*/  HADD2.F32 R8, -RZ, R24.H1_H1 ;  /* 0x30000018ff087230 */ /* 0x000fc40000004100 */
[C---:B------:R-:W-:Y:S01]  /*f7c0*/  FMUL.FTZ R43, R50.reuse, R9 ;  /* 0x00000009322b7220 */ /* 0x040fe20000410000 */
[----:B------:R-:W-:Y:S02]  /*f7d0*/  HADD2.F32 R4, -RZ, R14.H1_H1 ;  /* 0x3000000eff047230 */ /* 0x000fe40000004100 */
[-C--:B------:R-:W-:Y:S01]  /*f7e0*/  FMUL.FTZ R50, R50, R5.reuse ;  /* 0x0000000532327220 */ /* 0x080fe20000410000 */
[--C-:B------:R-:W-:Y:S02]  /*f7f0*/  HADD2.F32 R46, -RZ, R7.reuse.H0_H0 ;  /* 0x20000007ff2e7230 */ /* 0x100fe40000004100 */
[C---:B------:R-:W-:Y:S01]  /*f800*/  FMUL.FTZ R6, R11.reuse, R8 ;  /* 0x000000080b067220 */ /* 0x040fe20000410000 */
[----:B------:R-:W-:Y:S02]  /*f810*/  HADD2.F32 R7, -RZ, R7.H1_H1 ;  /* 0x30000007ff077230 */ /* 0x000fe40000004100 */
[-C--:B------:R-:W-:Y:S01]  /*f820*/  FMUL.FTZ R45, R11, R4.reuse ;  /* 0x000000040b2d7220 */ /* 0x080fe20000410000 */
[C---:B------:R-:W-:Y:S01]  /*f830*/  FFMA.FTZ R43, R46.reuse, R5, -R43 ;  /* 0x000000052e2b7223 */ /* 0x040fe2000001082b */
[----:B------:R-:W-:Y:S01]  /*f840*/  FFMA.FTZ R11, R46, R9, R50 ;  /* 0x000000092e0b7223 */ /* 0x000fe20000010032 */
[C---:B------:R-:W-:Y:S01]  /*f850*/  FFMA.FTZ R46, R7.reuse, R4, -R6 ;  /* 0x00000004072e7223 */ /* 0x040fe20000010806 */
[----:B------:R-:W-:Y:S01]  /*f860*/  FFMA.FTZ R50, R7, R8, R45 ;  /* 0x0000000807327223 */ /* 0x000fe2000001002d */
[----:B------:R-:W-:-:S02]  /*f870*/  F2FP.F16.F32.PACK_AB R4, R55, R56 ;  /* 0x000000383704723e */ /* 0x000fc400000000ff */
[----:B------:R-:W-:Y:S02]  /*f880*/  F2FP.F16.F32.PACK_AB R5, R54, R47 ;  /* 0x0000002f3605723e */ /* 0x000fe400000000ff */
[----:B------:R-:W-:Y:S02]  /*f890*/  F2FP.F16.F32.PACK_AB R6, R10, R51 ;  /* 0x000000330a06723e */ /* 0x000fe400000000ff */
[----:B------:R-:W-:Y:S02]  /*f8a0*/  F2FP.F16.F32.PACK_AB R7, R46, R43 ;  /* 0x0000002b2e07723e */ /* 0x000fe400000000ff */
[----:B------:R-:W-:Y:S02]  /*f8b0*/  F2FP.F16.F32.PACK_AB R8, R57, R58 ;  /* 0x0000003a3908723e */ /* 0x000fe400000000ff */
[----:B------:R-:W-:Y:S01]  /*f8c0*/  F2FP.F16.F32.PACK_AB R9, R49, R48 ;  /* 0x000000303109723e */ /* 0x000fe200000000ff */
[----:B------:R3:W-:Y:S01]  /*f8d0*/  STS.128 [R59], R4 ;  /* 0x000000043b007388 */ /* 0x0007e20000000c00 */
[----:B------:R-:W-:-:S02]  /*f8e0*/  F2FP.F16.F32.PACK_AB R10, R44, R53 ;  /* 0x000000352c0a723e */ /* 0x000fc400000000ff */
[----:B------:R-:W-:-:S05]  /*f8f0*/  F2FP.F16.F32.PACK_AB R11, R50, R11 ;  /* 0x0000000b320b723e */ /* 0x000fca00000000ff */
[----:B------:R3:W-:Y:S02]  /*f900*/  STS.128 [R25+0x10400], R8 ;  /* 0x0104000819007388 */ /* 0x0007e40000000c00 */
.L_x_581:
[----:B------:R-:W-:Y:S05]  /*f910*/  BSYNC B1 ;  /* 0x0000000000017941 */ /* 0x000fea0003800000 */
.L_x_580:
[----:B------:R-:W-:-:S13]  /*f920*/  ISETP.GE.AND P0, PT, R207, R0, PT ;  /* 0x00000000cf00720c */ /* 0x000fda0003f06270 */
[----:B------:R-:W-:Y:S05]  /*f930*/  @P0 BRA `(.L_x_564) ;  /* 0x00000010004c0947 */ /* 0x000fea0003800000 */
[----:B---3--:R-:W3:Y:S01]  /*f940*/  LDC R25, c[0x0][0x3f4] ;  /* 0x0000fd00ff197b82 */ /* 0x008ee20000000800 */
[C---:B-12---:R-:W-:Y:S01]  /*f950*/  VIADD R4, R18.reuse, 0x40 ;  /* 0x0000004012047836 */ /* 0x046fe20000000000 */
[C---:B------:R-:W-:Y:S01]  /*f960*/  IADD3 R0, R18.reuse, 0x20, RZ ;  /* 0x0000002012007810 */ /* 0x040fe20007ffe0ff */
[----:B------:R-:W-:Y:S01]  /*f970*/  BSSY B1, `(.L_x_586) ;  /* 0x000005d000017945 */ /* 0x000fe20003800000 */
[----:B------:R-:W-:Y:S02]  /*f980*/  SHF.R.U32.HI R59, RZ, 0x3, R185 ;  /* 0x00000003ff3b7819 */ /* 0x000fe400000116b9 */
[-C--:B---3--:R-:W-:Y:S02]  /*f990*/  ISETP.GE.AND P0, PT, R18, R25.reuse, PT ;  /* 0x000000191200720c */ /* 0x088fe40003f06270 */
[-C--:B------:R-:W-:Y:S02]  /*f9a0*/  ISETP.GE.AND P1, PT, R0, R25.reuse, PT ;  /* 0x000000190000720c */ /* 0x080fe40003f26270 */
[----:B------:R-:W-:-:S09]  /*f9b0*/  ISETP.GE.AND P2, PT, R4, R25, PT ;  /* 0x000000190400720c */ /* 0x000fd20003f46270 */
[----:B------:R-:W-:Y:S05]  /*f9c0*/  @P0 BRA `(.L_x_587) ;  /* 0x00000004005c0947 */ /* 0x000fea0003800000 */
[----:B------:R-:W2:Y:S01]  /*f9d0*/  LDL R61, [R1+0x74] ;  /* 0x00007400013d7983 */ /* 0x000ea20000100800 */
[----:B------:R-:W-:Y:S01]  /*f9e0*/  LEA.HI R0, R25, R228, RZ, 0x1d ;  /* 0x000000e419007211 */ /* 0x000fe200078fe8ff */
[----:B------:R-:W-:Y:S02]  /*f9f0*/  HADD2.F32 R51, -RZ, R34.H0_H0 ;  /* 0x20000022ff337230 */ /* 0x000fe40000004100 */
[----:B------:R-:W-:Y:S01]  /*fa00*/  HADD2.F32 R53, -RZ, R39.H0_H0 ;  /* 0x20000027ff357230 */ /* 0x000fe20000004100 */
[----:B0-----:R-:W-:Y:S01]  /*fa10*/  SHF.R.S32.HI R5, RZ, 0x1f, R0 ;  /* 0x0000001fff057819 */ /* 0x001fe20000011400 */
[----:B------:R-:W-:Y:S02]  /*fa20*/  IMAD.SHL.U32 R4, R0, 0x8, RZ ;  /* 0x0000000800047824 */ /* 0x000fe400078e00ff */
[----:B------:R-:W-:Y:S01]  /*fa30*/  HADD2.F32 R58, -RZ, R40.H0_H0 ;  /* 0x20000028ff3a7230 */ /* 0x000fe20000004100 */
[----:B------:R-:W-:Y:S01]  /*fa40*/  LEA.HI R5, R5, R0, RZ, 0x3 ;  /* 0x0000000005057211 */ /* 0x000fe200078f18ff */
[----:B------:R-:W-:Y:S01]  /*fa50*/  HADD2.F32 R56, -RZ, R35.H0_H0 ;  /* 0x20000023ff387230 */ /* 0x000fe20000004100 */
[----:B------:R-:W-:Y:S01]  /*fa60*/  LOP3.LUT R0, R185, 0x38, R4, 0xf8, !PT ;  /* 0x00000038b9007812 */ /* 0x000fe200078ef804 */
[----:B------:R-:W-:-:S02]  /*fa70*/  HADD2.F32 R60, -RZ, R39.H1_H1 ;  /* 0x30000027ff3c7230 */ /* 0x000fc40000004100 */
[----:B------:R-:W-:Y:S01]  /*fa80*/  IMAD.SHL.U32 R5, R5, 0x400, RZ ;  /* 0x0000040005057824 */ /* 0x000fe200078e00ff */
[----:B------:R-:W-:Y:S01]  /*fa90*/  LOP3.LUT R0, R0, R59, RZ, 0x3c, !PT ;  /* 0x0000003b00007212 */ /* 0x000fe200078e3cff */
[----:B------:R-:W-:Y:S02]  /*faa0*/  HADD2.F32 R34, -RZ, R34.H1_H1 ;  /* 0x30000022ff227230 */ /* 0x000fe40000004100 */
[----:B------:R-:W-:Y:S01]  /*fab0*/  HADD2.F32 R55, -RZ, R40.H1_H1 ;  /* 0x30000028ff377230 */ /* 0x000fe20000004100 */
[----:B------:R-:W-:Y:S01]  /*fac0*/  LOP3.LUT R9, R5, 0x7fffe000, RZ, 0xc0, !PT ;  /* 0x7fffe00005097812 */ /* 0x000fe200078ec0ff */
[----:B------:R-:W-:Y:S02]  /*fad0*/  HADD2.F32 R35, -RZ, R35.H1_H1 ;  /* 0x30000023ff237230 */ /* 0x000fe40000004100 */
[----:B------:R-:W-:Y:S01]  /*fae0*/  HADD2.F32 R57, -RZ, R41.H0_H0 ;  /* 0x20000029ff397230 */ /* 0x000fe20000004100 */
[----:B------:R-:W-:-:S04]  /*faf0*/  IADD3 R9, R0, R9, R195 ;  /* 0x0000000900097210 */ /* 0x000fc80007ffe0c3 */
[----:B------:R-:W-:-:S05]  /*fb00*/  LEA R0, R9, R2, 0x1 ;  /* 0x0000000209007211 */ /* 0x000fca00078e08ff */
[----:B------:R-:W0:Y:S02]  /*fb10*/  LDS.128 R8, [R0+0x10400] ;  /* 0x0104000000087984 */ /* 0x000e240000000c00 */
[--C-:B0-----:R-:W-:Y:S02]  /*fb20*/  HADD2.F32 R47, -RZ, R8.reuse.H0_H0 ;  /* 0x20000008ff2f7230 */ /* 0x101fe40000004100 */
[----:B------:R-:W-:Y:S02]  /*fb30*/  HADD2.F32 R8, -RZ, R8.H1_H1 ;  /* 0x30000008ff087230 */ /* 0x000fe40000004100 */
[--C-:B------:R-:W-:Y:S02]  /*fb40*/  HADD2.F32 R48, -RZ, R9.reuse.H0_H0 ;  /* 0x20000009ff307230 */ /* 0x100fe40000004100 */
[-C--:B------:R-:W-:Y:S01]  /*fb50*/  FMUL.FTZ R52, R53, R47.reuse ;  /* 0x0000002f35347220 */ /* 0x080fe20000410000 */
[----:B------:R-:W-:Y:S01]  /*fb60*/  FMUL.FTZ R54, R51, R47 ;  /* 0x0000002f33367220 */ /* 0x000fe20000410000 */
[----:B------:R-:W-:-:S02]  /*fb70*/  HADD2.F32 R9, -RZ, R9.H1_H1 ;  /* 0x30000009ff097230 */ /* 0x000fc40000004100 */
[----:B------:R-:W-:Y:S01]  /*fb80*/  FMUL.FTZ R39, R58, R8 ;  /* 0x000000083a277220 */ /* 0x000fe20000410000 */
        /* <DEDUP_REMOVED lines=8> */
[--C-:B------:R-:W-:Y:S02]  /*fc10*/  HADD2.F32 R44, -RZ, R5.reuse.H0_H0 ;  /* 0x20000005ff2c7230 */ /* 0x100fe40000004100 */
[-C--:B------:R-:W-:Y:S01]  /*fc20*/  FFMA.FTZ R52, R51, R43.reuse, -R52 ;  /* 0x0000002b33347223 */ /* 0x080fe20000010834 */
[----:B------:R-:W-:Y:S01]  /*fc30*/  FFMA.FTZ R54, R53, R43, R54 ;  /* 0x0000002b35367223 */ /* 0x000fe20000010036 */
[C---:B------:R-:W-:Y:S01]  /*fc40*/  FMUL.FTZ R43, R56.reuse, R8 ;  /* 0x00000008382b7220 */ /* 0x040fe20000410000 */
[----:B------:R-:W-:Y:S02]  /*fc50*/  HADD2.F32 R5, -RZ, R5.H1_H1 ;  /* 0x30000005ff057230 */ /* 0x000fe40000004100 */
[----:B------:R-:W-:Y:S01]  /*fc60*/  FFMA.FTZ R39, R56, R4, -R39 ;  /* 0x0000000438277223 */ /* 0x000fe20000010827 */
[----:B------:R-:W-:Y:S01]  /*fc70*/  FMUL.FTZ R51, R34, R48 ;  /* 0x0000003022337220 */ /* 0x000fe20000410000 */
[----:B------:R-:W-:Y:S01]  /*fc80*/  FFMA.FTZ R43, R58, R4, R43 ;  /* 0x000000043a2b7223 */ /* 0x000fe2000001002b */
[----:B------:R-:W-:Y:S01]  /*fc90*/  FMUL.FTZ R4, R55, R9 ;  /* 0x0000000937047220 */ /* 0x000fe20000410000 */
[----:B------:R-:W-:-:S02]  /*fca0*/  HADD2.F32 R53, -RZ, R37.H0_H0 ;  /* 0x20000025ff357230 */ /* 0x000fc40000004100 */
[C---:B------:R-:W-:Y:S01]  /*fcb0*/  FMUL.FTZ R8, R35.reuse, R9 ;  /* 0x0000000923087220 */ /* 0x040fe20000410000 */
[----:B------:R-:W-:Y:S02]  /*fcc0*/  HADD2.F32 R56, -RZ, R42.H0_H0 ;  /* 0x2000002aff387230 */ /* 0x000fe40000004100 */
[-C--:B------:R-:W-:Y:S01]  /*fcd0*/  FFMA.FTZ R47, R34, R44.reuse, -R47 ;  /* 0x0000002c222f7223 */ /* 0x080fe2000001082f */
[----:B------:R-:W-:Y:S02]  /*fce0*/  HADD2.F32 R45, -RZ, R6.H0_H0 ;  /* 0x20000006ff2d7230 */ /* 0x000fe40000004100 */
[----:B------:R-:W-:Y:S01]  /*fcf0*/  FFMA.FTZ R51, R60, R44, R51 ;  /* 0x0000002c3c337223 */ /* 0x000fe20000010033 */
[----:B------:R-:W-:Y:S02]  /*fd00*/  HADD2.F32 R48, -RZ, R38.H0_H0 ;  /* 0x20000026ff307230 */ /* 0x000fe40000004100 */
[----:B------:R-:W-:Y:S01]  /*fd10*/  FFMA.FTZ R34, R35, R5, -R4 ;  /* 0x0000000523227223 */ /* 0x000fe20000010804 */
[----:B------:R-:W-:-:S02]  /*fd20*/  HADD2.F32 R6, -RZ, R6.H1_H1 ;  /* 0x30000006ff067230 */ /* 0x000fc40000004100 */
[----:B------:R-:W-:Y:S01]  /*fd30*/  FFMA.FTZ R40, R55, R5, R8 ;  /* 0x0000000537287223 */ /* 0x000fe20000010008 */
[-C--:B------:R-:W-:Y:S01]  /*fd40*/  FMUL.FTZ R4, R57, R49.reuse ;  /* 0x0000003139047220 */ /* 0x080fe20000410000 */
[C---:B------:R-:W-:Y:S01]  /*fd50*/  FMUL.FTZ R44, R53.reuse, R49 ;  /* 0x00000031352c7220 */ /* 0x040fe20000410000 */
[-C--:B------:R-:W-:Y:S01]  /*fd60*/  FMUL.FTZ R5, R56, R10.reuse ;  /* 0x0000000a38057220 */ /* 0x080fe20000410000 */
[C---:B------:R-:W-:Y:S01]  /*fd70*/  FMUL.FTZ R9, R48.reuse, R10 ;  /* 0x0000000a30097220 */ /* 0x040fe20000410000 */
[-C--:B------:R-:W-:Y:S01]  /*fd80*/  FFMA.FTZ R35, R53, R45.reuse, -R4 ;  /* 0x0000002d35237223 */ /* 0x080fe20000010804 */
[----:B------:R-:W-:Y:S01]  /*fd90*/  FFMA.FTZ R44, R57, R45, R44 ;  /* 0x0000002d392c7223 */ /* 0x000fe2000001002c */
[----:B------:R-:W-:Y:S01]  /*fda0*/  FFMA.FTZ R10, R48, R6, -R5 ;  /* 0x00000006300a7223 */ /* 0x000fe20000010805 */
[----:B------:R-:W-:Y:S02]  /*fdb0*/  HADD2.F32 R48, -RZ, R41.H1_H1 ;  /* 0x30000029ff307230 */ /* 0x000fe40000004100 */
[----:B------:R-:W-:-:S02]  /*fdc0*/  HADD2.F32 R45, -RZ, R42.H1_H1 ;  /* 0x3000002aff2d7230 */ /* 0x000fc40000004100 */
[----:B------:R-:W-:Y:S02]  /*fdd0*/  HADD2.F32 R8, -RZ, R37.H1_H1 ;  /* 0x30000025ff087230 */ /* 0x000fe40000004100 */
[----:B------:R-:W-:Y:S01]  /*fde0*/  FFMA.FTZ R37, R56, R6, R9 ;  /* 0x0000000638257223 */ /* 0x000fe20000010009 */
[----:B------:R-:W-:Y:S02]  /*fdf0*/  HADD2.F32 R41, -RZ, R38.H1_H1 ;  /* 0x30000026ff297230 */ /* 0x000fe40000004100 */
[-C--:B------:R-:W-:Y:S01]  /*fe00*/  FMUL.FTZ R5, R48, R50.reuse ;  /* 0x0000003230057220 */ /* 0x080fe20000410000 */
[--C-:B------:R-:W-:Y:S02]  /*fe10*/  HADD2.F32 R46, -RZ, R7.reuse.H0_H0 ;  /* 0x20000007ff2e7230 */ /* 0x100fe40000004100 */
[-C--:B------:R-:W-:Y:S01]  /*fe20*/  FMUL.FTZ R4, R45, R11.reuse ;  /* 0x0000000b2d047220 */ /* 0x080fe20000410000 */
[----:B------:R-:W-:Y:S02]  /*fe30*/  HADD2.F32 R7, -RZ, R7.H1_H1 ;  /* 0x30000007ff077230 */ /* 0x000fe40000004100 */
[C---:B------:R-:W-:Y:S01]  /*fe40*/  FMUL.FTZ R9, R8.reuse, R50 ;  /* 0x0000003208097220 */ /* 0x040fe20000410000 */
[C---:B------:R-:W-:Y:S01]  /*fe50*/  FMUL.FTZ R6, R41.reuse, R11 ;  /* 0x0000000b29067220 */ /* 0x040fe20000410000 */
[-C--:B------:R-:W-:Y:S01]  /*fe60*/  FFMA.FTZ R11, R8, R46.reuse, -R5 ;  /* 0x0000002e080b7223 */ /* 0x080fe20000010805 */
[----:B------:R-:W-:Y:S01]  /*fe70*/  F2FP.F16.F32.PACK_AB R5, R34, R47 ;  /* 0x0000002f2205723e */ /* 0x000fe200000000ff */
[-C--:B------:R-:W-:Y:S01]  /*fe80*/  FFMA.FTZ R38, R41, R7.reuse, -R4 ;  /* 0x0000000729267223 */ /* 0x080fe20000010804 */
        /* <DEDUP_REMOVED lines=11> */
.L_x_587:
[----:B------:R-:W-:Y:S05]  /*ff40*/  BSYNC B1 ;  /* 0x0000000000017941 */ /* 0x000fea0003800000 */
.L_x_586:
[----:B------:R-:W-:Y:S04]  /*ff50*/  BSSY B1, `(.L_x_588) ;  /* 0x0000059000017945 */ /* 0x000fe80003800000 */
[----:B------:R-:W-:Y:S05]  /*ff60*/  @P1 BRA `(.L_x_589) ;  /* 0x00000004005c1947 */ /* 0x000fea0003800000 */
[----:B------:R-:W2:Y:S01]  /*ff70*/  LDL R50, [R1+0x6c] ;  /* 0x00006c0001327983 */ /* 0x000ea20000100800 */
[----:B-1----:R-:W-:Y:S01]  /*ff80*/  LEA.HI R0, R25, R229, RZ, 0x1d ;  /* 0x000000e519007211 */ /* 0x002fe200078fe8ff */
[----:B------:R-:W-:Y:S02]  /*ff90*/  HADD2.F32 R46, -RZ, R30.H0_H0 ;  /* 0x2000001eff2e7230 */ /* 0x000fe40000004100 */
[----:B------:R-:W-:Y:S01]  /*ffa0*/  HADD2.F32 R44, -RZ, R26.H0_H0 ;  /* 0x2000001aff2c7230 */ /* 0x000fe20000004100 */
[----:B0-----:R-:W-:Y:S01]  /*ffb0*/  SHF.R.S32.HI R5, RZ, 0x1f, R0 ;  /* 0x0000001fff057819 */ /* 0x001fe20000011400 */
[----:B------:R-:W-:Y:S02]  /*ffc0*/  IMAD.SHL.U32 R4, R0, 0x8, RZ ;  /* 0x0000000800047824 */ /* 0x000fe400078e00ff */
[----:B------:R-:W-:Y:S01]  /*ffd0*/  HADD2.F32 R48, -RZ, R31.H0_H0 ;  /* 0x2000001fff307230 */ /* 0x000fe20000004100 */
[----:B------:R-:W-:Y:S01]  /*ffe0*/  LEA.HI R5, R5, R0, RZ, 0x3 ;  /* 0x0000000005057211 */ /* 0x000fe200078f18ff */
[----:B------:R-:W-:Y:S01]  /*fff0*/  HADD2.F32 R51, -RZ, R30.H1_H1 ;  /* 0x3000001eff337230 */ /* 0x000fe20000004100 */
[----:B------:R-:W-:Y:S01]  /*10000*/  LOP3.LUT R0, R185, 0x38, R4, 0xf8, !PT ;  /* 0x00000038b9007812 */ /* 0x000fe200078ef804 */
[----:B------:R-:W-:-:S02]  /*10010*/  HADD2.F32 R49, -RZ, R26.H1_H1 ;  /* 0x3000001aff317230 */ /* 0x000fc40000004100 */
[----:B------:R-:W-:Y:S01]  /*10020*/  IMAD.SHL.U32 R5, R5, 0x400, RZ ;  /* 0x0000040005057824 */ /* 0x000fe200078e00ff */
[----:B------:R-:W-:-:S04]  /*10030*/  LOP3.LUT R0, R0, R59, RZ, 0x3c, !PT ;  /* 0x0000003b00007212 */ /* 0x000fc800078e3cff */
[----:B------:R-:W-:-:S04]  /*10040*/  LOP3.LUT R9, R5, 0x7fffe000, RZ, 0xc0, !PT ;  /* 0x7fffe00005097812 */ /* 0x000fc800078ec0ff */
[----:B------:R-:W-:-:S05]  /*10050*/  IADD3 R9, R0, R9, R195 ;  /* 0x0000000900097210 */ /* 0x000fca0007ffe0c3 */
[----:B------:R-:W-:-:S05]  /*10060*/  IMAD R0, R9, 0x2, R2 ;  /* 0x0000000209007824 */ /* 0x000fca00078e0202 */
[----:B------:R-:W0:Y:S02]  /*10070*/  LDS.128 R8, [R0+0x10400] ;  /* 0x0104000000087984 */ /* 0x000e240000000c00 */
[--C-:B0-----:R-:W-:Y:S02]  /*10080*/  HADD2.F32 R39, -RZ, R8.reuse.H0_H0 ;  /* 0x20000008ff277230 */ /* 0x101fe40000004100 */
[----:B------:R-:W-:Y:S02]  /*10090*/  HADD2.F32 R8, -RZ, R8.H1_H1 ;  /* 0x30000008ff087230 */ /* 0x000fe40000004100 */
[--C-:B------:R-:W-:Y:S02]  /*100a0*/  HADD2.F32 R40, -RZ, R9.reuse.H0_H0 ;  /* 0x20000009ff287230 */ /* 0x100fe40000004100 */
[-C--:B------:R-:W-:Y:S01]  /*100b0*/  FMUL.FTZ R43, R46, R39.reuse ;  /* 0x000000272e2b7220 */ /* 0x080fe20000410000 */
[----:B------:R-:W-:Y:S01]  /*100c0*/  FMUL.FTZ R39, R44, R39 ;  /* 0x000000272c277220 */ /* 0x000fe20000410000 */
[----:B------:R-:W-:Y:S01]  /*100d0*/  FMUL.FTZ R45, R48, R8 ;  /* 0x00000008302d7220 */ /* 0x000fe20000410000 */
[----:B------:R-:W-:-:S02]  /*100e0*/  HADD2.F32 R9, -RZ, R9.H1_H1 ;  /* 0x30000009ff097230 */ /* 0x000fc40000004100 */
[-C--:B------:R-:W-:Y:S01]  /*100f0*/  FMUL.FTZ R30, R51, R40.reuse ;  /* 0x00000028331e7220 */ /* 0x080fe20000410000 */
[----:B------:R-:W-:Y:S01]  /*10100*/  FMUL.FTZ R40, R49, R40 ;  /* 0x0000002831287220 */ /* 0x000fe20000410000 */
[--C-:B------:R-:W-:Y:S02]  /*10110*/  HADD2.F32 R41, -RZ, R10.reuse.H0_H0 ;  /* 0x2000000aff297230 */ /* 0x100fe40000004100 */
[----:B------:R-:W-:Y:S02]  /*10120*/  HADD2.F32 R10, -RZ, R10.H1_H1 ;  /* 0x3000000aff0a7230 */ /* 0x000fe40000004100 */
[--C-:B------:R-:W-:Y:S02]  /*10130*/  HADD2.F32 R42, -RZ, R11.reuse.H0_H0 ;  /* 0x2000000bff2a7230 */ /* 0x100fe40000004100 */
[----:B------:R-:W-:Y:S01]  /*10140*/  HADD2.F32 R11, -RZ, R11.H1_H1 ;  /* 0x3000000bff0b7230 */ /* 0x000fe20000004100 */
[----:B--2---:R-:W0:Y:S02]  /*10150*/  LDS.128 R4, [R50] ;  /* 0x0000000032047984 */ /* 0x004e240000000c00 */
[----:B0-----:R-:W-:-:S02]  /*10160*/  HADD2.F32 R34, -RZ, R4.H0_H0 ;  /* 0x20000004ff227230 */ /* 0x001fc40000004100 */
[----:B------:R-:W-:Y:S02]  /*10170*/  HADD2.F32 R4, -RZ, R4.H1_H1 ;  /* 0x30000004ff047230 */ /* 0x000fe40000004100 */
[----:B------:R-:W-:Y:S02]  /*10180*/  HADD2.F32 R35, -RZ, R5.H0_H0 ;  /* 0x20000005ff237230 */ /* 0x000fe40000004100 */
[-C--:B------:R-:W-:Y:S01]  /*10190*/  FFMA.FTZ R43, R44, R34.reuse, -R43 ;  /* 0x000000222c2b7223 */ /* 0x080fe2000001082b */
[--C-:B------:R-:W-:Y:S02]  /*101a0*/  HADD2.F32 R44, -RZ, R27.reuse.H0_H0 ;  /* 0x2000001bff2c7230 */ /* 0x100fe40000004100 */
[----:B------:R-:W-:Y:S01]  /*101b0*/  FFMA.FTZ R39, R46, R34, R39 ;  /* 0x000000222e277223 */ /* 0x000fe20000010027 */
[----:B------:R-:W-:Y:S02]  /*101c0*/  HADD2.F32 R27, -RZ, R27.H1_H1 ;  /* 0x3000001bff1b7230 */ /* 0x000fe40000004100 */
[----:B------:R-:W-:Y:S01]  /*101d0*/  FFMA.FTZ R30, R49, R35, -R30 ;  /* 0x00000023311e7223 */ /* 0x000fe2000001081e */
[----:B------:R-:W-:-:S02]  /*101e0*/  HADD2.F32 R5, -RZ, R5.H1_H1 ;  /* 0x30000005ff057230 */ /* 0x000fc40000004100 */
[C---:B------:R-:W-:Y:S01]  /*101f0*/  FMUL.FTZ R47, R44.reuse, R8 ;  /* 0x000000082c2f7220 */ /* 0x040fe20000410000 */
[-C--:B------:R-:W-:Y:S01]  /*10200*/  FFMA.FTZ R8, R44, R4.reuse, -R45 ;  /* 0x000000042c087223 */ /* 0x080fe2000001082d */
[----:B------:R-:W-:Y:S02]  /*10210*/  HADD2.F32 R45, -RZ, R31.H1_H1 ;  /* 0x3000001fff2d7230 */ /* 0x000fe40000004100 */
[----:B------:R-:W-:Y:S01]  /*10220*/  FFMA.FTZ R40, R51, R35, R40 ;  /* 0x0000002333287223 */ /* 0x000fe20000010028 */
[----:B------:R-:W-:Y:S01]  /*10230*/  FFMA.FTZ R26, R48, R4, R47 ;  /* 0x00000004301a7223 */ /* 0x000fe2000001002f */
[----:B------:R-:W-:Y:S02]  /*10240*/  HADD2.F32 R31, -RZ, R28.H0_H0 ;  /* 0x2000001cff1f7230 */ /* 0x000fe40000004100 */
[-C--:B------:R-:W-:Y:S01]  /*10250*/  FMUL.FTZ R34, R27, R9.reuse ;  /* 0x000000091b227220 */ /* 0x080fe20000410000 */
[----:B------:R-:W-:Y:S01]  /*10260*/  FMUL.FTZ R4, R45, R9 ;  /* 0x000000092d047220 */ /* 0x000fe20000410000 */
[----:B------:R-:W-:-:S02]  /*10270*/  HADD2.F32 R35, -RZ, R32.H0_H0 ;  /* 0x20000020ff237230 */ /* 0x000fc40000004100 */
[--C-:B------:R-:W-:Y:S02]  /*10280*/  HADD2.F32 R37, -RZ, R6.reuse.H0_H0 ;  /* 0x20000006ff257230 */ /* 0x100fe40000004100 */
[----:B------:R-:W-:Y:S01]  /*10290*/  FFMA.FTZ R9, R27, R5, -R4 ;  /* 0x000000051b097223 */ /* 0x000fe20000010804 */
[----:B------:R-:W-:Y:S02]  /*102a0*/  HADD2.F32 R48, -RZ, R33.H0_H0 ;  /* 0x20000021ff307230 */ /* 0x000fe40000004100 */
[-C--:B------:R-:W-:Y:S01]  /*102b0*/  FMUL.FTZ R4, R35, R41.reuse ;  /* 0x0000002923047220 */ /* 0x080fe20000410000 */
[----:B------:R-:W-:Y:S01]  /*102c0*/  FMUL.FTZ R44, R31, R41 ;  /* 0x000000291f2c7220 */ /* 0x000fe20000410000 */
[----:B------:R-:W-:Y:S02]  /*102d0*/  HADD2.F32 R46, -RZ, R29.H0_H0 ;  /* 0x2000001dff2e7230 */ /* 0x000fe40000004100 */
[----:B------:R-:W-:Y:S01]  /*102e0*/  FFMA.FTZ R27, R45, R5, R34 ;  /* 0x000000052d1b7223 */ /* 0x000fe20000010022 */
[----:B------:R-:W-:-:S02]  /*102f0*/  HADD2.F32 R6, -RZ, R6.H1_H1 ;  /* 0x30000006ff067230 */ /* 0x000fc40000004100 */
[-C--:B------:R-:W-:Y:S01]  /*10300*/  FMUL.FTZ R5, R48, R10.reuse ;  /* 0x0000000a30057220 */ /* 0x080fe20000410000 */
[-C--:B------:R-:W-:Y:S01]  /*10310*/  FFMA.FTZ R31, R31, R37.reuse, -R4 ;  /* 0x000000251f1f7223 */ /* 0x080fe20000010804 */
[----:B------:R-:W-:Y:S01]  /*10320*/  FFMA.FTZ R44, R35, R37, R44 ;  /* 0x00000025232c7223 */ /* 0x000fe2000001002c */
[----:B------:R-:W-:Y:S02]  /*10330*/  HADD2.F32 R32, -RZ, R32.H1_H1 ;  /* 0x30000020ff207230 */ /* 0x000fe40000004100 */
[C---:B------:R-:W-:Y:S01]  /*10340*/  FMUL.FTZ R35, R46.reuse, R10 ;  /* 0x0000000a2e237220 */ /* 0x040fe20000410000 */
[----:B------:R-:W-:Y:S02]  /*10350*/  HADD2.F32 R28, -RZ, R28.H1_H1 ;  /* 0x3000001cff1c7230 */ /* 0x000fe40000004100 */
[----:B------:R-:W-:Y:S01]  /*10360*/  FFMA.FTZ R10, R46, R6, -R5 ;  /* 0x000000062e0a7223 */ /* 0x000fe20000010805 */
[----:B------:R-:W-:Y:S02]  /*10370*/  HADD2.F32 R37, -RZ, R33.H1_H1 ;  /* 0x30000021ff257230 */ /* 0x000fe40000004100 */
[----:B------:R-:W-:Y:S01]  /*10380*/  FMUL.FTZ R5, R32, R42 ;  /* 0x0000002a20057220 */ /* 0x000fe20000410000 */
[----:B------:R-:W-:-:S02]  /*10390*/  HADD2.F32 R33, -RZ, R29.H1_H1 ;  /* 0x3000001dff217230 */ /* 0x000fc40000004100 */
[----:B------:R-:W-:Y:S01]  /*103a0*/  FFMA.FTZ R35, R48, R6, R35 ;  /* 0x0000000630237223 */ /* 0x000fe20000010023 */
[--C-:B------:R-:W-:Y:S02]  /*103b0*/  HADD2.F32 R38, -RZ, R7.reuse.H0_H0 ;  /* 0x20000007ff267230 */ /* 0x100fe40000004100 */
[C---:B------:R-:W-:Y:S01]  /*103c0*/  FMUL.FTZ R29, R28.reuse, R42 ;  /* 0x0000002a1c1d7220 */ /* 0x040fe20000410000 */
[----:B------:R-:W-:Y:S02]  /*103d0*/  HADD2.F32 R7, -RZ, R7.H1_H1 ;  /* 0x30000007ff077230 */ /* 0x000fe40000004100 */
[-C--:B------:R-:W-:Y:S01]  /*103e0*/  FMUL.FTZ R4, R37, R11.reuse ;  /* 0x0000000b25047220 */ /* 0x080fe20000410000 */
[C---:B------:R-:W-:Y:S01]  /*103f0*/  FMUL.FTZ R6, R33.reuse, R11 ;  /* 0x0000000b21067220 */ /* 0x040fe20000410000 */
[-C--:B------:R-:W-:Y:S01]  /*10400*/  FFMA.FTZ R11, R28, R38.reuse, -R5 ;  /* 0x000000261c0b7223 */ /* 0x080fe20000010805 */
[----:B------:R-:W-:Y:S01]  /*10410*/  FFMA.FTZ R29, R32, R38, R29 ;  /* 0x00000026201d7223 */ /* 0x000fe2000001001d */
[-C--:B------:R-:W-:Y:S01]  /*10420*/  FFMA.FTZ R28, R33, R7.reuse, -R4 ;  /* 0x00000007211c7223 */ /* 0x080fe20000010804 */
        /* <DEDUP_REMOVED lines=11> */
.L_x_589:
[----:B------:R-:W-:Y:S05]  /*104e0*/  BSYNC B1 ;  /* 0x0000000000017941 */ /* 0x000fea0003800000 */
.L_x_588:
[----:B------:R-:W-:Y:S05]  /*104f0*/  @P2 BRA `(.L_x_564) ;  /* 0x00000004005c2947 */ /* 0x000fea0003800000 */
[----:B------:R-:W0:Y:S01]  /*10500*/  LDL R41, [R1+0x68] ;  /* 0x0000680001297983 */ /* 0x000e220000100800 */
[----:B------:R-:W-:Y:S01]  /*10510*/  LEA.HI R25, R25, R230, RZ, 0x1d ;  /* 0x000000e619197211 */ /* 0x000fe200078fe8ff */
[----:B------:R-:W-:Y:S02]  /*10520*/  HADD2.F32 R33, -RZ, R3.H0_H0 ;  /* 0x20000003ff217230 */ /* 0x000fe40000004100 */
[--C-:B------:R-:W-:Y:S01]  /*10530*/  HADD2.F32 R35, -RZ, R15.reuse.H0_H0 ;  /* 0x2000000fff237230 */ /* 0x100fe20000004100 */
[----:B-12---:R-:W-:Y:S01]  /*10540*/  SHF.R.S32.HI R4, RZ, 0x1f, R25 ;  /* 0x0000001fff047819 */ /* 0x006fe20000011419 */
[----:B------:R-:W-:Y:S01]  /*10550*/  HADD2.F32 R44, -RZ, R20.H0_H0 ;  /* 0x20000014ff2c7230 */ /* 0x000fe20000004100 */
[----:B------:R-:W-:Y:S01]  /*10560*/  SHF.L.U32 R0, R25, 0x3, RZ ;  /* 0x0000000319007819 */ /* 0x000fe200000006ff */
[----:B------:R-:W-:Y:S01]  /*10570*/  HADD2.F32 R40, -RZ, R12.H0_H0 ;  /* 0x2000000cff287230 */ /* 0x000fe20000004100 */
[----:B------:R-:W-:Y:S01]  /*10580*/  LEA.HI R4, R4, R25, RZ, 0x3 ;  /* 0x0000001904047211 */ /* 0x000fe200078f18ff */
[----:B------:R-:W-:Y:S01]  /*10590*/  HADD2.F32 R46, -RZ, R15.H1_H1 ;  /* 0x3000000fff2e7230 */ /* 0x000fe20000004100 */
[----:B------:R-:W-:Y:S01]  /*105a0*/  LOP3.LUT R0, R185, 0x38, R0, 0xf8, !PT ;  /* 0x00000038b9007812 */ /* 0x000fe200078ef800 */
[----:B------:R-:W-:-:S02]  /*105b0*/  HADD2.F32 R42, -RZ, R3.H1_H1 ;  /* 0x30000003ff2a7230 */ /* 0x000fc40000004100 */
[----:B------:R-:W-:Y:S01]  /*105c0*/  IMAD.SHL.U32 R4, R4, 0x400, RZ ;  /* 0x0000040004047824 */ /* 0x000fe200078e00ff */
[----:B------:R-:W-:Y:S01]  /*105d0*/  LOP3.LUT R0, R0, R59, RZ, 0x3c, !PT ;  /* 0x0000003b00007212 */ /* 0x000fe200078e3cff */
[----:B------:R-:W-:Y:S02]  /*105e0*/  HADD2.F32 R37, -RZ, R20.H1_H1 ;  /* 0x30000014ff257230 */ /* 0x000fe40000004100 */
[----:B------:R-:W-:Y:S01]  /*105f0*/  HADD2.F32 R39, -RZ, R21.H0_H0 ;  /* 0x20000015ff277230 */ /* 0x000fe20000004100 */
[----:B------:R-:W-:-:S04]  /*10600*/  LOP3.LUT R9, R4, 0x7fffe000, RZ, 0xc0, !PT ;  /* 0x7fffe00004097812 */ /* 0x000fc800078ec0ff */
[----:B------:R-:W-:-:S05]  /*10610*/  IADD3 R9, R0, R9, R195 ;  /* 0x0000000900097210 */ /* 0x000fca0007ffe0c3 */
[----:B------:R-:W-:-:S05]  /*10620*/  IMAD R0, R9, 0x2, R2 ;  /* 0x0000000209007824 */ /* 0x000fca00078e0202 */
[----:B------:R-:W1:Y:S02]  /*10630*/  LDS.128 R8, [R0+0x10400] ;  /* 0x0104000000087984 */ /* 0x000e640000000c00 */
[--C-:B-1----:R-:W-:Y:S02]  /*10640*/  HADD2.F32 R29, -RZ, R8.reuse.H0_H0 ;  /* 0x20000008ff1d7230 */ /* 0x102fe40000004100 */
[----:B------:R-:W-:Y:S02]  /*10650*/  HADD2.F32 R8, -RZ, R8.H1_H1 ;  /* 0x30000008ff087230 */ /* 0x000fe40000004100 */
[--C-:B------:R-:W-:Y:S02]  /*10660*/  HADD2.F32 R30, -RZ, R9.reuse.H0_H0 ;  /* 0x20000009ff1e7230 */ /* 0x100fe40000004100 */
[-C--:B------:R-:W-:Y:S01]  /*10670*/  FMUL.FTZ R34, R35, R29.reuse ;  /* 0x0000001d23227220 */ /* 0x080fe20000410000 */
[----:B------:R-:W-:Y:S01]  /*10680*/  FMUL.FTZ R38, R33, R29 ;  /* 0x0000001d21267220 */ /* 0x000fe20000410000 */
[----:B------:R-:W-:-:S02]  /*10690*/  HADD2.F32 R9, -RZ, R9.H1_H1 ;  /* 0x30000009ff097230 */ /* 0x000fc40000004100 */
[-C--:B------:R-:W-:Y:S01]  /*106a0*/  FMUL.FTZ R15, R44, R8.reuse ;  /* 0x000000082c0f7220 */ /* 0x080fe20000410000 */
[----:B------:R-:W-:Y:S01]  /*106b0*/  FMUL.FTZ R3, R40, R8 ;  /* 0x0000000828037220 */ /* 0x000fe20000410000 */
[--C-:B------:R-:W-:Y:S02]  /*106c0*/  HADD2.F32 R31, -RZ, R10.reuse.H0_H0 ;  /* 0x2000000aff1f7230 */ /* 0x100fe40000004100 */
[----:B------:R-:W-:Y:S01]  /*106d0*/  FMUL.FTZ R29, R42, R30 ;  /* 0x0000001e2a1d7220 */ /* 0x000fe20000410000 */
[----:B------:R-:W-:Y:S02]  /*106e0*/  HADD2.F32 R10, -RZ, R10.H1_H1 ;  /* 0x3000000aff0a7230 */ /* 0x000fe40000004100 */
[--C-:B------:R-:W-:Y:S02]  /*106f0*/  HADD2.F32 R32, -RZ, R11.reuse.H0_H0 ;  /* 0x2000000bff207230 */ /* 0x100fe40000004100 */
[----:B------:R-:W-:Y:S01]  /*10700*/  HADD2.F32 R11, -RZ, R11.H1_H1 ;  /* 0x3000000bff0b7230 */ /* 0x000fe20000004100 */
[----:B0-----:R-:W0:Y:S02]  /*10710*/  LDS.128 R4, [R41] ;  /* 0x0000000029047984 */ /* 0x001e240000000c00 */
[----:B0-----:R-:W-:-:S02]  /*10720*/  HADD2.F32 R25, -RZ, R4.H0_H0 ;  /* 0x20000004ff197230 */ /* 0x001fc40000004100 */
[----:B------:R-:W-:Y:S02]  /*10730*/  HADD2.F32 R4, -RZ, R4.H1_H1 ;  /* 0x30000004ff047230 */ /* 0x000fe40000004100 */
[--C-:B------:R-:W-:Y:S02]  /*10740*/  HADD2.F32 R26, -RZ, R5.reuse.H0_H0 ;  /* 0x20000005ff1a7230 */ /* 0x100fe40000004100 */
[-C--:B------:R-:W-:Y:S01]  /*10750*/  FFMA.FTZ R34, R33, R25.reuse, -R34 ;  /* 0x0000001921227223 */ /* 0x080fe20000010822 */
[----:B------:R-:W-:Y:S01]  /*10760*/  FFMA.FTZ R38, R35, R25, R38 ;  /* 0x0000001923267223 */ /* 0x000fe20000010026 */
[----:B------:R-:W-:Y:S01]  /*10770*/  FMUL.FTZ R25, R46, R30 ;  /* 0x0000001e2e197220 */ /* 0x000fe20000410000 */
[----:B------:R-:W-:Y:S02]  /*10780*/  HADD2.F32 R33, -RZ, R12.H1_H1 ;  /* 0x3000000cff217230 */ /* 0x000fe40000004100 */
[----:B------:R-:W-:Y:S01]  /*10790*/  FFMA.FTZ R15, R40, R4, -R15 ;  /* 0x00000004280f7223 */ /* 0x000fe2000001080f */
[----:B------:R-:W-:-:S02]  /*107a0*/  HADD2.F32 R5, -RZ, R5.H1_H1 ;  /* 0x30000005ff057230 */ /* 0x000fc40000004100 */
[----:B------:R-:W-:Y:S01]  /*107b0*/  FFMA.FTZ R3, R44, R4, R3 ;  /* 0x000000042c037223 */ /* 0x000fe20000010003 */
[----:B------:R-:W-:Y:S01]  /*107c0*/  FFMA.FTZ R25, R42, R26, -R25 ;  /* 0x0000001a2a197223 */ /* 0x000fe20000010819 */
[-C--:B------:R-:W-:Y:S01]  /*107d0*/  FMUL.FTZ R4, R37, R9.reuse ;  /* 0x0000000925047220 */ /* 0x080fe20000410000 */
[----:B------:R-:W-:Y:S02]  /*107e0*/  HADD2.F32 R35, -RZ, R13.H0_H0 ;  /* 0x2000000dff237230 */ /* 0x000fe40000004100 */
[C---:B------:R-:W-:Y:S01]  /*107f0*/  FMUL.FTZ R8, R33.reuse, R9 ;  /* 0x0000000921087220 */ /* 0x040fe20000410000 */
[----:B------:R-:W-:Y:S02]  /*10800*/  HADD2.F32 R42, -RZ, R24.H0_H0 ;  /* 0x20000018ff2a7230 */ /* 0x000fe40000004100 */
[-C--:B------:R-:W-:Y:S01]  /*10810*/  FFMA.FTZ R12, R33, R5.reuse, -R4 ;  /* 0x00000005210c7223 */ /* 0x080fe20000010804 */
[----:B------:R-:W-:Y:S02]  /*10820*/  HADD2.F32 R40, -RZ, R14.H0_H0 ;  /* 0x2000000eff287230 */ /* 0x000fe40000004100 */
[----:B------:R-:W-:Y:S01]  /*10830*/  FFMA.FTZ R20, R37, R5, R8 ;  /* 0x0000000525147223 */ /* 0x000fe20000010008 */
[----:B------:R-:W-:-:S02]  /*10840*/  HADD2.F32 R27, -RZ, R6.H0_H0 ;  /* 0x20000006ff1b7230 */ /* 0x000fc40000004100 */
[-C--:B------:R-:W-:Y:S01]  /*10850*/  FMUL.FTZ R4, R39, R31.reuse ;  /* 0x0000001f27047220 */ /* 0x080fe20000410000 */
[----:B------:R-:W-:Y:S02]  /*10860*/  HADD2.F32 R6, -RZ, R6.H1_H1 ;  /* 0x30000006ff067230 */ /* 0x000fe40000004100 */
[C---:B------:R-:W-:Y:S01]  /*10870*/  FMUL.FTZ R30, R35.reuse, R31 ;  /* 0x0000001f231e7220 */ /* 0x040fe20000410000 */
[-C--:B------:R-:W-:Y:S01]  /*10880*/  FMUL.FTZ R5, R42, R10.reuse ;  /* 0x0000000a2a057220 */ /* 0x080fe20000410000 */
[----:B------:R-:W-:Y:S01]  /*10890*/  FMUL.FTZ R9, R40, R10 ;  /* 0x0000000a28097220 */ /* 0x000fe20000410000 */
[----:B------:R-:W-:Y:S02]  /*108a0*/  HADD2.F32 R10, -RZ, R21.H1_H1 ;  /* 0x30000015ff0a7230 */ /* 0x000fe40000004100 */
[----:B------:R-:W-:Y:S01]  /*108b0*/  FFMA.FTZ R29, R46, R26, R29 ;  /* 0x0000001a2e1d7223 */ /* 0x000fe2000001001d */
[----:B------:R-:W-:Y:S02]  /*108c0*/  HADD2.F32 R31, -RZ, R24.H1_H1 ;  /* 0x30000018ff1f7230 */ /* 0x000fe40000004100 */
[----:B------:R-:W-:Y:S01]  /*108d0*/  FFMA.FTZ R26, R35, R27, -R4 ;  /* 0x0000001b231a7223 */ /* 0x000fe20000010804 */
[----:B------:R-:W-:-:S02]  /*108e0*/  HADD2.F32 R8, -RZ, R13.H1_H1 ;  /* 0x3000000dff087230 */ /* 0x000fc40000004100 */
[----:B------:R-:W-:Y:S01]  /*108f0*/  FFMA.FTZ R30, R39, R27, R30 ;  /* 0x0000001b271e7223 */ /* 0x000fe2000001001e */
[----:B------:R-:W-:Y:S02]  /*10900*/  HADD2.F32 R21, -RZ, R14.H1_H1 ;  /* 0x3000000eff157230 */ /* 0x000fe40000004100 */
[-C--:B------:R-:W-:Y:S01]  /*10910*/  FFMA.FTZ R27, R40, R6.reuse, -R5 ;  /* 0x00000006281b7223 */ /* 0x080fe20000010805 */
[--C-:B------:R-:W-:Y:S02]  /*10920*/  HADD2.F32 R28, -RZ, R7.reuse.H0_H0 ;  /* 0x20000007ff1c7230 */ /* 0x100fe40000004100 */
[----:B------:R-:W-:Y:S01]  /*10930*/  FFMA.FTZ R13, R42, R6, R9 ;  /* 0x000000062a0d7223 */ /* 0x000fe20000010009 */
        /* <DEDUP_REMOVED lines=19> */
.L_x_564:
[----:B------:R-:W-:Y:S05]  /*10a70*/  BSYNC B0 ;  /* 0x0000000000007941 */ /* 0x000fea0003800000 */
.L_x_545:
[----:B------:R-:W-:Y:S01]  /*10a80*/  @!PT LDS RZ, [RZ] ;  /* 0x00000000fffff984 */ /* 0x000fe20000000800 */
[----:B------:R-:W-:Y:S01]  /*10a90*/  @!PT LDS RZ, [RZ] ;  /* 0x00000000fffff984 */ /* 0x000fe20000000800 */
[----:B------:R-:W-:Y:S01]  /*10aa0*/  @!PT LDS RZ, [RZ] ;  /* 0x00000000fffff984 */ /* 0x000fe20000000800 */
[----:B------:R-:W-:Y:S01]  /*10ab0*/  @!PT LDS RZ, [RZ] ;  /* 0x00000000fffff984 */ /* 0x000fe20000000800 */
[----:B------:R5:W-:Y:S06]  /*10ac0*/  MEMBAR.ALL.CTA ;  /* 0x0000000000007992 */ /* 0x000bec0000008000 */
[----:B-----5:R-:W5:Y:S01]  /*10ad0*/  FENCE.VIEW.ASYNC.S ;  /* 0x00000000000073c6 */ /* 0x020f620000000000 */
[----:B------:R-:W-:Y:S05]  /*10ae0*/  WARPSYNC.ALL ;  /* 0x0000000000007948 */ /* 0x000fea0003800000 */
[----:B-----5:R-:W-:Y:S06]  /*10af0*/  BAR.SYNC.DEFER_BLOCKING 0xd, 0x100 ;  /* 0x0344000000007b1d */ /* 0x020fec0000010000 */
.L_x_543:
[----:B0123--:R-:W-:-:S05]  /*10b00*/  IMAD.U32 R0, RZ, RZ, UR58 ;  /* 0x0000003aff007e24 */ /* 0x00ffca000f8e00ff */
[----:B------:R-:W-:-:S13]  /*10b10*/  ISETP.NE.AND P0, PT, R0, 0x3, PT ;  /* 0x000000030000780c */ /* 0x000fda0003f05270 */
[----:B------:R-:W-:Y:S05]  /*10b20*/  @!P0 BRA `(.L_x_590) ;  /* 0x0000000000048947 */ /* 0x000fea0003800000 */
[----:B------:R-:W-:Y:S01]  /*10b30*/  BPT.TRAP 0x1 ;  /* 0x000000040000795c */ /* 0x000fe20000300000 */
.L_x_590:
[----:B------:R-:W-:Y:S02]  /*10b40*/  LEA R10, R194, R2, 0x3 ;  /* 0x00000002c20a7211 */ /* 0x000fe400078e18ff */
[----:B----4-:R-:W-:-:S04]  /*10b50*/  SHF.L.U32 R3, R196, 0x1f, RZ ;  /* 0x0000001fc4037819 */ /* 0x010fc800000006ff */
[----:B------:R0:W1:Y:S01]  /*10b60*/  SYNCS.PHASECHK.TRANS64.TRYWAIT P2, [R10+URZ+0x34830], R3 ;  /* 0x034830030a0075a7 */ /* 0x000062000804017f */
[----:B------:R-:W-:Y:S05]  /*10b70*/  @!P0 BRA `(.L_x_591) ;  /* 0x0000000000048947 */ /* 0x000fea0003800000 */
[----:B------:R-:W-:Y:S01]  /*10b80*/  BPT.TRAP 0x1 ;  /* 0x000000040000795c */ /* 0x000fe20000300000 */
.L_x_591:
[----:B------:R-:W2:Y:S01]  /*10b90*/  S2R R0, SR_TID.X ;  /* 0x0000000000007919 */ /* 0x000ea20000002100 */
[----:B------:R-:W-:Y:S01]  /*10ba0*/  IMAD.MOV.U32 R151, RZ, RZ, RZ ;  /* 0x000000ffff977224 */ /* 0x000fe200078e00ff */
[----:B--2---:R-:W-:-:S04]  /*10bb0*/  LOP3.LUT R0, R0, 0x7f, RZ, 0xc0, !PT ;  /* 0x0000007f00007812 */ /* 0x004fc800078ec0ff */
[----:B------:R-:W-:Y:S01]  /*10bc0*/  ISETP.NE.AND P1, PT, R0, RZ, PT ;  /* 0x000000ff0000720c */ /* 0x000fe20003f25270 */
[----:B-1----:R-:W-:-:S12]  /*10bd0*/  @P2 BRA `(.L_x_592) ;  /* 0x0000000000082947 */ /* 0x002fd80003800000 */
[----:B------:R-:W1:Y:S02]  /*10be0*/  SYNCS.PHASECHK.TRANS64.TRYWAIT P2, [R10+URZ+0x34830], R3 ;  /* 0x034830030a0075a7 */ /* 0x000e64000804017f */
[----:B-1----:R-:W-:Y:S05]  /*10bf0*/  @!P2 BRA `(.L_x_593) ;  /* 0x00000110005ca947 */ /* 0x002fea0003800000 */
.L_x_592:
[----:B------:R-:W-:Y:S05]  /*10c00*/  WARPSYNC.ALL ;  /* 0x0000000000007948 */ /* 0x000fea0003800000 */
[----:B------:R-:W-:Y:S01]  /*10c10*/  VIADD R0, R2, 0x1c400 ;  /* 0x0001c40002007836 */ /* 0x000fe20000000000 */
[----:B------:R-:W-:Y:S01]  /*10c20*/  R2UR UR4, R36 ;  /* 0x00000000240472ca */ /* 0x000fe200000e0000 */
[----:B------:R-:W-:Y:S01]  /*10c30*/  IMAD.MOV.U32 R5, RZ, RZ, 0x40000040 ;  /* 0x40000040ff057424 */ /* 0x000fe200078e00ff */
[----:B------:R-:W-:Y:S01]  /*10c40*/  WARPGROUP.ARRIVE ;  /* 0x00000000000079c5 */ /* 0x000fe20000000000 */
[----:B------:R-:W-:Y:S01]  /*10c50*/  UMOV UR9, 0x40000040 ;  /* 0x4000004000097882 */ /* 0x000fe20000000000 */
[----:B------:R-:W-:Y:S01]  /*10c60*/  SHF.R.U32.HI R0, RZ, 0x4, R0 ;  /* 0x00000004ff007819 */ /* 0x000fe20000011600 */
[----:B------:R-:W-:Y:S01]  /*10c70*/  IMAD.MOV.U32 R9, RZ, RZ, 0x40000040 ;  /* 0x40000040ff097424 */ /* 0x000fe200078e00ff */
[----:B------:R-:W-:Y:S01]  /*10c80*/  R2UR UR11, R5 ;  /* 0x00000000050b72ca */ /* 0x000fe200000e0000 */
[----:B------:R-:W-:Y:S01]  /*10c90*/  IMAD.U32 R21, RZ, RZ, UR9 ;  /* 0x00000009ff157e24 */ /* 0x000fe2000f8e00ff */
[----:B------:R-:W-:Y:S01]  /*10ca0*/  LOP3.LUT R0, R0, 0x3fff, RZ, 0xc0, !PT ;  /* 0x00003fff00007812 */ /* 0x000fe200078ec0ff */
[----:B------:R-:W-:Y:S01]  /*10cb0*/  UMOV UR41, 0x40000040 ;  /* 0x4000004000297882 */ /* 0x000fe20000000000 */
[----:B------:R-:W-:Y:S01]  /*10cc0*/  UMOV UR45, 0x40000040 ;  /* 0x40000040002d7882 */ /* 0x000fe20000000000 */
[----:B------:R-:W-:Y:S01]  /*10cd0*/  UMOV UR49, 0x40000040 ;  /* 0x4000004000317882 */ /* 0x000fe20000000000 */
[----:B------:R-:W-:Y:S01]  /*10ce0*/  LOP3.LUT R6, R0, 0x10000, RZ, 0xfc, !PT ;  /* 0x0001000000067812 */ /* 0x000fe200078efcff */
[----:B------:R-:W-:Y:S01]  /*10cf0*/  ULOP3.LUT UR4, UR4, 0x10000, URZ, 0xfc, !UPT ;  /* 0x0001000004047892 */ /* 0x000fe2000f8efc3f */
[----:B------:R-:W-:Y:S01]  /*10d00*/  IMAD.MOV.U32 R5, RZ, RZ, 0x40000040 ;  /* 0x40000040ff057424 */ /* 0x000fe200078e00ff */
[----:B------:R-:W-:Y:S01]  /*10d10*/  UMOV UR53, 0x40000040 ;  /* 0x4000004000357882 */ /* 0x000fe20000000000 */
[----:B------:R-:W-:Y:S01]  /*10d20*/  P2R R12, PR, RZ, 0x2 ;  /* 0x00000002ff0c7803 */ /* 0x000fe20000000000 */
[----:B------:R-:W-:Y:S01]  /*10d30*/  IMAD R4, R194, 0xc00, R6 ;  /* 0x00000c00c2047824 */ /* 0x000fe200078e0206 */
[----:B------:R-:W-:Y:S01]  /*10d40*/  UIADD3 UR5, UR4, 0x2, URZ ;  /* 0x0000000204057890 */ /* 0x000fe2000fffe03f */
[----:B------:R-:W-:Y:S01]  /*10d50*/  R2UR UR55, R5 ;  /* 0x00000000053772ca */ /* 0x000fe200000e0000 */
[----:B------:R-:W-:Y:S01]  /*10d60*/  UMOV UR8, UR4 ;  /* 0x0000000400087c82 */ /* 0x000fe20008000000 */
[C---:B------:R-:W-:Y:S01]  /*10d70*/  VIADD R8, R4.reuse, 0x2 ;  /* 0x0000000204087836 */ /* 0x040fe20000000000 */
[----:B------:R-:W-:Y:S01]  /*10d80*/  R2UR UR10, R4 ;  /* 0x00000000040a72ca */ /* 0x000fe200000e0000 */
[----:B------:R-:W-:Y:S01]  /*10d90*/  UIADD3 UR40, UR4, 0x800, URZ ;  /* 0x0000080004287890 */ /* 0x000fe2000fffe03f */
[----:B------:R-:W-:Y:S01]  /*10da0*/  MOV R20, UR8 ;  /* 0x0000000800147c02 */ /* 0x000fe20008000f00 */
[----:B------:R-:W-:Y:S01]  /*10db0*/  UIADD3 UR44, UR4, 0x802, URZ ;  /* 0x00000802042c7890 */ /* 0x000fe2000fffe03f */
[----:B------:R-:W-:Y:S01]  /*10dc0*/  P2R R14, PR, RZ, 0x1 ;  /* 0x00000001ff0e7803 */ /* 0x000fe20000000000 */
[----:B------:R-:W-:Y:S01]  /*10dd0*/  UIADD3 UR48, UR4, 0x804, URZ ;  /* 0x0000080404307890 */ /* 0x000fe2000fffe03f */
[----:B------:R-:W-:Y:S01]  /*10de0*/  BSSY B0, `(.L_x_594) ;  /* 0x00004c0000007945 */ /* 0x000fe20003800000 */
[----:B------:R2:W-:Y:S01]  /*10df0*/  STL.64 [R1+0x40], R20 ;  /* 0x0000401401007387 */ /* 0x0005e20000100a00 */
[----:B------:R-:W-:Y:S01]  /*10e00*/  UIADD3 UR52, UR4, 0x806, URZ ;  /* 0x0000080604347890 */ /* 0x000fe2000fffe03f */
[--C-:B------:R-:W-:Y:S01]  /*10e10*/  IMAD.MOV.U32 R150, RZ, RZ, R151.reuse ;  /* 0x000000ffff967224 */ /* 0x100fe200078e0097 */
[----:B------:R-:W-:Y:S01]  /*10e20*/  ULDC UR60, c[0x0][0x988] ;  /* 0x00026200003c7ab9 */ /* 0x000fe20000000800 */
[--C-:B------:R-:W-:Y:S01]  /*10e30*/  IMAD.MOV.U32 R148, RZ, RZ, R151.reuse ;  /* 0x000000ffff947224 */ /* 0x100fe200078e0097 */
[-C--:B------:R-:W-:Y:S01]  /*10e40*/  MOV R145, R151.reuse ;  /* 0x0000009700917202 */ /* 0x080fe20000000f00 */
[----:B------:R-:W-:Y:S01]  /*10e50*/  HGMMA.64x128x16.F32 R24, gdesc[UR8], RZ, !UPT, gsb0 ;  /* 0x01e00000081879f0 */ /* 0x000fe2000c0008ff */
[----:B------:R-:W-:Y:S01]  /*10e60*/  R2UR UR10, R8 ;  /* 0x00000000080a72ca */ /* 0x000fe200000e0000 */
[----:B------:R-:W-:Y:S01]  /*10e70*/  UMOV UR8, UR5 ;  /* 0x0000000500087c82 */ /* 0x000fe20008000000 */
[----:B------:R-:W-:Y:S01]  /*10e80*/  R2UR UR11, R9 ;  /* 0x00000000090b72ca */ /* 0x000fe200000e0000 */
[----:B------:R-:W-:Y:S01]  /*10e90*/  UMOV UR9, 0x40000040 ;  /* 0x4000004000097882 */ /* 0x000fe20000000000 */
[----:B------:R-:W-:Y:S01]  /*10ea0*/  VIADD R8, R4, 0x4 ;  /* 0x0000000404087836 */ /* 0x000fe20000000000 */
[----:B------:R-:W-:Y:S01]  /*10eb0*/  UIADD3 UR5, UR4, 0x4, URZ ;  /* 0x0000000404057890 */ /* 0x000fe2000fffe03f */
[----:B------:R-:W-:Y:S01]  /*10ec0*/  IMAD.MOV.U32 R9, RZ, RZ, 0x40000040 ;  /* 0x40000040ff097424 */ /* 0x000fe200078e00ff */
[----:B--2---:R-:W-:Y:S01]  /*10ed0*/  MOV R20, UR8 ;  /* 0x0000000800147c02 */ /* 0x004fe20008000f00 */
[----:B------:R-:W-:Y:S01]  /*10ee0*/  IMAD.U32 R21, RZ, RZ, UR9 ;  /* 0x00000009ff157e24 */ /* 0x000fe2000f8e00ff */
[-C--:B------:R-:W-:Y:S01]  /*10ef0*/  MOV R141, R151.reuse ;  /* 0x00000097008d7202 */ /* 0x080fe20000000f00 */
[--C-:B------:R-:W-:Y:S01]  /*10f00*/  IMAD.MOV.U32 R147, RZ, RZ, R151.reuse ;  /* 0x000000ffff937224 */ /* 0x100fe200078e0097 */
[----:B------:R-:W-:Y:S01]  /*10f10*/  MOV R137, R151 ;  /* 0x0000009700897202 */ /* 0x000fe20000000f00 */
[--C-:B------:R-:W-:Y:S01]  /*10f20*/  IMAD.MOV.U32 R146, RZ, RZ, R151.reuse ;  /* 0x000000ffff927224 */ /* 0x100fe200078e0097 */
[----:B------:R2:W-:Y:S01]  /*10f30*/  STL.64 [R1+0x38], R20 ;  /* 0x0000381401007387 */ /* 0x0005e20000100a00 */
[----:B------:R-:W-:-:S02]  /*10f40*/  IMAD.MOV.U32 R144, RZ, RZ, R151 ;  /* 0x000000ffff907224 */ /* 0x000fc400078e0097 */
[--C-:B-----5:R-:W-:Y:S02]  /*10f50*/  IMAD.MOV.U32 R143, RZ, RZ, R151.reuse ;  /* 0x000000ffff8f7224 */ /* 0x120fe400078e0097 */
        /* <DEDUP_REMOVED lines=29> */
[----:B------:R-:W-:Y:S01]  /*11130*/  IMAD.MOV.U32 R88, RZ, RZ, R151 ;  /* 0x000000ffff587224 */ /* 0x000fe200078e0097 */
[----:B------:R-:W-:Y:S02]  /*11140*/  WARPGROUP.DEPBAR.LE gsb0, 0x0 ;  /* 0x00008000000079c5 */ /* 0x000fe40000010000 */
[----:B------:R-:W-:-:S06]  /*11150*/  WARPGROUP.ARRIVE ;  /* 0x00000000000079c5 */ /* 0x000fcc0000000000 */
[----:B------:R-:W-:Y:S01]  /*11160*/  HGMMA.64x128x16.F32 R24, gdesc[UR8], R24, gsb0 ;  /* 0x01e00000081879f0 */ /* 0x000fe20008000818 */
        /* <DEDUP_REMOVED lines=8> */
[----:B------:R-:W-:-:S05]  /*111f0*/  IMAD.U32 R21, RZ, RZ, UR9 ;  /* 0x00000009ff157e24 */ /* 0x000fca000f8e00ff */
[----:B------:R2:W-:Y:S01]  /*11200*/  STL.64 [R1+0x30], R20 ;  /* 0x0000301401007387 */ /* 0x0005e20000100a00 */
        /* <DEDUP_REMOVED lines=51> */
[----:B------:R-:W-:-:S04]  /*11540*/  ULDC UR4, c[0x0][0x988] ;  /* 0x0002620000047ab9 */ /* 0x000fc80000000800 */
        /* <DEDUP_REMOVED lines=9> */
[----:B--2---:R-:W-:Y:S01]  /*115e0*/  MOV R20, UR8 ;  /* 0x0000000800147c02 */ /* 0x004fe20008000f00 */
[----:B------:R-:W-:Y:S02]  /*115f0*/  IMAD.MOV.U32 R9, RZ, RZ, 0x40000040 ;  /* 0x40000040ff097424 */ /* 0x000fe400078e00ff */
[----:B------:R-:W-:Y:S01]  /*11600*/  IMAD.U32 R21, RZ, RZ, UR9 ;  /* 0x00000009ff157e24 */ /* 0x000fe2000f8e00ff */
[----:B------:R-:W-:-:S02]  /*11610*/  R2UR UR42, R8 ;  /* 0x00000000082a72ca */ /* 0x000fc400000e0000 */
[----:B------:R-:W-:Y:S01]  /*11620*/  R2UR UR43, R9 ;  /* 0x00000000092b72ca */ /* 0x000fe200000e0000 */
[----:B------:R-:W-:Y:S01]  /*11630*/  IMAD.MOV.U32 R9, RZ, RZ, 0x40000040 ;  /* 0x40000040ff097424 */ /* 0x000fe200078e00ff */
[----:B------:R-:W-:Y:S01]  /*11640*/  IADD3 R8, R4, 0x802, RZ ;  /* 0x0000080204087810 */ /* 0x000fe20007ffe0ff */
[----:B------:R2:W-:Y:S03]  /*11650*/  STL.64 [R1], R20 ;  /* 0x0000001401007387 */ /* 0x0005e60000100a00 */
[----:B------:R-:W-:Y:S01]  /*11660*/  R2UR UR46, R8 ;  /* 0x00000000082e72ca */ /* 0x000fe200000e0000 */
[C---:B------:R-:W-:Y:S01]  /*11670*/  VIADD R8, R4.reuse, 0x804 ;  /* 0x0000080404087836 */ /* 0x040fe20000000000 */
[----:B------:R-:W-:Y:S01]  /*11680*/  R2UR UR47, R9 ;  /* 0x00000000092f72ca */ /* 0x000fe200000e0000 */
[----:B------:R-:W-:Y:S01]  /*11690*/  IMAD.MOV.U32 R9, RZ, RZ, 0x40000040 ;  /* 0x40000040ff097424 */ /* 0x000fe200078e00ff */
[----:B------:R-:W-:-:S02]  /*116a0*/  IADD3 R4, R4, 0x806, RZ ;  /* 0x0000080604047810 */ /* 0x000fc40007ffe0ff */
[----:B------:R-:W-:Y:S02]  /*116b0*/  R2UR UR50, R8 ;  /* 0x00000000083272ca */ /* 0x000fe400000e0000 */
[----:B------:R-:W-:Y:S02]  /*116c0*/  R2UR UR51, R9 ;  /* 0x00000000093372ca */ /* 0x000fe400000e0000 */
[----:B------:R-:W-:Y:S02]  /*116d0*/  R2UR UR54, R4 ;  /* 0x00000000043672ca */ /* 0x000fe400000e0000 */
[----:B------:R-:W-:-:S05]  /*116e0*/  IADD3 R4, R152, 0x80, -R225 ;  /* 0x0000008098047810 */ /* 0x000fca0007ffe8e1 */
[----:B------:R-:W-:-:S05]  /*116f0*/  IMAD R4, R149, -0x80, R4 ;  /* 0xffffff8095047824 */ /* 0x000fca00078e0204 */
[C---:B------:R-:W-:Y:S02]  /*11700*/  ISETP.GT.AND P4, PT, R4.reuse, RZ, PT ;  /* 0x000000ff0400720c */ /* 0x040fe40003f84270 */
[C---:B------:R-:W-:Y:S02]  /*11710*/  ISETP.GT.AND P3, PT, R4.reuse, 0x1, PT ;  /* 0x000000010400780c */ /* 0x040fe40003f64270 */
[C---:B------:R-:W-:Y:S02]  /*11720*/  ISETP.GT.AND P2, PT, R4.reuse, 0x8, PT ;  /* 0x000000080400780c */ /* 0x040fe40003f44270 */
[C---:B------:R-:W-:Y:S02]  /*11730*/  ISETP.GT.AND P6, PT, R4.reuse, 0x9, PT ;  /* 0x000000090400780c */ /* 0x040fe40003fc4270 */
[C---:B------:R-:W-:Y:S02]  /*11740*/  ISETP.GT.AND P5, PT, R4.reuse, 0x10, PT ;  /* 0x000000100400780c */ /* 0x040fe40003fa4270 */
[----:B------:R-:W-:-:S02]  /*11750*/  ISETP.GT.AND P1, PT, R4, 0x59, PT ;  /* 0x000000590400780c */ /* 0x000fc40003f24270 */
[----:B------:R-:W-:Y:S01]  /*11760*/  ISETP.GT.AND P0, PT, R4, 0x60, PT ;  /* 0x000000600400780c */ /* 0x000fe20003f04270 */
        /* <DEDUP_REMOVED lines=54> */
[----:B--2---:R-:W-:Y:S02]  /*11ad0*/  FSEL R21, R42, -INF , P6 ;  /* 0xff8000002a157808 */ /* 0x004fe40003000000 */
        /* <DEDUP_REMOVED lines=76> */
[----:B01----:R-:W0:Y:S01]  /*11fa0*/  SHFL.BFLY PT, R3, R8, 0x2, 0x1f ;  /* 0x0c401f0008037f89 */ /* 0x003e2200000e0000 */
        /* <DEDUP_REMOVED lines=8> */
[----:B------:R-:W-:Y:S02]  /*12030*/  ISETP.NE.AND P1, PT, R12, RZ, PT ;  /* 0x000000ff0c00720c */ /* 0x000fe40003f25270 */
[----:B------:R-:W-:Y:S02]  /*12040*/  ISETP.NE.AND P0, PT, R14, RZ, PT ;  /* 0x000000ff0e00720c */ /* 0x000fe40003f05270 */
[----:B0-----:R-:W-:-:S02]  /*12050*/  FMNMX.FTZ R20, R8, R3, !PT ;  /* 0x0000000308147209 */ /* 0x001fc40007810000 */
[----:B------:R-:W-:-:S03]  /*12060*/  FMNMX.FTZ R8, R5, R27, !PT ;  /* 0x0000001b05087209 */ /* 0x000fc60007810000 */
        /* <DEDUP_REMOVED lines=39> */
[--C-:B------:R-:W-:Y:S01]  /*122e0*/  FFMA.FTZ R29, R29, R0, -R4.reuse ;  /* 0x000000001d1d7223 */ /* 0x100fe20000010804 */
[----:B------:R-:W-:Y:S01]  /*122f0*/  MUFU.EX2 R182, R182 ;  /* 0x000000b600b67308 */ /* 0x000fe20000000800 */
[----:B------:R-:W-:Y:S01]  /*12300*/  FMNMX.FTZ R8, R61, R8, !PT ;  /* 0x000000083d087209 */ /* 0x000fe20007810000 */
[-CC-:B------:R-:W-:Y:S01]  /*12310*/  FFMA.FTZ R168, R97, R0.reuse, -R4.reuse ;  /* 0x0000000061a87223 */ /* 0x180fe20000010804 */
[-CC-:B------:R-:W-:Y:S01]  /*12320*/  FFMA.FTZ R81, R103, R0.reuse, -R4.reuse ;  /* 0x0000000067517223 */ /* 0x180fe20000010804 */
        /* <DEDUP_REMOVED lines=12> */
[----:B------:R-:W0:Y:S01]  /*123f0*/  MUFU.EX2 R25, R25 ;  /* 0x0000001900197308 */ /* 0x000e220000000800 */
[----:B------:R-:W-:Y:S01]  /*12400*/  FMNMX.FTZ R8, R69, R8, !PT ;  /* 0x0000000845087209 */ /* 0x000fe20007810000 */
[-CC-:B------:R-:W-:Y:S01]  /*12410*/  FFMA.FTZ R101, R119, R0.reuse, -R4.reuse ;  /* 0x0000000077657223 */ /* 0x180fe20000010804 */
[-CC-:B------:R-:W-:Y:S01]  /*12420*/  FFMA.FTZ R160, R121, R0.reuse, -R4.reuse ;  /* 0x0000000079a07223 */ /* 0x180fe20000010804 */
[--C-:B------:R-:W-:Y:S01]  /*12430*/  FFMA.FTZ R103, R123, R0, -R4.reuse ;  /* 0x000000007b677223 */ /* 0x100fe20000010804 */
[----:B------:R-:W-:Y:S01]  /*12440*/  FMNMX.FTZ R8, R71, R8, !PT ;  /* 0x0000000847087209 */ /* 0x000fe20007810000 */
[-CC-:B------:R-:W-:Y:S01]  /*12450*/  FFMA.FTZ R162, R129, R0.reuse, -R4.reuse ;  /* 0x0000000081a27223 */ /* 0x180fe20000010804 */
[--C-:B------:R-:W-:Y:S01]  /*12460*/  FFMA.FTZ R105, R133, R0, -R4.reuse ;  /* 0x0000000085697223 */ /* 0x100fe20000010804 */
[----:B------:R-:W1:Y:S01]  /*12470*/  MUFU.EX2 R29, R29 ;  /* 0x0000001d001d7308 */ /* 0x000e620000000800 */
[----:B------:R-:W-:Y:S01]  /*12480*/  FMNMX.FTZ R8, R73, R8, !PT ;  /* 0x0000000849087209 */ /* 0x000fe20007810000 */
[-CC-:B------:R-:W-:Y:S01]  /*12490*/  FFMA.FTZ R164, R127, R0.reuse, -R4.reuse ;  /* 0x000000007fa47223 */ /* 0x180fe20000010804 */
[-CC-:B------:R-:W-:Y:S01]  /*124a0*/  FFMA.FTZ R107, R131, R0.reuse, -R4.reuse ;  /* 0x00000000836b7223 */ /* 0x180fe20000010804 */
[--C-:B------:R-:W-:Y:S01]  /*124b0*/  FFMA.FTZ R166, R125, R0, -R4.reuse ;  /* 0x000000007da67223 */ /* 0x100fe20000010804 */
[----:B------:R-:W-:Y:S01]  /*124c0*/  FMNMX.FTZ R8, R75, R8, !PT ;  /* 0x000000084b087209 */ /* 0x000fe20007810000 */
[----:B------:R-:W-:Y:S01]  /*124d0*/  FFMA.FTZ R85, R85, R0, -R4 ;  /* 0x0000000055557223 */ /* 0x000fe20000010804 */
[-C--:B------:R-:W-:Y:S01]  /*124e0*/  MOV R133, R151.reuse ;  /* 0x0000009700857202 */ /* 0x080fe20000000f00 */
[----:B------:R-:W2:Y:S01]  /*124f0*/  MUFU.EX2 R176, R176 ;  /* 0x000000b000b07308 */ /* 0x000ea20000000800 */
[----:B------:R-:W-:Y:S01]  /*12500*/  FMNMX.FTZ R8, R77, R8, !PT ;  /* 0x000000084d087209 */ /* 0x000fe20007810000 */
[--C-:B------:R-:W-:Y:S01]  /*12510*/  IMAD.MOV.U32 R131, RZ, RZ, R151.reuse ;  /* 0x000000ffff837224 */ /* 0x100fe200078e0097 */
[-C--:B------:R-:W-:Y:S01]  /*12520*/  MOV R129, R151.reuse ;  /* 0x0000009700817202 */ /* 0x080fe20000000f00 */
[--C-:B------:R-:W-:Y:S01]  /*12530*/  IMAD.MOV.U32 R127, RZ, RZ, R151.reuse ;  /* 0x000000ffff7f7224 */ /* 0x100fe200078e0097 */
[----:B------:R-:W-:Y:S01]  /*12540*/  FMNMX.FTZ R8, R89, R8, !PT ;  /* 0x0000000859087209 */ /* 0x000fe20007810000 */
[--C-:B------:R-:W-:Y:S01]  /*12550*/  IMAD.MOV.U32 R123, RZ, RZ, R151.reuse ;  /* 0x000000ffff7b7224 */ /* 0x100fe200078e0097 */
[-C--:B------:R-:W-:Y:S01]  /*12560*/  MOV R125, R151.reuse ;  /* 0x00000097007d7202 */ /* 0x080fe20000000f00 */
[----:B------:R-:W3:Y:S01]  /*12570*/  MUFU.EX2 R15, R15 ;  /* 0x0000000f000f7308 */ /* 0x000ee20000000800 */
[----:B------:R-:W-:Y:S01]  /*12580*/  FMNMX.FTZ R8, R91, R8, !PT ;  /* 0x000000085b087209 */ /* 0x000fe20007810000 */
[--C-:B------:R-:W-:Y:S01]  /*12590*/  IMAD.MOV.U32 R119, RZ, RZ, R151.reuse ;  /* 0x000000ffff777224 */ /* 0x100fe200078e0097 */
[----:B------:R-:W-:Y:S01]  /*125a0*/  MOV R121, R151 ;  /* 0x0000009700797202 */ /* 0x000fe20000000f00 */
[----:B------:R-:W-:Y:S01]  /*125b0*/  IMAD.MOV.U32 R115, RZ, RZ, R151 ;  /* 0x000000ffff737224 */ /* 0x000fe200078e0097 */
[----:B------:R-:W-:-:S02]  /*125c0*/  FMNMX.FTZ R8, R93, R8, !PT ;  /* 0x000000085d087209 */ /* 0x000fc40007810000 */
[-C--:B------:R-:W-:Y:S01]  /*125d0*/  MOV R117, R151.reuse ;  /* 0x0000009700757202 */ /* 0x080fe20000000f00 */
[----:B------:R-:W4:Y:S01]  /*125e0*/  MUFU.EX2 R178, R178 ;  /* 0x000000b200b27308 */ /* 0x000f220000000800 */
[----:B------:R-:W-:Y:S02]  /*125f0*/  FMNMX.FTZ R8, R95, R8, !PT ;  /* 0x000000085f087209 */ /* 0x000fe40007810000 */
[-C--:B------:R-:W-:Y:S02]  /*12600*/  MOV R113, R151.reuse ;  /* 0x0000009700717202 */ /* 0x080fe40000000f00 */
[----:B------:R-:W-:Y:S02]  /*12610*/  FMNMX.FTZ R8, R99, R8, !PT ;  /* 0x0000000863087209 */ /* 0x000fe40007810000 */
[----:B------:R-:W-:Y:S01]  /*12620*/  MOV R109, R151 ;  /* 0x00000097006d7202 */ /* 0x000fe20000000f00 */
[----:B------:R-:W4:Y:S02]  /*12630*/  MUFU.EX2 R33, R33 ;  /* 0x0000002100217308 */ /* 0x000f240000000800 */
[----:B------:R-:W0:Y:S06]  /*12640*/  SHFL.BFLY PT, R7, R8, 0x2, 0x1f ;  /* 0x0c401f0008077f89 */ /* 0x000e2c00000e0000 */
[----:B------:R-:W-:Y:S08]  /*12650*/  MUFU.EX2 R172, R172 ;  /* 0x000000ac00ac7308 */ /* 0x000ff00000000800 */
[----:B------:R-:W-:Y:S08]  /*12660*/  MUFU.EX2 R37, R37 ;  /* 0x0000002500257308 */ /* 0x000ff00000000800 */
[----:B------:R-:W-:Y:S01]  /*12670*/  MUFU.EX2 R174, R174 ;  /* 0x000000ae00ae7308 */ /* 0x000fe20000000800 */
[----:B0-----:R-:W-:-:S05]  /*12680*/  FMNMX.FTZ R12, R8, R7, !PT ;  /* 0x00000007080c7209 */ /* 0x001fca0007810000 */
[----:B------:R-:W0:Y:S02]  /*12690*/  SHFL.BFLY PT, R7, R12, 0x1, 0x1f ;  /* 0x0c201f000c077f89 */ /* 0x000e2400000e0000 */
[----:B------:R-:W-:Y:S08]  /*126a0*/  MUFU.EX2 R41, R41 ;  /* 0x0000002900297308 */ /* 0x000ff00000000800 */
[----:B------:R-:W-:Y:S08]  /*126b0*/  MUFU.EX2 R168, R168 ;  /* 0x000000a800a87308 */ /* 0x000ff00000000800 */
[----:B------:R-:W-:Y:S01]  /*126c0*/  MUFU.EX2 R81, R81 ;  /* 0x0000005100517308 */ /* 0x000fe20000000800 */
[----:B0-----:R-:W-:-:S07]  /*126d0*/  FMNMX.FTZ R7, R12, R7, !PT ;  /* 0x000000070c077209 */ /* 0x001fce0007810000 */
[----:B------:R-:W-:Y:S01]  /*126e0*/  MUFU.EX2 R170, R170 ;  /* 0x000000aa00aa7308 */ /* 0x000fe20000000800 */
[C---:B------:R-:W-:Y:S01]  /*126f0*/  FSETP.NEU.FTZ.AND P2, PT, R7.reuse, -INF , PT ;  /* 0xff8000000700780b */ /* 0x040fe20003f5d000 */
[----:B------:R-:W-:-:S06]  /*12700*/  FMUL.FTZ R24, R7, R0 ;  /* 0x0000000007187220 */ /* 0x000fcc0000410000 */
[----:B------:R-:W-:Y:S01]  /*12710*/  MUFU.EX2 R79, R111 ;  /* 0x0000006f004f7308 */ /* 0x000fe20000000800 */
[----:B------:R-:W-:-:S05]  /*12720*/  FSEL R24, R24, RZ, P2 ;  /* 0x000000ff18187208 */ /* 0x000fca0001000000 */
[-CC-:B------:R-:W-:Y:S01]  /*12730*/  FFMA.FTZ R181, R5, R0.reuse, -R24.reuse ;  /* 0x0000000005b57223 */ /* 0x180fe20000010818 */
[-CC-:B------:R-:W-:Y:S01]  /*12740*/  FFMA.FTZ R4, R27, R0.reuse, -R24.reuse ;  /* 0x000000001b047223 */ /* 0x180fe20000010818 */
[-CC-:B------:R-:W-:Y:S01]  /*12750*/  FFMA.FTZ R183, R9, R0.reuse, -R24.reuse ;  /* 0x0000000009b77223 */ /* 0x180fe20000010818 */
[----:B------:R-:W-:Y:S01]  /*12760*/  FADD.FTZ R5, R180, R25 ;  /* 0x00000019b4057221 */ /* 0x000fe20000010000 */
[-CC-:B------:R-:W-:Y:S01]  /*12770*/  FFMA.FTZ R8, R31, R0.reuse, -R24.reuse ;  /* 0x000000001f087223 */ /* 0x180fe20000010818 */
[-CC-:B------:R-:W-:Y:S01]  /*12780*/  FFMA.FTZ R177, R11, R0.reuse, -R24.reuse ;  /* 0x000000000bb17223 */ /* 0x180fe20000010818 */
[----:B------:R-:W-:Y:S01]  /*12790*/  MUFU.EX2 R181, R181 ;  /* 0x000000b500b57308 */ /* 0x000fe20000000800 */
[----:B------:R-:W-:Y:S01]  /*127a0*/  FADD.FTZ R32, R182, R5 ;  /* 0x00000005b6207221 */ /* 0x000fe20000010000 */
[-CC-:B------:R-:W-:Y:S01]  /*127b0*/  FFMA.FTZ R12, R35, R0.reuse, -R24.reuse ;  /* 0x00000000230c7223 */ /* 0x180fe20000010818 */
[-CC-:B------:R-:W-:Y:S01]  /*127c0*/  FFMA.FTZ R179, R13, R0.reuse, -R24.reuse ;  /* 0x000000000db37223 */ /* 0x180fe20000010818 */
[-C--:B------:R-:W-:Y:S01]  /*127d0*/  FFMA.FTZ R14, R39, R0.reuse, -R24 ;  /* 0x00000000270e7223 */ /* 0x080fe20000010818 */
[----:B-1----:R-:W-:Y:S01]  /*127e0*/  FADD.FTZ R5, R29, R32 ;  /* 0x000000201d057221 */ /* 0x002fe20000010000 */
[-CC-:B------:R-:W-:Y:S01]  /*127f0*/  FFMA.FTZ R173, R21, R0.reuse, -R24.reuse ;  /* 0x0000000015ad7223 */ /* 0x180fe20000010818 */
[-CC-:B------:R-:W-:Y:S01]  /*12800*/  FFMA.FTZ R20, R43, R0.reuse, -R24.reuse ;  /* 0x000000002b147223 */ /* 0x180fe20000010818 */
[----:B------:R-:W0:Y:S01]  /*12810*/  MUFU.EX2 R4, R4 ;  /* 0x0000000400047308 */ /* 0x000e220000000800 */
[----:B--2---:R-:W-:Y:S01]  /*12820*/  FADD.FTZ R34, R176, R5 ;  /* 0x00000005b0227221 */ /* 0x004fe20000010000 */
[-CC-:B------:R-:W-:Y:S01]  /*12830*/  FFMA.FTZ R175, R45, R0.reuse, -R24.reuse ;  /* 0x000000002daf7223 */ /* 0x180fe20000010818 */
[-CC-:B------:R-:W-:Y:S01]  /*12840*/  FFMA.FTZ R26, R47, R0.reuse, -R24.reuse ;  /* 0x000000002f1a7223 */ /* 0x180fe20000010818 */
[-C--:B------:R-:W-:Y:S01]  /*12850*/  FFMA.FTZ R169, R49, R0.reuse, -R24 ;  /* 0x0000000031a97223 */ /* 0x080fe20000010818 */
[----:B---3--:R-:W-:Y:S01]  /*12860*/  FADD.FTZ R5, R15, R34 ;  /* 0x000000220f057221 */ /* 0x008fe20000010000 */
[-CC-:B------:R-:W-:Y:S01]  /*12870*/  FFMA.FTZ R28, R51, R0.reuse, -R24.reuse ;  /* 0x00000000331c7223 */ /* 0x180fe20000010818 */
[-CC-:B------:R-:W-:Y:S01]  /*12880*/  FFMA.FTZ R171, R53, R0.reuse, -R24.reuse ;  /* 0x0000000035ab7223 */ /* 0x180fe20000010818 */
[----:B------:R-:W1:Y:S01]  /*12890*/  MUFU.EX2 R183, R183 ;  /* 0x000000b700b77308 */ /* 0x000e620000000800 */
[----:B----4-:R-:W-:Y:S01]  /*128a0*/  FADD.FTZ R34, R178, R5 ;  /* 0x00000005b2227221 */ /* 0x010fe20000010000 */
        /* <DEDUP_REMOVED lines=19> */
[-CC-:B------:R-:W-:Y:S01]  /*129e0*/  FFMA.FTZ R89, R89, R0.reuse, -R24.reuse ;  /* 0x0000000059597223 */ /* 0x180fe20000010818 */
[-CC-:B------:R-:W-:Y:S01]  /*129f0*/  FFMA.FTZ R91, R91, R0.reuse, -R24.reuse ;  /* 0x000000005b5b7223 */ /* 0x180fe20000010818 */
[-CC-:B------:R-:W-:Y:S01]  /*12a00*/  FFMA.FTZ R93, R93, R0.reuse, -R24.reuse ;  /* 0x000000005d5d7223 */ /* 0x180fe20000010818 */
[----:B------:R-:W1:Y:S01]  /*12a10*/  MUFU.EX2 R12, R12 ;  /* 0x0000000c000c7308 */ /* 0x000e620000000800 */
[C---:B--2---:R-:W-:Y:S01]  /*12a20*/  FADD.FTZ R36, R8.reuse, R5 ;  /* 0x0000000508247221 */ /* 0x044fe20000010000 */
[-CC-:B------:R-:W-:Y:S01]  /*12a30*/  FFMA.FTZ R95, R95, R0.reuse, -R24.reuse ;  /* 0x000000005f5f7223 */ /* 0x180fe20000010818 */
[----:B------:R-:W-:Y:S01]  /*12a40*/  FFMA.FTZ R99, R99, R0, -R24 ;  /* 0x0000000063637223 */ /* 0x000fe20000010818 */
[----:B------:R-:W-:Y:S01]  /*12a50*/  F2FP.F16.F32.PACK_AB R183, R8, R183 ;  /* 0x000000b708b7723e */ /* 0x000fe200000000ff */
[----:B------:R-:W-:Y:S01]  /*12a60*/  IMAD.MOV.U32 R111, RZ, RZ, R151 ;  /* 0x000000ffff6f7224 */ /* 0x000fe200078e0097 */
[----:B------:R-:W-:-:S02]  /*12a70*/  F2FP.F16.F32.PACK_AB R181, R4, R181 ;  /* 0x000000b504b5723e */ /* 0x000fc400000000ff */
[----:B------:R-:W2:Y:S01]  /*12a80*/  MUFU.EX2 R179, R179 ;  /* 0x000000b300b37308 */ /* 0x000ea20000000800 */
[----:B0-----:R-:W-:Y:S01]  /*12a90*/  FADD.FTZ R5, R177, R36 ;  /* 0x00000024b1057221 */ /* 0x001fe20000010000 */
[----:B------:R-:W-:Y:S02]  /*12aa0*/  F2FP.F16.F32.PACK_AB R180, R25, R180 ;  /* 0x000000b419b4723e */ /* 0x000fe400000000ff */
[----:B------:R-:W-:Y:S02]  /*12ab0*/  F2FP.F16.F32.PACK_AB R182, R29, R182 ;  /* 0x000000b61db6723e */ /* 0x000fe400000000ff */
[----:B------:R-:W-:Y:S02]  /*12ac0*/  F2FP.F16.F32.PACK_AB R176, R15, R176 ;  /* 0x000000b00fb0723e */ /* 0x000fe400000000ff */
[----:B------:R-:W0:Y:S01]  /*12ad0*/  MUFU.EX2 R14, R14 ;  /* 0x0000000e000e7308 */ /* 0x000e220000000800 */
[C---:B-1----:R-:W-:Y:S01]  /*12ae0*/  FADD.FTZ R36, R12.reuse, R5 ;  /* 0x000000050c247221 */ /* 0x042fe20000010000 */
[----:B------:R-:W-:Y:S01]  /*12af0*/  FADD.FTZ R5, R41, R38 ;  /* 0x0000002629057221 */ /* 0x000fe20000010000 */
[----:B------:R-:W-:-:S02]  /*12b00*/  F2FP.F16.F32.PACK_AB R177, R12, R177 ;  /* 0x000000b10cb1723e */ /* 0x000fc400000000ff */
[----:B------:R-:W-:Y:S01]  /*12b10*/  IADD3 R12, R149, -0x2, RZ ;  /* 0xfffffffe950c7810 */ /* 0x000fe20007ffe0ff */
[----:B------:R-:W-:Y:S01]  /*12b20*/  FADD.FTZ R38, R168, R5 ;  /* 0x00000005a8267221 */ /* 0x000fe20000010000 */
[----:B------:R-:W-:Y:S01]  /*12b30*/  @!P1 VIADD R5, R10, 0x34840 ;  /* 0x000348400a059836 */ /* 0x000fe20000000000 */
[----:B------:R-:W1:Y:S01]  /*12b40*/  MUFU.EX2 R173, R173 ;  /* 0x000000ad00ad7308 */ /* 0x000e620000000800 */
[----:B--2---:R-:W-:Y:S01]  /*12b50*/  FADD.FTZ R9, R179, R36 ;  /* 0x00000024b3097221 */ /* 0x004fe20000010000 */
[----:B------:R-:W-:Y:S01]  /*12b60*/  FADD.FTZ R11, R81, R38 ;  /* 0x00000026510b7221 */ /* 0x000fe20000010000 */
[----:B------:R-:W-:Y:S02]  /*12b70*/  ISETP.GE.AND P2, PT, R12, R197, PT ;  /* 0x000000c50c00720c */ /* 0x000fe40003f46270 */
[----:B------:R-:W-:Y:S02]  /*12b80*/  @!P1 PRMT R5, RZ, 0x654, R5 ;  /* 0x00000654ff059816 */ /* 0x000fe40000000005 */
[----:B------:R-:W-:Y:S01]  /*12b90*/  F2FP.F16.F32.PACK_AB R178, R33, R178 ;  /* 0x000000b221b2723e */ /* 0x000fe200000000ff */
[----:B------:R-:W2:Y:S01]  /*12ba0*/  MUFU.EX2 R20, R20 ;  /* 0x0000001400147308 */ /* 0x000ea20000000800 */
[----:B0-----:R-:W-:Y:S01]  /*12bb0*/  FADD.FTZ R36, R14, R9 ;  /* 0x000000090e247221 */ /* 0x001fe20000010000 */
[----:B------:R0:W-:Y:S01]  /*12bc0*/  @!P1 SYNCS.ARRIVE.TRANS64.RED.A1T0 RZ, [R5+URZ], RZ ;  /* 0x000000ff05ff99a7 */ /* 0x0001e2000810043f */
[----:B------:R-:W-:-:S02]  /*12bd0*/  F2FP.F16.F32.PACK_AB R172, R37, R172 ;  /* 0x000000ac25ac723e */ /* 0x000fc400000000ff */
[----:B------:R-:W-:Y:S02]  /*12be0*/  F2FP.F16.F32.PACK_AB R174, R41, R174 ;  /* 0x000000ae29ae723e */ /* 0x000fe400000000ff */
[----:B------:R-:W-:Y:S01]  /*12bf0*/  F2FP.F16.F32.PACK_AB R168, R81, R168 ;  /* 0x000000a851a8723e */ /* 0x000fe200000000ff */
[----:B------:R-:W0:Y:S01]  /*12c00*/  MUFU.EX2 R175, R175 ;  /* 0x000000af00af7308 */ /* 0x000e220000000800 */
[----:B-1----:R-:W-:Y:S01]  /*12c10*/  FADD.FTZ R9, R173, R36 ;  /* 0x00000024ad097221 */ /* 0x002fe20000010000 */
[----:B------:R-:W-:Y:S01]  /*12c20*/  FADD.FTZ R36, R170, R11 ;  /* 0x0000000baa247221 */ /* 0x000fe20000010000 */
[C---:B------:R-:W-:Y:S02]  /*12c30*/  F2FP.F16.F32.PACK_AB R170, R79.reuse, R170 ;  /* 0x000000aa4faa723e */ /* 0x040fe400000000ff */
[----:B------:R-:W-:Y:S02]  /*12c40*/  F2FP.F16.F32.PACK_AB R179, R14, R179 ;  /* 0x000000b30eb3723e */ /* 0x000fe400000000ff */
[----:B------:R-:W-:Y:S01]  /*12c50*/  MOV R149, R151 ;  /* 0x0000009700957202 */ /* 0x000fe20000000f00 */
[----:B------:R-:W1:Y:S01]  /*12c60*/  MUFU.EX2 R26, R26 ;  /* 0x0000001a001a7308 */ /* 0x000e620000000800 */
[C---:B--2---:R-:W-:Y:S01]  /*12c70*/  FADD.FTZ R38, R20.reuse, R9 ;  /* 0x0000000914267221 */ /* 0x044fe20000010000 */
[----:B------:R-:W-:Y:S01]  /*12c80*/  FADD.FTZ R9, R79, R36 ;  /* 0x000000244f097221 */ /* 0x000fe20000010000 */
[----:B------:R-:W-:Y:S01]  /*12c90*/  FFMA.FTZ R36, R71, R0, -R24 ;  /* 0x0000000047247223 */ /* 0x000fe20000010818 */
[----:B------:R-:W-:-:S04]  /*12ca0*/  F2FP.F16.F32.PACK_AB R173, R20, R173 ;  /* 0x000000ad14ad723e */ /* 0x000fc800000000ff */
        /* <DEDUP_REMOVED lines=31> */
[----:B------:R-:W-:Y:S02]  /*12ea0*/  F2FP.F16.F32.PACK_AB R156, R97, R156 ;  /* 0x0000009c619c723e */ /* 0x000fe400000000ff */
[----:B------:R-:W-:-:S04]  /*12eb0*/  MOV R97, R151 ;  /* 0x0000009700617202 */ /* 0x000fc80000000f00 */
        /* <DEDUP_REMOVED lines=9> */
[----:B------:R-:W-:Y:S02]  /*12f50*/  F2FP.F16.F32.PACK_AB R158, R101, R158 ;  /* 0x0000009e659e723e */ /* 0x000fe400000000ff */
[----:B------:R-:W-:-:S04]  /*12f60*/  MOV R101, R151 ;  /* 0x0000009700657202 */ /* 0x000fc80000000f00 */
        /* <DEDUP_REMOVED lines=33> */
[----:B------:R-:W1:Y:S01]  /*13180*/  MUFU.EX2 R77, R77 ;  /* 0x0000004d004d7308 */ /* 0x000e620000000800 */
[C---:B--2---:R-:W-:Y:S01]  /*13190*/  FADD.FTZ R42, R24.reuse, R5 ;  /* 0x00000005182a7221 */ /* 0x044fe20000010000 */
[----:B------:R-:W-:-:S06]  /*131a0*/  F2FP.F16.F32.PACK_AB R161, R24, R161 ;  /* 0x000000a118a1723e */ /* 0x000fcc00000000ff */
[----:B------:R2:W3:Y:S01]  /*131b0*/  MUFU.EX2 R38, R89 ;  /* 0x0000005900267308 */ /* 0x0004e20000000800 */
[----:B0-----:R-:W-:-:S07]  /*131c0*/  FADD.FTZ R44, R166, R9 ;  /* 0x00000009a62c7221 */ /* 0x001fce0000010000 */
[----:B------:R-:W0:Y:S01]  /*131d0*/  MUFU.EX2 R91, R91 ;  /* 0x0000005b005b7308 */ /* 0x000e220000000800 */
[----:B-1----:R-:W-:Y:S01]  /*131e0*/  FADD.FTZ R9, R77, R42 ;  /* 0x0000002a4d097221 */ /* 0x002fe20000010000 */
[----:B--2---:R-:W-:-:S06]  /*131f0*/  MOV R89, R151 ;  /* 0x0000009700597202 */ /* 0x004fcc0000000f00 */
[----:B------:R1:W2:Y:S01]  /*13200*/  MUFU.EX2 R40, R93 ;  /* 0x0000005d00287308 */ /* 0x0002a20000000800 */
[C---:B---3--:R-:W-:Y:S01]  /*13210*/  FADD.FTZ R4, R38.reuse, R9 ;  /* 0x0000000926047221 */ /* 0x048fe20000010000 */
[----:B------:R-:W-:-:S06]  /*13220*/  F2FP.F16.F32.PACK_AB R163, R38, R77 ;  /* 0x0000004d26a3723e */ /* 0x000fcc00000000ff */
[----:B------:R-:W3:Y:S01]  /*13230*/  MUFU.EX2 R95, R95 ;  /* 0x0000005f005f7308 */ /* 0x000ee20000000800 */
[----:B0-----:R-:W-:Y:S01]  /*13240*/  FADD.FTZ R9, R91, R4 ;  /* 0x000000045b097221 */ /* 0x001fe20000010000 */
[----:B-1----:R-:W-:-:S06]  /*13250*/  MOV R93, R151 ;  /* 0x00000097005d7202 */ /* 0x002fcc0000000f00 */
[----:B------:R0:W1:Y:S01]  /*13260*/  MUFU.EX2 R8, R99 ;  /* 0x0000006300087308 */ /* 0x0000620000000800 */
[C---:B--2---:R-:W-:Y:S01]  /*13270*/  FADD.FTZ R4, R40.reuse, R9 ;  /* 0x0000000928047221 */ /* 0x044fe20000010000 */
[----:B------:R-:W-:Y:S01]  /*13280*/  F2FP.F16.F32.PACK_AB R165, R40, R91 ;  /* 0x0000005b28a5723e */ /* 0x000fe200000000ff */
[----:B------:R-:W-:-:S05]  /*13290*/  IMAD.MOV.U32 R91, RZ, RZ, R151 ;  /* 0x000000ffff5b7224 */ /* 0x000fca00078e0097 */
[----:B------:R-:W2:Y:S01]  /*132a0*/  MUFU.EX2 R85, R85 ;  /* 0x0000005500557308 */ /* 0x000ea20000000800 */
[----:B---3--:R-:W-:Y:S01]  /*132b0*/  FADD.FTZ R9, R95, R4 ;  /* 0x000000045f097221 */ /* 0x008fe20000010000 */
[----:B0-----:R-:W-:-:S03]  /*132c0*/  IMAD.MOV.U32 R99, RZ, RZ, R151 ;  /* 0x000000ffff637224 */ /* 0x001fc600078e0097 */
[C---:B-1----:R-:W-:Y:S01]  /*132d0*/  FADD.FTZ R4, R8.reuse, R9 ;  /* 0x0000000908047221 */ /* 0x042fe20000010000 */
[----:B------:R-:W-:Y:S01]  /*132e0*/  F2FP.F16.F32.PACK_AB R167, R8, R95 ;  /* 0x0000005f08a7723e */ /* 0x000fe200000000ff */
[----:B------:R-:W-:Y:S02]  /*132f0*/  IMAD.MOV.U32 R8, RZ, RZ, 0x3f800000 ;  /* 0x3f800000ff087424 */ /* 0x000fe400078e00ff */
[----:B------:R-:W-:Y:S02]  /*13300*/  IMAD.MOV.U32 R9, RZ, RZ, 0x3f800000 ;  /* 0x3f800000ff097424 */ /* 0x000fe400078e00ff */
[----:B------:R-:W-:Y:S02]  /*13310*/  IMAD.MOV.U32 R95, RZ, RZ, R151 ;  /* 0x000000ffff5f7224 */ /* 0x000fe400078e0097 */
[C---:B--2---:R-:W-:Y:S01]  /*13320*/  FADD.FTZ R5, R85.reuse, R44 ;  /* 0x0000002c55057221 */ /* 0x044fe20000010000 */
[----:B------:R-:W-:Y:S01]  /*13330*/  F2FP.F16.F32.PACK_AB R166, R85, R166 ;  /* 0x000000a655a6723e */ /* 0x000fe200000000ff */
[----:B------:R-:W-:Y:S06]  /*13340*/  @!P2 BRA `(.L_x_595) ;  /* 0x0000002400a4a947 */ /* 0x000fec0003800000 */
[----:B------:R-:W-:Y:S01]  /*13350*/  IMAD.MOV.U32 R13, RZ, RZ, R7 ;  /* 0x000000ffff0d7224 */ /* 0x000fe200078e0007 */
[----:B------:R-:W-:Y:S01]  /*13360*/  MOV R11, R196 ;  /* 0x000000c4000b7202 */ /* 0x000fe20000000f00 */
[----:B------:R-:W-:Y:S01]  /*13370*/  IMAD.MOV.U32 R14, RZ, RZ, R3 ;  /* 0x000000ffff0e7224 */ /* 0x000fe200078e0003 */
[----:B------:R-:W-:Y:S01]  /*13380*/  CS2R R150, SRZ ;  /* 0x0000000000967805 */ /* 0x000fe2000001ff00 */
[----:B------:R-:W-:Y:S01]  /*13390*/  IMAD.MOV.U32 R10, RZ, RZ, R194 ;  /* 0x000000ffff0a7224 */ /* 0x000fe200078e00c2 */
        /* <DEDUP_REMOVED lines=32> */
.L_x_606:
[----:B------:R-:W-:-:S05]  /*135a0*/  VIADD R0, R10, 0x1 ;  /* 0x000000010a007836 */ /* 0x000fca0000000000 */
[----:B------:R-:W-:-:S04]  /*135b0*/  ISETP.NE.AND P2, PT, R0, 0x2, PT ;  /* 0x000000020000780c */ /* 0x000fc80003f45270 */
[----:B------:R-:W-:Y:S02]  /*135c0*/  SEL R196, RZ, 0x1, P2 ;  /* 0x00000001ffc47807 */ /* 0x000fe40001000000 */
[----:B------:R-:W-:Y:S02]  /*135d0*/  SEL R194, R0, RZ, P2 ;  /* 0x000000ff00c27207 */ /* 0x000fe40001000000 */
[----:B------:R-:W-:Y:S01]  /*135e0*/  LOP3.LUT R196, R11, R196, RZ, 0x3c, !PT ;  /* 0x000000c40bc47212 */ /* 0x000fe200078e3cff */
[----:B------:R-:W-:Y:S06]  /*135f0*/  @!P0 BRA `(.L_x_596) ;  /* 0x0000000000048947 */ /* 0x000fec0003800000 */
[----:B------:R-:W-:Y:S01]  /*13600*/  BPT.TRAP 0x1 ;  /* 0x000000040000795c */ /* 0x000fe20000300000 */
.L_x_596:
[----:B------:R-:W-:Y:S02]  /*13610*/  LEA R15, R194, R2, 0x3 ;  /* 0x00000002c20f7211 */ /* 0x000fe400078e18ff */
[----:B------:R-:W-:-:S04]  /*13620*/  SHF.L.U32 R20, R196, 0x1f, RZ ;  /* 0x0000001fc4147819 */ /* 0x000fc800000006ff */
[----:B------:R0:W1:Y:S01]  /*13630*/  SYNCS.PHASECHK.TRANS64.TRYWAIT P2, [R15+URZ+0x34830], R20 ;  /* 0x034830140f0075a7 */ /* 0x000062000804017f */
[----:B------:R-:W-:Y:S05]  /*13640*/  @!P0 BRA `(.L_x_597) ;  /* 0x0000000000048947 */ /* 0x000fea0003800000 */
[----:B------:R-:W-:Y:S01]  /*13650*/  BPT.TRAP 0x1 ;  /* 0x000000040000795c */ /* 0x000fe20000300000 */
.L_x_597:
[----:B------:R-:W-:Y:S01]  /*13660*/  IMAD R0, R194, 0xc00, R6 ;  /* 0x00000c00c2007824 */ /* 0x000fe200078e0206 */
[----:B------:R-:W-:Y:S03]  /*13670*/  BSSY B1, `(.L_x_598) ;  /* 0x0000006000017945 */ /* 0x000fe60003800000 */
[C---:B------:R-:W-:Y:S02]  /*13680*/  VIADD R24, R0.reuse, 0x2 ;  /* 0x0000000200187836 */ /* 0x040fe40000000000 */
[----:B------:R-:W-:Y:S01]  /*13690*/  VIADD R3, R0, 0x4 ;  /* 0x0000000400037836 */ /* 0x000fe20000000000 */
[----:B-1----:R-:W-:Y:S06]  /*136a0*/  @P2 BRA `(.L_x_599) ;  /* 0x0000000000082947 */ /* 0x002fec0003800000 */
[----:B------:R-:W1:Y:S02]  /*136b0*/  SYNCS.PHASECHK.TRANS64.TRYWAIT P2, [R15+URZ+0x34830], R20 ;  /* 0x034830140f0075a7 */ /* 0x000e64000804017f */
[----:B-1----:R-:W-:Y:S05]  /*136c0*/  @!P2 BRA `(.L_x_600) ;  /* 0x000000e400bca947 */ /* 0x002fea0003800000 */
.L_x_599:
[----:B------:R-:W-:Y:S05]  /*136d0*/  BSYNC B1 ;  /* 0x0000000000017941 */ /* 0x000fea0003800000 */
.L_x_598:
[----:B------:R-:W2:Y:S04]  /*136e0*/  LDL.64 R28, [R1+0x40] ;  /* 0x00004000011c7983 */ /* 0x000ea80000100a00 */
[----:B------:R3:W-:Y:S01]  /*136f0*/  STL.64 [R1+0xa8], R12 ;  /* 0x0000a80c01007387 */ /* 0x0007e20000100a00 */
[-C--:B------:R-:W-:Y:S01]  /*13700*/  FMUL.FTZ R88, R88, R9.reuse ;  /* 0x0000000958587220 */ /* 0x080fe20000410000 */
[-C--:B------:R-:W-:Y:S01]  /*13710*/  FMUL.FTZ R89, R89, R9.reuse ;  /* 0x0000000959597220 */ /* 0x080fe20000410000 */
[-C--:B------:R-:W-:Y:S01]  /*13720*/  FMUL.FTZ R92, R92, R9.reuse ;  /* 0x000000095c5c7220 */ /* 0x080fe20000410000 */
[-C--:B------:R-:W-:Y:S01]  /*13730*/  FMUL.FTZ R93, R93, R9.reuse ;  /* 0x000000095d5d7220 */ /* 0x080fe20000410000 */
[-C--:B------:R-:W-:Y:S01]  /*13740*/  FMUL.FTZ R96, R96, R9.reuse ;  /* 0x0000000960607220 */ /* 0x080fe20000410000 */
[-C--:B------:R-:W-:Y:S01]  /*13750*/  FMUL.FTZ R97, R97, R9.reuse ;  /* 0x0000000961617220 */ /* 0x080fe20000410000 */
[-C--:B------:R-:W-:Y:S01]  /*13760*/  FMUL.FTZ R100, R100, R9.reuse ;  /* 0x0000000964647220 */ /* 0x080fe20000410000 */
[----:B---3--:R-:W3:Y:S04]  /*13770*/  LDL.64 R12, [R1+0x30] ;  /* 0x00003000010c7983 */ /* 0x008ee80000100a00 */
        /* <DEDUP_REMOVED lines=10> */
[----:B----4-:R-:W4:Y:S01]  /*13820*/  LDL.64 R10, [R1+0x28] ;  /* 0x00002800010a7983 */ /* 0x010f220000100a00 */
[-C--:B------:R-:W-:Y:S01]  /*13830*/  FMUL.FTZ R120, R120, R9.reuse ;  /* 0x0000000978787220 */ /* 0x080fe20000410000 */
[----:B------:R-:W-:-:S02]  /*13840*/  FMUL.FTZ R121, R121, R9 ;  /* 0x0000000979797220 */ /* 0x000fc40000410000 */
[----:B------:R0:W-:Y:S01]  /*13850*/  STL [R1+0x98], R6 ;  /* 0x0000980601007387 */ /* 0x0001e20000100800 */
        /* <DEDUP_REMOVED lines=9> */
[----:B0-----:R-:W4:Y:S01]  /*138f0*/  LDL.64 R6, [R1+0x20] ;  /* 0x0000200001067983 */ /* 0x001f220000100a00 */
[-C--:B------:R-:W-:Y:S01]  /*13900*/  FMUL.FTZ R141, R141, R9.reuse ;  /* 0x000000098d8d7220 */ /* 0x080fe20000410000 */
[-C--:B------:R-:W-:Y:S01]  /*13910*/  FMUL.FTZ R144, R144, R9.reuse ;  /* 0x0000000990907220 */ /* 0x080fe20000410000 */
[-C--:B------:R-:W-:Y:S01]  /*13920*/  FMUL.FTZ R145, R145, R9.reuse ;  /* 0x0000000991917220 */ /* 0x080fe20000410000 */
[----:B------:R0:W-:Y:S01]  /*13930*/  STL.64 [R1+0x90], R4 ;  /* 0x0000900401007387 */ /* 0x0001e20000100a00 */
        /* <DEDUP_REMOVED lines=34> */
[----:B------:R-:W-:Y:S01]  /*13b60*/  R2UR UR10, R24 ;  /* 0x00000000180a72ca */ /* 0x000fe200000e0000 */
[----:B------:R-:W3:Y:S01]  /*13b70*/  LDL.64 R8, [R1+0x38] ;  /* 0x0000380001087983 */ /* 0x000ee20000100a00 */
[----:B------:R-:W-:Y:S01]  /*13b80*/  IMAD.MOV.U32 R24, RZ, RZ, R3 ;  /* 0x000000ffff187224 */ /* 0x000fe200078e0003 */
[----:B------:R-:W-:Y:S01]  /*13b90*/  MOV R21, 0x40000040 ;  /* 0x4000004000157802 */ /* 0x000fe20000000f00 */
[----:B-1----:R-:W-:Y:S01]  /*13ba0*/  IMAD.MOV.U32 R20, RZ, RZ, R0 ;  /* 0x000000ffff147224 */ /* 0x002fe200078e0000 */
[----:B0-----:R-:W4:Y:S01]  /*13bb0*/  LDL.64 R4, [R1+0x18] ;  /* 0x0000180001047983 */ /* 0x001f220000100a00 */
[----:B------:R-:W-:Y:S01]  /*13bc0*/  VIADD R26, R0, 0x402 ;  /* 0x00000402001a7836 */ /* 0x000fe20000000000 */
[----:B------:R-:W-:Y:S01]  /*13bd0*/  R2UR UR14, R24 ;  /* 0x00000000180e72ca */ /* 0x000fe200000e0000 */
[----:B------:R-:W-:Y:S01]  /*13be0*/  IMAD.MOV.U32 R25, RZ, RZ, 0x40000040 ;  /* 0x40000040ff197424 */ /* 0x000fe200078e00ff */
[----:B------:R-:W-:Y:S01]  /*13bf0*/  IADD3 R24, R0, 0x400, RZ ;  /* 0x0000040000187810 */ /* 0x000fe20007ffe0ff */
[----:B------:R-:W-:Y:S01]  /*13c00*/  IMAD.MOV.U32 R27, RZ, RZ, 0x40000040 ;  /* 0x40000040ff1b7424 */ /* 0x000fe200078e00ff */
[----:B------:R-:W-:Y:S01]  /*13c10*/  R2UR UR6, R20 ;  /* 0x00000000140672ca */ /* 0x000fe200000e0000 */
[----:B------:R-:W-:Y:S01]  /*13c20*/  VIADD R20, R0, 0x6 ;  /* 0x0000000600147836 */ /* 0x000fe20000000000 */
[----:B------:R-:W-:-:S02]  /*13c30*/  R2UR UR22, R24 ;  /* 0x00000000181672ca */ /* 0x000fc400000e0000 */
[----:B------:R-:W-:Y:S02]  /*13c40*/  IADD3 R24, R0, 0x406, RZ ;  /* 0x0000040600187810 */ /* 0x000fe40007ffe0ff */
[----:B------:R-:W-:Y:S02]  /*13c50*/  R2UR UR7, R21 ;  /* 0x00000000150772ca */ /* 0x000fe400000e0000 */
[----:B------:R-:W-:Y:S01]  /*13c60*/  R2UR UR26, R26 ;  /* 0x000000001a1a72ca */ /* 0x000fe200000e0000 */
[----:B------:R-:W-:Y:S01]  /*13c70*/  VIADD R26, R0, 0x800 ;  /* 0x00000800001a7836 */ /* 0x000fe20000000000 */
[----:B------:R-:W-:Y:S01]  /*13c80*/  R2UR UR34, R24 ;  /* 0x00000000182272ca */ /* 0x000fe200000e0000 */
[----:B------:R-:W-:Y:S01]  /*13c90*/  VIADD R24, R0, 0x804 ;  /* 0x0000080400187836 */ /* 0x000fe20000000000 */
[C---:B------:R-:W-:Y:S02]  /*13ca0*/  R2UR UR11, R25.reuse ;  /* 0x00000000190b72ca */ /* 0x040fe400000e0000 */
[----:B------:R-:W-:-:S02]  /*13cb0*/  R2UR UR15, R25 ;  /* 0x00000000190f72ca */ /* 0x000fc400000e0000 */
[----:B------:R-:W-:Y:S02]  /*13cc0*/  R2UR UR23, R25 ;  /* 0x00000000191772ca */ /* 0x000fe400000e0000 */
[----:B------:R-:W-:Y:S02]  /*13cd0*/  R2UR UR27, R27 ;  /* 0x000000001b1b72ca */ /* 0x000fe400000e0000 */
[----:B------:R-:W-:Y:S02]  /*13ce0*/  R2UR UR35, R25 ;  /* 0x00000000192372ca */ /* 0x000fe400000e0000 */
[----:B------:R-:W-:Y:S02]  /*13cf0*/  R2UR UR42, R26 ;  /* 0x000000001a2a72ca */ /* 0x000fe400000e0000 */
[----:B------:R-:W-:Y:S02]  /*13d00*/  R2UR UR43, R27 ;  /* 0x000000001b2b72ca */ /* 0x000fe400000e0000 */
[----:B------:R-:W-:-:S02]  /*13d10*/  R2UR UR50, R24 ;  /* 0x00000000183272ca */ /* 0x000fc400000e0000 */
[----:B------:R-:W-:Y:S02]  /*13d20*/  R2UR UR51, R25 ;  /* 0x00000000193372ca */ /* 0x000fe400000e0000 */
[----:B------:R-:W-:Y:S01]  /*13d30*/  R2UR UR18, R20 ;  /* 0x00000000141272ca */ /* 0x000fe200000e0000 */
[----:B------:R-:W-:Y:S01]  /*13d40*/  VIADD R20, R0, 0x404 ;  /* 0x0000040400147836 */ /* 0x000fe20000000000 */
[C---:B------:R-:W-:Y:S02]  /*13d50*/  R2UR UR19, R21.reuse ;  /* 0x00000000151372ca */ /* 0x040fe400000e0000 */
[C---:B------:R-:W-:Y:S02]  /*13d60*/  R2UR UR31, R21.reuse ;  /* 0x00000000151f72ca */ /* 0x040fe400000e0000 */
[----:B------:R-:W-:Y:S01]  /*13d70*/  R2UR UR30, R20 ;  /* 0x00000000141e72ca */ /* 0x000fe200000e0000 */
[----:B------:R-:W-:Y:S01]  /*13d80*/  VIADD R20, R0, 0x802 ;  /* 0x0000080200147836 */ /* 0x000fe20000000000 */
[----:B------:R-:W-:-:S04]  /*13d90*/  R2UR UR47, R21 ;  /* 0x00000000152f72ca */ /* 0x000fc800000e0000 */
[----:B------:R-:W-:Y:S02]  /*13da0*/  R2UR UR46, R20 ;  /* 0x00000000142e72ca */ /* 0x000fe400000e0000 */
[----:B------:R-:W-:Y:S02]  /*13db0*/  IADD3 R20, R0, 0x806, RZ ;  /* 0x0000080600147810 */ /* 0x000fe40007ffe0ff */
[----:B--2---:R-:W-:Y:S02]  /*13dc0*/  R2UR UR4, R28 ;  /* 0x000000001c0472ca */ /* 0x004fe400000e0000 */
[----:B------:R-:W-:Y:S02]  /*13dd0*/  R2UR UR5, R29 ;  /* 0x000000001d0572ca */ /* 0x000fe400000e0000 */
[----:B------:R-:W-:-:S11]  /*13de0*/  WARPGROUP.ARRIVE ;  /* 0x00000000000079c5 */ /* 0x000fd60000000000 */
[----:B------:R-:W-:Y:S01]  /*13df0*/  HGMMA.64x128x16.F32 R24, gdesc[UR4], RZ, !UPT, gsb0 ;  /* 0x01e00000041879f0 */ /* 0x000fe2000c0008ff */
[----:B---3--:R-:W-:Y:S02]  /*13e00*/  R2UR UR8, R8 ;  /* 0x00000000080872ca */ /* 0x008fe400000e0000 */
[----:B------:R-:W-:Y:S02]  /*13e10*/  R2UR UR9, R9 ;  /* 0x00000000090972ca */ /* 0x000fe400000e0000 */
[----:B------:R-:W-:Y:S01]  /*13e20*/  R2UR UR12, R12 ;  /* 0x000000000c0c72ca */ /* 0x000fe200000e0000 */
[----:B------:R-:W2:Y:S01]  /*13e30*/  LDL.64 R8, [R1] ;  /* 0x0000000001087983 */ /* 0x000ea20000100a00 */
[----:B------:R-:W-:Y:S02]  /*13e40*/  WARPGROUP.DEPBAR.LE gsb0, 0x0 ;  /* 0x00008000000079c5 */ /* 0x000fe40000010000 */
[----:B------:R-:W-:-:S07]  /*13e50*/  WARPGROUP.ARRIVE ;  /* 0x00000000000079c5 */ /* 0x000fce0000000000 */
[----:B------:R-:W-:Y:S01]  /*13e60*/  HGMMA.64x128x16.F32 R24, gdesc[UR8], R24, gsb0 ;  /* 0x01e00000081879f0 */ /* 0x000fe20008000818 */
[----:B------:R-:W-:Y:S02]  /*13e70*/  R2UR UR13, R13 ;  /* 0x000000000d0d72ca */ /* 0x000fe400000e0000 */
[----:B----4-:R-:W-:Y:S02]  /*13e80*/  R2UR UR16, R10 ;  /* 0x000000000a1072ca */ /* 0x010fe400000e0000 */
[----:B------:R-:W-:Y:S01]  /*13e90*/  R2UR UR17, R11 ;  /* 0x000000000b1172ca */ /* 0x000fe200000e0000 */
[----:B------:R-:W-:Y:S02]  /*13ea0*/  WARPGROUP.DEPBAR.LE gsb0, 0x0 ;  /* 0x00008000000079c5 */ /* 0x000fe40000010000 */
[----:B------:R-:W-:-:S06]  /*13eb0*/  WARPGROUP.ARRIVE ;  /* 0x00000000000079c5 */ /* 0x000fcc0000000000 */
[----:B------:R-:W-:Y:S01]  /*13ec0*/  HGMMA.64x128x16.F32 R24, gdesc[UR12], R24, gsb0 ;  /* 0x01e000000c1879f0 */ /* 0x000fe20008000818 */
[----:B------:R-:W-:Y:S02]  /*13ed0*/  R2UR UR54, R20 ;  /* 0x00000000143672ca */ /* 0x000fe400000e0000 */
[----:B------:R-:W-:Y:S02]  /*13ee0*/  R2UR UR55, R21 ;  /* 0x00000000153772ca */ /* 0x000fe400000e0000 */
[----:B------:R-:W3:Y:S01]  /*13ef0*/  LDL.64 R20, [R1+0x8] ;  /* 0x0000080001147983 */ /* 0x000ee20000100a00 */
[----:B------:R-:W-:Y:S02]  /*13f00*/  R2UR UR20, R6 ;  /* 0x00000000061472ca */ /* 0x000fe400000e0000 */
[----:B------:R-:W-:Y:S01]  /*13f10*/  R2UR UR21, R7 ;  /* 0x00000000071572ca */ /* 0x000fe200000e0000 */
[----:B------:R0:W5:Y:S01]  /*13f20*/  LDL.LU.64 R12, [R1+0xa8] ;  /* 0x0000a800010c7983 */ /* 0x0001620000300a00 */
[----:B------:R-:W-:-:S02]  /*13f30*/  R2UR UR24, R4 ;  /* 0x00000000041872ca */ /* 0x000fc400000e0000 */
[----:B------:R-:W-:Y:S01]  /*13f40*/  R2UR UR25, R5 ;  /* 0x00000000051972ca */ /* 0x000fe200000e0000 */
[----:B------:R0:W5:Y:S04]  /*13f50*/  LDL.LU.64 R10, [R1+0xa0] ;  /* 0x0000a000010a7983 */ /* 0x0001680000300a00 */
[----:B------:R0:W5:Y:S04]  /*13f60*/  LDL.LU R6, [R1+0x98] ;  /* 0x0000980001067983 */ /* 0x0001680000300800 */
[----:B------:R0:W5:Y:S01]  /*13f70*/  LDL.LU.64 R4, [R1+0x90] ;  /* 0x0000900001047983 */ /* 0x0001620000300a00 */
[----:B------:R-:W-:-:S02]  /*13f80*/  WARPGROUP.DEPBAR.LE gsb0, 0x0 ;  /* 0x00008000000079c5 */ /* 0x000fc40000010000 */
[----:B------:R-:W-:-:S06]  /*13f90*/  WARPGROUP.ARRIVE ;  /* 0x00000000000079c5 */ /* 0x000fcc0000000000 */
[----:B------:R-:W-:Y:S03]  /*13fa0*/  HGMMA.64x128x16.F32 R24, gdesc[UR16], R24, gsb0 ;  /* 0x01e00000101879f0 */ /* 0x000fe60008000818 */
[----:B------:R-:W-:Y:S02]  /*13fb0*/  WARPGROUP.DEPBAR.LE gsb0, 0x0 ;  /* 0x00008000000079c5 */ /* 0x000fe40000010000 */
[----:B------:R-:W-:-:S07]  /*13fc0*/  WARPGROUP.ARRIVE ;  /* 0x00000000000079c5 */ /* 0x000fce0000000000 */
[----:B------:R-:W-:Y:S01]  /*13fd0*/  HGMMA.64x128x16.F32 R24, gdesc[UR20], R24, gsb0 ;  /* 0x01e00000141879f0 */ /* 0x000fe20008000818 */
[----:B---3--:R-:W-:Y:S02]  /*13fe0*/  R2UR UR28, R20 ;  /* 0x00000000141c72ca */ /* 0x008fe400000e0000 */
[----:B------:R-:W-:Y:S01]  /*13ff0*/  R2UR UR29, R21 ;  /* 0x00000000151d72ca */ /* 0x000fe200000e0000 */
[----:B------:R-:W-:Y:S02]  /*14000*/  WARPGROUP.DEPBAR.LE gsb0, 0x0 ;  /* 0x00008000000079c5 */ /* 0x000fe40000010000 */
[----:B------:R-:W-:-:S06]  /*14010*/  WARPGROUP.ARRIVE ;  /* 0x00000000000079c5 */ /* 0x000fcc0000000000 */
[----:B------:R-:W-:Y:S01]  /*14020*/  HGMMA.64x128x16.F32 R24, gdesc[UR24], R24, gsb0 ;  /* 0x01e00000181879f0 */ /* 0x000fe20008000818 */
[----:B--2---:R-:W-:Y:S02]  /*14030*/  R2UR UR32, R8 ;  /* 0x00000000082072ca */ /* 0x004fe400000e0000 */
[----:B------:R-:W-:Y:S01]  /*14040*/  R2UR UR33, R9 ;  /* 0x00000000092172ca */ /* 0x000fe200000e0000 */
        /* <DEDUP_REMOVED lines=19> */
[----:B0-----:R-:W-:Y:S05]  /*14180*/  @!P0 BRA `(.L_x_601) ;  /* 0x0000000000048947 */ /* 0x001fea0003800000 */
[----:B------:R-:W-:Y:S01]  /*14190*/  BPT.TRAP 0x1 ;  /* 0x000000040000795c */ /* 0x000fe20000300000 */
.L_x_601:
[----:B-----5:R-:W-:Y:S01]  /*141a0*/  SHF.L.U32 R0, R11, 0x1f, RZ ;  /* 0x0000001f0b007819 */ /* 0x020fe200000006ff */
[----:B------:R-:W-:-:S04]  /*141b0*/  IMAD R20, R10, 0x8, R2 ;  /* 0x000000080a147824 */ /* 0x000fc800078e0202 */
[----:B------:R0:W1:Y:S01]  /*141c0*/  SYNCS.PHASECHK.TRANS64.TRYWAIT P2, [R20+URZ+0x34850], R0 ;  /* 0x03485000140075a7 */ /* 0x000062000804017f */
[----:B------:R-:W-:Y:S05]  /*141d0*/  @!P0 BRA `(.L_x_602) ;  /* 0x0000000000048947 */ /* 0x000fea0003800000 */
[----:B------:R-:W-:Y:S01]  /*141e0*/  BPT.TRAP 0x1 ;  /* 0x000000040000795c */ /* 0x000fe20000300000 */
.L_x_602:
[----:B------:R-:W-:Y:S04]  /*141f0*/  BSSY B1, `(.L_x_603) ;  /* 0x0000004000017945 */ /* 0x000fe80003800000 */
[----:B-1----:R-:W-:Y:S05]  /*14200*/  @P2 BRA `(.L_x_604) ;  /* 0x0000000000082947 */ /* 0x002fea0003800000 */
[----:B------:R-:W1:Y:S02]  /*14210*/  SYNCS.PHASECHK.TRANS64.TRYWAIT P2, [R20+URZ+0x34850], R0 ;  /* 0x03485000140075a7 */ /* 0x000e64000804017f */
[----:B-1----:R-:W-:Y:S05]  /*14220*/  @!P2 BRA `(.L_x_605) ;  /* 0x000000d800f8a947 */ /* 0x002fea0003800000 */
.L_x_604:
[----:B------:R-:W-:Y:S05]  /*14230*/  BSYNC B1 ;  /* 0x0000000000017941 */ /* 0x000fea0003800000 */
.L_x_603:
[----:B01----:R-:W-:Y:S01]  /*14240*/  VIADD R0, R2, 0x400 ;  /* 0x0000040002007836 */ /* 0x003fe20000000000 */
[----:B------:R-:W-:Y:S01]  /*14250*/  MOV R11, 0x40000040 ;  /* 0x40000040000b7802 */ /* 0x000fe20000000f00 */
[----:B------:R-:W-:Y:S01]  /*14260*/  WARPGROUP.ARRIVE ;  /* 0x00000000000079c5 */ /* 0x000fe20000000000 */
[----:B------:R-:W-:Y:S01]  /*14270*/  IMAD.MOV.U32 R9, RZ, RZ, 0x40000040 ;  /* 0x40000040ff097424 */ /* 0x000fe200078e00ff */
[----:B------:R-:W-:Y:S01]  /*14280*/  @!P1 IADD3 R15, R15, 0x34840, RZ ;  /* 0x000348400f0f9810 */ /* 0x000fe20007ffe0ff */
[----:B------:R-:W-:Y:S01]  /*14290*/  @!P1 VIADD R20, R20, 0x34860 ;  /* 0x0003486014149836 */ /* 0x000fe20000000000 */
[----:B------:R-:W-:Y:S02]  /*142a0*/  SHF.R.U32.HI R0, RZ, 0x4, R0 ;  /* 0x00000004ff007819 */ /* 0x000fe40000011600 */
[----:B------:R-:W-:Y:S02]  /*142b0*/  R2UR UR7, R11 ;  /* 0x000000000b0772ca */ /* 0x000fe400000e0000 */
[----:B------:R-:W-:-:S02]  /*142c0*/  LOP3.LUT R0, R0, 0x3fff, RZ, 0xc0, !PT ;  /* 0x00003fff00007812 */ /* 0x000fc400078ec0ff */
[----:B------:R-:W-:Y:S02]  /*142d0*/  @!P1 PRMT R15, RZ, 0x654, R15 ;  /* 0x00000654ff0f9816 */ /* 0x000fe4000000000f */
[----:B------:R-:W-:Y:S02]  /*142e0*/  LOP3.LUT R0, R0, 0x4000000, RZ, 0xfc, !PT ;  /* 0x0400000000007812 */ /* 0x000fe400078efcff */
[----:B------:R-:W-:Y:S02]  /*142f0*/  @!P1 PRMT R20, RZ, 0x654, R20 ;  /* 0x00000654ff149816 */ /* 0x000fe40000000014 */
[----:B------:R-:W-:Y:S01]  /*14300*/  ISETP.GT.AND P2, PT, R12, R197, PT ;  /* 0x000000c50c00720c */ /* 0x000fe20003f44270 */
[----:B------:R-:W-:Y:S01]  /*14310*/  IMAD R10, R10, 0x800, R0 ;  /* 0x000008000a0a7824 */ /* 0x000fe200078e0200 */
[----:B------:R-:W-:Y:S01]  /*14320*/  FMNMX.FTZ R0, R24, R14, !PT ;  /* 0x0000000e18007209 */ /* 0x000fe20007810000 */
[----:B------:R-:W-:Y:S02]  /*14330*/  VIADD R12, R12, 0xffffffff ;  /* 0xffffffff0c0c7836 */ /* 0x000fe40000000000 */
[C---:B------:R-:W-:Y:S01]  /*14340*/  VIADD R8, R10.reuse, 0x80 ;  /* 0x000000800a087836 */ /* 0x040fe20000000000 */
[----:B------:R-:W-:-:S02]  /*14350*/  R2UR UR6, R10 ;  /* 0x000000000a0672ca */ /* 0x000fc400000e0000 */
[----:B------:R-:W-:-:S04]  /*14360*/  FMNMX.FTZ R0, R25, R0, !PT ;  /* 0x0000000019007209 */ /* 0x000fc80007810000 */
[----:B------:R-:W-:-:S04]  /*14370*/  FMNMX.FTZ R0, R28, R0, !PT ;  /* 0x000000001c007209 */ /* 0x000fc80007810000 */
[----:B------:R-:W-:-:S03]  /*14380*/  FMNMX.FTZ R0, R29, R0, !PT ;  /* 0x000000001d007209 */ /* 0x000fc60007810000 */
[----:B------:R-:W-:Y:S01]  /*14390*/  HGMMA.64x128x16.F32 R88, R180, gdesc[UR4].tnspB, R88, gsb0 ;  /* 0x41e00004b4587df0 */ /* 0x000fe20008000858 */
[----:B------:R-:W-:Y:S01]  /*143a0*/  R2UR UR6, R8 ;  /* 0x00000000080672ca */ /* 0x000fe200000e0000 */
[----:B------:R-:W-:Y:S01]  /*143b0*/  VIADD R8, R10, 0x100 ;  /* 0x000001000a087836 */ /* 0x000fe20000000000 */
[----:B------:R-:W-:Y:S02]  /*143c0*/  R2UR UR7, R9 ;  /* 0x00000000090772ca */ /* 0x000fe400000e0000 */
[----:B------:R-:W-:Y:S02]  /*143d0*/  MOV R9, 0x40000040 ;  /* 0x4000004000097802 */ /* 0x000fe40000000f00 */
        /* <DEDUP_REMOVED lines=28> */
[----:B------:R-:W0:Y:S01]  /*145a0*/  SHFL.BFLY PT, R0, R3, 0x2, 0x1f ;  /* 0x0c401f0003007f89 */ /* 0x000e2200000e0000 */
[----:B------:R-:W-:Y:S02]  /*145b0*/  WARPGROUP.DEPBAR.LE gsb0, 0x0 ;  /* 0x00008000000079c5 */ /* 0x000fe40000010000 */
[----:B------:R-:W-:Y:S01]  /*145c0*/  WARPGROUP.ARRIVE ;  /* 0x00000000000079c5 */ /* 0x000fe20000000000 */
[----:B0-----:R-:W-:-:S05]  /*145d0*/  FMNMX.FTZ R3, R3, R0, !PT ;  /* 0x0000000003037209 */ /* 0x001fca0007810000 */
[----:B------:R-:W-:Y:S01]  /*145e0*/  HGMMA.64x128x16.F32 R88, R176, gdesc[UR4].tnspB, R88, gsb0 ;  /* 0x41e00004b0587df0 */ /* 0x000fe20008000858 */
[----:B------:R-:W-:Y:S01]  /*145f0*/  R2UR UR6, R8 ;  /* 0x00000000080672ca */ /* 0x000fe200000e0000 */
[----:B------:R-:W-:Y:S01]  /*14600*/  VIADD R8, R10, 0x180 ;  /* 0x000001800a087836 */ /* 0x000fe20000000000 */
[----:B------:R-:W-:Y:S01]  /*14610*/  R2UR UR7, R9 ;  /* 0x00000000090772ca */ /* 0x000fe200000e0000 */
[----:B------:R-:W-:Y:S01]  /*14620*/  IMAD.MOV.U32 R9, RZ, RZ, 0x40000040 ;  /* 0x40000040ff097424 */ /* 0x000fe200078e00ff */
[----:B------:R-:W0:Y:S02]  /*14630*/  SHFL.BFLY PT, R0, R3, 0x1, 0x1f ;  /* 0x0c201f0003007f89 */ /* 0x000e2400000e0000 */
[----:B0-----:R-:W-:Y:S01]  /*14640*/  FMNMX.FTZ R3, R3, R0, !PT ;  /* 0x0000000003037209 */ /* 0x001fe20007810000 */
[----:B------:R-:W-:-:S04]  /*14650*/  IMAD.U32 R0, RZ, RZ, UR60 ;  /* 0x0000003cff007e24 */ /* 0x000fc8000f8e00ff */
[C---:B------:R-:W-:Y:S01]  /*14660*/  FADD.FTZ R7, -R3.reuse, R14 ;  /* 0x0000000e03077221 */ /* 0x040fe20000010100 */
[----:B------:R-:W-:-:S03]  /*14670*/  FMUL.FTZ R11, R3, R0 ;  /* 0x00000000030b7220 */ /* 0x000fc60000410000 */
[-C--:B------:R-:W-:Y:S01]  /*14680*/  FMUL.FTZ R7, R7, R0.reuse ;  /* 0x0000000007077220 */ /* 0x080fe20000410000 */
[-CC-:B------:R-:W-:Y:S01]  /*14690*/  FFMA.FTZ R14, R25, R0.reuse, -R11.reuse ;  /* 0x00000000190e7223 */ /* 0x180fe2000001080b */
[-CC-:B------:R-:W-:Y:S01]  /*146a0*/  FFMA.FTZ R180, R24, R0.reuse, -R11.reuse ;  /* 0x0000000018b47223 */ /* 0x180fe2000001080b */
[----:B------:R-:W-:Y:S01]  /*146b0*/  IMAD.MOV.U32 R25, RZ, RZ, 0x40000040 ;  /* 0x40000040ff197424 */ /* 0x000fe200078e00ff */
[----:B------:R-:W-:Y:S01]  /*146c0*/  IADD3 R24, R10, 0x300, RZ ;  /* 0x000003000a187810 */ /* 0x000fe20007ffe0ff */
        /* <DEDUP_REMOVED lines=15> */
[-CC-:B------:R-:W-:Y:S01]  /*147c0*/  FFMA.FTZ R36, R45, R0.reuse, -R11.reuse ;  /* 0x000000002d247223 */ /* 0x180fe2000001080b */
[-CC-:B------:R-:W-:Y:S01]  /*147d0*/  FFMA.FTZ R176, R32, R0.reuse, -R11.reuse ;  /* 0x0000000020b07223 */ /* 0x180fe2000001080b */
[-CC-:B------:R-:W-:Y:S01]  /*147e0*/  FFMA.FTZ R45, R49, R0.reuse, -R11.reuse ;  /* 0x00000000312d7223 */ /* 0x180fe2000001080b */
[-CC-:B------:R-:W-:Y:S01]  /*147f0*/  FFMA.FTZ R32, R65, R0.reuse, -R11.reuse ;  /* 0x0000000041207223 */ /* 0x180fe2000001080b */
[----:B------:R-:W-:Y:S01]  /*14800*/  HGMMA.64x128x16.F32 R88, R172, gdesc[UR4].tnspB, R88, gsb0 ;  /* 0x41e00004ac587df0 */ /* 0x000fe20008000858 */
[----:B------:R-:W-:Y:S01]  /*14810*/  R2UR UR6, R8 ;  /* 0x00000000080672ca */ /* 0x000fe200000e0000 */
[----:B------:R-:W-:Y:S01]  /*14820*/  VIADD R8, R10, 0x200 ;  /* 0x000002000a087836 */ /* 0x000fe20000000000 */
[----:B------:R-:W-:Y:S01]  /*14830*/  R2UR UR7, R9 ;  /* 0x00000000090772ca */ /* 0x000fe200000e0000 */
[----:B------:R-:W-:Y:S01]  /*14840*/  FFMA.FTZ R49, R77, R0, -R11 ;  /* 0x000000004d317223 */ /* 0x000fe2000001080b */
[----:B------:R-:W-:Y:S01]  /*14850*/  MOV R9, 0x40000040 ;  /* 0x4000004000097802 */ /* 0x000fe20000000f00 */
        /* <DEDUP_REMOVED lines=11> */
[----:B------:R-:W-:Y:S02]  /*14910*/  FFMA.FTZ R40, R69, R0, -R11 ;  /* 0x0000000045287223 */ /* 0x000fe4000001080b */
[----:B------:R-:W-:Y:S01]  /*14920*/  HGMMA.64x128x16.F32 R88, R168, gdesc[UR4].tnspB, R88, gsb0 ;  /* 0x41e00004a8587df0 */ /* 0x000fe20008000858 */
[----:B------:R-:W-:Y:S01]  /*14930*/  R2UR UR6, R8 ;  /* 0x00000000080672ca */ /* 0x000fe200000e0000 */
[C---:B------:R-:W-:Y:S01]  /*14940*/  VIADD R8, R10.reuse, 0x280 ;  /* 0x000002800a087836 */ /* 0x040fe20000000000 */
[----:B------:R-:W-:Y:S01]  /*14950*/  R2UR UR7, R9 ;  /* 0x00000000090772ca */ /* 0x000fe200000e0000 */
[----:B------:R-:W-:Y:S01]  /*14960*/  IMAD.MOV.U32 R9, RZ, RZ, 0x40000040 ;  /* 0x40000040ff097424 */ /* 0x000fe200078e00ff */
[----:B------:R-:W-:Y:S01]  /*14970*/  MUFU.EX2 R172, R172 ;  /* 0x000000ac00ac7308 */ /* 0x000fe20000000800 */
[----:B------:R-:W-:-:S07]  /*14980*/  VIADD R10, R10, 0x380 ;  /* 0x000003800a0a7836 */ /* 0x000fce0000000000 */
        /* <DEDUP_REMOVED lines=11> */
[----:B------:R-:W-:Y:S01]  /*14a40*/  MUFU.EX2 R168, R168 ;  /* 0x000000a800a87308 */ /* 0x000fe20000000800 */
[----:B------:R-:W-:-:S07]  /*14a50*/  R2UR UR7, R9 ;  /* 0x00000000090772ca */ /* 0x000fce00000e0000 */
[----:B------:R0:W1:Y:S08]  /*14a60*/  MUFU.EX2 R9, R7 ;  /* 0x0000000700097308 */ /* 0x0000700000000800 */
[----:B------:R-:W-:Y:S01]  /*14a70*/  MUFU.EX2 R170, R170 ;  /* 0x000000aa00aa7308 */ /* 0x000fe20000000800 */
[----:B0-----:R-:W-:-:S04]  /*14a80*/  FMNMX.FTZ R7, R26, R13, !PT ;  /* 0x0000000d1a077209 */ /* 0x001fc80007810000 */
[----:B------:R-:W-:-:S03]  /*14a90*/  FMNMX.FTZ R7, R27, R7, !PT ;  /* 0x000000071b077209 */ /* 0x000fc60007810000 */
[----:B------:R-:W-:Y:S01]  /*14aa0*/  MUFU.EX2 R48, R48 ;  /* 0x0000003000307308 */ /* 0x000fe20000000800 */
[----:B------:R-:W-:Y:S01]  /*14ab0*/  FMNMX.FTZ R7, R30, R7, !PT ;  /* 0x000000071e077209 */ /* 0x000fe20007810000 */
[----:B-1----:R-:W-:Y:S01]  /*14ac0*/  FFMA.FTZ R5, R9, R5, R180 ;  /* 0x0000000509057223 */ /* 0x002fe200000100b4 */
[C---:B------:R-:W-:Y:S02]  /*14ad0*/  F2FP.F16.F32.PACK_AB R180, R14.reuse, R180 ;  /* 0x000000b40eb4723e */ /* 0x040fe400000000ff */
[----:B------:R-:W-:Y:S01]  /*14ae0*/  FMNMX.FTZ R7, R31, R7, !PT ;  /* 0x000000071f077209 */ /* 0x000fe20007810000 */
[----:B------:R-:W-:Y:S02]  /*14af0*/  FADD.FTZ R5, R14, R5 ;  /* 0x000000050e057221 */ /* 0x000fe40000010000 */
[----:B------:R-:W-:Y:S01]  /*14b00*/  MUFU.EX2 R52, R52 ;  /* 0x0000003400347308 */ /* 0x000fe20000000800 */
[----:B------:R-:W-:Y:S01]  /*14b10*/  FMNMX.FTZ R7, R34, R7, !PT ;  /* 0x0000000722077209 */ /* 0x000fe20007810000 */
[----:B------:R-:W-:-:S03]  /*14b20*/  FADD.FTZ R5, R182, R5 ;  /* 0x00000005b6057221 */ /* 0x000fc60000010000 */
        /* <DEDUP_REMOVED lines=25> */
[----:B------:R-:W-:Y:S01]  /*14cc0*/  FMNMX.FTZ R7, R86, R7, !PT ;  /* 0x0000000756077209 */ /* 0x000fe20007810000 */
[----:B------:R-:W-:Y:S02]  /*14cd0*/  WARPGROUP.DEPBAR.LE gsb0, 0x0 ;  /* 0x00008000000079c5 */ /* 0x000fe40000010000 */
[----:B------:R-:W-:Y:S01]  /*14ce0*/  WARPGROUP.ARRIVE ;  /* 0x00000000000079c5 */ /* 0x000fe20000000000 */
[----:B------:R-:W-:Y:S01]  /*14cf0*/  FMNMX.FTZ R7, R87, R7, !PT ;  /* 0x0000000757077209 */ /* 0x000fe20007810000 */
[-CC-:B------:R-:W-:Y:S01]  /*14d00*/  FFMA.FTZ R155, R29, R0.reuse, -R11.reuse ;  /* 0x000000001d9b7223 */ /* 0x180fe2000001080b */
[-CC-:B------:R-:W-:Y:S01]  /*14d10*/  FFMA.FTZ R153, R37, R0.reuse, -R11.reuse ;  /* 0x0000000025997223 */ /* 0x180fe2000001080b */
[-CC-:B------:R-:W-:Y:S01]  /*14d20*/  FFMA.FTZ R29, R53, R0.reuse, -R11.reuse ;  /* 0x00000000351d7223 */ /* 0x180fe2000001080b */
[-CC-:B------:R-:W-:Y:S01]  /*14d30*/  FFMA.FTZ R152, R56, R0.reuse, -R11.reuse ;  /* 0x0000000038987223 */ /* 0x180fe2000001080b */
[----:B------:R-:W-:Y:S01]  /*14d40*/  HGMMA.64x128x16.F32 R88, R156, gdesc[UR4].tnspB, R88, gsb0 ;  /* 0x41e000049c587df0 */ /* 0x000fe20008000858 */
[----:B------:R-:W-:Y:S01]  /*14d50*/  R2UR UR6, R24 ;  /* 0x00000000180672ca */ /* 0x000fe200000e0000 */
[----:B------:R-:W0:Y:S01]  /*14d60*/  SHFL.BFLY PT, R8, R7, 0x2, 0x1f ;  /* 0x0c401f0007087f89 */ /* 0x000e2200000e0000 */
[----:B------:R-:W-:Y:S01]  /*14d70*/  R2UR UR7, R25 ;  /* 0x00000000190772ca */ /* 0x000fe200000e0000 */
[-CC-:B------:R-:W-:Y:S01]  /*14d80*/  FFMA.FTZ R37, R57, R0.reuse, -R11.reuse ;  /* 0x0000000039257223 */ /* 0x180fe2000001080b */
[-CC-:B------:R-:W-:Y:S01]  /*14d90*/  FFMA.FTZ R154, R60, R0.reuse, -R11.reuse ;  /* 0x000000003c9a7223 */ /* 0x180fe2000001080b */
[-CC-:B------:R-:W-:Y:S01]  /*14da0*/  FFMA.FTZ R53, R81, R0.reuse, -R11.reuse ;  /* 0x0000000051357223 */ /* 0x180fe2000001080b */
[----:B------:R-:W-:Y:S01]  /*14db0*/  FFMA.FTZ R56, R84, R0, -R11 ;  /* 0x0000000054387223 */ /* 0x000fe2000001080b */
[----:B------:R-:W1:Y:S08]  /*14dc0*/  MUFU.EX2 R155, R155 ;  /* 0x0000009b009b7308 */ /* 0x000e700000000800 */
[----:B------:R-:W2:Y:S08]  /*14dd0*/  MUFU.EX2 R153, R153 ;  /* 0x0000009900997308 */ /* 0x000eb00000000800 */
[----:B------:R-:W3:Y:S01]  /*14de0*/  MUFU.EX2 R29, R29 ;  /* 0x0000001d001d7308 */ /* 0x000ee20000000800 */
[----:B-1----:R-:W-:-:S02]  /*14df0*/  F2FP.F16.F32.PACK_AB R182, R155, R182 ;  /* 0x000000b69bb6723e */ /* 0x002fc400000000ff */
[----:B0-----:R-:W-:-:S05]  /*14e00*/  FMNMX.FTZ R7, R7, R8, !PT ;  /* 0x0000000807077209 */ /* 0x001fca0007810000 */
[----:B------:R-:W0:Y:S01]  /*14e10*/  SHFL.BFLY PT, R8, R7, 0x1, 0x1f ;  /* 0x0c201f0007087f89 */ /* 0x000e2200000e0000 */
[----:B------:R-:W1:Y:S08]  /*14e20*/  MUFU.EX2 R152, R152 ;  /* 0x0000009800987308 */ /* 0x000e700000000800 */
[----:B------:R-:W4:Y:S08]  /*14e30*/  MUFU.EX2 R37, R37 ;  /* 0x0000002500257308 */ /* 0x000f300000000800 */
[----:B------:R-:W5:Y:S01]  /*14e40*/  MUFU.EX2 R154, R154 ;  /* 0x0000009a009a7308 */ /* 0x000f620000000800 */
[----:B0-----:R-:W-:-:S07]  /*14e50*/  FMNMX.FTZ R7, R7, R8, !PT ;  /* 0x0000000807077209 */ /* 0x001fce0007810000 */
[----:B------:R-:W-:Y:S01]  /*14e60*/  MUFU.EX2 R53, R53 ;  /* 0x0000003500357308 */ /* 0x000fe20000000800 */
[C---:B------:R-:W-:Y:S01]  /*14e70*/  FADD.FTZ R8, -R7.reuse, R13 ;  /* 0x0000000d07087221 */ /* 0x040fe20000010100 */
[----:B------:R-:W-:-:S03]  /*14e80*/  FMUL.FTZ R25, R7, R0 ;  /* 0x0000000007197220 */ /* 0x000fc60000410000 */
[-C--:B------:R-:W-:Y:S01]  /*14e90*/  FMUL.FTZ R8, R8, R0.reuse ;  /* 0x0000000008087220 */ /* 0x080fe20000410000 */
[-CC-:B------:R-:W-:Y:S01]  /*14ea0*/  FFMA.FTZ R181, R26, R0.reuse, -R25.reuse ;  /* 0x000000001ab57223 */ /* 0x180fe20000010819 */
[-CC-:B------:R-:W-:Y:S01]  /*14eb0*/  FFMA.FTZ R24, R27, R0.reuse, -R25.reuse ;  /* 0x000000001b187223 */ /* 0x180fe20000010819 */
[-CC-:B------:R-:W-:Y:S01]  /*14ec0*/  FFMA.FTZ R183, R30, R0.reuse, -R25.reuse ;  /* 0x000000001eb77223 */ /* 0x180fe20000010819 */
[-CC-:B------:R-:W-:Y:S01]  /*14ed0*/  FFMA.FTZ R26, R31, R0.reuse, -R25.reuse ;  /* 0x000000001f1a7223 */ /* 0x180fe20000010819 */
[-CC-:B------:R-:W-:Y:S01]  /*14ee0*/  FFMA.FTZ R177, R34, R0.reuse, -R25.reuse ;  /* 0x0000000022b17223 */ /* 0x180fe20000010819 */
[----:B------:R-:W-:Y:S01]  /*14ef0*/  MUFU.EX2 R8, R8 ;  /* 0x0000000800087308 */ /* 0x000fe20000000800 */
[-CC-:B------:R-:W-:Y:S01]  /*14f00*/  FFMA.FTZ R27, R35, R0.reuse, -R25.reuse ;  /* 0x00000000231b7223 */ /* 0x180fe20000010819 */
[-CC-:B------:R-:W-:Y:S01]  /*14f10*/  FFMA.FTZ R179, R38, R0.reuse, -R25.reuse ;  /* 0x0000000026b37223 */ /* 0x180fe20000010819 */
[-CC-:B------:R-:W-:Y:S01]  /*14f20*/  FFMA.FTZ R30, R39, R0.reuse, -R25.reuse ;  /* 0x00000000271e7223 */ /* 0x180fe20000010819 */
[-C--:B------:R-:W-:Y:S01]  /*14f30*/  FFMA.FTZ R173, R42, R0.reuse, -R25 ;  /* 0x000000002aad7223 */ /* 0x080fe20000010819 */
[----:B------:R-:W-:Y:S01]  /*14f40*/  FADD.FTZ R39, R155, R5 ;  /* 0x000000059b277221 */ /* 0x000fe20000010000 */
[-CC-:B------:R-:W-:Y:S01]  /*14f50*/  FFMA.FTZ R31, R43, R0.reuse, -R25.reuse ;  /* 0x000000002b1f7223 */ /* 0x180fe20000010819 */
[-C--:B------:R-:W-:Y:S01]  /*14f60*/  FFMA.FTZ R175, R46, R0.reuse, -R25 ;  /* 0x000000002eaf7223 */ /* 0x080fe20000010819 */
[----:B------:R-:W-:Y:S01]  /*14f70*/  MUFU.EX2 R181, R181 ;  /* 0x000000b500b57308 */ /* 0x000fe20000000800 */
[----:B------:R-:W-:Y:S01]  /*14f80*/  FADD.FTZ R39, R176, R39 ;  /* 0x00000027b0277221 */ /* 0x000fe20000010000 */
        /* <DEDUP_REMOVED lines=11> */
[----:B--2---:R-:W-:Y:S01]  /*15040*/  FADD.FTZ R39, R153, R39 ;  /* 0x0000002799277221 */ /* 0x004fe20000010000 */
[-CC-:B------:R-:W-:Y:S01]  /*15050*/  FFMA.FTZ R78, R78, R0.reuse, -R25.reuse ;  /* 0x000000004e4e7223 */ /* 0x180fe20000010819 */
[-C--:B------:R-:W-:Y:S01]  /*15060*/  FFMA.FTZ R79, R79, R0.reuse, -R25 ;  /* 0x000000004f4f7223 */ /* 0x080fe20000010819 */
[----:B------:R-:W-:Y:S01]  /*15070*/  MUFU.EX2 R183, R183 ;  /* 0x000000b700b77308 */ /* 0x000fe20000000800 */
[----:B------:R-:W-:Y:S01]  /*15080*/  FADD.FTZ R39, R172, R39 ;  /* 0x00000027ac277221 */ /* 0x000fe20000010000 */
[--C-:B------:R-:W-:Y:S01]  /*15090*/  FFMA.FTZ R82, R82, R0, -R25.reuse ;  /* 0x0000000052527223 */ /* 0x100fe20000010819 */
[----:B------:R-:W-:Y:S01]  /*150a0*/  F2FP.F16.F32.PACK_AB R178, R153, R178 ;  /* 0x000000b299b2723e */ /* 0x000fe200000000ff */
[-C--:B------:R-:W-:Y:S01]  /*150b0*/  FFMA.FTZ R83, R83, R0.reuse, -R25 ;  /* 0x0000000053537223 */ /* 0x080fe20000010819 */
[----:B------:R-:W-:Y:S01]  /*150c0*/  FADD.FTZ R39, R28, R39 ;  /* 0x000000271c277221 */ /* 0x000fe20000010000 */
[----:B------:R-:W-:Y:S01]  /*150d0*/  FFMA.FTZ R86, R86, R0, -R25 ;  /* 0x0000000056567223 */ /* 0x000fe20000010819 */
[----:B------:R-:W-:Y:S01]  /*150e0*/  F2FP.F16.F32.PACK_AB R176, R33, R176 ;  /* 0x000000b021b0723e */ /* 0x000fe200000000ff */
[----:B------:R-:W-:Y:S01]  /*150f0*/  MUFU.EX2 R26, R26 ;  /* 0x0000001a001a7308 */ /* 0x000fe20000000800 */
[----:B------:R-:W-:Y:S01]  /*15100*/  FADD.FTZ R39, R174, R39 ;  /* 0x00000027ae277221 */ /* 0x000fe20000010000 */
[----:B------:R-:W-:-:S02]  /*15110*/  F2FP.F16.F32.PACK_AB R172, R28, R172 ;  /* 0x000000ac1cac723e */ /* 0x000fc400000000ff */
[C---:B------:R-:W-:Y:S01]  /*15120*/  F2FP.F16.F32.PACK_AB R174, R36.reuse, R174 ;  /* 0x000000ae24ae723e */ /* 0x040fe200000000ff */
[----:B------:R-:W-:-:S03]  /*15130*/  FADD.FTZ R39, R36, R39 ;  /* 0x0000002724277221 */ /* 0x000fc60000010000 */
[----:B------:R-:W-:Y:S01]  /*15140*/  MUFU.EX2 R177, R177 ;  /* 0x000000b100b17308 */ /* 0x000fe20000000800 */
[----:B------:R-:W-:Y:S01]  /*15150*/  FADD.FTZ R39, R168, R39 ;  /* 0x00000027a8277221 */ /* 0x000fe20000010000 */
[----:B------:R-:W-:-:S03]  /*15160*/  F2FP.F16.F32.PACK_AB R168, R45, R168 ;  /* 0x000000a82da8723e */ /* 0x000fc600000000ff */
[----:B------:R-:W-:-:S03]  /*15170*/  FADD.FTZ R39, R45, R39 ;  /* 0x000000272d277221 */ /* 0x000fc60000010000 */
[----:B------:R-:W-:Y:S01]  /*15180*/  MUFU.EX2 R27, R27 ;  /* 0x0000001b001b7308 */ /* 0x000fe20000000800 */
[----:B------:R-:W-:Y:S01]  /*15190*/  FADD.FTZ R39, R170, R39 ;  /* 0x00000027aa277221 */ /* 0x000fe20000010000 */
[----:B---3--:R-:W-:-:S03]  /*151a0*/  F2FP.F16.F32.PACK_AB R170, R29, R170 ;  /* 0x000000aa1daa723e */ /* 0x008fc600000000ff */
[----:B------:R-:W-:-:S03]  /*151b0*/  FADD.FTZ R39, R29, R39 ;  /* 0x000000271d277221 */ /* 0x000fc60000010000 */
[----:B------:R-:W-:Y:S01]  /*151c0*/  MUFU.EX2 R179, R179 ;  /* 0x000000b300b37308 */ /* 0x000fe20000000800 */
[----:B-1----:R-:W-:Y:S01]  /*151d0*/  FADD.FTZ R39, R152, R39 ;  /* 0x0000002798277221 */ /* 0x002fe20000010000 */
[----:B----4-:R-:W-:-:S03]  /*151e0*/  F2FP.F16.F32.PACK_AB R152, R37, R152 ;  /* 0x000000982598723e */ /* 0x010fc600000000ff */
[----:B------:R-:W-:-:S03]  /*151f0*/  FADD.FTZ R39, R37, R39 ;  /* 0x0000002725277221 */ /* 0x000fc60000010000 */
[----:B------:R-:W-:Y:S01]  /*15200*/  MUFU.EX2 R30, R30 ;  /* 0x0000001e001e7308 */ /* 0x000fe20000000800 */
[----:B-----5:R-:W-:Y:S01]  /*15210*/  FADD.FTZ R39, R154, R39 ;  /* 0x000000279a277221 */ /* 0x020fe20000010000 */
[----:B------:R-:W-:-:S03]  /*15220*/  F2FP.F16.F32.PACK_AB R154, R44, R154 ;  /* 0x0000009a2c9a723e */ /* 0x000fc600000000ff */
[----:B------:R-:W-:Y:S01]  /*15230*/  FADD.FTZ R39, R44, R39 ;  /* 0x000000272c277221 */ /* 0x000fe20000010000 */
[----:B------:R-:W-:Y:S02]  /*15240*/  WARPGROUP.DEPBAR.LE gsb0, 0x0 ;  /* 0x00008000000079c5 */ /* 0x000fe40000010000 */
[----:B------:R-:W-:Y:S01]  /*15250*/  WARPGROUP.ARRIVE ;  /* 0x00000000000079c5 */ /* 0x000fe20000000000 */
[-CC-:B------:R-:W-:Y:S01]  /*15260*/  FFMA.FTZ R156, R64, R0.reuse, -R11.reuse ;  /* 0x00000000409c7223 */ /* 0x180fe2000001080b */
[-CC-:B------:R-:W-:Y:S01]  /*15270*/  FFMA.FTZ R158, R68, R0.reuse, -R11.reuse ;  /* 0x00000000449e7223 */ /* 0x180fe2000001080b */
[-C--:B------:R-:W-:Y:S01]  /*15280*/  FFMA.FTZ R11, R85, R0.reuse, -R11 ;  /* 0x00000000550b7223 */ /* 0x080fe2000001080b */
[----:B------:R-:W-:Y:S01]  /*15290*/  MUFU.EX2 R173, R173 ;  /* 0x000000ad00ad7308 */ /* 0x000fe20000000800 */
[-CC-:B------:R-:W-:Y:S01]  /*152a0*/  FFMA.FTZ R157, R66, R0.reuse, -R25.reuse ;  /* 0x00000000429d7223 */ /* 0x180fe20000010819 */
[----:B------:R-:W-:Y:S01]  /*152b0*/  HGMMA.64x128x16.F32 R88, R160, gdesc[UR4].tnspB, R88, gsb0 ;  /* 0x41e00004a0587df0 */ /* 0x000fe20008000858 */
[----:B------:R-:W-:Y:S01]  /*152c0*/  R2UR UR6, R10 ;  /* 0x000000000a0672ca */ /* 0x000fe200000e0000 */
[-CC-:B------:R-:W-:Y:S01]  /*152d0*/  FFMA.FTZ R10, R58, R0.reuse, -R25.reuse ;  /* 0x000000003a0a7223 */ /* 0x180fe20000010819 */
[----:B------:R-:W-:-:S03]  /*152e0*/  FFMA.FTZ R159, R70, R0, -R25 ;  /* 0x00000000469f7223 */ /* 0x000fc60000010819 */
[----:B------:R0:W-:Y:S08]  /*152f0*/  MUFU.EX2 R13, R11 ;  /* 0x0000000b000d7308 */ /* 0x0001f00000000800 */
[----:B------:R-:W-:Y:S01]  /*15300*/  MUFU.EX2 R31, R31 ;  /* 0x0000001f001f7308 */ /* 0x000fe20000000800 */
[----:B0-----:R-:W-:-:S05]  /*15310*/  IMAD.MOV.U32 R11, RZ, RZ, 0x40000040 ;  /* 0x40000040ff0b7424 */ /* 0x001fca00078e00ff */
[----:B------:R-:W-:Y:S01]  /*15320*/  R2UR UR7, R11 ;  /* 0x000000000b0772ca */ /* 0x000fe200000e0000 */
        /* <DEDUP_REMOVED lines=8> */
[----:B------:R-:W0:Y:S08]  /*153b0*/  MUFU.EX2 R11, R11 ;  /* 0x0000000b000b7308 */ /* 0x000e300000000800 */
[----:B------:R-:W-:Y:S08]  /*153c0*/  MUFU.EX2 R5, R63 ;  /* 0x0000003f00057308 */ /* 0x000ff00000000800 */
[----:B------:R-:W1:Y:S01]  /*153d0*/  MUFU.EX2 R156, R156 ;  /* 0x0000009c009c7308 */ /* 0x000e620000000800 */
[----:B0-----:R-:W-:-:S07]  /*153e0*/  F2FP.F16.F32.PACK_AB R153, R11, R10 ;  /* 0x0000000a0b99723e */ /* 0x001fce00000000ff */
[----:B------:R-:W-:Y:S08]  /*153f0*/  MUFU.EX2 R157, R157 ;  /* 0x0000009d009d7308 */ /* 0x000ff00000000800 */
[----:B------:R-:W0:Y:S01]  /*15400*/  MUFU.EX2 R158, R158 ;  /* 0x0000009e009e7308 */ /* 0x000e220000000800 */
[----:B-1----:R-:W-:Y:S01]  /*15410*/  FADD.FTZ R39, R156, R39 ;  /* 0x000000279c277221 */ /* 0x002fe20000010000 */
[----:B------:R-:W-:-:S03]  /*15420*/  F2FP.F16.F32.PACK_AB R156, R32, R156 ;  /* 0x0000009c209c723e */ /* 0x000fc600000000ff */
[----:B------:R-:W-:-:S03]  /*15430*/  FADD.FTZ R39, R32, R39 ;  /* 0x0000002720277221 */ /* 0x000fc60000010000 */
[----:B------:R-:W-:Y:S08]  /*15440*/  MUFU.EX2 R159, R159 ;  /* 0x0000009f009f7308 */ /* 0x000ff00000000800 */
[----:B------:R-:W-:Y:S01]  /*15450*/  MUFU.EX2 R75, R75 ;  /* 0x0000004b004b7308 */ /* 0x000fe20000000800 */
[----:B0-----:R-:W-:Y:S01]  /*15460*/  FADD.FTZ R39, R158, R39 ;  /* 0x000000279e277221 */ /* 0x001fe20000010000 */
[----:B------:R-:W-:-:S03]  /*15470*/  F2FP.F16.F32.PACK_AB R158, R40, R158 ;  /* 0x0000009e289e723e */ /* 0x000fc600000000ff */
[----:B------:R-:W-:-:S03]  /*15480*/  FADD.FTZ R14, R40, R39 ;  /* 0x00000027280e7221 */ /* 0x000fc60000010000 */
[----:B------:R-:W-:Y:S01]  /*15490*/  MUFU.EX2 R78, R78 ;  /* 0x0000004e004e7308 */ /* 0x000fe20000000800 */
[----:B------:R-:W-:Y:S01]  /*154a0*/  FADD.FTZ R14, R21, R14 ;  /* 0x0000000e150e7221 */ /* 0x000fe20000010000 */
[----:B------:R-:W-:Y:S02]  /*154b0*/  WARPGROUP.DEPBAR.LE gsb0, 0x0 ;  /* 0x00008000000079c5 */ /* 0x000fe40000010000 */
[----:B------:R-:W-:Y:S01]  /*154c0*/  WARPGROUP.ARRIVE ;  /* 0x00000000000079c5 */ /* 0x000fe20000000000 */
[----:B------:R-:W-:-:S03]  /*154d0*/  FFMA.FTZ R161, R74, R0, -R25 ;  /* 0x000000004aa17223 */ /* 0x000fc60000010819 */
[----:B------:R-:W0:Y:S01]  /*154e0*/  MUFU.EX2 R79, R79 ;  /* 0x0000004f004f7308 */ /* 0x000e220000000800 */
[----:B------:R-:W-:Y:S02]  /*154f0*/  F2FP.F16.F32.PACK_AB R160, R41, R21 ;  /* 0x0000001529a0723e */ /* 0x000fe400000000ff */
[----:B------:R-:W-:Y:S01]  /*15500*/  F2FP.F16.F32.PACK_AB R162, R49, R48 ;  /* 0x0000003031a2723e */ /* 0x000fe200000000ff */
[----:B------:R-:W-:Y:S04]  /*15510*/  HGMMA.64x128x16.F32 R88, R164, gdesc[UR4].tnspB, R88, gsb0 ;  /* 0x41e00004a4587df0 */ /* 0x000fe80008000858 */
[----:B------:R-:W-:Y:S08]  /*15520*/  MUFU.EX2 R161, R161 ;  /* 0x000000a100a17308 */ /* 0x000ff00000000800 */
[----:B------:R-:W-:Y:S01]  /*15530*/  MUFU.EX2 R82, R82 ;  /* 0x0000005200527308 */ /* 0x000fe20000000800 */
[----:B0-----:R-:W-:-:S07]  /*15540*/  F2FP.F16.F32.PACK_AB R163, R79, R78 ;  /* 0x0000004e4fa3723e */ /* 0x001fce00000000ff */
[----:B------:R-:W-:Y:S08]  /*15550*/  MUFU.EX2 R83, R83 ;  /* 0x0000005300537308 */ /* 0x000ff00000000800 */
[----:B------:R-:W0:Y:S08]  /*15560*/  MUFU.EX2 R56, R56 ;  /* 0x0000003800387308 */ /* 0x000e300000000800 */
[----:B------:R-:W-:Y:S01]  /*15570*/  MUFU.EX2 R86, R86 ;  /* 0x0000005600567308 */ /* 0x000fe20000000800 */
[----:B------:R-:W-:-:S02]  /*15580*/  WARPGROUP.DEPBAR.LE gsb0, 0x0 ;  /* 0x00008000000079c5 */ /* 0x000fc40000010000 */
[----:B------:R1:W-:Y:S01]  /*15590*/  @!P1 SYNCS.ARRIVE.TRANS64.RED.A1T0 RZ, [R15+URZ], RZ ;  /* 0x000000ff0fff99a7 */ /* 0x0003e2000810043f */
[----:B0-----:R-:W-:Y:S02]  /*155a0*/  F2FP.F16.F32.PACK_AB R166, R13, R56 ;  /* 0x000000380da6723e */ /* 0x001fe400000000ff */
[----:B------:R-:W-:Y:S02]  /*155b0*/  F2FP.F16.F32.PACK_AB R164, R53, R52 ;  /* 0x0000003435a4723e */ /* 0x000fe400000000ff */
[----:B------:R-:W-:Y:S01]  /*155c0*/  F2FP.F16.F32.PACK_AB R165, R83, R82 ;  /* 0x0000005253a5723e */ /* 0x000fe200000000ff */
[----:B-1----:R-:W-:Y:S01]  /*155d0*/  FFMA.FTZ R15, R8, R4, R181 ;  /* 0x00000004080f7223 */ /* 0x002fe200000100b5 */
[----:B------:R0:W-:Y:S01]  /*155e0*/  @!P1 SYNCS.ARRIVE.TRANS64.RED.A1T0 RZ, [R20+URZ], RZ ;  /* 0x000000ff14ff99a7 */ /* 0x0001e2000810043f */
[----:B------:R-:W1:Y:S01]  /*155f0*/  MUFU.EX2 R4, R62 ;  /* 0x0000003e00047308 */ /* 0x000e620000000800 */
[C---:B------:R-:W-:Y:S01]  /*15600*/  F2FP.F16.F32.PACK_AB R181, R24.reuse, R181 ;  /* 0x000000b518b5723e */ /* 0x040fe200000000ff */
[----:B------:R-:W-:-:S04]  /*15610*/  FADD.FTZ R15, R24, R15 ;  /* 0x0000000f180f7221 */ /* 0x000fc80000010000 */
[----:B------:R-:W-:Y:S01]  /*15620*/  FADD.FTZ R15, R183, R15 ;  /* 0x0000000fb70f7221 */ /* 0x000fe20000010000 */
[----:B------:R-:W-:-:S03]  /*15630*/  F2FP.F16.F32.PACK_AB R183, R26, R183 ;  /* 0x000000b71ab7723e */ /* 0x000fc600000000ff */
[----:B0-----:R-:W-:Y:S01]  /*15640*/  FADD.FTZ R20, R26, R15 ;  /* 0x0000000f1a147221 */ /* 0x001fe20000010000 */
[----:B------:R-:W-:-:S03]  /*15650*/  FFMA.FTZ R15, R67, R0, -R25 ;  /* 0x00000000430f7223 */ /* 0x000fc60000010819 */
[----:B------:R-:W-:Y:S01]  /*15660*/  FADD.FTZ R20, R177, R20 ;  /* 0x00000014b1147221 */ /* 0x000fe20000010000 */
[C---:B------:R-:W-:Y:S02]  /*15670*/  F2FP.F16.F32.PACK_AB R177, R27.reuse, R177 ;  /* 0x000000b11bb1723e */ /* 0x040fe400000000ff */
[----:B------:R-:W-:Y:S01]  /*15680*/  MUFU.EX2 R15, R15 ;  /* 0x0000000f000f7308 */ /* 0x000fe20000000800 */
[----:B------:R-:W-:Y:S01]  /*15690*/  FADD.FTZ R42, R27, R20 ;  /* 0x000000141b2a7221 */ /* 0x000fe20000010000 */
[--C-:B------:R-:W-:Y:S01]  /*156a0*/  FFMA.FTZ R20, R71, R0, -R25.reuse ;  /* 0x0000000047147223 */ /* 0x100fe20000010819 */
[----:B-1----:R-:W-:Y:S01]  /*156b0*/  F2FP.F16.F32.PACK_AB R155, R5, R4 ;  /* 0x00000004059b723e */ /* 0x002fe200000000ff */
[----:B------:R-:W-:Y:S01]  /*156c0*/  FFMA.FTZ R25, R87, R0, -R25 ;  /* 0x0000000057197223 */ /* 0x000fe20000010819 */
[----:B------:R-:W-:Y:S01]  /*156d0*/  FADD.FTZ R42, R179, R42 ;  /* 0x0000002ab32a7221 */ /* 0x000fe20000010000 */
[C---:B------:R-:W-:Y:S02]  /*156e0*/  F2FP.F16.F32.PACK_AB R179, R30.reuse, R179 ;  /* 0x000000b31eb3723e */ /* 0x040fe400000000ff */
[----:B------:R-:W-:Y:S01]  /*156f0*/  MUFU.EX2 R20, R20 ;  /* 0x0000001400147308 */ /* 0x000fe20000000800 */
[----:B------:R-:W-:-:S04]  /*15700*/  FADD.FTZ R42, R30, R42 ;  /* 0x0000002a1e2a7221 */ /* 0x000fc80000010000 */
[----:B------:R-:W-:Y:S01]  /*15710*/  FADD.FTZ R42, R173, R42 ;  /* 0x0000002aad2a7221 */ /* 0x000fe20000010000 */
[C---:B------:R-:W-:Y:S02]  /*15720*/  F2FP.F16.F32.PACK_AB R173, R31.reuse, R173 ;  /* 0x000000ad1fad723e */ /* 0x040fe400000000ff */
[----:B------:R-:W0:Y:S01]  /*15730*/  MUFU.EX2 R25, R25 ;  /* 0x0000001900197308 */ /* 0x000e220000000800 */
[----:B------:R-:W-:-:S04]  /*15740*/  FADD.FTZ R42, R31, R42 ;  /* 0x0000002a1f2a7221 */ /* 0x000fc80000010000 */
[----:B------:R-:W-:Y:S01]  /*15750*/  FADD.FTZ R42, R175, R42 ;  /* 0x0000002aaf2a7221 */ /* 0x000fe20000010000 */
[----:B------:R-:W-:-:S03]  /*15760*/  F2FP.F16.F32.PACK_AB R175, R34, R175 ;  /* 0x000000af22af723e */ /* 0x000fc600000000ff */
[----:B------:R-:W-:-:S04]  /*15770*/  FADD.FTZ R42, R34, R42 ;  /* 0x0000002a222a7221 */ /* 0x000fc80000010000 */
[----:B------:R-:W-:Y:S01]  /*15780*/  FADD.FTZ R42, R169, R42 ;  /* 0x0000002aa92a7221 */ /* 0x000fe20000010000 */
[----:B------:R-:W-:-:S03]  /*15790*/  F2FP.F16.F32.PACK_AB R169, R35, R169 ;  /* 0x000000a923a9723e */ /* 0x000fc600000000ff */
[----:B------:R-:W-:Y:S01]  /*157a0*/  FADD.FTZ R42, R35, R42 ;  /* 0x0000002a232a7221 */ /* 0x000fe20000010000 */
[----:B0-----:R-:W-:-:S03]  /*157b0*/  F2FP.F16.F32.PACK_AB R167, R25, R86 ;  /* 0x0000005619a7723e */ /* 0x001fc600000000ff */
[----:B------:R-:W-:Y:S01]  /*157c0*/  FADD.FTZ R42, R171, R42 ;  /* 0x0000002aab2a7221 */ /* 0x000fe20000010000 */
[----:B------:R-:W-:-:S03]  /*157d0*/  F2FP.F16.F32.PACK_AB R171, R38, R171 ;  /* 0x000000ab26ab723e */ /* 0x000fc600000000ff */
[----:B------:R-:W-:-:S04]  /*157e0*/  FADD.FTZ R42, R38, R42 ;  /* 0x0000002a262a7221 */ /* 0x000fc80000010000 */
[----:B------:R-:W-:-:S04]  /*157f0*/  FADD.FTZ R42, R10, R42 ;  /* 0x0000002a0a2a7221 */ /* 0x000fc80000010000 */
[----:B------:R-:W-:-:S04]  /*15800*/  FADD.FTZ R42, R11, R42 ;  /* 0x0000002a0b2a7221 */ /* 0x000fc80000010000 */
[----:B------:R-:W-:-:S04]  /*15810*/  FADD.FTZ R42, R4, R42 ;  /* 0x0000002a042a7221 */ /* 0x000fc80000010000 */
[----:B------:R-:W-:Y:S01]  /*15820*/  FADD.FTZ R42, R5, R42 ;  /* 0x0000002a052a7221 */ /* 0x000fe20000010000 */
[----:B------:R-:W-:Y:S01]  /*15830*/  FADD.FTZ R5, R41, R14 ;  /* 0x0000000e29057221 */ /* 0x000fe20000010000 */
[----:B------:R-:W-:Y:S02]  /*15840*/  IMAD.MOV.U32 R14, RZ, RZ, R3 ;  /* 0x000000ffff0e7224 */ /* 0x000fe400078e0003 */
        /* <DEDUP_REMOVED lines=15> */
[----:B------:R-:W-:Y:S02]  /*15940*/  IMAD.MOV.U32 R13, RZ, RZ, R7 ;  /* 0x000000ffff0d7224 */ /* 0x000fe400078e0007 */
[----:B------:R-:W-:-:S04]  /*15950*/  FADD.FTZ R10, R78, R11 ;  /* 0x0000000b4e0a7221 */ /* 0x000fc80000010000 */
[----:B------:R-:W-:-:S04]  /*15960*/  FADD.FTZ R11, R79, R10 ;  /* 0x0000000a4f0b7221 */ /* 0x000fc80000010000 */
[----:B------:R-:W-:-:S04]  /*15970*/  FADD.FTZ R10, R82, R11 ;  /* 0x0000000b520a7221 */ /* 0x000fc80000010000 */
[----:B------:R-:W-:-:S04]  /*15980*/  FADD.FTZ R11, R83, R10 ;  /* 0x0000000a530b7221 */ /* 0x000fc80000010000 */
[----:B------:R-:W-:Y:S01]  /*15990*/  FADD.FTZ R10, R86, R11 ;  /* 0x0000000b560a7221 */ /* 0x000fe20000010000 */
[----:B------:R-:W-:-:S03]  /*159a0*/  IMAD.MOV.U32 R11, RZ, RZ, R196 ;  /* 0x000000ffff0b7224 */ /* 0x000fc600078e00c4 */
[----:B------:R-:W-:Y:S01]  /*159b0*/  FADD.FTZ R4, R25, R10 ;  /* 0x0000000a19047221 */ /* 0x000fe20000010000 */
[----:B------:R-:W-:Y:S01]  /*159c0*/  MOV R10, R194 ;  /* 0x000000c2000a7202 */ /* 0x000fe20000000f00 */
[----:B------:R-:W-:Y:S06]  /*159d0*/  @P2 BRA `(.L_x_606) ;  /* 0xffffffd800f02947 */ /* 0x000fec000383ffff */
.L_x_595:
[----:B------:R-:W-:Y:S05]  /*159e0*/  BSYNC B0 ;  /* 0x0000000000007941 */ /* 0x000fea0003800000 */
.L_x_594:
        /* <DEDUP_REMOVED lines=67> */
.L_x_607:
[----:B------:R-:W-:Y:S01]  /*15e20*/  IMAD R6, R194, 0x8, R2 ;  /* 0x00000008c2067824 */ /* 0x000fe200078e0202 */
[----:B------:R-:W-:-:S04]  /*15e30*/  SHF.L.U32 R9, R196, 0x1f, RZ ;  /* 0x0000001fc4097819 */ /* 0x000fc800000006ff */
[----:B------:R0:W1:Y:S01]  /*15e40*/  SYNCS.PHASECHK.TRANS64.TRYWAIT P2, [R6+URZ+0x34850], R9 ;  /* 0x03485009060075a7 */ /* 0x000062000804017f */
[----:B------:R-:W-:Y:S05]  /*15e50*/  @!P0 BRA `(.L_x_608) ;  /* 0x0000000000048947 */ /* 0x000fea0003800000 */
[----:B------:R-:W-:Y:S01]  /*15e60*/  BPT.TRAP 0x1 ;  /* 0x000000040000795c */ /* 0x000fe20000300000 */
.L_x_608:
[----:B------:R-:W-:Y:S01]  /*15e70*/  IADD3 R2, R2, 0x400, RZ ;  /* 0x0000040002027810 */ /* 0x000fe20007ffe0ff */
[----:B------:R-:W-:Y:S03]  /*15e80*/  BSSY B0, `(.L_x_609) ;  /* 0x0000008000007945 */ /* 0x000fe60003800000 */
[----:B------:R-:W-:-:S04]  /*15e90*/  SHF.R.U32.HI R2, RZ, 0x4, R2 ;  /* 0x00000004ff027819 */ /* 0x000fc80000011602 */
[----:B------:R-:W-:-:S04]  /*15ea0*/  LOP3.LUT R2, R2, 0x3fff, RZ, 0xc0, !PT ;  /* 0x00003fff02027812 */ /* 0x000fc800078ec0ff */
[----:B------:R-:W-:-:S05]  /*15eb0*/  LOP3.LUT R11, R2, 0x4000000, RZ, 0xfc, !PT ;  /* 0x04000000020b7812 */ /* 0x000fca00078efcff */
[----:B------:R-:W-:Y:S01]  /*15ec0*/  IMAD R2, R194, 0x800, R11 ;  /* 0x00000800c2027824 */ /* 0x000fe200078e020b */
[----:B-1----:R-:W-:Y:S06]  /*15ed0*/  @P2 BRA `(.L_x_610) ;  /* 0x0000000000082947 */ /* 0x002fec0003800000 */
[----:B------:R-:W1:Y:S02]  /*15ee0*/  SYNCS.PHASECHK.TRANS64.TRYWAIT P0, [R6+URZ+0x34850], R9 ;  /* 0x03485009060075a7 */ /* 0x000e64000800017f */
[----:B-1----:R-:W-:Y:S05]  /*15ef0*/  @!P0 BRA `(.L_x_611) ;  /* 0x000000bc00d88947 */ /* 0x002fea0003800000 */
.L_x_610:
[----:B------:R-:W-:Y:S05]  /*15f00*/  BSYNC B0 ;  /* 0x0000000000007941 */ /* 0x000fea0003800000 */
.L_x_609:
[----:B------:R-:W-:Y:S01]  /*15f10*/  IMAD.MOV.U32 R8, RZ, RZ, R2 ;  /* 0x000000ffff087224 */ /* 0x000fe200078e0002 */
[----:B------:R-:W-:Y:S01]  /*15f20*/  WARPGROUP.ARRIVE ;  /* 0x00000000000079c5 */ /* 0x000fe20000000000 */
[----:B01----:R-:W-:Y:S01]  /*15f30*/  IMAD.MOV.U32 R9, RZ, RZ, 0x40000040 ;  /* 0x40000040ff097424 */ /* 0x003fe200078e00ff */
[----:B------:R-:W-:Y:S01]  /*15f40*/  IADD3 R206, R206, 0x1, RZ ;  /* 0x00000001cece7810 */ /* 0x000fe20007ffe0ff */
[----:B------:R-:W-:Y:S01]  /*15f50*/  VIADD R194, R194, 0x1 ;  /* 0x00000001c2c27836 */ /* 0x000fe20000000000 */
[----:B------:R-:W-:Y:S01]  /*15f60*/  R2UR UR6, R8 ;  /* 0x00000000080672ca */ /* 0x000fe200000e0000 */
[----:B------:R-:W-:Y:S01]  /*15f70*/  IMAD.MOV.U32 R21, RZ, RZ, -0x800000 ;  /* 0xff800000ff157424 */ /* 0x000fe200078e00ff */
[----:B------:R-:W-:Y:S01]  /*15f80*/  R2UR UR7, R9 ;  /* 0x00000000090772ca */ /* 0x000fe200000e0000 */
[----:B------:R-:W-:Y:S01]  /*15f90*/  IMAD.MOV.U32 R9, RZ, RZ, 0x40000040 ;  /* 0x40000040ff097424 */ /* 0x000fe200078e00ff */
[----:B------:R-:W-:Y:S01]  /*15fa0*/  IADD3 R8, R2, 0x80, RZ ;  /* 0x0000008002087810 */ /* 0x000fe20007ffe0ff */
[----:B------:R-:W-:Y:S01]  /*15fb0*/  IMAD.MOV.U32 R20, RZ, RZ, -0x800000 ;  /* 0xff800000ff147424 */ /* 0x000fe200078e00ff */
[----:B------:R-:W-:-:S04]  /*15fc0*/  ISETP.NE.AND P2, PT, R194, 0x2, PT ;  /* 0x00000002c200780c */ /* 0x000fc80003f45270 */
[----:B------:R-:W-:-:S05]  /*15fd0*/  SEL R194, R194, RZ, P2 ;  /* 0x000000ffc2c27207 */ /* 0x000fca0001000000 */
        /* <DEDUP_REMOVED lines=8> */
[----:B------:R-:W-:Y:S02]  /*16060*/  R2UR UR6, R8 ;  /* 0x00000000080672ca */ /* 0x000fe400000e0000 */
[----:B------:R-:W-:Y:S01]  /*16070*/  R2UR UR7, R9 ;  /* 0x00000000090772ca */ /* 0x000fe200000e0000 */
[----:B------:R-:W-:Y:S01]  /*16080*/  IMAD.MOV.U32 R9, RZ, RZ, 0x40000040 ;  /* 0x40000040ff097424 */ /* 0x000fe200078e00ff */
[----:B------:R-:W-:Y:S01]  /*16090*/  IADD3 R8, R2, 0x180, RZ ;  /* 0x0000018002087810 */ /* 0x000fe20007ffe0ff */
[----:B------:R-:W-:Y:S02]  /*160a0*/  WARPGROUP.DEPBAR.LE gsb0, 0x0 ;  /* 0x00008000000079c5 */ /* 0x000fe40000010000 */
[----:B------:R-:W-:-:S08]  /*160b0*/  WARPGROUP.ARRIVE ;  /* 0x00000000000079c5 */ /* 0x000fd00000000000 */
        /* <DEDUP_REMOVED lines=25> */
[----:B------:R-:W-:Y:S02]  /*16250*/  IADD3 R8, R2, 0x380, RZ ;  /* 0x0000038002087810 */ /* 0x000fe40007ffe0ff */
[----:B------:R-:W0:Y:S02]  /*16260*/  SHFL.BFLY PT, R2, R5, 0x2, 0x1f ;  /* 0x0c401f0005027f89 */ /* 0x000e2400000e0000 */
[----:B0-----:R-:W-:Y:S01]  /*16270*/  FADD.FTZ R2, R2, R5 ;  /* 0x0000000502027221 */ /* 0x001fe20000010000 */
[----:B------:R-:W-:-:S02]  /*16280*/  WARPGROUP.DEPBAR.LE gsb0, 0x0 ;  /* 0x00008000000079c5 */ /* 0x000fc40000010000 */
[----:B------:R-:W-:-:S06]  /*16290*/  WARPGROUP.ARRIVE ;  /* 0x00000000000079c5 */ /* 0x000fcc0000000000 */
[----:B------:R-:W-:Y:S01]  /*162a0*/  HGMMA.64x128x16.F32 R24, R160, gdesc[UR4].tnspB, R24, gsb0 ;  /* 0x41e00004a0187df0 */ /* 0x000fe20008000818 */
[----:B------:R-:W-:Y:S02]  /*162b0*/  R2UR UR6, R8 ;  /* 0x00000000080672ca */ /* 0x000fe400000e0000 */
[----:B------:R-:W-:Y:S02]  /*162c0*/  R2UR UR7, R9 ;  /* 0x00000000090772ca */ /* 0x000fe400000e0000 */
[----:B------:R-:W0:Y:S02]  /*162d0*/  SHFL.BFLY PT, R9, R4, 0x2, 0x1f ;  /* 0x0c401f0004097f89 */ /* 0x000e2400000e0000 */
[----:B0-----:R-:W-:Y:S01]  /*162e0*/  FADD.FTZ R8, R9, R4 ;  /* 0x0000000409087221 */ /* 0x001fe20000010000 */
[----:B------:R-:W-:Y:S01]  /*162f0*/  IMAD.MOV.U32 R4, RZ, RZ, RZ ;  /* 0x000000ffff047224 */ /* 0x000fe200078e00ff */
[----:B------:R-:W0:Y:S04]  /*16300*/  SHFL.BFLY PT, R9, R2, 0x1, 0x1f ;  /* 0x0c201f0002097f89 */ /* 0x000e2800000e0000 */
[----:B------:R-:W1:Y:S01]  /*16310*/  SHFL.BFLY PT, R11, R8, 0x1, 0x1f ;  /* 0x0c201f00080b7f89 */ /* 0x000e6200000e0000 */
[----:B0-----:R-:W-:Y:S01]  /*16320*/  FADD.FTZ R10, R2, R9 ;  /* 0x00000009020a7221 */ /* 0x001fe20000010000 */
[----:B------:R-:W-:-:S02]  /*16330*/  IMAD.MOV.U32 R2, RZ, RZ, RZ ;  /* 0x000000ffff027224 */ /* 0x000fc400078e00ff */
[----:B-1----:R-:W-:Y:S02]  /*16340*/  FADD.FTZ R12, R8, R11 ;  /* 0x0000000b080c7221 */ /* 0x002fe40000010000 */
[----:B------:R-:W-:Y:S02]  /*16350*/  FSETP.NE.FTZ.AND P0, PT, R10, RZ, PT ;  /* 0x000000ff0a00720b */ /* 0x000fe40003f15000 */
[----:B------:R-:W-:Y:S02]  /*16360*/  @!P1 IADD3 R8, R6, 0x34860, RZ ;  /* 0x0003486006089810 */ /* 0x000fe40007ffe0ff */
[----:B------:R-:W-:Y:S02]  /*16370*/  FSETP.NE.FTZ.AND P3, PT, R12, RZ, PT ;  /* 0x000000ff0c00720b */ /* 0x000fe40003f75000 */
[----:B------:R-:W-:Y:S02]  /*16380*/  @!P1 PRMT R8, RZ, 0x654, R8 ;  /* 0x00000654ff089816 */ /* 0x000fe40000000008 */
[----:B------:R-:W-:-:S04]  /*16390*/  SEL R11, RZ, 0x1, P2 ;  /* 0x00000001ff0b7807 */ /* 0x000fc80001000000 */
[----:B------:R-:W-:Y:S01]  /*163a0*/  LOP3.LUT R196, R196, R11, RZ, 0x3c, !PT ;  /* 0x0000000bc4c47212 */ /* 0x000fe200078e3cff */
[----:B------:R-:W0:Y:S01]  /*163b0*/  @P0 MUFU.LG2 R5, R10 ;  /* 0x0000000a00050308 */ /* 0x000e220000000c00 */
[----:B------:R-:W-:-:S03]  /*163c0*/  @P0 FMUL.FTZ R6, R0, 0.69314718246459960938 ;  /* 0x3f31721800060820 */ /* 0x000fc60000410000 */
[----:B------:R-:W-:-:S04]  /*163d0*/  @P3 FMUL.FTZ R11, R0, 0.69314718246459960938 ;  /* 0x3f317218000b3820 */ /* 0x000fc80000410000 */
        /* <DEDUP_REMOVED lines=77> */
.L_x_537:
[----:B------:R-:W1:Y:S08]  /*168b0*/  S2UR UR5, SR_CgaCtaId ;  /* 0x00000000000579c3 */ /* 0x000e700000008800 */
[----:B------:R-:W-:Y:S06]  /*168c0*/  BAR.SYNC.DEFER_BLOCKING 0x5, 0x180 ;  /* 0x0146000000007b1d */ /* 0x000fec0000010000 */
[----:B------:R-:W-:Y:S01]  /*168d0*/  UMOV UR4, 0x400 ;  /* 0x0000040000047882 */ /* 0x000fe20000000000 */
[----:B------:R-:W-:Y:S01]  /*168e0*/  BSSY B0, `(.L_x_612) ;  /* 0x00002da000007945 */ /* 0x000fe20003800000 */
[----:B-1----:R-:W-:-:S06]  /*168f0*/  ULEA UR4, UR5, UR4, 0x18 ;  /* 0x0000000405047291 */ /* 0x002fcc000f8ec03f */
[----:B------:R-:W-:-:S05]  /*16900*/  IMAD.U32 R2, RZ, RZ, UR4 ;  /* 0x00000004ff027e24 */ /* 0x000fca000f8e00ff */
[----:B------:R1:W2:Y:S01]  /*16910*/  LDS.128 R144, [R2+0x348d0] ;  /* 0x0348d00002907984 */ /* 0x0002a20000000c00 */
[----:B------:R-:W-:Y:S06]  /*16920*/  BAR.ARV 0x4, 0x180 ;  /* 0x0106000000007b1d */ /* 0x000fec0000002000 */
[----:B------:R-:W-:Y:S05]  /*16930*/  @P0 BRA `(.L_x_613) ;  /* 0x0000002000640947 */ /* 0x000fea0003800000 */
[----:B------:R-:W3:Y:S01]  /*16940*/  LDL R0, [R1+0x84] ;  /* 0x0000840001007983 */ /* 0x000ee20000100800 */
[----:B------:R-:W4:Y:S01]  /*16950*/  S2R R3, SR_SWINHI ;  /* 0x0000000000037919 */ /* 0x000f220000002f00 */
[----:B------:R-:W-:Y:S01]  /*16960*/  F2FP.F16.F32.PACK_AB R32, R73, R72 ;  /* 0x000000484920723e */ /* 0x000fe200000000ff */
[----:B------:R-:W-:Y:S01]  /*16970*/  ULDC.64 UR6, c[0x0][0xc00] ;  /* 0x0003000000067ab9 */ /* 0x000fe20000000a00 */
[----:B------:R-:W-:Y:S01]  /*16980*/  ULDC.64 UR4, c[0x0][0xc08] ;  /* 0x0003020000047ab9 */ /* 0x000fe20000000a00 */
[----:B------:R-:W2:Y:S01]  /*16990*/  LDL R104, [R1+0x80] ;  /* 0x0000800001687983 */ /* 0x000ea20000100800 */
[----:B------:R-:W-:Y:S02]  /*169a0*/  MOV R100, R2 ;  /* 0x0000000200647202 */ /* 0x000fe40000000f00 */
[----:B----4-:R-:W-:Y:S01]  /*169b0*/  MOV R101, R3 ;  /* 0x0000000300657202 */ /* 0x010fe20000000f00 */
[----:B------:R-:W-:Y:S02]  /*169c0*/  BAR.SYNC.DEFER_BLOCKING 0x1, 0x100 ;  /* 0x0044000000007b1d */ /* 0x000fe40000010000 */
[----:B---3--:R-:W-:-:S03]  /*169d0*/  IMAD.WIDE R8, R0, 0x2, R100 ;  /* 0x0000000200087825 */ /* 0x008fc600078e0264 */
[C---:B------:R-:W-:Y:S02]  /*169e0*/  LOP3.LUT R3, R8.reuse, 0x380, RZ, 0xc0, !PT ;  /* 0x0000038008037812 */ /* 0x040fe400078ec0ff */
[C---:B------:R-:W-:Y:S02]  /*169f0*/  IADD3 R11, P6, R8.reuse, 0x20, RZ ;  /* 0x00000020080b7810 */ /* 0x040fe40007fde0ff */
[----:B------:R-:W-:Y:S02]  /*16a00*/  SHF.R.U64 R3, R3, 0x3, RZ ;  /* 0x0000000303037819 */ /* 0x000fe400000012ff */
[C---:B0-----:R-:W-:Y:S02]  /*16a10*/  IADD3 R6, P5, R8.reuse, 0x40, RZ ;  /* 0x0000004008067810 */ /* 0x041fe40007fbe0ff */
[C---:B------:R-:W-:Y:S02]  /*16a20*/  IADD3 R31, P4, R8.reuse, 0x60, RZ ;  /* 0x00000060081f7810 */ /* 0x040fe40007f9e0ff */
[----:B------:R-:W-:-:S02]  /*16a30*/  IADD3 R33, P3, R8, 0x4000, RZ ;  /* 0x0000400008217810 */ /* 0x000fc40007f7e0ff */
[C---:B------:R-:W-:Y:S02]  /*16a40*/  IADD3 R35, P2, R8.reuse, 0x4020, RZ ;  /* 0x0000402008237810 */ /* 0x040fe40007f5e0ff */
[C---:B------:R-:W-:Y:S02]  /*16a50*/  IADD3 R26, P1, R8.reuse, 0x4040, RZ ;  /* 0x00004040081a7810 */ /* 0x040fe40007f3e0ff */
[----:B------:R-:W-:Y:S02]  /*16a60*/  IADD3 R103, P0, R8, 0x4060, RZ ;  /* 0x0000406008677810 */ /* 0x000fe40007f1e0ff */
[----:B------:R-:W-:Y:S02]  /*16a70*/  LOP3.LUT R8, R3, R8, RZ, 0x3c, !PT ;  /* 0x0000000803087212 */ /* 0x000fe400078e3cff */
[----:B------:R-:W-:Y:S02]  /*16a80*/  LOP3.LUT R0, R11, 0x380, RZ, 0xc0, !PT ;  /* 0x000003800b007812 */ /* 0x000fe400078ec0ff */
[----:B------:R-:W-:-:S02]  /*16a90*/  LOP3.LUT R3, R6, 0x380, RZ, 0xc0, !PT ;  /* 0x0000038006037812 */ /* 0x000fc400078ec0ff */
[----:B------:R-:W-:Y:S02]  /*16aa0*/  LOP3.LUT R10, R31, 0x380, RZ, 0xc0, !PT ;  /* 0x000003801f0a7812 */ /* 0x000fe400078ec0ff */
[----:B------:R-:W-:Y:S02]  /*16ab0*/  SHF.R.U64 R0, R0, 0x3, RZ ;  /* 0x0000000300007819 */ /* 0x000fe400000012ff */
[----:B------:R-:W-:Y:S02]  /*16ac0*/  SHF.R.U64 R3, R3, 0x3, RZ ;  /* 0x0000000303037819 */ /* 0x000fe400000012ff */
[----:B------:R-:W-:Y:S02]  /*16ad0*/  LOP3.LUT R14, R33, 0x380, RZ, 0xc0, !PT ;  /* 0x00000380210e7812 */ /* 0x000fe400078ec0ff */
[----:B------:R-:W-:Y:S02]  /*16ae0*/  SHF.R.U64 R10, R10, 0x3, RZ ;  /* 0x000000030a0a7819 */ /* 0x000fe400000012ff */
[----:B------:R-:W-:-:S02]  /*16af0*/  LOP3.LUT R4, R0, R11, RZ, 0x3c, !PT ;  /* 0x0000000b00047212 */ /* 0x000fc400078e3cff */
[----:B------:R-:W-:Y:S02]  /*16b00*/  LOP3.LUT R6, R3, R6, RZ, 0x3c, !PT ;  /* 0x0000000603067212 */ /* 0x000fe400078e3cff */
[----:B------:R-:W-:Y:S01]  /*16b10*/  LOP3.LUT R0, R35, 0x380, RZ, 0xc0, !PT ;  /* 0x0000038023007812 */ /* 0x000fe200078ec0ff */
[--C-:B------:R-:W-:Y:S01]  /*16b20*/  IMAD.X R5, RZ, RZ, R9.reuse, P6 ;  /* 0x000000ffff057224 */ /* 0x100fe200030e0609 */
[----:B------:R-:W-:Y:S01]  /*16b30*/  SHF.R.U64 R14, R14, 0x3, RZ ;  /* 0x000000030e0e7819 */ /* 0x000fe200000012ff */
[--C-:B------:R-:W-:Y:S01]  /*16b40*/  IMAD.X R7, RZ, RZ, R9.reuse, P5 ;  /* 0x000000ffff077224 */ /* 0x100fe200028e0609 */
[----:B------:R-:W-:Y:S01]  /*16b50*/  LOP3.LUT R3, R26, 0x380, RZ, 0xc0, !PT ;  /* 0x000003801a037812 */ /* 0x000fe200078ec0ff */
[--C-:B------:R-:W-:Y:S01]  /*16b60*/  IMAD.X R15, RZ, RZ, R9.reuse, P3 ;  /* 0x000000ffff0f7224 */ /* 0x100fe200018e0609 */
[-C--:B------:R-:W-:Y:S01]  /*16b70*/  IADD3.X R13, RZ, R9.reuse, RZ, P4, !PT ;  /* 0x00000009ff0d7210 */ /* 0x080fe200027fe4ff */
[--C-:B------:R-:W-:Y:S01]  /*16b80*/  IMAD.X R25, RZ, RZ, R9.reuse, P2 ;  /* 0x000000ffff197224 */ /* 0x100fe200010e0609 */
[----:B------:R-:W-:Y:S01]  /*16b90*/  IADD3.X R29, RZ, R9, RZ, P0, !PT ;  /* 0x00000009ff1d7210 */ /* 0x000fe200007fe4ff */
[----:B------:R-:W-:Y:S01]  /*16ba0*/  IMAD.X R27, RZ, RZ, R9, P1 ;  /* 0x000000ffff1b7224 */ /* 0x000fe200008e0609 */
[----:B------:R-:W-:-:S02]  /*16bb0*/  LOP3.LUT R12, R10, R31, RZ, 0x3c, !PT ;  /* 0x0000001f0a0c7212 */ /* 0x000fc400078e3cff */
[----:B------:R-:W-:Y:S02]  /*16bc0*/  MOV R30, R8 ;  /* 0x00000008001e7202 */ /* 0x000fe40000000f00 */
[----:B------:R-:W-:Y:S02]  /*16bd0*/  LOP3.LUT R28, R103, 0x380, RZ, 0xc0, !PT ;  /* 0x00000380671c7812 */ /* 0x000fe400078ec0ff */
[----:B------:R-:W-:Y:S02]  /*16be0*/  F2FP.F16.F32.PACK_AB R8, R89, R88 ;  /* 0x000000585908723e */ /* 0x000fe400000000ff */
[----:B------:R-:W-:Y:S02]  /*16bf0*/  F2FP.F16.F32.PACK_AB R9, R95, R94 ;  /* 0x0000005e5f09723e */ /* 0x000fe400000000ff */
[----:B------:R-:W-:Y:S02]  /*16c00*/  F2FP.F16.F32.PACK_AB R10, R91, R90 ;  /* 0x0000005a5b0a723e */ /* 0x000fe400000000ff */
[----:B------:R-:W-:-:S02]  /*16c10*/  F2FP.F16.F32.PACK_AB R11, R97, R96 ;  /* 0x00000060610b723e */ /* 0x000fc400000000ff */
[----:B------:R-:W-:Y:S02]  /*16c20*/  SHF.R.U64 R0, R0, 0x3, RZ ;  /* 0x0000000300007819 */ /* 0x000fe400000012ff */
[----:B------:R-:W-:Y:S02]  /*16c30*/  LOP3.LUT R14, R14, R33, RZ, 0x3c, !PT ;  /* 0x000000210e0e7212 */ /* 0x000fe400078e3cff */
[----:B------:R-:W-:Y:S02]  /*16c40*/  SHF.R.U64 R3, R3, 0x3, RZ ;  /* 0x0000000303037819 */ /* 0x000fe400000012ff */
[----:B------:R-:W-:Y:S01]  /*16c50*/  SHF.R.U64 R28, R28, 0x3, RZ ;  /* 0x000000031c1c7819 */ /* 0x000fe200000012ff */
[----:B------:R0:W-:Y:S01]  /*16c60*/  STSM.16.M88.4 [R30], R8 ;  /* 0x000000081e007844 */ /* 0x0001e20000000200 */
[----:B------:R-:W-:Y:S02]  /*16c70*/  MOV R33, R4 ;  /* 0x0000000400217202 */ /* 0x000fe40000000f00 */
[----:B------:R-:W-:-:S02]  /*16c80*/  MOV R34, R6 ;  /* 0x0000000600227202 */ /* 0x000fc40000000f00 */
[----:B------:R-:W-:Y:S02]  /*16c90*/  LOP3.LUT R24, R0, R35, RZ, 0x3c, !PT ;  /* 0x0000002300187212 */ /* 0x000fe400078e3cff */
[----:B------:R-:W-:Y:S02]  /*16ca0*/  F2FP.F16.F32.PACK_AB R4, R93, R92 ;  /* 0x0000005c5d04723e */ /* 0x000fe400000000ff */
[----:B------:R-:W-:Y:S02]  /*16cb0*/  F2FP.F16.F32.PACK_AB R5, R99, R98 ;  /* 0x000000626305723e */ /* 0x000fe400000000ff */
[----:B------:R-:W-:Y:S02]  /*16cc0*/  F2FP.F16.F32.PACK_AB R6, R37, R36 ;  /* 0x000000242506723e */ /* 0x000fe400000000ff */
[----:B------:R-:W-:Y:S02]  /*16cd0*/  F2FP.F16.F32.PACK_AB R7, R39, R38 ;  /* 0x000000262707723e */ /* 0x000fe400000000ff */
[----:B------:R-:W-:-:S02]  /*16ce0*/  LOP3.LUT R26, R3, R26, RZ, 0x3c, !PT ;  /* 0x0000001a031a7212 */ /* 0x000fc400078e3cff */
[----:B------:R-:W-:Y:S02]  /*16cf0*/  MOV R35, R12 ;  /* 0x0000000c00237202 */ /* 0x000fe40000000f00 */
[----:B------:R-:W-:Y:S02]  /*16d00*/  MOV R0, R14 ;  /* 0x0000000e00007202 */ /* 0x000fe40000000f00 */
[----:B0-----:R-:W-:Y:S02]  /*16d10*/  F2FP.F16.F32.PACK_AB R8, R41, R40 ;  /* 0x000000282908723e */ /* 0x001fe400000000ff */
[----:B------:R-:W-:Y:S02]  /*16d20*/  F2FP.F16.F32.PACK_AB R9, R43, R42 ;  /* 0x0000002a2b09723e */ /* 0x000fe400000000ff */
[----:B------:R-:W-:Y:S02]  /*16d30*/  F2FP.F16.F32.PACK_AB R10, R45, R44 ;  /* 0x0000002c2d0a723e */ /* 0x000fe400000000ff */
[----:B------:R-:W-:-:S02]  /*16d40*/  F2FP.F16.F32.PACK_AB R11, R47, R46 ;  /* 0x0000002e2f0b723e */ /* 0x000fc400000000ff */
[----:B------:R-:W-:Y:S02]  /*16d50*/  LOP3.LUT R28, R28, R103, RZ, 0x3c, !PT ;  /* 0x000000671c1c7212 */ /* 0x000fe400078e3cff */
[----:B------:R-:W-:Y:S02]  /*16d60*/  F2FP.F16.F32.PACK_AB R12, R49, R48 ;  /* 0x00000030310c723e */ /* 0x000fe400000000ff */
[----:B------:R-:W-:Y:S02]  /*16d70*/  F2FP.F16.F32.PACK_AB R13, R51, R50 ;  /* 0x00000032330d723e */ /* 0x000fe400000000ff */
[----:B------:R-:W-:Y:S02]  /*16d80*/  F2FP.F16.F32.PACK_AB R14, R53, R52 ;  /* 0x00000034350e723e */ /* 0x000fe400000000ff */
[----:B------:R-:W-:Y:S01]  /*16d90*/  F2FP.F16.F32.PACK_AB R15, R55, R54 ;  /* 0x00000036370f723e */ /* 0x000fe200000000ff */
[----:B------:R0:W-:Y:S01]  /*16da0*/  STSM.16.M88.4 [R33], R4 ;  /* 0x0000000421007844 */ /* 0x0001e20000000200 */
[----:B------:R-:W-:-:S02]  /*16db0*/  MOV R3, R24 ;  /* 0x0000001800037202 */ /* 0x000fc40000000f00 */
[----:B------:R-:W-:Y:S01]  /*16dc0*/  MOV R103, R26 ;  /* 0x0000001a00677202 */ /* 0x000fe20000000f00 */
[----:B------:R-:W-:Y:S01]  /*16dd0*/  STSM.16.M88.4 [R34], R8 ;  /* 0x0000000822007844 */ /* 0x000fe20000000200 */
[----:B------:R-:W-:Y:S02]  /*16de0*/  F2FP.F16.F32.PACK_AB R24, R57, R56 ;  /* 0x000000383918723e */ /* 0x000fe400000000ff */
[----:B------:R-:W-:Y:S01]  /*16df0*/  F2FP.F16.F32.PACK_AB R25, R59, R58 ;  /* 0x0000003a3b19723e */ /* 0x000fe200000000ff */
[----:B------:R3:W-:Y:S01]  /*16e00*/  STSM.16.M88.4 [R35], R12 ;  /* 0x0000000c23007844 */ /* 0x0007e20000000200 */
[----:B------:R-:W-:Y:S02]  /*16e10*/  F2FP.F16.F32.PACK_AB R26, R61, R60 ;  /* 0x0000003c3d1a723e */ /* 0x000fe400000000ff */
[----:B------:R-:W-:Y:S02]  /*16e20*/  F2FP.F16.F32.PACK_AB R27, R63, R62 ;  /* 0x0000003e3f1b723e */ /* 0x000fe400000000ff */
[----:B------:R-:W-:-:S02]  /*16e30*/  MOV R102, R28 ;  /* 0x0000001c00667202 */ /* 0x000fc40000000f00 */
[----:B------:R-:W-:Y:S02]  /*16e40*/  F2FP.F16.F32.PACK_AB R28, R65, R64 ;  /* 0x00000040411c723e */ /* 0x000fe400000000ff */
[----:B------:R-:W-:Y:S02]  /*16e50*/  F2FP.F16.F32.PACK_AB R29, R67, R66 ;  /* 0x00000042431d723e */ /* 0x000fe400000000ff */
[----:B------:R-:W-:Y:S02]  /*16e60*/  F2FP.F16.F32.PACK_AB R30, R69, R68 ;  /* 0x00000044451e723e */ /* 0x000fe400000000ff */
[----:B------:R-:W-:Y:S02]  /*16e70*/  F2FP.F16.F32.PACK_AB R31, R71, R70 ;  /* 0x00000046471f723e */ /* 0x000fe400000000ff */
[----:B0-----:R-:W-:Y:S01]  /*16e80*/  F2FP.F16.F32.PACK_AB R33, R75, R74 ;  /* 0x0000004a4b21723e */ /* 0x001fe200000000ff */
[----:B---3--:R-:W0:Y:S01]  /*16e90*/  LDC.64 R14, c[0x0][0xba8] ;  /* 0x0002ea00ff0e7b82 */ /* 0x008e220000000a00 */
[----:B------:R-:W-:-:S02]  /*16ea0*/  F2FP.F16.F32.PACK_AB R34, R77, R76 ;  /* 0x0000004c4d22723e */ /* 0x000fc400000000ff */
[----:B------:R-:W-:Y:S02]  /*16eb0*/  F2FP.F16.F32.PACK_AB R35, R79, R78 ;  /* 0x0000004e4f23723e */ /* 0x000fe400000000ff */
[----:B------:R-:W-:Y:S02]  /*16ec0*/  F2FP.F16.F32.PACK_AB R4, R81, R80 ;  /* 0x000000505104723e */ /* 0x000fe400000000ff */
[----:B------:R-:W-:Y:S02]  /*16ed0*/  F2FP.F16.F32.PACK_AB R5, R83, R82 ;  /* 0x000000525305723e */ /* 0x000fe400000000ff */
[----:B------:R-:W-:Y:S02]  /*16ee0*/  F2FP.F16.F32.PACK_AB R6, R85, R84 ;  /* 0x000000545506723e */ /* 0x000fe400000000ff */
[----:B------:R-:W-:Y:S01]  /*16ef0*/  F2FP.F16.F32.PACK_AB R7, R87, R86 ;  /* 0x000000565707723e */ /* 0x000fe200000000ff */
[----:B------:R3:W-:Y:S04]  /*16f00*/  STSM.16.M88.4 [R0], R24 ;  /* 0x0000001800007844 */ /* 0x0007e80000000200 */
[----:B------:R-:W-:Y:S04]  /*16f10*/  STSM.16.M88.4 [R3], R28 ;  /* 0x0000001c03007844 */ /* 0x000fe80000000200 */
[----:B------:R-:W-:Y:S04]  /*16f20*/  STSM.16.M88.4 [R103], R32 ;  /* 0x0000002067007844 */ /* 0x000fe80000000200 */
[----:B------:R4:W-:Y:S01]  /*16f30*/  STSM.16.M88.4 [R102], R4 ;  /* 0x0000000466007844 */ /* 0x0009e20000000200 */
[----:B------:R-:W-:Y:S01]  /*16f40*/  BAR.SYNC.DEFER_BLOCKING 0x1, 0x100 ;  /* 0x0044000000007b1d */ /* 0x000fe20000010000 */
[----:B------:R-:W-:-:S04]  /*16f50*/  ISETP.NE.U32.AND P0, PT, RZ, UR6, PT ;  /* 0x00000006ff007c0c */ /* 0x000fc8000bf05070 */
[----:B------:R-:W-:Y:S02]  /*16f60*/  ISETP.NE.AND.EX P0, PT, RZ, UR7, PT, P0 ;  /* 0x00000007ff007c0c */ /* 0x000fe4000bf05300 */
[----:B------:R-:W-:Y:S01]  /*16f70*/  IADD3 R8, P1, R204, UR6, RZ ;  /* 0x00000006cc087c10 */ /* 0x000fe2000ff3e0ff */
[----:B---3--:R-:W-:-:S03]  /*16f80*/  IMAD.MOV.U32 R0, RZ, RZ, RZ ;  /* 0x000000ffff007224 */ /* 0x008fc600078e00ff */
[----:B------:R-:W-:Y:S01]  /*16f90*/  IADD3.X R9, R205, UR7, RZ, P1, !PT ;  /* 0x00000007cd097c10 */ /* 0x000fe20008ffe4ff */
[----:B------:R-:W-:Y:S01]  /*16fa0*/  IMAD.MOV.U32 R24, RZ, RZ, 0x9b8 ;  /* 0x000009b8ff187424 */ /* 0x000fe200078e00ff */
[----:B----4-:R-:W3:Y:S05]  /*16fb0*/  LDC R102, c[0x0][0xbe8] ;  /* 0x0002fa00ff667b82 */ /* 0x010eea0000000800 */
[----:B------:R-:W4:Y:S01]  /*16fc0*/  @P0 LDG.E R0, desc[UR56][R8.64] ;  /* 0x0000003808000981 */ /* 0x000f22000c1e1900 */
[----:B------:R-:W-:-:S04]  /*16fd0*/  ISETP.NE.U32.AND P1, PT, RZ, UR4, PT ;  /* 0x00000004ff007c0c */ /* 0x000fc8000bf25070 */
[----:B------:R-:W-:-:S13]  /*16fe0*/  ISETP.NE.AND.EX P1, PT, RZ, UR5, PT, P1 ;  /* 0x00000005ff007c0c */ /* 0x000fda000bf25310 */
[----:B------:R-:W-:Y:S01]  /*16ff0*/  @P1 IADD3 R204, P2, R204, UR4, RZ ;  /* 0x00000004cccc1c10 */ /* 0x000fe2000ff5e0ff */
[----:B------:R-:W-:Y:S02]  /*17000*/  ULDC UR4, c[0x0][0xa88] ;  /* 0x0002a20000047ab9 */ /* 0x000fe40000000800 */
[----:B------:R-:W-:Y:S01]  /*17010*/  IMAD.U32 R3, RZ, RZ, UR4 ;  /* 0x00000004ff037e24 */ /* 0x000fe2000f8e00ff */
[----:B------:R-:W-:Y:S01]  /*17020*/  @P1 IADD3.X R205, R205, UR5, RZ, P2, !PT ;  /* 0x00000005cdcd1c10 */ /* 0x000fe200097fe4ff */
[----:B------:R-:W-:-:S04]  /*17030*/  ULDC UR4, c[0x0][0xad4] ;  /* 0x0002b50000047ab9 */ /* 0x000fc80000000800 */
[----:B------:R0:W5:Y:S01]  /*17040*/  @P1 LDG.E R3, desc[UR56][R204.64] ;  /* 0x00000038cc031981 */ /* 0x000162000c1e1900 */
[----:B------:R-:W-:-:S04]  /*17050*/  ISETP.NE.AND P2, PT, R202, RZ, PT ;  /* 0x000000ffca00720c */ /* 0x000fc80003f45270 */
[----:B------:R-:W-:-:S04]  /*17060*/  SEL R202, R202, UR4, P2 ;  /* 0x00000004caca7c07 */ /* 0x000fc80009000000 */
[----:B------:R-:W-:-:S04]  /*17070*/  ISETP.GT.AND P3, PT, R202, 0x1, PT ;  /* 0x00000001ca00780c */ /* 0x000fc80003f64270 */
[----:B------:R-:W-:-:S04]  /*17080*/  SEL R24, R24, 0x978, P3 ;  /* 0x0000097818187807 */ /* 0x000fc80001800000 */
[----:B------:R-:W1:Y:S08]  /*17090*/  LDC.64 R6, c[0x0][R24+0x220] ;  /* 0x0000880018067b82 */ /* 0x000e700000000a00 */
[----:B------:R-:W2:Y:S01]  /*170a0*/  LDC.64 R10, c[0x0][R24+0x218] ;  /* 0x00008600180a7b82 */ /* 0x000ea20000000a00 */
[----:B---3--:R-:W-:-:S07]  /*170b0*/  ISETP.NE.AND P4, PT, R102, 0x1, PT ;  /* 0x000000016600780c */ /* 0x008fce0003f85270 */
[----:B------:R-:W3:Y:S01]  /*170c0*/  LDC.64 R12, c[0x0][R24+0x228] ;  /* 0x00008a00180c7b82 */ /* 0x000ee20000000a00 */
[----:B------:R-:W-:-:S07]  /*170d0*/  ISETP.NE.U32.AND P2, PT, RZ, UR6, PT ;  /* 0x00000006ff007c0c */ /* 0x000fce000bf45070 */
[----:B------:R4:W4:Y:S01]  /*170e0*/  LDC.64 R4, c[0x0][R24+0x210] ;  /* 0x0000840018047b82 */ /* 0x0009220000000a00 */
[----:B------:R-:W-:-:S07]  /*170f0*/  ISETP.NE.AND.EX P2, PT, RZ, UR7, PT, P2 ;  /* 0x00000007ff007c0c */ /* 0x000fce000bf45320 */
[----:B------:R-:W4:Y:S01]  /*17100*/  @P4 LDC R26, c[0x0][0xbec] ;  /* 0x0002fb00ff1a4b82 */ /* 0x000f220000000800 */
[----:B------:R-:W-:-:S07]  /*17110*/  SEL R203, R203, RZ, !P2 ;  /* 0x000000ffcbcb7207 */ /* 0x000fce0005000000 */
[----:B------:R-:W4:Y:S01]  /*17120*/  @P4 LDC R33, c[0x0][0xbf0] ;  /* 0x0002fc00ff214b82 */ /* 0x000f220000000800 */
[----:B------:R-:W-:Y:S01]  /*17130*/  SEL R25, R226, RZ, !P2 ;  /* 0x000000ffe2197207 */ /* 0x000fe20005000000 */
[----:B-1----:R-:W-:-:S06]  /*17140*/  IMAD R7, R7, R203, RZ ;  /* 0x000000cb07077224 */ /* 0x002fcc00078e02ff */
[----:B0-----:R-:W0:Y:S01]  /*17150*/  @!P3 LDC R14, c[0x0][0xb50] ;  /* 0x0002d400ff0ebb82 */ /* 0x001e220000000800 */
[----:B------:R-:W-:Y:S01]  /*17160*/  IMAD R31, R6, R25, R7 ;  /* 0x00000019061f7224 */ /* 0x000fe200078e0207 */
[----:B--2---:R-:W-:Y:S01]  /*17170*/  LEA R25, R208, R104, 0x7 ;  /* 0x00000068d0197211 */ /* 0x004fe200078e38ff */
[----:B------:R-:W-:-:S05]  /*17180*/  IMAD.WIDE.U32 R6, R6, R203, RZ ;  /* 0x000000cb06067225 */ /* 0x000fca00078e00ff */
[----:B------:R-:W1:Y:S01]  /*17190*/  @!P3 LDC R15, c[0x0][0xb54] ;  /* 0x0002d500ff0fbb82 */ /* 0x000e620000000800 */
[-C--:B------:R-:W-:Y:S02]  /*171a0*/  IMAD R29, R11, R199.reuse, RZ ;  /* 0x000000c70b1d7224 */ /* 0x080fe400078e02ff */
[----:B------:R-:W-:Y:S01]  /*171b0*/  IMAD.WIDE.U32 R10, R10, R199, RZ ;  /* 0x000000c70a0a7225 */ /* 0x000fe200078e00ff */
[----:B------:R-:W-:-:S03]  /*171c0*/  SEL R27, R209, RZ, P3 ;  /* 0x000000ffd11b7207 */ /* 0x000fc60001800000 */
[----:B------:R-:W-:Y:S02]  /*171d0*/  IMAD.IADD R28, R11, 0x1, R29 ;  /* 0x000000010b1c7824 */ /* 0x000fe400078e021d */
[----:B------:R-:W-:Y:S02]  /*171e0*/  IMAD.IADD R11, R7, 0x1, R31 ;  /* 0x00000001070b7824 */ /* 0x000fe400078e021f */
[----:B------:R-:W-:Y:S02]  /*171f0*/  IMAD.MOV.U32 R7, RZ, RZ, R25 ;  /* 0x000000ffff077224 */ /* 0x000fe400078e0019 */
[-C--:B---3--:R-:W-:Y:S02]  /*17200*/  IMAD R29, R13, R27.reuse, RZ ;  /* 0x0000001b0d1d7224 */ /* 0x088fe400078e02ff */
[----:B------:R-:W-:-:S04]  /*17210*/  IMAD.WIDE.U32 R12, R12, R27, RZ ;  /* 0x0000001b0c0c7225 */ /* 0x000fc800078e00ff */
[----:B------:R-:W-:Y:S01]  /*17220*/  IMAD.IADD R29, R13, 0x1, R29 ;  /* 0x000000010d1d7824 */ /* 0x000fe200078e021d */
[--C-:B----4-:R-:W-:Y:S01]  /*17230*/  IADD3 R10, P2, P5, R6, R10, R0.reuse ;  /* 0x0000000a060a7210 */ /* 0x110fe20007d5e000 */
[----:B------:R-:W-:Y:S01]  /*17240*/  @P4 IMAD.HI.U32 R6, R25, R26, RZ ;  /* 0x0000001a19064227 */ /* 0x000fe200078e00ff */
[----:B------:R-:W-:-:S04]  /*17250*/  SHF.R.S32.HI R103, RZ, 0x1f, R0 ;  /* 0x0000001fff677819 */ /* 0x000fc80000011400 */
[----:B------:R-:W-:-:S04]  /*17260*/  @P4 SHF.R.U32.HI R7, RZ, R33, R6 ;  /* 0x00000021ff074219 */ /* 0x000fc80000011606 */
[----:B------:R-:W-:Y:S02]  /*17270*/  IADD3 R24, -R7, RZ, RZ ;  /* 0x000000ff07187210 */ /* 0x000fe40007ffe1ff */
[----:B------:R-:W-:Y:S02]  /*17280*/  IADD3.X R11, R11, R28, R103, P2, P5 ;  /* 0x0000001c0b0b7210 */ /* 0x000fe400017ea467 */
[----:B------:R-:W-:Y:S02]  /*17290*/  IADD3 R12, P2, P5, R7, R10, R12 ;  /* 0x0000000a070c7210 */ /* 0x000fe40007d5e00c */
[----:B------:R-:W-:Y:S01]  /*172a0*/  SHF.R.S32.HI R6, RZ, 0x1f, R7 ;  /* 0x0000001fff067819 */ /* 0x000fe20000011407 */
[----:B------:R-:W-:-:S03]  /*172b0*/  IMAD R7, R102, R24, R25 ;  /* 0x0000001866077224 */ /* 0x000fc600078e0219 */
[----:B------:R-:W-:Y:S01]  /*172c0*/  IADD3.X R13, R6, R11, R29, P2, P5 ;  /* 0x0000000b060d7210 */ /* 0x000fe200017ea41d */
[-C--:B------:R-:W-:Y:S01]  /*172d0*/  IMAD R5, R5, R7.reuse, RZ ;  /* 0x0000000705057224 */ /* 0x080fe200078e02ff */
[----:B------:R-:W-:Y:S01]  /*172e0*/  SHF.R.S32.HI R11, RZ, 0x1f, R7 ;  /* 0x0000001fff0b7819 */ /* 0x000fe20000011407 */
[----:B------:R-:W-:-:S04]  /*172f0*/  IMAD.WIDE.U32 R12, R4, R7, R12 ;  /* 0x00000007040c7225 */ /* 0x000fc800078e000c */
[----:B------:R-:W-:Y:S01]  /*17300*/  IMAD R5, R4, R11, R5 ;  /* 0x0000000b04057224 */ /* 0x000fe200078e0205 */
[----:B0-----:R-:W-:-:S03]  /*17310*/  LEA R14, P2, R12, R14, 0x2 ;  /* 0x0000000e0c0e7211 */ /* 0x001fc600078410ff */
[----:B------:R-:W-:-:S05]  /*17320*/  IMAD.IADD R4, R13, 0x1, R5 ;  /* 0x000000010d047824 */ /* 0x000fca00078e0205 */
[----:B-1----:R-:W-:Y:S01]  /*17330*/  LEA.HI.X R15, R12, R15, R4, 0x2, P2 ;  /* 0x0000000f0c0f7211 */ /* 0x002fe200010f1404 */
[----:B------:R-:W-:Y:S06]  /*17340*/  @P1 BRA `(.L_x_614) ;  /* 0x0000000000101947 */ /* 0x000fec0003800000 */
[----:B------:R-:W-:Y:S05]  /*17350*/  @!P0 BRA `(.L_x_614) ;  /* 0x00000000000c8947 */ /* 0x000fea0003800000 */
[----:B------:R-:W2:Y:S04]  /*17360*/  LDG.E R4, desc[UR56][R8.64] ;  /* 0x0000003808047981 */ /* 0x000ea8000c1e1900 */
[----:B-----5:R-:W2:Y:S02]  /*17370*/  LDG.E R3, desc[UR56][R8.64+0x4] ;  /* 0x0000043808037981 */ /* 0x020ea4000c1e1900 */
[----:B--2---:R-:W-:-:S07]  /*17380*/  IMAD.IADD R3, R3, 0x1, -R4 ;  /* 0x0000000103037824 */ /* 0x004fce00078e0a04 */
.L_x_614:
[----:B------:R-:W2:Y:S01]  /*17390*/  LDL R8, [R1+0x7c] ;  /* 0x00007c0001087983 */ /* 0x000ea20000100800 */
[----:B-----5:R-:W-:Y:S01]  /*173a0*/  IMAD R3, R3, R102, RZ ;  /* 0x0000006603037224 */ /* 0x020fe200078e02ff */
[----:B------:R-:W-:Y:S02]  /*173b0*/  LOP3.LUT P0, RZ, R232, 0x3, RZ, 0xc0, !PT ;  /* 0x00000003e8ff7812 */ /* 0x000fe4000780c0ff */
[----:B------:R-:W-:Y:S04]  /*173c0*/  SHFL.IDX PT, R4, R14, RZ, 0x1c1f ;  /* 0x001c1fff0e047589 */ /* 0x000fe800000e0000 */
[----:B------:R-:W0:Y:S04]  /*173d0*/  SHFL.IDX PT, R5, R15, RZ, 0x1c1f ;  /* 0x001c1fff0f057589 */ /* 0x000e2800000e0000 */
[----:B------:R-:W-:Y:S04]  /*173e0*/  SHFL.IDX PT, R6, R14, 0x1, 0x1c1f ;  /* 0x003c1f000e067f89 */ /* 0x000fe800000e0000 */
[----:B------:R-:W1:Y:S01]  /*173f0*/  SHFL.IDX PT, R7, R15, 0x1, 0x1c1f ;  /* 0x003c1f000f077f89 */ /* 0x000e6200000e0000 */
[----:B--2---:R-:W-:-:S04]  /*17400*/  LEA R8, R208, R8, 0x7 ;  /* 0x00000008d0087211 */ /* 0x004fc800078e38ff */
[C---:B------:R-:W-:Y:S01]  /*17410*/  ISETP.GE.OR P1, PT, R8.reuse, R3, P0 ;  /* 0x000000030800720c */ /* 0x040fe20000726670 */
[----:B------:R-:W-:-:S05]  /*17420*/  VIADD R12, R8, 0x8 ;  /* 0x00000008080c7836 */ /* 0x000fca0000000000 */
[----:B------:R-:W-:-:S07]  /*17430*/  ISETP.GE.OR P0, PT, R12, R3, P0 ;  /* 0x000000030c00720c */ /* 0x000fce0000706670 */
[----:B0-----:R0:W-:Y:S06]  /*17440*/  @!P1 ST.E desc[UR56][R4.64], R21 ;  /* 0x0000001504009985 */ /* 0x0011ec000c101938 */
[----:B-1----:R0:W-:Y:S01]  /*17450*/  @!P0 ST.E desc[UR56][R6.64], R20 ;  /* 0x0000001406008985 */ /* 0x0021e2000c101938 */
[----:B------:R-:W-:Y:S05]  /*17460*/  @P3 BRA `(.L_x_615) ;  /* 0x0000000800843947 */ /* 0x000fea0003800000 */
[----:B0-----:R-:W-:Y:S01]  /*17470*/  IMAD R5, R227, 0x40, R198 ;  /* 0x00000040e3057824 */ /* 0x001fe200078e02c6 */
[----:B------:R-:W0:Y:S01]  /*17480*/  @P4 LDC R47, c[0x0][0xbec] ;  /* 0x0002fb00ff2f4b82 */ /* 0x000e220000000800 */
[----:B------:R-:W-:Y:S02]  /*17490*/  ULDC.64 UR4, c[0x0][0xaa0] ;  /* 0x0002a80000047ab9 */ /* 0x000fe40000000a00 */
[----:B------:R-:W-:-:S05]  /*174a0*/  IMAD.WIDE R100, R5, 0x2, R100 ;  /* 0x0000000205647825 */ /* 0x000fca00078e0264 */
[----:B------:R-:W1:Y:S01]  /*174b0*/  @P4 LDC R49, c[0x0][0xbf0] ;  /* 0x0002fc00ff314b82 */ /* 0x000e620000000800 */
[C---:B------:R-:W-:Y:S01]  /*174c0*/  IADD3 R9, P6, R100.reuse, 0x1000, RZ ;  /* 0x0000100064097810 */ /* 0x040fe20007fde0ff */
[----:B------:R-:W-:Y:S01]  /*174d0*/  IMAD R103, R103, UR4, RZ ;  /* 0x0000000467677c24 */ /* 0x000fe2000f8e02ff */
[----:B------:R-:W-:Y:S01]  /*174e0*/  IADD3 R13, P5, R100, 0x2000, RZ ;  /* 0x00002000640d7810 */ /* 0x000fe20007fbe0ff */
[----:B------:R-:W-:Y:S01]  /*174f0*/  IMAD.WIDE.U32 R20, R0, UR4, RZ ;  /* 0x0000000400147c25 */ /* 0x000fe2000f8e00ff */
[----:B------:R-:W-:Y:S02]  /*17500*/  LOP3.LUT R8, R9, 0x380, RZ, 0xc0, !PT ;  /* 0x0000038009087812 */ /* 0x000fe400078ec0ff */
[----:B------:R-:W-:Y:S01]  /*17510*/  IADD3 R25, P3, R100, 0x3000, RZ ;  /* 0x0000300064197810 */ /* 0x000fe20007f7e0ff */
[----:B------:R-:W-:Y:S01]  /*17520*/  IMAD R103, R0, UR5, R103 ;  /* 0x0000000500677c24 */ /* 0x000fe2000f8e0267 */
[----:B------:R-:W-:Y:S01]  /*17530*/  SHF.R.U64 R8, R8, 0x3, RZ ;  /* 0x0000000308087819 */ /* 0x000fe200000012ff */
[----:B------:R-:W-:Y:S01]  /*17540*/  IMAD R45, R201, 0x20, R227 ;  /* 0x00000020c92d7824 */ /* 0x000fe200078e02e3 */
[----:B------:R-:W-:Y:S01]  /*17550*/  ULDC.64 UR4, c[0x0][0xae8] ;  /* 0x0002ba0000047ab9 */ /* 0x000fe20000000a00 */
[----:B------:R-:W-:Y:S01]  /*17560*/  IMAD.IADD R21, R21, 0x1, R103 ;  /* 0x0000000115157824 */ /* 0x000fe200078e0267 */
[----:B------:R-:W-:Y:S01]  /*17570*/  LOP3.LUT R8, R8, R9, RZ, 0x3c, !PT ;  /* 0x0000000908087212 */ /* 0x000fe200078e3cff */
[----:B------:R-:W-:Y:S01]  /*17580*/  IMAD.X R9, RZ, RZ, R101, P6 ;  /* 0x000000ffff097224 */ /* 0x000fe200030e0665 */
[----:B------:R-:W-:Y:S01]  /*17590*/  LEA R46, R208, R45, 0x7 ;  /* 0x0000002dd02e7211 */ /* 0x000fe200078e38ff */
[----:B------:R-:W-:Y:S01]  /*175a0*/  IMAD.WIDE.U32 R20, R199, UR4, R20 ;  /* 0x00000004c7147c25 */ /* 0x000fe2000f8e0014 */
[----:B------:R-:W-:-:S02]  /*175b0*/  IADD3 R29, P2, R100, 0x4000, RZ ;  /* 0x00004000641d7810 */ /* 0x000fc40007f5e0ff */
[C---:B------:R-:W-:Y:S02]  /*175c0*/  IADD3 R33, P1, R100.reuse, 0x5000, RZ ;  /* 0x0000500064217810 */ /* 0x040fe40007f3e0ff */
[----:B------:R-:W-:Y:S01]  /*175d0*/  IADD3 R37, P0, R100, 0x6000, RZ ;  /* 0x0000600064257810 */ /* 0x000fe20007f1e0ff */
[----:B0-----:R-:W-:Y:S01]  /*175e0*/  @P4 IMAD.HI.U32 R0, R46, R47, RZ ;  /* 0x0000002f2e004227 */ /* 0x001fe200078e00ff */
[----:B------:R-:W-:Y:S01]  /*175f0*/  IADD3 R5, P6, R100, 0x7000, RZ ;  /* 0x0000700064057810 */ /* 0x000fe20007fde0ff */
[----:B------:R-:W5:Y:S01]  /*17600*/  LD.E.128 R8, desc[UR56][R8.64] ;  /* 0x0000003808087980 */ /* 0x000f62000c101d00 */
[----:B------:R-:W-:Y:S01]  /*17610*/  SHF.R.S32.HI R44, RZ, 0x1f, R203 ;  /* 0x0000001fff2c7819 */ /* 0x000fe200000114cb */
[----:B------:R-:W-:Y:S01]  /*17620*/  IMAD R21, R199, UR5, R21 ;  /* 0x00000005c7157c24 */ /* 0x000fe2000f8e0215 */
[----:B------:R-:W-:Y:S01]  /*17630*/  LOP3.LUT R12, R13, 0x380, RZ, 0xc0, !PT ;  /* 0x000003800d0c7812 */ /* 0x000fe200078ec0ff */
[----:B------:R-:W-:Y:S01]  /*17640*/  ULDC.64 UR4, c[0x0][0xaf0] ;  /* 0x0002bc0000047ab9 */ /* 0x000fe20000000a00 */
[----:B------:R-:W-:Y:S01]  /*17650*/  LOP3.LUT R24, R25, 0x380, RZ, 0xc0, !PT ;  /* 0x0000038019187812 */ /* 0x000fe200078ec0ff */
[----:B------:R-:W-:Y:S01]  /*17660*/  IMAD.MOV.U32 R45, RZ, RZ, R46 ;  /* 0x000000ffff2d7224 */ /* 0x000fe200078e002e */
[----:B------:R-:W-:Y:S01]  /*17670*/  LOP3.LUT R28, R29, 0x380, RZ, 0xc0, !PT ;  /* 0x000003801d1c7812 */ /* 0x000fe200078ec0ff */
[----:B------:R-:W-:Y:S01]  /*17680*/  IMAD.X R41, RZ, RZ, R101, P6 ;  /* 0x000000ffff297224 */ /* 0x000fe200030e0665 */
[----:B------:R-:W-:-:S02]  /*17690*/  LOP3.LUT R32, R33, 0x380, RZ, 0xc0, !PT ;  /* 0x0000038021207812 */ /* 0x000fc400078ec0ff */
[----:B------:R-:W-:Y:S02]  /*176a0*/  LOP3.LUT R36, R37, 0x380, RZ, 0xc0, !PT ;  /* 0x0000038025247812 */ /* 0x000fe400078ec0ff */
[----:B------:R-:W-:Y:S01]  /*176b0*/  LOP3.LUT R4, R5, 0x380, RZ, 0xc0, !PT ;  /* 0x0000038005047812 */ /* 0x000fe200078ec0ff */
[----:B------:R-:W-:Y:S01]  /*176c0*/  IMAD R44, R44, UR4, RZ ;  /* 0x000000042c2c7c24 */ /* 0x000fe2000f8e02ff */
[----:B------:R-:W-:Y:S02]  /*176d0*/  LOP3.LUT R7, R100, 0x380, RZ, 0xc0, !PT ;  /* 0x0000038064077812 */ /* 0x000fe400078ec0ff */
[----:B-1----:R-:W-:Y:S02]  /*176e0*/  @P4 SHF.R.U32.HI R45, RZ, R49, R0 ;  /* 0x00000031ff2d4219 */ /* 0x002fe40000011600 */
[----:B------:R-:W-:Y:S02]  /*176f0*/  SHF.R.U64 R12, R12, 0x3, RZ ;  /* 0x000000030c0c7819 */ /* 0x000fe400000012ff */
[----:B------:R-:W-:-:S02]  /*17700*/  SHF.R.U64 R24, R24, 0x3, RZ ;  /* 0x0000000318187819 */ /* 0x000fc400000012ff */
[----:B------:R-:W-:Y:S02]  /*17710*/  SHF.R.U64 R28, R28, 0x3, RZ ;  /* 0x000000031c1c7819 */ /* 0x000fe400000012ff */
[----:B------:R-:W-:Y:S02]  /*17720*/  SHF.R.U64 R32, R32, 0x3, RZ ;  /* 0x0000000320207819 */ /* 0x000fe400000012ff */
[----:B------:R-:W-:Y:S02]  /*17730*/  SHF.R.U64 R36, R36, 0x3, RZ ;  /* 0x0000000324247819 */ /* 0x000fe400000012ff */
[----:B------:R-:W-:Y:S01]  /*17740*/  SHF.R.U64 R4, R4, 0x3, RZ ;  /* 0x0000000304047819 */ /* 0x000fe200000012ff */
[----:B------:R-:W-:Y:S01]  /*17750*/  IMAD R47, R203, UR5, R44 ;  /* 0x00000005cb2f7c24 */ /* 0x000fe2000f8e022c */
[----:B------:R-:W-:Y:S01]  /*17760*/  SHF.R.U64 R7, R7, 0x3, RZ ;  /* 0x0000000307077819 */ /* 0x000fe200000012ff */
[----:B------:R-:W-:Y:S01]  /*17770*/  IMAD.WIDE.U32 R20, R203, UR4, R20 ;  /* 0x00000004cb147c25 */ /* 0x000fe2000f8e0014 */
[--C-:B------:R-:W-:Y:S01]  /*17780*/  SHF.R.S32.HI R0, RZ, 0x1f, R45.reuse ;  /* 0x0000001fff007819 */ /* 0x100fe2000001142d */
[----:B------:R-:W-:Y:S01]  /*17790*/  ULDC.64 UR4, c[0x0][0xae0] ;  /* 0x0002b80000047ab9 */ /* 0x000fe20000000a00 */
[----:B------:R-:W-:Y:S01]  /*177a0*/  LOP3.LUT R12, R12, R13, RZ, 0x3c, !PT ;  /* 0x0000000d0c0c7212 */ /* 0x000fe200078e3cff */
[----:B------:R-:W-:Y:S01]  /*177b0*/  IMAD.MOV R49, RZ, RZ, -R45 ;  /* 0x000000ffff317224 */ /* 0x000fe200078e0a2d */
[----:B------:R-:W-:Y:S01]  /*177c0*/  LOP3.LUT R24, R24, R25, RZ, 0x3c, !PT ;  /* 0x0000001918187212 */ /* 0x000fe200078e3cff */
[--C-:B------:R-:W-:Y:S01]  /*177d0*/  IMAD.X R25, RZ, RZ, R101.reuse, P3 ;  /* 0x000000ffff197224 */ /* 0x100fe200018e0665 */
[----:B------:R-:W-:Y:S01]  /*177e0*/  LOP3.LUT R28, R28, R29, RZ, 0x3c, !PT ;  /* 0x0000001d1c1c7212 */ /* 0x000fe200078e3cff */
[--C-:B------:R-:W-:Y:S01]  /*177f0*/  IMAD.X R29, RZ, RZ, R101.reuse, P2 ;  /* 0x000000ffff1d7224 */ /* 0x100fe200010e0665 */
[----:B------:R-:W-:Y:S01]  /*17800*/  LOP3.LUT R32, R32, R33, RZ, 0x3c, !PT ;  /* 0x0000002120207212 */ /* 0x000fe200078e3cff */
[----:B------:R-:W-:Y:S01]  /*17810*/  IMAD.X R33, RZ, RZ, R101, P1 ;  /* 0x000000ffff217224 */ /* 0x000fe200008e0665 */
[----:B------:R-:W-:-:S02]  /*17820*/  LOP3.LUT R36, R36, R37, RZ, 0x3c, !PT ;  /* 0x0000002524247212 */ /* 0x000fc400078e3cff */
[----:B------:R-:W-:Y:S01]  /*17830*/  LOP3.LUT R40, R4, R5, RZ, 0x3c, !PT ;  /* 0x0000000504287212 */ /* 0x000fe200078e3cff */
[----:B------:R-:W-:Y:S01]  /*17840*/  IMAD.IADD R21, R21, 0x1, R47 ;  /* 0x0000000115157824 */ /* 0x000fe200078e022f */
[-C--:B------:R-:W-:Y:S02]  /*17850*/  IADD3.X R13, RZ, R101.reuse, RZ, P5, !PT ;  /* 0x00000065ff0d7210 */ /* 0x080fe40002ffe4ff */
[----:B------:R-:W-:Y:S01]  /*17860*/  LOP3.LUT R100, R7, R100, RZ, 0x3c, !PT ;  /* 0x0000006407647212 */ /* 0x000fe200078e3cff */
[----:B------:R-:W-:Y:S01]  /*17870*/  IMAD R0, R0, UR4, RZ ;  /* 0x0000000400007c24 */ /* 0x000fe2000f8e02ff */
[----:B------:R-:W-:Y:S01]  /*17880*/  IADD3.X R37, RZ, R101, RZ, P0, !PT ;  /* 0x00000065ff257210 */ /* 0x000fe200007fe4ff */
[----:B------:R-:W-:Y:S01]  /*17890*/  IMAD R47, R102, R49, R46 ;  /* 0x00000031662f7224 */ /* 0x000fe200078e022e */
[----:B------:R-:W5:Y:S01]  /*178a0*/  LD.E.128 R12, desc[UR56][R12.64] ;  /* 0x000000380c0c7980 */ /* 0x000f62000c101d00 */
[----:B------:R-:W-:-:S03]  /*178b0*/  IMAD R49, R45, UR5, R0 ;  /* 0x000000052d317c24 */ /* 0x000fc6000f8e0200 */
[----:B------:R0:W5:Y:S01]  /*178c0*/  LD.E.128 R4, desc[UR56][R100.64] ;  /* 0x0000003864047980 */ /* 0x000162000c101d00 */
[----:B------:R-:W-:-:S03]  /*178d0*/  SHF.R.S32.HI R0, RZ, 0x1f, R47 ;  /* 0x0000001fff007819 */ /* 0x000fc6000001142f */
[----:B------:R-:W5:Y:S01]  /*178e0*/  LD.E.128 R24, desc[UR56][R24.64] ;  /* 0x0000003818187980 */ /* 0x000f62000c101d00 */
[----:B------:R-:W-:Y:S01]  /*178f0*/  IMAD.WIDE.U32 R20, R45, UR4, R20 ;  /* 0x000000042d147c25 */ /* 0x000fe2000f8e0014 */
[----:B------:R-:W-:Y:S01]  /*17900*/  LEA R48, R208, R227, 0x7 ;  /* 0x000000e3d0307211 */ /* 0x000fe200078e38ff */
[----:B------:R-:W-:Y:S01]  /*17910*/  ULDC.64 UR4, c[0x0][0xad8] ;  /* 0x0002b60000047ab9 */ /* 0x000fe20000000a00 */
[----:B------:R-:W5:Y:S04]  /*17920*/  LD.E.128 R28, desc[UR56][R28.64] ;  /* 0x000000381c1c7980 */ /* 0x000f68000c101d00 */
[----:B------:R-:W5:Y:S04]  /*17930*/  LD.E.128 R32, desc[UR56][R32.64] ;  /* 0x0000003820207980 */ /* 0x000f68000c101d00 */
[----:B------:R-:W5:Y:S04]  /*17940*/  LD.E.128 R36, desc[UR56][R36.64] ;  /* 0x0000003824247980 */ /* 0x000f68000c101d00 */
[----:B------:R-:W5:Y:S01]  /*17950*/  LD.E.128 R40, desc[UR56][R40.64] ;  /* 0x0000003828287980 */ /* 0x000f62000c101d00 */
        /* <DEDUP_REMOVED lines=8> */
[C---:B------:R-:W-:Y:S02]  /*179e0*/  VIADD R0, R48.reuse, 0x20 ;  /* 0x0000002030007836 */ /* 0x040fe40000000000 */
[C---:B------:R-:W-:Y:S02]  /*179f0*/  IMAD R45, R47.reuse, UR5, R44 ;  /* 0x000000052f2d7c24 */ /* 0x040fe4000f8e022c */
[----:B------:R-:W-:Y:S01]  /*17a00*/  IMAD.WIDE.U32 R20, R47, UR4, R20 ;  /* 0x000000042f147c25 */ /* 0x000fe2000f8e0014 */
[-C--:B------:R-:W-:Y:S01]  /*17a10*/  ISETP.GE.AND P2, PT, R48, R3.reuse, PT ;  /* 0x000000033000720c */ /* 0x080fe20003f46270 */
[----:B------:R-:W-:Y:S01]  /*17a20*/  ULDC.64 UR4, c[0x0][0xa80] ;  /* 0x0002a00000047ab9 */ /* 0x000fe20000000a00 */
[----:B------:R-:W-:Y:S01]  /*17a30*/  ISETP.GE.AND P0, PT, R0, R3, PT ;  /* 0x000000030000720c */ /* 0x000fe20003f06270 */
[----:B------:R-:W-:Y:S01]  /*17a40*/  IMAD.IADD R21, R21, 0x1, R45 ;  /* 0x0000000115157824 */ /* 0x000fe200078e022d */
[----:B------:R-:W-:Y:S01]  /*17a50*/  LEA R46, P3, R20, UR4, 0x1 ;  /* 0x00000004142e7c11 */ /* 0x000fe2000f8608ff */
[----:B------:R-:W-:-:S03]  /*17a60*/  VIADD R0, R2, 0x34820 ;  /* 0x0003482002007836 */ /* 0x000fc60000000000 */
[----:B------:R-:W-:Y:S02]  /*17a70*/  LEA.HI.X R47, R20, UR5, R21, 0x1, P3 ;  /* 0x00000005142f7c11 */ /* 0x000fe400098f0c15 */
[----:B------:R-:W-:Y:S01]  /*17a80*/  PRMT R0, RZ, 0x654, R0 ;  /* 0x00000654ff007816 */ /* 0x000fe20000000000 */
[----:B-1----:R0:W1:Y:S01]  /*17a90*/  SHFL.IDX PT, R21, R46, RZ, 0x181f ;  /* 0x00181fff2e157589 */ /* 0x00206200000e0000 */
[----:B------:R-:W-:Y:S01]  /*17aa0*/  IADD3 R44, R48, 0x40, RZ ;  /* 0x00000040302c7810 */ /* 0x000fe20007ffe0ff */
[----:B------:R-:W-:Y:S01]  /*17ab0*/  BSSY B1, `(.L_x_616) ;  /* 0x0000010000017945 */ /* 0x000fe20003800000 */
[----:B------:R0:W-:Y:S01]  /*17ac0*/  SYNCS.ARRIVE.TRANS64.RED.A1T0 RZ, [R0+URZ], RZ ;  /* 0x000000ff00ff79a7 */ /* 0x0001e2000810043f */
[----:B------:R0:W2:Y:S01]  /*17ad0*/  SHFL.IDX PT, R45, R47, RZ, 0x181f ;  /* 0x00181fff2f2d7589 */ /* 0x0000a200000e0000 */
[----:B------:R-:W-:Y:S02]  /*17ae0*/  ISETP.GE.AND P1, PT, R44, R3, PT ;  /* 0x000000032c00720c */ /* 0x000fe40003f26270 */
[----:B------:R-:W-:-:S02]  /*17af0*/  SHF.R.S32.HI R104, RZ, 0x1f, R200 ;  /* 0x0000001fff687819 */ /* 0x000fc400000114c8 */
[----:B------:R-:W-:Y:S01]  /*17b00*/  SHF.R.S32.HI R105, RZ, 0x1f, R198 ;  /* 0x0000001fff697819 */ /* 0x000fe200000114c6 */
[----:B------:R-:W-:Y:S08]  /*17b10*/  @P2 BRA `(.L_x_617) ;  /* 0x0000000000242947 */ /* 0x000ff00003800000 */
[----:B------:R-:W-:Y:S02]  /*17b20*/  ULDC UR4, c[0x0][0xac8] ;  /* 0x0002b20000047ab9 */ /* 0x000fe40000000800 */
[----:B------:R-:W-:Y:S02]  /*17b30*/  ISETP.GE.AND P2, PT, R198, UR4, PT ;  /* 0x00000004c6007c0c */ /* 0x000fe4000bf46270 */
[----:B------:R-:W-:-:S11]  /*17b40*/  ISETP.GE.AND P3, PT, R200, UR4, PT ;  /* 0x00000004c8007c0c */ /* 0x000fd6000bf66270 */
[-C--:B-1----:R-:W-:Y:S02]  /*17b50*/  @!P2 LEA R20, P4, R198, R21.reuse, 0x1 ;  /* 0x00000015c614a211 */ /* 0x082fe400078808ff */
[----:B------:R-:W-:Y:S02]  /*17b60*/  @!P3 LEA R44, P5, R200, R21, 0x1 ;  /* 0x00000015c82cb211 */ /* 0x000fe400078a08ff */
[-C--:B--2---:R-:W-:Y:S02]  /*17b70*/  @!P2 LEA.HI.X R21, R198, R45.reuse, R105, 0x1, P4 ;  /* 0x0000002dc615a211 */ /* 0x084fe400020f0c69 */
[----:B------:R-:W-:-:S03]  /*17b80*/  @!P3 LEA.HI.X R45, R200, R45, R104, 0x1, P5 ;  /* 0x0000002dc82db211 */ /* 0x000fc600028f0c68 */
[----:B-----5:R3:W-:Y:S04]  /*17b90*/  @!P2 ST.E.128 desc[UR56][R20.64], R4 ;  /* 0x000000041400a985 */ /* 0x0207e8000c101d38 */
[----:B------:R3:W-:Y:S02]  /*17ba0*/  @!P3 ST.E.128 desc[UR56][R44.64], R28 ;  /* 0x0000001c2c00b985 */ /* 0x0007e4000c101d38 */
.L_x_617:
[----:B------:R-:W-:Y:S05]  /*17bb0*/  BSYNC B1 ;  /* 0x0000000000017941 */ /* 0x000fea0003800000 */
.L_x_616:
[----:B---3-5:R3:W4:Y:S01]  /*17bc0*/  SHFL.IDX PT, R7, R47, 0x1, 0x181f ;  /* 0x00381f002f077f89 */ /* 0x02872200000e0000 */
[----:B------:R-:W-:Y:S03]  /*17bd0*/  BSSY B1, `(.L_x_618) ;  /* 0x000000c000017945 */ /* 0x000fe60003800000 */
[----:B------:R3:W0:Y:S01]  /*17be0*/  SHFL.IDX PT, R5, R46, 0x1, 0x181f ;  /* 0x00381f002e057f89 */ /* 0x00062200000e0000 */
[----:B------:R-:W-:Y:S05]  /*17bf0*/  @P0 BRA `(.L_x_619) ;  /* 0x0000000000240947 */ /* 0x000fea0003800000 */
[----:B------:R-:W-:Y:S02]  /*17c00*/  ULDC UR4, c[0x0][0xac8] ;  /* 0x0002b20000047ab9 */ /* 0x000fe40000000800 */
[----:B------:R-:W-:Y:S02]  /*17c10*/  ISETP.GE.AND P3, PT, R198, UR4, PT ;  /* 0x00000004c6007c0c */ /* 0x000fe4000bf66270 */
[----:B------:R-:W-:-:S11]  /*17c20*/  ISETP.GE.AND P4, PT, R200, UR4, PT ;  /* 0x00000004c8007c0c */ /* 0x000fd6000bf86270 */
[-C--:B0-----:R-:W-:Y:S02]  /*17c30*/  @!P3 LEA R4, P0, R198, R5.reuse, 0x1 ;  /* 0x00000005c604b211 */ /* 0x081fe400078008ff */
[----:B------:R-:W-:Y:S02]  /*17c40*/  @!P4 LEA R6, P2, R200, R5, 0x1 ;  /* 0x00000005c806c211 */ /* 0x000fe400078408ff */
[-C--:B----4-:R-:W-:Y:S02]  /*17c50*/  @!P3 LEA.HI.X R5, R198, R7.reuse, R105, 0x1, P0 ;  /* 0x00000007c605b211 */ /* 0x090fe400000f0c69 */
[----:B------:R-:W-:-:S03]  /*17c60*/  @!P4 LEA.HI.X R7, R200, R7, R104, 0x1, P2 ;  /* 0x00000007c807c211 */ /* 0x000fc600010f0c68 */
[----:B------:R0:W-:Y:S04]  /*17c70*/  @!P3 ST.E.128 desc[UR56][R4.64], R8 ;  /* 0x000000080400b985 */ /* 0x0001e8000c101d38 */
[----:B------:R0:W-:Y:S02]  /*17c80*/  @!P4 ST.E.128 desc[UR56][R6.64], R32 ;  /* 0x000000200600c985 */ /* 0x0001e4000c101d38 */
.L_x_619:
[----:B------:R-:W-:Y:S05]  /*17c90*/  BSYNC B1 ;  /* 0x0000000000017941 */ /* 0x000fea0003800000 */
.L_x_618:
[----:B0---4-:R0:W4:Y:S01]  /*17ca0*/  SHFL.IDX PT, R7, R47, 0x2, 0x181f ;  /* 0x00581f002f077f89 */ /* 0x01112200000e0000 */
        /* <DEDUP_REMOVED lines=12> */
.L_x_621:
[----:B------:R-:W-:Y:S05]  /*17d70*/  BSYNC B1 ;  /* 0x0000000000017941 */ /* 0x000fea0003800000 */
.L_x_620:
[----:B------:R-:W-:Y:S01]  /*17d80*/  VIADD R0, R48, 0x60 ;  /* 0x0000006030007836 */ /* 0x000fe20000000000 */
[----:B0--3--:R-:W0:Y:S04]  /*17d90*/  SHFL.IDX PT, R47, R47, 0x3, 0x181f ;  /* 0x00781f002f2f7f89 */ /* 0x009e2800000e0000 */
[----:B------:R-:W-:Y:S01]  /*17da0*/  ISETP.GE.AND P0, PT, R0, R3, PT ;  /* 0x000000030000720c */ /* 0x000fe20003f06270 */
[----:B----4-:R3:W4:-:S12]  /*17db0*/  SHFL.IDX PT, R7, R46, 0x3, 0x181f ;  /* 0x00781f002e077f89 */ /* 0x01071800000e0000 */
[----:B---3--:R-:W-:Y:S05]  /*17dc0*/  @P0 BRA `(.L_x_622) ;  /* 0x00000018002c0947 */ /* 0x008fea0003800000 */
[----:B------:R-:W-:Y:S02]  /*17dd0*/  ULDC UR4, c[0x0][0xac8] ;  /* 0x0002b20000047ab9 */ /* 0x000fe40000000800 */
[----:B------:R-:W-:-:S13]  /*17de0*/  ISETP.GE.AND P1, PT, R198, UR4, PT ;  /* 0x00000004c6007c0c */ /* 0x000fda000bf26270 */
[----:B----4-:R-:W-:-:S04]  /*17df0*/  @!P1 LEA R4, P0, R198, R7, 0x1 ;  /* 0x00000007c6049211 */ /* 0x010fc800078008ff */
        /* <DEDUP_REMOVED lines=8> */
.L_x_615:
[----:B0-----:R-:W0:Y:S01]  /*17e80*/  @P4 LDC R6, c[0x0][0xbec] ;  /* 0x0002fb00ff064b82 */ /* 0x001e220000000800 */
[----:B------:R-:W-:Y:S01]  /*17e90*/  ULDC.64 UR4, c[0x0][0xb08] ;  /* 0x0002c20000047ab9 */ /* 0x000fe20000000a00 */
[----:B------:R-:W-:Y:S01]  /*17ea0*/  MOV R7, R25 ;  /* 0x0000001900077202 */ /* 0x000fe20000000f00 */
[----:B------:R-:W-:Y:S01]  /*17eb0*/  IMAD R103, R103, UR4, RZ ;  /* 0x0000000467677c24 */ /* 0x000fe2000f8e02ff */
[----:B------:R-:W-:Y:S01]  /*17ec0*/  ULDC.64 UR6, c[0x0][0xb30] ;  /* 0x0002cc0000067ab9 */ /* 0x000fe20000000a00 */
[----:B------:R-:W-:Y:S01]  /*17ed0*/  IMAD.WIDE.U32 R4, R0, UR4, RZ ;  /* 0x0000000400047c25 */ /* 0x000fe2000f8e00ff */
[----:B------:R-:W-:Y:S01]  /*17ee0*/  ISETP.GE.AND P0, PT, R8, R3, PT ;  /* 0x000000030800720c */ /* 0x000fe20003f06270 */
[----:B------:R-:W-:Y:S01]  /*17ef0*/  BSSY B1, `(.L_x_623) ;  /* 0x0000077000017945 */ /* 0x000fe20003800000 */
[----:B------:R-:W1:Y:S01]  /*17f00*/  @P4 LDC R11, c[0x0][0xbf0] ;  /* 0x0002fc00ff0b4b82 */ /* 0x000e620000000800 */
[----:B------:R-:W-:Y:S01]  /*17f10*/  IMAD R103, R0, UR5, R103 ;  /* 0x0000000500677c24 */ /* 0x000fe2000f8e0267 */
[----:B------:R-:W-:Y:S01]  /*17f20*/  ULDC.64 UR4, c[0x0][0xb38] ;  /* 0x0002ce0000047ab9 */ /* 0x000fe20000000a00 */
[----:B------:R-:W-:-:S02]  /*17f30*/  SHF.R.S32.HI R0, RZ, 0x1f, R203 ;  /* 0x0000001fff007819 */ /* 0x000fc400000114cb */
[----:B------:R-:W-:Y:S01]  /*17f40*/  IMAD.IADD R5, R5, 0x1, R103 ;  /* 0x0000000105057824 */ /* 0x000fe200078e0267 */
[----:B------:R-:W-:Y:S02]  /*17f50*/  SHF.R.S32.HI R15, RZ, 0x1f, R210 ;  /* 0x0000001fff0f7819 */ /* 0x000fe400000114d2 */
[----:B------:R-:W-:Y:S01]  /*17f60*/  SHF.R.S32.HI R24, RZ, 0x1f, R211 ;  /* 0x0000001fff187819 */ /* 0x000fe200000114d3 */
[C---:B------:R-:W-:Y:S01]  /*17f70*/  IMAD.WIDE.U32 R4, R199.reuse, UR4, R4 ;  /* 0x00000004c7047c25 */ /* 0x040fe2000f8e0004 */
[----:B------:R-:W-:Y:S02]  /*17f80*/  SHF.R.S32.HI R26, RZ, 0x1f, R212 ;  /* 0x0000001fff1a7819 */ /* 0x000fe400000114d4 */
[----:B------:R-:W-:Y:S01]  /*17f90*/  SHF.R.S32.HI R27, RZ, 0x1f, R213 ;  /* 0x0000001fff1b7819 */ /* 0x000fe200000114d5 */
[----:B------:R-:W-:Y:S01]  /*17fa0*/  IMAD R5, R199, UR5, R5 ;  /* 0x00000005c7057c24 */ /* 0x000fe2000f8e0205 */
[----:B------:R-:W-:Y:S01]  /*17fb0*/  ULDC.64 UR4, c[0x0][0xb40] ;  /* 0x0002d00000047ab9 */ /* 0x000fe20000000a00 */
[----:B------:R-:W-:Y:S01]  /*17fc0*/  SHF.R.S32.HI R28, RZ, 0x1f, R214 ;  /* 0x0000001fff1c7819 */ /* 0x000fe200000114d6 */
[----:B------:R-:W-:Y:S01]  /*17fd0*/  IMAD R0, R0, UR4, RZ ;  /* 0x0000000400007c24 */ /* 0x000fe2000f8e02ff */
[----:B------:R-:W-:Y:S01]  /*17fe0*/  SHF.R.S32.HI R29, RZ, 0x1f, R215 ;  /* 0x0000001fff1d7819 */ /* 0x000fe200000114d7 */
[----:B0-----:R-:W-:Y:S01]  /*17ff0*/  @P4 IMAD.HI.U32 R6, R25, R6, RZ ;  /* 0x0000000619064227 */ /* 0x001fe200078e00ff */
[----:B------:R-:W-:-:S02]  /*18000*/  SHF.R.S32.HI R30, RZ, 0x1f, R216 ;  /* 0x0000001fff1e7819 */ /* 0x000fc400000114d8 */
[----:B------:R-:W-:Y:S01]  /*18010*/  SHF.R.S32.HI R31, RZ, 0x1f, R217 ;  /* 0x0000001fff1f7819 */ /* 0x000fe200000114d9 */
[C---:B------:R-:W-:Y:S01]  /*18020*/  IMAD R9, R203.reuse, UR5, R0 ;  /* 0x00000005cb097c24 */ /* 0x040fe2000f8e0200 */
[----:B------:R-:W-:Y:S01]  /*18030*/  SHF.R.S32.HI R32, RZ, 0x1f, R218 ;  /* 0x0000001fff207819 */ /* 0x000fe200000114da */
[----:B------:R-:W-:Y:S01]  /*18040*/  IMAD.WIDE.U32 R4, R203, UR4, R4 ;  /* 0x00000004cb047c25 */ /* 0x000fe2000f8e0004 */
[----:B-1----:R-:W-:Y:S01]  /*18050*/  @P4 SHF.R.U32.HI R7, RZ, R11, R6 ;  /* 0x0000000bff074219 */ /* 0x002fe20000011606 */
[----:B------:R-:W-:Y:S01]  /*18060*/  ULDC.64 UR4, c[0x0][0xb48] ;  /* 0x0002d20000047ab9 */ /* 0x000fe20000000a00 */
[----:B------:R-:W-:Y:S01]  /*18070*/  IADD3 R6, R2, 0x34820, RZ ;  /* 0x0003482002067810 */ /* 0x000fe20007ffe0ff */
[----:B------:R-:W-:Y:S01]  /*18080*/  IMAD.IADD R5, R5, 0x1, R9 ;  /* 0x0000000105057824 */ /* 0x000fe200078e0209 */
[--C-:B------:R-:W-:Y:S01]  /*18090*/  SHF.R.S32.HI R0, RZ, 0x1f, R7.reuse ;  /* 0x0000001fff007819 */ /* 0x100fe20000011407 */
[----:B------:R-:W-:Y:S01]  /*180a0*/  IMAD.MOV R9, RZ, RZ, -R7 ;  /* 0x000000ffff097224 */ /* 0x000fe200078e0a07 */
[----:B------:R-:W-:Y:S01]  /*180b0*/  PRMT R6, RZ, 0x654, R6 ;  /* 0x00000654ff067816 */ /* 0x000fe20000000006 */
[----:B------:R-:W-:Y:S01]  /*180c0*/  IMAD.WIDE.U32 R4, R209, UR4, R4 ;  /* 0x00000004d1047c25 */ /* 0x000fe2000f8e0004 */
[----:B------:R-:W-:-:S02]  /*180d0*/  SHF.R.S32.HI R33, RZ, 0x1f, R219 ;  /* 0x0000001fff217819 */ /* 0x000fc400000114db */
[----:B------:R0:W-:Y:S01]  /*180e0*/  SYNCS.ARRIVE.TRANS64.RED.A1T0 RZ, [R6+URZ], RZ ;  /* 0x000000ff06ff79a7 */ /* 0x0001e2000810043f */
[----:B------:R-:W-:Y:S01]  /*180f0*/  IMAD R9, R102, R9, R25 ;  /* 0x0000000966097224 */ /* 0x000fe200078e0219 */
[----:B------:R-:W-:Y:S01]  /*18100*/  SHF.R.S32.HI R34, RZ, 0x1f, R220 ;  /* 0x0000001fff227819 */ /* 0x000fe200000114dc */
[----:B------:R-:W-:Y:S01]  /*18110*/  IMAD R0, R0, UR6, RZ ;  /* 0x0000000600007c24 */ /* 0x000fe2000f8e02ff */
[----:B------:R-:W-:Y:S01]  /*18120*/  SHF.R.S32.HI R35, RZ, 0x1f, R221 ;  /* 0x0000001fff237819 */ /* 0x000fe200000114dd */
[----:B------:R-:W-:Y:S01]  /*18130*/  IMAD R5, R209, UR5, R5 ;  /* 0x00000005d1057c24 */ /* 0x000fe2000f8e0205 */
[----:B------:R-:W-:Y:S01]  /*18140*/  ULDC.64 UR4, c[0x0][0xb28] ;  /* 0x0002ca0000047ab9 */ /* 0x000fe20000000a00 */
[C---:B------:R-:W-:Y:S01]  /*18150*/  IMAD R11, R7.reuse, UR7, R0 ;  /* 0x00000007070b7c24 */ /* 0x040fe2000f8e0200 */
[----:B------:R-:W-:Y:S01]  /*18160*/  SHF.R.S32.HI R0, RZ, 0x1f, R9 ;  /* 0x0000001fff007819 */ /* 0x000fe20000011409 */
[----:B------:R-:W-:Y:S01]  /*18170*/  IMAD.WIDE.U32 R4, R7, UR6, R4 ;  /* 0x0000000607047c25 */ /* 0x000fe2000f8e0004 */
[----:B------:R-:W-:-:S02]  /*18180*/  SHF.R.S32.HI R100, RZ, 0x1f, R222 ;  /* 0x0000001fff647819 */ /* 0x000fc400000114de */
[----:B------:R-:W-:Y:S01]  /*18190*/  SHF.R.S32.HI R20, RZ, 0x1f, R223 ;  /* 0x0000001fff147819 */ /* 0x000fe200000114df */
[----:B------:R-:W-:Y:S01]  /*181a0*/  IMAD R0, R0, UR4, RZ ;  /* 0x0000000400007c24 */ /* 0x000fe2000f8e02ff */
[----:B------:R-:W-:Y:S01]  /*181b0*/  SHF.R.S32.HI R14, RZ, 0x1f, R224 ;  /* 0x0000001fff0e7819 */ /* 0x000fe200000114e0 */
[----:B------:R-:W-:Y:S02]  /*181c0*/  IMAD.IADD R5, R5, 0x1, R11 ;  /* 0x0000000105057824 */ /* 0x000fe400078e020b */
[C---:B------:R-:W-:Y:S02]  /*181d0*/  IMAD R7, R9.reuse, UR5, R0 ;  /* 0x0000000509077c24 */ /* 0x040fe4000f8e0200 */
[----:B------:R-:W-:Y:S01]  /*181e0*/  IMAD.WIDE.U32 R4, R9, UR4, R4 ;  /* 0x0000000409047c25 */ /* 0x000fe2000f8e0004 */
[----:B------:R-:W-:-:S03]  /*181f0*/  ULDC.64 UR4, c[0x0][0xb00] ;  /* 0x0002c00000047ab9 */ /* 0x000fc60000000a00 */
[----:B------:R-:W-:Y:S01]  /*18200*/  IMAD.IADD R5, R5, 0x1, R7 ;  /* 0x0000000105057824 */ /* 0x000fe200078e0207 */
[----:B------:R-:W-:-:S04]  /*18210*/  LEA R0, P1, R4, UR4, 0x2 ;  /* 0x0000000404007c11 */ /* 0x000fc8000f8210ff */
[----:B------:R-:W-:Y:S02]  /*18220*/  LEA.HI.X R13, R4, UR5, R5, 0x2, P1 ;  /* 0x00000005040d7c11 */ /* 0x000fe400088f1405 */
[----:B------:R0:W1:Y:S04]  /*18230*/  SHFL.IDX PT, R4, R0, RZ, 0x1c1f ;  /* 0x001c1fff00047589 */ /* 0x00006800000e0000 */
[----:B------:R0:W2:Y:S01]  /*18240*/  SHFL.IDX PT, R5, R13, RZ, 0x1c1f ;  /* 0x001c1fff0d057589 */ /* 0x0000a200000e0000 */
[----:B------:R-:W-:Y:S05]  /*18250*/  @P0 BRA `(.L_x_624) ;  /* 0x0000000400000947 */ /* 0x000fea0003800000 */
[----:B------:R-:W-:Y:S02]  /*18260*/  ULDC UR4, c[0x0][0xac8] ;  /* 0x0002b20000047ab9 */ /* 0x000fe40000000800 */
[----:B------:R-:W-:Y:S02]  /*18270*/  ISETP.GE.AND P3, PT, R225, UR4, PT ;  /* 0x00000004e1007c0c */ /* 0x000fe4000bf66270 */
[----:B------:R-:W-:Y:S02]  /*18280*/  ISETP.GE.AND P2, PT, R210, UR4, PT ;  /* 0x00000004d2007c0c */ /* 0x000fe4000bf46270 */
[----:B------:R-:W-:Y:S02]  /*18290*/  ISETP.GE.AND P1, PT, R224, UR4, PT ;  /* 0x00000004e0007c0c */ /* 0x000fe4000bf26270 */
[----:B------:R-:W-:Y:S02]  /*182a0*/  ISETP.GE.AND P0, PT, R223, UR4, PT ;  /* 0x00000004df007c0c */ /* 0x000fe4000bf06270 */
[----:B------:R-:W-:-:S05]  /*182b0*/  ISETP.GE.AND P4, PT, R221, UR4, PT ;  /* 0x00000004dd007c0c */ /* 0x000fca000bf86270 */
[----:B012---:R-:W-:-:S04]  /*182c0*/  @!P3 IMAD.WIDE R6, R225, 0x4, R4 ;  /* 0x00000004e106b825 */ /* 0x007fc800078e0204 */
[-C--:B------:R-:W-:Y:S01]  /*182d0*/  @!P1 LEA R8, P5, R224, R4.reuse, 0x2 ;  /* 0x00000004e0089211 */ /* 0x080fe200078a10ff */
[----:B------:R0:W-:Y:S01]  /*182e0*/  @!P3 ST.E.64 desc[UR56][R6.64], R88 ;  /* 0x000000580600b985 */ /* 0x0001e2000c101b38 */
[----:B------:R-:W-:Y:S02]  /*182f0*/  ISETP.GE.AND P3, PT, R222, UR4, PT ;  /* 0x00000004de007c0c */ /* 0x000fe4000bf66270 */
[----:B------:R-:W-:Y:S02]  /*18300*/  @!P1 LEA.HI.X R9, R224, R5, R14, 0x2, P5 ;  /* 0x00000005e0099211 */ /* 0x000fe400028f140e */
[----:B------:R-:W-:Y:S02]  /*18310*/  ISETP.GE.AND P5, PT, R220, UR4, PT ;  /* 0x00000004dc007c0c */ /* 0x000fe4000bfa6270 */
[----:B0-----:R-:W-:-:S04]  /*18320*/  @!P2 LEA R6, P6, R210, R4, 0x2 ;  /* 0x00000004d206a211 */ /* 0x001fc800078c10ff */
[----:B------:R-:W-:Y:S02]  /*18330*/  @!P2 LEA.HI.X R7, R210, R5, R15, 0x2, P6 ;  /* 0x00000005d207a211 */ /* 0x000fe400030f140f */
[----:B------:R-:W-:-:S03]  /*18340*/  @!P0 LEA R10, P6, R223, R4, 0x2 ;  /* 0x00000004df0a8211 */ /* 0x000fc600078c10ff */
[----:B------:R0:W-:Y:S01]  /*18350*/  @!P2 ST.E.64 desc[UR56][R6.64], R90 ;  /* 0x0000005a0600a985 */ /* 0x0001e2000c101b38 */
[----:B------:R-:W-:Y:S02]  /*18360*/  @!P0 LEA.HI.X R11, R223, R5, R20, 0x2, P6 ;  /* 0x00000005df0b8211 */ /* 0x000fe400030f1414 */
[----:B------:R-:W-:Y:S01]  /*18370*/  ISETP.GE.AND P2, PT, R219, UR4, PT ;  /* 0x00000004db007c0c */ /* 0x000fe2000bf46270 */
[----:B------:R1:W-:Y:S01]  /*18380*/  @!P1 ST.E.64 desc[UR56][R8.64], R92 ;  /* 0x0000005c08009985 */ /* 0x0003e2000c101b38 */
[----:B------:R-:W-:-:S03]  /*18390*/  ISETP.GE.AND P1, PT, R218, UR4, PT ;  /* 0x00000004da007c0c */ /* 0x000fc6000bf26270 */
[----:B------:R2:W-:Y:S01]  /*183a0*/  @!P0 ST.E.64 desc[UR56][R10.64], R36 ;  /* 0x000000240a008985 */ /* 0x0005e2000c101b38 */
[CC--:B0-----:R-:W-:Y:S02]  /*183b0*/  @!P3 LEA R6, P6, R222.reuse, R4.reuse, 0x2 ;  /* 0x00000004de06b211 */ /* 0x0c1fe400078c10ff */
[CC--:B-1----:R-:W-:Y:S02]  /*183c0*/  @!P4 LEA R8, P0, R221.reuse, R4.reuse, 0x2 ;  /* 0x00000004dd08c211 */ /* 0x0c2fe400078010ff */
[-C--:B------:R-:W-:Y:S02]  /*183d0*/  @!P3 LEA.HI.X R7, R222, R5.reuse, R100, 0x2, P6 ;  /* 0x00000005de07b211 */ /* 0x080fe400030f1464 */
[----:B------:R-:W-:Y:S02]  /*183e0*/  @!P4 LEA.HI.X R9, R221, R5, R35, 0x2, P0 ;  /* 0x00000005dd09c211 */ /* 0x000fe400000f1423 */
[----:B------:R-:W-:Y:S01]  /*183f0*/  ISETP.GE.AND P0, PT, R217, UR4, PT ;  /* 0x00000004d9007c0c */ /* 0x000fe2000bf06270 */
[----:B------:R0:W-:Y:S01]  /*18400*/  @!P3 ST.E.64 desc[UR56][R6.64], R40 ;  /* 0x000000280600b985 */ /* 0x0001e2000c101b38 */
[----:B--2---:R-:W-:-:S02]  /*18410*/  @!P5 LEA R10, P6, R220, R4, 0x2 ;  /* 0x00000004dc0ad211 */ /* 0x004fc400078c10ff */
[----:B------:R-:W-:Y:S01]  /*18420*/  ISETP.GE.AND P3, PT, R216, UR4, PT ;  /* 0x00000004d8007c0c */ /* 0x000fe2000bf66270 */
[----:B------:R1:W-:Y:S01]  /*18430*/  @!P4 ST.E.64 desc[UR56][R8.64], R44 ;  /* 0x0000002c0800c985 */ /* 0x0003e2000c101b38 */
[----:B------:R-:W-:-:S05]  /*18440*/  @!P5 LEA.HI.X R11, R220, R5, R34, 0x2, P6 ;  /* 0x00000005dc0bd211 */ /* 0x000fca00030f1422 */
[----:B------:R2:W-:Y:S01]  /*18450*/  @!P5 ST.E.64 desc[UR56][R10.64], R48 ;  /* 0x000000300a00d985 */ /* 0x0005e2000c101b38 */
[CC--:B0-----:R-:W-:Y:S02]  /*18460*/  @!P2 LEA R6, P4, R219.reuse, R4.reuse, 0x2 ;  /* 0x00000004db06a211 */ /* 0x0c1fe400078810ff */
[CC--:B-1----:R-:W-:Y:S02]  /*18470*/  @!P1 LEA R8, P5, R218.reuse, R4.reuse, 0x2 ;  /* 0x00000004da089211 */ /* 0x0c2fe400078a10ff */
[-C--:B------:R-:W-:Y:S02]  /*18480*/  @!P2 LEA.HI.X R7, R219, R5.reuse, R33, 0x2, P4 ;  /* 0x00000005db07a211 */ /* 0x080fe400020f1421 */
[----:B------:R-:W-:Y:S02]  /*18490*/  ISETP.GE.AND P4, PT, R215, UR4, PT ;  /* 0x00000004d7007c0c */ /* 0x000fe4000bf86270 */
[----:B--2---:R-:W-:Y:S01]  /*184a0*/  @!P0 LEA R10, P6, R217, R4, 0x2 ;  /* 0x00000004d90a8211 */ /* 0x004fe200078c10ff */
[----:B------:R0:W-:Y:S01]  /*184b0*/  @!P2 ST.E.64 desc[UR56][R6.64], R52 ;  /* 0x000000340600a985 */ /* 0x0001e2000c101b38 */
[----:B------:R-:W-:-:S02]  /*184c0*/  @!P1 LEA.HI.X R9, R218, R5, R32, 0x2, P5 ;  /* 0x00000005da099211 */ /* 0x000fc400028f1420 */
[----:B------:R-:W-:Y:S02]  /*184d0*/  @!P0 LEA.HI.X R11, R217, R5, R31, 0x2, P6 ;  /* 0x00000005d90b8211 */ /* 0x000fe400030f141f */
[----:B------:R-:W-:Y:S01]  /*184e0*/  ISETP.GE.AND P2, PT, R214, UR4, PT ;  /* 0x00000004d6007c0c */ /* 0x000fe2000bf46270 */
[----:B------:R1:W-:Y:S01]  /*184f0*/  @!P1 ST.E.64 desc[UR56][R8.64], R56 ;  /* 0x0000003808009985 */ /* 0x0003e2000c101b38 */
[----:B------:R-:W-:-:S03]  /*18500*/  ISETP.GE.AND P1, PT, R213, UR4, PT ;  /* 0x00000004d5007c0c */ /* 0x000fc6000bf26270 */
[----:B------:R2:W-:Y:S01]  /*18510*/  @!P0 ST.E.64 desc[UR56][R10.64], R60 ;  /* 0x0000003c0a008985 */ /* 0x0005e2000c101b38 */
[----:B------:R-:W-:Y:S02]  /*18520*/  ISETP.GE.AND P0, PT, R212, UR4, PT ;  /* 0x00000004d4007c0c */ /* 0x000fe4000bf06270 */
[----:B0-----:R-:W-:-:S04]  /*18530*/  @!P3 LEA R6, P5, R216, R4, 0x2 ;  /* 0x00000004d806b211 */ /* 0x001fc800078a10ff */
[-C--:B------:R-:W-:Y:S02]  /*18540*/  @!P3 LEA.HI.X R7, R216, R5.reuse, R30, 0x2, P5 ;  /* 0x00000005d807b211 */ /* 0x080fe400028f141e */
[----:B------:R-:W-:Y:S02]  /*18550*/  ISETP.GE.AND P5, PT, R211, UR4, PT ;  /* 0x00000004d3007c0c */ /* 0x000fe4000bfa6270 */
[CC--:B-1----:R-:W-:Y:S01]  /*18560*/  @!P4 LEA R8, P6, R215.reuse, R4.reuse, 0x2 ;  /* 0x00000004d708c211 */ /* 0x0c2fe200078c10ff */
[----:B------:R0:W-:Y:S03]  /*18570*/  @!P3 ST.E.64 desc[UR56][R6.64], R64 ;  /* 0x000000400600b985 */ /* 0x0001e6000c101b38 */
[----:B------:R-:W-:Y:S02]  /*18580*/  @!P4 LEA.HI.X R9, R215, R5, R29, 0x2, P6 ;  /* 0x00000005d709c211 */ /* 0x000fe400030f141d */
[----:B--2---:R-:W-:-:S03]  /*18590*/  @!P1 LEA R10, P6, R213, R4, 0x2 ;  /* 0x00000004d50a9211 */ /* 0x004fc600078c10ff */
[----:B------:R1:W-:Y:S01]  /*185a0*/  @!P4 ST.E.64 desc[UR56][R8.64], R68 ;  /* 0x000000440800c985 */ /* 0x0003e2000c101b38 */
[----:B------:R-:W-:Y:S02]  /*185b0*/  @!P1 LEA.HI.X R11, R213, R5, R27, 0x2, P6 ;  /* 0x00000005d50b9211 */ /* 0x000fe400030f141b */
[----:B0-----:R-:W-:-:S04]  /*185c0*/  @!P2 LEA R6, P3, R214, R4, 0x2 ;  /* 0x00000004d606a211 */ /* 0x001fc800078610ff */
[----:B------:R-:W-:Y:S02]  /*185d0*/  @!P2 LEA.HI.X R7, R214, R5, R28, 0x2, P3 ;  /* 0x00000005d607a211 */ /* 0x000fe400018f141c */
[----:B-1----:R-:W-:-:S03]  /*185e0*/  @!P0 LEA R8, P4, R212, R4, 0x2 ;  /* 0x00000004d4088211 */ /* 0x002fc600078810ff */
[----:B------:R3:W-:Y:S01]  /*185f0*/  @!P2 ST.E.64 desc[UR56][R6.64], R72 ;  /* 0x000000480600a985 */ /* 0x0007e2000c101b38 */
[C---:B------:R-:W-:Y:S02]  /*18600*/  @!P5 LEA R4, P3, R211.reuse, R4, 0x2 ;  /* 0x00000004d304d211 */ /* 0x040fe400078610ff */
[-C--:B------:R-:W-:Y:S01]  /*18610*/  @!P0 LEA.HI.X R9, R212, R5.reuse, R26, 0x2, P4 ;  /* 0x00000005d4098211 */ /* 0x080fe200020f141a */
[----:B------:R3:W-:Y:S01]  /*18620*/  @!P1 ST.E.64 desc[UR56][R10.64], R76 ;  /* 0x0000004c0a009985 */ /* 0x0007e2000c101b38 */
[----:B------:R-:W-:-:S03]  /*18630*/  @!P5 LEA.HI.X R5, R211, R5, R24, 0x2, P3 ;  /* 0x00000005d305d211 */ /* 0x000fc600018f1418 */
[----:B------:R3:W-:Y:S04]  /*18640*/  @!P0 ST.E.64 desc[UR56][R8.64], R80 ;  /* 0x0000005008008985 */ /* 0x0007e8000c101b38 */
[----:B------:R3:W-:Y:S02]  /*18650*/  @!P5 ST.E.64 desc[UR56][R4.64], R84 ;  /* 0x000000540400d985 */ /* 0x0007e4000c101b38 */
.L_x_624:
[----:B------:R-:W-:Y:S05]  /*18660*/  BSYNC B1 ;  /* 0x0000000000017941 */ /* 0x000fea0003800000 */
.L_x_623:
[----:B------:R-:W-:Y:S01]  /*18670*/  ISETP.GE.AND P0, PT, R12, R3, PT ;  /* 0x000000030c00720c */ /* 0x000fe20003f06270 */
[----:B--23--:R2:W3:Y:S04]  /*18680*/  SHFL.IDX PT, R5, R13, 0x1, 0x1c1f ;  /* 0x003c1f000d057f89 */ /* 0x00c4e800000e0000 */
[----:B-1----:R2:W1:Y:S08]  /*18690*/  SHFL.IDX PT, R4, R0, 0x1, 0x1c1f ;  /* 0x003c1f0000047f89 */ /* 0x00247000000e0000 */
[----:B--2---:R-:W-:Y:S05]  /*186a0*/  @P0 BRA `(.L_x_622) ;  /* 0x0000000c00f40947 */ /* 0x004fea0003800000 */
[----:B------:R-:W-:Y:S02]  /*186b0*/  ULDC UR4, c[0x0][0xac8] ;  /* 0x0002b20000047ab9 */ /* 0x000fe40000000800 */
[----:B------:R-:W-:Y:S02]  /*186c0*/  ISETP.GE.AND P1, PT, R210, UR4, PT ;  /* 0x00000004d2007c0c */ /* 0x000fe4000bf26270 */
[----:B------:R-:W-:Y:S02]  /*186d0*/  ISETP.GE.AND P0, PT, R224, UR4, PT ;  /* 0x00000004e0007c0c */ /* 0x000fe4000bf06270 */
[----:B------:R-:W-:Y:S02]  /*186e0*/  ISETP.GE.AND P2, PT, R225, UR4, PT ;  /* 0x00000004e1007c0c */ /* 0x000fe4000bf46270 */
[----:B------:R-:W-:Y:S02]  /*186f0*/  ISETP.GE.AND P4, PT, R222, UR4, PT ;  /* 0x00000004de007c0c */ /* 0x000fe4000bf86270 */
[----:B------:R-:W-:-:S05]  /*18700*/  ISETP.GE.AND P3, PT, R223, UR4, PT ;  /* 0x00000004df007c0c */ /* 0x000fca000bf66270 */
[-C--:B-1----:R-:W-:Y:S02]  /*18710*/  @!P1 LEA R8, P5, R210, R4.reuse, 0x2 ;  /* 0x00000004d2089211 */ /* 0x082fe400078a10ff */
[-C--:B------:R-:W-:Y:S02]  /*18720*/  @!P0 LEA R10, P6, R224, R4.reuse, 0x2 ;  /* 0x00000004e00a8211 */ /* 0x080fe400078c10ff */
[-C--:B---3--:R-:W-:Y:S01]  /*18730*/  @!P1 LEA.HI.X R9, R210, R5.reuse, R15, 0x2, P5 ;  /* 0x00000005d2099211 */ /* 0x088fe200028f140f */
[----:B0-----:R-:W-:Y:S01]  /*18740*/  @!P2 IMAD.WIDE R6, R225, 0x4, R4 ;  /* 0x00000004e106a825 */ /* 0x001fe200078e0204 */
        /* <DEDUP_REMOVED lines=18> */
[-C--:B-1----:R-:W-:Y:S01]  /*18870*/  @!P2 LEA R10, P6, R218, R4.reuse, 0x2 ;  /* 0x00000004da0aa211 */ /* 0x082fe200078c10ff */
[----:B------:R-:W-:Y:S01]  /*18880*/  @!P5 ST.E.64 desc[UR56][R20.64], R46 ;  /* 0x0000002e1400d985 */ /* 0x000fe2000c101b38 */
[----:B------:R-:W-:Y:S02]  /*18890*/  @!P1 LEA R8, P5, R219, R4, 0x2 ;  /* 0x00000004db089211 */ /* 0x000fe400078a10ff */
[----:B------:R-:W-:-:S02]  /*188a0*/  @!P0 LEA.HI.X R7, R220, R5, R34, 0x2, P4 ;  /* 0x00000005dc078211 */ /* 0x000fc400020f1422 */
[-C--:B------:R-:W-:Y:S02]  /*188b0*/  @!P1 LEA.HI.X R9, R219, R5.reuse, R33, 0x2, P5 ;  /* 0x00000005db099211 */ /* 0x080fe400028f1421 */
[----:B------:R-:W-:Y:S01]  /*188c0*/  ISETP.GE.AND P4, PT, R216, UR4, PT ;  /* 0x00000004d8007c0c */ /* 0x000fe2000bf86270 */
[----:B------:R-:W-:Y:S01]  /*188d0*/  @!P0 ST.E.64 desc[UR56][R6.64], R50 ;  /* 0x0000003206008985 */ /* 0x000fe2000c101b38 */
[----:B------:R-:W-:Y:S02]  /*188e0*/  @!P2 LEA.HI.X R11, R218, R5, R32, 0x2, P6 ;  /* 0x00000005da0ba211 */ /* 0x000fe400030f1420 */
[----:B--2---:R-:W-:Y:S01]  /*188f0*/  @!P3 LEA R12, P5, R217, R4, 0x2 ;  /* 0x00000004d90cb211 */ /* 0x004fe200078a10ff */
[----:B------:R0:W-:Y:S01]  /*18900*/  @!P1 ST.E.64 desc[UR56][R8.64], R54 ;  /* 0x0000003608009985 */ /* 0x0001e2000c101b38 */
[----:B------:R-:W-:Y:S02]  /*18910*/  ISETP.GE.AND P1, PT, R214, UR4, PT ;  /* 0x00000004d6007c0c */ /* 0x000fe4000bf26270 */
[----:B------:R-:W-:Y:S01]  /*18920*/  ISETP.GE.AND P0, PT, R213, UR4, PT ;  /* 0x00000004d5007c0c */ /* 0x000fe2000bf06270 */
[----:B------:R1:W-:Y:S01]  /*18930*/  @!P2 ST.E.64 desc[UR56][R10.64], R58 ;  /* 0x0000003a0a00a985 */ /* 0x0003e2000c101b38 */
[----:B------:R-:W-:-:S02]  /*18940*/  ISETP.GE.AND P2, PT, R215, UR4, PT ;  /* 0x00000004d7007c0c */ /* 0x000fc4000bf46270 */
[-C--:B------:R-:W-:Y:S02]  /*18950*/  @!P3 LEA.HI.X R13, R217, R5.reuse, R31, 0x2, P5 ;  /* 0x00000005d90db211 */ /* 0x080fe400028f141f */
[----:B------:R-:W-:Y:S02]  /*18960*/  ISETP.GE.AND P5, PT, R212, UR4, PT ;  /* 0x00000004d4007c0c */ /* 0x000fe4000bfa6270 */
[CC--:B---3--:R-:W-:Y:S01]  /*18970*/  @!P4 LEA R14, P6, R216.reuse, R4.reuse, 0x2 ;  /* 0x00000004d80ec211 */ /* 0x0c8fe200078c10ff */
[----:B------:R2:W-:Y:S03]  /*18980*/  @!P3 ST.E.64 desc[UR56][R12.64], R62 ;  /* 0x0000003e0c00b985 */ /* 0x0005e6000c101b38 */
[----:B------:R-:W-:Y:S02]  /*18990*/  @!P4 LEA.HI.X R15, R216, R5, R30, 0x2, P6 ;  /* 0x00000005d80fc211 */ /* 0x000fe400030f141e */
[----:B0-----:R-:W-:-:S02]  /*189a0*/  @!P1 LEA R8, P6, R214, R4, 0x2 ;  /* 0x00000004d6089211 */ /* 0x001fc400078c10ff */
[-C--:B------:R-:W-:Y:S01]  /*189b0*/  @!P2 LEA R6, P3, R215, R4.reuse, 0x2 ;  /* 0x00000004d706a211 */ /* 0x080fe200078610ff */
[----:B------:R2:W-:Y:S01]  /*189c0*/  @!P4 ST.E.64 desc[UR56][R14.64], R66 ;  /* 0x000000420e00c985 */ /* 0x0005e2000c101b38 */
[-C--:B-1----:R-:W-:Y:S02]  /*189d0*/  @!P0 LEA R10, P4, R213, R4.reuse, 0x2 ;  /* 0x00000004d50a8211 */ /* 0x082fe400078810ff */
        /* <DEDUP_REMOVED lines=11> */
[----:B------:R-:W-:-:S04]  /*18a90*/  LEA R4, P0, R211, R4, 0x2 ;  /* 0x00000004d3047211 */ /* 0x000fc800078010ff */
[----:B------:R-:W-:-:S05]  /*18aa0*/  LEA.HI.X R5, R211, R5, R24, 0x2, P0 ;  /* 0x00000005d3057211 */ /* 0x000fca00000f1418 */
[----:B------:R4:W-:Y:S01]  /*18ab0*/  ST.E.64 desc[UR56][R4.64], R86 ;  /* 0x0000005604007985 */ /* 0x0009e2000c101b38 */
[----:B------:R-:W-:Y:S05]  /*18ac0*/  BRA `(.L_x_622) ;  /* 0x0000000800ec7947 */ /* 0x000fea0003800000 */
.L_x_613:
[----:B------:R-:W-:Y:S01]  /*18ad0*/  ULDC.64 UR6, c[0x0][0xc08] ;  /* 0x0003020000067ab9 */ /* 0x000fe20000000a00 */
[----:B------:R-:W-:Y:S01]  /*18ae0*/  ULDC.64 UR4, c[0x0][0xc00] ;  /* 0x0003000000047ab9 */ /* 0x000fe20000000a00 */
[----:B------:R-:W-:Y:S01]  /*18af0*/  ISETP.NE.U32.AND P1, PT, RZ, UR6, PT ;  /* 0x00000006ff007c0c */ /* 0x000fe2000bf25070 */
[----:B------:R-:W-:Y:S01]  /*18b00*/  IMAD.MOV.U32 R3, RZ, RZ, RZ ;  /* 0x000000ffff037224 */ /* 0x000fe200078e00ff */
[----:B------:R-:W-:Y:S02]  /*18b10*/  ISETP.NE.U32.AND P0, PT, RZ, UR4, PT ;  /* 0x00000004ff007c0c */ /* 0x000fe4000bf05070 */
[----:B------:R-:W-:Y:S02]  /*18b20*/  ISETP.NE.AND.EX P1, PT, RZ, UR7, PT, P1 ;  /* 0x00000007ff007c0c */ /* 0x000fe4000bf25310 */
[----:B------:R-:W-:Y:S02]  /*18b30*/  IADD3 R4, P2, R204, UR4, RZ ;  /* 0x00000004cc047c10 */ /* 0x000fe4000ff5e0ff */
[----:B------:R-:W-:-:S02]  /*18b40*/  ISETP.NE.AND.EX P0, PT, RZ, UR5, PT, P0 ;  /* 0x00000005ff007c0c */ /* 0x000fc4000bf05300 */
[----:B------:R-:W-:Y:S01]  /*18b50*/  IADD3.X R5, R205, UR5, RZ, P2, !PT ;  /* 0x00000005cd057c10 */ /* 0x000fe200097fe4ff */
[----:B------:R-:W-:Y:S02]  /*18b60*/  ULDC UR4, c[0x0][0xa88] ;  /* 0x0002a20000047ab9 */ /* 0x000fe40000000800 */
[----:B------:R-:W-:-:S04]  /*18b70*/  IMAD.U32 R0, RZ, RZ, UR4 ;  /* 0x00000004ff007e24 */ /* 0x000fc8000f8e00ff */
[----:B------:R-:W-:-:S04]  /*18b80*/  @P1 IADD3 R204, P2, R204, UR6, RZ ;  /* 0x00000006cccc1c10 */ /* 0x000fc8000ff5e0ff */
[----:B------:R-:W-:Y:S01]  /*18b90*/  @P1 IADD3.X R205, R205, UR7, RZ, P2, !PT ;  /* 0x00000007cdcd1c10 */ /* 0x000fe200097fe4ff */
[----:B------:R3:W5:Y:S04]  /*18ba0*/  @P0 LDG.E R3, desc[UR56][R4.64] ;  /* 0x0000003804030981 */ /* 0x000768000c1e1900 */
[----:B------:R3:W5:Y:S01]  /*18bb0*/  @P1 LDG.E R0, desc[UR56][R204.64] ;  /* 0x00000038cc001981 */ /* 0x000762000c1e1900 */
[----:B------:R-:W-:Y:S01]  /*18bc0*/  ISETP.NE.AND P2, PT, R202, RZ, PT ;  /* 0x000000ffca00720c */ /* 0x000fe20003f45270 */
[----:B0-----:R-:W0:-:S12]  /*18bd0*/  S2R R6, SR_TID.X ;  /* 0x0000000000067919 */ /* 0x001e180000002100 */
[----:B------:R-:W4:Y:S01]  /*18be0*/  @!P2 LDC R202, c[0x0][0xad4] ;  /* 0x0002b500ffcaab82 */ /* 0x000f220000000800 */
[----:B0-----:R-:W-:Y:S02]  /*18bf0*/  IADD3 R6, R6, -0x80, RZ ;  /* 0xffffff8006067810 */ /* 0x001fe40007ffe0ff */
[----:B----4-:R-:W-:Y:S02]  /*18c00*/  ISETP.GT.AND P2, PT, R202, 0x1, PT ;  /* 0x00000001ca00780c */ /* 0x010fe40003f44270 */
[----:B------:R-:W-:Y:S01]  /*18c10*/  ISETP.GT.AND P3, PT, R6, 0x7f, PT ;  /* 0x0000007f0600780c */ /* 0x000fe20003f64270 */
[----:B---3--:R-:W-:-:S12]  /*18c20*/  @P1 BRA `(.L_x_625) ;  /* 0x0000000000101947 */ /* 0x008fd80003800000 */
[----:B------:R-:W-:Y:S05]  /*18c30*/  @!P0 BRA `(.L_x_625) ;  /* 0x00000000000c8947 */ /* 0x000fea0003800000 */
[----:B------:R-:W3:Y:S04]  /*18c40*/  LDG.E R7, desc[UR56][R4.64] ;  /* 0x0000003804077981 */ /* 0x000ee8000c1e1900 */
[----:B-----5:R-:W3:Y:S02]  /*18c50*/  LDG.E R0, desc[UR56][R4.64+0x4] ;  /* 0x0000043804007981 */ /* 0x020ee4000c1e1900 */
[----:B---3--:R-:W-:-:S07]  /*18c60*/  IMAD.IADD R0, R0, 0x1, -R7 ;  /* 0x0000000100007824 */ /* 0x008fce00078e0a07 */
.L_x_625:
[----:B------:R-:W-:Y:S01]  /*18c70*/  BSSY B1, `(.L_x_626) ;  /* 0x0000037000017945 */ /* 0x000fe20003800000 */
[----:B------:R-:W-:Y:S02]  /*18c80*/  SEL R203, R203, RZ, !P0 ;  /* 0x000000ffcbcb7207 */ /* 0x000fe40004000000 */
[----:B------:R-:W-:Y:S02]  /*18c90*/  SEL R226, R226, RZ, !P0 ;  /* 0x000000ffe2e27207 */ /* 0x000fe40004000000 */
[----:B-----5:R-:W-:Y:S01]  /*18ca0*/  SHF.R.S32.HI R26, RZ, 0x1f, R3 ;  /* 0x0000001fff1a7819 */ /* 0x020fe20000011403 */
[----:B------:R-:W-:Y:S06]  /*18cb0*/  @P3 BRA `(.L_x_627) ;  /* 0x0000000000c83947 */ /* 0x000fec0003800000 */
[----:B------:R-:W0:Y:S01]  /*18cc0*/  S2R R5, SR_TID.X ;  /* 0x0000000000057919 */ /* 0x000e220000002100 */
[----:B------:R-:W3:Y:S01]  /*18cd0*/  LDC R29, c[0x0][0xbe8] ;  /* 0x0002fa00ff1d7b82 */ /* 0x000ee20000000800 */
[----:B0-----:R-:W-:Y:S02]  /*18ce0*/  IMAD R4, R208, 0x80, R5 ;  /* 0x00000080d0047824 */ /* 0x001fe400078e0205 */
[----:B---3--:R-:W-:Y:S02]  /*18cf0*/  IMAD R5, R0, R29, RZ ;  /* 0x0000001d00057224 */ /* 0x008fe400078e02ff */
[----:B------:R-:W-:-:S05]  /*18d00*/  VIADD R27, R4, 0xffffff80 ;  /* 0xffffff80041b7836 */ /* 0x000fca0000000000 */
[----:B------:R-:W-:-:S13]  /*18d10*/  ISETP.GE.AND P0, PT, R27, R5, PT ;  /* 0x000000051b00720c */ /* 0x000fda0003f06270 */
[----:B------:R-:W-:Y:S05]  /*18d20*/  @P0 BRA `(.L_x_627) ;  /* 0x0000000000ac0947 */ /* 0x000fea0003800000 */
[----:B------:R-:W-:Y:S01]  /*18d30*/  ISETP.GT.AND P0, PT, R202, 0x1, PT ;  /* 0x00000001ca00780c */ /* 0x000fe20003f04270 */
[----:B------:R-:W0:Y:S01]  /*18d40*/  LDC.64 R4, c[0x0][0xba8] ;  /* 0x0002ea00ff047b82 */ /* 0x000e220000000a00 */
[----:B------:R-:W-:Y:S01]  /*18d50*/  MOV R24, 0x9b8 ;  /* 0x000009b800187802 */ /* 0x000fe20000000f00 */
[----:B------:R-:W-:Y:S01]  /*18d60*/  IMAD.MOV.U32 R21, RZ, RZ, R27 ;  /* 0x000000ffff157224 */ /* 0x000fe200078e001b */
[----:B------:R-:W-:Y:S02]  /*18d70*/  ISETP.NE.AND P1, PT, R29, 0x1, PT ;  /* 0x000000011d00780c */ /* 0x000fe40003f25270 */
[----:B------:R-:W-:Y:S02]  /*18d80*/  SEL R24, R24, 0x978, P0 ;  /* 0x0000097818187807 */ /* 0x000fe40000000000 */
[----:B------:R-:W-:Y:S02]  /*18d90*/  SEL R209, R209, RZ, P0 ;  /* 0x000000ffd1d17207 */ /* 0x000fe40000000000 */
[----:B------:R-:W3:Y:S08]  /*18da0*/  LDC.64 R12, c[0x0][R24+0x220] ;  /* 0x00008800180c7b82 */ /* 0x000ef00000000a00 */
[----:B------:R-:W4:Y:S08]  /*18db0*/  LDC.64 R14, c[0x0][R24+0x218] ;  /* 0x00008600180e7b82 */ /* 0x000f300000000a00 */
[----:B------:R-:W5:Y:S08]  /*18dc0*/  LDC.64 R8, c[0x0][R24+0x228] ;  /* 0x00008a0018087b82 */ /* 0x000f700000000a00 */
[----:B------:R-:W1:Y:S08]  /*18dd0*/  LDC.64 R6, c[0x0][R24+0x210] ;  /* 0x0000840018067b82 */ /* 0x000e700000000a00 */
[----:B------:R-:W2:Y:S08]  /*18de0*/  @P1 LDC R20, c[0x0][0xbec] ;  /* 0x0002fb00ff141b82 */ /* 0x000eb00000000800 */
[----:B------:R-:W5:Y:S01]  /*18df0*/  @P1 LDC R31, c[0x0][0xbf0] ;  /* 0x0002fc00ff1f1b82 */ /* 0x000f620000000800 */
[----:B---3--:R-:W-:-:S07]  /*18e00*/  IMAD R13, R13, R203, RZ ;  /* 0x000000cb0d0d7224 */ /* 0x008fce00078e02ff */
[----:B0-----:R-:W0:Y:S01]  /*18e10*/  @!P0 LDC R4, c[0x0][0xb50] ;  /* 0x0002d400ff048b82 */ /* 0x001e220000000800 */
[----:B------:R-:W-:-:S04]  /*18e20*/  IMAD.WIDE.U32 R10, R12, R203, RZ ;  /* 0x000000cb0c0a7225 */ /* 0x000fc800078e00ff */
[----:B------:R-:W-:Y:S02]  /*18e30*/  IMAD R13, R12, R226, R13 ;  /* 0x000000e20c0d7224 */ /* 0x000fe400078e020d */
[----:B--2---:R-:W-:Y:S01]  /*18e40*/  @P1 IMAD.HI.U32 R20, R27, R20, RZ ;  /* 0x000000141b141227 */ /* 0x004fe200078e00ff */
[----:B------:R-:W2:Y:S02]  /*18e50*/  @!P0 LDC R5, c[0x0][0xb54] ;  /* 0x0002d500ff058b82 */ /* 0x000ea40000000800 */
[----:B------:R-:W-:Y:S01]  /*18e60*/  IADD3 R12, R11, R13, RZ ;  /* 0x0000000d0b0c7210 */ /* 0x000fe20007ffe0ff */
[-C--:B----4-:R-:W-:Y:S02]  /*18e70*/  IMAD R25, R15, R199.reuse, RZ ;  /* 0x000000c70f197224 */ /* 0x090fe400078e02ff */
[----:B------:R-:W-:Y:S01]  /*18e80*/  IMAD.WIDE.U32 R14, R14, R199, RZ ;  /* 0x000000c70e0e7225 */ /* 0x000fe200078e00ff */
[----:B-----5:R-:W-:-:S03]  /*18e90*/  @P1 SHF.R.U32.HI R21, RZ, R31, R20 ;  /* 0x0000001fff151219 */ /* 0x020fc60000011614 */
[----:B------:R-:W-:Y:S01]  /*18ea0*/  IMAD.IADD R25, R15, 0x1, R25 ;  /* 0x000000010f197824 */ /* 0x000fe200078e0219 */
[----:B------:R-:W-:Y:S01]  /*18eb0*/  IADD3 R14, P1, P3, R10, R14, R3 ;  /* 0x0000000e0a0e7210 */ /* 0x000fe20007b3e003 */
[-C--:B------:R-:W-:Y:S02]  /*18ec0*/  IMAD R13, R9, R209.reuse, RZ ;  /* 0x000000d1090d7224 */ /* 0x080fe400078e02ff */
[----:B------:R-:W-:Y:S02]  /*18ed0*/  IMAD.MOV R10, RZ, RZ, -R21 ;  /* 0x000000ffff0a7224 */ /* 0x000fe400078e0a15 */
[----:B------:R-:W-:-:S04]  /*18ee0*/  IMAD.WIDE.U32 R8, R8, R209, RZ ;  /* 0x000000d108087225 */ /* 0x000fc800078e00ff */
[----:B------:R-:W-:Y:S01]  /*18ef0*/  IMAD R11, R29, R10, R27 ;  /* 0x0000000a1d0b7224 */ /* 0x000fe200078e021b */
[----:B------:R-:W-:Y:S01]  /*18f00*/  IADD3.X R10, R12, R25, R26, P1, P3 ;  /* 0x000000190c0a7210 */ /* 0x000fe20000fe641a */
[----:B------:R-:W-:Y:S01]  /*18f10*/  IMAD.IADD R13, R9, 0x1, R13 ;  /* 0x00000001090d7824 */ /* 0x000fe200078e020d */
[----:B------:R-:W-:Y:S01]  /*18f20*/  IADD3 R8, P0, P1, R21, R14, R8 ;  /* 0x0000000e15087210 */ /* 0x000fe2000791e008 */
[----:B-1----:R-:W-:Y:S01]  /*18f30*/  IMAD R7, R7, R11, RZ ;  /* 0x0000000b07077224 */ /* 0x002fe200078e02ff */
[----:B------:R-:W-:-:S04]  /*18f40*/  SHF.R.S32.HI R21, RZ, 0x1f, R21 ;  /* 0x0000001fff157819 */ /* 0x000fc80000011415 */
[----:B------:R-:W-:Y:S02]  /*18f50*/  IADD3.X R9, R21, R10, R13, P0, P1 ;  /* 0x0000000a15097210 */ /* 0x000fe400007e240d */
[----:B------:R-:W-:-:S05]  /*18f60*/  SHF.R.S32.HI R13, RZ, 0x1f, R11 ;  /* 0x0000001fff0d7819 */ /* 0x000fca000001140b */
[C---:B------:R-:W-:Y:S02]  /*18f70*/  IMAD R13, R6.reuse, R13, R7 ;  /* 0x0000000d060d7224 */ /* 0x040fe400078e0207 */
[----:B------:R-:W-:-:S04]  /*18f80*/  IMAD.WIDE.U32 R6, R6, R11, R8 ;  /* 0x0000000b06067225 */ /* 0x000fc800078e0008 */
[----:B------:R-:W-:Y:S01]  /*18f90*/  IMAD.IADD R7, R7, 0x1, R13 ;  /* 0x0000000107077824 */ /* 0x000fe200078e020d */
[----:B0-----:R-:W-:-:S04]  /*18fa0*/  LEA R4, P0, R6, R4, 0x2 ;  /* 0x0000000406047211 */ /* 0x001fc800078010ff */
[----:B--2---:R-:W-:Y:S01]  /*18fb0*/  LEA.HI.X R5, R6, R5, R7, 0x2, P0 ;  /* 0x0000000506057211 */ /* 0x004fe200000f1407 */
[----:B------:R-:W-:-:S05]  /*18fc0*/  IMAD.MOV.U32 R7, RZ, RZ, -0x800000 ;  /* 0xff800000ff077424 */ /* 0x000fca00078e00ff */
[----:B------:R0:W-:Y:S03]  /*18fd0*/  STG.E desc[UR56][R4.64], R7 ;  /* 0x0000000704007986 */ /* 0x0001e6000c101938 */
.L_x_627:
[----:B------:R-:W-:Y:S05]  /*18fe0*/  BSYNC B1 ;  /* 0x0000000000017941 */ /* 0x000fea0003800000 */
.L_x_626:
[----:B------:R-:W-:Y:S05]  /*18ff0*/  @P2 BRA `(.L_x_622) ;  /* 0x0000000400a02947 */ /* 0x000fea0003800000 */
[----:B------:R-:W3:Y:S01]  /*19000*/  LDC R11, c[0x0][0xbe8] ;  /* 0x0002fa00ff0b7b82 */ /* 0x000ee20000000800 */
[----:B------:R-:W-:Y:S01]  /*19010*/  ULDC.64 UR4, c[0x0][0xaa0] ;  /* 0x0002a80000047ab9 */ /* 0x000fe20000000a00 */
[----:B------:R-:W-:Y:S01]  /*19020*/  ULDC.64 UR6, c[0x0][0xaf0] ;  /* 0x0002bc0000067ab9 */ /* 0x000fe20000000a00 */
[----:B0-----:R-:W-:Y:S01]  /*19030*/  IMAD R4, R26, UR4, RZ ;  /* 0x000000041a047c24 */ /* 0x001fe2000f8e02ff */
[----:B------:R-:W-:Y:S01]  /*19040*/  BSSY B1, `(.L_x_628) ;  /* 0x0000039000017945 */ /* 0x000fe20003800000 */
[----:B------:R-:W-:Y:S02]  /*19050*/  SHF.R.S32.HI R10, RZ, 0x1f, R200 ;  /* 0x0000001fff0a7819 */ /* 0x000fe400000114c8 */
[C---:B------:R-:W-:Y:S01]  /*19060*/  IMAD R7, R3.reuse, UR5, R4 ;  /* 0x0000000503077c24 */ /* 0x040fe2000f8e0204 */
[----:B------:R-:W-:Y:S01]  /*19070*/  SHF.R.S32.HI R14, RZ, 0x1f, R198 ;  /* 0x0000001fff0e7819 */ /* 0x000fe200000114c6 */
[----:B------:R-:W-:Y:S01]  /*19080*/  IMAD.WIDE.U32 R4, R3, UR4, RZ ;  /* 0x0000000403047c25 */ /* 0x000fe2000f8e00ff */
[----:B------:R-:W-:Y:S01]  /*19090*/  LEA R3, R201, R227, 0x5 ;  /* 0x000000e3c9037211 */ /* 0x000fe200078e28ff */
[----:B------:R-:W-:-:S02]  /*190a0*/  ULDC.64 UR4, c[0x0][0xae8] ;  /* 0x0002ba0000047ab9 */ /* 0x000fc40000000a00 */
[----:B------:R-:W-:Y:S02]  /*190b0*/  IMAD.IADD R5, R5, 0x1, R7 ;  /* 0x0000000105057824 */ /* 0x000fe400078e0207 */
[----:B------:R-:W-:Y:S02]  /*190c0*/  IMAD R9, R208, 0x80, R3 ;  /* 0x00000080d0097824 */ /* 0x000fe400078e0203 */
[----:B------:R-:W-:-:S04]  /*190d0*/  IMAD.WIDE.U32 R4, R199, UR4, R4 ;  /* 0x00000004c7047c25 */ /* 0x000fc8000f8e0004 */
[----:B------:R-:W-:Y:S02]  /*190e0*/  IMAD.MOV.U32 R3, RZ, RZ, R9 ;  /* 0x000000ffff037224 */ /* 0x000fe400078e0009 */
[----:B------:R-:W-:Y:S01]  /*190f0*/  IMAD R7, R226, UR6, RZ ;  /* 0x00000006e2077c24 */ /* 0x000fe2000f8e02ff */
[----:B---3--:R-:W-:Y:S01]  /*19100*/  ISETP.NE.AND P0, PT, R11, 0x1, PT ;  /* 0x000000010b00780c */ /* 0x008fe20003f05270 */
[----:B------:R-:W-:Y:S01]  /*19110*/  IMAD R5, R199, UR5, R5 ;  /* 0x00000005c7057c24 */ /* 0x000fe2000f8e0205 */
[----:B------:R-:W-:Y:S01]  /*19120*/  ULDC.64 UR4, c[0x0][0xae0] ;  /* 0x0002b80000047ab9 */ /* 0x000fe20000000a00 */
[C---:B------:R-:W-:Y:S02]  /*19130*/  IMAD R7, R203.reuse, UR7, R7 ;  /* 0x00000007cb077c24 */ /* 0x040fe4000f8e0207 */
[----:B------:R-:W-:-:S04]  /*19140*/  IMAD.WIDE.U32 R4, R203, UR6, R4 ;  /* 0x00000006cb047c25 */ /* 0x000fc8000f8e0004 */
[----:B------:R-:W-:-:S04]  /*19150*/  IMAD.IADD R5, R5, 0x1, R7 ;  /* 0x0000000105057824 */ /* 0x000fc800078e0207 */
[----:B------:R-:W0:Y:S08]  /*19160*/  @P0 LDC R6, c[0x0][0xbec] ;  /* 0x0002fb00ff060b82 */ /* 0x000e300000000800 */
[----:B------:R-:W3:Y:S01]  /*19170*/  @P0 LDC R13, c[0x0][0xbf0] ;  /* 0x0002fc00ff0d0b82 */ /* 0x000ee20000000800 */
[----:B0-----:R-:W-:-:S05]  /*19180*/  @P0 IMAD.HI.U32 R6, R9, R6, RZ ;  /* 0x0000000609060227 */ /* 0x001fca00078e00ff */
[----:B---3--:R-:W-:-:S04]  /*19190*/  @P0 SHF.R.U32.HI R3, RZ, R13, R6 ;  /* 0x0000000dff030219 */ /* 0x008fc80000011606 */
[----:B------:R-:W-:Y:S01]  /*191a0*/  SHF.R.S32.HI R6, RZ, 0x1f, R3 ;  /* 0x0000001fff067819 */ /* 0x000fe20000011403 */
[C---:B------:R-:W-:Y:S01]  /*191b0*/  IMAD.WIDE.U32 R4, R3.reuse, UR4, R4 ;  /* 0x0000000403047c25 */ /* 0x040fe2000f8e0004 */
[----:B------:R-:W-:-:S03]  /*191c0*/  IADD3 R8, -R3, RZ, RZ ;  /* 0x000000ff03087210 */ /* 0x000fc60007ffe1ff */
[----:B------:R-:W-:Y:S02]  /*191d0*/  IMAD R6, R6, UR4, RZ ;  /* 0x0000000406067c24 */ /* 0x000fe4000f8e02ff */
[----:B------:R-:W-:Y:S02]  /*191e0*/  IMAD R7, R11, R8, R9 ;  /* 0x000000080b077224 */ /* 0x000fe400078e0209 */
[----:B------:R-:W-:Y:S01]  /*191f0*/  IMAD R9, R3, UR5, R6 ;  /* 0x0000000503097c24 */ /* 0x000fe2000f8e0206 */
[----:B------:R-:W-:Y:S01]  /*19200*/  ULDC.64 UR4, c[0x0][0xad8] ;  /* 0x0002b60000047ab9 */ /* 0x000fe20000000a00 */
[----:B------:R-:W-:Y:S01]  /*19210*/  IMAD R8, R208, 0x80, R227 ;  /* 0x00000080d0087824 */ /* 0x000fe200078e02e3 */
[----:B------:R-:W-:Y:S01]  /*19220*/  SHF.R.S32.HI R3, RZ, 0x1f, R7 ;  /* 0x0000001fff037819 */ /* 0x000fe20000011407 */
[----:B------:R-:W-:Y:S02]  /*19230*/  IMAD.IADD R5, R5, 0x1, R9 ;  /* 0x0000000105057824 */ /* 0x000fe400078e0209 */
[----:B------:R-:W-:Y:S01]  /*19240*/  IMAD R11, R0, R11, RZ ;  /* 0x0000000b000b7224 */ /* 0x000fe200078e02ff */
[----:B------:R-:W-:Y:S01]  /*19250*/  IADD3 R0, R8, 0x20, RZ ;  /* 0x0000002008007810 */ /* 0x000fe20007ffe0ff */
[----:B------:R-:W-:-:S02]  /*19260*/  IMAD R6, R3, UR4, RZ ;  /* 0x0000000403067c24 */ /* 0x000fc4000f8e02ff */
[C---:B------:R-:W-:Y:S01]  /*19270*/  IMAD.WIDE.U32 R4, R7.reuse, UR4, R4 ;  /* 0x0000000407047c25 */ /* 0x040fe2000f8e0004 */
[-C--:B------:R-:W-:Y:S02]  /*19280*/  ISETP.GE.AND P2, PT, R8, R11.reuse, PT ;  /* 0x0000000b0800720c */ /* 0x080fe40003f46270 */
[----:B------:R-:W-:Y:S01]  /*19290*/  ISETP.GE.AND P1, PT, R0, R11, PT ;  /* 0x0000000b0000720c */ /* 0x000fe20003f26270 */
[----:B------:R-:W-:Y:S01]  /*192a0*/  IMAD R3, R7, UR5, R6 ;  /* 0x0000000507037c24 */ /* 0x000fe2000f8e0206 */
[----:B------:R-:W-:Y:S01]  /*192b0*/  ULDC.64 UR4, c[0x0][0xa80] ;  /* 0x0002a00000047ab9 */ /* 0x000fe20000000a00 */
[----:B------:R-:W-:Y:S01]  /*192c0*/  VIADD R0, R8, 0x40 ;  /* 0x0000004008007836 */ /* 0x000fe20000000000 */
[----:B------:R-:W-:Y:S01]  /*192d0*/  LEA R6, P3, R4, UR4, 0x1 ;  /* 0x0000000404067c11 */ /* 0x000fe2000f8608ff */
[----:B------:R-:W-:-:S03]  /*192e0*/  IMAD.IADD R3, R5, 0x1, R3 ;  /* 0x0000000105037824 */ /* 0x000fc600078e0203 */
[----:B------:R-:W-:Y:S01]  /*192f0*/  ISETP.GE.AND P0, PT, R0, R11, PT ;  /* 0x0000000b0000720c */ /* 0x000fe20003f06270 */
[----:B------:R0:W3:Y:S01]  /*19300*/  SHFL.IDX PT, R7, R6, RZ, 0x181f ;  /* 0x00181fff06077589 */ /* 0x0000e200000e0000 */
[----:B------:R-:W-:-:S05]  /*19310*/  LEA.HI.X R3, R4, UR5, R3, 0x1, P3 ;  /* 0x0000000504037c11 */ /* 0x000fca00098f0c03 */
[----:B------:R0:W4:Y:S01]  /*19320*/  SHFL.IDX PT, R5, R3, RZ, 0x181f ;  /* 0x00181fff03057589 */ /* 0x00012200000e0000 */
        /* <DEDUP_REMOVED lines=8> */
[----:B------:R3:W-:Y:S04]  /*193b0*/  @!P4 ST.E.128 desc[UR56][R12.64], RZ ;  /* 0x000000ff0c00c985 */ /* 0x0007e8000c101d38 */
[----:B------:R3:W-:Y:S02]  /*193c0*/  @!P5 ST.E.128 desc[UR56][R4.64], RZ ;  /* 0x000000ff0400d985 */ /* 0x0007e4000c101d38 */
.L_x_629:
[----:B------:R-:W-:Y:S05]  /*193d0*/  BSYNC B1 ;  /* 0x0000000000017941 */ /* 0x000fea0003800000 */
.L_x_628:
[----:B---34-:R3:W4:Y:S01]  /*193e0*/  SHFL.IDX PT, R5, R3, 0x1, 0x181f ;  /* 0x00381f0003057f89 */ /* 0x01872200000e0000 */
        /* <DEDUP_REMOVED lines=10> */
[----:B------:R0:W-:Y:S04]  /*19490*/  @!P3 ST.E.128 desc[UR56][R12.64], RZ ;  /* 0x000000ff0c00b985 */ /* 0x0001e8000c101d38 */
[----:B------:R0:W-:Y:S02]  /*194a0*/  @!P4 ST.E.128 desc[UR56][R4.64], RZ ;  /* 0x000000ff0400c985 */ /* 0x0001e4000c101d38 */
.L_x_631:
[----:B------:R-:W-:Y:S05]  /*194b0*/  BSYNC B1 ;  /* 0x0000000000017941 */ /* 0x000fea0003800000 */
.L_x_630:
        /* <DEDUP_REMOVED lines=13> */
.L_x_633:
[----:B------:R-:W-:Y:S05]  /*19590*/  BSYNC B1 ;  /* 0x0000000000017941 */ /* 0x000fea0003800000 */
.L_x_632:
[----:B------:R-:W-:Y:S01]  /*195a0*/  VIADD R0, R8, 0x60 ;  /* 0x0000006008007836 */ /* 0x000fe20000000000 */
[----:B0--3--:R-:W0:Y:S04]  /*195b0*/  SHFL.IDX PT, R3, R3, 0x3, 0x181f ;  /* 0x00781f0003037f89 */ /* 0x009e2800000e0000 */
[----:B------:R-:W-:Y:S01]  /*195c0*/  ISETP.GE.AND P0, PT, R0, R11, PT ;  /* 0x0000000b0000720c */ /* 0x000fe20003f06270 */
[----:B----4-:R3:W4:-:S12]  /*195d0*/  SHFL.IDX PT, R5, R6, 0x3, 0x181f ;  /* 0x00781f0006057f89 */ /* 0x01071800000e0000 */
[----:B---3--:R-:W-:Y:S05]  /*195e0*/  @P0 BRA `(.L_x_622) ;  /* 0x0000000000240947 */ /* 0x008fea0003800000 */
[----:B------:R-:W-:Y:S02]  /*195f0*/  ULDC UR4, c[0x0][0xac8] ;  /* 0x0002b20000047ab9 */ /* 0x000fe40000000800 */
[----:B------:R-:W-:Y:S02]  /*19600*/  ISETP.GE.AND P2, PT, R198, UR4, PT ;  /* 0x00000004c6007c0c */ /* 0x000fe4000bf46270 */
[----:B------:R-:W-:-:S11]  /*19610*/  ISETP.GE.AND P3, PT, R200, UR4, PT ;  /* 0x00000004c8007c0c */ /* 0x000fd6000bf66270 */
[-C--:B----4-:R-:W-:Y:S02]  /*19620*/  @!P2 LEA R6, P0, R198, R5.reuse, 0x1 ;  /* 0x00000005c606a211 */ /* 0x090fe400078008ff */
[----:B------:R-:W-:Y:S02]  /*19630*/  @!P3 LEA R4, P1, R200, R5, 0x1 ;  /* 0x00000005c804b211 */ /* 0x000fe400078208ff */
[-C--:B0-----:R-:W-:Y:S02]  /*19640*/  @!P2 LEA.HI.X R7, R198, R3.reuse, R14, 0x1, P0 ;  /* 0x00000003c607a211 */ /* 0x081fe400000f0c0e */
[----:B------:R-:W-:-:S03]  /*19650*/  @!P3 LEA.HI.X R5, R200, R3, R10, 0x1, P1 ;  /* 0x00000003c805b211 */ /* 0x000fc600008f0c0a */
[----:B------:R0:W-:Y:S04]  /*19660*/  @!P2 ST.E.128 desc[UR56][R6.64], RZ ;  /* 0x000000ff0600a985 */ /* 0x0001e8000c101d38 */
[----:B------:R0:W-:Y:S02]  /*19670*/  @!P3 ST.E.128 desc[UR56][R4.64], RZ ;  /* 0x000000ff0400b985 */ /* 0x0001e4000c101d38 */
.L_x_622:
[----:B------:R-:W-:Y:S05]  /*19680*/  BSYNC B0 ;  /* 0x0000000000007941 */ /* 0x000fea0003800000 */
.L_x_612:
[----:B------:R-:W-:Y:S02]  /*19690*/  ULDC UR4, c[0x0][0xc3c] ;  /* 0x00030f0000047ab9 */ /* 0x000fe40000000800 */
[----:B--2---:R-:W-:-:S13]  /*196a0*/  ISETP.GE.AND P0, PT, R147, UR4, PT ;  /* 0x0000000493007c0c */ /* 0x004fda000bf06270 */
[----:B------:R-:W-:Y:S05]  /*196b0*/  @!P0 BRA `(.L_x_634) ;  /* 0xfffffe7c00c88947 */ /* 0x000fea000383ffff */
[----:B------:R-:W-:Y:S05]  /*196c0*/  BRA `(.L_x_422) ;  /* 0x0000008000407947 */ /* 0x000fea0003800000 */
.L_x_420:
[----:B------:R-:W-:-:S08]  /*196d0*/  NOP ;  /* 0x0000000000007918 */ /* 0x000fd00000000000 */
[----:B0-----:R-:W0:-:S00]  /*196e0*/  USETMAXREG.DEALLOC.CTAPOOL 0x18 ;  /* 0x00000018000079c8 */ /* 0x001e0000080e0500 */
[----:B0-----:R-:W2:Y:S01]  /*196f0*/  LDL.LU R2, [R1+0x10] ;  /* 0x0000100001027983 */ /* 0x001ea20000300800 */
[----:B------:R-:W-:Y:S02]  /*19700*/  LOP3.LUT R0, R0, 0x3, RZ, 0xc0, !PT ;  /* 0x0000000300007812 */ /* 0x000fe400078ec0ff */
[----:B------:R-:W-:-:S04]  /*19710*/  MOV R7, RZ ;  /* 0x000000ff00077202 */ /* 0x000fc80000000f00 */
        /* <DEDUP_REMOVED lines=15> */
.L_x_635:
[----:B------:R-:W-:Y:S01]  /*19810*/  LOP3.LUT R0, R6, 0x1f, RZ, 0xc0, !PT ;  /* 0x0000001f06007812 */ /* 0x000fe200078ec0ff */
[----:B------:R-:W-:Y:S01]  /*19820*/  ULDC UR4, c[0x0][0xc3c] ;  /* 0x00030f0000047ab9 */ /* 0x000fe20000000800 */
[----:B------:R-:W-:Y:S01]  /*19830*/  IMAD.MOV.U32 R10, RZ, RZ, RZ ;  /* 0x000000ffff0a7224 */ /* 0x000fe200078e00ff */
[----:B------:R-:W1:Y:S01]  /*19840*/  S2UR UR6, SR_CTAID.X ;  /* 0x00000000000679c3 */ /* 0x000e620000002500 */
[----:B------:R-:W-:Y:S01]  /*19850*/  ISETP.NE.AND P0, PT, R0, 0x1f, PT ;  /* 0x0000001f0000780c */ /* 0x000fe20003f05270 */
[----:B------:R-:W-:-:S03]  /*19860*/  ULDC UR5, c[0x0][0xc38] ;  /* 0x00030e0000057ab9 */ /* 0x000fc60000000800 */
[----:B------:R-:W-:-:S13]  /*19870*/  ISETP.GE.OR P1, PT, R0, UR4, !P0 ;  /* 0x0000000400007c0c */ /* 0x000fda000c726670 */
[----:B0-----:R-:W0:Y:S08]  /*19880*/  @!P1 LDC.64 R2, c[0x0][0xc80] ;  /* 0x00032000ff029b82 */ /* 0x001e300000000a00 */
[----:B------:R-:W2:Y:S01]  /*19890*/  @!P1 LDC.64 R4, c[0x0][0xc78] ;  /* 0x00031e00ff049b82 */ /* 0x000ea20000000a00 */
[----:B0-----:R-:W-:-:S05]  /*198a0*/  @!P1 IMAD.WIDE.U32 R2, R0, 0x4, R2 ;  /* 0x0000000400029825 */ /* 0x001fca00078e0002 */
[----:B------:R2:W3:Y:S02]  /*198b0*/  @!P1 LDG.E R7, desc[UR56][R2.64] ;  /* 0x0000003802079981 */ /* 0x0004e4000c1e1900 */
[----:B--2---:R-:W-:-:S05]  /*198c0*/  @!P1 IMAD.WIDE.U32 R2, R0, 0x4, R4 ;  /* 0x0000000400029825 */ /* 0x004fca00078e0004 */
        /* <DEDUP_REMOVED lines=15> */
[----:B0-----:R-:W-:-:S04]  /*199c0*/  SEL R9, R9, RZ, P3 ;  /* 0x000000ff09097207 */ /* 0x001fc80001800000 */
[----:B------:R-:W-:-:S05]  /*199d0*/  IADD3 R9, R8, R9, RZ ;  /* 0x0000000908097210 */ /* 0x000fca0007ffe0ff */
        /* <DEDUP_REMOVED lines=9> */
[----:B-1----:R-:W-:-:S13]  /*19a70*/  ISETP.GT.AND P6, PT, R8, UR6, PT ;  /* 0x0000000608007c0c */ /* 0x002fda000bfc4270 */
[----:B------:R-:W-:Y:S05]  /*19a80*/  @P6 BRA `(.L_x_637) ;  /* 0x0000000000a46947 */ /* 0x000fea0003800000 */
[----:B------:R-:W-:Y:S01]  /*19a90*/  MOV R8, R11 ;  /* 0x0000000b00087202 */ /* 0x000fe20000000f00 */
[----:B------:R-:W-:Y:S01]  /*19aa0*/  UMOV UR4, URZ ;  /* 0x0000003f00047c82 */ /* 0x000fe20008000000 */
[----:B------:R-:W-:-:S05]  /*19ab0*/  ULDC UR5, c[0x0][0xc38] ;  /* 0x00030e0000057ab9 */ /* 0x000fca0000000800 */
.L_x_639:
        /* <DEDUP_REMOVED lines=12> */
[----:B------:R-:W-:Y:S01]  /*19b80*/  MOV R10, RZ ;  /* 0x000000ff000a7202 */ /* 0x000fe20000000f00 */
[----:B0-----:R-:W-:-:S05]  /*19b90*/  @!P6 IMAD.WIDE R2, R9, 0x4, R2 ;  /* 0x000000040902e825 */ /* 0x001fca00078e0202 */
[----:B------:R1:W2:Y:S02]  /*19ba0*/  @!P6 LDG.E R7, desc[UR56][R2.64] ;  /* 0x000000380207e981 */ /* 0x0002a4000c1e1900 */
[----:B-1----:R-:W-:-:S05]  /*19bb0*/  @!P6 IMAD.WIDE R2, R9, 0x4, R4 ;  /* 0x000000040902e825 */ /* 0x002fca00078e0204 */
        /* <DEDUP_REMOVED lines=22> */
.L_x_637:
        /* <DEDUP_REMOVED lines=14> */
[----:B0-----:R-:W-:-:S06]  /*19e00*/  IADD3 R3, R13, 0xffffffe, RZ ;  /* 0x0ffffffe0d037810 */ /* 0x001fcc0007ffe0ff */
[----:B------:R-:W0:Y:S02]  /*19e10*/  F2I.FTZ.U32.TRUNC.NTZ R3, R3 ;  /* 0x0000000300037305 */ /* 0x000e24000021f000 */
[----:B0-----:R-:W-:Y:S01]  /*19e20*/  IMAD.MOV R16, RZ, RZ, -R3 ;  /* 0x000000ffff107224 */ /* 0x001fe200078e0a03 */
[----:B------:R-:W-:Y:S06]  /*19e30*/  @!P0 BRA `(.L_x_640) ;  /* 0x0000000000088947 */ /* 0x000fec0003800000 */
[----:B------:R-:W-:-:S05]  /*19e40*/  VIADD R13, R4, 0xffffffff ;  /* 0xffffffff040d7836 */ /* 0x000fca0000000000 */
[----:B------:R0:W1:Y:S02]  /*19e50*/  SHFL.IDX PT, R14, R2, R13, 0x1f ;  /* 0x00001f0d020e7589 */ /* 0x00006400000e0000 */
.L_x_640:
[----:B-1----:R-:W-:Y:S01]  /*19e60*/  IMAD R10, R14, UR5, R11 ;  /* 0x000000050e0a7c24 */ /* 0x002fe2000f8e020b */
[----:B0-----:R-:W-:Y:S01]  /*19e70*/  MOV R2, RZ ;  /* 0x000000ff00027202 */ /* 0x001fe20000000f00 */
[----:B------:R-:W-:Y:S01]  /*19e80*/  IMAD R11, R16, R5, RZ ;  /* 0x00000005100b7224 */ /* 0x000fe200078e02ff */
[----:B------:R-:W0:Y:S02]  /*19e90*/  MUFU.RCP R12, R12 ;  /* 0x0000000c000c7308 */ /* 0x000e240000001000 */
[----:B------:R1:W-:Y:S01]  /*19ea0*/  STL [R1], R10 ;  /* 0x0000000a01007387 */ /* 0x0003e20000100800 */
[----:B------:R-:W-:Y:S01]  /*19eb0*/  IMAD.HI.U32 R2, R3, R11, R2 ;  /* 0x0000000b03027227 */ /* 0x000fe200078e0002 */
[----:B------:R-:W-:-:S05]  /*19ec0*/  IABS R11, R7 ;  /* 0x00000007000b7213 */ /* 0x000fca0000000000 */
[----:B------:R-:W-:Y:S01]  /*19ed0*/  IMAD.MOV R14, RZ, RZ, -R11 ;  /* 0x000000ffff0e7224 */ /* 0x000fe200078e0a0b */
[----:B-1----:R-:W-:-:S04]  /*19ee0*/  IADD3 R10, -R10, UR6, RZ ;  /* 0x000000060a0a7c10 */ /* 0x002fc8000fffe1ff */
[----:B------:R-:W-:-:S05]  /*19ef0*/  IABS R3, R10 ;  /* 0x0000000a00037213 */ /* 0x000fca0000000000 */
[----:B------:R-:W-:-:S04]  /*19f00*/  IMAD.HI.U32 R11, R2, R3, RZ ;  /* 0x00000003020b7227 */ /* 0x000fc800078e00ff */
[----:B------:R-:W-:Y:S02]  /*19f10*/  IMAD R2, R11, R14, R3 ;  /* 0x0000000e0b027224 */ /* 0x000fe400078e0203 */
[----:B0-----:R-:W-:-:S03]  /*19f20*/  VIADD R3, R12, 0xffffffe ;  /* 0x0ffffffe0c037836 */ /* 0x001fc60000000000 */
[----:B------:R-:W-:-:S03]  /*19f30*/  ISETP.GT.U32.AND P1, PT, R5, R2, PT ;  /* 0x000000020500720c */ /* 0x000fc60003f24070 */
[----:B------:R-:W0:Y:S10]  /*19f40*/  F2I.FTZ.U32.TRUNC.NTZ R3, R3 ;  /* 0x0000000300037305 */ /* 0x000e34000021f000 */
[----:B------:R-:W-:-:S02]  /*19f50*/  @!P1 IMAD.IADD R2, R2, 0x1, -R5 ;  /* 0x0000000102029824 */ /* 0x000fc400078e0a05 */
[----:B------:R-:W-:Y:S01]  /*19f60*/  @!P1 VIADD R11, R11, 0x1 ;  /* 0x000000010b0b9836 */ /* 0x000fe20000000000 */
[----:B------:R-:W-:Y:S02]  /*19f70*/  ISETP.NE.AND P1, PT, R7, RZ, PT ;  /* 0x000000ff0700720c */ /* 0x000fe40003f25270 */
[----:B------:R-:W-:Y:S01]  /*19f80*/  ISETP.GE.U32.AND P0, PT, R2, R5, PT ;  /* 0x000000050200720c */ /* 0x000fe20003f06070 */
[----:B------:R-:W-:Y:S01]  /*19f90*/  IMAD.MOV.U32 R2, RZ, RZ, RZ ;  /* 0x000000ffff027224 */ /* 0x000fe200078e00ff */
[----:B0-----:R-:W-:-:S05]  /*19fa0*/  IADD3 R5, RZ, -R3, RZ ;  /* 0x80000003ff057210 */ /* 0x001fca0007ffe0ff */
[----:B------:R-:W-:-:S04]  /*19fb0*/  IMAD R5, R5, R8, RZ ;  /* 0x0000000805057224 */ /* 0x000fc800078e02ff */
[----:B------:R-:W-:Y:S01]  /*19fc0*/  IMAD.HI.U32 R5, R3, R5, R2 ;  /* 0x0000000503057227 */ /* 0x000fe200078e0002 */
[----:B------:R-:W-:Y:S02]  /*19fd0*/  LOP3.LUT R2, R10, R7, RZ, 0x3c, !PT ;  /* 0x000000070a027212 */ /* 0x000fe400078e3cff */
[----:B------:R-:W-:Y:S01]  /*19fe0*/  IABS R3, R9 ;  /* 0x0000000900037213 */ /* 0x000fe20000000000 */
[----:B------:R-:W-:Y:S01]  /*19ff0*/  @P0 VIADD R11, R11, 0x1 ;  /* 0x000000010b0b0836 */ /* 0x000fe20000000000 */
[----:B------:R-:W-:-:S03]  /*1a000*/  ISETP.GE.AND P2, PT, R2, RZ, PT ;  /* 0x000000ff0200720c */ /* 0x000fc60003f46270 */
[----:B------:R-:W-:-:S10]  /*1a010*/  IMAD.MOV R3, RZ, RZ, -R3 ;  /* 0x000000ffff037224 */ /* 0x000fd400078e0a03 */
[----:B------:R-:W-:Y:S02]  /*1a020*/  @!P2 IADD3 R11, -R11, RZ, RZ ;  /* 0x000000ff0b0ba210 */ /* 0x000fe40007ffe1ff */
[----:B------:R-:W-:-:S04]  /*1a030*/  @!P1 LOP3.LUT R11, RZ, R7, RZ, 0x33, !PT ;  /* 0x00000007ff0b9212 */ /* 0x000fc800078e33ff */
[-C--:B------:R-:W-:Y:S01]  /*1a040*/  IABS R2, R11.reuse ;  /* 0x0000000b00027213 */ /* 0x080fe20000000000 */
[----:B------:R-:W-:-:S04]  /*1a050*/  IMAD R7, R7, R11, RZ ;  /* 0x0000000b07077224 */ /* 0x000fc800078e02ff */
[----:B------:R-:W-:-:S04]  /*1a060*/  IMAD.HI.U32 R5, R5, R2, RZ ;  /* 0x0000000205057227 */ /* 0x000fc800078e00ff */
[----:B------:R-:W-:Y:S01]  /*1a070*/  IMAD R3, R5, R3, R2 ;  /* 0x0000000305037224 */ /* 0x000fe200078e0202 */
[----:B------:R-:W-:-:S04]  /*1a080*/  LOP3.LUT R2, R11, R9, RZ, 0x3c, !PT ;  /* 0x000000090b027212 */ /* 0x000fc800078e3cff */
[----:B------:R-:W-:Y:S02]  /*1a090*/  ISETP.GT.U32.AND P1, PT, R8, R3, PT ;  /* 0x000000030800720c */ /* 0x000fe40003f24070 */
[----:B------:R-:W-:-:S11]  /*1a0a0*/  ISETP.GE.AND P2, PT, R2, RZ, PT ;  /* 0x000000ff0200720c */ /* 0x000fd60003f46270 */
[----:B------:R-:W-:Y:S02]  /*1a0b0*/  @!P1 IMAD.IADD R3, R3, 0x1, -R8 ;  /* 0x0000000103039824 */ /* 0x000fe400078e0a08 */
[----:B------:R-:W-:Y:S01]  /*1a0c0*/  @!P1 VIADD R5, R5, 0x1 ;  /* 0x0000000105059836 */ /* 0x000fe20000000000 */
[----:B------:R-:W-:Y:S02]  /*1a0d0*/  ISETP.NE.AND P1, PT, R9, RZ, PT ;  /* 0x000000ff0900720c */ /* 0x000fe40003f25270 */
[----:B------:R-:W-:-:S13]  /*1a0e0*/  ISETP.GE.U32.AND P0, PT, R3, R8, PT ;  /* 0x000000080300720c */ /* 0x000fda0003f06070 */
[----:B------:R-:W-:-:S05]  /*1a0f0*/  @P0 IADD3 R5, R5, 0x1, RZ ;  /* 0x0000000105050810 */ /* 0x000fca0007ffe0ff */
[----:B------:R-:W-:Y:S01]  /*1a100*/  @!P2 IMAD.MOV R5, RZ, RZ, -R5 ;  /* 0x000000ffff05a224 */ /* 0x000fe200078e0a05 */
[----:B------:R-:W-:-:S05]  /*1a110*/  @!P1 LOP3.LUT R5, RZ, R9, RZ, 0x33, !PT ;  /* 0x00000009ff059212 */ /* 0x000fca00078e33ff */
[----:B------:R-:W-:-:S04]  /*1a120*/  IMAD.MOV R2, RZ, RZ, -R5 ;  /* 0x000000ffff027224 */ /* 0x000fc800078e0a05 */
[C---:B------:R-:W-:Y:S02]  /*1a130*/  IMAD R11, R9.reuse, R2, R11 ;  /* 0x00000002090b7224 */ /* 0x040fe400078e020b */
[----:B------:R-:W-:Y:S01]  /*1a140*/  IMAD R2, R9, 0x1000000, R5 ;  /* 0x0100000009027824 */ /* 0x000fe200078e0205 */
[----:B------:R-:W-:-:S03]  /*1a150*/  IADD3 R5, R10, -R7, RZ ;  /* 0x800000070a057210 */ /* 0x000fc60007ffe0ff */
[----:B------:R-:W-:Y:S02]  /*1a160*/  IMAD R3, R11, 0x10000, R2 ;  /* 0x000100000b037824 */ /* 0x000fe400078e0202 */
[----:B------:R-:W-:Y:S01]  /*1a170*/  VIADD R2, R4, UR4 ;  /* 0x0000000404027c36 */ /* 0x000fe20008000000 */
[----:B------:R1:W-:Y:S04]  /*1a180*/  STL [R1+0x4], R5 ;  /* 0x0000040501007387 */ /* 0x0003e80000100800 */
[----:B------:R1:W-:Y:S04]  /*1a190*/  STL [R1+0xc], R2 ;  /* 0x00000c0201007387 */ /* 0x0003e80000100800 */
[----:B------:R1:W-:Y:S01]  /*1a1a0*/  STL [R1+0x8], R3 ;  /* 0x0000080301007387 */ /* 0x0003e20000100800 */
[----:B------:R-:W-:Y:S05]  /*1a1b0*/  BRA `(.L_x_641) ;  /* 0x0000000000107947 */ /* 0x000fea0003800000 */
.L_x_638:
[----:B------:R-:W-:Y:S01]  /*1a1c0*/  IMAD.U32 R2, RZ, RZ, UR6 ;  /* 0x00000006ff027e24 */ /* 0x000fe2000f8e00ff */
[----:B------:R0:W-:Y:S04]  /*1a1d0*/  STL [R1+0x4], RZ ;  /* 0x000004ff01007387 */ /* 0x0001e80000100800 */
[----:B------:R0:W-:Y:S04]  /*1a1e0*/  STL [R1+0x8], RZ ;  /* 0x000008ff01007387 */ /* 0x0001e80000100800 */
[----:B------:R0:W-:Y:S02]  /*1a1f0*/  STL [R1], R2 ;  /* 0x0000000201007387 */ /* 0x0001e40000100800 */
.L_x_641:
[----:B------:R-:W2:Y:S04]  /*1a200*/  LDL R8, [R1] ;  /* 0x0000000001087983 */ /* 0x000ea80000100800 */
[----:B------:R-:W2:Y:S04]  /*1a210*/  LDL R9, [R1+0x4] ;  /* 0x0000040001097983 */ /* 0x000ea80000100800 */
[----:B------:R-:W2:Y:S04]  /*1a220*/  LDL R10, [R1+0x8] ;  /* 0x00000800010a7983 */ /* 0x000ea80000100800 */
[----:B------:R-:W2:Y:S01]  /*1a230*/  LDL R11, [R1+0xc] ;  /* 0x00000c00010b7983 */ /* 0x000ea20000100800 */
[----:B------:R-:W-:-:S13]  /*1a240*/  ISETP.NE.AND P0, PT, R0, RZ, PT ;  /* 0x000000ff0000720c */ /* 0x000fda0003f05270 */
[----:B-1----:R-:W1:Y:S01]  /*1a250*/  @!P0 S2R R3, SR_CgaCtaId ;  /* 0x0000000000038919 */ /* 0x002e620000008800 */
[----:B------:R-:W-:-:S04]  /*1a260*/  @!P0 MOV R0, 0x400 ;  /* 0x0000040000008802 */ /* 0x000fc80000000f00 */
[----:B-1----:R-:W-:-:S05]  /*1a270*/  @!P0 LEA R0, R3, R0, 0x18 ;  /* 0x0000000003008211 */ /* 0x002fca00078ec0ff */
[----:B--2---:R2:W-:Y:S01]  /*1a280*/  @!P0 STS.128 [R0+0x348d0], R8 ;  /* 0x0348d00800008388 */ /* 0x0045e20000000c00 */
[----:B------:R-:W-:Y:S06]  /*1a290*/  BAR.ARV 0x5, 0x180 ;  /* 0x0146000000007b1d */ /* 0x000fec0000002000 */
.L_x_636:
[----:B--2---:R-:W2:Y:S01]  /*1a2a0*/  LDL R0, [R1+0xc] ;  /* 0x00000c0001007983 */ /* 0x004ea20000100800 */
[----:B------:R-:W-:Y:S01]  /*1a2b0*/  ULDC UR4, c[0x0][0xc3c] ;  /* 0x00030f0000047ab9 */ /* 0x000fe20000000800 */
[----:B------:R-:W-:Y:S01]  /*1a2c0*/  IMAD.MOV.U32 R19, RZ, RZ, RZ ;  /* 0x000000ffff137224 */ /* 0x000fe200078e00ff */
[----:B--2---:R-:W-:Y:S02]  /*1a2d0*/  ISETP.GE.AND P0, PT, R0, UR4, PT ;  /* 0x0000000400007c0c */ /* 0x004fe4000bf06270 */
[----:B------:R-:W-:-:S05]  /*1a2e0*/  MOV R0, 0x1 ;  /* 0x0000000100007802 */ /* 0x000fca0000000f00 */
[----:B------:R2:W-:Y:S04]  /*1a2f0*/  STL [R1+0x1c], R0 ;  /* 0x00001c0001007387 */ /* 0x0005e80000100800 */
[----:B------:R2:W-:Y:S02]  /*1a300*/  STL [R1+0x64], RZ ;  /* 0x000064ff01007387 */ /* 0x0005e40000100800 */
[----:B------:R-:W-:Y:S05]  /*1a310*/  @P0 BRA `(.L_x_642) ;  /* 0x0000007000440947 */ /* 0x000fea0003800000 */
[----:B--2---:R-:W2:Y:S04]  /*1a320*/  LDL R0, [R1+0x88] ;  /* 0x0000880001007983 */ /* 0x004ea80000100800 */
[----:B------:R-:W3:Y:S01]  /*1a330*/  LDL.LU R4, [R1+0x10] ;  /* 0x0000100001047983 */ /* 0x000ee20000300800 */
[----:B------:R-:W4:Y:S01]  /*1a340*/  S2UR UR5, SR_CgaCtaId ;  /* 0x00000000000579c3 */ /* 0x000f220000008800 */
[----:B------:R-:W-:Y:S01]  /*1a350*/  LOP3.LUT R5, R6, 0x7f, RZ, 0xc0, !PT ;  /* 0x0000007f06057812 */ /* 0x000fe200078ec0ff */
[----:B------:R-:W-:Y:S01]  /*1a360*/  UMOV UR4, 0x400 ;  /* 0x0000040000047882 */ /* 0x000fe20000000000 */
[----:B------:R-:W-:Y:S01]  /*1a370*/  BSSY B8, `(.L_x_642) ;  /* 0x000070b000087945 */ /* 0x000fe20003800000 */
[----:B------:R-:W-:Y:S01]  /*1a380*/  MOV R19, RZ ;  /* 0x000000ff00137202 */ /* 0x000fe20000000f00 */
[----:B------:R-:W-:Y:S01]  /*1a390*/  ULDC.64 UR36, c[0x0][0x198] ;  /* 0x0000660000247ab9 */ /* 0x000fe20000000a00 */
[C---:B------:R-:W-:Y:S01]  /*1a3a0*/  ISETP.NE.AND P1, PT, R5.reuse, RZ, PT ;  /* 0x000000ff0500720c */ /* 0x040fe20003f25270 */
[----:B0-----:R-:W-:Y:S01]  /*1a3b0*/  IMAD.SHL.U32 R2, R5, 0x8, RZ ;  /* 0x0000000805027824 */ /* 0x001fe200078e00ff */
[----:B------:R-:W-:Y:S01]  /*1a3c0*/  ULDC UR39, c[0x0][0xc] ;  /* 0x0000030000277ab9 */ /* 0x000fe20000000800 */
[----:B----4-:R-:W-:-:S06]  /*1a3d0*/  ULEA UR4, UR5, UR4, 0x18 ;  /* 0x0000000405047291 */ /* 0x010fcc000f8ec03f */
[----:B------:R-:W-:Y:S01]  /*1a3e0*/  IMAD.U32 R18, RZ, RZ, UR4 ;  /* 0x00000004ff127e24 */ /* 0x000fe2000f8e00ff */
[----:B--2---:R-:W-:Y:S01]  /*1a3f0*/  R2UR UR6, R0 ;  /* 0x00000000000672ca */ /* 0x004fe200000e0000 */
[----:B------:R-:W-:Y:S01]  /*1a400*/  IMAD.SHL.U32 R0, R6, 0x8, RZ ;  /* 0x0000000806007824 */ /* 0x000fe200078e00ff */
[----:B---3--:R-:W-:-:S04]  /*1a410*/  LOP3.LUT R4, R4, 0xfffffffd, RZ, 0xc0, !PT ;  /* 0xfffffffd04047812 */ /* 0x008fc800078ec0ff */
[----:B------:R-:W-:Y:S02]  /*1a420*/  LOP3.LUT R3, R0, 0x1f8, RZ, 0xc0, !PT ;  /* 0x000001f800037812 */ /* 0x000fe400078ec0ff */
[----:B------:R-:W-:Y:S02]  /*1a430*/  @P1 LOP3.LUT R4, R4, 0x2, RZ, 0xfc, !PT ;  /* 0x0000000204041812 */ /* 0x000fe400078efcff */
[----:B------:R-:W-:Y:S02]  /*1a440*/  LOP3.LUT R3, R3, 0x38, R6, 0x78, !PT ;  /* 0x0000003803037812 */ /* 0x000fe400078e7806 */
[----:B------:R-:W-:Y:S01]  /*1a450*/  LOP3.LUT R4, R4, 0xfffffffe, RZ, 0xc0, !PT ;  /* 0xfffffffe04047812 */ /* 0x000fe200078ec0ff */
[----:B------:R-:W-:Y:S01]  /*1a460*/  ULOP3.LUT UR38, UR6, 0x2, URZ, 0xfc, !UPT ;  /* 0x0000000206267892 */ /* 0x000fe2000f8efc3f */
[----:B------:R-:W-:Y:S02]  /*1a470*/  LOP3.LUT R3, R3, 0x200, R2, 0xf8, !PT ;  /* 0x0000020003037812 */ /* 0x000fe400078ef802 */
[----:B------:R-:W-:-:S02]  /*1a480*/  LOP3.LUT P0, R2, R6, 0x1f, RZ, 0xc0, !PT ;  /* 0x0000001f06027812 */ /* 0x000fc4000780c0ff */
[----:B------:R-:W-:Y:S02]  /*1a490*/  SHF.L.U32 R6, R6, 0x4, RZ ;  /* 0x0000000406067819 */ /* 0x000fe400000006ff */
[----:B------:R-:W-:Y:S01]  /*1a4a0*/  LOP3.LUT R0, R0, 0x38, RZ, 0xc0, !PT ;  /* 0x0000003800007812 */ /* 0x000fe200078ec0ff */
[----:B------:R0:W-:Y:S08]  /*1a4b0*/  STL [R1+0x2c], R2 ;  /* 0x00002c0201007387 */ /* 0x0001f00000100800 */
[----:B------:R-:W-:-:S02]  /*1a4c0*/  @P0 LOP3.LUT R4, R4, 0x1, RZ, 0xfc, !PT ;  /* 0x0000000104040812 */ /* 0x000fc400078efcff */
[----:B------:R-:W-:Y:S02]  /*1a4d0*/  ISETP.NE.OR P0, PT, R5, RZ, !P0 ;  /* 0x000000ff0500720c */ /* 0x000fe40004705670 */
[----:B0-----:R-:W-:Y:S02]  /*1a4e0*/  SHF.R.U32.HI R2, RZ, 0x3, R5 ;  /* 0x00000003ff027819 */ /* 0x001fe40000011605 */
[----:B------:R-:W-:Y:S02]  /*1a4f0*/  LOP3.LUT R4, R4, 0xfffffff7, RZ, 0xc0, !PT ;  /* 0xfffffff704047812 */ /* 0x000fe400078ec0ff */
[----:B------:R-:W-:Y:S01]  /*1a500*/  LOP3.LUT R5, R2, 0x70, R6, 0xf8, !PT ;  /* 0x0000007002057812 */ /* 0x000fe200078ef806 */
[----:B------:R-:W-:Y:S02]  /*1a510*/  IMAD R2, R3, 0x2, R18 ;  /* 0x0000000203027824 */ /* 0x000fe400078e0212 */
[----:B------:R-:W-:-:S03]  /*1a520*/  IMAD.MOV.U32 R3, RZ, RZ, 0x1 ;  /* 0x00000001ff037424 */ /* 0x000fc600078e00ff */
[----:B------:R0:W-:Y:S01]  /*1a530*/  STL [R1+0x30], R2 ;  /* 0x0000300201007387 */ /* 0x0001e20000100800 */
[----:B------:R-:W-:-:S03]  /*1a540*/  @P0 LOP3.LUT R4, R4, 0x8, RZ, 0xfc, !PT ;  /* 0x0000000804040812 */ /* 0x000fc600078efcff */
[----:B------:R-:W-:Y:S04]  /*1a550*/  STL [R1+0x64], RZ ;  /* 0x000064ff01007387 */ /* 0x000fe80000100800 */
[----:B------:R-:W-:Y:S01]  /*1a560*/  STL [R1+0x10], R4 ;  /* 0x0000100401007387 */ /* 0x000fe20000100800 */
[----:B0-----:R-:W-:-:S05]  /*1a570*/  IMAD.MOV.U32 R2, RZ, RZ, 0x1 ;  /* 0x00000001ff027424 */ /* 0x001fca00078e00ff */
[----:B------:R0:W-:Y:S04]  /*1a580*/  STL [R1+0x24], R2 ;  /* 0x0000240201007387 */ /* 0x0001e80000100800 */
[----:B------:R2:W-:Y:S04]  /*1a590*/  STL [R1+0x14], RZ ;  /* 0x000014ff01007387 */ /* 0x0005e80000100800 */
[----:B------:R2:W-:Y:S01]  /*1a5a0*/  STL [R1+0x1c], R3 ;  /* 0x00001c0301007387 */ /* 0x0005e20000100800 */
[C---:B0-----:R-:W-:Y:S02]  /*1a5b0*/  LOP3.LUT R2, R0.reuse, 0x40, RZ, 0xfc, !PT ;  /* 0x0000004000027812 */ /* 0x041fe400078efcff */
[----:B------:R-:W-:-:S07]  /*1a5c0*/  LOP3.LUT R0, R0, 0x80, RZ, 0xfc, !PT ;  /* 0x0000008000007812 */ /* 0x000fce00078efcff */
.L_x_788:
[----:B------:R-:W3:Y:S01]  /*1a5d0*/  LDL R0, [R1+0xc] ;  /* 0x00000c0001007983 */ /* 0x000ee20000100800 */
[----:B--2---:R-:W3:Y:S01]  /*1a5e0*/  LDC.64 R2, c[0x0][0xc88] ;  /* 0x00032200ff027b82 */ /* 0x004ee20000000a00 */
[----:B------:R-:W-:Y:S05]  /*1a5f0*/  YIELD ;  /* 0x0000000000007946 */ /* 0x000fea0003800000 */
[----:B------:R-:W-:Y:S01]  /*1a600*/  ULDC.64 UR4, c[0x0][0xa28] ;  /* 0x00028a0000047ab9 */ /* 0x000fe20000000a00 */
[----:B------:R-:W-:Y:S01]  /*1a610*/  ULDC.64 UR10, c[0x0][0xa18] ;  /* 0x00028600000a7ab9 */ /* 0x000fe20000000a00 */
[----:B------:R-:W-:Y:S01]  /*1a620*/  ISETP.NE.U32.AND P0, PT, RZ, UR4, PT ;  /* 0x00000004ff007c0c */ /* 0x000fe2000bf05070 */
[----:B------:R-:W-:Y:S01]  /*1a630*/  ULDC.64 UR6, c[0x0][0xa08] ;  /* 0x0002820000067ab9 */ /* 0x000fe20000000a00 */
[----:B---3--:R-:W-:Y:S01]  /*1a640*/  IMAD.WIDE R2, R0, 0x4, R2 ;  /* 0x0000000400027825 */ /* 0x008fe200078e0202 */
[----:B------:R-:W-:Y:S01]  /*1a650*/  MOV R12, RZ ;  /* 0x000000ff000c7202 */ /* 0x000fe20000000f00 */
[----:B------:R-:W-:-:S03]  /*1a660*/  ULDC.64 UR8, c[0x0][0xa10] ;  /* 0x0002840000087ab9 */ /* 0x000fc60000000a00 */
[----:B------:R-:W2:Y:S01]  /*1a670*/  LDG.E R15, desc[UR56][R2.64] ;  /* 0x00000038020f7981 */ /* 0x000ea2000c1e1900 */
[----:B------:R-:W-:Y:S01]  /*1a680*/  ISETP.NE.AND.EX P0, PT, RZ, UR5, PT, P0 ;  /* 0x00000005ff007c0c */ /* 0x000fe2000bf05300 */
[----:B------:R-:W-:Y:S01]  /*1a690*/  IMAD.MOV.U32 R0, RZ, RZ, RZ ;  /* 0x000000ffff007224 */ /* 0x000fe200078e00ff */
[----:B------:R-:W-:-:S04]  /*1a6a0*/  ISETP.NE.U32.AND P3, PT, RZ, UR10, PT ;  /* 0x0000000aff007c0c */ /* 0x000fc8000bf65070 */
[----:B------:R-:W-:Y:S02]  /*1a6b0*/  ISETP.NE.AND.EX P3, PT, RZ, UR11, PT, P3 ;  /* 0x0000000bff007c0c */ /* 0x000fe4000bf65330 */
[----:B012---:R-:W-:Y:S01]  /*1a6c0*/  SHF.R.S32.HI R4, RZ, 0x1f, R15 ;  /* 0x0000001fff047819 */ /* 0x007fe2000001140f */
[----:B------:R-:W-:-:S04]  /*1a6d0*/  IMAD.SHL.U32 R14, R15, 0x4, RZ ;  /* 0x000000040f0e7824 */ /* 0x000fc800078e00ff */
[C---:B------:R-:W-:Y:S01]  /*1a6e0*/  @P0 LEA R2, P1, R15.reuse, UR4, 0x2 ;  /* 0x000000040f020c11 */ /* 0x040fe2000f8210ff */
[----:B------:R-:W-:Y:S01]  /*1a6f0*/  STL [R1+0x38], R15 ;  /* 0x0000380f01007387 */ /* 0x000fe20000100800 */
[C-C-:B------:R-:W-:Y:S02]  /*1a700*/  SHF.L.U64.HI R13, R15.reuse, 0x2, R4.reuse ;  /* 0x000000020f0d7819 */ /* 0x140fe40000010204 */
[----:B------:R-:W-:Y:S01]  /*1a710*/  @P0 LEA.HI.X R3, R15, UR5, R4, 0x2, P1 ;  /* 0x000000050f030c11 */ /* 0x000fe200088f1404 */
[----:B------:R-:W-:Y:S01]  /*1a720*/  ULDC.64 UR4, c[0x0][0xa00] ;  /* 0x0002800000047ab9 */ /* 0x000fe20000000a00 */
[C---:B-1----:R-:W-:Y:S01]  /*1a730*/  @P3 IADD3 R8, P1, R14.reuse, UR10, RZ ;  /* 0x0000000a0e083c10 */ /* 0x042fe2000ff3e0ff */
[----:B------:R0:W-:Y:S03]  /*1a740*/  STL [R1+0x58], R4 ;  /* 0x0000580401007387 */ /* 0x0001e60000100800 */
[----:B------:R-:W-:Y:S01]  /*1a750*/  @P3 IADD3.X R9, R13, UR11, RZ, P1, !PT ;  /* 0x0000000b0d093c10 */ /* 0x000fe20008ffe4ff */
[----:B------:R1:W5:Y:S01]  /*1a760*/  @P0 LDG.E R0, desc[UR56][R2.64] ;  /* 0x0000003802000981 */ /* 0x000362000c1e1900 */
[----:B------:R-:W-:-:S02]  /*1a770*/  IADD3 R6, P1, R14, UR6, RZ ;  /* 0x000000060e067c10 */ /* 0x000fc4000ff3e0ff */
[----:B------:R-:W-:Y:S02]  /*1a780*/  CS2R R10, SRZ ;  /* 0x00000000000a7805 */ /* 0x000fe4000001ff00 */
[----:B------:R-:W-:Y:S01]  /*1a790*/  ISETP.NE.U32.AND P2, PT, RZ, UR6, PT ;  /* 0x00000006ff007c0c */ /* 0x000fe2000bf45070 */
[----:B------:R-:W-:Y:S01]  /*1a7a0*/  STL [R1+0x28], R14 ;  /* 0x0000280e01007387 */ /* 0x000fe20000100800 */
[----:B------:R-:W-:Y:S02]  /*1a7b0*/  IADD3.X R7, R13, UR7, RZ, P1, !PT ;  /* 0x000000070d077c10 */ /* 0x000fe40008ffe4ff */
[----:B------:R-:W-:Y:S01]  /*1a7c0*/  ISETP.NE.U32.AND P1, PT, RZ, UR4, PT ;  /* 0x00000004ff007c0c */ /* 0x000fe2000bf25070 */
[----:B------:R-:W-:Y:S01]  /*1a7d0*/  STL [R1+0x3c], R13 ;  /* 0x00003c0d01007387 */ /* 0x000fe20000100800 */
[----:B------:R-:W-:Y:S02]  /*1a7e0*/  ISETP.NE.AND.EX P2, PT, RZ, UR7, PT, P2 ;  /* 0x00000007ff007c0c */ /* 0x000fe4000bf45320 */
[----:B------:R-:W-:-:S02]  /*1a7f0*/  ISETP.NE.AND.EX P1, PT, RZ, UR5, PT, P1 ;  /* 0x00000005ff007c0c */ /* 0x000fc4000bf25310 */
[----:B-1----:R-:W-:-:S04]  /*1a800*/  IADD3 R2, P0, R14, UR4, RZ ;  /* 0x000000040e027c10 */ /* 0x002fc8000ff1e0ff */
[----:B------:R-:W-:Y:S01]  /*1a810*/  IADD3.X R3, R13, UR5, RZ, P0, !PT ;  /* 0x000000050d037c10 */ /* 0x000fe200087fe4ff */
[----:B------:R-:W-:Y:S01]  /*1a820*/  ULDC UR4, c[0x0][0x288] ;  /* 0x0000a20000047ab9 */ /* 0x000fe20000000800 */
[----:B0-----:R-:W-:-:S03]  /*1a830*/  IADD3 R4, P0, R14, UR8, RZ ;  /* 0x000000080e047c10 */ /* 0x001fc6000ff1e0ff */
[----:B------:R-:W5:Y:S01]  /*1a840*/  @P2 LDG.E R11, desc[UR56][R6.64] ;  /* 0x00000038060b2981 */ /* 0x000f62000c1e1900 */
[----:B------:R-:W-:Y:S02]  /*1a850*/  IADD3.X R5, R13, UR9, RZ, P0, !PT ;  /* 0x000000090d057c10 */ /* 0x000fe400087fe4ff */
[----:B------:R-:W-:Y:S01]  /*1a860*/  ISETP.NE.U32.AND P0, PT, RZ, UR8, PT ;  /* 0x00000008ff007c0c */ /* 0x000fe2000bf05070 */
[----:B------:R-:W2:Y:S03]  /*1a870*/  @P1 LDG.E R12, desc[UR56][R2.64] ;  /* 0x00000038020c1981 */ /* 0x000ea6000c1e1900 */
[----:B------:R-:W-:-:S13]  /*1a880*/  ISETP.NE.AND.EX P0, PT, RZ, UR9, PT, P0 ;  /* 0x00000009ff007c0c */ /* 0x000fda000bf05300 */
[----:B------:R-:W5:Y:S04]  /*1a890*/  @P0 LDG.E R10, desc[UR56][R4.64] ;  /* 0x00000038040a0981 */ /* 0x000f68000c1e1900 */
[----:B--2---:R0:W-:Y:S02]  /*1a8a0*/  STL [R1+0x4c], R12 ;  /* 0x00004c0c01007387 */ /* 0x0041e40000100800 */
[----:B0-----:R-:W-:Y:S01]  /*1a8b0*/  IMAD.U32 R12, RZ, RZ, UR4 ;  /* 0x00000004ff0c7e24 */ /* 0x001fe2000f8e00ff */
[----:B------:R-:W-:-:S05]  /*1a8c0*/  ULDC.64 UR4, c[0x0][0x418] ;  /* 0x0001060000047ab9 */ /* 0x000fca0000000a00 */
[----:B------:R0:W2:Y:S01]  /*1a8d0*/  @P3 LDG.E R12, desc[UR56][R8.64] ;  /* 0x00000038080c3981 */ /* 0x0000a2000c1e1900 */
[----:B------:R-:W-:-:S03]  /*1a8e0*/  UISETP.NE.U32.AND UP0, UPT, UR4, URZ, UPT ;  /* 0x0000003f0400728c */ /* 0x000fc6000bf05070 */
[----:B------:R-:W-:Y:S01]  /*1a8f0*/  ULDC UR4, c[0x0][0x424] ;  /* 0x0001090000047ab9 */ /* 0x000fe20000000800 */
[----:B------:R-:W-:-:S03]  /*1a900*/  UISETP.NE.AND.EX UP0, UPT, UR5, URZ, UPT, UP0 ;  /* 0x0000003f0500728c */ /* 0x000fc6000bf05300 */
[----:B------:R-:W-:Y:S01]  /*1a910*/  ULDC UR5, c[0x0][0x2f0] ;  /* 0x0000bc0000057ab9 */ /* 0x000fe20000000800 */
[----:B------:R-:W-:-:S04]  /*1a920*/  USEL UR4, UR4, 0x1, UP0 ;  /* 0x0000000104047887 */ /* 0x000fc80008000000 */
[----:B------:R-:W-:-:S03]  /*1a930*/  UIMAD UR4, UR4, UR5, URZ ;  /* 0x00000005040472a4 */ /* 0x000fc6000f8e023f */
[----:B------:R-:W-:Y:S02]  /*1a940*/  ULDC UR5, c[0x0][0x348] ;  /* 0x0000d20000057ab9 */ /* 0x000fe40000000800 */
[----:B0-----:R-:W-:Y:S02]  /*1a950*/  IMAD.U32 R9, RZ, RZ, UR5 ;  /* 0x00000005ff097e24 */ /* 0x001fe4000f8e00ff */
[----:B------:R-:W-:Y:S01]  /*1a960*/  IMAD.U32 R8, RZ, RZ, UR4 ;  /* 0x00000004ff087e24 */ /* 0x000fe2000f8e00ff */
[----:B--2---:R0:W-:Y:S01]  /*1a970*/  STL [R1+0x5c], R12 ;  /* 0x00005c0c01007387 */ /* 0x0041e20000100800 */
[----:B------:R-:W-:Y:S05]  /*1a980*/  @P3 BRA `(.L_x_643) ;  /* 0x0000000000143947 */ /* 0x000fea0003800000 */
[----:B------:R-:W-:Y:S05]  /*1a990*/  @!P1 BRA `(.L_x_643) ;  /* 0x0000000000109947 */ /* 0x000fea0003800000 */
[----:B0-----:R-:W2:Y:S04]  /*1a9a0*/  LDG.E R12, desc[UR56][R2.64] ;  /* 0x00000038020c7981 */ /* 0x001ea8000c1e1900 */
[----:B------:R-:W2:Y:S02]  /*1a9b0*/  LDG.E R2, desc[UR56][R2.64+0x4] ;  /* 0x0000043802027981 */ /* 0x000ea4000c1e1900 */
[----:B--2---:R-:W-:-:S05]  /*1a9c0*/  IADD3 R2, -R12, R2, RZ ;  /* 0x000000020c027210 */ /* 0x004fca0007ffe1ff */
[----:B------:R1:W-:Y:S02]  /*1a9d0*/  STL [R1+0x5c], R2 ;  /* 0x00005c0201007387 */ /* 0x0003e40000100800 */
.L_x_643:
[----:B------:R-:W2:Y:S01]  /*1a9e0*/  LDL.LU R3, [R1+0x8] ;  /* 0x0000080001037983 */ /* 0x000ea20000300800 */
[----:B0-----:R-:W-:Y:S01]  /*1a9f0*/  IMAD.MOV.U32 R12, RZ, RZ, R15 ;  /* 0x000000ffff0c7224 */ /* 0x001fe200078e000f */
[----:B------:R-:W-:Y:S02]  /*1aa00*/  ULDC.64 UR4, c[0x0][0xa20] ;  /* 0x0002880000047ab9 */ /* 0x000fe40000000a00 */
[----:B------:R-:W-:Y:S02]  /*1aa10*/  ISETP.NE.U32.AND P1, PT, RZ, UR4, PT ;  /* 0x00000004ff007c0c */ /* 0x000fe4000bf25070 */
[----:B------:R0:W-:Y:S02]  /*1aa20*/  STL [R1+0x18], R12 ;  /* 0x0000180c01007387 */ /* 0x0001e40000100800 */
[----:B------:R-:W-:Y:S02]  /*1aa30*/  ISETP.NE.AND.EX P1, PT, RZ, UR5, PT, P1 ;  /* 0x00000005ff007c0c */ /* 0x000fe4000bf25310 */
[----:B--2---:R-:W-:-:S02]  /*1aa40*/  LOP3.LUT R17, R3, 0xff000000, RZ, 0xc0, !PT ;  /* 0xff00000003117812 */ /* 0x004fc400078ec0ff */
[C---:B-1----:R-:W-:Y:S02]  /*1aa50*/  LOP3.LUT R2, R3.reuse, 0xff0000, RZ, 0xc0, !PT ;  /* 0x00ff000003027812 */ /* 0x042fe400078ec0ff */
[----:B------:R-:W-:Y:S02]  /*1aa60*/  SHF.R.U32.HI R17, RZ, 0x8, R17 ;  /* 0x00000008ff117819 */ /* 0x000fe40000011611 */
[----:B------:R-:W-:Y:S02]  /*1aa70*/  LOP3.LUT R16, R3, 0xffff, RZ, 0xc0, !PT ;  /* 0x0000ffff03107812 */ /* 0x000fe400078ec0ff */
[----:B------:R-:W-:Y:S01]  /*1aa80*/  LEA.HI R17, R2, R17, RZ, 0x10 ;  /* 0x0000001102117211 */ /* 0x000fe200078f80ff */
[----:B-----5:R-:W-:-:S05]  /*1aa90*/  IMAD.IADD R2, R11, 0x1, R0 ;  /* 0x000000010b027824 */ /* 0x020fca00078e0200 */
[----:B------:R0:W-:Y:S01]  /*1aaa0*/  STL [R1+0x20], R2 ;  /* 0x0000200201007387 */ /* 0x0001e20000100800 */
[----:B------:R-:W-:Y:S05]  /*1aab0*/  @!P1 BRA `(.L_x_644) ;  /* 0x0000000000109947 */ /* 0x000fea0003800000 */
[----:B0-----:R-:W-:-:S04]  /*1aac0*/  IADD3 R2, P1, R14, UR4, RZ ;  /* 0x000000040e027c10 */ /* 0x001fc8000ff3e0ff */
[----:B------:R-:W-:-:S05]  /*1aad0*/  IADD3.X R3, R13, UR5, RZ, P1, !PT ;  /* 0x000000050d037c10 */ /* 0x000fca0008ffe4ff */
[----:B------:R0:W5:Y:S01]  /*1aae0*/  LDG.E R8, desc[UR56][R2.64] ;  /* 0x0000003802087981 */ /* 0x000162000c1e1900 */
[----:B------:R-:W-:Y:S05]  /*1aaf0*/  BRA `(.L_x_645) ;  /* 0x0000000000107947 */ /* 0x000fea0003800000 */
.L_x_644:
[----:B------:R-:W-:Y:S05]  /*1ab00*/  @!P2 BRA `(.L_x_645) ;  /* 0x00000000000ca947 */ /* 0x000fea0003800000 */
[----:B------:R-:W2:Y:S04]  /*1ab10*/  LDG.E R8, desc[UR56][R6.64] ;  /* 0x0000003806087981 */ /* 0x000ea8000c1e1900 */
[----:B------:R-:W2:Y:S02]  /*1ab20*/  LDG.E R6, desc[UR56][R6.64+0x4] ;  /* 0x0000043806067981 */ /* 0x000ea4000c1e1900 */
[----:B--2---:R-:W-:-:S07]  /*1ab30*/  IMAD.IADD R8, R6, 0x1, -R8 ;  /* 0x0000000106087824 */ /* 0x004fce00078e0a08 */
.L_x_645:
[----:B-----5:R-:W-:Y:S01]  /*1ab40*/  IADD3 R6, -R0, R8, RZ ;  /* 0x0000000800067210 */ /* 0x020fe20007ffe1ff */
[----:B0-----:R-:W2:Y:S04]  /*1ab50*/  LDL.LU R3, [R1+0x10] ;  /* 0x0000100001037983 */ /* 0x001ea80000300800 */
[----:B------:R-:W3:Y:S04]  /*1ab60*/  @P0 LDG.E R0, desc[UR56][R4.64] ;  /* 0x0000003804000981 */ /* 0x000ee8000c1e1900 */
[----:B------:R-:W3:Y:S01]  /*1ab70*/  @P0 LDG.E R4, desc[UR56][R4.64+0x4] ;  /* 0x0000043804040981 */ /* 0x000ee2000c1e1900 */
[----:B------:R-:W-:Y:S01]  /*1ab80*/  LOP3.LUT R13, R17, 0xff, RZ, 0xc0, !PT ;  /* 0x000000ff110d7812 */ /* 0x000fe200078ec0ff */
[----:B------:R-:W-:Y:S01]  /*1ab90*/  BSSY B0, `(.L_x_646) ;  /* 0x000002d000007945 */ /* 0x000fe20003800000 */
[----:B------:R-:W-:-:S03]  /*1aba0*/  SHF.R.U32.HI R17, RZ, 0x10, R17 ;  /* 0x00000010ff117819 */ /* 0x000fc60000011611 */
[----:B------:R0:W-:Y:S01]  /*1abb0*/  STL [R1+0x60], R13 ;  /* 0x0000600d01007387 */ /* 0x0001e20000100800 */
[----:B--2---:R-:W-:Y:S01]  /*1abc0*/  LOP3.LUT R3, R3, 0xfffffffb, RZ, 0xc0, !PT ;  /* 0xfffffffb03037812 */ /* 0x004fe200078ec0ff */
[----:B---3--:R-:W-:-:S04]  /*1abd0*/  @P0 IMAD.IADD R9, R4, 0x1, -R0 ;  /* 0x0000000104090824 */ /* 0x008fc800078e0a00 */
[----:B------:R-:W-:-:S04]  /*1abe0*/  IMAD.IADD R2, R6, 0x1, R9 ;  /* 0x0000000106027824 */ /* 0x000fc800078e0209 */
[C---:B------:R-:W-:Y:S01]  /*1abf0*/  VIADD R0, R2.reuse, 0x7f ;  /* 0x0000007f02007836 */ /* 0x040fe20000000000 */
[----:B------:R-:W-:-:S04]  /*1ac00*/  ISETP.GE.AND P1, PT, R2, 0x1, PT ;  /* 0x000000010200780c */ /* 0x000fc80003f26270 */
[----:B------:R-:W-:-:S04]  /*1ac10*/  SHF.R.S32.HI R2, RZ, 0x1f, R0 ;  /* 0x0000001fff027819 */ /* 0x000fc80000011400 */
[----:B------:R-:W-:Y:S02]  /*1ac20*/  LEA.HI R2, R2, R0, RZ, 0x7 ;  /* 0x0000000002027211 */ /* 0x000fe400078f38ff */
[----:B------:R-:W-:Y:S02]  /*1ac30*/  MOV R0, RZ ;  /* 0x000000ff00007202 */ /* 0x000fe40000000f00 */
[----:B------:R-:W-:Y:S02]  /*1ac40*/  SHF.R.S32.HI R11, RZ, 0x7, R2 ;  /* 0x00000007ff0b7819 */ /* 0x000fe40000011402 */
[----:B------:R-:W-:-:S05]  /*1ac50*/  @P1 LOP3.LUT R3, R3, 0x4, RZ, 0xfc, !PT ;  /* 0x0000000403031812 */ /* 0x000fca00078efcff */
[----:B------:R0:W-:Y:S04]  /*1ac60*/  STL [R1+0x10], R3 ;  /* 0x0000100301007387 */ /* 0x0001e80000100800 */
[----:B------:R0:W-:Y:S01]  /*1ac70*/  STL [R1+0x40], R11 ;  /* 0x0000400b01007387 */ /* 0x0001e20000100800 */
[----:B------:R-:W-:Y:S05]  /*1ac80*/  @!P1 BRA `(.L_x_647) ;  /* 0x0000000000749947 */ /* 0x000fea0003800000 */
[----:B------:R-:W-:Y:S01]  /*1ac90*/  ISETP.NE.AND P1, PT, R17, RZ, PT ;  /* 0x000000ff1100720c */ /* 0x000fe20003f25270 */
[----:B------:R-:W-:-:S03]  /*1aca0*/  ULDC UR4, c[0x0][0x9f0] ;  /* 0x00027c0000047ab9 */ /* 0x000fc60000000800 */
[----:B------:R-:W-:-:S04]  /*1acb0*/  SEL R2, R17, UR4, P1 ;  /* 0x0000000411027c07 */ /* 0x000fc80008800000 */
[----:B0-----:R-:W-:-:S04]  /*1acc0*/  IABS R3, R2 ;  /* 0x0000000200037213 */ /* 0x001fc80000000000 */
[----:B------:R-:W0:Y:S08]  /*1acd0*/  I2F.RP R4, R3 ;  /* 0x0000000300047306 */ /* 0x000e300000209400 */
[----:B0-----:R-:W0:Y:S02]  /*1ace0*/  MUFU.RCP R4, R4 ;  /* 0x0000000400047308 */ /* 0x001e240000001000 */
[----:B0-----:R-:W-:-:S06]  /*1acf0*/  VIADD R4, R4, 0xffffffe ;  /* 0x0ffffffe04047836 */ /* 0x001fcc0000000000 */
[----:B------:R0:W1:Y:S02]  /*1ad00*/  F2I.FTZ.U32.TRUNC.NTZ R5, R4 ;  /* 0x0000000400057305 */ /* 0x000064000021f000 */
[----:B0-----:R-:W-:Y:S02]  /*1ad10*/  IMAD.MOV.U32 R4, RZ, RZ, RZ ;  /* 0x000000ffff047224 */ /* 0x001fe400078e00ff */
[----:B-1----:R-:W-:-:S04]  /*1ad20*/  IMAD.MOV R0, RZ, RZ, -R5 ;  /* 0x000000ffff007224 */ /* 0x002fc800078e0a05 */
[----:B------:R-:W-:-:S04]  /*1ad30*/  IMAD R0, R0, R3, RZ ;  /* 0x0000000300007224 */ /* 0x000fc800078e02ff */
[----:B------:R-:W-:Y:S01]  /*1ad40*/  IMAD.HI.U32 R8, R5, R0, R4 ;  /* 0x0000000005087227 */ /* 0x000fe200078e0004 */
[----:B------:R-:W-:Y:S02]  /*1ad50*/  IABS R0, R2 ;  /* 0x0000000200007213 */ /* 0x000fe40000000000 */
[----:B------:R-:W-:Y:S02]  /*1ad60*/  IADD3 R5, R2, -0x1, R11 ;  /* 0xffffffff02057810 */ /* 0x000fe40007ffe00b */
[----:B------:R-:W-:Y:S02]  /*1ad70*/  IADD3 R0, RZ, -R0, RZ ;  /* 0x80000000ff007210 */ /* 0x000fe40007ffe0ff */
[----:B------:R-:W-:Y:S02]  /*1ad80*/  IABS R4, R5 ;  /* 0x0000000500047213 */ /* 0x000fe40000000000 */
[----:B------:R-:W-:Y:S01]  /*1ad90*/  LOP3.LUT R5, R5, R2, RZ, 0x3c, !PT ;  /* 0x0000000205057212 */ /* 0x000fe200078e3cff */
[----:B------:R-:W-:-:S02]  /*1ada0*/  IMAD.MOV.U32 R7, RZ, RZ, R0 ;  /* 0x000000ffff077224 */ /* 0x000fc400078e0000 */
[----:B------:R-:W-:-:S04]  /*1adb0*/  IMAD.HI.U32 R0, R8, R4, RZ ;  /* 0x0000000408007227 */ /* 0x000fc800078e00ff */
[----:B------:R-:W-:-:S05]  /*1adc0*/  IMAD R4, R0, R7, R4 ;  /* 0x0000000700047224 */ /* 0x000fca00078e0204 */
[----:B------:R-:W-:-:S13]  /*1add0*/  ISETP.GT.U32.AND P1, PT, R3, R4, PT ;  /* 0x000000040300720c */ /* 0x000fda0003f24070 */
[----:B------:R-:W-:Y:S02]  /*1ade0*/  @!P1 IMAD.IADD R4, R4, 0x1, -R3 ;  /* 0x0000000104049824 */ /* 0x000fe400078e0a03 */
[----:B------:R-:W-:-:S03]  /*1adf0*/  @!P1 VIADD R0, R0, 0x1 ;  /* 0x0000000100009836 */ /* 0x000fc60000000000 */
[----:B------:R-:W-:-:S13]  /*1ae00*/  ISETP.GE.U32.AND P1, PT, R4, R3, PT ;  /* 0x000000030400720c */ /* 0x000fda0003f26070 */
[----:B------:R-:W-:Y:S02]  /*1ae10*/  @P1 IADD3 R0, R0, 0x1, RZ ;  /* 0x0000000100001810 */ /* 0x000fe40007ffe0ff */
[----:B------:R-:W-:-:S13]  /*1ae20*/  ISETP.GE.AND P1, PT, R5, RZ, PT ;  /* 0x000000ff0500720c */ /* 0x000fda0003f26270 */
[----:B------:R-:W-:Y:S01]  /*1ae30*/  @!P1 IMAD.MOV R0, RZ, RZ, -R0 ;  /* 0x000000ffff009224 */ /* 0x000fe200078e0a00 */
[----:B------:R-:W-:-:S13]  /*1ae40*/  ISETP.NE.AND P1, PT, R2, RZ, PT ;  /* 0x000000ff0200720c */ /* 0x000fda0003f25270 */
[----:B------:R-:W-:-:S07]  /*1ae50*/  @!P1 LOP3.LUT R0, RZ, R2, RZ, 0x33, !PT ;  /* 0x00000002ff009212 */ /* 0x000fce00078e33ff */
.L_x_647:
[----:B------:R-:W-:Y:S05]  /*1ae60*/  BSYNC B0 ;  /* 0x0000000000007941 */ /* 0x000fea0003800000 */
.L_x_646:
[----:B------:R-:W-:Y:S01]  /*1ae70*/  IMAD R2, R13, R0, RZ ;  /* 0x000000000d027224 */ /* 0x000fe200078e02ff */
[----:B------:R-:W-:Y:S01]  /*1ae80*/  BSSY B0, `(.L_x_648) ;  /* 0x0000142000007945 */ /* 0x000fe20003800000 */
[----:B------:R-:W-:-:S03]  /*1ae90*/  PLOP3.LUT P5, PT, PT, PT, PT, 0x80, 0x0 ;  /* 0x000000000000781c */ /* 0x000fc60003faf070 */
[C---:B------:R-:W-:Y:S01]  /*1aea0*/  VIADDMNMX R0, R2.reuse, R0, R11, PT ;  /* 0x0000000002007246 */ /* 0x040fe2000380010b */
[----:B------:R-:W-:-:S04]  /*1aeb0*/  IMAD R2, R2, 0x80, -R6 ;  /* 0x0000008002027824 */ /* 0x000fc800078e0a06 */
[----:B------:R-:W-:Y:S01]  /*1aec0*/  IMAD R6, R0, 0x80, -R6 ;  /* 0x0000008000067824 */ /* 0x000fe200078e0a06 */
[----:B------:R-:W-:-:S04]  /*1aed0*/  VIMNMX R2, RZ, R2, !PT ;  /* 0x00000002ff027248 */ /* 0x000fc80007fe0100 */
[----:B------:R-:W-:-:S04]  /*1aee0*/  VIMNMX R9, R6, R9, PT ;  /* 0x0000000906097248 */ /* 0x000fc80003fe0100 */
[----:B------:R-:W-:-:S13]  /*1aef0*/  ISETP.GT.AND P1, PT, R9, R2, PT ;  /* 0x000000020900720c */ /* 0x000fda0003f24270 */
[----:B------:R-:W-:Y:S02]  /*1af00*/  @P1 IADD3 R0, R9, 0x7f, RZ ;  /* 0x0000007f09001810 */ /* 0x000fe40007ffe0ff */
[----:B------:R-:W-:Y:S02]  /*1af10*/  SHF.R.U32.HI R9, RZ, 0x7, R2 ;  /* 0x00000007ff097819 */ /* 0x000fe40000011602 */
[----:B------:R-:W-:-:S03]  /*1af20*/  @P1 SHF.R.S32.HI R2, RZ, 0x1f, R0 ;  /* 0x0000001fff021819 */ /* 0x000fc60000011400 */
[----:B------:R-:W-:Y:S01]  /*1af30*/  IMAD.MOV.U32 R6, RZ, RZ, R9 ;  /* 0x000000ffff067224 */ /* 0x000fe200078e0009 */
[----:B------:R-:W-:-:S04]  /*1af40*/  @P1 LEA.HI R0, R2, R0, RZ, 0x7 ;  /* 0x0000000002001211 */ /* 0x000fc800078f38ff */
[----:B------:R-:W-:-:S04]  /*1af50*/  @P1 SHF.R.S32.HI R6, RZ, 0x7, R0 ;  /* 0x00000007ff061819 */ /* 0x000fc80000011400 */
[----:B------:R-:W-:-:S13]  /*1af60*/  ISETP.GT.AND P1, PT, R6, R9, PT ;  /* 0x000000090600720c */ /* 0x000fda0003f24270 */
[----:B------:R-:W-:Y:S05]  /*1af70*/  @!P1 BRA `(.L_x_649) ;  /* 0x0000001000c89947 */ /* 0x000fea0003800000 */
[----:B------:R-:W-:Y:S01]  /*1af80*/  UMOV UR4, 0xffffffff ;  /* 0xffffffff00047882 */ /* 0x000fe20000000000 */
[----:B------:R-:W-:Y:S02]  /*1af90*/  SEL R0, R12, RZ, !P0 ;  /* 0x000000ff0c007207 */ /* 0x000fe40004000000 */
[----:B------:R-:W-:Y:S05]  /*1afa0*/  BRA.DIV UR4, `(.L_x_650) ;  /* 0x0000006e04c07947 */ /* 0x000fea000b800000 */
[----:B------:R-:W1:Y:S02]  /*1afb0*/  S2R R2, SR_TID.X ;  /* 0x0000000000027919 */ /* 0x000e640000002100 */
[----:B-1----:R-:W-:-:S04]  /*1afc0*/  SHF.R.U32.HI R2, RZ, 0x5, R2 ;  /* 0x00000005ff027819 */ /* 0x002fc80000011602 */
[----:B------:R-:W-:-:S05]  /*1afd0*/  LOP3.LUT R2, R2, 0x3, RZ, 0xc0, !PT ;  /* 0x0000000302027812 */ /* 0x000fca00078ec0ff */
[----:B------:R1:W2:Y:S02]  /*1afe0*/  SHFL.IDX PT, R14, R2, RZ, 0x1f ;  /* 0x00001fff020e7589 */ /* 0x0002a400000e0000 */
.L_x_819:
[----:B--2---:R-:W-:Y:S02]  /*1aff0*/  ISETP.NE.AND P0, PT, R14, RZ, PT ;  /* 0x000000ff0e00720c */ /* 0x004fe40003f05270 */
[----:B------:R-:W-:-:S11]  /*1b000*/  PLOP3.LUT P2, PT, PT, PT, PT, 0x8, 0x0 ;  /* 0x000000000000781c */ /* 0x000fd60003f4e170 */
[----:B------:R-:W-:Y:S05]  /*1b010*/  @P0 BRA `(.L_x_651) ;  /* 0x00000000000c0947 */ /* 0x000fea0003800000 */
[----:B------:R-:W-:-:S03]  /*1b020*/  UMOV UR4, 0xffffffff ;  /* 0xffffffff00047882 */ /* 0x000fc60000000000 */
[----:B------:R-:W-:Y:S05]  /*1b030*/  BRA.DIV UR4, `(.L_x_652) ;  /* 0x0000006e04d07947 */ /* 0x000fea000b800000 */
[----:B------:R-:W-:-:S13]  /*1b040*/  ELECT P2, URZ, PT ;  /* 0x00000000003f782f */ /* 0x000fda0003840000 */
.L_x_651:
[----:B-1----:R-:W2:Y:S01]  /*1b050*/  LDL R2, [R1+0x64] ;  /* 0x0000640001027983 */ /* 0x002ea20000100800 */
[----:B------:R-:W-:Y:S01]  /*1b060*/  BSSY B1, `(.L_x_653) ;  /* 0x0000008000017945 */ /* 0x000fe20003800000 */
[----:B--2---:R-:W-:-:S05]  /*1b070*/  VIADD R2, R2, 0x1 ;  /* 0x0000000102027836 */ /* 0x004fca0000000000 */
[----:B0-----:R-:W-:-:S04]  /*1b080*/  LEA.HI R3, R2, R2, RZ, 0x1 ;  /* 0x0000000202037211 */ /* 0x001fc800078f08ff */
[----:B------:R-:W-:-:S04]  /*1b090*/  LOP3.LUT R3, R3, 0xfffffffe, RZ, 0xc0, !PT ;  /* 0xfffffffe03037812 */ /* 0x000fc800078ec0ff */
[----:B------:R-:W-:-:S04]  /*1b0a0*/  IADD3 R2, R2, -R3, RZ ;  /* 0x8000000302027210 */ /* 0x000fc80007ffe0ff */
[----:B------:R-:W-:-:S04]  /*1b0b0*/  SHF.L.U32 R2, R2, 0x1f, RZ ;  /* 0x0000001f02027819 */ /* 0x000fc800000006ff */
[----:B------:R-:W0:Y:S02]  /*1b0c0*/  SYNCS.PHASECHK.TRANS64.TRYWAIT P0, [R18+URZ+0x34820], R2 ;  /* 0x03482002120075a7 */ /* 0x000e24000800017f */
[----:B0-----:R-:W-:Y:S05]  /*1b0d0*/  @!P0 BRA `(.L_x_654) ;  /* 0x0000006c00cc8947 */ /* 0x001fea0003800000 */
.L_x_822:
[----:B------:R-:W-:Y:S05]  /*1b0e0*/  BSYNC B1 ;  /* 0x0000000000017941 */ /* 0x000fea0003800000 */
.L_x_653:
[----:B------:R-:W-:Y:S04]  /*1b0f0*/  BSSY B1, `(.L_x_655) ;  /* 0x0000082000017945 */ /* 0x000fe80003800000 */
[----:B------:R-:W-:Y:S05]  /*1b100*/  @!P2 BRA `(.L_x_656) ;  /* 0x000000080000a947 */ /* 0x000fea0003800000 */
[----:B------:R-:W2:Y:S04]  /*1b110*/  LDL R5, [R1+0x14] ;  /* 0x0000140001057983 */ /* 0x000ea80000100800 */
[----:B------:R-:W3:Y:S01]  /*1b120*/  LDL R4, [R1+0x24] ;  /* 0x0000240001047983 */ /* 0x000ee20000100800 */
[----:B------:R-:W-:Y:S01]  /*1b130*/  BSSY B2, `(.L_x_657) ;  /* 0x0000008000027945 */ /* 0x000fe20003800000 */
[----:B------:R-:W1:Y:S02]  /*1b140*/  S2R R3, SR_TID.X ;  /* 0x0000000000037919 */ /* 0x000e640000002100 */
[----:B-1----:R-:W-:-:S04]  /*1b150*/  LOP3.LUT R3, R3, 0x7f, RZ, 0xc0, !PT ;  /* 0x0000007f03037812 */ /* 0x002fc800078ec0ff */
[----:B------:R-:W-:Y:S01]  /*1b160*/  ISETP.NE.AND P4, PT, R3, RZ, PT ;  /* 0x000000ff0300720c */ /* 0x000fe20003f85270 */
[----:B--2---:R-:W-:Y:S01]  /*1b170*/  IMAD R5, R5, 0x8, R18 ;  /* 0x0000000805057824 */ /* 0x004fe200078e0212 */
[----:B---3--:R-:W-:-:S04]  /*1b180*/  SHF.L.U32 R8, R4, 0x1f, RZ ;  /* 0x0000001f04087819 */ /* 0x008fc800000006ff */
[----:B------:R-:W1:Y:S02]  /*1b190*/  SYNCS.PHASECHK.TRANS64.TRYWAIT P0, [R5+URZ+0x348a0], R8 ;  /* 0x0348a008050075a7 */ /* 0x000e64000800017f */
[----:B-1----:R-:W-:Y:S05]  /*1b1a0*/  @!P0 BRA `(.L_x_658) ;  /* 0x0000006c00ac8947 */ /* 0x002fea0003800000 */
.L_x_823:
[----:B------:R-:W-:Y:S05]  /*1b1b0*/  BSYNC B2 ;  /* 0x0000000000027941 */ /* 0x000fea0003800000 */
.L_x_657:
[----:B------:R-:W-:Y:S04]  /*1b1c0*/  BSSY B2, `(.L_x_659) ;  /* 0x0000008000027945 */ /* 0x000fe80003800000 */
[----:B------:R-:W-:Y:S05]  /*1b1d0*/  @P4 BRA `(.L_x_660) ;  /* 0x0000000000184947 */ /* 0x000fea0003800000 */
[----:B0-----:R-:W2:Y:S02]  /*1b1e0*/  LDL R2, [R1+0x10] ;  /* 0x0000100001027983 */ /* 0x001ea40000100800 */
[----:B--2---:R-:W-:Y:S01]  /*1b1f0*/  LOP3.LUT P0, RZ, R2, 0x1, RZ, 0xc0, !PT ;  /* 0x0000000102ff7812 */ /* 0x004fe2000780c0ff */
[----:B------:R-:W-:-:S04]  /*1b200*/  IMAD.MOV.U32 R2, RZ, RZ, 0xc000 ;  /* 0x0000c000ff027424 */ /* 0x000fc800078e00ff */
[----:B------:R2:W-:Y:S08]  /*1b210*/  SYNCS.ARRIVE.TRANS64 RZ, [R5+URZ+0x34890], R2 ;  /* 0x0348900205ff79a7 */ /* 0x0005f0000800003f */
[----:B------:R-:W-:Y:S05]  /*1b220*/  @!P0 BRA `(.L_x_660) ;  /* 0x0000000000048947 */ /* 0x000fea0003800000 */
[----:B------:R-:W-:Y:S01]  /*1b230*/  BPT.TRAP 0x1 ;  /* 0x000000040000795c */ /* 0x000fe20000300000 */
.L_x_660:
[----:B------:R-:W-:Y:S05]  /*1b240*/  BSYNC B2 ;  /* 0x0000000000027941 */ /* 0x000fea0003800000 */
.L_x_659:
[----:B0-2---:R-:W2:Y:S01]  /*1b250*/  LDL R2, [R1+0x14] ;  /* 0x0000140001027983 */ /* 0x005ea20000100800 */
[----:B------:R-:W-:Y:S01]  /*1b260*/  IMAD.MOV.U32 R11, RZ, RZ, RZ ;  /* 0x000000ffff0b7224 */ /* 0x000fe200078e00ff */
[----:B------:R-:W-:Y:S01]  /*1b270*/  LEA R3, R6, R10, 0x7 ;  /* 0x0000000a06037211 */ /* 0x000fe200078e38ff */
[----:B------:R-:W-:Y:S01]  /*1b280*/  UIADD3 UR4, UP0, UR36, 0x570, URZ ;  /* 0x0000057024047890 */ /* 0x000fe2000ff1e03f */
[----:B------:R-:W-:Y:S01]  /*1b290*/  PLOP3.LUT P0, PT, PT, PT, PT, 0x80, 0x0 ;  /* 0x000000000000781c */ /* 0x000fe20003f0f070 */
[----:B------:R-:W-:Y:S01]  /*1b2a0*/  UMOV UR6, 0x0 ;  /* 0x0000000000067882 */ /* 0x000fe20000000000 */
[----:B------:R-:W-:Y:S01]  /*1b2b0*/  R2UR UR10, R11 ;  /* 0x000000000b0a72ca */ /* 0x000fe200000e0000 */
[----:B------:R-:W-:Y:S01]  /*1b2c0*/  VIADD R3, R3, 0xffffff80 ;  /* 0xffffff8003037836 */ /* 0x000fe20000000000 */
[----:B------:R-:W-:Y:S01]  /*1b2d0*/  UMOV UR7, 0x12f00000 ;  /* 0x12f0000000077882 */ /* 0x000fe20000000000 */
[----:B------:R-:W-:Y:S01]  /*1b2e0*/  UIADD3.X UR5, URZ, UR37, URZ, UP0, !UPT ;  /* 0x000000253f057290 */ /* 0x000fe200087fe43f */
[----:B--2---:R-:W-:Y:S01]  /*1b2f0*/  IMAD R7, R2, 0xc000, R18 ;  /* 0x0000c00002077824 */ /* 0x004fe200078e0212 */
[----:B------:R-:W-:-:S03]  /*1b300*/  IADD3 R2, R5, 0x34890, RZ ;  /* 0x0003489005027810 */ /* 0x000fc60007ffe0ff */
[----:B------:R-:W-:-:S07]  /*1b310*/  VIADD R4, R7, 0x1c400 ;  /* 0x0001c40007047836 */ /* 0x000fce0000000000 */
.L_x_661:
        /* <DEDUP_REMOVED lines=11> */
[----:B------:R-:W-:Y:S01]  /*1b3d0*/  IADD3 R4, R7, 0x20400, RZ ;  /* 0x0002040007047810 */ /* 0x000fe20007ffe0ff */
[----:B------:R-:W-:Y:S01]  /*1b3e0*/  UMOV UR6, 0x0 ;  /* 0x0000000000067882 */ /* 0x000fe20000000000 */
[----:B------:R-:W-:Y:S01]  /*1b3f0*/  PLOP3.LUT P0, PT, PT, PT, PT, 0x80, 0x0 ;  /* 0x000000000000781c */ /* 0x000fe20003f0f070 */
[----:B------:R-:W-:Y:S01]  /*1b400*/  UMOV UR7, 0x12f00000 ;  /* 0x12f0000000077882 */ /* 0x000fe20000000000 */
[----:B------:R-:W-:-:S15]  /*1b410*/  R2UR UR10, R14 ;  /* 0x000000000e0a72ca */ /* 0x000fde00000e0000 */
.L_x_662:
        /* <DEDUP_REMOVED lines=10> */
[----:B------:R-:W-:Y:S01]  /*1b4c0*/  VIADD R4, R7, 0x24400 ;  /* 0x0002440007047836 */ /* 0x000fe20000000000 */
[----:B------:R-:W-:Y:S01]  /*1b4d0*/  PLOP3.LUT P0, PT, PT, PT, PT, 0x80, 0x0 ;  /* 0x000000000000781c */ /* 0x000fe20003f0f070 */
[----:B------:R-:W-:Y:S01]  /*1b4e0*/  UMOV UR6, 0x0 ;  /* 0x0000000000067882 */ /* 0x000fe20000000000 */
[----:B------:R-:W-:Y:S01]  /*1b4f0*/  UMOV UR7, 0x12f00000 ;  /* 0x12f0000000077882 */ /* 0x000fe20000000000 */
[----:B------:R-:W-:-:S10]  /*1b500*/  UMOV UR10, 0x80 ;  /* 0x00000080000a7882 */ /* 0x000fd40000000000 */
.L_x_663:
        /* <DEDUP_REMOVED lines=10> */
[----:B------:R-:W0:Y:S01]  /*1b5b0*/  SYNCS.PHASECHK.TRANS64.TRYWAIT P0, [R5+URZ+0x348c0], R8 ;  /* 0x0348c008050075a7 */ /* 0x000e22000800017f */
[----:B------:R-:W-:Y:S04]  /*1b5c0*/  BSSY B2, `(.L_x_664) ;  /* 0x0000002000027945 */ /* 0x000fe80003800000 */
[----:B0-----:R-:W-:Y:S05]  /*1b5d0*/  @!P0 BRA `(.L_x_665) ;  /* 0x0000006800b48947 */ /* 0x001fea0003800000 */
.L_x_824:
[----:B------:R-:W-:Y:S05]  /*1b5e0*/  BSYNC B2 ;  /* 0x0000000000027941 */ /* 0x000fea0003800000 */
.L_x_664:
[----:B------:R-:W-:Y:S01]  /*1b5f0*/  BSSY B2, `(.L_x_666) ;  /* 0x000000a000027945 */ /* 0x000fe20003800000 */
[----:B------:R-:W-:Y:S01]  /*1b600*/  IMAD.MOV.U32 R12, RZ, RZ, 0x0 ;  /* 0x00000000ff0c7424 */ /* 0x000fe200078e00ff */
[----:B------:R-:W-:Y:S02]  /*1b610*/  MOV R13, 0x12f00000 ;  /* 0x12f00000000d7802 */ /* 0x000fe40000000f00 */
[----:B------:R-:W-:Y:S05]  /*1b620*/  @P4 BRA `(.L_x_667) ;  /* 0x0000000000184947 */ /* 0x000fea0003800000 */
[----:B------:R-:W2:Y:S02]  /*1b630*/  LDL R2, [R1+0x10] ;  /* 0x0000100001027983 */ /* 0x000ea40000100800 */
[----:B--2---:R-:W-:Y:S01]  /*1b640*/  LOP3.LUT P0, RZ, R2, 0x1, RZ, 0xc0, !PT ;  /* 0x0000000102ff7812 */ /* 0x004fe2000780c0ff */
[----:B------:R-:W-:-:S04]  /*1b650*/  IMAD.MOV.U32 R2, RZ, RZ, 0x8000 ;  /* 0x00008000ff027424 */ /* 0x000fc800078e00ff */
[----:B------:R2:W-:Y:S08]  /*1b660*/  SYNCS.ARRIVE.TRANS64 RZ, [R5+URZ+0x348b0], R2 ;  /* 0x0348b00205ff79a7 */ /* 0x0005f0000800003f */
[----:B------:R-:W-:Y:S05]  /*1b670*/  @!P0 BRA `(.L_x_667) ;  /* 0x0000000000048947 */ /* 0x000fea0003800000 */
[----:B------:R-:W-:Y:S01]  /*1b680*/  BPT.TRAP 0x1 ;  /* 0x000000040000795c */ /* 0x000fe20000300000 */
.L_x_667:
[----:B------:R-:W-:Y:S05]  /*1b690*/  BSYNC B2 ;  /* 0x0000000000027941 */ /* 0x000fea0003800000 */
.L_x_666:
[----:B--2---:R-:W2:Y:S01]  /*1b6a0*/  LDL R2, [R1+0x14] ;  /* 0x0000140001027983 */ /* 0x004ea20000100800 */
[----:B------:R-:W-:Y:S01]  /*1b6b0*/  R2UR UR10, R11 ;  /* 0x000000000b0a72ca */ /* 0x000fe200000e0000 */
[----:B------:R-:W-:Y:S01]  /*1b6c0*/  VIADD R4, R18, 0x400 ;  /* 0x0000040012047836 */ /* 0x000fe20000000000 */
[----:B------:R-:W-:Y:S01]  /*1b6d0*/  R2UR UR6, R12 ;  /* 0x000000000c0672ca */ /* 0x000fe200000e0000 */
[----:B------:R-:W-:Y:S01]  /*1b6e0*/  UIADD3 UR4, UP0, UR36, 0x670, URZ ;  /* 0x0000067024047890 */ /* 0x000fe2000ff1e03f */
[----:B------:R-:W-:Y:S02]  /*1b6f0*/  R2UR UR7, R13 ;  /* 0x000000000d0772ca */ /* 0x000fe400000e0000 */
[----:B------:R-:W-:Y:S01]  /*1b700*/  PLOP3.LUT P0, PT, PT, PT, PT, 0x80, 0x0 ;  /* 0x000000000000781c */ /* 0x000fe20003f0f070 */
[----:B------:R-:W-:Y:S01]  /*1b710*/  UIADD3.X UR5, URZ, UR37, URZ, UP0, !UPT ;  /* 0x000000253f057290 */ /* 0x000fe200087fe43f */
[----:B01----:R-:W-:Y:S01]  /*1b720*/  IADD3 R5, R5, 0x348b0, RZ ;  /* 0x000348b005057810 */ /* 0x003fe20007ffe0ff */
[----:B--2---:R-:W-:-:S10]  /*1b730*/  IMAD R2, R2, 0x8000, R4 ;  /* 0x0000800002027824 */ /* 0x004fd400078e0204 */
.L_x_668:
        /* <DEDUP_REMOVED lines=10> */
[----:B------:R-:W2:Y:S01]  /*1b7e0*/  LDL R7, [R1+0x14] ;  /* 0x0000140001077983 */ /* 0x000ea20000100800 */
[----:B------:R-:W-:Y:S01]  /*1b7f0*/  IMAD.MOV.U32 R2, RZ, RZ, 0x6000 ;  /* 0x00006000ff027424 */ /* 0x000fe200078e00ff */
[----:B------:R-:W-:Y:S02]  /*1b800*/  R2UR UR10, R14 ;  /* 0x000000000e0a72ca */ /* 0x000fe400000e0000 */
[----:B------:R-:W-:Y:S02]  /*1b810*/  R2UR UR6, R12 ;  /* 0x000000000c0672ca */ /* 0x000fe400000e0000 */
[----:B------:R-:W-:Y:S02]  /*1b820*/  R2UR UR7, R13 ;  /* 0x000000000d0772ca */ /* 0x000fe400000e0000 */
[----:B------:R-:W-:Y:S01]  /*1b830*/  PLOP3.LUT P0, PT, PT, PT, PT, 0x80, 0x0 ;  /* 0x000000000000781c */ /* 0x000fe20003f0f070 */
[----:B--2---:R-:W-:-:S04]  /*1b840*/  IMAD R2, R7, R2, 0x2000 ;  /* 0x0000200007027424 */ /* 0x004fc800078e0202 */
[----:B------:R-:W-:-:S05]  /*1b850*/  IMAD R2, R7, -0x2000, R2 ;  /* 0xffffe00007027824 */ /* 0x000fca00078e0202 */
[----:B------:R-:W-:-:S07]  /*1b860*/  LEA R2, R2, R4, 0x1 ;  /* 0x0000000402027211 */ /* 0x000fce00078e08ff */
.L_x_669:
        /* <DEDUP_REMOVED lines=10> */
.L_x_656:
[----:B------:R-:W-:Y:S05]  /*1b910*/  BSYNC B1 ;  /* 0x0000000000017941 */ /* 0x000fea0003800000 */
.L_x_655:
[----:B------:R-:W0:Y:S04]  /*1b920*/  LDL.LU R7, [R1+0x14] ;  /* 0x0000140001077983 */ /* 0x000e280000300800 */
[----:B------:R-:W2:Y:S01]  /*1b930*/  LDL.LU R4, [R1+0x24] ;  /* 0x0000240001047983 */ /* 0x000ea20000300800 */
[----:B------:R-:W-:Y:S01]  /*1b940*/  PLOP3.LUT P5, PT, PT, PT, PT, 0x8, 0x0 ;  /* 0x000000000000781c */ /* 0x000fe20003fae170 */
[----:B0-----:R-:W-:Y:S02]  /*1b950*/  VIADD R2, R7, 0x1 ;  /* 0x0000000107027836 */ /* 0x001fe40000000000 */
[----:B------:R-:W-:-:S03]  /*1b960*/  VIADD R7, R6, 0xfffffffe ;  /* 0xfffffffe06077836 */ /* 0x000fc60000000000 */
[----:B------:R-:W-:-:S04]  /*1b970*/  ISETP.NE.AND P0, PT, R2, 0x2, PT ;  /* 0x000000020200780c */ /* 0x000fc80003f05270 */
[----:B------:R-:W-:Y:S02]  /*1b980*/  SEL R3, RZ, 0x1, P0 ;  /* 0x00000001ff037807 */ /* 0x000fe40000000000 */
[----:B------:R-:W-:Y:S02]  /*1b990*/  SEL R2, R2, RZ, P0 ;  /* 0x000000ff02027207 */ /* 0x000fe40000000000 */
[----:B--2---:R-:W-:Y:S02]  /*1b9a0*/  LOP3.LUT R4, R4, R3, RZ, 0x3c, !PT ;  /* 0x0000000304047212 */ /* 0x004fe400078e3cff */
[----:B------:R-:W-:-:S03]  /*1b9b0*/  ISETP.GE.AND P0, PT, R7, R9, PT ;  /* 0x000000090700720c */ /* 0x000fc60003f06270 */
[----:B------:R1:W-:Y:S04]  /*1b9c0*/  STL [R1+0x24], R4 ;  /* 0x0000240401007387 */ /* 0x0003e80000100800 */
[----:B------:R1:W-:Y:S06]  /*1b9d0*/  STL [R1+0x14], R2 ;  /* 0x0000140201007387 */ /* 0x0003ec0000100800 */
[----:B------:R-:W-:Y:S05]  /*1b9e0*/  @!P0 BRA `(.L_x_649) ;  /* 0x00000008002c8947 */ /* 0x000fea0003800000 */
.L_x_685:
[----:B------:R-:W-:Y:S05]  /*1b9f0*/  YIELD ;  /* 0x0000000000007946 */ /* 0x000fea0003800000 */
[----:B------:R-:W-:Y:S04]  /*1ba00*/  BSSY B1, `(.L_x_670) ;  /* 0x000007d000017945 */ /* 0x000fe80003800000 */
[----:B--2---:R-:W-:Y:S05]  /*1ba10*/  @!P2 BRA `(.L_x_671) ;  /* 0x0000000400eca947 */ /* 0x004fea0003800000 */
[----:B------:R-:W2:Y:S04]  /*1ba20*/  LDL R3, [R1+0x14] ;  /* 0x0000140001037983 */ /* 0x000ea80000100800 */
[----:B-1----:R-:W3:Y:S01]  /*1ba30*/  LDL R2, [R1+0x24] ;  /* 0x0000240001027983 */ /* 0x002ee20000100800 */
[----:B------:R-:W-:Y:S01]  /*1ba40*/  BSSY B2, `(.L_x_672) ;  /* 0x0000005000027945 */ /* 0x000fe20003800000 */
[----:B--2---:R-:W-:Y:S02]  /*1ba50*/  LEA R6, R3, R18, 0x3 ;  /* 0x0000001203067211 */ /* 0x004fe400078e18ff */
[----:B---3--:R-:W-:-:S04]  /*1ba60*/  SHF.L.U32 R5, R2, 0x1f, RZ ;  /* 0x0000001f02057819 */ /* 0x008fc800000006ff */
[----:B------:R-:W0:Y:S02]  /*1ba70*/  SYNCS.PHASECHK.TRANS64.TRYWAIT P0, [R6+URZ+0x348a0], R5 ;  /* 0x0348a005060075a7 */ /* 0x000e24000800017f */
[----:B0-----:R-:W-:Y:S05]  /*1ba80*/  @!P0 BRA `(.L_x_673) ;  /* 0x00000064009c8947 */ /* 0x001fea0003800000 */
.L_x_825:
[----:B------:R-:W-:Y:S05]  /*1ba90*/  BSYNC B2 ;  /* 0x0000000000027941 */ /* 0x000fea0003800000 */
.L_x_672:
[----:B------:R-:W1:Y:S01]  /*1baa0*/  S2R R2, SR_TID.X ;  /* 0x0000000000027919 */ /* 0x000e620000002100 */
[----:B------:R-:W-:Y:S01]  /*1bab0*/  BSSY B2, `(.L_x_674) ;  /* 0x000000a000027945 */ /* 0x000fe20003800000 */
[----:B-1----:R-:W-:-:S04]  /*1bac0*/  LOP3.LUT R2, R2, 0x7f, RZ, 0xc0, !PT ;  /* 0x0000007f02027812 */ /* 0x002fc800078ec0ff */
[----:B------:R-:W-:-:S13]  /*1bad0*/  ISETP.NE.AND P1, PT, R2, RZ, PT ;  /* 0x000000ff0200720c */ /* 0x000fda0003f25270 */
[----:B------:R-:W-:Y:S05]  /*1bae0*/  @P1 BRA `(.L_x_675) ;  /* 0x0000000000181947 */ /* 0x000fea0003800000 */
[----:B------:R-:W2:Y:S02]  /*1baf0*/  LDL R2, [R1+0x10] ;  /* 0x0000100001027983 */ /* 0x000ea40000100800 */
[----:B--2---:R-:W-:Y:S01]  /*1bb00*/  LOP3.LUT P0, RZ, R2, 0x1, RZ, 0xc0, !PT ;  /* 0x0000000102ff7812 */ /* 0x004fe2000780c0ff */
[----:B------:R-:W-:-:S04]  /*1bb10*/  IMAD.MOV.U32 R2, RZ, RZ, 0xc000 ;  /* 0x0000c000ff027424 */ /* 0x000fc800078e00ff */
[----:B------:R1:W-:Y:S08]  /*1bb20*/  SYNCS.ARRIVE.TRANS64 RZ, [R6+URZ+0x34890], R2 ;  /* 0x0348900206ff79a7 */ /* 0x0003f0000800003f */
[----:B------:R-:W-:Y:S05]  /*1bb30*/  @!P0 BRA `(.L_x_675) ;  /* 0x0000000000048947 */ /* 0x000fea0003800000 */
[----:B------:R-:W-:Y:S01]  /*1bb40*/  BPT.TRAP 0x1 ;  /* 0x000000040000795c */ /* 0x000fe20000300000 */
.L_x_675:
[----:B------:R-:W-:Y:S05]  /*1bb50*/  BSYNC B2 ;  /* 0x0000000000027941 */ /* 0x000fea0003800000 */
.L_x_674:
[----:B-1----:R-:W2:Y:S01]  /*1bb60*/  LDL R2, [R1+0x14] ;  /* 0x0000140001027983 */ /* 0x002ea20000100800 */
[----:B------:R-:W-:Y:S01]  /*1bb70*/  IMAD.MOV.U32 R11, RZ, RZ, RZ ;  /* 0x000000ffff0b7224 */ /* 0x000fe200078e00ff */
[----:B------:R-:W-:Y:S01]  /*1bb80*/  UIADD3 UR4, UP0, UR36, 0x570, URZ ;  /* 0x0000057024047890 */ /* 0x000fe2000ff1e03f */
[----:B------:R-:W-:Y:S01]  /*1bb90*/  LEA R3, R7, R10, 0x7 ;  /* 0x0000000a07037211 */ /* 0x000fe200078e38ff */
[----:B------:R-:W-:Y:S01]  /*1bba0*/  UMOV UR6, 0x0 ;  /* 0x0000000000067882 */ /* 0x000fe20000000000 */
[----:B------:R-:W-:Y:S01]  /*1bbb0*/  PLOP3.LUT P0, PT, PT, PT, PT, 0x80, 0x0 ;  /* 0x000000000000781c */ /* 0x000fe20003f0f070 */
[----:B------:R-:W-:Y:S01]  /*1bbc0*/  UIADD3.X UR5, URZ, UR37, URZ, UP0, !UPT ;  /* 0x000000253f057290 */ /* 0x000fe200087fe43f */
[----:B------:R-:W-:Y:S01]  /*1bbd0*/  R2UR UR10, R11 ;  /* 0x000000000b0a72ca */ /* 0x000fe200000e0000 */
[----:B------:R-:W-:Y:S01]  /*1bbe0*/  UMOV UR7, 0x12f00000 ;  /* 0x12f0000000077882 */ /* 0x000fe20000000000 */
[----:B--2---:R-:W-:Y:S02]  /*1bbf0*/  IMAD R4, R2, 0xc000, R18 ;  /* 0x0000c00002047824 */ /* 0x004fe400078e0212 */
[----:B------:R-:W-:-:S02]  /*1bc00*/  VIADD R2, R6, 0x34890 ;  /* 0x0003489006027836 */ /* 0x000fc40000000000 */
[----:B------:R-:W-:-:S09]  /*1bc10*/  VIADD R8, R4, 0x1c400 ;  /* 0x0001c40004087836 */ /* 0x000fd20000000000 */
.L_x_676:
        /* <DEDUP_REMOVED lines=10> */
[----:B------:R-:W-:Y:S01]  /*1bcc0*/  MOV R12, 0x40 ;  /* 0x00000040000c7802 */ /* 0x000fe20000000f00 */
[----:B------:R-:W-:Y:S01]  /*1bcd0*/  VIADD R8, R4, 0x20400 ;  /* 0x0002040004087836 */ /* 0x000fe20000000000 */
[----:B------:R-:W-:Y:S01]  /*1bce0*/  PLOP3.LUT P0, PT, PT, PT, PT, 0x80, 0x0 ;  /* 0x000000000000781c */ /* 0x000fe20003f0f070 */
[----:B------:R-:W-:Y:S01]  /*1bcf0*/  UMOV UR6, 0x0 ;  /* 0x0000000000067882 */ /* 0x000fe20000000000 */
[----:B------:R-:W-:Y:S01]  /*1bd00*/  R2UR UR10, R12 ;  /* 0x000000000c0a72ca */ /* 0x000fe200000e0000 */
[----:B------:R-:W-:-:S14]  /*1bd10*/  UMOV UR7, 0x12f00000 ;  /* 0x12f0000000077882 */ /* 0x000fdc0000000000 */
.L_x_677:
        /* <DEDUP_REMOVED lines=10> */
[----:B------:R-:W-:Y:S01]  /*1bdc0*/  VIADD R4, R4, 0x24400 ;  /* 0x0002440004047836 */ /* 0x000fe20000000000 */
[----:B------:R-:W-:Y:S01]  /*1bdd0*/  PLOP3.LUT P0, PT, PT, PT, PT, 0x80, 0x0 ;  /* 0x000000000000781c */ /* 0x000fe20003f0f070 */
[----:B------:R-:W-:Y:S01]  /*1bde0*/  UMOV UR6, 0x0 ;  /* 0x0000000000067882 */ /* 0x000fe20000000000 */
[----:B------:R-:W-:Y:S01]  /*1bdf0*/  UMOV UR7, 0x12f00000 ;  /* 0x12f0000000077882 */ /* 0x000fe20000000000 */
[----:B------:R-:W-:-:S10]  /*1be00*/  UMOV UR10, 0x80 ;  /* 0x00000080000a7882 */ /* 0x000fd40000000000 */
.L_x_678:
        /* <DEDUP_REMOVED lines=10> */
[----:B------:R-:W1:Y:S01]  /*1beb0*/  SYNCS.PHASECHK.TRANS64.TRYWAIT P0, [R6+URZ+0x348c0], R5 ;  /* 0x0348c005060075a7 */ /* 0x000e62000800017f */
[----:B------:R-:W-:Y:S04]  /*1bec0*/  BSSY B2, `(.L_x_679) ;  /* 0x0000002000027945 */ /* 0x000fe80003800000 */
[----:B-1----:R-:W-:Y:S05]  /*1bed0*/  @!P0 BRA `(.L_x_680) ;  /* 0x00000060009c8947 */ /* 0x002fea0003800000 */
.L_x_826:
[----:B------:R-:W-:Y:S05]  /*1bee0*/  BSYNC B2 ;  /* 0x0000000000027941 */ /* 0x000fea0003800000 */
.L_x_679:
[----:B------:R-:W-:Y:S01]  /*1bef0*/  BSSY B2, `(.L_x_681) ;  /* 0x000000a000027945 */ /* 0x000fe20003800000 */
[----:B------:R-:W-:Y:S01]  /*1bf00*/  MOV R4, 0x0 ;  /* 0x0000000000047802 */ /* 0x000fe20000000f00 */
[----:B01----:R-:W-:Y:S02]  /*1bf10*/  IMAD.MOV.U32 R5, RZ, RZ, 0x12f00000 ;  /* 0x12f00000ff057424 */ /* 0x003fe400078e00ff */
[----:B------:R-:W-:Y:S05]  /*1bf20*/  @P1 BRA `(.L_x_682) ;  /* 0x0000000000181947 */ /* 0x000fea0003800000 */
[----:B------:R-:W2:Y:S02]  /*1bf30*/  LDL R2, [R1+0x10] ;  /* 0x0000100001027983 */ /* 0x000ea40000100800 */
[----:B--2---:R-:W-:Y:S01]  /*1bf40*/  LOP3.LUT P0, RZ, R2, 0x1, RZ, 0xc0, !PT ;  /* 0x0000000102ff7812 */ /* 0x004fe2000780c0ff */
[----:B------:R-:W-:-:S04]  /*1bf50*/  IMAD.MOV.U32 R2, RZ, RZ, 0x8000 ;  /* 0x00008000ff027424 */ /* 0x000fc800078e00ff */
[----:B------:R0:W-:Y:S08]  /*1bf60*/  SYNCS.ARRIVE.TRANS64 RZ, [R6+URZ+0x348b0], R2 ;  /* 0x0348b00206ff79a7 */ /* 0x0001f0000800003f */
[----:B------:R-:W-:Y:S05]  /*1bf70*/  @!P0 BRA `(.L_x_682) ;  /* 0x0000000000048947 */ /* 0x000fea0003800000 */
[----:B------:R-:W-:Y:S01]  /*1bf80*/  BPT.TRAP 0x1 ;  /* 0x000000040000795c */ /* 0x000fe20000300000 */
.L_x_682:
[----:B------:R-:W-:Y:S05]  /*1bf90*/  BSYNC B2 ;  /* 0x0000000000027941 */ /* 0x000fea0003800000 */
.L_x_681:
[----:B------:R-:W2:Y:S01]  /*1bfa0*/  LDL R8, [R1+0x14] ;  /* 0x0000140001087983 */ /* 0x000ea20000100800 */
[----:B------:R-:W-:Y:S01]  /*1bfb0*/  R2UR UR10, R11 ;  /* 0x000000000b0a72ca */ /* 0x000fe200000e0000 */
[----:B------:R-:W-:Y:S01]  /*1bfc0*/  UIADD3 UR4, UP0, UR36, 0x670, URZ ;  /* 0x0000067024047890 */ /* 0x000fe2000ff1e03f */
[----:B------:R-:W-:Y:S01]  /*1bfd0*/  R2UR UR6, R4 ;  /* 0x00000000040672ca */ /* 0x000fe200000e0000 */
[----:B0-----:R-:W-:Y:S01]  /*1bfe0*/  VIADD R6, R6, 0x348b0 ;  /* 0x000348b006067836 */ /* 0x001fe20000000000 */
[----:B------:R-:W-:Y:S01]  /*1bff0*/  R2UR UR7, R5 ;  /* 0x00000000050772ca */ /* 0x000fe200000e0000 */
[----:B------:R-:W-:Y:S01]  /*1c000*/  UIADD3.X UR5, URZ, UR37, URZ, UP0, !UPT ;  /* 0x000000253f057290 */ /* 0x000fe200087fe43f */
[----:B------:R-:W-:Y:S02]  /*1c010*/  IADD3 R2, R18, 0x400, RZ ;  /* 0x0000040012027810 */ /* 0x000fe40007ffe0ff */
[----:B------:R-:W-:-:S03]  /*1c020*/  PLOP3.LUT P0, PT, PT, PT, PT, 0x80, 0x0 ;  /* 0x000000000000781c */ /* 0x000fc60003f0f070 */
[----:B--2---:R-:W-:-:S10]  /*1c030*/  IMAD R2, R8, 0x8000, R2 ;  /* 0x0000800008027824 */ /* 0x004fd400078e0202 */
.L_x_683:
        /* <DEDUP_REMOVED lines=10> */
[----:B------:R-:W-:Y:S02]  /*1c0e0*/  R2UR UR10, R12 ;  /* 0x000000000c0a72ca */ /* 0x000fe400000e0000 */
[----:B------:R-:W-:Y:S02]  /*1c0f0*/  R2UR UR6, R4 ;  /* 0x00000000040672ca */ /* 0x000fe400000e0000 */
[----:B------:R-:W-:Y:S02]  /*1c100*/  R2UR UR7, R5 ;  /* 0x00000000050772ca */ /* 0x000fe400000e0000 */
[----:B------:R-:W-:Y:S02]  /*1c110*/  IADD3 R2, R2, 0x4000, RZ ;  /* 0x0000400002027810 */ /* 0x000fe40007ffe0ff */
[----:B------:R-:W-:-:S13]  /*1c120*/  PLOP3.LUT P0, PT, PT, PT, PT, 0x80, 0x0 ;  /* 0x000000000000781c */ /* 0x000fda0003f0f070 */
.L_x_684:
        /* <DEDUP_REMOVED lines=10> */
.L_x_671:
[----:B------:R-:W-:Y:S05]  /*1c1d0*/  BSYNC B1 ;  /* 0x0000000000017941 */ /* 0x000fea0003800000 */
.L_x_670:
[----:B------:R-:W2:Y:S04]  /*1c1e0*/  LDL.LU R5, [R1+0x14] ;  /* 0x0000140001057983 */ /* 0x000ea80000300800 */
[----:B-1----:R-:W3:Y:S01]  /*1c1f0*/  LDL.LU R4, [R1+0x24] ;  /* 0x0000240001047983 */ /* 0x002ee20000300800 */
[----:B--2---:R-:W-:-:S05]  /*1c200*/  VIADD R2, R5, 0x1 ;  /* 0x0000000105027836 */ /* 0x004fca0000000000 */
[----:B------:R-:W-:-:S04]  /*1c210*/  ISETP.NE.AND P0, PT, R2, 0x2, PT ;  /* 0x000000020200780c */ /* 0x000fc80003f05270 */
[----:B------:R-:W-:Y:S02]  /*1c220*/  SEL R3, RZ, 0x1, P0 ;  /* 0x00000001ff037807 */ /* 0x000fe40000000000 */
[----:B------:R-:W-:Y:S02]  /*1c230*/  SEL R2, R2, RZ, P0 ;  /* 0x000000ff02027207 */ /* 0x000fe40000000000 */
[----:B---3--:R-:W-:Y:S02]  /*1c240*/  LOP3.LUT R4, R4, R3, RZ, 0x3c, !PT ;  /* 0x0000000304047212 */ /* 0x008fe400078e3cff */
[C---:B------:R-:W-:Y:S01]  /*1c250*/  ISETP.GT.AND P0, PT, R7.reuse, R9, PT ;  /* 0x000000090700720c */ /* 0x040fe20003f04270 */
[----:B------:R-:W-:Y:S02]  /*1c260*/  VIADD R7, R7, 0xffffffff ;  /* 0xffffffff07077836 */ /* 0x000fe40000000000 */
[----:B------:R2:W-:Y:S04]  /*1c270*/  STL [R1+0x24], R4 ;  /* 0x0000240401007387 */ /* 0x0005e80000100800 */
[----:B------:R2:W-:Y:S06]  /*1c280*/  STL [R1+0x14], R2 ;  /* 0x0000140201007387 */ /* 0x0005ec0000100800 */
[----:B------:R-:W-:Y:S05]  /*1c290*/  @P0 BRA `(.L_x_685) ;  /* 0xfffffff400d40947 */ /* 0x000fea000383ffff */
.L_x_649:
[----:B------:R-:W-:Y:S05]  /*1c2a0*/  BSYNC B0 ;  /* 0x0000000000007941 */ /* 0x000fea0003800000 */
.L_x_648:
[----:B-12---:R-:W2:Y:S04]  /*1c2b0*/  LDL R2, [R1+0x10] ;  /* 0x0000100001027983 */ /* 0x006ea80000100800 */
[----:B------:R1:W5:Y:S01]  /*1c2c0*/  LDL R8, [R1+0x40] ;  /* 0x0000400001087983 */ /* 0x0003620000100800 */
[----:B------:R-:W-:Y:S05]  /*1c2d0*/  @!P5 WARPSYNC.ALL ;  /* 0x000000000000d948 */ /* 0x000fea0003800000 */
[----:B------:R1:W-:Y:S01]  /*1c2e0*/  STL [R1+0x44], RZ ;  /* 0x000044ff01007387 */ /* 0x0003e20000100800 */
[----:B------:R-:W-:Y:S01]  /*1c2f0*/  BSSY B0, `(.L_x_686) ;  /* 0x0000021000007945 */ /* 0x000fe20003800000 */
[----:B------:R-:W-:Y:S01]  /*1c300*/  @!P5 BAR.SYNC.DEFER_BLOCKING 0xc, 0x180 ;  /* 0x030600000000db1d */ /* 0x000fe20000010000 */
[----:B--2---:R-:W-:-:S13]  /*1c310*/  LOP3.LUT P0, RZ, R2, 0x4, RZ, 0xc0, !PT ;  /* 0x0000000402ff7812 */ /* 0x004fda000780c0ff */
[----:B-1----:R-:W-:Y:S05]  /*1c320*/  @!P0 BRA `(.L_x_687) ;  /* 0x0000000000748947 */ /* 0x002fea0003800000 */
[----:B------:R-:W-:-:S13]  /*1c330*/  ISETP.NE.AND P0, PT, R17, RZ, PT ;  /* 0x000000ff1100720c */ /* 0x000fda0003f05270 */
[----:B------:R-:W1:Y:S02]  /*1c340*/  @!P0 LDC R17, c[0x0][0x9f0] ;  /* 0x00027c00ff118b82 */ /* 0x000e640000000800 */
[----:B-1----:R-:W-:-:S04]  /*1c350*/  IABS R0, R17 ;  /* 0x0000001100007213 */ /* 0x002fc80000000000 */
[----:B------:R-:W1:Y:S08]  /*1c360*/  I2F.RP R2, R0 ;  /* 0x0000000000027306 */ /* 0x000e700000209400 */
[----:B-1----:R-:W1:Y:S02]  /*1c370*/  MUFU.RCP R2, R2 ;  /* 0x0000000200027308 */ /* 0x002e640000001000 */
[----:B-1----:R-:W-:-:S06]  /*1c380*/  IADD3 R2, R2, 0xffffffe, RZ ;  /* 0x0ffffffe02027810 */ /* 0x002fcc0007ffe0ff */
[----:B0-----:R-:W0:Y:S02]  /*1c390*/  F2I.FTZ.U32.TRUNC.NTZ R3, R2 ;  /* 0x0000000200037305 */ /* 0x001e24000021f000 */
[----:B0-----:R-:W-:-:S04]  /*1c3a0*/  IMAD.MOV R2, RZ, RZ, -R3 ;  /* 0x000000ffff027224 */ /* 0x001fc800078e0a03 */
[----:B------:R-:W-:Y:S02]  /*1c3b0*/  IMAD R4, R2, R0, RZ ;  /* 0x0000000002047224 */ /* 0x000fe400078e02ff */
[----:B------:R-:W-:-:S04]  /*1c3c0*/  IMAD.MOV.U32 R2, RZ, RZ, RZ ;  /* 0x000000ffff027224 */ /* 0x000fc800078e00ff */
[----:B------:R-:W-:Y:S01]  /*1c3d0*/  IMAD.HI.U32 R6, R3, R4, R2 ;  /* 0x0000000403067227 */ /* 0x000fe200078e0002 */
[-C--:B------:R-:W-:Y:S02]  /*1c3e0*/  IABS R2, R17.reuse ;  /* 0x0000001100027213 */ /* 0x080fe40000000000 */
[----:B-----5:R-:W-:Y:S02]  /*1c3f0*/  IADD3 R4, R8, -0x1, R17 ;  /* 0xffffffff08047810 */ /* 0x020fe40007ffe011 */
[----:B------:R-:W-:Y:S02]  /*1c400*/  IADD3 R2, RZ, -R2, RZ ;  /* 0x80000002ff027210 */ /* 0x000fe40007ffe0ff */
[----:B------:R-:W-:Y:S02]  /*1c410*/  IABS R3, R4 ;  /* 0x0000000400037213 */ /* 0x000fe40000000000 */
[----:B------:R-:W-:Y:S01]  /*1c420*/  LOP3.LUT R4, R4, R17, RZ, 0x3c, !PT ;  /* 0x0000001104047212 */ /* 0x000fe200078e3cff */
[----:B------:R-:W-:-:S02]  /*1c430*/  IMAD.MOV.U32 R5, RZ, RZ, R2 ;  /* 0x000000ffff057224 */ /* 0x000fc400078e0002 */
[----:B------:R-:W-:Y:S01]  /*1c440*/  IMAD.HI.U32 R2, R6, R3, RZ ;  /* 0x0000000306027227 */ /* 0x000fe200078e00ff */
[----:B------:R-:W-:-:S03]  /*1c450*/  ISETP.GE.AND P1, PT, R4, RZ, PT ;  /* 0x000000ff0400720c */ /* 0x000fc60003f26270 */
[----:B------:R-:W-:-:S05]  /*1c460*/  IMAD R3, R2, R5, R3 ;  /* 0x0000000502037224 */ /* 0x000fca00078e0203 */
[----:B------:R-:W-:-:S13]  /*1c470*/  ISETP.GT.U32.AND P2, PT, R0, R3, PT ;  /* 0x000000030000720c */ /* 0x000fda0003f44070 */
[----:B------:R-:W-:Y:S01]  /*1c480*/  @!P2 IMAD.IADD R3, R3, 0x1, -R0 ;  /* 0x000000010303a824 */ /* 0x000fe200078e0a00 */
[----:B------:R-:W-:Y:S02]  /*1c490*/  @!P2 IADD3 R2, R2, 0x1, RZ ;  /* 0x000000010202a810 */ /* 0x000fe40007ffe0ff */
[----:B------:R-:W-:Y:S02]  /*1c4a0*/  ISETP.NE.AND P2, PT, R17, RZ, PT ;  /* 0x000000ff1100720c */ /* 0x000fe40003f45270 */
[----:B------:R-:W-:-:S13]  /*1c4b0*/  ISETP.GE.U32.AND P0, PT, R3, R0, PT ;  /* 0x000000000300720c */ /* 0x000fda0003f06070 */
[----:B------:R-:W-:-:S04]  /*1c4c0*/  @P0 VIADD R2, R2, 0x1 ;  /* 0x0000000102020836 */ /* 0x000fc80000000000 */
[----:B------:R-:W-:Y:S01]  /*1c4d0*/  @!P1 IMAD.MOV R2, RZ, RZ, -R2 ;  /* 0x000000ffff029224 */ /* 0x000fe200078e0a02 */
[----:B------:R-:W-:-:S05]  /*1c4e0*/  @!P2 LOP3.LUT R2, RZ, R17, RZ, 0x33, !PT ;  /* 0x00000011ff02a212 */ /* 0x000fca00078e33ff */
[----:B------:R1:W-:Y:S02]  /*1c4f0*/  STL [R1+0x44], R2 ;  /* 0x0000440201007387 */ /* 0x0003e40000100800 */
.L_x_687:
[----:B------:R-:W-:Y:S05]  /*1c500*/  BSYNC B0 ;  /* 0x0000000000007941 */ /* 0x000fea0003800000 */
.L_x_686:
[----:B------:R-:W2:Y:S04]  /*1c510*/  LDL R0, [R1+0x44] ;  /* 0x0000440001007983 */ /* 0x000ea80000100800 */
[----:B-1----:R-:W2:Y:S01]  /*1c520*/  LDL R2, [R1+0x60] ;  /* 0x0000600001027983 */ /* 0x002ea20000100800 */
[----:B------:R-:W-:Y:S01]  /*1c530*/  BSSY B7, `(.L_x_688) ;  /* 0x0000415000077945 */ /* 0x000fe20003800000 */
[----:B--2---:R-:W-:-:S05]  /*1c540*/  IMAD R2, R2, R0, RZ ;  /* 0x0000000002027224 */ /* 0x004fca00078e02ff */
[----:B-----5:R-:W-:Y:S01]  /*1c550*/  VIADDMNMX R0, R2, R0, R8, PT ;  /* 0x0000000002007246 */ /* 0x020fe20003800108 */
[----:B------:R1:W-:Y:S03]  /*1c560*/  STL [R1+0x34], R2 ;  /* 0x0000340201007387 */ /* 0x0003e60000100800 */
[----:B------:R-:W-:Y:S01]  /*1c570*/  ISETP.GT.AND P0, PT, R0, R2, PT ;  /* 0x000000020000720c */ /* 0x000fe20003f04270 */
[----:B------:R1:W-:-:S12]  /*1c580*/  STL [R1+0x48], R0 ;  /* 0x0000480001007387 */ /* 0x0003d80000100800 */
[----:B-1----:R-:W-:Y:S05]  /*1c590*/  @P0 BRA `(.L_x_689) ;  /* 0x0000000000480947 */ /* 0x002fea0003800000 */
[----:B------:R-:W1:Y:S02]  /*1c5a0*/  S2R R0, SR_TID.X ;  /* 0x0000000000007919 */ /* 0x000e640000002100 */
[----:B-1----:R-:W-:-:S04]  /*1c5b0*/  LOP3.LUT R0, R0, 0x7f, RZ, 0xc0, !PT ;  /* 0x0000007f00007812 */ /* 0x002fc800078ec0ff */
[----:B------:R-:W-:-:S13]  /*1c5c0*/  ISETP.NE.AND P1, PT, R0, RZ, PT ;  /* 0x000000ff0000720c */ /* 0x000fda0003f25270 */
[----:B------:R-:W-:Y:S05]  /*1c5d0*/  @P1 BRA `(.L_x_690) ;  /* 0x0000004000281947 */ /* 0x000fea0003800000 */
[----:B0-----:R-:W0:Y:S01]  /*1c5e0*/  S2R R3, SR_LANEID ;  /* 0x0000000000037919 */ /* 0x001e220000000000 */
[----:B------:R-:W-:Y:S02]  /*1c5f0*/  VOTEU.ANY UR4, UPT, PT ;  /* 0x0000000000047886 */ /* 0x000fe400038e0100 */
[----:B------:R-:W0:Y:S08]  /*1c600*/  FLO.U32 R0, UR4 ;  /* 0x0000000400007d00 */ /* 0x000e3000080e0000 */
[----:B------:R-:W1:Y:S01]  /*1c610*/  POPC R4, UR4 ;  /* 0x0000000400047d09 */ /* 0x000e620008000000 */
[----:B0-----:R-:W-:-:S02]  /*1c620*/  ISETP.EQ.U32.AND P0, PT, R0, R3, PT ;  /* 0x000000030000720c */ /* 0x001fc40003f02070 */
[----:B------:R-:W1:Y:S11]  /*1c630*/  LDC.64 R2, c[0x0][0xc60] ;  /* 0x00031800ff027b82 */ /* 0x000e760000000a00 */
[----:B-1----:R-:W2:Y:S01]  /*1c640*/  @P0 ATOMG.E.ADD.STRONG.GPU PT, R3, desc[UR56][R2.64], R4 ;  /* 0x00000004020309a8 */ /* 0x002ea200081ee1f8 */
[----:B------:R-:W0:Y:S02]  /*1c650*/  S2R R5, SR_LTMASK ;  /* 0x0000000000057919 */ /* 0x000e240000003900 */
[----:B0-----:R-:W-:-:S06]  /*1c660*/  LOP3.LUT R5, R5, UR4, RZ, 0xc0, !PT ;  /* 0x0000000405057c12 */ /* 0x001fcc000f8ec0ff */
[----:B------:R-:W0:Y:S01]  /*1c670*/  POPC R5, R5 ;  /* 0x0000000500057309 */ /* 0x000e220000000000 */
[----:B--2---:R-:W0:Y:S02]  /*1c680*/  SHFL.IDX PT, R0, R3, R0, 0x1f ;  /* 0x00001f0003007589 */ /* 0x004e2400000e0000 */
[----:B0-----:R-:W-:-:S05]  /*1c690*/  IADD3 R0, R0, UR39, R5 ;  /* 0x0000002700007c10 */ /* 0x001fca000fffe005 */
[----:B------:R1:W-:Y:S01]  /*1c6a0*/  STL [R1], R0 ;  /* 0x0000000001007387 */ /* 0x0003e20000100800 */
[----:B------:R-:W-:Y:S05]  /*1c6b0*/  BRA `(.L_x_690) ;  /* 0x0000003c00f07947 */ /* 0x000fea0003800000 */
.L_x_689:
[----:B------:R-:W-:Y:S01]  /*1c6c0*/  IADD3 R0, R18, 0x1c400, RZ ;  /* 0x0001c40012007810 */ /* 0x000fe20007ffe0ff */
[----:B------:R-:W-:Y:S03]  /*1c6d0*/  BSSY B6, `(.L_x_691) ;  /* 0x0000013000067945 */ /* 0x000fe60003800000 */
[----:B------:R-:W-:-:S13]  /*1c6e0*/  LOP3.LUT P0, RZ, R0, 0x3ff, RZ, 0xc0, !PT ;  /* 0x000003ff00ff7812 */ /* 0x000fda000780c0ff */
        /* <DEDUP_REMOVED lines=8> */
[----:B------:R-:W-:Y:S01]  /*1c770*/  IMAD.U32 R5, RZ, RZ, UR7 ;  /* 0x00000007ff057e24 */ /* 0x000fe2000f8e00ff */
[----:B------:R-:W-:Y:S01]  /*1c780*/  MOV R11, UR5 ;  /* 0x00000005000b7c02 */ /* 0x000fe20008000f00 */
[----:B------:R-:W-:Y:S01]  /*1c790*/  IMAD.U32 R7, RZ, RZ, UR9 ;  /* 0x00000009ff077e24 */ /* 0x000fe2000f8e00ff */
[----:B------:R-:W-:Y:S01]  /*1c7a0*/  MOV R13, RZ ;  /* 0x000000ff000d7202 */ /* 0x000fe20000000f00 */
[----:B------:R-:W-:-:S02]  /*1c7b0*/  IMAD.U32 R10, RZ, RZ, UR4 ;  /* 0x00000004ff0a7e24 */ /* 0x000fc4000f8e00ff */
[----:B------:R-:W-:Y:S02]  /*1c7c0*/  IMAD.MOV.U32 R8, RZ, RZ, 0x70 ;  /* 0x00000070ff087424 */ /* 0x000fe400078e00ff */
[----:B------:R-:W-:-:S07]  /*1c7d0*/  IMAD.MOV.U32 R12, RZ, RZ, 0x1 ;  /* 0x00000001ff0c7424 */ /* 0x000fce00078e00ff */
[----:B------:R-:W-:-:S07]  /*1c7e0*/  LEPC R20, `(.L_x_692) ;  /* 0x000000001014794e */ /* 0x000fce0000000000 */
[----:B0-----:R-:W-:Y:S05]  /*1c7f0*/  CALL.ABS.NOINC R2 ;  /* 0x0000000002007343 */ /* 0x001fea0003c00000 */
.L_x_692:
[----:B------:R-:W-:Y:S05]  /*1c800*/  BSYNC B6 ;  /* 0x0000000000067941 */ /* 0x000fea0003800000 */
.L_x_691:
        /* <DEDUP_REMOVED lines=8> */
[----:B0-----:R0:W1:Y:S01]  /*1c890*/  LDC.64 R2, c[0x4][R17] ;  /* 0x0100000011027b82 */ /* 0x0010620000000a00 */
[----:B------:R-:W-:Y:S01]  /*1c8a0*/  IMAD.U32 R4, RZ, RZ, UR6 ;  /* 0x00000006ff047e24 */ /* 0x000fe2000f8e00ff */
[----:B------:R-:W-:Y:S01]  /*1c8b0*/  MOV R5, UR7 ;  /* 0x0000000700057c02 */ /* 0x000fe20008000f00 */
[----:B------:R-:W-:Y:S01]  /*1c8c0*/  IMAD.U32 R6, RZ, RZ, UR8 ;  /* 0x00000008ff067e24 */ /* 0x000fe2000f8e00ff */
[----:B------:R-:W-:Y:S01]  /*1c8d0*/  MOV R10, UR4 ;  /* 0x00000004000a7c02 */ /* 0x000fe20008000f00 */
[----:B------:R-:W-:Y:S01]  /*1c8e0*/  IMAD.U32 R7, RZ, RZ, UR9 ;  /* 0x00000009ff077e24 */ /* 0x000fe2000f8e00ff */
[----:B------:R-:W-:Y:S01]  /*1c8f0*/  MOV R12, 0x1 ;  /* 0x00000001000c7802 */ /* 0x000fe20000000f00 */
[----:B------:R-:W-:-:S02]  /*1c900*/  IMAD.U32 R11, RZ, RZ, UR5 ;  /* 0x00000005ff0b7e24 */ /* 0x000fc4000f8e00ff */
[----:B------:R-:W-:Y:S02]  /*1c910*/  IMAD.MOV.U32 R8, RZ, RZ, 0x70 ;  /* 0x00000070ff087424 */ /* 0x000fe400078e00ff */
[----:B0-----:R-:W-:-:S07]  /*1c920*/  IMAD.MOV.U32 R13, RZ, RZ, RZ ;  /* 0x000000ffff0d7224 */ /* 0x001fce00078e00ff */
[----:B------:R-:W-:-:S07]  /*1c930*/  LEPC R20, `(.L_x_695) ;  /* 0x000000001014794e */ /* 0x000fce0000000000 */
[----:B-1----:R-:W-:Y:S05]  /*1c940*/  CALL.ABS.NOINC R2 ;  /* 0x0000000002007343 */ /* 0x002fea0003c00000 */
.L_x_695:
[----:B------:R0:W1:Y:S01]  /*1c950*/  LDC.64 R2, c[0x4][R17] ;  /* 0x0100000011027b82 */ /* 0x0000620000000a00 */
[----:B------:R-:W-:Y:S01]  /*1c960*/  ULDC.64 UR4, c[0x4][0x118] ;  /* 0x0100460000047ab9 */ /* 0x000fe20000000a00 */
[----:B------:R-:W-:Y:S01]  /*1c970*/  ULDC.64 UR6, c[0x4][0x120] ;  /* 0x0100480000067ab9 */ /* 0x000fe20000000a00 */
[----:B------:R-:W-:Y:S01]  /*1c980*/  ULDC.64 UR8, c[0x4][0x80] ;  /* 0x0100200000087ab9 */ /* 0x000fe20000000a00 */
        /* <DEDUP_REMOVED lines=11> */
.L_x_694:
[----:B------:R-:W-:Y:S05]  /*1ca40*/  BSYNC B6 ;  /* 0x0000000000067941 */ /* 0x000fea0003800000 */
.L_x_693:
[----:B------:R-:W2:Y:S01]  /*1ca50*/  LDL.LU R2, [R1+0x28] ;  /* 0x0000280001027983 */ /* 0x000ea20000300800 */
[----:B------:R-:W-:-:S03]  /*1ca60*/  ULDC.64 UR4, c[0x0][0x9f8] ;  /* 0x00027e0000047ab9 */ /* 0x000fc60000000a00 */
[----:B------:R-:W0:Y:S04]  /*1ca70*/  LDL.LU R0, [R1+0x3c] ;  /* 0x00003c0001007983 */ /* 0x000e280000300800 */
[----:B------:R-:W3:Y:S01]  /*1ca80*/  LDL R7, [R1+0x18] ;  /* 0x0000180001077983 */ /* 0x000ee20000100800 */
[----:B------:R-:W-:-:S03]  /*1ca90*/  ISETP.NE.U32.AND P0, PT, RZ, UR4, PT ;  /* 0x00000004ff007c0c */ /* 0x000fc6000bf05070 */
[----:B------:R-:W4:Y:S01]  /*1caa0*/  LDL R17, [R1+0x48] ;  /* 0x0000480001117983 */ /* 0x000f220000100800 */
[----:B------:R-:W-:-:S13]  /*1cab0*/  ISETP.NE.AND.EX P0, PT, RZ, UR5, PT, P0 ;  /* 0x00000005ff007c0c */ /* 0x000fda000bf05300 */
[----:B--2---:R-:W-:-:S04]  /*1cac0*/  @P0 IADD3 R2, P1, R2, UR4, RZ ;  /* 0x0000000402020c10 */ /* 0x004fc8000ff3e0ff */
[----:B0-----:R-:W-:Y:S01]  /*1cad0*/  @P0 IADD3.X R3, R0, UR5, RZ, P1, !PT ;  /* 0x0000000500030c10 */ /* 0x001fe20008ffe4ff */
[----:B------:R-:W-:-:S04]  /*1cae0*/  ULDC.64 UR4, c[0x0][0xa08] ;  /* 0x0002820000047ab9 */ /* 0x000fc80000000a00 */
[----:B---3--:R0:W2:Y:S02]  /*1caf0*/  @P0 LDG.E R7, desc[UR56][R2.64] ;  /* 0x0000003802070981 */ /* 0x0080a4000c1e1900 */
[----:B0-----:R-:W0:Y:S01]  /*1cb00*/  LDC.64 R2, c[0x0][0x418] ;  /* 0x00010600ff027b82 */ /* 0x001e220000000a00 */
[----:B----4-:R-:W-:Y:S01]  /*1cb10*/  VIADD R0, R17, 0xffffffff ;  /* 0xffffffff11007836 */ /* 0x010fe20000000000 */
[----:B--2---:R-:W-:Y:S01]  /*1cb20*/  SHF.R.S32.HI R8, RZ, 0x1f, R7 ;  /* 0x0000001fff087819 */ /* 0x004fe20000011407 */
[----:B------:R1:W-:Y:S04]  /*1cb30*/  @P0 STL [R1+0x18], R7 ;  /* 0x0000180701000387 */ /* 0x0003e80000100800 */
[----:B------:R1:W-:Y:S01]  /*1cb40*/  STL [R1+0x28], R8 ;  /* 0x0000280801007387 */ /* 0x0003e20000100800 */
[----:B0-----:R-:W-:Y:S01]  /*1cb50*/  LOP3.LUT P0, RZ, R2, UR4, RZ, 0xfc, !PT ;  /* 0x0000000402ff7c12 */ /* 0x001fe2000f80fcff */
[----:B------:R-:W-:-:S03]  /*1cb60*/  UMOV UR4, 0xffffffff ;  /* 0xffffffff00047882 */ /* 0x000fc60000000000 */
[----:B------:R-:W-:-:S04]  /*1cb70*/  LOP3.LUT P0, RZ, R3, UR5, RZ, 0xfc, P0 ;  /* 0x0000000503ff7c12 */ /* 0x000fc8000800fcff */
[----:B------:R-:W-:Y:S01]  /*1cb80*/  SEL R17, R7, RZ, !P0 ;  /* 0x000000ff07117207 */ /* 0x000fe20004000000 */
[----:B-1----:R-:W-:Y:S08]  /*1cb90*/  BRA.DIV UR4, `(.L_x_696) ;  /* 0x0000005604807947 */ /* 0x002ff0000b800000 */
[----:B------:R-:W0:Y:S02]  /*1cba0*/  S2R R4, SR_TID.X ;  /* 0x0000000000047919 */ /* 0x000e240000002100 */
[----:B0-----:R-:W-:-:S04]  /*1cbb0*/  SHF.R.U32.HI R4, RZ, 0x5, R4 ;  /* 0x00000005ff047819 */ /* 0x001fc80000011604 */
[----:B------:R-:W-:-:S05]  /*1cbc0*/  LOP3.LUT R4, R4, 0x3, RZ, 0xc0, !PT ;  /* 0x0000000304047812 */ /* 0x000fca00078ec0ff */
[----:B------:R0:W1:Y:S02]  /*1cbd0*/  SHFL.IDX PT, R14, R4, RZ, 0x1f ;  /* 0x00001fff040e7589 */ /* 0x00006400000e0000 */
.L_x_829:
[----:B0-----:R-:W2:Y:S01]  /*1cbe0*/  LDL.LU R4, [R1+0x10] ;  /* 0x0000100001047983 */ /* 0x001ea20000300800 */
[----:B------:R-:W-:Y:S02]  /*1cbf0*/  PLOP3.LUT P1, PT, PT, PT, PT, 0x8, 0x0 ;  /* 0x000000000000781c */ /* 0x000fe40003f2e170 */
[----:B-1----:R-:W-:Y:S01]  /*1cc00*/  ISETP.NE.AND P0, PT, R14, RZ, PT ;  /* 0x000000ff0e00720c */ /* 0x002fe20003f05270 */
        /* <DEDUP_REMOVED lines=8> */
.L_x_832:
[----:B------:R-:W-:Y:S05]  /*1cc90*/  @!P6 BRA `(.L_x_697) ;  /* 0x000000040020e947 */ /* 0x000fea0003800000 */
[----:B------:R-:W-:-:S04]  /*1cca0*/  ISETP.NE.U32.AND P0, PT, R2, RZ, PT ;  /* 0x000000ff0200720c */ /* 0x000fc80003f05070 */
[----:B------:R-:W-:-:S13]  /*1ccb0*/  ISETP.NE.AND.EX P0, PT, R3, RZ, PT, P0 ;  /* 0x000000ff0300720c */ /* 0x000fda0003f05300 */
[----:B------:R-:W-:Y:S05]  /*1ccc0*/  @!P0 BRA `(.L_x_699) ;  /* 0x0000000000508947 */ /* 0x000fea0003800000 */
[----:B------:R-:W1:Y:S01]  /*1ccd0*/  LDC R6, c[0x0][0x43c] ;  /* 0x00010f00ff067b82 */ /* 0x000e620000000800 */
[----:B------:R-:W-:Y:S01]  /*1cce0*/  MOV R9, R0 ;  /* 0x0000000000097202 */ /* 0x000fe20000000f00 */
[----:B------:R-:W-:-:S04]  /*1ccf0*/  ULDC.64 UR4, c[0x0][0x428] ;  /* 0x00010a0000047ab9 */ /* 0x000fc80000000a00 */
[----:B0-----:R-:W-:Y:S01]  /*1cd00*/  IMAD.MOV.U32 R0, RZ, RZ, R9 ;  /* 0x000000ffff007224 */ /* 0x001fe200078e0009 */
[----:B-1----:R-:W-:-:S13]  /*1cd10*/  ISETP.NE.AND P0, PT, R6, 0x1, PT ;  /* 0x000000010600780c */ /* 0x002fda0003f05270 */
[----:B------:R-:W0:Y:S02]  /*1cd20*/  @P0 LDC.64 R4, c[0x0][0x440] ;  /* 0x00011000ff040b82 */ /* 0x000e240000000a00 */
[----:B0-----:R-:W-:-:S05]  /*1cd30*/  @P0 IMAD.HI.U32 R4, R9, R4, RZ ;  /* 0x0000000409040227 */ /* 0x001fca00078e00ff */
[----:B------:R-:W-:-:S04]  /*1cd40*/  @P0 SHF.R.U32.HI R0, RZ, R5, R4 ;  /* 0x00000005ff000219 */ /* 0x000fc80000011604 */
[--C-:B------:R-:W-:Y:S01]  /*1cd50*/  SHF.R.S32.HI R5, RZ, 0x1f, R0.reuse ;  /* 0x0000001fff057819 */ /* 0x100fe20000011400 */
[----:B------:R-:W-:-:S04]  /*1cd60*/  IMAD.MOV R4, RZ, RZ, -R0 ;  /* 0x000000ffff047224 */ /* 0x000fc800078e0a00 */
[----:B------:R-:W-:Y:S01]  /*1cd70*/  IMAD R9, R6, R4, R9 ;  /* 0x0000000406097224 */ /* 0x000fe200078e0209 */
[----:B------:R-:W-:Y:S01]  /*1cd80*/  MOV R4, R0 ;  /* 0x0000000000047202 */ /* 0x000fe20000000f00 */
[----:B------:R-:W-:-:S03]  /*1cd90*/  IMAD R6, R8, UR4, RZ ;  /* 0x0000000408067c24 */ /* 0x000fc6000f8e02ff */
[----:B------:R1:W-:Y:S01]  /*1cda0*/  STL [R1+0x8], R9 ;  /* 0x0000080901007387 */ /* 0x0003e20000100800 */
[----:B------:R-:W-:-:S04]  /*1cdb0*/  IMAD.WIDE.U32 R4, R7, UR4, R4 ;  /* 0x0000000407047c25 */ /* 0x000fc8000f8e0004 */
[----:B------:R-:W-:Y:S01]  /*1cdc0*/  IMAD R0, R7, UR5, R6 ;  /* 0x0000000507007c24 */ /* 0x000fe2000f8e0206 */
[----:B------:R-:W-:-:S03]  /*1cdd0*/  LEA R2, P0, R4, R2, 0x2 ;  /* 0x0000000204027211 */ /* 0x000fc600078010ff */
[----:B------:R-:W-:-:S05]  /*1cde0*/  IMAD.IADD R0, R5, 0x1, R0 ;  /* 0x0000000105007824 */ /* 0x000fca00078e0200 */
[----:B------:R-:W-:-:S05]  /*1cdf0*/  LEA.HI.X R3, R4, R3, R0, 0x2, P0 ;  /* 0x0000000304037211 */ /* 0x000fca00000f1400 */
[----:B------:R1:W5:Y:S02]  /*1ce00*/  LDG.E R17, desc[UR56][R2.64] ;  /* 0x0000003802117981 */ /* 0x000364000c1e1900 */
.L_x_699:
[----:B-1----:R-:W2:Y:S01]  /*1ce10*/  LDL R2, [R1+0x1c] ;  /* 0x00001c0001027983 */ /* 0x002ea20000100800 */
[----:B0-----:R-:W-:Y:S01]  /*1ce20*/  IMAD R0, R19, 0x8, R18 ;  /* 0x0000000813007824 */ /* 0x001fe200078e0212 */
[----:B--2---:R-:W-:-:S04]  /*1ce30*/  SHF.L.U32 R2, R2, 0x1f, RZ ;  /* 0x0000001f02027819 */ /* 0x004fc800000006ff */
[----:B------:R-:W0:Y:S02]  /*1ce40*/  SYNCS.PHASECHK.TRANS64.TRYWAIT P0, [R0+URZ+0x34840], R2 ;  /* 0x03484002000075a7 */ /* 0x000e24000800017f */
[----:B0-----:R-:W-:Y:S05]  /*1ce50*/  @!P0 BRA `(.L_x_700) ;  /* 0x0000005400248947 */ /* 0x001fea0003800000 */
.L_x_833:
[----:B------:R1:W5:Y:S01]  /*1ce60*/  LDL R3, [R1+0x10] ;  /* 0x0000100001037983 */ /* 0x0003620000100800 */
[----:B------:R-:W2:Y:S02]  /*1ce70*/  S2R R4, SR_TID.X ;  /* 0x0000000000047919 */ /* 0x000ea40000002100 */
[----:B--2---:R-:W-:-:S04]  /*1ce80*/  LOP3.LUT R4, R4, 0x7f, RZ, 0xc0, !PT ;  /* 0x0000007f04047812 */ /* 0x004fc800078ec0ff */
[----:B------:R-:W-:-:S13]  /*1ce90*/  ISETP.NE.AND P0, PT, R4, RZ, PT ;  /* 0x000000ff0400720c */ /* 0x000fda0003f05270 */
[----:B-1----:R-:W-:Y:S05]  /*1cea0*/  @P0 BRA `(.L_x_701) ;  /* 0x0000000000140947 */ /* 0x002fea0003800000 */
[----:B-----5:R-:W-:Y:S02]  /*1ceb0*/  LOP3.LUT P1, RZ, R3, 0x1, RZ, 0xc0, !PT ;  /* 0x0000000103ff7812 */ /* 0x020fe4000782c0ff */
[----:B0-----:R-:W-:-:S04]  /*1cec0*/  MOV R2, 0xc000 ;  /* 0x0000c00000027802 */ /* 0x001fc80000000f00 */
[----:B------:R1:W-:Y:S07]  /*1ced0*/  SYNCS.ARRIVE.TRANS64 RZ, [R0+URZ+0x34830], R2 ;  /* 0x0348300200ff79a7 */ /* 0x0003ee000800003f */
[----:B------:R-:W-:Y:S05]  /*1cee0*/  @!P1 BRA `(.L_x_701) ;  /* 0x0000000000049947 */ /* 0x000fea0003800000 */
[----:B------:R-:W-:Y:S01]  /*1cef0*/  BPT.TRAP 0x1 ;  /* 0x000000040000795c */ /* 0x000fe20000300000 */
.L_x_701:
[----:B------:R-:W2:Y:S04]  /*1cf00*/  LDL R4, [R1+0x8] ;  /* 0x0000080001047983 */ /* 0x000ea80000100800 */
[----:B01----:R-:W3:Y:S01]  /*1cf10*/  LDL R2, [R1+0x20] ;  /* 0x0000200001027983 */ /* 0x003ee20000100800 */
        /* <DEDUP_REMOVED lines=10> */
[----:B------:R-:W-:Y:S01]  /*1cfc0*/  UMOV UR17, 0x40 ;  /* 0x0000004000117882 */ /* 0x000fe20000000000 */
[----:B------:R-:W-:-:S02]  /*1cfd0*/  LOP3.LUT R3, R3, 0xfffffffb, RZ, 0xc0, !PT ;  /* 0xfffffffb03037812 */ /* 0x000fc400078ec0ff */
[----:B------:R-:W-:-:S07]  /*1cfe0*/  UIADD3 UR9, UR9, 0x34830, URZ ;  /* 0x0003483009097890 */ /* 0x000fce000fffe03f */
[----:B------:R-:W-:Y:S02]  /*1cff0*/  UIADD3 UR14, UR8, 0x1c400, URZ ;  /* 0x0001c400080e7890 */ /* 0x000fe4000fffe03f */
[----:B------:R-:W-:Y:S01]  /*1d000*/  UIADD3 UR15, UR8, 0x20400, URZ ;  /* 0x00020400080f7890 */ /* 0x000fe2000fffe03f */
[----:B------:R-:W-:Y:S01]  /*1d010*/  @P0 LOP3.LUT R3, R3, 0x4, RZ, 0xfc, !PT ;  /* 0x0000000403030812 */ /* 0x000fe200078efcff */
[----:B------:R-:W-:-:S03]  /*1d020*/  UIADD3 UR16, UR8, 0x24400, URZ ;  /* 0x0002440008107890 */ /* 0x000fc6000fffe03f */
[----:B------:R-:W-:Y:S01]  /*1d030*/  UMOV UR8, UR14 ;  /* 0x0000000e00087c82 */ /* 0x000fe20008000000 */
[----:B------:R-:W-:Y:S01]  /*1d040*/  UMOV UR14, 0x80 ;  /* 0x00000080000e7882 */ /* 0x000fe20000000000 */
[----:B------:R1:W-:Y:S01]  /*1d050*/  STL [R1+0x10], R3 ;  /* 0x0000100301007387 */ /* 0x0003e20000100800 */
[----:B--2---:R-:W-:Y:S02]  /*1d060*/  R2UR UR11, R4 ;  /* 0x00000000040b72ca */ /* 0x004fe400000e0000 */
[----:B---3--:R-:W-:-:S13]  /*1d070*/  R2UR UR5, R2 ;  /* 0x00000000020572ca */ /* 0x008fda00000e0000 */
[----:B------:R-:W-:Y:S02]  /*1d080*/  ULEA UR11, UR11, UR5, 0x7 ;  /* 0x000000050b0b7291 */ /* 0x000fe4000f8e383f */
[----:B------:R-:W-:-:S09]  /*1d090*/  UIADD3.X UR5, URZ, UR37, URZ, UP0, !UPT ;  /* 0x000000253f057290 */ /* 0x000fd200087fe43f */
[----:B------:R0:W-:Y:S02]  /*1d0a0*/  UTMALDG.4D [UR8], [UR4], desc[UR6] ;  /* 0x00000608040075b4 */ /* 0x0001e40008019000 */
[----:B0-----:R-:W-:Y:S01]  /*1d0b0*/  UMOV UR8, UR15 ;  /* 0x0000000f00087c82 */ /* 0x001fe20008000000 */
[----:B------:R-:W-:Y:S02]  /*1d0c0*/  UMOV UR10, UR17 ;  /* 0x00000011000a7c82 */ /* 0x000fe40008000000 */
[----:B------:R0:W-:Y:S02]  /*1d0d0*/  UTMALDG.4D [UR8], [UR4], desc[UR6] ;  /* 0x00000608040075b4 */ /* 0x0001e40008019000 */
[----:B0-----:R-:W-:Y:S01]  /*1d0e0*/  UMOV UR8, UR16 ;  /* 0x0000001000087c82 */ /* 0x001fe20008000000 */
[----:B------:R-:W-:Y:S02]  /*1d0f0*/  UMOV UR10, UR14 ;  /* 0x0000000e000a7c82 */ /* 0x000fe40008000000 */
[----:B------:R1:W-:Y:S02]  /*1d100*/  UTMALDG.4D [UR8], [UR4], desc[UR6] ;  /* 0x00000608040075b4 */ /* 0x0003e40008019000 */
[----:B-1----:R-:W-:Y:S01]  /*1d110*/  NOP ;  /* 0x0000000000007918 */ /* 0x002fe20000000000 */
.L_x_697:
[----:B------:R-:W2:Y:S04]  /*1d120*/  LDL.LU R3, [R1+0x4c] ;  /* 0x00004c0001037983 */ /* 0x000ea80000300800 */
[----:B------:R-:W3:Y:S04]  /*1d130*/  LDL.LU R5, [R1+0x38] ;  /* 0x0000380001057983 */ /* 0x000ee80000300800 */
[----:B0-----:R-:W4:Y:S01]  /*1d140*/  LDL.LU R4, [R1+0x58] ;  /* 0x0000580001047983 */ /* 0x001f220000300800 */
        /* <DEDUP_REMOVED lines=10> */
[----:B---3--:R-:W-:-:S03]  /*1d1f0*/  SEL R5, R5, RZ, !P0 ;  /* 0x000000ff05057207 */ /* 0x008fc60004000000 */
[----:B------:R-:W-:Y:S01]  /*1d200*/  IMAD R0, R0, UR4, RZ ;  /* 0x0000000400007c24 */ /* 0x000fe2000f8e02ff */
[----:B----4-:R-:W-:-:S03]  /*1d210*/  SEL R4, R4, RZ, !P0 ;  /* 0x000000ff04047207 */ /* 0x010fc60004000000 */
        /* <DEDUP_REMOVED lines=8> */
[----:B0-----:R-:W-:Y:S01]  /*1d2a0*/  MOV R2, 0x0 ;  /* 0x0000000000027802 */ /* 0x001fe20000000f00 */
[----:B------:R-:W-:Y:S01]  /*1d2b0*/  ULDC.64 UR4, c[0x4][0x118] ;  /* 0x0100460000047ab9 */ /* 0x000fe20000000a00 */
[----:B------:R-:W-:Y:S01]  /*1d2c0*/  ULDC.64 UR6, c[0x4][0x120] ;  /* 0x0100480000067ab9 */ /* 0x000fe20000000a00 */
[----:B------:R-:W-:Y:S01]  /*1d2d0*/  ULDC.64 UR8, c[0x4][0x88] ;  /* 0x0100220000087ab9 */ /* 0x000fe20000000a00 */
[----:B------:R-:W-:Y:S01]  /*1d2e0*/  MOV R4, UR4 ;  /* 0x0000000400047c02 */ /* 0x000fe20008000f00 */
[----:B------:R-:W-:Y:S01]  /*1d2f0*/  IMAD.U32 R5, RZ, RZ, UR5 ;  /* 0x00000005ff057e24 */ /* 0x000fe2000f8e00ff */
[----:B------:R-:W0:Y:S01]  /*1d300*/  LDC.64 R2, c[0x4][R2] ;  /* 0x0100000002027b82 */ /* 0x000e220000000a00 */
[----:B------:R-:W-:Y:S01]  /*1d310*/  IMAD.U32 R6, RZ, RZ, UR6 ;  /* 0x00000006ff067e24 */ /* 0x000fe2000f8e00ff */
[----:B------:R-:W-:Y:S01]  /*1d320*/  MOV R7, UR7 ;  /* 0x0000000700077c02 */ /* 0x000fe20008000f00 */
[----:B------:R-:W-:Y:S01]  /*1d330*/  IMAD.U32 R10, RZ, RZ, UR8 ;  /* 0x00000008ff0a7e24 */ /* 0x000fe2000f8e00ff */
[----:B------:R-:W-:Y:S01]  /*1d340*/  MOV R8, 0x70 ;  /* 0x0000007000087802 */ /* 0x000fe20000000f00 */
[----:B------:R-:W-:-:S02]  /*1d350*/  IMAD.U32 R11, RZ, RZ, UR9 ;  /* 0x00000009ff0b7e24 */ /* 0x000fc4000f8e00ff */
[----:B------:R-:W-:Y:S02]  /*1d360*/  IMAD.MOV.U32 R12, RZ, RZ, 0x1 ;  /* 0x00000001ff0c7424 */ /* 0x000fe400078e00ff */
[----:B------:R-:W-:-:S07]  /*1d370*/  IMAD.MOV.U32 R13, RZ, RZ, RZ ;  /* 0x000000ffff0d7224 */ /* 0x000fce00078e00ff */
[----:B------:R-:W-:-:S07]  /*1d380*/  LEPC R20, `(.L_x_703) ;  /* 0x000000001014794e */ /* 0x000fce0000000000 */
[----:B0-----:R-:W-:Y:S05]  /*1d390*/  CALL.ABS.NOINC R2 ;  /* 0x0000000002007343 */ /* 0x001fea0003c00000 */
.L_x_703:
[----:B------:R-:W-:Y:S05]  /*1d3a0*/  BSYNC B6 ;  /* 0x0000000000067941 */ /* 0x000fea0003800000 */
.L_x_702:
[----:B0-----:R-:W2:Y:S01]  /*1d3b0*/  LDL.LU R0, [R1+0x4c] ;  /* 0x00004c0001007983 */ /* 0x001ea20000300800 */
[----:B------:R-:W-:Y:S01]  /*1d3c0*/  ULDC.64 UR4, c[0x0][0x2d8] ;  /* 0x0000b60000047ab9 */ /* 0x000fe20000000a00 */
[----:B------:R-:W0:Y:S02]  /*1d3d0*/  LDC R8, c[0x0][0x448] ;  /* 0x00011200ff087b82 */ /* 0x000e240000000800 */
[----:B------:R-:W3:Y:S04]  /*1d3e0*/  LDL.LU R5, [R1+0x3c] ;  /* 0x00003c0001057983 */ /* 0x000ee80000300800 */
[----:B------:R-:W3:Y:S04]  /*1d3f0*/  LDL.LU.64 R2, [R1+0x50] ;  /* 0x0000500001027983 */ /* 0x000ee80000300a00 */
[----:B------:R-:W4:Y:S01]  /*1d400*/  LDL.LU R4, [R1+0x38] ;  /* 0x0000380001047983 */ /* 0x000f220000300800 */
[----:B0-----:R-:W-:-:S13]  /*1d410*/  ISETP.NE.AND P0, PT, R8, 0x1, PT ;  /* 0x000000010800780c */ /* 0x001fda0003f05270 */
[----:B------:R-:W0:Y:S01]  /*1d420*/  @P0 LDC R7, c[0x0][0x450] ;  /* 0x00011400ff070b82 */ /* 0x000e220000000800 */
[----:B---3--:R-:W-:Y:S02]  /*1d430*/  MOV R3, R5 ;  /* 0x0000000500037202 */ /* 0x008fe40000000f00 */
[----:B------:R-:W3:Y:S01]  /*1d440*/  LDL.LU R5, [R1+0x4] ;  /* 0x0000040001057983 */ /* 0x000ee20000300800 */
[C---:B------:R-:W-:Y:S01]  /*1d450*/  IMAD.WIDE.U32 R2, R16.reuse, UR4, R2 ;  /* 0x0000000410027c25 */ /* 0x040fe2000f8e0002 */
[----:B------:R-:W1:Y:S03]  /*1d460*/  S2R R10, SR_TID.X ;  /* 0x00000000000a7919 */ /* 0x000e660000002100 */
[----:B------:R-:W-:Y:S01]  /*1d470*/  IMAD R3, R16, UR5, R3 ;  /* 0x0000000510037c24 */ /* 0x000fe2000f8e0203 */
[----:B------:R-:W-:Y:S01]  /*1d480*/  ULDC.64 UR4, c[0x0][0x2e0] ;  /* 0x0000b80000047ab9 */ /* 0x000fe20000000a00 */
[----:B------:R-:W5:Y:S01]  /*1d490*/  S2R R9, SR_TID.X ;  /* 0x0000000000097919 */ /* 0x000f620000002100 */
[----:B--2---:R-:W-:-:S02]  /*1d4a0*/  IMAD R0, R0, UR4, RZ ;  /* 0x0000000400007c24 */ /* 0x004fc4000f8e02ff */
[----:B----4-:R-:W-:-:S04]  /*1d4b0*/  IMAD.WIDE.U32 R2, R4, UR4, R2 ;  /* 0x0000000404027c25 */ /* 0x010fc8000f8e0002 */
[----:B------:R-:W-:Y:S01]  /*1d4c0*/  IMAD R0, R4, UR5, R0 ;  /* 0x0000000504007c24 */ /* 0x000fe2000f8e0200 */
[----:B------:R-:W-:Y:S01]  /*1d4d0*/  ULDC.64 UR4, c[0x0][0x2d0] ;  /* 0x0000b40000047ab9 */ /* 0x000fe20000000a00 */
[----:B------:R-:W2:Y:S02]  /*1d4e0*/  S2R R4, SR_TID.X ;  /* 0x0000000000047919 */ /* 0x000ea40000002100 */
[----:B------:R-:W-:Y:S01]  /*1d4f0*/  IMAD.IADD R3, R3, 0x1, R0 ;  /* 0x0000000103037824 */ /* 0x000fe200078e0200 */
[----:B-1----:R-:W-:-:S04]  /*1d500*/  SHF.L.U32 R10, R10, 0x3, RZ ;  /* 0x000000030a0a7819 */ /* 0x002fc800000006ff */
[----:B------:R-:W-:Y:S01]  /*1d510*/  LOP3.LUT R10, R10, 0x38, RZ, 0xc0, !PT ;  /* 0x000000380a0a7812 */ /* 0x000fe200078ec0ff */
[----:B-----5:R-:W-:-:S03]  /*1d520*/  IMAD.SHL.U32 R9, R9, 0x8, RZ ;  /* 0x0000000809097824 */ /* 0x020fc600078e00ff */
[C---:B------:R-:W-:Y:S02]  /*1d530*/  LOP3.LUT R11, R10.reuse, 0x40, RZ, 0xfc, !PT ;  /* 0x000000400a0b7812 */ /* 0x040fe400078efcff */
[----:B------:R-:W-:Y:S02]  /*1d540*/  LOP3.LUT R9, R9, 0x38, RZ, 0xc0, !PT ;  /* 0x0000003809097812 */ /* 0x000fe400078ec0ff */
[----:B------:R-:W-:Y:S02]  /*1d550*/  LOP3.LUT R10, R10, 0x80, RZ, 0xfc, !PT ;  /* 0x000000800a0a7812 */ /* 0x000fe400078efcff */
[----:B--2---:R-:W-:-:S04]  /*1d560*/  LOP3.LUT R4, R4, 0x7f, RZ, 0xc0, !PT ;  /* 0x0000007f04047812 */ /* 0x004fc800078ec0ff */
[----:B------:R-:W-:Y:S02]  /*1d570*/  SHF.R.U32.HI R6, RZ, 0x3, R4 ;  /* 0x00000003ff067819 */ /* 0x000fe40000011604 */
[----:B------:R-:W1:Y:S02]  /*1d580*/  S2R R4, SR_TID.X ;  /* 0x0000000000047919 */ /* 0x000e640000002100 */
[----:B-1----:R-:W-:-:S05]  /*1d590*/  IMAD.SHL.U32 R4, R4, 0x10, RZ ;  /* 0x0000001004047824 */ /* 0x002fca00078e00ff */
[----:B------:R-:W-:Y:S02]  /*1d5a0*/  LOP3.LUT R4, R6, 0x70, R4, 0xf8, !PT ;  /* 0x0000007006047812 */ /* 0x000fe400078ef804 */
[----:B------:R-:W1:Y:S01]  /*1d5b0*/  @P0 LDC R6, c[0x0][0x44c] ;  /* 0x00011300ff060b82 */ /* 0x000e620000000800 */
[----:B---3--:R-:W-:-:S04]  /*1d5c0*/  SHF.L.U32 R5, R5, 0x7, RZ ;  /* 0x0000000705057819 */ /* 0x008fc800000006ff */
[----:B------:R-:W-:-:S05]  /*1d5d0*/  LOP3.LUT R4, R4, R5, RZ, 0xfc, !PT ;  /* 0x0000000504047212 */ /* 0x000fca00078efcff */
        /* <DEDUP_REMOVED lines=9> */
[----:B------:R-:W-:-:S04]  /*1d670*/  ULDC.64 UR4, c[0x0][0x2c8] ;  /* 0x0000b20000047ab9 */ /* 0x000fc80000000a00 */
[----:B------:R-:W-:Y:S02]  /*1d680*/  IADD3 R3, R3, R0, RZ ;  /* 0x0000000003037210 */ /* 0x000fe40007ffe0ff */
[----:B------:R-:W-:Y:S01]  /*1d690*/  SHF.R.S32.HI R0, RZ, 0x1f, R4 ;  /* 0x0000001fff007819 */ /* 0x000fe20000011404 */
[----:B------:R-:W-:-:S04]  /*1d6a0*/  IMAD.WIDE.U32 R2, R4, UR4, R2 ;  /* 0x0000000404027c25 */ /* 0x000fc8000f8e0002 */
[----:B------:R-:W-:-:S04]  /*1d6b0*/  IMAD R0, R0, UR4, RZ ;  /* 0x0000000400007c24 */ /* 0x000fc8000f8e02ff */
[----:B------:R-:W-:Y:S01]  /*1d6c0*/  IMAD R4, R4, UR5, R0 ;  /* 0x0000000504047c24 */ /* 0x000fe2000f8e0200 */
[----:B------:R-:W-:-:S03]  /*1d6d0*/  ULDC.64 UR4, c[0x0][0x280] ;  /* 0x0000a00000047ab9 */ /* 0x000fc60000000a00 */
[----:B------:R-:W-:Y:S01]  /*1d6e0*/  IMAD.IADD R3, R3, 0x1, R4 ;  /* 0x0000000103037824 */ /* 0x000fe200078e0204 */
[C---:B------:R-:W-:Y:S01]  /*1d6f0*/  LEA R4, P0, R2.reuse, UR4, 0x1 ;  /* 0x0000000402047c11 */ /* 0x040fe2000f8008ff */
[----:B------:R-:W-:Y:S02]  /*1d700*/  ULDC UR4, c[0x0][0x2b8] ;  /* 0x0000ae0000047ab9 */ /* 0x000fe40000000800 */
[----:B------:R-:W-:Y:S02]  /*1d710*/  ISETP.GE.AND P3, PT, R9, UR4, PT ;  /* 0x0000000409007c0c */ /* 0x000fe4000bf66270 */
[----:B------:R-:W-:Y:S01]  /*1d720*/  LEA.HI.X R3, R2, UR5, R3, 0x1, P0 ;  /* 0x0000000502037c11 */ /* 0x000fe200080f0c03 */
[----:B------:R-:W-:Y:S01]  /*1d730*/  UMOV UR5, 0xffffffff ;  /* 0xffffffff00057882 */ /* 0x000fe20000000000 */
[----:B------:R-:W-:Y:S02]  /*1d740*/  ISETP.GE.AND P0, PT, R11, UR4, PT ;  /* 0x000000040b007c0c */ /* 0x000fe4000bf06270 */
[----:B------:R-:W-:Y:S01]  /*1d750*/  ISETP.GE.AND P1, PT, R10, UR4, PT ;  /* 0x000000040a007c0c */ /* 0x000fe2000bf26270 */
[----:B------:R-:W-:-:S12]  /*1d760*/  BRA.DIV UR5, `(.L_x_704) ;  /* 0x0000004a05f47947 */ /* 0x000fd8000b800000 */
[----:B------:R-:W2:Y:S04]  /*1d770*/  LDL.LU R6, [R1+0x5c] ;  /* 0x00005c0001067983 */ /* 0x000ea80000300800 */
[----:B------:R-:W3:Y:S01]  /*1d780*/  LDL R10, [R1+0x30] ;  /* 0x00003000010a7983 */ /* 0x000ee20000100800 */
[----:B------:R-:W0:Y:S02]  /*1d790*/  S2R R7, SR_TID.X ;  /* 0x0000000000077919 */ /* 0x000e240000002100 */
[----:B0-----:R-:W-:-:S04]  /*1d7a0*/  LOP3.LUT R7, R7, 0x7f, RZ, 0xc0, !PT ;  /* 0x0000007f07077812 */ /* 0x001fc800078ec0ff */
[----:B------:R-:W-:Y:S02]  /*1d7b0*/  SHF.R.U32.HI R11, RZ, 0x3, R7 ;  /* 0x00000003ff0b7819 */ /* 0x000fe40000011607 */
[----:B------:R-:W0:Y:S03]  /*1d7c0*/  SHFL.IDX PT, R7, R4, RZ, 0x181f ;  /* 0x00181fff04077589 */ /* 0x000e2600000e0000 */
[----:B------:R-:W-:-:S05]  /*1d7d0*/  IMAD.IADD R0, R11, 0x1, R5 ;  /* 0x000000010b007824 */ /* 0x000fca00078e0205 */
[----:B------:R-:W-:Y:S01]  /*1d7e0*/  IADD3 R5, R0, 0x10, RZ ;  /* 0x0000001000057810 */ /* 0x000fe20007ffe0ff */
[----:B--2---:R-:W-:Y:S02]  /*1d7f0*/  IMAD R2, R6, R8, RZ ;  /* 0x0000000806027224 */ /* 0x004fe400078e02ff */
[----:B------:R-:W1:Y:S03]  /*1d800*/  SHFL.IDX PT, R6, R3, RZ, 0x181f ;  /* 0x00181fff03067589 */ /* 0x000e6600000e0000 */
[----:B------:R-:W-:-:S13]  /*1d810*/  ISETP.GE.AND P2, PT, R0, R2, PT ;  /* 0x000000020000720c */ /* 0x000fda0003f46270 */
[----:B0-----:R-:W-:-:S05]  /*1d820*/  @!P2 LEA R7, P4, R9, R7, 0x1 ;  /* 0x000000070907a211 */ /* 0x001fca00078808ff */
[----:B-1----:R-:W-:-:S05]  /*1d830*/  @!P2 IMAD.X R6, RZ, RZ, R6, P4 ;  /* 0x000000ffff06a224 */ /* 0x002fca00020e0606 */
[----:B------:R-:W-:-:S04]  /*1d840*/  @!P2 LOP3.LUT R7, R7, R6, RZ, 0x3c, !PT ;  /* 0x000000060707a212 */ /* 0x000fc800078e3cff */
[----:B------:R-:W-:-:S04]  /*1d850*/  @!P2 LOP3.LUT R6, R7, R6, RZ, 0x3c, !PT ;  /* 0x000000060706a212 */ /* 0x000fc800078e3cff */
[----:B------:R-:W-:-:S05]  /*1d860*/  @!P2 LOP3.LUT R7, R7, R6, RZ, 0x3c, !PT ;  /* 0x000000060707a212 */ /* 0x000fca00078e3cff */
[----:B------:R-:W-:Y:S01]  /*1d870*/  @!PT LDS RZ, [RZ] ;  /* 0x00000000fffff984 */ /* 0x000fe20000000800 */
[----:B---3--:R-:W-:Y:S04]  /*1d880*/  @!P2 LDGSTS.E.BYPASS.LTC128B.128 [R10+0x10400], desc[UR56][R6.64], !P3 ;  /* 0x10400000060aafae */ /* 0x008fe8000d901d78 */
[----:B------:R-:W-:Y:S04]  /*1d890*/  @!P2 LDGSTS.E.BYPASS.LTC128B.128 [R10+0x14400], desc[UR56][R6.64+0x80], !P0 ;  /* 0x14400080060aafae */ /* 0x000fe8000c101d78 */
[----:B------:R0:W-:Y:S01]  /*1d8a0*/  @!P2 LDGSTS.E.BYPASS.LTC128B.128 [R10+0x18400], desc[UR56][R6.64+0x100], !P1 ;  /* 0x18400100060aafae */ /* 0x0001e2000c901d78 */
[----:B------:R-:W-:-:S03]  /*1d8b0*/  ISETP.GE.AND P2, PT, R5, R2, PT ;  /* 0x000000020500720c */ /* 0x000fc60003f46270 */
[----:B------:R-:W1:Y:S04]  /*1d8c0*/  SHFL.IDX PT, R5, R4, 0x1, 0x181f ;  /* 0x00381f0004057f89 */ /* 0x000e6800000e0000 */
[----:B0-----:R-:W0:Y:S06]  /*1d8d0*/  SHFL.IDX PT, R6, R3, 0x1, 0x181f ;  /* 0x00381f0003067f89 */ /* 0x001e2c00000e0000 */
[----:B-1----:R-:W-:-:S05]  /*1d8e0*/  @!P2 LEA R5, P4, R9, R5, 0x1 ;  /* 0x000000050905a211 */ /* 0x002fca00078808ff */
[----:B0-----:R-:W-:-:S04]  /*1d8f0*/  @!P2 IMAD.X R6, RZ, RZ, R6, P4 ;  /* 0x000000ffff06a224 */ /* 0x001fc800020e0606 */
[----:B------:R-:W-:Y:S01]  /*1d900*/  @!P2 IMAD.MOV.U32 R7, RZ, RZ, R6 ;  /* 0x000000ffff07a224 */ /* 0x000fe200078e0006 */
[----:B------:R-:W-:Y:S01]  /*1d910*/  @!P2 MOV R6, R5 ;  /* 0x000000050006a202 */ /* 0x000fe20000000f00 */
[----:B------:R-:W-:-:S04]  /*1d920*/  VIADD R5, R0, 0x20 ;  /* 0x0000002000057836 */ /* 0x000fc80000000000 */
[----:B------:R-:W-:Y:S04]  /*1d930*/  @!P2 LDGSTS.E.BYPASS.LTC128B.128 [R10+0x10c00], desc[UR56][R6.64], !P3 ;  /* 0x10c00000060aafae */ /* 0x000fe8000d901d78 */
[----:B------:R-:W-:Y:S04]  /*1d940*/  @!P2 LDGSTS.E.BYPASS.LTC128B.128 [R10+0x14c00], desc[UR56][R6.64+0x80], !P0 ;  /* 0x14c00080060aafae */ /* 0x000fe8000c101d78 */
[----:B------:R0:W-:Y:S01]  /*1d950*/  @!P2 LDGSTS.E.BYPASS.LTC128B.128 [R10+0x18c00], desc[UR56][R6.64+0x100], !P1 ;  /* 0x18c00100060aafae */ /* 0x0001e2000c901d78 */
[----:B------:R-:W-:-:S03]  /*1d960*/  ISETP.GE.AND P2, PT, R5, R2, PT ;  /* 0x000000020500720c */ /* 0x000fc60003f46270 */
[----:B------:R-:W1:Y:S04]  /*1d970*/  SHFL.IDX PT, R5, R4, 0x2, 0x181f ;  /* 0x00581f0004057f89 */ /* 0x000e6800000e0000 */
[----:B0-----:R-:W0:Y:S06]  /*1d980*/  SHFL.IDX PT, R6, R3, 0x2, 0x181f ;  /* 0x00581f0003067f89 */ /* 0x001e2c00000e0000 */
[----:B-1----:R-:W-:-:S05]  /*1d990*/  @!P2 LEA R5, P4, R9, R5, 0x1 ;  /* 0x000000050905a211 */ /* 0x002fca00078808ff */
[----:B0-----:R-:W-:-:S05]  /*1d9a0*/  @!P2 IMAD.X R6, RZ, RZ, R6, P4 ;  /* 0x000000ffff06a224 */ /* 0x001fca00020e0606 */
[----:B------:R-:W-:Y:S01]  /*1d9b0*/  @!P2 MOV R7, R6 ;  /* 0x000000060007a202 */ /* 0x000fe20000000f00 */
        /* <DEDUP_REMOVED lines=8> */
[----:B-1----:R-:W-:-:S04]  /*1da40*/  @!P2 LEA R5, P4, R9, R5, 0x1 ;  /* 0x000000050905a211 */ /* 0x002fc800078808ff */
[----:B0-----:R-:W-:-:S05]  /*1da50*/  @!P2 IADD3.X R6, RZ, R6, RZ, P4, !PT ;  /* 0x00000006ff06a210 */ /* 0x001fca00027fe4ff */
[----:B------:R-:W-:Y:S02]  /*1da60*/  @!P2 IMAD.MOV.U32 R7, RZ, RZ, R6 ;  /* 0x000000ffff07a224 */ /* 0x000fe400078e0006 */
[----:B------:R-:W-:Y:S01]  /*1da70*/  @!P2 IMAD.MOV.U32 R6, RZ, RZ, R5 ;  /* 0x000000ffff06a224 */ /* 0x000fe200078e0005 */
[----:B------:R-:W-:-:S04]  /*1da80*/  IADD3 R5, R0, 0x40, RZ ;  /* 0x0000004000057810 */ /* 0x000fc80007ffe0ff */
        /* <DEDUP_REMOVED lines=31> */
[----:B------:R-:W-:Y:S02]  /*1dc80*/  @!P2 IMAD.MOV.U32 R6, RZ, RZ, R5 ;  /* 0x000000ffff06a224 */ /* 0x000fe400078e0005 */
[----:B------:R1:W2:Y:S04]  /*1dc90*/  SHFL.IDX PT, R5, R3, 0x7, 0x181f ;  /* 0x00f81f0003057f89 */ /* 0x0002a800000e0000 */
[----:B------:R1:W-:Y:S04]  /*1dca0*/  @!P2 LDGSTS.E.BYPASS.LTC128B.128 [R10+0x13400], desc[UR56][R6.64], !P3 ;  /* 0x13400000060aafae */ /* 0x0003e8000d901d78 */
[----:B------:R1:W-:Y:S04]  /*1dcb0*/  @!P2 LDGSTS.E.BYPASS.LTC128B.128 [R10+0x17400], desc[UR56][R6.64+0x80], !P0 ;  /* 0x17400080060aafae */ /* 0x0003e8000c101d78 */
[----:B------:R1:W-:Y:S04]  /*1dcc0*/  @!P2 LDGSTS.E.BYPASS.LTC128B.128 [R10+0x1b400], desc[UR56][R6.64+0x100], !P1 ;  /* 0x1b400100060aafae */ /* 0x0003e8000c901d78 */
[----:B------:R1:W3:Y:S02]  /*1dcd0*/  SHFL.IDX PT, R3, R4, 0x7, 0x181f ;  /* 0x00f81f0004037f89 */ /* 0x0002e400000e0000 */
.L_x_850:
[----:B------:R-:W-:Y:S01]  /*1dce0*/  IADD3 R0, R0, 0x70, RZ ;  /* 0x0000007000007810 */ /* 0x000fe20007ffe0ff */
[----:B------:R-:W-:Y:S03]  /*1dcf0*/  BSSY B0, `(.L_x_705) ;  /* 0x000000c000007945 */ /* 0x000fe60003800000 */
[----:B------:R-:W-:-:S13]  /*1dd00*/  ISETP.GE.AND P2, PT, R0, R2, PT ;  /* 0x000000020000720c */ /* 0x000fda0003f46270 */
[----:B------:R-:W-:Y:S05]  /*1dd10*/  @P2 BRA `(.L_x_706) ;  /* 0x0000000000242947 */ /* 0x000fea0003800000 */
[----:B-1----:R-:W4:Y:S01]  /*1dd20*/  LDL R4, [R1+0x30] ;  /* 0x0000300001047983 */ /* 0x002f220000100800 */
[----:B---3--:R-:W-:-:S05]  /*1dd30*/  LEA R2, P2, R9, R3, 0x1 ;  /* 0x0000000309027211 */ /* 0x008fca00078408ff */
[----:B--2---:R-:W-:-:S05]  /*1dd40*/  IMAD.X R3, RZ, RZ, R5, P2 ;  /* 0x000000ffff037224 */ /* 0x004fca00010e0605 */
[----:B------:R-:W-:Y:S01]  /*1dd50*/  @!PT LDS RZ, [RZ] ;  /* 0x00000000fffff984 */ /* 0x000fe20000000800 */
[----:B------:R-:W-:Y:S01]  /*1dd60*/  @!PT LDS RZ, [RZ] ;  /* 0x00000000fffff984 */ /* 0x000fe20000000800 */
[----:B------:R-:W-:Y:S01]  /*1dd70*/  @!PT LDS RZ, [RZ] ;  /* 0x00000000fffff984 */ /* 0x000fe20000000800 */
[----:B----4-:R4:W-:Y:S04]  /*1dd80*/  LDGSTS.E.BYPASS.LTC128B.128 [R4+0x13c00], desc[UR56][R2.64], !P3 ;  /* 0x13c0000002047fae */ /* 0x0109e8000d901d78 */
[----:B------:R4:W-:Y:S04]  /*1dd90*/  LDGSTS.E.BYPASS.LTC128B.128 [R4+0x17c00], desc[UR56][R2.64+0x80], !P0 ;  /* 0x17c0008002047fae */ /* 0x0009e8000c101d78 */
[----:B------:R4:W-:Y:S02]  /*1dda0*/  LDGSTS.E.BYPASS.LTC128B.128 [R4+0x1bc00], desc[UR56][R2.64+0x100], !P1 ;  /* 0x1bc0010002047fae */ /* 0x0009e4000c901d78 */
.L_x_706:
[----:B------:R-:W-:Y:S05]  /*1ddb0*/  BSYNC B0 ;  /* 0x0000000000007941 */ /* 0x000fea0003800000 */
.L_x_705:
[----:B------:R-:W-:Y:S01]  /*1ddc0*/  NOP ;  /* 0x0000000000007918 */ /* 0x000fe20000000000 */
[----:B------:R-:W-:-:S13]  /*1ddd0*/  PLOP3.LUT P0, PT, PT, PT, PT, 0x80, 0x0 ;  /* 0x000000000000781c */ /* 0x000fda0003f0f070 */
.L_x_707:
        /* <DEDUP_REMOVED lines=10> */
[----:B------:R-:W-:-:S04]  /*1de80*/  LOP3.LUT R0, R0, 0xfffffffe, RZ, 0xc0, !PT ;  /* 0xfffffffe00007812 */ /* 0x000fc800078ec0ff */
[----:B------:R-:W-:-:S04]  /*1de90*/  IADD3 R0, R2, -R0, RZ ;  /* 0x8000000002007210 */ /* 0x000fc80007ffe0ff */
[----:B------:R-:W-:Y:S01]  /*1dea0*/  SHF.L.U32 R0, R0, 0x1f, RZ ;  /* 0x0000001f00007819 */ /* 0x000fe200000006ff */
[----:B------:R-:W-:Y:S01]  /*1deb0*/  NOP ;  /* 0x0000000000007918 */ /* 0x000fe20000000000 */
[----:B------:R4:W-:Y:S01]  /*1dec0*/  SYNCS.ARRIVE.TRANS64.A1T0 RZ, [R18+URZ+0x34800], RZ ;  /* 0x034800ff12ff79a7 */ /* 0x0009e2000810003f */
[----:B------:R-:W-:Y:S01]  /*1ded0*/  BSSY B0, `(.L_x_708) ;  /* 0x0000003000007945 */ /* 0x000fe20003800000 */
[----:B------:R-:W5:Y:S03]  /*1dee0*/  SYNCS.PHASECHK.TRANS64.TRYWAIT P0, [R18+URZ+0x34820], R0 ;  /* 0x03482000120075a7 */ /* 0x000f66000800017f */
[----:B----45:R-:W-:Y:S05]  /*1def0*/  @!P0 BRA `(.L_x_709) ;  /* 0x0000004c00f48947 */ /* 0x030fea0003800000 */
.L_x_851:
[----:B------:R-:W-:Y:S05]  /*1df00*/  BSYNC B0 ;  /* 0x0000000000007941 */ /* 0x000fea0003800000 */
.L_x_708:
[----:B-1-3--:R-:W4:Y:S04]  /*1df10*/  LDL R3, [R1+0x48] ;  /* 0x0000480001037983 */ /* 0x00af280000100800 */
[----:B------:R-:W3:Y:S01]  /*1df20*/  LDL R2, [R1+0x34] ;  /* 0x0000340001027983 */ /* 0x000ee20000100800 */
[----:B------:R-:W-:Y:S01]  /*1df30*/  BSSY B0, `(.L_x_710) ;  /* 0x0000219000007945 */ /* 0x000fe20003800000 */
[----:B----4-:R-:W-:-:S05]  /*1df40*/  VIADD R0, R3, 0xfffffffe ;  /* 0xfffffffe03007836 */ /* 0x010fca0000000000 */
[----:B---3--:R-:W-:-:S13]  /*1df50*/  ISETP.GE.AND P0, PT, R0, R2, PT ;  /* 0x000000020000720c */ /* 0x008fda0003f06270 */
[----:B------:R-:W-:Y:S05]  /*1df60*/  @!P0 BRA `(.L_x_711) ;  /* 0x0000002000548947 */ /* 0x000fea0003800000 */
[----:B--2---:R-:W0:Y:S04]  /*1df70*/  LDL.LU R5, [R1+0x60] ;  /* 0x0000600001057983 */ /* 0x004e280000300800 */
[----:B------:R-:W2:Y:S04]  /*1df80*/  LDL.LU R4, [R1+0x44] ;  /* 0x0000440001047983 */ /* 0x000ea80000300800 */
[----:B------:R-:W3:Y:S01]  /*1df90*/  LDL.LU R3, [R1+0x40] ;  /* 0x0000400001037983 */ /* 0x000ee20000300800 */
[----:B------:R-:W-:Y:S01]  /*1dfa0*/  LOP3.LUT R2, RZ, R2, RZ, 0x33, !PT ;  /* 0x00000002ff027212 */ /* 0x000fe200078e33ff */
[----:B------:R-:W-:Y:S01]  /*1dfb0*/  BSSY B2, `(.L_x_712) ;  /* 0x00000b6000027945 */ /* 0x000fe20003800000 */
[----:B0-----:R-:W-:-:S04]  /*1dfc0*/  VIADD R6, R5, 0x1 ;  /* 0x0000000105067836 */ /* 0x001fc80000000000 */
[----:B--2---:R-:W-:-:S05]  /*1dfd0*/  IMAD R6, R6, R4, RZ ;  /* 0x0000000406067224 */ /* 0x004fca00078e02ff */
[----:B---3--:R-:W-:-:S04]  /*1dfe0*/  VIMNMX R6, R3, R6, PT ;  /* 0x0000000603067248 */ /* 0x008fc80003fe0100 */
[----:B------:R-:W-:-:S04]  /*1dff0*/  IADD3 R9, -R6, RZ, RZ ;  /* 0x000000ff06097210 */ /* 0x000fc80007ffe1ff */
        /* <DEDUP_REMOVED lines=16> */
[----:B------:R-:W-:Y:S02]  /*1e100*/  MOV R4, R17 ;  /* 0x0000001100047202 */ /* 0x000fe40000000f00 */
        /* <DEDUP_REMOVED lines=17> */
[----:B------:R-:W-:-:S05]  /*1e220*/  IMAD.WIDE.U32 R2, R7, UR6, R2 ;  /* 0x0000000607027c25 */ /* 0x000fca000f8e0002 */
[----:B------:R-:W-:Y:S02]  /*1e230*/  IADD3 R3, R4, R3, RZ ;  /* 0x0000000304037210 */ /* 0x000fe40007ffe0ff */
[----:B------:R-:W-:-:S04]  /*1e240*/  LEA R4, P0, R2, UR4, 0x2 ;  /* 0x0000000402047c11 */ /* 0x000fc8000f8010ff */
[----:B------:R-:W-:-:S05]  /*1e250*/  LEA.HI.X R5, R2, UR5, R3, 0x2, P0 ;  /* 0x0000000502057c11 */ /* 0x000fca00080f1403 */
[----:B------:R0:W5:Y:S04]  /*1e260*/  LDG.E R4, desc[UR56][R4.64] ;  /* 0x0000003804047981 */ /* 0x000168000c1e1900 */
.L_x_716:
[----:B------:R-:W-:Y:S01]  /*1e270*/  IMAD R3, R8, 0x8, R18 ;  /* 0x0000000808037824 */ /* 0x000fe200078e0212 */
[----:B------:R-:W-:Y:S01]  /*1e280*/  SHF.L.U32 R2, R10, 0x1f, RZ ;  /* 0x0000001f0a027819 */ /* 0x000fe200000006ff */
[----:B------:R-:W-:Y:S03]  /*1e290*/  BSSY B3, `(.L_x_717) ;  /* 0x0000003000037945 */ /* 0x000fe60003800000 */
[----:B------:R-:W1:Y:S02]  /*1e2a0*/  SYNCS.PHASECHK.TRANS64.TRYWAIT P0, [R3+URZ+0x34840], R2 ;  /* 0x03484002030075a7 */ /* 0x000e64000800017f */
[----:B-1----:R-:W-:Y:S05]  /*1e2b0*/  @!P0 BRA `(.L_x_718) ;  /* 0x0000004c00188947 */ /* 0x002fea0003800000 */
.L_x_852:
[----:B------:R-:W-:Y:S05]  /*1e2c0*/  BSYNC B3 ;  /* 0x0000000000037941 */ /* 0x000fea0003800000 */
.L_x_717:
[----:B0-----:R-:W0:Y:S01]  /*1e2d0*/  S2R R5, SR_TID.X ;  /* 0x0000000000057919 */ /* 0x001e220000002100 */
[----:B------:R-:W-:Y:S01]  /*1e2e0*/  BSSY B3, `(.L_x_719) ;  /* 0x000000a000037945 */ /* 0x000fe20003800000 */
[----:B0-----:R-:W-:-:S04]  /*1e2f0*/  LOP3.LUT R5, R5, 0x7f, RZ, 0xc0, !PT ;  /* 0x0000007f05057812 */ /* 0x001fc800078ec0ff */
[----:B------:R-:W-:-:S13]  /*1e300*/  ISETP.NE.AND P0, PT, R5, RZ, PT ;  /* 0x000000ff0500720c */ /* 0x000fda0003f05270 */
[----:B------:R-:W-:Y:S05]  /*1e310*/  @P0 BRA `(.L_x_720) ;  /* 0x0000000000180947 */ /* 0x000fea0003800000 */
[----:B------:R-:W2:Y:S01]  /*1e320*/  LDL R5, [R1+0x10] ;  /* 0x0000100001057983 */ /* 0x000ea20000100800 */
[----:B-1----:R-:W-:-:S04]  /*1e330*/  IMAD.MOV.U32 R2, RZ, RZ, 0xc000 ;  /* 0x0000c000ff027424 */ /* 0x002fc800078e00ff */
[----:B------:R0:W-:Y:S01]  /*1e340*/  SYNCS.ARRIVE.TRANS64 RZ, [R3+URZ+0x34830], R2 ;  /* 0x0348300203ff79a7 */ /* 0x0001e2000800003f */
[----:B--2---:R-:W-:-:S13]  /*1e350*/  LOP3.LUT P1, RZ, R5, 0x1, RZ, 0xc0, !PT ;  /* 0x0000000105ff7812 */ /* 0x004fda000782c0ff */
[----:B0-----:R-:W-:Y:S05]  /*1e360*/  @!P1 BRA `(.L_x_720) ;  /* 0x0000000000049947 */ /* 0x001fea0003800000 */
[----:B------:R-:W-:Y:S01]  /*1e370*/  BPT.TRAP 0x1 ;  /* 0x000000040000795c */ /* 0x000fe20000300000 */
.L_x_720:
[----:B------:R-:W-:Y:S05]  /*1e380*/  BSYNC B3 ;  /* 0x0000000000037941 */ /* 0x000fea0003800000 */
.L_x_719:
[----:B-1----:R-:W2:Y:S01]  /*1e390*/  LDL R2, [R1+0x20] ;  /* 0x0000200001027983 */ /* 0x002ea20000100800 */
[----:B------:R-:W-:Y:S01]  /*1e3a0*/  MOV R11, RZ ;  /* 0x000000ff000b7202 */ /* 0x000fe20000000f00 */
[----:B------:R-:W-:Y:S01]  /*1e3b0*/  IMAD R7, R8, 0xc000, R18 ;  /* 0x0000c00008077824 */ /* 0x000fe200078e0212 */
[----:B------:R-:W-:Y:S01]  /*1e3c0*/  UIADD3 UR4, UP0, UR36, 0x370, URZ ;  /* 0x0000037024047890 */ /* 0x000fe2000ff1e03f */
[----:B------:R-:W-:Y:S01]  /*1e3d0*/  PLOP3.LUT P0, PT, PT, PT, PT, 0x80, 0x0 ;  /* 0x000000000000781c */ /* 0x000fe20003f0f070 */
[----:B------:R-:W-:Y:S01]  /*1e3e0*/  VIADD R3, R3, 0x34830 ;  /* 0x0003483003037836 */ /* 0x000fe20000000000 */
[----:B------:R-:W-:Y:S01]  /*1e3f0*/  R2UR UR10, R11 ;  /* 0x000000000b0a72ca */ /* 0x000fe200000e0000 */
[----:B------:R-:W-:Y:S01]  /*1e400*/  UIADD3.X UR5, URZ, UR37, URZ, UP0, !UPT ;  /* 0x000000253f057290 */ /* 0x000fe200087fe43f */
[----:B------:R-:W-:Y:S01]  /*1e410*/  IADD3 R5, R7, 0x1c400, RZ ;  /* 0x0001c40007057810 */ /* 0x000fe20007ffe0ff */
[----:B------:R-:W-:Y:S01]  /*1e420*/  UMOV UR6, 0x0 ;  /* 0x0000000000067882 */ /* 0x000fe20000000000 */
[----:B------:R-:W-:Y:S01]  /*1e430*/  UMOV UR7, 0x14f00000 ;  /* 0x14f0000000077882 */ /* 0x000fe20000000000 */
[----:B--2---:R-:W-:-:S10]  /*1e440*/  IMAD R2, R0, 0x80, R2 ;  /* 0x0000008000027824 */ /* 0x004fd400078e0202 */
.L_x_721:
        /* <DEDUP_REMOVED lines=16> */
.L_x_722:
        /* <DEDUP_REMOVED lines=11> */
[----:B------:R-:W-:Y:S01]  /*1e600*/  UMOV UR6, 0x0 ;  /* 0x0000000000067882 */ /* 0x000fe20000000000 */
[----:B------:R-:W-:Y:S01]  /*1e610*/  IADD3 R5, R7, 0x24400, RZ ;  /* 0x0002440007057810 */ /* 0x000fe20007ffe0ff */
[----:B------:R-:W-:Y:S01]  /*1e620*/  UMOV UR7, 0x14f00000 ;  /* 0x14f0000000077882 */ /* 0x000fe20000000000 */
[----:B------:R-:W-:-:S09]  /*1e630*/  UMOV UR10, 0x80 ;  /* 0x00000080000a7882 */ /* 0x000fd20000000000 */
.L_x_723:
        /* <DEDUP_REMOVED lines=16> */
.L_x_853:
[----:B------:R-:W-:Y:S05]  /*1e740*/  BSYNC B3 ;  /* 0x0000000000037941 */ /* 0x000fea0003800000 */
.L_x_724:
[----:B------:R-:W1:Y:S01]  /*1e750*/  S2R R5, SR_TID.X ;  /* 0x0000000000057919 */ /* 0x000e620000002100 */
[----:B------:R-:W-:-:S04]  /*1e760*/  UPRMT UR4, UR38, 0x9910, URZ ;  /* 0x0000991026047896 */ /* 0x000fc8000800003f */
[----:B------:R-:W-:Y:S01]  /*1e770*/  UISETP.NE.AND UP0, UPT, UR4, 0x2, UPT ;  /* 0x000000020400788c */ /* 0x000fe2000bf05270 */
[----:B-1----:R-:W-:-:S04]  /*1e780*/  LOP3.LUT R5, R5, 0x7f, RZ, 0xc0, !PT ;  /* 0x0000007f05057812 */ /* 0x002fc800078ec0ff */
[----:B------:R-:W-:-:S13]  /*1e790*/  ISETP.NE.AND P0, PT, R5, RZ, PT ;  /* 0x000000ff0500720c */ /* 0x000fda0003f05270 */
[----:B0-----:R-:W-:-:S04]  /*1e7a0*/  @!P0 IMAD.MOV.U32 R3, RZ, RZ, 0x8000 ;  /* 0x00008000ff038424 */ /* 0x001fc800078e00ff */
[----:B------:R0:W-:Y:S01]  /*1e7b0*/  @!P0 SYNCS.ARRIVE.TRANS64 RZ, [R2+URZ+0x34850], R3 ;  /* 0x0348500302ff89a7 */ /* 0x0001e2000800003f */
[----:B------:R-:W-:-:S13]  /*1e7c0*/  PLOP3.LUT P0, PT, PT, PT, UP0, 0x80, 0x0 ;  /* 0x000000000000781c */ /* 0x000fda0003f0f008 */
[----:B0-----:R-:W-:Y:S05]  /*1e7d0*/  @P0 BRA `(.L_x_726) ;  /* 0x0000000000040947 */ /* 0x001fea0003800000 */
[----:B------:R-:W-:Y:S01]  /*1e7e0*/  BPT.TRAP 0x1 ;  /* 0x000000040000795c */ /* 0x000fe20000300000 */
.L_x_726:
[----:B------:R-:W2:Y:S01]  /*1e7f0*/  LDL R3, [R1+0x10] ;  /* 0x0000100001037983 */ /* 0x000ea20000100800 */
[----:B------:R-:W-:Y:S01]  /*1e800*/  BSSY B3, `(.L_x_727) ;  /* 0x0000004000037945 */ /* 0x000fe20003800000 */
[----:B--2---:R-:W-:-:S13]  /*1e810*/  LOP3.LUT P0, RZ, R3, 0x8, RZ, 0xc0, !PT ;  /* 0x0000000803ff7812 */ /* 0x004fda000780c0ff */
[----:B------:R-:W-:Y:S05]  /*1e820*/  @P0 BRA `(.L_x_728) ;  /* 0x0000000000040947 */ /* 0x000fea0003800000 */
[----:B------:R-:W-:Y:S01]  /*1e830*/  BPT.TRAP 0x1 ;  /* 0x000000040000795c */ /* 0x000fe20000300000 */
.L_x_728:
[----:B------:R-:W-:Y:S05]  /*1e840*/  BSYNC B3 ;  /* 0x0000000000037941 */ /* 0x000fea0003800000 */
.L_x_727:
[----:B------:R-:W2:Y:S04]  /*1e850*/  LDL R5, [R1+0x20] ;  /* 0x0000200001057983 */ /* 0x000ea80000100800 */
[----:B------:R-:W2:Y:S01]  /*1e860*/  LDL.LU R3, [R1+0x8] ;  /* 0x0000080001037983 */ /* 0x000ea20000300800 */
[----:B------:R-:W-:Y:S01]  /*1e870*/  R2UR UR10, R11 ;  /* 0x000000000b0a72ca */ /* 0x000fe200000e0000 */
[----:B------:R-:W-:Y:S01]  /*1e880*/  UIADD3 UR4, UP0, UR36, 0x470, URZ ;  /* 0x0000047024047890 */ /* 0x000fe2000ff1e03f */
[----:B------:R-:W-:Y:S01]  /*1e890*/  LEA R7, R19, R18, 0xf ;  /* 0x0000001213077211 */ /* 0x000fe200078e78ff */
[----:B------:R-:W-:Y:S01]  /*1e8a0*/  VIADD R2, R2, 0x34850 ;  /* 0x0003485002027836 */ /* 0x000fe20000000000 */
[----:B------:R-:W-:Y:S01]  /*1e8b0*/  PLOP3.LUT P0, PT, PT, PT, PT, 0x80, 0x0 ;  /* 0x000000000000781c */ /* 0x000fe20003f0f070 */
[----:B------:R-:W-:Y:S01]  /*1e8c0*/  UIADD3.X UR5, URZ, UR37, URZ, UP0, !UPT ;  /* 0x000000253f057290 */ /* 0x000fe200087fe43f */
[----:B------:R-:W-:Y:S01]  /*1e8d0*/  UMOV UR6, 0x0 ;  /* 0x0000000000067882 */ /* 0x000fe20000000000 */
[----:B------:R-:W-:Y:S01]  /*1e8e0*/  UMOV UR7, 0x14f00000 ;  /* 0x14f0000000077882 */ /* 0x000fe20000000000 */
[----:B--2---:R-:W-:Y:S01]  /*1e8f0*/  IMAD R3, R3, 0x80, R5 ;  /* 0x0000008003037824 */ /* 0x004fe200078e0205 */
[----:B------:R-:W-:-:S08]  /*1e900*/  IADD3 R5, R7, 0x400, RZ ;  /* 0x0000040007057810 */ /* 0x000fd00007ffe0ff */
.L_x_729:
        /* <DEDUP_REMOVED lines=12> */
[----:B------:R-:W-:Y:S01]  /*1e9d0*/  PLOP3.LUT P0, PT, PT, PT, PT, 0x80, 0x0 ;  /* 0x000000000000781c */ /* 0x000fe20003f0f070 */
[----:B------:R-:W-:Y:S01]  /*1e9e0*/  UMOV UR6, 0x0 ;  /* 0x0000000000067882 */ /* 0x000fe20000000000 */
[----:B------:R-:W-:-:S11]  /*1e9f0*/  UMOV UR7, 0x14f00000 ;  /* 0x14f0000000077882 */ /* 0x000fd60000000000 */
.L_x_730:
        /* <DEDUP_REMOVED lines=12> */
.L_x_715:
[----:B------:R-:W-:Y:S05]  /*1eac0*/  BSYNC B1 ;  /* 0x0000000000017941 */ /* 0x000fea0003800000 */
.L_x_714:
[----:B0-----:R-:W2:Y:S01]  /*1ead0*/  LDL.LU R0, [R1+0x48] ;  /* 0x0000480001007983 */ /* 0x001ea20000300800 */
[----:B------:R-:W-:-:S03]  /*1eae0*/  IMAD.MOV.U32 R19, RZ, RZ, R8 ;  /* 0x000000ffff137224 */ /* 0x000fc600078e0008 */
[----:B------:R0:W-:Y:S02]  /*1eaf0*/  STL [R1+0x1c], R10 ;  /* 0x00001c0a01007387 */ /* 0x0001e40000100800 */
[----:B0-2---:R-:W-:-:S07]  /*1eb00*/  IADD3 R0, R0, -0x3, RZ ;  /* 0xfffffffd00007810 */ /* 0x005fce0007ffe0ff */
.L_x_713:
[----:B------:R-:W-:Y:S05]  /*1eb10*/  BSYNC B2 ;  /* 0x0000000000027941 */ /* 0x000fea0003800000 */
.L_x_712:
[----:B------:R-:W-:Y:S01]  /*1eb20*/  VIADD R9, R9, 0xfffffffe ;  /* 0xfffffffe09097836 */ /* 0x000fe20000000000 */
[----:B------:R-:W-:-:S04]  /*1eb30*/  LOP3.LUT R6, RZ, R6, RZ, 0x33, !PT ;  /* 0x00000006ff067212 */ /* 0x000fc800078e33ff */
[----:B------:R-:W-:-:S13]  /*1eb40*/  ISETP.NE.AND P0, PT, R9, R6, PT ;  /* 0x000000060900720c */ /* 0x000fda0003f05270 */
[----:B------:R-:W-:Y:S05]  /*1eb50*/  @!P0 BRA `(.L_x_711) ;  /* 0x0000001400588947 */ /* 0x000fea0003800000 */
[----:B------:R-:W-:-:S07]  /*1eb60*/  MOV R9, R17 ;  /* 0x0000001100097202 */ /* 0x000fce0000000f00 */
.L_x_765:
        /* <DEDUP_REMOVED lines=22> */
[----:B0-----:R-:W-:Y:S01]  /*1ecd0*/  @P0 IMAD.HI.U32 R6, R0, R2, RZ ;  /* 0x0000000200060227 */ /* 0x001fe200078e00ff */
[----:B------:R-:W-:-:S04]  /*1ece0*/  MOV R2, R0 ;  /* 0x0000000000027202 */ /* 0x000fc80000000f00 */
        /* <DEDUP_REMOVED lines=11> */
.L_x_733:
[----:B------:R-:W-:Y:S01]  /*1eda0*/  LEA R3, R4, R18, 0x3 ;  /* 0x0000001204037211 */ /* 0x000fe200078e18ff */
[----:B------:R-:W-:Y:S01]  /*1edb0*/  BSSY B2, `(.L_x_734) ;  /* 0x0000004000027945 */ /* 0x000fe20003800000 */
[----:B------:R-:W-:-:S04]  /*1edc0*/  SHF.L.U32 R2, R5, 0x1f, RZ ;  /* 0x0000001f05027819 */ /* 0x000fc800000006ff */
[----:B------:R-:W1:Y:S02]  /*1edd0*/  SYNCS.PHASECHK.TRANS64.TRYWAIT P0, [R3+URZ+0x34840], R2 ;  /* 0x03484002030075a7 */ /* 0x000e64000800017f */
[----:B-1----:R-:W-:Y:S05]  /*1ede0*/  @!P0 BRA `(.L_x_735) ;  /* 0x0000004000748947 */ /* 0x002fea0003800000 */
.L_x_854:
[----:B------:R-:W-:Y:S05]  /*1edf0*/  BSYNC B2 ;  /* 0x0000000000027941 */ /* 0x000fea0003800000 */
.L_x_734:
[----:B------:R-:W2:Y:S01]  /*1ee00*/  S2R R7, SR_TID.X ;  /* 0x0000000000077919 */ /* 0x000ea20000002100 */
[----:B------:R-:W-:Y:S01]  /*1ee10*/  BSSY B2, `(.L_x_736) ;  /* 0x000000a000027945 */ /* 0x000fe20003800000 */
[----:B--2---:R-:W-:-:S04]  /*1ee20*/  LOP3.LUT R7, R7, 0x7f, RZ, 0xc0, !PT ;  /* 0x0000007f07077812 */ /* 0x004fc800078ec0ff */
[----:B------:R-:W-:-:S13]  /*1ee30*/  ISETP.NE.AND P0, PT, R7, RZ, PT ;  /* 0x000000ff0700720c */ /* 0x000fda0003f05270 */
[----:B------:R-:W-:Y:S05]  /*1ee40*/  @P0 BRA `(.L_x_737) ;  /* 0x0000000000180947 */ /* 0x000fea0003800000 */
[----:B------:R-:W2:Y:S01]  /*1ee50*/  LDL R7, [R1+0x10] ;  /* 0x0000100001077983 */ /* 0x000ea20000100800 */
[----:B-1----:R-:W-:-:S04]  /*1ee60*/  IMAD.MOV.U32 R2, RZ, RZ, 0xc000 ;  /* 0x0000c000ff027424 */ /* 0x002fc800078e00ff */
[----:B------:R3:W-:Y:S01]  /*1ee70*/  SYNCS.ARRIVE.TRANS64 RZ, [R3+URZ+0x34830], R2 ;  /* 0x0348300203ff79a7 */ /* 0x0007e2000800003f */
[----:B--2---:R-:W-:-:S13]  /*1ee80*/  LOP3.LUT P1, RZ, R7, 0x1, RZ, 0xc0, !PT ;  /* 0x0000000107ff7812 */ /* 0x004fda000782c0ff */
[----:B---3--:R-:W-:Y:S05]  /*1ee90*/  @!P1 BRA `(.L_x_737) ;  /* 0x0000000000049947 */ /* 0x008fea0003800000 */
[----:B------:R-:W-:Y:S01]  /*1eea0*/  BPT.TRAP 0x1 ;  /* 0x000000040000795c */ /* 0x000fe20000300000 */
.L_x_737:
[----:B------:R-:W-:Y:S05]  /*1eeb0*/  BSYNC B2 ;  /* 0x0000000000027941 */ /* 0x000fea0003800000 */
.L_x_736:
[----:B-1----:R-:W2:Y:S01]  /*1eec0*/  LDL R2, [R1+0x20] ;  /* 0x0000200001027983 */ /* 0x002ea20000100800 */
[----:B------:R-:W-:Y:S01]  /*1eed0*/  IMAD.MOV.U32 R10, RZ, RZ, RZ ;  /* 0x000000ffff0a7224 */ /* 0x000fe200078e00ff */
[----:B------:R-:W-:Y:S01]  /*1eee0*/  UIADD3 UR4, UP0, UR36, 0x370, URZ ;  /* 0x0000037024047890 */ /* 0x000fe2000ff1e03f */
[----:B------:R-:W-:Y:S01]  /*1eef0*/  IMAD R7, R4, 0xc000, R18 ;  /* 0x0000c00004077824 */ /* 0x000fe200078e0212 */
[----:B------:R-:W-:Y:S01]  /*1ef00*/  PLOP3.LUT P0, PT, PT, PT, PT, 0x80, 0x0 ;  /* 0x000000000000781c */ /* 0x000fe20003f0f070 */
[----:B------:R-:W-:Y:S01]  /*1ef10*/  UMOV UR6, 0x0 ;  /* 0x0000000000067882 */ /* 0x000fe20000000000 */
[----:B------:R-:W-:Y:S01]  /*1ef20*/  R2UR UR10, R10 ;  /* 0x000000000a0a72ca */ /* 0x000fe200000e0000 */
[----:B0-----:R-:W-:Y:S01]  /*1ef30*/  VIADD R8, R7, 0x1c400 ;  /* 0x0001c40007087836 */ /* 0x001fe20000000000 */
[----:B------:R-:W-:Y:S01]  /*1ef40*/  IADD3 R3, R3, 0x34830, RZ ;  /* 0x0003483003037810 */ /* 0x000fe20007ffe0ff */
[----:B------:R-:W-:Y:S01]  /*1ef50*/  UIADD3.X UR5, URZ, UR37, URZ, UP0, !UPT ;  /* 0x000000253f057290 */ /* 0x000fe200087fe43f */
[----:B------:R-:W-:Y:S01]  /*1ef60*/  UMOV UR7, 0x14f00000 ;  /* 0x14f0000000077882 */ /* 0x000fe20000000000 */
[----:B--2---:R-:W-:-:S10]  /*1ef70*/  IMAD R2, R6, 0x80, R2 ;  /* 0x0000008006027824 */ /* 0x004fd400078e0202 */
.L_x_738:
        /* <DEDUP_REMOVED lines=10> */
[----:B------:R-:W-:Y:S01]  /*1f020*/  MOV R11, 0x40 ;  /* 0x00000040000b7802 */ /* 0x000fe20000000f00 */
[----:B------:R-:W-:Y:S01]  /*1f030*/  VIADD R8, R7, 0x20400 ;  /* 0x0002040007087836 */ /* 0x000fe20000000000 */
[----:B------:R-:W-:Y:S01]  /*1f040*/  PLOP3.LUT P0, PT, PT, PT, PT, 0x80, 0x0 ;  /* 0x000000000000781c */ /* 0x000fe20003f0f070 */
[----:B------:R-:W-:Y:S01]  /*1f050*/  UMOV UR6, 0x0 ;  /* 0x0000000000067882 */ /* 0x000fe20000000000 */
[----:B------:R-:W-:Y:S01]  /*1f060*/  R2UR UR10, R11 ;  /* 0x000000000b0a72ca */ /* 0x000fe200000e0000 */
[----:B------:R-:W-:-:S14]  /*1f070*/  UMOV UR7, 0x14f00000 ;  /* 0x14f0000000077882 */ /* 0x000fdc0000000000 */
.L_x_739:
        /* <DEDUP_REMOVED lines=15> */
.L_x_740:
        /* <DEDUP_REMOVED lines=11> */
[----:B------:R-:W-:Y:S01]  /*1f220*/  LEA R2, R19, R18, 0x3 ;  /* 0x0000001213027211 */ /* 0x000fe200078e18ff */
[----:B------:R-:W-:Y:S01]  /*1f230*/  BSSY B2, `(.L_x_741) ;  /* 0x0000004000027945 */ /* 0x000fe20003800000 */
[----:B--2---:R-:W-:-:S04]  /*1f240*/  SHF.L.U32 R3, R8, 0x1f, RZ ;  /* 0x0000001f08037819 */ /* 0x004fc800000006ff */
[----:B------:R-:W0:Y:S02]  /*1f250*/  SYNCS.PHASECHK.TRANS64.TRYWAIT P0, [R2+URZ+0x34860], R3 ;  /* 0x03486003020075a7 */ /* 0x000e24000800017f */
[----:B0-----:R-:W-:Y:S05]  /*1f260*/  @!P0 BRA `(.L_x_742) ;  /* 0x0000003c00688947 */ /* 0x001fea0003800000 */
.L_x_855:
[----:B------:R-:W-:Y:S05]  /*1f270*/  BSYNC B2 ;  /* 0x0000000000027941 */ /* 0x000fea0003800000 */
.L_x_741:
        /* <DEDUP_REMOVED lines=10> */
.L_x_743:
[----:B------:R-:W2:Y:S01]  /*1f320*/  LDL R3, [R1+0x10] ;  /* 0x0000100001037983 */ /* 0x000ea20000100800 */
[----:B------:R-:W-:Y:S01]  /*1f330*/  BSSY B2, `(.L_x_744) ;  /* 0x0000004000027945 */ /* 0x000fe20003800000 */
[----:B--2---:R-:W-:-:S13]  /*1f340*/  LOP3.LUT P0, RZ, R3, 0x8, RZ, 0xc0, !PT ;  /* 0x0000000803ff7812 */ /* 0x004fda000780c0ff */
[----:B------:R-:W-:Y:S05]  /*1f350*/  @P0 BRA `(.L_x_745) ;  /* 0x0000000000040947 */ /* 0x000fea0003800000 */
[----:B------:R-:W-:Y:S01]  /*1f360*/  BPT.TRAP 0x1 ;  /* 0x000000040000795c */ /* 0x000fe20000300000 */
.L_x_745:
[----:B------:R-:W-:Y:S05]  /*1f370*/  BSYNC B2 ;  /* 0x0000000000027941 */ /* 0x000fea0003800000 */
.L_x_744:
[----:B------:R-:W2:Y:S04]  /*1f380*/  LDL R7, [R1+0x20] ;  /* 0x0000200001077983 */ /* 0x000ea80000100800 */
[----:B------:R-:W2:Y:S01]  /*1f390*/  LDL.LU R3, [R1+0x8] ;  /* 0x0000080001037983 */ /* 0x000ea20000300800 */
[----:B------:R-:W-:Y:S01]  /*1f3a0*/  R2UR UR10, R10 ;  /* 0x000000000a0a72ca */ /* 0x000fe200000e0000 */
[----:B------:R-:W-:Y:S01]  /*1f3b0*/  IMAD R19, R19, 0x8000, R18 ;  /* 0x0000800013137824 */ /* 0x000fe200078e0212 */
[----:B------:R-:W-:Y:S01]  /*1f3c0*/  UIADD3 UR4, UP0, UR36, 0x470, URZ ;  /* 0x0000047024047890 */ /* 0x000fe2000ff1e03f */
[----:B------:R-:W-:Y:S01]  /*1f3d0*/  PLOP3.LUT P0, PT, PT, PT, PT, 0x80, 0x0 ;  /* 0x000000000000781c */ /* 0x000fe20003f0f070 */
[----:B------:R-:W-:Y:S01]  /*1f3e0*/  VIADD R2, R2, 0x34850 ;  /* 0x0003485002027836 */ /* 0x000fe20000000000 */
[----:B------:R-:W-:Y:S01]  /*1f3f0*/  UMOV UR6, 0x0 ;  /* 0x0000000000067882 */ /* 0x000fe20000000000 */
[----:B------:R-:W-:Y:S01]  /*1f400*/  UIADD3.X UR5, URZ, UR37, URZ, UP0, !UPT ;  /* 0x000000253f057290 */ /* 0x000fe200087fe43f */
[----:B------:R-:W-:Y:S01]  /*1f410*/  UMOV UR7, 0x14f00000 ;  /* 0x14f0000000077882 */ /* 0x000fe20000000000 */
[----:B--2---:R-:W-:Y:S01]  /*1f420*/  LEA R3, R3, R7, 0x7 ;  /* 0x0000000703037211 */ /* 0x004fe200078e38ff */
[----:B------:R-:W-:-:S09]  /*1f430*/  VIADD R7, R19, 0x400 ;  /* 0x0000040013077836 */ /* 0x000fd20000000000 */
.L_x_746:
        /* <DEDUP_REMOVED lines=11> */
[----:B------:R-:W-:Y:S01]  /*1f4f0*/  UMOV UR6, 0x0 ;  /* 0x0000000000067882 */ /* 0x000fe20000000000 */
[----:B------:R-:W-:Y:S01]  /*1f500*/  PLOP3.LUT P0, PT, PT, PT, PT, 0x80, 0x0 ;  /* 0x000000000000781c */ /* 0x000fe20003f0f070 */
[----:B------:R-:W-:Y:S01]  /*1f510*/  UMOV UR7, 0x14f00000 ;  /* 0x14f0000000077882 */ /* 0x000fe20000000000 */
[----:B------:R-:W-:-:S11]  /*1f520*/  IADD3 R19, R19, 0x4400, RZ ;  /* 0x0000440013137810 */ /* 0x000fd60007ffe0ff */
.L_x_747:
        /* <DEDUP_REMOVED lines=12> */
.L_x_732:
[----:B------:R-:W-:Y:S05]  /*1f5f0*/  BSYNC B1 ;  /* 0x0000000000017941 */ /* 0x000fea0003800000 */
.L_x_731:
[----:B------:R-:W2:Y:S01]  /*1f600*/  LDL R2, [R1+0x10] ;  /* 0x0000100001027983 */ /* 0x000ea20000100800 */
[----:B------:R-:W-:Y:S01]  /*1f610*/  VIADD R19, R4, 0x1 ;  /* 0x0000000104137836 */ /* 0x000fe20000000000 */
[----:B------:R-:W-:Y:S01]  /*1f620*/  BSSY B1, `(.L_x_748) ;  /* 0x00000a5000017945 */ /* 0x000fe20003800000 */
[----:B0-----:R-:W-:-:S03]  /*1f630*/  IADD3 R6, R0, -0x1, RZ ;  /* 0xffffffff00067810 */ /* 0x001fc60007ffe0ff */
        /* <DEDUP_REMOVED lines=21> */
[----:B------:R-:W-:Y:S02]  /*1f790*/  IADD3 R7, -R2, RZ, RZ ;  /* 0x000000ff02077210 */ /* 0x000fe40007ffe1ff */
[----:B------:R-:W-:-:S03]  /*1f7a0*/  SHF.R.S32.HI R3, RZ, 0x1f, R2 ;  /* 0x0000001fff037819 */ /* 0x000fc60000011402 */
        /* <DEDUP_REMOVED lines=8> */
.L_x_750:
[----:B------:R-:W-:Y:S01]  /*1f830*/  IMAD R3, R19, 0x8, R18 ;  /* 0x0000000813037824 */ /* 0x000fe200078e0212 */
[----:B------:R-:W-:Y:S01]  /*1f840*/  SHF.L.U32 R2, R10, 0x1f, RZ ;  /* 0x0000001f0a027819 */ /* 0x000fe200000006ff */
[----:B------:R-:W-:Y:S03]  /*1f850*/  BSSY B2, `(.L_x_751) ;  /* 0x0000003000027945 */ /* 0x000fe60003800000 */
[----:B------:R-:W2:Y:S02]  /*1f860*/  SYNCS.PHASECHK.TRANS64.TRYWAIT P0, [R3+URZ+0x34840], R2 ;  /* 0x03484002030075a7 */ /* 0x000ea4000800017f */
[----:B--2---:R-:W-:Y:S05]  /*1f870*/  @!P0 BRA `(.L_x_752) ;  /* 0x0000003400f88947 */ /* 0x004fea0003800000 */
.L_x_856:
[----:B------:R-:W-:Y:S05]  /*1f880*/  BSYNC B2 ;  /* 0x0000000000027941 */ /* 0x000fea0003800000 */
.L_x_751:
[----:B-1----:R-:W1:Y:S01]  /*1f890*/  S2R R8, SR_TID.X ;  /* 0x0000000000087919 */ /* 0x002e620000002100 */
[----:B------:R-:W-:Y:S01]  /*1f8a0*/  BSSY B2, `(.L_x_753) ;  /* 0x000000a000027945 */ /* 0x000fe20003800000 */
[----:B-1----:R-:W-:-:S04]  /*1f8b0*/  LOP3.LUT R8, R8, 0x7f, RZ, 0xc0, !PT ;  /* 0x0000007f08087812 */ /* 0x002fc800078ec0ff */
[----:B------:R-:W-:-:S13]  /*1f8c0*/  ISETP.NE.AND P0, PT, R8, RZ, PT ;  /* 0x000000ff0800720c */ /* 0x000fda0003f05270 */
[----:B------:R-:W-:Y:S05]  /*1f8d0*/  @P0 BRA `(.L_x_754) ;  /* 0x0000000000180947 */ /* 0x000fea0003800000 */
[----:B------:R-:W3:Y:S01]  /*1f8e0*/  LDL R8, [R1+0x10] ;  /* 0x0000100001087983 */ /* 0x000ee20000100800 */
[----:B--2---:R-:W-:-:S04]  /*1f8f0*/  MOV R2, 0xc000 ;  /* 0x0000c00000027802 */ /* 0x004fc80000000f00 */
[----:B------:R1:W-:Y:S01]  /*1f900*/  SYNCS.ARRIVE.TRANS64 RZ, [R3+URZ+0x34830], R2 ;  /* 0x0348300203ff79a7 */ /* 0x0003e2000800003f */
[----:B---3--:R-:W-:-:S13]  /*1f910*/  LOP3.LUT P1, RZ, R8, 0x1, RZ, 0xc0, !PT ;  /* 0x0000000108ff7812 */ /* 0x008fda000782c0ff */
[----:B-1----:R-:W-:Y:S05]  /*1f920*/  @!P1 BRA `(.L_x_754) ;  /* 0x0000000000049947 */ /* 0x002fea0003800000 */
[----:B------:R-:W-:Y:S01]  /*1f930*/  BPT.TRAP 0x1 ;  /* 0x000000040000795c */ /* 0x000fe20000300000 */
.L_x_754:
[----:B------:R-:W-:Y:S05]  /*1f940*/  BSYNC B2 ;  /* 0x0000000000027941 */ /* 0x000fea0003800000 */
.L_x_753:
[----:B--2---:R-:W2:Y:S01]  /*1f950*/  LDL R2, [R1+0x20] ;  /* 0x0000200001027983 */ /* 0x004ea20000100800 */
[----:B------:R-:W-:Y:S01]  /*1f960*/  IMAD.MOV.U32 R11, RZ, RZ, RZ ;  /* 0x000000ffff0b7224 */ /* 0x000fe200078e00ff */
[----:B------:R-:W-:Y:S01]  /*1f970*/  UIADD3 UR4, UP0, UR36, 0x370, URZ ;  /* 0x0000037024047890 */ /* 0x000fe2000ff1e03f */
[----:B------:R-:W-:Y:S01]  /*1f980*/  IMAD R8, R19, 0xc000, R18 ;  /* 0x0000c00013087824 */ /* 0x000fe200078e0212 */
[----:B------:R-:W-:Y:S01]  /*1f990*/  PLOP3.LUT P0, PT, PT, PT, PT, 0x80, 0x0 ;  /* 0x000000000000781c */ /* 0x000fe20003f0f070 */
[----:B------:R-:W-:Y:S01]  /*1f9a0*/  VIADD R3, R3, 0x34830 ;  /* 0x0003483003037836 */ /* 0x000fe20000000000 */
[----:B------:R-:W-:Y:S01]  /*1f9b0*/  R2UR UR10, R11 ;  /* 0x000000000b0a72ca */ /* 0x000fe200000e0000 */
[----:B0-----:R-:W-:Y:S01]  /*1f9c0*/  VIADD R10, R8, 0x1c400 ;  /* 0x0001c400080a7836 */ /* 0x001fe20000000000 */
[----:B------:R-:W-:Y:S01]  /*1f9d0*/  UIADD3.X UR5, URZ, UR37, URZ, UP0, !UPT ;  /* 0x000000253f057290 */ /* 0x000fe200087fe43f */
[----:B------:R-:W-:Y:S01]  /*1f9e0*/  UMOV UR6, 0x0 ;  /* 0x0000000000067882 */ /* 0x000fe20000000000 */
[----:B------:R-:W-:Y:S01]  /*1f9f0*/  UMOV UR7, 0x14f00000 ;  /* 0x14f0000000077882 */ /* 0x000fe20000000000 */
[----:B--2---:R-:W-:-:S10]  /*1fa00*/  LEA R2, R7, R2, 0x7 ;  /* 0x0000000207027211 */ /* 0x004fd400078e38ff */
.L_x_755:
        /* <DEDUP_REMOVED lines=12> */
[----:B------:R-:W-:Y:S01]  /*1fad0*/  UMOV UR6, 0x0 ;  /* 0x0000000000067882 */ /* 0x000fe20000000000 */
[----:B------:R-:W-:Y:S01]  /*1fae0*/  IADD3 R10, R8, 0x20400, RZ ;  /* 0x00020400080a7810 */ /* 0x000fe20007ffe0ff */
[----:B------:R-:W-:Y:S01]  /*1faf0*/  UMOV UR7, 0x14f00000 ;  /* 0x14f0000000077882 */ /* 0x000fe20000000000 */
[----:B------:R-:W-:-:S15]  /*1fb00*/  R2UR UR10, R12 ;  /* 0x000000000c0a72ca */ /* 0x000fde00000e0000 */
.L_x_756:
        /* <DEDUP_REMOVED lines=15> */
.L_x_757:
        /* <DEDUP_REMOVED lines=15> */
.L_x_857:
[----:B------:R-:W-:Y:S05]  /*1fcf0*/  BSYNC B2 ;  /* 0x0000000000027941 */ /* 0x000fea0003800000 */
.L_x_758:
[----:B------:R-:W1:Y:S01]  /*1fd00*/  S2R R3, SR_TID.X ;  /* 0x0000000000037919 */ /* 0x000e620000002100 */
[----:B------:R-:W-:-:S04]  /*1fd10*/  UPRMT UR4, UR38, 0x9910, URZ ;  /* 0x0000991026047896 */ /* 0x000fc8000800003f */
[----:B------:R-:W-:Y:S01]  /*1fd20*/  UISETP.NE.AND UP0, UPT, UR4, 0x2, UPT ;  /* 0x000000020400788c */ /* 0x000fe2000bf05270 */
[----:B-1----:R-:W-:-:S04]  /*1fd30*/  LOP3.LUT R3, R3, 0x7f, RZ, 0xc0, !PT ;  /* 0x0000007f03037812 */ /* 0x002fc800078ec0ff */
[----:B------:R-:W-:-:S13]  /*1fd40*/  ISETP.NE.AND P0, PT, R3, RZ, PT ;  /* 0x000000ff0300720c */ /* 0x000fda0003f05270 */
[----:B------:R-:W-:-:S04]  /*1fd50*/  @!P0 MOV R3, 0x8000 ;  /* 0x0000800000038802 */ /* 0x000fc80000000f00 */
[----:B------:R1:W-:Y:S01]  /*1fd60*/  @!P0 SYNCS.ARRIVE.TRANS64 RZ, [R2+URZ+0x34850], R3 ;  /* 0x0348500302ff89a7 */ /* 0x0003e2000800003f */
[----:B------:R-:W-:-:S13]  /*1fd70*/  PLOP3.LUT P0, PT, PT, PT, UP0, 0x80, 0x0 ;  /* 0x000000000000781c */ /* 0x000fda0003f0f008 */
[----:B-1----:R-:W-:Y:S05]  /*1fd80*/  @P0 BRA `(.L_x_760) ;  /* 0x0000000000040947 */ /* 0x002fea0003800000 */
[----:B------:R-:W-:Y:S01]  /*1fd90*/  BPT.TRAP 0x1 ;  /* 0x000000040000795c */ /* 0x000fe20000300000 */
.L_x_760:
[----:B------:R-:W2:Y:S01]  /*1fda0*/  LDL R3, [R1+0x10] ;  /* 0x0000100001037983 */ /* 0x000ea20000100800 */
[----:B------:R-:W-:Y:S01]  /*1fdb0*/  BSSY B2, `(.L_x_761) ;  /* 0x0000004000027945 */ /* 0x000fe20003800000 */
[----:B--2---:R-:W-:-:S13]  /*1fdc0*/  LOP3.LUT P0, RZ, R3, 0x8, RZ, 0xc0, !PT ;  /* 0x0000000803ff7812 */ /* 0x004fda000780c0ff */
[----:B------:R-:W-:Y:S05]  /*1fdd0*/  @P0 BRA `(.L_x_762) ;  /* 0x0000000000040947 */ /* 0x000fea0003800000 */
[----:B------:R-:W-:Y:S01]  /*1fde0*/  BPT.TRAP 0x1 ;  /* 0x000000040000795c */ /* 0x000fe20000300000 */
.L_x_762:
[----:B------:R-:W-:Y:S05]  /*1fdf0*/  BSYNC B2 ;  /* 0x0000000000027941 */ /* 0x000fea0003800000 */
.L_x_761:
[----:B0-----:R-:W2:Y:S04]  /*1fe00*/  LDL R5, [R1+0x20] ;  /* 0x0000200001057983 */ /* 0x001ea80000100800 */
[----:B------:R-:W2:Y:S01]  /*1fe10*/  LDL.LU R3, [R1+0x8] ;  /* 0x0000080001037983 */ /* 0x000ea20000300800 */
[----:B------:R-:W-:Y:S01]  /*1fe20*/  R2UR UR10, R11 ;  /* 0x000000000b0a72ca */ /* 0x000fe200000e0000 */
[----:B------:R-:W-:Y:S01]  /*1fe30*/  IMAD R4, R4, 0x8000, R18 ;  /* 0x0000800004047824 */ /* 0x000fe200078e0212 */
[----:B------:R-:W-:Y:S01]  /*1fe40*/  UIADD3 UR4, UP0, UR36, 0x470, URZ ;  /* 0x0000047024047890 */ /* 0x000fe2000ff1e03f */
[----:B------:R-:W-:Y:S01]  /*1fe50*/  PLOP3.LUT P0, PT, PT, PT, PT, 0x80, 0x0 ;  /* 0x000000000000781c */ /* 0x000fe20003f0f070 */
[----:B------:R-:W-:Y:S01]  /*1fe60*/  UMOV UR6, 0x0 ;  /* 0x0000000000067882 */ /* 0x000fe20000000000 */
[----:B------:R-:W-:Y:S01]  /*1fe70*/  IADD3 R2, R2, 0x34850, RZ ;  /* 0x0003485002027810 */ /* 0x000fe20007ffe0ff */
[----:B------:R-:W-:Y:S01]  /*1fe80*/  UIADD3.X UR5, URZ, UR37, URZ, UP0, !UPT ;  /* 0x000000253f057290 */ /* 0x000fe200087fe43f */
[----:B------:R-:W-:Y:S01]  /*1fe90*/  UMOV UR7, 0x14f00000 ;  /* 0x14f0000000077882 */ /* 0x000fe20000000000 */
[----:B--2---:R-:W-:-:S02]  /*1fea0*/  IMAD R3, R3, 0x80, R5 ;  /* 0x0000008003037824 */ /* 0x004fc400078e0205 */
[----:B------:R-:W-:-:S08]  /*1feb0*/  VIADD R5, R4, 0x400 ;  /* 0x0000040004057836 */ /* 0x000fd00000000000 */
.L_x_763:
        /* <DEDUP_REMOVED lines=15> */
.L_x_764:
        /* <DEDUP_REMOVED lines=11> */
[----:B------:R-:W-:-:S07]  /*20060*/  MOV R17, R9 ;  /* 0x0000000900117202 */ /* 0x000fce0000000f00 */
.L_x_749:
[----:B------:R-:W-:Y:S05]  /*20070*/  BSYNC B1 ;  /* 0x0000000000017941 */ /* 0x000fea0003800000 */
.L_x_748:
[----:B------:R-:W2:Y:S01]  /*20080*/  LDL R2, [R1+0x34] ;  /* 0x0000340001027983 */ /* 0x000ea20000100800 */
[----:B------:R-:W-:Y:S01]  /*20090*/  VIADD R0, R0, 0xfffffffe ;  /* 0xfffffffe00007836 */ /* 0x000fe20000000000 */
[----:B--2---:R-:W-:-:S13]  /*200a0*/  ISETP.GT.AND P0, PT, R6, R2, PT ;  /* 0x000000020600720c */ /* 0x004fda0003f04270 */
[----:B------:R-:W-:Y:S05]  /*200b0*/  @P0 BRA `(.L_x_765) ;  /* 0xffffffe800ac0947 */ /* 0x000fea000383ffff */
.L_x_711:
[----:B------:R-:W-:Y:S05]  /*200c0*/  BSYNC B0 ;  /* 0x0000000000007941 */ /* 0x000fea0003800000 */
.L_x_710:
        /* <DEDUP_REMOVED lines=18> */
.L_x_767:
[----:B------:R-:W-:Y:S05]  /*201f0*/  BSYNC B0 ;  /* 0x0000000000007941 */ /* 0x000fea0003800000 */
.L_x_766:
[----:B---3--:R-:W3:Y:S01]  /*20200*/  LDL R0, [R1+0x10] ;  /* 0x0000100001007983 */ /* 0x008ee20000100800 */
[----:B------:R-:W-:Y:S01]  /*20210*/  BSSY B0, `(.L_x_768) ;  /* 0x000003f000007945 */ /* 0x000fe20003800000 */
[----:B---3--:R-:W-:-:S13]  /*20220*/  LOP3.LUT P0, RZ, R0, 0x4, RZ, 0xc0, !PT ;  /* 0x0000000400ff7812 */ /* 0x008fda000780c0ff */
[----:B------:R-:W-:Y:S05]  /*20230*/  @!P0 BRA `(.L_x_769) ;  /* 0x0000000000f08947 */ /* 0x000fea0003800000 */
[----:B------:R-:W3:Y:S01]  /*20240*/  LDL R2, [R1+0x1c] ;  /* 0x00001c0001027983 */ /* 0x000ee20000100800 */
[----:B------:R-:W-:Y:S01]  /*20250*/  IMAD R0, R19, 0x8, R18 ;  /* 0x0000000813007824 */ /* 0x000fe200078e0212 */
[----:B------:R-:W-:Y:S01]  /*20260*/  BSSY B1, `(.L_x_770) ;  /* 0x0000004000017945 */ /* 0x000fe20003800000 */
[----:B---3--:R-:W-:-:S04]  /*20270*/  SHF.L.U32 R2, R2, 0x1f, RZ ;  /* 0x0000001f02027819 */ /* 0x008fc800000006ff */
[----:B------:R-:W3:Y:S02]  /*20280*/  SYNCS.PHASECHK.TRANS64.TRYWAIT P0, [R0+URZ+0x34860], R2 ;  /* 0x03486002000075a7 */ /* 0x000ee4000800017f */
[----:B---3--:R-:W-:Y:S05]  /*20290*/  @!P0 BRA `(.L_x_771) ;  /* 0x0000002c00988947 */ /* 0x008fea0003800000 */
.L_x_858:
[----:B------:R-:W-:Y:S05]  /*202a0*/  BSYNC B1 ;  /* 0x0000000000017941 */ /* 0x000fea0003800000 */
.L_x_770:
[----:B------:R-:W4:Y:S01]  /*202b0*/  S2R R3, SR_TID.X ;  /* 0x0000000000037919 */ /* 0x000f220000002100 */
[----:B------:R-:W-:-:S04]  /*202c0*/  UPRMT UR4, UR38, 0x9910, URZ ;  /* 0x0000991026047896 */ /* 0x000fc8000800003f */
[----:B------:R-:W-:Y:S01]  /*202d0*/  UISETP.NE.AND UP0, UPT, UR4, 0x2, UPT ;  /* 0x000000020400788c */ /* 0x000fe2000bf05270 */
[----:B----4-:R-:W-:-:S04]  /*202e0*/  LOP3.LUT R3, R3, 0x7f, RZ, 0xc0, !PT ;  /* 0x0000007f03037812 */ /* 0x010fc800078ec0ff */
[----:B------:R-:W-:-:S13]  /*202f0*/  ISETP.NE.AND P0, PT, R3, RZ, PT ;  /* 0x000000ff0300720c */ /* 0x000fda0003f05270 */
[----:B---3--:R-:W-:-:S04]  /*20300*/  @!P0 MOV R2, 0x8000 ;  /* 0x0000800000028802 */ /* 0x008fc80000000f00 */
[----:B------:R3:W-:Y:S01]  /*20310*/  @!P0 SYNCS.ARRIVE.TRANS64 RZ, [R0+URZ+0x34850], R2 ;  /* 0x0348500200ff89a7 */ /* 0x0007e2000800003f */
[----:B------:R-:W-:-:S13]  /*20320*/  PLOP3.LUT P0, PT, PT, PT, UP0, 0x80, 0x0 ;  /* 0x000000000000781c */ /* 0x000fda0003f0f008 */
[----:B---3--:R-:W-:Y:S05]  /*20330*/  @P0 BRA `(.L_x_772) ;  /* 0x0000000000040947 */ /* 0x008fea0003800000 */
[----:B------:R-:W-:Y:S01]  /*20340*/  BPT.TRAP 0x1 ;  /* 0x000000040000795c */ /* 0x000fe20000300000 */
.L_x_772:
[----:B------:R-:W3:Y:S01]  /*20350*/  LDL R2, [R1+0x10] ;  /* 0x0000100001027983 */ /* 0x000ee20000100800 */
[----:B------:R-:W-:Y:S01]  /*20360*/  BSSY B1, `(.L_x_773) ;  /* 0x0000004000017945 */ /* 0x000fe20003800000 */
[----:B---3--:R-:W-:-:S13]  /*20370*/  LOP3.LUT P0, RZ, R2, 0x8, RZ, 0xc0, !PT ;  /* 0x0000000802ff7812 */ /* 0x008fda000780c0ff */
[----:B------:R-:W-:Y:S05]  /*20380*/  @P0 BRA `(.L_x_774) ;  /* 0x0000000000040947 */ /* 0x000fea0003800000 */
[----:B------:R-:W-:Y:S01]  /*20390*/  BPT.TRAP 0x1 ;  /* 0x000000040000795c */ /* 0x000fe20000300000 */
.L_x_774:
[----:B------:R-:W-:Y:S05]  /*203a0*/  BSYNC B1 ;  /* 0x0000000000017941 */ /* 0x000fea0003800000 */
.L_x_773:
[----:B------:R-:W3:Y:S04]  /*203b0*/  LDL.LU R3, [R1+0x20] ;  /* 0x0000200001037983 */ /* 0x000ee80000300800 */
[----:B------:R-:W3:Y:S01]  /*203c0*/  LDL.LU R2, [R1+0x8] ;  /* 0x0000080001027983 */ /* 0x000ee20000300800 */
[----:B------:R-:W-:Y:S01]  /*203d0*/  UIADD3 UR4, UP0, UR36, 0x470, URZ ;  /* 0x0000047024047890 */ /* 0x000fe2000ff1e03f */
[----:B------:R-:W-:Y:S01]  /*203e0*/  PLOP3.LUT P0, PT, PT, PT, PT, 0x80, 0x0 ;  /* 0x000000000000781c */ /* 0x000fe20003f0f070 */
[----:B------:R-:W-:Y:S01]  /*203f0*/  UMOV UR6, 0x0 ;  /* 0x0000000000067882 */ /* 0x000fe20000000000 */
[----:B------:R-:W-:Y:S01]  /*20400*/  IADD3 R0, R0, 0x34850, RZ ;  /* 0x0003485000007810 */ /* 0x000fe20007ffe0ff */
[----:B------:R-:W-:Y:S01]  /*20410*/  UIADD3.X UR5, URZ, UR37, URZ, UP0, !UPT ;  /* 0x000000253f057290 */ /* 0x000fe200087fe43f */
[----:B------:R-:W-:Y:S01]  /*20420*/  UMOV UR7, 0x14f00000 ;  /* 0x14f0000000077882 */ /* 0x000fe20000000000 */
[----:B------:R-:W-:Y:S01]  /*20430*/  UMOV UR10, URZ ;  /* 0x0000003f000a7c82 */ /* 0x000fe20008000000 */
[----:B---3--:R-:W-:-:S02]  /*20440*/  IMAD R3, R2, 0x80, R3 ;  /* 0x0000008002037824 */ /* 0x008fc400078e0203 */
[----:B------:R-:W-:-:S04]  /*20450*/  IMAD R2, R19, 0x8000, R18 ;  /* 0x0000800013027824 */ /* 0x000fc800078e0212 */
[----:B------:R-:W-:-:S07]  /*20460*/  VIADD R4, R2, 0x400 ;  /* 0x0000040002047836 */ /* 0x000fce0000000000 */
.L_x_775:
        /* <DEDUP_REMOVED lines=15> */
.L_x_776:
        /* <DEDUP_REMOVED lines=10> */
.L_x_769:
[----:B------:R-:W-:Y:S05]  /*20600*/  BSYNC B0 ;  /* 0x0000000000007941 */ /* 0x000fea0003800000 */
.L_x_768:
[----:B------:R-:W3:Y:S01]  /*20610*/  LDL.LU R4, [R1+0x1c] ;  /* 0x00001c0001047983 */ /* 0x000ee20000300800 */
[----:B------:R-:W-:-:S04]  /*20620*/  IADD3 R19, R19, 0x1, RZ ;  /* 0x0000000113137810 */ /* 0x000fc80007ffe0ff */
[----:B------:R-:W-:-:S04]  /*20630*/  ISETP.NE.AND P0, PT, R19, 0x2, PT ;  /* 0x000000021300780c */ /* 0x000fc80003f05270 */
[----:B------:R-:W-:Y:S02]  /*20640*/  SEL R0, RZ, 0x1, P0 ;  /* 0x00000001ff007807 */ /* 0x000fe40000000000 */
[----:B------:R-:W-:Y:S02]  /*20650*/  SEL R19, R19, RZ, P0 ;  /* 0x000000ff13137207 */ /* 0x000fe40000000000 */
[----:B---3--:R-:W-:-:S05]  /*20660*/  LOP3.LUT R4, R4, R0, RZ, 0x3c, !PT ;  /* 0x0000000004047212 */ /* 0x008fca00078e3cff */
[----:B------:R3:W-:Y:S02]  /*20670*/  STL [R1+0x1c], R4 ;  /* 0x00001c0401007387 */ /* 0x0007e40000100800 */
.L_x_690:
[----:B------:R-:W-:Y:S05]  /*20680*/  BSYNC B7 ;  /* 0x0000000000077941 */ /* 0x000fea0003800000 */
.L_x_688:
[----:B------:R-:W4:Y:S02]  /*20690*/  LDL R9, [R1+0x10] ;  /* 0x0000100001097983 */ /* 0x000f240000100800 */
        /* <DEDUP_REMOVED lines=8> */
[----:B0123--:R-:W0:Y:S04]  /*20720*/  LDS.128 R4, [R18+0x348d0] ;  /* 0x0348d00012047984 */ /* 0x00fe280000000c00 */
[----:B0-----:R0:W-:Y:S04]  /*20730*/  STL.64 [R1], R4 ;  /* 0x0000000401007387 */ /* 0x0011e80000100a00 */
[----:B------:R0:W-:Y:S01]  /*20740*/  STL.64 [R1+0x8], R6 ;  /* 0x0000080601007387 */ /* 0x0001e20000100a00 */
[----:B------:R-:W-:Y:S06]  /*20750*/  BAR.ARV 0x4, 0x180 ;  /* 0x0106000000007b1d */ /* 0x000fec0000002000 */
[----:B------:R-:W-:Y:S05]  /*20760*/  BRA `(.L_x_778) ;  /* 0x0000000c001c7947 */ /* 0x000fea0003800000 */
.L_x_777:
[----:B------:R-:W4:Y:S01]  /*20770*/  LDL R17, [R1+0x2c] ;  /* 0x00002c0001117983 */ /* 0x000f220000100800 */
[----:B------:R-:W-:Y:S01]  /*20780*/  UMOV UR4, 0xffffffff ;  /* 0xffffffff00047882 */ /* 0x000fe20000000000 */
[----:B----4-:R-:W-:Y:S02]  /*20790*/  ISETP.NE.AND P5, PT, R17, 0x1f, PT ;  /* 0x0000001f1100780c */ /* 0x010fe40003fa5270 */
[----:B------:R-:W-:Y:S11]  /*207a0*/  BRA.DIV UR4, `(.L_x_779) ;  /* 0x0000002a04687947 */ /* 0x000ff6000b800000 */
[----:B0-----:R-:W1:Y:S01]  /*207b0*/  LDL R3, [R1+0xc] ;  /* 0x00000c0001037983 */ /* 0x001e620000100800 */
[----:B------:R-:W-:-:S03]  /*207c0*/  ULDC UR4, c[0x0][0xc3c] ;  /* 0x00030f0000047ab9 */ /* 0x000fc60000000800 */
[----:B------:R-:W4:Y:S01]  /*207d0*/  LDL.LU R2, [R1] ;  /* 0x0000000001027983 */ /* 0x000f220000300800 */
[----:B------:R-:W-:Y:S01]  /*207e0*/  LOP3.LUT P4, RZ, R9, 0x1, RZ, 0xc0, !PT ;  /* 0x0000000109ff7812 */ /* 0x000fe2000788c0ff */
[----:B-1----:R-:W-:Y:S01]  /*207f0*/  IMAD.IADD R0, R3, 0x1, R17 ;  /* 0x0000000103007824 */ /* 0x002fe200078e0211 */
[----:B----4-:R-:W-:-:S04]  /*20800*/  MOV R9, R2 ;  /* 0x0000000200097202 */ /* 0x010fc80000000f00 */
[----:B------:R-:W-:-:S13]  /*20810*/  ISETP.GE.OR P0, PT, R0, UR4, !P5 ;  /* 0x0000000400007c0c */ /* 0x000fda000ef06670 */
[----:B------:R-:W0:Y:S08]  /*20820*/  @!P0 LDC.64 R2, c[0x0][0xc80] ;  /* 0x00032000ff028b82 */ /* 0x000e300000000a00 */
[----:B------:R-:W1:Y:S01]  /*20830*/  @!P0 LDC.64 R6, c[0x0][0xc78] ;  /* 0x00031e00ff068b82 */ /* 0x000e620000000a00 */
[----:B0-----:R-:W-:-:S05]  /*20840*/  @!P0 IMAD.WIDE R2, R0, 0x4, R2 ;  /* 0x0000000400028825 */ /* 0x001fca00078e0202 */
[----:B------:R1:W4:Y:S02]  /*20850*/  @!P0 LDG.E R8, desc[UR56][R2.64] ;  /* 0x0000003802088981 */ /* 0x000324000c1e1900 */
[----:B-1----:R-:W-:-:S06]  /*20860*/  @!P0 IMAD.WIDE R2, R0, 0x4, R6 ;  /* 0x0000000400028825 */ /* 0x002fcc00078e0206 */
[----:B------:R-:W5:Y:S01]  /*20870*/  @!P0 LDG.E R2, desc[UR56][R2.64] ;  /* 0x0000003802028981 */ /* 0x000f62000c1e1900 */
[----:B---3--:R-:W-:Y:S01]  /*20880*/  IMAD.MOV.U32 R4, RZ, RZ, RZ ;  /* 0x000000ffff047224 */ /* 0x008fe200078e00ff */
[----:B------:R-:W-:Y:S01]  /*20890*/  MOV R6, RZ ;  /* 0x000000ff00067202 */ /* 0x000fe20000000f00 */
[----:B------:R-:W-:Y:S01]  /*208a0*/  IMAD.MOV.U32 R10, RZ, RZ, RZ ;  /* 0x000000ffff0a7224 */ /* 0x000fe200078e00ff */
[C---:B------:R-:W-:Y:S01]  /*208b0*/  ISETP.GE.U32.AND P1, PT, R17.reuse, 0x4, PT ;  /* 0x000000041100780c */ /* 0x040fe20003f26070 */
[----:B--2---:R-:W-:Y:S01]  /*208c0*/  SHFL.IDX PT, R5, R9, RZ, 0x1f ;  /* 0x00001fff09057589 */ /* 0x004fe200000e0000 */
[C---:B------:R-:W-:Y:S02]  /*208d0*/  ISETP.GE.U32.AND P2, PT, R17.reuse, 0x8, PT ;  /* 0x000000081100780c */ /* 0x040fe40003f46070 */
[----:B------:R-:W-:Y:S01]  /*208e0*/  ISETP.GE.U32.AND P3, PT, R17, 0x10, PT ;  /* 0x000000101100780c */ /* 0x000fe20003f66070 */
[----:B------:R-:W-:Y:S01]  /*208f0*/  SHFL.IDX PT, R0, R9, 0x1, 0x1f ;  /* 0x00201f0009007f89 */ /* 0x000fe200000e0000 */
[----:B----4-:R-:W-:-:S02]  /*20900*/  @!P0 IMAD.MOV.U32 R4, RZ, RZ, R8 ;  /* 0x000000ffff048224 */ /* 0x010fc400078e0008 */
[----:B-----5:R-:W-:Y:S01]  /*20910*/  @!P0 IMAD.MOV.U32 R6, RZ, RZ, R2 ;  /* 0x000000ffff068224 */ /* 0x020fe200078e0002 */
[----:B------:R-:W-:-:S03]  /*20920*/  ISETP.GE.U32.AND P0, PT, R17, 0x2, PT ;  /* 0x000000021100780c */ /* 0x000fc60003f06070 */
[----:B------:R-:W-:-:S05]  /*20930*/  IMAD R2, R6, R4, RZ ;  /* 0x0000000406027224 */ /* 0x000fca00078e02ff */
        /* <DEDUP_REMOVED lines=15> */
[----:B------:R0:W1:Y:S02]  /*20a30*/  SHFL.IDX PT, R16, R7, 0x1f, 0x1f ;  /* 0x03e01f0007107f89 */ /* 0x00006400000e0000 */
.L_x_868:
[----:B------:R-:W-:Y:S02]  /*20a40*/  ULDC UR4, c[0x0][0xc38] ;  /* 0x00030e0000047ab9 */ /* 0x000fe40000000800 */
[----:B------:R-:W-:-:S04]  /*20a50*/  IMAD.U32 R2, RZ, RZ, UR4 ;  /* 0x00000004ff027e24 */ /* 0x000fc8000f8e00ff */
[----:B-1----:R-:W-:-:S05]  /*20a60*/  IMAD R16, R16, R2, RZ ;  /* 0x0000000210107224 */ /* 0x002fca00078e02ff */
[----:B------:R-:W-:-:S04]  /*20a70*/  IADD3 R0, R0, R16, RZ ;  /* 0x0000001000007210 */ /* 0x000fc80007ffe0ff */
[----:B------:R-:W-:-:S13]  /*20a80*/  ISETP.GT.AND P4, PT, R0, R5, PT ;  /* 0x000000050000720c */ /* 0x000fda0003f84270 */
[----:B------:R-:W-:Y:S05]  /*20a90*/  @P4 BRA `(.L_x_780) ;  /* 0x0000000000b04947 */ /* 0x000fea0003800000 */
.L_x_783:
[----:B------:R-:W2:Y:S01]  /*20aa0*/  LDL.LU R3, [R1+0xc] ;  /* 0x00000c0001037983 */ /* 0x000ea20000300800 */
[----:B------:R-:W1:Y:S01]  /*20ab0*/  LDC R2, c[0x0][0xc3c] ;  /* 0x00030f00ff027b82 */ /* 0x000e620000000800 */
[----:B--2---:R-:W-:-:S05]  /*20ac0*/  VIADD R3, R3, 0x1f ;  /* 0x0000001f03037836 */ /* 0x004fca0000000000 */
[----:B-1----:R-:W-:-:S13]  /*20ad0*/  ISETP.GE.AND P4, PT, R3, R2, PT ;  /* 0x000000020300720c */ /* 0x002fda0003f86270 */
[----:B------:R-:W-:Y:S05]  /*20ae0*/  @P4 BRA `(.L_x_781) ;  /* 0x0000000400d84947 */ /* 0x000fea0003800000 */
[----:B------:R-:W2:Y:S04]  /*20af0*/  LDL R4, [R1+0x2c] ;  /* 0x00002c0001047983 */ /* 0x000ea80000100800 */
[----:B------:R1:W-:Y:S01]  /*20b00*/  STL [R1+0xc], R3 ;  /* 0x00000c0301007387 */ /* 0x0003e20000100800 */
[----:B--2---:R-:W-:Y:S01]  /*20b10*/  IMAD.IADD R6, R3, 0x1, R4 ;  /* 0x0000000103067824 */ /* 0x004fe200078e0204 */
[----:B------:R-:W-:-:S04]  /*20b20*/  MOV R4, RZ ;  /* 0x000000ff00047202 */ /* 0x000fc80000000f00 */
[----:B------:R-:W-:-:S13]  /*20b30*/  ISETP.GE.OR P4, PT, R6, R2, !P5 ;  /* 0x000000020600720c */ /* 0x000fda0006f86670 */
[----:B-1----:R-:W1:Y:S02]  /*20b40*/  @!P4 LDC.64 R2, c[0x0][0xc80] ;  /* 0x00032000ff02cb82 */ /* 0x002e640000000a00 */
        /* <DEDUP_REMOVED lines=9> */
[----:B------:R-:W2:Y:S02]  /*20be0*/  LDL R3, [R1+0x10] ;  /* 0x0000100001037983 */ /* 0x000ea40000100800 */
[----:B--2---:R-:W-:Y:S02]  /*20bf0*/  LOP3.LUT P4, RZ, R3, 0x1, RZ, 0xc0, !PT ;  /* 0x0000000103ff7812 */ /* 0x004fe4000788c0ff */
[----:B------:R-:W1:Y:S02]  /*20c00*/  SHFL.UP PT, R3, R2, 0x1, RZ ;  /* 0x0420000002037989 */ /* 0x000e6400000e00ff */
[----:B-1----:R-:W-:-:S05]  /*20c10*/  SEL R3, R3, RZ, P4 ;  /* 0x000000ff03037207 */ /* 0x002fca0002000000 */
[----:B------:R-:W-:-:S05]  /*20c20*/  IMAD.IADD R2, R2, 0x1, R3 ;  /* 0x0000000102027824 */ /* 0x000fca00078e0203 */
[----:B------:R-:W1:Y:S02]  /*20c30*/  SHFL.UP PT, R3, R2, 0x2, RZ ;  /* 0x0440000002037989 */ /* 0x000e6400000e00ff */
[----:B-1----:R-:W-:-:S04]  /*20c40*/  SEL R3, R3, RZ, P0 ;  /* 0x000000ff03037207 */ /* 0x002fc80000000000 */
[----:B------:R-:W-:-:S05]  /*20c50*/  IADD3 R2, R2, R3, RZ ;  /* 0x0000000302027210 */ /* 0x000fca0007ffe0ff */
[----:B------:R-:W1:Y:S02]  /*20c60*/  SHFL.UP PT, R3, R2, 0x4, RZ ;  /* 0x0480000002037989 */ /* 0x000e6400000e00ff */
[----:B-1----:R-:W-:-:S05]  /*20c70*/  SEL R3, R3, RZ, P1 ;  /* 0x000000ff03037207 */ /* 0x002fca0000800000 */
[----:B------:R-:W-:-:S05]  /*20c80*/  IMAD.IADD R2, R2, 0x1, R3 ;  /* 0x0000000102027824 */ /* 0x000fca00078e0203 */
[----:B------:R-:W1:Y:S02]  /*20c90*/  SHFL.UP PT, R3, R2, 0x8, RZ ;  /* 0x0500000002037989 */ /* 0x000e6400000e00ff */
[----:B-1----:R-:W-:-:S05]  /*20ca0*/  SEL R3, R3, RZ, P2 ;  /* 0x000000ff03037207 */ /* 0x002fca0001000000 */
[----:B------:R-:W-:-:S05]  /*20cb0*/  IMAD.IADD R2, R2, 0x1, R3 ;  /* 0x0000000102027824 */ /* 0x000fca00078e0203 */
[----:B------:R-:W1:Y:S02]  /*20cc0*/  SHFL.UP PT, R3, R2, 0x10, RZ ;  /* 0x0600000002037989 */ /* 0x000e6400000e00ff */
[----:B-1----:R-:W-:-:S04]  /*20cd0*/  SEL R3, R3, RZ, P3 ;  /* 0x000000ff03037207 */ /* 0x002fc80001800000 */
[----:B0-----:R-:W-:-:S05]  /*20ce0*/  IADD3 R7, R2, R3, RZ ;  /* 0x0000000302077210 */ /* 0x001fca0007ffe0ff */
[----:B------:R0:W1:Y:S02]  /*20cf0*/  SHFL.IDX PT, R16, R7, 0x1f, 0x1f ;  /* 0x03e01f0007107f89 */ /* 0x00006400000e0000 */
.L_x_876:
[----:B------:R-:W-:Y:S02]  /*20d00*/  ULDC UR4, c[0x0][0xc38] ;  /* 0x00030e0000047ab9 */ /* 0x000fe40000000800 */
[----:B------:R-:W-:-:S04]  /*20d10*/  IMAD.U32 R2, RZ, RZ, UR4 ;  /* 0x00000004ff027e24 */ /* 0x000fc8000f8e00ff */
[----:B-1----:R-:W-:-:S04]  /*20d20*/  IMAD R16, R16, R2, RZ ;  /* 0x0000000210107224 */ /* 0x002fc800078e02ff */
[----:B------:R-:W-:-:S05]  /*20d30*/  IMAD.IADD R0, R16, 0x1, R0 ;  /* 0x0000000110007824 */ /* 0x000fca00078e0200 */
[----:B------:R-:W-:-:S13]  /*20d40*/  ISETP.GT.AND P4, PT, R0, R5, PT ;  /* 0x000000050000720c */ /* 0x000fda0003f84270 */
[----:B------:R-:W-:Y:S05]  /*20d50*/  @!P4 BRA `(.L_x_783) ;  /* 0xfffffffc0050c947 */ /* 0x000fea000383ffff */
.L_x_780:
[----:B------:R-:W-:Y:S01]  /*20d60*/  IADD3 R16, -R16, R0, RZ ;  /* 0x0000000010107210 */ /* 0x000fe20007ffe1ff */
[----:B------:R-:W-:-:S04]  /*20d70*/  UMOV UR4, 0xffffffff ;  /* 0xffffffff00047882 */ /* 0x000fc80000000000 */
[----:B------:R-:W-:-:S05]  /*20d80*/  IMAD R0, R7, R2, R16 ;  /* 0x0000000207007224 */ /* 0x000fca00078e0210 */
[----:B------:R-:W-:Y:S01]  /*20d90*/  ISETP.GT.AND P6, PT, R0, R5, PT ;  /* 0x000000050000720c */ /* 0x000fe20003fc4270 */
[----:B------:R-:W-:-:S12]  /*20da0*/  BRA.DIV UR4, `(.L_x_784) ;  /* 0x0000002e04247947 */ /* 0x000fd8000b800000 */
[----:B------:R-:W-:-:S04]  /*20db0*/  VOTE.ANY R3, PT, !P6 ;  /* 0x0000000000037806 */ /* 0x000fc800070e0100 */
[----:B------:R-:W1:Y:S02]  /*20dc0*/  POPC R0, R3 ;  /* 0x0000000300007309 */ /* 0x000e640000000000 */
[----:B-1----:R1:W2:Y:S04]  /*20dd0*/  SHFL.IDX PT, R4, R4, R0, 0x1f ;  /* 0x00001f0004047589 */ /* 0x0022a800000e0000 */
[----:B------:R1:W3:Y:S02]  /*20de0*/  SHFL.IDX PT, R6, R6, R0, 0x1f ;  /* 0x00001f0006067589 */ /* 0x0002e400000e0000 */
.L_x_881:
[----:B------:R-:W-:-:S13]  /*20df0*/  ISETP.NE.AND P0, PT, R3, RZ, PT ;  /* 0x000000ff0300720c */ /* 0x000fda0003f05270 */
[----:B------:R-:W-:Y:S05]  /*20e00*/  @!P0 BRA `(.L_x_785) ;  /* 0x0000000000148947 */ /* 0x000fea0003800000 */
[----:B------:R-:W-:Y:S01]  /*20e10*/  UMOV UR4, 0xffffffff ;  /* 0xffffffff00047882 */ /* 0x000fe20000000000 */
[----:B------:R-:W-:Y:S02]  /*20e20*/  VIADD R12, R0, 0xffffffff ;  /* 0xffffffff000c7836 */ /* 0x000fe40000000000 */
[----:B------:R-:W-:Y:S05]  /*20e30*/  BRA.DIV UR4, `(.L_x_786) ;  /* 0x0000002e045c7947 */ /* 0x000fea000b800000 */
[----:B0-----:R0:W4:Y:S02]  /*20e40*/  SHFL.IDX PT, R7, R7, R12, 0x1f ;  /* 0x00001f0c07077589 */ /* 0x00112400000e0000 */
.L_x_884:
[----:B----4-:R-:W-:-:S07]  /*20e50*/  IMAD.MOV.U32 R10, RZ, RZ, R7 ;  /* 0x000000ffff0a7224 */ /* 0x010fce00078e0007 */
.L_x_785:
[----:B------:R-:W4:Y:S01]  /*20e60*/  LDL.LU R11, [R1+0xc] ;  /* 0x00000c00010b7983 */ /* 0x000f220000300800 */
[----:B--2---:R-:W-:Y:S01]  /*20e70*/  IABS R3, R4 ;  /* 0x0000000400037213 */ /* 0x004fe20000000000 */
[----:B------:R-:W-:Y:S02]  /*20e80*/  IMAD R2, R10, R2, R16 ;  /* 0x000000020a027224 */ /* 0x000fe400078e0210 */
[----:B------:R-:W-:Y:S01]  /*20e90*/  IMAD.MOV.U32 R8, RZ, RZ, RZ ;  /* 0x000000ffff087224 */ /* 0x000fe200078e00ff */
[----:B0-----:R-:W0:Y:S02]  /*20ea0*/  I2F.RP R7, R3 ;  /* 0x0000000300077306 */ /* 0x001e240000209400 */
[----:B------:R-:W-:Y:S01]  /*20eb0*/  IADD3 R5, R5, -R2, RZ ;  /* 0x8000000205057210 */ /* 0x000fe20007ffe0ff */
[----:B------:R2:W-:Y:S03]  /*20ec0*/  STL [R1], R2 ;  /* 0x0000000201007387 */ /* 0x0005e60000100800 */
[----:B--2---:R-:W-:-:S02]  /*20ed0*/  IABS R2, R5 ;  /* 0x0000000500027213 */ /* 0x004fc40000000000 */
[----:B0-----:R-:W0:Y:S02]  /*20ee0*/  MUFU.RCP R7, R7 ;  /* 0x0000000700077308 */ /* 0x001e240000001000 */
[----:B0-----:R-:W-:-:S06]  /*20ef0*/  IADD3 R7, R7, 0xffffffe, RZ ;  /* 0x0ffffffe07077810 */ /* 0x001fcc0007ffe0ff */
[----:B------:R-:W0:Y:S02]  /*20f00*/  F2I.FTZ.U32.TRUNC.NTZ R9, R7 ;  /* 0x0000000700097305 */ /* 0x000e24000021f000 */
[----:B0-----:R-:W-:-:S04]  /*20f10*/  IMAD.MOV R7, RZ, RZ, -R9 ;  /* 0x000000ffff077224 */ /* 0x001fc800078e0a09 */
[----:B------:R-:W-:-:S04]  /*20f20*/  IMAD R7, R7, R3, RZ ;  /* 0x0000000307077224 */ /* 0x000fc800078e02ff */
[----:B------:R-:W-:Y:S01]  /*20f30*/  IMAD.HI.U32 R7, R9, R7, R8 ;  /* 0x0000000709077227 */ /* 0x000fe200078e0008 */
[----:B------:R-:W-:-:S05]  /*20f40*/  IABS R8, R4 ;  /* 0x0000000400087213 */ /* 0x000fca0000000000 */
[----:B------:R-:W-:Y:S02]  /*20f50*/  IMAD.MOV R8, RZ, RZ, -R8 ;  /* 0x000000ffff087224 */ /* 0x000fe400078e0a08 */
[----:B------:R-:W-:-:S04]  /*20f60*/  IMAD.HI.U32 R7, R7, R2, RZ ;  /* 0x0000000207077227 */ /* 0x000fc800078e00ff */
[----:B------:R-:W-:Y:S01]  /*20f70*/  IMAD R2, R7, R8, R2 ;  /* 0x0000000807027224 */ /* 0x000fe200078e0202 */
[----:B---3--:R-:W-:-:S04]  /*20f80*/  IABS R8, R6 ;  /* 0x0000000600087213 */ /* 0x008fc80000000000 */
[----:B------:R-:W-:-:S13]  /*20f90*/  ISETP.GT.U32.AND P2, PT, R3, R2, PT ;  /* 0x000000020300720c */ /* 0x000fda0003f44070 */
[----:B------:R-:W-:Y:S01]  /*20fa0*/  @!P2 IMAD.IADD R2, R2, 0x1, -R3 ;  /* 0x000000010202a824 */ /* 0x000fe200078e0a03 */
[----:B------:R-:W-:Y:S02]  /*20fb0*/  @!P2 IADD3 R7, R7, 0x1, RZ ;  /* 0x000000010707a810 */ /* 0x000fe40007ffe0ff */
[----:B------:R-:W-:Y:S02]  /*20fc0*/  ISETP.NE.AND P2, PT, R4, RZ, PT ;  /* 0x000000ff0400720c */ /* 0x000fe40003f45270 */
[----:B------:R-:W-:Y:S02]  /*20fd0*/  ISETP.GE.U32.AND P0, PT, R2, R3, PT ;  /* 0x000000030200720c */ /* 0x000fe40003f06070 */
[----:B------:R-:W0:Y:S11]  /*20fe0*/  I2F.RP R2, R8 ;  /* 0x0000000800027306 */ /* 0x000e360000209400 */
[----:B------:R-:W-:Y:S01]  /*20ff0*/  @P0 VIADD R7, R7, 0x1 ;  /* 0x0000000107070836 */ /* 0x000fe20000000000 */
[----:B0-----:R-:W0:Y:S02]  /*21000*/  MUFU.RCP R2, R2 ;  /* 0x0000000200027308 */ /* 0x001e240000001000 */
[----:B0-----:R-:W-:-:S06]  /*21010*/  IADD3 R2, R2, 0xffffffe, RZ ;  /* 0x0ffffffe02027810 */ /* 0x001fcc0007ffe0ff */
[----:B------:R-:W0:Y:S02]  /*21020*/  F2I.FTZ.U32.TRUNC.NTZ R3, R2 ;  /* 0x0000000200037305 */ /* 0x000e24000021f000 */
[----:B0-----:R-:W-:-:S04]  /*21030*/  IMAD.MOV R2, RZ, RZ, -R3 ;  /* 0x000000ffff027224 */ /* 0x001fc800078e0a03 */
[----:B------:R-:W-:Y:S02]  /*21040*/  IMAD R9, R2, R8, RZ ;  /* 0x0000000802097224 */ /* 0x000fe400078e02ff */
[----:B------:R-:W-:-:S04]  /*21050*/  IMAD.MOV.U32 R2, RZ, RZ, RZ ;  /* 0x000000ffff027224 */ /* 0x000fc800078e00ff */
[----:B------:R-:W-:Y:S01]  /*21060*/  IMAD.HI.U32 R2, R3, R9, R2 ;  /* 0x0000000903027227 */ /* 0x000fe200078e0002 */
[----:B------:R-:W-:Y:S02]  /*21070*/  LOP3.LUT R3, R5, R4, RZ, 0x3c, !PT ;  /* 0x0000000405037212 */ /* 0x000fe400078e3cff */
[----:B------:R-:W-:Y:S02]  /*21080*/  IABS R9, R6 ;  /* 0x0000000600097213 */ /* 0x000fe40000000000 */
[----:B------:R-:W-:Y:S02]  /*21090*/  ISETP.GE.AND P1, PT, R3, RZ, PT ;  /* 0x000000ff0300720c */ /* 0x000fe40003f26270 */
[----:B------:R-:W-:-:S11]  /*210a0*/  IADD3 R9, RZ, -R9, RZ ;  /* 0x80000009ff097210 */ /* 0x000fd60007ffe0ff */
[----:B------:R-:W-:Y:S01]  /*210b0*/  @!P1 IMAD.MOV R7, RZ, RZ, -R7 ;  /* 0x000000ffff079224 */ /* 0x000fe200078e0a07 */
[----:B------:R-:W-:-:S04]  /*210c0*/  @!P2 LOP3.LUT R7, RZ, R4, RZ, 0x33, !PT ;  /* 0x00000004ff07a212 */ /* 0x000fc800078e33ff */
[-C--:B------:R-:W-:Y:S01]  /*210d0*/  IABS R3, R7.reuse ;  /* 0x0000000700037213 */ /* 0x080fe20000000000 */
[----:B------:R-:W-:-:S04]  /*210e0*/  IMAD R4, R4, R7, RZ ;  /* 0x0000000704047224 */ /* 0x000fc800078e02ff */
[----:B------:R-:W-:-:S04]  /*210f0*/  IMAD.HI.U32 R2, R2, R3, RZ ;  /* 0x0000000302027227 */ /* 0x000fc800078e00ff */
[----:B------:R-:W-:Y:S02]  /*21100*/  IMAD R3, R2, R9, R3 ;  /* 0x0000000902037224 */ /* 0x000fe400078e0203 */
[----:B------:R-:W-:-:S03]  /*21110*/  IMAD.IADD R4, R5, 0x1, -R4 ;  /* 0x0000000105047824 */ /* 0x000fc600078e0a04 */
[----:B------:R-:W-:-:S13]  /*21120*/  ISETP.GT.U32.AND P2, PT, R8, R3, PT ;  /* 0x000000030800720c */ /* 0x000fda0003f44070 */
[----:B------:R-:W-:Y:S02]  /*21130*/  @!P2 IMAD.IADD R3, R3, 0x1, -R8 ;  /* 0x000000010303a824 */ /* 0x000fe400078e0a08 */
[----:B------:R-:W-:Y:S01]  /*21140*/  @!P2 VIADD R2, R2, 0x1 ;  /* 0x000000010202a836 */ /* 0x000fe20000000000 */
[----:B------:R-:W-:Y:S02]  /*21150*/  ISETP.NE.AND P2, PT, R6, RZ, PT ;  /* 0x000000ff0600720c */ /* 0x000fe40003f45270 */
[----:B------:R-:W-:Y:S02]  /*21160*/  ISETP.GE.U32.AND P0, PT, R3, R8, PT ;  /* 0x000000080300720c */ /* 0x000fe40003f06070 */
[----:B------:R-:W-:-:S04]  /*21170*/  LOP3.LUT R3, R7, R6, RZ, 0x3c, !PT ;  /* 0x0000000607037212 */ /* 0x000fc800078e3cff */
[----:B------:R-:W-:-:S07]  /*21180*/  ISETP.GE.AND P1, PT, R3, RZ, PT ;  /* 0x000000ff0300720c */ /* 0x000fce0003f26270 */
[----:B------:R-:W-:-:S06]  /*21190*/  @P0 IADD3 R2, R2, 0x1, RZ ;  /* 0x0000000102020810 */ /* 0x000fcc0007ffe0ff */
[----:B------:R-:W-:Y:S01]  /*211a0*/  @!P1 IMAD.MOV R2, RZ, RZ, -R2 ;  /* 0x000000ffff029224 */ /* 0x000fe200078e0a02 */
[----:B------:R-:W-:-:S05]  /*211b0*/  @!P2 LOP3.LUT R2, RZ, R6, RZ, 0x33, !PT ;  /* 0x00000006ff02a212 */ /* 0x000fca00078e33ff */
[----:B------:R-:W-:Y:S01]  /*211c0*/  IMAD.MOV R3, RZ, RZ, -R2 ;  /* 0x000000ffff037224 */ /* 0x000fe200078e0a02 */
[----:B------:R-:W-:-:S03]  /*211d0*/  LEA R2, R6, R2, 0x18 ;  /* 0x0000000206027211 */ /* 0x000fc600078ec0ff */
[----:B------:R-:W-:Y:S02]  /*211e0*/  IMAD R3, R6, R3, R7 ;  /* 0x0000000306037224 */ /* 0x000fe400078e0207 */
[----:B----4-:R-:W-:-:S03]  /*211f0*/  IMAD.IADD R11, R0, 0x1, R11 ;  /* 0x00000001000b7824 */ /* 0x010fc600078e020b */
[----:B-1----:R-:W-:-:S05]  /*21200*/  LEA R0, R3, R2, 0x10 ;  /* 0x0000000203007211 */ /* 0x002fca00078e80ff */
[----:B------:R0:W-:Y:S04]  /*21210*/  STL [R1+0x8], R0 ;  /* 0x0000080001007387 */ /* 0x0001e80000100800 */
[----:B------:R0:W-:Y:S04]  /*21220*/  STL [R1+0xc], R11 ;  /* 0x00000c0b01007387 */ /* 0x0001e80000100800 */
[----:B------:R0:W-:Y:S01]  /*21230*/  STL [R1+0x4], R4 ;  /* 0x0000040401007387 */ /* 0x0001e20000100800 */
[----:B------:R-:W-:Y:S05]  /*21240*/  BRA `(.L_x_787) ;  /* 0x0000000000287947 */ /* 0x000fea0003800000 */
.L_x_781:
[----:B------:R-:W-:Y:S01]  /*21250*/  UMOV UR4, URZ ;  /* 0x0000003f00047c82 */ /* 0x000fe20008000000 */
[----:B------:R-:W-:Y:S01]  /*21260*/  ULDC UR6, c[0x0][0xc3c] ;  /* 0x00030f0000067ab9 */ /* 0x000fe20000000800 */
[----:B------:R-:W-:Y:S01]  /*21270*/  UMOV UR5, URZ ;  /* 0x0000003f00057c82 */ /* 0x000fe20008000000 */
[----:B------:R-:W-:Y:S01]  /*21280*/  IMAD.U32 R3, RZ, RZ, UR4 ;  /* 0x00000004ff037e24 */ /* 0x000fe2000f8e00ff */
[----:B------:R-:W-:Y:S01]  /*21290*/  MOV R0, UR6 ;  /* 0x0000000600007c02 */ /* 0x000fe20008000f00 */
[----:B------:R-:W-:Y:S01]  /*212a0*/  IMAD.U32 R2, RZ, RZ, UR5 ;  /* 0x00000005ff027e24 */ /* 0x000fe2000f8e00ff */
[----:B------:R1:W-:Y:S04]  /*212b0*/  STL [R1], R5 ;  /* 0x0000000501007387 */ /* 0x0003e80000100800 */
[----:B------:R1:W-:Y:S04]  /*212c0*/  STL [R1+0x4], R3 ;  /* 0x0000040301007387 */ /* 0x0003e80000100800 */
[----:B------:R1:W-:Y:S04]  /*212d0*/  STL [R1+0xc], R0 ;  /* 0x00000c0001007387 */ /* 0x0003e80000100800 */
[----:B------:R1:W-:Y:S02]  /*212e0*/  STL [R1+0x8], R2 ;  /* 0x0000080201007387 */ /* 0x0003e40000100800 */
.L_x_787:
[----:B01----:R-:W2:Y:S04]  /*212f0*/  LDL R0, [R1+0x2c] ;  /* 0x00002c0001007983 */ /* 0x003ea80000100800 */
[----:B------:R-:W3:Y:S04]  /*21300*/  LDL R2, [R1+0xc] ;  /* 0x00000c0001027983 */ /* 0x000ee80000100800 */
[----:B------:R-:W4:Y:S04]  /*21310*/  LDL R3, [R1+0x8] ;  /* 0x0000080001037983 */ /* 0x000f280000100800 */
[----:B------:R-:W5:Y:S04]  /*21320*/  LDL R4, [R1] ;  /* 0x0000000001047983 */ /* 0x000f680000100800 */
[----:B------:R-:W5:Y:S01]  /*21330*/  LDL R5, [R1+0x4] ;  /* 0x0000040001057983 */ /* 0x000f620000100800 */
[----:B------:R-:W-:Y:S05]  /*21340*/  WARPSYNC.ALL ;  /* 0x0000000000007948 */ /* 0x000fea0003800000 */
[----:B------:R-:W-:Y:S01]  /*21350*/  BAR.SYNC.DEFER_BLOCKING 0x4, 0x180 ;  /* 0x0106000000007b1d */ /* 0x000fe20000010000 */
[----:B--2---:R-:W-:-:S13]  /*21360*/  ISETP.NE.AND P0, PT, R0, RZ, PT ;  /* 0x000000ff0000720c */ /* 0x004fda0003f05270 */
[----:B------:R-:W0:Y:S01]  /*21370*/  @!P0 S2R R0, SR_CgaCtaId ;  /* 0x0000000000008919 */ /* 0x000e220000008800 */
[----:B---3--:R-:W-:Y:S01]  /*21380*/  IMAD.MOV.U32 R7, RZ, RZ, R2 ;  /* 0x000000ffff077224 */ /* 0x008fe200078e0002 */
[----:B------:R-:W-:Y:S01]  /*21390*/  @!P0 MOV R2, 0x400 ;  /* 0x0000040000028802 */ /* 0x000fe20000000f00 */
[----:B----4-:R-:W-:-:S03]  /*213a0*/  IMAD.MOV.U32 R6, RZ, RZ, R3 ;  /* 0x000000ffff067224 */ /* 0x010fc600078e0003 */
[----:B0-----:R-:W-:-:S05]  /*213b0*/  @!P0 LEA R18, R0, R2, 0x18 ;  /* 0x0000000200128211 */ /* 0x001fca00078ec0ff */
[----:B-----5:R1:W-:Y:S01]  /*213c0*/  @!P0 STS.128 [R18+0x348d0], R4 ;  /* 0x0348d00412008388 */ /* 0x0203e20000000c00 */
[----:B------:R-:W-:Y:S06]  /*213d0*/  BAR.ARV 0x5, 0x180 ;  /* 0x0146000000007b1d */ /* 0x000fec0000002000 */
.L_x_778:
[----:B------:R-:W2:Y:S01]  /*213e0*/  LDL R0, [R1+0xc] ;  /* 0x00000c0001007983 */ /* 0x000ea20000100800 */
[----:B------:R-:W-:Y:S02]  /*213f0*/  ULDC UR4, c[0x0][0xc3c] ;  /* 0x00030f0000047ab9 */ /* 0x000fe40000000800 */
[----:B--2---:R-:W-:-:S13]  /*21400*/  ISETP.GE.AND P0, PT, R0, UR4, PT ;  /* 0x0000000400007c0c */ /* 0x004fda000bf06270 */
[----:B------:R-:W-:Y:S05]  /*21410*/  @!P0 BRA `(.L_x_788) ;  /* 0xffffff90006c8947 */ /* 0x000fea000383ffff */
[----:B------:R-:W-:Y:S05]  /*21420*/  BSYNC B8 ;  /* 0x0000000000087941 */ /* 0x000fea0003800000 */
.L_x_642:
[----:B--2---:R-:W2:Y:S01]  /*21430*/  LDL.LU R0, [R1+0x64] ;  /* 0x0000640001007983 */ /* 0x004ea20000300800 */
[----:B------:R-:W-:Y:S01]  /*21440*/  BSSY B0, `(.L_x_789) ;  /* 0x000000b000007945 */ /* 0x000fe20003800000 */
[----:B01----:R-:W0:Y:S01]  /*21450*/  S2R R5, SR_CgaCtaId ;  /* 0x0000000000057919 */ /* 0x003e220000008800 */
[----:B--2---:R-:W-:-:S04]  /*21460*/  IADD3 R0, R0, 0x1, RZ ;  /* 0x0000000100007810 */ /* 0x004fc80007ffe0ff */
[----:B------:R-:W-:-:S04]  /*21470*/  LEA.HI R2, R0, R0, RZ, 0x1 ;  /* 0x0000000000027211 */ /* 0x000fc800078f08ff */
[----:B------:R-:W-:-:S05]  /*21480*/  LOP3.LUT R3, R2, 0xfffffffe, RZ, 0xc0, !PT ;  /* 0xfffffffe02037812 */ /* 0x000fca00078ec0ff */
[----:B------:R-:W-:Y:S01]  /*21490*/  IMAD.IADD R3, R0, 0x1, -R3 ;  /* 0x0000000100037824 */ /* 0x000fe200078e0a03 */
[----:B------:R-:W-:-:S04]  /*214a0*/  MOV R0, 0x400 ;  /* 0x0000040000007802 */ /* 0x000fc80000000f00 */
[----:B0-----:R-:W-:Y:S02]  /*214b0*/  LEA R0, R5, R0, 0x18 ;  /* 0x0000000005007211 */ /* 0x001fe400078ec0ff */
[----:B------:R-:W-:-:S04]  /*214c0*/  SHF.L.U32 R3, R3, 0x1f, RZ ;  /* 0x0000001f03037819 */ /* 0x000fc800000006ff */
[----:B------:R-:W0:Y:S02]  /*214d0*/  SYNCS.PHASECHK.TRANS64.TRYWAIT P0, [R0+URZ+0x34820], R3 ;  /* 0x03482003000075a7 */ /* 0x000e24000800017f */
[----:B0-----:R-:W-:Y:S05]  /*214e0*/  @!P0 BRA `(.L_x_790) ;  /* 0x0000002400d88947 */ /* 0x001fea0003800000 */
.L_x_885:
[----:B------:R-:W-:Y:S05]  /*214f0*/  BSYNC B0 ;  /* 0x0000000000007941 */ /* 0x000fea0003800000 */
.L_x_789:
[----:B------:R-:W-:-:S03]  /*21500*/  UMOV UR4, 0xffffffff ;  /* 0xffffffff00047882 */ /* 0x000fc60000000000 */
[----:B------:R-:W-:Y:S05]  /*21510*/  BRA.DIV UR4, `(.L_x_791) ;  /* 0x0000002604e07947 */ /* 0x000fea000b800000 */
[----:B------:R-:W1:Y:S02]  /*21520*/  S2R R2, SR_TID.X ;  /* 0x0000000000027919 */ /* 0x000e640000002100 */
[----:B-1----:R-:W-:-:S04]  /*21530*/  SHF.R.U32.HI R2, RZ, 0x5, R2 ;  /* 0x00000005ff027819 */ /* 0x002fc80000011602 */
[----:B------:R-:W-:-:S05]  /*21540*/  LOP3.LUT R2, R2, 0x3, RZ, 0xc0, !PT ;  /* 0x0000000302027812 */ /* 0x000fca00078ec0ff */
[----:B------:R1:W2:Y:S02]  /*21550*/  SHFL.IDX PT, R14, R2, RZ, 0x1f ;  /* 0x00001fff020e7589 */ /* 0x0002a400000e0000 */
.L_x_888:
[----:B--2---:R-:W-:-:S13]  /*21560*/  ISETP.NE.AND P0, PT, R14, RZ, PT ;  /* 0x000000ff0e00720c */ /* 0x004fda0003f05270 */
[----:B------:R-:W-:Y:S05]  /*21570*/  @P0 BRA `(.L_x_422) ;  /* 0x0000000000940947 */ /* 0x000fea0003800000 */
[----:B------:R-:W-:-:S03]  /*21580*/  UMOV UR4, 0xffffffff ;  /* 0xffffffff00047882 */ /* 0x000fc60000000000 */
[----:B------:R-:W-:Y:S05]  /*21590*/  BRA.DIV UR4, `(.L_x_792) ;  /* 0x0000002604f47947 */ /* 0x000fea000b800000 */
[----:B------:R-:W-:-:S13]  /*215a0*/  ELECT P6, URZ, PT ;  /* 0x00000000003f782f */ /* 0x000fda00038c0000 */
.L_x_891:
[----:B------:R-:W-:Y:S05]  /*215b0*/  @!P6 BRA `(.L_x_422) ;  /* 0x000000000084e947 */ /* 0x000fea0003800000 */
[----:B-1----:R-:W2:Y:S02]  /*215c0*/  LDL R2, [R1+0x88] ;  /* 0x0000880001027983 */ /* 0x002ea40000100800 */
[----:B--2---:R-:W-:-:S13]  /*215d0*/  R2UR UR4, R2 ;  /* 0x00000000020472ca */ /* 0x004fda00000e0000 */
[----:B------:R-:W-:-:S06]  /*215e0*/  ULOP3.LUT UR4, UR4, 0x2, URZ, 0xfc, !UPT ;  /* 0x0000000204047892 */ /* 0x000fcc000f8efc3f */
[----:B------:R-:W-:-:S05]  /*215f0*/  IMAD.U32 R2, RZ, RZ, UR4 ;  /* 0x00000004ff027e24 */ /* 0x000fca000f8e00ff */
[----:B------:R-:W-:-:S13]  /*21600*/  ISETP.NE.AND P2, PT, R2, 0x3, PT ;  /* 0x000000030200780c */ /* 0x000fda0003f45270 */
[----:B------:R-:W-:Y:S05]  /*21610*/  @!P2 BRA `(.L_x_793) ;  /* 0x000000000004a947 */ /* 0x000fea0003800000 */
[----:B------:R-:W-:Y:S01]  /*21620*/  BPT.TRAP 0x1 ;  /* 0x000000040000795c */ /* 0x000fe20000300000 */
.L_x_793:
[----:B------:R-:W2:Y:S01]  /*21630*/  LDL.LU R7, [R1+0x1c] ;  /* 0x00001c0001077983 */ /* 0x000ea20000300800 */
[----:B------:R-:W-:Y:S01]  /*21640*/  IADD3 R2, R0, 0x34840, RZ ;  /* 0x0003484000027810 */ /* 0x000fe20007ffe0ff */
[----:B0-----:R-:W-:-:S04]  /*21650*/  VIADD R3, R19, 0x1 ;  /* 0x0000000113037836 */ /* 0x001fc80000000000 */
[----:B------:R-:W-:Y:S01]  /*21660*/  IMAD R6, R19, 0x8, R2 ;  /* 0x0000000813067824 */ /* 0x000fe200078e0202 */
[----:B------:R-:W-:-:S04]  /*21670*/  ISETP.NE.AND P1, PT, R3, 0x2, PT ;  /* 0x000000020300780c */ /* 0x000fc80003f25270 */
[----:B------:R-:W-:Y:S02]  /*21680*/  SEL R4, RZ, 0x1, P1 ;  /* 0x00000001ff047807 */ /* 0x000fe40000800000 */
[----:B------:R-:W-:Y:S02]  /*21690*/  SEL R3, R3, RZ, P1 ;  /* 0x000000ff03037207 */ /* 0x000fe40000800000 */
[C---:B--2---:R-:W-:Y:S02]  /*216a0*/  SHF.L.U32 R5, R7.reuse, 0x1f, RZ ;  /* 0x0000001f07057819 */ /* 0x044fe400000006ff */
[----:B------:R-:W-:Y:S02]  /*216b0*/  LOP3.LUT R4, R7, R4, RZ, 0x3c, !PT ;  /* 0x0000000407047212 */ /* 0x000fe400078e3cff */
[----:B------:R-:W0:Y:S01]  /*216c0*/  SYNCS.PHASECHK.TRANS64.TRYWAIT P0, [R6+URZ], R5 ;  /* 0x00000005060075a7 */ /* 0x000e22000800017f */
[----:B------:R-:W-:Y:S02]  /*216d0*/  LEA R7, R3, R2, 0x3 ;  /* 0x0000000203077211 */ /* 0x000fe400078e18ff */
[----:B------:R-:W-:Y:S01]  /*216e0*/  SHF.L.U32 R2, R4, 0x1f, RZ ;  /* 0x0000001f04027819 */ /* 0x000fe200000006ff */
[----:B0-----:R-:W-:Y:S06]  /*216f0*/  @!P0 BRA `(.L_x_794) ;  /* 0x0000002400bc8947 */ /* 0x001fec0003800000 */
.L_x_892:
[----:B------:R-:W1:Y:S02]  /*21700*/  SYNCS.PHASECHK.TRANS64.TRYWAIT P0, [R7+URZ], R2 ;  /* 0x00000002070075a7 */ /* 0x000e64000800017f */
[----:B-1----:R-:W-:Y:S05]  /*21710*/  @!P0 BRA `(.L_x_795) ;  /* 0x0000002400c88947 */ /* 0x002fea0003800000 */
.L_x_893:
[----:B------:R-:W-:Y:S05]  /*21720*/  @!P2 BRA `(.L_x_796) ;  /* 0x000000000004a947 */ /* 0x000fea0003800000 */
[----:B------:R-:W-:Y:S01]  /*21730*/  BPT.TRAP 0x1 ;  /* 0x000000040000795c */ /* 0x000fe20000300000 */
.L_x_796:
[----:B------:R-:W-:-:S04]  /*21740*/  VIADD R0, R0, 0x34860 ;  /* 0x0003486000007836 */ /* 0x000fc80000000000 */
[----:B------:R-:W-:-:S04]  /*21750*/  IMAD R4, R19, 0x8, R0 ;  /* 0x0000000813047824 */ /* 0x000fc800078e0200 */
[----:B------:R-:W2:Y:S02]  /*21760*/  SYNCS.PHASECHK.TRANS64.TRYWAIT P0, [R4+URZ], R5 ;  /* 0x00000005040075a7 */ /* 0x000ea4000800017f */
[----:B--2---:R-:W-:Y:S05]  /*21770*/  @!P0 BRA `(.L_x_797) ;  /* 0x0000002400c48947 */ /* 0x004fea0003800000 */
.L_x_894:
[----:B------:R-:W-:-:S07]  /*21780*/  LEA R3, R3, R0, 0x3 ;  /* 0x0000000003037211 */ /* 0x000fce00078e18ff */
.L_x_798:
[----:B---3--:R3:W4:Y:S02]  /*21790*/  SYNCS.PHASECHK.TRANS64.TRYWAIT P0, [R3+URZ], R2 ;  /* 0x00000002030075a7 */ /* 0x008724000800017f */
[----:B----4-:R-:W-:Y:S05]  /*217a0*/  @!P0 NANOSLEEP.SYNCS 0x989680 ;  /* 0x009896800000895d */ /* 0x010fea0003900000 */
[----:B------:R-:W4:Y:S02]  /*217b0*/  @!P0 SYNCS.PHASECHK.TRANS64 P0, [R3+URZ], R2 ;  /* 0x00000002030085a7 */ /* 0x000f24000800007f */
[----:B----4-:R-:W-:Y:S05]  /*217c0*/  @!P0 BRA `(.L_x_798) ;  /* 0xfffffffc00f08947 */ /* 0x010fea000383ffff */
.L_x_422:
[----:B------:R-:W-:Y:S05]  /*217d0*/  BSYNC B9 ;  /* 0x0000000000097941 */ /* 0x000fea0003800000 */
.L_x_419:
[----:B------:R-:W-:Y:S05]  /*217e0*/  EXIT ;  /* 0x000000000000794d */ /* 0x000fea0003800000 */
.L_x_442:
[----:B0-----:R0:W1:Y:S02]  /*217f0*/  SYNCS.PHASECHK.TRANS64.TRYWAIT P5, [R101+URZ+0x34890], R102 ;  /* 0x03489066650075a7 */ /* 0x00106400080a017f */
[----:B-1----:R-:W-:Y:S05]  /*21800*/  @!P5 NANOSLEEP.SYNCS 0x989680 ;  /* 0x009896800000d95d */ /* 0x002fea0003900000 */
[----:B------:R-:W1:Y:S02]  /*21810*/  @!P5 SYNCS.PHASECHK.TRANS64 P5, [R101+URZ+0x34890], R102 ;  /* 0x034890666500d5a7 */ /* 0x000e6400080a007f */
[----:B-1----:R-:W-:Y:S05]  /*21820*/  @!P5 BRA `(.L_x_442) ;  /* 0xfffffffc00f0d947 */ /* 0x002fea000383ffff */
[----:B------:R-:W-:Y:S05]  /*21830*/  BRA `(.L_x_799) ;  /* 0xfffffe2000f87947 */ /* 0x000fea000383ffff */
.L_x_496:
[----:B-1----:R1:W2:Y:S02]  /*21840*/  SYNCS.PHASECHK.TRANS64.TRYWAIT P5, [R101+URZ+0x34890], R102 ;  /* 0x03489066650075a7 */ /* 0x0022a400080a017f */
[----:B--2---:R-:W-:Y:S05]  /*21850*/  @!P5 NANOSLEEP.SYNCS 0x989680 ;  /* 0x009896800000d95d */ /* 0x004fea0003900000 */
[----:B------:R-:W2:Y:S02]  /*21860*/  @!P5 SYNCS.PHASECHK.TRANS64 P5, [R101+URZ+0x34890], R102 ;  /* 0x034890666500d5a7 */ /* 0x000ea400080a007f */
[----:B--2---:R-:W-:Y:S05]  /*21870*/  @!P5 BRA `(.L_x_496) ;  /* 0xfffffffc00f0d947 */ /* 0x004fea000383ffff */
[----:B------:R-:W-:Y:S05]  /*21880*/  BRA `(.L_x_800) ;  /* 0xfffffe5400c07947 */ /* 0x000fea000383ffff */
.L_x_521:
[----:B0-----:R0:W1:Y:S02]  /*21890*/  SYNCS.PHASECHK.TRANS64.TRYWAIT P3, [R101+URZ+0x34890], R102 ;  /* 0x03489066650075a7 */ /* 0x001064000806017f */
[----:B-1----:R-:W-:Y:S05]  /*218a0*/  @!P3 NANOSLEEP.SYNCS 0x989680 ;  /* 0x009896800000b95d */ /* 0x002fea0003900000 */
[----:B------:R-:W1:Y:S02]  /*218b0*/  @!P3 SYNCS.PHASECHK.TRANS64 P3, [R101+URZ+0x34890], R102 ;  /* 0x034890666500b5a7 */ /* 0x000e64000806007f */
[----:B-1----:R-:W-:Y:S05]  /*218c0*/  @!P3 BRA `(.L_x_521) ;  /* 0xfffffffc00f0b947 */ /* 0x002fea000383ffff */
[----:B------:R-:W-:Y:S05]  /*218d0*/  BRA `(.L_x_801) ;  /* 0xfffffe8400e87947 */ /* 0x000fea000383ffff */
.L_x_527:
[----:B-1----:R1:W2:Y:S02]  /*218e0*/  SYNCS.PHASECHK.TRANS64.TRYWAIT P2, [R101+URZ+0x348b0], R102 ;  /* 0x0348b066650075a7 */ /* 0x0022a4000804017f */
[----:B--2---:R-:W-:Y:S05]  /*218f0*/  @!P2 NANOSLEEP.SYNCS 0x989680 ;  /* 0x009896800000a95d */ /* 0x004fea0003900000 */
[----:B------:R-:W2:Y:S02]  /*21900*/  @!P2 SYNCS.PHASECHK.TRANS64 P2, [R101+URZ+0x348b0], R102 ;  /* 0x0348b0666500a5a7 */ /* 0x000ea4000804007f */
[----:B--2---:R-:W-:Y:S05]  /*21910*/  @!P2 BRA `(.L_x_527) ;  /* 0xfffffffc00f0a947 */ /* 0x004fea000383ffff */
[----:B------:R-:W-:Y:S05]  /*21920*/  BRA `(.L_x_802) ;  /* 0xfffffe8800e47947 */ /* 0x000fea000383ffff */
.L_x_547:
[----:B------:R-:W-:Y:S01]  /*21930*/  BSSY B1, `(.L_x_803) ;  /* 0x0000008000017945 */ /* 0x000fe20003800000 */
[----:B------:R-:W-:Y:S01]  /*21940*/  IMAD.MOV.U32 R13, RZ, RZ, R41 ;  /* 0x000000ffff0d7224 */ /* 0x000fe200078e0029 */
[----:B------:R-:W-:Y:S01]  /*21950*/  MOV R11, 0x1c1f ;  /* 0x00001c1f000b7802 */ /* 0x000fe20000000f00 */
[----:B------:R-:W-:Y:S02]  /*21960*/  IMAD.MOV.U32 R12, RZ, RZ, RZ ;  /* 0x000000ffff0c7224 */ /* 0x000fe400078e00ff */
[----:B------:R-:W-:-:S07]  /*21970*/  IMAD.MOV.U32 R15, RZ, RZ, -0x1 ;  /* 0xffffffffff0f7424 */ /* 0x000fce00078e00ff */
[----:B------:R-:W-:Y:S05]  /*21980*/  WARPSYNC.COLLECTIVE R15, `(.L_x_804) ;  /* 0x000000000f087348 */ /* 0x000fea0003c00000 */
[----:B------:R0:W1:Y:S02]  /*21990*/  SHFL.IDX P6, R14, R13, R12, R11 ;  /* 0x0000000c0d0e7389 */ /* 0x00006400000c000b */
[----:B01----:R-:W-:Y:S01]  /*219a0*/  ENDCOLLECTIVE ;  /* 0x000000000000791b */ /* 0x003fe20003800000 */
.L_x_804:
[----:B------:R-:W-:Y:S05]  /*219b0*/  BSYNC B1 ;  /* 0x0000000000017941 */ /* 0x000fea0003800000 */
.L_x_803:
[----:B------:R-:W-:Y:S01]  /*219c0*/  MOV R13, R39 ;  /* 0x00000027000d7202 */ /* 0x000fe20000000f00 */
[----:B------:R-:W-:Y:S01]  /*219d0*/  IMAD.MOV.U32 R12, RZ, RZ, RZ ;  /* 0x000000ffff0c7224 */ /* 0x000fe200078e00ff */
[----:B------:R-:W-:Y:S01]  /*219e0*/  MOV R15, 0xffffffff ;  /* 0xffffffff000f7802 */ /* 0x000fe20000000f00 */
[----:B------:R-:W-:Y:S02]  /*219f0*/  IMAD.MOV.U32 R11, RZ, RZ, 0x1c1f ;  /* 0x00001c1fff0b7424 */ /* 0x000fe400078e00ff */
[----:B------:R-:W-:-:S07]  /*21a00*/  IMAD.MOV.U32 R42, RZ, RZ, R14 ;  /* 0x000000ffff2a7224 */ /* 0x000fce00078e000e */
[----:B------:R-:W-:Y:S05]  /*21a10*/  WARPSYNC.COLLECTIVE R15, `(.L_x_805) ;  /* 0x000000000f087348 */ /* 0x000fea0003c00000 */
[----:B------:R0:W1:Y:S02]  /*21a20*/  SHFL.IDX P6, R14, R13, R12, R11 ;  /* 0x0000000c0d0e7389 */ /* 0x00006400000c000b */
[----:B01----:R-:W-:Y:S01]  /*21a30*/  ENDCOLLECTIVE ;  /* 0x000000000000791b */ /* 0x003fe20003800000 */
.L_x_805:
[----:B------:R-:W-:Y:S02]  /*21a40*/  IMAD.MOV.U32 R13, RZ, RZ, R44 ;  /* 0x000000ffff0d7224 */ /* 0x000fe400078e002c */
[----:B------:R-:W-:-:S07]  /*21a50*/  IMAD.MOV.U32 R39, RZ, RZ, R14 ;  /* 0x000000ffff277224 */ /* 0x000fce00078e000e */
[----:B------:R-:W-:Y:S05]  /*21a60*/  WARPSYNC.COLLECTIVE R15, `(.L_x_806) ;  /* 0x000000000f087348 */ /* 0x000fea0003c00000 */
[----:B------:R0:W1:Y:S02]  /*21a70*/  SHFL.IDX P6, R14, R13, R12, R11 ;  /* 0x0000000c0d0e7389 */ /* 0x00006400000c000b */
[----:B01----:R-:W-:Y:S01]  /*21a80*/  ENDCOLLECTIVE ;  /* 0x000000000000791b */ /* 0x003fe20003800000 */
.L_x_806:
[----:B------:R-:W-:Y:S01]  /*21a90*/  IMAD.MOV.U32 R13, RZ, RZ, R37 ;  /* 0x000000ffff0d7224 */ /* 0x000fe200078e0025 */
[----:B------:R-:W-:-:S07]  /*21aa0*/  MOV R44, R14 ;  /* 0x0000000e002c7202 */ /* 0x000fce0000000f00 */
[----:B------:R-:W-:Y:S05]  /*21ab0*/  WARPSYNC.COLLECTIVE R15, `(.L_x_807) ;  /* 0x000000000f087348 */ /* 0x000fea0003c00000 */
[----:B------:R0:W1:Y:S02]  /*21ac0*/  SHFL.IDX P6, R14, R13, R12, R11 ;  /* 0x0000000c0d0e7389 */ /* 0x00006400000c000b */
[----:B01----:R-:W-:Y:S01]  /*21ad0*/  ENDCOLLECTIVE ;  /* 0x000000000000791b */ /* 0x003fe20003800000 */
.L_x_807:
[----:B------:R-:W-:Y:S01]  /*21ae0*/  IMAD.MOV.U32 R37, RZ, RZ, R14 ;  /* 0x000000ffff257224 */ /* 0x000fe200078e000e */
[----:B------:R-:W-:Y:S06]  /*21af0*/  BRA `(.L_x_808) ;  /* 0xfffffe9800547947 */ /* 0x000fec000383ffff */
.L_x_551:
[----:B0-----:R0:W1:Y:S02]  /*21b00*/  SYNCS.PHASECHK.TRANS64.TRYWAIT P0, [R2+URZ+0x34800], R5 ;  /* 0x03480005020075a7 */ /* 0x001064000800017f */
[----:B-1----:R-:W-:Y:S05]  /*21b10*/  @!P0 NANOSLEEP.SYNCS 0x989680 ;  /* 0x009896800000895d */ /* 0x002fea0003900000 */
[----:B------:R-:W1:Y:S02]  /*21b20*/  @!P0 SYNCS.PHASECHK.TRANS64 P0, [R2+URZ+0x34800], R5 ;  /* 0x03480005020085a7 */ /* 0x000e64000800007f */
[----:B-1----:R-:W-:Y:S05]  /*21b30*/  @!P0 BRA `(.L_x_551) ;  /* 0xfffffffc00f08947 */ /* 0x002fea000383ffff */
[----:B------:R-:W-:Y:S05]  /*21b40*/  BRA `(.L_x_809) ;  /* 0xfffffea000e47947 */ /* 0x000fea000383ffff */
.L_x_575:
[----:B------:R-:W-:Y:S01]  /*21b50*/  BSSY B1, `(.L_x_810) ;  /* 0x0000008000017945 */ /* 0x000fe20003800000 */
[----:B------:R-:W-:Y:S01]  /*21b60*/  MOV R13, R41 ;  /* 0x00000029000d7202 */ /* 0x000fe20000000f00 */
[----:B------:R-:W-:Y:S01]  /*21b70*/  IMAD.MOV.U32 R12, RZ, RZ, RZ ;  /* 0x000000ffff0c7224 */ /* 0x000fe200078e00ff */
[----:B------:R-:W-:Y:S01]  /*21b80*/  MOV R15, 0xffffffff ;  /* 0xffffffff000f7802 */ /* 0x000fe20000000f00 */
[----:B------:R-:W-:-:S07]  /*21b90*/  IMAD.MOV.U32 R11, RZ, RZ, 0x1c1f ;  /* 0x00001c1fff0b7424 */ /* 0x000fce00078e00ff */
[----:B------:R-:W-:Y:S05]  /*21ba0*/  WARPSYNC.COLLECTIVE R15, `(.L_x_811) ;  /* 0x000000000f087348 */ /* 0x000fea0003c00000 */
[----:B------:R0:W1:Y:S02]  /*21bb0*/  SHFL.IDX P6, R14, R13, R12, R11 ;  /* 0x0000000c0d0e7389 */ /* 0x00006400000c000b */
[----:B01----:R-:W-:Y:S01]  /*21bc0*/  ENDCOLLECTIVE ;  /* 0x000000000000791b */ /* 0x003fe20003800000 */
.L_x_811:
[----:B------:R-:W-:Y:S05]  /*21bd0*/  BSYNC B1 ;  /* 0x0000000000017941 */ /* 0x000fea0003800000 */
.L_x_810:
[----:B------:R-:W-:Y:S01]  /*21be0*/  IMAD.MOV.U32 R13, RZ, RZ, R39 ;  /* 0x000000ffff0d7224 */ /* 0x000fe200078e0027 */
[----:B------:R-:W-:Y:S01]  /*21bf0*/  MOV R12, RZ ;  /* 0x000000ff000c7202 */ /* 0x000fe20000000f00 */
[----:B------:R-:W-:Y:S02]  /*21c00*/  IMAD.MOV.U32 R11, RZ, RZ, 0x1c1f ;  /* 0x00001c1fff0b7424 */ /* 0x000fe400078e00ff */
[----:B------:R-:W-:Y:S02]  /*21c10*/  IMAD.MOV.U32 R15, RZ, RZ, -0x1 ;  /* 0xffffffffff0f7424 */ /* 0x000fe400078e00ff */
[----:B------:R-:W-:-:S07]  /*21c20*/  IMAD.MOV.U32 R41, RZ, RZ, R14 ;  /* 0x000000ffff297224 */ /* 0x000fce00078e000e */
[----:B------:R-:W-:Y:S05]  /*21c30*/  WARPSYNC.COLLECTIVE R15, `(.L_x_812) ;  /* 0x000000000f087348 */ /* 0x000fea0003c00000 */
[----:B------:R0:W1:Y:S02]  /*21c40*/  SHFL.IDX P6, R14, R13, R12, R11 ;  /* 0x0000000c0d0e7389 */ /* 0x00006400000c000b */
[----:B01----:R-:W-:Y:S01]  /*21c50*/  ENDCOLLECTIVE ;  /* 0x000000000000791b */ /* 0x003fe20003800000 */
.L_x_812:
[----:B------:R-:W-:Y:S01]  /*21c60*/  IMAD.MOV.U32 R13, RZ, RZ, R44 ;  /* 0x000000ffff0d7224 */ /* 0x000fe200078e002c */
[----:B------:R-:W-:-:S07]  /*21c70*/  MOV R40, R14 ;  /* 0x0000000e00287202 */ /* 0x000fce0000000f00 */
[----:B------:R-:W-:Y:S05]  /*21c80*/  WARPSYNC.COLLECTIVE R15, `(.L_x_813) ;  /* 0x000000000f087348 */ /* 0x000fea0003c00000 */
[----:B------:R0:W1:Y:S02]  /*21c90*/  SHFL.IDX P6, R14, R13, R12, R11 ;  /* 0x0000000c0d0e7389 */ /* 0x00006400000c000b */
[----:B01----:R-:W-:Y:S01]  /*21ca0*/  ENDCOLLECTIVE ;  /* 0x000000000000791b */ /* 0x003fe20003800000 */
.L_x_813:
[----:B------:R-:W-:Y:S01]  /*21cb0*/  MOV R13, R37 ;  /* 0x00000025000d7202 */ /* 0x000fe20000000f00 */
[----:B------:R-:W-:-:S07]  /*21cc0*/  IMAD.MOV.U32 R21, RZ, RZ, R14 ;  /* 0x000000ffff157224 */ /* 0x000fce00078e000e */
[----:B------:R-:W-:Y:S05]  /*21cd0*/  WARPSYNC.COLLECTIVE R15, `(.L_x_814) ;  /* 0x000000000f087348 */ /* 0x000fea0003c00000 */
[----:B------:R0:W1:Y:S02]  /*21ce0*/  SHFL.IDX P6, R14, R13, R12, R11 ;  /* 0x0000000c0d0e7389 */ /* 0x00006400000c000b */
[----:B01----:R-:W-:Y:S01]  /*21cf0*/  ENDCOLLECTIVE ;  /* 0x000000000000791b */ /* 0x003fe20003800000 */
.L_x_814:
[----:B------:R-:W-:Y:S01]  /*21d00*/  IMAD.MOV.U32 R20, RZ, RZ, R14 ;  /* 0x000000ffff147224 */ /* 0x000fe200078e000e */
[----:B------:R-:W-:Y:S06]  /*21d10*/  BRA `(.L_x_815) ;  /* 0xfffffec000807947 */ /* 0x000fec000383ffff */
.L_x_579:
[----:B0-----:R0:W1:Y:S02]  /*21d20*/  SYNCS.PHASECHK.TRANS64.TRYWAIT P0, [R2+URZ+0x34800], R5 ;  /* 0x03480005020075a7 */ /* 0x001064000800017f */
[----:B-1----:R-:W-:Y:S05]  /*21d30*/  @!P0 NANOSLEEP.SYNCS 0x989680 ;  /* 0x009896800000895d */ /* 0x002fea0003900000 */
[----:B------:R-:W1:Y:S02]  /*21d40*/  @!P0 SYNCS.PHASECHK.TRANS64 P0, [R2+URZ+0x34800], R5 ;  /* 0x03480005020085a7 */ /* 0x000e64000800007f */
[----:B-1----:R-:W-:Y:S05]  /*21d50*/  @!P0 BRA `(.L_x_579) ;  /* 0xfffffffc00f08947 */ /* 0x002fea000383ffff */
[----:B------:R-:W-:Y:S05]  /*21d60*/  BRA `(.L_x_816) ;  /* 0xfffffec800787947 */ /* 0x000fea000383ffff */
.L_x_593:
[----:B-1----:R1:W2:Y:S02]  /*21d70*/  SYNCS.PHASECHK.TRANS64.TRYWAIT P2, [R10+URZ+0x34830], R3 ;  /* 0x034830030a0075a7 */ /* 0x0022a4000804017f */
[----:B--2---:R-:W-:Y:S05]  /*21d80*/  @!P2 NANOSLEEP.SYNCS 0x989680 ;  /* 0x009896800000a95d */ /* 0x004fea0003900000 */
[----:B------:R-:W2:Y:S02]  /*21d90*/  @!P2 SYNCS.PHASECHK.TRANS64 P2, [R10+URZ+0x34830], R3 ;  /* 0x034830030a00a5a7 */ /* 0x000ea4000804007f */
[----:B--2---:R-:W-:Y:S05]  /*21da0*/  @!P2 BRA `(.L_x_593) ;  /* 0xfffffffc00f0a947 */ /* 0x004fea000383ffff */
[----:B------:R-:W-:Y:S05]  /*21db0*/  BRA `(.L_x_592) ;  /* 0xfffffeec00907947 */ /* 0x000fea000383ffff */
.L_x_600:
[----:B-1----:R1:W2:Y:S02]  /*21dc0*/  SYNCS.PHASECHK.TRANS64.TRYWAIT P2, [R15+URZ+0x34830], R20 ;  /* 0x034830140f0075a7 */ /* 0x0022a4000804017f */
[----:B--2---:R-:W-:Y:S05]  /*21dd0*/  @!P2 NANOSLEEP.SYNCS 0x989680 ;  /* 0x009896800000a95d */ /* 0x004fea0003900000 */
[----:B------:R-:W2:Y:S02]  /*21de0*/  @!P2 SYNCS.PHASECHK.TRANS64 P2, [R15+URZ+0x34830], R20 ;  /* 0x034830140f00a5a7 */ /* 0x000ea4000804007f */
[----:B--2---:R-:W-:Y:S05]  /*21df0*/  @!P2 BRA `(.L_x_600) ;  /* 0xfffffffc00f0a947 */ /* 0x004fea000383ffff */
[----:B------:R-:W-:Y:S05]  /*21e00*/  BRA `(.L_x_599) ;  /* 0xffffff1800307947 */ /* 0x000fea000383ffff */
.L_x_605:
[----:B-1----:R1:W2:Y:S02]  /*21e10*/  SYNCS.PHASECHK.TRANS64.TRYWAIT P2, [R20+URZ+0x34850], R0 ;  /* 0x03485000140075a7 */ /* 0x0022a4000804017f */
[----:B--2---:R-:W-:Y:S05]  /*21e20*/  @!P2 NANOSLEEP.SYNCS 0x989680 ;  /* 0x009896800000a95d */ /* 0x004fea0003900000 */
[----:B------:R-:W2:Y:S02]  /*21e30*/  @!P2 SYNCS.PHASECHK.TRANS64 P2, [R20+URZ+0x34850], R0 ;  /* 0x034850001400a5a7 */ /* 0x000ea4000804007f */
[----:B--2---:R-:W-:Y:S05]  /*21e40*/  @!P2 BRA `(.L_x_605) ;  /* 0xfffffffc00f0a947 */ /* 0x004fea000383ffff */
[----:B------:R-:W-:Y:S05]  /*21e50*/  BRA `(.L_x_604) ;  /* 0xffffff2000f47947 */ /* 0x000fea000383ffff */
.L_x_611:
[----:B-1----:R1:W2:Y:S02]  /*21e60*/  SYNCS.PHASECHK.TRANS64.TRYWAIT P0, [R6+URZ+0x34850], R9 ;  /* 0x03485009060075a7 */ /* 0x0022a4000800017f */
[----:B--2---:R-:W-:Y:S05]  /*21e70*/  @!P0 NANOSLEEP.SYNCS 0x989680 ;  /* 0x009896800000895d */ /* 0x004fea0003900000 */
[----:B------:R-:W2:Y:S02]  /*21e80*/  @!P0 SYNCS.PHASECHK.TRANS64 P0, [R6+URZ+0x34850], R9 ;  /* 0x03485009060085a7 */ /* 0x000ea4000800007f */
[----:B--2---:R-:W-:Y:S05]  /*21e90*/  @!P0 BRA `(.L_x_611) ;  /* 0xfffffffc00f08947 */ /* 0x004fea000383ffff */
[----:B------:R-:W-:Y:S05]  /*21ea0*/  BRA `(.L_x_610) ;  /* 0xffffff4000147947 */ /* 0x000fea000383ffff */
.L_x_650:
[----:B0-----:R-:W0:Y:S01]  /*21eb0*/  S2R R3, SR_TID.X ;  /* 0x0000000000037919 */ /* 0x001e220000002100 */
[----:B------:R-:W-:Y:S01]  /*21ec0*/  BSSY B1, `(.L_x_817) ;  /* 0x000000a000017945 */ /* 0x000fe20003800000 */
[----:B------:R-:W-:Y:S01]  /*21ed0*/  MOV R12, RZ ;  /* 0x000000ff000c7202 */ /* 0x000fe20000000f00 */
[----:B------:R-:W-:Y:S02]  /*21ee0*/  IMAD.MOV.U32 R11, RZ, RZ, 0x1f ;  /* 0x0000001fff0b7424 */ /* 0x000fe400078e00ff */
[----:B------:R-:W-:Y:S01]  /*21ef0*/  IMAD.MOV.U32 R15, RZ, RZ, -0x1 ;  /* 0xffffffffff0f7424 */ /* 0x000fe200078e00ff */
[----:B0-----:R-:W-:-:S04]  /*21f00*/  SHF.R.U32.HI R3, RZ, 0x5, R3 ;  /* 0x00000005ff037819 */ /* 0x001fc80000011603 */
[----:B------:R-:W-:-:S05]  /*21f10*/  LOP3.LUT R3, R3, 0x3, RZ, 0xc0, !PT ;  /* 0x0000000303037812 */ /* 0x000fca00078ec0ff */
[----:B------:R-:W-:-:S07]  /*21f20*/  IMAD.MOV.U32 R13, RZ, RZ, R3 ;  /* 0x000000ffff0d7224 */ /* 0x000fce00078e0003 */
[----:B------:R-:W-:Y:S05]  /*21f30*/  WARPSYNC.COLLECTIVE R15, `(.L_x_818) ;  /* 0x000000000f087348 */ /* 0x000fea0003c00000 */
[----:B------:R0:W1:Y:S02]  /*21f40*/  SHFL.IDX P6, R14, R13, R12, R11 ;  /* 0x0000000c0d0e7389 */ /* 0x00006400000c000b */
[----:B01----:R-:W-:Y:S01]  /*21f50*/  ENDCOLLECTIVE ;  /* 0x000000000000791b */ /* 0x003fe20003800000 */
.L_x_818:
[----:B------:R-:W-:Y:S05]  /*21f60*/  BSYNC B1 ;  /* 0x0000000000017941 */ /* 0x000fea0003800000 */
.L_x_817:
[----:B------:R-:W-:Y:S05]  /*21f70*/  BRA `(.L_x_819) ;  /* 0xffffff90001c7947 */ /* 0x000fea000383ffff */
.L_x_652:
[----:B------:R-:W-:Y:S01]  /*21f80*/  BSSY B1, `(.L_x_820) ;  /* 0x0000006000017945 */ /* 0x000fe20003800000 */
[----:B------:R-:W-:-:S07]  /*21f90*/  MOV R15, 0xffffffff ;  /* 0xffffffff000f7802 */ /* 0x000fce0000000f00 */
[----:B01----:R-:W-:Y:S05]  /*21fa0*/  WARPSYNC.COLLECTIVE R15, `(.L_x_821) ;  /* 0x000000000f0c7348 */ /* 0x003fea0003c00000 */
[----:B------:R-:W-:Y:S02]  /*21fb0*/  ELECT P6, UR62, PT ;  /* 0x00000000003e782f */ /* 0x000fe400038c0000 */
[----:B------:R-:W-:Y:S01]  /*21fc0*/  MOV R14, UR62 ;  /* 0x0000003e000e7c02 */ /* 0x000fe20008000f00 */
[----:B01----:R-:W-:Y:S10]  /*21fd0*/  ENDCOLLECTIVE ;  /* 0x000000000000791b */ /* 0x003ff40003800000 */
.L_x_821:
[----:B------:R-:W-:Y:S05]  /*21fe0*/  BSYNC B1 ;  /* 0x0000000000017941 */ /* 0x000fea0003800000 */
.L_x_820:
[----:B------:R-:W-:Y:S01]  /*21ff0*/  PLOP3.LUT P2, PT, P6, PT, PT, 0x80, 0x0 ;  /* 0x000000000000781c */ /* 0x000fe2000374f070 */
[----:B------:R-:W-:-:S12]  /*22000*/  BRA `(.L_x_651) ;  /* 0xffffff9000107947 */ /* 0x000fd8000383ffff */
.L_x_654:
[----:B0-----:R0:W1:Y:S02]  /*22010*/  SYNCS.PHASECHK.TRANS64.TRYWAIT P0, [R18+URZ+0x34820], R2 ;  /* 0x03482002120075a7 */ /* 0x001064000800017f */
[----:B-1----:R-:W-:Y:S05]  /*22020*/  @!P0 NANOSLEEP.SYNCS 0x989680 ;  /* 0x009896800000895d */ /* 0x002fea0003900000 */
[----:B------:R-:W1:Y:S02]  /*22030*/  @!P0 SYNCS.PHASECHK.TRANS64 P0, [R18+URZ+0x34820], R2 ;  /* 0x03482002120085a7 */ /* 0x000e64000800007f */
[----:B-1----:R-:W-:Y:S05]  /*22040*/  @!P0 BRA `(.L_x_654) ;  /* 0xfffffffc00f08947 */ /* 0x002fea000383ffff */
[----:B------:R-:W-:Y:S05]  /*22050*/  BRA `(.L_x_822) ;  /* 0xffffff9000207947 */ /* 0x000fea000383ffff */
.L_x_658:
[----:B-1----:R1:W2:Y:S02]  /*22060*/  SYNCS.PHASECHK.TRANS64.TRYWAIT P0, [R5+URZ+0x348a0], R8 ;  /* 0x0348a008050075a7 */ /* 0x0022a4000800017f */
[----:B--2---:R-:W-:Y:S05]  /*22070*/  @!P0 NANOSLEEP.SYNCS 0x989680 ;  /* 0x009896800000895d */ /* 0x004fea0003900000 */
[----:B------:R-:W2:Y:S02]  /*22080*/  @!P0 SYNCS.PHASECHK.TRANS64 P0, [R5+URZ+0x348a0], R8 ;  /* 0x0348a008050085a7 */ /* 0x000ea4000800007f */
[----:B--2---:R-:W-:Y:S05]  /*22090*/  @!P0 BRA `(.L_x_658) ;  /* 0xfffffffc00f08947 */ /* 0x004fea000383ffff */
[----:B------:R-:W-:Y:S05]  /*220a0*/  BRA `(.L_x_823) ;  /* 0xffffff9000407947 */ /* 0x000fea000383ffff */
.L_x_665:
[----:B0-----:R0:W2:Y:S02]  /*220b0*/  SYNCS.PHASECHK.TRANS64.TRYWAIT P0, [R5+URZ+0x348c0], R8 ;  /* 0x0348c008050075a7 */ /* 0x0010a4000800017f */
[----:B--2---:R-:W-:Y:S05]  /*220c0*/  @!P0 NANOSLEEP.SYNCS 0x989680 ;  /* 0x009896800000895d */ /* 0x004fea0003900000 */
[----:B------:R-:W2:Y:S02]  /*220d0*/  @!P0 SYNCS.PHASECHK.TRANS64 P0, [R5+URZ+0x348c0], R8 ;  /* 0x0348c008050085a7 */ /* 0x000ea4000800007f */
[----:B--2---:R-:W-:Y:S05]  /*220e0*/  @!P0 BRA `(.L_x_665) ;  /* 0xfffffffc00f08947 */ /* 0x004fea000383ffff */
[----:B------:R-:W-:Y:S05]  /*220f0*/  BRA `(.L_x_824) ;  /* 0xffffff9400387947 */ /* 0x000fea000383ffff */
.L_x_673:
[----:B0-----:R0:W1:Y:S02]  /*22100*/  SYNCS.PHASECHK.TRANS64.TRYWAIT P0, [R6+URZ+0x348a0], R5 ;  /* 0x0348a005060075a7 */ /* 0x001064000800017f */
[----:B-1----:R-:W-:Y:S05]  /*22110*/  @!P0 NANOSLEEP.SYNCS 0x989680 ;  /* 0x009896800000895d */ /* 0x002fea0003900000 */
[----:B------:R-:W1:Y:S02]  /*22120*/  @!P0 SYNCS.PHASECHK.TRANS64 P0, [R6+URZ+0x348a0], R5 ;  /* 0x0348a005060085a7 */ /* 0x000e64000800007f */
[----:B-1----:R-:W-:Y:S05]  /*22130*/  @!P0 BRA `(.L_x_673) ;  /* 0xfffffffc00f08947 */ /* 0x002fea000383ffff */
[----:B------:R-:W-:Y:S05]  /*22140*/  BRA `(.L_x_825) ;  /* 0xffffff9800507947 */ /* 0x000fea000383ffff */
.L_x_680:
[----:B-1----:R1:W2:Y:S02]  /*22150*/  SYNCS.PHASECHK.TRANS64.TRYWAIT P0, [R6+URZ+0x348c0], R5 ;  /* 0x0348c005060075a7 */ /* 0x0022a4000800017f */
[----:B--2---:R-:W-:Y:S05]  /*22160*/  @!P0 NANOSLEEP.SYNCS 0x989680 ;  /* 0x009896800000895d */ /* 0x004fea0003900000 */
[----:B------:R-:W2:Y:S02]  /*22170*/  @!P0 SYNCS.PHASECHK.TRANS64 P0, [R6+URZ+0x348c0], R5 ;  /* 0x0348c005060085a7 */ /* 0x000ea4000800007f */
[----:B--2---:R-:W-:Y:S05]  /*22180*/  @!P0 BRA `(.L_x_680) ;  /* 0xfffffffc00f08947 */ /* 0x004fea000383ffff */
[----:B------:R-:W-:Y:S05]  /*22190*/  BRA `(.L_x_826) ;  /* 0xffffff9c00507947 */ /* 0x000fea000383ffff */
.L_x_696:
[----:B------:R-:W0:Y:S01]  /*221a0*/  S2R R4, SR_TID.X ;  /* 0x0000000000047919 */ /* 0x000e220000002100 */
[----:B------:R-:W-:Y:S01]  /*221b0*/  BSSY B0, `(.L_x_827) ;  /* 0x000000a000007945 */ /* 0x000fe20003800000 */
[----:B------:R-:W-:Y:S01]  /*221c0*/  IMAD.MOV.U32 R12, RZ, RZ, RZ ;  /* 0x000000ffff0c7224 */ /* 0x000fe200078e00ff */
[----:B------:R-:W-:Y:S01]  /*221d0*/  MOV R11, 0x1f ;  /* 0x0000001f000b7802 */ /* 0x000fe20000000f00 */
[----:B------:R-:W-:Y:S01]  /*221e0*/  IMAD.MOV.U32 R15, RZ, RZ, -0x1 ;  /* 0xffffffffff0f7424 */ /* 0x000fe200078e00ff */
[----:B0-----:R-:W-:-:S04]  /*221f0*/  SHF.R.U32.HI R4, RZ, 0x5, R4 ;  /* 0x00000005ff047819 */ /* 0x001fc80000011604 */
[----:B------:R-:W-:-:S05]  /*22200*/  LOP3.LUT R4, R4, 0x3, RZ, 0xc0, !PT ;  /* 0x0000000304047812 */ /* 0x000fca00078ec0ff */
[----:B------:R-:W-:-:S07]  /*22210*/  IMAD.MOV.U32 R13, RZ, RZ, R4 ;  /* 0x000000ffff0d7224 */ /* 0x000fce00078e0004 */
[----:B------:R-:W-:Y:S05]  /*22220*/  WARPSYNC.COLLECTIVE R15, `(.L_x_828) ;  /* 0x000000000f087348 */ /* 0x000fea0003c00000 */
[----:B------:R0:W1:Y:S02]  /*22230*/  SHFL.IDX P6, R14, R13, R12, R11 ;  /* 0x0000000c0d0e7389 */ /* 0x00006400000c000b */
[----:B01----:R-:W-:Y:S01]  /*22240*/  ENDCOLLECTIVE ;  /* 0x000000000000791b */ /* 0x003fe20003800000 */
.L_x_828:
[----:B------:R-:W-:Y:S05]  /*22250*/  BSYNC B0 ;  /* 0x0000000000007941 */ /* 0x000fea0003800000 */
.L_x_827:
[----:B------:R-:W-:Y:S05]  /*22260*/  BRA `(.L_x_829) ;  /* 0xffffffa8005c7947 */ /* 0x000fea000383ffff */
.L_x_698:
[----:B------:R-:W-:Y:S01]  /*22270*/  BSSY B0, `(.L_x_830) ;  /* 0x0000006000007945 */ /* 0x000fe20003800000 */
[----:B------:R-:W-:-:S07]  /*22280*/  IMAD.MOV.U32 R15, RZ, RZ, -0x1 ;  /* 0xffffffffff0f7424 */ /* 0x000fce00078e00ff */
[----:B0-----:R-:W-:Y:S05]  /*22290*/  WARPSYNC.COLLECTIVE R15, `(.L_x_831) ;  /* 0x000000000f0c7348 */ /* 0x001fea0003c00000 */
[----:B------:R-:W-:Y:S02]  /*222a0*/  ELECT P6, UR62, PT ;  /* 0x00000000003e782f */ /* 0x000fe400038c0000 */
[----:B------:R-:W-:Y:S01]  /*222b0*/  MOV R14, UR62 ;  /* 0x0000003e000e7c02 */ /* 0x000fe20008000f00 */
[----:B0-----:R-:W-:Y:S10]  /*222c0*/  ENDCOLLECTIVE ;  /* 0x000000000000791b */ /* 0x001ff40003800000 */
.L_x_831:
[----:B------:R-:W-:Y:S05]  /*222d0*/  BSYNC B0 ;  /* 0x0000000000007941 */ /* 0x000fea0003800000 */
.L_x_830:
[----:B------:R-:W-:Y:S05]  /*222e0*/  BRA `(.L_x_832) ;  /* 0xffffffa800687947 */ /* 0x000fea000383ffff */
.L_x_700:
[----:B0-----:R0:W1:Y:S02]  /*222f0*/  SYNCS.PHASECHK.TRANS64.TRYWAIT P0, [R0+URZ+0x34840], R2 ;  /* 0x03484002000075a7 */ /* 0x001064000800017f */
[----:B-1----:R-:W-:Y:S05]  /*22300*/  @!P0 NANOSLEEP.SYNCS 0x989680 ;  /* 0x009896800000895d */ /* 0x002fea0003900000 */
[----:B------:R-:W1:Y:S02]  /*22310*/  @!P0 SYNCS.PHASECHK.TRANS64 P0, [R0+URZ+0x34840], R2 ;  /* 0x03484002000085a7 */ /* 0x000e64000800007f */
[----:B-1----:R-:W-:Y:S05]  /*22320*/  @!P0 BRA `(.L_x_700) ;  /* 0xfffffffc00f08947 */ /* 0x002fea000383ffff */
[----:B------:R-:W-:Y:S05]  /*22330*/  BRA `(.L_x_833) ;  /* 0xffffffa800c87947 */ /* 0x000fea000383ffff */
.L_x_704:
[----:B------:R0:W5:Y:S01]  /*22340*/  LDL.LU R10, [R1+0x5c] ;  /* 0x00005c00010a7983 */ /* 0x0001620000300800 */
[----:B------:R-:W-:Y:S01]  /*22350*/  MOV R13, R3 ;  /* 0x00000003000d7202 */ /* 0x000fe20000000f00 */
[----:B------:R-:W-:Y:S01]  /*22360*/  IMAD.MOV.U32 R12, RZ, RZ, RZ ;  /* 0x000000ffff0c7224 */ /* 0x000fe200078e00ff */
[----:B------:R-:W-:Y:S01]  /*22370*/  MOV R15, 0xffffffff ;  /* 0xffffffff000f7802 */ /* 0x000fe20000000f00 */
[----:B------:R-:W1:Y:S01]  /*22380*/  S2R R7, SR_TID.X ;  /* 0x0000000000077919 */ /* 0x000e620000002100 */
[----:B------:R-:W-:-:S07]  /*22390*/  IMAD.MOV.U32 R11, RZ, RZ, 0x181f ;  /* 0x0000181fff0b7424 */ /* 0x000fce00078e00ff */
[----:B01---5:R-:W-:Y:S05]  /*223a0*/  WARPSYNC.COLLECTIVE R15, `(.L_x_834) ;  /* 0x000000000f087348 */ /* 0x023fea0003c00000 */
[----:B------:R2:W3:Y:S02]  /*223b0*/  SHFL.IDX P6, R14, R13, R12, R11 ;  /* 0x0000000c0d0e7389 */ /* 0x0004e400000c000b */
[----:B0123-5:R-:W-:Y:S01]  /*223c0*/  ENDCOLLECTIVE ;  /* 0x000000000000791b */ /* 0x02ffe20003800000 */
.L_x_834:
[----:B------:R-:W-:Y:S02]  /*223d0*/  IMAD.MOV.U32 R13, RZ, RZ, R4 ;  /* 0x000000ffff0d7224 */ /* 0x000fe400078e0004 */
[----:B------:R-:W-:-:S07]  /*223e0*/  IMAD.MOV.U32 R6, RZ, RZ, R14 ;  /* 0x000000ffff067224 */ /* 0x000fce00078e000e */
[----:B------:R-:W-:Y:S05]  /*223f0*/  WARPSYNC.COLLECTIVE R15, `(.L_x_835) ;  /* 0x000000000f087348 */ /* 0x000fea0003c00000 */
[----:B------:R0:W1:Y:S02]  /*22400*/  SHFL.IDX P6, R14, R13, R12, R11 ;  /* 0x0000000c0d0e7389 */ /* 0x00006400000c000b */
[----:B01----:R-:W-:Y:S01]  /*22410*/  ENDCOLLECTIVE ;  /* 0x000000000000791b */ /* 0x003fe20003800000 */
.L_x_835:
[----:B------:R-:W-:-:S04]  /*22420*/  LOP3.LUT R7, R7, 0x7f, RZ, 0xc0, !PT ;  /* 0x0000007f07077812 */ /* 0x000fc800078ec0ff */
[----:B------:R-:W-:Y:S01]  /*22430*/  SHF.R.U32.HI R0, RZ, 0x3, R7 ;  /* 0x00000003ff007819 */ /* 0x000fe20000011607 */
[----:B------:R-:W-:Y:S02]  /*22440*/  IMAD R2, R10, R8, RZ ;  /* 0x000000080a027224 */ /* 0x000fe400078e02ff */
[----:B------:R0:W5:Y:S02]  /*22450*/  LDL R10, [R1+0x30] ;  /* 0x00003000010a7983 */ /* 0x0001640000100800 */
[----:B------:R-:W-:Y:S01]  /*22460*/  IMAD.IADD R0, R0, 0x1, R5 ;  /* 0x0000000100007824 */ /* 0x000fe200078e0205 */
[----:B------:R-:W-:Y:S01]  /*22470*/  MOV R7, R14 ;  /* 0x0000000e00077202 */ /* 0x000fe20000000f00 */
[----:B------:R-:W-:Y:S02]  /*22480*/  IMAD.MOV.U32 R13, RZ, RZ, R3 ;  /* 0x000000ffff0d7224 */ /* 0x000fe400078e0003 */
[----:B------:R-:W-:Y:S01]  /*22490*/  IMAD.MOV.U32 R12, RZ, RZ, 0x1 ;  /* 0x00000001ff0c7424 */ /* 0x000fe200078e00ff */
[----:B------:R-:W-:-:S02]  /*224a0*/  ISETP.GE.AND P2, PT, R0, R2, PT ;  /* 0x000000020000720c */ /* 0x000fc40003f46270 */
[----:B0-----:R-:W-:-:S11]  /*224b0*/  IADD3 R5, R0, 0x10, RZ ;  /* 0x0000001000057810 */ /* 0x001fd60007ffe0ff */
[----:B-----5:R-:W-:Y:S05]  /*224c0*/  WARPSYNC.COLLECTIVE R15, `(.L_x_836) ;  /* 0x000000000f087348 */ /* 0x020fea0003c00000 */
[----:B------:R0:W1:Y:S02]  /*224d0*/  SHFL.IDX P6, R14, R13, R12, R11 ;  /* 0x0000000c0d0e7389 */ /* 0x00006400000c000b */
[----:B01---5:R-:W-:Y:S01]  /*224e0*/  ENDCOLLECTIVE ;  /* 0x000000000000791b */ /* 0x023fe20003800000 */
.L_x_836:
[----:B------:R-:W-:-:S05]  /*224f0*/  @!P2 LEA R7, P4, R9, R7, 0x1 ;  /* 0x000000070907a211 */ /* 0x000fca00078808ff */
[----:B------:R-:W-:Y:S02]  /*22500*/  @!P2 IMAD.X R6, RZ, RZ, R6, P4 ;  /* 0x000000ffff06a224 */ /* 0x000fe400020e0606 */
[----:B------:R-:W-:-:S03]  /*22510*/  IMAD.MOV.U32 R13, RZ, RZ, R4 ;  /* 0x000000ffff0d7224 */ /* 0x000fc600078e0004 */
[----:B------:R-:W-:-:S04]  /*22520*/  @!P2 LOP3.LUT R7, R7, R6, RZ, 0x3c, !PT ;  /* 0x000000060707a212 */ /* 0x000fc800078e3cff */
[----:B------:R-:W-:-:S04]  /*22530*/  @!P2 LOP3.LUT R6, R7, R6, RZ, 0x3c, !PT ;  /* 0x000000060706a212 */ /* 0x000fc800078e3cff */
[----:B------:R-:W-:-:S05]  /*22540*/  @!P2 LOP3.LUT R7, R7, R6, RZ, 0x3c, !PT ;  /* 0x000000060707a212 */ /* 0x000fca00078e3cff */
[----:B------:R-:W-:Y:S01]  /*22550*/  @!PT LDS RZ, [RZ] ;  /* 0x00000000fffff984 */ /* 0x000fe20000000800 */
[----:B------:R-:W-:Y:S01]  /*22560*/  @!PT LDS RZ, [RZ] ;  /* 0x00000000fffff984 */ /* 0x000fe20000000800 */
[----:B------:R-:W-:Y:S01]  /*22570*/  @!PT LDS RZ, [RZ] ;  /* 0x00000000fffff984 */ /* 0x000fe20000000800 */
[----:B------:R-:W-:Y:S04]  /*22580*/  @!P2 LDGSTS.E.BYPASS.LTC128B.128 [R10+0x10400], desc[UR56][R6.64], !P3 ;  /* 0x10400000060aafae */ /* 0x000fe8000d901d78 */
[----:B------:R-:W-:Y:S04]  /*22590*/  @!P2 LDGSTS.E.BYPASS.LTC128B.128 [R10+0x14400], desc[UR56][R6.64+0x80], !P0 ;  /* 0x14400080060aafae */ /* 0x000fe8000c101d78 */
[----:B------:R0:W-:Y:S01]  /*225a0*/  @!P2 LDGSTS.E.BYPASS.LTC128B.128 [R10+0x18400], desc[UR56][R6.64+0x100], !P1 ;  /* 0x18400100060aafae */ /* 0x0001e2000c901d78 */
[----:B------:R-:W-:Y:S02]  /*225b0*/  ISETP.GE.AND P2, PT, R5, R2, PT ;  /* 0x000000020500720c */ /* 0x000fe40003f46270 */
[----:B0-----:R-:W-:-:S11]  /*225c0*/  MOV R6, R14 ;  /* 0x0000000e00067202 */ /* 0x001fd60000000f00 */
[----:B------:R-:W-:Y:S05]  /*225d0*/  WARPSYNC.COLLECTIVE R15, `(.L_x_837) ;  /* 0x000000000f087348 */ /* 0x000fea0003c00000 */
[----:B------:R0:W1:Y:S02]  /*225e0*/  SHFL.IDX P6, R14, R13, R12, R11 ;  /* 0x0000000c0d0e7389 */ /* 0x00006400000c000b */
[----:B01----:R-:W-:Y:S01]  /*225f0*/  ENDCOLLECTIVE ;  /* 0x000000000000791b */ /* 0x003fe20003800000 */
.L_x_837:
[----:B------:R-:W-:Y:S02]  /*22600*/  IMAD.MOV.U32 R13, RZ, RZ, R3 ;  /* 0x000000ffff0d7224 */ /* 0x000fe400078e0003 */
[----:B------:R-:W-:Y:S02]  /*22610*/  IMAD.MOV.U32 R12, RZ, RZ, 0x2 ;  /* 0x00000002ff0c7424 */ /* 0x000fe400078e00ff */
[----:B------:R-:W-:-:S07]  /*22620*/  IMAD.MOV.U32 R5, RZ, RZ, R14 ;  /* 0x000000ffff057224 */ /* 0x000fce00078e000e */
[----:B------:R-:W-:Y:S05]  /*22630*/  WARPSYNC.COLLECTIVE R15, `(.L_x_838) ;  /* 0x000000000f087348 */ /* 0x000fea0003c00000 */
[----:B------:R0:W1:Y:S02]  /*22640*/  SHFL.IDX P6, R14, R13, R12, R11 ;  /* 0x0000000c0d0e7389 */ /* 0x00006400000c000b */
[----:B01----:R-:W-:Y:S01]  /*22650*/  ENDCOLLECTIVE ;  /* 0x000000000000791b */ /* 0x003fe20003800000 */
.L_x_838:
[----:B------:R-:W-:-:S04]  /*22660*/  @!P2 LEA R5, P4, R9, R5, 0x1 ;  /* 0x000000050905a211 */ /* 0x000fc800078808ff */
[----:B------:R-:W-:-:S05]  /*22670*/  @!P2 IADD3.X R6, RZ, R6, RZ, P4, !PT ;  /* 0x00000006ff06a210 */ /* 0x000fca00027fe4ff */
[----:B------:R-:W-:Y:S02]  /*22680*/  @!P2 IMAD.MOV.U32 R7, RZ, RZ, R6 ;  /* 0x000000ffff07a224 */ /* 0x000fe400078e0006 */
[----:B------:R-:W-:Y:S01]  /*22690*/  @!P2 IMAD.MOV.U32 R6, RZ, RZ, R5 ;  /* 0x000000ffff06a224 */ /* 0x000fe200078e0005 */
[----:B------:R-:W-:Y:S01]  /*226a0*/  IADD3 R5, R0, 0x20, RZ ;  /* 0x0000002000057810 */ /* 0x000fe20007ffe0ff */
[----:B------:R-:W-:-:S03]  /*226b0*/  IMAD.MOV.U32 R13, RZ, RZ, R4 ;  /* 0x000000ffff0d7224 */ /* 0x000fc600078e0004 */
        /* <DEDUP_REMOVED lines=11> */
.L_x_839:
[----:B------:R-:W-:Y:S02]  /*22770*/  IMAD.MOV.U32 R13, RZ, RZ, R3 ;  /* 0x000000ffff0d7224 */ /* 0x000fe400078e0003 */
[----:B------:R-:W-:Y:S02]  /*22780*/  IMAD.MOV.U32 R12, RZ, RZ, 0x3 ;  /* 0x00000003ff0c7424 */ /* 0x000fe400078e00ff */
[----:B------:R-:W-:-:S07]  /*22790*/  IMAD.MOV.U32 R5, RZ, RZ, R14 ;  /* 0x000000ffff057224 */ /* 0x000fce00078e000e */
[----:B------:R-:W-:Y:S05]  /*227a0*/  WARPSYNC.COLLECTIVE R15, `(.L_x_840) ;  /* 0x000000000f087348 */ /* 0x000fea0003c00000 */
[----:B------:R0:W1:Y:S02]  /*227b0*/  SHFL.IDX P6, R14, R13, R12, R11 ;  /* 0x0000000c0d0e7389 */ /* 0x00006400000c000b */
[----:B01----:R-:W-:Y:S01]  /*227c0*/  ENDCOLLECTIVE ;  /* 0x000000000000791b */ /* 0x003fe20003800000 */
.L_x_840:
        /* <DEDUP_REMOVED lines=17> */
.L_x_841:
[----:B------:R-:W-:Y:S02]  /*228e0*/  IMAD.MOV.U32 R13, RZ, RZ, R3 ;  /* 0x000000ffff0d7224 */ /* 0x000fe400078e0003 */
[----:B------:R-:W-:Y:S02]  /*228f0*/  IMAD.MOV.U32 R12, RZ, RZ, 0x4 ;  /* 0x00000004ff0c7424 */ /* 0x000fe400078e00ff */
[----:B------:R-:W-:-:S07]  /*22900*/  IMAD.MOV.U32 R5, RZ, RZ, R14 ;  /* 0x000000ffff057224 */ /* 0x000fce00078e000e */
[----:B------:R-:W-:Y:S05]  /*22910*/  WARPSYNC.COLLECTIVE R15, `(.L_x_842) ;  /* 0x000000000f087348 */ /* 0x000fea0003c00000 */
[----:B------:R0:W1:Y:S02]  /*22920*/  SHFL.IDX P6, R14, R13, R12, R11 ;  /* 0x0000000c0d0e7389 */ /* 0x00006400000c000b */
[----:B01----:R-:W-:Y:S01]  /*22930*/  ENDCOLLECTIVE ;  /* 0x000000000000791b */ /* 0x003fe20003800000 */
.L_x_842:
        /* <DEDUP_REMOVED lines=17> */
.L_x_843:
[----:B------:R-:W-:Y:S02]  /*22a50*/  IMAD.MOV.U32 R13, RZ, RZ, R3 ;  /* 0x000000ffff0d7224 */ /* 0x000fe400078e0003 */
[----:B------:R-:W-:Y:S02]  /*22a60*/  IMAD.MOV.U32 R12, RZ, RZ, 0x5 ;  /* 0x00000005ff0c7424 */ /* 0x000fe400078e00ff */
[----:B------:R-:W-:-:S07]  /*22a70*/  IMAD.MOV.U32 R5, RZ, RZ, R14 ;  /* 0x000000ffff057224 */ /* 0x000fce00078e000e */
[----:B------:R-:W-:Y:S05]  /*22a80*/  WARPSYNC.COLLECTIVE R15, `(.L_x_844) ;  /* 0x000000000f087348 */ /* 0x000fea0003c00000 */
[----:B------:R0:W1:Y:S02]  /*22a90*/  SHFL.IDX P6, R14, R13, R12, R11 ;  /* 0x0000000c0d0e7389 */ /* 0x00006400000c000b */
[----:B01----:R-:W-:Y:S01]  /*22aa0*/  ENDCOLLECTIVE ;  /* 0x000000000000791b */ /* 0x003fe20003800000 */
.L_x_844:
        /* <DEDUP_REMOVED lines=17> */
.L_x_845:
[----:B------:R-:W-:Y:S02]  /*22bc0*/  IMAD.MOV.U32 R13, RZ, RZ, R3 ;  /* 0x000000ffff0d7224 */ /* 0x000fe400078e0003 */
[----:B------:R-:W-:Y:S02]  /*22bd0*/  IMAD.MOV.U32 R12, RZ, RZ, 0x6 ;  /* 0x00000006ff0c7424 */ /* 0x000fe400078e00ff */
[----:B------:R-:W-:-:S07]  /*22be0*/  IMAD.MOV.U32 R5, RZ, RZ, R14 ;  /* 0x000000ffff057224 */ /* 0x000fce00078e000e */
[----:B------:R-:W-:Y:S05]  /*22bf0*/  WARPSYNC.COLLECTIVE R15, `(.L_x_846) ;  /* 0x000000000f087348 */ /* 0x000fea0003c00000 */
[----:B------:R0:W1:Y:S02]  /*22c00*/  SHFL.IDX P6, R14, R13, R12, R11 ;  /* 0x0000000c0d0e7389 */ /* 0x00006400000c000b */
[----:B01----:R-:W-:Y:S01]  /*22c10*/  ENDCOLLECTIVE ;  /* 0x000000000000791b */ /* 0x003fe20003800000 */
.L_x_846:
        /* <DEDUP_REMOVED lines=17> */
.L_x_847:
[----:B------:R-:W-:Y:S01]  /*22d30*/  MOV R13, R3 ;  /* 0x00000003000d7202 */ /* 0x000fe20000000f00 */
[----:B------:R-:W-:Y:S02]  /*22d40*/  IMAD.MOV.U32 R12, RZ, RZ, 0x7 ;  /* 0x00000007ff0c7424 */ /* 0x000fe400078e00ff */
[----:B------:R-:W-:-:S07]  /*22d50*/  IMAD.MOV.U32 R5, RZ, RZ, R14 ;  /* 0x000000ffff057224 */ /* 0x000fce00078e000e */
[----:B------:R-:W-:Y:S05]  /*22d60*/  WARPSYNC.COLLECTIVE R15, `(.L_x_848) ;  /* 0x000000000f087348 */ /* 0x000fea0003c00000 */
[----:B------:R0:W1:Y:S02]  /*22d70*/  SHFL.IDX P6, R14, R13, R12, R11 ;  /* 0x0000000c0d0e7389 */ /* 0x00006400000c000b */
[----:B01----:R-:W-:Y:S01]  /*22d80*/  ENDCOLLECTIVE ;  /* 0x000000000000791b */ /* 0x003fe20003800000 */
.L_x_848:
[----:B------:R-:W-:-:S04]  /*22d90*/  @!P2 LEA R5, P4, R9, R5, 0x1 ;  /* 0x000000050905a211 */ /* 0x000fc800078808ff */
[----:B------:R-:W-:-:S05]  /*22da0*/  @!P2 IADD3.X R6, RZ, R6, RZ, P4, !PT ;  /* 0x00000006ff06a210 */ /* 0x000fca00027fe4ff */
[----:B------:R-:W-:Y:S01]  /*22db0*/  @!P2 IMAD.MOV.U32 R7, RZ, RZ, R6 ;  /* 0x000000ffff07a224 */ /* 0x000fe200078e0006 */
[----:B------:R-:W-:Y:S01]  /*22dc0*/  MOV R13, R4 ;  /* 0x00000004000d7202 */ /* 0x000fe20000000f00 */
        /* <DEDUP_REMOVED lines=10> */
.L_x_849:
[----:B------:R-:W-:Y:S01]  /*22e70*/  @!PT LDS RZ, [RZ] ;  /* 0x00000000fffff984 */ /* 0x000fe20000000800 */
[----:B------:R-:W-:Y:S01]  /*22e80*/  @!PT LDS RZ, [RZ] ;  /* 0x00000000fffff984 */ /* 0x000fe20000000800 */
[----:B------:R-:W-:Y:S01]  /*22e90*/  @!PT LDS RZ, [RZ] ;  /* 0x00000000fffff984 */ /* 0x000fe20000000800 */
[----:B------:R0:W-:Y:S01]  /*22ea0*/  @!P2 LDGSTS.E.BYPASS.LTC128B.128 [R10+0x1b400], desc[UR56][R6.64+0x100], !P1 ;  /* 0x1b400100060aafae */ /* 0x0001e2000c901d78 */
[----:B------:R-:W-:Y:S01]  /*22eb0*/  IMAD.MOV.U32 R3, RZ, RZ, R14 ;  /* 0x000000ffff037224 */ /* 0x000fe200078e000e */
[----:B------:R-:W-:Y:S06]  /*22ec0*/  BRA `(.L_x_850) ;  /* 0xffffffac00847947 */ /* 0x000fec000383ffff */
.L_x_709:
[----:B----4-:R4:W0:Y:S02]  /*22ed0*/  SYNCS.PHASECHK.TRANS64.TRYWAIT P0, [R18+URZ+0x34820], R0 ;  /* 0x03482000120075a7 */ /* 0x010824000800017f */
[----:B0-----:R-:W-:Y:S05]  /*22ee0*/  @!P0 NANOSLEEP.SYNCS 0x989680 ;  /* 0x009896800000895d */ /* 0x001fea0003900000 */
[----:B------:R-:W0:Y:S02]  /*22ef0*/  @!P0 SYNCS.PHASECHK.TRANS64 P0, [R18+URZ+0x34820], R0 ;  /* 0x03482000120085a7 */ /* 0x000e24000800007f */
[----:B0-----:R-:W-:Y:S05]  /*22f00*/  @!P0 BRA `(.L_x_709) ;  /* 0xfffffffc00f08947 */ /* 0x001fea000383ffff */
[----:B------:R-:W-:Y:S05]  /*22f10*/  BRA `(.L_x_851) ;  /* 0xffffffac00f87947 */ /* 0x000fea000383ffff */
.L_x_718:
[----:B-1----:R1:W2:Y:S02]  /*22f20*/  SYNCS.PHASECHK.TRANS64.TRYWAIT P0, [R3+URZ+0x34840], R2 ;  /* 0x03484002030075a7 */ /* 0x0022a4000800017f */
[----:B--2---:R-:W-:Y:S05]  /*22f30*/  @!P0 NANOSLEEP.SYNCS 0x989680 ;  /* 0x009896800000895d */ /* 0x004fea0003900000 */
[----:B------:R-:W2:Y:S02]  /*22f40*/  @!P0 SYNCS.PHASECHK.TRANS64 P0, [R3+URZ+0x34840], R2 ;  /* 0x03484002030085a7 */ /* 0x000ea4000800007f */
[----:B--2---:R-:W-:Y:S05]  /*22f50*/  @!P0 BRA `(.L_x_718) ;  /* 0xfffffffc00f08947 */ /* 0x004fea000383ffff */
[----:B------:R-:W-:Y:S05]  /*22f60*/  BRA `(.L_x_852) ;  /* 0xffffffb000d47947 */ /* 0x000fea000383ffff */
.L_x_725:
[----:B0-----:R0:W1:Y:S02]  /*22f70*/  SYNCS.PHASECHK.TRANS64.TRYWAIT P0, [R2+URZ+0x34860], R3 ;  /* 0x03486003020075a7 */ /* 0x001064000800017f */
[----:B-1----:R-:W-:Y:S05]  /*22f80*/  @!P0 NANOSLEEP.SYNCS 0x989680 ;  /* 0x009896800000895d */ /* 0x002fea0003900000 */
[----:B------:R-:W1:Y:S02]  /*22f90*/  @!P0 SYNCS.PHASECHK.TRANS64 P0, [R2+URZ+0x34860], R3 ;  /* 0x03486003020085a7 */ /* 0x000e64000800007f */
[----:B-1----:R-:W-:Y:S05]  /*22fa0*/  @!P0 BRA `(.L_x_725) ;  /* 0xfffffffc00f08947 */ /* 0x002fea000383ffff */
[----:B------:R-:W-:Y:S05]  /*22fb0*/  BRA `(.L_x_853) ;  /* 0xffffffb400e07947 */ /* 0x000fea000383ffff */
.L_x_735:
[----:B-1----:R1:W2:Y:S02]  /*22fc0*/  SYNCS.PHASECHK.TRANS64.TRYWAIT P0, [R3+URZ+0x34840], R2 ;  /* 0x03484002030075a7 */ /* 0x0022a4000800017f */
[----:B--2---:R-:W-:Y:S05]  /*22fd0*/  @!P0 NANOSLEEP.SYNCS 0x989680 ;  /* 0x009896800000895d */ /* 0x004fea0003900000 */
[----:B------:R-:W2:Y:S02]  /*22fe0*/  @!P0 SYNCS.PHASECHK.TRANS64 P0, [R3+URZ+0x34840], R2 ;  /* 0x03484002030085a7 */ /* 0x000ea4000800007f */
[----:B--2---:R-:W-:Y:S05]  /*22ff0*/  @!P0 BRA `(.L_x_735) ;  /* 0xfffffffc00f08947 */ /* 0x004fea000383ffff */
[----:B------:R-:W-:Y:S05]  /*23000*/  BRA `(.L_x_854) ;  /* 0xffffffbc00787947 */ /* 0x000fea000383ffff */
.L_x_742:
[----:B0-----:R0:W1:Y:S02]  /*23010*/  SYNCS.PHASECHK.TRANS64.TRYWAIT P0, [R2+URZ+0x34860], R3 ;  /* 0x03486003020075a7 */ /* 0x001064000800017f */
[----:B-1----:R-:W-:Y:S05]  /*23020*/  @!P0 NANOSLEEP.SYNCS 0x989680 ;  /* 0x009896800000895d */ /* 0x002fea0003900000 */
[----:B------:R-:W1:Y:S02]  /*23030*/  @!P0 SYNCS.PHASECHK.TRANS64 P0, [R2+URZ+0x34860], R3 ;  /* 0x03486003020085a7 */ /* 0x000e64000800007f */
[----:B-1----:R-:W-:Y:S05]  /*23040*/  @!P0 BRA `(.L_x_742) ;  /* 0xfffffffc00f08947 */ /* 0x002fea000383ffff */
[----:B------:R-:W-:Y:S05]  /*23050*/  BRA `(.L_x_855) ;  /* 0xffffffc000847947 */ /* 0x000fea000383ffff */
.L_x_752:
[----:B--2---:R2:W3:Y:S02]  /*23060*/  SYNCS.PHASECHK.TRANS64.TRYWAIT P0, [R3+URZ+0x34840], R2 ;  /* 0x03484002030075a7 */ /* 0x0044e4000800017f */
[----:B---3--:R-:W-:Y:S05]  /*23070*/  @!P0 NANOSLEEP.SYNCS 0x989680 ;  /* 0x009896800000895d */ /* 0x008fea0003900000 */
[----:B------:R-:W3:Y:S02]  /*23080*/  @!P0 SYNCS.PHASECHK.TRANS64 P0, [R3+URZ+0x34840], R2 ;  /* 0x03484002030085a7 */ /* 0x000ee4000800007f */
[----:B---3--:R-:W-:Y:S05]  /*23090*/  @!P0 BRA `(.L_x_752) ;  /* 0xfffffffc00f08947 */ /* 0x008fea000383ffff */
[----:B------:R-:W-:Y:S05]  /*230a0*/  BRA `(.L_x_856) ;  /* 0xffffffc400f47947 */ /* 0x000fea000383ffff */
.L_x_759:
[----:B0-----:R0:W1:Y:S02]  /*230b0*/  SYNCS.PHASECHK.TRANS64.TRYWAIT P0, [R2+URZ+0x34860], R5 ;  /* 0x03486005020075a7 */ /* 0x001064000800017f */
[----:B-1----:R-:W-:Y:S05]  /*230c0*/  @!P0 NANOSLEEP.SYNCS 0x989680 ;  /* 0x009896800000895d */ /* 0x002fea0003900000 */
[----:B------:R-:W1:Y:S02]  /*230d0*/  @!P0 SYNCS.PHASECHK.TRANS64 P0, [R2+URZ+0x34860], R5 ;  /* 0x03486005020085a7 */ /* 0x000e64000800007f */
[----:B-1----:R-:W-:Y:S05]  /*230e0*/  @!P0 BRA `(.L_x_759) ;  /* 0xfffffffc00f08947 */ /* 0x002fea000383ffff */
[----:B------:R-:W-:Y:S05]  /*230f0*/  BRA `(.L_x_857) ;  /* 0xffffffc800fc7947 */ /* 0x000fea000383ffff */
.L_x_771:
[----:B---3--:R3:W4:Y:S02]  /*23100*/  SYNCS.PHASECHK.TRANS64.TRYWAIT P0, [R0+URZ+0x34860], R2 ;  /* 0x03486002000075a7 */ /* 0x008724000800017f */
[----:B----4-:R-:W-:Y:S05]  /*23110*/  @!P0 NANOSLEEP.SYNCS 0x989680 ;  /* 0x009896800000895d */ /* 0x010fea0003900000 */
[----:B------:R-:W4:Y:S02]  /*23120*/  @!P0 SYNCS.PHASECHK.TRANS64 P0, [R0+URZ+0x34860], R2 ;  /* 0x03486002000085a7 */ /* 0x000f24000800007f */
[----:B----4-:R-:W-:Y:S05]  /*23130*/  @!P0 BRA `(.L_x_771) ;  /* 0xfffffffc00f08947 */ /* 0x010fea000383ffff */
[----:B------:R-:W-:Y:S05]  /*23140*/  BRA `(.L_x_858) ;  /* 0xffffffd000547947 */ /* 0x000fea000383ffff */
.L_x_779:
[----:B-1----:R-:W4:Y:S01]  /*23150*/  LDL R0, [R1] ;  /* 0x0000000001007983 */ /* 0x002f220000100800 */
[----:B------:R-:W-:Y:S01]  /*23160*/  BSSY B0, `(.L_x_859) ;  /* 0x0000008000007945 */ /* 0x000fe20003800000 */
[----:B------:R-:W-:Y:S01]  /*23170*/  MOV R12, RZ ;  /* 0x000000ff000c7202 */ /* 0x000fe20000000f00 */
[----:B0-----:R-:W-:Y:S02]  /*23180*/  IMAD.MOV.U32 R11, RZ, RZ, 0x1f ;  /* 0x0000001fff0b7424 */ /* 0x001fe400078e00ff */
[----:B------:R-:W-:Y:S02]  /*23190*/  IMAD.MOV.U32 R15, RZ, RZ, -0x1 ;  /* 0xffffffffff0f7424 */ /* 0x000fe400078e00ff */
[----:B----4-:R-:W-:-:S07]  /*231a0*/  IMAD.MOV.U32 R13, RZ, RZ, R0 ;  /* 0x000000ffff0d7224 */ /* 0x010fce00078e0000 */
[----:B--23--:R-:W-:Y:S05]  /*231b0*/  WARPSYNC.COLLECTIVE R15, `(.L_x_860) ;  /* 0x000000000f087348 */ /* 0x00cfea0003c00000 */
[----:B------:R0:W1:Y:S02]  /*231c0*/  SHFL.IDX P6, R14, R13, R12, R11 ;  /* 0x0000000c0d0e7389 */ /* 0x00006400000c000b */
[----:B0123--:R-:W-:Y:S01]  /*231d0*/  ENDCOLLECTIVE ;  /* 0x000000000000791b */ /* 0x00ffe20003800000 */
.L_x_860:
[----:B------:R-:W-:Y:S05]  /*231e0*/  BSYNC B0 ;  /* 0x0000000000007941 */ /* 0x000fea0003800000 */
.L_x_859:
[----:B------:R0:W5:Y:S01]  /*231f0*/  LDL R2, [R1+0xc] ;  /* 0x00000c0001027983 */ /* 0x0001620000100800 */
[----:B------:R-:W-:Y:S01]  /*23200*/  IMAD.MOV.U32 R13, RZ, RZ, R0 ;  /* 0x000000ffff0d7224 */ /* 0x000fe200078e0000 */
[----:B------:R-:W-:Y:S01]  /*23210*/  MOV R11, 0x1f ;  /* 0x0000001f000b7802 */ /* 0x000fe20000000f00 */
[----:B------:R-:W-:Y:S01]  /*23220*/  IMAD.MOV.U32 R12, RZ, RZ, 0x1 ;  /* 0x00000001ff0c7424 */ /* 0x000fe200078e00ff */
[----:B------:R-:W-:Y:S01]  /*23230*/  MOV R5, R14 ;  /* 0x0000000e00057202 */ /* 0x000fe20000000f00 */
[----:B------:R-:W-:Y:S01]  /*23240*/  IMAD.MOV.U32 R15, RZ, RZ, -0x1 ;  /* 0xffffffffff0f7424 */ /* 0x000fe200078e00ff */
[----:B------:R-:W-:-:S13]  /*23250*/  LOP3.LUT P1, RZ, R9, 0x1, RZ, 0xc0, !PT ;  /* 0x0000000109ff7812 */ /* 0x000fda000782c0ff */
[----:B0----5:R-:W-:Y:S05]  /*23260*/  WARPSYNC.COLLECTIVE R15, `(.L_x_861) ;  /* 0x000000000f087348 */ /* 0x021fea0003c00000 */
[----:B------:R1:W2:Y:S02]  /*23270*/  SHFL.IDX P6, R14, R13, R12, R11 ;  /* 0x0000000c0d0e7389 */ /* 0x0002a400000c000b */
[----:B012--5:R-:W-:Y:S01]  /*23280*/  ENDCOLLECTIVE ;  /* 0x000000000000791b */ /* 0x027fe20003800000 */
.L_x_861:
[----:B------:R-:W-:Y:S01]  /*23290*/  ULDC UR4, c[0x0][0xc3c] ;  /* 0x00030f0000047ab9 */ /* 0x000fe20000000800 */
[----:B------:R-:W-:Y:S02]  /*232a0*/  IADD3 R4, R2, R17, RZ ;  /* 0x0000001102047210 */ /* 0x000fe40007ffe0ff */
[----:B------:R-:W-:Y:S01]  /*232b0*/  CS2R R10, SRZ ;  /* 0x00000000000a7805 */ /* 0x000fe2000001ff00 */
        /* <DEDUP_REMOVED lines=9> */
[----:B------:R-:W-:Y:S02]  /*23350*/  MOV R6, RZ ;  /* 0x000000ff00067202 */ /* 0x000fe40000000f00 */
[C---:B------:R-:W-:Y:S02]  /*23360*/  ISETP.GE.U32.AND P2, PT, R17.reuse, 0x8, PT ;  /* 0x000000081100780c */ /* 0x040fe40003f46070 */
[C---:B------:R-:W-:Y:S01]  /*23370*/  ISETP.GE.U32.AND P3, PT, R17.reuse, 0x10, PT ;  /* 0x000000101100780c */ /* 0x040fe20003f66070 */
[----:B--2---:R-:W-:Y:S02]  /*23380*/  @!P0 IMAD.MOV.U32 R4, RZ, RZ, R8 ;  /* 0x000000ffff048224 */ /* 0x004fe400078e0008 */
[----:B---3--:R-:W-:Y:S01]  /*23390*/  @!P0 IMAD.MOV.U32 R6, RZ, RZ, R2 ;  /* 0x000000ffff068224 */ /* 0x008fe200078e0002 */
[----:B------:R-:W-:-:S03]  /*233a0*/  ISETP.GE.U32.AND P0, PT, R17, 0x2, PT ;  /* 0x000000021100780c */ /* 0x000fc60003f06070 */
[----:B------:R-:W-:-:S04]  /*233b0*/  IMAD R2, R6, R4, RZ ;  /* 0x0000000406027224 */ /* 0x000fc800078e02ff */
[----:B------:R-:W-:-:S07]  /*233c0*/  IMAD.MOV.U32 R13, RZ, RZ, R2 ;  /* 0x000000ffff0d7224 */ /* 0x000fce00078e0002 */
[----:B------:R-:W-:Y:S05]  /*233d0*/  WARPSYNC.COLLECTIVE R15, `(.L_x_862) ;  /* 0x000000000f087348 */ /* 0x000fea0003c00000 */
[----:B------:R0:W1:Y:S02]  /*233e0*/  SHFL.UP P6, R14, R13, R12, R11 ;  /* 0x0400000c0d0e7389 */ /* 0x00006400000c000b */
[----:B01----:R-:W-:Y:S01]  /*233f0*/  ENDCOLLECTIVE ;  /* 0x000000000000791b */ /* 0x003fe20003800000 */
.L_x_862:
[----:B------:R-:W-:Y:S02]  /*23400*/  MOV R12, 0x2 ;  /* 0x00000002000c7802 */ /* 0x000fe40000000f00 */
[----:B------:R-:W-:-:S04]  /*23410*/  MOV R3, R14 ;  /* 0x0000000e00037202 */ /* 0x000fc80000000f00 */
[----:B------:R-:W-:Y:S02]  /*23420*/  SEL R3, R3, RZ, P1 ;  /* 0x000000ff03037207 */ /* 0x000fe40000800000 */
[----:B------:R-:W-:-:S03]  /*23430*/  ISETP.GE.U32.AND P1, PT, R17, 0x4, PT ;  /* 0x000000041100780c */ /* 0x000fc60003f26070 */
[----:B------:R-:W-:-:S04]  /*23440*/  IMAD.IADD R2, R2, 0x1, R3 ;  /* 0x0000000102027824 */ /* 0x000fc800078e0203 */
[----:B------:R-:W-:-:S07]  /*23450*/  IMAD.MOV.U32 R13, RZ, RZ, R2 ;  /* 0x000000ffff0d7224 */ /* 0x000fce00078e0002 */
[----:B------:R-:W-:Y:S05]  /*23460*/  WARPSYNC.COLLECTIVE R15, `(.L_x_863) ;  /* 0x000000000f087348 */ /* 0x000fea0003c00000 */
[----:B------:R0:W1:Y:S02]  /*23470*/  SHFL.UP P6, R14, R13, R12, R11 ;  /* 0x0400000c0d0e7389 */ /* 0x00006400000c000b */
[----:B01----:R-:W-:Y:S01]  /*23480*/  ENDCOLLECTIVE ;  /* 0x000000000000791b */ /* 0x003fe20003800000 */
.L_x_863:
[----:B------:R-:W-:Y:S02]  /*23490*/  IMAD.MOV.U32 R12, RZ, RZ, 0x4 ;  /* 0x00000004ff0c7424 */ /* 0x000fe400078e00ff */
[----:B------:R-:W-:-:S05]  /*234a0*/  IMAD.MOV.U32 R3, RZ, RZ, R14 ;  /* 0x000000ffff037224 */ /* 0x000fca00078e000e */
[----:B------:R-:W-:-:S05]  /*234b0*/  SEL R3, R3, RZ, P0 ;  /* 0x000000ff03037207 */ /* 0x000fca0000000000 */
[----:B------:R-:W-:-:S05]  /*234c0*/  IMAD.IADD R2, R2, 0x1, R3 ;  /* 0x0000000102027824 */ /* 0x000fca00078e0203 */
[----:B------:R-:W-:-:S07]  /*234d0*/  MOV R13, R2 ;  /* 0x00000002000d7202 */ /* 0x000fce0000000f00 */
[----:B------:R-:W-:Y:S05]  /*234e0*/  WARPSYNC.COLLECTIVE R15, `(.L_x_864) ;  /* 0x000000000f087348 */ /* 0x000fea0003c00000 */
[----:B------:R0:W1:Y:S02]  /*234f0*/  SHFL.UP P6, R14, R13, R12, R11 ;  /* 0x0400000c0d0e7389 */ /* 0x00006400000c000b */
[----:B01----:R-:W-:Y:S01]  /*23500*/  ENDCOLLECTIVE ;  /* 0x000000000000791b */ /* 0x003fe20003800000 */
.L_x_864:
[----:B------:R-:W-:Y:S02]  /*23510*/  IMAD.MOV.U32 R12, RZ, RZ, 0x8 ;  /* 0x00000008ff0c7424 */ /* 0x000fe400078e00ff */
[----:B------:R-:W-:-:S05]  /*23520*/  IMAD.MOV.U32 R3, RZ, RZ, R14 ;  /* 0x000000ffff037224 */ /* 0x000fca00078e000e */
[----:B------:R-:W-:-:S04]  /*23530*/  SEL R3, R3, RZ, P1 ;  /* 0x000000ff03037207 */ /* 0x000fc80000800000 */
[----:B------:R-:W-:-:S05]  /*23540*/  IADD3 R2, R2, R3, RZ ;  /* 0x0000000302027210 */ /* 0x000fca0007ffe0ff */
[----:B------:R-:W-:-:S07]  /*23550*/  IMAD.MOV.U32 R13, RZ, RZ, R2 ;  /* 0x000000ffff0d7224 */ /* 0x000fce00078e0002 */
[----:B------:R-:W-:Y:S05]  /*23560*/  WARPSYNC.COLLECTIVE R15, `(.L_x_865) ;  /* 0x000000000f087348 */ /* 0x000fea0003c00000 */
[----:B------:R0:W1:Y:S02]  /*23570*/  SHFL.UP P6, R14, R13, R12, R11 ;  /* 0x0400000c0d0e7389 */ /* 0x00006400000c000b */
[----:B01----:R-:W-:Y:S01]  /*23580*/  ENDCOLLECTIVE ;  /* 0x000000000000791b */ /* 0x003fe20003800000 */
.L_x_865:
[----:B------:R-:W-:Y:S02]  /*23590*/  MOV R12, 0x10 ;  /* 0x00000010000c7802 */ /* 0x000fe40000000f00 */
[----:B------:R-:W-:-:S04]  /*235a0*/  MOV R3, R14 ;  /* 0x0000000e00037202 */ /* 0x000fc80000000f00 */
[----:B------:R-:W-:-:S05]  /*235b0*/  SEL R3, R3, RZ, P2 ;  /* 0x000000ff03037207 */ /* 0x000fca0001000000 */
[----:B------:R-:W-:-:S04]  /*235c0*/  IMAD.IADD R2, R2, 0x1, R3 ;  /* 0x0000000102027824 */ /* 0x000fc800078e0203 */
[----:B------:R-:W-:-:S07]  /*235d0*/  IMAD.MOV.U32 R13, RZ, RZ, R2 ;  /* 0x000000ffff0d7224 */ /* 0x000fce00078e0002 */
[----:B------:R-:W-:Y:S05]  /*235e0*/  WARPSYNC.COLLECTIVE R15, `(.L_x_866) ;  /* 0x000000000f087348 */ /* 0x000fea0003c00000 */
[----:B------:R0:W1:Y:S02]  /*235f0*/  SHFL.UP P6, R14, R13, R12, R11 ;  /* 0x0400000c0d0e7389 */ /* 0x00006400000c000b */
[----:B01----:R-:W-:Y:S01]  /*23600*/  ENDCOLLECTIVE ;  /* 0x000000000000791b */ /* 0x003fe20003800000 */
.L_x_866:
[----:B------:R-:W-:Y:S02]  /*23610*/  IMAD.MOV.U32 R12, RZ, RZ, 0x1f ;  /* 0x0000001fff0c7424 */ /* 0x000fe400078e00ff */
[----:B------:R-:W-:Y:S02]  /*23620*/  IMAD.MOV.U32 R11, RZ, RZ, 0x1f ;  /* 0x0000001fff0b7424 */ /* 0x000fe400078e00ff */
[----:B------:R-:W-:-:S05]  /*23630*/  IMAD.MOV.U32 R3, RZ, RZ, R14 ;  /* 0x000000ffff037224 */ /* 0x000fca00078e000e */
[----:B------:R-:W-:-:S05]  /*23640*/  SEL R3, R3, RZ, P3 ;  /* 0x000000ff03037207 */ /* 0x000fca0001800000 */
[----:B------:R-:W-:-:S05]  /*23650*/  IMAD.IADD R7, R2, 0x1, R3 ;  /* 0x0000000102077824 */ /* 0x000fca00078e0203 */
[----:B------:R-:W-:-:S07]  /*23660*/  MOV R13, R7 ;  /* 0x00000007000d7202 */ /* 0x000fce0000000f00 */
[----:B------:R-:W-:Y:S05]  /*23670*/  WARPSYNC.COLLECTIVE R15, `(.L_x_867) ;  /* 0x000000000f087348 */ /* 0x000fea0003c00000 */
[----:B------:R0:W1:Y:S02]  /*23680*/  SHFL.IDX P6, R14, R13, R12, R11 ;  /* 0x0000000c0d0e7389 */ /* 0x00006400000c000b */
[----:B01----:R-:W-:Y:S01]  /*23690*/  ENDCOLLECTIVE ;  /* 0x000000000000791b */ /* 0x003fe20003800000 */
.L_x_867:
[----:B------:R-:W-:Y:S01]  /*236a0*/  MOV R16, R14 ;  /* 0x0000000e00107202 */ /* 0x000fe20000000f00 */
[----:B------:R-:W-:Y:S06]  /*236b0*/  BRA `(.L_x_868) ;  /* 0xffffffd000e07947 */ /* 0x000fec000383ffff */
.L_x_782:
[----:B------:R-:W-:Y:S01]  /*236c0*/  BSSY B0, `(.L_x_869) ;  /* 0x0000008000007945 */ /* 0x000fe20003800000 */
[----:B------:R-:W-:Y:S01]  /*236d0*/  IMAD.MOV.U32 R13, RZ, RZ, R2 ;  /* 0x000000ffff0d7224 */ /* 0x000fe200078e0002 */
[----:B------:R-:W-:Y:S01]  /*236e0*/  MOV R11, RZ ;  /* 0x000000ff000b7202 */ /* 0x000fe20000000f00 */
[----:B------:R-:W-:Y:S02]  /*236f0*/  IMAD.MOV.U32 R12, RZ, RZ, 0x1 ;  /* 0x00000001ff0c7424 */ /* 0x000fe400078e00ff */
[----:B------:R-:W-:-:S07]  /*23700*/  IMAD.MOV.U32 R15, RZ, RZ, -0x1 ;  /* 0xffffffffff0f7424 */ /* 0x000fce00078e00ff */
[----:B0-----:R-:W-:Y:S05]  /*23710*/  WARPSYNC.COLLECTIVE R15, `(.L_x_870) ;  /* 0x000000000f087348 */ /* 0x001fea0003c00000 */
[----:B------:R1:W2:Y:S02]  /*23720*/  SHFL.UP P6, R14, R13, R12, R11 ;  /* 0x0400000c0d0e7389 */ /* 0x0002a400000c000b */
[----:B012---:R-:W-:Y:S01]  /*23730*/  ENDCOLLECTIVE ;  /* 0x000000000000791b */ /* 0x007fe20003800000 */
.L_x_870:
[----:B------:R-:W-:Y:S05]  /*23740*/  BSYNC B0 ;  /* 0x0000000000007941 */ /* 0x000fea0003800000 */
.L_x_869:
[----:B------:R-:W2:Y:S01]  /*23750*/  LDL R7, [R1+0x10] ;  /* 0x0000100001077983 */ /* 0x000ea20000100800 */
[----:B------:R-:W-:Y:S01]  /*23760*/  IMAD.MOV.U32 R3, RZ, RZ, R14 ;  /* 0x000000ffff037224 */ /* 0x000fe200078e000e */
[----:B------:R-:W-:Y:S01]  /*23770*/  MOV R11, RZ ;  /* 0x000000ff000b7202 */ /* 0x000fe20000000f00 */
[----:B------:R-:W-:Y:S02]  /*23780*/  IMAD.MOV.U32 R12, RZ, RZ, 0x2 ;  /* 0x00000002ff0c7424 */ /* 0x000fe400078e00ff */
[----:B------:R-:W-:Y:S01]  /*23790*/  IMAD.MOV.U32 R15, RZ, RZ, -0x1 ;  /* 0xffffffffff0f7424 */ /* 0x000fe200078e00ff */
[----:B--2---:R-:W-:-:S04]  /*237a0*/  LOP3.LUT P4, RZ, R7, 0x1, RZ, 0xc0, !PT ;  /* 0x0000000107ff7812 */ /* 0x004fc8000788c0ff */
[----:B------:R-:W-:-:S04]  /*237b0*/  SEL R3, R3, RZ, P4 ;  /* 0x000000ff03037207 */ /* 0x000fc80002000000 */
[----:B------:R-:W-:-:S05]  /*237c0*/  IADD3 R2, R2, R3, RZ ;  /* 0x0000000302027210 */ /* 0x000fca0007ffe0ff */
[----:B------:R-:W-:-:S07]  /*237d0*/  IMAD.MOV.U32 R13, RZ, RZ, R2 ;  /* 0x000000ffff0d7224 */ /* 0x000fce00078e0002 */
[----:B------:R-:W-:Y:S05]  /*237e0*/  WARPSYNC.COLLECTIVE R15, `(.L_x_871) ;  /* 0x000000000f087348 */ /* 0x000fea0003c00000 */
[----:B------:R0:W1:Y:S02]  /*237f0*/  SHFL.UP P6, R14, R13, R12, R11 ;  /* 0x0400000c0d0e7389 */ /* 0x00006400000c000b */
[----:B01----:R-:W-:Y:S01]  /*23800*/  ENDCOLLECTIVE ;  /* 0x000000000000791b */ /* 0x003fe20003800000 */
.L_x_871:
        /* <DEDUP_REMOVED lines=8> */
.L_x_872:
        /* <DEDUP_REMOVED lines=8> */
.L_x_873:
        /* <DEDUP_REMOVED lines=8> */
.L_x_874:
[----:B------:R-:W-:Y:S01]  /*23990*/  IMAD.MOV.U32 R12, RZ, RZ, 0x1f ;  /* 0x0000001fff0c7424 */ /* 0x000fe200078e00ff */
[----:B------:R-:W-:Y:S01]  /*239a0*/  MOV R11, 0x1f ;  /* 0x0000001f000b7802 */ /* 0x000fe20000000f00 */
[----:B------:R-:W-:-:S05]  /*239b0*/  IMAD.MOV.U32 R3, RZ, RZ, R14 ;  /* 0x000000ffff037224 */ /* 0x000fca00078e000e */
[----:B------:R-:W-:-:S04]  /*239c0*/  SEL R3, R3, RZ, P3 ;  /* 0x000000ff03037207 */ /* 0x000fc80001800000 */
[----:B------:R-:W-:-:S05]  /*239d0*/  IADD3 R7, R2, R3, RZ ;  /* 0x0000000302077210 */ /* 0x000fca0007ffe0ff */
[----:B------:R-:W-:-:S07]  /*239e0*/  IMAD.MOV.U32 R13, RZ, RZ, R7 ;  /* 0x000000ffff0d7224 */ /* 0x000fce00078e0007 */
[----:B------:R-:W-:Y:S05]  /*239f0*/  WARPSYNC.COLLECTIVE R15, `(.L_x_875) ;  /* 0x000000000f087348 */ /* 0x000fea0003c00000 */
[----:B------:R0:W1:Y:S02]  /*23a00*/  SHFL.IDX P6, R14, R13, R12, R11 ;  /* 0x0000000c0d0e7389 */ /* 0x00006400000c000b */
[----:B01----:R-:W-:Y:S01]  /*23a10*/  ENDCOLLECTIVE ;  /* 0x000000000000791b */ /* 0x003fe20003800000 */
.L_x_875:
[----:B------:R-:W-:Y:S01]  /*23a20*/  IMAD.MOV.U32 R16, RZ, RZ, R14 ;  /* 0x000000ffff107224 */ /* 0x000fe200078e000e */
[----:B------:R-:W-:Y:S06]  /*23a30*/  BRA `(.L_x_876) ;  /* 0xffffffd000b07947 */ /* 0x000fec000383ffff */
.L_x_784:
[----:B------:R-:W-:Y:S01]  /*23a40*/  BSSY B0, `(.L_x_877) ;  /* 0x0000006000007945 */ /* 0x000fe20003800000 */
[----:B------:R-:W-:Y:S01]  /*23a50*/  PLOP3.LUT P6, PT, P6, PT, PT, 0x8, 0x0 ;  /* 0x000000000000781c */ /* 0x000fe200037ce170 */
[----:B------:R-:W-:-:S12]  /*23a60*/  IMAD.MOV.U32 R15, RZ, RZ, -0x1 ;  /* 0xffffffffff0f7424 */ /* 0x000fd800078e00ff */
[----:B0-----:R-:W-:Y:S05]  /*23a70*/  WARPSYNC.COLLECTIVE R15, `(.L_x_878) ;  /* 0x000000000f087348 */ /* 0x001fea0003c00000 */
[----:B------:R-:W-:Y:S01]  /*23a80*/  VOTE.ANY R14, PT, P6 ;  /* 0x00000000000e7806 */ /* 0x000fe200030e0100 */
[----:B0-----:R-:W-:Y:S06]  /*23a90*/  ENDCOLLECTIVE ;  /* 0x000000000000791b */ /* 0x001fec0003800000 */
.L_x_878:
[----:B------:R-:W-:Y:S05]  /*23aa0*/  BSYNC B0 ;  /* 0x0000000000007941 */ /* 0x000fea0003800000 */
.L_x_877:
[----:B------:R-:W-:Y:S01]  /*23ab0*/  MOV R3, R14 ;  /* 0x0000000e00037202 */ /* 0x000fe20000000f00 */
[----:B------:R-:W-:Y:S01]  /*23ac0*/  IMAD.MOV.U32 R13, RZ, RZ, R4 ;  /* 0x000000ffff0d7224 */ /* 0x000fe200078e0004 */
[----:B------:R-:W-:Y:S01]  /*23ad0*/  MOV R11, 0x1f ;  /* 0x0000001f000b7802 */ /* 0x000fe20000000f00 */
[----:B------:R-:W-:Y:S01]  /*23ae0*/  IMAD.MOV.U32 R15, RZ, RZ, -0x1 ;  /* 0xffffffffff0f7424 */ /* 0x000fe200078e00ff */
[----:B------:R-:W0:Y:S02]  /*23af0*/  POPC R0, R3 ;  /* 0x0000000300007309 */ /* 0x000e240000000000 */
[----:B0-----:R-:W-:-:S07]  /*23b00*/  IMAD.MOV.U32 R12, RZ, RZ, R0 ;  /* 0x000000ffff0c7224 */ /* 0x001fce00078e0000 */
[----:B------:R-:W-:Y:S05]  /*23b10*/  WARPSYNC.COLLECTIVE R15, `(.L_x_879) ;  /* 0x000000000f087348 */ /* 0x000fea0003c00000 */
[----:B------:R0:W1:Y:S02]  /*23b20*/  SHFL.IDX P6, R14, R13, R12, R11 ;  /* 0x0000000c0d0e7389 */ /* 0x00006400000c000b */
[----:B01----:R-:W-:Y:S01]  /*23b30*/  ENDCOLLECTIVE ;  /* 0x000000000000791b */ /* 0x003fe20003800000 */
.L_x_879:
[----:B------:R-:W-:Y:S01]  /*23b40*/  MOV R13, R6 ;  /* 0x00000006000d7202 */ /* 0x000fe20000000f00 */
[----:B------:R-:W-:-:S07]  /*23b50*/  IMAD.MOV.U32 R4, RZ, RZ, R14 ;  /* 0x000000ffff047224 */ /* 0x000fce00078e000e */
[----:B------:R-:W-:Y:S05]  /*23b60*/  WARPSYNC.COLLECTIVE R15, `(.L_x_880) ;  /* 0x000000000f087348 */ /* 0x000fea0003c00000 */
[----:B------:R0:W1:Y:S02]  /*23b70*/  SHFL.IDX P6, R14, R13, R12, R11 ;  /* 0x0000000c0d0e7389 */ /* 0x00006400000c000b */
[----:B01----:R-:W-:Y:S01]  /*23b80*/  ENDCOLLECTIVE ;  /* 0x000000000000791b */ /* 0x003fe20003800000 */
.L_x_880:
[----:B------:R-:W-:Y:S01]  /*23b90*/  IMAD.MOV.U32 R6, RZ, RZ, R14 ;  /* 0x000000ffff067224 */ /* 0x000fe200078e000e */
[----:B------:R-:W-:Y:S06]  /*23ba0*/  BRA `(.L_x_881) ;  /* 0xffffffd000907947 */ /* 0x000fec000383ffff */
.L_x_786:
[----:B------:R-:W-:Y:S01]  /*23bb0*/  BSSY B0, `(.L_x_882) ;  /* 0x0000007000007945 */ /* 0x000fe20003800000 */
[----:B------:R-:W-:Y:S01]  /*23bc0*/  IMAD.MOV.U32 R13, RZ, RZ, R7 ;  /* 0x000000ffff0d7224 */ /* 0x000fe200078e0007 */
[----:B------:R-:W-:Y:S01]  /*23bd0*/  MOV R11, 0x1f ;  /* 0x0000001f000b7802 */ /* 0x000fe20000000f00 */
[----:B------:R-:W-:-:S07]  /*23be0*/  IMAD.MOV.U32 R15, RZ, RZ, -0x1 ;  /* 0xffffffffff0f7424 */ /* 0x000fce00078e00ff */
[----:B0123--:R-:W-:Y:S05]  /*23bf0*/  WARPSYNC.COLLECTIVE R15, `(.L_x_883) ;  /* 0x000000000f087348 */ /* 0x00ffea0003c00000 */
[----:B------:R4:W0:Y:S02]  /*23c00*/  SHFL.IDX P6, R14, R13, R12, R11 ;  /* 0x0000000c0d0e7389 */ /* 0x00082400000c000b */
[----:B01234-:R-:W-:Y:S01]  /*23c10*/  ENDCOLLECTIVE ;  /* 0x000000000000791b */ /* 0x01ffe20003800000 */
.L_x_883:
[----:B------:R-:W-:Y:S05]  /*23c20*/  BSYNC B0 ;  /* 0x0000000000007941 */ /* 0x000fea0003800000 */
.L_x_882:
[----:B------:R-:W-:Y:S01]  /*23c30*/  IMAD.MOV.U32 R7, RZ, RZ, R14 ;  /* 0x000000ffff077224 */ /* 0x000fe200078e000e */
[----:B------:R-:W-:Y:S06]  /*23c40*/  BRA `(.L_x_884) ;  /* 0xffffffd000807947 */ /* 0x000fec000383ffff */
.L_x_790:
[----:B0-----:R0:W1:Y:S02]  /*23c50*/  SYNCS.PHASECHK.TRANS64.TRYWAIT P0, [R0+URZ+0x34820], R3 ;  /* 0x03482003000075a7 */ /* 0x001064000800017f */
[----:B-1----:R-:W-:Y:S05]  /*23c60*/  @!P0 NANOSLEEP.SYNCS 0x989680 ;  /* 0x009896800000895d */ /* 0x002fea0003900000 */
[----:B------:R-:W1:Y:S02]  /*23c70*/  @!P0 SYNCS.PHASECHK.TRANS64 P0, [R0+URZ+0x34820], R3 ;  /* 0x03482003000085a7 */ /* 0x000e64000800007f */
[----:B-1----:R-:W-:Y:S05]  /*23c80*/  @!P0 BRA `(.L_x_790) ;  /* 0xfffffffc00f08947 */ /* 0x002fea000383ffff */
[----:B------:R-:W-:Y:S05]  /*23c90*/  BRA `(.L_x_885) ;  /* 0xffffffd800147947 */ /* 0x000fea000383ffff */
.L_x_791:
[----:B------:R-:W1:Y:S01]  /*23ca0*/  S2R R2, SR_TID.X ;  /* 0x0000000000027919 */ /* 0x000e620000002100 */
[----:B------:R-:W-:Y:S01]  /*23cb0*/  BSSY B0, `(.L_x_886) ;  /* 0x000000a000007945 */ /* 0x000fe20003800000 */
[----:B------:R-:W-:Y:S01]  /*23cc0*/  IMAD.MOV.U32 R12, RZ, RZ, RZ ;  /* 0x000000ffff0c7224 */ /* 0x000fe200078e00ff */
[----:B------:R-:W-:Y:S01]  /*23cd0*/  MOV R15, 0xffffffff ;  /* 0xffffffff000f7802 */ /* 0x000fe20000000f00 */
[----:B------:R-:W-:Y:S01]  /*23ce0*/  IMAD.MOV.U32 R11, RZ, RZ, 0x1f ;  /* 0x0000001fff0b7424 */ /* 0x000fe200078e00ff */
[----:B-1----:R-:W-:-:S04]  /*23cf0*/  SHF.R.U32.HI R2, RZ, 0x5, R2 ;  /* 0x00000005ff027819 */ /* 0x002fc80000011602 */
[----:B------:R-:W-:-:S04]  /*23d00*/  LOP3.LUT R2, R2, 0x3, RZ, 0xc0, !PT ;  /* 0x0000000302027812 */ /* 0x000fc800078ec0ff */
[----:B------:R-:W-:-:S07]  /*23d10*/  MOV R13, R2 ;  /* 0x00000002000d7202 */ /* 0x000fce0000000f00 */
[----:B0-----:R-:W-:Y:S05]  /*23d20*/  WARPSYNC.COLLECTIVE R15, `(.L_x_887) ;  /* 0x000000000f087348 */ /* 0x001fea0003c00000 */
[----:B------:R1:W2:Y:S02]  /*23d30*/  SHFL.IDX P6, R14, R13, R12, R11 ;  /* 0x0000000c0d0e7389 */ /* 0x0002a400000c000b */
[----:B012---:R-:W-:Y:S01]  /*23d40*/  ENDCOLLECTIVE ;  /* 0x000000000000791b */ /* 0x007fe20003800000 */
.L_x_887:
[----:B------:R-:W-:Y:S05]  /*23d50*/  BSYNC B0 ;  /* 0x0000000000007941 */ /* 0x000fea0003800000 */
.L_x_886:
[----:B------:R-:W-:Y:S05]  /*23d60*/  BRA `(.L_x_888) ;  /* 0xffffffd400fc7947 */ /* 0x000fea000383ffff */
.L_x_792:
[----:B------:R-:W-:Y:S01]  /*23d70*/  BSSY B0, `(.L_x_889) ;  /* 0x0000006000007945 */ /* 0x000fe20003800000 */
[----:B------:R-:W-:-:S07]  /*23d80*/  IMAD.MOV.U32 R15, RZ, RZ, -0x1 ;  /* 0xffffffffff0f7424 */ /* 0x000fce00078e00ff */
[----:B01----:R-:W-:Y:S05]  /*23d90*/  WARPSYNC.COLLECTIVE R15, `(.L_x_890) ;  /* 0x000000000f0c7348 */ /* 0x003fea0003c00000 */
[----:B------:R-:W-:Y:S02]  /*23da0*/  ELECT P6, UR62, PT ;  /* 0x00000000003e782f */ /* 0x000fe400038c0000 */
[----:B------:R-:W-:Y:S01]  /*23db0*/  MOV R14, UR62 ;  /* 0x0000003e000e7c02 */ /* 0x000fe20008000f00 */
[----:B01----:R-:W-:Y:S10]  /*23dc0*/  ENDCOLLECTIVE ;  /* 0x000000000000791b */ /* 0x003ff40003800000 */
.L_x_890:
[----:B------:R-:W-:Y:S05]  /*23dd0*/  BSYNC B0 ;  /* 0x0000000000007941 */ /* 0x000fea0003800000 */
.L_x_889:
[----:B------:R-:W-:Y:S05]  /*23de0*/  BRA `(.L_x_891) ;  /* 0xffffffd400f07947 */ /* 0x000fea000383ffff */
.L_x_794:
[----:B0-----:R0:W1:Y:S02]  /*23df0*/  SYNCS.PHASECHK.TRANS64.TRYWAIT P0, [R6+URZ], R5 ;  /* 0x00000005060075a7 */ /* 0x001064000800017f */
[----:B-1----:R-:W-:Y:S05]  /*23e00*/  @!P0 NANOSLEEP.SYNCS 0x989680 ;  /* 0x009896800000895d */ /* 0x002fea0003900000 */
[----:B------:R-:W1:Y:S02]  /*23e10*/  @!P0 SYNCS.PHASECHK.TRANS64 P0, [R6+URZ], R5 ;  /* 0x00000005060085a7 */ /* 0x000e64000800007f */
[----:B-1----:R-:W-:Y:S05]  /*23e20*/  @!P0 BRA `(.L_x_794) ;  /* 0xfffffffc00f08947 */ /* 0x002fea000383ffff */
[----:B------:R-:W-:Y:S05]  /*23e30*/  BRA `(.L_x_892) ;  /* 0xffffffd800307947 */ /* 0x000fea000383ffff */
.L_x_795:
[----:B-1----:R1:W2:Y:S02]  /*23e40*/  SYNCS.PHASECHK.TRANS64.TRYWAIT P0, [R7+URZ], R2 ;  /* 0x00000002070075a7 */ /* 0x0022a4000800017f */
[----:B--2---:R-:W-:Y:S05]  /*23e50*/  @!P0 NANOSLEEP.SYNCS 0x989680 ;  /* 0x009896800000895d */ /* 0x004fea0003900000 */
[----:B------:R-:W2:Y:S02]  /*23e60*/  @!P0 SYNCS.PHASECHK.TRANS64 P0, [R7+URZ], R2 ;  /* 0x00000002070085a7 */ /* 0x000ea4000800007f */
[----:B--2---:R-:W-:Y:S05]  /*23e70*/  @!P0 BRA `(.L_x_795) ;  /* 0xfffffffc00f08947 */ /* 0x004fea000383ffff */
[----:B------:R-:W-:Y:S05]  /*23e80*/  BRA `(.L_x_893) ;  /* 0xffffffd800247947 */ /* 0x000fea000383ffff */
.L_x_797:
[----:B--2---:R2:W3:Y:S02]  /*23e90*/  SYNCS.PHASECHK.TRANS64.TRYWAIT P0, [R4+URZ], R5 ;  /* 0x00000005040075a7 */ /* 0x0044e4000800017f */
[----:B---3--:R-:W-:Y:S05]  /*23ea0*/  @!P0 NANOSLEEP.SYNCS 0x989680 ;  /* 0x009896800000895d */ /* 0x008fea0003900000 */
[----:B------:R-:W3:Y:S02]  /*23eb0*/  @!P0 SYNCS.PHASECHK.TRANS64 P0, [R4+URZ], R5 ;  /* 0x00000005040085a7 */ /* 0x000ee4000800007f */
[----:B---3--:R-:W-:Y:S05]  /*23ec0*/  @!P0 BRA `(.L_x_797) ;  /* 0xfffffffc00f08947 */ /* 0x008fea000383ffff */
[----:B------:R-:W-:Y:S05]  /*23ed0*/  BRA `(.L_x_894) ;  /* 0xffffffd800287947 */ /* 0x000fea000383ffff */
.L_x_895:
        /* <DEDUP_REMOVED lines=10> */
.L_x_14989:


//--------------------- .text._ZN7cutlass13device_kernelIN5flash11enable_sm90INS1_16FlashAttnFwdSm90INS1_25CollectiveMainloopFwdSm90ILi2EN4cute5tupleIJNS5_1CILi1EEES8_S8_EEENS6_IJNS7_ILi128EEENS7_ILi96EEENS7_ILi192EEEEEELi128ENS_6half_tEfNS_4arch4Sm90ELb0ELb1ELb0ELb0ELb0ELb0ELb0ELb1ELb1ELb1ELb1ELb0EEENS1_21CollectiveEpilogueFwdINS6_IJSA_SA_SB_EEES9_SE_SG_Li256ELb0ELb1ELb1ELb0EEENS1_19SingleTileSchedulerILb0ELb1ELb1ELi128EEEEEEEEEvNT_6ParamsE --------------------------
	.section	.text._ZN7cutlass13device_kernelIN5flash11enable_sm90INS1_16FlashAttnFwdSm90INS1_25CollectiveMainloopFwdSm90ILi2EN4cute5tupleIJNS5_1CILi1EEES8_S8_EEENS6_IJNS7_ILi128EEENS7_ILi96EEENS7_ILi192EEEEEELi128ENS_6half_tEfNS_4arch4Sm90ELb0ELb1ELb0ELb0ELb0ELb0ELb0ELb1ELb1ELb1ELb1ELb0EEENS1_21CollectiveEpilogueFwdINS6_IJSA_SA_SB_EEES9_SE_SG_Li256ELb0ELb1ELb1ELb0EEENS1_19SingleTileSchedulerILb0ELb1ELb1ELi128EEEEEEEEEvNT_6ParamsE,"ax",@progbits
	.align	128
.text._ZN7cutlass13device_kernelIN5flash11enable_sm90INS1_16FlashAttnFwdSm90INS1_25CollectiveMainloopFwdSm90ILi2EN4cute5tupleIJNS5_1CILi1EEES8_S8_EEENS6_IJNS7_ILi128EEENS7_ILi96EEENS7_ILi192EEEEEELi128ENS_6half_tEfNS_4arch4Sm90ELb0ELb1ELb0ELb0ELb0ELb0ELb0ELb1ELb1ELb1ELb1ELb0EEENS1_21CollectiveEpilogueFwdINS6_IJSA_SA_SB_EEES9_SE_SG_Li256ELb0ELb1ELb1ELb0EEENS1_19SingleTileSchedulerILb0ELb1ELb1ELi128EEEEEEEEEvNT_6ParamsE:
        .type           _ZN7cutlass13device_kernelIN5flash11enable_sm90INS1_16FlashAttnFwdSm90INS1_25CollectiveMainloopFwdSm90ILi2EN4cute5tupleIJNS5_1CILi1EEES8_S8_EEENS6_IJNS7_ILi128EEENS7_ILi96EEENS7_ILi192EEEEEELi128ENS_6half_tEfNS_4arch4Sm90ELb0ELb1ELb0ELb0ELb0ELb0ELb0ELb1ELb1ELb1ELb1ELb0EEENS1_21CollectiveEpilogueFwdINS6_IJSA_SA_SB_EEES9_SE_SG_Li256ELb0ELb1ELb1ELb0EEENS1_19SingleTileSchedulerILb0ELb1ELb1ELi128EEEEEEEEEvNT_6ParamsE,@function
        .size           _ZN7cutlass13device_kernelIN5flash11enable_sm90INS1_16FlashAttnFwdSm90INS1_25CollectiveMainloopFwdSm90ILi2EN4cute5tupleIJNS5_1CILi1EEES8_S8_EEENS6_IJNS7_ILi128EEENS7_ILi96EEENS7_ILi192EEEEEELi128ENS_6half_tEfNS_4arch4Sm90ELb0ELb1ELb0ELb0ELb0ELb0ELb0ELb1ELb1ELb1ELb1ELb0EEENS1_21CollectiveEpilogueFwdINS6_IJSA_SA_SB_EEES9_SE_SG_Li256ELb0ELb1ELb1ELb0EEENS1_19SingleTileSchedulerILb0ELb1ELb1ELi128EEEEEEEEEvNT_6ParamsE,(.L_x_14990 - _ZN7cutlass13device_kernelIN5flash11enable_sm90INS1_16FlashAttnFwdSm90INS1_25CollectiveMainloopFwdSm90ILi2EN4cute5tupleIJNS5_1CILi1EEES8_S8_EEENS6_IJNS7_ILi128EEENS7_ILi96EEENS7_ILi192EEEEEELi128ENS_6half_tEfNS_4arch4Sm90ELb0ELb1ELb0ELb0ELb0ELb0ELb0ELb1ELb1ELb1ELb1ELb0EEENS1_21CollectiveEpilogueFwdINS6_IJSA_SA_SB_EEES9_SE_SG_Li256ELb0ELb1ELb1ELb0EEENS1_19SingleTileSchedulerILb0ELb1ELb1ELi128EEEEEEEEEvNT_6ParamsE)
        .other          _ZN7cutlass13device_kernelIN5flash11enable_sm90INS1_16FlashAttnFwdSm90INS1_25CollectiveMainloopFwdSm90ILi2EN4cute5tupleIJNS5_1CILi1EEES8_S8_EEENS6_IJNS7_ILi128EEENS7_ILi96EEENS7_ILi192EEEEEELi128ENS_6half_tEfNS_4arch4Sm90ELb0ELb1ELb0ELb0ELb0ELb0ELb0ELb1ELb1ELb1ELb1ELb0EEENS1_21CollectiveEpilogueFwdINS6_IJSA_SA_SB_EEES9_SE_SG_Li256ELb0ELb1ELb1ELb0EEENS1_19SingleTileSchedulerILb0ELb1ELb1ELi128EEEEEEEEEvNT_6ParamsE,@"STO_CUDA_ENTRY STV_DEFAULT"
_ZN7cutlass13device_kernelIN5flash11enable_sm90INS1_16FlashAttnFwdSm90INS1_25CollectiveMainloopFwdSm90ILi2EN4cute5tupleIJNS5_1CILi1EEES8_S8_EEENS6_IJNS7_ILi128EEENS7_ILi96EEENS7_ILi192EEEEEELi128ENS_6half_tEfNS_4arch4Sm90ELb0ELb1ELb0ELb0ELb0ELb0ELb0ELb1ELb1ELb1ELb1ELb0EEENS1_21CollectiveEpilogueFwdINS6_IJSA_SA_SB_EEES9_SE_SG_Li256ELb0ELb1ELb1ELb0EEENS1_19SingleTileSchedulerILb0ELb1ELb1ELi128EEEEEEEEEvNT_6ParamsE:
        /* <DEDUP_REMOVED lines=17> */
.L_x_897:
[----:B------:R-:W-:Y:S05]  /*0110*/  BSYNC B0 ;  /* 0x0000000000007941 */ /* 0x000fea0003800000 */
.L_x_896:
        /* <DEDUP_REMOVED lines=40> */
.L_x_898:
        /* <DEDUP_REMOVED lines=22> */
.L_x_899:
        /* <DEDUP_REMOVED lines=18> */
.L_x_900:
        /* <DEDUP_REMOVED lines=22> */
.L_x_901:
        /* <DEDUP_REMOVED lines=22> */
.L_x_902:
        /* <DEDUP_REMOVED lines=9> */
.L_x_905:
        /* <DEDUP_REMOVED lines=18> */
[----:B------:R-:W0:Y:S01]  /*0a90*/  LDC R0, c[0x0][0x448] ;  /* 0x00011200ff007b82 */ /* 0x000e220000000800 */
[----:B------:R-:W1:Y:S01]  /*0aa0*/  S2R R22, SR_CTAID.X ;  /* 0x0000000000167919 */ /* 0x000e620000002500 */
[----:B------:R-:W2:Y:S06]  /*0ab0*/  S2R R4, SR_TID.X ;  /* 0x0000000000047919 */ /* 0x000eac0000002100 */
[----:B------:R-:W3:Y:S08]  /*0ac0*/  LDC.64 R2, c[0x0][0x418] ;  /* 0x00010600ff027b82 */ /* 0x000ef00000000a00 */
[----:B------:R-:W4:Y:S01]  /*0ad0*/  LDC.64 R10, c[0x0][0x9e0] ;  /* 0x00027800ff0a7b82 */ /* 0x000f220000000a00 */
[----:B0-----:R-:W-:-:S07]  /*0ae0*/  ISETP.NE.AND P1, PT, R0, 0x1, PT ;  /* 0x000000010000780c */ /* 0x001fce0003f25270 */
[----:B------:R-:W0:Y:S01]  /*0af0*/  LDC R8, c[0x0][0x288] ;  /* 0x0000a200ff087b82 */ /* 0x000e220000000800 */
[----:B---3--:R-:W-:-:S07]  /*0b00*/  ISETP.NE.U32.AND P0, PT, R2, RZ, PT ;  /* 0x000000ff0200720c */ /* 0x008fce0003f05070 */
[----:B------:R-:W3:Y:S01]  /*0b10*/  LDC R16, c[0x0][0x424] ;  /* 0x00010900ff107b82 */ /* 0x000ee20000000800 */
[----:B-1----:R-:W-:Y:S01]  /*0b20*/  IMAD.SHL.U32 R22, R22, 0x80, RZ ;  /* 0x0000008016167824 */ /* 0x002fe200078e00ff */
[----:B------:R-:W-:Y:S01]  /*0b30*/  ISETP.NE.AND.EX P0, PT, R3, RZ, PT, P0 ;  /* 0x000000ff0300720c */ /* 0x000fe20003f05300 */
[----:B--2---:R-:W-:Y:S02]  /*0b40*/  VIADD R73, R4, 0xffffff80 ;  /* 0xffffff8004497836 */ /* 0x004fe40000000000 */
[----:B------:R-:W-:Y:S01]  /*0b50*/  @P1 VIADD R0, R22, 0x7f ;  /* 0x0000007f16001836 */ /* 0x000fe20000000000 */
[----:B----4-:R-:W-:Y:S02]  /*0b60*/  ISETP.GE.AND P2, PT, R11, 0x1, PT ;  /* 0x000000010b00780c */ /* 0x010fe40003f46270 */
[----:B------:R-:W1:Y:S08]  /*0b70*/  @P1 LDC R5, c[0x0][0x44c] ;  /* 0x00011300ff051b82 */ /* 0x000e700000000800 */
[----:B------:R-:W2:Y:S01]  /*0b80*/  @P1 LDC R7, c[0x0][0x450] ;  /* 0x00011400ff071b82 */ /* 0x000ea20000000800 */
[----:B0-----:R-:W-:-:S07]  /*0b90*/  IADD3 R3, -R8, 0x1, RZ ;  /* 0x0000000108037810 */ /* 0x001fce0007ffe1ff */
[----:B------:R-:W0:Y:S01]  /*0ba0*/  LDC R23, c[0x0][0x2f0] ;  /* 0x0000bc00ff177b82 */ /* 0x000e220000000800 */
[----:B---3--:R-:W-:Y:S01]  /*0bb0*/  SEL R16, R16, 0x1, P0 ;  /* 0x0000000110107807 */ /* 0x008fe20000000000 */
[----:B-1----:R-:W-:-:S04]  /*0bc0*/  @P1 IMAD.HI.U32 R2, R0, R5, RZ ;  /* 0x0000000500021227 */ /* 0x002fc800078e00ff */
[----:B------:R-:W-:Y:S01]  /*0bd0*/  VIADD R0, R22, 0x7f ;  /* 0x0000007f16007836 */ /* 0x000fe20000000000 */
[----:B--2---:R-:W-:Y:S01]  /*0be0*/  @P1 SHF.R.U32.HI R0, RZ, R7, R2 ;  /* 0x00000007ff001219 */ /* 0x004fe20000011602 */
[CC--:B0-----:R-:W-:Y:S02]  /*0bf0*/  IMAD R3, R16.reuse, R23.reuse, R3 ;  /* 0x0000001710037224 */ /* 0x0c1fe400078e0203 */
[----:B------:R-:W-:Y:S02]  /*0c00*/  IMAD R19, R16, R23, RZ ;  /* 0x0000001710137224 */ /* 0x000fe400078e02ff */
[----:B------:R-:W-:-:S04]  /*0c10*/  IMAD.IADD R3, R3, 0x1, R0 ;  /* 0x0000000103037824 */ /* 0x000fc800078e0200 */
[----:B------:R-:W-:Y:S01]  /*0c20*/  IMAD.IADD R0, R3, 0x1, R10 ;  /* 0x0000000103007824 */ /* 0x000fe200078e020a */
[----:B------:R-:W-:Y:S06]  /*0c30*/  @!P2 BRA `(.L_x_907) ;  /* 0x000000000040a947 */ /* 0x000fec0003800000 */
[C---:B------:R-:W-:Y:S01]  /*0c40*/  ISETP.GT.AND P0, PT, R3.reuse, RZ, PT ;  /* 0x000000ff0300720c */ /* 0x040fe20003f04270 */
[----:B------:R-:W-:-:S12]  /*0c50*/  VIADD R2, R3, 0xffffffff ;  /* 0xffffffff03027836 */ /* 0x000fd80000000000 */
[----:B------:R-:W-:Y:S05]  /*0c60*/  @P0 BRA `(.L_x_908) ;  /* 0x00000000001c0947 */ /* 0x000fea0003800000 */
[----:B------:R-:W-:Y:S01]  /*0c70*/  ISETP.NE.AND P0, PT, R11, 0x1, PT ;  /* 0x000000010b00780c */ /* 0x000fe20003f05270 */
[----:B------:R-:W-:-:S12]  /*0c80*/  IMAD.MOV R3, RZ, RZ, -R3 ;  /* 0x000000ffff037224 */ /* 0x000fd800078e0a03 */
[----:B------:R-:W0:Y:S02]  /*0c90*/  @P0 LDC.64 R4, c[0x0][0x9e8] ;  /* 0x00027a00ff040b82 */ /* 0x000e240000000a00 */
[----:B0-----:R-:W-:-:S05]  /*0ca0*/  @P0 IMAD.HI.U32 R2, R3, R4, RZ ;  /* 0x0000000403020227 */ /* 0x001fca00078e00ff */
[----:B------:R-:W-:-:S04]  /*0cb0*/  @P0 SHF.R.U32.HI R3, RZ, R5, R2 ;  /* 0x00000005ff030219 */ /* 0x000fc80000011602 */
[----:B------:R-:W-:Y:S01]  /*0cc0*/  LOP3.LUT R2, RZ, R3, RZ, 0x33, !PT ;  /* 0x00000003ff027212 */ /* 0x000fe200078e33ff */
[----:B------:R-:W-:Y:S06]  /*0cd0*/  BRA `(.L_x_909) ;  /* 0x0000000000107947 */ /* 0x000fec0003800000 */
.L_x_908:
[----:B------:R-:W-:-:S13]  /*0ce0*/  ISETP.NE.AND P0, PT, R11, 0x1, PT ;  /* 0x000000010b00780c */ /* 0x000fda0003f05270 */
[----:B------:R-:W0:Y:S02]  /*0cf0*/  @P0 LDC.64 R4, c[0x0][0x9e8] ;  /* 0x00027a00ff040b82 */ /* 0x000e240000000a00 */
[----:B0-----:R-:W-:-:S05]  /*0d00*/  @P0 IMAD.HI.U32 R4, R2, R4, RZ ;  /* 0x0000000402040227 */ /* 0x001fca00078e00ff */
[----:B------:R-:W-:-:S07]  /*0d10*/  @P0 SHF.R.U32.HI R2, RZ, R5, R4 ;  /* 0x00000005ff020219 */ /* 0x000fce0000011604 */
.L_x_909:
[----:B------:R-:W-:-:S05]  /*0d20*/  IMAD R3, R2, R11, R11 ;  /* 0x0000000b02037224 */ /* 0x000fca00078e020b */
[----:B------:R-:W-:-:S07]  /*0d30*/  VIMNMX R0, R0, R3, PT ;  /* 0x0000000300007248 */ /* 0x000fce0003fe0100 */
.L_x_907:
[----:B------:R-:W0:Y:S01]  /*0d40*/  @P1 LDC R3, c[0x0][0x44c] ;  /* 0x00011300ff031b82 */ /* 0x000e220000000800 */
[----:B------:R-:W-:Y:S01]  /*0d50*/  VIADD R2, R0, 0x5f ;  /* 0x0000005f00027836 */ /* 0x000fe20000000000 */
[----:B------:R-:W-:Y:S01]  /*0d60*/  ULDC UR4, c[0x0][0x9dc] ;  /* 0x0002770000047ab9 */ /* 0x000fe20000000800 */
[----:B------:R-:W-:Y:S02]  /*0d70*/  IMAD R0, R16, R23, 0x5f ;  /* 0x0000005f10007424 */ /* 0x000fe400078e0217 */
[----:B------:R-:W-:-:S03]  /*0d80*/  IMAD.HI R2, R2, 0x2aaaaaab, RZ ;  /* 0x2aaaaaab02027827 */ /* 0x000fc600078e02ff */
[----:B------:R-:W1:Y:S01]  /*0d90*/  @P1 LDC R7, c[0x0][0x450] ;  /* 0x00011400ff071b82 */ /* 0x000e620000000800 */
[----:B------:R-:W-:Y:S01]  /*0da0*/  IMAD.HI R0, R0, 0x2aaaaaab, RZ ;  /* 0x2aaaaaab00007827 */ /* 0x000fe200078e02ff */
[----:B------:R-:W-:-:S03]  /*0db0*/  SHF.R.U32.HI R5, RZ, 0x1f, R2 ;  /* 0x0000001fff057819 */ /* 0x000fc60000011602 */
[----:B------:R-:W-:Y:S01]  /*0dc0*/  IMAD.MOV.U32 R4, RZ, RZ, R22 ;  /* 0x000000ffff047224 */ /* 0x000fe200078e0016 */
[----:B------:R-:W-:Y:S01]  /*0dd0*/  LEA.HI.SX32 R2, R2, R5, 0x1c ;  /* 0x0000000502027211 */ /* 0x000fe200078fe2ff */
[----:B------:R-:W-:Y:S02]  /*0de0*/  IMAD R23, R16, R23, -R8 ;  /* 0x0000001710177224 */ /* 0x000fe400078e0a08 */
[----:B0-----:R-:W-:Y:S01]  /*0df0*/  @P1 IMAD.HI.U32 R6, R22, R3, RZ ;  /* 0x0000000316061227 */ /* 0x001fe200078e00ff */
[----:B------:R-:W-:-:S04]  /*0e00*/  SHF.R.U32.HI R3, RZ, 0x1f, R0 ;  /* 0x0000001fff037819 */ /* 0x000fc80000011600 */
[----:B------:R-:W-:Y:S02]  /*0e10*/  LEA.HI.SX32 R3, R0, R3, 0x1c ;  /* 0x0000000300037211 */ /* 0x000fe400078fe2ff */
[----:B-1----:R-:W-:Y:S02]  /*0e20*/  @P1 SHF.R.U32.HI R4, RZ, R7, R6 ;  /* 0x00000007ff041219 */ /* 0x002fe40000011606 */
[----:B------:R-:W-:-:S03]  /*0e30*/  VIMNMX R9, R3, R2, PT ;  /* 0x0000000203097248 */ /* 0x000fc60003fe0100 */
[----:B------:R-:W-:-:S04]  /*0e40*/  IMAD.IADD R0, R23, 0x1, R4 ;  /* 0x0000000117007824 */ /* 0x000fc800078e0204 */
[----:B------:R-:W-:Y:S01]  /*0e50*/  VIADD R2, R0, -UR4 ;  /* 0x8000000400027c36 */ /* 0x000fe20008000000 */
[----:B------:R-:W-:Y:S06]  /*0e60*/  @!P2 BRA `(.L_x_910) ;  /* 0x00000000003ca947 */ /* 0x000fec0003800000 */
[----:B------:R-:W-:-:S13]  /*0e70*/  ISETP.GT.AND P0, PT, R0, -0x1, PT ;  /* 0xffffffff0000780c */ /* 0x000fda0003f04270 */
[----:B------:R-:W-:Y:S05]  /*0e80*/  @P0 BRA `(.L_x_911) ;  /* 0x00000000001c0947 */ /* 0x000fea0003800000 */
[----:B------:R-:W-:Y:S02]  /*0e90*/  ISETP.NE.AND P0, PT, R11, 0x1, PT ;  /* 0x000000010b00780c */ /* 0x000fe40003f05270 */
[----:B------:R-:W-:-:S11]  /*0ea0*/  LOP3.LUT R3, RZ, R0, RZ, 0x33, !PT ;  /* 0x00000000ff037212 */ /* 0x000fd600078e33ff */
[----:B------:R-:W0:Y:S02]  /*0eb0*/  @P0 LDC.64 R4, c[0x0][0x9e8] ;  /* 0x00027a00ff040b82 */ /* 0x000e240000000a00 */
[----:B0-----:R-:W-:-:S05]  /*0ec0*/  @P0 IMAD.HI.U32 R0, R3, R4, RZ ;  /* 0x0000000403000227 */ /* 0x001fca00078e00ff */
[----:B------:R-:W-:-:S04]  /*0ed0*/  @P0 SHF.R.U32.HI R3, RZ, R5, R0 ;  /* 0x00000005ff030219 */ /* 0x000fc80000011600 */
[----:B------:R-:W-:Y:S01]  /*0ee0*/  LOP3.LUT R0, RZ, R3, RZ, 0x33, !PT ;  /* 0x00000003ff007212 */ /* 0x000fe200078e33ff */
[----:B------:R-:W-:Y:S06]  /*0ef0*/  BRA `(.L_x_912) ;  /* 0x0000000000107947 */ /* 0x000fec0003800000 */
.L_x_911:
[----:B------:R-:W-:-:S13]  /*0f00*/  ISETP.NE.AND P0, PT, R11, 0x1, PT ;  /* 0x000000010b00780c */ /* 0x000fda0003f05270 */
[----:B------:R-:W0:Y:S02]  /*0f10*/  @P0 LDC.64 R4, c[0x0][0x9e8] ;  /* 0x00027a00ff040b82 */ /* 0x000e240000000a00 */
[----:B0-----:R-:W-:-:S05]  /*0f20*/  @P0 IMAD.HI.U32 R4, R0, R4, RZ ;  /* 0x0000000400040227 */ /* 0x001fca00078e00ff */
[----:B------:R-:W-:-:S07]  /*0f30*/  @P0 SHF.R.U32.HI R0, RZ, R5, R4 ;  /* 0x00000005ff000219 */ /* 0x000fce0000011604 */
.L_x_912:
[----:B------:R-:W-:-:S05]  /*0f40*/  IMAD R3, R0, R11, RZ ;  /* 0x0000000b00037224 */ /* 0x000fca00078e02ff */
[----:B------:R-:W-:-:S07]  /*0f50*/  VIMNMX R2, R2, R3, !PT ;  /* 0x0000000302027248 */ /* 0x000fce0007fe0100 */
.L_x_910:
[----:B------:R-:W-:Y:S01]  /*0f60*/  SHF.R.U32.HI R0, RZ, 0x10, R17 ;  /* 0x00000010ff007819 */ /* 0x000fe20000011611 */
[----:B------:R-:W-:Y:S01]  /*0f70*/  IMAD.HI R2, R2, 0x2aaaaaab, RZ ;  /* 0x2aaaaaab02027827 */ /* 0x000fe200078e02ff */
[----:B------:R-:W-:Y:S02]  /*0f80*/  LOP3.LUT R17, R17, 0xffff, RZ, 0xc0, !PT ;  /* 0x0000ffff11117812 */ /* 0x000fe400078ec0ff */
[----:B------:R-:W-:Y:S01]  /*0f90*/  ISETP.NE.AND P0, PT, R0, RZ, PT ;  /* 0x000000ff0000720c */ /* 0x000fe20003f05270 */
[----:B------:R-:W-:Y:S01]  /*0fa0*/  IMAD.MOV.U32 R72, RZ, RZ, RZ ;  /* 0x000000ffff487224 */ /* 0x000fe200078e00ff */
[----:B------:R-:W-:-:S04]  /*0fb0*/  SHF.R.U32.HI R3, RZ, 0x1f, R2 ;  /* 0x0000001fff037819 */ /* 0x000fc80000011602 */
[----:B------:R-:W-:-:S04]  /*0fc0*/  LEA.HI.SX32 R3, R2, R3, 0x1c ;  /* 0x0000000302037211 */ /* 0x000fc800078fe2ff */
[----:B------:R-:W-:-:S03]  /*0fd0*/  VIMNMX R8, RZ, R3, !PT ;  /* 0x00000003ff087248 */ /* 0x000fc60007fe0100 */
[----:B------:R-:W0:Y:S01]  /*0fe0*/  @!P0 LDC R0, c[0x0][0x9f0] ;  /* 0x00027c00ff008b82 */ /* 0x000e220000000800 */
[----:B------:R-:W-:-:S13]  /*0ff0*/  ISETP.GT.AND P1, PT, R9, R8, PT ;  /* 0x000000080900720c */ /* 0x000fda0003f24270 */
[----:B------:R-:W-:Y:S05]  /*1000*/  @!P1 BRA `(.L_x_913) ;  /* 0x0000000000709947 */ /* 0x000fea0003800000 */
[-C--:B0-----:R-:W-:Y:S02]  /*1010*/  IABS R6, R0.reuse ;  /* 0x0000000000067213 */ /* 0x081fe40000000000 */
[----:B------:R-:W-:Y:S02]  /*1020*/  IADD3 R2, R0, -0x1, R9 ;  /* 0xffffffff00027810 */ /* 0x000fe40007ffe009 */
[----:B------:R-:W0:Y:S03]  /*1030*/  I2F.RP R4, R6 ;  /* 0x0000000600047306 */ /* 0x000e260000209400 */
[----:B------:R-:W-:Y:S01]  /*1040*/  IMAD.IADD R5, R2, 0x1, -R8 ;  /* 0x0000000102057824 */ /* 0x000fe200078e0a08 */
[----:B------:R-:W-:-:S04]  /*1050*/  IABS R2, R0 ;  /* 0x0000000000027213 */ /* 0x000fc80000000000 */
[----:B------:R-:W-:Y:S02]  /*1060*/  IABS R10, R5 ;  /* 0x00000005000a7213 */ /* 0x000fe40000000000 */
[----:B------:R-:W-:-:S04]  /*1070*/  LOP3.LUT R5, R5, R0, RZ, 0x3c, !PT ;  /* 0x0000000005057212 */ /* 0x000fc800078e3cff */
[----:B------:R-:W-:Y:S01]  /*1080*/  ISETP.GE.AND P2, PT, R5, RZ, PT ;  /* 0x000000ff0500720c */ /* 0x000fe20003f46270 */
[----:B0-----:R-:W0:Y:S02]  /*1090*/  MUFU.RCP R4, R4 ;  /* 0x0000000400047308 */ /* 0x001e240000001000 */
[----:B0-----:R-:W-:Y:S02]  /*10a0*/  VIADD R3, R4, 0xffffffe ;  /* 0x0ffffffe04037836 */ /* 0x001fe40000000000 */
[----:B------:R-:W-:Y:S02]  /*10b0*/  IMAD.MOV R4, RZ, RZ, -R2 ;  /* 0x000000ffff047224 */ /* 0x000fe400078e0a02 */
[----:B------:R-:W-:Y:S02]  /*10c0*/  IMAD.MOV.U32 R2, RZ, RZ, RZ ;  /* 0x000000ffff027224 */ /* 0x000fe400078e00ff */
[----:B------:R-:W0:Y:S02]  /*10d0*/  F2I.FTZ.U32.TRUNC.NTZ R3, R3 ;  /* 0x0000000300037305 */ /* 0x000e24000021f000 */
[----:B0-----:R-:W-:-:S04]  /*10e0*/  IMAD.MOV R7, RZ, RZ, -R3 ;  /* 0x000000ffff077224 */ /* 0x001fc800078e0a03 */
[----:B------:R-:W-:-:S04]  /*10f0*/  IMAD R7, R7, R6, RZ ;  /* 0x0000000607077224 */ /* 0x000fc800078e02ff */
[----:B------:R-:W-:-:S04]  /*1100*/  IMAD.HI.U32 R2, R3, R7, R2 ;  /* 0x0000000703027227 */ /* 0x000fc800078e0002 */
[----:B------:R-:W-:-:S04]  /*1110*/  IMAD.MOV.U32 R3, RZ, RZ, R10 ;  /* 0x000000ffff037224 */ /* 0x000fc800078e000a */
        /* <DEDUP_REMOVED lines=11> */
.L_x_913:
[-C--:B------:R-:W-:Y:S01]  /*11d0*/  IMAD R17, R17, R72.reuse, R8 ;  /* 0x0000004811117224 */ /* 0x080fe200078e0208 */
[----:B------:R-:W-:Y:S01]  /*11e0*/  PLOP3.LUT P0, PT, PT, PT, PT, 0x80, 0x0 ;  /* 0x000000000000781c */ /* 0x000fe20003f0f070 */
[----:B0-----:R-:W-:Y:S01]  /*11f0*/  IMAD.MOV.U32 R0, RZ, RZ, RZ ;  /* 0x000000ffff007224 */ /* 0x001fe200078e00ff */
[----:B------:R-:W-:Y:S01]  /*1200*/  CS2R R86, SRZ ;  /* 0x0000000000567805 */ /* 0x000fe2000001ff00 */
[----:B------:R-:W-:Y:S01]  /*1210*/  IMAD.MOV.U32 R4, RZ, RZ, RZ ;  /* 0x000000ffff047224 */ /* 0x000fe200078e00ff */
[----:B------:R-:W-:Y:S02]  /*1220*/  VIADDMNMX R72, R17, R72, R9, PT ;  /* 0x0000004811487246 */ /* 0x000fe40003800109 */
[----:B------:R-:W-:Y:S02]  /*1230*/  CS2R R84, SRZ ;  /* 0x0000000000547805 */ /* 0x000fe4000001ff00 */
[----:B------:R-:W-:Y:S02]  /*1240*/  CS2R R82, SRZ ;  /* 0x0000000000527805 */ /* 0x000fe4000001ff00 */
[----:B------:R-:W-:-:S02]  /*1250*/  CS2R R80, SRZ ;  /* 0x0000000000507805 */ /* 0x000fc4000001ff00 */
[----:B------:R-:W-:Y:S02]  /*1260*/  ISETP.GT.AND P1, PT, R72, R17, PT ;  /* 0x000000114800720c */ /* 0x000fe40003f24270 */
        /* <DEDUP_REMOVED lines=33> */
[----:B------:R-:W-:-:S05]  /*1480*/  SHF.R.S32.HI R76, RZ, 0x7, R75 ;  /* 0x00000007ff4c7819 */ /* 0x000fca000001144b */
        /* <DEDUP_REMOVED lines=29> */
.L_x_915:
[----:B------:R-:W2:Y:S01]  /*1660*/  LDL.LU R20, [R1+0x14] ;  /* 0x0000140001147983 */ /* 0x000ea20000300800 */
[----:B------:R-:W-:-:S04]  /*1670*/  SHF.L.U32 R2, RZ, 0x1f, RZ ;  /* 0x0000001fff027819 */ /* 0x000fc800000006ff */
[----:B------:R-:W0:Y:S01]  /*1680*/  SYNCS.PHASECHK.TRANS64.TRYWAIT P1, [UR56+0x2a800], R2 ;  /* 0x02a80002ff0075a7 */ /* 0x000e220008020178 */
[----:B--2---:R-:W-:-:S04]  /*1690*/  LOP3.LUT R0, R20, 0x1, RZ, 0xfc, !PT ;  /* 0x0000000114007812 */ /* 0x004fc800078efcff */
[----:B------:R-:W-:Y:S01]  /*16a0*/  ISETP.NE.AND P0, PT, R0, 0x3, PT ;  /* 0x000000030000780c */ /* 0x000fe20003f05270 */
[----:B0-----:R-:W-:-:S12]  /*16b0*/  @!P1 BRA `(.L_x_916) ;  /* 0x0000010c00549947 */ /* 0x001fd80003800000 */
.L_x_1079:
[----:B------:R-:W-:Y:S05]  /*16c0*/  @!P0 BRA `(.L_x_917) ;  /* 0x0000000000048947 */ /* 0x000fea0003800000 */
[----:B------:R-:W-:Y:S01]  /*16d0*/  BPT.TRAP 0x1 ;  /* 0x000000040000795c */ /* 0x000fe20000300000 */
.L_x_917:
[----:B------:R1:W2:Y:S01]  /*16e0*/  SYNCS.PHASECHK.TRANS64.TRYWAIT P2, [UR56+0x2a830], R2 ;  /* 0x02a83002ff0075a7 */ /* 0x0002a20008040178 */
[----:B------:R-:W-:Y:S05]  /*16f0*/  @!P0 BRA `(.L_x_918) ;  /* 0x0000000000048947 */ /* 0x000fea0003800000 */
[----:B------:R-:W-:Y:S01]  /*1700*/  BPT.TRAP 0x1 ;  /* 0x000000040000795c */ /* 0x000fe20000300000 */
.L_x_918:
[----:B------:R-:W3:Y:S01]  /*1710*/  S2R R0, SR_TID.X ;  /* 0x0000000000007919 */ /* 0x000ee20000002100 */
[----:B------:R-:W-:-:S05]  /*1720*/  IMAD.U32 R6, RZ, RZ, UR36 ;  /* 0x00000024ff067e24 */ /* 0x000fca000f8e00ff */
[----:B------:R-:W-:Y:S02]  /*1730*/  LOP3.LUT R6, R6, 0x10000, RZ, 0xfc, !PT ;  /* 0x0001000006067812 */ /* 0x000fe400078efcff */
[----:B---3--:R-:W-:-:S04]  /*1740*/  LOP3.LUT R0, R0, 0x7f, RZ, 0xc0, !PT ;  /* 0x0000007f00007812 */ /* 0x008fc800078ec0ff */
[----:B------:R-:W-:Y:S01]  /*1750*/  ISETP.NE.AND P1, PT, R0, RZ, PT ;  /* 0x000000ff0000720c */ /* 0x000fe20003f25270 */
[----:B--2---:R-:W-:-:S12]  /*1760*/  @P2 BRA `(.L_x_919) ;  /* 0x0000000000082947 */ /* 0x004fd80003800000 */
[----:B------:R-:W2:Y:S02]  /*1770*/  SYNCS.PHASECHK.TRANS64.TRYWAIT P2, [UR56+0x2a830], R2 ;  /* 0x02a83002ff0075a7 */ /* 0x000ea40008040178 */
[----:B--2---:R-:W-:Y:S05]  /*1780*/  @!P2 BRA `(.L_x_920) ;  /* 0x0000010c0038a947 */ /* 0x004fea0003800000 */
.L_x_919:
[----:B------:R-:W-:Y:S05]  /*1790*/  WARPSYNC.ALL ;  /* 0x0000000000007948 */ /* 0x000fea0003800000 */
[----:B------:R-:W-:Y:S01]  /*17a0*/  IMAD.MOV.U32 R7, RZ, RZ, 0x40000040 ;  /* 0x40000040ff077424 */ /* 0x000fe200078e00ff */
[----:B------:R-:W-:Y:S01]  /*17b0*/  UIADD3 UR4, UR56, 0x18400, URZ ;  /* 0x0001840038047890 */ /* 0x000fe2000fffe03f */
[----:B------:R-:W-:Y:S01]  /*17c0*/  R2UR UR8, R6 ;  /* 0x00000000060872ca */ /* 0x000fe200000e0000 */
[----:B------:R-:W-:Y:S02]  /*17d0*/  WARPGROUP.ARRIVE ;  /* 0x00000000000079c5 */ /* 0x000fe40000000000 */
[----:B------:R-:W-:Y:S01]  /*17e0*/  R2UR UR9, R7 ;  /* 0x00000000070972ca */ /* 0x000fe200000e0000 */
[----:B------:R-:W-:Y:S01]  /*17f0*/  USHF.R.U32.HI UR4, URZ, 0x4, UR4 ;  /* 0x000000043f047899 */ /* 0x000fe20008011604 */
[----:B------:R-:W2:Y:S01]  /*1800*/  LDC R160, c[0x0][0x448] ;  /* 0x00011200ffa07b82 */ /* 0x000ea20000000800 */
[----:B------:R-:W-:Y:S01]  /*1810*/  UMOV UR11, 0x40000040 ;  /* 0x40000040000b7882 */ /* 0x000fe20000000000 */
[----:B------:R-:W-:Y:S01]  /*1820*/  UMOV UR13, 0x40000040 ;  /* 0x40000040000d7882 */ /* 0x000fe20000000000 */
[----:B------:R-:W-:Y:S01]  /*1830*/  ULOP3.LUT UR4, UR4, 0x3fff, URZ, 0xc0, !UPT ;  /* 0x00003fff04047892 */ /* 0x000fe2000f8ec03f */
[----:B------:R-:W-:Y:S01]  /*1840*/  LOP3.LUT R0, R75, 0xffffff80, RZ, 0xc0, !PT ;  /* 0xffffff804b007812 */ /* 0x000fe200078ec0ff */
[----:B------:R-:W-:Y:S01]  /*1850*/  UMOV UR15, 0x40000040 ;  /* 0x40000040000f7882 */ /* 0x000fe20000000000 */
[----:B------:R-:W-:Y:S01]  /*1860*/  UMOV UR17, 0x40000040 ;  /* 0x4000004000117882 */ /* 0x000fe20000000000 */
[----:B------:R-:W-:Y:S01]  /*1870*/  ULOP3.LUT UR57, UR4, 0x10000, URZ, 0xfc, !UPT ;  /* 0x0001000004397892 */ /* 0x000fe2000f8efc3f */
[----:B------:R-:W-:Y:S01]  /*1880*/  LEA.HI R74, R74, R73, RZ, 0x2 ;  /* 0x000000494a4a7211 */ /* 0x000fe200078f10ff */
[----:B------:R-:W-:Y:S01]  /*1890*/  UMOV UR19, 0x40000040 ;  /* 0x4000004000137882 */ /* 0x000fe20000000000 */
[----:B------:R-:W-:Y:S01]  /*18a0*/  R2UR UR4, R6 ;  /* 0x00000000060472ca */ /* 0x000fe200000e0000 */
[----:B------:R-:W-:Y:S01]  /*18b0*/  UIADD3 UR14, UR57, 0x4, URZ ;  /* 0x00000004390e7890 */ /* 0x000fe2000fffe03f */
[----:B------:R-:W-:Y:S01]  /*18c0*/  IMAD.IADD R10, R73, 0x1, -R0 ;  /* 0x00000001490a7824 */ /* 0x000fe200078e0a00 */
[----:B------:R-:W-:Y:S01]  /*18d0*/  UIADD3 UR18, UR57, 0x6, URZ ;  /* 0x0000000639127890 */ /* 0x000fe2000fffe03f */
[----:B------:R-:W-:Y:S01]  /*18e0*/  LOP3.LUT R74, R74, 0xfffffffc, RZ, 0xc0, !PT ;  /* 0xfffffffc4a4a7812 */ /* 0x000fe200078ec0ff */
[----:B------:R-:W-:Y:S01]  /*18f0*/  UMOV UR10, UR57 ;  /* 0x00000039000a7c82 */ /* 0x000fe20008000000 */
[----:B------:R-:W-:Y:S01]  /*1900*/  UIADD3 UR22, UR57, 0x300, URZ ;  /* 0x0000030039167890 */ /* 0x000fe2000fffe03f */
[----:B------:R-:W-:Y:S01]  /*1910*/  HGMMA.64x96x16.F32 R24, gdesc[UR8], RZ, !UPT, gsb0 ;  /* 0x01600000081879f0 */ /* 0x000fe2000c0008ff */
[----:B------:R-:W-:Y:S01]  /*1920*/  UIADD3 UR10, UR57, 0x2, URZ ;  /* 0x00000002390a7890 */ /* 0x000fe2000fffe03f */
[----:B0-----:R-:W-:Y:S01]  /*1930*/  SHF.R.S32.HI R3, RZ, 0x1f, R10 ;  /* 0x0000001fff037819 */ /* 0x001fe2000001140a */
[----:B------:R-:W-:Y:S01]  /*1940*/  UMOV UR9, 0x40000040 ;  /* 0x4000004000097882 */ /* 0x000fe20000000000 */
[----:B------:R-:W-:Y:S01]  /*1950*/  UMOV UR11, 0x40000040 ;  /* 0x40000040000b7882 */ /* 0x000fe20000000000 */
[----:B------:R-:W-:Y:S01]  /*1960*/  UMOV UR21, 0x40000040 ;  /* 0x4000004000157882 */ /* 0x000fe20000000000 */
[----:B------:R-:W-:Y:S01]  /*1970*/  UIADD3 UR8, UR4, 0x2, URZ ;  /* 0x0000000204087890 */ /* 0x000fe2000fffe03f */
[----:B--2---:R-:W-:Y:S01]  /*1980*/  ISETP.NE.AND P2, PT, R160, 0x1, PT ;  /* 0x00000001a000780c */ /* 0x004fe20003f45270 */
[----:B------:R-:W-:Y:S01]  /*1990*/  UIADD3 UR12, UR4, 0x4, URZ ;  /* 0x00000004040c7890 */ /* 0x000fe2000fffe03f */
[CC--:B-1----:R-:W-:Y:S01]  /*19a0*/  LEA.HI R2, R3.reuse, R10.reuse, RZ, 0x2 ;  /* 0x0000000a03027211 */ /* 0x0c2fe200078f10ff */
[----:B------:R-:W-:Y:S01]  /*19b0*/  UIADD3 UR16, UR4, 0x6, URZ ;  /* 0x0000000604107890 */ /* 0x000fe2000fffe03f */
[----:B------:R-:W-:Y:S01]  /*19c0*/  LEA.HI R3, R3, R10, RZ, 0x5 ;  /* 0x0000000a03037211 */ /* 0x000fe200078f28ff */
[----:B------:R-:W-:Y:S01]  /*19d0*/  UIADD3 UR20, UR4, 0x400, URZ ;  /* 0x0000040004147890 */ /* 0x000fe2000fffe03f */
[--C-:B------:R-:W-:Y:S01]  /*19e0*/  SHF.R.S32.HI R0, RZ, 0x2, R2.reuse ;  /* 0x00000002ff007819 */ /* 0x100fe20000011402 */
[----:B------:R-:W-:Y:S01]  /*19f0*/  UMOV UR23, 0x40000040 ;  /* 0x4000004000177882 */ /* 0x000fe20000000000 */
[----:B------:R-:W-:Y:S01]  /*1a00*/  UIADD3 UR24, UR4, 0x402, URZ ;  /* 0x0000040204187890 */ /* 0x000fe2000fffe03f */
[----:B------:R-:W-:Y:S01]  /*1a10*/  SHF.R.S32.HI R5, RZ, 0x1f, R2 ;  /* 0x0000001fff057819 */ /* 0x000fe20000011402 */
[----:B------:R-:W-:Y:S01]  /*1a20*/  UIADD3 UR26, UR57, 0x302, URZ ;  /* 0x00000302391a7890 */ /* 0x000fe2000fffe03f */
[----:B------:R-:W-:Y:S01]  /*1a30*/  SHF.R.S32.HI R3, RZ, 0x5, R3 ;  /* 0x00000005ff037819 */ /* 0x000fe20000011403 */
[----:B------:R-:W-:Y:S01]  /*1a40*/  UMOV UR25, 0x40000040 ;  /* 0x4000004000197882 */ /* 0x000fe20000000000 */
[----:B------:R-:W-:Y:S01]  /*1a50*/  UMOV UR27, 0x40000040 ;  /* 0x40000040001b7882 */ /* 0x000fe20000000000 */
[----:B------:R-:W-:Y:S01]  /*1a60*/  UIADD3 UR28, UR4, 0x404, URZ ;  /* 0x00000404041c7890 */ /* 0x000fe2000fffe03f */
[----:B------:R-:W0:Y:S01]  /*1a70*/  @P2 LDC R12, c[0x0][0x44c] ;  /* 0x00011300ff0c2b82 */ /* 0x000e220000000800 */
[----:B------:R-:W-:Y:S01]  /*1a80*/  UIADD3 UR30, UR57, 0x304, URZ ;  /* 0x00000304391e7890 */ /* 0x000fe2000fffe03f */
[----:B------:R-:W-:Y:S01]  /*1a90*/  IMAD.IADD R74, R73, 0x1, -R74 ;  /* 0x00000001494a7824 */ /* 0x000fe200078e0a4a */
[----:B------:R-:W-:Y:S01]  /*1aa0*/  UMOV UR29, 0x40000040 ;  /* 0x40000040001d7882 */ /* 0x000fe20000000000 */
[----:B------:R-:W-:Y:S01]  /*1ab0*/  UMOV UR31, 0x40000040 ;  /* 0x40000040001f7882 */ /* 0x000fe20000000000 */
[----:B------:R-:W-:Y:S01]  /*1ac0*/  UIADD3 UR32, UR4, 0x406, URZ ;  /* 0x0000040604207890 */ /* 0x000fe2000fffe03f */
[----:B------:R-:W-:Y:S01]  /*1ad0*/  LEA.HI R4, R76, R76, RZ, 0x1 ;  /* 0x0000004c4c047211 */ /* 0x000fe200078f08ff */
[----:B------:R-:W-:Y:S01]  /*1ae0*/  UIADD3 UR34, UR57, 0x306, URZ ;  /* 0x0000030639227890 */ /* 0x000fe2000fffe03f */
[----:B------:R-:W-:Y:S01]  /*1af0*/  LEA.HI R5, R5, R0, RZ, 0x3 ;  /* 0x0000000005057211 */ /* 0x000fe200078f18ff */
[----:B------:R-:W-:Y:S01]  /*1b00*/  UMOV UR33, 0x40000040 ;  /* 0x4000004000217882 */ /* 0x000fe20000000000 */
[----:B------:R-:W-:Y:S01]  /*1b10*/  UMOV UR35, 0x40000040 ;  /* 0x4000004000237882 */ /* 0x000fe20000000000 */
[----:B------:R-:W-:Y:S01]  /*1b20*/  UIADD3 UR36, UR4, 0x800, URZ ;  /* 0x0000080004247890 */ /* 0x000fe2000fffe03f */
[----:B------:R-:W1:Y:S01]  /*1b30*/  @P2 LDC R11, c[0x0][0x450] ;  /* 0x00011400ff0b2b82 */ /* 0x000e620000000800 */
[----:B------:R-:W-:Y:S01]  /*1b40*/  UIADD3 UR38, UR57, 0x600, URZ ;  /* 0x0000060039267890 */ /* 0x000fe2000fffe03f */
[----:B------:R-:W-:Y:S01]  /*1b50*/  LOP3.LUT R9, R4, 0x3fffffe, RZ, 0xc0, !PT ;  /* 0x03fffffe04097812 */ /* 0x000fe200078ec0ff */
[----:B------:R-:W-:Y:S01]  /*1b60*/  UMOV UR37, 0x40000040 ;  /* 0x4000004000257882 */ /* 0x000fe20000000000 */
[----:B------:R-:W-:Y:S01]  /*1b70*/  UMOV UR39, 0x40000040 ;  /* 0x4000004000277882 */ /* 0x000fe20000000000 */
[----:B------:R-:W-:Y:S01]  /*1b80*/  UIADD3 UR40, UR4, 0x802, URZ ;  /* 0x0000080204287890 */ /* 0x000fe2000fffe03f */
[----:B------:R-:W-:Y:S01]  /*1b90*/  IMAD R8, R3, 0x10, R22 ;  /* 0x0000001003087824 */ /* 0x000fe200078e0216 */
[----:B------:R-:W-:Y:S01]  /*1ba0*/  UIADD3 UR42, UR57, 0x602, URZ ;  /* 0x00000602392a7890 */ /* 0x000fe2000fffe03f */
[----:B------:R-:W-:Y:S01]  /*1bb0*/  LEA.HI R4, R74, R74, RZ, 0x1 ;  /* 0x0000004a4a047211 */ /* 0x000fe200078f08ff */
[----:B------:R-:W-:Y:S01]  /*1bc0*/  UMOV UR41, 0x40000040 ;  /* 0x4000004000297882 */ /* 0x000fe20000000000 */
[----:B------:R-:W-:Y:S01]  /*1bd0*/  UMOV UR43, 0x40000040 ;  /* 0x40000040002b7882 */ /* 0x000fe20000000000 */
[----:B------:R-:W-:Y:S01]  /*1be0*/  UIADD3 UR44, UR4, 0x804, URZ ;  /* 0x00000804042c7890 */ /* 0x000fe2000fffe03f */
[----:B------:R-:W-:Y:S01]  /*1bf0*/  LOP3.LUT R5, R5, 0xfffffff8, RZ, 0xc0, !PT ;  /* 0xfffffff805057812 */ /* 0x000fe200078ec0ff */
[----:B------:R-:W-:Y:S01]  /*1c00*/  UIADD3 UR46, UR57, 0x604, URZ ;  /* 0x00000604392e7890 */ /* 0x000fe2000fffe03f */
[----:B------:R-:W-:Y:S01]  /*1c10*/  LOP3.LUT R3, R4, 0x1ffffffe, RZ, 0xc0, !PT ;  /* 0x1ffffffe04037812 */ /* 0x000fe200078ec0ff */
[----:B------:R-:W-:Y:S01]  /*1c20*/  UMOV UR45, 0x40000040 ;  /* 0x40000040002d7882 */ /* 0x000fe20000000000 */
[----:B------:R-:W-:Y:S01]  /*1c30*/  UMOV UR47, 0x40000040 ;  /* 0x40000040002f7882 */ /* 0x000fe20000000000 */
[----:B------:R-:W-:Y:S01]  /*1c40*/  UIADD3 UR48, UR4, 0x806, URZ ;  /* 0x0000080604307890 */ /* 0x000fe2000fffe03f */
[----:B------:R-:W-:Y:S01]  /*1c50*/  IADD3 R8, R8, R0, -R5 ;  /* 0x0000000008087210 */ /* 0x000fe20007ffe805 */
[----:B------:R-:W-:Y:S01]  /*1c60*/  UIADD3 UR50, UR57, 0x606, URZ ;  /* 0x0000060639327890 */ /* 0x000fe2000fffe03f */
[----:B------:R-:W-:Y:S01]  /*1c70*/  IMAD.IADD R9, R76, 0x1, -R9 ;  /* 0x000000014c097824 */ /* 0x000fe200078e0a09 */
[----:B------:R-:W-:Y:S01]  /*1c80*/  UMOV UR49, 0x40000040 ;  /* 0x4000004000317882 */ /* 0x000fe20000000000 */
[----:B------:R-:W-:Y:S01]  /*1c90*/  UMOV UR51, 0x40000040 ;  /* 0x4000004000337882 */ /* 0x000fe20000000000 */
[----:B------:R-:W-:Y:S01]  /*1ca0*/  IMAD.IADD R3, R74, 0x1, -R3 ;  /* 0x000000014a037824 */ /* 0x000fe200078e0a03 */
[----:B------:R-:W-:Y:S01]  /*1cb0*/  ULDC UR59, c[0x0][0x288] ;  /* 0x0000a200003b7ab9 */ /* 0x000fe20000000800 */
[----:B------:R-:W-:Y:S01]  /*1cc0*/  IMAD R8, R9, 0x40, R8 ;  /* 0x0000004009087824 */ /* 0x000fe200078e0208 */
[----:B------:R-:W2:Y:S01]  /*1cd0*/  LDC.64 R74, c[0x0][0x9e0] ;  /* 0x00027800ff4a7b82 */ /* 0x000ea20000000a00 */
[----:B------:R-:W-:Y:S01]  /*1ce0*/  IMAD.MOV.U32 R5, RZ, RZ, -0x60 ;  /* 0xffffffa0ff057424 */ /* 0x000fe200078e00ff */
[----:B------:R-:W-:Y:S01]  /*1cf0*/  ULDC UR4, c[0x0][0x9dc] ;  /* 0x0002770000047ab9 */ /* 0x000fe20000000800 */
[----:B------:R-:W-:Y:S01]  /*1d00*/  IMAD R9, R3, 0x8, R8 ;  /* 0x0000000803097824 */ /* 0x000fe200078e0208 */
[----:B------:R-:W-:Y:S01]  /*1d10*/  ULOP3.LUT UR5, URZ, UR4, URZ, 0x33, !UPT ;  /* 0x000000043f057292 */ /* 0x000fe2000f8e333f */
[----:B------:R-:W-:-:S02]  /*1d20*/  IMAD.U32 R3, RZ, RZ, UR56 ;  /* 0x00000038ff037e24 */ /* 0x000fc4000f8e00ff */
[----:B0-----:R-:W-:-:S04]  /*1d30*/  @P2 IMAD.HI.U32 R0, R9, R12, RZ ;  /* 0x0000000c09002227 */ /* 0x001fc800078e00ff */
[----:B------:R-:W-:Y:S01]  /*1d40*/  IMAD.MOV.U32 R4, RZ, RZ, R9 ;  /* 0x000000ffff047224 */ /* 0x000fe200078e0009 */
[----:B-1----:R-:W-:Y:S01]  /*1d50*/  @P2 SHF.R.U32.HI R4, RZ, R11, R0 ;  /* 0x0000000bff042219 */ /* 0x002fe20000011600 */
[----:B------:R-:W-:Y:S01]  /*1d60*/  @!P1 VIADD R0, R3, 0x2a840 ;  /* 0x0002a84003009836 */ /* 0x000fe20000000000 */
[----:B------:R-:W-:Y:S01]  /*1d70*/  LOP3.LUT R3, R2, 0x7ffffffc, RZ, 0xc0, !PT ;  /* 0x7ffffffc02037812 */ /* 0x000fe200078ec0ff */
[----:B------:R-:W-:Y:S02]  /*1d80*/  IMAD R5, R72, R5, 0x61 ;  /* 0x0000006148057424 */ /* 0x000fe400078e0205 */
[----:B------:R-:W0:Y:S01]  /*1d90*/  SHFL.IDX PT, R8, R4, RZ, 0x1c1f ;  /* 0x001c1fff04087589 */ /* 0x000e2200000e0000 */
[----:B------:R-:W-:Y:S01]  /*1da0*/  @!P1 PRMT R0, RZ, 0x654, R0 ;  /* 0x00000654ff009816 */ /* 0x000fe20000000000 */
[----:B------:R-:W-:Y:S02]  /*1db0*/  IMAD.IADD R10, R10, 0x1, -R3 ;  /* 0x000000010a0a7824 */ /* 0x000fe400078e0a03 */
[----:B------:R-:W-:-:S02]  /*1dc0*/  IMAD.U32 R12, RZ, RZ, UR5 ;  /* 0x00000005ff0c7e24 */ /* 0x000fc4000f8e00ff */
[----:B------:R-:W-:Y:S01]  /*1dd0*/  IMAD R2, R10, -0x2, R5 ;  /* 0xfffffffe0a027824 */ /* 0x000fe200078e0205 */
[----:B--2---:R-:W-:Y:S01]  /*1de0*/  ISETP.GE.AND P2, PT, R75, 0x1, PT ;  /* 0x000000014b00780c */ /* 0x004fe20003f46270 */
[----:B------:R-:W-:Y:S02]  /*1df0*/  VIADD R5, R5, 0xffffffff ;  /* 0xffffffff05057836 */ /* 0x000fe40000000000 */
[C---:B------:R-:W-:Y:S01]  /*1e00*/  VIADD R20, R2.reuse, 0xffffffff ;  /* 0xffffffff02147836 */ /* 0x040fe20000000000 */
[----:B------:R-:W-:Y:S02]  /*1e10*/  IADD3 R11, R2, -UR59, R19 ;  /* 0x8000003b020b7c10 */ /* 0x000fe4000fffe013 */
[----:B------:R-:W-:-:S03]  /*1e20*/  P2R R161, PR, RZ, 0x4 ;  /* 0x00000004ffa17803 */ /* 0x000fc60000000000 */
[C---:B------:R-:W-:Y:S02]  /*1e30*/  IMAD.IADD R14, R11.reuse, 0x1, R74 ;  /* 0x000000010b0e7824 */ /* 0x040fe400078e024a */
[----:B------:R-:W-:-:S04]  /*1e40*/  VIADD R15, R11, UR5 ;  /* 0x000000050b0f7c36 */ /* 0x000fc80008000000 */
[----:B0-----:R-:W-:Y:S01]  /*1e50*/  IMAD.IADD R2, R15, 0x1, R8 ;  /* 0x000000010f027824 */ /* 0x001fe200078e0208 */
[----:B------:R-:W-:Y:S02]  /*1e60*/  WARPGROUP.DEPBAR.LE gsb0, 0x0 ;  /* 0x00008000000079c5 */ /* 0x000fe40000010000 */
[----:B------:R-:W-:-:S06]  /*1e70*/  WARPGROUP.ARRIVE ;  /* 0x00000000000079c5 */ /* 0x000fcc0000000000 */
[----:B------:R-:W-:Y:S03]  /*1e80*/  HGMMA.64x96x16.F32 R24, gdesc[UR8], R24, gsb0 ;  /* 0x01600000081879f0 */ /* 0x000fe60008000818 */
        /* <DEDUP_REMOVED lines=31> */
[----:B------:R0:W-:Y:S02]  /*2080*/  @!P1 SYNCS.ARRIVE.TRANS64.RED.A1T0 RZ, [R0+URZ], RZ ;  /* 0x000000ff00ff99a7 */ /* 0x0001e4000810043f */
[----:B0-----:R-:W-:-:S04]  /*2090*/  IMAD R0, R72, -0x60, R19 ;  /* 0xffffffa048007824 */ /* 0x001fc800078e0213 */
[----:B------:R-:W-:-:S04]  /*20a0*/  VIADD R3, R0, 0x60 ;  /* 0x0000006000037836 */ /* 0x000fc80000000000 */
[----:B------:R-:W-:-:S05]  /*20b0*/  IMAD R13, R10, -0x2, R3 ;  /* 0xfffffffe0a0d7824 */ /* 0x000fca00078e0203 */
[----:B------:R-:W-:Y:S01]  /*20c0*/  VIADDMNMX R0, R8, R14, R13, PT ;  /* 0x0000000e08007246 */ /* 0x000fe2000380010d */
[----:B------:R-:W-:Y:S06]  /*20d0*/  @!P2 BRA `(.L_x_921) ;  /* 0x00000000004ca947 */ /* 0x000fec0003800000 */
[----:B------:R-:W-:Y:S01]  /*20e0*/  IADD3 R3, R19, -UR59, R8 ;  /* 0x8000003b13037c10 */ /* 0x000fe2000fffe008 */
[----:B------:R-:W-:Y:S03]  /*20f0*/  BSSY B0, `(.L_x_922) ;  /* 0x000000e000007945 */ /* 0x000fe60003800000 */
        /* <DEDUP_REMOVED lines=9> */
.L_x_923:
[----:B------:R-:W-:-:S13]  /*2190*/  ISETP.NE.AND P2, PT, R75, 0x1, PT ;  /* 0x000000014b00780c */ /* 0x000fda0003f45270 */
[----:B------:R-:W0:Y:S02]  /*21a0*/  @P2 LDC.64 R76, c[0x0][0x9e8] ;  /* 0x00027a00ff4c2b82 */ /* 0x000e240000000a00 */
[----:B0-----:R-:W-:-:S05]  /*21b0*/  @P2 IMAD.HI.U32 R8, R3, R76, RZ ;  /* 0x0000004c03082227 */ /* 0x001fca00078e00ff */
[----:B------:R-:W-:-:S07]  /*21c0*/  @P2 SHF.R.U32.HI R3, RZ, R77, R8 ;  /* 0x0000004dff032219 */ /* 0x000fce0000011608 */
.L_x_924:
[----:B------:R-:W-:Y:S05]  /*21d0*/  BSYNC B0 ;  /* 0x0000000000007941 */ /* 0x000fea0003800000 */
.L_x_922:
[----:B------:R-:W-:-:S05]  /*21e0*/  IMAD R3, R3, R75, R20 ;  /* 0x0000004b03037224 */ /* 0x000fca00078e0214 */
[----:B------:R-:W-:Y:S02]  /*21f0*/  VIMNMX R2, R2, R3, !PT ;  /* 0x0000000302027248 */ /* 0x000fe40007fe0100 */
[----:B------:R-:W-:-:S07]  /*2200*/  VIADDMNMX R0, R3, R75, R0, PT ;  /* 0x0000004b03007246 */ /* 0x000fce0003800100 */
.L_x_921:
[C---:B------:R-:W-:Y:S01]  /*2210*/  ISETP.GE.AND P2, PT, R5.reuse, 0x2, PT ;  /* 0x000000020500780c */ /* 0x040fe20003f46270 */
[----:B------:R-:W0:Y:S01]  /*2220*/  SHFL.IDX PT, R4, R4, 0x1, 0x1c1f ;  /* 0x003c1f0004047f89 */ /* 0x000e2200000e0000 */
[C---:B------:R-:W-:Y:S02]  /*2230*/  ISETP.GE.AND P6, PT, R5.reuse, 0x9, PT ;  /* 0x000000090500780c */ /* 0x040fe40003fc6270 */
[----:B------:R-:W-:Y:S02]  /*2240*/  ISETP.GT.AND P3, PT, R2, 0x1, !P2 ;  /* 0x000000010200780c */ /* 0x000fe40005764270 */
[----:B------:R-:W-:Y:S02]  /*2250*/  ISETP.GE.AND P4, PT, R5, 0xa, PT ;  /* 0x0000000a0500780c */ /* 0x000fe40003f86270 */
[----:B------:R-:W-:Y:S02]  /*2260*/  ISETP.LT.OR P3, PT, R0, 0x2, P3 ;  /* 0x000000020000780c */ /* 0x000fe40001f61670 */
[----:B------:R-:W-:-:S02]  /*2270*/  P2R R8, PR, RZ, 0x10 ;  /* 0x00000010ff087803 */ /* 0x000fc40000000000 */
[----:B------:R-:W-:Y:S02]  /*2280*/  FSEL R76, R25, -INF , !P3 ;  /* 0xff800000194c7808 */ /* 0x000fe40005800000 */
[----:B------:R-:W-:-:S04]  /*2290*/  ISETP.GT.AND P3, PT, R2, 0x8, !P6 ;  /* 0x000000080200780c */ /* 0x000fc80007764270 */
[----:B------:R-:W-:-:S04]  /*22a0*/  ISETP.LT.OR P3, PT, R0, 0x9, P3 ;  /* 0x000000090000780c */ /* 0x000fc80001f61670 */
[----:B------:R-:W-:Y:S02]  /*22b0*/  FSEL R28, R28, -INF , !P3 ;  /* 0xff8000001c1c7808 */ /* 0x000fe40005800000 */
[----:B------:R-:W-:Y:S02]  /*22c0*/  ISETP.GT.AND P3, PT, R2, 0x9, !P4 ;  /* 0x000000090200780c */ /* 0x000fe40006764270 */
[----:B------:R-:W-:Y:S02]  /*22d0*/  ISETP.GE.AND P4, PT, R5, 0x11, PT ;  /* 0x000000110500780c */ /* 0x000fe40003f86270 */
[----:B------:R-:W-:Y:S02]  /*22e0*/  ISETP.LT.OR P3, PT, R0, 0xa, P3 ;  /* 0x0000000a0000780c */ /* 0x000fe40001f61670 */
[----:B------:R-:W-:Y:S02]  /*22f0*/  P2R R11, PR, RZ, 0x10 ;  /* 0x00000010ff0b7803 */ /* 0x000fe40000000000 */
[----:B------:R-:W-:-:S02]  /*2300*/  FSEL R78, R29, -INF , !P3 ;  /* 0xff8000001d4e7808 */ /* 0x000fc40005800000 */
[----:B------:R-:W-:Y:S02]  /*2310*/  ISETP.GT.AND P3, PT, R2, 0x10, !P4 ;  /* 0x000000100200780c */ /* 0x000fe40006764270 */
[----:B------:R-:W-:Y:S02]  /*2320*/  ISETP.GE.AND P4, PT, R5, 0x12, PT ;  /* 0x000000120500780c */ /* 0x000fe40003f86270 */
[----:B------:R-:W-:Y:S02]  /*2330*/  ISETP.LT.OR P3, PT, R0, 0x11, P3 ;  /* 0x000000110000780c */ /* 0x000fe40001f61670 */
[----:B------:R-:W-:Y:S02]  /*2340*/  P2R R21, PR, RZ, 0x10 ;  /* 0x00000010ff157803 */ /* 0x000fe40000000000 */
[----:B------:R-:W-:Y:S02]  /*2350*/  FSEL R32, R32, -INF , !P3 ;  /* 0xff80000020207808 */ /* 0x000fe40005800000 */
[----:B------:R-:W-:-:S02]  /*2360*/  ISETP.GT.AND P3, PT, R2, 0x11, !P4 ;  /* 0x000000110200780c */ /* 0x000fc40006764270 */
[----:B------:R-:W-:Y:S02]  /*2370*/  ISETP.GE.AND P4, PT, R5, 0x19, PT ;  /* 0x000000190500780c */ /* 0x000fe40003f86270 */
[----:B------:R-:W-:Y:S02]  /*2380*/  ISETP.LT.OR P3, PT, R0, 0x12, P3 ;  /* 0x000000120000780c */ /* 0x000fe40001f61670 */
[----:B------:R-:W-:Y:S02]  /*2390*/  P2R R25, PR, RZ, 0x10 ;  /* 0x00000010ff197803 */ /* 0x000fe40000000000 */
[----:B------:R-:W-:Y:S02]  /*23a0*/  FSEL R80, R33, -INF , !P3 ;  /* 0xff80000021507808 */ /* 0x000fe40005800000 */
[----:B------:R-:W-:Y:S02]  /*23b0*/  ISETP.GT.AND P3, PT, R2, 0x18, !P4 ;  /* 0x000000180200780c */ /* 0x000fe40006764270 */
[----:B------:R-:W-:-:S02]  /*23c0*/  ISETP.GE.AND P4, PT, R5, 0x1a, PT ;  /* 0x0000001a0500780c */ /* 0x000fc40003f86270 */
[----:B------:R-:W-:Y:S02]  /*23d0*/  ISETP.LT.OR P3, PT, R0, 0x19, P3 ;  /* 0x000000190000780c */ /* 0x000fe40001f61670 */
[----:B------:R-:W-:Y:S02]  /*23e0*/  P2R R29, PR, RZ, 0x10 ;  /* 0x00000010ff1d7803 */ /* 0x000fe40000000000 */
[----:B------:R-:W-:Y:S02]  /*23f0*/  FSEL R36, R36, -INF , !P3 ;  /* 0xff80000024247808 */ /* 0x000fe40005800000 */
[----:B------:R-:W-:Y:S02]  /*2400*/  ISETP.GT.AND P3, PT, R2, 0x19, !P4 ;  /* 0x000000190200780c */ /* 0x000fe40006764270 */
[----:B------:R-:W-:Y:S02]  /*2410*/  ISETP.GE.AND P4, PT, R5, 0x21, PT ;  /* 0x000000210500780c */ /* 0x000fe40003f86270 */
[----:B------:R-:W-:-:S02]  /*2420*/  ISETP.LT.OR P3, PT, R0, 0x1a, P3 ;  /* 0x0000001a0000780c */ /* 0x000fc40001f61670 */
[----:B------:R-:W-:Y:S02]  /*2430*/  P2R R33, PR, RZ, 0x10 ;  /* 0x00000010ff217803 */ /* 0x000fe40000000000 */
[----:B------:R-:W-:Y:S02]  /*2440*/  FSEL R82, R37, -INF , !P3 ;  /* 0xff80000025527808 */ /* 0x000fe40005800000 */
[----:B------:R-:W-:Y:S02]  /*2450*/  ISETP.GT.AND P3, PT, R2, 0x20, !P4 ;  /* 0x000000200200780c */ /* 0x000fe40006764270 */
[----:B------:R-:W-:Y:S02]  /*2460*/  ISETP.GE.AND P4, PT, R5, 0x22, PT ;  /* 0x000000220500780c */ /* 0x000fe40003f86270 */
[----:B------:R-:W-:Y:S02]  /*2470*/  ISETP.LT.OR P3, PT, R0, 0x21, P3 ;  /* 0x000000210000780c */ /* 0x000fe40001f61670 */
[----:B------:R-:W-:-:S02]  /*2480*/  P2R R37, PR, RZ, 0x10 ;  /* 0x00000010ff257803 */ /* 0x000fc40000000000 */
[----:B------:R-:W-:Y:S02]  /*2490*/  FSEL R40, R40, -INF , !P3 ;  /* 0xff80000028287808 */ /* 0x000fe40005800000 */
[----:B------:R-:W-:Y:S02]  /*24a0*/  ISETP.GT.AND P3, PT, R2, 0x21, !P4 ;  /* 0x000000210200780c */ /* 0x000fe40006764270 */
[----:B------:R-:W-:Y:S02]  /*24b0*/  ISETP.GE.AND P4, PT, R5, 0x29, PT ;  /* 0x000000290500780c */ /* 0x000fe40003f86270 */
[----:B------:R-:W-:-:S04]  /*24c0*/  ISETP.LT.OR P3, PT, R0, 0x22, P3 ;  /* 0x000000220000780c */ /* 0x000fc80001f61670 */
[----:B------:R-:W-:Y:S02]  /*24d0*/  FSEL R84, R41, -INF , !P3 ;  /* 0xff80000029547808 */ /* 0x000fe40005800000 */
[----:B------:R-:W-:Y:S02]  /*24e0*/  ISETP.GT.AND P3, PT, R2, 0x28, !P4 ;  /* 0x000000280200780c */ /* 0x000fe40006764270 */
[----:B------:R-:W-:Y:S02]  /*24f0*/  P2R R41, PR, RZ, 0x10 ;  /* 0x00000010ff297803 */ /* 0x000fe40000000000 */
[----:B------:R-:W-:Y:S02]  /*2500*/  ISETP.LT.OR P3, PT, R0, 0x29, P3 ;  /* 0x000000290000780c */ /* 0x000fe40001f61670 */
[----:B------:R-:W-:Y:S02]  /*2510*/  ISETP.GE.AND P4, PT, R5, 0x2a, PT ;  /* 0x0000002a0500780c */ /* 0x000fe40003f86270 */
[----:B------:R-:W-:-:S02]  /*2520*/  FSEL R44, R44, -INF , !P3 ;  /* 0xff8000002c2c7808 */ /* 0x000fc40005800000 */
[----:B------:R-:W-:Y:S02]  /*2530*/  ISETP.GT.AND P3, PT, R2, 0x29, !P4 ;  /* 0x000000290200780c */ /* 0x000fe40006764270 */
[----:B------:R-:W-:Y:S02]  /*2540*/  P2R R73, PR, RZ, 0x10 ;  /* 0x00000010ff497803 */ /* 0x000fe40000000000 */
[----:B------:R-:W-:Y:S02]  /*2550*/  ISETP.LT.OR P3, PT, R0, 0x2a, P3 ;  /* 0x0000002a0000780c */ /* 0x000fe40001f61670 */
[----:B------:R-:W-:Y:S02]  /*2560*/  ISETP.GE.AND P4, PT, R5, 0x31, PT ;  /* 0x000000310500780c */ /* 0x000fe40003f86270 */
[----:B------:R-:W-:Y:S02]  /*2570*/  FSEL R86, R45, -INF , !P3 ;  /* 0xff8000002d567808 */ /* 0x000fe40005800000 */
[----:B------:R-:W-:-:S02]  /*2580*/  ISETP.GT.AND P3, PT, R2, 0x30, !P4 ;  /* 0x000000300200780c */ /* 0x000fc40006764270 */
[----:B------:R-:W-:Y:S02]  /*2590*/  P2R R45, PR, RZ, 0x10 ;  /* 0x00000010ff2d7803 */ /* 0x000fe40000000000 */
[----:B------:R-:W-:Y:S02]  /*25a0*/  ISETP.LT.OR P3, PT, R0, 0x31, P3 ;  /* 0x000000310000780c */ /* 0x000fe40001f61670 */
[----:B------:R-:W-:Y:S02]  /*25b0*/  ISETP.GE.AND P4, PT, R5, 0x32, PT ;  /* 0x000000320500780c */ /* 0x000fe40003f86270 */
[----:B------:R-:W-:Y:S02]  /*25c0*/  FSEL R48, R48, -INF , !P3 ;  /* 0xff80000030307808 */ /* 0x000fe40005800000 */
[----:B------:R-:W-:Y:S02]  /*25d0*/  ISETP.GT.AND P3, PT, R2, 0x31, !P4 ;  /* 0x000000310200780c */ /* 0x000fe40006764270 */
[----:B------:R-:W-:-:S02]  /*25e0*/  P2R R77, PR, RZ, 0x10 ;  /* 0x00000010ff4d7803 */ /* 0x000fc40000000000 */
[----:B------:R-:W-:Y:S02]  /*25f0*/  ISETP.LT.OR P3, PT, R0, 0x32, P3 ;  /* 0x000000320000780c */ /* 0x000fe40001f61670 */
[----:B------:R-:W-:Y:S02]  /*2600*/  ISETP.GE.AND P4, PT, R5, 0x39, PT ;  /* 0x000000390500780c */ /* 0x000fe40003f86270 */
[----:B------:R-:W-:Y:S02]  /*2610*/  FSEL R88, R49, -INF , !P3 ;  /* 0xff80000031587808 */ /* 0x000fe40005800000 */
[----:B------:R-:W-:Y:S02]  /*2620*/  ISETP.GT.AND P3, PT, R2, 0x38, !P4 ;  /* 0x000000380200780c */ /* 0x000fe40006764270 */
[----:B------:R-:W-:Y:S02]  /*2630*/  P2R R49, PR, RZ, 0x10 ;  /* 0x00000010ff317803 */ /* 0x000fe40000000000 */
[----:B------:R-:W-:-:S02]  /*2640*/  ISETP.LT.OR P3, PT, R0, 0x39, P3 ;  /* 0x000000390000780c */ /* 0x000fc40001f61670 */
[C---:B------:R-:W-:Y:S02]  /*2650*/  ISETP.GE.AND P4, PT, R5.reuse, 0x3a, PT ;  /* 0x0000003a0500780c */ /* 0x040fe40003f86270 */
[----:B------:R-:W-:Y:S02]  /*2660*/  FSEL R52, R52, -INF , !P3 ;  /* 0xff80000034347808 */ /* 0x000fe40005800000 */
[----:B------:R-:W-:Y:S02]  /*2670*/  ISETP.GT.AND P3, PT, R2, 0x39, !P4 ;  /* 0x000000390200780c */ /* 0x000fe40006764270 */
[----:B------:R-:W-:Y:S02]  /*2680*/  P2R R79, PR, RZ, 0x10 ;  /* 0x00000010ff4f7803 */ /* 0x000fe40000000000 */
[----:B------:R-:W-:Y:S02]  /*2690*/  ISETP.LT.OR P3, PT, R0, 0x3a, P3 ;  /* 0x0000003a0000780c */ /* 0x000fe40001f61670 */
[----:B------:R-:W-:-:S02]  /*26a0*/  ISETP.GE.AND P4, PT, R5, 0x41, PT ;  /* 0x000000410500780c */ /* 0x000fc40003f86270 */
        /* <DEDUP_REMOVED lines=24> */
[----:B------:R-:W-:Y:S02]  /*2830*/  ISETP.GE.AND P4, PT, R5, 0x52, PT ;  /* 0x000000520500780c */ /* 0x000fe40003f86270 */
[----:B------:R-:W-:Y:S02]  /*2840*/  FSEL R64, R64, -INF , !P3 ;  /* 0xff80000040407808 */ /* 0x000fe40005800000 */
[----:B------:R-:W-:Y:S02]  /*2850*/  ISETP.GT.AND P3, PT, R2, 0x51, !P4 ;  /* 0x000000510200780c */ /* 0x000fe40006764270 */
[----:B------:R-:W-:Y:S02]  /*2860*/  P2R R85, PR, RZ, 0x10 ;  /* 0x00000010ff557803 */ /* 0x000fe40000000000 */
[----:B------:R-:W-:-:S04]  /*2870*/  ISETP.LT.OR P3, PT, R0, 0x52, P3 ;  /* 0x000000520000780c */ /* 0x000fc80001f61670 */
[----:B------:R-:W-:Y:S02]  /*2880*/  FSEL R96, R65, -INF , !P3 ;  /* 0xff80000041607808 */ /* 0x000fe40005800000 */
[----:B------:R-:W-:-:S04]  /*2890*/  ISETP.GE.AND P3, PT, R5, 0x59, PT ;  /* 0x000000590500780c */ /* 0x000fc80003f66270 */
[----:B------:R-:W-:-:S04]  /*28a0*/  ISETP.GT.AND P4, PT, R2, 0x58, !P3 ;  /* 0x000000580200780c */ /* 0x000fc80005f84270 */
[----:B------:R-:W-:-:S04]  /*28b0*/  ISETP.LT.OR P4, PT, R0, 0x59, P4 ;  /* 0x000000590000780c */ /* 0x000fc80002781670 */
[----:B------:R-:W-:Y:S02]  /*28c0*/  FSEL R68, R68, -INF , !P4 ;  /* 0xff80000044447808 */ /* 0x000fe40006000000 */
[----:B------:R-:W-:-:S04]  /*28d0*/  ISETP.GE.AND P4, PT, R5, 0x1, PT ;  /* 0x000000010500780c */ /* 0x000fc80003f86270 */
[----:B------:R-:W-:-:S04]  /*28e0*/  ISETP.GT.AND P5, PT, R2, RZ, !P4 ;  /* 0x000000ff0200720c */ /* 0x000fc800067a4270 */
[----:B------:R-:W-:-:S04]  /*28f0*/  ISETP.LT.OR P5, PT, R0, 0x1, P5 ;  /* 0x000000010000780c */ /* 0x000fc80002fa1670 */
[----:B------:R-:W-:Y:S02]  /*2900*/  FSEL R24, R24, -INF , !P5 ;  /* 0xff80000018187808 */ /* 0x000fe40006800000 */
[----:B------:R-:W-:-:S04]  /*2910*/  ISETP.GE.AND P5, PT, R5, 0x5a, PT ;  /* 0x0000005a0500780c */ /* 0x000fc80003fa6270 */
[----:B------:R-:W-:Y:S02]  /*2920*/  P2R R65, PR, RZ, 0x20 ;  /* 0x00000020ff417803 */ /* 0x000fe40000000000 */
[----:B------:R-:W-:Y:S01]  /*2930*/  ISETP.GT.AND P5, PT, R2, 0x59, !P5 ;  /* 0x000000590200780c */ /* 0x000fe20006fa4270 */
[----:B0-----:R-:W-:-:S03]  /*2940*/  IMAD.IADD R2, R15, 0x1, R4 ;  /* 0x000000010f027824 */ /* 0x001fc600078e0204 */
[----:B------:R-:W-:Y:S02]  /*2950*/  ISETP.LT.OR P5, PT, R0, 0x5a, P5 ;  /* 0x0000005a0000780c */ /* 0x000fe40002fa1670 */
[----:B------:R-:W-:Y:S02]  /*2960*/  VIADDMNMX R0, R4, R14, R13, PT ;  /* 0x0000000e04007246 */ /* 0x000fe4000380010d */
[----:B------:R-:W-:Y:S02]  /*2970*/  FSEL R98, R69, -INF , !P5 ;  /* 0xff80000045627808 */ /* 0x000fe40006800000 */
[----:B------:R-:W-:-:S13]  /*2980*/  ISETP.GE.AND P5, PT, R75, 0x1, PT ;  /* 0x000000014b00780c */ /* 0x000fda0003fa6270 */
[----:B------:R-:W-:Y:S05]  /*2990*/  @!P5 BRA `(.L_x_925) ;  /* 0x00000000004cd947 */ /* 0x000fea0003800000 */
        /* <DEDUP_REMOVED lines=11> */
.L_x_927:
[----:B------:R-:W-:-:S13]  /*2a50*/  ISETP.NE.AND P5, PT, R75, 0x1, PT ;  /* 0x000000014b00780c */ /* 0x000fda0003fa5270 */
[----:B------:R-:W0:Y:S02]  /*2a60*/  @P5 LDC.64 R4, c[0x0][0x9e8] ;  /* 0x00027a00ff045b82 */ /* 0x000e240000000a00 */
[----:B0-----:R-:W-:-:S05]  /*2a70*/  @P5 IMAD.HI.U32 R4, R3, R4, RZ ;  /* 0x0000000403045227 */ /* 0x001fca00078e00ff */
[----:B------:R-:W-:-:S07]  /*2a80*/  @P5 SHF.R.U32.HI R3, RZ, R5, R4 ;  /* 0x00000005ff035219 */ /* 0x000fce0000011604 */
.L_x_928:
[----:B------:R-:W-:Y:S05]  /*2a90*/  BSYNC B0 ;  /* 0x0000000000007941 */ /* 0x000fea0003800000 */
.L_x_926:
[----:B------:R-:W-:-:S05]  /*2aa0*/  IMAD R3, R3, R75, R20 ;  /* 0x0000004b03037224 */ /* 0x000fca00078e0214 */
[----:B------:R-:W-:Y:S02]  /*2ab0*/  VIMNMX R2, R2, R3, !PT ;  /* 0x0000000302027248 */ /* 0x000fe40007fe0100 */
[----:B------:R-:W-:-:S07]  /*2ac0*/  VIADDMNMX R0, R3, R75, R0, PT ;  /* 0x0000004b03007246 */ /* 0x000fce0003800100 */
.L_x_925:
[----:B------:R-:W-:Y:S01]  /*2ad0*/  ISETP.GT.AND P2, PT, R2, 0x1, !P2 ;  /* 0x000000010200780c */ /* 0x000fe20005744270 */
[----:B------:R-:W-:Y:S01]  /*2ae0*/  ULDC UR4, c[0x0][0x988] ;  /* 0x0002620000047ab9 */ /* 0x000fe20000000800 */
[----:B------:R-:W-:Y:S01]  /*2af0*/  FMNMX.FTZ R3, R24, R76, !PT ;  /* 0x0000004c18037209 */ /* 0x000fe20007810000 */
[----:B------:R-:W-:Y:S01]  /*2b00*/  IMAD.U32 R14, RZ, RZ, UR4 ;  /* 0x00000004ff0e7e24 */ /* 0x000fe2000f8e00ff */
[----:B------:R-:W-:Y:S02]  /*2b10*/  ISETP.LT.OR P2, PT, R0, 0x2, P2 ;  /* 0x000000020000780c */ /* 0x000fe40001741670 */
[----:B------:R-:W-:Y:S02]  /*2b20*/  FMNMX.FTZ R3, R28, R3, !PT ;  /* 0x000000031c037209 */ /* 0x000fe40007810000 */
[----:B------:R-:W-:Y:S02]  /*2b30*/  FSEL R27, R27, -INF , !P2 ;  /* 0xff8000001b1b7808 */ /* 0x000fe40005000000 */
[----:B------:R-:W-:-:S02]  /*2b40*/  ISETP.NE.AND P2, PT, R8, RZ, PT ;  /* 0x000000ff0800720c */ /* 0x000fc40003f45270 */
[C---:B------:R-:W-:Y:S02]  /*2b50*/  ISETP.GT.AND P6, PT, R2.reuse, 0x8, !P6 ;  /* 0x000000080200780c */ /* 0x040fe400077c4270 */
[----:B------:R-:W-:Y:S02]  /*2b60*/  ISETP.GT.AND P2, PT, R2, 0x9, !P2 ;  /* 0x000000090200780c */ /* 0x000fe40005744270 */
[----:B------:R-:W-:Y:S02]  /*2b70*/  FMNMX.FTZ R3, R78, R3, !PT ;  /* 0x000000034e037209 */ /* 0x000fe40007810000 */
[C---:B------:R-:W-:Y:S02]  /*2b80*/  ISETP.LT.OR P2, PT, R0.reuse, 0xa, P2 ;  /* 0x0000000a0000780c */ /* 0x040fe40001741670 */
[----:B------:R-:W-:Y:S02]  /*2b90*/  ISETP.LT.OR P6, PT, R0, 0x9, P6 ;  /* 0x000000090000780c */ /* 0x000fe400037c1670 */
[----:B------:R-:W-:-:S02]  /*2ba0*/  FSEL R31, R31, -INF , !P2 ;  /* 0xff8000001f1f7808 */ /* 0x000fc40005000000 */
[----:B------:R-:W-:Y:S02]  /*2bb0*/  ISETP.NE.AND P2, PT, R11, RZ, PT ;  /* 0x000000ff0b00720c */ /* 0x000fe40003f45270 */
[----:B------:R-:W-:Y:S02]  /*2bc0*/  FMNMX.FTZ R3, R32, R3, !PT ;  /* 0x0000000320037209 */ /* 0x000fe40007810000 */
[----:B------:R-:W-:Y:S02]  /*2bd0*/  ISETP.GT.AND P2, PT, R2, 0x10, !P2 ;  /* 0x000000100200780c */ /* 0x000fe40005744270 */
[----:B------:R-:W-:Y:S02]  /*2be0*/  FSEL R13, R30, -INF , !P6 ;  /* 0xff8000001e0d7808 */ /* 0x000fe40007000000 */
[----:B------:R-:W-:Y:S02]  /*2bf0*/  ISETP.LT.OR P2, PT, R0, 0x11, P2 ;  /* 0x000000110000780c */ /* 0x000fe40001741670 */
[----:B------:R-:W-:-:S02]  /*2c00*/  ISETP.NE.AND P6, PT, R29, RZ, PT ;  /* 0x000000ff1d00720c */ /* 0x000fc40003fc5270 */
[----:B------:R-:W-:Y:S02]  /*2c10*/  FSEL R15, R34, -INF , !P2 ;  /* 0xff800000220f7808 */ /* 0x000fe40005000000 */
[----:B------:R-:W-:Y:S02]  /*2c20*/  ISETP.NE.AND P2, PT, R21, RZ, PT ;  /* 0x000000ff1500720c */ /* 0x000fe40003f45270 */
[----:B------:R-:W-:Y:S02]  /*2c30*/  FMNMX.FTZ R3, R80, R3, !PT ;  /* 0x0000000350037209 */ /* 0x000fe40007810000 */
[----:B------:R-:W-:Y:S02]  /*2c40*/  ISETP.GT.AND P2, PT, R2, 0x11, !P2 ;  /* 0x000000110200780c */ /* 0x000fe40005744270 */
[----:B------:R-:W-:Y:S02]  /*2c50*/  FMNMX.FTZ R3, R36, R3, !PT ;  /* 0x0000000324037209 */ /* 0x000fe40007810000 */
[----:B------:R-:W-:-:S02]  /*2c60*/  ISETP.LT.OR P2, PT, R0, 0x12, P2 ;  /* 0x000000120000780c */ /* 0x000fc40001741670 */
[----:B------:R-:W-:Y:S02]  /*2c70*/  ISETP.NE.AND P5, PT, R33, RZ, PT ;  /* 0x000000ff2100720c */ /* 0x000fe40003fa5270 */
[----:B------:R-:W-:Y:S02]  /*2c80*/  FSEL R35, R35, -INF , !P2 ;  /* 0xff80000023237808 */ /* 0x000fe40005000000 */
[----:B------:R-:W-:Y:S02]  /*2c90*/  ISETP.NE.AND P2, PT, R25, RZ, PT ;  /* 0x000000ff1900720c */ /* 0x000fe40003f45270 */
[----:B------:R-:W-:Y:S02]  /*2ca0*/  FMNMX.FTZ R3, R82, R3, !PT ;  /* 0x0000000352037209 */ /* 0x000fe40007810000 */
[----:B------:R-:W-:Y:S02]  /*2cb0*/  ISETP.GT.AND P2, PT, R2, 0x18, !P2 ;  /* 0x000000180200780c */ /* 0x000fe40005744270 */
[----:B------:R-:W-:-:S02]  /*2cc0*/  FMNMX.FTZ R3, R40, R3, !PT ;  /* 0x0000000328037209 */ /* 0x000fc40007810000 */
[----:B------:R-:W-:Y:S02]  /*2cd0*/  ISETP.LT.OR P2, PT, R0, 0x19, P2 ;  /* 0x000000190000780c */ /* 0x000fe40001741670 */
[----:B------:R-:W-:Y:S02]  /*2ce0*/  FMNMX.FTZ R3, R84, R3, !PT ;  /* 0x0000000354037209 */ /* 0x000fe40007810000 */
[----:B------:R-:W-:Y:S02]  /*2cf0*/  FSEL R21, R38, -INF , !P2 ;  /* 0xff80000026157808 */ /* 0x000fe40005000000 */
[----:B------:R-:W-:Y:S02]  /*2d00*/  ISETP.GT.AND P2, PT, R2, 0x19, !P6 ;  /* 0x000000190200780c */ /* 0x000fe40007744270 */
[----:B------:R-:W-:Y:S02]  /*2d10*/  FMNMX.FTZ R3, R44, R3, !PT ;  /* 0x000000032c037209 */ /* 0x000fe40007810000 */
[----:B------:R-:W-:-:S02]  /*2d20*/  ISETP.LT.OR P2, PT, R0, 0x1a, P2 ;  /* 0x0000001a0000780c */ /* 0x000fc40001741670 */
[----:B------:R-:W-:Y:S02]  /*2d30*/  FMNMX.FTZ R3, R86, R3, !PT ;  /* 0x0000000356037209 */ /* 0x000fe40007810000 */
[----:B------:R-:W-:Y:S02]  /*2d40*/  FSEL R39, R39, -INF , !P2 ;  /* 0xff80000027277808 */ /* 0x000fe40005000000 */
[----:B------:R-:W-:Y:S02]  /*2d50*/  ISETP.GT.AND P2, PT, R2, 0x20, !P5 ;  /* 0x000000200200780c */ /* 0x000fe40006f44270 */
[----:B------:R-:W-:Y:S02]  /*2d60*/  FMNMX.FTZ R3, R48, R3, !PT ;  /* 0x0000000330037209 */ /* 0x000fe40007810000 */
[----:B------:R-:W-:Y:S02]  /*2d70*/  ISETP.LT.OR P2, PT, R0, 0x21, P2 ;  /* 0x000000210000780c */ /* 0x000fe40001741670 */
[----:B------:R-:W-:-:S02]  /*2d80*/  FMNMX.FTZ R3, R88, R3, !PT ;  /* 0x0000000358037209 */ /* 0x000fc40007810000 */
[----:B------:R-:W-:Y:S02]  /*2d90*/  FSEL R25, R42, -INF , !P2 ;  /* 0xff8000002a197808 */ /* 0x000fe40005000000 */
[----:B------:R-:W-:Y:S02]  /*2da0*/  ISETP.NE.AND P2, PT, R37, RZ, PT ;  /* 0x000000ff2500720c */ /* 0x000fe40003f45270 */
[----:B------:R-:W-:Y:S02]  /*2db0*/  FMNMX.FTZ R3, R52, R3, !PT ;  /* 0x0000000334037209 */ /* 0x000fe40007810000 */
[----:B------:R-:W-:Y:S02]  /*2dc0*/  ISETP.GT.AND P2, PT, R2, 0x21, !P2 ;  /* 0x000000210200780c */ /* 0x000fe40005744270 */
[----:B------:R-:W-:Y:S02]  /*2dd0*/  FMNMX.FTZ R3, R90, R3, !PT ;  /* 0x000000035a037209 */ /* 0x000fe40007810000 */
[----:B------:R-:W-:-:S02]  /*2de0*/  ISETP.LT.OR P2, PT, R0, 0x22, P2 ;  /* 0x000000220000780c */ /* 0x000fc40001741670 */
[----:B------:R-:W-:Y:S02]  /*2df0*/  FMNMX.FTZ R3, R56, R3, !PT ;  /* 0x0000000338037209 */ /* 0x000fe40007810000 */
        /* <DEDUP_REMOVED lines=8> */
[----:B------:R-:W-:Y:S02]  /*2e80*/  ISETP.NE.AND P2, PT, R73, RZ, PT ;  /* 0x000000ff4900720c */ /* 0x000fe40003f45270 */
[----:B------:R-:W-:Y:S02]  /*2e90*/  FMNMX.FTZ R3, R64, R3, !PT ;  /* 0x0000000340037209 */ /* 0x000fe40007810000 */
[----:B------:R-:W-:-:S02]  /*2ea0*/  ISETP.GT.AND P2, PT, R2, 0x29, !P2 ;  /* 0x000000290200780c */ /* 0x000fc40005744270 */
[----:B------:R-:W-:Y:S02]  /*2eb0*/  FMNMX.FTZ R3, R96, R3, !PT ;  /* 0x0000000360037209 */ /* 0x000fe40007810000 */
[----:B------:R-:W-:Y:S02]  /*2ec0*/  ISETP.LT.OR P2, PT, R0, 0x2a, P2 ;  /* 0x0000002a0000780c */ /* 0x000fe40001741670 */
[----:B------:R-:W-:Y:S02]  /*2ed0*/  FMNMX.FTZ R3, R68, R3, !PT ;  /* 0x0000000344037209 */ /* 0x000fe40007810000 */
[----:B------:R-:W-:Y:S02]  /*2ee0*/  FSEL R47, R47, -INF , !P2 ;  /* 0xff8000002f2f7808 */ /* 0x000fe40005000000 */
[----:B------:R-:W-:Y:S02]  /*2ef0*/  ISETP.NE.AND P2, PT, R45, RZ, PT ;  /* 0x000000ff2d00720c */ /* 0x000fe40003f45270 */
[----:B------:R-:W-:-:S02]  /*2f00*/  FMNMX.FTZ R4, R98, R3, !PT ;  /* 0x0000000362047209 */ /* 0x000fc40007810000 */
[C---:B------:R-:W-:Y:S02]  /*2f10*/  ISETP.GT.AND P2, PT, R2.reuse, 0x30, !P2 ;  /* 0x000000300200780c */ /* 0x040fe40005744270 */
[----:B------:R-:W-:Y:S01]  /*2f20*/  ISETP.GT.AND P4, PT, R2, RZ, !P4 ;  /* 0x000000ff0200720c */ /* 0x000fe20006784270 */
[----:B------:R-:W0:Y:S01]  /*2f30*/  SHFL.BFLY PT, R3, R4, 0x2, 0x1f ;  /* 0x0c401f0004037f89 */ /* 0x000e2200000e0000 */
[C---:B------:R-:W-:Y:S02]  /*2f40*/  ISETP.LT.OR P2, PT, R0.reuse, 0x31, P2 ;  /* 0x000000310000780c */ /* 0x040fe40001741670 */
[----:B------:R-:W-:Y:S02]  /*2f50*/  ISETP.LT.OR P4, PT, R0, 0x1, P4 ;  /* 0x000000010000780c */ /* 0x000fe40002781670 */
[----:B------:R-:W-:Y:S02]  /*2f60*/  FSEL R33, R50, -INF , !P2 ;  /* 0xff80000032217808 */ /* 0x000fe40005000000 */
[----:B------:R-:W-:-:S02]  /*2f70*/  ISETP.NE.AND P2, PT, R77, RZ, PT ;  /* 0x000000ff4d00720c */ /* 0x000fc40003f45270 */
[----:B------:R-:W-:Y:S02]  /*2f80*/  FSEL R5, R26, -INF , !P4 ;  /* 0xff8000001a057808 */ /* 0x000fe40006000000 */
[----:B------:R-:W-:Y:S02]  /*2f90*/  ISETP.GT.AND P2, PT, R2, 0x31, !P2 ;  /* 0x000000310200780c */ /* 0x000fe40005744270 */
[----:B------:R-:W-:Y:S02]  /*2fa0*/  ISETP.NE.AND P6, PT, R57, RZ, PT ;  /* 0x000000ff3900720c */ /* 0x000fe40003fc5270 */
[----:B------:R-:W-:Y:S02]  /*2fb0*/  ISETP.LT.OR P2, PT, R0, 0x32, P2 ;  /* 0x000000320000780c */ /* 0x000fe40001741670 */
[----:B------:R-:W-:Y:S02]  /*2fc0*/  ISETP.NE.AND P5, PT, R83, RZ, PT ;  /* 0x000000ff5300720c */ /* 0x000fe40003fa5270 */
[----:B------:R-:W-:-:S02]  /*2fd0*/  FSEL R51, R51, -INF , !P2 ;  /* 0xff80000033337808 */ /* 0x000fc40005000000 */
[----:B------:R-:W-:Y:S02]  /*2fe0*/  ISETP.NE.AND P2, PT, R49, RZ, PT ;  /* 0x000000ff3100720c */ /* 0x000fe40003f45270 */
[C---:B------:R-:W-:Y:S02]  /*2ff0*/  ISETP.GT.AND P3, PT, R2.reuse, 0x58, !P3 ;  /* 0x000000580200780c */ /* 0x040fe40005f64270 */
[----:B------:R-:W-:Y:S02]  /*3000*/  ISETP.GT.AND P2, PT, R2, 0x38, !P2 ;  /* 0x000000380200780c */ /* 0x000fe40005744270 */
[----:B0-----:R-:W-:Y:S02]  /*3010*/  FMNMX.FTZ R8, R4, R3, !PT ;  /* 0x0000000304087209 */ /* 0x001fe40007810000 */
[----:B------:R-:W-:Y:S02]  /*3020*/  ISETP.LT.OR P2, PT, R0, 0x39, P2 ;  /* 0x000000390000780c */ /* 0x000fe40001741670 */
[----:B------:R-:W-:Y:S01]  /*3030*/  FMNMX.FTZ R4, R5, R27, !PT ;  /* 0x0000001b05047209 */ /* 0x000fe20007810000 */
[----:B------:R-:W0:Y:S01]  /*3040*/  SHFL.BFLY PT, R3, R8, 0x1, 0x1f ;  /* 0x0c201f0008037f89 */ /* 0x000e2200000e0000 */
[----:B------:R-:W-:-:S02]  /*3050*/  FSEL R37, R54, -INF , !P2 ;  /* 0xff80000036257808 */ /* 0x000fc40005000000 */
[----:B------:R-:W-:Y:S02]  /*3060*/  ISETP.NE.AND P2, PT, R79, RZ, PT ;  /* 0x000000ff4f00720c */ /* 0x000fe40003f45270 */
[----:B------:R-:W-:Y:S02]  /*3070*/  FMNMX.FTZ R4, R13, R4, !PT ;  /* 0x000000040d047209 */ /* 0x000fe40007810000 */
        /* <DEDUP_REMOVED lines=25> */
[----:B0-----:R-:W-:Y:S02]  /*3210*/  FMNMX.FTZ R3, R8, R3, !PT ;  /* 0x0000000308037209 */ /* 0x001fe40007810000 */
[----:B------:R-:W-:Y:S02]  /*3220*/  FMNMX.FTZ R4, R51, R4, !PT ;  /* 0x0000000433047209 */ /* 0x000fe40007810000 */
[----:B------:R-:W-:Y:S01]  /*3230*/  ISETP.LT.OR P2, PT, R0, 0x4a, P2 ;  /* 0x0000004a0000780c */ /* 0x000fe20001741670 */
[----:B------:R-:W-:Y:S01]  /*3240*/  FMUL.FTZ R11, R3, R14 ;  /* 0x0000000e030b7220 */ /* 0x000fe20000410000 */
[----:B------:R-:W-:-:S02]  /*3250*/  FMNMX.FTZ R4, R37, R4, !PT ;  /* 0x0000000425047209 */ /* 0x000fc40007810000 */
[----:B------:R-:W-:Y:S02]  /*3260*/  FSEL R63, R63, -INF , !P2 ;  /* 0xff8000003f3f7808 */ /* 0x000fe40005000000 */
[----:B------:R-:W-:Y:S02]  /*3270*/  FSETP.NEU.FTZ.AND P2, PT, R3, -INF , PT ;  /* 0xff8000000300780b */ /* 0x000fe40003f5d000 */
[----:B------:R-:W-:Y:S02]  /*3280*/  ISETP.NE.AND P5, PT, R61, RZ, PT ;  /* 0x000000ff3d00720c */ /* 0x000fe40003fa5270 */
[----:B------:R-:W-:Y:S02]  /*3290*/  FMNMX.FTZ R4, R55, R4, !PT ;  /* 0x0000000437047209 */ /* 0x000fe40007810000 */
[----:B------:R-:W-:Y:S02]  /*32a0*/  FSEL R57, R11, RZ, P2 ;  /* 0x000000ff0b397208 */ /* 0x000fe40001000000 */
[----:B------:R-:W-:-:S02]  /*32b0*/  ISETP.GT.AND P2, PT, R2, 0x50, !P5 ;  /* 0x000000500200780c */ /* 0x000fc40006f44270 */
[----:B------:R-:W-:Y:S01]  /*32c0*/  FMNMX.FTZ R4, R41, R4, !PT ;  /* 0x0000000429047209 */ /* 0x000fe20007810000 */
[-CC-:B------:R-:W-:Y:S01]  /*32d0*/  FFMA.FTZ R11, R76, R14.reuse, -R57.reuse ;  /* 0x0000000e4c0b7223 */ /* 0x180fe20000010839 */
[----:B------:R-:W-:Y:S01]  /*32e0*/  ISETP.LT.OR P2, PT, R0, 0x51, P2 ;  /* 0x000000510000780c */ /* 0x000fe20001741670 */
[--C-:B------:R-:W-:Y:S01]  /*32f0*/  FFMA.FTZ R8, R24, R14, -R57.reuse ;  /* 0x0000000e18087223 */ /* 0x100fe20000010839 */
[----:B------:R-:W-:Y:S01]  /*3300*/  ISETP.NE.AND P6, PT, R85, RZ, PT ;  /* 0x000000ff5500720c */ /* 0x000fe20003fc5270 */
[----:B------:R0:W-:Y:S01]  /*3310*/  MUFU.EX2 R61, R11 ;  /* 0x0000000b003d7308 */ /* 0x0001e20000000800 */
[----:B------:R-:W-:Y:S01]  /*3320*/  FMNMX.FTZ R4, R59, R4, !PT ;  /* 0x000000043b047209 */ /* 0x000fe20007810000 */
[-CC-:B------:R-:W-:Y:S01]  /*3330*/  FFMA.FTZ R24, R78, R14.reuse, -R57.reuse ;  /* 0x0000000e4e187223 */ /* 0x180fe20000010839 */
[----:B------:R-:W-:Y:S01]  /*3340*/  FSEL R49, R66, -INF , !P2 ;  /* 0xff80000042317808 */ /* 0x000fe20005000000 */
[-CC-:B------:R-:W-:Y:S01]  /*3350*/  FFMA.FTZ R20, R28, R14.reuse, -R57.reuse ;  /* 0x0000000e1c147223 */ /* 0x180fe20000010839 */
[----:B------:R-:W-:Y:S01]  /*3360*/  ISETP.GT.AND P2, PT, R2, 0x51, !P6 ;  /* 0x000000510200780c */ /* 0x000fe20007744270 */
[--C-:B------:R-:W-:Y:S01]  /*3370*/  FFMA.FTZ R26, R32, R14, -R57.reuse ;  /* 0x0000000e201a7223 */ /* 0x100fe20000010839 */
[----:B------:R-:W-:Y:S01]  /*3380*/  FMNMX.FTZ R4, R45, R4, !PT ;  /* 0x000000042d047209 */ /* 0x000fe20007810000 */
[----:B------:R-:W1:Y:S01]  /*3390*/  MUFU.EX2 R8, R8 ;  /* 0x0000000800087308 */ /* 0x000e620000000800 */
[----:B------:R-:W-:Y:S01]  /*33a0*/  ISETP.NE.AND P5, PT, R65, RZ, PT ;  /* 0x000000ff4100720c */ /* 0x000fe20003fa5270 */
[-CC-:B0-----:R-:W-:Y:S01]  /*33b0*/  FFMA.FTZ R11, R80, R14.reuse, -R57.reuse ;  /* 0x0000000e500b7223 */ /* 0x181fe20000010839 */
[----:B------:R-:W-:Y:S01]  /*33c0*/  ISETP.LT.OR P2, PT, R0, 0x52, P2 ;  /* 0x000000520000780c */ /* 0x000fe20001741670 */
[--C-:B------:R-:W-:Y:S01]  /*33d0*/  FFMA.FTZ R38, R96, R14, -R57.reuse ;  /* 0x0000000e60267223 */ /* 0x100fe20000010839 */
[----:B------:R-:W-:Y:S01]  /*33e0*/  FMNMX.FTZ R4, R63, R4, !PT ;  /* 0x000000043f047209 */ /* 0x000fe20007810000 */
[-CC-:B------:R-:W-:Y:S01]  /*33f0*/  FFMA.FTZ R28, R36, R14.reuse, -R57.reuse ;  /* 0x0000000e241c7223 */ /* 0x180fe20000010839 */
[----:B------:R-:W-:Y:S01]  /*3400*/  ISETP.GT.AND P4, PT, R2, 0x59, !P5 ;  /* 0x000000590200780c */ /* 0x000fe20006f84270 */
[----:B------:R0:W-:Y:S01]  /*3410*/  MUFU.EX2 R69, R11 ;  /* 0x0000000b00457308 */ /* 0x0001e20000000800 */
[----:B------:R-:W-:Y:S01]  /*3420*/  ISETP.LT.OR P3, PT, R0, 0x59, P3 ;  /* 0x000000590000780c */ /* 0x000fe20001f61670 */
[-CC-:B------:R-:W-:Y:S01]  /*3430*/  FFMA.FTZ R2, R84, R14.reuse, -R57.reuse ;  /* 0x0000000e54027223 */ /* 0x180fe20000010839 */
[----:B------:R-:W-:Y:S01]  /*3440*/  FSEL R67, R67, -INF , !P2 ;  /* 0xff80000043437808 */ /* 0x000fe20005000000 */
[--C-:B------:R-:W-:Y:S01]  /*3450*/  FFMA.FTZ R32, R52, R14, -R57.reuse ;  /* 0x0000000e34207223 */ /* 0x100fe20000010839 */
[----:B------:R-:W-:Y:S01]  /*3460*/  FMNMX.FTZ R4, R49, R4, !PT ;  /* 0x0000000431047209 */ /* 0x000fe20007810000 */
[-CC-:B------:R-:W-:Y:S01]  /*3470*/  FFMA.FTZ R30, R48, R14.reuse, -R57.reuse ;  /* 0x0000000e301e7223 */ /* 0x180fe20000010839 */
[----:B------:R-:W-:Y:S01]  /*3480*/  ISETP.LT.OR P4, PT, R0, 0x5a, P4 ;  /* 0x0000005a0000780c */ /* 0x000fe20002781670 */
[-CC-:B------:R-:W-:Y:S01]  /*3490*/  FFMA.FTZ R0, R44, R14.reuse, -R57.reuse ;  /* 0x0000000e2c007223 */ /* 0x180fe20000010839 */
[----:B------:R-:W-:Y:S01]  /*34a0*/  FSEL R53, R70, -INF , !P3 ;  /* 0xff80000046357808 */ /* 0x000fe20005800000 */
[--C-:B0-----:R-:W-:Y:S01]  /*34b0*/  FFMA.FTZ R11, R40, R14, -R57.reuse ;  /* 0x0000000e280b7223 */ /* 0x101fe20000010839 */
[----:B------:R-:W-:Y:S01]  /*34c0*/  FMNMX.FTZ R4, R67, R4, !PT ;  /* 0x0000000443047209 */ /* 0x000fe20007810000 */
[----:B------:R-:W-:Y:S01]  /*34d0*/  MUFU.EX2 R150, R0 ;  /* 0x0000000000967308 */ /* 0x000fe20000000800 */
[----:B------:R-:W-:Y:S01]  /*34e0*/  FSEL R71, R71, -INF , !P4 ;  /* 0xff80000047477808 */ /* 0x000fe20006000000 */
[--C-:B------:R-:W-:Y:S01]  /*34f0*/  FFMA.FTZ R36, R56, R14, -R57.reuse ;  /* 0x0000000e38247223 */ /* 0x100fe20000010839 */
[----:B------:R-:W-:Y:S01]  /*3500*/  FMNMX.FTZ R4, R53, R4, !PT ;  /* 0x0000000435047209 */ /* 0x000fe20007810000 */
[----:B------:R-:W-:Y:S01]  /*3510*/  FFMA.FTZ R34, R90, R14, -R57 ;  /* 0x0000000e5a227223 */ /* 0x000fe20000010839 */
[----:B------:R-:W-:-:S02]  /*3520*/  ISETP.NE.AND P5, PT, R160, 0x1, PT ;  /* 0x00000001a000780c */ /* 0x000fc40003fa5270 */
[----:B------:R-:W-:Y:S01]  /*3530*/  FMNMX.FTZ R4, R71, R4, !PT ;  /* 0x0000000447047209 */ /* 0x000fe20007810000 */
[----:B------:R0:W-:Y:S01]  /*3540*/  MUFU.EX2 R148, R11 ;  /* 0x0000000b00947308 */ /* 0x0001e20000000800 */
[----:B-1----:R-:W-:-:S07]  /*3550*/  F2FP.F16.F32.PACK_AB R156, R61, R8 ;  /* 0x000000083d9c723e */ /* 0x002fce00000000ff */
[----:B------:R1:W-:Y:S01]  /*3560*/  MUFU.EX2 R65, R24 ;  /* 0x0000001800417308 */ /* 0x0003e20000000800 */
[----:B0-----:R-:W0:Y:S01]  /*3570*/  SHFL.BFLY PT, R11, R4, 0x2, 0x1f ;  /* 0x0c401f00040b7f89 */ /* 0x001e2200000e0000 */
[----:B------:R-:W2:Y:S06]  /*3580*/  @P5 LDC R58, c[0x0][0x450] ;  /* 0x00011400ff3a5b82 */ /* 0x000eac0000000800 */
[----:B------:R-:W3:Y:S01]  /*3590*/  MUFU.EX2 R20, R20 ;  /* 0x0000001400147308 */ /* 0x000ee20000000800 */
[----:B-1----:R-:W-:-:S07]  /*35a0*/  FFMA.FTZ R24, R82, R14, -R57 ;  /* 0x0000000e52187223 */ /* 0x002fce0000010839 */
[----:B------:R1:W-:Y:S08]  /*35b0*/  MUFU.EX2 R73, R24 ;  /* 0x0000001800497308 */ /* 0x0003f00000000800 */
[----:B------:R-:W4:Y:S01]  /*35c0*/  MUFU.EX2 R26, R26 ;  /* 0x0000001a001a7308 */ /* 0x000f220000000800 */
[----:B0-----:R-:W-:Y:S01]  /*35d0*/  FMNMX.FTZ R0, R4, R11, !PT ;  /* 0x0000000b04007209 */ /* 0x001fe20007810000 */
[-CC-:B------:R-:W-:Y:S01]  /*35e0*/  FFMA.FTZ R4, R92, R14.reuse, -R57.reuse ;  /* 0x0000000e5c047223 */ /* 0x180fe20000010839 */
[----:B-1----:R-:W-:Y:S01]  /*35f0*/  FFMA.FTZ R24, R86, R14, -R57 ;  /* 0x0000000e56187223 */ /* 0x002fe20000010839 */
[----:B---3--:R-:W-:-:S02]  /*3600*/  F2FP.F16.F32.PACK_AB R158, R65, R20 ;  /* 0x00000014419e723e */ /* 0x008fc400000000ff */
[----:B------:R-:W0:Y:S02]  /*3610*/  SHFL.BFLY PT, R11, R0, 0x1, 0x1f ;  /* 0x0c201f00000b7f89 */ /* 0x000e2400000e0000 */
[----:B------:R-:W-:Y:S08]  /*3620*/  MUFU.EX2 R85, R4 ;  /* 0x0000000400557308 */ /* 0x000ff00000000800 */
[----:B------:R1:W-:Y:S01]  /*3630*/  MUFU.EX2 R79, R24 ;  /* 0x00000018004f7308 */ /* 0x0003e20000000800 */
[----:B----4-:R-:W-:-:S07]  /*3640*/  F2FP.F16.F32.PACK_AB R152, R69, R26 ;  /* 0x0000001a4598723e */ /* 0x010fce00000000ff */
[----:B------:R-:W-:Y:S01]  /*3650*/  MUFU.EX2 R89, R38 ;  /* 0x0000002600597308 */ /* 0x000fe20000000800 */
[-CC-:B-1----:R-:W-:Y:S01]  /*3660*/  FFMA.FTZ R24, R94, R14.reuse, -R57.reuse ;  /* 0x0000000e5e187223 */ /* 0x182fe20000010839 */
[----:B0-----:R-:W-:Y:S01]  /*3670*/  FMNMX.FTZ R11, R0, R11, !PT ;  /* 0x0000000b000b7209 */ /* 0x001fe20007810000 */
[----:B------:R-:W-:-:S05]  /*3680*/  FFMA.FTZ R0, R68, R14, -R57 ;  /* 0x0000000e44007223 */ /* 0x000fca0000010839 */
[----:B------:R-:W-:Y:S01]  /*3690*/  MUFU.EX2 R87, R24 ;  /* 0x0000001800577308 */ /* 0x000fe20000000800 */
[C---:B------:R-:W-:Y:S01]  /*36a0*/  FSETP.NEU.FTZ.AND P2, PT, R11.reuse, -INF , PT ;  /* 0xff8000000b00780b */ /* 0x040fe20003f5d000 */
[----:B------:R-:W-:-:S05]  /*36b0*/  FMUL.FTZ R4, R11, R14 ;  /* 0x0000000e0b047220 */ /* 0x000fca0000410000 */
[----:B------:R-:W-:Y:S01]  /*36c0*/  FSEL R4, R4, RZ, P2 ;  /* 0x000000ff04047208 */ /* 0x000fe20001000000 */
[----:B------:R-:W-:Y:S04]  /*36d0*/  MUFU.EX2 R28, R28 ;  /* 0x0000001c001c7308 */ /* 0x000fe80000000800 */
        /* <DEDUP_REMOVED lines=14> */
[----:B0-----:R-:W-:Y:S01]  /*37c0*/  FADD.FTZ R27, R8, R61 ;  /* 0x0000003d081b7221 */ /* 0x001fe20000010000 */
[-CC-:B------:R-:W-:Y:S01]  /*37d0*/  FFMA.FTZ R33, R33, R14.reuse, -R4.reuse ;  /* 0x0000000e21217223 */ /* 0x180fe20000010804 */
[-CC-:B------:R-:W-:Y:S01]  /*37e0*/  FFMA.FTZ R51, R51, R14.reuse, -R4.reuse ;  /* 0x0000000e33337223 */ /* 0x180fe20000010804 */
[-CC-:B------:R-:W-:Y:S01]  /*37f0*/  FFMA.FTZ R37, R37, R14.reuse, -R4.reuse ;  /* 0x0000000e25257223 */ /* 0x180fe20000010804 */
[----:B------:R-:W-:Y:S01]  /*3800*/  FADD.FTZ R50, R20, R27 ;  /* 0x0000001b14327221 */ /* 0x000fe20000010000 */
[-CC-:B------:R-:W-:Y:S01]  /*3810*/  FFMA.FTZ R55, R55, R14.reuse, -R4.reuse ;  /* 0x0000000e37377223 */ /* 0x180fe20000010804 */
[-C--:B------:R-:W-:Y:S01]  /*3820*/  FFMA.FTZ R41, R41, R14.reuse, -R4 ;  /* 0x0000000e29297223 */ /* 0x080fe20000010804 */
[----:B------:R-:W0:Y:S01]  /*3830*/  MUFU.EX2 R13, R13 ;  /* 0x0000000d000d7308 */ /* 0x000e220000000800 */
[----:B------:R-:W-:Y:S01]  /*3840*/  FADD.FTZ R27, R65, R50 ;  /* 0x00000032411b7221 */ /* 0x000fe20000010000 */
[-CC-:B------:R-:W-:Y:S01]  /*3850*/  FFMA.FTZ R59, R59, R14.reuse, -R4.reuse ;  /* 0x0000000e3b3b7223 */ /* 0x180fe20000010804 */
[-CC-:B------:R-:W-:Y:S01]  /*3860*/  FFMA.FTZ R45, R45, R14.reuse, -R4.reuse ;  /* 0x0000000e2d2d7223 */ /* 0x180fe20000010804 */
[-CC-:B------:R-:W-:Y:S01]  /*3870*/  FFMA.FTZ R63, R63, R14.reuse, -R4.reuse ;  /* 0x0000000e3f3f7223 */ /* 0x180fe20000010804 */
[----:B------:R-:W-:Y:S01]  /*3880*/  FADD.FTZ R52, R26, R27 ;  /* 0x0000001b1a347221 */ /* 0x000fe20000010000 */
[-CC-:B------:R-:W-:Y:S01]  /*3890*/  FFMA.FTZ R49, R49, R14.reuse, -R4.reuse ;  /* 0x0000000e31317223 */ /* 0x180fe20000010804 */
[-C--:B------:R-:W-:Y:S01]  /*38a0*/  FFMA.FTZ R67, R67, R14.reuse, -R4 ;  /* 0x0000000e43437223 */ /* 0x080fe20000010804 */
[----:B------:R3:W4:Y:S01]  /*38b0*/  MUFU.EX2 R38, R31 ;  /* 0x0000001f00267308 */ /* 0x0007220000000800 */
[----:B-1----:R-:W-:Y:S01]  /*38c0*/  FADD.FTZ R50, R5, R24 ;  /* 0x0000001805327221 */ /* 0x002fe20000010000 */
[-CC-:B------:R-:W-:Y:S01]  /*38d0*/  FFMA.FTZ R53, R53, R14.reuse, -R4.reuse ;  /* 0x0000000e35357223 */ /* 0x180fe20000010804 */
[----:B------:R-:W-:Y:S01]  /*38e0*/  FFMA.FTZ R71, R71, R14, -R4 ;  /* 0x0000000e47477223 */ /* 0x000fe20000010804 */
[----:B------:R-:W-:-:S02]  /*38f0*/  F2FP.F16.F32.PACK_AB R157, R24, R5 ;  /* 0x00000005189d723e */ /* 0x000fc400000000ff */
[----:B------:R-:W-:Y:S02]  /*3900*/  F2FP.F16.F32.PACK_AB R154, R73, R28 ;  /* 0x0000001c499a723e */ /* 0x000fe400000000ff */
[----:B------:R-:W1:Y:S01]  /*3910*/  MUFU.EX2 R15, R15 ;  /* 0x0000000f000f7308 */ /* 0x000e620000000800 */
[----:B0-----:R-:W-:Y:S01]  /*3920*/  FADD.FTZ R27, R13, R50 ;  /* 0x000000320d1b7221 */ /* 0x001fe20000010000 */
[----:B---3--:R-:W-:-:S04]  /*3930*/  FADD.FTZ R31, R69, R52 ;  /* 0x00000034451f7221 */ /* 0x008fc80000010000 */
[----:B------:R-:W-:Y:S02]  /*3940*/  FADD.FTZ R54, R28, R31 ;  /* 0x0000001f1c367221 */ /* 0x000fe40000010000 */
[----:B------:R0:W3:Y:S01]  /*3950*/  MUFU.EX2 R40, R35 ;  /* 0x0000002300287308 */ /* 0x0000e20000000800 */
[C---:B----4-:R-:W-:Y:S01]  /*3960*/  FADD.FTZ R52, R38.reuse, R27 ;  /* 0x0000001b26347221 */ /* 0x050fe20000010000 */
[----:B------:R-:W-:Y:S01]  /*3970*/  FADD.FTZ R31, R73, R54 ;  /* 0x00000036491f7221 */ /* 0x000fe20000010000 */
[----:B------:R-:W-:-:S03]  /*3980*/  F2FP.F16.F32.PACK_AB R159, R38, R13 ;  /* 0x0000000d269f723e */ /* 0x000fc600000000ff */
[----:B------:R-:W-:Y:S02]  /*3990*/  FADD.FTZ R54, R148, R31 ;  /* 0x0000001f94367221 */ /* 0x000fe40000010000 */
[----:B------:R-:W4:Y:S01]  /*39a0*/  MUFU.EX2 R21, R21 ;  /* 0x0000001500157308 */ /* 0x000f220000000800 */
[----:B0-----:R-:W0:Y:S01]  /*39b0*/  @P5 LDC R35, c[0x0][0x44c] ;  /* 0x00011300ff235b82 */ /* 0x001e220000000800 */
[----:B-1----:R-:W-:-:S06]  /*39c0*/  FADD.FTZ R27, R15, R52 ;  /* 0x000000340f1b7221 */ /* 0x002fcc0000010000 */
[----:B------:R1:W5:Y:S01]  /*39d0*/  MUFU.EX2 R77, R2 ;  /* 0x00000002004d7308 */ /* 0x0003620000000800 */
[C---:B---3--:R-:W-:Y:S01]  /*39e0*/  FADD.FTZ R52, R40.reuse, R27 ;  /* 0x0000001b28347221 */ /* 0x048fe20000010000 */
[----:B------:R-:W-:-:S06]  /*39f0*/  F2FP.F16.F32.PACK_AB R153, R40, R15 ;  /* 0x0000000f2899723e */ /* 0x000fcc00000000ff */
[----:B------:R-:W3:Y:S01]  /*3a00*/  MUFU.EX2 R42, R39 ;  /* 0x00000027002a7308 */ /* 0x000ee20000000800 */
[----:B-1----:R-:W-:Y:S01]  /*3a10*/  FFMA.FTZ R2, R88, R14, -R57 ;  /* 0x0000000e58027223 */ /* 0x002fe20000010839 */
[----:B----4-:R-:W-:-:S06]  /*3a20*/  FADD.FTZ R27, R21, R52 ;  /* 0x00000034151b7221 */ /* 0x010fcc0000010000 */
[----:B------:R-:W1:Y:S01]  /*3a30*/  MUFU.EX2 R25, R25 ;  /* 0x0000001900197308 */ /* 0x000e620000000800 */
[C---:B-----5:R-:W-:Y:S01]  /*3a40*/  FADD.FTZ R31, R77.reuse, R54 ;  /* 0x000000364d1f7221 */ /* 0x060fe20000010000 */
[----:B0-----:R-:W-:Y:S01]  /*3a50*/  @P5 IMAD.HI.U32 R35, R22, R35, RZ ;  /* 0x0000002316235227 */ /* 0x001fe200078e00ff */
[----:B------:R-:W-:-:S03]  /*3a60*/  F2FP.F16.F32.PACK_AB R148, R77, R148 ;  /* 0x000000944d94723e */ /* 0x000fc600000000ff */
[----:B------:R-:W-:Y:S01]  /*3a70*/  FADD.FTZ R56, R150, R31 ;  /* 0x0000001f96387221 */ /* 0x000fe20000010000 */
[C---:B------:R-:W-:Y:S01]  /*3a80*/  F2FP.F16.F32.PACK_AB R150, R79.reuse, R150 ;  /* 0x000000964f96723e */ /* 0x040fe200000000ff */
[----:B------:R-:W0:Y:S01]  /*3a90*/  MUFU.EX2 R44, R43 ;  /* 0x0000002b002c7308 */ /* 0x000e220000000800 */
[C---:B---3--:R-:W-:Y:S01]  /*3aa0*/  FADD.FTZ R54, R42.reuse, R27 ;  /* 0x0000001b2a367221 */ /* 0x048fe20000010000 */
[----:B------:R-:W-:Y:S01]  /*3ab0*/  FADD.FTZ R31, R79, R56 ;  /* 0x000000384f1f7221 */ /* 0x000fe20000010000 */
[----:B--2---:R-:W-:Y:S02]  /*3ac0*/  @P5 SHF.R.U32.HI R22, RZ, R58, R35 ;  /* 0x0000003aff165219 */ /* 0x004fe40000011623 */
[----:B------:R-:W-:Y:S02]  /*3ad0*/  ISETP.GE.AND P5, PT, R75, 0x1, PT ;  /* 0x000000014b00780c */ /* 0x000fe40003fa6270 */
[----:B------:R-:W-:Y:S01]  /*3ae0*/  F2FP.F16.F32.PACK_AB R155, R42, R21 ;  /* 0x000000152a9b723e */ /* 0x000fe200000000ff */
[----:B------:R-:W2:Y:S01]  /*3af0*/  MUFU.EX2 R30, R30 ;  /* 0x0000001e001e7308 */ /* 0x000ea20000000800 */
[----:B-1----:R-:W-:-:S07]  /*3b00*/  FADD.FTZ R27, R25, R54 ;  /* 0x00000036191b7221 */ /* 0x002fce0000010000 */
[----:B------:R-:W1:Y:S01]  /*3b10*/  MUFU.EX2 R29, R29 ;  /* 0x0000001d001d7308 */ /* 0x000e620000000800 */
[C---:B0-----:R-:W-:Y:S01]  /*3b20*/  FADD.FTZ R54, R44.reuse, R27 ;  /* 0x0000001b2c367221 */ /* 0x041fe20000010000 */
[----:B------:R-:W-:-:S06]  /*3b30*/  F2FP.F16.F32.PACK_AB R149, R44, R25 ;  /* 0x000000192c95723e */ /* 0x000fcc00000000ff */
[----:B------:R0:W3:Y:S01]  /*3b40*/  MUFU.EX2 R81, R2 ;  /* 0x0000000200517308 */ /* 0x0000e20000000800 */
[----:B--2---:R-:W-:-:S07]  /*3b50*/  FADD.FTZ R56, R30, R31 ;  /* 0x0000001f1e387221 */ /* 0x004fce0000010000 */
[----:B------:R-:W2:Y:S01]  /*3b60*/  MUFU.EX2 R46, R47 ;  /* 0x0000002f002e7308 */ /* 0x000ea20000000800 */
[----:B0-----:R-:W-:Y:S01]  /*3b70*/  FFMA.FTZ R2, R60, R14, -R57 ;  /* 0x0000000e3c027223 */ /* 0x001fe20000010839 */
[----:B-1----:R-:W-:-:S06]  /*3b80*/  FADD.FTZ R27, R29, R54 ;  /* 0x000000361d1b7221 */ /* 0x002fcc0000010000 */
[----:B------:R-:W0:Y:S01]  /*3b90*/  MUFU.EX2 R32, R32 ;  /* 0x0000002000207308 */ /* 0x000e220000000800 */
[C---:B---3--:R-:W-:Y:S01]  /*3ba0*/  FADD.FTZ R31, R81.reuse, R56 ;  /* 0x00000038511f7221 */ /* 0x048fe20000010000 */
[----:B------:R-:W-:-:S06]  /*3bb0*/  F2FP.F16.F32.PACK_AB R144, R81, R30 ;  /* 0x0000001e5190723e */ /* 0x000fcc00000000ff */
[----:B------:R-:W1:Y:S01]  /*3bc0*/  MUFU.EX2 R33, R33 ;  /* 0x0000002100217308 */ /* 0x000e620000000800 */
[C---:B--2---:R-:W-:Y:S01]  /*3bd0*/  FADD.FTZ R54, R46.reuse, R27 ;  /* 0x0000001b2e367221 */ /* 0x044fe20000010000 */
[----:B------:R-:W-:-:S06]  /*3be0*/  F2FP.F16.F32.PACK_AB R151, R46, R29 ;  /* 0x0000001d2e97723e */ /* 0x000fcc00000000ff */
[----:B------:R2:W3:Y:S01]  /*3bf0*/  MUFU.EX2 R83, R34 ;  /* 0x0000002200537308 */ /* 0x0004e20000000800 */
[----:B0-----:R-:W-:Y:S01]  /*3c00*/  FADD.FTZ R56, R32, R31 ;  /* 0x0000001f20387221 */ /* 0x001fe20000010000 */
[----:B------:R-:W-:-:S04]  /*3c10*/  IMAD.IADD R31, R23, 0x1, R22 ;  /* 0x00000001171f7824 */ /* 0x000fc800078e0216 */
[----:B------:R-:W-:Y:S02]  /*3c20*/  IMAD.IADD R74, R31, 0x1, R74 ;  /* 0x000000011f4a7824 */ /* 0x000fe400078e024a */
[----:B------:R-:W0:Y:S01]  /*3c30*/  MUFU.EX2 R48, R51 ;  /* 0x0000003300307308 */ /* 0x000e220000000800 */
[-CC-:B--2---:R-:W-:Y:S01]  /*3c40*/  FFMA.FTZ R34, R64, R14.reuse, -R57.reuse ;  /* 0x0000000e40227223 */ /* 0x184fe20000010839 */
[----:B-1----:R-:W-:Y:S01]  /*3c50*/  FADD.FTZ R23, R33, R54 ;  /* 0x0000003621177221 */ /* 0x002fe20000010000 */
[----:B------:R-:W-:-:S05]  /*3c60*/  FFMA.FTZ R57, R98, R14, -R57 ;  /* 0x0000000e62397223 */ /* 0x000fca0000010839 */
[----:B------:R-:W1:Y:S01]  /*3c70*/  MUFU.EX2 R36, R36 ;  /* 0x0000002400247308 */ /* 0x000e620000000800 */
[C---:B---3--:R-:W-:Y:S01]  /*3c80*/  FADD.FTZ R27, R83.reuse, R56 ;  /* 0x00000038531b7221 */ /* 0x048fe20000010000 */
[----:B------:R-:W-:-:S06]  /*3c90*/  F2FP.F16.F32.PACK_AB R146, R83, R32 ;  /* 0x000000205392723e */ /* 0x000fcc00000000ff */
[----:B------:R-:W2:Y:S01]  /*3ca0*/  MUFU.EX2 R37, R37 ;  /* 0x0000002500257308 */ /* 0x000ea20000000800 */
[C---:B0-----:R-:W-:Y:S01]  /*3cb0*/  FADD.FTZ R8, R48.reuse, R23 ;  /* 0x0000001730087221 */ /* 0x041fe20000010000 */
[----:B------:R-:W-:-:S06]  /*3cc0*/  F2FP.F16.F32.PACK_AB R145, R48, R33 ;  /* 0x000000213091723e */ /* 0x000fcc00000000ff */
[----:B------:R-:W0:Y:S01]  /*3cd0*/  MUFU.EX2 R50, R55 ;  /* 0x0000003700327308 */ /* 0x000e220000000800 */
[----:B-1----:R-:W-:Y:S01]  /*3ce0*/  FADD.FTZ R22, R36, R27 ;  /* 0x0000001b24167221 */ /* 0x002fe20000010000 */
[----:B------:R-:W-:-:S03]  /*3cf0*/  F2FP.F16.F32.PACK_AB R140, R85, R36 ;  /* 0x00000024558c723e */ /* 0x000fc600000000ff */
[----:B------:R-:W-:-:S03]  /*3d00*/  FADD.FTZ R27, R85, R22 ;  /* 0x00000016551b7221 */ /* 0x000fc60000010000 */
[----:B------:R-:W1:Y:S01]  /*3d10*/  MUFU.EX2 R2, R2 ;  /* 0x0000000200027308 */ /* 0x000e620000000800 */
[----:B--2---:R-:W-:-:S07]  /*3d20*/  FADD.FTZ R23, R37, R8 ;  /* 0x0000000825177221 */ /* 0x004fce0000010000 */
        /* <DEDUP_REMOVED lines=26> */
[C---:B0-----:R-:W-:Y:S01]  /*3ed0*/  F2FP.F16.F32.PACK_AB R138, R57.reuse, R0 ;  /* 0x00000000398a723e */ /* 0x041fe200000000ff */
[----:B------:R-:W-:-:S06]  /*3ee0*/  FADD.FTZ R8, R57, R8 ;  /* 0x0000000839087221 */ /* 0x000fcc0000010000 */
[----:B------:R-:W0:Y:S01]  /*3ef0*/  MUFU.EX2 R2, R71 ;  /* 0x0000004700027308 */ /* 0x000e220000000800 */
[C---:B-1----:R-:W-:Y:S01]  /*3f00*/  FADD.FTZ R0, R20.reuse, R5 ;  /* 0x0000000514007221 */ /* 0x042fe20000010000 */
[----:B------:R-:W-:Y:S01]  /*3f10*/  F2FP.F16.F32.PACK_AB R137, R20, R49 ;  /* 0x000000311489723e */ /* 0x000fe200000000ff */
[----:B------:R-:W-:Y:S02]  /*3f20*/  VIADD R20, R72, 0xfffffffe ;  /* 0xfffffffe48147836 */ /* 0x000fe40000000000 */
[----:B--2---:R-:W-:-:S04]  /*3f30*/  FADD.FTZ R5, R53, R0 ;  /* 0x0000000035057221 */ /* 0x004fc80000010000 */
[C---:B0-----:R-:W-:Y:S01]  /*3f40*/  FADD.FTZ R5, R2.reuse, R5 ;  /* 0x0000000502057221 */ /* 0x041fe20000010000 */
[----:B------:R-:W-:Y:S01]  /*3f50*/  F2FP.F16.F32.PACK_AB R139, R2, R53 ;  /* 0x00000035028b723e */ /* 0x000fe200000000ff */
        /* <DEDUP_REMOVED lines=11> */
.L_x_930:
[----:B------:R-:W-:-:S13]  /*4010*/  ISETP.NE.AND P2, PT, R75, 0x1, PT ;  /* 0x000000014b00780c */ /* 0x000fda0003f45270 */
[----:B------:R-:W0:Y:S02]  /*4020*/  @P2 LDC.64 R22, c[0x0][0x9e8] ;  /* 0x00027a00ff162b82 */ /* 0x000e240000000a00 */
[----:B0-----:R-:W-:-:S05]  /*4030*/  @P2 IMAD.HI.U32 R2, R0, R22, RZ ;  /* 0x0000001600022227 */ /* 0x001fca00078e00ff */
[----:B------:R-:W-:-:S07]  /*4040*/  @P2 SHF.R.U32.HI R0, RZ, R23, R2 ;  /* 0x00000017ff002219 */ /* 0x000fce0000011602 */
.L_x_931:
[----:B------:R-:W-:-:S05]  /*4050*/  IMAD R75, R0, R75, R75 ;  /* 0x0000004b004b7224 */ /* 0x000fca00078e024b */
[----:B------:R-:W-:-:S07]  /*4060*/  VIMNMX R74, R74, R75, PT ;  /* 0x0000004b4a4a7248 */ /* 0x000fce0003fe0100 */
.L_x_929:
[----:B------:R-:W-:Y:S01]  /*4070*/  IMAD.HI R74, R74, 0x2aaaaaab, RZ ;  /* 0x2aaaaaab4a4a7827 */ /* 0x000fe200078e02ff */
[----:B------:R-:W-:Y:S01]  /*4080*/  UMOV UR4, URZ ;  /* 0x0000003f00047c82 */ /* 0x000fe20008000000 */
[----:B------:R-:W-:Y:S02]  /*4090*/  CS2R R86, SRZ ;  /* 0x0000000000567805 */ /* 0x000fe4000001ff00 */
[----:B------:R-:W-:Y:S01]  /*40a0*/  CS2R R84, SRZ ;  /* 0x0000000000547805 */ /* 0x000fe2000001ff00 */
[----:B------:R-:W-:Y:S01]  /*40b0*/  IMAD.MOV.U32 R2, RZ, RZ, 0x3f800000 ;  /* 0x3f800000ff027424 */ /* 0x000fe200078e00ff */
[----:B------:R-:W-:Y:S01]  /*40c0*/  SHF.R.U32.HI R13, RZ, 0x1f, R74 ;  /* 0x0000001fff0d7819 */ /* 0x000fe2000001164a */
[----:B------:R-:W-:Y:S01]  /*40d0*/  IMAD.MOV.U32 R0, RZ, RZ, 0x3f800000 ;  /* 0x3f800000ff007424 */ /* 0x000fe200078e00ff */
[----:B------:R-:W-:Y:S01]  /*40e0*/  CS2R R82, SRZ ;  /* 0x0000000000527805 */ /* 0x000fe2000001ff00 */
[----:B------:R-:W-:Y:S01]  /*40f0*/  IMAD.MOV.U32 R4, RZ, RZ, RZ ;  /* 0x000000ffff047224 */ /* 0x000fe200078e00ff */
[----:B------:R-:W-:-:S02]  /*4100*/  LEA.HI.SX32 R22, R74, R13, 0x1c ;  /* 0x0000000d4a167211 */ /* 0x000fc400078fe2ff */
[----:B------:R-:W-:Y:S02]  /*4110*/  CS2R R80, SRZ ;  /* 0x0000000000507805 */ /* 0x000fe4000001ff00 */
[----:B------:R-:W-:Y:S02]  /*4120*/  CS2R R78, SRZ ;  /* 0x00000000004e7805 */ /* 0x000fe4000001ff00 */
[----:B------:R-:W-:Y:S02]  /*4130*/  CS2R R76, SRZ ;  /* 0x00000000004c7805 */ /* 0x000fe4000001ff00 */
[----:B------:R-:W-:Y:S02]  /*4140*/  VIMNMX R13, R17, R22, !PT ;  /* 0x00000016110d7248 */ /* 0x000fe40007fe0100 */
[----:B------:R-:W-:Y:S02]  /*4150*/  CS2R R74, SRZ ;  /* 0x00000000004a7805 */ /* 0x000fe4000001ff00 */
[----:B------:R-:W-:-:S02]  /*4160*/  CS2R R72, SRZ ;  /* 0x0000000000487805 */ /* 0x000fc4000001ff00 */
[----:B------:R-:W-:Y:S02]  /*4170*/  CS2R R70, SRZ ;  /* 0x0000000000467805 */ /* 0x000fe4000001ff00 */
[----:B------:R-:W-:Y:S02]  /*4180*/  ISETP.GE.AND P2, PT, R20, R13, PT ;  /* 0x0000000d1400720c */ /* 0x000fe40003f46270 */
        /* <DEDUP_REMOVED lines=23> */
[----:B------:R-:W-:Y:S06]  /*4300*/  @!P2 BRA `(.L_x_932) ;  /* 0x0000002c0064a947 */ /* 0x000fec0003800000 */
[----:B------:R-:W-:Y:S01]  /*4310*/  IMAD.MOV.U32 R21, RZ, RZ, RZ ;  /* 0x000000ffff157224 */ /* 0x000fe200078e00ff */
[----:B------:R-:W-:Y:S01]  /*4320*/  UMOV UR5, URZ ;  /* 0x0000003f00057c82 */ /* 0x000fe20008000000 */
[----:B------:R-:W-:Y:S01]  /*4330*/  IMAD.MOV.U32 R2, RZ, RZ, 0x3f800000 ;  /* 0x3f800000ff027424 */ /* 0x000fe200078e00ff */
[----:B------:R-:W-:Y:S01]  /*4340*/  ULDC UR6, c[0x0][0x9e4] ;  /* 0x0002790000067ab9 */ /* 0x000fe20000000800 */
[----:B------:R-:W-:Y:S01]  /*4350*/  IMAD.MOV.U32 R87, RZ, RZ, RZ ;  /* 0x000000ffff577224 */ /* 0x000fe200078e00ff */
[----:B------:R-:W-:Y:S01]  /*4360*/  ULDC UR59, c[0x0][0x288] ;  /* 0x0000a200003b7ab9 */ /* 0x000fe20000000800 */
[----:B------:R-:W-:-:S05]  /*4370*/  ULDC UR7, c[0x0][0x2f0] ;  /* 0x0000bc0000077ab9 */ /* 0x000fca0000000800 */
.L_x_949:
[----:B------:R-:W-:-:S04]  /*4380*/  UIADD3 UR4, UR5, 0x1, URZ ;  /* 0x0000000105047890 */ /* 0x000fc8000fffe03f */
[----:B------:R-:W-:-:S04]  /*4390*/  UISETP.NE.AND UP0, UPT, UR4, 0x2, UPT ;  /* 0x000000020400788c */ /* 0x000fc8000bf05270 */
[----:B------:R-:W-:Y:S02]  /*43a0*/  USEL UR10, URZ, 0x1, UP0 ;  /* 0x000000013f0a7887 */ /* 0x000fe40008000000 */
[----:B------:R-:W-:-:S04]  /*43b0*/  USEL UR4, UR4, URZ, UP0 ;  /* 0x0000003f04047287 */ /* 0x000fc80008000000 */
[----:B------:R-:W-:Y:S01]  /*43c0*/  LOP3.LUT R4, R21, UR10, RZ, 0x3c, !PT ;  /* 0x0000000a15047c12 */ /* 0x000fe2000f8e3cff */
[----:B------:R-:W-:Y:S07]  /*43d0*/  @!P0 BRA `(.L_x_933) ;  /* 0x0000000000048947 */ /* 0x000fee0003800000 */
[----:B------:R-:W-:Y:S01]  /*43e0*/  BPT.TRAP 0x1 ;  /* 0x000000040000795c */ /* 0x000fe20000300000 */
.L_x_933:
[----:B------:R-:W-:Y:S01]  /*43f0*/  ULEA UR58, UR4, UR56, 0x3 ;  /* 0x00000038043a7291 */ /* 0x000fe2000f8e183f */
[----:B------:R-:W-:-:S08]  /*4400*/  SHF.L.U32 R14, R4, 0x1f, RZ ;  /* 0x0000001f040e7819 */ /* 0x000fd000000006ff */
[----:B------:R0:W1:Y:S01]  /*4410*/  SYNCS.PHASECHK.TRANS64.TRYWAIT P2, [UR58+0x2a830], R14 ;  /* 0x02a8300eff0075a7 */ /* 0x000062000804017a */
[----:B------:R-:W-:Y:S05]  /*4420*/  @!P0 BRA `(.L_x_934) ;  /* 0x0000000000048947 */ /* 0x000fea0003800000 */
[----:B------:R-:W-:Y:S01]  /*4430*/  BPT.TRAP 0x1 ;  /* 0x000000040000795c */ /* 0x000fe20000300000 */
.L_x_934:
[----:B-1----:R-:W-:Y:S05]  /*4440*/  @P2 BRA `(.L_x_935) ;  /* 0x0000000000082947 */ /* 0x002fea0003800000 */
[----:B------:R-:W1:Y:S02]  /*4450*/  SYNCS.PHASECHK.TRANS64.TRYWAIT P2, [UR58+0x2a830], R14 ;  /* 0x02a8300eff0075a7 */ /* 0x000e64000804017a */
[----:B-1----:R-:W-:Y:S05]  /*4460*/  @!P2 BRA `(.L_x_936) ;  /* 0x000000e00018a947 */ /* 0x002fea0003800000 */
.L_x_935:
[----:B------:R-:W-:Y:S01]  /*4470*/  R2UR UR52, R6 ;  /* 0x00000000063472ca */ /* 0x000fe200000e0000 */
[----:B------:R-:W-:Y:S01]  /*4480*/  UIMAD UR50, UR4, 0x900, UR57 ;  /* 0x00000900043278a4 */ /* 0x000fe2000f8e0239 */
[----:B------:R-:W-:Y:S01]  /*4490*/  R2UR UR53, R7 ;  /* 0x00000000073572ca */ /* 0x000fe200000e0000 */
[----:B------:R-:W-:Y:S01]  /*44a0*/  WARPGROUP.ARRIVE ;  /* 0x00000000000079c5 */ /* 0x000fe20000000000 */
[----:B------:R-:W-:Y:S01]  /*44b0*/  UMOV UR55, 0x40000040 ;  /* 0x4000004000377882 */ /* 0x000fe20000000000 */
[----:B------:R-:W-:Y:S01]  /*44c0*/  UIADD3 UR10, UR50, 0x2, URZ ;  /* 0x00000002320a7890 */ /* 0x000fe2000fffe03f */
[-C--:B------:R-:W-:Y:S01]  /*44d0*/  FMUL.FTZ R24, R24, R0.reuse ;  /* 0x0000000018187220 */ /* 0x080fe20000410000 */
[----:B------:R-:W-:Y:S01]  /*44e0*/  UMOV UR11, 0x40000040 ;  /* 0x40000040000b7882 */ /* 0x000fe20000000000 */
[----:B------:R-:W-:Y:S01]  /*44f0*/  UMOV UR54, UR50 ;  /* 0x0000003200367c82 */ /* 0x000fe20008000000 */
[----:B------:R-:W-:Y:S01]  /*4500*/  UIADD3 UR14, UR50, 0x4, URZ ;  /* 0x00000004320e7890 */ /* 0x000fe2000fffe03f */
[-C--:B------:R-:W-:Y:S01]  /*4510*/  FMUL.FTZ R25, R25, R0.reuse ;  /* 0x0000000019197220 */ /* 0x080fe20000410000 */
[----:B------:R-:W-:Y:S01]  /*4520*/  UMOV UR15, 0x40000040 ;  /* 0x40000040000f7882 */ /* 0x000fe20000000000 */
[----:B------:R-:W-:Y:S01]  /*4530*/  UIADD3 UR18, UR50, 0x6, URZ ;  /* 0x0000000632127890 */ /* 0x000fe2000fffe03f */
[-C--:B------:R-:W-:Y:S01]  /*4540*/  FMUL.FTZ R28, R28, R0.reuse ;  /* 0x000000001c1c7220 */ /* 0x080fe20000410000 */
[----:B------:R-:W-:Y:S01]  /*4550*/  UMOV UR19, 0x40000040 ;  /* 0x4000004000137882 */ /* 0x000fe20000000000 */
[----:B------:R-:W-:Y:S01]  /*4560*/  HGMMA.64x96x16.F32 R88, gdesc[UR52], RZ, !UPT, gsb0 ;  /* 0x01600000345879f0 */ /* 0x000fe2000c0008ff */
[----:B------:R-:W-:Y:S01]  /*4570*/  UIADD3 UR22, UR50, 0x300, URZ ;  /* 0x0000030032167890 */ /* 0x000fe2000fffe03f */
[-C--:B------:R-:W-:Y:S01]  /*4580*/  FMUL.FTZ R29, R29, R0.reuse ;  /* 0x000000001d1d7220 */ /* 0x080fe20000410000 */
[----:B------:R-:W-:Y:S01]  /*4590*/  UMOV UR23, 0x40000040 ;  /* 0x4000004000177882 */ /* 0x000fe20000000000 */
        /* <DEDUP_REMOVED lines=108> */
[----:B------:R-:W-:Y:S05]  /*4c60*/  @!P0 BRA `(.L_x_937) ;  /* 0x0000000000048947 */ /* 0x000fea0003800000 */
[----:B------:R-:W-:Y:S01]  /*4c70*/  BPT.TRAP 0x1 ;  /* 0x000000040000795c */ /* 0x000fe20000300000 */
.L_x_937:
[----:B------:R-:W-:Y:S01]  /*4c80*/  ULEA UR11, UR5, UR56, 0x3 ;  /* 0x00000038050b7291 */ /* 0x000fe2000f8e183f */
[----:B------:R-:W-:-:S08]  /*4c90*/  SHF.L.U32 R0, R21, 0x1f, RZ ;  /* 0x0000001f15007819 */ /* 0x000fd000000006ff */
[----:B------:R2:W3:Y:S01]  /*4ca0*/  SYNCS.PHASECHK.TRANS64.TRYWAIT P2, [UR11+0x2a850], R0 ;  /* 0x02a85000ff0075a7 */ /* 0x0004e2000804014b */
[----:B------:R-:W-:Y:S05]  /*4cb0*/  @!P0 BRA `(.L_x_938) ;  /* 0x0000000000048947 */ /* 0x000fea0003800000 */
[----:B------:R-:W-:Y:S01]  /*4cc0*/  BPT.TRAP 0x1 ;  /* 0x000000040000795c */ /* 0x000fe20000300000 */
.L_x_938:
[----:B---3--:R-:W-:Y:S05]  /*4cd0*/  @P2 BRA `(.L_x_939) ;  /* 0x0000000000082947 */ /* 0x008fea0003800000 */
[----:B------:R-:W3:Y:S02]  /*4ce0*/  SYNCS.PHASECHK.TRANS64.TRYWAIT P2, [UR11+0x2a850], R0 ;  /* 0x02a85000ff0075a7 */ /* 0x000ee4000804014b */
[----:B---3--:R-:W-:Y:S05]  /*4cf0*/  @!P2 BRA `(.L_x_940) ;  /* 0x000000d8000ca947 */ /* 0x008fea0003800000 */
.L_x_939:
[----:B------:R-:W-:Y:S01]  /*4d00*/  UIADD3 UR10, UR56, 0x400, URZ ;  /* 0x00000400380a7890 */ /* 0x000fe2000fffe03f */
[----:B------:R-:W-:Y:S01]  /*4d10*/  WARPGROUP.ARRIVE ;  /* 0x00000000000079c5 */ /* 0x000fe20000000000 */
[----:B------:R-:W-:Y:S01]  /*4d20*/  UMOV UR15, 0x40000040 ;  /* 0x40000040000f7882 */ /* 0x000fe20000000000 */
[----:B------:R-:W-:Y:S01]  /*4d30*/  ISETP.NE.AND P3, PT, R160, 0x1, PT ;  /* 0x00000001a000780c */ /* 0x000fe20003f65270 */
[----:B------:R-:W-:Y:S01]  /*4d40*/  USHF.R.U32.HI UR10, URZ, 0x4, UR10 ;  /* 0x000000043f0a7899 */ /* 0x000fe2000801160a */
[----:B01----:R-:W-:Y:S01]  /*4d50*/  IMAD.MOV.U32 R14, RZ, RZ, R9 ;  /* 0x000000ffff0e7224 */ /* 0x003fe200078e0009 */
[----:B------:R-:W-:Y:S01]  /*4d60*/  R2UR UR18, R12 ;  /* 0x000000000c1272ca */ /* 0x000fe200000e0000 */
[----:B------:R-:W-:Y:S01]  /*4d70*/  IMAD.U32 R2, RZ, RZ, UR58 ;  /* 0x0000003aff027e24 */ /* 0x000fe2000f8e00ff */
[----:B------:R-:W-:Y:S01]  /*4d80*/  ULOP3.LUT UR10, UR10, 0x3fff, URZ, 0xc0, !UPT ;  /* 0x00003fff0a0a7892 */ /* 0x000fe2000f8ec03f */
[----:B------:R-:W-:Y:S01]  /*4d90*/  ISETP.NE.AND P2, PT, R161, RZ, PT ;  /* 0x000000ffa100720c */ /* 0x000fe20003f45270 */
[----:B------:R-:W-:-:S02]  /*4da0*/  ULDC UR19, c[0x0][0x9e0] ;  /* 0x0002780000137ab9 */ /* 0x000fc40000000800 */
[----:B------:R-:W-:-:S04]  /*4db0*/  ULOP3.LUT UR10, UR10, 0x3000000, URZ, 0xfc, !UPT ;  /* 0x030000000a0a7892 */ /* 0x000fc8000f8efc3f */
[----:B------:R-:W-:Y:S01]  /*4dc0*/  UIMAD UR10, UR5, 0x600, UR10 ;  /* 0x00000600050a78a4 */ /* 0x000fe2000f8e020a */
[----:B--2---:R-:W0:Y:S06]  /*4dd0*/  @P3 LDC R0, c[0x0][0x44c] ;  /* 0x00011300ff003b82 */ /* 0x004e2c0000000800 */
[----:B------:R-:W-:Y:S02]  /*4de0*/  UMOV UR14, UR10 ;  /* 0x0000000a000e7c82 */ /* 0x000fe40008000000 */
[----:B------:R-:W-:Y:S01]  /*4df0*/  HGMMA.64x128x16.F32 R24, R156, gdesc[UR12].tnspB, R24, gsb0 ;  /* 0x41e0000c9c187df0 */ /* 0x000fe20008000818 */
[----:B------:R-:W-:Y:S01]  /*4e00*/  UIADD3 UR14, UR10, 0x80, URZ ;  /* 0x000000800a0e7890 */ /* 0x000fe2000fffe03f */
[----:B------:R-:W1:Y:S01]  /*4e10*/  @P3 LDC R15, c[0x0][0x450] ;  /* 0x00011400ff0f3b82 */ /* 0x000e620000000800 */
[----:B------:R-:W-:Y:S01]  /*4e20*/  UMOV UR15, 0x40000040 ;  /* 0x40000040000f7882 */ /* 0x000fe20000000000 */
[----:B0-----:R-:W-:-:S05]  /*4e30*/  @P3 IMAD.HI.U32 R0, R9, R0, RZ ;  /* 0x0000000009003227 */ /* 0x001fca00078e00ff */
[----:B-1----:R-:W-:Y:S01]  /*4e40*/  @P3 SHF.R.U32.HI R14, RZ, R15, R0 ;  /* 0x0000000fff0e3219 */ /* 0x002fe20000011600 */
[----:B------:R-:W-:-:S04]  /*4e50*/  @!P1 VIADD R0, R2, 0x2a840 ;  /* 0x0002a84002009836 */ /* 0x000fc80000000000 */
[----:B------:R-:W0:Y:S01]  /*4e60*/  SHFL.IDX PT, R21, R14, RZ, 0x1c1f ;  /* 0x001c1fff0e157589 */ /* 0x000e2200000e0000 */
[----:B------:R-:W-:Y:S01]  /*4e70*/  @!P1 PRMT R0, RZ, 0x654, R0 ;  /* 0x00000654ff009816 */ /* 0x000fe20000000000 */
        /* <DEDUP_REMOVED lines=11> */
[----:B------:R-:W-:Y:S01]  /*4f30*/  WARPGROUP.ARRIVE ;  /* 0x00000000000079c5 */ /* 0x000fe20000000000 */
[----:B------:R-:W-:-:S04]  /*4f40*/  IMAD R149, R20, -0x60, RZ ;  /* 0xffffffa014957824 */ /* 0x000fc800078e02ff */
[----:B------:R-:W-:Y:S02]  /*4f50*/  VIADD R15, R149, 0x1 ;  /* 0x00000001950f7836 */ /* 0x000fe40000000000 */
[----:B------:R-:W-:Y:S01]  /*4f60*/  HGMMA.64x128x16.F32 R24, R144, gdesc[UR12].tnspB, R24, gsb0 ;  /* 0x41e0000c90187df0 */ /* 0x000fe20008000818 */
[----:B------:R-:W-:Y:S01]  /*4f70*/  UIADD3 UR14, UR10, 0x200, URZ ;  /* 0x000002000a0e7890 */ /* 0x000fe2000fffe03f */
[----:B------:R-:W-:Y:S01]  /*4f80*/  UMOV UR15, 0x40000040 ;  /* 0x40000040000f7882 */ /* 0x000fe20000000000 */
[----:B------:R-:W-:Y:S01]  /*4f90*/  UIADD3 UR10, UR10, 0x280, URZ ;  /* 0x000002800a0a7890 */ /* 0x000fe2000fffe03f */
[----:B------:R-:W-:Y:S01]  /*4fa0*/  IMAD R15, R10, -0x2, R15 ;  /* 0xfffffffe0a0f7824 */ /* 0x000fe200078e020f */
[----:B------:R-:W-:Y:S02]  /*4fb0*/  WARPGROUP.DEPBAR.LE gsb0, 0x0 ;  /* 0x00008000000079c5 */ /* 0x000fe40000010000 */
[----:B------:R-:W-:-:S06]  /*4fc0*/  WARPGROUP.ARRIVE ;  /* 0x00000000000079c5 */ /* 0x000fcc0000000000 */
[----:B------:R-:W-:Y:S01]  /*4fd0*/  HGMMA.64x128x16.F32 R24, R140, gdesc[UR12].tnspB, R24, gsb0 ;  /* 0x41e0000c8c187df0 */ /* 0x000fe20008000818 */
[----:B------:R-:W-:Y:S01]  /*4fe0*/  UMOV UR14, UR10 ;  /* 0x0000000a000e7c82 */ /* 0x000fe20008000000 */
[----:B------:R-:W-:Y:S01]  /*4ff0*/  UMOV UR15, 0x40000040 ;  /* 0x40000040000f7882 */ /* 0x000fe20000000000 */
[----:B------:R-:W-:Y:S02]  /*5000*/  WARPGROUP.DEPBAR.LE gsb0, 0x0 ;  /* 0x00008000000079c5 */ /* 0x000fe40000010000 */
[----:B------:R-:W-:Y:S01]  /*5010*/  WARPGROUP.ARRIVE ;  /* 0x00000000000079c5 */ /* 0x000fe20000000000 */
[----:B------:R-:W-:-:S06]  /*5020*/  VIADD R140, R15, 0xffffffff ;  /* 0xffffffff0f8c7836 */ /* 0x000fcc0000000000 */
[----:B------:R-:W-:Y:S03]  /*5030*/  HGMMA.64x128x16.F32 R24, R136, gdesc[UR12].tnspB, R24, gsb0 ;  /* 0x41e0000c88187df0 */ /* 0x000fe60008000818 */
[----:B------:R-:W-:Y:S02]  /*5040*/  WARPGROUP.DEPBAR.LE gsb0, 0x0 ;  /* 0x00008000000079c5 */ /* 0x000fe40000010000 */
[----:B------:R1:W-:Y:S02]  /*5050*/  @!P1 SYNCS.ARRIVE.TRANS64.RED.A1T0 RZ, [R0+URZ], RZ ;  /* 0x000000ff00ff99a7 */ /* 0x0003e4000810043f */
[----:B-1----:R-:W-:-:S04]  /*5060*/  IMAD R0, R16, UR7, R15 ;  /* 0x0000000710007c24 */ /* 0x002fc8000f8e020f */
[----:B------:R-:W-:-:S04]  /*5070*/  VIADD R0, R0, -UR59 ;  /* 0x8000003b00007c36 */ /* 0x000fc80008000000 */
[C---:B------:R-:W-:Y:S02]  /*5080*/  VIADD R136, R0.reuse, UR19 ;  /* 0x0000001300887c36 */ /* 0x040fe40008000000 */
[----:B------:R-:W-:Y:S02]  /*5090*/  VIADD R138, R0, UR18 ;  /* 0x00000012008a7c36 */ /* 0x000fe40008000000 */
[--C-:B0-----:R-:W-:Y:S02]  /*50a0*/  IMAD.IADD R0, R136, 0x1, R21.reuse ;  /* 0x0000000188007824 */ /* 0x101fe400078e0215 */
[----:B------:R-:W-:Y:S01]  /*50b0*/  IMAD.IADD R2, R138, 0x1, R21 ;  /* 0x000000018a027824 */ /* 0x000fe200078e0215 */
[----:B------:R-:W-:Y:S06]  /*50c0*/  @!P2 BRA `(.L_x_941) ;  /* 0x000000000058a947 */ /* 0x000fec0003800000 */
[----:B------:R-:W-:Y:S01]  /*50d0*/  IMAD R15, R16, UR7, R21 ;  /* 0x00000007100f7c24 */ /* 0x000fe2000f8e0215 */
[----:B------:R-:W-:Y:S03]  /*50e0*/  BSSY B0, `(.L_x_942) ;  /* 0x0000011000007945 */ /* 0x000fe60003800000 */
[----:B------:R-:W-:-:S05]  /*50f0*/  VIADD R15, R15, -UR59 ;  /* 0x8000003b0f0f7c36 */ /* 0x000fca0008000000 */
[----:B------:R-:W-:-:S13]  /*5100*/  ISETP.GT.AND P2, PT, R15, -0x1, PT ;  /* 0xffffffff0f00780c */ /* 0x000fda0003f44270 */
[----:B------:R-:W-:Y:S05]  /*5110*/  @P2 BRA `(.L_x_943) ;  /* 0x0000000000202947 */ /* 0x000fea0003800000 */
[----:B------:R-:W-:Y:S01]  /*5120*/  IMAD.U32 R21, RZ, RZ, UR6 ;  /* 0x00000006ff157e24 */ /* 0x000fe2000f8e00ff */
[----:B------:R-:W-:-:S04]  /*5130*/  LOP3.LUT R15, RZ, R15, RZ, 0x33, !PT ;  /* 0x0000000fff0f7212 */ /* 0x000fc800078e33ff */
[----:B------:R-:W-:-:S13]  /*5140*/  ISETP.NE.AND P2, PT, R21, 0x1, PT ;  /* 0x000000011500780c */ /* 0x000fda0003f45270 */
[----:B------:R-:W0:Y:S02]  /*5150*/  @P2 LDC.64 R22, c[0x0][0x9e8] ;  /* 0x00027a00ff162b82 */ /* 0x000e240000000a00 */
[----:B0-----:R-:W-:-:S05]  /*5160*/  @P2 IMAD.HI.U32 R22, R15, R22, RZ ;  /* 0x000000160f162227 */ /* 0x001fca00078e00ff */
[----:B------:R-:W-:-:S04]  /*5170*/  @P2 SHF.R.U32.HI R15, RZ, R23, R22 ;  /* 0x00000017ff0f2219 */ /* 0x000fc80000011616 */
[----:B------:R-:W-:Y:S01]  /*5180*/  LOP3.LUT R15, RZ, R15, RZ, 0x33, !PT ;  /* 0x0000000fff0f7212 */ /* 0x000fe200078e33ff */
[----:B------:R-:W-:Y:S06]  /*5190*/  BRA `(.L_x_944) ;  /* 0x0000000000147947 */ /* 0x000fec0003800000 */
.L_x_943:
[----:B------:R-:W-:-:S05]  /*51a0*/  IMAD.U32 R21, RZ, RZ, UR6 ;  /* 0x00000006ff157e24 */ /* 0x000fca000f8e00ff */
[----:B------:R-:W-:-:S13]  /*51b0*/  ISETP.NE.AND P2, PT, R21, 0x1, PT ;  /* 0x000000011500780c */ /* 0x000fda0003f45270 */
[----:B------:R-:W0:Y:S02]  /*51c0*/  @P2 LDC.64 R22, c[0x0][0x9e8] ;  /* 0x00027a00ff162b82 */ /* 0x000e240000000a00 */
[----:B0-----:R-:W-:-:S05]  /*51d0*/  @P2 IMAD.HI.U32 R22, R15, R22, RZ ;  /* 0x000000160f162227 */ /* 0x001fca00078e00ff */
[----:B------:R-:W-:-:S07]  /*51e0*/  @P2 SHF.R.U32.HI R15, RZ, R23, R22 ;  /* 0x00000017ff0f2219 */ /* 0x000fce0000011616 */
.L_x_944:
[----:B------:R-:W-:Y:S05]  /*51f0*/  BSYNC B0 ;  /* 0x0000000000007941 */ /* 0x000fea0003800000 */
.L_x_942:
[----:B------:R-:W-:-:S05]  /*5200*/  IMAD R15, R15, R21, R140 ;  /* 0x000000150f0f7224 */ /* 0x000fca00078e028c */
[----:B------:R-:W-:Y:S02]  /*5210*/  VIADDMNMX R0, R15, R21, R0, PT ;  /* 0x000000150f007246 */ /* 0x000fe40003800100 */
[----:B------:R-:W-:-:S07]  /*5220*/  VIMNMX R2, R2, R15, !PT ;  /* 0x0000000f02027248 */ /* 0x000fce0007fe0100 */
.L_x_941:
[C---:B------:R-:W-:Y:S02]  /*5230*/  ISETP.GE.AND P2, PT, R149.reuse, 0x2, PT ;  /* 0x000000029500780c */ /* 0x040fe40003f46270 */
[C---:B------:R-:W-:Y:S02]  /*5240*/  ISETP.GE.AND P5, PT, R149.reuse, 0xa, PT ;  /* 0x0000000a9500780c */ /* 0x040fe40003fa6270 */
[----:B------:R-:W-:Y:S02]  /*5250*/  ISETP.GT.AND P3, PT, R2, 0x1, !P2 ;  /* 0x000000010200780c */ /* 0x000fe40005764270 */
[----:B------:R-:W-:Y:S02]  /*5260*/  P2R R139, PR, RZ, 0x20 ;  /* 0x00000020ff8b7803 */ /* 0x000fe40000000000 */
[----:B------:R-:W-:Y:S02]  /*5270*/  ISETP.LT.OR P4, PT, R0, 0x2, P3 ;  /* 0x000000020000780c */ /* 0x000fe40001f81670 */
[----:B------:R-:W-:-:S02]  /*5280*/  ISETP.GE.AND P3, PT, R149, 0x9, PT ;  /* 0x000000099500780c */ /* 0x000fc40003f66270 */
        /* <DEDUP_REMOVED lines=28> */
[----:B------:R-:W-:Y:S01]  /*5450*/  ISETP.GT.AND P4, PT, R2, 0x20, !P5 ;  /* 0x000000200200780c */ /* 0x000fe20006f84270 */
[----:B------:R-:W0:Y:S01]  /*5460*/  SHFL.IDX PT, R101, R14, 0x1, 0x1c1f ;  /* 0x003c1f000e657f89 */ /* 0x000e2200000e0000 */
        /* <DEDUP_REMOVED lines=61> */
[----:B------:R-:W-:-:S04]  /*5840*/  ISETP.LT.OR P4, PT, R0, 0x51, P4 ;  /* 0x000000510000780c */ /* 0x000fc80002781670 */
[----:B------:R-:W-:Y:S02]  /*5850*/  FSEL R93, R128, -INF , !P4 ;  /* 0xff800000805d7808 */ /* 0x000fe40006000000 */
[----:B------:R-:W-:-:S04]  /*5860*/  ISETP.GE.AND P4, PT, R149, 0x52, PT ;  /* 0x000000529500780c */ /* 0x000fc80003f86270 */
[----:B------:R-:W-:-:S04]  /*5870*/  ISETP.GT.AND P5, PT, R2, 0x51, !P4 ;  /* 0x000000510200780c */ /* 0x000fc800067a4270 */
[----:B------:R-:W-:-:S04]  /*5880*/  ISETP.LT.OR P5, PT, R0, 0x52, P5 ;  /* 0x000000520000780c */ /* 0x000fc80002fa1670 */
[----:B------:R-:W-:Y:S02]  /*5890*/  FSEL R129, R129, -INF , !P5 ;  /* 0xff80000081817808 */ /* 0x000fe40006800000 */
[----:B------:R-:W-:-:S04]  /*58a0*/  ISETP.GE.AND P5, PT, R149, 0x59, PT ;  /* 0x000000599500780c */ /* 0x000fc80003fa6270 */
[----:B------:R-:W-:-:S04]  /*58b0*/  ISETP.GT.AND P6, PT, R2, 0x58, !P5 ;  /* 0x000000580200780c */ /* 0x000fc80006fc4270 */
[----:B------:R-:W-:-:S04]  /*58c0*/  ISETP.LT.OR P6, PT, R0, 0x59, P6 ;  /* 0x000000590000780c */ /* 0x000fc800037c1670 */
[----:B------:R-:W-:Y:S02]  /*58d0*/  FSEL R89, R132, -INF , !P6 ;  /* 0xff80000084597808 */ /* 0x000fe40007000000 */
[----:B------:R-:W-:-:S04]  /*58e0*/  ISETP.GE.AND P6, PT, R149, 0x1, PT ;  /* 0x000000019500780c */ /* 0x000fc80003fc6270 */
[----:B------:R-:W-:Y:S02]  /*58f0*/  P2R R92, PR, RZ, 0x40 ;  /* 0x00000040ff5c7803 */ /* 0x000fe40000000000 */
[----:B------:R-:W-:-:S04]  /*5900*/  ISETP.GT.AND P6, PT, R2, RZ, !P6 ;  /* 0x000000ff0200720c */ /* 0x000fc800077c4270 */
[----:B------:R-:W-:-:S04]  /*5910*/  ISETP.LT.OR P6, PT, R0, 0x1, P6 ;  /* 0x000000010000780c */ /* 0x000fc800037c1670 */
[----:B------:R-:W-:Y:S02]  /*5920*/  FSEL R165, R88, -INF , !P6 ;  /* 0xff80000058a57808 */ /* 0x000fe40007000000 */
[----:B------:R-:W-:-:S04]  /*5930*/  ISETP.GE.AND P6, PT, R149, 0x5a, PT ;  /* 0x0000005a9500780c */ /* 0x000fc80003fc6270 */
[----:B------:R-:W-:Y:S02]  /*5940*/  P2R R128, PR, RZ, 0x40 ;  /* 0x00000040ff807803 */ /* 0x000fe40000000000 */
[----:B------:R-:W-:Y:S01]  /*5950*/  ISETP.GT.AND P6, PT, R2, 0x59, !P6 ;  /* 0x000000590200780c */ /* 0x000fe200077c4270 */
[----:B0-----:R-:W-:-:S03]  /*5960*/  IMAD.IADD R2, R138, 0x1, R101 ;  /* 0x000000018a027824 */ /* 0x001fc600078e0265 */
[----:B------:R-:W-:Y:S01]  /*5970*/  ISETP.LT.OR P6, PT, R0, 0x5a, P6 ;  /* 0x0000005a0000780c */ /* 0x000fe200037c1670 */
[----:B------:R-:W-:-:S03]  /*5980*/  IMAD.IADD R0, R136, 0x1, R101 ;  /* 0x0000000188007824 */ /* 0x000fc600078e0265 */
[----:B------:R-:W-:Y:S02]  /*5990*/  FSEL R133, R133, -INF , !P6 ;  /* 0xff80000085857808 */ /* 0x000fe40007000000 */
[----:B------:R-:W-:-:S13]  /*59a0*/  ISETP.NE.AND P6, PT, R161, RZ, PT ;  /* 0x000000ffa100720c */ /* 0x000fda0003fc5270 */
[----:B------:R-:W-:Y:S05]  /*59b0*/  @!P6 BRA `(.L_x_945) ;  /* 0x000000000058e947 */ /* 0x000fea0003800000 */
        /* <DEDUP_REMOVED lines=13> */
.L_x_947:
[----:B------:R-:W-:-:S05]  /*5a90*/  IMAD.U32 R22, RZ, RZ, UR6 ;  /* 0x00000006ff167e24 */ /* 0x000fca000f8e00ff */
[----:B------:R-:W-:-:S13]  /*5aa0*/  ISETP.NE.AND P6, PT, R22, 0x1, PT ;  /* 0x000000011600780c */ /* 0x000fda0003fc5270 */
[----:B------:R-:W0:Y:S02]  /*5ab0*/  @P6 LDC.64 R104, c[0x0][0x9e8] ;  /* 0x00027a00ff686b82 */ /* 0x000e240000000a00 */
[----:B0-----:R-:W-:-:S05]  /*5ac0*/  @P6 IMAD.HI.U32 R14, R101, R104, RZ ;  /* 0x00000068650e6227 */ /* 0x001fca00078e00ff */
[----:B------:R-:W-:-:S07]  /*5ad0*/  @P6 SHF.R.U32.HI R101, RZ, R105, R14 ;  /* 0x00000069ff656219 */ /* 0x000fce000001160e */
.L_x_948:
[----:B------:R-:W-:Y:S05]  /*5ae0*/  BSYNC B0 ;  /* 0x0000000000007941 */ /* 0x000fea0003800000 */
.L_x_946:
[----:B------:R-:W-:-:S05]  /*5af0*/  IMAD R101, R101, R22, R140 ;  /* 0x0000001665657224 */ /* 0x000fca00078e028c */
[----:B------:R-:W-:Y:S02]  /*5b00*/  VIADDMNMX R0, R101, R22, R0, PT ;  /* 0x0000001665007246 */ /* 0x000fe40003800100 */
[----:B------:R-:W-:-:S07]  /*5b10*/  VIMNMX R2, R2, R101, !PT ;  /* 0x0000006502027248 */ /* 0x000fce0007fe0100 */
.L_x_945:
[C---:B------:R-:W-:Y:S01]  /*5b20*/  ISETP.GT.AND P2, PT, R2.reuse, 0x1, !P2 ;  /* 0x000000010200780c */ /* 0x040fe20005744270 */
[----:B------:R-:W-:Y:S01]  /*5b30*/  UMOV UR5, UR4 ;  /* 0x0000000400057c82 */ /* 0x000fe20008000000 */
[----:B------:R-:W-:Y:S02]  /*5b40*/  ISETP.GT.AND P3, PT, R2, 0x8, !P3 ;  /* 0x000000080200780c */ /* 0x000fe40005f64270 */
        /* <DEDUP_REMOVED lines=38> */
[----:B------:R-:W-:Y:S02]  /*5db0*/  ISETP.GT.AND P2, PT, R2, 0x20, !P3 ;  /* 0x000000200200780c */ /* 0x000fe40005f44270 */
[----:B------:R-:W-:-:S02]  /*5dc0*/  FMNMX.FTZ R14, R23, R14, !PT ;  /* 0x0000000e170e7209 */ /* 0x000fc40007810000 */
[----:B------:R-:W-:Y:S02]  /*5dd0*/  ISETP.LT.OR P2, PT, R0, 0x21, P2 ;  /* 0x000000210000780c */ /* 0x000fe40001741670 */
[----:B------:R-:W-:Y:S02]  /*5de0*/  FMNMX.FTZ R14, R113, R14, !PT ;  /* 0x0000000e710e7209 */ /* 0x000fe40007810000 */
[----:B------:R-:W-:Y:S02]  /*5df0*/  FSEL R141, R106, -INF , !P2 ;  /* 0xff8000006a8d7808 */ /* 0x000fe40005000000 */
[----:B------:R-:W-:Y:S02]  /*5e00*/  ISETP.GT.AND P2, PT, R2, 0x21, !P6 ;  /* 0x000000210200780c */ /* 0x000fe40007744270 */
[----:B------:R-:W-:Y:S02]  /*5e10*/  ISETP.NE.AND P6, PT, R147, RZ, PT ;  /* 0x000000ff9300720c */ /* 0x000fe40003fc5270 */
        /* <DEDUP_REMOVED lines=19> */
[----:B------:R-:W-:Y:S02]  /*5f50*/  ISETP.GT.AND P2, PT, R2, 0x30, !P2 ;  /* 0x000000300200780c */ /* 0x000fe40005744270 */
[----:B------:R-:W-:Y:S02]  /*5f60*/  ISETP.NE.AND P3, PT, R124, RZ, PT ;  /* 0x000000ff7c00720c */ /* 0x000fe40003f65270 */
[----:B------:R-:W-:Y:S02]  /*5f70*/  ISETP.LT.OR P2, PT, R0, 0x31, P2 ;  /* 0x000000310000780c */ /* 0x000fe40001741670 */
[----:B------:R-:W-:Y:S02]  /*5f80*/  FMNMX.FTZ R14, R89, R14, !PT ;  /* 0x0000000e590e7209 */ /* 0x000fe40007810000 */
[----:B------:R-:W-:Y:S02]  /*5f90*/  FSEL R107, R114, -INF , !P2 ;  /* 0xff800000726b7808 */ /* 0x000fe40005000000 */
[----:B------:R-:W-:-:S02]  /*5fa0*/  ISETP.NE.AND P2, PT, R112, RZ, PT ;  /* 0x000000ff7000720c */ /* 0x000fc40003f45270 */
[----:B------:R-:W-:Y:S02]  /*5fb0*/  FMNMX.FTZ R22, R133, R14, !PT ;  /* 0x0000000e85167209 */ /* 0x000fe40007810000 */
[C---:B------:R-:W-:Y:S01]  /*5fc0*/  ISETP.GT.AND P2, PT, R2.reuse, 0x31, !P2 ;  /* 0x000000310200780c */ /* 0x040fe20005744270 */
[----:B------:R-:W0:Y:S01]  /*5fd0*/  LDC R14, c[0x0][0x988] ;  /* 0x00026200ff0e7b82 */ /* 0x000e220000000800 */
[----:B------:R-:W-:Y:S01]  /*5fe0*/  ISETP.GT.AND P4, PT, R2, 0x51, !P4 ;  /* 0x000000510200780c */ /* 0x000fe20006784270 */
[----:B------:R-:W1:Y:S01]  /*5ff0*/  SHFL.BFLY PT, R163, R22, 0x2, 0x1f ;  /* 0x0c401f0016a37f89 */ /* 0x000e6200000e0000 */
[C---:B------:R-:W-:Y:S02]  /*6000*/  ISETP.LT.OR P2, PT, R0.reuse, 0x32, P2 ;  /* 0x000000320000780c */ /* 0x040fe40001741670 */
[----:B------:R-:W-:Y:S02]  /*6010*/  ISETP.LT.OR P4, PT, R0, 0x52, P4 ;  /* 0x000000520000780c */ /* 0x000fe40002781670 */
[----:B------:R-:W-:-:S02]  /*6020*/  FSEL R115, R115, -INF , !P2 ;  /* 0xff80000073737808 */ /* 0x000fc40005000000 */
[----:B------:R-:W-:Y:S02]  /*6030*/  ISETP.NE.AND P2, PT, R150, RZ, PT ;  /* 0x000000ff9600720c */ /* 0x000fe40003f45270 */
[C---:B------:R-:W-:Y:S02]  /*6040*/  ISETP.GT.AND P5, PT, R2.reuse, 0x58, !P5 ;  /* 0x000000580200780c */ /* 0x040fe40006fa4270 */
[----:B------:R-:W-:Y:S02]  /*6050*/  ISETP.GT.AND P2, PT, R2, 0x38, !P2 ;  /* 0x000000380200780c */ /* 0x000fe40005744270 */
[----:B------:R-:W-:Y:S02]  /*6060*/  FSEL R131, R131, -INF , !P4 ;  /* 0xff80000083837808 */ /* 0x000fe40006000000 */
[C---:B------:R-:W-:Y:S02]  /*6070*/  ISETP.LT.OR P2, PT, R0.reuse, 0x39, P2 ;  /* 0x000000390000780c */ /* 0x040fe40001741670 */
[----:B------:R-:W-:-:S02]  /*6080*/  ISETP.LT.OR P5, PT, R0, 0x59, P5 ;  /* 0x000000590000780c */ /* 0x000fc40002fa1670 */
[----:B------:R-:W-:Y:S02]  /*6090*/  FSEL R111, R118, -INF , !P2 ;  /* 0xff800000766f7808 */ /* 0x000fe40005000000 */
[----:B------:R-:W-:Y:S02]  /*60a0*/  ISETP.NE.AND P2, PT, R116, RZ, PT ;  /* 0x000000ff7400720c */ /* 0x000fe40003f45270 */
[----:B-1----:R-:W-:Y:S02]  /*60b0*/  FMNMX.FTZ R88, R22, R163, !PT ;  /* 0x000000a316587209 */ /* 0x002fe40007810000 */
[----:B------:R-:W-:-:S03]  /*60c0*/  ISETP.GT.AND P2, PT, R2, 0x39, !P2 ;  /* 0x000000390200780c */ /* 0x000fc60005744270 */
[----:B------:R-:W1:Y:S01]  /*60d0*/  SHFL.BFLY PT, R163, R88, 0x1, 0x1f ;  /* 0x0c201f0058a37f89 */ /* 0x000e6200000e0000 */
[----:B------:R-:W-:-:S04]  /*60e0*/  ISETP.LT.OR P2, PT, R0, 0x3a, P2 ;  /* 0x0000003a0000780c */ /* 0x000fc80001741670 */
[----:B------:R-:W-:Y:S02]  /*60f0*/  FSEL R119, R119, -INF , !P2 ;  /* 0xff80000077777808 */ /* 0x000fe40005000000 */
[----:B------:R-:W-:-:S04]  /*6100*/  ISETP.NE.AND P2, PT, R152, RZ, PT ;  /* 0x000000ff9800720c */ /* 0x000fc80003f45270 */
[----:B------:R-:W-:-:S04]  /*6110*/  ISETP.GT.AND P2, PT, R2, 0x40, !P2 ;  /* 0x000000400200780c */ /* 0x000fc80005744270 */
[----:B------:R-:W-:-:S04]  /*6120*/  ISETP.LT.OR P2, PT, R0, 0x41, P2 ;  /* 0x000000410000780c */ /* 0x000fc80001741670 */
[----:B------:R-:W-:Y:S02]  /*6130*/  FSEL R153, R122, -INF , !P2 ;  /* 0xff8000007a997808 */ /* 0x000fe40005000000 */
[----:B------:R-:W-:Y:S02]  /*6140*/  ISETP.NE.AND P2, PT, R120, RZ, PT ;  /* 0x000000ff7800720c */ /* 0x000fe40003f45270 */
[----:B-1----:R-:W-:Y:S02]  /*6150*/  FMNMX.FTZ R163, R88, R163, !PT ;  /* 0x000000a358a37209 */ /* 0x002fe40007810000 */
[----:B------:R-:W-:-:S04]  /*6160*/  ISETP.GT.AND P2, PT, R2, 0x41, !P2 ;  /* 0x000000410200780c */ /* 0x000fc80005744270 */
[----:B------:R-:W-:-:S04]  /*6170*/  ISETP.LT.OR P2, PT, R0, 0x42, P2 ;  /* 0x000000420000780c */ /* 0x000fc80001741670 */
[----:B------:R-:W-:Y:S02]  /*6180*/  FSEL R123, R123, -INF , !P2 ;  /* 0xff8000007b7b7808 */ /* 0x000fe40005000000 */
[----:B------:R-:W-:-:S04]  /*6190*/  ISETP.NE.AND P2, PT, R154, RZ, PT ;  /* 0x000000ff9a00720c */ /* 0x000fc80003f45270 */
[----:B------:R-:W-:-:S04]  /*61a0*/  ISETP.GT.AND P2, PT, R2, 0x48, !P2 ;  /* 0x000000480200780c */ /* 0x000fc80005744270 */
[----:B------:R-:W-:-:S04]  /*61b0*/  ISETP.LT.OR P2, PT, R0, 0x49, P2 ;  /* 0x000000490000780c */ /* 0x000fc80001741670 */
[----:B------:R-:W-:Y:S02]  /*61c0*/  FSEL R157, R126, -INF , !P2 ;  /* 0xff8000007e9d7808 */ /* 0x000fe40005000000 */
[----:B------:R-:W-:-:S04]  /*61d0*/  ISETP.GT.AND P2, PT, R2, 0x49, !P3 ;  /* 0x000000490200780c */ /* 0x000fc80005f44270 */
[----:B------:R-:W-:-:S04]  /*61e0*/  ISETP.LT.OR P2, PT, R0, 0x4a, P2 ;  /* 0x0000004a0000780c */ /* 0x000fc80001741670 */
[----:B------:R-:W-:Y:S02]  /*61f0*/  FSEL R127, R127, -INF , !P2 ;  /* 0xff8000007f7f7808 */ /* 0x000fe40005000000 */
[----:B------:R-:W-:Y:S02]  /*6200*/  ISETP.GT.AND P2, PT, R2, 0x50, !P6 ;  /* 0x000000500200780c */ /* 0x000fe40007744270 */
[----:B------:R-:W-:Y:S01]  /*6210*/  ISETP.NE.AND P6, PT, R92, RZ, PT ;  /* 0x000000ff5c00720c */ /* 0x000fe20003fc5270 */
[----:B0-----:R-:W-:Y:S01]  /*6220*/  FMUL.FTZ R92, R163, R14 ;  /* 0x0000000ea35c7220 */ /* 0x001fe20000410000 */
[----:B------:R-:W-:-:S04]  /*6230*/  ISETP.LT.OR P2, PT, R0, 0x51, P2 ;  /* 0x000000510000780c */ /* 0x000fc80001741670 */
[----:B------:R-:W-:Y:S02]  /*6240*/  FSEL R159, R130, -INF , !P2 ;  /* 0xff800000829f7808 */ /* 0x000fe40005000000 */
[----:B------:R-:W-:Y:S02]  /*6250*/  ISETP.GT.AND P2, PT, R2, RZ, !P6 ;  /* 0x000000ff0200720c */ /* 0x000fe40007744270 */
[----:B------:R-:W-:Y:S02]  /*6260*/  ISETP.NE.AND P6, PT, R128, RZ, PT ;  /* 0x000000ff8000720c */ /* 0x000fe40003fc5270 */
[----:B------:R-:W-:Y:S02]  /*6270*/  ISETP.LT.OR P2, PT, R0, 0x1, P2 ;  /* 0x000000010000780c */ /* 0x000fe40001741670 */
[----:B------:R-:W-:Y:S02]  /*6280*/  ISETP.GT.AND P3, PT, R2, 0x59, !P6 ;  /* 0x000000590200780c */ /* 0x000fe40007764270 */
[----:B------:R-:W-:-:S02]  /*6290*/  FSEL R90, R90, -INF , !P2 ;  /* 0xff8000005a5a7808 */ /* 0x000fc40005000000 */
[----:B------:R-:W-:Y:S02]  /*62a0*/  FSETP.NEU.FTZ.AND P2, PT, R163, -INF , PT ;  /* 0xff800000a300780b */ /* 0x000fe40003f5d000 */
[----:B------:R-:W-:Y:S02]  /*62b0*/  FMNMX.FTZ R22, R90, R11, !PT ;  /* 0x0000000b5a167209 */ /* 0x000fe40007810000 */
[----:B------:R-:W-:Y:S02]  /*62c0*/  FSEL R92, R92, RZ, P2 ;  /* 0x000000ff5c5c7208 */ /* 0x000fe40001000000 */
[----:B------:R-:W-:Y:S02]  /*62d0*/  FMNMX.FTZ R22, R101, R22, !PT ;  /* 0x0000001665167209 */ /* 0x000fe40007810000 */
[----:B------:R-:W-:Y:S01]  /*62e0*/  ISETP.LT.OR P3, PT, R0, 0x5a, P3 ;  /* 0x0000005a0000780c */ /* 0x000fe20001f61670 */
[--C-:B------:R-:W-:Y:S01]  /*62f0*/  FFMA.FTZ R148, R151, R14, -R92.reuse ;  /* 0x0000000e97947223 */ /* 0x100fe2000001085c */
[----:B------:R-:W-:Y:S01]  /*6300*/  FMNMX.FTZ R22, R91, R22, !PT ;  /* 0x000000165b167209 */ /* 0x000fe20007810000 */
[-CC-:B------:R-:W-:Y:S01]  /*6310*/  FFMA.FTZ R150, R137, R14.reuse, -R92.reuse ;  /* 0x0000000e89967223 */ /* 0x180fe2000001085c */
[----:B------:R-:W-:Y:S01]  /*6320*/  FSEL R151, R134, -INF , !P5 ;  /* 0xff80000086977808 */ /* 0x000fe20006800000 */
[--C-:B------:R-:W-:Y:S01]  /*6330*/  FFMA.FTZ R142, R15, R14, -R92.reuse ;  /* 0x0000000e0f8e7223 */ /* 0x100fe2000001085c */
[----:B------:R-:W-:Y:S01]  /*6340*/  FMNMX.FTZ R22, R95, R22, !PT ;  /* 0x000000165f167209 */ /* 0x000fe20007810000 */
[-CC-:B------:R-:W-:Y:S01]  /*6350*/  FFMA.FTZ R138, R89, R14.reuse, -R92.reuse ;  /* 0x0000000e598a7223 */ /* 0x180fe2000001085c */
[----:B------:R-:W-:Y:S01]  /*6360*/  FSEL R135, R135, -INF , !P3 ;  /* 0xff80000087877808 */ /* 0x000fe20005800000 */
[--C-:B------:R-:W-:Y:S01]  /*6370*/  FFMA.FTZ R144, R23, R14, -R92.reuse ;  /* 0x0000000e17907223 */ /* 0x100fe2000001085c */
[----:B------:R-:W-:Y:S01]  /*6380*/  FMNMX.FTZ R22, R105, R22, !PT ;  /* 0x0000001669167209 */ /* 0x000fe20007810000 */
[-CC-:B------:R-:W-:Y:S01]  /*6390*/  FFMA.FTZ R23, R113, R14.reuse, -R92.reuse ;  /* 0x0000000e71177223 */ /* 0x180fe2000001085c */
[----:B------:R-:W-:Y:S01]  /*63a0*/  FSEL R2, R163, RZ, P2 ;  /* 0x000000ffa3027208 */ /* 0x000fe20001000000 */
[--C-:B------:R-:W-:Y:S01]  /*63b0*/  FFMA.FTZ R146, R97, R14, -R92.reuse ;  /* 0x0000000e61927223 */ /* 0x100fe2000001085c */
[----:B------:R-:W-:Y:S01]  /*63c0*/  FMNMX.FTZ R22, R99, R22, !PT ;  /* 0x0000001663167209 */ /* 0x000fe20007810000 */
[-CC-:B------:R-:W-:Y:S01]  /*63d0*/  FFMA.FTZ R140, R21, R14.reuse, -R92.reuse ;  /* 0x0000000e158c7223 */ /* 0x180fe2000001085c */
[--C-:B------:R-:W-:Y:S01]  /*63e0*/  FFMA.FTZ R136, R93, R14, -R92.reuse ;  /* 0x0000000e5d887223 */ /* 0x100fe2000001085c */
[----:B------:R-:W-:Y:S01]  /*63f0*/  FADD.FTZ R89, -R2, R3 ;  /* 0x0000000302597221 */ /* 0x000fe20000010100 */
        /* <DEDUP_REMOVED lines=39> */
[----:B------:R-:W-:Y:S04]  /*6670*/  MUFU.EX2 R154, R154 ;  /* 0x0000009a009a7308 */ /* 0x000fe80000000800 */
[----:B------:R-:W0:Y:S04]  /*6680*/  SHFL.BFLY PT, R137, R22, 0x2, 0x1f ;  /* 0x0c401f0016897f89 */ /* 0x000e2800000e0000 */
        /* <DEDUP_REMOVED lines=9> */
[----:B0-----:R-:W-:Y:S01]  /*6720*/  FMNMX.FTZ R15, R137, R0, !PT ;  /* 0x00000000890f7209 */ /* 0x001fe20007810000 */
[----:B------:R-:W-:-:S03]  /*6730*/  FMUL.FTZ R0, R89, R14 ;  /* 0x0000000e59007220 */ /* 0x000fc60000410000 */
[C---:B------:R-:W-:Y:S01]  /*6740*/  FSETP.NEU.FTZ.AND P2, PT, R15.reuse, -INF , PT ;  /* 0xff8000000f00780b */ /* 0x040fe20003f5d000 */
[CC--:B------:R-:W-:Y:S02]  /*6750*/  FMUL.FTZ R2, R15.reuse, R14.reuse ;  /* 0x0000000e0f027220 */ /* 0x0c0fe40000410000 */
[----:B------:R-:W0:Y:S03]  /*6760*/  MUFU.EX2 R0, R0 ;  /* 0x0000000000007308 */ /* 0x000e260000000800 */
[----:B------:R-:W-:Y:S02]  /*6770*/  FSEL R92, R2, RZ, P2 ;  /* 0x000000ff025c7208 */ /* 0x000fe40001000000 */
[----:B------:R-:W-:Y:S02]  /*6780*/  FSEL R2, R15, RZ, P2 ;  /* 0x000000ff0f027208 */ /* 0x000fe40001000000 */
[----:B------:R-:W-:Y:S01]  /*6790*/  ISETP.GT.AND P2, PT, R20, R13, PT ;  /* 0x0000000d1400720c */ /* 0x000fe20003f44270 */
[-CC-:B------:R-:W-:Y:S01]  /*67a0*/  FFMA.FTZ R89, R90, R14.reuse, -R92.reuse ;  /* 0x0000000e5a597223 */ /* 0x180fe2000001085c */
[-CC-:B------:R-:W-:Y:S01]  /*67b0*/  FFMA.FTZ R88, R101, R14.reuse, -R92.reuse ;  /* 0x0000000e65587223 */ /* 0x180fe2000001085c */
[----:B------:R-:W-:Y:S01]  /*67c0*/  FADD.FTZ R11, -R2, R11 ;  /* 0x0000000b020b7221 */ /* 0x000fe20000010100 */
[-CC-:B------:R-:W-:Y:S01]  /*67d0*/  FFMA.FTZ R22, R91, R14.reuse, -R92.reuse ;  /* 0x0000000e5b167223 */ /* 0x180fe2000001085c */
[-CC-:B------:R-:W-:Y:S01]  /*67e0*/  FFMA.FTZ R95, R95, R14.reuse, -R92.reuse ;  /* 0x0000000e5f5f7223 */ /* 0x180fe2000001085c */
[-CC-:B------:R-:W-:Y:S01]  /*67f0*/  FFMA.FTZ R105, R105, R14.reuse, -R92.reuse ;  /* 0x0000000e69697223 */ /* 0x180fe2000001085c */
[-C--:B------:R-:W-:Y:S01]  /*6800*/  FMUL.FTZ R11, R11, R14.reuse ;  /* 0x0000000e0b0b7220 */ /* 0x080fe20000410000 */
[----:B------:R-:W-:Y:S01]  /*6810*/  MUFU.EX2 R89, R89 ;  /* 0x0000005900597308 */ /* 0x000fe20000000800 */
[--C-:B------:R-:W-:Y:S01]  /*6820*/  FFMA.FTZ R99, R99, R14, -R92.reuse ;  /* 0x0000000e63637223 */ /* 0x100fe2000001085c */
[----:B0-----:R-:W-:Y:S01]  /*6830*/  FFMA.FTZ R91, R0, R8, R165 ;  /* 0x00000008005b7223 */ /* 0x001fe200000100a5 */
[-CC-:B------:R-:W-:Y:S01]  /*6840*/  FFMA.FTZ R139, R139, R14.reuse, -R92.reuse ;  /* 0x0000000e8b8b7223 */ /* 0x180fe2000001085c */
[-CC-:B------:R-:W-:Y:S01]  /*6850*/  FFMA.FTZ R103, R103, R14.reuse, -R92.reuse ;  /* 0x0000000e67677223 */ /* 0x180fe2000001085c */
[-CC-:B------:R-:W-:Y:S01]  /*6860*/  FFMA.FTZ R141, R141, R14.reuse, -R92.reuse ;  /* 0x0000000e8d8d7223 */ /* 0x180fe2000001085c */
[----:B------:R-:W-:Y:S01]  /*6870*/  FADD.FTZ R91, R156, R91 ;  /* 0x0000005b9c5b7221 */ /* 0x000fe20000010000 */
[-CC-:B------:R-:W-:Y:S01]  /*6880*/  FFMA.FTZ R143, R143, R14.reuse, -R92.reuse ;  /* 0x0000000e8f8f7223 */ /* 0x180fe2000001085c */
[----:B------:R0:W1:Y:S01]  /*6890*/  MUFU.EX2 R2, R11 ;  /* 0x0000000b00027308 */ /* 0x0000620000000800 */
[-CC-:B------:R-:W-:Y:S01]  /*68a0*/  FFMA.FTZ R147, R147, R14.reuse, -R92.reuse ;  /* 0x0000000e93937223 */ /* 0x180fe2000001085c */
[----:B------:R-:W-:Y:S01]  /*68b0*/  FADD.FTZ R8, R158, R91 ;  /* 0x0000005b9e087221 */ /* 0x000fe20000010000 */
[-CC-:B------:R-:W-:Y:S01]  /*68c0*/  FFMA.FTZ R149, R149, R14.reuse, -R92.reuse ;  /* 0x0000000e95957223 */ /* 0x180fe2000001085c */
[-CC-:B------:R-:W-:Y:S01]  /*68d0*/  FFMA.FTZ R107, R107, R14.reuse, -R92.reuse ;  /* 0x0000000e6b6b7223 */ /* 0x180fe2000001085c */
[-C--:B------:R-:W-:Y:S01]  /*68e0*/  FFMA.FTZ R115, R115, R14.reuse, -R92 ;  /* 0x0000000e73737223 */ /* 0x080fe2000001085c */
[----:B------:R-:W-:Y:S01]  /*68f0*/  FADD.FTZ R91, R167, R8 ;  /* 0x00000008a75b7221 */ /* 0x000fe20000010000 */
[-CC-:B------:R-:W-:Y:S01]  /*6900*/  FFMA.FTZ R111, R111, R14.reuse, -R92.reuse ;  /* 0x0000000e6f6f7223 */ /* 0x180fe2000001085c */
[----:B------:R-:W2:Y:S01]  /*6910*/  MUFU.EX2 R88, R88 ;  /* 0x0000005800587308 */ /* 0x000ea20000000800 */
[----:B------:R-:W-:Y:S01]  /*6920*/  FFMA.FTZ R119, R119, R14, -R92 ;  /* 0x0000000e77777223 */ /* 0x000fe2000001085c */
[----:B------:R-:W-:Y:S01]  /*6930*/  FADD.FTZ R8, R152, R91 ;  /* 0x0000005b98087221 */ /* 0x000fe20000010000 */
[----:B------:R-:W-:-:S02]  /*6940*/  IMAD.U32 R90, RZ, RZ, UR11 ;  /* 0x0000000bff5a7e24 */ /* 0x000fc4000f8e00ff */
[-CC-:B------:R-:W-:Y:S01]  /*6950*/  FFMA.FTZ R153, R153, R14.reuse, -R92.reuse ;  /* 0x0000000e99997223 */ /* 0x180fe2000001085c */
[-C--:B------:R-:W-:Y:S01]  /*6960*/  FFMA.FTZ R123, R123, R14.reuse, -R92 ;  /* 0x0000000e7b7b7223 */ /* 0x080fe2000001085c */
[----:B0-----:R-:W-:Y:S01]  /*6970*/  FADD.FTZ R11, R169, R8 ;  /* 0x00000008a90b7221 */ /* 0x001fe20000010000 */
[----:B------:R-:W-:Y:S01]  /*6980*/  @!P1 VIADD R90, R90, 0x2a860 ;  /* 0x0002a8605a5a9836 */ /* 0x000fe20000000000 */
[----:B------:R-:W0:Y:S01]  /*6990*/  MUFU.EX2 R22, R22 ;  /* 0x0000001600167308 */ /* 0x000e220000000800 */
[----:B-1----:R-:W-:Y:S01]  /*69a0*/  FFMA.FTZ R5, R2, R5, R89 ;  /* 0x0000000502057223 */ /* 0x002fe20000010059 */
[----:B------:R-:W-:Y:S01]  /*69b0*/  FADD.FTZ R8, R154, R11 ;  /* 0x0000000b9a087221 */ /* 0x000fe20000010000 */
[-C--:B------:R-:W-:Y:S01]  /*69c0*/  FFMA.FTZ R157, R157, R14.reuse, -R92 ;  /* 0x0000000e9d9d7223 */ /* 0x080fe2000001085c */
[----:B------:R-:W-:Y:S01]  /*69d0*/  @!P1 PRMT R90, RZ, 0x654, R90 ;  /* 0x00000654ff5a9816 */ /* 0x000fe2000000005a */
[-C--:B------:R-:W-:Y:S01]  /*69e0*/  FFMA.FTZ R127, R127, R14.reuse, -R92 ;  /* 0x0000000e7f7f7223 */ /* 0x080fe2000001085c */
[----:B------:R-:W-:Y:S01]  /*69f0*/  FADD.FTZ R11, R155, R8 ;  /* 0x000000089b0b7221 */ /* 0x000fe20000010000 */
[-CC-:B------:R-:W-:Y:S01]  /*6a00*/  FFMA.FTZ R159, R159, R14.reuse, -R92.reuse ;  /* 0x0000000e9f9f7223 */ /* 0x180fe2000001085c */
[----:B------:R-:W1:Y:S01]  /*6a10*/  MUFU.EX2 R95, R95 ;  /* 0x0000005f005f7308 */ /* 0x000e620000000800 */
[----:B--2---:R-:W-:Y:S01]  /*6a20*/  FADD.FTZ R5, R88, R5 ;  /* 0x0000000558057221 */ /* 0x004fe20000010000 */
[----:B------:R-:W-:Y:S01]  /*6a30*/  FADD.FTZ R8, R148, R11 ;  /* 0x0000000b94087221 */ /* 0x000fe20000010000 */
[----:B------:R2:W-:Y:S01]  /*6a40*/  @!P1 SYNCS.ARRIVE.TRANS64.RED.A1T0 RZ, [R90+URZ], RZ ;  /* 0x000000ff5aff99a7 */ /* 0x0005e2000810043f */
[-CC-:B------:R-:W-:Y:S01]  /*6a50*/  FFMA.FTZ R131, R131, R14.reuse, -R92.reuse ;  /* 0x0000000e83837223 */ /* 0x180fe2000001085c */
[-C--:B------:R-:W-:Y:S01]  /*6a60*/  FFMA.FTZ R151, R151, R14.reuse, -R92 ;  /* 0x0000000e97977223 */ /* 0x080fe2000001085c */
[----:B------:R-:W-:Y:S01]  /*6a70*/  FADD.FTZ R11, R145, R8 ;  /* 0x00000008910b7221 */ /* 0x000fe20000010000 */
[----:B------:R-:W-:Y:S01]  /*6a80*/  FFMA.FTZ R92, R135, R14, -R92 ;  /* 0x0000000e875c7223 */ /* 0x000fe2000001085c */
[----:B------:R-:W3:Y:S01]  /*6a90*/  MUFU.EX2 R94, R105 ;  /* 0x00000069005e7308 */ /* 0x000ee20000000800 */
[----:B0-----:R-:W-:Y:S01]  /*6aa0*/  FADD.FTZ R5, R22, R5 ;  /* 0x0000000516057221 */ /* 0x001fe20000010000 */
[----:B------:R-:W-:Y:S01]  /*6ab0*/  FADD.FTZ R8, R150, R11 ;  /* 0x0000000b96087221 */ /* 0x000fe20000010000 */
[----:B------:R-:W-:Y:S01]  /*6ac0*/  F2FP.F16.F32.PACK_AB R154, R155, R154 ;  /* 0x0000009a9b9a723e */ /* 0x000fe200000000ff */
[----:B------:R-:W-:Y:S01]  /*6ad0*/  VIADD R20, R20, 0xffffffff ;  /* 0xffffffff14147836 */ /* 0x000fe20000000000 */
[----:B------:R-:W-:Y:S01]  /*6ae0*/  F2FP.F16.F32.PACK_AB R148, R145, R148 ;  /* 0x000000949194723e */ /* 0x000fe200000000ff */
[----:B------:R-:W-:Y:S01]  /*6af0*/  FADD.FTZ R11, R109, R8 ;  /* 0x000000086d0b7221 */ /* 0x000fe20000010000 */
[----:B------:R-:W-:Y:S01]  /*6b00*/  F2FP.F16.F32.PACK_AB R156, R156, R165 ;  /* 0x000000a59c9c723e */ /* 0x000fe200000000ff */
[----:B------:R-:W0:Y:S01]  /*6b10*/  MUFU.EX2 R99, R99 ;  /* 0x0000006300637308 */ /* 0x000e220000000800 */
[----:B-1----:R-:W-:Y:S01]  /*6b20*/  FADD.FTZ R5, R95, R5 ;  /* 0x000000055f057221 */ /* 0x002fe20000010000 */
[----:B------:R-:W-:Y:S01]  /*6b30*/  FADD.FTZ R8, R144, R11 ;  /* 0x0000000b90087221 */ /* 0x000fe20000010000 */
[----:B------:R-:W-:-:S02]  /*6b40*/  F2FP.F16.F32.PACK_AB R158, R167, R158 ;  /* 0x0000009ea79e723e */ /* 0x000fc400000000ff */
[----:B------:R-:W-:Y:S01]  /*6b50*/  F2FP.F16.F32.PACK_AB R152, R169, R152 ;  /* 0x00000098a998723e */ /* 0x000fe200000000ff */
[----:B------:R-:W-:Y:S01]  /*6b60*/  FADD.FTZ R11, R23, R8 ;  /* 0x00000008170b7221 */ /* 0x000fe20000010000 */
[----:B------:R-:W-:Y:S01]  /*6b70*/  F2FP.F16.F32.PACK_AB R150, R109, R150 ;  /* 0x000000966d96723e */ /* 0x000fe200000000ff */
[----:B------:R-:W1:Y:S01]  /*6b80*/  MUFU.EX2 R96, R139 ;  /* 0x0000008b00607308 */ /* 0x000e620000000800 */
[----:B---3--:R-:W-:Y:S01]  /*6b90*/  FADD.FTZ R5, R94, R5 ;  /* 0x000000055e057221 */ /* 0x008fe20000010000 */
[----:B------:R-:W-:-:S06]  /*6ba0*/  F2FP.F16.F32.PACK_AB R144, R23, R144 ;  /* 0x000000901790723e */ /* 0x000fcc00000000ff */
[----:B------:R-:W3:Y:S01]  /*6bb0*/  MUFU.EX2 R103, R103 ;  /* 0x0000006700677308 */ /* 0x000ee20000000800 */
[----:B0-----:R-:W-:-:S07]  /*6bc0*/  FADD.FTZ R5, R99, R5 ;  /* 0x0000000563057221 */ /* 0x001fce0000010000 */
[----:B------:R-:W0:Y:S01]  /*6bd0*/  MUFU.EX2 R98, R141 ;  /* 0x0000008d00627308 */ /* 0x000e220000000800 */
[----:B-1----:R-:W-:-:S07]  /*6be0*/  FADD.FTZ R5, R96, R5 ;  /* 0x0000000560057221 */ /* 0x002fce0000010000 */
[----:B------:R-:W1:Y:S01]  /*6bf0*/  MUFU.EX2 R143, R143 ;  /* 0x0000008f008f7308 */ /* 0x000e620000000800 */
[C---:B---3--:R-:W-:Y:S01]  /*6c00*/  FADD.FTZ R5, R103.reuse, R5 ;  /* 0x0000000567057221 */ /* 0x048fe20000010000 */
[----:B------:R-:W-:-:S06]  /*6c10*/  F2FP.F16.F32.PACK_AB R155, R103, R96 ;  /* 0x00000060679b723e */ /* 0x000fcc00000000ff */
[----:B------:R-:W3:Y:S01]  /*6c20*/  MUFU.EX2 R100, R147 ;  /* 0x0000009300647308 */ /* 0x000ee20000000800 */
[----:B0-----:R-:W-:-:S07]  /*6c30*/  FADD.FTZ R5, R98, R5 ;  /* 0x0000000562057221 */ /* 0x001fce0000010000 */
[----:B------:R0:W4:Y:S01]  /*6c40*/  MUFU.EX2 R101, R149 ;  /* 0x0000009500657308 */ /* 0x0001220000000800 */
[----:B-1----:R-:W-:-:S07]  /*6c50*/  FADD.FTZ R5, R143, R5 ;  /* 0x000000058f057221 */ /* 0x002fce0000010000 */
[----:B------:R-:W1:Y:S01]  /*6c60*/  MUFU.EX2 R102, R107 ;  /* 0x0000006b00667308 */ /* 0x000e620000000800 */
[----:B---3--:R-:W-:Y:S01]  /*6c70*/  FADD.FTZ R5, R100, R5 ;  /* 0x0000000564057221 */ /* 0x008fe20000010000 */
[----:B0-----:R-:W-:-:S06]  /*6c80*/  F2FP.F16.F32.PACK_AB R149, R143, R98 ;  /* 0x000000628f95723e */ /* 0x001fcc00000000ff */
[----:B------:R-:W0:Y:S01]  /*6c90*/  MUFU.EX2 R115, R115 ;  /* 0x0000007300737308 */ /* 0x000e220000000800 */
[----:B----4-:R-:W-:-:S07]  /*6ca0*/  FADD.FTZ R5, R101, R5 ;  /* 0x0000000565057221 */ /* 0x010fce0000010000 */
[----:B------:R-:W3:Y:S01]  /*6cb0*/  MUFU.EX2 R146, R146 ;  /* 0x0000009200927308 */ /* 0x000ee20000000800 */
[----:B-1----:R-:W-:-:S07]  /*6cc0*/  FADD.FTZ R5, R102, R5 ;  /* 0x0000000566057221 */ /* 0x002fce0000010000 */
[----:B------:R-:W1:Y:S01]  /*6cd0*/  MUFU.EX2 R104, R111 ;  /* 0x0000006f00687308 */ /* 0x000e620000000800 */
[C---:B0-----:R-:W-:Y:S01]  /*6ce0*/  FADD.FTZ R5, R115.reuse, R5 ;  /* 0x0000000573057221 */ /* 0x041fe20000010000 */
[----:B------:R-:W-:-:S06]  /*6cf0*/  F2FP.F16.F32.PACK_AB R145, R115, R102 ;  /* 0x000000667391723e */ /* 0x000fcc00000000ff */
[----:B------:R-:W0:Y:S01]  /*6d00*/  MUFU.EX2 R97, R97 ;  /* 0x0000006100617308 */ /* 0x000e220000000800 */
[----:B---3--:R-:W-:-:S07]  /*6d10*/  FADD.FTZ R8, R146, R11 ;  /* 0x0000000b92087221 */ /* 0x008fce0000010000 */
[----:B------:R-:W3:Y:S01]  /*6d20*/  MUFU.EX2 R119, R119 ;  /* 0x0000007700777308 */ /* 0x000ee20000000800 */
[----:B-1----:R-:W-:-:S07]  /*6d30*/  FADD.FTZ R5, R104, R5 ;  /* 0x0000000568057221 */ /* 0x002fce0000010000 */
[----:B------:R-:W1:Y:S01]  /*6d40*/  MUFU.EX2 R140, R140 ;  /* 0x0000008c008c7308 */ /* 0x000e620000000800 */
[C---:B0-----:R-:W-:Y:S01]  /*6d50*/  FADD.FTZ R11, R97.reuse, R8 ;  /* 0x00000008610b7221 */ /* 0x041fe20000010000 */
[----:B------:R-:W-:-:S06]  /*6d60*/  F2FP.F16.F32.PACK_AB R146, R97, R146 ;  /* 0x000000926192723e */ /* 0x000fcc00000000ff */
[----:B------:R0:W4:Y:S01]  /*6d70*/  MUFU.EX2 R106, R153 ;  /* 0x00000099006a7308 */ /* 0x0001220000000800 */
[C---:B---3--:R-:W-:Y:S01]  /*6d80*/  FADD.FTZ R5, R119.reuse, R5 ;  /* 0x0000000577057221 */ /* 0x048fe20000010000 */
[----:B------:R-:W-:-:S06]  /*6d90*/  F2FP.F16.F32.PACK_AB R147, R119, R104 ;  /* 0x000000687793723e */ /* 0x000fcc00000000ff */
[----:B------:R-:W3:Y:S01]  /*6da0*/  MUFU.EX2 R21, R21 ;  /* 0x0000001500157308 */ /* 0x000ee20000000800 */
[----:B-1----:R-:W-:Y:S01]  /*6db0*/  FADD.FTZ R8, R140, R11 ;  /* 0x0000000b8c087221 */ /* 0x002fe20000010000 */
[----:B0-----:R-:W-:-:S06]  /*6dc0*/  F2FP.F16.F32.PACK_AB R153, R99, R94 ;  /* 0x0000005e6399723e */ /* 0x001fcc00000000ff */
[----:B------:R-:W0:Y:S01]  /*6dd0*/  MUFU.EX2 R123, R123 ;  /* 0x0000007b007b7308 */ /* 0x000e220000000800 */
[----:B----4-:R-:W-:-:S07]  /*6de0*/  FADD.FTZ R5, R106, R5 ;  /* 0x000000056a057221 */ /* 0x010fce0000010000 */
[----:B------:R-:W1:Y:S01]  /*6df0*/  MUFU.EX2 R142, R142 ;  /* 0x0000008e008e7308 */ /* 0x000e620000000800 */
[C---:B---3--:R-:W-:Y:S01]  /*6e00*/  FADD.FTZ R11, R21.reuse, R8 ;  /* 0x00000008150b7221 */ /* 0x048fe20000010000 */
[----:B------:R-:W-:Y:S01]  /*6e10*/  F2FP.F16.F32.PACK_AB R140, R21, R140 ;  /* 0x0000008c158c723e */ /* 0x000fe200000000ff */
[----:B------:R-:W-:-:S05]  /*6e20*/  IMAD.MOV.U32 R21, RZ, RZ, R4 ;  /* 0x000000ffff157224 */ /* 0x000fca00078e0004 */
[----:B--2---:R2:W3:Y:S01]  /*6e30*/  MUFU.EX2 R90, R157 ;  /* 0x0000009d005a7308 */ /* 0x0044e20000000800 */
[C---:B0-----:R-:W-:Y:S01]  /*6e40*/  FADD.FTZ R5, R123.reuse, R5 ;  /* 0x000000057b057221 */ /* 0x041fe20000010000 */
[----:B------:R-:W-:-:S06]  /*6e50*/  F2FP.F16.F32.PACK_AB R141, R123, R106 ;  /* 0x0000006a7b8d723e */ /* 0x000fcc00000000ff */
[----:B------:R-:W0:Y:S01]  /*6e60*/  MUFU.EX2 R113, R113 ;  /* 0x0000007100717308 */ /* 0x000e220000000800 */
[----:B-1----:R-:W-:Y:S01]  /*6e70*/  FADD.FTZ R8, R142, R11 ;  /* 0x0000000b8e087221 */ /* 0x002fe20000010000 */
[----:B--2---:R-:W-:-:S06]  /*6e80*/  F2FP.F16.F32.PACK_AB R157, R88, R89 ;  /* 0x00000059589d723e */ /* 0x004fcc00000000ff */
[----:B------:R-:W1:Y:S01]  /*6e90*/  MUFU.EX2 R127, R127 ;  /* 0x0000007f007f7308 */ /* 0x000e620000000800 */
[----:B---3--:R-:W-:-:S07]  /*6ea0*/  FADD.FTZ R5, R90, R5 ;  /* 0x000000055a057221 */ /* 0x008fce0000010000 */
[----:B------:R-:W2:Y:S01]  /*6eb0*/  MUFU.EX2 R136, R136 ;  /* 0x0000008800887308 */ /* 0x000ea20000000800 */
[C---:B0-----:R-:W-:Y:S01]  /*6ec0*/  FADD.FTZ R11, R113.reuse, R8 ;  /* 0x00000008710b7221 */ /* 0x041fe20000010000 */
[----:B------:R-:W-:-:S06]  /*6ed0*/  F2FP.F16.F32.PACK_AB R142, R113, R142 ;  /* 0x0000008e718e723e */ /* 0x000fcc00000000ff */
[----:B------:R0:W3:Y:S01]  /*6ee0*/  MUFU.EX2 R108, R159 ;  /* 0x0000009f006c7308 */ /* 0x0000e20000000800 */
[C---:B-1----:R-:W-:Y:S01]  /*6ef0*/  FADD.FTZ R5, R127.reuse, R5 ;  /* 0x000000057f057221 */ /* 0x042fe20000010000 */
[----:B------:R-:W-:-:S06]  /*6f00*/  F2FP.F16.F32.PACK_AB R143, R127, R90 ;  /* 0x0000005a7f8f723e */ /* 0x000fcc00000000ff */
[----:B------:R-:W1:Y:S01]  /*6f10*/  MUFU.EX2 R93, R93 ;  /* 0x0000005d005d7308 */ /* 0x000e620000000800 */
[----:B--2---:R-:W-:Y:S01]  /*6f20*/  FADD.FTZ R8, R136, R11 ;  /* 0x0000000b88087221 */ /* 0x004fe20000010000 */
[----:B0-----:R-:W-:-:S06]  /*6f30*/  F2FP.F16.F32.PACK_AB R159, R95, R22 ;  /* 0x000000165f9f723e */ /* 0x001fcc00000000ff */
[----:B------:R-:W0:Y:S01]  /*6f40*/  MUFU.EX2 R131, R131 ;  /* 0x0000008300837308 */ /* 0x000e220000000800 */
[----:B---3--:R-:W-:-:S07]  /*6f50*/  FADD.FTZ R5, R108, R5 ;  /* 0x000000056c057221 */ /* 0x008fce0000010000 */
[----:B------:R-:W2:Y:S01]  /*6f60*/  MUFU.EX2 R138, R138 ;  /* 0x0000008a008a7308 */ /* 0x000ea20000000800 */
[C---:B-1----:R-:W-:Y:S01]  /*6f70*/  FADD.FTZ R11, R93.reuse, R8 ;  /* 0x000000085d0b7221 */ /* 0x042fe20000010000 */
[----:B------:R-:W-:-:S06]  /*6f80*/  F2FP.F16.F32.PACK_AB R136, R93, R136 ;  /* 0x000000885d88723e */ /* 0x000fcc00000000ff */
[----:B------:R1:W3:Y:S01]  /*6f90*/  MUFU.EX2 R110, R151 ;  /* 0x00000097006e7308 */ /* 0x0002e20000000800 */
[C---:B0-----:R-:W-:Y:S01]  /*6fa0*/  FADD.FTZ R5, R131.reuse, R5 ;  /* 0x0000000583057221 */ /* 0x041fe20000010000 */
[----:B------:R-:W-:-:S06]  /*6fb0*/  F2FP.F16.F32.PACK_AB R137, R131, R108 ;  /* 0x0000006c8389723e */ /* 0x000fcc00000000ff */
[----:B------:R-:W0:Y:S01]  /*6fc0*/  MUFU.EX2 R3, R3 ;  /* 0x0000000300037308 */ /* 0x000e220000000800 */
[----:B--2---:R-:W-:Y:S01]  /*6fd0*/  FADD.FTZ R8, R138, R11 ;  /* 0x0000000b8a087221 */ /* 0x004fe20000010000 */
[----:B-1----:R-:W-:Y:S01]  /*6fe0*/  F2FP.F16.F32.PACK_AB R151, R101, R100 ;  /* 0x000000646597723e */ /* 0x002fe200000000ff */
[----:B------:R-:W-:-:S05]  /*6ff0*/  IMAD.MOV.U32 R11, RZ, RZ, R15 ;  /* 0x000000ffff0b7224 */ /* 0x000fca00078e000f */
[----:B------:R-:W1:Y:S01]  /*7000*/  MUFU.EX2 R92, R92 ;  /* 0x0000005c005c7308 */ /* 0x000e620000000800 */
[----:B---3--:R-:W-:Y:S01]  /*7010*/  FADD.FTZ R5, R110, R5 ;  /* 0x000000056e057221 */ /* 0x008fe20000010000 */
[C---:B0-----:R-:W-:Y:S01]  /*7020*/  FADD.FTZ R8, R3.reuse, R8 ;  /* 0x0000000803087221 */ /* 0x041fe20000010000 */
[----:B------:R-:W-:Y:S01]  /*7030*/  F2FP.F16.F32.PACK_AB R138, R3, R138 ;  /* 0x0000008a038a723e */ /* 0x000fe200000000ff */
[----:B------:R-:W-:Y:S02]  /*7040*/  IMAD.MOV.U32 R3, RZ, RZ, R163 ;  /* 0x000000ffff037224 */ /* 0x000fe400078e00a3 */
[C---:B-1----:R-:W-:Y:S01]  /*7050*/  FADD.FTZ R5, R92.reuse, R5 ;  /* 0x000000055c057221 */ /* 0x042fe20000010000 */
[----:B------:R-:W-:Y:S01]  /*7060*/  F2FP.F16.F32.PACK_AB R139, R92, R110 ;  /* 0x0000006e5c8b723e */ /* 0x000fe200000000ff */
[----:B------:R-:W-:Y:S06]  /*7070*/  @P2 BRA `(.L_x_949) ;  /* 0xffffffd000c02947 */ /* 0x000fec000383ffff */
[----:B------:R-:W-:Y:S02]  /*7080*/  IMAD.MOV.U32 R11, RZ, RZ, R15 ;  /* 0x000000ffff0b7224 */ /* 0x000fe400078e000f */
[----:B------:R-:W-:-:S07]  /*7090*/  IMAD.MOV.U32 R3, RZ, RZ, R163 ;  /* 0x000000ffff037224 */ /* 0x000fce00078e00a3 */
.L_x_932:
[----:B------:R-:W0:Y:S01]  /*70a0*/  LDC R160, c[0x0][0x448] ;  /* 0x00011200ffa07b82 */ /* 0x000e220000000800 */
[----:B------:R-:W-:-:S07]  /*70b0*/  UIADD3 UR59, -UR59, 0x1, URZ ;  /* 0x000000013b3b7890 */ /* 0x000fce000fffe13f */
[----:B------:R-:W1:Y:S08]  /*70c0*/  S2UR UR5, SR_CTAID.X ;  /* 0x00000000000579c3 */ /* 0x000e700000002500 */
[----:B------:R-:W2:Y:S01]  /*70d0*/  LDC R13, c[0x0][0x9e4] ;  /* 0x00027900ff0d7b82 */ /* 0x000ea20000000800 */
[----:B0-----:R-:W-:-:S07]  /*70e0*/  ISETP.NE.AND P2, PT, R160, 0x1, PT ;  /* 0x00000001a000780c */ /* 0x001fce0003f45270 */
[----:B------:R-:W0:Y:S01]  /*70f0*/  LDC R23, c[0x0][0x2f0] ;  /* 0x0000bc00ff177b82 */ /* 0x000e220000000800 */
[----:B-1----:R-:W-:-:S07]  /*7100*/  ULEA UR5, UR5, 0x7f, 0x7 ;  /* 0x0000007f05057891 */ /* 0x002fce000f8e383f */
[----:B------:R-:W1:Y:S01]  /*7110*/  @P2 LDC R21, c[0x0][0x44c] ;  /* 0x00011300ff152b82 */ /* 0x000e620000000800 */
[----:B------:R-:W-:-:S07]  /*7120*/  IMAD.U32 R15, RZ, RZ, UR5 ;  /* 0x00000005ff0f7e24 */ /* 0x000fce000f8e00ff */
[----:B------:R-:W3:Y:S01]  /*7130*/  @P2 LDC R22, c[0x0][0x450] ;  /* 0x00011400ff162b82 */ /* 0x000ee20000000800 */
[----:B0-----:R-:W-:Y:S02]  /*7140*/  IMAD R88, R16, R23, UR59 ;  /* 0x0000003b10587e24 */ /* 0x001fe4000f8e0217 */
[----:B-1----:R-:W-:Y:S01]  /*7150*/  @P2 IMAD.HI.U32 R21, R21, UR5, RZ ;  /* 0x0000000515152c27 */ /* 0x002fe2000f8e00ff */
[----:B------:R-:W-:-:S04]  /*7160*/  ULDC UR5, c[0x0][0x9dc] ;  /* 0x0002770000057ab9 */ /* 0x000fc80000000800 */
[----:B---3--:R-:W-:Y:S02]  /*7170*/  @P2 SHF.R.U32.HI R15, RZ, R22, R21 ;  /* 0x00000016ff0f2219 */ /* 0x008fe40000011615 */
[----:B--2---:R-:W-:-:S03]  /*7180*/  ISETP.GE.AND P2, PT, R13, 0x1, PT ;  /* 0x000000010d00780c */ /* 0x004fc60003f46270 */
[----:B------:R-:W-:-:S04]  /*7190*/  IMAD.IADD R15, R88, 0x1, R15 ;  /* 0x00000001580f7824 */ /* 0x000fc800078e020f */
[----:B------:R-:W-:-:S06]  /*71a0*/  VIADD R21, R15, -UR5 ;  /* 0x800000050f157c36 */ /* 0x000fcc0008000000 */
[----:B------:R-:W-:Y:S05]  /*71b0*/  @!P2 BRA `(.L_x_950) ;  /* 0x00000000003ca947 */ /* 0x000fea0003800000 */
        /* <DEDUP_REMOVED lines=9> */
.L_x_951:
[----:B------:R-:W-:-:S13]  /*7250*/  ISETP.NE.AND P2, PT, R13, 0x1, PT ;  /* 0x000000010d00780c */ /* 0x000fda0003f45270 */
[----:B------:R-:W0:Y:S02]  /*7260*/  @P2 LDC.64 R22, c[0x0][0x9e8] ;  /* 0x00027a00ff162b82 */ /* 0x000e240000000a00 */
[----:B0-----:R-:W-:-:S05]  /*7270*/  @P2 IMAD.HI.U32 R22, R15, R22, RZ ;  /* 0x000000160f162227 */ /* 0x001fca00078e00ff */
[----:B------:R-:W-:-:S07]  /*7280*/  @P2 SHF.R.U32.HI R15, RZ, R23, R22 ;  /* 0x00000017ff0f2219 */ /* 0x000fce0000011616 */
.L_x_952:
[----:B------:R-:W-:-:S05]  /*7290*/  IMAD R22, R15, R13, RZ ;  /* 0x0000000d0f167224 */ /* 0x000fca00078e02ff */
[----:B------:R-:W-:-:S07]  /*72a0*/  VIMNMX R21, R21, R22, !PT ;  /* 0x0000001615157248 */ /* 0x000fce0007fe0100 */
.L_x_950:
[----:B------:R-:W-:-:S04]  /*72b0*/  VIADD R21, R21, 0x5f ;  /* 0x0000005f15157836 */ /* 0x000fc80000000000 */
[----:B------:R-:W-:-:S05]  /*72c0*/  IMAD.HI R21, R21, 0x2aaaaaab, RZ ;  /* 0x2aaaaaab15157827 */ /* 0x000fca00078e02ff */
[----:B------:R-:W-:-:S04]  /*72d0*/  SHF.R.U32.HI R22, RZ, 0x1f, R21 ;  /* 0x0000001fff167819 */ /* 0x000fc80000011615 */
[----:B------:R-:W-:-:S04]  /*72e0*/  LEA.HI.SX32 R22, R21, R22, 0x1c ;  /* 0x0000001615167211 */ /* 0x000fc800078fe2ff */
[----:B------:R-:W-:-:S04]  /*72f0*/  VIMNMX R15, R17, R22, !PT ;  /* 0x00000016110f7248 */ /* 0x000fc80007fe0100 */
[----:B------:R-:W-:-:S13]  /*7300*/  ISETP.GE.AND P2, PT, R20, R15, PT ;  /* 0x0000000f1400720c */ /* 0x000fda0003f46270 */
[----:B------:R-:W-:Y:S05]  /*7310*/  @!P2 BRA `(.L_x_953) ;  /* 0x0000001800eca947 */ /* 0x000fea0003800000 */
[----:B------:R-:W-:Y:S01]  /*7320*/  IMAD.MOV.U32 R21, RZ, RZ, R11 ;  /* 0x000000ffff157224 */ /* 0x000fe200078e000b */
[----:B------:R-:W-:Y:S01]  /*7330*/  UMOV UR5, UR4 ;  /* 0x0000000400057c82 */ /* 0x000fe20008000000 */
[----:B------:R-:W-:Y:S02]  /*7340*/  IMAD.MOV.U32 R22, RZ, RZ, R3 ;  /* 0x000000ffff167224 */ /* 0x000fe400078e0003 */
[----:B------:R-:W-:-:S07]  /*7350*/  IMAD.MOV.U32 R23, RZ, RZ, R4 ;  /* 0x000000ffff177224 */ /* 0x000fce00078e0004 */
.L_x_962:
[----:B------:R-:W-:-:S04]  /*7360*/  UIADD3 UR4, UR5, 0x1, URZ ;  /* 0x0000000105047890 */ /* 0x000fc8000fffe03f */
[----:B------:R-:W-:-:S04]  /*7370*/  UISETP.NE.AND UP0, UPT, UR4, 0x2, UPT ;  /* 0x000000020400788c */ /* 0x000fc8000bf05270 */
[----:B------:R-:W-:Y:S02]  /*7380*/  USEL UR6, URZ, 0x1, UP0 ;  /* 0x000000013f067887 */ /* 0x000fe40008000000 */
[----:B------:R-:W-:-:S04]  /*7390*/  USEL UR4, UR4, URZ, UP0 ;  /* 0x0000003f04047287 */ /* 0x000fc80008000000 */
[----:B------:R-:W-:Y:S01]  /*73a0*/  LOP3.LUT R4, R23, UR6, RZ, 0x3c, !PT ;  /* 0x0000000617047c12 */ /* 0x000fe2000f8e3cff */
[----:B------:R-:W-:Y:S07]  /*73b0*/  @!P0 BRA `(.L_x_954) ;  /* 0x0000000000048947 */ /* 0x000fee0003800000 */
[----:B------:R-:W-:Y:S01]  /*73c0*/  BPT.TRAP 0x1 ;  /* 0x000000040000795c */ /* 0x000fe20000300000 */
.L_x_954:
[----:B------:R-:W-:Y:S01]  /*73d0*/  ULEA UR7, UR4, UR56, 0x3 ;  /* 0x0000003804077291 */ /* 0x000fe2000f8e183f */
[----:B------:R-:W-:-:S08]  /*73e0*/  SHF.L.U32 R3, R4, 0x1f, RZ ;  /* 0x0000001f04037819 */ /* 0x000fd000000006ff */
[----:B------:R0:W1:Y:S01]  /*73f0*/  SYNCS.PHASECHK.TRANS64.TRYWAIT P2, [UR7+0x2a830], R3 ;  /* 0x02a83003ff0075a7 */ /* 0x0000620008040147 */
[----:B------:R-:W-:Y:S05]  /*7400*/  @!P0 BRA `(.L_x_955) ;  /* 0x0000000000048947 */ /* 0x000fea0003800000 */
[----:B------:R-:W-:Y:S01]  /*7410*/  BPT.TRAP 0x1 ;  /* 0x000000040000795c */ /* 0x000fe20000300000 */
.L_x_955:
[----:B-1----:R-:W-:Y:S05]  /*7420*/  @P2 BRA `(.L_x_956) ;  /* 0x0000000000082947 */ /* 0x002fea0003800000 */
[----:B------:R-:W1:Y:S02]  /*7430*/  SYNCS.PHASECHK.TRANS64.TRYWAIT P2, [UR7+0x2a830], R3 ;  /* 0x02a83003ff0075a7 */ /* 0x000e640008040147 */
[----:B-1----:R-:W-:Y:S05]  /*7440*/  @!P2 BRA `(.L_x_957) ;  /* 0x000000b00050a947 */ /* 0x002fea0003800000 */
.L_x_956:
        /* <DEDUP_REMOVED lines=129> */
.L_x_958:
[----:B------:R-:W-:Y:S01]  /*7c60*/  ULEA UR11, UR5, UR56, 0x3 ;  /* 0x00000038050b7291 */ /* 0x000fe2000f8e183f */
[----:B------:R-:W-:-:S08]  /*7c70*/  SHF.L.U32 R0, R23, 0x1f, RZ ;  /* 0x0000001f17007819 */ /* 0x000fd000000006ff */
[----:B------:R2:W3:Y:S01]  /*7c80*/  SYNCS.PHASECHK.TRANS64.TRYWAIT P2, [UR11+0x2a850], R0 ;  /* 0x02a85000ff0075a7 */ /* 0x0004e2000804014b */
[----:B------:R-:W-:Y:S05]  /*7c90*/  @!P0 BRA `(.L_x_959) ;  /* 0x0000000000048947 */ /* 0x000fea0003800000 */
[----:B------:R-:W-:Y:S01]  /*7ca0*/  BPT.TRAP 0x1 ;  /* 0x000000040000795c */ /* 0x000fe20000300000 */
.L_x_959:
[----:B---3--:R-:W-:Y:S05]  /*7cb0*/  @P2 BRA `(.L_x_960) ;  /* 0x0000000000082947 */ /* 0x008fea0003800000 */
[----:B------:R-:W3:Y:S02]  /*7cc0*/  SYNCS.PHASECHK.TRANS64.TRYWAIT P2, [UR11+0x2a850], R0 ;  /* 0x02a85000ff0075a7 */ /* 0x000ee4000804014b */
[----:B---3--:R-:W-:Y:S05]  /*7cd0*/  @!P2 BRA `(.L_x_961) ;  /* 0x000000a80044a947 */ /* 0x008fea0003800000 */
.L_x_960:
[----:B------:R-:W-:Y:S01]  /*7ce0*/  UIADD3 UR6, UR56, 0x400, URZ ;  /* 0x0000040038067890 */ /* 0x000fe2000fffe03f */
[----:B------:R-:W-:Y:S01]  /*7cf0*/  WARPGROUP.ARRIVE ;  /* 0x00000000000079c5 */ /* 0x000fe20000000000 */
[----:B------:R-:W-:Y:S01]  /*7d00*/  UMOV UR15, 0x40000040 ;  /* 0x40000040000f7882 */ /* 0x000fe20000000000 */
[----:B0-2---:R-:W-:Y:S01]  /*7d10*/  FMNMX.FTZ R0, R88, R22, !PT ;  /* 0x0000001658007209 */ /* 0x005fe20007810000 */
[----:B------:R-:W-:Y:S01]  /*7d20*/  USHF.R.U32.HI UR6, URZ, 0x4, UR6 ;  /* 0x000000043f067899 */ /* 0x000fe20008011606 */
[----:B-1----:R-:W0:Y:S01]  /*7d30*/  LDC R14, c[0x0][0x988] ;  /* 0x00026200ff0e7b82 */ /* 0x002e220000000800 */
[----:B------:R-:W-:Y:S02]  /*7d40*/  FMNMX.FTZ R2, R90, R21, !PT ;  /* 0x000000155a027209 */ /* 0x000fe40007810000 */
[----:B------:R-:W-:Y:S01]  /*7d50*/  ULOP3.LUT UR6, UR6, 0x3fff, URZ, 0xc0, !UPT ;  /* 0x00003fff06067892 */ /* 0x000fe2000f8ec03f */
[----:B------:R-:W-:Y:S02]  /*7d60*/  FMNMX.FTZ R3, R89, R0, !PT ;  /* 0x0000000059037209 */ /* 0x000fe40007810000 */
[----:B------:R-:W-:Y:S01]  /*7d70*/  ISETP.GT.AND P2, PT, R20, R15, PT ;  /* 0x0000000f1400720c */ /* 0x000fe20003f44270 */
[----:B------:R-:W-:Y:S01]  /*7d80*/  ULOP3.LUT UR6, UR6, 0x3000000, URZ, 0xfc, !UPT ;  /* 0x0300000006067892 */ /* 0x000fe2000f8efc3f */
[----:B------:R-:W-:Y:S01]  /*7d90*/  FMNMX.FTZ R0, R92, R3, !PT ;  /* 0x000000035c007209 */ /* 0x000fe20007810000 */
[----:B------:R-:W-:-:S02]  /*7da0*/  VIADD R20, R20, 0xffffffff ;  /* 0xffffffff14147836 */ /* 0x000fc40000000000 */
[----:B------:R-:W-:Y:S01]  /*7db0*/  UIMAD UR6, UR5, 0x600, UR6 ;  /* 0x00000600050678a4 */ /* 0x000fe2000f8e0206 */
[----:B------:R-:W-:Y:S02]  /*7dc0*/  FMNMX.FTZ R3, R93, R0, !PT ;  /* 0x000000005d037209 */ /* 0x000fe40007810000 */
[----:B------:R-:W-:Y:S01]  /*7dd0*/  UMOV UR5, UR4 ;  /* 0x0000000400057c82 */ /* 0x000fe20008000000 */
[----:B------:R-:W-:Y:S01]  /*7de0*/  UIADD3 UR10, UR6, 0x80, URZ ;  /* 0x00000080060a7890 */ /* 0x000fe2000fffe03f */
[----:B------:R-:W-:Y:S02]  /*7df0*/  FMNMX.FTZ R0, R96, R3, !PT ;  /* 0x0000000360007209 */ /* 0x000fe40007810000 */
[----:B------:R-:W-:Y:S02]  /*7e00*/  UMOV UR14, UR6 ;  /* 0x00000006000e7c82 */ /* 0x000fe40008000000 */
[----:B------:R-:W-:Y:S01]  /*7e10*/  HGMMA.64x128x16.F32 R24, R156, gdesc[UR12].tnspB, R24, gsb0 ;  /* 0x41e0000c9c187df0 */ /* 0x000fe20008000818 */
[----:B------:R-:W-:Y:S01]  /*7e20*/  UMOV UR15, 0x40000040 ;  /* 0x40000040000f7882 */ /* 0x000fe20000000000 */
[----:B------:R-:W-:Y:S01]  /*7e30*/  UMOV UR14, UR10 ;  /* 0x0000000a000e7c82 */ /* 0x000fe20008000000 */
[----:B------:R-:W-:Y:S01]  /*7e40*/  UIADD3 UR10, UR6, 0x100, URZ ;  /* 0x00000100060a7890 */ /* 0x000fe2000fffe03f */
        /* <DEDUP_REMOVED lines=19> */
[----:B------:R-:W1:Y:S01]  /*7f80*/  SHFL.BFLY PT, R3, R0, 0x2, 0x1f ;  /* 0x0c401f0000037f89 */ /* 0x000e6200000e0000 */
[----:B------:R-:W-:Y:S02]  /*7f90*/  WARPGROUP.DEPBAR.LE gsb0, 0x0 ;  /* 0x00008000000079c5 */ /* 0x000fe40000010000 */
[----:B------:R-:W-:-:S06]  /*7fa0*/  WARPGROUP.ARRIVE ;  /* 0x00000000000079c5 */ /* 0x000fcc0000000000 */
[----:B------:R-:W-:Y:S01]  /*7fb0*/  HGMMA.64x128x16.F32 R24, R152, gdesc[UR12].tnspB, R24, gsb0 ;  /* 0x41e0000c98187df0 */ /* 0x000fe20008000818 */
[----:B------:R-:W-:Y:S01]  /*7fc0*/  UMOV UR14, UR10 ;  /* 0x0000000a000e7c82 */ /* 0x000fe20008000000 */
[----:B------:R-:W-:Y:S01]  /*7fd0*/  UMOV UR15, 0x40000040 ;  /* 0x40000040000f7882 */ /* 0x000fe20000000000 */
[----:B------:R-:W-:Y:S01]  /*7fe0*/  UIADD3 UR10, UR6, 0x180, URZ ;  /* 0x00000180060a7890 */ /* 0x000fe2000fffe03f */
[----:B------:R-:W-:Y:S02]  /*7ff0*/  WARPGROUP.DEPBAR.LE gsb0, 0x0 ;  /* 0x00008000000079c5 */ /* 0x000fe40000010000 */
[----:B------:R-:W-:-:S06]  /*8000*/  WARPGROUP.ARRIVE ;  /* 0x00000000000079c5 */ /* 0x000fcc0000000000 */
[----:B------:R-:W-:Y:S01]  /*8010*/  HGMMA.64x128x16.F32 R24, R148, gdesc[UR12].tnspB, R24, gsb0 ;  /* 0x41e0000c94187df0 */ /* 0x000fe20008000818 */
[----:B------:R-:W-:Y:S01]  /*8020*/  UMOV UR14, UR10 ;  /* 0x0000000a000e7c82 */ /* 0x000fe20008000000 */
[----:B------:R-:W-:Y:S01]  /*8030*/  UMOV UR15, 0x40000040 ;  /* 0x40000040000f7882 */ /* 0x000fe20000000000 */
[----:B------:R-:W-:Y:S02]  /*8040*/  UIADD3 UR10, UR6, 0x200, URZ ;  /* 0x00000200060a7890 */ /* 0x000fe4000fffe03f */
[----:B------:R-:W-:Y:S01]  /*8050*/  UIADD3 UR6, UR6, 0x280, URZ ;  /* 0x0000028006067890 */ /* 0x000fe2000fffe03f */
[----:B------:R-:W-:Y:S02]  /*8060*/  WARPGROUP.DEPBAR.LE gsb0, 0x0 ;  /* 0x00008000000079c5 */ /* 0x000fe40000010000 */
[----:B------:R-:W-:Y:S01]  /*8070*/  WARPGROUP.ARRIVE ;  /* 0x00000000000079c5 */ /* 0x000fe20000000000 */
[----:B-1----:R-:W-:-:S05]  /*8080*/  FMNMX.FTZ R148, R0, R3, !PT ;  /* 0x0000000300947209 */ /* 0x002fca0007810000 */
[----:B------:R-:W-:Y:S01]  /*8090*/  HGMMA.64x128x16.F32 R24, R144, gdesc[UR12].tnspB, R24, gsb0 ;  /* 0x41e0000c90187df0 */ /* 0x000fe20008000818 */
[----:B------:R-:W1:Y:S01]  /*80a0*/  SHFL.BFLY PT, R3, R148, 0x1, 0x1f ;  /* 0x0c201f0094037f89 */ /* 0x000e6200000e0000 */
[----:B------:R-:W-:Y:S01]  /*80b0*/  UMOV UR14, UR10 ;  /* 0x0000000a000e7c82 */ /* 0x000fe20008000000 */
[----:B------:R-:W-:Y:S01]  /*80c0*/  UMOV UR15, 0x40000040 ;  /* 0x40000040000f7882 */ /* 0x000fe20000000000 */
[----:B-1----:R-:W-:-:S05]  /*80d0*/  FMNMX.FTZ R3, R148, R3, !PT ;  /* 0x0000000394037209 */ /* 0x002fca0007810000 */
[C---:B------:R-:W-:Y:S01]  /*80e0*/  FADD.FTZ R11, -R3.reuse, R22 ;  /* 0x00000016030b7221 */ /* 0x040fe20000010100 */
[----:B0-----:R-:W-:-:S03]  /*80f0*/  FMUL.FTZ R149, R3, R14 ;  /* 0x0000000e03957220 */ /* 0x001fc60000410000 */
[----:B------:R-:W-:Y:S01]  /*8100*/  FMUL.FTZ R22, R11, R14 ;  /* 0x0000000e0b167220 */ /* 0x000fe20000410000 */
        /* <DEDUP_REMOVED lines=17> */
[----:B------:R0:W-:Y:S01]  /*8220*/  MUFU.EX2 R0, R22 ;  /* 0x0000001600007308 */ /* 0x0001e20000000800 */
[-CC-:B------:R-:W-:Y:S01]  /*8230*/  FFMA.FTZ R158, R92, R14.reuse, -R149.reuse ;  /* 0x0000000e5c9e7223 */ /* 0x180fe20000010895 */
[-CC-:B------:R-:W-:Y:S01]  /*8240*/  FFMA.FTZ R154, R100, R14.reuse, -R149.reuse ;  /* 0x0000000e649a7223 */ /* 0x180fe20000010895 */
[----:B------:R-:W-:Y:S01]  /*8250*/  FMNMX.FTZ R2, R102, R11, !PT ;  /* 0x0000000b66027209 */ /* 0x000fe20007810000 */
[-CC-:B------:R-:W-:Y:S01]  /*8260*/  FFMA.FTZ R152, R96, R14.reuse, -R149.reuse ;  /* 0x0000000e60987223 */ /* 0x180fe20000010895 */
[-CC-:B------:R-:W-:Y:S01]  /*8270*/  FFMA.FTZ R148, R104, R14.reuse, -R149.reuse ;  /* 0x0000000e68947223 */ /* 0x180fe20000010895 */
[--C-:B------:R-:W-:Y:S01]  /*8280*/  FFMA.FTZ R150, R108, R14, -R149.reuse ;  /* 0x0000000e6c967223 */ /* 0x100fe20000010895 */
[----:B------:R-:W-:Y:S01]  /*8290*/  FMNMX.FTZ R11, R103, R2, !PT ;  /* 0x00000002670b7209 */ /* 0x000fe20007810000 */
[----:B------:R-:W-:Y:S01]  /*82a0*/  MUFU.EX2 R23, R23 ;  /* 0x0000001700177308 */ /* 0x000fe20000000800 */
[-CC-:B0-----:R-:W-:Y:S01]  /*82b0*/  FFMA.FTZ R22, R120, R14.reuse, -R149.reuse ;  /* 0x0000000e78167223 */ /* 0x181fe20000010895 */
[-CC-:B------:R-:W-:Y:S01]  /*82c0*/  FFMA.FTZ R88, R124, R14.reuse, -R149.reuse ;  /* 0x0000000e7c587223 */ /* 0x180fe20000010895 */
        /* <DEDUP_REMOVED lines=36> */
[----:B0-----:R-:W-:-:S06]  /*8510*/  FMNMX.FTZ R11, R2, R11, !PT ;  /* 0x0000000b020b7209 */ /* 0x001fcc0007810000 */
[----:B------:R-:W-:Y:S01]  /*8520*/  MUFU.EX2 R144, R144 ;  /* 0x0000009000907308 */ /* 0x000fe20000000800 */
[----:B------:R-:W0:Y:S07]  /*8530*/  SHFL.BFLY PT, R2, R11, 0x1, 0x1f ;  /* 0x0c201f000b027f89 */ /* 0x000e2e00000e0000 */
[----:B------:R-:W-:Y:S08]  /*8540*/  MUFU.EX2 R109, R109 ;  /* 0x0000006d006d7308 */ /* 0x000ff00000000800 */
[----:B------:R-:W-:Y:S08]  /*8550*/  MUFU.EX2 R146, R146 ;  /* 0x0000009200927308 */ /* 0x000ff00000000800 */
[----:B------:R-:W-:Y:S01]  /*8560*/  MUFU.EX2 R113, R113 ;  /* 0x0000007100717308 */ /* 0x000fe20000000800 */
[----:B0-----:R-:W-:-:S05]  /*8570*/  FMNMX.FTZ R11, R11, R2, !PT ;  /* 0x000000020b0b7209 */ /* 0x001fca0007810000 */
[----:B------:R-:W-:Y:S02]  /*8580*/  FADD.FTZ R129, -R11, R21 ;  /* 0x000000150b817221 */ /* 0x000fe40000010100 */
[----:B------:R-:W-:Y:S02]  /*8590*/  MUFU.EX2 R22, R22 ;  /* 0x0000001600167308 */ /* 0x000fe40000000800 */
[----:B------:R-:W-:-:S06]  /*85a0*/  FMUL.FTZ R129, R129, R14 ;  /* 0x0000000e81817220 */ /* 0x000fcc0000410000 */
[----:B------:R-:W-:Y:S08]  /*85b0*/  MUFU.EX2 R2, R129 ;  /* 0x0000008100027308 */ /* 0x000ff00000000800 */
[----:B------:R-:W0:Y:S08]  /*85c0*/  MUFU.EX2 R117, R117 ;  /* 0x0000007500757308 */ /* 0x000e300000000800 */
[----:B------:R-:W-:Y:S08]  /*85d0*/  MUFU.EX2 R88, R88 ;  /* 0x0000005800587308 */ /* 0x000ff00000000800 */
[----:B------:R-:W-:Y:S08]  /*85e0*/  MUFU.EX2 R121, R121 ;  /* 0x0000007900797308 */ /* 0x000ff00000000800 */
[----:B------:R-:W-:Y:S08]  /*85f0*/  MUFU.EX2 R92, R92 ;  /* 0x0000005c005c7308 */ /* 0x000ff00000000800 */
[----:B------:R-:W-:Y:S08]  /*8600*/  MUFU.EX2 R125, R125 ;  /* 0x0000007d007d7308 */ /* 0x000ff00000000800 */
[----:B------:R-:W-:Y:S08]  /*8610*/  MUFU.EX2 R96, R96 ;  /* 0x0000006000607308 */ /* 0x000ff00000000800 */
[----:B------:R-:W-:Y:S01]  /*8620*/  MUFU.EX2 R21, R133 ;  /* 0x0000008500157308 */ /* 0x000fe20000000800 */
[----:B------:R-:W-:-:S02]  /*8630*/  WARPGROUP.DEPBAR.LE gsb0, 0x0 ;  /* 0x00008000000079c5 */ /* 0x000fc40000010000 */
[----:B------:R-:W-:Y:S01]  /*8640*/  FMUL.FTZ R141, R11, R14 ;  /* 0x0000000e0b8d7220 */ /* 0x000fe20000410000 */
[----:B------:R-:W-:Y:S01]  /*8650*/  WARPGROUP.ARRIVE ;  /* 0x00000000000079c5 */ /* 0x000fe20000000000 */
[----:B0-----:R-:W-:Y:S02]  /*8660*/  F2FP.F16.F32.PACK_AB R140, R117, R22 ;  /* 0x00000016758c723e */ /* 0x001fe400000000ff */
[-CC-:B------:R-:W-:Y:S01]  /*8670*/  FFMA.FTZ R90, R90, R14.reuse, -R141.reuse ;  /* 0x0000000e5a5a7223 */ /* 0x180fe2000001088d */
[-CC-:B------:R-:W-:Y:S01]  /*8680*/  FFMA.FTZ R91, R91, R14.reuse, -R141.reuse ;  /* 0x0000000e5b5b7223 */ /* 0x180fe2000001088d */
[-CC-:B------:R-:W-:Y:S01]  /*8690*/  FFMA.FTZ R94, R94, R14.reuse, -R141.reuse ;  /* 0x0000000e5e5e7223 */ /* 0x180fe2000001088d */
[-CC-:B------:R-:W-:Y:S01]  /*86a0*/  FFMA.FTZ R95, R95, R14.reuse, -R141.reuse ;  /* 0x0000000e5f5f7223 */ /* 0x180fe2000001088d */
[----:B------:R0:W1:Y:S01]  /*86b0*/  MUFU.EX2 R157, R90 ;  /* 0x0000005a009d7308 */ /* 0x0000620000000800 */
[-CC-:B------:R-:W-:Y:S01]  /*86c0*/  FFMA.FTZ R98, R98, R14.reuse, -R141.reuse ;  /* 0x0000000e62627223 */ /* 0x180fe2000001088d */
[-CC-:B------:R-:W-:Y:S01]  /*86d0*/  FFMA.FTZ R99, R99, R14.reuse, -R141.reuse ;  /* 0x0000000e63637223 */ /* 0x180fe2000001088d */
[-CC-:B------:R-:W-:Y:S01]  /*86e0*/  FFMA.FTZ R102, R102, R14.reuse, -R141.reuse ;  /* 0x0000000e66667223 */ /* 0x180fe2000001088d */
[-CC-:B------:R-:W-:Y:S01]  /*86f0*/  FFMA.FTZ R103, R103, R14.reuse, -R141.reuse ;  /* 0x0000000e67677223 */ /* 0x180fe2000001088d */
[-CC-:B------:R-:W-:Y:S01]  /*8700*/  FFMA.FTZ R106, R106, R14.reuse, -R141.reuse ;  /* 0x0000000e6a6a7223 */ /* 0x180fe2000001088d */
[-CC-:B------:R-:W-:Y:S01]  /*8710*/  FFMA.FTZ R107, R107, R14.reuse, -R141.reuse ;  /* 0x0000000e6b6b7223 */ /* 0x180fe2000001088d */
[-CC-:B------:R-:W-:Y:S01]  /*8720*/  FFMA.FTZ R110, R110, R14.reuse, -R141.reuse ;  /* 0x0000000e6e6e7223 */ /* 0x180fe2000001088d */
[----:B------:R2:W3:Y:S01]  /*8730*/  MUFU.EX2 R100, R91 ;  /* 0x0000005b00647308 */ /* 0x0004e20000000800 */
[----:B0-----:R-:W-:Y:S01]  /*8740*/  IMAD.U32 R90, RZ, RZ, UR7 ;  /* 0x00000007ff5a7e24 */ /* 0x001fe2000f8e00ff */
[----:B------:R-:W-:Y:S01]  /*8750*/  UMOV UR7, 0x40000040 ;  /* 0x4000004000077882 */ /* 0x000fe20000000000 */
[-CC-:B------:R-:W-:Y:S01]  /*8760*/  FFMA.FTZ R111, R111, R14.reuse, -R141.reuse ;  /* 0x0000000e6f6f7223 */ /* 0x180fe2000001088d */
[----:B------:R-:W-:Y:S01]  /*8770*/  HGMMA.64x128x16.F32 R24, R136, gdesc[UR4].tnspB, R24, gsb0 ;  /* 0x41e0000488187df0 */ /* 0x000fe20008000818 */
[-CC-:B------:R-:W-:Y:S01]  /*8780*/  FFMA.FTZ R114, R114, R14.reuse, -R141.reuse ;  /* 0x0000000e72727223 */ /* 0x180fe2000001088d */
[-CC-:B------:R-:W-:Y:S01]  /*8790*/  FFMA.FTZ R115, R115, R14.reuse, -R141.reuse ;  /* 0x0000000e73737223 */ /* 0x180fe2000001088d */
[----:B------:R-:W-:Y:S01]  /*87a0*/  FFMA.FTZ R118, R118, R14, -R141 ;  /* 0x0000000e76767223 */ /* 0x000fe2000001088d */
[----:B------:R-:W0:Y:S01]  /*87b0*/  MUFU.EX2 R94, R94 ;  /* 0x0000005e005e7308 */ /* 0x000e220000000800 */
[----:B--2---:R-:W-:Y:S01]  /*87c0*/  FFMA.FTZ R91, R0, R8, R23 ;  /* 0x00000008005b7223 */ /* 0x004fe20000010017 */
[----:B-1----:R-:W-:Y:S01]  /*87d0*/  FFMA.FTZ R5, R2, R5, R157 ;  /* 0x0000000502057223 */ /* 0x002fe2000001009d */
[-CC-:B------:R-:W-:Y:S01]  /*87e0*/  FFMA.FTZ R119, R119, R14.reuse, -R141.reuse ;  /* 0x0000000e77777223 */ /* 0x180fe2000001088d */
[-C--:B------:R-:W-:Y:S01]  /*87f0*/  FFMA.FTZ R122, R122, R14.reuse, -R141 ;  /* 0x0000000e7a7a7223 */ /* 0x080fe2000001088d */
[C---:B------:R-:W-:Y:S01]  /*8800*/  FADD.FTZ R91, R156.reuse, R91 ;  /* 0x0000005b9c5b7221 */ /* 0x040fe20000010000 */
[----:B------:R-:W-:Y:S01]  /*8810*/  F2FP.F16.F32.PACK_AB R156, R156, R23 ;  /* 0x000000179c9c723e */ /* 0x000fe200000000ff */
[-C--:B------:R-:W-:Y:S01]  /*8820*/  FFMA.FTZ R123, R123, R14.reuse, -R141 ;  /* 0x0000000e7b7b7223 */ /* 0x080fe2000001088d */
[----:B------:R-:W1:Y:S01]  /*8830*/  MUFU.EX2 R95, R95 ;  /* 0x0000005f005f7308 */ /* 0x000e620000000800 */
[----:B---3--:R-:W-:Y:S01]  /*8840*/  FADD.FTZ R5, R100, R5 ;  /* 0x0000000564057221 */ /* 0x008fe20000010000 */
[----:B------:R-:W-:Y:S01]  /*8850*/  FADD.FTZ R8, R158, R91 ;  /* 0x0000005b9e087221 */ /* 0x000fe20000010000 */
[-CC-:B------:R-:W-:Y:S01]  /*8860*/  FFMA.FTZ R126, R126, R14.reuse, -R141.reuse ;  /* 0x0000000e7e7e7223 */ /* 0x180fe2000001088d */
[-CC-:B------:R-:W-:Y:S01]  /*8870*/  FFMA.FTZ R127, R127, R14.reuse, -R141.reuse ;  /* 0x0000000e7f7f7223 */ /* 0x180fe2000001088d */
[-CC-:B------:R-:W-:Y:S01]  /*8880*/  FFMA.FTZ R130, R130, R14.reuse, -R141.reuse ;  /* 0x0000000e82827223 */ /* 0x180fe2000001088d */
[----:B------:R-:W-:Y:S01]  /*8890*/  FADD.FTZ R91, R89, R8 ;  /* 0x00000008595b7221 */ /* 0x000fe20000010000 */
[-C--:B------:R-:W-:Y:S01]  /*88a0*/  FFMA.FTZ R131, R131, R14.reuse, -R141 ;  /* 0x0000000e83837223 */ /* 0x080fe2000001088d */
[----:B------:R-:W2:Y:S01]  /*88b0*/  MUFU.EX2 R98, R98 ;  /* 0x0000006200627308 */ /* 0x000ea20000000800 */
[----:B0-----:R-:W-:Y:S01]  /*88c0*/  FADD.FTZ R5, R94, R5 ;  /* 0x000000055e057221 */ /* 0x001fe20000010000 */
[----:B------:R-:W-:Y:S01]  /*88d0*/  FADD.FTZ R8, R152, R91 ;  /* 0x0000005b98087221 */ /* 0x000fe20000010000 */
[----:B------:R-:W-:Y:S01]  /*88e0*/  FFMA.FTZ R134, R134, R14, -R141 ;  /* 0x0000000e86867223 */ /* 0x000fe2000001088d */
[----:B------:R-:W-:-:S02]  /*88f0*/  @!P1 VIADD R90, R90, 0x2a840 ;  /* 0x0002a8405a5a9836 */ /* 0x000fc40000000000 */
[----:B------:R-:W-:Y:S01]  /*8900*/  FFMA.FTZ R135, R135, R14, -R141 ;  /* 0x0000000e87877223 */ /* 0x000fe2000001088d */
[----:B------:R-:W-:Y:S01]  /*8910*/  FADD.FTZ R91, R93, R8 ;  /* 0x000000085d5b7221 */ /* 0x000fe20000010000 */
[----:B------:R-:W-:Y:S01]  /*8920*/  F2FP.F16.F32.PACK_AB R158, R89, R158 ;  /* 0x0000009e599e723e */ /* 0x000fe200000000ff */
[----:B------:R-:W0:Y:S01]  /*8930*/  MUFU.EX2 R99, R99 ;  /* 0x0000006300637308 */ /* 0x000e220000000800 */
[----:B-1----:R-:W-:Y:S01]  /*8940*/  FADD.FTZ R5, R95, R5 ;  /* 0x000000055f057221 */ /* 0x002fe20000010000 */
[----:B------:R-:W-:Y:S01]  /*8950*/  FADD.FTZ R8, R154, R91 ;  /* 0x0000005b9a087221 */ /* 0x000fe20000010000 */
[----:B------:R-:W-:Y:S02]  /*8960*/  @!P1 PRMT R90, RZ, 0x654, R90 ;  /* 0x00000654ff5a9816 */ /* 0x000fe4000000005a */
[----:B------:R-:W-:Y:S01]  /*8970*/  F2FP.F16.F32.PACK_AB R152, R93, R152 ;  /* 0x000000985d98723e */ /* 0x000fe200000000ff */
[----:B------:R-:W-:Y:S01]  /*8980*/  FADD.FTZ R91, R97, R8 ;  /* 0x00000008615b7221 */ /* 0x000fe20000010000 */
[----:B------:R-:W-:Y:S01]  /*8990*/  F2FP.F16.F32.PACK_AB R157, R100, R157 ;  /* 0x0000009d649d723e */ /* 0x000fe200000000ff */
[----:B------:R-:W1:Y:S01]  /*89a0*/  MUFU.EX2 R102, R102 ;  /* 0x0000006600667308 */ /* 0x000e620000000800 */
[----:B--2---:R-:W-:Y:S01]  /*89b0*/  FADD.FTZ R5, R98, R5 ;  /* 0x0000000562057221 */ /* 0x004fe20000010000 */
[----:B------:R-:W-:Y:S01]  /*89c0*/  FADD.FTZ R8, R148, R91 ;  /* 0x0000005b94087221 */ /* 0x000fe20000010000 */
[----:B------:R-:W-:-:S02]  /*89d0*/  F2FP.F16.F32.PACK_AB R159, R95, R94 ;  /* 0x0000005e5f9f723e */ /* 0x000fc400000000ff */
[----:B------:R-:W-:Y:S01]  /*89e0*/  F2FP.F16.F32.PACK_AB R154, R97, R154 ;  /* 0x0000009a619a723e */ /* 0x000fe200000000ff */
[C---:B------:R-:W-:Y:S01]  /*89f0*/  FADD.FTZ R91, R101.reuse, R8 ;  /* 0x00000008655b7221 */ /* 0x040fe20000010000 */
[----:B------:R-:W-:Y:S01]  /*8a00*/  F2FP.F16.F32.PACK_AB R148, R101, R148 ;  /* 0x000000946594723e */ /* 0x000fe200000000ff */
[----:B------:R-:W2:Y:S01]  /*8a10*/  MUFU.EX2 R103, R103 ;  /* 0x0000006700677308 */ /* 0x000ea20000000800 */
[C---:B0-----:R-:W-:Y:S01]  /*8a20*/  FADD.FTZ R5, R99.reuse, R5 ;  /* 0x0000000563057221 */ /* 0x041fe20000010000 */
[----:B------:R-:W-:Y:S01]  /*8a30*/  FADD.FTZ R8, R150, R91 ;  /* 0x0000005b96087221 */ /* 0x000fe20000010000 */
[----:B------:R-:W-:Y:S02]  /*8a40*/  F2FP.F16.F32.PACK_AB R153, R99, R98 ;  /* 0x000000626399723e */ /* 0x000fe400000000ff */
[C---:B------:R-:W-:Y:S01]  /*8a50*/  F2FP.F16.F32.PACK_AB R150, R105.reuse, R150 ;  /* 0x000000966996723e */ /* 0x040fe200000000ff */
[----:B------:R-:W-:Y:S01]  /*8a60*/  FADD.FTZ R23, R105, R8 ;  /* 0x0000000869177221 */ /* 0x000fe20000010000 */
[----:B------:R-:W-:Y:S01]  /*8a70*/  F2FP.F16.F32.PACK_AB R142, R121, R88 ;  /* 0x00000058798e723e */ /* 0x000fe200000000ff */
[----:B------:R-:W0:Y:S01]  /*8a80*/  MUFU.EX2 R106, R106 ;  /* 0x0000006a006a7308 */ /* 0x000e220000000800 */
[----:B-1----:R-:W-:Y:S01]  /*8a90*/  FADD.FTZ R5, R102, R5 ;  /* 0x0000000566057221 */ /* 0x002fe20000010000 */
[----:B------:R-:W-:Y:S01]  /*8aa0*/  FADD.FTZ R8, R144, R23 ;  /* 0x0000001790087221 */ /* 0x000fe20000010000 */
[----:B------:R-:W-:-:S03]  /*8ab0*/  F2FP.F16.F32.PACK_AB R144, R109, R144 ;  /* 0x000000906d90723e */ /* 0x000fc600000000ff */
[----:B------:R-:W-:Y:S02]  /*8ac0*/  FADD.FTZ R23, R109, R8 ;  /* 0x000000086d177221 */ /* 0x000fe40000010000 */
[----:B------:R-:W1:Y:S01]  /*8ad0*/  MUFU.EX2 R107, R107 ;  /* 0x0000006b006b7308 */ /* 0x000e620000000800 */
[C---:B--2---:R-:W-:Y:S01]  /*8ae0*/  FADD.FTZ R5, R103.reuse, R5 ;  /* 0x0000000567057221 */ /* 0x044fe20000010000 */
[----:B------:R-:W-:Y:S01]  /*8af0*/  FADD.FTZ R8, R146, R23 ;  /* 0x0000001792087221 */ /* 0x000fe20000010000 */
[----:B------:R-:W-:Y:S02]  /*8b00*/  F2FP.F16.F32.PACK_AB R155, R103, R102 ;  /* 0x00000066679b723e */ /* 0x000fe400000000ff */
[C---:B------:R-:W-:Y:S01]  /*8b10*/  F2FP.F16.F32.PACK_AB R146, R113.reuse, R146 ;  /* 0x000000927192723e */ /* 0x040fe200000000ff */
[----:B------:R-:W-:Y:S02]  /*8b20*/  FADD.FTZ R23, R113, R8 ;  /* 0x0000000871177221 */ /* 0x000fe40000010000 */
[----:B------:R-:W2:Y:S01]  /*8b30*/  MUFU.EX2 R110, R110 ;  /* 0x0000006e006e7308 */ /* 0x000ea20000000800 */
[----:B0-----:R-:W-:Y:S01]  /*8b40*/  FADD.FTZ R5, R106, R5 ;  /* 0x000000056a057221 */ /* 0x001fe20000010000 */
[----:B------:R-:W-:Y:S01]  /*8b50*/  FADD.FTZ R8, R22, R23 ;  /* 0x0000001716087221 */ /* 0x000fe20000010000 */
[----:B------:R-:W-:-:S03]  /*8b60*/  IMAD.MOV.U32 R22, RZ, RZ, R3 ;  /* 0x000000ffff167224 */ /* 0x000fc600078e0003 */
[----:B------:R-:W-:Y:S02]  /*8b70*/  FADD.FTZ R23, R117, R8 ;  /* 0x0000000875177221 */ /* 0x000fe40000010000 */
[----:B------:R-:W0:Y:S01]  /*8b80*/  MUFU.EX2 R111, R111 ;  /* 0x0000006f006f7308 */ /* 0x000e220000000800 */
[C---:B-1----:R-:W-:Y:S01]  /*8b90*/  FADD.FTZ R5, R107.reuse, R5 ;  /* 0x000000056b057221 */ /* 0x042fe20000010000 */
[----:B------:R-:W-:Y:S01]  /*8ba0*/  FADD.FTZ R8, R88, R23 ;  /* 0x0000001758087221 */ /* 0x000fe20000010000 */
[----:B------:R-:W-:-:S03]  /*8bb0*/  F2FP.F16.F32.PACK_AB R149, R107, R106 ;  /* 0x0000006a6b95723e */ /* 0x000fc600000000ff */
[----:B------:R-:W-:Y:S02]  /*8bc0*/  FADD.FTZ R23, R121, R8 ;  /* 0x0000000879177221 */ /* 0x000fe40000010000 */
[----:B------:R-:W1:Y:S01]  /*8bd0*/  MUFU.EX2 R114, R114 ;  /* 0x0000007200727308 */ /* 0x000e620000000800 */
[----:B--2---:R-:W-:Y:S01]  /*8be0*/  FADD.FTZ R5, R110, R5 ;  /* 0x000000056e057221 */ /* 0x004fe20000010000 */
[----:B------:R-:W-:-:S04]  /*8bf0*/  FADD.FTZ R8, R92, R23 ;  /* 0x000000175c087221 */ /* 0x000fc80000010000 */
[----:B------:R-:W-:Y:S02]  /*8c00*/  FADD.FTZ R23, R125, R8 ;  /* 0x000000087d177221 */ /* 0x000fe40000010000 */
[----:B------:R-:W2:Y:S01]  /*8c10*/  MUFU.EX2 R115, R115 ;  /* 0x0000007300737308 */ /* 0x000ea20000000800 */
[C---:B0-----:R-:W-:Y:S01]  /*8c20*/  FADD.FTZ R5, R111.reuse, R5 ;  /* 0x000000056f057221 */ /* 0x041fe20000010000 */
[----:B------:R-:W-:Y:S01]  /*8c30*/  FADD.FTZ R8, R96, R23 ;  /* 0x0000001760087221 */ /* 0x000fe20000010000 */
[----:B------:R-:W-:Y:S01]  /*8c40*/  F2FP.F16.F32.PACK_AB R151, R111, R110 ;  /* 0x0000006e6f97723e */ /* 0x000fe200000000ff */
[----:B------:R-:W-:Y:S02]  /*8c50*/  IMAD.MOV.U32 R23, RZ, RZ, R4 ;  /* 0x000000ffff177224 */ /* 0x000fe400078e0004 */
[----:B------:R-:W-:Y:S02]  /*8c60*/  FADD.FTZ R8, R21, R8 ;  /* 0x0000000815087221 */ /* 0x000fe40000010000 */
[----:B------:R-:W0:Y:S01]  /*8c70*/  MUFU.EX2 R118, R118 ;  /* 0x0000007600767308 */ /* 0x000e220000000800 */
[----:B-1----:R-:W-:-:S07]  /*8c80*/  FADD.FTZ R5, R114, R5 ;  /* 0x0000000572057221 */ /* 0x002fce0000010000 */
[----:B------:R-:W1:Y:S01]  /*8c90*/  MUFU.EX2 R119, R119 ;  /* 0x0000007700777308 */ /* 0x000e620000000800 */
[C---:B--2---:R-:W-:Y:S01]  /*8ca0*/  FADD.FTZ R5, R115.reuse, R5 ;  /* 0x0000000573057221 */ /* 0x044fe20000010000 */
[----:B------:R-:W-:-:S06]  /*8cb0*/  F2FP.F16.F32.PACK_AB R145, R115, R114 ;  /* 0x000000727391723e */ /* 0x000fcc00000000ff */
        /* <DEDUP_REMOVED lines=8> */
[----:B0-----:R-:W-:Y:S01]  /*8d40*/  FADD.FTZ R5, R123, R5 ;  /* 0x000000057b057221 */ /* 0x001fe20000010000 */
[----:B------:R-:W-:Y:S02]  /*8d50*/  WARPGROUP.DEPBAR.LE gsb0, 0x0 ;  /* 0x00008000000079c5 */ /* 0x000fe40000010000 */
[----:B------:R0:W-:Y:S01]  /*8d60*/  @!P1 SYNCS.ARRIVE.TRANS64.RED.A1T0 RZ, [R90+URZ], RZ ;  /* 0x000000ff5aff99a7 */ /* 0x0001e2000810043f */
[----:B------:R-:W-:Y:S01]  /*8d70*/  F2FP.F16.F32.PACK_AB R138, R21, R96 ;  /* 0x00000060158a723e */ /* 0x000fe200000000ff */
[----:B------:R-:W-:Y:S01]  /*8d80*/  IMAD.MOV.U32 R21, RZ, RZ, R11 ;  /* 0x000000ffff157224 */ /* 0x000fe200078e000b */
[----:B------:R-:W-:Y:S01]  /*8d90*/  F2FP.F16.F32.PACK_AB R141, R123, R122 ;  /* 0x0000007a7b8d723e */ /* 0x000fe200000000ff */
[----:B------:R-:W3:Y:S01]  /*8da0*/  MUFU.EX2 R130, R130 ;  /* 0x0000008200827308 */ /* 0x000ee20000000800 */
[----:B-1----:R-:W-:Y:S01]  /*8db0*/  FADD.FTZ R5, R126, R5 ;  /* 0x000000057e057221 */ /* 0x002fe20000010000 */
[----:B------:R-:W-:Y:S01]  /*8dc0*/  F2FP.F16.F32.PACK_AB R136, R125, R92 ;  /* 0x0000005c7d88723e */ /* 0x000fe200000000ff */
[----:B0-----:R-:W-:-:S05]  /*8dd0*/  IMAD.U32 R90, RZ, RZ, UR11 ;  /* 0x0000000bff5a7e24 */ /* 0x001fca000f8e00ff */
[----:B------:R-:W0:Y:S01]  /*8de0*/  MUFU.EX2 R131, R131 ;  /* 0x0000008300837308 */ /* 0x000e220000000800 */
[C---:B--2---:R-:W-:Y:S01]  /*8df0*/  FADD.FTZ R5, R127.reuse, R5 ;  /* 0x000000057f057221 */ /* 0x044fe20000010000 */
[----:B------:R-:W-:Y:S01]  /*8e00*/  @!P1 VIADD R90, R90, 0x2a860 ;  /* 0x0002a8605a5a9836 */ /* 0x000fe20000000000 */
[----:B------:R-:W-:-:S04]  /*8e10*/  F2FP.F16.F32.PACK_AB R143, R127, R126 ;  /* 0x0000007e7f8f723e */ /* 0x000fc800000000ff */
[----:B------:R-:W-:Y:S01]  /*8e20*/  @!P1 PRMT R90, RZ, 0x654, R90 ;  /* 0x00000654ff5a9816 */ /* 0x000fe2000000005a */
[----:B------:R-:W1:Y:S01]  /*8e30*/  MUFU.EX2 R134, R134 ;  /* 0x0000008600867308 */ /* 0x000e620000000800 */
[----:B---3--:R-:W-:Y:S02]  /*8e40*/  FADD.FTZ R5, R130, R5 ;  /* 0x0000000582057221 */ /* 0x008fe40000010000 */
[----:B------:R2:W-:Y:S05]  /*8e50*/  @!P1 SYNCS.ARRIVE.TRANS64.RED.A1T0 RZ, [R90+URZ], RZ ;  /* 0x000000ff5aff99a7 */ /* 0x0005ea000810043f */
[----:B------:R-:W3:Y:S01]  /*8e60*/  MUFU.EX2 R135, R135 ;  /* 0x0000008700877308 */ /* 0x000ee20000000800 */
[C---:B0-----:R-:W-:Y:S01]  /*8e70*/  FADD.FTZ R5, R131.reuse, R5 ;  /* 0x0000000583057221 */ /* 0x041fe20000010000 */
[----:B------:R-:W-:-:S03]  /*8e80*/  F2FP.F16.F32.PACK_AB R137, R131, R130 ;  /* 0x000000828389723e */ /* 0x000fc600000000ff */
[----:B-1----:R-:W-:-:S04]  /*8e90*/  FADD.FTZ R5, R134, R5 ;  /* 0x0000000586057221 */ /* 0x002fc80000010000 */
[C---:B---3--:R-:W-:Y:S01]  /*8ea0*/  FADD.FTZ R5, R135.reuse, R5 ;  /* 0x0000000587057221 */ /* 0x048fe20000010000 */
[----:B------:R-:W-:Y:S01]  /*8eb0*/  F2FP.F16.F32.PACK_AB R139, R135, R134 ;  /* 0x00000086878b723e */ /* 0x000fe200000000ff */
[----:B--2---:R-:W-:Y:S06]  /*8ec0*/  @P2 BRA `(.L_x_962) ;  /* 0xffffffe400242947 */ /* 0x004fec000383ffff */
.L_x_953:
[----:B------:R-:W-:-:S13]  /*8ed0*/  ISETP.GE.AND P2, PT, R20, R17, PT ;  /* 0x000000111400720c */ /* 0x000fda0003f46270 */
[----:B------:R-:W-:Y:S05]  /*8ee0*/  @!P2 BRA `(.L_x_963) ;  /* 0x0000002c006ca947 */ /* 0x000fea0003800000 */
[----:B------:R-:W-:Y:S01]  /*8ef0*/  IMAD.MOV.U32 R15, RZ, RZ, R11 ;  /* 0x000000ffff0f7224 */ /* 0x000fe200078e000b */
[----:B------:R-:W-:Y:S01]  /*8f00*/  UMOV UR5, UR4 ;  /* 0x0000000400057c82 */ /* 0x000fe20008000000 */
[----:B------:R-:W-:Y:S01]  /*8f10*/  IMAD.MOV.U32 R21, RZ, RZ, R3 ;  /* 0x000000ffff157224 */ /* 0x000fe200078e0003 */
[----:B------:R-:W-:Y:S01]  /*8f20*/  ULDC UR58, c[0x0][0x9e4] ;  /* 0x00027900003a7ab9 */ /* 0x000fe20000000800 */
[----:B------:R-:W-:Y:S01]  /*8f30*/  IMAD.MOV.U32 R22, RZ, RZ, R4 ;  /* 0x000000ffff167224 */ /* 0x000fe200078e0004 */
[----:B------:R-:W-:-:S06]  /*8f40*/  ULDC UR59, c[0x0][0x288] ;  /* 0x0000a200003b7ab9 */ /* 0x000fcc0000000800 */
.L_x_980:
[----:B------:R-:W-:-:S04]  /*8f50*/  UIADD3 UR4, UR5, 0x1, URZ ;  /* 0x0000000105047890 */ /* 0x000fc8000fffe03f */
[----:B------:R-:W-:-:S04]  /*8f60*/  UISETP.NE.AND UP0, UPT, UR4, 0x2, UPT ;  /* 0x000000020400788c */ /* 0x000fc8000bf05270 */
[----:B------:R-:W-:Y:S02]  /*8f70*/  USEL UR6, URZ, 0x1, UP0 ;  /* 0x000000013f067887 */ /* 0x000fe40008000000 */
[----:B------:R-:W-:-:S04]  /*8f80*/  USEL UR4, UR4, URZ, UP0 ;  /* 0x0000003f04047287 */ /* 0x000fc80008000000 */
[----:B------:R-:W-:Y:S01]  /*8f90*/  LOP3.LUT R4, R22, UR6, RZ, 0x3c, !PT ;  /* 0x0000000616047c12 */ /* 0x000fe2000f8e3cff */
[----:B------:R-:W-:Y:S07]  /*8fa0*/  @!P0 BRA `(.L_x_964) ;  /* 0x0000000000048947 */ /* 0x000fee0003800000 */
[----:B------:R-:W-:Y:S01]  /*8fb0*/  BPT.TRAP 0x1 ;  /* 0x000000040000795c */ /* 0x000fe20000300000 */
.L_x_964:
[----:B------:R-:W-:Y:S01]  /*8fc0*/  ULEA UR7, UR4, UR56, 0x3 ;  /* 0x0000003804077291 */ /* 0x000fe2000f8e183f */
[----:B------:R-:W-:-:S08]  /*8fd0*/  SHF.L.U32 R3, R4, 0x1f, RZ ;  /* 0x0000001f04037819 */ /* 0x000fd000000006ff */
[----:B------:R0:W1:Y:S01]  /*8fe0*/  SYNCS.PHASECHK.TRANS64.TRYWAIT P2, [UR7+0x2a830], R3 ;  /* 0x02a83003ff0075a7 */ /* 0x0000620008040147 */
[----:B------:R-:W-:Y:S05]  /*8ff0*/  @!P0 BRA `(.L_x_965) ;  /* 0x0000000000048947 */ /* 0x000fea0003800000 */
[----:B------:R-:W-:Y:S01]  /*9000*/  BPT.TRAP 0x1 ;  /* 0x000000040000795c */ /* 0x000fe20000300000 */
.L_x_965:
[----:B-1----:R-:W-:Y:S05]  /*9010*/  @P2 BRA `(.L_x_966) ;  /* 0x0000000000082947 */ /* 0x002fea0003800000 */
[----:B------:R-:W1:Y:S02]  /*9020*/  SYNCS.PHASECHK.TRANS64.TRYWAIT P2, [UR7+0x2a830], R3 ;  /* 0x02a83003ff0075a7 */ /* 0x000e640008040147 */
[----:B-1----:R-:W-:Y:S05]  /*9030*/  @!P2 BRA `(.L_x_967) ;  /* 0x000000940084a947 */ /* 0x002fea0003800000 */
.L_x_966:
        /* <DEDUP_REMOVED lines=129> */
.L_x_968:
[----:B------:R-:W-:Y:S01]  /*9850*/  ULEA UR11, UR5, UR56, 0x3 ;  /* 0x00000038050b7291 */ /* 0x000fe2000f8e183f */
[----:B------:R-:W-:-:S08]  /*9860*/  SHF.L.U32 R0, R22, 0x1f, RZ ;  /* 0x0000001f16007819 */ /* 0x000fd000000006ff */
[----:B------:R2:W3:Y:S01]  /*9870*/  SYNCS.PHASECHK.TRANS64.TRYWAIT P2, [UR11+0x2a850], R0 ;  /* 0x02a85000ff0075a7 */ /* 0x0004e2000804014b */
[----:B------:R-:W-:Y:S05]  /*9880*/  @!P0 BRA `(.L_x_969) ;  /* 0x0000000000048947 */ /* 0x000fea0003800000 */
[----:B------:R-:W-:Y:S01]  /*9890*/  BPT.TRAP 0x1 ;  /* 0x000000040000795c */ /* 0x000fe20000300000 */
.L_x_969:
[----:B---3--:R-:W-:Y:S05]  /*98a0*/  @P2 BRA `(.L_x_970) ;  /* 0x0000000000082947 */ /* 0x008fea0003800000 */
[----:B------:R-:W3:Y:S02]  /*98b0*/  SYNCS.PHASECHK.TRANS64.TRYWAIT P2, [UR11+0x2a850], R0 ;  /* 0x02a85000ff0075a7 */ /* 0x000ee4000804014b */
[----:B---3--:R-:W-:Y:S05]  /*98c0*/  @!P2 BRA `(.L_x_971) ;  /* 0x0000008c0078a947 */ /* 0x008fea0003800000 */
.L_x_970:
        /* <DEDUP_REMOVED lines=9> */
[----:B------:R-:W-:Y:S01]  /*9960*/  IMAD R22, R20, -0x60, RZ ;  /* 0xffffffa014167824 */ /* 0x000fe200078e02ff */
[----:B------:R-:W-:-:S02]  /*9970*/  ULDC UR19, c[0x0][0x9e0] ;  /* 0x0002780000137ab9 */ /* 0x000fc40000000800 */
[----:B------:R-:W-:-:S04]  /*9980*/  ULOP3.LUT UR6, UR6, 0x3000000, URZ, 0xfc, !UPT ;  /* 0x0300000006067892 */ /* 0x000fc8000f8efc3f */
[----:B------:R-:W-:Y:S01]  /*9990*/  UIMAD UR6, UR5, 0x600, UR6 ;  /* 0x00000600050678a4 */ /* 0x000fe2000f8e0206 */
[----:B--2---:R-:W0:Y:S03]  /*99a0*/  @P2 LDC R0, c[0x0][0x44c] ;  /* 0x00011300ff002b82 */ /* 0x004e260000000800 */
[----:B------:R-:W-:-:S03]  /*99b0*/  UIADD3 UR10, UR6, 0x80, URZ ;  /* 0x00000080060a7890 */ /* 0x000fc6000fffe03f */
[----:B------:R-:W-:Y:S02]  /*99c0*/  UMOV UR14, UR6 ;  /* 0x00000006000e7c82 */ /* 0x000fe40008000000 */
[----:B------:R-:W-:Y:S01]  /*99d0*/  HGMMA.64x128x16.F32 R24, R156, gdesc[UR12].tnspB, R24, gsb0 ;  /* 0x41e0000c9c187df0 */ /* 0x000fe20008000818 */
[----:B------:R-:W-:Y:S01]  /*99e0*/  UMOV UR15, 0x40000040 ;  /* 0x40000040000f7882 */ /* 0x000fe20000000000 */
[----:B------:R-:W-:Y:S01]  /*99f0*/  UMOV UR14, UR10 ;  /* 0x0000000a000e7c82 */ /* 0x000fe20008000000 */
[----:B------:R-:W-:Y:S01]  /*9a00*/  UIADD3 UR10, UR6, 0x100, URZ ;  /* 0x00000100060a7890 */ /* 0x000fe2000fffe03f */
[----:B------:R-:W1:Y:S01]  /*9a10*/  @P2 LDC R11, c[0x0][0x450] ;  /* 0x00011400ff0b2b82 */ /* 0x000e620000000800 */
[----:B0-----:R-:W-:-:S05]  /*9a20*/  @P2 IMAD.HI.U32 R0, R9, R0, RZ ;  /* 0x0000000009002227 */ /* 0x001fca00078e00ff */
[----:B-1----:R-:W-:Y:S01]  /*9a30*/  @P2 SHF.R.U32.HI R3, RZ, R11, R0 ;  /* 0x0000000bff032219 */ /* 0x002fe20000011600 */
[----:B------:R-:W-:Y:S01]  /*9a40*/  @!P1 VIADD R0, R2, 0x2a840 ;  /* 0x0002a84002009836 */ /* 0x000fe20000000000 */
[----:B------:R-:W-:Y:S01]  /*9a50*/  ISETP.GE.AND P2, PT, R13, 0x1, PT ;  /* 0x000000010d00780c */ /* 0x000fe20003f46270 */
[----:B------:R-:W-:Y:S02]  /*9a60*/  VIADD R11, R22, 0x1 ;  /* 0x00000001160b7836 */ /* 0x000fe40000000000 */
[----:B------:R-:W0:Y:S01]  /*9a70*/  SHFL.IDX PT, R23, R3, RZ, 0x1c1f ;  /* 0x001c1fff03177589 */ /* 0x000e2200000e0000 */
[----:B------:R-:W-:Y:S01]  /*9a80*/  @!P1 PRMT R0, RZ, 0x654, R0 ;  /* 0x00000654ff009816 */ /* 0x000fe20000000000 */
        /* <DEDUP_REMOVED lines=20> */
[----:B------:R-:W-:Y:S01]  /*9bd0*/  HGMMA.64x128x16.F32 R24, R140, gdesc[UR12].tnspB, R24, gsb0 ;  /* 0x41e0000c8c187df0 */ /* 0x000fe20008000818 */
[----:B------:R-:W-:Y:S01]  /*9be0*/  UMOV UR14, UR6 ;  /* 0x00000006000e7c82 */ /* 0x000fe20008000000 */
[----:B------:R-:W-:Y:S01]  /*9bf0*/  UMOV UR15, 0x40000040 ;  /* 0x40000040000f7882 */ /* 0x000fe20000000000 */
[----:B------:R-:W-:Y:S02]  /*9c00*/  WARPGROUP.DEPBAR.LE gsb0, 0x0 ;  /* 0x00008000000079c5 */ /* 0x000fe40000010000 */
[----:B------:R-:W-:-:S07]  /*9c10*/  WARPGROUP.ARRIVE ;  /* 0x00000000000079c5 */ /* 0x000fce0000000000 */
[----:B------:R-:W-:Y:S03]  /*9c20*/  HGMMA.64x128x16.F32 R24, R136, gdesc[UR12].tnspB, R24, gsb0 ;  /* 0x41e0000c88187df0 */ /* 0x000fe60008000818 */
[----:B------:R-:W-:Y:S02]  /*9c30*/  WARPGROUP.DEPBAR.LE gsb0, 0x0 ;  /* 0x00008000000079c5 */ /* 0x000fe40000010000 */
[----:B------:R1:W-:Y:S02]  /*9c40*/  @!P1 SYNCS.ARRIVE.TRANS64.RED.A1T0 RZ, [R0+URZ], RZ ;  /* 0x000000ff00ff99a7 */ /* 0x0003e4000810043f */
[----:B-1----:R-:W-:-:S04]  /*9c50*/  IMAD R0, R10, -0x2, R11 ;  /* 0xfffffffe0a007824 */ /* 0x002fc800078e020b */
[C---:B------:R-:W-:Y:S01]  /*9c60*/  VIADD R138, R0.reuse, 0xffffffff ;  /* 0xffffffff008a7836 */ /* 0x040fe20000000000 */
[----:B------:R-:W-:-:S05]  /*9c70*/  IADD3 R2, R0, -UR59, R19 ;  /* 0x8000003b00027c10 */ /* 0x000fca000fffe013 */
[C---:B------:R-:W-:Y:S02]  /*9c80*/  VIADD R136, R2.reuse, UR19 ;  /* 0x0000001302887c36 */ /* 0x040fe40008000000 */
[----:B------:R-:W-:Y:S02]  /*9c90*/  VIADD R137, R2, UR18 ;  /* 0x0000001202897c36 */ /* 0x000fe40008000000 */
[--C-:B0-----:R-:W-:Y:S02]  /*9ca0*/  IMAD.IADD R0, R136, 0x1, R23.reuse ;  /* 0x0000000188007824 */ /* 0x101fe400078e0217 */
[----:B------:R-:W-:Y:S01]  /*9cb0*/  IMAD.IADD R2, R137, 0x1, R23 ;  /* 0x0000000189027824 */ /* 0x000fe200078e0217 */
[----:B------:R-:W-:Y:S06]  /*9cc0*/  @!P2 BRA `(.L_x_972) ;  /* 0x00000000005ca947 */ /* 0x000fec0003800000 */
[----:B------:R-:W-:Y:S01]  /*9cd0*/  ULDC UR5, c[0x0][0x2f0] ;  /* 0x0000bc0000057ab9 */ /* 0x000fe20000000800 */
[----:B------:R-:W-:Y:S01]  /*9ce0*/  BSSY B0, `(.L_x_973) ;  /* 0x0000012000007945 */ /* 0x000fe20003800000 */
[----:B------:R-:W-:-:S04]  /*9cf0*/  IMAD R11, R16, UR5, R23 ;  /* 0x00000005100b7c24 */ /* 0x000fc8000f8e0217 */
        /* <DEDUP_REMOVED lines=11> */
.L_x_974:
[----:B------:R-:W-:-:S05]  /*9db0*/  IMAD.U32 R23, RZ, RZ, UR58 ;  /* 0x0000003aff177e24 */ /* 0x000fca000f8e00ff */
[----:B------:R-:W-:-:S13]  /*9dc0*/  ISETP.NE.AND P2, PT, R23, 0x1, PT ;  /* 0x000000011700780c */ /* 0x000fda0003f45270 */
[----:B------:R-:W0:Y:S02]  /*9dd0*/  @P2 LDC.64 R140, c[0x0][0x9e8] ;  /* 0x00027a00ff8c2b82 */ /* 0x000e240000000a00 */
[----:B0-----:R-:W-:-:S05]  /*9de0*/  @P2 IMAD.HI.U32 R14, R11, R140, RZ ;  /* 0x0000008c0b0e2227 */ /* 0x001fca00078e00ff */
[----:B------:R-:W-:-:S07]  /*9df0*/  @P2 SHF.R.U32.HI R11, RZ, R141, R14 ;  /* 0x0000008dff0b2219 */ /* 0x000fce000001160e */
.L_x_975:
[----:B------:R-:W-:Y:S05]  /*9e00*/  BSYNC B0 ;  /* 0x0000000000007941 */ /* 0x000fea0003800000 */
.L_x_973:
[----:B------:R-:W-:-:S05]  /*9e10*/  IMAD R11, R11, R23, R138 ;  /* 0x000000170b0b7224 */ /* 0x000fca00078e028a */
[----:B------:R-:W-:Y:S02]  /*9e20*/  VIADDMNMX R0, R11, R23, R0, PT ;  /* 0x000000170b007246 */ /* 0x000fe40003800100 */
[----:B------:R-:W-:-:S07]  /*9e30*/  VIMNMX R2, R2, R11, !PT ;  /* 0x0000000b02027248 */ /* 0x000fce0007fe0100 */
.L_x_972:
[C---:B------:R-:W-:Y:S01]  /*9e40*/  ISETP.GE.AND P2, PT, R22.reuse, 0x2, PT ;  /* 0x000000021600780c */ /* 0x040fe20003f46270 */
[----:B------:R-:W0:Y:S01]  /*9e50*/  SHFL.IDX PT, R3, R3, 0x1, 0x1c1f ;  /* 0x003c1f0003037f89 */ /* 0x000e2200000e0000 */
[----:B------:R-:W-:Y:S02]  /*9e60*/  ISETP.GE.AND P5, PT, R22, 0xa, PT ;  /* 0x0000000a1600780c */ /* 0x000fe40003fa6270 */
        /* <DEDUP_REMOVED lines=116> */
[----:B------:R-:W-:-:S13]  /*a5b0*/  ISETP.GE.AND P6, PT, R13, 0x1, PT ;  /* 0x000000010d00780c */ /* 0x000fda0003fc6270 */
[----:B------:R-:W-:Y:S05]  /*a5c0*/  @!P6 BRA `(.L_x_976) ;  /* 0x00000000005ce947 */ /* 0x000fea0003800000 */
        /* <DEDUP_REMOVED lines=14> */
.L_x_978:
[----:B------:R-:W-:-:S05]  /*a6b0*/  IMAD.U32 R22, RZ, RZ, UR58 ;  /* 0x0000003aff167e24 */ /* 0x000fca000f8e00ff */
[----:B------:R-:W-:-:S13]  /*a6c0*/  ISETP.NE.AND P6, PT, R22, 0x1, PT ;  /* 0x000000011600780c */ /* 0x000fda0003fc5270 */
[----:B------:R-:W0:Y:S02]  /*a6d0*/  @P6 LDC.64 R104, c[0x0][0x9e8] ;  /* 0x00027a00ff686b82 */ /* 0x000e240000000a00 */
[----:B0-----:R-:W-:-:S05]  /*a6e0*/  @P6 IMAD.HI.U32 R14, R3, R104, RZ ;  /* 0x00000068030e6227 */ /* 0x001fca00078e00ff */
[----:B------:R-:W-:-:S07]  /*a6f0*/  @P6 SHF.R.U32.HI R3, RZ, R105, R14 ;  /* 0x00000069ff036219 */ /* 0x000fce000001160e */
.L_x_979:
[----:B------:R-:W-:Y:S05]  /*a700*/  BSYNC B0 ;  /* 0x0000000000007941 */ /* 0x000fea0003800000 */
.L_x_977:
[----:B------:R-:W-:-:S05]  /*a710*/  IMAD R3, R3, R22, R138 ;  /* 0x0000001603037224 */ /* 0x000fca00078e028a */
[----:B------:R-:W-:Y:S02]  /*a720*/  VIADDMNMX R0, R3, R22, R0, PT ;  /* 0x0000001603007246 */ /* 0x000fe40003800100 */
[----:B------:R-:W-:-:S07]  /*a730*/  VIMNMX R2, R2, R3, !PT ;  /* 0x0000000302027248 */ /* 0x000fce0007fe0100 */
.L_x_976:
        /* <DEDUP_REMOVED lines=139> */
[----:B------:R-:W-:Y:S01]  /*aff0*/  MUFU.EX2 R163, R163 ;  /* 0x000000a300a37308 */ /* 0x000fe20000000800 */
        /* <DEDUP_REMOVED lines=8> */
[----:B------:R-:W-:Y:S01]  /*b080*/  MUFU.EX2 R156, R156 ;  /* 0x0000009c009c7308 */ /* 0x000fe20000000800 */
        /* <DEDUP_REMOVED lines=34> */
[----:B------:R-:W-:Y:S02]  /*b2b0*/  MUFU.EX2 R148, R148 ;  /* 0x0000009400947308 */ /* 0x000fe40000000800 */
        /* <DEDUP_REMOVED lines=9> */
[----:B0-----:R-:W-:Y:S01]  /*b350*/  FMNMX.FTZ R11, R139, R0, !PT ;  /* 0x000000008b0b7209 */ /* 0x001fe20007810000 */
[----:B------:R-:W-:-:S06]  /*b360*/  FMUL.FTZ R0, R93, R14 ;  /* 0x0000000e5d007220 */ /* 0x000fcc0000410000 */
[----:B------:R-:W-:Y:S01]  /*b370*/  MUFU.EX2 R101, R101 ;  /* 0x0000006500657308 */ /* 0x000fe20000000800 */
[C---:B------:R-:W-:Y:S01]  /*b380*/  FSETP.NEU.FTZ.AND P2, PT, R11.reuse, -INF , PT ;  /* 0xff8000000b00780b */ /* 0x040fe20003f5d000 */
[----:B------:R-:W-:-:S05]  /*b390*/  FMUL.FTZ R2, R11, R14 ;  /* 0x0000000e0b027220 */ /* 0x000fca0000410000 */
[----:B------:R-:W-:Y:S01]  /*b3a0*/  FSEL R88, R2, RZ, P2 ;  /* 0x000000ff02587208 */ /* 0x000fe20001000000 */
[----:B------:R-:W0:Y:S01]  /*b3b0*/  MUFU.EX2 R0, R0 ;  /* 0x0000000000007308 */ /* 0x000e220000000800 */
[----:B------:R-:W-:Y:S02]  /*b3c0*/  FSEL R2, R11, RZ, P2 ;  /* 0x000000ff0b027208 */ /* 0x000fe40001000000 */
[----:B------:R-:W-:Y:S01]  /*b3d0*/  ISETP.GT.AND P2, PT, R20, R17, PT ;  /* 0x000000111400720c */ /* 0x000fe20003f44270 */
[-CC-:B------:R-:W-:Y:S01]  /*b3e0*/  FFMA.FTZ R93, R90, R14.reuse, -R88.reuse ;  /* 0x0000000e5a5d7223 */ /* 0x180fe20000010858 */
[-CC-:B------:R-:W-:Y:S01]  /*b3f0*/  FFMA.FTZ R91, R91, R14.reuse, -R88.reuse ;  /* 0x0000000e5b5b7223 */ /* 0x180fe20000010858 */
[----:B------:R-:W-:Y:S01]  /*b400*/  FADD.FTZ R15, -R2, R15 ;  /* 0x0000000f020f7221 */ /* 0x000fe20000010100 */
[-CC-:B------:R-:W-:Y:S01]  /*b410*/  FFMA.FTZ R22, R105, R14.reuse, -R88.reuse ;  /* 0x0000000e69167223 */ /* 0x180fe20000010858 */
[-CC-:B------:R-:W-:Y:S01]  /*b420*/  FFMA.FTZ R95, R95, R14.reuse, -R88.reuse ;  /* 0x0000000e5f5f7223 */ /* 0x180fe20000010858 */
[----:B------:R0:W-:Y:S01]  /*b430*/  MUFU.EX2 R92, R91 ;  /* 0x0000005b005c7308 */ /* 0x0001e20000000800 */
[-C--:B------:R-:W-:Y:S01]  /*b440*/  FMUL.FTZ R15, R15, R14.reuse ;  /* 0x0000000e0f0f7220 */ /* 0x080fe20000410000 */
[-CC-:B------:R-:W-:Y:S01]  /*b450*/  FFMA.FTZ R137, R137, R14.reuse, -R88.reuse ;  /* 0x0000000e89897223 */ /* 0x180fe20000010858 */
[-CC-:B------:R-:W-:Y:S01]  /*b460*/  FFMA.FTZ R99, R99, R14.reuse, -R88.reuse ;  /* 0x0000000e63637223 */ /* 0x180fe20000010858 */
[-CC-:B------:R-:W-:Y:S01]  /*b470*/  FFMA.FTZ R141, R141, R14.reuse, -R88.reuse ;  /* 0x0000000e8d8d7223 */ /* 0x180fe20000010858 */
[-CC-:B------:R-:W-:Y:S01]  /*b480*/  FFMA.FTZ R103, R103, R14.reuse, -R88.reuse ;  /* 0x0000000e67677223 */ /* 0x180fe20000010858 */
[-CC-:B------:R-:W-:Y:S01]  /*b490*/  FFMA.FTZ R143, R143, R14.reuse, -R88.reuse ;  /* 0x0000000e8f8f7223 */ /* 0x180fe20000010858 */
[--C-:B------:R-:W-:Y:S01]  /*b4a0*/  FFMA.FTZ R147, R147, R14, -R88.reuse ;  /* 0x0000000e93937223 */ /* 0x100fe20000010858 */
[----:B------:R-:W-:Y:S01]  /*b4b0*/  MUFU.EX2 R93, R93 ;  /* 0x0000005d005d7308 */ /* 0x000fe20000000800 */
[----:B0-----:R-:W-:Y:S01]  /*b4c0*/  FFMA.FTZ R91, R0, R8, R163 ;  /* 0x00000008005b7223 */ /* 0x001fe200000100a3 */
[-CC-:B------:R-:W-:Y:S01]  /*b4d0*/  FFMA.FTZ R149, R149, R14.reuse, -R88.reuse ;  /* 0x0000000e95957223 */ /* 0x180fe20000010858 */
[-CC-:B------:R-:W-:Y:S01]  /*b4e0*/  FFMA.FTZ R151, R151, R14.reuse, -R88.reuse ;  /* 0x0000000e97977223 */ /* 0x180fe20000010858 */
[-CC-:B------:R-:W-:Y:S01]  /*b4f0*/  FFMA.FTZ R107, R107, R14.reuse, -R88.reuse ;  /* 0x0000000e6b6b7223 */ /* 0x180fe20000010858 */
[----:B------:R-:W-:Y:S01]  /*b500*/  FADD.FTZ R91, R156, R91 ;  /* 0x0000005b9c5b7221 */ /* 0x000fe20000010000 */
[-CC-:B------:R-:W-:Y:S01]  /*b510*/  FFMA.FTZ R115, R115, R14.reuse, -R88.reuse ;  /* 0x0000000e73737223 */ /* 0x180fe20000010858 */
[-CC-:B------:R-:W-:Y:S01]  /*b520*/  FFMA.FTZ R111, R111, R14.reuse, -R88.reuse ;  /* 0x0000000e6f6f7223 */ /* 0x180fe20000010858 */
[----:B------:R0:W1:Y:S01]  /*b530*/  MUFU.EX2 R2, R15 ;  /* 0x0000000f00027308 */ /* 0x0000620000000800 */
[----:B------:R-:W-:Y:S01]  /*b540*/  FADD.FTZ R8, R158, R91 ;  /* 0x0000005b9e087221 */ /* 0x000fe20000010000 */
[----:B------:R-:W-:Y:S01]  /*b550*/  FFMA.FTZ R119, R119, R14, -R88 ;  /* 0x0000000e77777223 */ /* 0x000fe20000010858 */
[----:B------:R-:W-:-:S02]  /*b560*/  IMAD.U32 R90, RZ, RZ, UR11 ;  /* 0x0000000bff5a7e24 */ /* 0x000fc4000f8e00ff */
[-C--:B------:R-:W-:Y:S01]  /*b570*/  FFMA.FTZ R157, R157, R14.reuse, -R88 ;  /* 0x0000000e9d9d7223 */ /* 0x080fe20000010858 */
[----:B------:R-:W-:Y:S01]  /*b580*/  FADD.FTZ R91, R165, R8 ;  /* 0x00000008a55b7221 */ /* 0x000fe20000010000 */
[-CC-:B------:R-:W-:Y:S01]  /*b590*/  FFMA.FTZ R123, R123, R14.reuse, -R88.reuse ;  /* 0x0000000e7b7b7223 */ /* 0x180fe20000010858 */
[----:B------:R-:W-:Y:S01]  /*b5a0*/  @!P1 VIADD R90, R90, 0x2a860 ;  /* 0x0002a8605a5a9836 */ /* 0x000fe20000000000 */
[----:B------:R-:W2:Y:S01]  /*b5b0*/  MUFU.EX2 R22, R22 ;  /* 0x0000001600167308 */ /* 0x000ea20000000800 */
[----:B------:R-:W-:Y:S01]  /*b5c0*/  FADD.FTZ R8, R152, R91 ;  /* 0x0000005b98087221 */ /* 0x000fe20000010000 */
[-CC-:B------:R-:W-:Y:S01]  /*b5d0*/  FFMA.FTZ R159, R159, R14.reuse, -R88.reuse ;  /* 0x0000000e9f9f7223 */ /* 0x180fe20000010858 */
[-C--:B------:R-:W-:Y:S01]  /*b5e0*/  FFMA.FTZ R127, R127, R14.reuse, -R88 ;  /* 0x0000000e7f7f7223 */ /* 0x080fe20000010858 */
[----:B------:R-:W-:Y:S01]  /*b5f0*/  @!P1 PRMT R90, RZ, 0x654, R90 ;  /* 0x00000654ff5a9816 */ /* 0x000fe2000000005a */
[----:B0-----:R-:W-:Y:S01]  /*b600*/  FADD.FTZ R15, R167, R8 ;  /* 0x00000008a70f7221 */ /* 0x001fe20000010000 */
[-CC-:B------:R-:W-:Y:S01]  /*b610*/  FFMA.FTZ R161, R161, R14.reuse, -R88.reuse ;  /* 0x0000000ea1a17223 */ /* 0x180fe20000010858 */
[-CC-:B------:R-:W-:Y:S01]  /*b620*/  FFMA.FTZ R131, R131, R14.reuse, -R88.reuse ;  /* 0x0000000e83837223 */ /* 0x180fe20000010858 */
[----:B------:R-:W0:Y:S01]  /*b630*/  MUFU.EX2 R95, R95 ;  /* 0x0000005f005f7308 */ /* 0x000e220000000800 */
[----:B-1----:R-:W-:Y:S01]  /*b640*/  FFMA.FTZ R5, R2, R5, R93 ;  /* 0x0000000502057223 */ /* 0x002fe2000001005d */
[----:B------:R-:W-:Y:S01]  /*b650*/  FADD.FTZ R8, R154, R15 ;  /* 0x0000000f9a087221 */ /* 0x000fe20000010000 */
[----:B------:R1:W-:Y:S01]  /*b660*/  @!P1 SYNCS.ARRIVE.TRANS64.RED.A1T0 RZ, [R90+URZ], RZ ;  /* 0x000000ff5aff99a7 */ /* 0x0003e2000810043f */
[-C--:B------:R-:W-:Y:S01]  /*b670*/  FFMA.FTZ R153, R153, R14.reuse, -R88 ;  /* 0x0000000e99997223 */ /* 0x080fe20000010858 */
[----:B------:R-:W-:Y:S01]  /*b680*/  FADD.FTZ R5, R92, R5 ;  /* 0x000000055c057221 */ /* 0x000fe20000010000 */
[----:B------:R-:W-:Y:S01]  /*b690*/  FADD.FTZ R15, R155, R8 ;  /* 0x000000089b0f7221 */ /* 0x000fe20000010000 */
[----:B------:R-:W-:Y:S01]  /*b6a0*/  FFMA.FTZ R88, R135, R14, -R88 ;  /* 0x0000000e87587223 */ /* 0x000fe20000010858 */
[----:B------:R-:W3:Y:S01]  /*b6b0*/  MUFU.EX2 R94, R137 ;  /* 0x00000089005e7308 */ /* 0x000ee20000000800 */
[----:B--2---:R-:W-:Y:S01]  /*b6c0*/  FADD.FTZ R5, R22, R5 ;  /* 0x0000000516057221 */ /* 0x004fe20000010000 */
[----:B------:R-:W-:Y:S01]  /*b6d0*/  FADD.FTZ R8, R148, R15 ;  /* 0x0000000f94087221 */ /* 0x000fe20000010000 */
[----:B------:R-:W-:Y:S01]  /*b6e0*/  F2FP.F16.F32.PACK_AB R154, R155, R154 ;  /* 0x0000009a9b9a723e */ /* 0x000fe200000000ff */
[----:B------:R-:W-:Y:S01]  /*b6f0*/  VIADD R20, R20, 0xffffffff ;  /* 0xffffffff14147836 */ /* 0x000fe20000000000 */
[C---:B------:R-:W-:Y:S01]  /*b700*/  F2FP.F16.F32.PACK_AB R148, R145.reuse, R148 ;  /* 0x000000949194723e */ /* 0x040fe200000000ff */
[----:B------:R-:W-:Y:S01]  /*b710*/  FADD.FTZ R15, R145, R8 ;  /* 0x00000008910f7221 */ /* 0x000fe20000010000 */
[----:B------:R-:W-:Y:S01]  /*b720*/  F2FP.F16.F32.PACK_AB R156, R156, R163 ;  /* 0x000000a39c9c723e */ /* 0x000fe200000000ff */
[----:B------:R-:W2:Y:S01]  /*b730*/  MUFU.EX2 R99, R99 ;  /* 0x0000006300637308 */ /* 0x000ea20000000800 */
[----:B0-----:R-:W-:Y:S01]  /*b740*/  FADD.FTZ R5, R95, R5 ;  /* 0x000000055f057221 */ /* 0x001fe20000010000 */
[----:B------:R-:W-:Y:S01]  /*b750*/  FADD.FTZ R8, R150, R15 ;  /* 0x0000000f96087221 */ /* 0x000fe20000010000 */
[----:B------:R-:W-:-:S02]  /*b760*/  F2FP.F16.F32.PACK_AB R158, R165, R158 ;  /* 0x0000009ea59e723e */ /* 0x000fc400000000ff */
[----:B------:R-:W-:Y:S01]  /*b770*/  F2FP.F16.F32.PACK_AB R152, R167, R152 ;  /* 0x00000098a798723e */ /* 0x000fe200000000ff */
[C---:B------:R-:W-:Y:S01]  /*b780*/  FADD.FTZ R15, R109.reuse, R8 ;  /* 0x000000086d0f7221 */ /* 0x040fe20000010000 */
[----:B------:R-:W-:Y:S01]  /*b790*/  F2FP.F16.F32.PACK_AB R150, R109, R150 ;  /* 0x000000966d96723e */ /* 0x000fe200000000ff */
[----:B------:R-:W0:Y:S01]  /*b7a0*/  MUFU.EX2 R96, R141 ;  /* 0x0000008d00607308 */ /* 0x000e220000000800 */
[----:B---3--:R-:W-:Y:S01]  /*b7b0*/  FADD.FTZ R5, R94, R5 ;  /* 0x000000055e057221 */ /* 0x008fe20000010000 */
[----:B------:R-:W-:Y:S01]  /*b7c0*/  FADD.FTZ R8, R144, R15 ;  /* 0x0000000f90087221 */ /* 0x000fe20000010000 */
[----:B------:R-:W-:-:S03]  /*b7d0*/  F2FP.F16.F32.PACK_AB R144, R89, R144 ;  /* 0x000000905990723e */ /* 0x000fc600000000ff */
[----:B------:R-:W-:Y:S02]  /*b7e0*/  FADD.FTZ R15, R89, R8 ;  /* 0x00000008590f7221 */ /* 0x000fe40000010000 */
[----:B------:R-:W3:Y:S01]  /*b7f0*/  MUFU.EX2 R103, R103 ;  /* 0x0000006700677308 */ /* 0x000ee20000000800 */
[----:B--2---:R-:W-:Y:S01]  /*b800*/  FADD.FTZ R5, R99, R5 ;  /* 0x0000000563057221 */ /* 0x004fe20000010000 */
[----:B------:R-:W-:Y:S01]  /*b810*/  FADD.FTZ R8, R146, R15 ;  /* 0x0000000f92087221 */ /* 0x000fe20000010000 */
[----:B------:R-:W-:-:S03]  /*b820*/  F2FP.F16.F32.PACK_AB R146, R101, R146 ;  /* 0x000000926592723e */ /* 0x000fc600000000ff */
[----:B------:R-:W-:Y:S02]  /*b830*/  FADD.FTZ R15, R101, R8 ;  /* 0x00000008650f7221 */ /* 0x000fe40000010000 */
[----:B------:R-:W2:Y:S01]  /*b840*/  MUFU.EX2 R98, R143 ;  /* 0x0000008f00627308 */ /* 0x000ea20000000800 */
[----:B0-----:R-:W-:-:S07]  /*b850*/  FADD.FTZ R5, R96, R5 ;  /* 0x0000000560057221 */ /* 0x001fce0000010000 */
[----:B------:R-:W0:Y:S01]  /*b860*/  MUFU.EX2 R147, R147 ;  /* 0x0000009300937308 */ /* 0x000e220000000800 */
[C---:B---3--:R-:W-:Y:S01]  /*b870*/  FADD.FTZ R5, R103.reuse, R5 ;  /* 0x0000000567057221 */ /* 0x048fe20000010000 */
[----:B------:R-:W-:-:S06]  /*b880*/  F2FP.F16.F32.PACK_AB R155, R103, R96 ;  /* 0x00000060679b723e */ /* 0x000fcc00000000ff */
[----:B------:R3:W4:Y:S01]  /*b890*/  MUFU.EX2 R100, R149 ;  /* 0x0000009500647308 */ /* 0x0007220000000800 */
[----:B--2---:R-:W-:-:S07]  /*b8a0*/  FADD.FTZ R5, R98, R5 ;  /* 0x0000000562057221 */ /* 0x004fce0000010000 */
[----:B------:R-:W2:Y:S01]  /*b8b0*/  MUFU.EX2 R151, R151 ;  /* 0x0000009700977308 */ /* 0x000ea20000000800 */
[C---:B0-----:R-:W-:Y:S01]  /*b8c0*/  FADD.FTZ R5, R147.reuse, R5 ;  /* 0x0000000593057221 */ /* 0x041fe20000010000 */
[----:B---3--:R-:W-:-:S06]  /*b8d0*/  F2FP.F16.F32.PACK_AB R149, R147, R98 ;  /* 0x000000629395723e */ /* 0x008fcc00000000ff */
[----:B------:R-:W0:Y:S01]  /*b8e0*/  MUFU.EX2 R102, R107 ;  /* 0x0000006b00667308 */ /* 0x000e220000000800 */
[----:B----4-:R-:W-:-:S07]  /*b8f0*/  FADD.FTZ R5, R100, R5 ;  /* 0x0000000564057221 */ /* 0x010fce0000010000 */
[----:B------:R-:W3:Y:S01]  /*b900*/  MUFU.EX2 R115, R115 ;  /* 0x0000007300737308 */ /* 0x000ee20000000800 */
[C---:B--2---:R-:W-:Y:S01]  /*b910*/  FADD.FTZ R5, R151.reuse, R5 ;  /* 0x0000000597057221 */ /* 0x044fe20000010000 */
[----:B------:R-:W-:-:S06]  /*b920*/  F2FP.F16.F32.PACK_AB R151, R151, R100 ;  /* 0x000000649797723e */ /* 0x000fcc00000000ff */
[----:B------:R-:W2:Y:S01]  /*b930*/  MUFU.EX2 R104, R111 ;  /* 0x0000006f00687308 */ /* 0x000ea20000000800 */
[----:B0-----:R-:W-:-:S07]  /*b940*/  FADD.FTZ R5, R102, R5 ;  /* 0x0000000566057221 */ /* 0x001fce0000010000 */
[----:B------:R-:W0:Y:S01]  /*b950*/  MUFU.EX2 R119, R119 ;  /* 0x0000007700777308 */ /* 0x000e220000000800 */
[C---:B---3--:R-:W-:Y:S01]  /*b960*/  FADD.FTZ R5, R115.reuse, R5 ;  /* 0x0000000573057221 */ /* 0x048fe20000010000 */
[----:B------:R-:W-:-:S06]  /*b970*/  F2FP.F16.F32.PACK_AB R145, R115, R102 ;  /* 0x000000667391723e */ /* 0x000fcc00000000ff */
[----:B------:R-:W3:Y:S01]  /*b980*/  MUFU.EX2 R140, R140 ;  /* 0x0000008c008c7308 */ /* 0x000ee20000000800 */
[----:B--2---:R-:W-:-:S07]  /*b990*/  FADD.FTZ R5, R104, R5 ;  /* 0x0000000568057221 */ /* 0x004fce0000010000 */
[----:B------:R2:W4:Y:S01]  /*b9a0*/  MUFU.EX2 R106, R157 ;  /* 0x0000009d006a7308 */ /* 0x0005220000000800 */
[C---:B0-----:R-:W-:Y:S01]  /*b9b0*/  FADD.FTZ R5, R119.reuse, R5 ;  /* 0x0000000577057221 */ /* 0x041fe20000010000 */
[----:B------:R-:W-:-:S06]  /*b9c0*/  F2FP.F16.F32.PACK_AB R147, R119, R104 ;  /* 0x000000687793723e */ /* 0x000fcc00000000ff */
[----:B------:R-:W0:Y:S01]  /*b9d0*/  MUFU.EX2 R23, R23 ;  /* 0x0000001700177308 */ /* 0x000e220000000800 */
[----:B---3--:R-:W-:Y:S01]  /*b9e0*/  FADD.FTZ R8, R140, R15 ;  /* 0x0000000f8c087221 */ /* 0x008fe20000010000 */
[----:B--2---:R-:W-:-:S06]  /*b9f0*/  F2FP.F16.F32.PACK_AB R157, R92, R93 ;  /* 0x0000005d5c9d723e */ /* 0x004fcc00000000ff */
[----:B------:R-:W2:Y:S01]  /*ba00*/  MUFU.EX2 R123, R123 ;  /* 0x0000007b007b7308 */ /* 0x000ea20000000800 */
[----:B----4-:R-:W-:-:S07]  /*ba10*/  FADD.FTZ R5, R106, R5 ;  /* 0x000000056a057221 */ /* 0x010fce0000010000 */
[----:B------:R-:W3:Y:S01]  /*ba20*/  MUFU.EX2 R142, R142 ;  /* 0x0000008e008e7308 */ /* 0x000ee20000000800 */
[C---:B0-----:R-:W-:Y:S01]  /*ba30*/  FADD.FTZ R15, R23.reuse, R8 ;  /* 0x00000008170f7221 */ /* 0x041fe20000010000 */
[----:B------:R-:W-:-:S06]  /*ba40*/  F2FP.F16.F32.PACK_AB R140, R23, R140 ;  /* 0x0000008c178c723e */ /* 0x000fcc00000000ff */
[----:B-1----:R0:W1:Y:S01]  /*ba50*/  MUFU.EX2 R90, R159 ;  /* 0x0000009f005a7308 */ /* 0x0020620000000800 */
[C---:B--2---:R-:W-:Y:S01]  /*ba60*/  FADD.FTZ R5, R123.reuse, R5 ;  /* 0x000000057b057221 */ /* 0x044fe20000010000 */
[----:B------:R-:W-:-:S06]  /*ba70*/  F2FP.F16.F32.PACK_AB R141, R123, R106 ;  /* 0x0000006a7b8d723e */ /* 0x000fcc00000000ff */
[----:B------:R-:W2:Y:S01]  /*ba80*/  MUFU.EX2 R113, R113 ;  /* 0x0000007100717308 */ /* 0x000ea20000000800 */
[----:B---3--:R-:W-:Y:S01]  /*ba90*/  FADD.FTZ R8, R142, R15 ;  /* 0x0000000f8e087221 */ /* 0x008fe20000010000 */
[----:B0-----:R-:W-:Y:S01]  /*baa0*/  F2FP.F16.F32.PACK_AB R159, R95, R22 ;  /* 0x000000165f9f723e */ /* 0x001fe200000000ff */
[----:B------:R-:W-:-:S05]  /*bab0*/  IMAD.MOV.U32 R22, RZ, RZ, R4 ;  /* 0x000000ffff167224 */ /* 0x000fca00078e0004 */
        /* <DEDUP_REMOVED lines=20> */
[----:B0-----:R-:W-:Y:S01]  /*bc00*/  F2FP.F16.F32.PACK_AB R153, R99, R94 ;  /* 0x0000005e6399723e */ /* 0x001fe200000000ff */
[----:B------:R-:W-:-:S05]  /*bc10*/  IMAD.MOV.U32 R15, RZ, RZ, R11 ;  /* 0x000000ffff0f7224 */ /* 0x000fca00078e000b */
[----:B------:R-:W0:Y:S01]  /*bc20*/  MUFU.EX2 R88, R88 ;  /* 0x0000005800587308 */ /* 0x000e220000000800 */
[----:B---3--:R-:W-:Y:S01]  /*bc30*/  FADD.FTZ R5, R110, R5 ;  /* 0x000000056e057221 */ /* 0x008fe20000010000 */
[C---:B-1----:R-:W-:Y:S01]  /*bc40*/  FADD.FTZ R8, R21.reuse, R8 ;  /* 0x0000000815087221 */ /* 0x042fe20000010000 */
[----:B------:R-:W-:Y:S01]  /*bc50*/  F2FP.F16.F32.PACK_AB R138, R21, R138 ;  /* 0x0000008a158a723e */ /* 0x000fe200000000ff */
[----:B------:R-:W-:Y:S02]  /*bc60*/  IMAD.MOV.U32 R21, RZ, RZ, R3 ;  /* 0x000000ffff157224 */ /* 0x000fe400078e0003 */
[C---:B0-----:R-:W-:Y:S01]  /*bc70*/  FADD.FTZ R5, R88.reuse, R5 ;  /* 0x0000000558057221 */ /* 0x041fe20000010000 */
[----:B------:R-:W-:Y:S01]  /*bc80*/  F2FP.F16.F32.PACK_AB R139, R88, R110 ;  /* 0x0000006e588b723e */ /* 0x000fe200000000ff */
[----:B------:R-:W-:Y:S06]  /*bc90*/  @P2 BRA `(.L_x_980) ;  /* 0xffffffd000ac2947 */ /* 0x000fec000383ffff */
.L_x_963:
        /* <DEDUP_REMOVED lines=67> */
.L_x_981:
[----:B------:R-:W-:Y:S01]  /*c0d0*/  ULEA UR5, UR4, UR56, 0x3 ;  /* 0x0000003804057291 */ /* 0x000fe2000f8e183f */
[----:B------:R-:W-:-:S08]  /*c0e0*/  SHF.L.U32 R4, R4, 0x1f, RZ ;  /* 0x0000001f04047819 */ /* 0x000fd000000006ff */
[----:B------:R0:W1:Y:S01]  /*c0f0*/  SYNCS.PHASECHK.TRANS64.TRYWAIT P2, [UR5+0x2a850], R4 ;  /* 0x02a85004ff0075a7 */ /* 0x0000620008040145 */
[----:B------:R-:W-:Y:S05]  /*c100*/  @!P0 BRA `(.L_x_982) ;  /* 0x0000000000048947 */ /* 0x000fea0003800000 */
[----:B------:R-:W-:Y:S01]  /*c110*/  BPT.TRAP 0x1 ;  /* 0x000000040000795c */ /* 0x000fe20000300000 */
.L_x_982:
[----:B-1----:R-:W-:Y:S05]  /*c120*/  @P2 BRA `(.L_x_983) ;  /* 0x0000000000082947 */ /* 0x002fea0003800000 */
[----:B------:R-:W1:Y:S02]  /*c130*/  SYNCS.PHASECHK.TRANS64.TRYWAIT P0, [UR5+0x2a850], R4 ;  /* 0x02a85004ff0075a7 */ /* 0x000e640008000145 */
[----:B-1----:R-:W-:Y:S05]  /*c140*/  @!P0 BRA `(.L_x_984) ;  /* 0x0000006400708947 */ /* 0x002fea0003800000 */
.L_x_983:
[----:B------:R-:W-:Y:S01]  /*c150*/  UIADD3 UR56, UR56, 0x400, URZ ;  /* 0x0000040038387890 */ /* 0x000fe2000fffe03f */
[----:B------:R-:W-:Y:S01]  /*c160*/  WARPGROUP.ARRIVE ;  /* 0x00000000000079c5 */ /* 0x000fe20000000000 */
[----:B------:R-:W-:Y:S01]  /*c170*/  UMOV UR7, 0x40000040 ;  /* 0x4000004000077882 */ /* 0x000fe20000000000 */
[----:B-1----:R-:W1:Y:S01]  /*c180*/  SHFL.BFLY PT, R7, R8, 0x2, 0x1f ;  /* 0x0c401f0008077f89 */ /* 0x002e6200000e0000 */
[----:B------:R-:W-:Y:S01]  /*c190*/  USHF.R.U32.HI UR56, URZ, 0x4, UR56 ;  /* 0x000000043f387899 */ /* 0x000fe20008011638 */
[----:B------:R-:W-:Y:S02]  /*c1a0*/  IMAD.U32 R10, RZ, RZ, UR5 ;  /* 0x00000005ff0a7e24 */ /* 0x000fe4000f8e00ff */
[----:B------:R-:W2:Y:S01]  /*c1b0*/  SHFL.BFLY PT, R0, R5, 0x2, 0x1f ;  /* 0x0c401f0005007f89 */ /* 0x000ea200000e0000 */
[----:B------:R-:W-:Y:S01]  /*c1c0*/  ULOP3.LUT UR56, UR56, 0x3fff, URZ, 0xc0, !UPT ;  /* 0x00003fff38387892 */ /* 0x000fe2000f8ec03f */
[----:B------:R-:W-:Y:S02]  /*c1d0*/  @!P1 VIADD R10, R10, 0x2a860 ;  /* 0x0002a8600a0a9836 */ /* 0x000fe40000000000 */
[----:B0-----:R-:W-:Y:S01]  /*c1e0*/  IMAD.MOV.U32 R4, RZ, RZ, -0x800000 ;  /* 0xff800000ff047424 */ /* 0x001fe200078e00ff */
[----:B------:R-:W-:-:S02]  /*c1f0*/  ULOP3.LUT UR56, UR56, 0x3000000, URZ, 0xfc, !UPT ;  /* 0x0300000038387892 */ /* 0x000fc4000f8efc3f */
[----:B------:R-:W-:Y:S02]  /*c200*/  @!P1 PRMT R10, RZ, 0x654, R10 ;  /* 0x00000654ff0a9816 */ /* 0x000fe4000000000a */
[----:B------:R-:W-:-:S07]  /*c210*/  UIMAD UR4, UR4, 0x600, UR56 ;  /* 0x00000600040478a4 */ /* 0x000fce000f8e0238 */
[----:B------:R-:W-:Y:S02]  /*c220*/  UMOV UR6, UR4 ;  /* 0x0000000400067c82 */ /* 0x000fe40008000000 */
[----:B------:R-:W-:Y:S01]  /*c230*/  HGMMA.64x128x16.F32 R24, R156, gdesc[UR4].tnspB, R24, gsb0 ;  /* 0x41e000049c187df0 */ /* 0x000fe20008000818 */
[----:B------:R-:W-:Y:S01]  /*c240*/  UIADD3 UR6, UR4, 0x80, URZ ;  /* 0x0000008004067890 */ /* 0x000fe2000fffe03f */
[----:B-1----:R-:W-:Y:S01]  /*c250*/  FADD.FTZ R7, R7, R8 ;  /* 0x0000000807077221 */ /* 0x002fe20000010000 */
[----:B------:R-:W-:Y:S01]  /*c260*/  UMOV UR7, 0x40000040 ;  /* 0x4000004000077882 */ /* 0x000fe20000000000 */
[----:B------:R-:W-:Y:S02]  /*c270*/  IMAD.MOV.U32 R8, RZ, RZ, RZ ;  /* 0x000000ffff087224 */ /* 0x000fe400078e00ff */
[----:B--2---:R-:W-:Y:S01]  /*c280*/  FADD.FTZ R2, R0, R5 ;  /* 0x0000000500027221 */ /* 0x004fe20000010000 */
        /* <DEDUP_REMOVED lines=109> */
.L_x_914:
        /* <DEDUP_REMOVED lines=20> */
[----:B------:R-:W-:-:S03]  /*caa0*/  LOP3.LUT R6, R6, 0xfffffffc, RZ, 0xc0, !PT ;  /* 0xfffffffc06067812 */ /* 0x000fc600078ec0ff */
[C---:B------:R-:W-:Y:S01]  /*cab0*/  IMAD.IADD R88, R5.reuse, 0x1, -R8 ;  /* 0x0000000105587824 */ /* 0x040fe200078e0a08 */
[----:B------:R-:W-:Y:S01]  /*cac0*/  SHF.R.S32.HI R8, RZ, 0x7, R7 ;  /* 0x00000007ff087819 */ /* 0x000fe20000011407 */
[----:B------:R-:W-:Y:S01]  /*cad0*/  IMAD.IADD R12, R5, 0x1, -R6 ;  /* 0x00000001050c7824 */ /* 0x000fe200078e0a06 */
[----:B------:R-:W5:Y:S02]  /*cae0*/  @P0 LDC R15, c[0x0][0xbec] ;  /* 0x0002fb00ff0f0b82 */ /* 0x000f640000000800 */
[----:B------:R-:W-:Y:S02]  /*caf0*/  SHF.R.S32.HI R9, RZ, 0x1f, R88 ;  /* 0x0000001fff097819 */ /* 0x000fe40000011458 */
[----:B------:R-:W-:Y:S02]  /*cb00*/  LEA.HI R5, R7, R8, RZ, 0x1 ;  /* 0x0000000807057211 */ /* 0x000fe400078f08ff */
[CC--:B------:R-:W-:Y:S02]  /*cb10*/  LEA.HI R90, R9.reuse, R88.reuse, RZ, 0x2 ;  /* 0x00000058095a7211 */ /* 0x0c0fe400078f10ff */
[----:B------:R-:W-:Y:S01]  /*cb20*/  LEA.HI R9, R9, R88, RZ, 0x5 ;  /* 0x0000005809097211 */ /* 0x000fe200078f28ff */
[----:B------:R-:W5:Y:S01]  /*cb30*/  @P0 LDC R91, c[0x0][0xbec] ;  /* 0x0002fb00ff5b0b82 */ /* 0x000f620000000800 */
[----:B------:R-:W-:-:S02]  /*cb40*/  SHF.R.S32.HI R10, RZ, 0x2, R90 ;  /* 0x00000002ff0a7819 */ /* 0x000fc4000001145a */
[----:B------:R-:W-:Y:S02]  /*cb50*/  SHF.R.S32.HI R11, RZ, 0x1f, R90 ;  /* 0x0000001fff0b7819 */ /* 0x000fe4000001145a */
[----:B------:R-:W-:Y:S02]  /*cb60*/  LOP3.LUT R5, R5, 0x3fffffe, RZ, 0xc0, !PT ;  /* 0x03fffffe05057812 */ /* 0x000fe400078ec0ff */
[----:B------:R-:W-:Y:S01]  /*cb70*/  LEA.HI R11, R11, R10, RZ, 0x3 ;  /* 0x0000000a0b0b7211 */ /* 0x000fe200078f18ff */
[----:B------:R-:W5:Y:S01]  /*cb80*/  @P0 LDC R17, c[0x0][0xbf0] ;  /* 0x0002fc00ff110b82 */ /* 0x000f620000000800 */
[----:B------:R-:W-:Y:S01]  /*cb90*/  LEA.HI R7, R12, R12, RZ, 0x1 ;  /* 0x0000000c0c077211 */ /* 0x000fe200078f08ff */
[----:B------:R-:W-:Y:S01]  /*cba0*/  IMAD.IADD R5, R8, 0x1, -R5 ;  /* 0x0000000108057824 */ /* 0x000fe200078e0a05 */
[----:B------:R-:W-:Y:S02]  /*cbb0*/  LOP3.LUT R11, R11, 0xfffffff8, RZ, 0xc0, !PT ;  /* 0xfffffff80b0b7812 */ /* 0x000fe400078ec0ff */
[----:B------:R-:W-:-:S02]  /*cbc0*/  SHF.R.S32.HI R9, RZ, 0x5, R9 ;  /* 0x00000005ff097819 */ /* 0x000fc40000011409 */
[----:B------:R-:W-:Y:S01]  /*cbd0*/  LOP3.LUT R7, R7, 0x1ffffffe, RZ, 0xc0, !PT ;  /* 0x1ffffffe07077812 */ /* 0x000fe200078ec0ff */
[----:B------:R-:W-:Y:S01]  /*cbe0*/  IMAD.IADD R6, R10, 0x1, -R11 ;  /* 0x000000010a067824 */ /* 0x000fe200078e0a0b */
[----:B------:R-:W5:Y:S03]  /*cbf0*/  @P0 LDC R16, c[0x0][0xbf0] ;  /* 0x0002fc00ff100b82 */ /* 0x000f660000000800 */
[----:B------:R-:W-:Y:S02]  /*cc00*/  IMAD R6, R9, 0x10, R6 ;  /* 0x0000001009067824 */ /* 0x000fe400078e0206 */
[----:B------:R-:W-:Y:S02]  /*cc10*/  IMAD R9, R13, UR4, RZ ;  /* 0x000000040d097c24 */ /* 0x000fe4000f8e02ff */
[----:B------:R-:W-:Y:S02]  /*cc20*/  IMAD.IADD R10, R12, 0x1, -R7 ;  /* 0x000000010c0a7824 */ /* 0x000fe400078e0a07 */
[----:B------:R-:W-:-:S02]  /*cc30*/  IMAD R5, R5, 0x40, R6 ;  /* 0x0000004005057824 */ /* 0x000fc400078e0206 */
[----:B------:R-:W-:Y:S01]  /*cc40*/  IMAD.WIDE.U32 R6, R18, UR4, RZ ;  /* 0x0000000412067c25 */ /* 0x000fe2000f8e00ff */
[----:B---3--:R-:W-:-:S03]  /*cc50*/  USHF.R.S32.HI UR4, URZ, 0x1f, UR9 ;  /* 0x0000001f3f047899 */ /* 0x008fc60008011409 */
[C---:B------:R-:W-:Y:S02]  /*cc60*/  IMAD R11, R18.reuse, UR5, R9 ;  /* 0x00000005120b7c24 */ /* 0x040fe4000f8e0209 */
[----:B------:R-:W-:Y:S02]  /*cc70*/  IMAD R13, R13, UR6, RZ ;  /* 0x000000060d0d7c24 */ /* 0x000fe4000f8e02ff */
[----:B------:R-:W-:Y:S02]  /*cc80*/  IMAD.IADD R7, R7, 0x1, R11 ;  /* 0x0000000107077824 */ /* 0x000fe400078e020b */
[----:B------:R-:W-:-:S04]  /*cc90*/  IMAD.WIDE.U32 R8, R18, UR6, RZ ;  /* 0x0000000612087c25 */ /* 0x000fc8000f8e00ff */
        /* <DEDUP_REMOVED lines=17> */
[----:B------:R-:W-:Y:S02]  /*cdb0*/  IMAD.IADD R7, R7, 0x1, R13 ;  /* 0x0000000107077824 */ /* 0x000fe400078e020d */
[----:B------:R-:W-:-:S04]  /*cdc0*/  @P0 IMAD.HI.U32 R91, R10, R91, RZ ;  /* 0x0000005b0a5b0227 */ /* 0x000fc800078e00ff */
[----:B------:R-:W-:Y:S02]  /*cdd0*/  IMAD.IADD R9, R9, 0x1, R15 ;  /* 0x0000000109097824 */ /* 0x000fe400078e020f */
[----:B------:R-:W-:Y:S01]  /*cde0*/  IMAD.MOV.U32 R11, RZ, RZ, R10 ;  /* 0x000000ffff0b7224 */ /* 0x000fe200078e000a */
[----:B------:R-:W-:Y:S01]  /*cdf0*/  @P0 SHF.R.U32.HI R11, RZ, R17, R12 ;  /* 0x00000011ff0b0219 */ /* 0x000fe2000001160c */
[----:B------:R-:W-:Y:S02]  /*ce00*/  IMAD R15, R14, UR6, RZ ;  /* 0x000000060e0f7c24 */ /* 0x000fe4000f8e02ff */
[----:B------:R-:W-:-:S04]  /*ce10*/  IMAD.WIDE.U32 R6, R89, UR4, R6 ;  /* 0x0000000459067c25 */ /* 0x000fc8000f8e0006 */
[----:B------:R-:W-:Y:S01]  /*ce20*/  IMAD.MOV.U32 R13, RZ, RZ, R10 ;  /* 0x000000ffff0d7224 */ /* 0x000fe200078e000a */
[----:B------:R-:W-:Y:S01]  /*ce30*/  @P0 SHF.R.U32.HI R13, RZ, R16, R91 ;  /* 0x00000010ff0d0219 */ /* 0x000fe2000001165b */
        /* <DEDUP_REMOVED lines=34> */
[----:B------:R-:W-:Y:S01]  /*d060*/  LEA R22, P1, R8, UR8, 0x2 ;  /* 0x0000000808167c11 */ /* 0x000fe2000f8210ff */
[----:B------:R-:W-:Y:S01]  /*d070*/  IMAD.IADD R7, R9, 0x1, R17 ;  /* 0x0000000109077824 */ /* 0x000fe200078e0211 */
[----:B0-----:R-:W-:Y:S01]  /*d080*/  ULEA UR4, UR5, UR4, 0x18 ;  /* 0x0000000405047291 */ /* 0x001fe2000f8ec03f */
[----:B------:R-:W-:Y:S01]  /*d090*/  IMAD R5, R73, 0x80, R5 ;  /* 0x0000008049057824 */ /* 0x000fe200078e0205 */
[----:B------:R-:W-:Y:S01]  /*d0a0*/  LEA.HI.X R11, R6, UR7, R11, 0x2, P0 ;  /* 0x00000007060b7c11 */ /* 0x000fe200080f140b */
[----:B------:R-:W-:Y:S01]  /*d0b0*/  IMAD R18, R19, UR6, RZ ;  /* 0x0000000613127c24 */ /* 0x000fe2000f8e02ff */
[----:B------:R-:W-:Y:S01]  /*d0c0*/  LEA.HI.X R72, R8, UR9, R7, 0x2, P1 ;  /* 0x0000000908487c11 */ /* 0x000fe200088f1407 */
[----:B------:R-:W-:Y:S01]  /*d0d0*/  SHFL.IDX PT, R6, R10, RZ, 0x1c1f ;  /* 0x001c1fff0a067589 */ /* 0x000fe200000e0000 */
[----:B------:R-:W-:Y:S01]  /*d0e0*/  LOP3.LUT P0, RZ, R88, 0x3, RZ, 0xc0, !PT ;  /* 0x0000000358ff7812 */ /* 0x000fe2000780c0ff */
[C---:B------:R-:W-:Y:S01]  /*d0f0*/  VIADD R19, R5.reuse, 0x8 ;  /* 0x0000000805137836 */ /* 0x040fe20000000000 */
[----:B------:R-:W-:Y:S01]  /*d100*/  UIADD3 UR4, UR4, 0x2a820, URZ ;  /* 0x0002a82004047890 */ /* 0x000fe2000fffe03f */
[----:B------:R-:W0:Y:S01]  /*d110*/  SHFL.IDX PT, R7, R11, RZ, 0x1c1f ;  /* 0x001c1fff0b077589 */ /* 0x000e2200000e0000 */
[----:B------:R-:W-:-:S02]  /*d120*/  ISETP.GE.OR P1, PT, R5, R18, P0 ;  /* 0x000000120500720c */ /* 0x000fc40000726670 */
[-C--:B------:R-:W-:Y:S01]  /*d130*/  ISETP.GE.OR P0, PT, R19, R18.reuse, P0 ;  /* 0x000000121300720c */ /* 0x080fe20000706670 */
[----:B------:R-:W-:Y:S01]  /*d140*/  SHFL.IDX PT, R8, R10, 0x1, 0x1c1f ;  /* 0x003c1f000a087f89 */ /* 0x000fe200000e0000 */
[----:B------:R-:W-:Y:S01]  /*d150*/  UPRMT UR4, URZ, 0x654, UR4 ;  /* 0x000006543f047896 */ /* 0x000fe20008000004 */
[----:B------:R-:W-:Y:S02]  /*d160*/  ISETP.GE.AND P2, PT, R5, R18, PT ;  /* 0x000000120500720c */ /* 0x000fe40003f46270 */
[----:B------:R1:W2:Y:S04]  /*d170*/  SHFL.IDX PT, R9, R11, 0x1, 0x1c1f ;  /* 0x003c1f000b097f89 */ /* 0x0002a800000e0000 */
[----:B------:R3:W4:Y:S02]  /*d180*/  SHFL.IDX PT, R16, R22, RZ, 0x1c1f ;  /* 0x001c1fff16107589 */ /* 0x00072400000e0000 */
[----:B------:R-:W-:Y:S01]  /*d190*/  SYNCS.ARRIVE.TRANS64.RED.A1T0 RZ, [UR4], RZ ;  /* 0x000000ffffff79a7 */ /* 0x000fe20008100404 */
[----:B-1----:R-:W-:Y:S01]  /*d1a0*/  LOP3.LUT R11, R90, 0x7ffffffc, RZ, 0xc0, !PT ;  /* 0x7ffffffc5a0b7812 */ /* 0x002fe200078ec0ff */
[----:B------:R3:W1:Y:S04]  /*d1b0*/  SHFL.IDX PT, R17, R72, RZ, 0x1c1f ;  /* 0x001c1fff48117589 */ /* 0x00066800000e0000 */
[----:B------:R-:W-:Y:S01]  /*d1c0*/  IMAD.IADD R11, R88, 0x1, -R11 ;  /* 0x00000001580b7824 */ /* 0x000fe200078e0a0b */
[----:B0-----:R3:W-:Y:S03]  /*d1d0*/  @!P1 ST.E desc[UR60][R6.64], R4 ;  /* 0x0000000406009985 */ /* 0x0017e6000c10193c */
[----:B------:R-:W-:Y:S01]  /*d1e0*/  IMAD.SHL.U32 R21, R11, 0x2, RZ ;  /* 0x000000020b157824 */ /* 0x000fe200078e00ff */
[----:B--2---:R3:W-:Y:S01]  /*d1f0*/  @!P0 ST.E desc[UR60][R8.64], R0 ;  /* 0x0000000008008985 */ /* 0x0047e2000c10193c */
[----:B------:R-:W-:Y:S05]  /*d200*/  @P2 BRA `(.L_x_987) ;  /* 0x0000000400782947 */ /* 0x000fea0003800000 */
[C---:B---3--:R-:W-:Y:S01]  /*d210*/  VIADD R0, R21.reuse, 0x8 ;  /* 0x0000000815007836 */ /* 0x048fe20000000000 */
[----:B------:R-:W-:Y:S01]  /*d220*/  ULDC UR4, c[0x0][0xac8] ;  /* 0x0002b20000047ab9 */ /* 0x000fe20000000800 */
[C---:B------:R-:W-:Y:S01]  /*d230*/  VIADD R8, R21.reuse, 0x10 ;  /* 0x0000001015087836 */ /* 0x040fe20000000000 */
[C---:B------:R-:W-:Y:S01]  /*d240*/  ISETP.GE.AND P2, PT, R21.reuse, UR4, PT ;  /* 0x0000000415007c0c */ /* 0x040fe2000bf46270 */
[C---:B------:R-:W-:Y:S01]  /*d250*/  VIADD R9, R21.reuse, 0x18 ;  /* 0x0000001815097836 */ /* 0x040fe20000000000 */
[----:B------:R-:W-:Y:S01]  /*d260*/  ISETP.GE.AND P3, PT, R0, UR4, PT ;  /* 0x0000000400007c0c */ /* 0x000fe2000bf66270 */
[C---:B------:R-:W-:Y:S01]  /*d270*/  VIADD R10, R21.reuse, 0x28 ;  /* 0x00000028150a7836 */ /* 0x040fe20000000000 */
[----:B------:R-:W-:Y:S01]  /*d280*/  ISETP.GE.AND P0, PT, R8, UR4, PT ;  /* 0x0000000408007c0c */ /* 0x000fe2000bf06270 */
[----:B------:R-:W-:Y:S01]  /*d290*/  VIADD R11, R21, 0x30 ;  /* 0x00000030150b7836 */ /* 0x000fe20000000000 */
[----:B------:R-:W-:Y:S01]  /*d2a0*/  ISETP.GE.AND P1, PT, R9, UR4, PT ;  /* 0x0000000409007c0c */ /* 0x000fe2000bf26270 */
[----:B------:R-:W-:-:S02]  /*d2b0*/  VIADD R12, R21, 0x38 ;  /* 0x00000038150c7836 */ /* 0x000fc40000000000 */
[----:B------:R-:W-:Y:S01]  /*d2c0*/  VIADD R13, R21, 0x40 ;  /* 0x00000040150d7836 */ /* 0x000fe20000000000 */
[----:B------:R-:W-:Y:S01]  /*d2d0*/  ISETP.GE.AND P4, PT, R11, UR4, PT ;  /* 0x000000040b007c0c */ /* 0x000fe2000bf86270 */
[C---:B------:R-:W-:Y:S01]  /*d2e0*/  VIADD R14, R21.reuse, 0x50 ;  /* 0x00000050150e7836 */ /* 0x040fe20000000000 */
[----:B------:R-:W-:Y:S01]  /*d2f0*/  ISETP.GE.AND P5, PT, R12, UR4, PT ;  /* 0x000000040c007c0c */ /* 0x000fe2000bfa6270 */
[----:B-1--4-:R-:W-:Y:S01]  /*d300*/  @!P2 IMAD.WIDE R4, R21, 0x4, R16 ;  /* 0x000000041504a825 */ /* 0x012fe200078e0210 */
[----:B------:R-:W-:Y:S02]  /*d310*/  ISETP.GE.AND P6, PT, R13, UR4, PT ;  /* 0x000000040d007c0c */ /* 0x000fe4000bfc6270 */
[----:B------:R-:W-:Y:S01]  /*d320*/  @!P3 LEA.HI R0, R0, R0, RZ, 0x1 ;  /* 0x000000000000b211 */ /* 0x000fe200078f08ff */
[----:B------:R-:W-:Y:S01]  /*d330*/  VIADD R20, R21, 0x60 ;  /* 0x0000006015147836 */ /* 0x000fe20000000000 */
[----:B------:R0:W-:Y:S01]  /*d340*/  @!P2 ST.E.64 desc[UR60][R4.64], R24 ;  /* 0x000000180400a985 */ /* 0x0001e2000c101b3c */
[----:B------:R-:W-:-:S02]  /*d350*/  @!P0 LEA.HI R8, R8, R8, RZ, 0x1 ;  /* 0x0000000808088211 */ /* 0x000fc400078f08ff */
[----:B------:R-:W-:Y:S01]  /*d360*/  @!P3 LOP3.LUT R7, R0, 0xfffffffe, RZ, 0xc0, !PT ;  /* 0xfffffffe0007b812 */ /* 0x000fe200078ec0ff */
[----:B------:R-:W-:Y:S01]  /*d370*/  VIADD R0, R21, 0x20 ;  /* 0x0000002015007836 */ /* 0x000fe20000000000 */
[----:B------:R-:W-:Y:S02]  /*d380*/  @!P1 LEA.HI R9, R9, R9, RZ, 0x1 ;  /* 0x0000000909099211 */ /* 0x000fe400078f08ff */
[----:B------:R-:W-:Y:S01]  /*d390*/  @!P5 LEA.HI R12, R12, R12, RZ, 0x1 ;  /* 0x0000000c0c0cd211 */ /* 0x000fe200078f08ff */
[----:B------:R-:W-:Y:S01]  /*d3a0*/  @!P3 IMAD.WIDE R6, R7, 0x4, R16 ;  /* 0x000000040706b825 */ /* 0x000fe200078e0210 */
[----:B------:R-:W-:Y:S02]  /*d3b0*/  ISETP.GE.AND P2, PT, R0, UR4, PT ;  /* 0x0000000400007c0c */ /* 0x000fe4000bf46270 */
[----:B------:R-:W-:Y:S02]  /*d3c0*/  @!P5 LOP3.LUT R15, R12, 0xfffffffe, RZ, 0xc0, !PT ;  /* 0xfffffffe0c0fd812 */ /* 0x000fe400078ec0ff */
[----:B------:R1:W-:Y:S01]  /*d3d0*/  @!P3 ST.E.64 desc[UR60][R6.64], R28 ;  /* 0x0000001c0600b985 */ /* 0x0003e2000c101b3c */
[----:B------:R-:W-:-:S02]  /*d3e0*/  ISETP.GE.AND P3, PT, R10, UR4, PT ;  /* 0x000000040a007c0c */ /* 0x000fc4000bf66270 */
[----:B0-----:R-:W-:Y:S02]  /*d3f0*/  @!P0 LOP3.LUT R5, R8, 0xfffffffe, RZ, 0xc0, !PT ;  /* 0xfffffffe08058812 */ /* 0x001fe400078ec0ff */
[----:B------:R-:W-:-:S03]  /*d400*/  @!P4 LEA.HI R8, R11, R11, RZ, 0x1 ;  /* 0x0000000b0b08c211 */ /* 0x000fc600078f08ff */
        /* <DEDUP_REMOVED lines=62> */
.L_x_987:
[----:B------:R-:W-:Y:S05]  /*d7f0*/  BSYNC B0 ;  /* 0x0000000000007941 */ /* 0x000fea0003800000 */
.L_x_986:
[----:B------:R-:W-:Y:S01]  /*d800*/  ISETP.GE.AND P0, PT, R19, R18, PT ;  /* 0x000000121300720c */ /* 0x000fe20003f06270 */
[----:B0-----:R2:W0:Y:S04]  /*d810*/  SHFL.IDX PT, R13, R72, 0x1, 0x1c1f ;  /* 0x003c1f00480d7f89 */ /* 0x00142800000e0000 */
[----:B------:R2:W0:Y:S08]  /*d820*/  SHFL.IDX PT, R12, R22, 0x1, 0x1c1f ;  /* 0x003c1f00160c7f89 */ /* 0x00043000000e0000 */
[----:B--2---:R-:W-:Y:S05]  /*d830*/  @P0 BRA `(.L_x_906) ;  /* 0x0000004800ec0947 */ /* 0x004fea0003800000 */
[----:B------:R-:W-:Y:S01]  /*d840*/  ULDC UR4, c[0x0][0xac8] ;  /* 0x0002b20000047ab9 */ /* 0x000fe20000000800 */
[C---:B---3--:R-:W-:Y:S01]  /*d850*/  VIADD R0, R21.reuse, 0x8 ;  /* 0x0000000815007836 */ /* 0x048fe20000000000 */
[C---:B------:R-:W-:Y:S01]  /*d860*/  ISETP.GE.AND P0, PT, R21.reuse, UR4, PT ;  /* 0x0000000415007c0c */ /* 0x040fe2000bf06270 */
[C---:B------:R-:W-:Y:S02]  /*d870*/  VIADD R4, R21.reuse, 0x10 ;  /* 0x0000001015047836 */ /* 0x040fe40000000000 */
[C---:B------:R-:W-:Y:S01]  /*d880*/  VIADD R6, R21.reuse, 0x18 ;  /* 0x0000001815067836 */ /* 0x040fe20000000000 */
[----:B------:R-:W-:Y:S01]  /*d890*/  ISETP.GE.AND P5, PT, R0, UR4, PT ;  /* 0x0000000400007c0c */ /* 0x000fe2000bfa6270 */
[C---:B------:R-:W-:Y:S01]  /*d8a0*/  VIADD R8, R21.reuse, 0x20 ;  /* 0x0000002015087836 */ /* 0x040fe20000000000 */
[----:B------:R-:W-:Y:S01]  /*d8b0*/  ISETP.GE.AND P6, PT, R4, UR4, PT ;  /* 0x0000000404007c0c */ /* 0x000fe2000bfc6270 */
[C---:B------:R-:W-:Y:S02]  /*d8c0*/  VIADD R9, R21.reuse, 0x28 ;  /* 0x0000002815097836 */ /* 0x040fe40000000000 */
[C---:B------:R-:W-:Y:S01]  /*d8d0*/  VIADD R10, R21.reuse, 0x30 ;  /* 0x00000030150a7836 */ /* 0x040fe20000000000 */
[----:B------:R-:W-:Y:S01]  /*d8e0*/  ISETP.GE.AND P4, PT, R8, UR4, PT ;  /* 0x0000000408007c0c */ /* 0x000fe2000bf86270 */
[----:B------:R-:W-:Y:S01]  /*d8f0*/  VIADD R11, R21, 0x38 ;  /* 0x00000038150b7836 */ /* 0x000fe20000000000 */
[----:B------:R-:W-:Y:S01]  /*d900*/  ISETP.GE.AND P3, PT, R9, UR4, PT ;  /* 0x0000000409007c0c */ /* 0x000fe2000bf66270 */
[----:B0-----:R-:W-:Y:S01]  /*d910*/  @!P0 IMAD.WIDE R2, R21, 0x4, R12 ;  /* 0x0000000415028825 */ /* 0x001fe200078e020c */
[----:B------:R-:W-:-:S02]  /*d920*/  ISETP.GE.AND P2, PT, R10, UR4, PT ;  /* 0x000000040a007c0c */ /* 0x000fc4000bf46270 */
[----:B------:R-:W-:Y:S01]  /*d930*/  ISETP.GE.AND P1, PT, R11, UR4, PT ;  /* 0x000000040b007c0c */ /* 0x000fe2000bf26270 */
[C---:B----4-:R-:W-:Y:S01]  /*d940*/  VIADD R16, R21.reuse, 0x40 ;  /* 0x0000004015107836 */ /* 0x050fe20000000000 */
[----:B------:R0:W-:Y:S01]  /*d950*/  @!P0 ST.E.64 desc[UR60][R2.64], R26 ;  /* 0x0000001a02008985 */ /* 0x0001e2000c101b3c */
[----:B------:R-:W-:Y:S01]  /*d960*/  ISETP.GE.AND P0, PT, R6, UR4, PT ;  /* 0x0000000406007c0c */ /* 0x000fe2000bf06270 */
[C---:B------:R-:W-:Y:S01]  /*d970*/  VIADD R18, R21.reuse, 0x48 ;  /* 0x0000004815127836 */ /* 0x040fe20000000000 */
[----:B------:R-:W-:Y:S01]  /*d980*/  @!P5 LEA.HI R0, R0, R0, RZ, 0x1 ;  /* 0x000000000000d211 */ /* 0x000fe200078f08ff */
[----:B------:R-:W-:Y:S01]  /*d990*/  VIADD R19, R21, 0x70 ;  /* 0x0000007015137836 */ /* 0x000fe20000000000 */
        /* <DEDUP_REMOVED lines=9> */
[----:B------:R-:W-:Y:S01]  /*da30*/  @!P1 LEA.HI R14, R11, R11, RZ, 0x1 ;  /* 0x0000000b0b0e9211 */ /* 0x000fe200078f08ff */
[----:B------:R0:W-:Y:S01]  /*da40*/  @!P5 ST.E.64 desc[UR60][R2.64], R30 ;  /* 0x0000001e0200d985 */ /* 0x0001e2000c101b3c */
[----:B------:R-:W-:-:S02]  /*da50*/  @!P0 LOP3.LUT R7, R6, 0xfffffffe, RZ, 0xc0, !PT ;  /* 0xfffffffe06078812 */ /* 0x000fc400078ec0ff */
[----:B------:R-:W-:Y:S01]  /*da60*/  @!P4 LOP3.LUT R9, R8, 0xfffffffe, RZ, 0xc0, !PT ;  /* 0xfffffffe0809c812 */ /* 0x000fe200078ec0ff */
[----:B------:R2:W-:Y:S01]  /*da70*/  @!P6 ST.E.64 desc[UR60][R4.64], R34 ;  /* 0x000000220400e985 */ /* 0x0005e2000c101b3c */
[----:B------:R-:W-:Y:S01]  /*da80*/  @!P3 LOP3.LUT R11, R0, 0xfffffffe, RZ, 0xc0, !PT ;  /* 0xfffffffe000bb812 */ /* 0x000fe200078ec0ff */
[C---:B------:R-:W-:Y:S01]  /*da90*/  VIADD R0, R21.reuse, 0x50 ;  /* 0x0000005015007836 */ /* 0x040fe20000000000 */
[----:B------:R-:W-:Y:S02]  /*daa0*/  @!P2 LOP3.LUT R15, R10, 0xfffffffe, RZ, 0xc0, !PT ;  /* 0xfffffffe0a0fa812 */ /* 0x000fe400078ec0ff */
[----:B-1----:R-:W-:Y:S01]  /*dab0*/  @!P1 LOP3.LUT R17, R14, 0xfffffffe, RZ, 0xc0, !PT ;  /* 0xfffffffe0e119812 */ /* 0x002fe200078ec0ff */
[----:B------:R-:W-:Y:S01]  /*dac0*/  VIADD R14, R21, 0x58 ;  /* 0x00000058150e7836 */ /* 0x000fe20000000000 */
[----:B------:R-:W-:Y:S02]  /*dad0*/  ISETP.GE.AND P5, PT, R16, UR4, PT ;  /* 0x0000000410007c0c */ /* 0x000fe4000bfa6270 */
[----:B------:R-:W-:Y:S01]  /*dae0*/  ISETP.GE.AND P6, PT, R18, UR4, PT ;  /* 0x0000000412007c0c */ /* 0x000fe2000bfc6270 */
[----:B0-----:R-:W-:-:S04]  /*daf0*/  @!P0 IMAD.WIDE R2, R7, 0x4, R12 ;  /* 0x0000000407028825 */ /* 0x001fc800078e020c */
[--C-:B--2---:R-:W-:Y:S01]  /*db00*/  @!P4 IMAD.WIDE R4, R9, 0x4, R12.reuse ;  /* 0x000000040904c825 */ /* 0x104fe200078e020c */
        /* <DEDUP_REMOVED lines=47> */
[----:B--2---:R-:W-:-:S05]  /*de00*/  LOP3.LUT R3, R21, 0xfffffffe, RZ, 0xc0, !PT ;  /* 0xfffffffe15037812 */ /* 0x004fca00078ec0ff */
[----:B------:R-:W-:-:S05]  /*de10*/  IMAD.WIDE R2, R3, 0x4, R12 ;  /* 0x0000000403027825 */ /* 0x000fca00078e020c */
[----:B------:R0:W-:Y:S01]  /*de20*/  ST.E.64 desc[UR60][R2.64], R86 ;  /* 0x0000005602007985 */ /* 0x0001e2000c101b3c */
[----:B------:R-:W-:Y:S05]  /*de30*/  BRA `(.L_x_906) ;  /* 0x00000044006c7947 */ /* 0x000fea0003800000 */
.L_x_985:
[----:B------:R-:W0:Y:S02]  /*de40*/  S2R R0, SR_TID.X ;  /* 0x0000000000007919 */ /* 0x000e240000002100 */
[----:B0-----:R-:W-:-:S05]  /*de50*/  VIADD R2, R0, 0xffffff80 ;  /* 0xffffff8000027836 */ /* 0x001fca0000000000 */
        /* <DEDUP_REMOVED lines=30> */
[----:B------:R-:W-:-:S03]  /*e040*/  ULDC.64 UR4, c[0x0][0xbe0] ;  /* 0x0002f80000047ab9 */ /* 0x000fc60000000a00 */
[----:B------:R-:W-:Y:S02]  /*e050*/  IMAD.IADD R3, R13, 0x1, R3 ;  /* 0x000000010d037824 */ /* 0x000fe400078e0203 */
        /* <DEDUP_REMOVED lines=23> */
.L_x_904:
        /* <DEDUP_REMOVED lines=18> */
.L_x_988:
[----:B------:R-:W-:Y:S01]  /*e2f0*/  ULDC UR7, c[0x0][0xc50] ;  /* 0x0003140000077ab9 */ /* 0x000fe20000000800 */
[----:B------:R-:W-:Y:S01]  /*e300*/  UMOV UR36, UR6 ;  /* 0x0000000600247c82 */ /* 0x000fe20008000000 */
[----:B------:R-:W-:-:S11]  /*e310*/  UISETP.NE.AND UP0, UPT, UR7, 0x1, UPT ;  /* 0x000000010700788c */ /* 0x000fd6000bf05270 */
[----:B------:R-:W-:Y:S01]  /*e320*/  @UP0 ULDC UR4, c[0x0][0xc54] ;  /* 0x0003150000040ab9 */ /* 0x000fe20000000800 */
[----:B------:R-:W-:Y:S01]  /*e330*/  @UP0 ULDC UR8, c[0x0][0xc58] ;  /* 0x0003160000080ab9 */ /* 0x000fe20000000800 */
[----:B------:R-:W-:-:S04]  /*e340*/  UIMAD.WIDE.U32 UR4, UR6, UR4, URZ ;  /* 0x00000004060472a5 */ /* 0x000fc8000f8e003f */
[----:B------:R-:W-:-:S12]  /*e350*/  @UP0 USHF.R.U32.HI UR36, URZ, UR8, UR5 ;  /* 0x000000083f240299 */ /* 0x000fd80008011605 */
.L_x_989:
[----:B------:R-:W-:Y:S01]  /*e360*/  ISETP.GE.AND P0, PT, R19, RZ, PT ;  /* 0x000000ff1300720c */ /* 0x000fe20003f06270 */
[----:B------:R-:W-:Y:S01]  /*e370*/  UIADD3 UR41, -UR36, URZ, URZ ;  /* 0x0000003f24297290 */ /* 0x000fe2000fffe13f */
[----:B------:R-:W-:Y:S02]  /*e380*/  IMAD.MOV.U32 R9, RZ, RZ, 0x1 ;  /* 0x00000001ff097424 */ /* 0x000fe400078e00ff */
[----:B------:R-:W-:Y:S01]  /*e390*/  IMAD.MOV.U32 R0, RZ, RZ, RZ ;  /* 0x000000ffff007224 */ /* 0x000fe200078e00ff */
[----:B------:R-:W-:Y:S01]  /*e3a0*/  UIMAD UR41, UR7, UR41, UR6 ;  /* 0x00000029072972a4 */ /* 0x000fe2000f8e0206 */
[----:B------:R-:W-:-:S07]  /*e3b0*/  IMAD.MOV.U32 R3, RZ, RZ, 0x1 ;  /* 0x00000001ff037424 */ /* 0x000fce00078e00ff */
[----:B------:R-:W-:Y:S05]  /*e3c0*/  @!P0 BRA `(.L_x_990) ;  /* 0x0000003c00488947 */ /* 0x000fea0003800000 */
[----:B------:R-:W0:Y:S01]  /*e3d0*/  S2UR UR42, SR_CTAID.X ;  /* 0x00000000002a79c3 */ /* 0x000e220000002500 */
[----:B------:R-:W-:Y:S01]  /*e3e0*/  ULDC UR6, c[0x0][0x448] ;  /* 0x0001120000067ab9 */ /* 0x000fe20000000800 */
[----:B------:R-:W-:Y:S01]  /*e3f0*/  ULDC.64 UR4, c[0x0][0x418] ;  /* 0x0001060000047ab9 */ /* 0x000fe20000000a00 */
[----:B------:R-:W-:Y:S02]  /*e400*/  UISETP.NE.AND UP1, UPT, UR6, 0x1, UPT ;  /* 0x000000010600788c */ /* 0x000fe4000bf25270 */
[----:B------:R-:W-:Y:S01]  /*e410*/  UISETP.NE.U32.AND UP0, UPT, UR4, URZ, UPT ;  /* 0x0000003f0400728c */ /* 0x000fe2000bf05070 */
[----:B------:R-:W-:Y:S02]  /*e420*/  ULDC UR11, c[0x0][0x288] ;  /* 0x0000a200000b7ab9 */ /* 0x000fe40000000800 */
[----:B------:R-:W-:Y:S01]  /*e430*/  ULDC UR4, c[0x0][0x424] ;  /* 0x0001090000047ab9 */ /* 0x000fe20000000800 */
[----:B------:R-:W-:Y:S01]  /*e440*/  UISETP.NE.AND.EX UP0, UPT, UR5, URZ, UPT, UP0 ;  /* 0x0000003f0500728c */ /* 0x000fe2000bf05300 */
[----:B------:R-:W-:Y:S01]  /*e450*/  ULDC UR12, c[0x0][0x2f0] ;  /* 0x0000bc00000c7ab9 */ /* 0x000fe20000000800 */
[----:B------:R-:W-:-:S02]  /*e460*/  UIADD3 UR6, -UR11, 0x1, URZ ;  /* 0x000000010b067890 */ /* 0x000fc4000fffe13f */
[----:B------:R-:W-:Y:S01]  /*e470*/  USEL UR10, UR4, 0x1, UP0 ;  /* 0x00000001040a7887 */ /* 0x000fe20008000000 */
[----:B------:R-:W-:Y:S02]  /*e480*/  @UP1 ULDC UR13, c[0x0][0x450] ;  /* 0x00011400000d1ab9 */ /* 0x000fe40000000800 */
[----:B------:R-:W-:Y:S01]  /*e490*/  @UP1 ULDC UR4, c[0x0][0x44c] ;  /* 0x0001130000041ab9 */ /* 0x000fe20000000800 */
[----:B------:R-:W-:Y:S02]  /*e4a0*/  UIMAD UR7, UR10, UR12, 0x5f ;  /* 0x0000005f0a0774a4 */ /* 0x000fe4000f8e020c */
[----:B------:R-:W-:Y:S02]  /*e4b0*/  UIMAD UR9, UR10, UR12, UR6 ;  /* 0x0000000c0a0972a4 */ /* 0x000fe4000f8e0206 */
[----:B------:R-:W-:Y:S02]  /*e4c0*/  UIMAD.WIDE UR6, UR7, 0x2aaaaaab, URZ ;  /* 0x2aaaaaab070678a5 */ /* 0x000fe4000f8e023f */
[----:B0-----:R-:W-:-:S02]  /*e4d0*/  USHF.L.U32 UR42, UR42, 0x7, URZ ;  /* 0x000000072a2a7899 */ /* 0x001fc4000800063f */
[----:B------:R-:W-:Y:S02]  /*e4e0*/  USHF.R.U32.HI UR40, URZ, 0x1f, UR7 ;  /* 0x0000001f3f287899 */ /* 0x000fe40008011607 */
[----:B------:R-:W-:Y:S02]  /*e4f0*/  UIADD3 UR8, UR42, 0x7f, URZ ;  /* 0x0000007f2a087890 */ /* 0x000fe4000fffe03f */
[----:B------:R-:W-:Y:S02]  /*e500*/  ULEA.HI.SX32 UR40, UR7, UR40, 0x1c ;  /* 0x0000002807287291 */ /* 0x000fe4000f8fe23f */
[----:B------:R-:W-:-:S04]  /*e510*/  UIMAD.WIDE.U32 UR4, UR8, UR4, URZ ;  /* 0x00000004080472a5 */ /* 0x000fc8000f8e003f */
[----:B------:R-:W-:-:S03]  /*e520*/  @UP1 USHF.R.U32.HI UR8, URZ, UR13, UR5 ;  /* 0x0000000d3f081299 */ /* 0x000fc60008011605 */
[----:B------:R-:W-:Y:S01]  /*e530*/  ULDC.64 UR4, c[0x0][0x9e0] ;  /* 0x0002780000047ab9 */ /* 0x000fe20000000a00 */
[----:B------:R-:W-:Y:S02]  /*e540*/  UIADD3 UR9, UR9, UR8, URZ ;  /* 0x0000000809097290 */ /* 0x000fe4000fffe03f */
[----:B------:R-:W-:Y:S02]  /*e550*/  UISETP.GE.AND UP0, UPT, UR5, 0x1, UPT ;  /* 0x000000010500788c */ /* 0x000fe4000bf06270 */
[----:B------:R-:W-:-:S04]  /*e560*/  UIADD3 UR4, UR9, UR4, URZ ;  /* 0x0000000409047290 */ /* 0x000fc8000fffe03f */
[----:B------:R-:W-:-:S13]  /*e570*/  PLOP3.LUT P1, PT, PT, PT, UP0, 0x80, 0x0 ;  /* 0x000000000000781c */ /* 0x000fda0003f2f008 */
[----:B------:R-:W-:Y:S05]  /*e580*/  @!P1 BRA `(.L_x_991) ;  /* 0x0000000000449947 */ /* 0x000fea0003800000 */
[----:B------:R-:W-:Y:S01]  /*e590*/  ISETP.LT.AND P0, PT, RZ, UR9, PT ;  /* 0x00000009ff007c0c */ /* 0x000fe2000bf01270 */
[----:B------:R-:W-:-:S12]  /*e5a0*/  UIADD3 UR8, UR9, -0x1, URZ ;  /* 0xffffffff09087890 */ /* 0x000fd8000fffe03f */
[----:B------:R-:W-:Y:S05]  /*e5b0*/  @P0 BRA `(.L_x_992) ;  /* 0x00000000001c0947 */ /* 0x000fea0003800000 */
[----:B------:R-:W-:Y:S02]  /*e5c0*/  UISETP.NE.AND UP0, UPT, UR5, 0x1, UPT ;  /* 0x000000010500788c */ /* 0x000fe4000bf05270 */
[----:B------:R-:W-:-:S09]  /*e5d0*/  UIADD3 UR8, -UR9, URZ, URZ ;  /* 0x0000003f09087290 */ /* 0x000fd2000fffe13f */
[----:B------:R-:W-:Y:S02]  /*e5e0*/  @UP0 ULDC.64 UR14, c[0x0][0x9e8] ;  /* 0x00027a00000e0ab9 */ /* 0x000fe40000000a00 */
[----:B------:R-:W-:-:S04]  /*e5f0*/  UIMAD.WIDE.U32 UR6, UR8, UR14, URZ ;  /* 0x0000000e080672a5 */ /* 0x000fc8000f8e003f */
[----:B------:R-:W-:-:S04]  /*e600*/  @UP0 USHF.R.U32.HI UR8, URZ, UR15, UR7 ;  /* 0x0000000f3f080299 */ /* 0x000fc80008011607 */
[----:B------:R-:W-:Y:S01]  /*e610*/  ULOP3.LUT UR8, URZ, UR8, URZ, 0x33, !UPT ;  /* 0x000000083f087292 */ /* 0x000fe2000f8e333f */
[----:B------:R-:W-:Y:S11]  /*e620*/  BRA `(.L_x_993) ;  /* 0x0000000000107947 */ /* 0x000ff60003800000 */
.L_x_992:
[----:B------:R-:W-:-:S11]  /*e630*/  UISETP.NE.AND UP0, UPT, UR5, 0x1, UPT ;  /* 0x000000010500788c */ /* 0x000fd6000bf05270 */
[----:B------:R-:W-:Y:S02]  /*e640*/  @UP0 ULDC.64 UR14, c[0x0][0x9e8] ;  /* 0x00027a00000e0ab9 */ /* 0x000fe40000000a00 */
[----:B------:R-:W-:-:S04]  /*e650*/  UIMAD.WIDE.U32 UR6, UR8, UR14, URZ ;  /* 0x0000000e080672a5 */ /* 0x000fc8000f8e003f */
[----:B------:R-:W-:-:S12]  /*e660*/  @UP0 USHF.R.U32.HI UR8, URZ, UR15, UR7 ;  /* 0x0000000f3f080299 */ /* 0x000fd80008011607 */
.L_x_993:
[----:B------:R-:W-:-:S04]  /*e670*/  UIMAD UR8, UR8, UR5, UR5 ;  /* 0x00000005080872a4 */ /* 0x000fc8000f8e0205 */
[----:B------:R-:W-:-:S04]  /*e680*/  UISETP.LT.AND UP0, UPT, UR4, UR8, UPT ;  /* 0x000000080400728c */ /* 0x000fc8000bf01270 */
[----:B------:R-:W-:-:S12]  /*e690*/  USEL UR4, UR4, UR8, UP0 ;  /* 0x0000000804047287 */ /* 0x000fd80008000000 */
.L_x_991:
[----:B------:R-:W-:Y:S01]  /*e6a0*/  UIADD3 UR6, UR4, 0x5f, URZ ;  /* 0x0000005f04067890 */ /* 0x000fe2000fffe03f */
[----:B------:R-:W-:Y:S01]  /*e6b0*/  @UP1 ULDC UR8, c[0x0][0x44c] ;  /* 0x0001130000081ab9 */ /* 0x000fe20000000800 */
[----:B------:R-:W-:Y:S02]  /*e6c0*/  @UP1 ULDC UR13, c[0x0][0x450] ;  /* 0x00011400000d1ab9 */ /* 0x000fe40000000800 */
[----:B------:R-:W-:Y:S02]  /*e6d0*/  UIMAD.WIDE UR6, UR6, 0x2aaaaaab, URZ ;  /* 0x2aaaaaab060678a5 */ /* 0x000fe4000f8e023f */
[----:B------:R-:W-:Y:S02]  /*e6e0*/  UIMAD.WIDE.U32 UR8, UR42, UR8, URZ ;  /* 0x000000082a0872a5 */ /* 0x000fe4000f8e003f */
[----:B------:R-:W-:Y:S01]  /*e6f0*/  USHF.R.U32.HI UR39, URZ, 0x1f, UR7 ;  /* 0x0000001f3f277899 */ /* 0x000fe20008011607 */
[----:B------:R-:W-:Y:S01]  /*e700*/  UMOV UR4, UR42 ;  /* 0x0000002a00047c82 */ /* 0x000fe20008000000 */
[----:B------:R-:W-:-:S02]  /*e710*/  UIMAD UR10, UR10, UR12, -UR11 ;  /* 0x0000000c0a0a72a4 */ /* 0x000fc4000f8e0a0b */
[----:B------:R-:W-:Y:S02]  /*e720*/  @UP1 USHF.R.U32.HI UR4, URZ, UR13, UR9 ;  /* 0x0000000d3f041299 */ /* 0x000fe40008011609 */
[----:B------:R-:W-:Y:S02]  /*e730*/  ULEA.HI.SX32 UR39, UR7, UR39, 0x1c ;  /* 0x0000002707277291 */ /* 0x000fe4000f8fe23f */
[----:B------:R-:W-:Y:S02]  /*e740*/  UIADD3 UR4, UR10, UR4, URZ ;  /* 0x000000040a047290 */ /* 0x000fe4000fffe03f */
[----:B------:R-:W-:Y:S01]  /*e750*/  UISETP.LT.AND UP0, UPT, UR40, UR39, UPT ;  /* 0x000000272800728c */ /* 0x000fe2000bf01270 */
[----:B------:R-:W-:Y:S02]  /*e760*/  ULDC UR8, c[0x0][0x9dc] ;  /* 0x0002770000087ab9 */ /* 0x000fe40000000800 */
[----:B------:R-:W-:Y:S02]  /*e770*/  UIADD3 UR8, UR4, -UR8, URZ ;  /* 0x8000000804087290 */ /* 0x000fe4000fffe03f */
[----:B------:R-:W-:Y:S01]  /*e780*/  USEL UR9, UR40, UR39, UP0 ;  /* 0x0000002728097287 */ /* 0x000fe20008000000 */
[----:B------:R-:W-:Y:S11]  /*e790*/  @!P1 BRA `(.L_x_994) ;  /* 0x0000000000449947 */ /* 0x000ff60003800000 */
[----:B------:R-:W-:-:S06]  /*e7a0*/  UISETP.GT.AND UP0, UPT, UR4, -0x1, UPT ;  /* 0xffffffff0400788c */ /* 0x000fcc000bf04270 */
[----:B------:R-:W-:-:S13]  /*e7b0*/  PLOP3.LUT P0, PT, PT, PT, UP0, 0x80, 0x0 ;  /* 0x000000000000781c */ /* 0x000fda0003f0f008 */
[----:B------:R-:W-:Y:S05]  /*e7c0*/  @P0 BRA `(.L_x_995) ;  /* 0x00000000001c0947 */ /* 0x000fea0003800000 */
[----:B------:R-:W-:Y:S02]  /*e7d0*/  UISETP.NE.AND UP0, UPT, UR5, 0x1, UPT ;  /* 0x000000010500788c */ /* 0x000fe4000bf05270 */
[----:B------:R-:W-:-:S09]  /*e7e0*/  ULOP3.LUT UR4, URZ, UR4, URZ, 0x33, !UPT ;  /* 0x000000043f047292 */ /* 0x000fd2000f8e333f */
[----:B------:R-:W-:Y:S02]  /*e7f0*/  @UP0 ULDC.64 UR10, c[0x0][0x9e8] ;  /* 0x00027a00000a0ab9 */ /* 0x000fe40000000a00 */
[----:B------:R-:W-:-:S04]  /*e800*/  UIMAD.WIDE.U32 UR6, UR4, UR10, URZ ;  /* 0x0000000a040672a5 */ /* 0x000fc8000f8e003f */
[----:B------:R-:W-:-:S04]  /*e810*/  @UP0 USHF.R.U32.HI UR4, URZ, UR11, UR7 ;  /* 0x0000000b3f040299 */ /* 0x000fc80008011607 */
[----:B------:R-:W-:Y:S01]  /*e820*/  ULOP3.LUT UR4, URZ, UR4, URZ, 0x33, !UPT ;  /* 0x000000043f047292 */ /* 0x000fe2000f8e333f */
[----:B------:R-:W-:Y:S11]  /*e830*/  BRA `(.L_x_996) ;  /* 0x0000000000107947 */ /* 0x000ff60003800000 */
.L_x_995:
[----:B------:R-:W-:-:S11]  /*e840*/  UISETP.NE.AND UP0, UPT, UR5, 0x1, UPT ;  /* 0x000000010500788c */ /* 0x000fd6000bf05270 */
[----:B------:R-:W-:Y:S02]  /*e850*/  @UP0 ULDC.64 UR10, c[0x0][0x9e8] ;  /* 0x00027a00000a0ab9 */ /* 0x000fe40000000a00 */
[----:B------:R-:W-:-:S04]  /*e860*/  UIMAD.WIDE.U32 UR6, UR4, UR10, URZ ;  /* 0x0000000a040672a5 */ /* 0x000fc8000f8e003f */
[----:B------:R-:W-:-:S12]  /*e870*/  @UP0 USHF.R.U32.HI UR4, URZ, UR11, UR7 ;  /* 0x0000000b3f040299 */ /* 0x000fd80008011607 */
.L_x_996:
[----:B------:R-:W-:-:S04]  /*e880*/  UIMAD UR4, UR4, UR5, URZ ;  /* 0x00000005040472a4 */ /* 0x000fc8000f8e023f */
[----:B------:R-:W-:-:S04]  /*e890*/  UISETP.LT.AND UP0, UPT, UR8, UR4, UPT ;  /* 0x000000040800728c */ /* 0x000fc8000bf01270 */
[----:B------:R-:W-:-:S12]  /*e8a0*/  USEL UR8, UR8, UR4, !UP0 ;  /* 0x0000000408087287 */ /* 0x000fd8000c000000 */
.L_x_994:
[----:B------:R-:W-:-:S04]  /*e8b0*/  UIMAD.WIDE UR4, UR8, 0x2aaaaaab, URZ ;  /* 0x2aaaaaab080478a5 */ /* 0x000fc8000f8e023f */
[----:B------:R-:W-:-:S04]  /*e8c0*/  USHF.R.U32.HI UR4, URZ, 0x1f, UR5 ;  /* 0x0000001f3f047899 */ /* 0x000fc80008011605 */
[----:B------:R-:W-:Y:S02]  /*e8d0*/  ULEA.HI.SX32 UR4, UR5, UR4, 0x1c ;  /* 0x0000000405047291 */ /* 0x000fe4000f8fe23f */
[----:B------:R-:W-:Y:S02]  /*e8e0*/  USHF.R.U32.HI UR5, URZ, 0x10, UR41 ;  /* 0x000000103f057899 */ /* 0x000fe40008011629 */
[----:B------:R-:W-:Y:S02]  /*e8f0*/  ULOP3.LUT UR41, UR41, 0xffff, URZ, 0xc0, !UPT ;  /* 0x0000ffff29297892 */ /* 0x000fe4000f8ec03f */
[----:B------:R-:W-:Y:S01]  /*e900*/  VIMNMX R7, RZ, UR4, !PT ;  /* 0x00000004ff077c48 */ /* 0x000fe2000ffe0100 */
[----:B------:R-:W-:-:S03]  /*e910*/  UISETP.NE.AND UP0, UPT, UR5, URZ, UPT ;  /* 0x0000003f0500728c */ /* 0x000fc6000bf05270 */
[----:B------:R-:W-:Y:S01]  /*e920*/  ISETP.LT.AND P0, PT, R7, UR9, PT ;  /* 0x0000000907007c0c */ /* 0x000fe2000bf01270 */
[----:B------:R0:W-:Y:S04]  /*e930*/  STL [R1+0x8], R7 ;  /* 0x0000080701007387 */ /* 0x0001e80000100800 */
[----:B------:R0:W-:Y:S03]  /*e940*/  STL [R1+0xc], RZ ;  /* 0x00000cff01007387 */ /* 0x0001e60000100800 */
[----:B------:R-:W-:-:S05]  /*e950*/  @!UP0 ULDC UR5, c[0x0][0x9f0] ;  /* 0x00027c0000058ab9 */ /* 0x000fca0000000800 */
[----:B0-----:R-:W-:Y:S05]  /*e960*/  @!P0 BRA `(.L_x_997) ;  /* 0x0000000000708947 */ /* 0x001fea0003800000 */
[----:B------:R-:W-:Y:S01]  /*e970*/  IMAD.U32 R6, RZ, RZ, UR5 ;  /* 0x00000005ff067e24 */ /* 0x000fe2000f8e00ff */
[----:B------:R-:W-:Y:S01]  /*e980*/  UIADD3 UR4, UR5, -0x1, UR9 ;  /* 0xffffffff05047890 */ /* 0x000fe2000fffe009 */
[----:B------:R-:W-:-:S03]  /*e990*/  IMAD.MOV.U32 R2, RZ, RZ, RZ ;  /* 0x000000ffff027224 */ /* 0x000fc600078e00ff */
[-C--:B------:R-:W-:Y:S02]  /*e9a0*/  IABS R0, R6.reuse ;  /* 0x0000000600007213 */ /* 0x080fe40000000000 */
[----:B------:R-:W-:Y:S02]  /*e9b0*/  IABS R6, R6 ;  /* 0x0000000600067213 */ /* 0x000fe40000000000 */
[----:B------:R-:W0:Y:S08]  /*e9c0*/  I2F.RP R4, R0 ;  /* 0x0000000000047306 */ /* 0x000e300000209400 */
[----:B0-----:R-:W0:Y:S02]  /*e9d0*/  MUFU.RCP R4, R4 ;  /* 0x0000000400047308 */ /* 0x001e240000001000 */
[----:B0-----:R-:W-:-:S06]  /*e9e0*/  VIADD R3, R4, 0xffffffe ;  /* 0x0ffffffe04037836 */ /* 0x001fcc0000000000 */
[----:B------:R-:W0:Y:S02]  /*e9f0*/  F2I.FTZ.U32.TRUNC.NTZ R3, R3 ;  /* 0x0000000300037305 */ /* 0x000e24000021f000 */
[----:B0-----:R-:W-:-:S04]  /*ea00*/  IMAD.MOV R5, RZ, RZ, -R3 ;  /* 0x000000ffff057224 */ /* 0x001fc800078e0a03 */
[----:B------:R-:W-:-:S04]  /*ea10*/  IMAD R5, R5, R0, RZ ;  /* 0x0000000005057224 */ /* 0x000fc800078e02ff */
[----:B------:R-:W-:Y:S01]  /*ea20*/  IMAD.HI.U32 R5, R3, R5, R2 ;  /* 0x0000000503057227 */ /* 0x000fe200078e0002 */
[----:B------:R-:W-:-:S03]  /*ea30*/  IADD3 R2, -R7, UR4, RZ ;  /* 0x0000000407027c10 */ /* 0x000fc6000fffe1ff */
[----:B------:R-:W-:Y:S01]  /*ea40*/  IMAD.MOV R3, RZ, RZ, -R6 ;  /* 0x000000ffff037224 */ /* 0x000fe200078e0a06 */
[----:B------:R-:W-:Y:S02]  /*ea50*/  IABS R4, R2 ;  /* 0x0000000200047213 */ /* 0x000fe40000000000 */
[----:B------:R-:W-:-:S03]  /*ea60*/  LOP3.LUT R2, R2, UR5, RZ, 0x3c, !PT ;  /* 0x0000000502027c12 */ /* 0x000fc6000f8e3cff */
[----:B------:R-:W-:Y:S01]  /*ea70*/  IMAD.HI.U32 R5, R5, R4, RZ ;  /* 0x0000000405057227 */ /* 0x000fe200078e00ff */
[----:B------:R-:W-:-:S03]  /*ea80*/  ISETP.GE.AND P2, PT, R2, RZ, PT ;  /* 0x000000ff0200720c */ /* 0x000fc60003f46270 */
[----:B------:R-:W-:-:S05]  /*ea90*/  IMAD R3, R5, R3, R4 ;  /* 0x0000000305037224 */ /* 0x000fca00078e0204 */
[----:B------:R-:W-:-:S13]  /*eaa0*/  ISETP.GT.U32.AND P1, PT, R0, R3, PT ;  /* 0x000000030000720c */ /* 0x000fda0003f24070 */
[----:B------:R-:W-:Y:S02]  /*eab0*/  @!P1 IMAD.IADD R3, R3, 0x1, -R0 ;  /* 0x0000000103039824 */ /* 0x000fe400078e0a00 */
[----:B------:R-:W-:Y:S01]  /*eac0*/  @!P1 VIADD R5, R5, 0x1 ;  /* 0x0000000105059836 */ /* 0x000fe20000000000 */
[----:B------:R-:W-:Y:S02]  /*ead0*/  ISETP.NE.AND P1, PT, RZ, UR5, PT ;  /* 0x00000005ff007c0c */ /* 0x000fe4000bf25270 */
[----:B------:R-:W-:-:S13]  /*eae0*/  ISETP.GE.U32.AND P0, PT, R3, R0, PT ;  /* 0x000000000300720c */ /* 0x000fda0003f06070 */
[----:B------:R-:W-:-:S04]  /*eaf0*/  @P0 VIADD R5, R5, 0x1 ;  /* 0x0000000105050836 */ /* 0x000fc80000000000 */
[----:B------:R-:W-:Y:S01]  /*eb00*/  @!P2 IMAD.MOV R5, RZ, RZ, -R5 ;  /* 0x000000ffff05a224 */ /* 0x000fe200078e0a05 */
[----:B------:R-:W-:-:S05]  /*eb10*/  @!P1 LOP3.LUT R5, RZ, UR5, RZ, 0x33, !PT ;  /* 0x00000005ff059c12 */ /* 0x000fca000f8e33ff */
[----:B------:R0:W-:Y:S02]  /*eb20*/  STL [R1+0xc], R5 ;  /* 0x00000c0501007387 */ /* 0x0001e40000100800 */
.L_x_997:
[----:B------:R-:W2:Y:S01]  /*eb30*/  LDL R2, [R1+0xc] ;  /* 0x00000c0001027983 */ /* 0x000ea20000100800 */
[----:B------:R-:W-:Y:S02]  /*eb40*/  IMAD.MOV.U32 R9, RZ, RZ, 0x1 ;  /* 0x00000001ff097424 */ /* 0x000fe400078e00ff */
[----:B------:R-:W-:Y:S02]  /*eb50*/  IMAD.MOV.U32 R3, RZ, RZ, 0x1 ;  /* 0x00000001ff037424 */ /* 0x000fe400078e00ff */
[----:B--2---:R-:W-:-:S05]  /*eb60*/  IMAD R0, R2, UR41, R7 ;  /* 0x0000002902007c24 */ /* 0x004fca000f8e0207 */
[----:B------:R-:W-:Y:S01]  /*eb70*/  VIADDMNMX R18, R0, R2, UR9, PT ;  /* 0x0000000900127e46 */ /* 0x000fe2000b800102 */
[----:B------:R1:W-:Y:S03]  /*eb80*/  STL [R1+0x4], R0 ;  /* 0x0000040001007387 */ /* 0x0003e60000100800 */
[----:B------:R-:W-:Y:S01]  /*eb90*/  ISETP.GT.AND P0, PT, R18, R0, PT ;  /* 0x000000001200720c */ /* 0x000fe20003f04270 */
[----:B------:R2:W-:Y:S01]  /*eba0*/  STL [R1+0x10], R18 ;  /* 0x0000101201007387 */ /* 0x0005e20000100800 */
[----:B-1----:R-:W-:-:S11]  /*ebb0*/  IMAD.MOV.U32 R0, RZ, RZ, RZ ;  /* 0x000000ffff007224 */ /* 0x002fd600078e00ff */
[----:B--2---:R-:W-:Y:S05]  /*ebc0*/  @!P0 BRA `(.L_x_990) ;  /* 0x0000003400488947 */ /* 0x004fea0003800000 */
[----:B------:R-:W1:Y:S01]  /*ebd0*/  S2UR UR4, SR_CgaCtaId ;  /* 0x00000000000479c3 */ /* 0x000e620000008800 */
[----:B------:R-:W-:Y:S02]  /*ebe0*/  UMOV UR38, 0x400 ;  /* 0x0000040000267882 */ /* 0x000fe40000000000 */
[----:B-1----:R-:W-:-:S04]  /*ebf0*/  ULEA UR38, UR4, UR38, 0x18 ;  /* 0x0000002604267291 */ /* 0x002fc8000f8ec03f */
        /* <DEDUP_REMOVED lines=8> */
[----:B------:R-:W-:Y:S02]  /*ec80*/  IMAD.U32 R4, RZ, RZ, UR6 ;  /* 0x00000006ff047e24 */ /* 0x000fe4000f8e00ff */
[----:B------:R-:W1:Y:S01]  /*ec90*/  LDC.64 R2, c[0x4][R2] ;  /* 0x0100000002027b82 */ /* 0x000e620000000a00 */
[----:B0-----:R-:W-:Y:S02]  /*eca0*/  IMAD.U32 R5, RZ, RZ, UR7 ;  /* 0x00000007ff057e24 */ /* 0x001fe4000f8e00ff */
        /* <DEDUP_REMOVED lines=8> */
[----:B-1----:R-:W-:Y:S05]  /*ed30*/  CALL.ABS.NOINC R2 ;  /* 0x0000000002007343 */ /* 0x002fea0003c00000 */
.L_x_998:
        /* <DEDUP_REMOVED lines=8> */
[----:B------:R1:W2:Y:S01]  /*edc0*/  LDC.64 R2, c[0x4][R16] ;  /* 0x0100000010027b82 */ /* 0x0002a20000000a00 */
[----:B------:R-:W-:Y:S02]  /*edd0*/  IMAD.U32 R4, RZ, RZ, UR6 ;  /* 0x00000006ff047e24 */ /* 0x000fe4000f8e00ff */
[----:B0-----:R-:W-:Y:S02]  /*ede0*/  IMAD.U32 R5, RZ, RZ, UR7 ;  /* 0x00000007ff057e24 */ /* 0x001fe4000f8e00ff */
[----:B------:R-:W-:Y:S02]  /*edf0*/  IMAD.U32 R6, RZ, RZ, UR8 ;  /* 0x00000008ff067e24 */ /* 0x000fe4000f8e00ff */
[----:B------:R-:W-:-:S02]  /*ee00*/  IMAD.U32 R7, RZ, RZ, UR9 ;  /* 0x00000009ff077e24 */ /* 0x000fc4000f8e00ff */
[----:B------:R-:W-:Y:S02]  /*ee10*/  IMAD.U32 R10, RZ, RZ, UR4 ;  /* 0x00000004ff0a7e24 */ /* 0x000fe4000f8e00ff */
[----:B------:R-:W-:Y:S02]  /*ee20*/  IMAD.U32 R11, RZ, RZ, UR5 ;  /* 0x00000005ff0b7e24 */ /* 0x000fe4000f8e00ff */
[----:B------:R-:W-:Y:S02]  /*ee30*/  IMAD.MOV.U32 R8, RZ, RZ, 0x70 ;  /* 0x00000070ff087424 */ /* 0x000fe400078e00ff */
[----:B------:R-:W-:Y:S02]  /*ee40*/  IMAD.MOV.U32 R12, RZ, RZ, 0x1 ;  /* 0x00000001ff0c7424 */ /* 0x000fe400078e00ff */
[----:B-1----:R-:W-:-:S07]  /*ee50*/  IMAD.MOV.U32 R13, RZ, RZ, RZ ;  /* 0x000000ffff0d7224 */ /* 0x002fce00078e00ff */
[----:B------:R-:W-:-:S07]  /*ee60*/  LEPC R20, `(.L_x_1000) ;  /* 0x000000001014794e */ /* 0x000fce0000000000 */
[----:B--2---:R-:W-:Y:S05]  /*ee70*/  CALL.ABS.NOINC R2 ;  /* 0x0000000002007343 */ /* 0x004fea0003c00000 */
.L_x_1000:
[----:B------:R0:W1:Y:S01]  /*ee80*/  LDC.64 R2, c[0x4][R16] ;  /* 0x0100000010027b82 */ /* 0x0000620000000a00 */
[----:B------:R-:W-:Y:S01]  /*ee90*/  ULDC.64 UR6, c[0x4][0x118] ;  /* 0x0100460000067ab9 */ /* 0x000fe20000000a00 */
[----:B------:R-:W-:Y:S01]  /*eea0*/  ULDC.64 UR8, c[0x4][0x120] ;  /* 0x0100480000087ab9 */ /* 0x000fe20000000a00 */
[----:B------:R-:W-:Y:S01]  /*eeb0*/  ULDC.64 UR4, c[0x4][0xb0] ;  /* 0x01002c0000047ab9 */ /* 0x000fe20000000a00 */
[----:B------:R-:W-:Y:S02]  /*eec0*/  IMAD.U32 R4, RZ, RZ, UR6 ;  /* 0x00000006ff047e24 */ /* 0x000fe4000f8e00ff */
[----:B------:R-:W-:Y:S02]  /*eed0*/  IMAD.U32 R5, RZ, RZ, UR7 ;  /* 0x00000007ff057e24 */ /* 0x000fe4000f8e00ff */
[----:B------:R-:W-:Y:S02]  /*eee0*/  IMAD.U32 R6, RZ, RZ, UR8 ;  /* 0x00000008ff067e24 */ /* 0x000fe4000f8e00ff */
[----:B------:R-:W-:-:S02]  /*eef0*/  IMAD.U32 R7, RZ, RZ, UR9 ;  /* 0x00000009ff077e24 */ /* 0x000fc4000f8e00ff */
[----:B------:R-:W-:Y:S02]  /*ef00*/  IMAD.U32 R10, RZ, RZ, UR4 ;  /* 0x00000004ff0a7e24 */ /* 0x000fe4000f8e00ff */
[----:B------:R-:W-:Y:S02]  /*ef10*/  IMAD.U32 R11, RZ, RZ, UR5 ;  /* 0x00000005ff0b7e24 */ /* 0x000fe4000f8e00ff */
[----:B------:R-:W-:Y:S02]  /*ef20*/  IMAD.MOV.U32 R8, RZ, RZ, 0x70 ;  /* 0x00000070ff087424 */ /* 0x000fe400078e00ff */
[----:B------:R-:W-:Y:S02]  /*ef30*/  IMAD.MOV.U32 R12, RZ, RZ, 0x1 ;  /* 0x00000001ff0c7424 */ /* 0x000fe400078e00ff */
[----:B0-----:R-:W-:-:S07]  /*ef40*/  IMAD.MOV.U32 R13, RZ, RZ, RZ ;  /* 0x000000ffff0d7224 */ /* 0x001fce00078e00ff */
[----:B------:R-:W-:-:S07]  /*ef50*/  LEPC R20, `(.L_x_999) ;  /* 0x000000001014794e */ /* 0x000fce0000000000 */
[----:B-1----:R-:W-:Y:S05]  /*ef60*/  CALL.ABS.NOINC R2 ;  /* 0x0000000002007343 */ /* 0x002fea0003c00000 */
.L_x_999:
[----:B------:R-:W1:Y:S02]  /*ef70*/  LDC.64 R2, c[0x0][0x9f8] ;  /* 0x00027e00ff027b82 */ /* 0x000e640000000a00 */
[----:B-1----:R-:W-:-:S04]  /*ef80*/  ISETP.NE.U32.AND P0, PT, R2, RZ, PT ;  /* 0x000000ff0200720c */ /* 0x002fc80003f05070 */
[----:B------:R-:W-:-:S13]  /*ef90*/  ISETP.NE.AND.EX P0, PT, R3, RZ, PT, P0 ;  /* 0x000000ff0300720c */ /* 0x000fda0003f05300 */
[----:B------:R-:W1:Y:S02]  /*efa0*/  @P0 LDC.64 R2, c[0x0][0x9f8] ;  /* 0x00027e00ff020b82 */ /* 0x000e640000000a00 */
[----:B-1----:R-:W-:-:S05]  /*efb0*/  @P0 IMAD.WIDE R2, R19, 0x4, R2 ;  /* 0x0000000413020825 */ /* 0x002fca00078e0202 */
[----:B------:R1:W2:Y:S01]  /*efc0*/  @P0 LDG.E R19, desc[UR60][R2.64] ;  /* 0x0000003c02130981 */ /* 0x0002a2000c1e1900 */
[----:B------:R-:W-:Y:S01]  /*efd0*/  UMOV UR4, 0xffffffff ;  /* 0xffffffff00047882 */ /* 0x000fe20000000000 */
[----:B------:R-:W-:Y:S01]  /*efe0*/  LOP3.LUT R17, R17, 0xfffffffe, RZ, 0xc0, !PT ;  /* 0xfffffffe11117812 */ /* 0x000fe200078ec0ff */
[----:B------:R-:W-:Y:S01]  /*eff0*/  VIADD R18, R18, 0xffffffff ;  /* 0xffffffff12127836 */ /* 0x000fe20000000000 */
[----:B------:R-:W3:Y:S01]  /*f000*/  S2R R0, SR_TID.X ;  /* 0x0000000000007919 */ /* 0x000ee20000002100 */
[----:B-1----:R-:W1:Y:S02]  /*f010*/  LDC.64 R2, c[0x0][0x418] ;  /* 0x00010600ff027b82 */ /* 0x002e640000000a00 */
[----:B-1----:R-:W-:Y:S02]  /*f020*/  ISETP.NE.U32.AND P0, PT, R2, RZ, PT ;  /* 0x000000ff0200720c */ /* 0x002fe40003f05070 */
[----:B---3--:R-:W-:Y:S02]  /*f030*/  SHF.R.U32.HI R0, RZ, 0x5, R0 ;  /* 0x00000005ff007819 */ /* 0x008fe40000011600 */
[----:B------:R-:W-:-:S02]  /*f040*/  ISETP.NE.AND.EX P1, PT, R3, RZ, PT, P0 ;  /* 0x000000ff0300720c */ /* 0x000fc40003f25300 */
[----:B------:R-:W-:-:S11]  /*f050*/  LOP3.LUT R0, R0, 0x3, RZ, 0xc0, !PT ;  /* 0x0000000300007812 */ /* 0x000fd600078ec0ff */
[----:B------:R-:W-:Y:S02]  /*f060*/  @P1 LOP3.LUT R17, R17, 0x1, RZ, 0xfc, !PT ;  /* 0x0000000111111812 */ /* 0x000fe400078efcff */
[----:B--2---:R-:W-:Y:S02]  /*f070*/  SHF.R.S32.HI R6, RZ, 0x1f, R19 ;  /* 0x0000001fff067819 */ /* 0x004fe40000011413 */
[----:B------:R-:W-:-:S03]  /*f080*/  SEL R16, R19, RZ, !P1 ;  /* 0x000000ff13107207 */ /* 0x000fc60004800000 */
[----:B------:R1:W-:Y:S01]  /*f090*/  STL [R1], R6 ;  /* 0x0000000601007387 */ /* 0x0003e20000100800 */
[----:B------:R-:W-:Y:S05]  /*f0a0*/  BRA.DIV UR4, `(.L_x_1001) ;  /* 0x0000003604b07947 */ /* 0x000fea000b800000 */
[----:B------:R2:W3:Y:S02]  /*f0b0*/  SHFL.IDX PT, R14, R0, RZ, 0x1f ;  /* 0x00001fff000e7589 */ /* 0x0004e400000e0000 */
.L_x_1081:
[----:B---3--:R-:W-:Y:S02]  /*f0c0*/  ISETP.NE.AND P0, PT, R14, RZ, PT ;  /* 0x000000ff0e00720c */ /* 0x008fe40003f05270 */
[----:B------:R-:W-:Y:S02]  /*f0d0*/  PLOP3.LUT P2, PT, PT, PT, PT, 0x8, 0x0 ;  /* 0x000000000000781c */ /* 0x000fe40003f4e170 */
[----:B------:R-:W-:-:S11]  /*f0e0*/  LOP3.LUT R17, R17, 0xfffffffd, RZ, 0xc0, !PT ;  /* 0xfffffffd11117812 */ /* 0x000fd600078ec0ff */
[----:B------:R-:W-:Y:S01]  /*f0f0*/  @P2 LOP3.LUT R17, R17, 0x2, RZ, 0xfc, !PT ;  /* 0x0000000211112812 */ /* 0x000fe200078efcff */
[----:B------:R-:W-:Y:S06]  /*f100*/  @P0 BRA `(.L_x_1002) ;  /* 0x0000000400100947 */ /* 0x000fec0003800000 */
[----:B------:R-:W-:-:S03]  /*f110*/  UMOV UR4, 0xffffffff ;  /* 0xffffffff00047882 */ /* 0x000fc60000000000 */
[----:B------:R-:W-:Y:S05]  /*f120*/  BRA.DIV UR4, `(.L_x_1003) ;  /* 0x0000003604b07947 */ /* 0x000fea000b800000 */
[----:B------:R-:W-:-:S13]  /*f130*/  ELECT P6, URZ, PT ;  /* 0x00000000003f782f */ /* 0x000fda00038c0000 */
.L_x_1084:
[----:B------:R-:W-:Y:S05]  /*f140*/  @!P6 BRA `(.L_x_1002) ;  /* 0x000000040000e947 */ /* 0x000fea0003800000 */
[----:B------:R-:W-:Y:S01]  /*f150*/  IMAD.MOV.U32 R16, RZ, RZ, R19 ;  /* 0x000000ffff107224 */ /* 0x000fe200078e0013 */
[----:B------:R-:W-:Y:S06]  /*f160*/  @!P1 BRA `(.L_x_1004) ;  /* 0x0000000000449947 */ /* 0x000fec0003800000 */
[----:B------:R-:W3:Y:S01]  /*f170*/  LDC R7, c[0x0][0x43c] ;  /* 0x00010f00ff077b82 */ /* 0x000ee20000000800 */
[----:B------:R-:W-:Y:S01]  /*f180*/  ULDC.64 UR4, c[0x0][0x428] ;  /* 0x00010a0000047ab9 */ /* 0x000fe20000000a00 */
[----:B---3--:R-:W-:-:S13]  /*f190*/  ISETP.NE.AND P0, PT, R7, 0x1, PT ;  /* 0x000000010700780c */ /* 0x008fda0003f05270 */
[----:B0-----:R-:W2:Y:S02]  /*f1a0*/  @P0 LDC.64 R4, c[0x0][0x440] ;  /* 0x00011000ff040b82 */ /* 0x001ea40000000a00 */
[----:B--2---:R-:W-:-:S04]  /*f1b0*/  @P0 IMAD.HI.U32 R0, R18, R4, RZ ;  /* 0x0000000412000227 */ /* 0x004fc800078e00ff */
        /* <DEDUP_REMOVED lines=8> */
[----:B------:R-:W-:-:S03]  /*f240*/  LEA R2, P0, R4, R2, 0x2 ;  /* 0x0000000204027211 */ /* 0x000fc600078010ff */
[----:B------:R-:W-:-:S05]  /*f250*/  IMAD.IADD R0, R5, 0x1, R7 ;  /* 0x0000000105007824 */ /* 0x000fca00078e0207 */
[----:B------:R-:W-:-:S05]  /*f260*/  LEA.HI.X R3, R4, R3, R0, 0x2, P0 ;  /* 0x0000000304037211 */ /* 0x000fca00000f1400 */
[----:B------:R3:W5:Y:S02]  /*f270*/  LDG.E R16, desc[UR60][R2.64] ;  /* 0x0000003c02107981 */ /* 0x000764000c1e1900 */
.L_x_1004:
[----:B--2---:R-:W-:Y:S01]  /*f280*/  IMAD.MOV.U32 R0, RZ, RZ, 0x1 ;  /* 0x00000001ff007424 */ /* 0x004fe200078e00ff */
[----:B-1----:R-:W3:Y:S04]  /*f290*/  S2R R6, SR_TID.X ;  /* 0x0000000000067919 */ /* 0x002ee80000002100 */
[----:B------:R-:W-:-:S04]  /*f2a0*/  SHF.L.U32 R0, R0, 0x1f, RZ ;  /* 0x0000001f00007819 */ /* 0x000fc800000006ff */
[----:B------:R-:W1:Y:S01]  /*f2b0*/  SYNCS.PHASECHK.TRANS64.TRYWAIT P0, [UR38+0x2a840], R0 ;  /* 0x02a84000ff0075a7 */ /* 0x000e620008000166 */
[----:B---3--:R-:W-:-:S04]  /*f2c0*/  LOP3.LUT R2, R6, 0x7f, RZ, 0xc0, !PT ;  /* 0x0000007f06027812 */ /* 0x008fc800078ec0ff */
[----:B------:R-:W-:Y:S01]  /*f2d0*/  ISETP.NE.AND P1, PT, R2, RZ, PT ;  /* 0x000000ff0200720c */ /* 0x000fe20003f25270 */
[----:B-1----:R-:W-:-:S12]  /*f2e0*/  @!P0 BRA `(.L_x_1005) ;  /* 0x0000003400608947 */ /* 0x002fd80003800000 */
.L_x_1085:
[----:B------:R-:W-:Y:S05]  /*f2f0*/  @P1 BRA `(.L_x_1006) ;  /* 0x0000000000181947 */ /* 0x000fea0003800000 */
[----:B------:R-:W2:Y:S01]  /*f300*/  S2R R2, SR_TID.X ;  /* 0x0000000000027919 */ /* 0x000ea20000002100 */
[----:B-1----:R-:W-:-:S04]  /*f310*/  IMAD.MOV.U32 R0, RZ, RZ, 0x9000 ;  /* 0x00009000ff007424 */ /* 0x002fc800078e00ff */
[----:B------:R3:W-:Y:S01]  /*f320*/  SYNCS.ARRIVE.TRANS64 RZ, [UR38+0x2a830], R0 ;  /* 0x02a83000ffff79a7 */ /* 0x0007e20008000026 */
[----:B--2---:R-:W-:-:S13]  /*f330*/  LOP3.LUT P0, RZ, R2, 0x1f, RZ, 0xc0, !PT ;  /* 0x0000001f02ff7812 */ /* 0x004fda000780c0ff */
[----:B---3--:R-:W-:Y:S05]  /*f340*/  @!P0 BRA `(.L_x_1006) ;  /* 0x0000000000048947 */ /* 0x008fea0003800000 */
[----:B------:R-:W-:Y:S01]  /*f350*/  BPT.TRAP 0x1 ;  /* 0x000000040000795c */ /* 0x000fe20000300000 */
.L_x_1006:
        /* <DEDUP_REMOVED lines=10> */
[----:B------:R-:W-:Y:S02]  /*f400*/  UIMAD UR11, UR11, 0x60, URZ ;  /* 0x000000600b0b78a4 */ /* 0x000fe4000f8e023f */
        /* <DEDUP_REMOVED lines=13> */
[----:B------:R-:W-:Y:S01]  /*f4e0*/  UMOV UR21, UR13 ;  /* 0x0000000d00157c82 */ /* 0x000fe20008000000 */
[----:B------:R3:W-:Y:S01]  /*f4f0*/  UTMALDG.4D [UR8], [UR4], desc[UR6] ;  /* 0x00000608040075b4 */ /* 0x0007e20008019000 */
[----:B------:R-:W-:Y:S01]  /*f500*/  UMOV UR19, UR11 ;  /* 0x0000000b00137c82 */ /* 0x000fe20008000000 */
[----:B------:R-:W-:Y:S01]  /*f510*/  @P0 LOP3.LUT R17, R17, 0x2, RZ, 0xfc, !PT ;  /* 0x0000000211110812 */ /* 0x000fe200078efcff */
[----:B------:R3:W-:Y:S01]  /*f520*/  UTMALDG.4D [UR24], [UR4], desc[UR6] ;  /* 0x00000618040075b4 */ /* 0x0007e20008019000 */
[----:B------:R3:W-:Y:S02]  /*f530*/  UTMALDG.4D [UR16], [UR4], desc[UR6] ;  /* 0x00000610040075b4 */ /* 0x0007e40008019000 */
[----:B---3--:R-:W-:-:S03]  /*f540*/  NOP ;  /* 0x0000000000007918 */ /* 0x008fc60000000000 */
.L_x_1002:
        /* <DEDUP_REMOVED lines=11> */
[----:B-1----:R-:W1:Y:S01]  /*f600*/  LDC.64 R2, c[0x4][R2] ;  /* 0x0100000002027b82 */ /* 0x002e620000000a00 */
        /* <DEDUP_REMOVED lines=9> */
[----:B-12---:R-:W-:Y:S05]  /*f6a0*/  CALL.ABS.NOINC R2 ;  /* 0x0000000002007343 */ /* 0x006fea0003c00000 */
.L_x_1007:
[----:B------:R-:W0:Y:S01]  /*f6b0*/  S2R R4, SR_CTAID.Z ;  /* 0x0000000000047919 */ /* 0x000e220000002700 */
[----:B------:R-:W3:Y:S01]  /*f6c0*/  LDC R8, c[0x0][0x448] ;  /* 0x00011200ff087b82 */ /* 0x000ee20000000800 */
[----:B------:R-:W-:Y:S01]  /*f6d0*/  USHF.R.S32.HI UR4, URZ, 0x1f, UR36 ;  /* 0x0000001f3f047899 */ /* 0x000fe20008011424 */
[----:B------:R-:W4:Y:S01]  /*f6e0*/  S2R R11, SR_TID.X ;  /* 0x00000000000b7919 */ /* 0x000f220000002100 */
[----:B------:R-:W-:Y:S02]  /*f6f0*/  ULDC.64 UR8, c[0x0][0x2d8] ;  /* 0x0000b60000087ab9 */ /* 0x000fe40000000a00 */
[----:B------:R-:W-:-:S03]  /*f700*/  UIMAD UR6, UR4, UR8, URZ ;  /* 0x00000008040672a4 */ /* 0x000fc6000f8e023f */
[----:B-1----:R-:W2:Y:S01]  /*f710*/  LDC.64 R2, c[0x0][0x2e0] ;  /* 0x0000b800ff027b82 */ /* 0x002ea20000000a00 */
[----:B------:R-:W-:Y:S02]  /*f720*/  UIMAD.WIDE.U32 UR4, UR36, UR8, URZ ;  /* 0x00000008240472a5 */ /* 0x000fe4000f8e003f */
[----:B------:R-:W-:-:S04]  /*f730*/  UIMAD UR6, UR36, UR9, UR6 ;  /* 0x00000009240672a4 */ /* 0x000fc8000f8e0206 */
[----:B------:R-:W-:Y:S01]  /*f740*/  UIADD3 UR5, UR5, UR6, URZ ;  /* 0x0000000605057290 */ /* 0x000fe2000fffe03f */
[----:B---3--:R-:W-:Y:S02]  /*f750*/  ISETP.NE.AND P0, PT, R8, 0x1, PT ;  /* 0x000000010800780c */ /* 0x008fe40003f05270 */
[----:B0-----:R-:W-:Y:S02]  /*f760*/  SHF.R.S32.HI R5, RZ, 0x1f, R4 ;  /* 0x0000001fff057819 */ /* 0x001fe40000011404 */
[----:B----4-:R-:W-:-:S03]  /*f770*/  LOP3.LUT R9, R11, 0x7f, RZ, 0xc0, !PT ;  /* 0x0000007f0b097812 */ /* 0x010fc600078ec0ff */
[-C--:B--2---:R-:W-:Y:S02]  /*f780*/  IMAD R0, R5, R2.reuse, RZ ;  /* 0x0000000205007224 */ /* 0x084fe400078e02ff */
[----:B------:R-:W-:Y:S02]  /*f790*/  IMAD.SHL.U32 R7, R11, 0x10, RZ ;  /* 0x000000100b077824 */ /* 0x000fe400078e00ff */
[C---:B------:R-:W-:Y:S02]  /*f7a0*/  IMAD R5, R4.reuse, R3, R0 ;  /* 0x0000000304057224 */ /* 0x040fe400078e0200 */
[----:B------:R-:W-:Y:S01]  /*f7b0*/  IMAD.WIDE.U32 R2, R4, R2, UR4 ;  /* 0x0000000404027e25 */ /* 0x000fe2000f8e0002 */
[----:B------:R-:W0:Y:S01]  /*f7c0*/  @P0 LDC R0, c[0x0][0x450] ;  /* 0x00011400ff000b82 */ /* 0x000e220000000800 */
[----:B------:R-:W-:Y:S01]  /*f7d0*/  SHF.R.U32.HI R4, RZ, 0x3, R9 ;  /* 0x00000003ff047819 */ /* 0x000fe20000011609 */
[----:B------:R-:W-:Y:S01]  /*f7e0*/  ULDC.64 UR4, c[0x0][0x2d0] ;  /* 0x0000b40000047ab9 */ /* 0x000fe20000000a00 */
[----:B------:R-:W-:-:S02]  /*f7f0*/  IMAD.IADD R3, R3, 0x1, R5 ;  /* 0x0000000103037824 */ /* 0x000fc400078e0205 */
[----:B------:R-:W-:-:S03]  /*f800*/  LOP3.LUT R6, R4, 0x70, R7, 0xf8, !PT ;  /* 0x0000007004067812 */ /* 0x000fc600078ef807 */
[----:B------:R-:W1:Y:S02]  /*f810*/  @P0 LDC R5, c[0x0][0x44c] ;  /* 0x00011300ff050b82 */ /* 0x000e640000000800 */
[----:B------:R-:W-:-:S04]  /*f820*/  VIADD R6, R6, UR42 ;  /* 0x0000002a06067c36 */ /* 0x000fc80008000000 */
[----:B-1----:R-:W-:-:S04]  /*f830*/  @P0 IMAD.HI.U32 R7, R6, R5, RZ ;  /* 0x0000000506070227 */ /* 0x002fc800078e00ff */
[----:B------:R-:W-:Y:S01]  /*f840*/  IMAD.MOV.U32 R5, RZ, RZ, R6 ;  /* 0x000000ffff057224 */ /* 0x000fe200078e0006 */
[----:B0-----:R-:W-:-:S05]  /*f850*/  @P0 SHF.R.U32.HI R5, RZ, R0, R7 ;  /* 0x00000000ff050219 */ /* 0x001fca0000011607 */
[----:B------:R-:W-:Y:S02]  /*f860*/  IMAD.MOV R7, RZ, RZ, -R5 ;  /* 0x000000ffff077224 */ /* 0x000fe400078e0a05 */
[----:B------:R-:W-:-:S04]  /*f870*/  IMAD.WIDE.U32 R2, R5, UR4, R2 ;  /* 0x0000000405027c25 */ /* 0x000fc8000f8e0002 */
[----:B------:R-:W-:Y:S01]  /*f880*/  IMAD R0, R8, R7, R6 ;  /* 0x0000000708007224 */ /* 0x000fe200078e0206 */
[----:B------:R-:W-:Y:S01]  /*f890*/  SHF.R.S32.HI R6, RZ, 0x1f, R5 ;  /* 0x0000001fff067819 */ /* 0x000fe20000011405 */
[----:B------:R-:W-:-:S04]  /*f8a0*/  IMAD.SHL.U32 R7, R9, 0x8, RZ ;  /* 0x0000000809077824 */ /* 0x000fc800078e00ff */
[----:B------:R-:W-:-:S04]  /*f8b0*/  IMAD R6, R6, UR4, RZ ;  /* 0x0000000406067c24 */ /* 0x000fc8000f8e02ff */
[----:B------:R-:W-:Y:S01]  /*f8c0*/  IMAD R5, R5, UR5, R6 ;  /* 0x0000000505057c24 */ /* 0x000fe2000f8e0206 */
[----:B------:R-:W-:-:S03]  /*f8d0*/  ULDC.64 UR4, c[0x0][0x2c8] ;  /* 0x0000b20000047ab9 */ /* 0x000fc60000000a00 */
[----:B------:R-:W-:Y:S01]  /*f8e0*/  IMAD.IADD R3, R3, 0x1, R5 ;  /* 0x0000000103037824 */ /* 0x000fe200078e0205 */
[----:B------:R-:W-:Y:S01]  /*f8f0*/  SHF.R.S32.HI R5, RZ, 0x1f, R0 ;  /* 0x0000001fff057819 */ /* 0x000fe20000011400 */
[----:B------:R-:W-:-:S04]  /*f900*/  IMAD.WIDE.U32 R2, R0, UR4, R2 ;  /* 0x0000000400027c25 */ /* 0x000fc8000f8e0002 */
[----:B------:R-:W-:-:S04]  /*f910*/  IMAD R5, R5, UR4, RZ ;  /* 0x0000000405057c24 */ /* 0x000fc8000f8e02ff */
[----:B------:R-:W-:Y:S01]  /*f920*/  IMAD R5, R0, UR5, R5 ;  /* 0x0000000500057c24 */ /* 0x000fe2000f8e0205 */
[----:B------:R-:W-:Y:S02]  /*f930*/  ULDC.64 UR4, c[0x0][0x280] ;  /* 0x0000a00000047ab9 */ /* 0x000fe40000000a00 */
[----:B------:R-:W-:Y:S01]  /*f940*/  LEA R0, P0, R2, UR4, 0x1 ;  /* 0x0000000402007c11 */ /* 0x000fe2000f8008ff */
[----:B------:R-:W-:Y:S01]  /*f950*/  IMAD.IADD R3, R3, 0x1, R5 ;  /* 0x0000000103037824 */ /* 0x000fe200078e0205 */
[----:B------:R-:W-:-:S04]  /*f960*/  ULDC UR4, c[0x0][0x2b8] ;  /* 0x0000ae0000047ab9 */ /* 0x000fc80000000800 */
        /* <DEDUP_REMOVED lines=14> */
[----:B------:R-:W-:Y:S01]  /*fa50*/  SHFL.IDX PT, R2, R6, RZ, 0x181f ;  /* 0x00181fff06027589 */ /* 0x000fe200000e0000 */
[----:B------:R-:W-:Y:S01]  /*fa60*/  ULDC UR4, c[0x0][0x288] ;  /* 0x0000a20000047ab9 */ /* 0x000fe20000000800 */
[----:B------:R-:W-:Y:S02]  /*fa70*/  VIADD R4, R4, UR42 ;  /* 0x0000002a04047c36 */ /* 0x000fe40008000000 */
[----:B------:R-:W0:Y:S01]  /*fa80*/  SHFL.IDX PT, R3, R0, RZ, 0x181f ;  /* 0x00181fff00037589 */ /* 0x000e2200000e0000 */
[----:B------:R-:W-:Y:S02]  /*fa90*/  IMAD R5, R8, UR4, RZ ;  /* 0x0000000408057c24 */ /* 0x000fe4000f8e02ff */
[C---:B------:R-:W-:Y:S01]  /*faa0*/  VIADD R8, R4.reuse, 0x10 ;  /* 0x0000001004087836 */ /* 0x040fe20000000000 */
[----:B------:R-:W-:Y:S02]  /*fab0*/  SHFL.IDX PT, R14, R0, 0x1, 0x181f ;  /* 0x00381f00000e7f89 */ /* 0x000fe400000e0000 */
[----:B------:R-:W-:-:S13]  /*fac0*/  ISETP.GE.AND P3, PT, R4, R5, PT ;  /* 0x000000050400720c */ /* 0x000fda0003f66270 */
[----:B------:R-:W-:Y:S02]  /*fad0*/  @!P3 LEA R21, R7, UR38, 0x1 ;  /* 0x000000260715bc11 */ /* 0x000fe4000f8e08ff */
[----:B0-----:R-:W-:-:S04]  /*fae0*/  LOP3.LUT R3, R3, R2, RZ, 0x3c, !PT ;  /* 0x0000000203037212 */ /* 0x001fc800078e3cff */
[----:B------:R-:W-:-:S04]  /*faf0*/  LOP3.LUT R2, R3, R2, RZ, 0x3c, !PT ;  /* 0x0000000203027212 */ /* 0x000fc800078e3cff */
[----:B------:R-:W-:-:S03]  /*fb00*/  LOP3.LUT R3, R3, R2, RZ, 0x3c, !PT ;  /* 0x0000000203037212 */ /* 0x000fc600078e3cff */
[----:B------:R-:W-:-:S05]  /*fb10*/  @!P3 IMAD.WIDE.U32 R2, R10, 0x2, R2 ;  /* 0x000000020a02b825 */ /* 0x000fca00078e0002 */
[----:B------:R-:W-:Y:S04]  /*fb20*/  @!P3 LDGSTS.E.BYPASS.LTC128B.128 [R21+0xc400], desc[UR60][R2.64], !P2 ;  /* 0x0c4000000215bfae */ /* 0x000fe8000d101d7c */
[----:B------:R-:W-:Y:S04]  /*fb30*/  @!P3 LDGSTS.E.BYPASS.LTC128B.128 [R21+0x10400], desc[UR60][R2.64+0x80], !P0 ;  /* 0x104000800215bfae */ /* 0x000fe8000c101d7c */
[----:B------:R0:W-:Y:S01]  /*fb40*/  @!P3 LDGSTS.E.BYPASS.LTC128B.128 [R21+0x14400], desc[UR60][R2.64+0x100], !P1 ;  /* 0x144001000215bfae */ /* 0x0001e2000c901d7c */
[----:B------:R-:W-:-:S03]  /*fb50*/  ISETP.GE.AND P3, PT, R8, R5, PT ;  /* 0x000000050800720c */ /* 0x000fc60003f66270 */
[----:B------:R-:W1:Y:S01]  /*fb60*/  SHFL.IDX PT, R8, R6, 0x1, 0x181f ;  /* 0x00381f0006087f89 */ /* 0x000e6200000e0000 */
[----:B0-----:R-:W-:-:S09]  /*fb70*/  VIADD R2, R4, 0x20 ;  /* 0x0000002004027836 */ /* 0x001fd20000000000 */
[----:B------:R-:W-:Y:S01]  /*fb80*/  @!P3 LEA R20, R7, UR38, 0x1 ;  /* 0x000000260714bc11 */ /* 0x000fe2000f8e08ff */
[----:B-1----:R-:W-:Y:S02]  /*fb90*/  IMAD.MOV.U32 R9, RZ, RZ, R8 ;  /* 0x000000ffff097224 */ /* 0x002fe400078e0008 */
[----:B------:R-:W-:Y:S02]  /*fba0*/  IMAD.MOV.U32 R8, RZ, RZ, R14 ;  /* 0x000000ffff087224 */ /* 0x000fe400078e000e */
[----:B------:R-:W-:Y:S02]  /*fbb0*/  SHFL.IDX PT, R14, R0, 0x2, 0x181f ;  /* 0x00581f00000e7f89 */ /* 0x000fe400000e0000 */
        /* <DEDUP_REMOVED lines=49> */
[----:B------:R-:W1:Y:S04]  /*fed0*/  SHFL.IDX PT, R2, R6, 0x6, 0x181f ;  /* 0x00d81f0006027f89 */ /* 0x000e6800000e0000 */
[----:B0-----:R0:W2:Y:S06]  /*fee0*/  SHFL.IDX PT, R8, R6, 0x7, 0x181f ;  /* 0x00f81f0006087f89 */ /* 0x0010ac00000e0000 */
[----:B------:R-:W-:Y:S01]  /*fef0*/  @!P3 LEA R21, R7, UR38, 0x1 ;  /* 0x000000260715bc11 */ /* 0x000fe2000f8e08ff */
[----:B-1----:R-:W-:-:S02]  /*ff00*/  IMAD.MOV.U32 R3, RZ, RZ, R2 ;  /* 0x000000ffff037224 */ /* 0x002fc400078e0002 */
[----:B------:R-:W-:Y:S02]  /*ff10*/  IMAD.MOV.U32 R2, RZ, RZ, R14 ;  /* 0x000000ffff027224 */ /* 0x000fe400078e000e */
[----:B------:R0:W1:Y:S02]  /*ff20*/  SHFL.IDX PT, R14, R0, 0x7, 0x181f ;  /* 0x00f81f00000e7f89 */ /* 0x00006400000e0000 */
[----:B------:R-:W-:-:S05]  /*ff30*/  @!P3 IMAD.WIDE.U32 R2, R10, 0x2, R2 ;  /* 0x000000020a02b825 */ /* 0x000fca00078e0002 */
[----:B------:R0:W-:Y:S04]  /*ff40*/  @!P3 LDGSTS.E.BYPASS.LTC128B.128 [R21+0xf400], desc[UR60][R2.64], !P2 ;  /* 0x0f4000000215bfae */ /* 0x0001e8000d101d7c */
[----:B------:R0:W-:Y:S04]  /*ff50*/  @!P3 LDGSTS.E.BYPASS.LTC128B.128 [R21+0x13400], desc[UR60][R2.64+0x80], !P0 ;  /* 0x134000800215bfae */ /* 0x0001e8000c101d7c */
[----:B--2---:R0:W-:Y:S02]  /*ff60*/  @!P3 LDGSTS.E.BYPASS.LTC128B.128 [R21+0x17400], desc[UR60][R2.64+0x100], !P1 ;  /* 0x174001000215bfae */ /* 0x0041e4000c901d7c */
.L_x_1102:
[----:B------:R-:W-:Y:S01]  /*ff70*/  VIADD R4, R4, 0x70 ;  /* 0x0000007004047836 */ /* 0x000fe20000000000 */
[----:B------:R-:W-:Y:S01]  /*ff80*/  BSSY B0, `(.L_x_1009) ;  /* 0x000000d000007945 */ /* 0x000fe20003800000 */
[----:B01----:R-:W-:Y:S02]  /*ff90*/  IMAD.MOV.U32 R2, RZ, RZ, R14 ;  /* 0x000000ffff027224 */ /* 0x003fe400078e000e */
[----:B------:R-:W-:Y:S01]  /*ffa0*/  IMAD.MOV.U32 R3, RZ, RZ, R8 ;  /* 0x000000ffff037224 */ /* 0x000fe200078e0008 */
[----:B------:R-:W-:-:S13]  /*ffb0*/  ISETP.GE.AND P3, PT, R4, R5, PT ;  /* 0x000000050400720c */ /* 0x000fda0003f66270 */
        /* <DEDUP_REMOVED lines=9> */
.L_x_1010:
[----:B------:R-:W-:Y:S05]  /*10050*/  BSYNC B0 ;  /* 0x0000000000007941 */ /* 0x000fea0003800000 */
.L_x_1009:
        /* <DEDUP_REMOVED lines=13> */
.L_x_1103:
[----:B------:R-:W-:Y:S02]  /*10130*/  IMAD.MOV.U32 R9, RZ, RZ, 0x1 ;  /* 0x00000001ff097424 */ /* 0x000fe400078e00ff */
[----:B-1----:R-:W-:Y:S01]  /*10140*/  IMAD.MOV.U32 R0, RZ, RZ, RZ ;  /* 0x000000ffff007224 */ /* 0x002fe200078e00ff */
[----:B------:R-:W-:Y:S06]  /*10150*/  @!P1 BRA `(.L_x_1012) ;  /* 0x0000001800ec9947 */ /* 0x000fec0003800000 */
[----:B------:R-:W2:Y:S04]  /*10160*/  LDL.LU R2, [R1+0xc] ;  /* 0x00000c0001027983 */ /* 0x000ea80000300800 */
[----:B------:R-:W3:Y:S04]  /*10170*/  LDL.LU R4, [R1+0x8] ;  /* 0x0000080001047983 */ /* 0x000ee80000300800 */
[----:B------:R-:W4:Y:S01]  /*10180*/  LDL.LU R3, [R1+0x4] ;  /* 0x0000040001037983 */ /* 0x000f220000300800 */
[----:B------:R-:W-:Y:S01]  /*10190*/  UIADD3 UR4, UR41, 0x1, URZ ;  /* 0x0000000129047890 */ /* 0x000fe2000fffe03f */
[----:B------:R-:W-:-:S05]  /*101a0*/  IMAD.MOV.U32 R9, RZ, RZ, 0x1 ;  /* 0x00000001ff097424 */ /* 0x000fca00078e00ff */
[----:B--2---:R-:W-:Y:S01]  /*101b0*/  IMAD R2, R2, UR4, RZ ;  /* 0x0000000402027c24 */ /* 0x004fe2000f8e02ff */
[----:B------:R-:W-:-:S04]  /*101c0*/  ULOP3.LUT UR4, URZ, UR39, URZ, 0x33, !UPT ;  /* 0x000000273f047292 */ /* 0x000fc8000f8e333f */
[----:B------:R-:W-:Y:S02]  /*101d0*/  LOP3.LUT R2, RZ, R2, RZ, 0x33, !PT ;  /* 0x00000002ff027212 */ /* 0x000fe400078e33ff */
[----:B----4-:R-:W-:Y:S02]  /*101e0*/  LOP3.LUT R3, RZ, R3, RZ, 0x33, !PT ;  /* 0x00000003ff037212 */ /* 0x010fe400078e33ff */
[----:B---3--:R-:W-:Y:S01]  /*101f0*/  VIADDMNMX R2, R2, -R4, UR4, !PT ;  /* 0x0000000402027e46 */ /* 0x008fe2000f800904 */
[----:B------:R-:W-:Y:S01]  /*10200*/  ULOP3.LUT UR4, URZ, UR40, URZ, 0x33, !UPT ;  /* 0x000000283f047292 */ /* 0x000fe2000f8e333f */
[----:B------:R-:W1:Y:S05]  /*10210*/  S2R R4, SR_TID.X ;  /* 0x0000000000047919 */ /* 0x000e6a0000002100 */
[----:B------:R-:W-:-:S04]  /*10220*/  VIMNMX R2, R2, UR4, !PT ;  /* 0x0000000402027c48 */ /* 0x000fc8000ffe0100 */
[----:B------:R-:W-:-:S05]  /*10230*/  VIADDMNMX R3, R2, 0x2, R3, !PT ;  /* 0x0000000202037846 */ /* 0x000fca0007800103 */
[----:B------:R-:W-:-:S05]  /*10240*/  VIADD R5, R3, 0xfffffffe ;  /* 0xfffffffe03057836 */ /* 0x000fca0000000000 */
[-C--:B------:R-:W-:Y:S02]  /*10250*/  ISETP.NE.AND P0, PT, R5, R2.reuse, PT ;  /* 0x000000020500720c */ /* 0x080fe40003f05270 */
[----:B------:R-:W-:-:S05]  /*10260*/  LOP3.LUT R2, RZ, R2, RZ, 0x33, !PT ;  /* 0x00000002ff027212 */ /* 0x000fca00078e33ff */
[----:B------:R-:W-:-:S05]  /*10270*/  IMAD.IADD R2, R3, 0x1, R2 ;  /* 0x0000000103027824 */ /* 0x000fca00078e0202 */
[----:B0-----:R-:W-:Y:S02]  /*10280*/  LOP3.LUT R11, R2, 0x1, RZ, 0xc0, !PT ;  /* 0x00000001020b7812 */ /* 0x001fe400078ec0ff */
[----:B-1----:R-:W-:Y:S01]  /*10290*/  LOP3.LUT R10, R4, 0x1f, RZ, 0xc0, !PT ;  /* 0x0000001f040a7812 */ /* 0x002fe200078ec0ff */
[----:B------:R-:W-:Y:S01]  /*102a0*/  IMAD.MOV.U32 R4, RZ, RZ, R16 ;  /* 0x000000ffff047224 */ /* 0x000fe200078e0010 */
[----:B------:R-:W-:Y:S06]  /*102b0*/  @!P0 BRA `(.L_x_1013) ;  /* 0x00000010006c8947 */ /* 0x000fec0003800000 */
[----:B------:R-:W-:Y:S01]  /*102c0*/  BSSY B0, `(.L_x_1013) ;  /* 0x000011a000007945 */ /* 0x000fe20003800000 */
[----:B------:R-:W-:Y:S02]  /*102d0*/  IMAD.IADD R7, R2, 0x1, -R11 ;  /* 0x0000000102077824 */ /* 0x000fe400078e0a0b */
[----:B------:R-:W-:Y:S02]  /*102e0*/  IMAD.MOV.U32 R8, RZ, RZ, 0x1 ;  /* 0x00000001ff087424 */ /* 0x000fe400078e00ff */
[----:B------:R-:W-:-:S07]  /*102f0*/  IMAD.MOV.U32 R4, RZ, RZ, R16 ;  /* 0x000000ffff047224 */ /* 0x000fce00078e0010 */
.L_x_1046:
        /* <DEDUP_REMOVED lines=27> */
.L_x_1016:
[----:B------:R-:W1:Y:S01]  /*104b0*/  S2R R2, SR_TID.X ;  /* 0x0000000000027919 */ /* 0x000e620000002100 */
[----:B------:R-:W-:Y:S01]  /*104c0*/  BSSY B2, `(.L_x_1017) ;  /* 0x0000006000027945 */ /* 0x000fe20003800000 */
[----:B-1----:R-:W-:Y:S02]  /*104d0*/  LOP3.LUT R3, R2, 0x7f, RZ, 0xc0, !PT ;  /* 0x0000007f02037812 */ /* 0x002fe400078ec0ff */
[----:B------:R-:W-:Y:S02]  /*104e0*/  SHF.L.U32 R2, R8, 0x1f, RZ ;  /* 0x0000001f08027819 */ /* 0x000fe400000006ff */
[----:B------:R-:W-:Y:S02]  /*104f0*/  ISETP.NE.AND P2, PT, R3, RZ, PT ;  /* 0x000000ff0300720c */ /* 0x000fe40003f45270 */
[----:B------:R-:W1:Y:S02]  /*10500*/  SYNCS.PHASECHK.TRANS64.TRYWAIT P0, [UR38+0x2a848], R2 ;  /* 0x02a84802ff0075a7 */ /* 0x000e640008000166 */
[----:B-1----:R-:W-:Y:S09]  /*10510*/  @!P0 BRA `(.L_x_1018) ;  /* 0x0000002c00b08947 */ /* 0x002ff20003800000 */
.L_x_1104:
[----:B------:R-:W-:Y:S05]  /*10520*/  BSYNC B2 ;  /* 0x0000000000027941 */ /* 0x000fea0003800000 */
.L_x_1017:
[----:B------:R-:W-:Y:S04]  /*10530*/  BSSY B2, `(.L_x_1019) ;  /* 0x0000007000027945 */ /* 0x000fe80003800000 */
[----:B------:R-:W-:Y:S05]  /*10540*/  @P2 BRA `(.L_x_1020) ;  /* 0x0000000000142947 */ /* 0x000fea0003800000 */
[----:B------:R-:W-:Y:S01]  /*10550*/  ISETP.NE.AND P0, PT, R10, RZ, PT ;  /* 0x000000ff0a00720c */ /* 0x000fe20003f05270 */
[----:B-1----:R-:W-:-:S04]  /*10560*/  IMAD.MOV.U32 R3, RZ, RZ, 0x9000 ;  /* 0x00009000ff037424 */ /* 0x002fc800078e00ff */
[----:B------:R2:W-:Y:S08]  /*10570*/  SYNCS.ARRIVE.TRANS64 RZ, [UR38+0x2a838], R3 ;  /* 0x02a83803ffff79a7 */ /* 0x0005f00008000026 */
[----:B--2---:R-:W-:Y:S05]  /*10580*/  @!P0 BRA `(.L_x_1020) ;  /* 0x0000000000048947 */ /* 0x004fea0003800000 */
[----:B------:R-:W-:Y:S01]  /*10590*/  BPT.TRAP 0x1 ;  /* 0x000000040000795c */ /* 0x000fe20000300000 */
.L_x_1020:
[----:B------:R-:W-:Y:S05]  /*105a0*/  BSYNC B2 ;  /* 0x0000000000027941 */ /* 0x000fea0003800000 */
.L_x_1019:
[----:B0-----:R-:W-:Y:S01]  /*105b0*/  IMAD.MOV.U32 R5, RZ, RZ, RZ ;  /* 0x000000ffff057224 */ /* 0x001fe200078e00ff */
[----:B------:R-:W-:Y:S01]  /*105c0*/  ULDC.64 UR4, c[0x0][0x198] ;  /* 0x0000660000047ab9 */ /* 0x000fe20000000a00 */
[----:B------:R-:W-:Y:S01]  /*105d0*/  PLOP3.LUT P0, PT, PT, PT, PT, 0x80, 0x0 ;  /* 0x000000000000781c */ /* 0x000fe20003f0f070 */
[----:B------:R-:W-:Y:S01]  /*105e0*/  UIADD3 UR4, UP0, UR4, 0x370, URZ ;  /* 0x0000037004047890 */ /* 0x000fe2000ff1e03f */
[----:B-1----:R-:W-:Y:S01]  /*105f0*/  IMAD R3, R9, 0x60, RZ ;  /* 0x0000006009037824 */ /* 0x002fe200078e02ff */
[----:B------:R-:W-:Y:S01]  /*10600*/  R2UR UR34, R5 ;  /* 0x00000000052272ca */ /* 0x000fe200000e0000 */
[----:B------:R-:W-:Y:S02]  /*10610*/  UIADD3 UR32, UR38, 0x21400, URZ ;  /* 0x0002140026207890 */ /* 0x000fe4000fffe03f */
[----:B------:R-:W-:Y:S02]  /*10620*/  UIADD3 UR33, UR38, 0x2a838, URZ ;  /* 0x0002a83826217890 */ /* 0x000fe4000fffe03f */
[----:B------:R-:W-:Y:S01]  /*10630*/  UIADD3.X UR5, URZ, UR5, URZ, UP0, !UPT ;  /* 0x000000053f057290 */ /* 0x000fe200087fe43f */
[----:B------:R-:W-:Y:S01]  /*10640*/  UMOV UR6, 0x0 ;  /* 0x0000000000067882 */ /* 0x000fe20000000000 */
[----:B------:R-:W-:-:S10]  /*10650*/  UMOV UR7, 0x14f00000 ;  /* 0x14f0000000077882 */ /* 0x000fd40000000000 */
.L_x_1021:
        /* <DEDUP_REMOVED lines=13> */
.L_x_1022:
        /* <DEDUP_REMOVED lines=14> */
.L_x_1023:
        /* <DEDUP_REMOVED lines=12> */
.L_x_1105:
[----:B------:R-:W-:Y:S05]  /*108d0*/  BSYNC B2 ;  /* 0x0000000000027941 */ /* 0x000fea0003800000 */
.L_x_1024:
        /* <DEDUP_REMOVED lines=9> */
.L_x_1027:
[----:B------:R-:W-:Y:S05]  /*10970*/  BSYNC B2 ;  /* 0x0000000000027941 */ /* 0x000fea0003800000 */
.L_x_1026:
[----:B------:R-:W-:Y:S01]  /*10980*/  R2UR UR6, R2 ;  /* 0x00000000020672ca */ /* 0x000fe200000e0000 */
[----:B------:R-:W-:Y:S01]  /*10990*/  ULDC.64 UR4, c[0x0][0x198] ;  /* 0x0000660000047ab9 */ /* 0x000fe20000000a00 */
[----:B------:R-:W-:Y:S01]  /*109a0*/  R2UR UR7, R3 ;  /* 0x00000000030772ca */ /* 0x000fe200000e0000 */
[----:B------:R-:W-:Y:S01]  /*109b0*/  UIADD3 UR4, UP0, UR4, 0x470, URZ ;  /* 0x0000047004047890 */ /* 0x000fe2000ff1e03f */
[----:B------:R-:W-:Y:S01]  /*109c0*/  R2UR UR10, R5 ;  /* 0x00000000050a72ca */ /* 0x000fe200000e0000 */
[----:B------:R-:W-:Y:S01]  /*109d0*/  IMAD R5, R18, 0x60, RZ ;  /* 0x0000006012057824 */ /* 0x000fe200078e02ff */
[----:B------:R-:W-:Y:S01]  /*109e0*/  PLOP3.LUT P0, PT, PT, PT, PT, 0x80, 0x0 ;  /* 0x000000000000781c */ /* 0x000fe20003f0f070 */
[----:B------:R-:W-:Y:S02]  /*109f0*/  UIADD3 UR8, UR38, 0x400, URZ ;  /* 0x0000040026087890 */ /* 0x000fe4000fffe03f */
[----:B------:R-:W-:Y:S02]  /*10a00*/  UIADD3 UR9, UR38, 0x2a850, URZ ;  /* 0x0002a85026097890 */ /* 0x000fe4000fffe03f */
[----:B------:R-:W-:-:S12]  /*10a10*/  UIADD3.X UR5, URZ, UR5, URZ, UP0, !UPT ;  /* 0x000000053f057290 */ /* 0x000fd800087fe43f */
.L_x_1028:
        /* <DEDUP_REMOVED lines=13> */
.L_x_1029:
        /* <DEDUP_REMOVED lines=10> */
.L_x_1015:
[----:B------:R-:W-:Y:S05]  /*10b90*/  BSYNC B1 ;  /* 0x0000000000017941 */ /* 0x000fea0003800000 */
.L_x_1014:
[----:B------:R-:W-:Y:S01]  /*10ba0*/  LOP3.LUT P0, RZ, R17, 0x2, RZ, 0xc0, !PT ;  /* 0x0000000211ff7812 */ /* 0x000fe2000780c0ff */
[----:B------:R-:W-:Y:S01]  /*10bb0*/  BSSY B1, `(.L_x_1030) ;  /* 0x0000087000017945 */ /* 0x000fe20003800000 */
[----:B------:R-:W-:-:S11]  /*10bc0*/  LOP3.LUT R9, R8, 0x1, RZ, 0x3c, !PT ;  /* 0x0000000108097812 */ /* 0x000fd600078e3cff */
[----:B------:R-:W-:Y:S05]  /*10bd0*/  @!P0 BRA `(.L_x_1031) ;  /* 0x0000000800108947 */ /* 0x000fea0003800000 */
[----:B------:R-:W-:Y:S01]  /*10be0*/  LOP3.LUT P0, RZ, R17, 0x1, RZ, 0xc0, !PT ;  /* 0x0000000111ff7812 */ /* 0x000fe2000780c0ff */
[----:B------:R-:W-:-:S12]  /*10bf0*/  VIADD R12, R6, 0xffffffff ;  /* 0xffffffff060c7836 */ /* 0x000fd80000000000 */
        /* <DEDUP_REMOVED lines=20> */
.L_x_1032:
[----:B------:R-:W1:Y:S01]  /*10d40*/  S2R R2, SR_TID.X ;  /* 0x0000000000027919 */ /* 0x000e620000002100 */
[----:B------:R-:W-:Y:S01]  /*10d50*/  BSSY B2, `(.L_x_1033) ;  /* 0x0000006000027945 */ /* 0x000fe20003800000 */
[----:B-1----:R-:W-:Y:S02]  /*10d60*/  LOP3.LUT R3, R2, 0x7f, RZ, 0xc0, !PT ;  /* 0x0000007f02037812 */ /* 0x002fe400078ec0ff */
[----:B------:R-:W-:Y:S02]  /*10d70*/  SHF.L.U32 R2, R9, 0x1f, RZ ;  /* 0x0000001f09027819 */ /* 0x000fe400000006ff */
[----:B------:R-:W-:Y:S02]  /*10d80*/  ISETP.NE.AND P2, PT, R3, RZ, PT ;  /* 0x000000ff0300720c */ /* 0x000fe40003f45270 */
[----:B------:R-:W1:Y:S02]  /*10d90*/  SYNCS.PHASECHK.TRANS64.TRYWAIT P0, [UR38+0x2a840], R2 ;  /* 0x02a84002ff0075a7 */ /* 0x000e640008000166 */
[----:B-1----:R-:W-:Y:S09]  /*10da0*/  @!P0 BRA `(.L_x_1034) ;  /* 0x0000002400bc8947 */ /* 0x002ff20003800000 */
.L_x_1106:
[----:B------:R-:W-:Y:S05]  /*10db0*/  BSYNC B2 ;  /* 0x0000000000027941 */ /* 0x000fea0003800000 */
.L_x_1033:
[----:B------:R-:W-:Y:S04]  /*10dc0*/  BSSY B2, `(.L_x_1035) ;  /* 0x0000007000027945 */ /* 0x000fe80003800000 */
[----:B------:R-:W-:Y:S05]  /*10dd0*/  @P2 BRA `(.L_x_1036) ;  /* 0x0000000000142947 */ /* 0x000fea0003800000 */
[----:B------:R-:W-:Y:S01]  /*10de0*/  ISETP.NE.AND P0, PT, R10, RZ, PT ;  /* 0x000000ff0a00720c */ /* 0x000fe20003f05270 */
[----:B-1----:R-:W-:-:S04]  /*10df0*/  IMAD.MOV.U32 R2, RZ, RZ, 0x9000 ;  /* 0x00009000ff027424 */ /* 0x002fc800078e00ff */
[----:B------:R2:W-:Y:S08]  /*10e00*/  SYNCS.ARRIVE.TRANS64 RZ, [UR38+0x2a830], R2 ;  /* 0x02a83002ffff79a7 */ /* 0x0005f00008000026 */
[----:B--2---:R-:W-:Y:S05]  /*10e10*/  @!P0 BRA `(.L_x_1036) ;  /* 0x0000000000048947 */ /* 0x004fea0003800000 */
[----:B------:R-:W-:Y:S01]  /*10e20*/  BPT.TRAP 0x1 ;  /* 0x000000040000795c */ /* 0x000fe20000300000 */
.L_x_1036:
[----:B------:R-:W-:Y:S05]  /*10e30*/  BSYNC B2 ;  /* 0x0000000000027941 */ /* 0x000fea0003800000 */
.L_x_1035:
        /* <DEDUP_REMOVED lines=11> */
.L_x_1037:
        /* <DEDUP_REMOVED lines=14> */
.L_x_1038:
        /* <DEDUP_REMOVED lines=13> */
.L_x_1039:
        /* <DEDUP_REMOVED lines=12> */
.L_x_1107:
[----:B------:R-:W-:Y:S05]  /*11160*/  BSYNC B2 ;  /* 0x0000000000027941 */ /* 0x000fea0003800000 */
.L_x_1040:
        /* <DEDUP_REMOVED lines=9> */
.L_x_1043:
[----:B------:R-:W-:Y:S05]  /*11200*/  BSYNC B2 ;  /* 0x0000000000027941 */ /* 0x000fea0003800000 */
.L_x_1042:
        /* <DEDUP_REMOVED lines=10> */
.L_x_1044:
        /* <DEDUP_REMOVED lines=13> */
.L_x_1045:
        /* <DEDUP_REMOVED lines=10> */
.L_x_1031:
[----:B------:R-:W-:Y:S05]  /*11420*/  BSYNC B1 ;  /* 0x0000000000017941 */ /* 0x000fea0003800000 */
.L_x_1030:
[----:B------:R-:W-:Y:S02]  /*11430*/  VIADD R6, R6, 0xfffffffe ;  /* 0xfffffffe06067836 */ /* 0x000fe40000000000 */
[----:B------:R-:W-:Y:S01]  /*11440*/  IMAD.MOV.U32 R8, RZ, RZ, R9 ;  /* 0x000000ffff087224 */ /* 0x000fe200078e0009 */
[----:B------:R-:W-:Y:S06]  /*11450*/  @P1 BRA `(.L_x_1046) ;  /* 0xffffffec00a81947 */ /* 0x000fec000383ffff */
[----:B------:R-:W-:Y:S05]  /*11460*/  BSYNC B0 ;  /* 0x0000000000007941 */ /* 0x000fea0003800000 */
.L_x_1013:
        /* <DEDUP_REMOVED lines=18> */
[----:B------:R-:W-:Y:S02]  /*11590*/  IMAD R5, R19, UR5, R2 ;  /* 0x0000000513057c24 */ /* 0x000fe4000f8e0202 */
[----:B------:R-:W-:-:S04]  /*115a0*/  IMAD.MOV.U32 R2, RZ, RZ, R7 ;  /* 0x000000ffff027224 */ /* 0x000fc800078e0007 */
        /* <DEDUP_REMOVED lines=8> */
.L_x_1048:
[----:B------:R-:W1:Y:S01]  /*11630*/  S2R R2, SR_TID.X ;  /* 0x0000000000027919 */ /* 0x000e620000002100 */
[----:B------:R-:W-:Y:S01]  /*11640*/  BSSY B1, `(.L_x_1049) ;  /* 0x0000006000017945 */ /* 0x000fe20003800000 */
[----:B-1----:R-:W-:Y:S02]  /*11650*/  LOP3.LUT R3, R2, 0x7f, RZ, 0xc0, !PT ;  /* 0x0000007f02037812 */ /* 0x002fe400078ec0ff */
[----:B------:R-:W-:Y:S02]  /*11660*/  SHF.L.U32 R2, R9, 0x1f, RZ ;  /* 0x0000001f09027819 */ /* 0x000fe400000006ff */
[----:B------:R-:W-:Y:S02]  /*11670*/  ISETP.NE.AND P1, PT, R3, RZ, PT ;  /* 0x000000ff0300720c */ /* 0x000fe40003f25270 */
[----:B------:R-:W1:Y:S02]  /*11680*/  SYNCS.PHASECHK.TRANS64.TRYWAIT P0, [UR38+0x2a848], R2 ;  /* 0x02a84802ff0075a7 */ /* 0x000e640008000166 */
[----:B-1----:R-:W-:Y:S09]  /*11690*/  @!P0 BRA `(.L_x_1050) ;  /* 0x0000001c00b08947 */ /* 0x002ff20003800000 */
.L_x_1108:
[----:B------:R-:W-:Y:S05]  /*116a0*/  BSYNC B1 ;  /* 0x0000000000017941 */ /* 0x000fea0003800000 */
.L_x_1049:
[----:B------:R-:W-:Y:S04]  /*116b0*/  BSSY B1, `(.L_x_1051) ;  /* 0x0000007000017945 */ /* 0x000fe80003800000 */
[----:B------:R-:W-:Y:S05]  /*116c0*/  @P1 BRA `(.L_x_1052) ;  /* 0x0000000000141947 */ /* 0x000fea0003800000 */
[----:B------:R-:W-:Y:S01]  /*116d0*/  ISETP.NE.AND P0, PT, R10, RZ, PT ;  /* 0x000000ff0a00720c */ /* 0x000fe20003f05270 */
[----:B-1----:R-:W-:-:S04]  /*116e0*/  IMAD.MOV.U32 R3, RZ, RZ, 0x9000 ;  /* 0x00009000ff037424 */ /* 0x002fc800078e00ff */
[----:B------:R2:W-:Y:S08]  /*116f0*/  SYNCS.ARRIVE.TRANS64 RZ, [UR38+0x2a838], R3 ;  /* 0x02a83803ffff79a7 */ /* 0x0005f00008000026 */
[----:B--2---:R-:W-:Y:S05]  /*11700*/  @!P0 BRA `(.L_x_1052) ;  /* 0x0000000000048947 */ /* 0x004fea0003800000 */
[----:B------:R-:W-:Y:S01]  /*11710*/  BPT.TRAP 0x1 ;  /* 0x000000040000795c */ /* 0x000fe20000300000 */
.L_x_1052:
[----:B------:R-:W-:Y:S05]  /*11720*/  BSYNC B1 ;  /* 0x0000000000017941 */ /* 0x000fea0003800000 */
.L_x_1051:
        /* <DEDUP_REMOVED lines=11> */
.L_x_1053:
        /* <DEDUP_REMOVED lines=14> */
.L_x_1054:
        /* <DEDUP_REMOVED lines=13> */
.L_x_1055:
        /* <DEDUP_REMOVED lines=11> */
.L_x_1109:
[----:B------:R-:W-:Y:S05]  /*11a40*/  BSYNC B1 ;  /* 0x0000000000017941 */ /* 0x000fea0003800000 */
.L_x_1056:
        /* <DEDUP_REMOVED lines=9> */
.L_x_1059:
[----:B------:R-:W-:Y:S05]  /*11ae0*/  BSYNC B1 ;  /* 0x0000000000017941 */ /* 0x000fea0003800000 */
.L_x_1058:
        /* <DEDUP_REMOVED lines=10> */
.L_x_1060:
        /* <DEDUP_REMOVED lines=13> */
.L_x_1061:
        /* <DEDUP_REMOVED lines=10> */
.L_x_1047:
[----:B------:R-:W-:Y:S05]  /*11d00*/  BSYNC B0 ;  /* 0x0000000000007941 */ /* 0x000fea0003800000 */
.L_x_1012:
[----:B------:R-:W-:Y:S01]  /*11d10*/  LOP3.LUT P0, RZ, R17, 0x2, RZ, 0xc0, !PT ;  /* 0x0000000211ff7812 */ /* 0x000fe2000780c0ff */
[----:B------:R-:W-:-:S12]  /*11d20*/  BSSY B0, `(.L_x_1062) ;  /* 0x0000036000007945 */ /* 0x000fd80003800000 */
[----:B------:R-:W-:Y:S05]  /*11d30*/  @!P0 BRA `(.L_x_1063) ;  /* 0x0000000000d08947 */ /* 0x000fea0003800000 */
[----:B------:R-:W1:Y:S01]  /*11d40*/  S2R R2, SR_TID.X ;  /* 0x0000000000027919 */ /* 0x000e620000002100 */
[----:B------:R-:W-:Y:S01]  /*11d50*/  LEA R3, R0, UR38, 0x3 ;  /* 0x0000002600037c11 */ /* 0x000fe2000f8e18ff */
[----:B------:R-:W-:Y:S01]  /*11d60*/  BSSY B1, `(.L_x_1064) ;  /* 0x0000006000017945 */ /* 0x000fe20003800000 */
[----:B-1----:R-:W-:Y:S02]  /*11d70*/  LOP3.LUT R4, R2, 0x7f, RZ, 0xc0, !PT ;  /* 0x0000007f02047812 */ /* 0x002fe400078ec0ff */
[----:B------:R-:W-:Y:S02]  /*11d80*/  SHF.L.U32 R2, R9, 0x1f, RZ ;  /* 0x0000001f09027819 */ /* 0x000fe400000006ff */
[----:B------:R-:W-:Y:S02]  /*11d90*/  ISETP.NE.AND P1, PT, R4, RZ, PT ;  /* 0x000000ff0400720c */ /* 0x000fe40003f25270 */
[----:B------:R-:W1:Y:S02]  /*11da0*/  SYNCS.PHASECHK.TRANS64.TRYWAIT P0, [R3+URZ+0x2a860], R2 ;  /* 0x02a86002030075a7 */ /* 0x000e64000800017f */
[----:B-1----:R-:W-:Y:S09]  /*11db0*/  @!P0 BRA `(.L_x_1065) ;  /* 0x0000001800188947 */ /* 0x002ff20003800000 */
.L_x_1110:
[----:B------:R-:W-:Y:S05]  /*11dc0*/  BSYNC B1 ;  /* 0x0000000000017941 */ /* 0x000fea0003800000 */
.L_x_1064:
[----:B------:R-:W-:Y:S04]  /*11dd0*/  BSSY B1, `(.L_x_1066) ;  /* 0x0000008000017945 */ /* 0x000fe80003800000 */
[----:B------:R-:W-:Y:S05]  /*11de0*/  @P1 BRA `(.L_x_1067) ;  /* 0x0000000000181947 */ /* 0x000fea0003800000 */
[----:B------:R-:W2:Y:S01]  /*11df0*/  S2R R4, SR_TID.X ;  /* 0x0000000000047919 */ /* 0x000ea20000002100 */
[----:B-1----:R-:W-:-:S04]  /*11e00*/  IMAD.MOV.U32 R2, RZ, RZ, 0x6000 ;  /* 0x00006000ff027424 */ /* 0x002fc800078e00ff */
[----:B------:R3:W-:Y:S01]  /*11e10*/  SYNCS.ARRIVE.TRANS64 RZ, [R3+URZ+0x2a850], R2 ;  /* 0x02a8500203ff79a7 */ /* 0x0007e2000800003f */
[----:B--2---:R-:W-:-:S13]  /*11e20*/  LOP3.LUT P0, RZ, R4, 0x1f, RZ, 0xc0, !PT ;  /* 0x0000001f04ff7812 */ /* 0x004fda000780c0ff */
[----:B---3--:R-:W-:Y:S05]  /*11e30*/  @!P0 BRA `(.L_x_1067) ;  /* 0x0000000000048947 */ /* 0x008fea0003800000 */
[----:B------:R-:W-:Y:S01]  /*11e40*/  BPT.TRAP 0x1 ;  /* 0x000000040000795c */ /* 0x000fe20000300000 */
.L_x_1067:
[----:B------:R-:W-:Y:S05]  /*11e50*/  BSYNC B1 ;  /* 0x0000000000017941 */ /* 0x000fea0003800000 */
.L_x_1066:
[----:B------:R-:W-:Y:S01]  /*11e60*/  R2UR UR4, R0 ;  /* 0x00000000000472ca */ /* 0x000fe200000e0000 */
[----:B------:R-:W-:Y:S01]  /*11e70*/  ULDC.64 UR6, c[0x0][0x198] ;  /* 0x0000660000067ab9 */ /* 0x000fe20000000a00 */
[----:B------:R-:W-:Y:S01]  /*11e80*/  R2UR UR9, R3 ;  /* 0x00000000030972ca */ /* 0x000fe200000e0000 */
[----:B------:R-:W-:Y:S01]  /*11e90*/  UIADD3 UR6, UP0, UR6, 0x470, URZ ;  /* 0x0000047006067890 */ /* 0x000fe2000ff1e03f */
[----:B------:R-:W-:Y:S01]  /*11ea0*/  PLOP3.LUT P0, PT, PT, PT, PT, 0x80, 0x0 ;  /* 0x000000000000781c */ /* 0x000fe20003f0f070 */
[----:B------:R-:W-:Y:S01]  /*11eb0*/  IMAD R18, R18, 0x60, RZ ;  /* 0x0000006012127824 */ /* 0x000fe200078e02ff */
[----:B------:R-:W-:Y:S01]  /*11ec0*/  UMOV UR14, 0x0 ;  /* 0x00000000000e7882 */ /* 0x000fe20000000000 */
[----:B------:R-:W-:Y:S01]  /*11ed0*/  UIADD3.X UR7, URZ, UR7, URZ, UP0, !UPT ;  /* 0x000000073f077290 */ /* 0x000fe200087fe43f */
[----:B------:R-:W-:Y:S01]  /*11ee0*/  UMOV UR15, 0x14f00000 ;  /* 0x14f00000000f7882 */ /* 0x000fe20000000000 */
[----:B------:R-:W-:-:S04]  /*11ef0*/  UMOV UR10, URZ ;  /* 0x0000003f000a7c82 */ /* 0x000fc80008000000 */
[----:B------:R-:W-:Y:S02]  /*11f00*/  UIMAD UR4, UR4, 0x6000, UR38 ;  /* 0x00006000040478a4 */ /* 0x000fe4000f8e0226 */
[----:B------:R-:W-:Y:S02]  /*11f10*/  UIADD3 UR9, UR9, 0x2a850, URZ ;  /* 0x0002a85009097890 */ /* 0x000fe4000fffe03f */
[----:B------:R-:W-:-:S12]  /*11f20*/  UIADD3 UR8, UR4, 0x400, URZ ;  /* 0x0000040004087890 */ /* 0x000fd8000fffe03f */
.L_x_1068:
[----:B------:R-:W-:-:S13]  /*11f30*/  @P0 ELECT P1, URZ, PT ;  /* 0x00000000003f082f */ /* 0x000fda0003820000 */
[----:B------:R-:W-:Y:S01]  /*11f40*/  @P1 R2UR UR13, R16 ;  /* 0x00000000100d12ca */ /* 0x000fe200000e0000 */
[----:B------:R-:W-:Y:S01]  /*11f50*/  UMOV UR12, UR36 ;  /* 0x00000024000c7c82 */ /* 0x000fe20008000000 */
[----:B------:R-:W-:Y:S02]  /*11f60*/  @P1 R2UR UR11, R18 ;  /* 0x00000000120b12ca */ /* 0x000fe400000e0000 */
[----:B------:R-:W-:Y:S02]  /*11f70*/  @P1 PLOP3.LUT P0, PT, P1, PT, PT, 0x8, 0x0 ;  /* 0x000000000000181c */ /* 0x000fe40000f0e170 */
[----:B------:R-:W-:-:S09]  /*11f80*/  PLOP3.LUT P1, PT, PT, PT, PT, 0x8, 0x0 ;  /* 0x000000000000781c */ /* 0x000fd20003f2e170 */
[----:B------:R2:W-:Y:S02]  /*11f90*/  UTMALDG.4D [UR8], [UR6], desc[UR14] ;  /* 0x00000e08060075b4 */ /* 0x0005e40008019000 */
[----:B--2---:R-:W-:Y:S05]  /*11fa0*/  @P0 BRA.U.ANY `(.L_x_1068) ;  /* 0xfffffffd00e00947 */ /* 0x004fea000393ffff */
[----:B------:R-:W-:Y:S01]  /*11fb0*/  PLOP3.LUT P0, PT, PT, PT, PT, 0x80, 0x0 ;  /* 0x000000000000781c */ /* 0x000fe20003f0f070 */
[----:B------:R-:W-:Y:S01]  /*11fc0*/  UIADD3 UR8, UR4, 0x3400, URZ ;  /* 0x0000340004087890 */ /* 0x000fe2000fffe03f */
[----:B------:R-:W-:Y:S02]  /*11fd0*/  UMOV UR5, 0x14f00000 ;  /* 0x14f0000000057882 */ /* 0x000fe40000000000 */
[----:B------:R-:W-:Y:S01]  /*11fe0*/  UMOV UR4, 0x0 ;  /* 0x0000000000047882 */ /* 0x000fe20000000000 */
[----:B------:R-:W-:-:S08]  /*11ff0*/  UMOV UR10, 0x40 ;  /* 0x00000040000a7882 */ /* 0x000fd00000000000 */
.L_x_1069:
        /* <DEDUP_REMOVED lines=8> */
.L_x_1063:
[----:B------:R-:W-:Y:S05]  /*12080*/  BSYNC B0 ;  /* 0x0000000000007941 */ /* 0x000fea0003800000 */
.L_x_1062:
[----:B------:R-:W-:Y:S02]  /*12090*/  VIADD R0, R0, 0x1 ;  /* 0x0000000100007836 */ /* 0x000fe40000000000 */
[----:B-1----:R-:W-:-:S03]  /*120a0*/  IMAD.MOV.U32 R3, RZ, RZ, RZ ;  /* 0x000000ffff037224 */ /* 0x002fc600078e00ff */
[----:B------:R-:W-:-:S04]  /*120b0*/  ISETP.NE.AND P0, PT, R0, 0x2, PT ;  /* 0x000000020000780c */ /* 0x000fc80003f05270 */
[----:B------:R-:W-:Y:S02]  /*120c0*/  SEL R2, RZ, 0x1, P0 ;  /* 0x00000001ff027807 */ /* 0x000fe40000000000 */
[----:B------:R-:W-:Y:S02]  /*120d0*/  SEL R0, R0, RZ, P0 ;  /* 0x000000ff00007207 */ /* 0x000fe40000000000 */
[----:B------:R-:W-:-:S07]  /*120e0*/  LOP3.LUT R9, R9, R2, RZ, 0x3c, !PT ;  /* 0x0000000209097212 */ /* 0x000fce00078e3cff */
.L_x_990:
[----:B0-----:R-:W0:Y:S01]  /*120f0*/  S2R R5, SR_CgaCtaId ;  /* 0x0000000000057919 */ /* 0x001e220000008800 */
[----:B------:R-:W-:Y:S02]  /*12100*/  MOV R2, 0x400 ;  /* 0x0000040000027802 */ /* 0x000fe40000000f00 */
[----:B------:R-:W-:Y:S02]  /*12110*/  SHF.L.U32 R3, R3, 0x1f, RZ ;  /* 0x0000001f03037819 */ /* 0x000fe400000006ff */
[----:B0-----:R-:W-:-:S04]  /*12120*/  LEA R2, R5, R2, 0x18 ;  /* 0x0000000205027211 */ /* 0x001fc800078ec0ff */
[----:B------:R-:W0:Y:S02]  /*12130*/  SYNCS.PHASECHK.TRANS64.TRYWAIT P0, [R2+URZ+0x2a820], R3 ;  /* 0x02a82003020075a7 */ /* 0x000e24000800017f */
[----:B0-----:R-:W-:Y:S05]  /*12140*/  @!P0 BRA `(.L_x_1070) ;  /* 0x0000001400488947 */ /* 0x001fea0003800000 */
.L_x_1111:
[----:B------:R-:W-:-:S03]  /*12150*/  UMOV UR4, 0xffffffff ;  /* 0xffffffff00047882 */ /* 0x000fc60000000000 */
[----:B------:R-:W-:Y:S05]  /*12160*/  BRA.DIV UR4, `(.L_x_1071) ;  /* 0x0000001604547947 */ /* 0x000fea000b800000 */
[----:B0-----:R-:W0:Y:S02]  /*12170*/  S2R R3, SR_TID.X ;  /* 0x0000000000037919 */ /* 0x001e240000002100 */
[----:B0-----:R-:W-:-:S04]  /*12180*/  SHF.R.U32.HI R3, RZ, 0x5, R3 ;  /* 0x00000005ff037819 */ /* 0x001fc80000011603 */
[----:B------:R-:W-:-:S05]  /*12190*/  LOP3.LUT R3, R3, 0x3, RZ, 0xc0, !PT ;  /* 0x0000000303037812 */ /* 0x000fca00078ec0ff */
[----:B------:R0:W1:Y:S02]  /*121a0*/  SHFL.IDX PT, R14, R3, RZ, 0x1f ;  /* 0x00001fff030e7589 */ /* 0x00006400000e0000 */
.L_x_1114:
[----:B-1----:R-:W-:-:S13]  /*121b0*/  ISETP.NE.AND P0, PT, R14, RZ, PT ;  /* 0x000000ff0e00720c */ /* 0x002fda0003f05270 */
[----:B------:R-:W-:Y:S05]  /*121c0*/  @P0 BRA `(.L_x_906) ;  /* 0x0000000000880947 */ /* 0x000fea0003800000 */
[----:B------:R-:W-:-:S03]  /*121d0*/  UMOV UR4, 0xffffffff ;  /* 0xffffffff00047882 */ /* 0x000fc60000000000 */
[----:B------:R-:W-:Y:S05]  /*121e0*/  BRA.DIV UR4, `(.L_x_1072) ;  /* 0x0000001604687947 */ /* 0x000fea000b800000 */
[----:B------:R-:W-:-:S13]  /*121f0*/  ELECT P6, URZ, PT ;  /* 0x00000000003f782f */ /* 0x000fda00038c0000 */
.L_x_1117:
[----:B------:R-:W-:Y:S05]  /*12200*/  @!P6 BRA `(.L_x_906) ;  /* 0x000000000078e947 */ /* 0x000fea0003800000 */
[----:B0-----:R-:W2:Y:S02]  /*12210*/  LDL.LU R3, [R1+0x14] ;  /* 0x0000140001037983 */ /* 0x001ea40000300800 */
[----:B--2---:R-:W-:-:S04]  /*12220*/  LOP3.LUT R3, R3, 0x2, RZ, 0xfc, !PT ;  /* 0x0000000203037812 */ /* 0x004fc800078efcff */
[----:B------:R-:W-:-:S13]  /*12230*/  ISETP.NE.AND P2, PT, R3, 0x3, PT ;  /* 0x000000030300780c */ /* 0x000fda0003f45270 */
[----:B------:R-:W-:Y:S05]  /*12240*/  @!P2 BRA `(.L_x_1073) ;  /* 0x000000000004a947 */ /* 0x000fea0003800000 */
[----:B------:R-:W-:Y:S01]  /*12250*/  BPT.TRAP 0x1 ;  /* 0x000000040000795c */ /* 0x000fe20000300000 */
.L_x_1073:
[----:B------:R-:W-:Y:S01]  /*12260*/  VIADD R7, R2, 0x2a840 ;  /* 0x0002a84002077836 */ /* 0x000fe20000000000 */
[----:B------:R-:W-:Y:S01]  /*12270*/  SHF.L.U32 R5, R9, 0x1f, RZ ;  /* 0x0000001f09057819 */ /* 0x000fe200000006ff */
[C---:B------:R-:W-:Y:S02]  /*12280*/  VIADD R3, R0.reuse, 0x1 ;  /* 0x0000000100037836 */ /* 0x040fe40000000000 */
[----:B------:R-:W-:-:S03]  /*12290*/  IMAD R6, R0, 0x8, R7 ;  /* 0x0000000800067824 */ /* 0x000fc600078e0207 */
[C---:B------:R-:W-:Y:S01]  /*122a0*/  ISETP.NE.AND P1, PT, R3.reuse, 0x2, PT ;  /* 0x000000020300780c */ /* 0x040fe20003f25270 */
[----:B------:R-:W0:Y:S03]  /*122b0*/  SYNCS.PHASECHK.TRANS64.TRYWAIT P0, [R6+URZ], R5 ;  /* 0x00000005060075a7 */ /* 0x000e26000800017f */
[----:B------:R-:W-:Y:S02]  /*122c0*/  SEL R4, RZ, 0x1, P1 ;  /* 0x00000001ff047807 */ /* 0x000fe40000800000 */
[----:B------:R-:W-:Y:S02]  /*122d0*/  SEL R8, R3, RZ, P1 ;  /* 0x000000ff03087207 */ /* 0x000fe40000800000 */
[----:B------:R-:W-:-:S03]  /*122e0*/  LOP3.LUT R4, R9, R4, RZ, 0x3c, !PT ;  /* 0x0000000409047212 */ /* 0x000fc600078e3cff */
[----:B------:R-:W-:Y:S01]  /*122f0*/  IMAD R3, R8, 0x8, R7 ;  /* 0x0000000808037824 */ /* 0x000fe200078e0207 */
[----:B------:R-:W-:Y:S01]  /*12300*/  SHF.L.U32 R4, R4, 0x1f, RZ ;  /* 0x0000001f04047819 */ /* 0x000fe200000006ff */
[----:B0-----:R-:W-:Y:S06]  /*12310*/  @!P0 BRA `(.L_x_1074) ;  /* 0x00000014003c8947 */ /* 0x001fec0003800000 */
.L_x_1118:
[----:B------:R-:W1:Y:S02]  /*12320*/  SYNCS.PHASECHK.TRANS64.TRYWAIT P0, [R3+URZ], R4 ;  /* 0x00000004030075a7 */ /* 0x000e64000800017f */
[----:B-1----:R-:W-:Y:S05]  /*12330*/  @!P0 BRA `(.L_x_1075) ;  /* 0x0000001400488947 */ /* 0x002fea0003800000 */
.L_x_1119:
[----:B------:R-:W-:Y:S05]  /*12340*/  @!P2 BRA `(.L_x_1076) ;  /* 0x000000000004a947 */ /* 0x000fea0003800000 */
[----:B------:R-:W-:Y:S01]  /*12350*/  BPT.TRAP 0x1 ;  /* 0x000000040000795c */ /* 0x000fe20000300000 */
.L_x_1076:
[----:B-1----:R-:W-:-:S04]  /*12360*/  VIADD R3, R2, 0x2a860 ;  /* 0x0002a86002037836 */ /* 0x002fc80000000000 */
[----:B------:R-:W-:-:S04]  /*12370*/  IMAD R0, R0, 0x8, R3 ;  /* 0x0000000800007824 */ /* 0x000fc800078e0203 */
[----:B------:R-:W1:Y:S02]  /*12380*/  SYNCS.PHASECHK.TRANS64.TRYWAIT P0, [R0+URZ], R5 ;  /* 0x00000005000075a7 */ /* 0x000e64000800017f */
[----:B-1----:R-:W-:Y:S05]  /*12390*/  @!P0 BRA `(.L_x_1077) ;  /* 0x0000001400448947 */ /* 0x002fea0003800000 */
.L_x_1120:
[----:B------:R-:W-:-:S07]  /*123a0*/  IMAD R3, R8, 0x8, R3 ;  /* 0x0000000808037824 */ /* 0x000fce00078e0203 */
.L_x_1078:
[----:B--2---:R2:W3:Y:S02]  /*123b0*/  SYNCS.PHASECHK.TRANS64.TRYWAIT P0, [R3+URZ], R4 ;  /* 0x00000004030075a7 */ /* 0x0044e4000800017f */
[----:B---3--:R-:W-:Y:S05]  /*123c0*/  @!P0 NANOSLEEP.SYNCS 0x989680 ;  /* 0x009896800000895d */ /* 0x008fea0003900000 */
[----:B------:R-:W3:Y:S02]  /*123d0*/  @!P0 SYNCS.PHASECHK.TRANS64 P0, [R3+URZ], R4 ;  /* 0x00000004030085a7 */ /* 0x000ee4000800007f */
[----:B---3--:R-:W-:Y:S05]  /*123e0*/  @!P0 BRA `(.L_x_1078) ;  /* 0xfffffffc00f08947 */ /* 0x008fea000383ffff */
.L_x_906:
[----:B------:R-:W-:Y:S05]  /*123f0*/  BSYNC B6 ;  /* 0x0000000000067941 */ /* 0x000fea0003800000 */
.L_x_903:
[----:B------:R-:W-:Y:S05]  /*12400*/  EXIT ;  /* 0x000000000000794d */ /* 0x000fea0003800000 */
.L_x_916:
[----:B0-----:R-:W-:-:S04]  /*12410*/  IMAD.U32 R3, RZ, RZ, UR56 ;  /* 0x00000038ff037e24 */ /* 0x001fc8000f8e00ff */
[----:B------:R0:W1:Y:S03]  /*12420*/  SYNCS.PHASECHK.TRANS64.TRYWAIT P1, [R3+URZ+0x2a800], R2 ;  /* 0x02a80002030075a7 */ /* 0x000066000802017f */
[----:B-1----:R-:W-:Y:S05]  /*12430*/  @!P1 NANOSLEEP.SYNCS 0x989680 ;  /* 0x009896800000995d */ /* 0x002fea0003900000 */
[----:B------:R-:W1:Y:S02]  /*12440*/  @!P1 SYNCS.PHASECHK.TRANS64 P1, [R3+URZ+0x2a800], R2 ;  /* 0x02a80002030095a7 */ /* 0x000e64000802007f */
[----:B-1----:R-:W-:Y:S05]  /*12450*/  @!P1 BRA `(.L_x_916) ;  /* 0xfffffffc00ec9947 */ /* 0x002fea000383ffff */
[----:B------:R-:W-:Y:S05]  /*12460*/  BRA `(.L_x_1079) ;  /* 0xfffffef000947947 */ /* 0x000fea000383ffff */
.L_x_920:
[----:B0-----:R-:W-:-:S04]  /*12470*/  IMAD.U32 R3, RZ, RZ, UR56 ;  /* 0x00000038ff037e24 */ /* 0x001fc8000f8e00ff */
[----:B------:R0:W2:Y:S03]  /*12480*/  SYNCS.PHASECHK.TRANS64.TRYWAIT P2, [R3+URZ+0x2a830], R2 ;  /* 0x02a83002030075a7 */ /* 0x0000a6000804017f */
[----:B--2---:R-:W-:Y:S05]  /*12490*/  @!P2 NANOSLEEP.SYNCS 0x989680 ;  /* 0x009896800000a95d */ /* 0x004fea0003900000 */
[----:B------:R-:W2:Y:S02]  /*124a0*/  @!P2 SYNCS.PHASECHK.TRANS64 P2, [R3+URZ+0x2a830], R2 ;  /* 0x02a830020300a5a7 */ /* 0x000ea4000804007f */
[----:B--2---:R-:W-:Y:S05]  /*124b0*/  @!P2 BRA `(.L_x_920) ;  /* 0xfffffffc00eca947 */ /* 0x004fea000383ffff */
[----:B------:R-:W-:Y:S05]  /*124c0*/  BRA `(.L_x_919) ;  /* 0xfffffef000b07947 */ /* 0x000fea000383ffff */
.L_x_936:
[----:B-1----:R-:W-:-:S04]  /*124d0*/  IMAD.U32 R15, RZ, RZ, UR58 ;  /* 0x0000003aff0f7e24 */ /* 0x002fc8000f8e00ff */
[----:B------:R1:W2:Y:S03]  /*124e0*/  SYNCS.PHASECHK.TRANS64.TRYWAIT P2, [R15+URZ+0x2a830], R14 ;  /* 0x02a8300e0f0075a7 */ /* 0x0002a6000804017f */
[----:B--2---:R-:W-:Y:S05]  /*124f0*/  @!P2 NANOSLEEP.SYNCS 0x989680 ;  /* 0x009896800000a95d */ /* 0x004fea0003900000 */
[----:B------:R-:W2:Y:S02]  /*12500*/  @!P2 SYNCS.PHASECHK.TRANS64 P2, [R15+URZ+0x2a830], R14 ;  /* 0x02a8300e0f00a5a7 */ /* 0x000ea4000804007f */
[----:B--2---:R-:W-:Y:S05]  /*12510*/  @!P2 BRA `(.L_x_936) ;  /* 0xfffffffc00eca947 */ /* 0x004fea000383ffff */
[----:B------:R-:W-:Y:S05]  /*12520*/  BRA `(.L_x_935) ;  /* 0xffffff1c00d07947 */ /* 0x000fea000383ffff */
.L_x_940:
[----:B-1----:R-:W-:-:S04]  /*12530*/  IMAD.U32 R15, RZ, RZ, UR11 ;  /* 0x0000000bff0f7e24 */ /* 0x002fc8000f8e00ff */
[----:B------:R1:W3:Y:S03]  /*12540*/  SYNCS.PHASECHK.TRANS64.TRYWAIT P2, [R15+URZ+0x2a850], R0 ;  /* 0x02a850000f0075a7 */ /* 0x0002e6000804017f */
[----:B---3--:R-:W-:Y:S05]  /*12550*/  @!P2 NANOSLEEP.SYNCS 0x989680 ;  /* 0x009896800000a95d */ /* 0x008fea0003900000 */
[----:B------:R-:W3:Y:S02]  /*12560*/  @!P2 SYNCS.PHASECHK.TRANS64 P2, [R15+URZ+0x2a850], R0 ;  /* 0x02a850000f00a5a7 */ /* 0x000ee4000804007f */
[----:B---3--:R-:W-:Y:S05]  /*12570*/  @!P2 BRA `(.L_x_940) ;  /* 0xfffffffc00eca947 */ /* 0x008fea000383ffff */
[----:B------:R-:W-:Y:S05]  /*12580*/  BRA `(.L_x_939) ;  /* 0xffffff2400dc7947 */ /* 0x000fea000383ffff */
.L_x_957:
[----:B-1----:R-:W-:-:S04]  /*12590*/  IMAD.U32 R14, RZ, RZ, UR7 ;  /* 0x00000007ff0e7e24 */ /* 0x002fc8000f8e00ff */
[----:B------:R1:W2:Y:S03]  /*125a0*/  SYNCS.PHASECHK.TRANS64.TRYWAIT P2, [R14+URZ+0x2a830], R3 ;  /* 0x02a830030e0075a7 */ /* 0x0002a6000804017f */
[----:B--2---:R-:W-:Y:S05]  /*125b0*/  @!P2 NANOSLEEP.SYNCS 0x989680 ;  /* 0x009896800000a95d */ /* 0x004fea0003900000 */
[----:B------:R-:W2:Y:S02]  /*125c0*/  @!P2 SYNCS.PHASECHK.TRANS64 P2, [R14+URZ+0x2a830], R3 ;  /* 0x02a830030e00a5a7 */ /* 0x000ea4000804007f */
[----:B--2---:R-:W-:Y:S05]  /*125d0*/  @!P2 BRA `(.L_x_957) ;  /* 0xfffffffc00eca947 */ /* 0x004fea000383ffff */
[----:B------:R-:W-:Y:S05]  /*125e0*/  BRA `(.L_x_956) ;  /* 0xffffff4c00987947 */ /* 0x000fea000383ffff */
.L_x_961:
[----:B01----:R-:W-:-:S04]  /*125f0*/  IMAD.U32 R3, RZ, RZ, UR11 ;  /* 0x0000000bff037e24 */ /* 0x003fc8000f8e00ff */
[----:B------:R0:W1:Y:S03]  /*12600*/  SYNCS.PHASECHK.TRANS64.TRYWAIT P2, [R3+URZ+0x2a850], R0 ;  /* 0x02a85000030075a7 */ /* 0x000066000804017f */
[----:B-1----:R-:W-:Y:S05]  /*12610*/  @!P2 NANOSLEEP.SYNCS 0x989680 ;  /* 0x009896800000a95d */ /* 0x002fea0003900000 */
[----:B------:R-:W1:Y:S02]  /*12620*/  @!P2 SYNCS.PHASECHK.TRANS64 P2, [R3+URZ+0x2a850], R0 ;  /* 0x02a850000300a5a7 */ /* 0x000e64000804007f */
[----:B-1----:R-:W-:Y:S05]  /*12630*/  @!P2 BRA `(.L_x_961) ;  /* 0xfffffffc00eca947 */ /* 0x002fea000383ffff */
[----:B------:R-:W-:Y:S05]  /*12640*/  BRA `(.L_x_960) ;  /* 0xffffff5400a47947 */ /* 0x000fea000383ffff */
.L_x_967:
[----:B-1----:R-:W-:-:S04]  /*12650*/  IMAD.U32 R14, RZ, RZ, UR7 ;  /* 0x00000007ff0e7e24 */ /* 0x002fc8000f8e00ff */
[----:B------:R1:W2:Y:S03]  /*12660*/  SYNCS.PHASECHK.TRANS64.TRYWAIT P2, [R14+URZ+0x2a830], R3 ;  /* 0x02a830030e0075a7 */ /* 0x0002a6000804017f */
[----:B--2---:R-:W-:Y:S05]  /*12670*/  @!P2 NANOSLEEP.SYNCS 0x989680 ;  /* 0x009896800000a95d */ /* 0x004fea0003900000 */
[----:B------:R-:W2:Y:S02]  /*12680*/  @!P2 SYNCS.PHASECHK.TRANS64 P2, [R14+URZ+0x2a830], R3 ;  /* 0x02a830030e00a5a7 */ /* 0x000ea4000804007f */
[----:B--2---:R-:W-:Y:S05]  /*12690*/  @!P2 BRA `(.L_x_967) ;  /* 0xfffffffc00eca947 */ /* 0x004fea000383ffff */
[----:B------:R-:W-:Y:S05]  /*126a0*/  BRA `(.L_x_966) ;  /* 0xffffff6800647947 */ /* 0x000fea000383ffff */
.L_x_971:
[----:B01----:R-:W-:-:S04]  /*126b0*/  IMAD.U32 R3, RZ, RZ, UR11 ;  /* 0x0000000bff037e24 */ /* 0x003fc8000f8e00ff */
[----:B------:R0:W1:Y:S03]  /*126c0*/  SYNCS.PHASECHK.TRANS64.TRYWAIT P2, [R3+URZ+0x2a850], R0 ;  /* 0x02a85000030075a7 */ /* 0x000066000804017f */
[----:B-1----:R-:W-:Y:S05]  /*126d0*/  @!P2 NANOSLEEP.SYNCS 0x989680 ;  /* 0x009896800000a95d */ /* 0x002fea0003900000 */
[----:B------:R-:W1:Y:S02]  /*126e0*/  @!P2 SYNCS.PHASECHK.TRANS64 P2, [R3+URZ+0x2a850], R0 ;  /* 0x02a850000300a5a7 */ /* 0x000e64000804007f */
[----:B-1----:R-:W-:Y:S05]  /*126f0*/  @!P2 BRA `(.L_x_971) ;  /* 0xfffffffc00eca947 */ /* 0x002fea000383ffff */
[----:B------:R-:W-:Y:S05]  /*12700*/  BRA `(.L_x_970) ;  /* 0xffffff7000707947 */ /* 0x000fea000383ffff */
.L_x_984:
[----:B-1----:R-:W-:-:S04]  /*12710*/  IMAD.U32 R7, RZ, RZ, UR5 ;  /* 0x00000005ff077e24 */ /* 0x002fc8000f8e00ff */
[----:B------:R1:W2:Y:S03]  /*12720*/  SYNCS.PHASECHK.TRANS64.TRYWAIT P0, [R7+URZ+0x2a850], R4 ;  /* 0x02a85004070075a7 */ /* 0x0002a6000800017f */
[----:B--2---:R-:W-:Y:S05]  /*12730*/  @!P0 NANOSLEEP.SYNCS 0x989680 ;  /* 0x009896800000895d */ /* 0x004fea0003900000 */
[----:B------:R-:W2:Y:S02]  /*12740*/  @!P0 SYNCS.PHASECHK.TRANS64 P0, [R7+URZ+0x2a850], R4 ;  /* 0x02a85004070085a7 */ /* 0x000ea4000800007f */
[----:B--2---:R-:W-:Y:S05]  /*12750*/  @!P0 BRA `(.L_x_984) ;  /* 0xfffffffc00ec8947 */ /* 0x004fea000383ffff */
[----:B------:R-:W-:Y:S05]  /*12760*/  BRA `(.L_x_983) ;  /* 0xffffff9800787947 */ /* 0x000fea000383ffff */
.L_x_1001:
[----:B------:R-:W-:Y:S02]  /*12770*/  IMAD.MOV.U32 R13, RZ, RZ, R0 ;  /* 0x000000ffff0d7224 */ /* 0x000fe400078e0000 */
[----:B------:R-:W-:Y:S02]  /*12780*/  IMAD.MOV.U32 R12, RZ, RZ, RZ ;  /* 0x000000ffff0c7224 */ /* 0x000fe400078e00ff */
[----:B------:R-:W-:Y:S02]  /*12790*/  IMAD.MOV.U32 R11, RZ, RZ, 0x1f ;  /* 0x0000001fff0b7424 */ /* 0x000fe400078e00ff */
[----:B------:R-:W-:-:S07]  /*127a0*/  IMAD.MOV.U32 R15, RZ, RZ, -0x1 ;  /* 0xffffffffff0f7424 */ /* 0x000fce00078e00ff */
[----:B01----:R-:W-:Y:S05]  /*127b0*/  WARPSYNC.COLLECTIVE R15, `(.L_x_1080) ;  /* 0x000000000f087348 */ /* 0x003fea0003c00000 */
[----:B------:R2:W3:Y:S02]  /*127c0*/  SHFL.IDX P6, R14, R13, R12, R11 ;  /* 0x0000000c0d0e7389 */ /* 0x0004e400000c000b */
[----:B0123--:R-:W-:Y:S01]  /*127d0*/  ENDCOLLECTIVE ;  /* 0x000000000000791b */ /* 0x00ffe20003800000 */
.L_x_1080:
[----:B------:R-:W-:Y:S05]  /*127e0*/  BRA `(.L_x_1081) ;  /* 0xffffffc800347947 */ /* 0x000fea000383ffff */
.L_x_1003:
[----:B------:R-:W-:Y:S01]  /*127f0*/  BSSY B0, `(.L_x_1082) ;  /* 0x0000006000007945 */ /* 0x000fe20003800000 */
[----:B------:R-:W-:-:S07]  /*12800*/  IMAD.MOV.U32 R15, RZ, RZ, -0x1 ;  /* 0xffffffffff0f7424 */ /* 0x000fce00078e00ff */
[----:B012---:R-:W-:Y:S05]  /*12810*/  WARPSYNC.COLLECTIVE R15, `(.L_x_1083) ;  /* 0x000000000f0c7348 */ /* 0x007fea0003c00000 */
[----:B------:R-:W-:Y:S02]  /*12820*/  ELECT P6, UR62, PT ;  /* 0x00000000003e782f */ /* 0x000fe400038c0000 */
[----:B------:R-:W-:Y:S01]  /*12830*/  MOV R14, UR62 ;  /* 0x0000003e000e7c02 */ /* 0x000fe20008000f00 */
[----:B012---:R-:W-:Y:S10]  /*12840*/  ENDCOLLECTIVE ;  /* 0x000000000000791b */ /* 0x007ff40003800000 */
.L_x_1083:
[----:B------:R-:W-:Y:S05]  /*12850*/  BSYNC B0 ;  /* 0x0000000000007941 */ /* 0x000fea0003800000 */
.L_x_1082:
[----:B------:R-:W-:Y:S05]  /*12860*/  BRA `(.L_x_1084) ;  /* 0xffffffc800347947 */ /* 0x000fea000383ffff */
.L_x_1005:
[----:B-1----:R-:W-:-:S04]  /*12870*/  IMAD.U32 R3, RZ, RZ, UR38 ;  /* 0x00000026ff037e24 */ /* 0x002fc8000f8e00ff */
[----:B------:R1:W2:Y:S03]  /*12880*/  SYNCS.PHASECHK.TRANS64.TRYWAIT P0, [R3+URZ+0x2a840], R0 ;  /* 0x02a84000030075a7 */ /* 0x0002a6000800017f */
[----:B--2---:R-:W-:Y:S05]  /*12890*/  @!P0 NANOSLEEP.SYNCS 0x989680 ;  /* 0x009896800000895d */ /* 0x004fea0003900000 */
[----:B------:R-:W2:Y:S02]  /*128a0*/  @!P0 SYNCS.PHASECHK.TRANS64 P0, [R3+URZ+0x2a840], R0 ;  /* 0x02a84000030085a7 */ /* 0x000ea4000800007f */
[----:B--2---:R-:W-:Y:S05]  /*128b0*/  @!P0 BRA `(.L_x_1005) ;  /* 0xfffffffc00ec8947 */ /* 0x004fea000383ffff */
[----:B------:R-:W-:Y:S05]  /*128c0*/  BRA `(.L_x_1085) ;  /* 0xffffffc800887947 */ /* 0x000fea000383ffff */
.L_x_1008:
[----:B------:R-:W-:Y:S02]  /*128d0*/  IMAD.MOV.U32 R13, RZ, RZ, R6 ;  /* 0x000000ffff0d7224 */ /* 0x000fe400078e0006 */
[----:B------:R-:W-:Y:S02]  /*128e0*/  IMAD.MOV.U32 R12, RZ, RZ, RZ ;  /* 0x000000ffff0c7224 */ /* 0x000fe400078e00ff */
[----:B------:R-:W-:Y:S02]  /*128f0*/  IMAD.MOV.U32 R11, RZ, RZ, 0x181f ;  /* 0x0000181fff0b7424 */ /* 0x000fe400078e00ff */
[----:B------:R-:W-:Y:S02]  /*12900*/  IMAD.MOV.U32 R15, RZ, RZ, -0x1 ;  /* 0xffffffffff0f7424 */ /* 0x000fe400078e00ff */
[----:B------:R-:W-:-:S07]  /*12910*/  VIADD R4, R4, UR42 ;  /* 0x0000002a04047c36 */ /* 0x000fce0008000000 */
[----:B------:R-:W-:Y:S05]  /*12920*/  WARPSYNC.COLLECTIVE R15, `(.L_x_1086) ;  /* 0x000000000f087348 */ /* 0x000fea0003c00000 */
[----:B------:R0:W1:Y:S02]  /*12930*/  SHFL.IDX P6, R14, R13, R12, R11 ;  /* 0x0000000c0d0e7389 */ /* 0x00006400000c000b */
[----:B01----:R-:W-:Y:S01]  /*12940*/  ENDCOLLECTIVE ;  /* 0x000000000000791b */ /* 0x003fe20003800000 */
.L_x_1086:
[----:B------:R-:W-:Y:S02]  /*12950*/  IMAD.MOV.U32 R13, RZ, RZ, R0 ;  /* 0x000000ffff0d7224 */ /* 0x000fe400078e0000 */
[----:B------:R-:W-:-:S07]  /*12960*/  IMAD.MOV.U32 R2, RZ, RZ, R14 ;  /* 0x000000ffff027224 */ /* 0x000fce00078e000e */
[----:B------:R-:W-:Y:S05]  /*12970*/  WARPSYNC.COLLECTIVE R15, `(.L_x_1087) ;  /* 0x000000000f087348 */ /* 0x000fea0003c00000 */
[----:B------:R0:W1:Y:S02]  /*12980*/  SHFL.IDX P6, R14, R13, R12, R11 ;  /* 0x0000000c0d0e7389 */ /* 0x00006400000c000b */
[----:B01----:R-:W-:Y:S01]  /*12990*/  ENDCOLLECTIVE ;  /* 0x000000000000791b */ /* 0x003fe20003800000 */
.L_x_1087:
[----:B------:R-:W-:Y:S02]  /*129a0*/  ULDC UR4, c[0x0][0x288] ;  /* 0x0000a20000047ab9 */ /* 0x000fe40000000800 */
[----:B------:R-:W-:Y:S02]  /*129b0*/  IMAD R5, R8, UR4, RZ ;  /* 0x0000000408057c24 */ /* 0x000fe4000f8e02ff */
[----:B------:R-:W-:-:S03]  /*129c0*/  VIADD R8, R4, 0x10 ;  /* 0x0000001004087836 */ /* 0x000fc60000000000 */
[----:B------:R-:W-:Y:S01]  /*129d0*/  ISETP.GE.AND P3, PT, R4, R5, PT ;  /* 0x000000050400720c */ /* 0x000fe20003f66270 */
[----:B------:R-:W-:Y:S02]  /*129e0*/  IMAD.MOV.U32 R13, RZ, RZ, R6 ;  /* 0x000000ffff0d7224 */ /* 0x000fe400078e0006 */
[----:B------:R-:W-:-:S10]  /*129f0*/  IMAD.MOV.U32 R12, RZ, RZ, 0x1 ;  /* 0x00000001ff0c7424 */ /* 0x000fd400078e00ff */
[----:B------:R-:W-:Y:S01]  /*12a00*/  @!P3 LEA R21, R7, UR38, 0x1 ;  /* 0x000000260715bc11 */ /* 0x000fe2000f8e08ff */
[----:B------:R-:W-:-:S07]  /*12a10*/  IMAD.MOV.U32 R3, RZ, RZ, R14 ;  /* 0x000000ffff037224 */ /* 0x000fce00078e000e */
[----:B------:R-:W-:Y:S05]  /*12a20*/  WARPSYNC.COLLECTIVE R15, `(.L_x_1088) ;  /* 0x000000000f087348 */ /* 0x000fea0003c00000 */
[----:B------:R0:W1:Y:S02]  /*12a30*/  SHFL.IDX P6, R14, R13, R12, R11 ;  /* 0x0000000c0d0e7389 */ /* 0x00006400000c000b */
[----:B01----:R-:W-:Y:S01]  /*12a40*/  ENDCOLLECTIVE ;  /* 0x000000000000791b */ /* 0x003fe20003800000 */
.L_x_1088:
[----:B------:R-:W-:-:S04]  /*12a50*/  LOP3.LUT R3, R3, R2, RZ, 0x3c, !PT ;  /* 0x0000000203037212 */ /* 0x000fc800078e3cff */
[----:B------:R-:W-:-:S04]  /*12a60*/  LOP3.LUT R2, R3, R2, RZ, 0x3c, !PT ;  /* 0x0000000203027212 */ /* 0x000fc800078e3cff */
[----:B------:R-:W-:Y:S01]  /*12a70*/  LOP3.LUT R3, R3, R2, RZ, 0x3c, !PT ;  /* 0x0000000203037212 */ /* 0x000fe200078e3cff */
[----:B------:R-:W-:Y:S02]  /*12a80*/  IMAD.MOV.U32 R13, RZ, RZ, R0 ;  /* 0x000000ffff0d7224 */ /* 0x000fe400078e0000 */
[----:B------:R-:W-:-:S05]  /*12a90*/  @!P3 IMAD.WIDE.U32 R2, R10, 0x2, R2 ;  /* 0x000000020a02b825 */ /* 0x000fca00078e0002 */
        /* <DEDUP_REMOVED lines=11> */
.L_x_1089:
[----:B------:R-:W-:Y:S02]  /*12b50*/  IMAD.MOV.U32 R9, RZ, RZ, R8 ;  /* 0x000000ffff097224 */ /* 0x000fe400078e0008 */
[----:B------:R-:W-:Y:S01]  /*12b60*/  VIADD R2, R4, 0x20 ;  /* 0x0000002004027836 */ /* 0x000fe20000000000 */
[----:B------:R-:W-:Y:S01]  /*12b70*/  @!P3 LEA R20, R7, UR38, 0x1 ;  /* 0x000000260714bc11 */ /* 0x000fe2000f8e08ff */
[----:B------:R-:W-:Y:S02]  /*12b80*/  IMAD.MOV.U32 R13, RZ, RZ, R6 ;  /* 0x000000ffff0d7224 */ /* 0x000fe400078e0006 */
[----:B------:R-:W-:Y:S02]  /*12b90*/  IMAD.MOV.U32 R12, RZ, RZ, 0x2 ;  /* 0x00000002ff0c7424 */ /* 0x000fe400078e00ff */
[----:B------:R-:W-:-:S07]  /*12ba0*/  IMAD.MOV.U32 R8, RZ, RZ, R14 ;  /* 0x000000ffff087224 */ /* 0x000fce00078e000e */
[----:B------:R-:W-:Y:S05]  /*12bb0*/  WARPSYNC.COLLECTIVE R15, `(.L_x_1090) ;  /* 0x000000000f087348 */ /* 0x000fea0003c00000 */
[----:B------:R0:W1:Y:S02]  /*12bc0*/  SHFL.IDX P6, R14, R13, R12, R11 ;  /* 0x0000000c0d0e7389 */ /* 0x00006400000c000b */
[----:B01----:R-:W-:Y:S01]  /*12bd0*/  ENDCOLLECTIVE ;  /* 0x000000000000791b */ /* 0x003fe20003800000 */
.L_x_1090:
        /* <DEDUP_REMOVED lines=13> */
.L_x_1091:
        /* <DEDUP_REMOVED lines=9> */
.L_x_1092:
        /* <DEDUP_REMOVED lines=13> */
.L_x_1093:
        /* <DEDUP_REMOVED lines=9> */
.L_x_1094:
        /* <DEDUP_REMOVED lines=13> */
.L_x_1095:
        /* <DEDUP_REMOVED lines=9> */
.L_x_1096:
        /* <DEDUP_REMOVED lines=13> */
.L_x_1097:
        /* <DEDUP_REMOVED lines=9> */
.L_x_1098:
        /* <DEDUP_REMOVED lines=13> */
.L_x_1099:
        /* <DEDUP_REMOVED lines=8> */
.L_x_1100:
        /* <DEDUP_REMOVED lines=12> */
.L_x_1101:
[----:B------:R-:W-:Y:S05]  /*13370*/  BRA `(.L_x_1102) ;  /* 0xffffffc800fc7947 */ /* 0x000fea000383ffff */
.L_x_1011:
[----:B-1----:R-:W-:-:S04]  /*13380*/  IMAD.U32 R3, RZ, RZ, UR38 ;  /* 0x00000026ff037e24 */ /* 0x002fc8000f8e00ff */
[----:B------:R1:W2:Y:S03]  /*13390*/  SYNCS.PHASECHK.TRANS64.TRYWAIT P0, [R3+URZ+0x2a820], R0 ;  /* 0x02a82000030075a7 */ /* 0x0002a6000800017f */
[----:B--2---:R-:W-:Y:S05]  /*133a0*/  @!P0 NANOSLEEP.SYNCS 0x989680 ;  /* 0x009896800000895d */ /* 0x004fea0003900000 */
[----:B------:R-:W2:Y:S02]  /*133b0*/  @!P0 SYNCS.PHASECHK.TRANS64 P0, [R3+URZ+0x2a820], R0 ;  /* 0x02a82000030085a7 */ /* 0x000ea4000800007f */
[----:B--2---:R-:W-:Y:S05]  /*133c0*/  @!P0 BRA `(.L_x_1011) ;  /* 0xfffffffc00ec8947 */ /* 0x004fea000383ffff */
[----:B------:R-:W-:Y:S05]  /*133d0*/  BRA `(.L_x_1103) ;  /* 0xffffffcc00547947 */ /* 0x000fea000383ffff */
.L_x_1018:
[----:B-1----:R-:W-:-:S04]  /*133e0*/  IMAD.U32 R3, RZ, RZ, UR38 ;  /* 0x00000026ff037e24 */ /* 0x002fc8000f8e00ff */
[----:B------:R1:W2:Y:S03]  /*133f0*/  SYNCS.PHASECHK.TRANS64.TRYWAIT P0, [R3+URZ+0x2a848], R2 ;  /* 0x02a84802030075a7 */ /* 0x0002a6000800017f */
[----:B--2---:R-:W-:Y:S05]  /*13400*/  @!P0 NANOSLEEP.SYNCS 0x989680 ;  /* 0x009896800000895d */ /* 0x004fea0003900000 */
[----:B------:R-:W2:Y:S02]  /*13410*/  @!P0 SYNCS.PHASECHK.TRANS64 P0, [R3+URZ+0x2a848], R2 ;  /* 0x02a84802030085a7 */ /* 0x000ea4000800007f */
[----:B--2---:R-:W-:Y:S05]  /*13420*/  @!P0 BRA `(.L_x_1018) ;  /* 0xfffffffc00ec8947 */ /* 0x004fea000383ffff */
[----:B------:R-:W-:Y:S05]  /*13430*/  BRA `(.L_x_1104) ;  /* 0xffffffd000387947 */ /* 0x000fea000383ffff */
.L_x_1025:
[----:B0-----:R-:W-:-:S04]  /*13440*/  IMAD.U32 R3, RZ, RZ, UR38 ;  /* 0x00000026ff037e24 */ /* 0x001fc8000f8e00ff */
[----:B------:R0:W1:Y:S03]  /*13450*/  SYNCS.PHASECHK.TRANS64.TRYWAIT P0, [R3+URZ+0x2a860], R2 ;  /* 0x02a86002030075a7 */ /* 0x000066000800017f */
[----:B-1----:R-:W-:Y:S05]  /*13460*/  @!P0 NANOSLEEP.SYNCS 0x989680 ;  /* 0x009896800000895d */ /* 0x002fea0003900000 */
[----:B------:R-:W1:Y:S02]  /*13470*/  @!P0 SYNCS.PHASECHK.TRANS64 P0, [R3+URZ+0x2a860], R2 ;  /* 0x02a86002030085a7 */ /* 0x000e64000800007f */
[----:B-1----:R-:W-:Y:S05]  /*13480*/  @!P0 BRA `(.L_x_1025) ;  /* 0xfffffffc00ec8947 */ /* 0x002fea000383ffff */
[----:B------:R-:W-:Y:S05]  /*13490*/  BRA `(.L_x_1105) ;  /* 0xffffffd4000c7947 */ /* 0x000fea000383ffff */
.L_x_1034:
[----:B-1----:R-:W-:-:S04]  /*134a0*/  IMAD.U32 R3, RZ, RZ, UR38 ;  /* 0x00000026ff037e24 */ /* 0x002fc8000f8e00ff */
[----:B------:R1:W2:Y:S03]  /*134b0*/  SYNCS.PHASECHK.TRANS64.TRYWAIT P0, [R3+URZ+0x2a840], R2 ;  /* 0x02a84002030075a7 */ /* 0x0002a6000800017f */
[----:B--2---:R-:W-:Y:S05]  /*134c0*/  @!P0 NANOSLEEP.SYNCS 0x989680 ;  /* 0x009896800000895d */ /* 0x004fea0003900000 */
[----:B------:R-:W2:Y:S02]  /*134d0*/  @!P0 SYNCS.PHASECHK.TRANS64 P0, [R3+URZ+0x2a840], R2 ;  /* 0x02a84002030085a7 */ /* 0x000ea4000800007f */
[----:B--2---:R-:W-:Y:S05]  /*134e0*/  @!P0 BRA `(.L_x_1034) ;  /* 0xfffffffc00ec8947 */ /* 0x004fea000383ffff */
[----:B------:R-:W-:Y:S05]  /*134f0*/  BRA `(.L_x_1106) ;  /* 0xffffffd8002c7947 */ /* 0x000fea000383ffff */
.L_x_1041:
[----:B0-----:R-:W-:-:S04]  /*13500*/  IMAD.U32 R3, RZ, RZ, UR38 ;  /* 0x00000026ff037e24 */ /* 0x001fc8000f8e00ff */
[----:B------:R0:W1:Y:S03]  /*13510*/  SYNCS.PHASECHK.TRANS64.TRYWAIT P0, [R3+URZ+0x2a868], R2 ;  /* 0x02a86802030075a7 */ /* 0x000066000800017f */
[----:B-1----:R-:W-:Y:S05]  /*13520*/  @!P0 NANOSLEEP.SYNCS 0x989680 ;  /* 0x009896800000895d */ /* 0x002fea0003900000 */
[----:B------:R-:W1:Y:S02]  /*13530*/  @!P0 SYNCS.PHASECHK.TRANS64 P0, [R3+URZ+0x2a868], R2 ;  /* 0x02a86802030085a7 */ /* 0x000e64000800007f */
[----:B-1----:R-:W-:Y:S05]  /*13540*/  @!P0 BRA `(.L_x_1041) ;  /* 0xfffffffc00ec8947 */ /* 0x002fea000383ffff */
[----:B------:R-:W-:Y:S05]  /*13550*/  BRA `(.L_x_1107) ;  /* 0xffffffdc00007947 */ /* 0x000fea000383ffff */
.L_x_1050:
[----:B-1----:R-:W-:-:S04]  /*13560*/  IMAD.U32 R3, RZ, RZ, UR38 ;  /* 0x00000026ff037e24 */ /* 0x002fc8000f8e00ff */
[----:B------:R1:W2:Y:S03]  /*13570*/  SYNCS.PHASECHK.TRANS64.TRYWAIT P0, [R3+URZ+0x2a848], R2 ;  /* 0x02a84802030075a7 */ /* 0x0002a6000800017f */
[----:B--2---:R-:W-:Y:S05]  /*13580*/  @!P0 NANOSLEEP.SYNCS 0x989680 ;  /* 0x009896800000895d */ /* 0x004fea0003900000 */
[----:B------:R-:W2:Y:S02]  /*13590*/  @!P0 SYNCS.PHASECHK.TRANS64 P0, [R3+URZ+0x2a848], R2 ;  /* 0x02a84802030085a7 */ /* 0x000ea4000800007f */
[----:B--2---:R-:W-:Y:S05]  /*135a0*/  @!P0 BRA `(.L_x_1050) ;  /* 0xfffffffc00ec8947 */ /* 0x004fea000383ffff */
[----:B------:R-:W-:Y:S05]  /*135b0*/  BRA `(.L_x_1108) ;  /* 0xffffffe000387947 */ /* 0x000fea000383ffff */
.L_x_1057:
[----:B0-----:R-:W-:-:S04]  /*135c0*/  IMAD.U32 R3, RZ, RZ, UR38 ;  /* 0x00000026ff037e24 */ /* 0x001fc8000f8e00ff */
[----:B------:R0:W1:Y:S03]  /*135d0*/  SYNCS.PHASECHK.TRANS64.TRYWAIT P0, [R3+URZ+0x2a860], R2 ;  /* 0x02a86002030075a7 */ /* 0x000066000800017f */
[----:B-1----:R-:W-:Y:S05]  /*135e0*/  @!P0 NANOSLEEP.SYNCS 0x989680 ;  /* 0x009896800000895d */ /* 0x002fea0003900000 */
[----:B------:R-:W1:Y:S02]  /*135f0*/  @!P0 SYNCS.PHASECHK.TRANS64 P0, [R3+URZ+0x2a860], R2 ;  /* 0x02a86002030085a7 */ /* 0x000e64000800007f */
[----:B-1----:R-:W-:Y:S05]  /*13600*/  @!P0 BRA `(.L_x_1057) ;  /* 0xfffffffc00ec8947 */ /* 0x002fea000383ffff */
[----:B------:R-:W-:Y:S05]  /*13610*/  BRA `(.L_x_1109) ;  /* 0xffffffe400087947 */ /* 0x000fea000383ffff */
.L_x_1065:
[----:B-1----:R1:W2:Y:S02]  /*13620*/  SYNCS.PHASECHK.TRANS64.TRYWAIT P0, [R3+URZ+0x2a860], R2 ;  /* 0x02a86002030075a7 */ /* 0x0022a4000800017f */
[----:B--2---:R-:W-:Y:S05]  /*13630*/  @!P0 NANOSLEEP.SYNCS 0x989680 ;  /* 0x009896800000895d */ /* 0x004fea0003900000 */
[----:B------:R-:W2:Y:S02]  /*13640*/  @!P0 SYNCS.PHASECHK.TRANS64 P0, [R3+URZ+0x2a860], R2 ;  /* 0x02a86002030085a7 */ /* 0x000ea4000800007f */
[----:B--2---:R-:W-:Y:S05]  /*13650*/  @!P0 BRA `(.L_x_1065) ;  /* 0xfffffffc00f08947 */ /* 0x004fea000383ffff */
[----:B------:R-:W-:Y:S05]  /*13660*/  BRA `(.L_x_1110) ;  /* 0xffffffe400d47947 */ /* 0x000fea000383ffff */
.L_x_1070:
[----:B0-----:R0:W1:Y:S02]  /*13670*/  SYNCS.PHASECHK.TRANS64.TRYWAIT P0, [R2+URZ+0x2a820], R3 ;  /* 0x02a82003020075a7 */ /* 0x001064000800017f */
[----:B-1----:R-:W-:Y:S05]  /*13680*/  @!P0 NANOSLEEP.SYNCS 0x989680 ;  /* 0x009896800000895d */ /* 0x002fea0003900000 */
[----:B------:R-:W1:Y:S02]  /*13690*/  @!P0 SYNCS.PHASECHK.TRANS64 P0, [R2+URZ+0x2a820], R3 ;  /* 0x02a82003020085a7 */ /* 0x000e64000800007f */
[----:B-1----:R-:W-:Y:S05]  /*136a0*/  @!P0 BRA `(.L_x_1070) ;  /* 0xfffffffc00f08947 */ /* 0x002fea000383ffff */
[----:B------:R-:W-:Y:S05]  /*136b0*/  BRA `(.L_x_1111) ;  /* 0xffffffe800a47947 */ /* 0x000fea000383ffff */
.L_x_1071:
        /* <DEDUP_REMOVED lines=11> */
.L_x_1113:
[----:B------:R-:W-:Y:S05]  /*13770*/  BSYNC B0 ;  /* 0x0000000000007941 */ /* 0x000fea0003800000 */
.L_x_1112:
[----:B------:R-:W-:Y:S05]  /*13780*/  BRA `(.L_x_1114) ;  /* 0xffffffe800887947 */ /* 0x000fea000383ffff */
.L_x_1072:
[----:B------:R-:W-:Y:S01]  /*13790*/  BSSY B0, `(.L_x_1115) ;  /* 0x0000006000007945 */ /* 0x000fe20003800000 */
[----:B------:R-:W-:-:S07]  /*137a0*/  IMAD.MOV.U32 R15, RZ, RZ, -0x1 ;  /* 0xffffffffff0f7424 */ /* 0x000fce00078e00ff */
[----:B0-----:R-:W-:Y:S05]  /*137b0*/  WARPSYNC.COLLECTIVE R15, `(.L_x_1116) ;  /* 0x000000000f0c7348 */ /* 0x001fea0003c00000 */
[----:B------:R-:W-:Y:S02]  /*137c0*/  ELECT P6, UR62, PT ;  /* 0x00000000003e782f */ /* 0x000fe400038c0000 */
[----:B------:R-:W-:Y:S01]  /*137d0*/  MOV R14, UR62 ;  /* 0x0000003e000e7c02 */ /* 0x000fe20008000f00 */
[----:B0-----:R-:W-:Y:S10]  /*137e0*/  ENDCOLLECTIVE ;  /* 0x000000000000791b */ /* 0x001ff40003800000 */
.L_x_1116:
[----:B------:R-:W-:Y:S05]  /*137f0*/  BSYNC B0 ;  /* 0x0000000000007941 */ /* 0x000fea0003800000 */
.L_x_1115:
[----:B------:R-:W-:Y:S05]  /*13800*/  BRA `(.L_x_1117) ;  /* 0xffffffe8007c7947 */ /* 0x000fea000383ffff */
.L_x_1074:
[----:B0-----:R0:W1:Y:S02]  /*13810*/  SYNCS.PHASECHK.TRANS64.TRYWAIT P0, [R6+URZ], R5 ;  /* 0x00000005060075a7 */ /* 0x001064000800017f */
[----:B-1----:R-:W-:Y:S05]  /*13820*/  @!P0 NANOSLEEP.SYNCS 0x989680 ;  /* 0x009896800000895d */ /* 0x002fea0003900000 */
[----:B------:R-:W1:Y:S02]  /*13830*/  @!P0 SYNCS.PHASECHK.TRANS64 P0, [R6+URZ], R5 ;  /* 0x00000005060085a7 */ /* 0x000e64000800007f */
[----:B-1----:R-:W-:Y:S05]  /*13840*/  @!P0 BRA `(.L_x_1074) ;  /* 0xfffffffc00f08947 */ /* 0x002fea000383ffff */
[----:B------:R-:W-:Y:S05]  /*13850*/  BRA `(.L_x_1118) ;  /* 0xffffffe800b07947 */ /* 0x000fea000383ffff */
.L_x_1075:
[----:B-1----:R1:W2:Y:S02]  /*13860*/  SYNCS.PHASECHK.TRANS64.TRYWAIT P0, [R3+URZ], R4 ;  /* 0x00000004030075a7 */ /* 0x0022a4000800017f */
[----:B--2---:R-:W-:Y:S05]  /*13870*/  @!P0 NANOSLEEP.SYNCS 0x989680 ;  /* 0x009896800000895d */ /* 0x004fea0003900000 */
[----:B------:R-:W2:Y:S02]  /*13880*/  @!P0 SYNCS.PHASECHK.TRANS64 P0, [R3+URZ], R4 ;  /* 0x00000004030085a7 */ /* 0x000ea4000800007f */
[----:B--2---:R-:W-:Y:S05]  /*13890*/  @!P0 BRA `(.L_x_1075) ;  /* 0xfffffffc00f08947 */ /* 0x004fea000383ffff */
[----:B------:R-:W-:Y:S05]  /*138a0*/  BRA `(.L_x_1119) ;  /* 0xffffffe800a47947 */ /* 0x000fea000383ffff */
.L_x_1077:
[----:B-1----:R1:W2:Y:S02]  /*138b0*/  SYNCS.PHASECHK.TRANS64.TRYWAIT P0, [R0+URZ], R5 ;  /* 0x00000005000075a7 */ /* 0x0022a4000800017f */
[----:B--2---:R-:W-:Y:S05]  /*138c0*/  @!P0 NANOSLEEP.SYNCS 0x989680 ;  /* 0x009896800000895d */ /* 0x004fea0003900000 */
[----:B------:R-:W2:Y:S02]  /*138d0*/  @!P0 SYNCS.PHASECHK.TRANS64 P0, [R0+URZ], R5 ;  /* 0x00000005000085a7 */ /* 0x000ea4000800007f */
[----:B--2---:R-:W-:Y:S05]  /*138e0*/  @!P0 BRA `(.L_x_1077) ;  /* 0xfffffffc00f08947 */ /* 0x004fea000383ffff */
[----:B------:R-:W-:Y:S05]  /*138f0*/  BRA `(.L_x_1120) ;  /* 0xffffffe800a87947 */ /* 0x000fea000383ffff */
.L_x_1121:
        /* <DEDUP_REMOVED lines=16> */
.L_x_14990:


//--------------------- .text._ZN7cutlass13device_kernelIN5flash11enable_sm90INS1_16FlashAttnFwdSm90INS1_25CollectiveMainloopFwdSm90ILi2EN4cute5tupleIJNS5_1CILi1EEES8_S8_EEENS6_IJNS7_ILi128EEENS7_ILi96EEENS7_ILi192EEEEEELi128ENS_6half_tEfNS_4arch4Sm90ELb0ELb1ELb0ELb1ELb0ELb0ELb0ELb1ELb1ELb1ELb1ELb0EEENS1_21CollectiveEpilogueFwdINS6_IJSA_SA_SB_EEES9_SE_SG_Li256ELb1ELb1ELb1ELb0EEENS1_36VarlenDynamicPersistentTileSchedulerILi128ELi96ELi256ELi128ELb1ELb1ELb1ELb1ELb0ELb1EEEEEEEEEvNT_6ParamsE --------------------------
	.section	.text._ZN7cutlass13device_kernelIN5flash11enable_sm90INS1_16FlashAttnFwdSm90INS1_25CollectiveMainloopFwdSm90ILi2EN4cute5tupleIJNS5_1CILi1EEES8_S8_EEENS6_IJNS7_ILi128EEENS7_ILi96EEENS7_ILi192EEEEEELi128ENS_6half_tEfNS_4arch4Sm90ELb0ELb1ELb0ELb1ELb0ELb0ELb0ELb1ELb1ELb1ELb1ELb0EEENS1_21CollectiveEpilogueFwdINS6_IJSA_SA_SB_EEES9_SE_SG_Li256ELb1ELb1ELb1ELb0EEENS1_36VarlenDynamicPersistentTileSchedulerILi128ELi96ELi256ELi128ELb1ELb1ELb1ELb1ELb0ELb1EEEEEEEEEvNT_6ParamsE,"ax",@progbits
	.align	128
.text._ZN7cutlass13device_kernelIN5flash11enable_sm90INS1_16FlashAttnFwdSm90INS1_25CollectiveMainloopFwdSm90ILi2EN4cute5tupleIJNS5_1CILi1EEES8_S8_EEENS6_IJNS7_ILi128EEENS7_ILi96EEENS7_ILi192EEEEEELi128ENS_6half_tEfNS_4arch4Sm90ELb0ELb1ELb0ELb1ELb0ELb0ELb0ELb1ELb1ELb1ELb1ELb0EEENS1_21CollectiveEpilogueFwdINS6_IJSA_SA_SB_EEES9_SE_SG_Li256ELb1ELb1ELb1ELb0EEENS1_36VarlenDynamicPersistentTileSchedulerILi128ELi96ELi256ELi128ELb1ELb1ELb1ELb1ELb0ELb1EEEEEEEEEvNT_6ParamsE:
        .type           _ZN7cutlass13device_kernelIN5flash11enable_sm90INS1_16FlashAttnFwdSm90INS1_25CollectiveMainloopFwdSm90ILi2EN4cute5tupleIJNS5_1CILi1EEES8_S8_EEENS6_IJNS7_ILi128EEENS7_ILi96EEENS7_ILi192EEEEEELi128ENS_6half_tEfNS_4arch4Sm90ELb0ELb1ELb0ELb1ELb0ELb0ELb0ELb1ELb1ELb1ELb1ELb0EEENS1_21CollectiveEpilogueFwdINS6_IJSA_SA_SB_EEES9_SE_SG_Li256ELb1ELb1ELb1ELb0EEENS1_36VarlenDynamicPersistentTileSchedulerILi128ELi96ELi256ELi128ELb1ELb1ELb1ELb1ELb0ELb1EEEEEEEEEvNT_6ParamsE,@function
        .size           _ZN7cutlass13device_kernelIN5flash11enable_sm90INS1_16FlashAttnFwdSm90INS1_25CollectiveMainloopFwdSm90ILi2EN4cute5tupleIJNS5_1CILi1EEES8_S8_EEENS6_IJNS7_ILi128EEENS7_ILi96EEENS7_ILi192EEEEEELi128ENS_6half_tEfNS_4arch4Sm90ELb0ELb1ELb0ELb1ELb0ELb0ELb0ELb1ELb1ELb1ELb1ELb0EEENS1_21CollectiveEpilogueFwdINS6_IJSA_SA_SB_EEES9_SE_SG_Li256ELb1ELb1ELb1ELb0EEENS1_36VarlenDynamicPersistentTileSchedulerILi128ELi96ELi256ELi128ELb1ELb1ELb1ELb1ELb0ELb1EEEEEEEEEvNT_6ParamsE,(.L_x_14991 - _ZN7cutlass13device_kernelIN5flash11enable_sm90INS1_16FlashAttnFwdSm90INS1_25CollectiveMainloopFwdSm90ILi2EN4cute5tupleIJNS5_1CILi1EEES8_S8_EEENS6_IJNS7_ILi128EEENS7_ILi96EEENS7_ILi192EEEEEELi128ENS_6half_tEfNS_4arch4Sm90ELb0ELb1ELb0ELb1ELb0ELb0ELb0ELb1ELb1ELb1ELb1ELb0EEENS1_21CollectiveEpilogueFwdINS6_IJSA_SA_SB_EEES9_SE_SG_Li256ELb1ELb1ELb1ELb0EEENS1_36VarlenDynamicPersistentTileSchedulerILi128ELi96ELi256ELi128ELb1ELb1ELb1ELb1ELb0ELb1EEEEEEEEEvNT_6ParamsE)
        .other          _ZN7cutlass13device_kernelIN5flash11enable_sm90INS1_16FlashAttnFwdSm90INS1_25CollectiveMainloopFwdSm90ILi2EN4cute5tupleIJNS5_1CILi1EEES8_S8_EEENS6_IJNS7_ILi128EEENS7_ILi96EEENS7_ILi192EEEEEELi128ENS_6half_tEfNS_4arch4Sm90ELb0ELb1ELb0ELb1ELb0ELb0ELb0ELb1ELb1ELb1ELb1ELb0EEENS1_21CollectiveEpilogueFwdINS6_IJSA_SA_SB_EEES9_SE_SG_Li256ELb1ELb1ELb1ELb0EEENS1_36VarlenDynamicPersistentTileSchedulerILi128ELi96ELi256ELi128ELb1ELb1ELb1ELb1ELb0ELb1EEEEEEEEEvNT_6ParamsE,@"STO_CUDA_ENTRY STV_DEFAULT"
_ZN7cutlass13device_kernelIN5flash11enable_sm90INS1_16FlashAttnFwdSm90INS1_25CollectiveMainloopFwdSm90ILi2EN4cute5tupleIJNS5_1CILi1EEES8_S8_EEENS6_IJNS7_ILi128EEENS7_ILi96EEENS7_ILi192EEEEEELi128ENS_6half_tEfNS_4arch4Sm90ELb0ELb1ELb0ELb1ELb0ELb0ELb0ELb1ELb1ELb1ELb1ELb0EEENS1_21CollectiveEpilogueFwdINS6_IJSA_SA_SB_EEES9_SE_SG_Li256ELb1ELb1ELb1ELb0EEENS1_36VarlenDynamicPersistentTileSchedulerILi128ELi96ELi256ELi128ELb1ELb1ELb1ELb1ELb0ELb1EEEEEEEEEvNT_6ParamsE:
        /* <DEDUP_REMOVED lines=18> */
.L_x_1123:
[----:B------:R-:W-:Y:S05]  /*0120*/  BSYNC B0 ;  /* 0x0000000000007941 */ /* 0x000fea0003800000 */
.L_x_1122:
        /* <DEDUP_REMOVED lines=41> */
.L_x_1124:
        /* <DEDUP_REMOVED lines=22> */
.L_x_1125:
        /* <DEDUP_REMOVED lines=18> */
.L_x_1126:
        /* <DEDUP_REMOVED lines=22> */
.L_x_1127:
        /* <DEDUP_REMOVED lines=22> */
.L_x_1128:
[----:B0-----:R-:W-:Y:S01]  /*0900*/  UMOV UR4, 0x1 ;  /* 0x0000000100047882 */ /* 0x001fe20000000000 */
[----:B------:R-:W-:Y:S01]  /*0910*/  PLOP3.LUT P0, PT, PT, PT, UP0, 0x80, 0x0 ;  /* 0x000000000000781c */ /* 0x000fe20003f0f008 */
[----:B------:R-:W-:Y:S01]  /*0920*/  USEL UR4, UR4, 0x2, !UP0 ;  /* 0x0000000204047887 */ /* 0x000fe2000c000000 */
[----:B------:R-:W-:-:S05]  /*0930*/  NOP ;  /* 0x0000000000007918 */ /* 0x000fca0000000000 */
[----:B------:R-:W-:-:S05]  /*0940*/  IMAD.U32 R2, RZ, RZ, UR4 ;  /* 0x00000004ff027e24 */ /* 0x000fca000f8e00ff */
[----:B------:R0:W-:Y:S01]  /*0950*/  STL [R1+0x5c], R2 ;  /* 0x00005c0201007387 */ /* 0x0001e20000100800 */
[----:B-12-4-:R-:W-:Y:S06]  /*0960*/  BAR.SYNC.DEFER_BLOCKING 0x0 ;  /* 0x0000000000007b1d */ /* 0x016fec0000010000 */
[----:B------:R-:W-:Y:S05]  /*0970*/  @!P0 BRA `(.L_x_1129) ;  /* 0x000000f800d08947 */ /* 0x000fea0003800000 */
.L_x_1130:
        /* <DEDUP_REMOVED lines=14> */
[----:B------:R-:W2:Y:S01]  /*0a60*/  LDL R0, [R1+0x5c] ;  /* 0x00005c0001007983 */ /* 0x000ea20000100800 */
[----:B------:R-:W-:Y:S01]  /*0a70*/  VIADD R204, R6, 0xffffff80 ;  /* 0xffffff8006cc7836 */ /* 0x000fe20000000000 */
[----:B------:R-:W-:Y:S01]  /*0a80*/  R2UR UR5, R13 ;  /* 0x000000000d0572ca */ /* 0x000fe200000e0000 */
[----:B------:R-:W-:Y:S01]  /*0a90*/  UMOV UR38, URZ ;  /* 0x0000003f00267c82 */ /* 0x000fe20008000000 */
[----:B------:R-:W-:Y:S01]  /*0aa0*/  R2UR UR6, R14 ;  /* 0x000000000e0672ca */ /* 0x000fe200000e0000 */
[----:B------:R-:W-:Y:S01]  /*0ab0*/  UMOV UR36, URZ ;  /* 0x0000003f00247c82 */ /* 0x000fe20008000000 */
[----:B------:R-:W-:Y:S02]  /*0ac0*/  SHF.R.S32.HI R3, RZ, 0x1f, R204 ;  /* 0x0000001fff037819 */ /* 0x000fe400000114cc */
[----:B------:R-:W-:Y:S02]  /*0ad0*/  R2UR UR7, R15 ;  /* 0x000000000f0772ca */ /* 0x000fe400000e0000 */
[----:B------:R-:W-:-:S02]  /*0ae0*/  LEA.HI R5, R3, R204, RZ, 0x7 ;  /* 0x000000cc03057211 */ /* 0x000fc400078f38ff */
[----:B0-----:R-:W-:Y:S02]  /*0af0*/  LEA.HI R2, R3, R204, RZ, 0x5 ;  /* 0x000000cc03027211 */ /* 0x001fe400078f28ff */
[C---:B------:R-:W-:Y:S02]  /*0b00*/  LOP3.LUT R7, R5.reuse, 0xffffff80, RZ, 0xc0, !PT ;  /* 0xffffff8005077812 */ /* 0x040fe400078ec0ff */
[----:B------:R-:W-:Y:S01]  /*0b10*/  SHF.R.S32.HI R198, RZ, 0x7, R5 ;  /* 0x00000007ffc67819 */ /* 0x000fe20000011405 */
[----:B------:R-:W-:Y:S02]  /*0b20*/  IMAD.SHL.U32 R2, R2, 0x20, RZ ;  /* 0x0000002002027824 */ /* 0x000fe400078e00ff */
[----:B------:R-:W-:Y:S01]  /*0b30*/  IMAD.IADD R182, R204, 0x1, -R7 ;  /* 0x00000001ccb67824 */ /* 0x000fe200078e0a07 */
[----:B------:R-:W-:Y:S02]  /*0b40*/  LEA.HI R5, R5, R198, RZ, 0x1 ;  /* 0x000000c605057211 */ /* 0x000fe400078f08ff */
[----:B------:R-:W-:-:S02]  /*0b50*/  LOP3.LUT R2, R2, 0xfffffc00, RZ, 0xc0, !PT ;  /* 0xfffffc0002027812 */ /* 0x000fc400078ec0ff */
[----:B------:R-:W-:-:S04]  /*0b60*/  SHF.R.S32.HI R11, RZ, 0x1f, R182 ;  /* 0x0000001fff0b7819 */ /* 0x000fc800000114b6 */
[CC--:B------:R-:W-:Y:S02]  /*0b70*/  LEA.HI R4, R11.reuse, R182.reuse, RZ, 0x2 ;  /* 0x000000b60b047211 */ /* 0x0c0fe400078f10ff */
[----:B------:R-:W-:Y:S02]  /*0b80*/  LEA.HI R11, R11, R182, RZ, 0x5 ;  /* 0x000000b60b0b7211 */ /* 0x000fe400078f28ff */
[--C-:B------:R-:W-:Y:S02]  /*0b90*/  SHF.R.S32.HI R6, RZ, 0x2, R4.reuse ;  /* 0x00000002ff067819 */ /* 0x100fe40000011404 */
[----:B------:R-:W-:Y:S02]  /*0ba0*/  SHF.R.S32.HI R13, RZ, 0x1f, R4 ;  /* 0x0000001fff0d7819 */ /* 0x000fe40000011404 */
[----:B------:R-:W-:Y:S02]  /*0bb0*/  SHF.R.S32.HI R11, RZ, 0x5, R11 ;  /* 0x00000005ff0b7819 */ /* 0x000fe4000001140b */
[----:B------:R-:W-:-:S04]  /*0bc0*/  LEA.HI R13, R13, R6, RZ, 0x3 ;  /* 0x000000060d0d7211 */ /* 0x000fc800078f18ff */
[----:B------:R-:W-:-:S05]  /*0bd0*/  LOP3.LUT R13, R13, 0xfffffff8, RZ, 0xc0, !PT ;  /* 0xfffffff80d0d7812 */ /* 0x000fca00078ec0ff */
[----:B------:R-:W-:-:S04]  /*0be0*/  IMAD.IADD R6, R6, 0x1, -R13 ;  /* 0x0000000106067824 */ /* 0x000fc800078e0a0d */
[----:B------:R-:W-:Y:S01]  /*0bf0*/  IMAD R6, R11, 0x10, R6 ;  /* 0x000000100b067824 */ /* 0x000fe200078e0206 */
[----:B--2---:R-:W-:Y:S02]  /*0c00*/  R2UR UR4, R0 ;  /* 0x00000000000472ca */ /* 0x004fe400000e0000 */
[----:B------:R-:W-:-:S04]  /*0c10*/  LEA.HI R0, R3, R204, RZ, 0x4 ;  /* 0x000000cc03007211 */ /* 0x000fc800078f20ff */
[----:B------:R-:W-:Y:S02]  /*0c20*/  SHF.R.S32.HI R9, RZ, 0x4, R0 ;  /* 0x00000004ff097819 */ /* 0x000fe40000011400 */
[C---:B------:R-:W-:Y:S02]  /*0c30*/  LOP3.LUT R7, R0.reuse, 0x3fffff0, RZ, 0xc0, !PT ;  /* 0x03fffff000077812 */ /* 0x040fe400078ec0ff */
[----:B------:R-:W-:-:S03]  /*0c40*/  LEA.HI R0, R0, R9, RZ, 0x1 ;  /* 0x0000000900007211 */ /* 0x000fc600078f08ff */
[----:B------:R-:W-:Y:S01]  /*0c50*/  IMAD.IADD R7, R204, 0x1, -R7 ;  /* 0x00000001cc077824 */ /* 0x000fe200078e0a07 */
[----:B------:R-:W-:Y:S01]  /*0c60*/  LOP3.LUT R0, R0, 0x1ffffffe, RZ, 0xc0, !PT ;  /* 0x1ffffffe00007812 */ /* 0x000fe200078ec0ff */
[----:B------:R-:W-:Y:S02]  /*0c70*/  ULOP3.LUT UR8, UR4, 0x1, URZ, 0xfc, !UPT ;  /* 0x0000000104087892 */ /* 0x000fe4000f8efc3f */
[----:B------:R-:W-:Y:S01]  /*0c80*/  IMAD R7, R7, 0x40, R2 ;  /* 0x0000004007077824 */ /* 0x000fe200078e0202 */
[-C--:B------:R-:W-:Y:S01]  /*0c90*/  LEA.HI R2, R3, R204.reuse, RZ, 0x2 ;  /* 0x000000cc03027211 */ /* 0x080fe200078f10ff */
[----:B------:R-:W-:Y:S01]  /*0ca0*/  IMAD.IADD R0, R9, 0x1, -R0 ;  /* 0x0000000109007824 */ /* 0x000fe200078e0a00 */
[----:B------:R-:W-:Y:S01]  /*0cb0*/  LEA.HI R3, R3, R204, RZ, 0x3 ;  /* 0x000000cc03037211 */ /* 0x000fe200078f18ff */
[----:B------:R-:W-:Y:S01]  /*0cc0*/  UMOV UR4, URZ ;  /* 0x0000003f00047c82 */ /* 0x000fe20008000000 */
[----:B------:R-:W-:Y:S02]  /*0cd0*/  IMAD.U32 R201, RZ, RZ, UR8 ;  /* 0x00000008ffc97e24 */ /* 0x000fe4000f8e00ff */
[----:B------:R-:W-:Y:S01]  /*0ce0*/  IMAD R200, R0, 0x8, R7 ;  /* 0x0000000800c87824 */ /* 0x000fe200078e0207 */
[----:B------:R-:W-:Y:S01]  /*0cf0*/  LOP3.LUT R7, R2, 0xfffffffc, RZ, 0xc0, !PT ;  /* 0xfffffffc02077812 */ /* 0x000fe200078ec0ff */
[----:B------:R-:W-:Y:S01]  /*0d00*/  IMAD.U32 R181, RZ, RZ, UR4 ;  /* 0x00000004ffb57e24 */ /* 0x000fe2000f8e00ff */
[----:B------:R-:W-:-:S03]  /*0d10*/  SHF.R.S32.HI R179, RZ, 0x3, R3 ;  /* 0x00000003ffb37819 */ /* 0x000fc60000011403 */
[----:B------:R-:W-:Y:S01]  /*0d20*/  IMAD.IADD R0, R204, 0x1, -R7 ;  /* 0x00000001cc007824 */ /* 0x000fe200078e0a07 */
[----:B------:R-:W-:Y:S02]  /*0d30*/  LOP3.LUT R7, R5, 0x3fffffe, RZ, 0xc0, !PT ;  /* 0x03fffffe05077812 */ /* 0x000fe400078ec0ff */
[----:B------:R-:W-:Y:S02]  /*0d40*/  LOP3.LUT R5, R3, 0xfffffff8, RZ, 0xc0, !PT ;  /* 0xfffffff803057812 */ /* 0x000fe400078ec0ff */
[----:B------:R-:W-:Y:S01]  /*0d50*/  LEA.HI R2, R0, R0, RZ, 0x1 ;  /* 0x0000000000027211 */ /* 0x000fe200078f08ff */
[----:B------:R-:W-:Y:S02]  /*0d60*/  IMAD.IADD R7, R198, 0x1, -R7 ;  /* 0x00000001c6077824 */ /* 0x000fe400078e0a07 */
[----:B------:R-:W-:Y:S01]  /*0d70*/  IMAD.IADD R160, R204, 0x1, -R5 ;  /* 0x00000001cca07824 */ /* 0x000fe200078e0a05 */
[----:B------:R-:W-:Y:S01]  /*0d80*/  LOP3.LUT R5, R4, 0x7ffffffc, RZ, 0xc0, !PT ;  /* 0x7ffffffc04057812 */ /* 0x000fe200078ec0ff */
[----:B------:R-:W-:Y:S01]  /*0d90*/  IMAD R199, R7, 0x40, R6 ;  /* 0x0000004007c77824 */ /* 0x000fe200078e0206 */
[----:B------:R-:W-:Y:S01]  /*0da0*/  LOP3.LUT R9, R2, 0x1ffffffe, RZ, 0xc0, !PT ;  /* 0x1ffffffe02097812 */ /* 0x000fe200078ec0ff */
[----:B------:R-:W-:-:S02]  /*0db0*/  IMAD.SHL.U32 R22, R160, 0x8, RZ ;  /* 0x00000008a0167824 */ /* 0x000fc400078e00ff */
[----:B------:R-:W-:Y:S02]  /*0dc0*/  IMAD.IADD R5, R182, 0x1, -R5 ;  /* 0x00000001b6057824 */ /* 0x000fe400078e0a05 */
[----:B------:R-:W-:Y:S01]  /*0dd0*/  VIADD R23, R22, 0x40 ;  /* 0x0000004016177836 */ /* 0x000fe20000000000 */
[----:B------:R-:W-:Y:S01]  /*0de0*/  SHF.R.S32.HI R203, RZ, 0x1f, R22 ;  /* 0x0000001fffcb7819 */ /* 0x000fe20000011416 */
[----:B------:R-:W-:Y:S02]  /*0df0*/  IMAD.SHL.U32 R18, R5, 0x2, RZ ;  /* 0x0000000205127824 */ /* 0x000fe400078e00ff */
[----:B------:R-:W-:Y:S01]  /*0e00*/  IMAD.IADD R0, R0, 0x1, -R9 ;  /* 0x0000000100007824 */ /* 0x000fe200078e0a09 */
[----:B------:R-:W-:Y:S01]  /*0e10*/  SHF.R.S32.HI R202, RZ, 0x1f, R23 ;  /* 0x0000001fffca7819 */ /* 0x000fe20000011417 */
[C---:B------:R-:W-:Y:S02]  /*0e20*/  VIADD R178, R18.reuse, 0x8 ;  /* 0x0000000812b27836 */ /* 0x040fe40000000000 */
[----:B------:R-:W-:-:S02]  /*0e30*/  VIADD R177, R18, 0x10 ;  /* 0x0000001012b17836 */ /* 0x000fc40000000000 */
[C---:B------:R-:W-:Y:S01]  /*0e40*/  VIADD R176, R18.reuse, 0x18 ;  /* 0x0000001812b07836 */ /* 0x040fe20000000000 */
[----:B------:R-:W-:Y:S01]  /*0e50*/  SHF.R.S32.HI R197, RZ, 0x1f, R178 ;  /* 0x0000001fffc57819 */ /* 0x000fe200000114b2 */
        /* <DEDUP_REMOVED lines=22> */
[----:B------:R-:W-:Y:S01]  /*0fc0*/  VIADD R164, R18, 0x78 ;  /* 0x0000007812a47836 */ /* 0x000fe20000000000 */
[----:B------:R-:W-:Y:S01]  /*0fd0*/  SHF.R.S32.HI R185, RZ, 0x1f, R166 ;  /* 0x0000001fffb97819 */ /* 0x000fe200000114a6 */
[----:B------:R-:W-:Y:S01]  /*0fe0*/  IMAD R19, R0, 0x8, R199 ;  /* 0x0000000800137824 */ /* 0x000fe200078e02c7 */
[----:B------:R-:W-:-:S02]  /*0ff0*/  SHF.R.S32.HI R184, RZ, 0x1f, R165 ;  /* 0x0000001fffb87819 */ /* 0x000fc400000114a5 */
[----:B------:R-:W-:-:S07]  /*1000*/  SHF.R.S32.HI R183, RZ, 0x1f, R164 ;  /* 0x0000001fffb77819 */ /* 0x000fce00000114a4 */
.L_x_1234:
[----:B01234-:R-:W0:Y:S01]  /*1010*/  LDC.64 R2, c[0x0][0xa28] ;  /* 0x00028a00ff027b82 */ /* 0x01fe220000000a00 */
[----:B------:R-:W-:Y:S01]  /*1020*/  IMAD.U32 R9, RZ, RZ, UR7 ;  /* 0x00000007ff097e24 */ /* 0x000fe2000f8e00ff */
[----:B------:R-:W-:Y:S01]  /*1030*/  ULDC.64 UR8, c[0x0][0x208] ;  /* 0x0000820000087ab9 */ /* 0x000fe20000000a00 */
[----:B------:R-:W-:-:S05]  /*1040*/  IMAD.MOV.U32 R7, RZ, RZ, RZ ;  /* 0x000000ffff077224 */ /* 0x000fca00078e00ff */
[----:B------:R-:W1:Y:S08]  /*1050*/  LDC.64 R4, c[0x0][0xa18] ;  /* 0x00028600ff047b82 */ /* 0x000e700000000a00 */
[----:B------:R-:W2:Y:S01]  /*1060*/  LDC R17, c[0x0][0x288] ;  /* 0x0000a200ff117b82 */ /* 0x000ea20000000800 */
[----:B------:R-:W-:Y:S01]  /*1070*/  ULOP3.LUT UR4, UR6, 0xff000000, URZ, 0xc0, !UPT ;  /* 0xff00000006047892 */ /* 0x000fe2000f8ec03f */
[----:B------:R-:W-:Y:S01]  /*1080*/  ULDC.64 UR10, c[0x0][0xa20] ;  /* 0x00028800000a7ab9 */ /* 0x000fe20000000a00 */
[----:B0-----:R-:W-:-:S05]  /*1090*/  ISETP.NE.U32.AND P0, PT, R2, RZ, PT ;  /* 0x000000ff0200720c */ /* 0x001fca0003f05070 */
[----:B------:R-:W0:Y:S01]  /*10a0*/  LDC R0, c[0x0][0x424] ;  /* 0x00010900ff007b82 */ /* 0x000e220000000800 */
[----:B------:R-:W-:Y:S02]  /*10b0*/  ISETP.NE.AND.EX P0, PT, R3, RZ, PT, P0 ;  /* 0x000000ff0300720c */ /* 0x000fe40003f05300 */
[----:B-1----:R-:W-:-:S05]  /*10c0*/  ISETP.NE.U32.AND P1, PT, R4, RZ, PT ;  /* 0x000000ff0400720c */ /* 0x002fca0003f25070 */
[----:B------:R-:W1:Y:S01]  /*10d0*/  LDC R11, c[0x0][0x2f0] ;  /* 0x0000bc00ff0b7b82 */ /* 0x000e620000000800 */
[----:B------:R-:W-:-:S07]  /*10e0*/  ISETP.NE.AND.EX P1, PT, R5, RZ, PT, P1 ;  /* 0x000000ff0500720c */ /* 0x000fce0003f25310 */
[----:B------:R-:W3:Y:S08]  /*10f0*/  @P0 LDC.64 R2, c[0x0][0xa28] ;  /* 0x00028a00ff020b82 */ /* 0x000ef00000000a00 */
[----:B------:R-:W4:Y:S01]  /*1100*/  @P1 LDC.64 R4, c[0x0][0xa18] ;  /* 0x00028600ff041b82 */ /* 0x000f220000000a00 */
[----:B---3--:R-:W-:Y:S01]  /*1110*/  @P0 IMAD.WIDE R2, R9, 0x4, R2 ;  /* 0x0000000409020825 */ /* 0x008fe200078e0202 */
[----:B------:R-:W-:-:S04]  /*1120*/  USHF.R.U32.HI UR4, URZ, 0x8, UR4 ;  /* 0x000000083f047899 */ /* 0x000fc80008011604 */
[----:B------:R3:W5:Y:S01]  /*1130*/  @P0 LDG.E R7, desc[UR8][R2.64] ;  /* 0x0000000802070981 */ /* 0x000762000c1e1900 */
[----:B----4-:R-:W-:Y:S02]  /*1140*/  @P1 IMAD.WIDE R4, R9, 0x4, R4 ;  /* 0x0000000409041825 */ /* 0x010fe400078e0204 */
[----:B------:R-:W4:Y:S03]  /*1150*/  LDC.64 R8, c[0x0][0x418] ;  /* 0x00010600ff087b82 */ /* 0x000f260000000a00 */
[----:B--2---:R3:W5:Y:S01]  /*1160*/  @P1 LDG.E R17, desc[UR8][R4.64] ;  /* 0x0000000804111981 */ /* 0x004762000c1e1900 */
[----:B------:R-:W-:Y:S01]  /*1170*/  ULOP3.LUT UR8, UR6, 0xff0000, URZ, 0xc0, !UPT ;  /* 0x00ff000006087892 */ /* 0x000fe2000f8ec03f */
[----:B------:R-:W-:-:S03]  /*1180*/  ISETP.NE.U32.AND P2, PT, RZ, UR10, PT ;  /* 0x0000000aff007c0c */ /* 0x000fc6000bf45070 */
[----:B------:R-:W-:Y:S01]  /*1190*/  ULEA.HI UR8, UR8, UR4, URZ, 0x10 ;  /* 0x0000000408087291 */ /* 0x000fe2000f8f803f */
[----:B------:R-:W-:Y:S01]  /*11a0*/  ISETP.NE.AND.EX P2, PT, RZ, UR11, PT, P2 ;  /* 0x0000000bff007c0c */ /* 0x000fe2000bf45320 */
[----:B------:R-:W-:-:S06]  /*11b0*/  ULOP3.LUT UR4, UR6, 0xffff, URZ, 0xc0, !UPT ;  /* 0x0000ffff06047892 */ /* 0x000fcc000f8ec03f */
[----:B------:R-:W-:Y:S01]  /*11c0*/  IMAD.U32 R163, RZ, RZ, UR4 ;  /* 0x00000004ffa37e24 */ /* 0x000fe2000f8e00ff */
[----:B----4-:R-:W-:-:S04]  /*11d0*/  ISETP.NE.U32.AND P0, PT, R8, RZ, PT ;  /* 0x000000ff0800720c */ /* 0x010fc80003f05070 */
[----:B------:R-:W-:-:S04]  /*11e0*/  ISETP.NE.AND.EX P0, PT, R9, RZ, PT, P0 ;  /* 0x000000ff0900720c */ /* 0x000fc80003f05300 */
[----:B0-----:R-:W-:Y:S01]  /*11f0*/  SEL R0, R0, 0x1, P0 ;  /* 0x0000000100007807 */ /* 0x001fe20000000000 */
[----:B-1-3--:R-:W-:Y:S08]  /*1200*/  @P1 BRA `(.L_x_1131) ;  /* 0x00000000002c1947 */ /* 0x00aff00003800000 */
[----:B------:R-:W-:Y:S02]  /*1210*/  ULDC.64 UR10, c[0x0][0xa00] ;  /* 0x00028000000a7ab9 */ /* 0x000fe40000000a00 */
[----:B------:R-:W-:-:S04]  /*1220*/  ISETP.NE.U32.AND P0, PT, RZ, UR10, PT ;  /* 0x0000000aff007c0c */ /* 0x000fc8000bf05070 */
[----:B------:R-:W-:-:S13]  /*1230*/  ISETP.NE.AND.EX P0, PT, RZ, UR11, PT, P0 ;  /* 0x0000000bff007c0c */ /* 0x000fda000bf05300 */
[----:B------:R-:W-:Y:S05]  /*1240*/  @!P0 BRA `(.L_x_1131) ;  /* 0x00000000001c8947 */ /* 0x000fea0003800000 */
[----:B------:R-:W0:Y:S01]  /*1250*/  LDC.64 R2, c[0x0][0xa00] ;  /* 0x00028000ff027b82 */ /* 0x000e220000000a00 */
[----:B------:R-:W-:Y:S01]  /*1260*/  IMAD.U32 R5, RZ, RZ, UR7 ;  /* 0x00000007ff057e24 */ /* 0x000fe2000f8e00ff */
[----:B------:R-:W-:-:S03]  /*1270*/  ULDC.64 UR10, c[0x0][0x208] ;  /* 0x00008200000a7ab9 */ /* 0x000fc60000000a00 */
[----:B0-----:R-:W-:-:S05]  /*1280*/  IMAD.WIDE R2, R5, 0x4, R2 ;  /* 0x0000000405027825 */ /* 0x001fca00078e0202 */
[----:B-----5:R-:W2:Y:S04]  /*1290*/  LDG.E R17, desc[UR10][R2.64] ;  /* 0x0000000a02117981 */ /* 0x020ea8000c1e1900 */
[----:B------:R-:W2:Y:S02]  /*12a0*/  LDG.E R4, desc[UR10][R2.64+0x4] ;  /* 0x0000040a02047981 */ /* 0x000ea4000c1e1900 */
[----:B--2---:R-:W-:-:S07]  /*12b0*/  IMAD.IADD R17, R4, 0x1, -R17 ;  /* 0x0000000104117824 */ /* 0x004fce00078e0a11 */
.L_x_1131:
[----:B------:R-:W-:Y:S02]  /*12c0*/  IMAD R16, R0, R11, RZ ;  /* 0x0000000b00107224 */ /* 0x000fe400078e02ff */
[----:B------:R-:W-:Y:S01]  /*12d0*/  IMAD.U32 R180, RZ, RZ, UR7 ;  /* 0x00000007ffb47e24 */ /* 0x000fe2000f8e00ff */
[----:B------:R-:W-:Y:S06]  /*12e0*/  @!P2 BRA `(.L_x_1132) ;  /* 0x00000000001ca947 */ /* 0x000fec0003800000 */
[----:B------:R-:W-:Y:S01]  /*12f0*/  ULDC.64 UR10, c[0x0][0xa20] ;  /* 0x00028800000a7ab9 */ /* 0x000fe20000000a00 */
[----:B------:R-:W-:Y:S01]  /*1300*/  ULDC.64 UR12, c[0x0][0x208] ;  /* 0x00008200000c7ab9 */ /* 0x000fe20000000a00 */
[----:B------:R-:W-:-:S06]  /*1310*/  UIMAD.WIDE UR6, UR7, 0x4, UR10 ;  /* 0x00000004070678a5 */ /* 0x000fcc000f8e020a */
[----:B------:R-:W-:Y:S02]  /*1320*/  IMAD.U32 R2, RZ, RZ, UR6 ;  /* 0x00000006ff027e24 */ /* 0x000fe4000f8e00ff */
[----:B------:R-:W-:-:S05]  /*1330*/  IMAD.U32 R3, RZ, RZ, UR7 ;  /* 0x00000007ff037e24 */ /* 0x000fca000f8e00ff */
[----:B------:R0:W5:Y:S01]  /*1340*/  LDG.E R16, desc[UR12][R2.64] ;  /* 0x0000000c02107981 */ /* 0x000162000c1e1900 */
[----:B------:R-:W-:Y:S05]  /*1350*/  BRA `(.L_x_1133) ;  /* 0x00000000002c7947 */ /* 0x000fea0003800000 */
.L_x_1132:
        /* <DEDUP_REMOVED lines=8> */
[----:B------:R-:W2:Y:S04]  /*13e0*/  LDG.E R16, desc[UR10][R2.64] ;  /* 0x0000000a02107981 */ /* 0x000ea8000c1e1900 */
[----:B------:R-:W2:Y:S02]  /*13f0*/  LDG.E R5, desc[UR10][R2.64+0x4] ;  /* 0x0000040a02057981 */ /* 0x000ea4000c1e1900 */
[----:B--2---:R-:W-:-:S07]  /*1400*/  IMAD.IADD R16, R5, 0x1, -R16 ;  /* 0x0000000105107824 */ /* 0x004fce00078e0a10 */
.L_x_1133:
[----:B------:R-:W-:Y:S01]  /*1410*/  ULDC UR4, c[0x0][0x448] ;  /* 0x0001120000047ab9 */ /* 0x000fe20000000800 */
[----:B-----5:R-:W-:Y:S01]  /*1420*/  IMAD.IADD R16, R16, 0x1, -R7 ;  /* 0x0000000110107824 */ /* 0x020fe200078e0a07 */
[----:B------:R-:W-:Y:S02]  /*1430*/  UISETP.NE.AND UP0, UPT, UR4, 0x1, UPT ;  /* 0x000000010400788c */ /* 0x000fe4000bf05270 */
[----:B------:R-:W-:Y:S02]  /*1440*/  USHF.L.U32 UR39, UR5, 0x7, URZ ;  /* 0x0000000705277899 */ /* 0x000fe4000800063f */
[----:B------:R-:W-:Y:S01]  /*1450*/  IADD3 R0, R16, 0x1, -R17 ;  /* 0x0000000110007810 */ /* 0x000fe20007ffe811 */
[----:B------:R-:W-:Y:S01]  /*1460*/  ULDC.64 UR4, c[0x0][0x9e0] ;  /* 0x0002780000047ab9 */ /* 0x000fe20000000a00 */
[----:B------:R-:W-:Y:S02]  /*1470*/  UIADD3 UR9, UR39, 0x7f, URZ ;  /* 0x0000007f27097890 */ /* 0x000fe4000fffe03f */
[----:B------:R-:W-:Y:S01]  /*1480*/  R2UR UR10, R0 ;  /* 0x00000000000a72ca */ /* 0x000fe200000e0000 */
[----:B------:R-:W-:-:S02]  /*1490*/  UISETP.GE.AND UP1, UPT, UR5, 0x1, UPT ;  /* 0x000000010500788c */ /* 0x000fc4000bf26270 */
[----:B------:R-:W-:Y:S01]  /*14a0*/  @UP0 ULDC UR6, c[0x0][0x44c] ;  /* 0x0001130000060ab9 */ /* 0x000fe20000000800 */
[----:B------:R-:W-:Y:S01]  /*14b0*/  @UP0 ULDC UR11, c[0x0][0x450] ;  /* 0x00011400000b0ab9 */ /* 0x000fe20000000800 */
[----:B------:R-:W-:Y:S02]  /*14c0*/  UIMAD.WIDE.U32 UR6, UR9, UR6, URZ ;  /* 0x00000006090672a5 */ /* 0x000fe4000f8e003f */
[----:B------:R-:W-:Y:S02]  /*14d0*/  PLOP3.LUT P1, PT, PT, PT, UP1, 0x80, 0x0 ;  /* 0x000000000000781c */ /* 0x000fe40003f2f018 */
[----:B------:R-:W-:-:S04]  /*14e0*/  @UP0 USHF.R.U32.HI UR9, URZ, UR11, UR7 ;  /* 0x0000000b3f090299 */ /* 0x000fc80008011607 */
[----:B------:R-:W-:-:S04]  /*14f0*/  UIADD3 UR9, UR10, UR9, URZ ;  /* 0x000000090a097290 */ /* 0x000fc8000fffe03f */
[----:B------:R-:W-:-:S06]  /*1500*/  UIADD3 UR4, UR9, UR4, URZ ;  /* 0x0000000409047290 */ /* 0x000fcc000fffe03f */
[----:B------:R-:W-:Y:S01]  /*1510*/  IMAD.U32 R0, RZ, RZ, UR4 ;  /* 0x00000004ff007e24 */ /* 0x000fe2000f8e00ff */
[----:B------:R-:W-:Y:S06]  /*1520*/  @!P1 BRA `(.L_x_1134) ;  /* 0x0000000000409947 */ /* 0x000fec0003800000 */
        /* <DEDUP_REMOVED lines=10> */
.L_x_1135:
[----:B------:R-:W-:-:S11]  /*15d0*/  UISETP.NE.AND UP1, UPT, UR5, 0x1, UPT ;  /* 0x000000010500788c */ /* 0x000fd6000bf25270 */
[----:B------:R-:W-:Y:S02]  /*15e0*/  @UP1 ULDC.64 UR10, c[0x0][0x9e8] ;  /* 0x00027a00000a1ab9 */ /* 0x000fe40000000a00 */
[----:B------:R-:W-:-:S04]  /*15f0*/  UIMAD.WIDE.U32 UR6, UR4, UR10, URZ ;  /* 0x0000000a040672a5 */ /* 0x000fc8000f8e003f */
[----:B------:R-:W-:-:S12]  /*1600*/  @UP1 USHF.R.U32.HI UR4, URZ, UR11, UR7 ;  /* 0x0000000b3f041299 */ /* 0x000fd80008011607 */
.L_x_1136:
[----:B------:R-:W-:-:S06]  /*1610*/  UIMAD UR4, UR4, UR5, UR5 ;  /* 0x00000005040472a4 */ /* 0x000fcc000f8e0205 */
[----:B------:R-:W-:-:S07]  /*1620*/  VIMNMX R0, R0, UR4, PT ;  /* 0x0000000400007c48 */ /* 0x000fce000bfe0100 */
.L_x_1134:
[----:B------:R-:W-:Y:S01]  /*1630*/  IMAD.IADD R93, R16, 0x1, -R17 ;  /* 0x00000001105d7824 */ /* 0x000fe200078e0a11 */
[----:B------:R-:W-:Y:S01]  /*1640*/  @UP0 ULDC UR6, c[0x0][0x44c] ;  /* 0x0001130000060ab9 */ /* 0x000fe20000000800 */
[----:B0-----:R-:W-:Y:S01]  /*1650*/  VIADD R2, R0, 0x5f ;  /* 0x0000005f00027836 */ /* 0x001fe20000000000 */
[----:B------:R-:W-:Y:S01]  /*1660*/  UIMAD.WIDE.U32 UR6, UR39, UR6, URZ ;  /* 0x00000006270672a5 */ /* 0x000fe2000f8e003f */
[----:B------:R-:W-:Y:S01]  /*1670*/  VIADD R0, R16, 0x5f ;  /* 0x0000005f10007836 */ /* 0x000fe20000000000 */
[----:B------:R-:W-:Y:S01]  /*1680*/  R2UR UR9, R93 ;  /* 0x000000005d0972ca */ /* 0x000fe200000e0000 */
[----:B------:R-:W-:Y:S01]  /*1690*/  @UP0 ULDC UR10, c[0x0][0x450] ;  /* 0x00011400000a0ab9 */ /* 0x000fe20000000800 */
[----:B------:R-:W-:Y:S01]  /*16a0*/  IMAD.HI R2, R2, 0x2aaaaaab, RZ ;  /* 0x2aaaaaab02027827 */ /* 0x000fe200078e02ff */
[----:B------:R-:W-:Y:S01]  /*16b0*/  UMOV UR4, UR39 ;  /* 0x0000002700047c82 */ /* 0x000fe20008000000 */
[----:B------:R-:W-:Y:S02]  /*16c0*/  @UP0 USHF.R.U32.HI UR4, URZ, UR10, UR7 ;  /* 0x0000000a3f040299 */ /* 0x000fe40008011607 */
[----:B------:R-:W-:Y:S01]  /*16d0*/  IMAD.HI R0, R0, 0x2aaaaaab, RZ ;  /* 0x2aaaaaab00007827 */ /* 0x000fe200078e02ff */
[----:B------:R-:W-:-:S04]  /*16e0*/  SHF.R.U32.HI R5, RZ, 0x1f, R2 ;  /* 0x0000001fff057819 */ /* 0x000fc80000011602 */
[----:B------:R-:W-:Y:S02]  /*16f0*/  SHF.R.U32.HI R3, RZ, 0x1f, R0 ;  /* 0x0000001fff037819 */ /* 0x000fe40000011600 */
[----:B------:R-:W-:Y:S01]  /*1700*/  UIADD3 UR4, UR9, UR4, URZ ;  /* 0x0000000409047290 */ /* 0x000fe2000fffe03f */
[----:B------:R-:W-:Y:S02]  /*1710*/  LEA.HI.SX32 R2, R2, R5, 0x1c ;  /* 0x0000000502027211 */ /* 0x000fe400078fe2ff */
[----:B------:R-:W-:Y:S01]  /*1720*/  ULDC UR9, c[0x0][0x9dc] ;  /* 0x0002770000097ab9 */ /* 0x000fe20000000800 */
[----:B------:R-:W-:Y:S01]  /*1730*/  LEA.HI.SX32 R3, R0, R3, 0x1c ;  /* 0x0000000300037211 */ /* 0x000fe200078fe2ff */
[----:B------:R-:W-:-:S03]  /*1740*/  UIADD3 UR9, UR4, -UR9, URZ ;  /* 0x8000000904097290 */ /* 0x000fc6000fffe03f */
[----:B------:R-:W-:Y:S01]  /*1750*/  VIMNMX R79, R3, R2, PT ;  /* 0x00000002034f7248 */ /* 0x000fe20003fe0100 */
[----:B------:R-:W-:Y:S08]  /*1760*/  @!P1 BRA `(.L_x_1137) ;  /* 0x0000000000449947 */ /* 0x000ff00003800000 */
        /* <DEDUP_REMOVED lines=10> */
.L_x_1138:
[----:B------:R-:W-:-:S11]  /*1810*/  UISETP.NE.AND UP0, UPT, UR5, 0x1, UPT ;  /* 0x000000010500788c */ /* 0x000fd6000bf05270 */
[----:B------:R-:W-:Y:S02]  /*1820*/  @UP0 ULDC.64 UR10, c[0x0][0x9e8] ;  /* 0x00027a00000a0ab9 */ /* 0x000fe40000000a00 */
[----:B------:R-:W-:-:S04]  /*1830*/  UIMAD.WIDE.U32 UR6, UR4, UR10, URZ ;  /* 0x0000000a040672a5 */ /* 0x000fc8000f8e003f */
[----:B------:R-:W-:-:S12]  /*1840*/  @UP0 USHF.R.U32.HI UR4, URZ, UR11, UR7 ;  /* 0x0000000b3f040299 */ /* 0x000fd80008011607 */
.L_x_1139:
[----:B------:R-:W-:-:S04]  /*1850*/  UIMAD UR4, UR4, UR5, URZ ;  /* 0x00000005040472a4 */ /* 0x000fc8000f8e023f */
[----:B------:R-:W-:-:S04]  /*1860*/  UISETP.LT.AND UP0, UPT, UR9, UR4, UPT ;  /* 0x000000040900728c */ /* 0x000fc8000bf01270 */
[----:B------:R-:W-:-:S12]  /*1870*/  USEL UR9, UR9, UR4, !UP0 ;  /* 0x0000000409097287 */ /* 0x000fd8000c000000 */
.L_x_1137:
[----:B------:R-:W-:Y:S02]  /*1880*/  UIMAD.WIDE UR4, UR9, 0x2aaaaaab, URZ ;  /* 0x2aaaaaab090478a5 */ /* 0x000fe4000f8e023f */
[----:B------:R-:W-:Y:S02]  /*1890*/  ULOP3.LUT UR6, UR8, 0xff, URZ, 0xc0, !UPT ;  /* 0x000000ff08067892 */ /* 0x000fe4000f8ec03f */
[----:B------:R-:W-:-:S04]  /*18a0*/  USHF.R.U32.HI UR4, URZ, 0x1f, UR5 ;  /* 0x0000001f3f047899 */ /* 0x000fc80008011605 */
[----:B------:R-:W-:Y:S01]  /*18b0*/  ULEA.HI.SX32 UR4, UR5, UR4, 0x1c ;  /* 0x0000000405047291 */ /* 0x000fe2000f8fe23f */
[----:B------:R-:W-:Y:S01]  /*18c0*/  IMAD.U32 R162, RZ, RZ, UR6 ;  /* 0x00000006ffa27e24 */ /* 0x000fe2000f8e00ff */
[----:B------:R-:W-:Y:S02]  /*18d0*/  USHF.R.U32.HI UR5, URZ, 0x10, UR8 ;  /* 0x000000103f057899 */ /* 0x000fe40008011608 */
[----:B------:R-:W-:-:S04]  /*18e0*/  UISETP.LT.AND UP0, UPT, URZ, UR4, UPT ;  /* 0x000000043f00728c */ /* 0x000fc8000bf01270 */
[----:B------:R-:W-:Y:S01]  /*18f0*/  USEL UR61, URZ, UR4, !UP0 ;  /* 0x000000043f3d7287 */ /* 0x000fe2000c000000 */
[----:B------:R-:W-:Y:S02]  /*1900*/  IMAD.U32 R161, RZ, RZ, UR5 ;  /* 0x00000005ffa17e24 */ /* 0x000fe4000f8e00ff */
[----:B------:R-:W-:-:S03]  /*1910*/  UMOV UR4, URZ ;  /* 0x0000003f00047c82 */ /* 0x000fc60008000000 */
[----:B------:R-:W-:-:S13]  /*1920*/  ISETP.GT.AND P0, PT, R79, UR61, PT ;  /* 0x0000003d4f007c0c */ /* 0x000fda000bf04270 */
[----:B------:R-:W-:Y:S05]  /*1930*/  @!P0 BRA `(.L_x_1140) ;  /* 0x00000000009c8947 */ /* 0x000fea0003800000 */
[----:B------:R-:W-:Y:S01]  /*1940*/  R2UR UR5, R161 ;  /* 0x00000000a10572ca */ /* 0x000fe200000e0000 */
[----:B------:R-:W-:-:S12]  /*1950*/  ULDC UR4, c[0x0][0x9f0] ;  /* 0x00027c0000047ab9 */ /* 0x000fd80000000800 */
[----:B------:R-:W-:-:S04]  /*1960*/  UISETP.NE.AND UP0, UPT, UR5, URZ, UPT ;  /* 0x0000003f0500728c */ /* 0x000fc8000bf05270 */
[----:B------:R-:W-:-:S03]  /*1970*/  USEL UR9, UR5, UR4, UP0 ;  /* 0x0000000405097287 */ /* 0x000fc60008000000 */
[----:B------:R-:W-:-:S03]  /*1980*/  UMOV UR4, URZ ;  /* 0x0000003f00047c82 */ /* 0x000fc60008000000 */
[----:B------:R-:W-:-:S05]  /*1990*/  IMAD.U32 R4, RZ, RZ, UR9 ;  /* 0x00000009ff047e24 */ /* 0x000fca000f8e00ff */
[----:B------:R-:W-:-:S04]  /*19a0*/  IABS R0, R4 ;  /* 0x0000000400007213 */ /* 0x000fc80000000000 */
[----:B------:R-:W-:Y:S02]  /*19b0*/  R2UR UR10, R0 ;  /* 0x00000000000a72ca */ /* 0x000fe400000e0000 */
[----:B------:R-:W-:Y:S02]  /*19c0*/  IADD3 R0, R4, -0x1, R79 ;  /* 0xffffffff04007810 */ /* 0x000fe40007ffe04f */
[----:B------:R-:W-:Y:S02]  /*19d0*/  IABS R4, R4 ;  /* 0x0000000400047213 */ /* 0x000fe40000000000 */
[----:B------:R-:W-:-:S03]  /*19e0*/  R2UR UR6, R0 ;  /* 0x00000000000672ca */ /* 0x000fc600000e0000 */
[----:B------:R-:W-:-:S04]  /*19f0*/  IMAD.MOV R4, RZ, RZ, -R4 ;  /* 0x000000ffff047224 */ /* 0x000fc800078e0a04 */
[----:B------:R-:W0:Y:S06]  /*1a00*/  I2F.RP R2, UR10 ;  /* 0x0000000a00027d06 */ /* 0x000e2c0008209400 */
[----:B------:R-:W-:-:S06]  /*1a10*/  UIADD3 UR6, -UR61, UR6, URZ ;  /* 0x000000063d067290 */ /* 0x000fcc000fffe13f */
[----:B------:R-:W-:Y:S01]  /*1a20*/  IMAD.U32 R0, RZ, RZ, UR6 ;  /* 0x00000006ff007e24 */ /* 0x000fe2000f8e00ff */
[----:B------:R-:W-:Y:S01]  /*1a30*/  ULOP3.LUT UR6, UR6, UR9, URZ, 0x3c, !UPT ;  /* 0x0000000906067292 */ /* 0x000fe2000f8e3c3f */
[----:B0-----:R-:W0:Y:S03]  /*1a40*/  MUFU.RCP R2, R2 ;  /* 0x0000000200027308 */ /* 0x001e260000001000 */
[----:B------:R-:W-:-:S04]  /*1a50*/  IABS R0, R0 ;  /* 0x0000000000007213 */ /* 0x000fc80000000000 */
[----:B------:R-:W-:Y:S01]  /*1a60*/  R2UR UR8, R0 ;  /* 0x00000000000872ca */ /* 0x000fe200000e0000 */
[----:B------:R-:W-:Y:S02]  /*1a70*/  IMAD.MOV.U32 R0, RZ, RZ, R4 ;  /* 0x000000ffff007224 */ /* 0x000fe400078e0004 */
[----:B0-----:R-:W-:-:S06]  /*1a80*/  VIADD R3, R2, 0xffffffe ;  /* 0x0ffffffe02037836 */ /* 0x001fcc0000000000 */
[----:B------:R-:W0:Y:S02]  /*1a90*/  F2I.FTZ.U32.TRUNC.NTZ R3, R3 ;  /* 0x0000000300037305 */ /* 0x000e24000021f000 */
[----:B0-----:R-:W-:-:S13]  /*1aa0*/  R2UR UR5, R3 ;  /* 0x00000000030572ca */ /* 0x001fda00000e0000 */
[----:B------:R-:W-:-:S04]  /*1ab0*/  UIADD3 UR7, URZ, -UR5, URZ ;  /* 0x800000053f077290 */ /* 0x000fc8000fffe03f */
[----:B------:R-:W-:-:S04]  /*1ac0*/  UIMAD UR7, UR7, UR10, URZ ;  /* 0x0000000a070772a4 */ /* 0x000fc8000f8e023f */
[----:B------:R-:W-:-:S03]  /*1ad0*/  UIMAD.WIDE.U32 UR4, UR5, UR7, UR4 ;  /* 0x00000007050472a5 */ /* 0x000fc6000f8e0004 */
[----:B------:R-:W-:Y:S01]  /*1ae0*/  R2UR UR7, R0 ;  /* 0x00000000000772ca */ /* 0x000fe200000e0000 */
[----:B------:R-:W-:-:S12]  /*1af0*/  UIMAD.WIDE.U32 UR4, UR5, UR8, URZ ;  /* 0x00000008050472a5 */ /* 0x000fd8000f8e003f */
[----:B------:R-:W-:-:S04]  /*1b00*/  UIMAD UR4, UR5, UR7, UR8 ;  /* 0x00000007050472a4 */ /* 0x000fc8000f8e0208 */
[----:B------:R-:W-:-:S11]  /*1b10*/  UISETP.GT.U32.AND UP1, UPT, UR10, UR4, UPT ;  /* 0x000000040a00728c */ /* 0x000fd6000bf24070 */
[----:B------:R-:W-:Y:S02]  /*1b20*/  @!UP1 UIADD3 UR4, UR4, -UR10, URZ ;  /* 0x8000000a04049290 */ /* 0x000fe4000fffe03f */
[----:B------:R-:W-:Y:S02]  /*1b30*/  @!UP1 UIADD3 UR5, UR5, 0x1, URZ ;  /* 0x0000000105059890 */ /* 0x000fe4000fffe03f */
[----:B------:R-:W-:Y:S02]  /*1b40*/  UISETP.GE.U32.AND UP0, UPT, UR4, UR10, UPT ;  /* 0x0000000a0400728c */ /* 0x000fe4000bf06070 */
[----:B------:R-:W-:-:S09]  /*1b50*/  UISETP.GE.AND UP1, UPT, UR6, URZ, UPT ;  /* 0x0000003f0600728c */ /* 0x000fd2000bf26270 */
[----:B------:R-:W-:Y:S02]  /*1b60*/  @UP0 UIADD3 UR5, UR5, 0x1, URZ ;  /* 0x0000000105050890 */ /* 0x000fe4000fffe03f */
[----:B------:R-:W-:-:S05]  /*1b70*/  UISETP.NE.AND UP0, UPT, UR9, URZ, UPT ;  /* 0x0000003f0900728c */ /* 0x000fca000bf05270 */
[----:B------:R-:W-:Y:S02]  /*1b80*/  UMOV UR4, UR5 ;  /* 0x0000000500047c82 */ /* 0x000fe40008000000 */
[----:B------:R-:W-:-:S04]  /*1b90*/  @!UP1 UIADD3 UR4, -UR4, URZ, URZ ;  /* 0x0000003f04049290 */ /* 0x000fc8000fffe13f */
[----:B------:R-:W-:-:S12]  /*1ba0*/  @!UP0 ULOP3.LUT UR4, URZ, UR9, URZ, 0x33, !UPT ;  /* 0x000000093f048292 */ /* 0x000fd8000f8e333f */
.L_x_1140:
[----:B------:R-:W-:Y:S01]  /*1bb0*/  R2UR UR5, R162 ;  /* 0x00000000a20572ca */ /* 0x000fe200000e0000 */
[----:B------:R-:W-:Y:S01]  /*1bc0*/  IMAD.U32 R2, RZ, RZ, UR4 ;  /* 0x00000004ff027e24 */ /* 0x000fe2000f8e00ff */
[----:B------:R-:W-:Y:S01]  /*1bd0*/  PLOP3.LUT P0, PT, PT, PT, PT, 0x80, 0x0 ;  /* 0x000000000000781c */ /* 0x000fe20003f0f070 */
[----:B------:R-:W-:Y:S01]  /*1be0*/  IMAD.MOV.U32 R0, RZ, RZ, RZ ;  /* 0x000000ffff007224 */ /* 0x000fe200078e00ff */
[----:B------:R-:W-:Y:S01]  /*1bf0*/  CS2R R86, SRZ ;  /* 0x0000000000567805 */ /* 0x000fe2000001ff00 */
[----:B------:R-:W-:Y:S01]  /*1c00*/  IMAD.MOV.U32 R92, RZ, RZ, RZ ;  /* 0x000000ffff5c7224 */ /* 0x000fe200078e00ff */
[----:B------:R-:W-:Y:S02]  /*1c10*/  CS2R R84, SRZ ;  /* 0x0000000000547805 */ /* 0x000fe4000001ff00 */
[----:B------:R-:W-:Y:S02]  /*1c20*/  CS2R R82, SRZ ;  /* 0x0000000000527805 */ /* 0x000fe4000001ff00 */
[----:B------:R-:W-:-:S02]  /*1c30*/  CS2R R80, SRZ ;  /* 0x0000000000507805 */ /* 0x000fc4000001ff00 */
[----:B------:R-:W-:Y:S02]  /*1c40*/  CS2R R94, SRZ ;  /* 0x00000000005e7805 */ /* 0x000fe4000001ff00 */
[----:B------:R-:W-:Y:S02]  /*1c50*/  CS2R R76, SRZ ;  /* 0x00000000004c7805 */ /* 0x000fe4000001ff00 */
[----:B------:R-:W-:Y:S02]  /*1c60*/  CS2R R74, SRZ ;  /* 0x00000000004a7805 */ /* 0x000fe4000001ff00 */
[----:B------:R-:W-:Y:S01]  /*1c70*/  CS2R R72, SRZ ;  /* 0x0000000000487805 */ /* 0x000fe2000001ff00 */
[----:B------:R-:W-:Y:S01]  /*1c80*/  UIMAD UR61, UR5, UR4, UR61 ;  /* 0x00000004053d72a4 */ /* 0x000fe2000f8e023d */
[----:B------:R-:W-:Y:S02]  /*1c90*/  CS2R R70, SRZ ;  /* 0x0000000000467805 */ /* 0x000fe4000001ff00 */
[----:B------:R-:W-:-:S02]  /*1ca0*/  CS2R R68, SRZ ;  /* 0x0000000000447805 */ /* 0x000fc4000001ff00 */
[----:B------:R-:W-:Y:S02]  /*1cb0*/  CS2R R66, SRZ ;  /* 0x0000000000427805 */ /* 0x000fe4000001ff00 */
[----:B------:R-:W-:Y:S02]  /*1cc0*/  CS2R R64, SRZ ;  /* 0x0000000000407805 */ /* 0x000fe4000001ff00 */
[----:B------:R-:W-:Y:S02]  /*1cd0*/  CS2R R62, SRZ ;  /* 0x00000000003e7805 */ /* 0x000fe4000001ff00 */
[----:B------:R-:W-:Y:S02]  /*1ce0*/  VIADDMNMX R79, R2, UR61, R79, PT ;  /* 0x0000003d024f7c46 */ /* 0x000fe4000b80014f */
[----:B------:R-:W-:Y:S02]  /*1cf0*/  CS2R R60, SRZ ;  /* 0x00000000003c7805 */ /* 0x000fe4000001ff00 */
[----:B------:R-:W-:-:S02]  /*1d00*/  CS2R R58, SRZ ;  /* 0x00000000003a7805 */ /* 0x000fc4000001ff00 */
[----:B------:R-:W-:Y:S02]  /*1d10*/  CS2R R56, SRZ ;  /* 0x0000000000387805 */ /* 0x000fe4000001ff00 */
[----:B------:R-:W-:Y:S02]  /*1d20*/  ISETP.GT.AND P1, PT, R79, UR61, PT ;  /* 0x0000003d4f007c0c */ /* 0x000fe4000bf24270 */
        /* <DEDUP_REMOVED lines=48> */
.L_x_1142:
[----:B------:R-:W-:Y:S02]  /*2030*/  R2UR UR6, R181 ;  /* 0x00000000b50672ca */ /* 0x000fe400000e0000 */
[----:B------:R-:W-:-:S11]  /*2040*/  R2UR UR5, R201 ;  /* 0x00000000c90572ca */ /* 0x000fd600000e0000 */
[----:B------:R-:W-:Y:S02]  /*2050*/  ULEA.HI UR4, UR6, UR6, URZ, 0x1 ;  /* 0x0000000606047291 */ /* 0x000fe4000f8f083f */
[----:B------:R-:W-:Y:S02]  /*2060*/  IMAD.U32 R2, RZ, RZ, UR5 ;  /* 0x00000005ff027e24 */ /* 0x000fe4000f8e00ff */
[----:B------:R-:W-:-:S03]  /*2070*/  ULOP3.LUT UR4, UR4, 0xfffffffe, URZ, 0xc0, !UPT ;  /* 0xfffffffe04047892 */ /* 0x000fc6000f8ec03f */
[----:B------:R-:W-:Y:S01]  /*2080*/  ISETP.NE.AND P0, PT, R2, 0x3, PT ;  /* 0x000000030200780c */ /* 0x000fe20003f05270 */
[----:B------:R-:W-:-:S06]  /*2090*/  UIADD3 UR4, UR6, -UR4, URZ ;  /* 0x8000000406047290 */ /* 0x000fcc000fffe03f */
[----:B------:R-:W-:-:S05]  /*20a0*/  IMAD.U32 R0, RZ, RZ, UR4 ;  /* 0x00000004ff007e24 */ /* 0x000fca000f8e00ff */
[----:B------:R-:W-:-:S04]  /*20b0*/  SHF.L.U32 R0, R0, 0x1f, RZ ;  /* 0x0000001f00007819 */ /* 0x000fc800000006ff */
[----:B------:R-:W0:Y:S02]  /*20c0*/  SYNCS.PHASECHK.TRANS64.TRYWAIT P1, [UR37+0x2a800], R0 ;  /* 0x02a80000ff0075a7 */ /* 0x000e240008020165 */
[----:B0-----:R-:W-:Y:S05]  /*20d0*/  @!P1 BRA `(.L_x_1143) ;  /* 0x0000015800689947 */ /* 0x001fea0003800000 */
.L_x_1369:
[----:B------:R-:W-:Y:S05]  /*20e0*/  @!P0 BRA `(.L_x_1144) ;  /* 0x0000000000048947 */ /* 0x000fea0003800000 */
[----:B------:R-:W-:Y:S01]  /*20f0*/  BPT.TRAP 0x1 ;  /* 0x000000040000795c */ /* 0x000fe20000300000 */
.L_x_1144:
[----:B0-----:R-:W-:Y:S02]  /*2100*/  IMAD.U32 R3, RZ, RZ, UR36 ;  /* 0x00000024ff037e24 */ /* 0x001fe4000f8e00ff */
[----:B------:R-:W-:-:S03]  /*2110*/  IMAD.U32 R0, RZ, RZ, UR38 ;  /* 0x00000026ff007e24 */ /* 0x000fc6000f8e00ff */
[----:B------:R-:W-:Y:S02]  /*2120*/  LEA R3, R3, UR37, 0x3 ;  /* 0x0000002503037c11 */ /* 0x000fe4000f8e18ff */
[----:B------:R-:W-:-:S04]  /*2130*/  SHF.L.U32 R0, R0, 0x1f, RZ ;  /* 0x0000001f00007819 */ /* 0x000fc800000006ff */
[----:B------:R0:W1:Y:S01]  /*2140*/  SYNCS.PHASECHK.TRANS64.TRYWAIT P2, [R3+URZ+0x2a830], R0 ;  /* 0x02a83000030075a7 */ /* 0x000062000804017f */
[----:B------:R-:W-:Y:S05]  /*2150*/  @!P0 BRA `(.L_x_1145) ;  /* 0x0000000000048947 */ /* 0x000fea0003800000 */
[----:B------:R-:W-:Y:S01]  /*2160*/  BPT.TRAP 0x1 ;  /* 0x000000040000795c */ /* 0x000fe20000300000 */
.L_x_1145:
[----:B------:R-:W2:Y:S02]  /*2170*/  S2R R2, SR_TID.X ;  /* 0x0000000000027919 */ /* 0x000ea40000002100 */
[----:B--2---:R-:W-:-:S04]  /*2180*/  LOP3.LUT R2, R2, 0x7f, RZ, 0xc0, !PT ;  /* 0x0000007f02027812 */ /* 0x004fc800078ec0ff */
[----:B------:R-:W-:Y:S01]  /*2190*/  ISETP.NE.AND P1, PT, R2, RZ, PT ;  /* 0x000000ff0200720c */ /* 0x000fe20003f25270 */
[----:B-1----:R-:W-:-:S12]  /*21a0*/  @P2 BRA `(.L_x_1146) ;  /* 0x0000000000082947 */ /* 0x002fd80003800000 */
[----:B------:R-:W1:Y:S02]  /*21b0*/  SYNCS.PHASECHK.TRANS64.TRYWAIT P2, [R3+URZ+0x2a830], R0 ;  /* 0x02a83000030075a7 */ /* 0x000e64000804017f */
[----:B-1----:R-:W-:Y:S05]  /*21c0*/  @!P2 BRA `(.L_x_1147) ;  /* 0x000001580044a947 */ /* 0x002fea0003800000 */
.L_x_1146:
[----:B------:R-:W-:Y:S05]  /*21d0*/  WARPSYNC.ALL ;  /* 0x0000000000007948 */ /* 0x000fea0003800000 */
[----:B------:R-:W-:Y:S01]  /*21e0*/  UIADD3 UR4, UR37, 0x18400, URZ ;  /* 0x0001840025047890 */ /* 0x000fe2000fffe03f */
[----:B------:R-:W-:Y:S01]  /*21f0*/  WARPGROUP.ARRIVE ;  /* 0x00000000000079c5 */ /* 0x000fe20000000000 */
[----:B------:R-:W-:Y:S01]  /*2200*/  UMOV UR9, 0x40000040 ;  /* 0x4000004000097882 */ /* 0x000fe20000000000 */
[----:B------:R-:W-:Y:S01]  /*2210*/  UMOV UR11, 0x40000040 ;  /* 0x40000040000b7882 */ /* 0x000fe20000000000 */
[----:B------:R-:W-:Y:S01]  /*2220*/  USHF.R.U32.HI UR4, URZ, 0x4, UR4 ;  /* 0x000000043f047899 */ /* 0x000fe20008011604 */
[----:B------:R-:W-:Y:S01]  /*2230*/  IMAD.U32 R5, RZ, RZ, UR9 ;  /* 0x00000009ff057e24 */ /* 0x000fe2000f8e00ff */
[----:B------:R-:W-:Y:S01]  /*2240*/  UMOV UR13, 0x40000040 ;  /* 0x40000040000d7882 */ /* 0x000fe20000000000 */
[----:B------:R-:W-:Y:S01]  /*2250*/  UMOV UR15, 0x40000040 ;  /* 0x40000040000f7882 */ /* 0x000fe20000000000 */
[----:B------:R-:W-:Y:S01]  /*2260*/  ULOP3.LUT UR4, UR4, 0x3fff, URZ, 0xc0, !UPT ;  /* 0x00003fff04047892 */ /* 0x000fe2000f8ec03f */
[----:B01----:R-:W-:Y:S01]  /*2270*/  VIADD R0, R19, UR39 ;  /* 0x0000002713007c36 */ /* 0x003fe20008000000 */
[----:B------:R-:W-:Y:S01]  /*2280*/  UMOV UR17, 0x40000040 ;  /* 0x4000004000117882 */ /* 0x000fe20000000000 */
[----:B------:R-:W-:Y:S01]  /*2290*/  UMOV UR19, 0x40000040 ;  /* 0x4000004000137882 */ /* 0x000fe20000000000 */
[----:B------:R-:W-:Y:S01]  /*22a0*/  ULOP3.LUT UR60, UR4, 0x10000, URZ, 0xfc, !UPT ;  /* 0x00010000043c7892 */ /* 0x000fe2000f8efc3f */
[----:B------:R-:W-:Y:S01]  /*22b0*/  IMAD.MOV.U32 R2, RZ, RZ, R0 ;  /* 0x000000ffff027224 */ /* 0x000fe200078e0000 */
[----:B------:R-:W-:-:S02]  /*22c0*/  ULOP3.LUT UR4, UR40, 0x10000, URZ, 0xfc, !UPT ;  /* 0x0001000028047892 */ /* 0x000fc4000f8efc3f */
[----:B------:R-:W-:Y:S02]  /*22d0*/  UIMAD UR5, UR36, 0x900, UR60 ;  /* 0x00000900240578a4 */ /* 0x000fe4000f8e023c */
[----:B------:R-:W-:Y:S02]  /*22e0*/  UIADD3 UR12, UR4, 0x4, URZ ;  /* 0x00000004040c7890 */ /* 0x000fe4000fffe03f */
[----:B------:R-:W-:Y:S01]  /*22f0*/  UIADD3 UR14, UR5, 0x4, URZ ;  /* 0x00000004050e7890 */ /* 0x000fe2000fffe03f */
[----:B------:R-:W-:Y:S02]  /*2300*/  UMOV UR8, UR4 ;  /* 0x0000000400087c82 */ /* 0x000fe40008000000 */
[----:B------:R-:W-:Y:S01]  /*2310*/  UMOV UR10, UR5 ;  /* 0x00000005000a7c82 */ /* 0x000fe20008000000 */
[----:B------:R-:W-:Y:S01]  /*2320*/  IMAD.U32 R4, RZ, RZ, UR8 ;  /* 0x00000008ff047e24 */ /* 0x000fe2000f8e00ff */
[----:B------:R-:W-:Y:S01]  /*2330*/  HGMMA.64x96x16.F32 R24, gdesc[UR8], RZ, !UPT, gsb0 ;  /* 0x01600000081879f0 */ /* 0x000fe2000c0008ff */
[----:B------:R-:W-:-:S02]  /*2340*/  UIADD3 UR8, UR4, 0x2, URZ ;  /* 0x0000000204087890 */ /* 0x000fc4000fffe03f */
[----:B------:R-:W-:Y:S01]  /*2350*/  UIADD3 UR10, UR5, 0x2, URZ ;  /* 0x00000002050a7890 */ /* 0x000fe2000fffe03f */
[----:B------:R-:W-:Y:S01]  /*2360*/  UMOV UR9, 0x40000040 ;  /* 0x4000004000097882 */ /* 0x000fe20000000000 */
[----:B------:R-:W-:Y:S01]  /*2370*/  UMOV UR11, 0x40000040 ;  /* 0x40000040000b7882 */ /* 0x000fe20000000000 */
[----:B------:R-:W-:Y:S02]  /*2380*/  UIADD3 UR16, UR4, 0x6, URZ ;  /* 0x0000000604107890 */ /* 0x000fe4000fffe03f */
[----:B------:R-:W-:Y:S02]  /*2390*/  UIADD3 UR18, UR5, 0x6, URZ ;  /* 0x0000000605127890 */ /* 0x000fe4000fffe03f */
[----:B------:R-:W-:Y:S02]  /*23a0*/  UIADD3 UR20, UR4, 0x400, URZ ;  /* 0x0000040004147890 */ /* 0x000fe4000fffe03f */
[----:B------:R-:W-:Y:S01]  /*23b0*/  UIADD3 UR22, UR5, 0x300, URZ ;  /* 0x0000030005167890 */ /* 0x000fe2000fffe03f */
[----:B------:R-:W-:Y:S01]  /*23c0*/  UMOV UR21, 0x40000040 ;  /* 0x4000004000157882 */ /* 0x000fe20000000000 */
[----:B------:R-:W-:Y:S01]  /*23d0*/  UMOV UR23, 0x40000040 ;  /* 0x4000004000177882 */ /* 0x000fe20000000000 */
[----:B------:R-:W-:-:S02]  /*23e0*/  UIADD3 UR24, UR4, 0x402, URZ ;  /* 0x0000040204187890 */ /* 0x000fc4000fffe03f */
[----:B------:R-:W-:Y:S01]  /*23f0*/  UIADD3 UR26, UR5, 0x302, URZ ;  /* 0x00000302051a7890 */ /* 0x000fe2000fffe03f */
[----:B------:R-:W-:Y:S01]  /*2400*/  UMOV UR25, 0x40000040 ;  /* 0x4000004000197882 */ /* 0x000fe20000000000 */
[----:B------:R-:W-:Y:S01]  /*2410*/  UMOV UR27, 0x40000040 ;  /* 0x40000040001b7882 */ /* 0x000fe20000000000 */
[----:B------:R-:W-:Y:S02]  /*2420*/  UIADD3 UR28, UR4, 0x404, URZ ;  /* 0x00000404041c7890 */ /* 0x000fe4000fffe03f */
[----:B------:R-:W-:Y:S01]  /*2430*/  UIADD3 UR30, UR5, 0x304, URZ ;  /* 0x00000304051e7890 */ /* 0x000fe2000fffe03f */
[----:B------:R-:W-:Y:S01]  /*2440*/  UMOV UR29, 0x40000040 ;  /* 0x40000040001d7882 */ /* 0x000fe20000000000 */
[----:B------:R-:W-:Y:S01]  /*2450*/  UMOV UR31, 0x40000040 ;  /* 0x40000040001f7882 */ /* 0x000fe20000000000 */
        /* <DEDUP_REMOVED lines=20> */
[----:B------:R-:W-:Y:S02]  /*25a0*/  ULDC UR4, c[0x0][0x448] ;  /* 0x0001120000047ab9 */ /* 0x000fe40000000800 */
[----:B------:R-:W-:-:S06]  /*25b0*/  UISETP.NE.AND UP0, UPT, UR4, 0x1, UPT ;  /* 0x000000010400788c */ /* 0x000fcc000bf05270 */
[----:B------:R-:W-:Y:S02]  /*25c0*/  PLOP3.LUT P2, PT, PT, PT, UP0, 0x80, 0x0 ;  /* 0x000000000000781c */ /* 0x000fe40003f4f008 */
[----:B------:R-:W-:-:S03]  /*25d0*/  PLOP3.LUT P3, PT, PT, PT, UP0, 0x80, 0x0 ;  /* 0x000000000000781c */ /* 0x000fc60003f6f008 */
[----:B------:R-:W-:-:S08]  /*25e0*/  @UP0 ULDC UR4, c[0x0][0x44c] ;  /* 0x0001130000040ab9 */ /* 0x000fd00000000800 */
[----:B------:R-:W-:Y:S01]  /*25f0*/  @P2 IMAD.HI.U32 R6, R0, UR4, RZ ;  /* 0x0000000400062c27 */ /* 0x000fe2000f8e00ff */
[----:B------:R-:W-:-:S03]  /*2600*/  @UP0 ULDC UR4, c[0x0][0x450] ;  /* 0x0001140000040ab9 */ /* 0x000fc60000000800 */
[----:B------:R-:W-:Y:S01]  /*2610*/  @!P1 VIADD R0, R3, 0x2a840 ;  /* 0x0002a84003009836 */ /* 0x000fe20000000000 */
[----:B------:R-:W-:Y:S01]  /*2620*/  @P3 SHF.R.U32.HI R2, RZ, UR4, R6 ;  /* 0x00000004ff023c19 */ /* 0x000fe20008011606 */
[----:B------:R-:W-:Y:S01]  /*2630*/  IMAD.MOV.U32 R6, RZ, RZ, -0x60 ;  /* 0xffffffa0ff067424 */ /* 0x000fe200078e00ff */
[----:B------:R-:W-:Y:S01]  /*2640*/  ULDC.64 UR4, c[0x0][0x9e0] ;  /* 0x0002780000047ab9 */ /* 0x000fe20000000a00 */
[C---:B------:R-:W-:Y:S01]  /*2650*/  IMAD R3, R79.reuse, -0x60, R16 ;  /* 0xffffffa04f037824 */ /* 0x040fe200078e0210 */
[----:B------:R-:W-:Y:S01]  /*2660*/  UISETP.GE.AND UP1, UPT, UR5, 0x1, UPT ;  /* 0x000000010500788c */ /* 0x000fe2000bf26270 */
[----:B------:R-:W0:Y:S01]  /*2670*/  SHFL.IDX PT, R8, R2, RZ, 0x1c1f ;  /* 0x001c1fff02087589 */ /* 0x000e2200000e0000 */
[----:B------:R-:W-:Y:S01]  /*2680*/  @!P1 PRMT R0, RZ, 0x654, R0 ;  /* 0x00000654ff009816 */ /* 0x000fe20000000000 */
[----:B------:R-:W-:Y:S01]  /*2690*/  IMAD R7, R79, R6, 0x61 ;  /* 0x000000614f077424 */ /* 0x000fe200078e0206 */
[----:B------:R-:W-:Y:S02]  /*26a0*/  IADD3 R15, -R18, 0x60, R3 ;  /* 0x00000060120f7810 */ /* 0x000fe40007ffe103 */
[----:B------:R-:W-:Y:S01]  /*26b0*/  PLOP3.LUT P2, PT, PT, PT, UP1, 0x40, 0x0 ;  /* 0x000000000000781c */ /* 0x000fe20003f4e818 */
[----:B------:R-:W-:-:S02]  /*26c0*/  WARPGROUP.DEPBAR.LE gsb0, 0x0 ;  /* 0x00008000000079c5 */ /* 0x000fc40000010000 */
[----:B------:R-:W-:-:S06]  /*26d0*/  WARPGROUP.ARRIVE ;  /* 0x00000000000079c5 */ /* 0x000fcc0000000000 */
[----:B------:R-:W-:Y:S03]  /*26e0*/  HGMMA.64x96x16.F32 R24, gdesc[UR8], R24, gsb0 ;  /* 0x01600000081879f0 */ /* 0x000fe60008000818 */
[----:B------:R-:W-:Y:S02]  /*26f0*/  WARPGROUP.DEPBAR.LE gsb0, 0x0 ;  /* 0x00008000000079c5 */ /* 0x000fe40000010000 */
[----:B------:R-:W-:-:S06]  /*2700*/  WARPGROUP.ARRIVE ;  /* 0x00000000000079c5 */ /* 0x000fcc0000000000 */
[----:B------:R-:W-:Y:S01]  /*2710*/  HGMMA.64x96x16.F32 R24, gdesc[UR12], R24, gsb0 ;  /* 0x016000000c1879f0 */ /* 0x000fe20008000818 */
[----:B------:R-:W-:Y:S02]  /*2720*/  ULDC UR14, c[0x0][0x9dc] ;  /* 0x00027700000e7ab9 */ /* 0x000fe40000000800 */
[----:B------:R-:W-:Y:S01]  /*2730*/  ULOP3.LUT UR6, URZ, UR14, URZ, 0x33, !UPT ;  /* 0x0000000e3f067292 */ /* 0x000fe2000f8e333f */
        /* <DEDUP_REMOVED lines=29> */
[----:B-1----:R-:W-:Y:S01]  /*2910*/  IADD3 R0, R16, R7, -R18 ;  /* 0x0000000710007210 */ /* 0x002fe20007ffe812 */
[----:B------:R-:W-:-:S04]  /*2920*/  VIADD R7, R7, 0xffffffff ;  /* 0xffffffff07077836 */ /* 0x000fc80000000000 */
[----:B------:R-:W-:Y:S02]  /*2930*/  IMAD.IADD R0, R0, 0x1, -R17 ;  /* 0x0000000100007824 */ /* 0x000fe400078e0a11 */
[----:B------:R-:W-:Y:S02]  /*2940*/  IMAD.IADD R9, R7, 0x1, -R18 ;  /* 0x0000000107097824 */ /* 0x000fe400078e0a12 */
[C---:B------:R-:W-:Y:S02]  /*2950*/  VIADD R10, R0.reuse, UR4 ;  /* 0x00000004000a7c36 */ /* 0x040fe40008000000 */
[----:B------:R-:W-:-:S03]  /*2960*/  VIADD R21, R0, UR6 ;  /* 0x0000000600157c36 */ /* 0x000fc60008000000 */
[----:B0-----:R-:W-:Y:S01]  /*2970*/  VIADDMNMX R0, R8, R10, R15, PT ;  /* 0x0000000a08007246 */ /* 0x001fe2000380010f */
[----:B------:R-:W-:Y:S01]  /*2980*/  IMAD.IADD R3, R21, 0x1, R8 ;  /* 0x0000000115037824 */ /* 0x000fe200078e0208 */
[----:B------:R-:W-:Y:S06]  /*2990*/  @P2 BRA `(.L_x_1148) ;  /* 0x0000000000542947 */ /* 0x000fec0003800000 */
[----:B------:R-:W-:Y:S01]  /*29a0*/  IADD3 R6, -R17, R16, R8 ;  /* 0x0000001011067210 */ /* 0x000fe20007ffe108 */
[----:B------:R-:W-:Y:S03]  /*29b0*/  BSSY B0, `(.L_x_1149) ;  /* 0x0000010000007945 */ /* 0x000fe60003800000 */
[----:B------:R-:W-:-:S13]  /*29c0*/  ISETP.GT.AND P2, PT, R6, -0x1, PT ;  /* 0xffffffff0600780c */ /* 0x000fda0003f44270 */
[----:B------:R-:W-:Y:S05]  /*29d0*/  @P2 BRA `(.L_x_1150) ;  /* 0x0000000000202947 */ /* 0x000fea0003800000 */
[----:B------:R-:W-:Y:S01]  /*29e0*/  UISETP.NE.AND UP2, UPT, UR5, 0x1, UPT ;  /* 0x000000010500788c */ /* 0x000fe2000bf45270 */
[----:B------:R-:W-:-:S05]  /*29f0*/  LOP3.LUT R6, RZ, R6, RZ, 0x33, !PT ;  /* 0x00000006ff067212 */ /* 0x000fca00078e33ff */
[----:B------:R-:W-:-:S05]  /*2a00*/  PLOP3.LUT P2, PT, PT, PT, UP2, 0x80, 0x0 ;  /* 0x000000000000781c */ /* 0x000fca0003f4f028 */
[----:B------:R-:W-:-:S08]  /*2a10*/  @UP2 ULDC.64 UR6, c[0x0][0x9e8] ;  /* 0x00027a0000062ab9 */ /* 0x000fd00000000a00 */
[----:B------:R-:W-:-:S05]  /*2a20*/  @P2 IMAD.HI.U32 R8, R6, UR6, RZ ;  /* 0x0000000606082c27 */ /* 0x000fca000f8e00ff */
[----:B------:R-:W-:-:S04]  /*2a30*/  @P2 SHF.R.U32.HI R6, RZ, UR7, R8 ;  /* 0x00000007ff062c19 */ /* 0x000fc80008011608 */
[----:B------:R-:W-:Y:S01]  /*2a40*/  LOP3.LUT R6, RZ, R6, RZ, 0x33, !PT ;  /* 0x00000006ff067212 */ /* 0x000fe200078e33ff */
[----:B------:R-:W-:Y:S06]  /*2a50*/  BRA `(.L_x_1151) ;  /* 0x0000000000147947 */ /* 0x000fec0003800000 */
.L_x_1150:
[----:B------:R-:W-:-:S06]  /*2a60*/  UISETP.NE.AND UP2, UPT, UR5, 0x1, UPT ;  /* 0x000000010500788c */ /* 0x000fcc000bf45270 */
[----:B------:R-:W-:-:S05]  /*2a70*/  PLOP3.LUT P2, PT, PT, PT, UP2, 0x80, 0x0 ;  /* 0x000000000000781c */ /* 0x000fca0003f4f028 */
[----:B------:R-:W-:-:S08]  /*2a80*/  @UP2 ULDC.64 UR6, c[0x0][0x9e8] ;  /* 0x00027a0000062ab9 */ /* 0x000fd00000000a00 */
[----:B------:R-:W-:-:S05]  /*2a90*/  @P2 IMAD.HI.U32 R8, R6, UR6, RZ ;  /* 0x0000000606082c27 */ /* 0x000fca000f8e00ff */
[----:B------:R-:W-:-:S07]  /*2aa0*/  @P2 SHF.R.U32.HI R6, RZ, UR7, R8 ;  /* 0x00000007ff062c19 */ /* 0x000fce0008011608 */
.L_x_1151:
[----:B------:R-:W-:Y:S05]  /*2ab0*/  BSYNC B0 ;  /* 0x0000000000007941 */ /* 0x000fea0003800000 */
.L_x_1149:
[----:B------:R-:W-:-:S05]  /*2ac0*/  IMAD R6, R6, UR5, R9 ;  /* 0x0000000506067c24 */ /* 0x000fca000f8e0209 */
[----:B------:R-:W-:Y:S02]  /*2ad0*/  VIMNMX R3, R3, R6, !PT ;  /* 0x0000000603037248 */ /* 0x000fe40007fe0100 */
[----:B------:R-:W-:-:S07]  /*2ae0*/  VIADDMNMX R0, R6, UR5, R0, PT ;  /* 0x0000000506007c46 */ /* 0x000fce000b800100 */
.L_x_1148:
[C---:B------:R-:W-:Y:S02]  /*2af0*/  ISETP.GE.AND P2, PT, R7.reuse, 0x2, PT ;  /* 0x000000020700780c */ /* 0x040fe40003f46270 */
[----:B------:R-:W-:Y:S02]  /*2b00*/  ISETP.GE.AND P6, PT, R7, 0xa, PT ;  /* 0x0000000a0700780c */ /* 0x000fe40003fc6270 */
[----:B------:R-:W-:Y:S02]  /*2b10*/  ISETP.GT.AND P4, PT, R3, 0x1, !P2 ;  /* 0x000000010300780c */ /* 0x000fe40005784270 */
[----:B------:R-:W-:Y:S02]  /*2b20*/  ISETP.GE.AND P3, PT, R7, 0x9, PT ;  /* 0x000000090700780c */ /* 0x000fe40003f66270 */
[----:B------:R-:W-:Y:S02]  /*2b30*/  ISETP.LT.OR P4, PT, R0, 0x2, P4 ;  /* 0x000000020000780c */ /* 0x000fe40002781670 */
[----:B------:R-:W-:-:S02]  /*2b40*/  P2R R11, PR, RZ, 0x40 ;  /* 0x00000040ff0b7803 */ /* 0x000fc40000000000 */
[----:B------:R-:W-:Y:S02]  /*2b50*/  FSEL R84, R25, -INF , !P4 ;  /* 0xff80000019547808 */ /* 0x000fe40006000000 */
[C---:B------:R-:W-:Y:S02]  /*2b60*/  ISETP.GT.AND P4, PT, R3.reuse, 0x9, !P6 ;  /* 0x000000090300780c */ /* 0x040fe40007784270 */
[----:B------:R-:W-:Y:S02]  /*2b70*/  ISETP.GT.AND P5, PT, R3, 0x8, !P3 ;  /* 0x000000080300780c */ /* 0x000fe40005fa4270 */
[----:B------:R-:W-:Y:S02]  /*2b80*/  ISETP.LT.OR P4, PT, R0, 0xa, P4 ;  /* 0x0000000a0000780c */ /* 0x000fe40002781670 */
[----:B------:R-:W-:Y:S02]  /*2b90*/  ISETP.GE.AND P6, PT, R7, 0x11, PT ;  /* 0x000000110700780c */ /* 0x000fe40003fc6270 */
[----:B------:R-:W-:-:S02]  /*2ba0*/  FSEL R86, R29, -INF , !P4 ;  /* 0xff8000001d567808 */ /* 0x000fc40006000000 */
[----:B------:R-:W-:Y:S02]  /*2bb0*/  ISETP.LT.OR P5, PT, R0, 0x9, P5 ;  /* 0x000000090000780c */ /* 0x000fe40002fa1670 */
[----:B------:R-:W-:Y:S02]  /*2bc0*/  ISETP.GT.AND P4, PT, R3, 0x10, !P6 ;  /* 0x000000100300780c */ /* 0x000fe40007784270 */
[----:B------:R-:W-:Y:S02]  /*2bd0*/  FSEL R158, R28, -INF , !P5 ;  /* 0xff8000001c9e7808 */ /* 0x000fe40006800000 */
        /* <DEDUP_REMOVED lines=15> */
[C---:B------:R-:W-:Y:S02]  /*2cd0*/  ISETP.LT.OR P4, PT, R0.reuse, 0x1a, P4 ;  /* 0x0000001a0000780c */ /* 0x040fe40002781670 */
        /* <DEDUP_REMOVED lines=65> */
[----:B------:R-:W-:Y:S02]  /*30f0*/  P2R R12, PR, RZ, 0x40 ;  /* 0x00000040ff0c7803 */ /* 0x000fe40000000000 */
        /* <DEDUP_REMOVED lines=16> */
[----:B------:R-:W-:-:S04]  /*3200*/  ISETP.GT.AND P6, PT, R3, 0x59, !P6 ;  /* 0x000000590300780c */ /* 0x000fc800077c4270 */
[----:B------:R-:W-:Y:S02]  /*3210*/  ISETP.LT.OR P6, PT, R0, 0x5a, P6 ;  /* 0x0000005a0000780c */ /* 0x000fe400037c1670 */
[----:B------:R-:W0:Y:S02]  /*3220*/  SHFL.IDX PT, R0, R2, 0x1, 0x1c1f ;  /* 0x003c1f0002007f89 */ /* 0x000e2400000e0000 */
[----:B------:R-:W-:Y:S02]  /*3230*/  FSEL R20, R69, -INF , !P6 ;  /* 0xff80000045147808 */ /* 0x000fe40007000000 */
[----:B------:R-:W-:Y:S02]  /*3240*/  PLOP3.LUT P6, PT, PT, PT, UP1, 0x40, 0x0 ;  /* 0x000000000000781c */ /* 0x000fe40003fce818 */
[----:B0-----:R-:W-:Y:S01]  /*3250*/  VIADDMNMX R15, R0, R10, R15, PT ;  /* 0x0000000a000f7246 */ /* 0x001fe2000380010f */
[----:B------:R-:W-:-:S10]  /*3260*/  IMAD.IADD R21, R21, 0x1, R0 ;  /* 0x0000000115157824 */ /* 0x000fd400078e0200 */
[----:B------:R-:W-:Y:S05]  /*3270*/  @P6 BRA `(.L_x_1152) ;  /* 0x00000000005c6947 */ /* 0x000fea0003800000 */
        /* <DEDUP_REMOVED lines=8> */
[----:B------:R-:W-:Y:S01]  /*3300*/  @P6 IMAD.HI.U32 R2, R0, UR6, RZ ;  /* 0x0000000600026c27 */ /* 0x000fe2000f8e00ff */
[----:B------:R-:W-:-:S13]  /*3310*/  PLOP3.LUT P6, PT, PT, PT, UP2, 0x80, 0x0 ;  /* 0x000000000000781c */ /* 0x000fda0003fcf028 */
[----:B------:R-:W-:-:S04]  /*3320*/  @P6 SHF.R.U32.HI R0, RZ, UR7, R2 ;  /* 0x00000007ff006c19 */ /* 0x000fc80008011602 */
[----:B------:R-:W-:Y:S01]  /*3330*/  LOP3.LUT R0, RZ, R0, RZ, 0x33, !PT ;  /* 0x00000000ff007212 */ /* 0x000fe200078e33ff */
[----:B------:R-:W-:Y:S06]  /*3340*/  BRA `(.L_x_1155) ;  /* 0x0000000000187947 */ /* 0x000fec0003800000 */
.L_x_1154:
[----:B------:R-:W-:-:S06]  /*3350*/  UISETP.NE.AND UP2, UPT, UR5, 0x1, UPT ;  /* 0x000000010500788c */ /* 0x000fcc000bf45270 */
[----:B------:R-:W-:-:S05]  /*3360*/  PLOP3.LUT P6, PT, PT, PT, UP2, 0x80, 0x0 ;  /* 0x000000000000781c */ /* 0x000fca0003fcf028 */
[----:B------:R-:W-:-:S08]  /*3370*/  @UP2 ULDC.64 UR6, c[0x0][0x9e8] ;  /* 0x00027a0000062ab9 */ /* 0x000fd00000000a00 */
[----:B------:R-:W-:Y:S01]  /*3380*/  @P6 IMAD.HI.U32 R2, R0, UR6, RZ ;  /* 0x0000000600026c27 */ /* 0x000fe2000f8e00ff */
[----:B------:R-:W-:-:S13]  /*3390*/  PLOP3.LUT P6, PT, PT, PT, UP2, 0x80, 0x0 ;  /* 0x000000000000781c */ /* 0x000fda0003fcf028 */
[----:B------:R-:W-:-:S07]  /*33a0*/  @P6 SHF.R.U32.HI R0, RZ, UR7, R2 ;  /* 0x00000007ff006c19 */ /* 0x000fce0008011602 */
.L_x_1155:
[----:B------:R-:W-:Y:S05]  /*33b0*/  BSYNC B0 ;  /* 0x0000000000007941 */ /* 0x000fea0003800000 */
.L_x_1153:
[----:B------:R-:W-:-:S05]  /*33c0*/  IMAD R0, R0, UR5, R9 ;  /* 0x0000000500007c24 */ /* 0x000fca000f8e0209 */
[----:B------:R-:W-:Y:S02]  /*33d0*/  VIMNMX R21, R21, R0, !PT ;  /* 0x0000000015157248 */ /* 0x000fe40007fe0100 */
[----:B------:R-:W-:-:S07]  /*33e0*/  VIADDMNMX R15, R0, UR5, R15, PT ;  /* 0x00000005000f7c46 */ /* 0x000fce000b80010f */
.L_x_1152:
[C---:B------:R-:W-:Y:S01]  /*33f0*/  ISETP.GT.AND P2, PT, R21.reuse, 0x1, !P2 ;  /* 0x000000011500780c */ /* 0x040fe20005744270 */
[----:B------:R-:W-:Y:S01]  /*3400*/  ULDC UR6, c[0x0][0x988] ;  /* 0x0002620000067ab9 */ /* 0x000fe20000000800 */
[----:B------:R-:W-:Y:S01]  /*3410*/  ISETP.GT.AND P3, PT, R21, 0x8, !P3 ;  /* 0x000000081500780c */ /* 0x000fe20005f64270 */
[----:B------:R-:W-:Y:S01]  /*3420*/  IMAD.U32 R9, RZ, RZ, UR6 ;  /* 0x00000006ff097e24 */ /* 0x000fe2000f8e00ff */
[C---:B------:R-:W-:Y:S01]  /*3430*/  ISETP.LT.OR P2, PT, R15.reuse, 0x2, P2 ;  /* 0x000000020f00780c */ /* 0x040fe20001741670 */
[----:B------:R-:W-:Y:S01]  /*3440*/  @UP0 ULDC UR6, c[0x0][0x44c] ;  /* 0x0001130000060ab9 */ /* 0x000fe20000000800 */
[----:B------:R-:W-:Y:S01]  /*3450*/  ISETP.LT.OR P3, PT, R15, 0x9, P3 ;  /* 0x000000090f00780c */ /* 0x000fe20001f61670 */
[----:B------:R-:W-:Y:S01]  /*3460*/  UIMAD.WIDE.U32 UR6, UR39, UR6, URZ ;  /* 0x00000006270672a5 */ /* 0x000fe2000f8e003f */
[----:B------:R-:W-:Y:S01]  /*3470*/  FSEL R36, R27, -INF , !P2 ;  /* 0xff8000001b247808 */ /* 0x000fe20005000000 */
[----:B------:R-:W-:Y:S01]  /*3480*/  @UP0 ULDC UR15, c[0x0][0x450] ;  /* 0x00011400000f0ab9 */ /* 0x000fe20000000800 */
[----:B------:R-:W-:Y:S01]  /*3490*/  ISETP.NE.AND P2, PT, R11, RZ, PT ;  /* 0x000000ff0b00720c */ /* 0x000fe20003f45270 */
[----:B------:R-:W-:Y:S01]  /*34a0*/  UMOV UR10, UR39 ;  /* 0x00000027000a7c82 */ /* 0x000fe20008000000 */
[----:B------:R-:W-:Y:S01]  /*34b0*/  FSEL R32, R30, -INF , !P3 ;  /* 0xff8000001e207808 */ /* 0x000fe20005800000 */
[----:B------:R-:W-:Y:S01]  /*34c0*/  @UP0 USHF.R.U32.HI UR10, URZ, UR15, UR7 ;  /* 0x0000000f3f0a0299 */ /* 0x000fe20008011607 */
[----:B------:R-:W-:-:S02]  /*34d0*/  ISETP.GT.AND P2, PT, R21, 0x9, !P2 ;  /* 0x000000091500780c */ /* 0x000fc40005744270 */
[----:B------:R-:W-:Y:S02]  /*34e0*/  ISETP.NE.AND P3, PT, R14, RZ, PT ;  /* 0x000000ff0e00720c */ /* 0x000fe40003f65270 */
[----:B------:R-:W-:Y:S02]  /*34f0*/  ISETP.LT.OR P2, PT, R15, 0xa, P2 ;  /* 0x0000000a0f00780c */ /* 0x000fe40001741670 */
[----:B------:R-:W-:Y:S02]  /*3500*/  ISETP.NE.AND P6, PT, R25, RZ, PT ;  /* 0x000000ff1900720c */ /* 0x000fe40003fc5270 */
[----:B------:R-:W-:Y:S02]  /*3510*/  FSEL R30, R31, -INF , !P2 ;  /* 0xff8000001f1e7808 */ /* 0x000fe40005000000 */
[----:B------:R-:W-:Y:S02]  /*3520*/  ISETP.NE.AND P2, PT, R12, RZ, PT ;  /* 0x000000ff0c00720c */ /* 0x000fe40003f45270 */
[----:B------:R-:W-:-:S02]  /*3530*/  FMNMX.FTZ R3, R156, R84, !PT ;  /* 0x000000549c037209 */ /* 0x000fc40007810000 */
[----:B------:R-:W-:Y:S02]  /*3540*/  ISETP.GT.AND P2, PT, R21, 0x10, !P2 ;  /* 0x000000101500780c */ /* 0x000fe40005744270 */
[----:B------:R-:W-:Y:S02]  /*3550*/  FMNMX.FTZ R3, R158, R3, !PT ;  /* 0x000000039e037209 */ /* 0x000fe40007810000 */
[----:B------:R-:W-:Y:S02]  /*3560*/  ISETP.LT.OR P2, PT, R15, 0x11, P2 ;  /* 0x000000110f00780c */ /* 0x000fe40001741670 */
[----:B------:R-:W-:Y:S02]  /*3570*/  FMNMX.FTZ R3, R86, R3, !PT ;  /* 0x0000000356037209 */ /* 0x000fe40007810000 */
[----:B------:R-:W-:Y:S02]  /*3580*/  FSEL R34, R34, -INF , !P2 ;  /* 0xff80000022227808 */ /* 0x000fe40005000000 */
[----:B------:R-:W-:-:S02]  /*3590*/  ISETP.NE.AND P2, PT, R13, RZ, PT ;  /* 0x000000ff0d00720c */ /* 0x000fc40003f45270 */
[----:B------:R-:W-:Y:S02]  /*35a0*/  FMNMX.FTZ R3, R152, R3, !PT ;  /* 0x0000000398037209 */ /* 0x000fe40007810000 */
[----:B------:R-:W-:Y:S02]  /*35b0*/  ISETP.GT.AND P2, PT, R21, 0x11, !P2 ;  /* 0x000000111500780c */ /* 0x000fe40005744270 */
[----:B------:R-:W-:Y:S02]  /*35c0*/  FMNMX.FTZ R3, R88, R3, !PT ;  /* 0x0000000358037209 */ /* 0x000fe40007810000 */
[----:B------:R-:W-:Y:S02]  /*35d0*/  ISETP.LT.OR P2, PT, R15, 0x12, P2 ;  /* 0x000000120f00780c */ /* 0x000fe40001741670 */
[----:B------:R-:W-:Y:S02]  /*35e0*/  FMNMX.FTZ R3, R90, R3, !PT ;  /* 0x000000035a037209 */ /* 0x000fe40007810000 */
[----:B------:R-:W-:-:S02]  /*35f0*/  FSEL R24, R35, -INF , !P2 ;  /* 0xff80000023187808 */ /* 0x000fc40005000000 */
[----:B------:R-:W-:Y:S02]  /*3600*/  ISETP.GT.AND P2, PT, R21, 0x18, !P3 ;  /* 0x000000181500780c */ /* 0x000fe40005f44270 */
[----:B------:R-:W-:Y:S02]  /*3610*/  FMNMX.FTZ R3, R92, R3, !PT ;  /* 0x000000035c037209 */ /* 0x000fe40007810000 */
[----:B------:R-:W-:Y:S02]  /*3620*/  ISETP.LT.OR P2, PT, R15, 0x19, P2 ;  /* 0x000000190f00780c */ /* 0x000fe40001741670 */
[----:B------:R-:W-:Y:S02]  /*3630*/  FMNMX.FTZ R3, R80, R3, !PT ;  /* 0x0000000350037209 */ /* 0x000fe40007810000 */
[----:B------:R-:W-:Y:S02]  /*3640*/  FSEL R38, R38, -INF , !P2 ;  /* 0xff80000026267808 */ /* 0x000fe40005000000 */
        /* <DEDUP_REMOVED lines=38> */
[----:B------:R-:W-:Y:S01]  /*38b0*/  ISETP.NE.AND P3, PT, R77, RZ, PT ;  /* 0x000000ff4d00720c */ /* 0x000fe20003f65270 */
[----:B------:R-:W0:Y:S01]  /*38c0*/  SHFL.BFLY PT, R82, R7, 0x2, 0x1f ;  /* 0x0c401f0007527f89 */ /* 0x000e2200000e0000 */
[----:B------:R-:W-:Y:S02]  /*38d0*/  FSEL R50, R50, -INF , !P2 ;  /* 0xff80000032327808 */ /* 0x000fe40005000000 */
[----:B------:R-:W-:Y:S02]  /*38e0*/  ISETP.NE.AND P2, PT, R73, RZ, PT ;  /* 0x000000ff4900720c */ /* 0x000fe40003f45270 */
[C---:B------:R-:W-:Y:S02]  /*38f0*/  ISETP.GT.AND P4, PT, R21.reuse, 0x51, !P4 ;  /* 0x000000511500780c */ /* 0x040fe40006784270 */
[----:B------:R-:W-:-:S02]  /*3900*/  ISETP.GT.AND P2, PT, R21, 0x31, !P2 ;  /* 0x000000311500780c */ /* 0x000fc40005744270 */
[----:B------:R-:W-:Y:S02]  /*3910*/  ISETP.GT.AND P5, PT, R21, 0x58, !P5 ;  /* 0x000000581500780c */ /* 0x000fe40006fa4270 */
[C---:B------:R-:W-:Y:S02]  /*3920*/  ISETP.LT.OR P2, PT, R15.reuse, 0x32, P2 ;  /* 0x000000320f00780c */ /* 0x040fe40001741670 */
[----:B------:R-:W-:Y:S02]  /*3930*/  ISETP.LT.OR P4, PT, R15, 0x52, P4 ;  /* 0x000000520f00780c */ /* 0x000fe40002781670 */
[----:B------:R-:W-:Y:S02]  /*3940*/  FSEL R6, R51, -INF , !P2 ;  /* 0xff80000033067808 */ /* 0x000fe40005000000 */
[----:B------:R-:W-:Y:S02]  /*3950*/  ISETP.NE.AND P2, PT, R49, RZ, PT ;  /* 0x000000ff3100720c */ /* 0x000fe40003f45270 */
[----:B------:R-:W-:-:S02]  /*3960*/  ISETP.LT.OR P5, PT, R15, 0x59, P5 ;  /* 0x000000590f00780c */ /* 0x000fc40002fa1670 */
[----:B------:R-:W-:Y:S02]  /*3970*/  ISETP.GT.AND P2, PT, R21, 0x38, !P2 ;  /* 0x000000381500780c */ /* 0x000fe40005744270 */
[----:B------:R-:W-:Y:S02]  /*3980*/  FSEL R70, R70, -INF , !P5 ;  /* 0xff80000046467808 */ /* 0x000fe40006800000 */
[----:B------:R-:W-:Y:S02]  /*3990*/  ISETP.LT.OR P2, PT, R15, 0x39, P2 ;  /* 0x000000390f00780c */ /* 0x000fe40001741670 */
[----:B0-----:R-:W-:Y:S02]  /*39a0*/  FMNMX.FTZ R82, R7, R82, !PT ;  /* 0x0000005207527209 */ /* 0x001fe40007810000 */
[----:B------:R-:W-:Y:S02]  /*39b0*/  FSEL R54, R54, -INF , !P2 ;  /* 0xff80000036367808 */ /* 0x000fe40005000000 */
[----:B------:R-:W-:Y:S01]  /*39c0*/  ISETP.NE.AND P2, PT, R75, RZ, PT ;  /* 0x000000ff4b00720c */ /* 0x000fe20003f45270 */
[----:B------:R-:W0:Y:S01]  /*39d0*/  SHFL.BFLY PT, R3, R82, 0x1, 0x1f ;  /* 0x0c201f0052037f89 */ /* 0x000e2200000e0000 */
[----:B------:R-:W-:-:S02]  /*39e0*/  R2UR UR11, R93 ;  /* 0x000000005d0b72ca */ /* 0x000fc400000e0000 */
[----:B------:R-:W-:-:S04]  /*39f0*/  ISETP.GT.AND P2, PT, R21, 0x39, !P2 ;  /* 0x000000391500780c */ /* 0x000fc80005744270 */
[----:B------:R-:W-:-:S04]  /*3a00*/  ISETP.LT.OR P2, PT, R15, 0x3a, P2 ;  /* 0x0000003a0f00780c */ /* 0x000fc80001741670 */
[----:B------:R-:W-:Y:S02]  /*3a10*/  FSEL R10, R55, -INF , !P2 ;  /* 0xff800000370a7808 */ /* 0x000fe40005000000 */
[----:B------:R-:W-:Y:S01]  /*3a20*/  ISETP.NE.AND P2, PT, R53, RZ, PT ;  /* 0x000000ff3500720c */ /* 0x000fe20003f45270 */
[----:B------:R-:W-:-:S03]  /*3a30*/  UIADD3 UR6, UR11, UR10, URZ ;  /* 0x0000000a0b067290 */ /* 0x000fc6000fffe03f */
[----:B------:R-:W-:Y:S01]  /*3a40*/  ISETP.GT.AND P2, PT, R21, 0x40, !P2 ;  /* 0x000000401500780c */ /* 0x000fe20005744270 */
[----:B------:R-:W-:-:S03]  /*3a50*/  UIADD3 UR4, UR6, UR4, URZ ;  /* 0x0000000406047290 */ /* 0x000fc6000fffe03f */
[----:B------:R-:W-:Y:S02]  /*3a60*/  ISETP.LT.OR P2, PT, R15, 0x41, P2 ;  /* 0x000000410f00780c */ /* 0x000fe40001741670 */
[----:B0-----:R-:W-:Y:S02]  /*3a70*/  FMNMX.FTZ R3, R82, R3, !PT ;  /* 0x0000000352037209 */ /* 0x001fe40007810000 */
[----:B------:R-:W-:Y:S02]  /*3a80*/  FSEL R58, R58, -INF , !P2 ;  /* 0xff8000003a3a7808 */ /* 0x000fe40005000000 */
[----:B------:R-:W-:Y:S01]  /*3a90*/  ISETP.GT.AND P2, PT, R21, 0x41, !P3 ;  /* 0x000000411500780c */ /* 0x000fe20005f44270 */
[----:B------:R-:W-:Y:S01]  /*3aa0*/  FMUL.FTZ R11, R3, R9 ;  /* 0x00000009030b7220 */ /* 0x000fe20000410000 */
[----:B------:R-:W-:Y:S02]  /*3ab0*/  ISETP.NE.AND P3, PT, R61, RZ, PT ;  /* 0x000000ff3d00720c */ /* 0x000fe40003f65270 */
[----:B------:R-:W-:-:S02]  /*3ac0*/  ISETP.LT.OR P2, PT, R15, 0x42, P2 ;  /* 0x000000420f00780c */ /* 0x000fc40001741670 */
[----:B------:R-:W-:Y:S02]  /*3ad0*/  ISETP.GT.AND P3, PT, R21, 0x50, !P3 ;  /* 0x000000501500780c */ /* 0x000fe40005f64270 */
[----:B------:R-:W-:Y:S02]  /*3ae0*/  FSEL R12, R59, -INF , !P2 ;  /* 0xff8000003b0c7808 */ /* 0x000fe40005000000 */
[----:B------:R-:W-:Y:S02]  /*3af0*/  ISETP.GT.AND P2, PT, R21, RZ, !P6 ;  /* 0x000000ff1500720c */ /* 0x000fe40007744270 */
[----:B------:R-:W-:Y:S02]  /*3b00*/  ISETP.NE.AND P6, PT, R57, RZ, PT ;  /* 0x000000ff3900720c */ /* 0x000fe40003fc5270 */
[C---:B------:R-:W-:Y:S02]  /*3b10*/  ISETP.LT.OR P2, PT, R15.reuse, 0x1, P2 ;  /* 0x000000010f00780c */ /* 0x040fe40001741670 */
[----:B------:R-:W-:-:S02]  /*3b20*/  ISETP.LT.OR P3, PT, R15, 0x51, P3 ;  /* 0x000000510f00780c */ /* 0x000fc40001f61670 */
[----:B------:R-:W-:Y:S02]  /*3b30*/  FSEL R26, R26, -INF , !P2 ;  /* 0xff8000001a1a7808 */ /* 0x000fe40005000000 */
[----:B------:R-:W-:Y:S02]  /*3b40*/  FSETP.NEU.FTZ.AND P2, PT, R3, -INF , PT ;  /* 0xff8000000300780b */ /* 0x000fe40003f5d000 */
[----:B------:R-:W-:Y:S02]  /*3b50*/  FMNMX.FTZ R7, R26, R36, !PT ;  /* 0x000000241a077209 */ /* 0x000fe40007810000 */
[----:B------:R-:W-:Y:S02]  /*3b60*/  FSEL R27, R11, RZ, P2 ;  /* 0x000000ff0b1b7208 */ /* 0x000fe40001000000 */
[----:B------:R-:W-:Y:S02]  /*3b70*/  FMNMX.FTZ R7, R32, R7, !PT ;  /* 0x0000000720077209 */ /* 0x000fe40007810000 */
[----:B------:R-:W-:Y:S01]  /*3b80*/  ISETP.GT.AND P2, PT, R21, 0x48, !P6 ;  /* 0x000000481500780c */ /* 0x000fe20007744270 */
[--C-:B------:R-:W-:Y:S01]  /*3b90*/  FFMA.FTZ R25, R84, R9, -R27.reuse ;  /* 0x0000000954197223 */ /* 0x100fe2000001081b */
[----:B------:R-:W-:Y:S01]  /*3ba0*/  FMNMX.FTZ R7, R30, R7, !PT ;  /* 0x000000071e077209 */ /* 0x000fe20007810000 */
[-CC-:B------:R-:W-:Y:S01]  /*3bb0*/  FFMA.FTZ R29, R86, R9.reuse, -R27.reuse ;  /* 0x00000009561d7223 */ /* 0x180fe2000001081b */
[----:B------:R-:W-:Y:S01]  /*3bc0*/  ISETP.LT.OR P2, PT, R15, 0x49, P2 ;  /* 0x000000490f00780c */ /* 0x000fe20001741670 */
[--C-:B------:R-:W-:Y:S01]  /*3bd0*/  FFMA.FTZ R31, R88, R9, -R27.reuse ;  /* 0x00000009581f7223 */ /* 0x100fe2000001081b */
[----:B------:R-:W-:Y:S01]  /*3be0*/  FMNMX.FTZ R11, R34, R7, !PT ;  /* 0x00000007220b7209 */ /* 0x000fe20007810000 */
[-CC-:B------:R-:W-:Y:S01]  /*3bf0*/  FFMA.FTZ R156, R156, R9.reuse, -R27.reuse ;  /* 0x000000099c9c7223 */ /* 0x180fe2000001081b */
[----:B------:R0:W-:Y:S01]  /*3c00*/  MUFU.EX2 R7, R25 ;  /* 0x0000001900077308 */ /* 0x0001e20000000800 */
[----:B------:R-:W-:Y:S01]  /*3c10*/  FSEL R62, R62, -INF , !P2 ;  /* 0xff8000003e3e7808 */ /* 0x000fe20005000000 */
[--C-:B------:R-:W-:Y:S01]  /*3c20*/  FFMA.FTZ R158, R158, R9, -R27.reuse ;  /* 0x000000099e9e7223 */ /* 0x100fe2000001081b */
[----:B------:R-:W-:Y:S01]  /*3c30*/  FMNMX.FTZ R11, R24, R11, !PT ;  /* 0x0000000b180b7209 */ /* 0x000fe20007810000 */
[-CC-:B------:R-:W-:Y:S01]  /*3c40*/  FFMA.FTZ R152, R152, R9.reuse, -R27.reuse ;  /* 0x0000000998987223 */ /* 0x180fe2000001081b */
[----:B------:R-:W-:Y:S01]  /*3c50*/  ISETP.NE.AND P2, PT, R81, RZ, PT ;  /* 0x000000ff5100720c */ /* 0x000fe20003f45270 */
[--C-:B------:R-:W-:Y:S01]  /*3c60*/  FFMA.FTZ R39, R8, R9, -R27.reuse ;  /* 0x0000000908277223 */ /* 0x100fe2000001081b */
[----:B------:R-:W-:Y:S01]  /*3c70*/  FMNMX.FTZ R11, R38, R11, !PT ;  /* 0x0000000b260b7209 */ /* 0x000fe20007810000 */
[----:B------:R-:W1:Y:S01]  /*3c80*/  MUFU.EX2 R156, R156 ;  /* 0x0000009c009c7308 */ /* 0x000e620000000800 */
[----:B------:R-:W-:Y:S01]  /*3c90*/  ISETP.GT.AND P2, PT, R21, 0x49, !P2 ;  /* 0x000000491500780c */ /* 0x000fe20005744270 */
[--C-:B------:R-:W-:Y:S01]  /*3ca0*/  FFMA.FTZ R33, R90, R9, -R27.reuse ;  /* 0x000000095a217223 */ /* 0x100fe2000001081b */
[----:B------:R-:W-:Y:S01]  /*3cb0*/  FMNMX.FTZ R11, R14, R11, !PT ;  /* 0x0000000b0e0b7209 */ /* 0x000fe20007810000 */
[-CC-:B------:R-:W-:Y:S01]  /*3cc0*/  FFMA.FTZ R20, R20, R9.reuse, -R27.reuse ;  /* 0x0000000914147223 */ /* 0x180fe2000001081b */
[----:B------:R-:W-:Y:S01]  /*3cd0*/  ISETP.LT.OR P2, PT, R15, 0x4a, P2 ;  /* 0x0000004a0f00780c */ /* 0x000fe20001741670 */
[--C-:B------:R-:W-:Y:S01]  /*3ce0*/  FFMA.FTZ R76, R76, R9, -R27.reuse ;  /* 0x000000094c4c7223 */ /* 0x100fe2000001081b */
[----:B------:R-:W-:Y:S01]  /*3cf0*/  FMNMX.FTZ R13, R42, R11, !PT ;  /* 0x0000000b2a0d7209 */ /* 0x000fe20007810000 */
[----:B------:R-:W-:Y:S01]  /*3d00*/  MUFU.EX2 R158, R158 ;  /* 0x0000009e009e7308 */ /* 0x000fe20000000800 */
[----:B------:R-:W-:Y:S01]  /*3d10*/  FSEL R82, R63, -INF , !P2 ;  /* 0xff8000003f527808 */ /* 0x000fe20005000000 */
[--C-:B------:R-:W-:Y:S01]  /*3d20*/  FFMA.FTZ R72, R72, R9, -R27.reuse ;  /* 0x0000000948487223 */ /* 0x100fe2000001081b */
[----:B------:R-:W-:Y:S01]  /*3d30*/  FMNMX.FTZ R13, R0, R13, !PT ;  /* 0x0000000d000d7209 */ /* 0x000fe20007810000 */
[-CC-:B------:R-:W-:Y:S01]  /*3d40*/  FFMA.FTZ R48, R48, R9.reuse, -R27.reuse ;  /* 0x0000000930307223 */ /* 0x180fe2000001081b */
[----:B------:R-:W-:Y:S01]  /*3d50*/  ISETP.NE.AND P6, PT, R65, RZ, PT ;  /* 0x000000ff4100720c */ /* 0x000fe20003fc5270 */
[--C-:B------:R-:W-:Y:S01]  /*3d60*/  FFMA.FTZ R52, R52, R9, -R27.reuse ;  /* 0x0000000934347223 */ /* 0x100fe2000001081b */
[----:B------:R-:W-:Y:S01]  /*3d70*/  FMNMX.FTZ R13, R46, R13, !PT ;  /* 0x0000000d2e0d7209 */ /* 0x000fe20007810000 */
[----:B------:R2:W-:Y:S01]  /*3d80*/  MUFU.EX2 R11, R29 ;  /* 0x0000001d000b7308 */ /* 0x0005e20000000800 */
[----:B------:R-:W-:Y:S01]  /*3d90*/  FSEL R66, R66, -INF , !P3 ;  /* 0xff80000042427808 */ /* 0x000fe20005800000 */
[--C-:B------:R-:W-:Y:S01]  /*3da0*/  FFMA.FTZ R44, R44, R9, -R27.reuse ;  /* 0x000000092c2c7223 */ /* 0x100fe2000001081b */
[----:B------:R-:W-:Y:S01]  /*3db0*/  FMNMX.FTZ R13, R2, R13, !PT ;  /* 0x0000000d020d7209 */ /* 0x000fe20007810000 */
[-CC-:B------:R-:W-:Y:S01]  /*3dc0*/  FFMA.FTZ R56, R56, R9.reuse, -R27.reuse ;  /* 0x0000000938387223 */ /* 0x180fe2000001081b */
[----:B------:R-:W-:Y:S01]  /*3dd0*/  ISETP.GT.AND P6, PT, R21, 0x59, !P6 ;  /* 0x000000591500780c */ /* 0x000fe200077c4270 */
[--C-:B------:R-:W-:Y:S01]  /*3de0*/  FFMA.FTZ R21, R80, R9, -R27.reuse ;  /* 0x0000000950157223 */ /* 0x100fe2000001081b */
[----:B0-----:R-:W-:Y:S01]  /*3df0*/  FMNMX.FTZ R25, R50, R13, !PT ;  /* 0x0000000d32197209 */ /* 0x001fe20007810000 */
[----:B------:R-:W-:Y:S01]  /*3e00*/  MUFU.EX2 R152, R152 ;  /* 0x0000009800987308 */ /* 0x000fe20000000800 */
[----:B------:R-:W-:Y:S01]  /*3e10*/  FSEL R80, R67, -INF , !P4 ;  /* 0xff80000043507808 */ /* 0x000fe20006000000 */
[--C-:B--2---:R-:W-:Y:S01]  /*3e20*/  FFMA.FTZ R29, R92, R9, -R27.reuse ;  /* 0x000000095c1d7223 */ /* 0x104fe2000001081b */
[----:B------:R-:W-:Y:S01]  /*3e30*/  FMNMX.FTZ R25, R6, R25, !PT ;  /* 0x0000001906197209 */ /* 0x000fe20007810000 */
[-CC-:B------:R-:W-:Y:S01]  /*3e40*/  FFMA.FTZ R40, R40, R9.reuse, -R27.reuse ;  /* 0x0000000928287223 */ /* 0x180fe2000001081b */
[----:B------:R-:W-:Y:S01]  /*3e50*/  ISETP.LT.OR P6, PT, R15, 0x5a, P6 ;  /* 0x0000005a0f00780c */ /* 0x000fe200037c1670 */
[--C-:B------:R-:W-:Y:S01]  /*3e60*/  FFMA.FTZ R15, R74, R9, -R27.reuse ;  /* 0x000000094a0f7223 */ /* 0x100fe2000001081b */
[----:B------:R-:W-:Y:S01]  /*3e70*/  FMNMX.FTZ R25, R54, R25, !PT ;  /* 0x0000001936197209 */ /* 0x000fe20007810000 */
[----:B------:R0:W-:Y:S01]  /*3e80*/  MUFU.EX2 R154, R29 ;  /* 0x0000001d009a7308 */ /* 0x0001e20000000800 */
[-CC-:B------:R-:W-:Y:S01]  /*3e90*/  FFMA.FTZ R60, R60, R9.reuse, -R27.reuse ;  /* 0x000000093c3c7223 */ /* 0x180fe2000001081b */
[--C-:B------:R-:W-:Y:S01]  /*3ea0*/  FFMA.FTZ R28, R28, R9, -R27.reuse ;  /* 0x000000091c1c7223 */ /* 0x100fe2000001081b */
[----:B------:R-:W-:Y:S01]  /*3eb0*/  FMNMX.FTZ R25, R10, R25, !PT ;  /* 0x000000190a197209 */ /* 0x000fe20007810000 */
[-CC-:B------:R-:W-:Y:S01]  /*3ec0*/  FFMA.FTZ R64, R64, R9.reuse, -R27.reuse ;  /* 0x0000000940407223 */ /* 0x180fe2000001081b */
[----:B------:R-:W-:Y:S01]  /*3ed0*/  FFMA.FTZ R68, R68, R9, -R27 ;  /* 0x0000000944447223 */ /* 0x000fe2000001081b */
[----:B-1----:R-:W-:Y:S01]  /*3ee0*/  FADD.FTZ R41, R156, R7 ;  /* 0x000000079c297221 */ /* 0x002fe20000010000 */
[----:B------:R-:W-:Y:S01]  /*3ef0*/  FMNMX.FTZ R25, R58, R25, !PT ;  /* 0x000000193a197209 */ /* 0x000fe20007810000 */
[----:B------:R-:W-:Y:S01]  /*3f00*/  MUFU.EX2 R13, R31 ;  /* 0x0000001f000d7308 */ /* 0x000fe20000000800 */
[----:B0-----:R-:W-:Y:S01]  /*3f10*/  FFMA.FTZ R29, R78, R9, -R27 ;  /* 0x000000094e1d7223 */ /* 0x001fe2000001081b */
[----:B------:R-:W-:-:S02]  /*3f20*/  FSEL R78, R71, -INF , !P6 ;  /* 0xff800000474e7808 */ /* 0x000fc40007000000 */
[----:B------:R-:W-:Y:S02]  /*3f30*/  FMNMX.FTZ R25, R12, R25, !PT ;  /* 0x000000190c197209 */ /* 0x000fe40007810000 */
[----:B------:R-:W-:Y:S02]  /*3f40*/  F2FP.F16.F32.PACK_AB R156, R7, R156 ;  /* 0x0000009c079c723e */ /* 0x000fe400000000ff */
        /* <DEDUP_REMOVED lines=9> */
[----:B------:R-:W0:Y:S01]  /*3fe0*/  SHFL.BFLY PT, R74, R25, 0x2, 0x1f ;  /* 0x0c401f00194a7f89 */ /* 0x000e2200000e0000 */
[----:B------:R-:W-:Y:S08]  /*3ff0*/  MUFU.EX2 R148, R29 ;  /* 0x0000001d00947308 */ /* 0x000ff00000000800 */
[----:B------:R-:W1:Y:S08]  /*4000*/  MUFU.EX2 R76, R76 ;  /* 0x0000004c004c7308 */ /* 0x000e700000000800 */
[----:B------:R-:W-:Y:S01]  /*4010*/  MUFU.EX2 R72, R72 ;  /* 0x0000004800487308 */ /* 0x000fe20000000800 */
[----:B0-----:R-:W-:-:S07]  /*4020*/  FMNMX.FTZ R74, R25, R74, !PT ;  /* 0x0000004a194a7209 */ /* 0x001fce0007810000 */
[----:B------:R-:W0:Y:S01]  /*4030*/  MUFU.EX2 R29, R48 ;  /* 0x00000030001d7308 */ /* 0x000e220000000800 */
[----:B-1----:R-:W-:Y:S01]  /*4040*/  F2FP.F16.F32.PACK_AB R150, R31, R76 ;  /* 0x0000004c1f96723e */ /* 0x002fe200000000ff */
[----:B------:R-:W1:Y:S06]  /*4050*/  SHFL.BFLY PT, R15, R74, 0x1, 0x1f ;  /* 0x0c201f004a0f7f89 */ /* 0x000e6c00000e0000 */
[----:B------:R-:W-:Y:S08]  /*4060*/  MUFU.EX2 R52, R52 ;  /* 0x0000003400347308 */ /* 0x000ff00000000800 */
[----:B------:R-:W2:Y:S01]  /*4070*/  MUFU.EX2 R35, R44 ;  /* 0x0000002c00237308 */ /* 0x000ea20000000800 */
[----:B0-----:R-:W-:-:S07]  /*4080*/  F2FP.F16.F32.PACK_AB R144, R29, R72 ;  /* 0x000000481d90723e */ /* 0x001fce00000000ff */
[----:B------:R-:W-:Y:S01]  /*4090*/  MUFU.EX2 R56, R56 ;  /* 0x0000003800387308 */ /* 0x000fe20000000800 */
[----:B-1----:R-:W-:-:S04]  /*40a0*/  FMNMX.FTZ R8, R74, R15, !PT ;  /* 0x0000000f4a087209 */ /* 0x002fc80007810000 */
[C---:B------:R-:W-:Y:S01]  /*40b0*/  FSETP.NEU.FTZ.AND P2, PT, R8.reuse, -INF , PT ;  /* 0xff8000000800780b */ /* 0x040fe20003f5d000 */
[----:B------:R-:W-:Y:S02]  /*40c0*/  FMUL.FTZ R15, R8, R9 ;  /* 0x00000009080f7220 */ /* 0x000fe40000410000 */
[----:B------:R-:W0:Y:S01]  /*40d0*/  MUFU.EX2 R25, R40 ;  /* 0x0000002800197308 */ /* 0x000e220000000800 */
[----:B--2---:R-:W-:Y:S02]  /*40e0*/  F2FP.F16.F32.PACK_AB R146, R35, R52 ;  /* 0x000000342392723e */ /* 0x004fe400000000ff */
[----:B------:R-:W-:Y:S02]  /*40f0*/  FSEL R27, R15, RZ, P2 ;  /* 0x000000ff0f1b7208 */ /* 0x000fe40001000000 */
[----:B------:R-:W-:-:S03]  /*4100*/  PLOP3.LUT P2, PT, PT, PT, UP1, 0x40, 0x0 ;  /* 0x000000000000781c */ /* 0x000fc60003f4e818 */
[----:B------:R1:W-:Y:S01]  /*4110*/  MUFU.EX2 R15, R20 ;  /* 0x00000014000f7308 */ /* 0x0003e20000000800 */
[-CC-:B------:R-:W-:Y:S01]  /*4120*/  FFMA.FTZ R26, R26, R9.reuse, -R27.reuse ;  /* 0x000000091a1a7223 */ /* 0x180fe2000001081b */
[-CC-:B------:R-:W-:Y:S01]  /*4130*/  FFMA.FTZ R14, R14, R9.reuse, -R27.reuse ;  /* 0x000000090e0e7223 */ /* 0x180fe2000001081b */
[-CC-:B------:R-:W-:Y:S01]  /*4140*/  FFMA.FTZ R36, R36, R9.reuse, -R27.reuse ;  /* 0x0000000924247223 */ /* 0x180fe2000001081b */
[-CC-:B------:R-:W-:Y:S01]  /*4150*/  FFMA.FTZ R32, R32, R9.reuse, -R27.reuse ;  /* 0x0000000920207223 */ /* 0x180fe2000001081b */
[-CC-:B------:R-:W-:Y:S01]  /*4160*/  FFMA.FTZ R30, R30, R9.reuse, -R27.reuse ;  /* 0x000000091e1e7223 */ /* 0x180fe2000001081b */
[-CC-:B------:R-:W-:Y:S01]  /*4170*/  FFMA.FTZ R34, R34, R9.reuse, -R27.reuse ;  /* 0x0000000922227223 */ /* 0x180fe2000001081b */
[-C--:B------:R-:W-:Y:S01]  /*4180*/  FFMA.FTZ R0, R0, R9.reuse, -R27 ;  /* 0x0000000900007223 */ /* 0x080fe2000001081b */
[----:B------:R2:W-:Y:S01]  /*4190*/  MUFU.EX2 R155, R14 ;  /* 0x0000000e009b7308 */ /* 0x0005e20000000800 */
[----:B-1----:R-:W-:Y:S01]  /*41a0*/  FADD.FTZ R20, R158, R41 ;  /* 0x000000299e147221 */ /* 0x002fe20000010000 */
[-CC-:B------:R-:W-:Y:S01]  /*41b0*/  FFMA.FTZ R24, R24, R9.reuse, -R27.reuse ;  /* 0x0000000918187223 */ /* 0x180fe2000001081b */
[-CC-:B------:R-:W-:Y:S01]  /*41c0*/  FFMA.FTZ R38, R38, R9.reuse, -R27.reuse ;  /* 0x0000000926267223 */ /* 0x180fe2000001081b */
[-CC-:B------:R-:W-:Y:S01]  /*41d0*/  FFMA.FTZ R2, R2, R9.reuse, -R27.reuse ;  /* 0x0000000902027223 */ /* 0x180fe2000001081b */
[----:B------:R-:W-:Y:S01]  /*41e0*/  FADD.FTZ R41, R11, R20 ;  /* 0x000000140b297221 */ /* 0x000fe20000010000 */
[-CC-:B------:R-:W-:Y:S01]  /*41f0*/  FFMA.FTZ R42, R42, R9.reuse, -R27.reuse ;  /* 0x000000092a2a7223 */ /* 0x180fe2000001081b */
[-C--:B------:R-:W-:Y:S01]  /*4200*/  FFMA.FTZ R46, R46, R9.reuse, -R27 ;  /* 0x000000092e2e7223 */ /* 0x080fe2000001081b */
[----:B------:R-:W-:Y:S01]  /*4210*/  MUFU.EX2 R26, R26 ;  /* 0x0000001a001a7308 */ /* 0x000fe20000000800 */
[----:B--2---:R-:W-:Y:S01]  /*4220*/  FADD.FTZ R14, R152, R41 ;  /* 0x00000029980e7221 */ /* 0x004fe20000010000 */
[-CC-:B------:R-:W-:Y:S01]  /*4230*/  FFMA.FTZ R50, R50, R9.reuse, -R27.reuse ;  /* 0x0000000932327223 */ /* 0x180fe2000001081b */
[-CC-:B------:R-:W-:Y:S01]  /*4240*/  FFMA.FTZ R6, R6, R9.reuse, -R27.reuse ;  /* 0x0000000906067223 */ /* 0x180fe2000001081b */
[-CC-:B------:R-:W-:Y:S01]  /*4250*/  FFMA.FTZ R54, R54, R9.reuse, -R27.reuse ;  /* 0x0000000936367223 */ /* 0x180fe2000001081b */
[----:B------:R-:W-:Y:S01]  /*4260*/  FADD.FTZ R14, R13, R14 ;  /* 0x0000000e0d0e7221 */ /* 0x000fe20000010000 */
[----:B------:R-:W-:Y:S01]  /*4270*/  F2FP.F16.F32.PACK_AB R158, R11, R158 ;  /* 0x0000009e0b9e723e */ /* 0x000fe200000000ff */
[-CC-:B------:R-:W-:Y:S01]  /*4280*/  FFMA.FTZ R10, R10, R9.reuse, -R27.reuse ;  /* 0x000000090a0a7223 */ /* 0x180fe2000001081b */
[----:B------:R-:W1:Y:S01]  /*4290*/  MUFU.EX2 R157, R36 ;  /* 0x00000024009d7308 */ /* 0x000e620000000800 */
[----:B------:R-:W-:Y:S01]  /*42a0*/  FADD.FTZ R41, R33, R14 ;  /* 0x0000000e21297221 */ /* 0x000fe20000010000 */
[-CC-:B------:R-:W-:Y:S01]  /*42b0*/  FFMA.FTZ R58, R58, R9.reuse, -R27.reuse ;  /* 0x000000093a3a7223 */ /* 0x180fe2000001081b */
[-CC-:B------:R-:W-:Y:S01]  /*42c0*/  FFMA.FTZ R12, R12, R9.reuse, -R27.reuse ;  /* 0x000000090c0c7223 */ /* 0x180fe2000001081b */
[-CC-:B------:R-:W-:Y:S01]  /*42d0*/  FFMA.FTZ R62, R62, R9.reuse, -R27.reuse ;  /* 0x000000093e3e7223 */ /* 0x180fe2000001081b */
[-CC-:B------:R-:W-:Y:S01]  /*42e0*/  FFMA.FTZ R82, R82, R9.reuse, -R27.reuse ;  /* 0x0000000952527223 */ /* 0x180fe2000001081b */
[-CC-:B------:R-:W-:Y:S01]  /*42f0*/  FFMA.FTZ R66, R66, R9.reuse, -R27.reuse ;  /* 0x0000000942427223 */ /* 0x180fe2000001081b */
[-CC-:B------:R-:W-:Y:S01]  /*4300*/  FFMA.FTZ R80, R80, R9.reuse, -R27.reuse ;  /* 0x0000000950507223 */ /* 0x180fe2000001081b */
[----:B------:R-:W2:Y:S01]  /*4310*/  MUFU.EX2 R32, R32 ;  /* 0x0000002000207308 */ /* 0x000ea20000000800 */
[-CC-:B------:R-:W-:Y:S01]  /*4320*/  FFMA.FTZ R70, R70, R9.reuse, -R27.reuse ;  /* 0x0000000946467223 */ /* 0x180fe2000001081b */
[----:B------:R-:W-:Y:S01]  /*4330*/  FFMA.FTZ R27, R78, R9, -R27 ;  /* 0x000000094e1b7223 */ /* 0x000fe2000001081b */
[----:B------:R-:W-:-:S02]  /*4340*/  F2FP.F16.F32.PACK_AB R152, R13, R152 ;  /* 0x000000980d98723e */ /* 0x000fc400000000ff */
[----:B0-----:R-:W-:-:S03]  /*4350*/  F2FP.F16.F32.PACK_AB R140, R25, R56 ;  /* 0x00000038198c723e */ /* 0x001fc600000000ff */
[----:B------:R-:W0:Y:S08]  /*4360*/  MUFU.EX2 R159, R30 ;  /* 0x0000001e009f7308 */ /* 0x000e300000000800 */
[----:B------:R3:W-:Y:S08]  /*4370*/  MUFU.EX2 R149, R0 ;  /* 0x0000000000957308 */ /* 0x0007f00000000800 */
[----:B------:R-:W4:Y:S01]  /*4380*/  MUFU.EX2 R34, R34 ;  /* 0x0000002200227308 */ /* 0x000f220000000800 */
[----:B---3--:R-:W-:Y:S01]  /*4390*/  FADD.FTZ R0, R154, R41 ;  /* 0x000000299a007221 */ /* 0x008fe20000010000 */
[----:B-1----:R-:W-:Y:S01]  /*43a0*/  FADD.FTZ R41, R26, R157 ;  /* 0x0000009d1a297221 */ /* 0x002fe20000010000 */
[----:B------:R-:W-:-:S02]  /*43b0*/  F2FP.F16.F32.PACK_AB R154, R154, R33 ;  /* 0x000000219a9a723e */ /* 0x000fc400000000ff */
[----:B------:R-:W-:Y:S01]  /*43c0*/  FADD.FTZ R43, R21, R0 ;  /* 0x00000000152b7221 */ /* 0x000fe20000010000 */
[----:B--2---:R-:W-:Y:S01]  /*43d0*/  FADD.FTZ R0, R32, R41 ;  /* 0x0000002920007221 */ /* 0x004fe20000010000 */
[----:B------:R-:W-:Y:S01]  /*43e0*/  F2FP.F16.F32.PACK_AB R157, R157, R26 ;  /* 0x0000001a9d9d723e */ /* 0x000fe200000000ff */
[----:B------:R-:W1:Y:S01]  /*43f0*/  MUFU.EX2 R153, R24 ;  /* 0x0000001800997308 */ /* 0x000e620000000800 */
[C---:B------:R-:W-:Y:S01]  /*4400*/  FADD.FTZ R43, R148.reuse, R43 ;  /* 0x0000002b942b7221 */ /* 0x040fe20000010000 */
[C---:B0-----:R-:W-:Y:S01]  /*4410*/  FADD.FTZ R41, R159.reuse, R0 ;  /* 0x000000009f297221 */ /* 0x041fe20000010000 */
[----:B------:R-:W-:Y:S02]  /*4420*/  F2FP.F16.F32.PACK_AB R148, R148, R21 ;  /* 0x000000159494723e */ /* 0x000fe400000000ff */
[----:B------:R-:W-:-:S03]  /*4430*/  F2FP.F16.F32.PACK_AB R159, R159, R32 ;  /* 0x000000209f9f723e */ /* 0x000fc600000000ff */
[----:B------:R-:W0:Y:S01]  /*4440*/  MUFU.EX2 R38, R38 ;  /* 0x0000002600267308 */ /* 0x000e220000000800 */
[----:B----4-:R-:W-:-:S07]  /*4450*/  FADD.FTZ R0, R34, R41 ;  /* 0x0000002922007221 */ /* 0x010fce0000010000 */
[----:B------:R2:W-:Y:S01]  /*4460*/  MUFU.EX2 R151, R2 ;  /* 0x0000000200977308 */ /* 0x0005e20000000800 */
[C---:B-1----:R-:W-:Y:S01]  /*4470*/  FADD.FTZ R41, R153.reuse, R0 ;  /* 0x0000000099297221 */ /* 0x042fe20000010000 */
[----:B------:R-:W-:-:S06]  /*4480*/  F2FP.F16.F32.PACK_AB R153, R153, R34 ;  /* 0x000000229999723e */ /* 0x000fcc00000000ff */
[----:B------:R-:W1:Y:S01]  /*4490*/  MUFU.EX2 R42, R42 ;  /* 0x0000002a002a7308 */ /* 0x000e620000000800 */
[----:B--2---:R-:W-:Y:S01]  /*44a0*/  FADD.FTZ R2, R76, R43 ;  /* 0x0000002b4c027221 */ /* 0x004fe20000010000 */
[----:B0-----:R-:W-:-:S03]  /*44b0*/  FADD.FTZ R0, R38, R41 ;  /* 0x0000002926007221 */ /* 0x001fc60000010000 */
[----:B------:R-:W-:Y:S01]  /*44c0*/  FADD.FTZ R43, R31, R2 ;  /* 0x000000021f2b7221 */ /* 0x000fe20000010000 */
[C---:B------:R-:W-:Y:S01]  /*44d0*/  FADD.FTZ R41, R155.reuse, R0 ;  /* 0x000000009b297221 */ /* 0x040fe20000010000 */
[----:B------:R-:W-:Y:S01]  /*44e0*/  F2FP.F16.F32.PACK_AB R155, R155, R38 ;  /* 0x000000269b9b723e */ /* 0x000fe200000000ff */
[----:B------:R-:W0:Y:S01]  /*44f0*/  MUFU.EX2 R46, R46 ;  /* 0x0000002e002e7308 */ /* 0x000e220000000800 */
[----:B------:R-:W-:-:S04]  /*4500*/  FADD.FTZ R2, R72, R43 ;  /* 0x0000002b48027221 */ /* 0x000fc80000010000 */
[----:B------:R-:W-:-:S03]  /*4510*/  FADD.FTZ R43, R29, R2 ;  /* 0x000000021d2b7221 */ /* 0x000fc60000010000 */
[----:B------:R-:W2:Y:S01]  /*4520*/  MUFU.EX2 R60, R60 ;  /* 0x0000003c003c7308 */ /* 0x000ea20000000800 */
[----:B------:R-:W-:Y:S01]  /*4530*/  FADD.FTZ R2, R52, R43 ;  /* 0x0000002b34027221 */ /* 0x000fe20000010000 */
[----:B-1----:R-:W-:-:S03]  /*4540*/  FADD.FTZ R0, R42, R41 ;  /* 0x000000292a007221 */ /* 0x002fc60000010000 */
[----:B------:R-:W-:Y:S01]  /*4550*/  FADD.FTZ R43, R35, R2 ;  /* 0x00000002232b7221 */ /* 0x000fe20000010000 */
[C---:B------:R-:W-:Y:S01]  /*4560*/  FADD.FTZ R7, R149.reuse, R0 ;  /* 0x0000000095077221 */ /* 0x040fe20000010000 */
[----:B------:R-:W-:Y:S01]  /*4570*/  F2FP.F16.F32.PACK_AB R149, R149, R42 ;  /* 0x0000002a9595723e */ /* 0x000fe200000000ff */
[----:B------:R-:W1:Y:S01]  /*4580*/  MUFU.EX2 R37, R28 ;  /* 0x0000001c00257308 */ /* 0x000e620000000800 */
[----:B------:R-:W-:Y:S01]  /*4590*/  FADD.FTZ R2, R56, R43 ;  /* 0x0000002b38027221 */ /* 0x000fe20000010000 */
[----:B0-----:R-:W-:-:S03]  /*45a0*/  FADD.FTZ R0, R46, R7 ;  /* 0x000000072e007221 */ /* 0x001fc60000010000 */
[----:B------:R-:W-:Y:S01]  /*45b0*/  FADD.FTZ R11, R25, R2 ;  /* 0x00000002190b7221 */ /* 0x000fe20000010000 */
[C---:B------:R-:W-:Y:S01]  /*45c0*/  FADD.FTZ R7, R151.reuse, R0 ;  /* 0x0000000097077221 */ /* 0x040fe20000010000 */
[----:B------:R-:W-:Y:S01]  /*45d0*/  F2FP.F16.F32.PACK_AB R151, R151, R46 ;  /* 0x0000002e9797723e */ /* 0x000fe200000000ff */
[----:B------:R-:W0:Y:S01]  /*45e0*/  MUFU.EX2 R50, R50 ;  /* 0x0000003200327308 */ /* 0x000e220000000800 */
[----:B--2---:R-:W-:-:S07]  /*45f0*/  FADD.FTZ R2, R60, R11 ;  /* 0x0000000b3c027221 */ /* 0x004fce0000010000 */
[----:B------:R-:W2:Y:S01]  /*4600*/  MUFU.EX2 R64, R64 ;  /* 0x0000004000407308 */ /* 0x000ea20000000800 */
[C---:B-1----:R-:W-:Y:S01]  /*4610*/  FADD.FTZ R11, R37.reuse, R2 ;  /* 0x00000002250b7221 */ /* 0x042fe20000010000 */
[----:B------:R-:W-:-:S06]  /*4620*/  F2FP.F16.F32.PACK_AB R142, R37, R60 ;  /* 0x0000003c258e723e */ /* 0x000fcc00000000ff */
[----:B------:R-:W1:Y:S01]  /*4630*/  MUFU.EX2 R145, R6 ;  /* 0x0000000600917308 */ /* 0x000e620000000800 */
[----:B0-----:R-:W-:-:S07]  /*4640*/  FADD.FTZ R0, R50, R7 ;  /* 0x0000000732007221 */ /* 0x001fce0000010000 */
[----:B------:R-:W0:Y:S01]  /*4650*/  MUFU.EX2 R39, R39 ;  /* 0x0000002700277308 */ /* 0x000e220000000800 */
[----:B--2---:R-:W-:-:S07]  /*4660*/  FADD.FTZ R2, R64, R11 ;  /* 0x0000000b40027221 */ /* 0x004fce0000010000 */
[----:B------:R-:W2:Y:S01]  /*4670*/  MUFU.EX2 R54, R54 ;  /* 0x0000003600367308 */ /* 0x000ea20000000800 */
[C---:B-1----:R-:W-:Y:S01]  /*4680*/  FADD.FTZ R7, R145.reuse, R0 ;  /* 0x0000000091077221 */ /* 0x042fe20000010000 */
[----:B------:R-:W-:-:S06]  /*4690*/  F2FP.F16.F32.PACK_AB R145, R145, R50 ;  /* 0x000000329191723e */ /* 0x000fcc00000000ff */
[----:B------:R-:W1:Y:S01]  /*46a0*/  MUFU.EX2 R68, R68 ;  /* 0x0000004400447308 */ /* 0x000e620000000800 */
[C---:B0-----:R-:W-:Y:S01]  /*46b0*/  FADD.FTZ R11, R39.reuse, R2 ;  /* 0x00000002270b7221 */ /* 0x041fe20000010000 */
[----:B------:R-:W-:-:S06]  /*46c0*/  F2FP.F16.F32.PACK_AB R136, R39, R64 ;  /* 0x000000402788723e */ /* 0x000fcc00000000ff */
[----:B------:R0:W3:Y:S01]  /*46d0*/  MUFU.EX2 R147, R10 ;  /* 0x0000000a00937308 */ /* 0x0000e20000000800 */
[----:B--2---:R-:W-:-:S07]  /*46e0*/  FADD.FTZ R0, R54, R7 ;  /* 0x0000000736007221 */ /* 0x004fce0000010000 */
[----:B------:R-:W2:Y:S01]  /*46f0*/  MUFU.EX2 R58, R58 ;  /* 0x0000003a003a7308 */ /* 0x000ea20000000800 */
[----:B-1----:R-:W-:Y:S01]  /*4700*/  FADD.FTZ R2, R68, R11 ;  /* 0x0000000b44027221 */ /* 0x002fe20000010000 */
[----:B------:R-:W-:Y:S01]  /*4710*/  F2FP.F16.F32.PACK_AB R138, R15, R68 ;  /* 0x000000440f8a723e */ /* 0x000fe200000000ff */
[----:B0-----:R-:W-:Y:S02]  /*4720*/  VIADD R10, R79, 0xfffffffe ;  /* 0xfffffffe4f0a7836 */ /* 0x001fe40000000000 */
[----:B------:R-:W-:-:S03]  /*4730*/  FADD.FTZ R7, R15, R2 ;  /* 0x000000020f077221 */ /* 0x000fc60000010000 */
[----:B------:R-:W0:Y:S01]  /*4740*/  MUFU.EX2 R141, R12 ;  /* 0x0000000c008d7308 */ /* 0x000e220000000800 */
[C---:B---3--:R-:W-:Y:S01]  /*4750*/  FADD.FTZ R11, R147.reuse, R0 ;  /* 0x00000000930b7221 */ /* 0x048fe20000010000 */
[----:B------:R-:W-:-:S06]  /*4760*/  F2FP.F16.F32.PACK_AB R147, R147, R54 ;  /* 0x000000369393723e */ /* 0x000fcc00000000ff */
        /* <DEDUP_REMOVED lines=14> */
[----:B------:R-:W-:-:S03]  /*4850*/  F2FP.F16.F32.PACK_AB R137, R137, R66 ;  /* 0x000000428989723e */ /* 0x000fc600000000ff */
[----:B--2---:R-:W-:-:S04]  /*4860*/  FADD.FTZ R6, R70, R11 ;  /* 0x0000000b46067221 */ /* 0x004fc80000010000 */
[C---:B0-----:R-:W-:Y:S01]  /*4870*/  FADD.FTZ R6, R27.reuse, R6 ;  /* 0x000000061b067221 */ /* 0x041fe20000010000 */
[----:B------:R-:W-:Y:S01]  /*4880*/  F2FP.F16.F32.PACK_AB R139, R27, R70 ;  /* 0x000000461b8b723e */ /* 0x000fe200000000ff */
[----:B------:R-:W-:Y:S06]  /*4890*/  @P2 BRA `(.L_x_1156) ;  /* 0x0000000000442947 */ /* 0x000fec0003800000 */
        /* <DEDUP_REMOVED lines=10> */
.L_x_1157:
[----:B------:R-:W-:-:S11]  /*4940*/  UISETP.NE.AND UP2, UPT, UR5, 0x1, UPT ;  /* 0x000000010500788c */ /* 0x000fd6000bf45270 */
[----:B------:R-:W-:Y:S02]  /*4950*/  @UP2 ULDC.64 UR6, c[0x0][0x9e8] ;  /* 0x00027a0000062ab9 */ /* 0x000fe40000000a00 */
[----:B------:R-:W-:-:S04]  /*4960*/  UIMAD.WIDE.U32 UR10, UR15, UR6, URZ ;  /* 0x000000060f0a72a5 */ /* 0x000fc8000f8e003f */
[----:B------:R-:W-:-:S12]  /*4970*/  @UP2 USHF.R.U32.HI UR15, URZ, UR7, UR11 ;  /* 0x000000073f0f2299 */ /* 0x000fd8000801160b */
.L_x_1158:
[----:B------:R-:W-:-:S04]  /*4980*/  UIMAD UR5, UR15, UR5, UR5 ;  /* 0x000000050f0572a4 */ /* 0x000fc8000f8e0205 */
[----:B------:R-:W-:-:S04]  /*4990*/  UISETP.LT.AND UP2, UPT, UR4, UR5, UPT ;  /* 0x000000050400728c */ /* 0x000fc8000bf41270 */
[----:B------:R-:W-:-:S12]  /*49a0*/  USEL UR4, UR4, UR5, UP2 ;  /* 0x0000000504047287 */ /* 0x000fd80009000000 */
.L_x_1156:
[----:B------:R-:W-:Y:S01]  /*49b0*/  UIMAD.WIDE UR4, UR4, 0x2aaaaaab, URZ ;  /* 0x2aaaaaab040478a5 */ /* 0x000fe2000f8e023f */
[----:B------:R-:W-:Y:S01]  /*49c0*/  IMAD.MOV.U32 R2, RZ, RZ, 0x3f800000 ;  /* 0x3f800000ff027424 */ /* 0x000fe200078e00ff */
[----:B------:R-:W-:Y:S01]  /*49d0*/  CS2R R86, SRZ ;  /* 0x0000000000567805 */ /* 0x000fe2000001ff00 */
[----:B------:R-:W-:Y:S01]  /*49e0*/  IMAD.MOV.U32 R0, RZ, RZ, 0x3f800000 ;  /* 0x3f800000ff007424 */ /* 0x000fe200078e00ff */
[----:B------:R-:W-:Y:S01]  /*49f0*/  USHF.R.U32.HI UR4, URZ, 0x1f, UR5 ;  /* 0x0000001f3f047899 */ /* 0x000fe20008011605 */
[----:B------:R-:W-:Y:S02]  /*4a00*/  CS2R R84, SRZ ;  /* 0x0000000000547805 */ /* 0x000fe4000001ff00 */
[----:B------:R-:W-:Y:S02]  /*4a10*/  CS2R R82, SRZ ;  /* 0x0000000000527805 */ /* 0x000fe4000001ff00 */
[----:B------:R-:W-:Y:S01]  /*4a20*/  CS2R R80, SRZ ;  /* 0x0000000000507805 */ /* 0x000fe2000001ff00 */
[----:B------:R-:W-:Y:S01]  /*4a30*/  ULEA.HI.SX32 UR4, UR5, UR4, 0x1c ;  /* 0x0000000405047291 */ /* 0x000fe2000f8fe23f */
[----:B------:R-:W-:-:S02]  /*4a40*/  CS2R R78, SRZ ;  /* 0x00000000004e7805 */ /* 0x000fc4000001ff00 */
[----:B------:R-:W-:Y:S02]  /*4a50*/  CS2R R76, SRZ ;  /* 0x00000000004c7805 */ /* 0x000fe4000001ff00 */
[----:B------:R-:W-:Y:S01]  /*4a60*/  CS2R R74, SRZ ;  /* 0x00000000004a7805 */ /* 0x000fe2000001ff00 */
[----:B------:R-:W-:Y:S01]  /*4a70*/  UISETP.LT.AND UP2, UPT, UR61, UR4, UPT ;  /* 0x000000043d00728c */ /* 0x000fe2000bf41270 */
[----:B------:R-:W-:Y:S02]  /*4a80*/  CS2R R72, SRZ ;  /* 0x0000000000487805 */ /* 0x000fe4000001ff00 */
[----:B------:R-:W-:Y:S02]  /*4a90*/  CS2R R70, SRZ ;  /* 0x0000000000467805 */ /* 0x000fe4000001ff00 */
[----:B------:R-:W-:Y:S01]  /*4aa0*/  CS2R R68, SRZ ;  /* 0x0000000000447805 */ /* 0x000fe2000001ff00 */
[----:B------:R-:W-:Y:S01]  /*4ab0*/  USEL UR58, UR61, UR4, !UP2 ;  /* 0x000000043d3a7287 */ /* 0x000fe2000d000000 */
[----:B------:R-:W-:-:S02]  /*4ac0*/  CS2R R66, SRZ ;  /* 0x0000000000427805 */ /* 0x000fc4000001ff00 */
[----:B------:R-:W-:Y:S02]  /*4ad0*/  CS2R R64, SRZ ;  /* 0x0000000000407805 */ /* 0x000fe4000001ff00 */
[----:B------:R-:W-:Y:S02]  /*4ae0*/  CS2R R62, SRZ ;  /* 0x00000000003e7805 */ /* 0x000fe4000001ff00 */
[----:B------:R-:W-:Y:S02]  /*4af0*/  CS2R R60, SRZ ;  /* 0x00000000003c7805 */ /* 0x000fe4000001ff00 */
[----:B------:R-:W-:Y:S02]  /*4b00*/  CS2R R58, SRZ ;  /* 0x00000000003a7805 */ /* 0x000fe4000001ff00 */
[----:B------:R-:W-:Y:S02]  /*4b10*/  ISETP.GE.AND P2, PT, R10, UR58, PT ;  /* 0x0000003a0a007c0c */ /* 0x000fe4000bf46270 */
        /* <DEDUP_REMOVED lines=16> */
[----:B------:R-:W-:Y:S01]  /*4c20*/  CS2R R24, SRZ ;  /* 0x0000000000187805 */ /* 0x000fe2000001ff00 */
[----:B------:R-:W-:Y:S06]  /*4c30*/  @!P2 BRA `(.L_x_1159) ;  /* 0x0000002c0064a947 */ /* 0x000fec0003800000 */
[----:B------:R-:W-:Y:S01]  /*4c40*/  IMAD.MOV.U32 R2, RZ, RZ, 0x3f800000 ;  /* 0x3f800000ff027424 */ /* 0x000fe200078e00ff */
[----:B------:R-:W-:Y:S01]  /*4c50*/  ULDC UR59, c[0x0][0x9e4] ;  /* 0x00027900003b7ab9 */ /* 0x000fe20000000800 */
[----:B------:R-:W-:-:S07]  /*4c60*/  IMAD.MOV.U32 R87, RZ, RZ, RZ ;  /* 0x000000ffff577224 */ /* 0x000fce00078e00ff */
.L_x_1176:
[----:B------:R-:W-:-:S04]  /*4c70*/  UIADD3 UR4, UR36, 0x1, URZ ;  /* 0x0000000124047890 */ /* 0x000fc8000fffe03f */
[----:B------:R-:W-:-:S04]  /*4c80*/  UISETP.NE.AND UP2, UPT, UR4, 0x2, UPT ;  /* 0x000000020400788c */ /* 0x000fc8000bf45270 */
[----:B------:R-:W-:Y:S02]  /*4c90*/  USEL UR7, URZ, 0x1, UP2 ;  /* 0x000000013f077887 */ /* 0x000fe40009000000 */
[----:B------:R-:W-:Y:S02]  /*4ca0*/  USEL UR4, UR4, URZ, UP2 ;  /* 0x0000003f04047287 */ /* 0x000fe40009000000 */
[----:B------:R-:W-:Y:S01]  /*4cb0*/  ULOP3.LUT UR7, UR38, UR7, URZ, 0x3c, !UPT ;  /* 0x0000000726077292 */ /* 0x000fe2000f8e3c3f */
[----:B------:R-:W-:Y:S11]  /*4cc0*/  @!P0 BRA `(.L_x_1160) ;  /* 0x0000000000048947 */ /* 0x000ff60003800000 */
[----:B------:R-:W-:Y:S01]  /*4cd0*/  BPT.TRAP 0x1 ;  /* 0x000000040000795c */ /* 0x000fe20000300000 */
.L_x_1160:
[----:B------:R-:W-:Y:S01]  /*4ce0*/  ULEA UR6, UR4, UR37, 0x3 ;  /* 0x0000002504067291 */ /* 0x000fe2000f8e183f */
[----:B------:R-:W-:-:S05]  /*4cf0*/  IMAD.U32 R9, RZ, RZ, UR7 ;  /* 0x00000007ff097e24 */ /* 0x000fca000f8e00ff */
[----:B------:R-:W-:-:S04]  /*4d00*/  SHF.L.U32 R9, R9, 0x1f, RZ ;  /* 0x0000001f09097819 */ /* 0x000fc800000006ff */
[----:B------:R0:W1:Y:S01]  /*4d10*/  SYNCS.PHASECHK.TRANS64.TRYWAIT P2, [UR6+0x2a830], R9 ;  /* 0x02a83009ff0075a7 */ /* 0x0000620008040146 */
[----:B------:R-:W-:Y:S05]  /*4d20*/  @!P0 BRA `(.L_x_1161) ;  /* 0x0000000000048947 */ /* 0x000fea0003800000 */
[----:B------:R-:W-:Y:S01]  /*4d30*/  BPT.TRAP 0x1 ;  /* 0x000000040000795c */ /* 0x000fe20000300000 */
.L_x_1161:
[----:B-1----:R-:W-:Y:S05]  /*4d40*/  @P2 BRA `(.L_x_1162) ;  /* 0x0000000000082947 */ /* 0x002fea0003800000 */
[----:B------:R-:W1:Y:S02]  /*4d50*/  SYNCS.PHASECHK.TRANS64.TRYWAIT P2, [UR6+0x2a830], R9 ;  /* 0x02a83009ff0075a7 */ /* 0x000e640008040146 */
[----:B-1----:R-:W-:Y:S05]  /*4d60*/  @!P2 BRA `(.L_x_1163) ;  /* 0x0000012c0070a947 */ /* 0x002fea0003800000 */
.L_x_1162:
        /* <DEDUP_REMOVED lines=39> */
[----:B------:R-:W-:Y:S01]  /*4fe0*/  UMOV UR52, UR56 ;  /* 0x0000003800347c82 */ /* 0x000fe20008000000 */
[----:B------:R-:W-:Y:S01]  /*4ff0*/  UMOV UR53, UR57 ;  /* 0x0000003900357c82 */ /* 0x000fe20008000000 */
        /* <DEDUP_REMOVED lines=90> */
.L_x_1164:
[----:B------:R-:W-:Y:S01]  /*55a0*/  ULEA UR5, UR36, UR37, 0x3 ;  /* 0x0000002524057291 */ /* 0x000fe2000f8e183f */
[----:B------:R-:W-:-:S05]  /*55b0*/  IMAD.U32 R0, RZ, RZ, UR38 ;  /* 0x00000026ff007e24 */ /* 0x000fca000f8e00ff */
[----:B------:R-:W-:-:S04]  /*55c0*/  SHF.L.U32 R0, R0, 0x1f, RZ ;  /* 0x0000001f00007819 */ /* 0x000fc800000006ff */
[----:B------:R2:W3:Y:S01]  /*55d0*/  SYNCS.PHASECHK.TRANS64.TRYWAIT P2, [UR5+0x2a850], R0 ;  /* 0x02a85000ff0075a7 */ /* 0x0004e20008040145 */
[----:B------:R-:W-:Y:S05]  /*55e0*/  @!P0 BRA `(.L_x_1165) ;  /* 0x0000000000048947 */ /* 0x000fea0003800000 */
[----:B------:R-:W-:Y:S01]  /*55f0*/  BPT.TRAP 0x1 ;  /* 0x000000040000795c */ /* 0x000fe20000300000 */
.L_x_1165:
[----:B---3--:R-:W-:Y:S05]  /*5600*/  @P2 BRA `(.L_x_1166) ;  /* 0x0000000000082947 */ /* 0x008fea0003800000 */
[----:B------:R-:W3:Y:S02]  /*5610*/  SYNCS.PHASECHK.TRANS64.TRYWAIT P2, [UR5+0x2a850], R0 ;  /* 0x02a85000ff0075a7 */ /* 0x000ee40008040145 */
[----:B---3--:R-:W-:Y:S05]  /*5620*/  @!P2 BRA `(.L_x_1167) ;  /* 0x000001240058a947 */ /* 0x008fea0003800000 */
.L_x_1166:
[----:B------:R-:W-:Y:S01]  /*5630*/  UIADD3 UR10, UR37, 0x400, URZ ;  /* 0x00000400250a7890 */ /* 0x000fe2000fffe03f */
[----:B------:R-:W-:Y:S01]  /*5640*/  WARPGROUP.ARRIVE ;  /* 0x00000000000079c5 */ /* 0x000fe20000000000 */
[----:B------:R-:W-:Y:S01]  /*5650*/  UMOV UR11, 0x40000040 ;  /* 0x40000040000b7882 */ /* 0x000fe20000000000 */
[----:B------:R-:W-:Y:S01]  /*5660*/  PLOP3.LUT P2, PT, PT, PT, UP0, 0x80, 0x0 ;  /* 0x000000000000781c */ /* 0x000fe20003f4f008 */
[----:B------:R-:W-:Y:S01]  /*5670*/  USHF.R.U32.HI UR10, URZ, 0x4, UR10 ;  /* 0x000000043f0a7899 */ /* 0x000fe2000801160a */
[----:B------:R-:W-:Y:S01]  /*5680*/  PLOP3.LUT P3, PT, PT, PT, UP0, 0x80, 0x0 ;  /* 0x000000000000781c */ /* 0x000fe20003f6f008 */
[----:B------:R-:W-:Y:S01]  /*5690*/  VIADD R21, R19, UR39 ;  /* 0x0000002713157c36 */ /* 0x000fe20008000000 */
[----:B------:R-:W-:Y:S01]  /*56a0*/  ULDC UR15, c[0x0][0x9dc] ;  /* 0x00027700000f7ab9 */ /* 0x000fe20000000800 */
[----:B------:R-:W-:Y:S01]  /*56b0*/  ULOP3.LUT UR10, UR10, 0x3fff, URZ, 0xc0, !UPT ;  /* 0x00003fff0a0a7892 */ /* 0x000fe2000f8ec03f */
[----:B0-2---:R-:W-:-:S03]  /*56c0*/  IMAD.U32 R0, RZ, RZ, UR6 ;  /* 0x00000006ff007e24 */ /* 0x005fc6000f8e00ff */
[----:B------:R-:W-:Y:S01]  /*56d0*/  ULOP3.LUT UR10, UR10, 0x3000000, URZ, 0xfc, !UPT ;  /* 0x030000000a0a7892 */ /* 0x000fe2000f8efc3f */
[----:B------:R-:W-:-:S03]  /*56e0*/  @!P1 VIADD R0, R0, 0x2a840 ;  /* 0x0002a84000009836 */ /* 0x000fc60000000000 */
[----:B------:R-:W-:Y:S02]  /*56f0*/  UIMAD UR14, UR36, 0x600, UR10 ;  /* 0x00000600240e78a4 */ /* 0x000fe4000f8e020a */
[----:B------:R-:W-:-:S05]  /*5700*/  @!P1 PRMT R0, RZ, 0x654, R0 ;  /* 0x00000654ff009816 */ /* 0x000fca0000000000 */
[----:B------:R-:W-:Y:S02]  /*5710*/  UMOV UR10, UR14 ;  /* 0x0000000e000a7c82 */ /* 0x000fe40008000000 */
        /* <DEDUP_REMOVED lines=22> */
[----:B------:R-:W-:Y:S02]  /*5880*/  UMOV UR11, 0x40000040 ;  /* 0x40000040000b7882 */ /* 0x000fe40000000000 */
[----:B------:R-:W-:Y:S01]  /*5890*/  UMOV UR14, UR15 ;  /* 0x0000000f000e7c82 */ /* 0x000fe20008000000 */
[----:B------:R-:W-:Y:S01]  /*58a0*/  ULDC UR15, c[0x0][0x9e0] ;  /* 0x00027800000f7ab9 */ /* 0x000fe20000000800 */
[----:B------:R-:W-:Y:S01]  /*58b0*/  ULOP3.LUT UR6, URZ, UR14, URZ, 0x33, !UPT ;  /* 0x0000000e3f067292 */ /* 0x000fe2000f8e333f */
[----:B------:R-:W-:Y:S02]  /*58c0*/  WARPGROUP.DEPBAR.LE gsb0, 0x0 ;  /* 0x00008000000079c5 */ /* 0x000fe40000010000 */
[----:B------:R-:W-:-:S06]  /*58d0*/  WARPGROUP.ARRIVE ;  /* 0x00000000000079c5 */ /* 0x000fcc0000000000 */
[----:B------:R-:W-:Y:S01]  /*58e0*/  HGMMA.64x128x16.F32 R24, R136, gdesc[UR8].tnspB, R24, gsb0 ;  /* 0x41e0000888187df0 */ /* 0x000fe20008000818 */
[----:B------:R-:W-:Y:S02]  /*58f0*/  @UP0 ULDC UR10, c[0x0][0x44c] ;  /* 0x00011300000a0ab9 */ /* 0x000fe40000000800 */
[----:B------:R-:W-:Y:S01]  /*5900*/  @P2 IMAD.HI.U32 R2, R21, UR10, RZ ;  /* 0x0000000a15022c27 */ /* 0x000fe2000f8e00ff */
[----:B------:R-:W-:Y:S01]  /*5910*/  @UP0 ULDC UR10, c[0x0][0x450] ;  /* 0x00011400000a0ab9 */ /* 0x000fe20000000800 */
[----:B------:R-:W-:-:S03]  /*5920*/  PLOP3.LUT P2, PT, PT, PT, UP1, 0x40, 0x0 ;  /* 0x000000000000781c */ /* 0x000fc60003f4e818 */
[----:B------:R-:W-:-:S05]  /*5930*/  @P3 SHF.R.U32.HI R21, RZ, UR10, R2 ;  /* 0x0000000aff153c19 */ /* 0x000fca0008011602 */
[----:B------:R-:W0:Y:S01]  /*5940*/  SHFL.IDX PT, R2, R21, RZ, 0x1c1f ;  /* 0x001c1fff15027589 */ /* 0x000e2200000e0000 */
[----:B------:R-:W-:Y:S02]  /*5950*/  WARPGROUP.DEPBAR.LE gsb0, 0x0 ;  /* 0x00008000000079c5 */ /* 0x000fe40000010000 */
[----:B------:R-:W-:Y:S01]  /*5960*/  IMAD R139, R10, -0x60, RZ ;  /* 0xffffffa00a8b7824 */ /* 0x000fe200078e02ff */
[----:B------:R2:W-:Y:S03]  /*5970*/  @!P1 SYNCS.ARRIVE.TRANS64.RED.A1T0 RZ, [R0+URZ], RZ ;  /* 0x000000ff00ff99a7 */ /* 0x0005e6000810043f */
[----:B-1----:R-:W-:Y:S01]  /*5980*/  IMAD.IADD R9, R139, 0x1, -R18 ;  /* 0x000000018b097824 */ /* 0x002fe200078e0a12 */
[----:B--2---:R-:W-:-:S04]  /*5990*/  IADD3 R0, -R18, 0x1, R139 ;  /* 0x0000000112007810 */ /* 0x004fc80007ffe18b */
[----:B------:R-:W-:-:S05]  /*59a0*/  IADD3 R0, -R17, R0, R16 ;  /* 0x0000000011007210 */ /* 0x000fca0007ffe110 */
[C---:B------:R-:W-:Y:S02]  /*59b0*/  VIADD R141, R0.reuse, UR15 ;  /* 0x0000000f008d7c36 */ /* 0x040fe40008000000 */
[----:B------:R-:W-:Y:S02]  /*59c0*/  VIADD R143, R0, UR6 ;  /* 0x00000006008f7c36 */ /* 0x000fe40008000000 */
[--C-:B0-----:R-:W-:Y:S02]  /*59d0*/  IMAD.IADD R11, R141, 0x1, R2.reuse ;  /* 0x000000018d0b7824 */ /* 0x101fe400078e0202 */
[----:B------:R-:W-:Y:S01]  /*59e0*/  IMAD.IADD R15, R143, 0x1, R2 ;  /* 0x000000018f0f7824 */ /* 0x000fe200078e0202 */
[----:B------:R-:W-:Y:S06]  /*59f0*/  @P2 BRA `(.L_x_1168) ;  /* 0x0000000000542947 */ /* 0x000fec0003800000 */
[----:B------:R-:W-:Y:S01]  /*5a00*/  IADD3 R0, -R17, R16, R2 ;  /* 0x0000001011007210 */ /* 0x000fe20007ffe102 */
[----:B------:R-:W-:Y:S03]  /*5a10*/  BSSY B0, `(.L_x_1169) ;  /* 0x0000010000007945 */ /* 0x000fe60003800000 */
        /* <DEDUP_REMOVED lines=10> */
.L_x_1170:
[----:B------:R-:W-:-:S05]  /*5ac0*/  IMAD.U32 R2, RZ, RZ, UR59 ;  /* 0x0000003bff027e24 */ /* 0x000fca000f8e00ff */
[----:B------:R-:W-:-:S13]  /*5ad0*/  ISETP.NE.AND P2, PT, R2, 0x1, PT ;  /* 0x000000010200780c */ /* 0x000fda0003f45270 */
[----:B------:R-:W0:Y:S02]  /*5ae0*/  @P2 LDC.64 R12, c[0x0][0x9e8] ;  /* 0x00027a00ff0c2b82 */ /* 0x000e240000000a00 */
[----:B0-----:R-:W-:-:S05]  /*5af0*/  @P2 IMAD.HI.U32 R12, R0, R12, RZ ;  /* 0x0000000c000c2227 */ /* 0x001fca00078e00ff */
[----:B------:R-:W-:-:S07]  /*5b00*/  @P2 SHF.R.U32.HI R0, RZ, R13, R12 ;  /* 0x0000000dff002219 */ /* 0x000fce000001160c */
.L_x_1171:
[----:B------:R-:W-:Y:S05]  /*5b10*/  BSYNC B0 ;  /* 0x0000000000007941 */ /* 0x000fea0003800000 */
.L_x_1169:
[----:B------:R-:W-:-:S05]  /*5b20*/  IMAD R0, R0, R2, R9 ;  /* 0x0000000200007224 */ /* 0x000fca00078e0209 */
[----:B------:R-:W-:Y:S02]  /*5b30*/  VIADDMNMX R11, R0, R2, R11, PT ;  /* 0x00000002000b7246 */ /* 0x000fe4000380010b */
[----:B------:R-:W-:-:S07]  /*5b40*/  VIMNMX R15, R15, R0, !PT ;  /* 0x000000000f0f7248 */ /* 0x000fce0007fe0100 */
.L_x_1168:
[C---:B------:R-:W-:Y:S01]  /*5b50*/  ISETP.GE.AND P2, PT, R139.reuse, 0x2, PT ;  /* 0x000000028b00780c */ /* 0x040fe20003f46270 */
[----:B------:R-:W0:Y:S01]  /*5b60*/  SHFL.IDX PT, R12, R21, 0x1, 0x1c1f ;  /* 0x003c1f00150c7f89 */ /* 0x000e2200000e0000 */
        /* <DEDUP_REMOVED lines=117> */
[----:B------:R-:W-:-:S13]  /*62c0*/  PLOP3.LUT P6, PT, PT, PT, UP1, 0x40, 0x0 ;  /* 0x000000000000781c */ /* 0x000fda0003fce818 */
[----:B------:R-:W-:Y:S05]  /*62d0*/  @P6 BRA `(.L_x_1172) ;  /* 0x0000000000546947 */ /* 0x000fea0003800000 */
        /* <DEDUP_REMOVED lines=12> */
.L_x_1174:
[----:B------:R-:W-:-:S05]  /*63a0*/  IMAD.U32 R150, RZ, RZ, UR59 ;  /* 0x0000003bff967e24 */ /* 0x000fca000f8e00ff */
[----:B------:R-:W-:-:S13]  /*63b0*/  ISETP.NE.AND P6, PT, R150, 0x1, PT ;  /* 0x000000019600780c */ /* 0x000fda0003fc5270 */
[----:B------:R-:W0:Y:S02]  /*63c0*/  @P6 LDC.64 R12, c[0x0][0x9e8] ;  /* 0x00027a00ff0c6b82 */ /* 0x000e240000000a00 */
[----:B0-----:R-:W-:-:S05]  /*63d0*/  @P6 IMAD.HI.U32 R12, R21, R12, RZ ;  /* 0x0000000c150c6227 */ /* 0x001fca00078e00ff */
[----:B------:R-:W-:-:S07]  /*63e0*/  @P6 SHF.R.U32.HI R21, RZ, R13, R12 ;  /* 0x0000000dff156219 */ /* 0x000fce000001160c */
.L_x_1175:
[----:B------:R-:W-:Y:S05]  /*63f0*/  BSYNC B0 ;  /* 0x0000000000007941 */ /* 0x000fea0003800000 */
.L_x_1173:
[----:B------:R-:W-:-:S05]  /*6400*/  IMAD R12, R21, R150, R9 ;  /* 0x00000096150c7224 */ /* 0x000fca00078e0209 */
[----:B------:R-:W-:Y:S02]  /*6410*/  VIADDMNMX R11, R12, R150, R11, PT ;  /* 0x000000960c0b7246 */ /* 0x000fe4000380010b */
[----:B------:R-:W-:-:S07]  /*6420*/  VIMNMX R15, R15, R12, !PT ;  /* 0x0000000c0f0f7248 */ /* 0x000fce0007fe0100 */
.L_x_1172:
[C---:B------:R-:W-:Y:S01]  /*6430*/  ISETP.GT.AND P2, PT, R15.reuse, 0x1, !P2 ;  /* 0x000000010f00780c */ /* 0x040fe20005744270 */
[----:B------:R-:W-:Y:S01]  /*6440*/  UMOV UR38, UR7 ;  /* 0x0000000700267c82 */ /* 0x000fe20008000000 */
[----:B------:R-:W-:Y:S01]  /*6450*/  ISETP.GT.AND P3, PT, R15, 0x8, !P3 ;  /* 0x000000080f00780c */ /* 0x000fe20005f64270 */
[----:B------:R-:W-:Y:S01]  /*6460*/  UMOV UR36, UR4 ;  /* 0x0000000400247c82 */ /* 0x000fe20008000000 */
        /* <DEDUP_REMOVED lines=37> */
[----:B------:R-:W-:Y:S02]  /*66c0*/  ISETP.NE.AND P6, PT, R156, RZ, PT ;  /* 0x000000ff9c00720c */ /* 0x000fe40003fc5270 */
        /* <DEDUP_REMOVED lines=30> */
[----:B------:R-:W-:Y:S01]  /*68b0*/  FSEL R114, R114, -INF , !P2 ;  /* 0xff80000072727808 */ /* 0x000fe20005000000 */
[----:B------:R-:W0:Y:S01]  /*68c0*/  LDC R9, c[0x0][0x988] ;  /* 0x00026200ff097b82 */ /* 0x000e220000000800 */
[----:B------:R-:W-:Y:S01]  /*68d0*/  ISETP.NE.AND P2, PT, R157, RZ, PT ;  /* 0x000000ff9d00720c */ /* 0x000fe20003f45270 */
[----:B------:R-:W1:Y:S01]  /*68e0*/  SHFL.BFLY PT, R12, R13, 0x2, 0x1f ;  /* 0x0c401f000d0c7f89 */ /* 0x000e6200000e0000 */
[----:B------:R-:W-:-:S02]  /*68f0*/  ISETP.NE.AND P3, PT, R121, RZ, PT ;  /* 0x000000ff7900720c */ /* 0x000fc40003f65270 */
[C---:B------:R-:W-:Y:S02]  /*6900*/  ISETP.GT.AND P2, PT, R15.reuse, 0x31, !P2 ;  /* 0x000000310f00780c */ /* 0x040fe40005744270 */
[----:B------:R-:W-:Y:S02]  /*6910*/  ISETP.GT.AND P4, PT, R15, 0x51, !P4 ;  /* 0x000000510f00780c */ /* 0x000fe40006784270 */
[----:B------:R-:W-:Y:S02]  /*6920*/  ISETP.LT.OR P2, PT, R11, 0x32, P2 ;  /* 0x000000320b00780c */ /* 0x000fe40001741670 */
[----:B------:R-:W-:Y:S02]  /*6930*/  ISETP.GT.AND P5, PT, R15, 0x58, !P5 ;  /* 0x000000580f00780c */ /* 0x000fe40006fa4270 */
[----:B------:R-:W-:Y:S02]  /*6940*/  FSEL R98, R115, -INF , !P2 ;  /* 0xff80000073627808 */ /* 0x000fe40005000000 */
[----:B------:R-:W-:-:S02]  /*6950*/  ISETP.NE.AND P2, PT, R113, RZ, PT ;  /* 0x000000ff7100720c */ /* 0x000fc40003f45270 */
[----:B------:R-:W-:Y:S02]  /*6960*/  ISETP.LT.OR P4, PT, R11, 0x52, P4 ;  /* 0x000000520b00780c */ /* 0x000fe40002781670 */
[----:B------:R-:W-:Y:S02]  /*6970*/  ISETP.GT.AND P2, PT, R15, 0x38, !P2 ;  /* 0x000000380f00780c */ /* 0x000fe40005744270 */
[C---:B------:R-:W-:Y:S02]  /*6980*/  ISETP.LT.OR P5, PT, R11.reuse, 0x59, P5 ;  /* 0x000000590b00780c */ /* 0x040fe40002fa1670 */
[----:B------:R-:W-:Y:S02]  /*6990*/  ISETP.LT.OR P2, PT, R11, 0x39, P2 ;  /* 0x000000390b00780c */ /* 0x000fe40001741670 */
[----:B------:R-:W-:Y:S02]  /*69a0*/  FSEL R134, R134, -INF , !P5 ;  /* 0xff80000086867808 */ /* 0x000fe40006800000 */
[----:B------:R-:W-:-:S02]  /*69b0*/  FSEL R118, R118, -INF , !P2 ;  /* 0xff80000076767808 */ /* 0x000fc40005000000 */
        /* <DEDUP_REMOVED lines=12> */
[----:B------:R-:W-:-:S03]  /*6a80*/  ISETP.GT.AND P2, PT, R15, 0x41, !P2 ;  /* 0x000000410f00780c */ /* 0x000fc60005744270 */
[----:B0-----:R-:W-:Y:S01]  /*6a90*/  FMUL.FTZ R95, R12, R9 ;  /* 0x000000090c5f7220 */ /* 0x001fe20000410000 */
[----:B------:R-:W-:-:S04]  /*6aa0*/  ISETP.LT.OR P2, PT, R11, 0x42, P2 ;  /* 0x000000420b00780c */ /* 0x000fc80001741670 */
[----:B------:R-:W-:Y:S02]  /*6ab0*/  FSEL R94, R123, -INF , !P2 ;  /* 0xff8000007b5e7808 */ /* 0x000fe40005000000 */
[----:B------:R-:W-:Y:S02]  /*6ac0*/  ISETP.GT.AND P2, PT, R15, 0x48, !P3 ;  /* 0x000000480f00780c */ /* 0x000fe40005f44270 */
[----:B------:R-:W-:Y:S02]  /*6ad0*/  ISETP.NE.AND P3, PT, R89, RZ, PT ;  /* 0x000000ff5900720c */ /* 0x000fe40003f65270 */
[----:B------:R-:W-:Y:S02]  /*6ae0*/  ISETP.LT.OR P2, PT, R11, 0x49, P2 ;  /* 0x000000490b00780c */ /* 0x000fe40001741670 */
[----:B------:R-:W-:Y:S02]  /*6af0*/  ISETP.GT.AND P3, PT, R15, 0x50, !P3 ;  /* 0x000000500f00780c */ /* 0x000fe40005f64270 */
[----:B------:R-:W-:-:S02]  /*6b00*/  FSEL R126, R126, -INF , !P2 ;  /* 0xff8000007e7e7808 */ /* 0x000fc40005000000 */
[----:B------:R-:W-:Y:S02]  /*6b10*/  ISETP.GT.AND P2, PT, R15, 0x49, !P6 ;  /* 0x000000490f00780c */ /* 0x000fe40007744270 */
[----:B------:R-:W-:Y:S02]  /*6b20*/  ISETP.NE.AND P6, PT, R97, RZ, PT ;  /* 0x000000ff6100720c */ /* 0x000fe40003fc5270 */
[C---:B------:R-:W-:Y:S02]  /*6b30*/  ISETP.LT.OR P2, PT, R11.reuse, 0x4a, P2 ;  /* 0x0000004a0b00780c */ /* 0x040fe40001741670 */
[----:B------:R-:W-:Y:S02]  /*6b40*/  ISETP.LT.OR P3, PT, R11, 0x51, P3 ;  /* 0x000000510b00780c */ /* 0x000fe40001f61670 */
[----:B------:R-:W-:Y:S02]  /*6b50*/  FSEL R214, R127, -INF , !P2 ;  /* 0xff8000007fd67808 */ /* 0x000fe40005000000 */
[----:B------:R-:W-:-:S02]  /*6b60*/  ISETP.GT.AND P2, PT, R15, RZ, !P6 ;  /* 0x000000ff0f00720c */ /* 0x000fc40007744270 */
[----:B------:R-:W-:Y:S02]  /*6b70*/  ISETP.NE.AND P6, PT, R93, RZ, PT ;  /* 0x000000ff5d00720c */ /* 0x000fe40003fc5270 */
[----:B------:R-:W-:Y:S02]  /*6b80*/  ISETP.LT.OR P2, PT, R11, 0x1, P2 ;  /* 0x000000010b00780c */ /* 0x000fe40001741670 */
[----:B------:R-:W-:Y:S02]  /*6b90*/  FSEL R130, R130, -INF , !P3 ;  /* 0xff80000082827808 */ /* 0x000fe40005800000 */
[----:B------:R-:W-:Y:S02]  /*6ba0*/  FSEL R93, R90, -INF , !P2 ;  /* 0xff8000005a5d7808 */ /* 0x000fe40005000000 */
[----:B------:R-:W-:Y:S02]  /*6bb0*/  FSETP.NEU.FTZ.AND P2, PT, R12, -INF , PT ;  /* 0xff8000000c00780b */ /* 0x000fe40003f5d000 */
[----:B------:R-:W-:-:S02]  /*6bc0*/  FMNMX.FTZ R13, R93, R8, !PT ;  /* 0x000000085d0d7209 */ /* 0x000fc40007810000 */
[----:B------:R-:W-:Y:S02]  /*6bd0*/  FSEL R95, R95, RZ, P2 ;  /* 0x000000ff5f5f7208 */ /* 0x000fe40001000000 */
[----:B------:R-:W-:Y:S02]  /*6be0*/  FMNMX.FTZ R21, R212, R13, !PT ;  /* 0x0000000dd4157209 */ /* 0x000fe40007810000 */
[----:B------:R-:W-:Y:S01]  /*6bf0*/  ISETP.GT.AND P6, PT, R15, 0x59, !P6 ;  /* 0x000000590f00780c */ /* 0x000fe200077c4270 */
[--C-:B------:R-:W-:Y:S01]  /*6c00*/  FFMA.FTZ R15, R100, R9, -R95.reuse ;  /* 0x00000009640f7223 */ /* 0x100fe2000001085f */
[----:B------:R-:W-:Y:S01]  /*6c10*/  FMNMX.FTZ R21, R150, R21, !PT ;  /* 0x0000001596157209 */ /* 0x000fe20007810000 */
[-CC-:B------:R-:W-:Y:S01]  /*6c20*/  FFMA.FTZ R148, R148, R9.reuse, -R95.reuse ;  /* 0x0000000994947223 */ /* 0x180fe2000001085f */
[----:B------:R-:W-:Y:S01]  /*6c30*/  FSEL R100, R131, -INF , !P4 ;  /* 0xff80000083647808 */ /* 0x000fe20006000000 */
[--C-:B------:R-:W-:Y:S01]  /*6c40*/  FFMA.FTZ R99, R14, R9, -R95.reuse ;  /* 0x000000090e637223 */ /* 0x100fe2000001085f */
[----:B------:R-:W-:Y:S01]  /*6c50*/  FMNMX.FTZ R21, R210, R21, !PT ;  /* 0x00000015d2157209 */ /* 0x000fe20007810000 */
[-CC-:B------:R-:W-:Y:S01]  /*6c60*/  FFMA.FTZ R146, R146, R9.reuse, -R95.reuse ;  /* 0x0000000992927223 */ /* 0x180fe2000001085f */
        /* <DEDUP_REMOVED lines=8> */
[----:B------:R0:W-:Y:S01]  /*6cf0*/  MUFU.EX2 R21, R148 ;  /* 0x0000009400157308 */ /* 0x0001e20000000800 */
        /* <DEDUP_REMOVED lines=8> */
[--C-:B0-----:R-:W-:Y:S01]  /*6d80*/  FFMA.FTZ R148, R104, R9, -R95.reuse ;  /* 0x0000000968947223 */ /* 0x101fe2000001085f */
        /* <DEDUP_REMOVED lines=8> */
[----:B------:R0:W-:Y:S03]  /*6e10*/  MUFU.EX2 R89, R146 ;  /* 0x0000009200597308 */ /* 0x0001e60000000800 */
[----:B------:R-:W-:-:S04]  /*6e20*/  FMNMX.FTZ R91, R114, R91, !PT ;  /* 0x0000005b725b7209 */ /* 0x000fc80007810000 */
[----:B------:R-:W-:Y:S01]  /*6e30*/  FMNMX.FTZ R97, R98, R91, !PT ;  /* 0x0000005b62617209 */ /* 0x000fe20007810000 */
[----:B------:R-:W-:Y:S01]  /*6e40*/  MUFU.EX2 R90, R90 ;  /* 0x0000005a005a7308 */ /* 0x000fe20000000800 */
[----:B0-----:R-:W-:Y:S02]  /*6e50*/  FFMA.FTZ R146, R116, R9, -R95 ;  /* 0x0000000974927223 */ /* 0x001fe4000001085f */
        /* <DEDUP_REMOVED lines=15> */
[--C-:B------:R-:W-:Y:S01]  /*6f50*/  FFMA.FTZ R97, R2, R9, -R95.reuse ;  /* 0x0000000902617223 */ /* 0x100fe2000001085f */
[----:B------:R-:W-:Y:S03]  /*6f60*/  MUFU.EX2 R148, R148 ;  /* 0x0000009400947308 */ /* 0x000fe60000000800 */
[----:B------:R-:W0:Y:S05]  /*6f70*/  SHFL.BFLY PT, R103, R0, 0x2, 0x1f ;  /* 0x0c401f0000677f89 */ /* 0x000e2a00000e0000 */
[----:B------:R-:W-:Y:S08]  /*6f80*/  MUFU.EX2 R15, R15 ;  /* 0x0000000f000f7308 */ /* 0x000ff00000000800 */
[----:B------:R-:W-:Y:S08]  /*6f90*/  MUFU.EX2 R11, R11 ;  /* 0x0000000b000b7308 */ /* 0x000ff00000000800 */
[----:B------:R-:W-:Y:S01]  /*6fa0*/  MUFU.EX2 R104, R104 ;  /* 0x0000006800687308 */ /* 0x000fe20000000800 */
[----:B0-----:R-:W-:Y:S01]  /*6fb0*/  FMNMX.FTZ R14, R0, R103, !PT ;  /* 0x00000067000e7209 */ /* 0x001fe20007810000 */
[-CC-:B------:R-:W-:Y:S01]  /*6fc0*/  FFMA.FTZ R103, R92, R9.reuse, -R95.reuse ;  /* 0x000000095c677223 */ /* 0x180fe2000001085f */
[----:B------:R-:W-:Y:S01]  /*6fd0*/  FSEL R0, R12, RZ, P2 ;  /* 0x000000ff0c007208 */ /* 0x000fe20001000000 */
[----:B------:R-:W-:-:S02]  /*6fe0*/  FFMA.FTZ R92, R128, R9, -R95 ;  /* 0x00000009805c7223 */ /* 0x000fc4000001085f */
[----:B------:R-:W0:Y:S02]  /*6ff0*/  SHFL.BFLY PT, R107, R14, 0x1, 0x1f ;  /* 0x0c201f000e6b7f89 */ /* 0x000e2400000e0000 */
[----:B------:R-:W-:Y:S01]  /*7000*/  MUFU.EX2 R144, R144 ;  /* 0x0000009000907308 */ /* 0x000fe20000000800 */
[----:B------:R-:W-:Y:S01]  /*7010*/  FADD.FTZ R0, -R0, R3 ;  /* 0x0000000300007221 */ /* 0x000fe20000010100 */
[----:B------:R-:W-:-:S03]  /*7020*/  FFMA.FTZ R3, R88, R9, -R95 ;  /* 0x0000000958037223 */ /* 0x000fc6000001085f */
[----:B------:R-:W-:-:S03]  /*7030*/  FMUL.FTZ R0, R0, R9 ;  /* 0x0000000900007220 */ /* 0x000fc60000410000 */
[----:B------:R-:W-:Y:S08]  /*7040*/  MUFU.EX2 R97, R97 ;  /* 0x0000006100617308 */ /* 0x000ff00000000800 */
[----:B------:R-:W1:Y:S01]  /*7050*/  MUFU.EX2 R0, R0 ;  /* 0x0000000000007308 */ /* 0x000e620000000800 */
[----:B0-----:R-:W-:Y:S01]  /*7060*/  FMNMX.FTZ R14, R14, R107, !PT ;  /* 0x0000006b0e0e7209 */ /* 0x001fe20007810000 */
[----:B------:R-:W-:-:S06]  /*7070*/  IMAD.U32 R107, RZ, RZ, UR5 ;  /* 0x00000005ff6b7e24 */ /* 0x000fcc000f8e00ff */
[----:B------:R-:W-:Y:S01]  /*7080*/  MUFU.EX2 R146, R146 ;  /* 0x0000009200927308 */ /* 0x000fe20000000800 */
[C---:B------:R-:W-:Y:S01]  /*7090*/  FSETP.NEU.FTZ.AND P2, PT, R14.reuse, -INF , PT ;  /* 0xff8000000e00780b */ /* 0x040fe20003f5d000 */
[----:B------:R-:W-:Y:S01]  /*70a0*/  FMUL.FTZ R95, R14, R9 ;  /* 0x000000090e5f7220 */ /* 0x000fe20000410000 */
[----:B------:R-:W-:-:S04]  /*70b0*/  @!P1 VIADD R107, R107, 0x2a860 ;  /* 0x0002a8606b6b9836 */ /* 0x000fc80000000000 */
[----:B------:R-:W-:Y:S01]  /*70c0*/  FSEL R95, R95, RZ, P2 ;  /* 0x000000ff5f5f7208 */ /* 0x000fe20001000000 */
[----:B-1----:R-:W-:Y:S01]  /*70d0*/  FFMA.FTZ R7, R0, R7, R13 ;  /* 0x0000000700077223 */ /* 0x002fe2000001000d */
[----:B------:R-:W-:Y:S01]  /*70e0*/  @!P1 PRMT R107, RZ, 0x654, R107 ;  /* 0x00000654ff6b9816 */ /* 0x000fe2000000006b */
[----:B------:R-:W-:Y:S02]  /*70f0*/  MUFU.EX2 R99, R99 ;  /* 0x0000006300637308 */ /* 0x000fe40000000800 */
[-CC-:B------:R-:W-:Y:S01]  /*7100*/  FFMA.FTZ R157, R93, R9.reuse, -R95.reuse ;  /* 0x000000095d9d7223 */ /* 0x180fe2000001085f */
[----:B------:R-:W-:Y:S01]  /*7110*/  FSEL R93, R14, RZ, P2 ;  /* 0x000000ff0e5d7208 */ /* 0x000fe20001000000 */
[-CC-:B------:R-:W-:Y:S01]  /*7120*/  FFMA.FTZ R88, R212, R9.reuse, -R95.reuse ;  /* 0x00000009d4587223 */ /* 0x180fe2000001085f */
[-CC-:B------:R-:W-:Y:S01]  /*7130*/  FFMA.FTZ R159, R150, R9.reuse, -R95.reuse ;  /* 0x00000009969f7223 */ /* 0x180fe2000001085f */
[-CC-:B------:R-:W-:Y:S01]  /*7140*/  FFMA.FTZ R112, R210, R9.reuse, -R95.reuse ;  /* 0x00000009d2707223 */ /* 0x180fe2000001085f */
[-C--:B------:R-:W-:Y:S01]  /*7150*/  FFMA.FTZ R151, R110, R9.reuse, -R95 ;  /* 0x000000096e977223 */ /* 0x080fe2000001085f */
[----:B------:R-:W-:Y:S01]  /*7160*/  FADD.FTZ R2, -R93, R8 ;  /* 0x000000085d027221 */ /* 0x000fe20000010100 */
[----:B------:R-:W-:Y:S01]  /*7170*/  MUFU.EX2 R157, R157 ;  /* 0x0000009d009d7308 */ /* 0x000fe20000000800 */
[----:B------:R-:W-:Y:S01]  /*7180*/  FADD.FTZ R110, R90, R7 ;  /* 0x000000075a6e7221 */ /* 0x000fe20000010000 */
[-CC-:B------:R-:W-:Y:S01]  /*7190*/  FFMA.FTZ R153, R154, R9.reuse, -R95.reuse ;  /* 0x000000099a997223 */ /* 0x180fe2000001085f */
[-C--:B------:R-:W-:Y:S01]  /*71a0*/  FMUL.FTZ R2, R2, R9.reuse ;  /* 0x0000000902027220 */ /* 0x080fe20000410000 */
[-CC-:B------:R-:W-:Y:S01]  /*71b0*/  FFMA.FTZ R116, R208, R9.reuse, -R95.reuse ;  /* 0x00000009d0747223 */ /* 0x180fe2000001085f */
[----:B------:R-:W-:Y:S01]  /*71c0*/  FADD.FTZ R7, R21, R110 ;  /* 0x0000006e15077221 */ /* 0x000fe20000010000 */
[-CC-:B------:R-:W-:Y:S01]  /*71d0*/  FFMA.FTZ R155, R152, R9.reuse, -R95.reuse ;  /* 0x00000009989b7223 */ /* 0x180fe2000001085f */
[-C--:B------:R-:W-:Y:S01]  /*71e0*/  FFMA.FTZ R120, R206, R9.reuse, -R95 ;  /* 0x00000009ce787223 */ /* 0x080fe2000001085f */
[----:B------:R-:W-:Y:S01]  /*71f0*/  MUFU.EX2 R88, R88 ;  /* 0x0000005800587308 */ /* 0x000fe20000000800 */
[----:B------:R-:W-:Y:S01]  /*7200*/  FADD.FTZ R110, R138, R7 ;  /* 0x000000078a6e7221 */ /* 0x000fe20000010000 */
[-CC-:B------:R-:W-:Y:S01]  /*7210*/  FFMA.FTZ R149, R106, R9.reuse, -R95.reuse ;  /* 0x000000096a957223 */ /* 0x180fe2000001085f */
[-CC-:B------:R-:W-:Y:S01]  /*7220*/  FFMA.FTZ R106, R158, R9.reuse, -R95.reuse ;  /* 0x000000099e6a7223 */ /* 0x180fe2000001085f */
[-CC-:B------:R-:W-:Y:S01]  /*7230*/  FFMA.FTZ R156, R156, R9.reuse, -R95.reuse ;  /* 0x000000099c9c7223 */ /* 0x180fe2000001085f */
[----:B------:R-:W-:Y:S01]  /*7240*/  FADD.FTZ R93, R89, R110 ;  /* 0x0000006e595d7221 */ /* 0x000fe20000010000 */
[-CC-:B------:R-:W-:Y:S01]  /*7250*/  FFMA.FTZ R145, R114, R9.reuse, -R95.reuse ;  /* 0x0000000972917223 */ /* 0x180fe2000001085f */
[-CC-:B------:R-:W-:Y:S01]  /*7260*/  FFMA.FTZ R98, R98, R9.reuse, -R95.reuse ;  /* 0x0000000962627223 */ /* 0x180fe2000001085f */
[----:B------:R-:W0:Y:S01]  /*7270*/  MUFU.EX2 R2, R2 ;  /* 0x0000000200027308 */ /* 0x000e220000000800 */
[-CC-:B------:R-:W-:Y:S01]  /*7280*/  FFMA.FTZ R147, R118, R9.reuse, -R95.reuse ;  /* 0x0000000976937223 */ /* 0x180fe2000001085f */
[-CC-:B------:R-:W-:Y:S01]  /*7290*/  FFMA.FTZ R94, R94, R9.reuse, -R95.reuse ;  /* 0x000000095e5e7223 */ /* 0x180fe2000001085f */
[-CC-:B------:R-:W-:Y:S01]  /*72a0*/  FFMA.FTZ R141, R122, R9.reuse, -R95.reuse ;  /* 0x000000097a8d7223 */ /* 0x180fe2000001085f */
[----:B------:R1:W-:Y:S01]  /*72b0*/  @!P1 SYNCS.ARRIVE.TRANS64.RED.A1T0 RZ, [R107+URZ], RZ ;  /* 0x000000ff6bff99a7 */ /* 0x0003e2000810043f */
[-CC-:B------:R-:W-:Y:S01]  /*72c0*/  FFMA.FTZ R126, R126, R9.reuse, -R95.reuse ;  /* 0x000000097e7e7223 */ /* 0x180fe2000001085f */
[-CC-:B------:R-:W-:Y:S01]  /*72d0*/  FFMA.FTZ R214, R214, R9.reuse, -R95.reuse ;  /* 0x00000009d6d67223 */ /* 0x180fe2000001085f */
[-CC-:B------:R-:W-:Y:S01]  /*72e0*/  FFMA.FTZ R130, R130, R9.reuse, -R95.reuse ;  /* 0x0000000982827223 */ /* 0x180fe2000001085f */
[----:B------:R-:W2:Y:S01]  /*72f0*/  MUFU.EX2 R159, R159 ;  /* 0x0000009f009f7308 */ /* 0x000ea20000000800 */
[-CC-:B------:R-:W-:Y:S01]  /*7300*/  FFMA.FTZ R100, R100, R9.reuse, -R95.reuse ;  /* 0x0000000964647223 */ /* 0x180fe2000001085f */
[----:B------:R-:W-:Y:S01]  /*7310*/  FFMA.FTZ R134, R134, R9, -R95 ;  /* 0x0000000986867223 */ /* 0x000fe2000001085f */
[C---:B------:R-:W-:Y:S01]  /*7320*/  ISETP.GT.AND P2, PT, R10.reuse, UR58, PT ;  /* 0x0000003a0a007c0c */ /* 0x040fe2000bf44270 */
[----:B------:R-:W-:Y:S01]  /*7330*/  VIADD R10, R10, 0xffffffff ;  /* 0xffffffff0a0a7836 */ /* 0x000fe20000000000 */
[----:B------:R-:W-:-:S02]  /*7340*/  F2FP.F16.F32.PACK_AB R152, R140, R89 ;  /* 0x000000598c98723e */ /* 0x000fc400000000ff */
[----:B------:R-:W-:Y:S01]  /*7350*/  F2FP.F16.F32.PACK_AB R158, R138, R21 ;  /* 0x000000158a9e723e */ /* 0x000fe200000000ff */
[----:B------:R-:W3:Y:S01]  /*7360*/  MUFU.EX2 R112, R112 ;  /* 0x0000007000707308 */ /* 0x000ee20000000800 */
[----:B0-----:R-:W-:Y:S01]  /*7370*/  FFMA.FTZ R7, R2, R6, R157 ;  /* 0x0000000602077223 */ /* 0x001fe2000001009d */
[----:B------:R-:W-:Y:S01]  /*7380*/  FADD.FTZ R6, R140, R93 ;  /* 0x0000005d8c067221 */ /* 0x000fe20000010000 */
[----:B------:R-:W-:Y:S02]  /*7390*/  F2FP.F16.F32.PACK_AB R154, R136, R91 ;  /* 0x0000005b889a723e */ /* 0x000fe400000000ff */
[----:B------:R-:W-:Y:S01]  /*73a0*/  FADD.FTZ R110, R88, R7 ;  /* 0x00000007586e7221 */ /* 0x000fe20000010000 */
[----:B------:R-:W-:Y:S01]  /*73b0*/  FADD.FTZ R93, R91, R6 ;  /* 0x000000065b5d7221 */ /* 0x000fe20000010000 */
[-C--:B------:R-:W-:Y:S01]  /*73c0*/  FFMA.FTZ R6, R102, R9.reuse, -R95 ;  /* 0x0000000966067223 */ /* 0x080fe2000001085f */
[----:B------:R-:W0:Y:S01]  /*73d0*/  MUFU.EX2 R153, R153 ;  /* 0x0000009900997308 */ /* 0x000e220000000800 */
[----:B--2---:R-:W-:Y:S01]  /*73e0*/  FADD.FTZ R7, R159, R110 ;  /* 0x0000006e9f077221 */ /* 0x004fe20000010000 */
[----:B------:R-:W-:Y:S01]  /*73f0*/  FADD.FTZ R93, R136, R93 ;  /* 0x0000005d885d7221 */ /* 0x000fe20000010000 */
[----:B------:R-:W-:Y:S01]  /*7400*/  FFMA.FTZ R95, R108, R9, -R95 ;  /* 0x000000096c5f7223 */ /* 0x000fe2000001085f */
[----:B------:R-:W-:-:S02]  /*7410*/  F2FP.F16.F32.PACK_AB R150, R104, R11 ;  /* 0x0000000b6896723e */ /* 0x000fc400000000ff */
[----:B------:R-:W-:Y:S01]  /*7420*/  FADD.FTZ R110, R148, R93 ;  /* 0x0000005d946e7221 */ /* 0x000fe20000010000 */
[C---:B------:R-:W-:Y:S01]  /*7430*/  F2FP.F16.F32.PACK_AB R148, R15.reuse, R148 ;  /* 0x000000940f94723e */ /* 0x040fe200000000ff */
[----:B------:R-:W2:Y:S01]  /*7440*/  MUFU.EX2 R116, R116 ;  /* 0x0000007400747308 */ /* 0x000ea20000000800 */
[----:B---3--:R-:W-:Y:S01]  /*7450*/  FADD.FTZ R102, R112, R7 ;  /* 0x0000000770667221 */ /* 0x008fe20000010000 */
[----:B------:R-:W-:Y:S01]  /*7460*/  FADD.FTZ R110, R15, R110 ;  /* 0x0000006e0f6e7221 */ /* 0x000fe20000010000 */
[----:B------:R-:W-:Y:S02]  /*7470*/  F2FP.F16.F32.PACK_AB R157, R88, R157 ;  /* 0x0000009d589d723e */ /* 0x000fe400000000ff */
[----:B------:R-:W-:Y:S01]  /*7480*/  F2FP.F16.F32.PACK_AB R159, R112, R159 ;  /* 0x0000009f709f723e */ /* 0x000fe200000000ff */
[----:B------:R-:W-:Y:S02]  /*7490*/  FADD.FTZ R93, R11, R110 ;  /* 0x0000006e0b5d7221 */ /* 0x000fe40000010000 */
[----:B------:R-:W3:Y:S01]  /*74a0*/  MUFU.EX2 R155, R155 ;  /* 0x0000009b009b7308 */ /* 0x000ee20000000800 */
[----:B0-----:R-:W-:Y:S01]  /*74b0*/  FADD.FTZ R7, R153, R102 ;  /* 0x0000006699077221 */ /* 0x001fe20000010000 */
[----:B------:R-:W-:-:S04]  /*74c0*/  FADD.FTZ R93, R104, R93 ;  /* 0x0000005d685d7221 */ /* 0x000fc80000010000 */
[----:B------:R-:W-:Y:S01]  /*74d0*/  FADD.FTZ R110, R144, R93 ;  /* 0x0000005d906e7221 */ /* 0x000fe20000010000 */
[C---:B------:R-:W-:Y:S01]  /*74e0*/  F2FP.F16.F32.PACK_AB R144, R97.reuse, R144 ;  /* 0x000000906190723e */ /* 0x040fe200000000ff */
[----:B------:R-:W0:Y:S01]  /*74f0*/  MUFU.EX2 R120, R120 ;  /* 0x0000007800787308 */ /* 0x000e220000000800 */
[C---:B--2---:R-:W-:Y:S01]  /*7500*/  FADD.FTZ R102, R116.reuse, R7 ;  /* 0x0000000774667221 */ /* 0x044fe20000010000 */
[----:B------:R-:W-:Y:S01]  /*7510*/  FADD.FTZ R93, R97, R110 ;  /* 0x0000006e615d7221 */ /* 0x000fe20000010000 */
[----:B------:R-:W-:-:S03]  /*7520*/  F2FP.F16.F32.PACK_AB R153, R116, R153 ;  /* 0x000000997499723e */ /* 0x000fc600000000ff */
[----:B------:R-:W-:Y:S01]  /*7530*/  FADD.FTZ R110, R146, R93 ;  /* 0x0000005d926e7221 */ /* 0x000fe20000010000 */
[----:B------:R-:W-:Y:S01]  /*7540*/  F2FP.F16.F32.PACK_AB R146, R99, R146 ;  /* 0x000000926392723e */ /* 0x000fe200000000ff */
[----:B------:R-:W2:Y:S01]  /*7550*/  MUFU.EX2 R149, R149 ;  /* 0x0000009500957308 */ /* 0x000ea20000000800 */
[----:B---3--:R-:W-:Y:S01]  /*7560*/  FADD.FTZ R7, R155, R102 ;  /* 0x000000669b077221 */ /* 0x008fe20000010000 */
[----:B------:R-:W-:-:S06]  /*7570*/  FADD.FTZ R110, R99, R110 ;  /* 0x0000006e636e7221 */ /* 0x000fcc0000010000 */
[----:B------:R-:W3:Y:S01]  /*7580*/  MUFU.EX2 R106, R106 ;  /* 0x0000006a006a7308 */ /* 0x000ee20000000800 */
[C---:B0-----:R-:W-:Y:S01]  /*7590*/  FADD.FTZ R102, R120.reuse, R7 ;  /* 0x0000000778667221 */ /* 0x041fe20000010000 */
[----:B------:R-:W-:-:S06]  /*75a0*/  F2FP.F16.F32.PACK_AB R155, R120, R155 ;  /* 0x0000009b789b723e */ /* 0x000fcc00000000ff */
[----:B------:R-:W0:Y:S01]  /*75b0*/  MUFU.EX2 R151, R151 ;  /* 0x0000009700977308 */ /* 0x000e220000000800 */
[----:B--2---:R-:W-:-:S07]  /*75c0*/  FADD.FTZ R7, R149, R102 ;  /* 0x0000006695077221 */ /* 0x004fce0000010000 */
[----:B------:R2:W4:Y:S01]  /*75d0*/  MUFU.EX2 R8, R156 ;  /* 0x0000009c00087308 */ /* 0x0005220000000800 */
[C---:B---3--:R-:W-:Y:S01]  /*75e0*/  FADD.FTZ R102, R106.reuse, R7 ;  /* 0x000000076a667221 */ /* 0x048fe20000010000 */
[----:B------:R-:W-:-:S06]  /*75f0*/  F2FP.F16.F32.PACK_AB R149, R106, R149 ;  /* 0x000000956a95723e */ /* 0x000fcc00000000ff */
[----:B------:R-:W3:Y:S01]  /*7600*/  MUFU.EX2 R145, R145 ;  /* 0x0000009100917308 */ /* 0x000ee20000000800 */
[----:B0-----:R-:W-:Y:S01]  /*7610*/  FADD.FTZ R7, R151, R102 ;  /* 0x0000006697077221 */ /* 0x001fe20000010000 */
[----:B--2---:R-:W-:-:S06]  /*7620*/  F2FP.F16.F32.PACK_AB R156, R90, R13 ;  /* 0x0000000d5a9c723e */ /* 0x004fcc00000000ff */
[----:B------:R-:W0:Y:S01]  /*7630*/  MUFU.EX2 R98, R98 ;  /* 0x0000006200627308 */ /* 0x000e220000000800 */
[----:B----4-:R-:W-:-:S07]  /*7640*/  F2FP.F16.F32.PACK_AB R151, R8, R151 ;  /* 0x000000970897723e */ /* 0x010fce00000000ff */
[----:B------:R-:W2:Y:S08]  /*7650*/  MUFU.EX2 R147, R147 ;  /* 0x0000009300937308 */ /* 0x000eb00000000800 */
[----:B------:R-:W4:Y:S08]  /*7660*/  MUFU.EX2 R6, R6 ;  /* 0x0000000600067308 */ /* 0x000f300000000800 */
[----:B-1----:R1:W-:Y:S08]  /*7670*/  MUFU.EX2 R107, R94 ;  /* 0x0000005e006b7308 */ /* 0x0023f00000000800 */
[----:B------:R-:W5:Y:S01]  /*7680*/  MUFU.EX2 R101, R101 ;  /* 0x0000006500657308 */ /* 0x000f620000000800 */
[----:B-1----:R-:W-:Y:S01]  /*7690*/  FADD.FTZ R94, R8, R7 ;  /* 0x00000007085e7221 */ /* 0x002fe20000010000 */
[----:B------:R-:W-:-:S03]  /*76a0*/  IMAD.MOV.U32 R8, RZ, RZ, R14 ;  /* 0x000000ffff087224 */ /* 0x000fc600078e000e */
[----:B---3--:R-:W-:Y:S01]  /*76b0*/  FADD.FTZ R7, R145, R94 ;  /* 0x0000005e91077221 */ /* 0x008fe20000010000 */
[C---:B0-----:R-:W-:Y:S02]  /*76c0*/  F2FP.F16.F32.PACK_AB R145, R98.reuse, R145 ;  /* 0x000000916291723e */ /* 0x041fe400000000ff */
[----:B------:R-:W0:Y:S01]  /*76d0*/  MUFU.EX2 R141, R141 ;  /* 0x0000008d008d7308 */ /* 0x000e220000000800 */
[----:B------:R-:W-:-:S04]  /*76e0*/  FADD.FTZ R90, R98, R7 ;  /* 0x00000007625a7221 */ /* 0x000fc80000010000 */
[----:B--2---:R-:W-:Y:S01]  /*76f0*/  FADD.FTZ R7, R147, R90 ;  /* 0x0000005a93077221 */ /* 0x004fe20000010000 */
[C---:B----4-:R-:W-:Y:S02]  /*7700*/  F2FP.F16.F32.PACK_AB R147, R6.reuse, R147 ;  /* 0x000000930693723e */ /* 0x050fe400000000ff */
[----:B------:R-:W1:Y:S01]  /*7710*/  MUFU.EX2 R20, R20 ;  /* 0x0000001400147308 */ /* 0x000e620000000800 */
[----:B------:R-:W-:Y:S01]  /*7720*/  FADD.FTZ R90, R6, R7 ;  /* 0x00000007065a7221 */ /* 0x000fe20000010000 */
[----:B-----5:R-:W-:-:S06]  /*7730*/  FADD.FTZ R93, R101, R110 ;  /* 0x0000006e655d7221 */ /* 0x020fcc0000010000 */
[----:B------:R-:W2:Y:S01]  /*7740*/  MUFU.EX2 R142, R142 ;  /* 0x0000008e008e7308 */ /* 0x000ea20000000800 */
[----:B0-----:R-:W-:Y:S01]  /*7750*/  FADD.FTZ R90, R141, R90 ;  /* 0x0000005a8d5a7221 */ /* 0x001fe20000010000 */
[----:B------:R-:W-:-:S03]  /*7760*/  F2FP.F16.F32.PACK_AB R141, R107, R141 ;  /* 0x0000008d6b8d723e */ /* 0x000fc600000000ff */
[----:B------:R-:W-:-:S03]  /*7770*/  FADD.FTZ R90, R107, R90 ;  /* 0x0000005a6b5a7221 */ /* 0x000fc60000010000 */
        /* <DEDUP_REMOVED lines=26> */
[----:B--2---:R-:W-:Y:S01]  /*7920*/  FADD.FTZ R90, R139, R90 ;  /* 0x0000005a8b5a7221 */ /* 0x004fe20000010000 */
[C---:B0-----:R-:W-:Y:S01]  /*7930*/  FADD.FTZ R7, R3.reuse, R20 ;  /* 0x0000001403077221 */ /* 0x041fe20000010000 */
[----:B------:R-:W-:Y:S01]  /*7940*/  F2FP.F16.F32.PACK_AB R138, R3, R96 ;  /* 0x00000060038a723e */ /* 0x000fe200000000ff */
[----:B------:R-:W-:Y:S02]  /*7950*/  IMAD.MOV.U32 R3, RZ, RZ, R12 ;  /* 0x000000ffff037224 */ /* 0x000fe400078e000c */
[C---:B-1----:R-:W-:Y:S01]  /*7960*/  FADD.FTZ R6, R95.reuse, R90 ;  /* 0x0000005a5f067221 */ /* 0x042fe20000010000 */
[----:B------:R-:W-:Y:S01]  /*7970*/  F2FP.F16.F32.PACK_AB R139, R95, R139 ;  /* 0x0000008b5f8b723e */ /* 0x000fe200000000ff */
[----:B------:R-:W-:Y:S06]  /*7980*/  @P2 BRA `(.L_x_1176) ;  /* 0xffffffd000b82947 */ /* 0x000fec000383ffff */
[----:B------:R-:W-:Y:S01]  /*7990*/  IMAD.MOV.U32 R8, RZ, RZ, R14 ;  /* 0x000000ffff087224 */ /* 0x000fe200078e000e */
[----:B------:R-:W-:Y:S01]  /*79a0*/  UMOV UR36, UR4 ;  /* 0x0000000400247c82 */ /* 0x000fe20008000000 */
[----:B------:R-:W-:Y:S01]  /*79b0*/  IMAD.MOV.U32 R3, RZ, RZ, R12 ;  /* 0x000000ffff037224 */ /* 0x000fe200078e000c */
[----:B------:R-:W-:-:S06]  /*79c0*/  UMOV UR38, UR7 ;  /* 0x0000000700267c82 */ /* 0x000fcc0008000000 */
.L_x_1159:
[----:B------:R-:W-:Y:S01]  /*79d0*/  ULDC UR4, c[0x0][0x448] ;  /* 0x0001120000047ab9 */ /* 0x000fe20000000800 */
[----:B------:R-:W-:Y:S01]  /*79e0*/  IADD3 R11, R16, 0x1, -R17 ;  /* 0x00000001100b7810 */ /* 0x000fe20007ffe811 */
[----:B------:R-:W-:Y:S01]  /*79f0*/  UISETP.NE.AND UP0, UPT, UR4, 0x1, UPT ;  /* 0x000000010400788c */ /* 0x000fe2000bf05270 */
[----:B------:R-:W-:Y:S02]  /*7a00*/  ULDC UR10, c[0x0][0x9e4] ;  /* 0x00027900000a7ab9 */ /* 0x000fe40000000800 */
[----:B------:R-:W-:Y:S01]  /*7a10*/  R2UR UR7, R11 ;  /* 0x000000000b0772ca */ /* 0x000fe200000e0000 */
[----:B------:R-:W-:Y:S02]  /*7a20*/  UISETP.GE.AND UP1, UPT, UR10, 0x1, UPT ;  /* 0x000000010a00788c */ /* 0x000fe4000bf26270 */
[----:B------:R-:W-:-:S04]  /*7a30*/  UIADD3 UR6, UR39, 0x7f, URZ ;  /* 0x0000007f27067890 */ /* 0x000fc8000fffe03f */
[----:B------:R-:W-:Y:S01]  /*7a40*/  PLOP3.LUT P2, PT, PT, PT, UP1, 0x40, 0x0 ;  /* 0x000000000000781c */ /* 0x000fe20003f4e818 */
[----:B------:R-:W-:Y:S01]  /*7a50*/  @UP0 ULDC UR4, c[0x0][0x44c] ;  /* 0x0001130000040ab9 */ /* 0x000fe20000000800 */
[----:B------:R-:W-:Y:S01]  /*7a60*/  @UP0 ULDC UR11, c[0x0][0x450] ;  /* 0x00011400000b0ab9 */ /* 0x000fe20000000800 */
[----:B------:R-:W-:-:S04]  /*7a70*/  UIMAD.WIDE.U32 UR4, UR6, UR4, URZ ;  /* 0x00000004060472a5 */ /* 0x000fc8000f8e003f */
[----:B------:R-:W-:-:S04]  /*7a80*/  @UP0 USHF.R.U32.HI UR6, URZ, UR11, UR5 ;  /* 0x0000000b3f060299 */ /* 0x000fc80008011605 */
[----:B------:R-:W-:-:S04]  /*7a90*/  UIADD3 UR6, UR7, UR6, URZ ;  /* 0x0000000607067290 */ /* 0x000fc8000fffe03f */
[----:B------:R-:W-:Y:S01]  /*7aa0*/  UIADD3 UR14, UR6, -UR14, URZ ;  /* 0x8000000e060e7290 */ /* 0x000fe2000fffe03f */
[----:B------:R-:W-:Y:S11]  /*7ab0*/  @P2 BRA `(.L_x_1177) ;  /* 0x0000000000482947 */ /* 0x000ff60003800000 */
[----:B------:R-:W-:Y:S02]  /*7ac0*/  UMOV UR11, UR6 ;  /* 0x00000006000b7c82 */ /* 0x000fe40008000000 */
        /* <DEDUP_REMOVED lines=10> */
.L_x_1178:
[----:B------:R-:W-:-:S11]  /*7b70*/  UISETP.NE.AND UP2, UPT, UR10, 0x1, UPT ;  /* 0x000000010a00788c */ /* 0x000fd6000bf45270 */
[----:B------:R-:W-:Y:S02]  /*7b80*/  @UP2 ULDC.64 UR4, c[0x0][0x9e8] ;  /* 0x00027a0000042ab9 */ /* 0x000fe40000000a00 */
[----:B------:R-:W-:-:S04]  /*7b90*/  UIMAD.WIDE.U32 UR6, UR11, UR4, URZ ;  /* 0x000000040b0672a5 */ /* 0x000fc8000f8e003f */
[----:B------:R-:W-:-:S12]  /*7ba0*/  @UP2 USHF.R.U32.HI UR11, URZ, UR5, UR7 ;  /* 0x000000053f0b2299 */ /* 0x000fd80008011607 */
.L_x_1179:
[----:B------:R-:W-:-:S04]  /*7bb0*/  UIMAD UR10, UR11, UR10, URZ ;  /* 0x0000000a0b0a72a4 */ /* 0x000fc8000f8e023f */
[----:B------:R-:W-:-:S04]  /*7bc0*/  UISETP.LT.AND UP2, UPT, UR14, UR10, UPT ;  /* 0x0000000a0e00728c */ /* 0x000fc8000bf41270 */
[----:B------:R-:W-:-:S12]  /*7bd0*/  USEL UR14, UR14, UR10, !UP2 ;  /* 0x0000000a0e0e7287 */ /* 0x000fd8000d000000 */
.L_x_1177:
[----:B------:R-:W-:-:S04]  /*7be0*/  UIADD3 UR4, UR14, 0x5f, URZ ;  /* 0x0000005f0e047890 */ /* 0x000fc8000fffe03f */
[----:B------:R-:W-:-:S04]  /*7bf0*/  UIMAD.WIDE UR4, UR4, 0x2aaaaaab, URZ ;  /* 0x2aaaaaab040478a5 */ /* 0x000fc8000f8e023f */
[----:B------:R-:W-:-:S04]  /*7c00*/  USHF.R.U32.HI UR4, URZ, 0x1f, UR5 ;  /* 0x0000001f3f047899 */ /* 0x000fc80008011605 */
[----:B------:R-:W-:-:S04]  /*7c10*/  ULEA.HI.SX32 UR4, UR5, UR4, 0x1c ;  /* 0x0000000405047291 */ /* 0x000fc8000f8fe23f */
[----:B------:R-:W-:-:S04]  /*7c20*/  UISETP.LT.AND UP2, UPT, UR61, UR4, UPT ;  /* 0x000000043d00728c */ /* 0x000fc8000bf41270 */
[----:B------:R-:W-:-:S06]  /*7c30*/  USEL UR58, UR61, UR4, !UP2 ;  /* 0x000000043d3a7287 */ /* 0x000fcc000d000000 */
[----:B------:R-:W-:-:S13]  /*7c40*/  ISETP.GE.AND P2, PT, R10, UR58, PT ;  /* 0x0000003a0a007c0c */ /* 0x000fda000bf46270 */
[----:B------:R-:W-:Y:S05]  /*7c50*/  @!P2 BRA `(.L_x_1180) ;  /* 0x0000001800f4a947 */ /* 0x000fea0003800000 */
[----:B------:R-:W-:Y:S01]  /*7c60*/  IMAD.MOV.U32 R11, RZ, RZ, R8 ;  /* 0x000000ffff0b7224 */ /* 0x000fe200078e0008 */
[----:B------:R-:W-:Y:S01]  /*7c70*/  UMOV UR6, UR38 ;  /* 0x0000002600067c82 */ /* 0x000fe20008000000 */
[----:B------:R-:W-:Y:S01]  /*7c80*/  IMAD.MOV.U32 R12, RZ, RZ, R3 ;  /* 0x000000ffff0c7224 */ /* 0x000fe200078e0003 */
[----:B------:R-:W-:-:S06]  /*7c90*/  UMOV UR4, UR36 ;  /* 0x0000002400047c82 */ /* 0x000fcc0008000000 */
.L_x_1189:
[----:B------:R-:W-:-:S04]  /*7ca0*/  UIADD3 UR7, UR4, 0x1, URZ ;  /* 0x0000000104077890 */ /* 0x000fc8000fffe03f */
[----:B------:R-:W-:-:S04]  /*7cb0*/  UISETP.NE.AND UP2, UPT, UR7, 0x2, UPT ;  /* 0x000000020700788c */ /* 0x000fc8000bf45270 */
[----:B------:R-:W-:Y:S02]  /*7cc0*/  USEL UR7, UR7, URZ, UP2 ;  /* 0x0000003f07077287 */ /* 0x000fe40009000000 */
[----:B------:R-:W-:-:S04]  /*7cd0*/  USEL UR38, URZ, 0x1, UP2 ;  /* 0x000000013f267887 */ /* 0x000fc80009000000 */
[----:B------:R-:W-:Y:S01]  /*7ce0*/  ULOP3.LUT UR38, UR6, UR38, URZ, 0x3c, !UPT ;  /* 0x0000002606267292 */ /* 0x000fe2000f8e3c3f */
[----:B------:R-:W-:Y:S01]  /*7cf0*/  UMOV UR36, UR7 ;  /* 0x0000000700247c82 */ /* 0x000fe20008000000 */
[----:B------:R-:W-:Y:S10]  /*7d00*/  @!P0 BRA `(.L_x_1181) ;  /* 0x0000000000048947 */ /* 0x000ff40003800000 */
[----:B------:R-:W-:Y:S01]  /*7d10*/  BPT.TRAP 0x1 ;  /* 0x000000040000795c */ /* 0x000fe20000300000 */
.L_x_1181:
[----:B------:R-:W-:Y:S01]  /*7d20*/  ULEA UR5, UR36, UR37, 0x3 ;  /* 0x0000002524057291 */ /* 0x000fe2000f8e183f */
[----:B------:R-:W-:-:S05]  /*7d30*/  IMAD.U32 R3, RZ, RZ, UR38 ;  /* 0x00000026ff037e24 */ /* 0x000fca000f8e00ff */
[----:B------:R-:W-:-:S04]  /*7d40*/  SHF.L.U32 R3, R3, 0x1f, RZ ;  /* 0x0000001f03037819 */ /* 0x000fc800000006ff */
[----:B------:R0:W1:Y:S01]  /*7d50*/  SYNCS.PHASECHK.TRANS64.TRYWAIT P2, [UR5+0x2a830], R3 ;  /* 0x02a83003ff0075a7 */ /* 0x0000620008040145 */
[----:B------:R-:W-:Y:S05]  /*7d60*/  @!P0 BRA `(.L_x_1182) ;  /* 0x0000000000048947 */ /* 0x000fea0003800000 */
[----:B------:R-:W-:Y:S01]  /*7d70*/  BPT.TRAP 0x1 ;  /* 0x000000040000795c */ /* 0x000fe20000300000 */
.L_x_1182:
[----:B-1----:R-:W-:Y:S05]  /*7d80*/  @P2 BRA `(.L_x_1183) ;  /* 0x0000000000082947 */ /* 0x002fea0003800000 */
[----:B------:R-:W1:Y:S02]  /*7d90*/  SYNCS.PHASECHK.TRANS64.TRYWAIT P2, [UR5+0x2a830], R3 ;  /* 0x02a83003ff0075a7 */ /* 0x000e640008040145 */
[----:B-1----:R-:W-:Y:S05]  /*7da0*/  @!P2 BRA `(.L_x_1184) ;  /* 0x000000fc0090a947 */ /* 0x002fea0003800000 */
.L_x_1183:
        /* <DEDUP_REMOVED lines=131> */
.L_x_1185:
[----:B------:R-:W-:Y:S01]  /*85e0*/  ULEA UR5, UR4, UR37, 0x3 ;  /* 0x0000002504057291 */ /* 0x000fe2000f8e183f */
[----:B------:R-:W-:-:S05]  /*85f0*/  IMAD.U32 R0, RZ, RZ, UR6 ;  /* 0x00000006ff007e24 */ /* 0x000fca000f8e00ff */
[----:B------:R-:W-:-:S04]  /*8600*/  SHF.L.U32 R0, R0, 0x1f, RZ ;  /* 0x0000001f00007819 */ /* 0x000fc800000006ff */
[----:B------:R2:W3:Y:S01]  /*8610*/  SYNCS.PHASECHK.TRANS64.TRYWAIT P2, [UR5+0x2a850], R0 ;  /* 0x02a85000ff0075a7 */ /* 0x0004e20008040145 */
[----:B------:R-:W-:Y:S05]  /*8620*/  @!P0 BRA `(.L_x_1186) ;  /* 0x0000000000048947 */ /* 0x000fea0003800000 */
[----:B------:R-:W-:Y:S01]  /*8630*/  BPT.TRAP 0x1 ;  /* 0x000000040000795c */ /* 0x000fe20000300000 */
.L_x_1186:
[----:B---3--:R-:W-:Y:S05]  /*8640*/  @P2 BRA `(.L_x_1187) ;  /* 0x0000000000082947 */ /* 0x008fea0003800000 */
[----:B------:R-:W3:Y:S02]  /*8650*/  SYNCS.PHASECHK.TRANS64.TRYWAIT P2, [UR5+0x2a850], R0 ;  /* 0x02a85000ff0075a7 */ /* 0x000ee40008040145 */
[----:B---3--:R-:W-:Y:S05]  /*8660*/  @!P2 BRA `(.L_x_1188) ;  /* 0x000000f40078a947 */ /* 0x008fea0003800000 */
.L_x_1187:
[----:B------:R-:W-:Y:S01]  /*8670*/  UIADD3 UR6, UR37, 0x400, URZ ;  /* 0x0000040025067890 */ /* 0x000fe2000fffe03f */
[----:B------:R-:W-:Y:S01]  /*8680*/  WARPGROUP.ARRIVE ;  /* 0x00000000000079c5 */ /* 0x000fe20000000000 */
[----:B------:R-:W-:Y:S01]  /*8690*/  UMOV UR11, 0x40000040 ;  /* 0x40000040000b7882 */ /* 0x000fe20000000000 */
[----:B0-2---:R-:W-:Y:S01]  /*86a0*/  FMNMX.FTZ R0, R88, R12, !PT ;  /* 0x0000000c58007209 */ /* 0x005fe20007810000 */
[----:B------:R-:W-:Y:S01]  /*86b0*/  USHF.R.U32.HI UR6, URZ, 0x4, UR6 ;  /* 0x000000043f067899 */ /* 0x000fe20008011606 */
[----:B-1----:R-:W-:Y:S01]  /*86c0*/  FMNMX.FTZ R8, R90, R11, !PT ;  /* 0x0000000b5a087209 */ /* 0x002fe20007810000 */
[----:B------:R-:W0:Y:S01]  /*86d0*/  LDC R9, c[0x0][0x988] ;  /* 0x00026200ff097b82 */ /* 0x000e220000000800 */
[----:B------:R-:W-:Y:S01]  /*86e0*/  FMNMX.FTZ R3, R89, R0, !PT ;  /* 0x0000000059037209 */ /* 0x000fe20007810000 */
[----:B------:R-:W-:Y:S01]  /*86f0*/  ULOP3.LUT UR6, UR6, 0x3fff, URZ, 0xc0, !UPT ;  /* 0x00003fff06067892 */ /* 0x000fe2000f8ec03f */
[----:B------:R-:W-:Y:S02]  /*8700*/  FMNMX.FTZ R15, R91, R8, !PT ;  /* 0x000000085b0f7209 */ /* 0x000fe40007810000 */
[----:B------:R-:W-:Y:S01]  /*8710*/  FMNMX.FTZ R0, R92, R3, !PT ;  /* 0x000000035c007209 */ /* 0x000fe20007810000 */
[----:B------:R-:W-:Y:S01]  /*8720*/  ULOP3.LUT UR6, UR6, 0x3000000, URZ, 0xfc, !UPT ;  /* 0x0300000006067892 */ /* 0x000fe2000f8efc3f */
[----:B------:R-:W-:-:S02]  /*8730*/  FMNMX.FTZ R8, R94, R15, !PT ;  /* 0x0000000f5e087209 */ /* 0x000fc40007810000 */
[----:B------:R-:W-:Y:S01]  /*8740*/  FMNMX.FTZ R3, R93, R0, !PT ;  /* 0x000000005d037209 */ /* 0x000fe20007810000 */
[----:B------:R-:W-:Y:S01]  /*8750*/  UIMAD UR4, UR4, 0x600, UR6 ;  /* 0x00000600040478a4 */ /* 0x000fe2000f8e0206 */
[----:B------:R-:W-:Y:S02]  /*8760*/  FMNMX.FTZ R15, R95, R8, !PT ;  /* 0x000000085f0f7209 */ /* 0x000fe40007810000 */
[----:B------:R-:W-:Y:S01]  /*8770*/  FMNMX.FTZ R0, R96, R3, !PT ;  /* 0x0000000360007209 */ /* 0x000fe20007810000 */
[----:B------:R-:W-:Y:S01]  /*8780*/  UIADD3 UR6, UR4, 0x280, URZ ;  /* 0x0000028004067890 */ /* 0x000fe2000fffe03f */
[----:B------:R-:W-:Y:S02]  /*8790*/  FMNMX.FTZ R8, R98, R15, !PT ;  /* 0x0000000f62087209 */ /* 0x000fe40007810000 */
[----:B------:R-:W-:Y:S01]  /*87a0*/  UMOV UR10, UR4 ;  /* 0x00000004000a7c82 */ /* 0x000fe20008000000 */
[----:B------:R-:W-:Y:S01]  /*87b0*/  FMNMX.FTZ R3, R97, R0, !PT ;  /* 0x0000000061037209 */ /* 0x000fe20007810000 */
[----:B------:R-:W-:Y:S01]  /*87c0*/  HGMMA.64x128x16.F32 R24, R156, gdesc[UR8].tnspB, R24, gsb0 ;  /* 0x41e000089c187df0 */ /* 0x000fe20008000818 */
[----:B------:R-:W-:Y:S01]  /*87d0*/  UIADD3 UR10, UR4, 0x80, URZ ;  /* 0x00000080040a7890 */ /* 0x000fe2000fffe03f */
[----:B------:R-:W-:Y:S01]  /*87e0*/  FMNMX.FTZ R15, R99, R8, !PT ;  /* 0x00000008630f7209 */ /* 0x000fe20007810000 */
[----:B------:R-:W-:Y:S01]  /*87f0*/  UMOV UR11, 0x40000040 ;  /* 0x40000040000b7882 */ /* 0x000fe20000000000 */
[----:B------:R-:W-:-:S02]  /*8800*/  FMNMX.FTZ R0, R100, R3, !PT ;  /* 0x0000000364007209 */ /* 0x000fc40007810000 */
[----:B------:R-:W-:Y:S02]  /*8810*/  FMNMX.FTZ R8, R102, R15, !PT ;  /* 0x0000000f66087209 */ /* 0x000fe40007810000 */
[----:B------:R-:W-:Y:S02]  /*8820*/  FMNMX.FTZ R3, R101, R0, !PT ;  /* 0x0000000065037209 */ /* 0x000fe40007810000 */
[----:B------:R-:W-:Y:S02]  /*8830*/  FMNMX.FTZ R21, R103, R8, !PT ;  /* 0x0000000867157209 */ /* 0x000fe40007810000 */
[----:B------:R-:W-:Y:S02]  /*8840*/  FMNMX.FTZ R0, R104, R3, !PT ;  /* 0x0000000368007209 */ /* 0x000fe40007810000 */
[----:B------:R-:W-:Y:S02]  /*8850*/  FMNMX.FTZ R8, R106, R21, !PT ;  /* 0x000000156a087209 */ /* 0x000fe40007810000 */
[----:B------:R-:W-:-:S02]  /*8860*/  FMNMX.FTZ R3, R105, R0, !PT ;  /* 0x0000000069037209 */ /* 0x000fc40007810000 */
[----:B------:R-:W-:Y:S02]  /*8870*/  FMNMX.FTZ R21, R107, R8, !PT ;  /* 0x000000086b157209 */ /* 0x000fe40007810000 */
[----:B------:R-:W-:Y:S02]  /*8880*/  FMNMX.FTZ R0, R108, R3, !PT ;  /* 0x000000036c007209 */ /* 0x000fe40007810000 */
[----:B------:R-:W-:Y:S02]  /*8890*/  FMNMX.FTZ R8, R110, R21, !PT ;  /* 0x000000156e087209 */ /* 0x000fe40007810000 */
[----:B------:R-:W-:Y:S02]  /*88a0*/  FMNMX.FTZ R3, R109, R0, !PT ;  /* 0x000000006d037209 */ /* 0x000fe40007810000 */
[C---:B------:R-:W-:Y:S01]  /*88b0*/  ISETP.GT.AND P2, PT, R10.reuse, UR58, PT ;  /* 0x0000003a0a007c0c */ /* 0x040fe2000bf44270 */
[----:B------:R-:W-:Y:S01]  /*88c0*/  VIADD R10, R10, 0xffffffff ;  /* 0xffffffff0a0a7836 */ /* 0x000fe20000000000 */
        /* <DEDUP_REMOVED lines=12> */
[----:B------:R-:W1:Y:S02]  /*8990*/  SHFL.BFLY PT, R3, R0, 0x2, 0x1f ;  /* 0x0c401f0000037f89 */ /* 0x000e6400000e0000 */
[----:B-1----:R-:W-:-:S05]  /*89a0*/  FMNMX.FTZ R14, R0, R3, !PT ;  /* 0x00000003000e7209 */ /* 0x002fca0007810000 */
[----:B------:R-:W1:Y:S02]  /*89b0*/  SHFL.BFLY PT, R3, R14, 0x1, 0x1f ;  /* 0x0c201f000e037f89 */ /* 0x000e6400000e0000 */
[----:B-1----:R-:W-:-:S05]  /*89c0*/  FMNMX.FTZ R3, R14, R3, !PT ;  /* 0x000000030e037209 */ /* 0x002fca0007810000 */
[----:B------:R-:W-:-:S04]  /*89d0*/  FADD.FTZ R2, -R3, R12 ;  /* 0x0000000c03027221 */ /* 0x000fc80000010100 */
[-C--:B0-----:R-:W-:Y:S01]  /*89e0*/  FMUL.FTZ R12, R2, R9.reuse ;  /* 0x00000009020c7220 */ /* 0x081fe20000410000 */
[-C--:B------:R-:W-:Y:S01]  /*89f0*/  FMUL.FTZ R2, R3, R9.reuse ;  /* 0x0000000903027220 */ /* 0x080fe20000410000 */
[----:B------:R-:W-:Y:S02]  /*8a00*/  WARPGROUP.DEPBAR.LE gsb0, 0x0 ;  /* 0x00008000000079c5 */ /* 0x000fe40000010000 */
[----:B------:R-:W-:Y:S01]  /*8a10*/  WARPGROUP.ARRIVE ;  /* 0x00000000000079c5 */ /* 0x000fe20000000000 */
[-CC-:B------:R-:W-:Y:S01]  /*8a20*/  FFMA.FTZ R156, R89, R9.reuse, -R2.reuse ;  /* 0x00000009599c7223 */ /* 0x180fe20000010802 */
[----:B------:R-:W-:Y:S01]  /*8a30*/  FMNMX.FTZ R89, R111, R8, !PT ;  /* 0x000000086f597209 */ /* 0x000fe20007810000 */
[-CC-:B------:R-:W-:Y:S01]  /*8a40*/  FFMA.FTZ R15, R93, R9.reuse, -R2.reuse ;  /* 0x000000095d0f7223 */ /* 0x180fe20000010802 */
[-CC-:B------:R-:W-:Y:S01]  /*8a50*/  FFMA.FTZ R21, R97, R9.reuse, -R2.reuse ;  /* 0x0000000961157223 */ /* 0x180fe20000010802 */
[--C-:B------:R-:W-:Y:S01]  /*8a60*/  FFMA.FTZ R13, R88, R9, -R2.reuse ;  /* 0x00000009580d7223 */ /* 0x100fe20000010802 */
[----:B------:R-:W-:Y:S01]  /*8a70*/  HGMMA.64x128x16.F32 R24, R152, gdesc[UR8].tnspB, R24, gsb0 ;  /* 0x41e0000898187df0 */ /* 0x000fe20008000818 */
[----:B------:R-:W-:Y:S01]  /*8a80*/  UIADD3 UR10, UR4, 0x100, URZ ;  /* 0x00000100040a7890 */ /* 0x000fe2000fffe03f */
[----:B------:R-:W-:Y:S01]  /*8a90*/  FMNMX.FTZ R8, R114, R89, !PT ;  /* 0x0000005972087209 */ /* 0x000fe20007810000 */
[----:B------:R-:W-:Y:S01]  /*8aa0*/  UMOV UR11, 0x40000040 ;  /* 0x40000040000b7882 */ /* 0x000fe20000000000 */
[-CC-:B------:R-:W-:Y:S01]  /*8ab0*/  FFMA.FTZ R158, R92, R9.reuse, -R2.reuse ;  /* 0x000000095c9e7223 */ /* 0x180fe20000010802 */
[----:B------:R0:W-:Y:S01]  /*8ac0*/  MUFU.EX2 R0, R12 ;  /* 0x0000000c00007308 */ /* 0x0001e20000000800 */
        /* <DEDUP_REMOVED lines=9> */
[-CC-:B0-----:R-:W-:Y:S01]  /*8b60*/  FFMA.FTZ R12, R120, R9.reuse, -R2.reuse ;  /* 0x00000009780c7223 */ /* 0x181fe20000010802 */
[----:B------:R-:W-:Y:S01]  /*8b70*/  FFMA.FTZ R133, R133, R9, -R2 ;  /* 0x0000000985857223 */ /* 0x000fe20000010802 */
[----:B------:R-:W0:Y:S01]  /*8b80*/  MUFU.EX2 R13, R13 ;  /* 0x0000000d000d7308 */ /* 0x000e220000000800 */
[----:B------:R-:W-:-:S04]  /*8b90*/  FMNMX.FTZ R8, R122, R93, !PT ;  /* 0x0000005d7a087209 */ /* 0x000fc80007810000 */
[----:B------:R-:W-:-:S03]  /*8ba0*/  FMNMX.FTZ R93, R123, R8, !PT ;  /* 0x000000087b5d7209 */ /* 0x000fc60007810000 */
[----:B------:R-:W1:Y:S01]  /*8bb0*/  MUFU.EX2 R156, R156 ;  /* 0x0000009c009c7308 */ /* 0x000e620000000800 */
[----:B------:R-:W-:Y:S01]  /*8bc0*/  FMNMX.FTZ R8, R126, R93, !PT ;  /* 0x0000005d7e087209 */ /* 0x000fe20007810000 */
[-CC-:B------:R-:W-:Y:S01]  /*8bd0*/  FFMA.FTZ R93, R105, R9.reuse, -R2.reuse ;  /* 0x00000009695d7223 */ /* 0x180fe20000010802 */
[-CC-:B------:R-:W-:Y:S01]  /*8be0*/  FFMA.FTZ R105, R117, R9.reuse, -R2.reuse ;  /* 0x0000000975697223 */ /* 0x180fe20000010802 */
[----:B------:R-:W-:Y:S01]  /*8bf0*/  FFMA.FTZ R117, R129, R9, -R2 ;  /* 0x0000000981757223 */ /* 0x000fe20000010802 */
[----:B------:R-:W-:-:S03]  /*8c00*/  FMNMX.FTZ R97, R127, R8, !PT ;  /* 0x000000087f617209 */ /* 0x000fc60007810000 */
[----:B------:R-:W2:Y:S01]  /*8c10*/  MUFU.EX2 R158, R158 ;  /* 0x0000009e009e7308 */ /* 0x000ea20000000800 */
[----:B------:R-:W-:Y:S01]  /*8c20*/  FMNMX.FTZ R8, R130, R97, !PT ;  /* 0x0000006182087209 */ /* 0x000fe20007810000 */
[----:B0-----:R-:W-:-:S03]  /*8c30*/  FFMA.FTZ R7, R0, R7, R13 ;  /* 0x0000000700077223 */ /* 0x001fc6000001000d */
[----:B------:R-:W-:-:S03]  /*8c40*/  FMNMX.FTZ R97, R131, R8, !PT ;  /* 0x0000000883617209 */ /* 0x000fc60007810000 */
[----:B------:R-:W0:Y:S01]  /*8c50*/  MUFU.EX2 R15, R15 ;  /* 0x0000000f000f7308 */ /* 0x000e220000000800 */
[----:B------:R-:W-:Y:S01]  /*8c60*/  FMNMX.FTZ R8, R134, R97, !PT ;  /* 0x0000006186087209 */ /* 0x000fe20007810000 */
[--C-:B------:R-:W-:Y:S01]  /*8c70*/  FFMA.FTZ R97, R109, R9, -R2.reuse ;  /* 0x000000096d617223 */ /* 0x100fe20000010802 */
[C---:B-1----:R-:W-:Y:S01]  /*8c80*/  FADD.FTZ R7, R156.reuse, R7 ;  /* 0x000000079c077221 */ /* 0x042fe20000010000 */
[----:B------:R-:W-:Y:S02]  /*8c90*/  F2FP.F16.F32.PACK_AB R156, R156, R13 ;  /* 0x0000000d9c9c723e */ /* 0x000fe400000000ff */
[----:B------:R-:W-:Y:S02]  /*8ca0*/  FMNMX.FTZ R8, R135, R8, !PT ;  /* 0x0000000887087209 */ /* 0x000fe40007810000 */
[----:B------:R-:W-:Y:S03]  /*8cb0*/  MUFU.EX2 R21, R21 ;  /* 0x0000001500157308 */ /* 0x000fe60000000800 */
[----:B------:R-:W1:Y:S05]  /*8cc0*/  SHFL.BFLY PT, R109, R8, 0x2, 0x1f ;  /* 0x0c401f00086d7f89 */ /* 0x000e6a00000e0000 */
[----:B------:R-:W-:Y:S08]  /*8cd0*/  MUFU.EX2 R89, R89 ;  /* 0x0000005900597308 */ /* 0x000ff00000000800 */
[----:B------:R-:W-:Y:S08]  /*8ce0*/  MUFU.EX2 R93, R93 ;  /* 0x0000005d005d7308 */ /* 0x000ff00000000800 */
[----:B------:R-:W-:Y:S01]  /*8cf0*/  MUFU.EX2 R97, R97 ;  /* 0x0000006100617308 */ /* 0x000fe20000000800 */
[----:B-1----:R-:W-:Y:S01]  /*8d00*/  FMNMX.FTZ R88, R8, R109, !PT ;  /* 0x0000006d08587209 */ /* 0x002fe20007810000 */
[----:B------:R-:W-:-:S04]  /*8d10*/  FFMA.FTZ R109, R121, R9, -R2 ;  /* 0x00000009796d7223 */ /* 0x000fc80000010802 */
[----:B------:R-:W1:Y:S02]  /*8d20*/  SHFL.BFLY PT, R121, R88, 0x1, 0x1f ;  /* 0x0c201f0058797f89 */ /* 0x000e6400000e0000 */
[----:B------:R-:W-:Y:S08]  /*8d30*/  MUFU.EX2 R101, R101 ;  /* 0x0000006500657308 */ /* 0x000ff00000000800 */
[----:B------:R-:W-:Y:S08]  /*8d40*/  MUFU.EX2 R105, R105 ;  /* 0x0000006900697308 */ /* 0x000ff00000000800 */
[----:B------:R-:W-:Y:S01]  /*8d50*/  MUFU.EX2 R12, R12 ;  /* 0x0000000c000c7308 */ /* 0x000fe20000000800 */
[----:B-1----:R-:W-:-:S07]  /*8d60*/  FMNMX.FTZ R8, R88, R121, !PT ;  /* 0x0000007958087209 */ /* 0x002fce0007810000 */
[----:B------:R-:W1:Y:S01]  /*8d70*/  MUFU.EX2 R109, R109 ;  /* 0x0000006d006d7308 */ /* 0x000e620000000800 */
[----:B------:R-:W-:-:S04]  /*8d80*/  FMUL.FTZ R92, R8, R9 ;  /* 0x00000009085c7220 */ /* 0x000fc80000410000 */
[-CC-:B------:R-:W-:Y:S01]  /*8d90*/  FFMA.FTZ R157, R90, R9.reuse, -R92.reuse ;  /* 0x000000095a9d7223 */ /* 0x180fe2000001085c */
[-CC-:B------:R-:W-:Y:S01]  /*8da0*/  FFMA.FTZ R90, R91, R9.reuse, -R92.reuse ;  /* 0x000000095b5a7223 */ /* 0x180fe2000001085c */
[----:B------:R-:W-:Y:S01]  /*8db0*/  IMAD.U32 R91, RZ, RZ, UR7 ;  /* 0x00000007ff5b7e24 */ /* 0x000fe2000f8e00ff */
[----:B------:R-:W-:Y:S01]  /*8dc0*/  UMOV UR7, 0x40000040 ;  /* 0x4000004000077882 */ /* 0x000fe20000000000 */
[-CC-:B------:R-:W-:Y:S01]  /*8dd0*/  FFMA.FTZ R159, R94, R9.reuse, -R92.reuse ;  /* 0x000000095e9f7223 */ /* 0x180fe2000001085c */
[-CC-:B------:R-:W-:Y:S01]  /*8de0*/  FFMA.FTZ R94, R95, R9.reuse, -R92.reuse ;  /* 0x000000095f5e7223 */ /* 0x180fe2000001085c */
[----:B------:R-:W-:Y:S01]  /*8df0*/  MUFU.EX2 R157, R157 ;  /* 0x0000009d009d7308 */ /* 0x000fe20000000800 */
[----:B------:R-:W-:Y:S01]  /*8e00*/  @!P1 LEA R91, R91, UR37, 0x3 ;  /* 0x000000255b5b9c11 */ /* 0x000fe2000f8e18ff */
[-CC-:B------:R-:W-:Y:S01]  /*8e10*/  FFMA.FTZ R119, R119, R9.reuse, -R92.reuse ;  /* 0x0000000977777223 */ /* 0x180fe2000001085c */
[-CC-:B------:R-:W-:Y:S01]  /*8e20*/  FFMA.FTZ R122, R122, R9.reuse, -R92.reuse ;  /* 0x000000097a7a7223 */ /* 0x180fe2000001085c */
[-CC-:B------:R-:W-:Y:S01]  /*8e30*/  FFMA.FTZ R123, R123, R9.reuse, -R92.reuse ;  /* 0x000000097b7b7223 */ /* 0x180fe2000001085c */
[----:B------:R-:W-:Y:S01]  /*8e40*/  FFMA.FTZ R126, R126, R9, -R92 ;  /* 0x000000097e7e7223 */ /* 0x000fe2000001085c */
[----:B------:R-:W-:-:S02]  /*8e50*/  @!P1 VIADD R91, R91, 0x2a840 ;  /* 0x0002a8405b5b9836 */ /* 0x000fc40000000000 */
[-CC-:B------:R-:W-:Y:S01]  /*8e60*/  FFMA.FTZ R127, R127, R9.reuse, -R92.reuse ;  /* 0x000000097f7f7223 */ /* 0x180fe2000001085c */
[----:B------:R-:W-:Y:S01]  /*8e70*/  MUFU.EX2 R90, R90 ;  /* 0x0000005a005a7308 */ /* 0x000fe20000000800 */
[-CC-:B------:R-:W-:Y:S01]  /*8e80*/  FFMA.FTZ R130, R130, R9.reuse, -R92.reuse ;  /* 0x0000000982827223 */ /* 0x180fe2000001085c */
[-CC-:B------:R-:W-:Y:S01]  /*8e90*/  FFMA.FTZ R131, R131, R9.reuse, -R92.reuse ;  /* 0x0000000983837223 */ /* 0x180fe2000001085c */
[----:B------:R-:W-:Y:S01]  /*8ea0*/  @!P1 PRMT R91, RZ, 0x654, R91 ;  /* 0x00000654ff5b9816 */ /* 0x000fe2000000005b */
[----:B------:R-:W-:Y:S01]  /*8eb0*/  FFMA.FTZ R134, R134, R9, -R92 ;  /* 0x0000000986867223 */ /* 0x000fe2000001085c */
[----:B------:R-:W-:-:S03]  /*8ec0*/  IMAD.U32 R95, RZ, RZ, UR5 ;  /* 0x00000005ff5f7e24 */ /* 0x000fc6000f8e00ff */
[----:B------:R-:W-:Y:S01]  /*8ed0*/  MUFU.EX2 R159, R159 ;  /* 0x0000009f009f7308 */ /* 0x000fe20000000800 */
[----:B------:R-:W-:Y:S01]  /*8ee0*/  @!P1 VIADD R95, R95, 0x2a860 ;  /* 0x0002a8605f5f9836 */ /* 0x000fe20000000000 */
[----:B------:R-:W-:Y:S02]  /*8ef0*/  WARPGROUP.DEPBAR.LE gsb0, 0x0 ;  /* 0x00008000000079c5 */ /* 0x000fe40000010000 */
[----:B------:R-:W-:Y:S01]  /*8f00*/  WARPGROUP.ARRIVE ;  /* 0x00000000000079c5 */ /* 0x000fe20000000000 */
[-CC-:B------:R-:W-:Y:S01]  /*8f10*/  FFMA.FTZ R152, R96, R9.reuse, -R2.reuse ;  /* 0x0000000960987223 */ /* 0x180fe20000010802 */
[-C--:B------:R-:W-:Y:S01]  /*8f20*/  FFMA.FTZ R154, R100, R9.reuse, -R2 ;  /* 0x00000009649a7223 */ /* 0x080fe20000010802 */
[-CC-:B------:R-:W-:Y:S01]  /*8f30*/  FFMA.FTZ R153, R98, R9.reuse, -R92.reuse ;  /* 0x0000000962997223 */ /* 0x180fe2000001085c */
[----:B------:R-:W-:Y:S01]  /*8f40*/  MUFU.EX2 R94, R94 ;  /* 0x0000005e005e7308 */ /* 0x000fe20000000800 */
[-CC-:B------:R-:W-:Y:S01]  /*8f50*/  FFMA.FTZ R96, R99, R9.reuse, -R92.reuse ;  /* 0x0000000963607223 */ /* 0x180fe2000001085c */
[----:B------:R-:W-:Y:S01]  /*8f60*/  HGMMA.64x128x16.F32 R24, R148, gdesc[UR8].tnspB, R24, gsb0 ;  /* 0x41e0000894187df0 */ /* 0x000fe20008000818 */
[----:B------:R-:W-:Y:S01]  /*8f70*/  UIADD3 UR10, UR4, 0x180, URZ ;  /* 0x00000180040a7890 */ /* 0x000fe2000fffe03f */
[-CC-:B------:R-:W-:Y:S01]  /*8f80*/  FFMA.FTZ R155, R102, R9.reuse, -R92.reuse ;  /* 0x00000009669b7223 */ /* 0x180fe2000001085c */
[----:B------:R-:W-:Y:S01]  /*8f90*/  UMOV UR11, 0x40000040 ;  /* 0x40000040000b7882 */ /* 0x000fe20000000000 */
[-CC-:B------:R-:W-:Y:S01]  /*8fa0*/  FFMA.FTZ R98, R103, R9.reuse, -R92.reuse ;  /* 0x0000000967627223 */ /* 0x180fe2000001085c */
[-CC-:B------:R-:W-:Y:S01]  /*8fb0*/  FFMA.FTZ R100, R107, R9.reuse, -R92.reuse ;  /* 0x000000096b647223 */ /* 0x180fe2000001085c */
[----:B------:R-:W-:Y:S01]  /*8fc0*/  MUFU.EX2 R152, R152 ;  /* 0x0000009800987308 */ /* 0x000fe20000000800 */
[----:B------:R-:W-:Y:S01]  /*8fd0*/  FFMA.FTZ R102, R111, R9, -R92 ;  /* 0x000000096f667223 */ /* 0x000fe2000001085c */
[----:B------:R-:W-:-:S06]  /*8fe0*/  @!P1 PRMT R95, RZ, 0x654, R95 ;  /* 0x00000654ff5f9816 */ /* 0x000fcc000000005f */
        /* <DEDUP_REMOVED lines=10> */
[----:B------:R-:W3:Y:S08]  /*9090*/  MUFU.EX2 R113, R113 ;  /* 0x0000007100717308 */ /* 0x000ef00000000800 */
        /* <DEDUP_REMOVED lines=10> */
[----:B--2---:R-:W-:Y:S01]  /*9140*/  FADD.FTZ R106, R158, R7 ;  /* 0x000000079e6a7221 */ /* 0x004fe20000010000 */
[-CC-:B------:R-:W-:Y:S01]  /*9150*/  FFMA.FTZ R151, R110, R9.reuse, -R92.reuse ;  /* 0x000000096e977223 */ /* 0x180fe2000001085c */
[----:B------:R-:W-:Y:S01]  /*9160*/  HGMMA.64x128x16.F32 R24, R144, gdesc[UR8].tnspB, R24, gsb0 ;  /* 0x41e0000890187df0 */ /* 0x000fe20008000818 */
[----:B------:R-:W-:Y:S01]  /*9170*/  UIADD3 UR10, UR4, 0x200, URZ ;  /* 0x00000200040a7890 */ /* 0x000fe2000fffe03f */
[----:B------:R-:W-:Y:S01]  /*9180*/  MUFU.EX2 R148, R148 ;  /* 0x0000009400947308 */ /* 0x000fe20000000800 */
[----:B------:R-:W-:Y:S01]  /*9190*/  UMOV UR11, 0x40000040 ;  /* 0x40000040000b7882 */ /* 0x000fe20000000000 */
[----:B------:R-:W-:Y:S01]  /*91a0*/  FFMA.FTZ R104, R115, R9, -R92 ;  /* 0x0000000973687223 */ /* 0x000fe2000001085c */
[----:B------:R-:W-:Y:S01]  /*91b0*/  UMOV UR4, UR36 ;  /* 0x0000002400047c82 */ /* 0x000fe20008000000 */
[----:B0-----:R-:W-:-:S04]  /*91c0*/  F2FP.F16.F32.PACK_AB R158, R15, R158 ;  /* 0x0000009e0f9e723e */ /* 0x001fc800000000ff */
        /* <DEDUP_REMOVED lines=8> */
[----:B------:R-:W-:Y:S01]  /*9250*/  FADD.FTZ R2, -R8, R11 ;  /* 0x0000000b08027221 */ /* 0x000fe20000010100 */
[-CC-:B------:R-:W-:Y:S01]  /*9260*/  FFMA.FTZ R145, R114, R9.reuse, -R92.reuse ;  /* 0x0000000972917223 */ /* 0x180fe2000001085c */
[-CC-:B------:R-:W-:Y:S01]  /*9270*/  FFMA.FTZ R147, R118, R9.reuse, -R92.reuse ;  /* 0x0000000976937223 */ /* 0x180fe2000001085c */
[----:B------:R-:W-:Y:S01]  /*9280*/  HGMMA.64x128x16.F32 R24, R140, gdesc[UR8].tnspB, R24, gsb0 ;  /* 0x41e000088c187df0 */ /* 0x000fe20008000818 */
[-C--:B------:R-:W-:Y:S01]  /*9290*/  FMUL.FTZ R2, R2, R9.reuse ;  /* 0x0000000902027220 */ /* 0x080fe20000410000 */
[----:B------:R-:W-:Y:S01]  /*92a0*/  MUFU.EX2 R144, R144 ;  /* 0x0000009000907308 */ /* 0x000fe20000000800 */
[----:B------:R-:W-:-:S07]  /*92b0*/  FFMA.FTZ R92, R135, R9, -R92 ;  /* 0x00000009875c7223 */ /* 0x000fce000001085c */
[----:B------:R-:W-:Y:S08]  /*92c0*/  MUFU.EX2 R2, R2 ;  /* 0x0000000200027308 */ /* 0x000ff00000000800 */
[----:B------:R-:W-:Y:S08]  /*92d0*/  MUFU.EX2 R145, R145 ;  /* 0x0000009100917308 */ /* 0x000ff00000000800 */
[----:B------:R-:W-:Y:S08]  /*92e0*/  MUFU.EX2 R146, R146 ;  /* 0x0000009200927308 */ /* 0x000ff00000000800 */
[----:B------:R-:W-:Y:S08]  /*92f0*/  MUFU.EX2 R147, R147 ;  /* 0x0000009300937308 */ /* 0x000ff00000000800 */
[----:B------:R-:W0:Y:S08]  /*9300*/  MUFU.EX2 R11, R133 ;  /* 0x00000085000b7308 */ /* 0x000e300000000800 */
[----:B------:R-:W-:Y:S01]  /*9310*/  MUFU.EX2 R92, R92 ;  /* 0x0000005c005c7308 */ /* 0x000fe20000000800 */
[----:B------:R-:W-:-:S02]  /*9320*/  WARPGROUP.DEPBAR.LE gsb0, 0x0 ;  /* 0x00008000000079c5 */ /* 0x000fc40000010000 */
[----:B------:R-:W-:-:S05]  /*9330*/  WARPGROUP.ARRIVE ;  /* 0x00000000000079c5 */ /* 0x000fca0000000000 */
[----:B------:R-:W2:Y:S01]  /*9340*/  MUFU.EX2 R141, R122 ;  /* 0x0000007a008d7308 */ /* 0x000ea20000000800 */
[----:B-1----:R-:W-:Y:S02]  /*9350*/  F2FP.F16.F32.PACK_AB R140, R109, R12 ;  /* 0x0000000c6d8c723e */ /* 0x002fe400000000ff */
[----:B---3--:R-:W-:Y:S01]  /*9360*/  F2FP.F16.F32.PACK_AB R142, R113, R14 ;  /* 0x0000000e718e723e */ /* 0x008fe200000000ff */
[----:B------:R-:W-:Y:S01]  /*9370*/  HGMMA.64x128x16.F32 R24, R136, gdesc[UR4].tnspB, R24, gsb0 ;  /* 0x41e0000488187df0 */ /* 0x000fe20008000818 */
[----:B------:R-:W-:-:S03]  /*9380*/  UMOV UR6, UR38 ;  /* 0x0000002600067c82 */ /* 0x000fc60008000000 */
[----:B------:R-:W1:Y:S01]  /*9390*/  MUFU.EX2 R143, R126 ;  /* 0x0000007e008f7308 */ /* 0x000e620000000800 */
[----:B------:R-:W-:Y:S02]  /*93a0*/  WARPGROUP.DEPBAR.LE gsb0, 0x0 ;  /* 0x00008000000079c5 */ /* 0x000fe40000010000 */
[----:B------:R3:W-:Y:S05]  /*93b0*/  @!P1 SYNCS.ARRIVE.TRANS64.RED.A1T0 RZ, [R91+URZ], RZ ;  /* 0x000000ff5bff99a7 */ /* 0x0007ea000810043f */
[----:B------:R-:W4:Y:S01]  /*93c0*/  MUFU.EX2 R137, R130 ;  /* 0x0000008200897308 */ /* 0x000f220000000800 */
[----:B0-----:R-:W-:Y:S02]  /*93d0*/  F2FP.F16.F32.PACK_AB R138, R11, R88 ;  /* 0x000000580b8a723e */ /* 0x001fe400000000ff */
[----:B------:R-:W-:Y:S01]  /*93e0*/  F2FP.F16.F32.PACK_AB R136, R117, R20 ;  /* 0x000000147588723e */ /* 0x000fe200000000ff */
[----:B---3--:R-:W-:Y:S01]  /*93f0*/  FFMA.FTZ R91, R2, R6, R157 ;  /* 0x00000006025b7223 */ /* 0x008fe2000001009d */
[----:B------:R-:W-:-:S03]  /*9400*/  F2FP.F16.F32.PACK_AB R157, R90, R157 ;  /* 0x0000009d5a9d723e */ /* 0x000fc600000000ff */
[----:B------:R-:W0:Y:S01]  /*9410*/  MUFU.EX2 R139, R134 ;  /* 0x00000086008b7308 */ /* 0x000e220000000800 */
[----:B------:R3:W-:Y:S01]  /*9420*/  @!P1 SYNCS.ARRIVE.TRANS64.RED.A1T0 RZ, [R95+URZ], RZ ;  /* 0x000000ff5fff99a7 */ /* 0x0007e2000810043f */
[----:B------:R-:W-:Y:S01]  /*9430*/  FADD.FTZ R6, R90, R91 ;  /* 0x0000005b5a067221 */ /* 0x000fe20000010000 */
[----:B------:R-:W-:-:S03]  /*9440*/  FADD.FTZ R91, R15, R106 ;  /* 0x0000006a0f5b7221 */ /* 0x000fc60000010000 */
[----:B------:R-:W-:Y:S01]  /*9450*/  FADD.FTZ R7, R159, R6 ;  /* 0x000000069f077221 */ /* 0x000fe20000010000 */
[----:B------:R-:W-:Y:S01]  /*9460*/  FADD.FTZ R106, R152, R91 ;  /* 0x0000005b986a7221 */ /* 0x000fe20000010000 */
[C---:B------:R-:W-:Y:S02]  /*9470*/  F2FP.F16.F32.PACK_AB R152, R21.reuse, R152 ;  /* 0x000000981598723e */ /* 0x040fe400000000ff */
[C---:B------:R-:W-:Y:S01]  /*9480*/  FADD.FTZ R6, R94.reuse, R7 ;  /* 0x000000075e067221 */ /* 0x040fe20000010000 */
[----:B------:R-:W-:Y:S01]  /*9490*/  FADD.FTZ R91, R21, R106 ;  /* 0x0000006a155b7221 */ /* 0x000fe20000010000 */
        /* <DEDUP_REMOVED lines=35> */
[----:B------:R-:W-:-:S03]  /*96d0*/  FADD.FTZ R7, R109, R90 ;  /* 0x0000005a6d077221 */ /* 0x000fc60000010000 */
[----:B--2---:R-:W-:Y:S01]  /*96e0*/  FADD.FTZ R6, R141, R6 ;  /* 0x000000068d067221 */ /* 0x004fe20000010000 */
[----:B------:R-:W-:Y:S01]  /*96f0*/  FADD.FTZ R90, R14, R7 ;  /* 0x000000070e5a7221 */ /* 0x000fe20000010000 */
[C---:B------:R-:W-:Y:S02]  /*9700*/  F2FP.F16.F32.PACK_AB R141, R123.reuse, R141 ;  /* 0x0000008d7b8d723e */ /* 0x040fe400000000ff */
[----:B------:R-:W-:Y:S01]  /*9710*/  FADD.FTZ R6, R123, R6 ;  /* 0x000000067b067221 */ /* 0x000fe20000010000 */
[----:B------:R-:W-:-:S03]  /*9720*/  FADD.FTZ R7, R113, R90 ;  /* 0x0000005a71077221 */ /* 0x000fc60000010000 */
[----:B-1----:R-:W-:Y:S01]  /*9730*/  FADD.FTZ R6, R143, R6 ;  /* 0x000000068f067221 */ /* 0x002fe20000010000 */
[----:B------:R-:W-:Y:S01]  /*9740*/  FADD.FTZ R12, R20, R7 ;  /* 0x00000007140c7221 */ /* 0x000fe20000010000 */
[C---:B------:R-:W-:Y:S02]  /*9750*/  F2FP.F16.F32.PACK_AB R143, R127.reuse, R143 ;  /* 0x0000008f7f8f723e */ /* 0x040fe400000000ff */
[----:B------:R-:W-:Y:S01]  /*9760*/  FADD.FTZ R6, R127, R6 ;  /* 0x000000067f067221 */ /* 0x000fe20000010000 */
[----:B------:R-:W-:-:S03]  /*9770*/  FADD.FTZ R7, R117, R12 ;  /* 0x0000000c75077221 */ /* 0x000fc60000010000 */
[----:B----4-:R-:W-:Y:S01]  /*9780*/  FADD.FTZ R6, R137, R6 ;  /* 0x0000000689067221 */ /* 0x010fe20000010000 */
[----:B------:R-:W-:Y:S01]  /*9790*/  FADD.FTZ R12, R88, R7 ;  /* 0x00000007580c7221 */ /* 0x000fe20000010000 */
[C---:B------:R-:W-:Y:S02]  /*97a0*/  F2FP.F16.F32.PACK_AB R137, R131.reuse, R137 ;  /* 0x000000898389723e */ /* 0x040fe400000000ff */
[----:B------:R-:W-:Y:S01]  /*97b0*/  FADD.FTZ R6, R131, R6 ;  /* 0x0000000683067221 */ /* 0x000fe20000010000 */
[----:B------:R-:W-:Y:S01]  /*97c0*/  FADD.FTZ R7, R11, R12 ;  /* 0x0000000c0b077221 */ /* 0x000fe20000010000 */
[----:B------:R-:W-:Y:S02]  /*97d0*/  IMAD.MOV.U32 R11, RZ, RZ, R8 ;  /* 0x000000ffff0b7224 */ /* 0x000fe400078e0008 */
[----:B0-----:R-:W-:Y:S01]  /*97e0*/  FADD.FTZ R6, R139, R6 ;  /* 0x000000068b067221 */ /* 0x001fe20000010000 */
[----:B------:R-:W-:Y:S01]  /*97f0*/  F2FP.F16.F32.PACK_AB R139, R92, R139 ;  /* 0x0000008b5c8b723e */ /* 0x000fe200000000ff */
[----:B------:R-:W-:-:S02]  /*9800*/  IMAD.MOV.U32 R12, RZ, RZ, R3 ;  /* 0x000000ffff0c7224 */ /* 0x000fc400078e0003 */
[----:B------:R-:W-:Y:S01]  /*9810*/  FADD.FTZ R6, R92, R6 ;  /* 0x000000065c067221 */ /* 0x000fe20000010000 */
[----:B---3--:R-:W-:Y:S06]  /*9820*/  @P2 BRA `(.L_x_1189) ;  /* 0xffffffe4001c2947 */ /* 0x008fec000383ffff */
.L_x_1180:
[----:B------:R-:W-:-:S13]  /*9830*/  ISETP.GE.AND P2, PT, R10, UR61, PT ;  /* 0x0000003d0a007c0c */ /* 0x000fda000bf46270 */
[----:B------:R-:W-:Y:S05]  /*9840*/  @!P2 BRA `(.L_x_1190) ;  /* 0x0000002c0060a947 */ /* 0x000fea0003800000 */
[----:B------:R-:W-:Y:S01]  /*9850*/  IMAD.MOV.U32 R11, RZ, RZ, R8 ;  /* 0x000000ffff0b7224 */ /* 0x000fe200078e0008 */
[----:B------:R-:W-:Y:S01]  /*9860*/  UMOV UR6, UR38 ;  /* 0x0000002600067c82 */ /* 0x000fe20008000000 */
[----:B------:R-:W-:Y:S01]  /*9870*/  IMAD.MOV.U32 R12, RZ, RZ, R3 ;  /* 0x000000ffff0c7224 */ /* 0x000fe200078e0003 */
[----:B------:R-:W-:Y:S01]  /*9880*/  UMOV UR4, UR36 ;  /* 0x0000002400047c82 */ /* 0x000fe20008000000 */
[----:B------:R-:W-:Y:S01]  /*9890*/  ULDC UR58, c[0x0][0x9e4] ;  /* 0x00027900003a7ab9 */ /* 0x000fe20000000800 */
[----:B------:R-:W-:-:S05]  /*98a0*/  ULDC UR59, c[0x0][0x9dc] ;  /* 0x00027700003b7ab9 */ /* 0x000fca0000000800 */
.L_x_1207:
        /* <DEDUP_REMOVED lines=8> */
.L_x_1191:
[----:B------:R-:W-:Y:S01]  /*9930*/  ULEA UR5, UR36, UR37, 0x3 ;  /* 0x0000002524057291 */ /* 0x000fe2000f8e183f */
[----:B------:R-:W-:-:S05]  /*9940*/  IMAD.U32 R3, RZ, RZ, UR38 ;  /* 0x00000026ff037e24 */ /* 0x000fca000f8e00ff */
[----:B------:R-:W-:-:S04]  /*9950*/  SHF.L.U32 R3, R3, 0x1f, RZ ;  /* 0x0000001f03037819 */ /* 0x000fc800000006ff */
[----:B------:R0:W1:Y:S01]  /*9960*/  SYNCS.PHASECHK.TRANS64.TRYWAIT P2, [UR5+0x2a830], R3 ;  /* 0x02a83003ff0075a7 */ /* 0x0000620008040145 */
[----:B------:R-:W-:Y:S05]  /*9970*/  @!P0 BRA `(.L_x_1192) ;  /* 0x0000000000048947 */ /* 0x000fea0003800000 */
[----:B------:R-:W-:Y:S01]  /*9980*/  BPT.TRAP 0x1 ;  /* 0x000000040000795c */ /* 0x000fe20000300000 */
.L_x_1192:
[----:B-1----:R-:W-:Y:S05]  /*9990*/  @P2 BRA `(.L_x_1193) ;  /* 0x0000000000082947 */ /* 0x002fea0003800000 */
[----:B------:R-:W1:Y:S02]  /*99a0*/  SYNCS.PHASECHK.TRANS64.TRYWAIT P2, [UR5+0x2a830], R3 ;  /* 0x02a83003ff0075a7 */ /* 0x000e640008040145 */
[----:B-1----:R-:W-:Y:S05]  /*99b0*/  @!P2 BRA `(.L_x_1194) ;  /* 0x000000e000bca947 */ /* 0x002fea0003800000 */
.L_x_1193:
        /* <DEDUP_REMOVED lines=131> */
.L_x_1195:
[----:B------:R-:W-:Y:S01]  /*a1f0*/  ULEA UR5, UR4, UR37, 0x3 ;  /* 0x0000002504057291 */ /* 0x000fe2000f8e183f */
[----:B------:R-:W-:-:S05]  /*a200*/  IMAD.U32 R0, RZ, RZ, UR6 ;  /* 0x00000006ff007e24 */ /* 0x000fca000f8e00ff */
[----:B------:R-:W-:-:S04]  /*a210*/  SHF.L.U32 R0, R0, 0x1f, RZ ;  /* 0x0000001f00007819 */ /* 0x000fc800000006ff */
[----:B------:R2:W3:Y:S01]  /*a220*/  SYNCS.PHASECHK.TRANS64.TRYWAIT P2, [UR5+0x2a850], R0 ;  /* 0x02a85000ff0075a7 */ /* 0x0004e20008040145 */
[----:B------:R-:W-:Y:S05]  /*a230*/  @!P0 BRA `(.L_x_1196) ;  /* 0x0000000000048947 */ /* 0x000fea0003800000 */
[----:B------:R-:W-:Y:S01]  /*a240*/  BPT.TRAP 0x1 ;  /* 0x000000040000795c */ /* 0x000fe20000300000 */
.L_x_1196:
[----:B---3--:R-:W-:Y:S05]  /*a250*/  @P2 BRA `(.L_x_1197) ;  /* 0x0000000000082947 */ /* 0x008fea0003800000 */
[----:B------:R-:W3:Y:S02]  /*a260*/  SYNCS.PHASECHK.TRANS64.TRYWAIT P2, [UR5+0x2a850], R0 ;  /* 0x02a85000ff0075a7 */ /* 0x000ee40008040145 */
[----:B---3--:R-:W-:Y:S05]  /*a270*/  @!P2 BRA `(.L_x_1198) ;  /* 0x000000d800a4a947 */ /* 0x008fea0003800000 */
.L_x_1197:
[----:B------:R-:W-:Y:S01]  /*a280*/  UIADD3 UR6, UR37, 0x400, URZ ;  /* 0x0000040025067890 */ /* 0x000fe2000fffe03f */
[----:B------:R-:W-:Y:S01]  /*a290*/  WARPGROUP.ARRIVE ;  /* 0x00000000000079c5 */ /* 0x000fe20000000000 */
[----:B------:R-:W-:Y:S01]  /*a2a0*/  UMOV UR11, 0x40000040 ;  /* 0x40000040000b7882 */ /* 0x000fe20000000000 */
[----:B------:R-:W-:Y:S01]  /*a2b0*/  PLOP3.LUT P2, PT, PT, PT, UP0, 0x80, 0x0 ;  /* 0x000000000000781c */ /* 0x000fe20003f4f008 */
[----:B------:R-:W-:Y:S01]  /*a2c0*/  USHF.R.U32.HI UR6, URZ, 0x4, UR6 ;  /* 0x000000043f067899 */ /* 0x000fe20008011606 */
[----:B------:R-:W-:Y:S01]  /*a2d0*/  PLOP3.LUT P3, PT, PT, PT, UP0, 0x80, 0x0 ;  /* 0x000000000000781c */ /* 0x000fe20003f6f008 */
[----:B0-2---:R-:W-:Y:S01]  /*a2e0*/  IMAD.U32 R0, RZ, RZ, UR7 ;  /* 0x00000007ff007e24 */ /* 0x005fe2000f8e00ff */
[----:B------:R-:W-:Y:S01]  /*a2f0*/  ULDC UR14, c[0x0][0x9e0] ;  /* 0x00027800000e7ab9 */ /* 0x000fe20000000800 */
[----:B------:R-:W-:-:S03]  /*a300*/  ULOP3.LUT UR6, UR6, 0x3fff, URZ, 0xc0, !UPT ;  /* 0x00003fff06067892 */ /* 0x000fc6000f8ec03f */
[----:B------:R-:W-:Y:S01]  /*a310*/  @!P1 LEA R0, R0, UR37, 0x3 ;  /* 0x0000002500009c11 */ /* 0x000fe2000f8e18ff */
[----:B------:R-:W-:-:S04]  /*a320*/  ULOP3.LUT UR6, UR6, 0x3000000, URZ, 0xfc, !UPT ;  /* 0x0300000006067892 */ /* 0x000fc8000f8efc3f */
[----:B------:R-:W-:Y:S01]  /*a330*/  UIMAD UR4, UR4, 0x600, UR6 ;  /* 0x00000600040478a4 */ /* 0x000fe2000f8e0206 */
[----:B------:R-:W-:-:S05]  /*a340*/  @!P1 VIADD R0, R0, 0x2a840 ;  /* 0x0002a84000009836 */ /* 0x000fca0000000000 */
[----:B------:R-:W-:Y:S01]  /*a350*/  @!P1 PRMT R0, RZ, 0x654, R0 ;  /* 0x00000654ff009816 */ /* 0x000fe20000000000 */
        /* <DEDUP_REMOVED lines=24> */
[----:B------:R-:W-:Y:S01]  /*a4e0*/  @UP0 ULDC UR4, c[0x0][0x44c] ;  /* 0x0001130000040ab9 */ /* 0x000fe20000000800 */
[----:B------:R-:W-:Y:S02]  /*a4f0*/  WARPGROUP.DEPBAR.LE gsb0, 0x0 ;  /* 0x00008000000079c5 */ /* 0x000fe40000010000 */
[----:B------:R-:W-:-:S06]  /*a500*/  WARPGROUP.ARRIVE ;  /* 0x00000000000079c5 */ /* 0x000fcc0000000000 */
[----:B------:R-:W-:Y:S03]  /*a510*/  HGMMA.64x128x16.F32 R24, R136, gdesc[UR8].tnspB, R24, gsb0 ;  /* 0x41e0000888187df0 */ /* 0x000fe60008000818 */
[----:B------:R-:W-:Y:S02]  /*a520*/  WARPGROUP.DEPBAR.LE gsb0, 0x0 ;  /* 0x00008000000079c5 */ /* 0x000fe40000010000 */
[----:B------:R-:W-:Y:S01]  /*a530*/  VIADD R137, R19, UR39 ;  /* 0x0000002713897c36 */ /* 0x000fe20008000000 */
[----:B------:R0:W-:Y:S01]  /*a540*/  @!P1 SYNCS.ARRIVE.TRANS64.RED.A1T0 RZ, [R0+URZ], RZ ;  /* 0x000000ff00ff99a7 */ /* 0x0001e2000810043f */
[----:B------:R-:W-:Y:S02]  /*a550*/  IMAD R139, R10, -0x60, RZ ;  /* 0xffffffa00a8b7824 */ /* 0x000fe400078e02ff */
[----:B------:R-:W-:Y:S01]  /*a560*/  @P2 IMAD.HI.U32 R2, R137, UR4, RZ ;  /* 0x0000000489022c27 */ /* 0x000fe2000f8e00ff */
[----:B------:R-:W-:Y:S01]  /*a570*/  @UP0 ULDC UR4, c[0x0][0x450] ;  /* 0x0001140000040ab9 */ /* 0x000fe20000000800 */
[----:B------:R-:W-:-:S02]  /*a580*/  PLOP3.LUT P2, PT, PT, PT, UP1, 0x40, 0x0 ;  /* 0x000000000000781c */ /* 0x000fc40003f4e818 */
[----:B------:R-:W-:Y:S01]  /*a590*/  IMAD.IADD R9, R139, 0x1, -R18 ;  /* 0x000000018b097824 */ /* 0x000fe200078e0a12 */
[----:B------:R-:W-:Y:S01]  /*a5a0*/  @P3 SHF.R.U32.HI R137, RZ, UR4, R2 ;  /* 0x00000004ff893c19 */ /* 0x000fe20008011602 */
[----:B------:R-:W-:Y:S01]  /*a5b0*/  ULOP3.LUT UR4, URZ, UR59, URZ, 0x33, !UPT ;  /* 0x0000003b3f047292 */ /* 0x000fe2000f8e333f */
[----:B0-----:R-:W-:-:S03]  /*a5c0*/  IADD3 R0, -R18, 0x1, R139 ;  /* 0x0000000112007810 */ /* 0x001fc60007ffe18b */
[----:B------:R-:W0:Y:S01]  /*a5d0*/  SHFL.IDX PT, R2, R137, RZ, 0x1c1f ;  /* 0x001c1fff89027589 */ /* 0x000e2200000e0000 */
        /* <DEDUP_REMOVED lines=10> */
[----:B-1----:R-:W-:Y:S01]  /*a680*/  IMAD.U32 R8, RZ, RZ, UR58 ;  /* 0x0000003aff087e24 */ /* 0x002fe2000f8e00ff */
[----:B------:R-:W-:-:S04]  /*a690*/  LOP3.LUT R21, RZ, R0, RZ, 0x33, !PT ;  /* 0x00000000ff157212 */ /* 0x000fc800078e33ff */
[----:B------:R-:W-:-:S13]  /*a6a0*/  ISETP.NE.AND P2, PT, R8, 0x1, PT ;  /* 0x000000010800780c */ /* 0x000fda0003f45270 */
[----:B------:R-:W0:Y:S02]  /*a6b0*/  @P2 LDC.64 R2, c[0x0][0x9e8] ;  /* 0x00027a00ff022b82 */ /* 0x000e240000000a00 */
[----:B0-----:R-:W-:-:S05]  /*a6c0*/  @P2 IMAD.HI.U32 R2, R21, R2, RZ ;  /* 0x0000000215022227 */ /* 0x001fca00078e00ff */
[----:B------:R-:W-:-:S04]  /*a6d0*/  @P2 SHF.R.U32.HI R21, RZ, R3, R2 ;  /* 0x00000003ff152219 */ /* 0x000fc80000011602 */
[----:B------:R-:W-:Y:S01]  /*a6e0*/  LOP3.LUT R0, RZ, R21, RZ, 0x33, !PT ;  /* 0x00000015ff007212 */ /* 0x000fe200078e33ff */
[----:B------:R-:W-:Y:S06]  /*a6f0*/  BRA `(.L_x_1202) ;  /* 0x0000000000147947 */ /* 0x000fec0003800000 */
.L_x_1201:
[----:B-1----:R-:W-:-:S05]  /*a700*/  IMAD.U32 R8, RZ, RZ, UR58 ;  /* 0x0000003aff087e24 */ /* 0x002fca000f8e00ff */
[----:B------:R-:W-:-:S13]  /*a710*/  ISETP.NE.AND P2, PT, R8, 0x1, PT ;  /* 0x000000010800780c */ /* 0x000fda0003f45270 */
[----:B------:R-:W0:Y:S02]  /*a720*/  @P2 LDC.64 R2, c[0x0][0x9e8] ;  /* 0x00027a00ff022b82 */ /* 0x000e240000000a00 */
[----:B0-----:R-:W-:-:S05]  /*a730*/  @P2 IMAD.HI.U32 R2, R0, R2, RZ ;  /* 0x0000000200022227 */ /* 0x001fca00078e00ff */
[----:B------:R-:W-:-:S07]  /*a740*/  @P2 SHF.R.U32.HI R0, RZ, R3, R2 ;  /* 0x00000003ff002219 */ /* 0x000fce0000011602 */
.L_x_1202:
[----:B------:R-:W-:Y:S05]  /*a750*/  BSYNC B0 ;  /* 0x0000000000007941 */ /* 0x000fea0003800000 */
.L_x_1200:
[----:B------:R-:W-:-:S05]  /*a760*/  IMAD R0, R0, R8, R9 ;  /* 0x0000000800007224 */ /* 0x000fca00078e0209 */
[----:B------:R-:W-:Y:S02]  /*a770*/  VIADDMNMX R13, R0, R8, R13, PT ;  /* 0x00000008000d7246 */ /* 0x000fe4000380010d */
[----:B------:R-:W-:-:S07]  /*a780*/  VIMNMX R15, R15, R0, !PT ;  /* 0x000000000f0f7248 */ /* 0x000fce0007fe0100 */
.L_x_1199:
        /* <DEDUP_REMOVED lines=63> */
[----:B-1----:R-:W-:Y:S02]  /*ab80*/  FSEL R8, R113, -INF , !P4 ;  /* 0xff80000071087808 */ /* 0x002fe40006000000 */
        /* <DEDUP_REMOVED lines=69> */
.L_x_1205:
[----:B------:R-:W-:-:S05]  /*afe0*/  IMAD.U32 R150, RZ, RZ, UR58 ;  /* 0x0000003aff967e24 */ /* 0x000fca000f8e00ff */
[----:B------:R-:W-:-:S13]  /*aff0*/  ISETP.NE.AND P6, PT, R150, 0x1, PT ;  /* 0x000000019600780c */ /* 0x000fda0003fc5270 */
[----:B------:R-:W0:Y:S02]  /*b000*/  @P6 LDC.64 R2, c[0x0][0x9e8] ;  /* 0x00027a00ff026b82 */ /* 0x000e240000000a00 */
[----:B0-----:R-:W-:-:S05]  /*b010*/  @P6 IMAD.HI.U32 R2, R89, R2, RZ ;  /* 0x0000000259026227 */ /* 0x001fca00078e00ff */
[----:B------:R-:W-:-:S07]  /*b020*/  @P6 SHF.R.U32.HI R89, RZ, R3, R2 ;  /* 0x00000003ff596219 */ /* 0x000fce0000011602 */
.L_x_1206:
[----:B------:R-:W-:Y:S05]  /*b030*/  BSYNC B0 ;  /* 0x0000000000007941 */ /* 0x000fea0003800000 */
.L_x_1204:
[----:B------:R-:W-:-:S05]  /*b040*/  IMAD R2, R89, R150, R9 ;  /* 0x0000009659027224 */ /* 0x000fca00078e0209 */
[----:B------:R-:W-:Y:S02]  /*b050*/  VIADDMNMX R13, R2, R150, R13, PT ;  /* 0x00000096020d7246 */ /* 0x000fe4000380010d */
[----:B------:R-:W-:-:S07]  /*b060*/  VIMNMX R15, R15, R2, !PT ;  /* 0x000000020f0f7248 */ /* 0x000fce0007fe0100 */
.L_x_1203:
[C---:B------:R-:W-:Y:S01]  /*b070*/  ISETP.GT.AND P2, PT, R15.reuse, 0x1, !P2 ;  /* 0x000000010f00780c */ /* 0x040fe20005744270 */
[----:B------:R-:W0:Y:S01]  /*b080*/  LDC R9, c[0x0][0x988] ;  /* 0x00026200ff097b82 */ /* 0x000e220000000800 */
[----:B------:R-:W-:Y:S01]  /*b090*/  ISETP.GT.AND P3, PT, R15, 0x8, !P3 ;  /* 0x000000080f00780c */ /* 0x000fe20005f64270 */
[----:B------:R-:W-:Y:S01]  /*b0a0*/  UMOV UR6, UR38 ;  /* 0x0000002600067c82 */ /* 0x000fe20008000000 */
[C---:B------:R-:W-:Y:S01]  /*b0b0*/  ISETP.LT.OR P2, PT, R13.reuse, 0x2, P2 ;  /* 0x000000020d00780c */ /* 0x040fe20001741670 */
[----:B------:R-:W-:Y:S01]  /*b0c0*/  UMOV UR4, UR36 ;  /* 0x0000002400047c82 */ /* 0x000fe20008000000 */
        /* <DEDUP_REMOVED lines=134> */
[----:B------:R-:W-:Y:S01]  /*b930*/  FSEL R109, R3, RZ, P2 ;  /* 0x000000ff036d7208 */ /* 0x000fe20001000000 */
[--C-:B------:R-:W-:Y:S01]  /*b940*/  FFMA.FTZ R144, R144, R9, -R95.reuse ;  /* 0x0000000990907223 */ /* 0x100fe2000001085f */
[----:B------:R-:W-:Y:S01]  /*b950*/  FMNMX.FTZ R91, R150, R91, !PT ;  /* 0x0000005b965b7209 */ /* 0x000fe20007810000 */
[----:B------:R0:W-:Y:S01]  /*b960*/  MUFU.EX2 R89, R148 ;  /* 0x0000009400597308 */ /* 0x0001e20000000800 */
[-CC-:B------:R-:W-:Y:S01]  /*b970*/  FFMA.FTZ R138, R138, R9.reuse, -R95.reuse ;  /* 0x000000098a8a7223 */ /* 0x180fe2000001085f */
[--C-:B------:R-:W-:Y:S01]  /*b980*/  FFMA.FTZ R99, R14, R9, -R95.reuse ;  /* 0x000000090e637223 */ /* 0x100fe2000001085f */
[----:B------:R-:W-:Y:S01]  /*b990*/  FMNMX.FTZ R91, R158, R91, !PT ;  /* 0x0000005b9e5b7209 */ /* 0x000fe20007810000 */
[-CC-:B------:R-:W-:Y:S01]  /*b9a0*/  FFMA.FTZ R103, R92, R9.reuse, -R95.reuse ;  /* 0x000000095c677223 */ /* 0x180fe2000001085f */
[-CC-:B------:R-:W-:Y:S01]  /*b9b0*/  FFMA.FTZ R140, R140, R9.reuse, -R95.reuse ;  /* 0x000000098c8c7223 */ /* 0x180fe2000001085f */
[--C-:B------:R-:W-:Y:S01]  /*b9c0*/  FFMA.FTZ R14, R120, R9, -R95.reuse ;  /* 0x00000009780e7223 */ /* 0x100fe2000001085f */
[----:B------:R-:W-:Y:S01]  /*b9d0*/  FMNMX.FTZ R91, R106, R91, !PT ;  /* 0x0000005b6a5b7209 */ /* 0x000fe20007810000 */
[----:B------:R-:W-:Y:S01]  /*b9e0*/  MUFU.EX2 R90, R90 ;  /* 0x0000005a005a7308 */ /* 0x000fe20000000800 */
[-CC-:B0-----:R-:W-:Y:S01]  /*b9f0*/  FFMA.FTZ R148, R104, R9.reuse, -R95.reuse ;  /* 0x0000000968947223 */ /* 0x181fe2000001085f */
        /* <DEDUP_REMOVED lines=12> */
[----:B------:R1:W-:Y:S01]  /*bac0*/  MUFU.EX2 R93, R144 ;  /* 0x00000090005d7308 */ /* 0x0003e20000000800 */
[----:B0-----:R-:W-:Y:S02]  /*bad0*/  FFMA.FTZ R146, R116, R9, -R95 ;  /* 0x0000000974927223 */ /* 0x001fe4000001085f */
[----:B------:R-:W-:-:S04]  /*bae0*/  FMNMX.FTZ R97, R102, R97, !PT ;  /* 0x0000006166617209 */ /* 0x000fc80007810000 */
[----:B------:R-:W-:Y:S01]  /*baf0*/  FMNMX.FTZ R97, R122, R97, !PT ;  /* 0x000000617a617209 */ /* 0x000fe20007810000 */
[----:B------:R-:W-:Y:S01]  /*bb00*/  MUFU.EX2 R138, R138 ;  /* 0x0000008a008a7308 */ /* 0x000fe20000000800 */
[----:B-1----:R-:W-:Y:S02]  /*bb10*/  FFMA.FTZ R144, R112, R9, -R95 ;  /* 0x0000000970907223 */ /* 0x002fe4000001085f */
        /* <DEDUP_REMOVED lines=9> */
[----:B------:R-:W-:Y:S01]  /*bbb0*/  FMNMX.FTZ R0, R108, R97, !PT ;  /* 0x000000616c007209 */ /* 0x000fe20007810000 */
[----:B------:R-:W-:-:S04]  /*bbc0*/  FFMA.FTZ R97, R8, R9, -R95 ;  /* 0x0000000908617223 */ /* 0x000fc8000001085f */
[----:B------:R-:W0:Y:S01]  /*bbd0*/  SHFL.BFLY PT, R101, R0, 0x2, 0x1f ;  /* 0x0c401f0000657f89 */ /* 0x000e2200000e0000 */
[----:B------:R-:W-:Y:S08]  /*bbe0*/  MUFU.EX2 R13, R13 ;  /* 0x0000000d000d7308 */ /* 0x000ff00000000800 */
[----:B------:R-:W-:Y:S08]  /*bbf0*/  MUFU.EX2 R104, R104 ;  /* 0x0000006800687308 */ /* 0x000ff00000000800 */
[----:B------:R-:W-:Y:S01]  /*bc00*/  MUFU.EX2 R144, R144 ;  /* 0x0000009000907308 */ /* 0x000fe20000000800 */
[----:B0-----:R-:W-:Y:S01]  /*bc10*/  FMNMX.FTZ R8, R0, R101, !PT ;  /* 0x0000006500087209 */ /* 0x001fe20007810000 */
[----:B------:R-:W-:Y:S01]  /*bc20*/  FADD.FTZ R0, -R109, R12 ;  /* 0x0000000c6d007221 */ /* 0x000fe20000010100 */
[-CC-:B------:R-:W-:Y:S01]  /*bc30*/  FFMA.FTZ R101, R20, R9.reuse, -R95.reuse ;  /* 0x0000000914657223 */ /* 0x180fe2000001085f */
[-CC-:B------:R-:W-:Y:S01]  /*bc40*/  FFMA.FTZ R20, R128, R9.reuse, -R95.reuse ;  /* 0x0000000980147223 */ /* 0x180fe2000001085f */
[-C--:B------:R-:W-:Y:S01]  /*bc50*/  FFMA.FTZ R95, R88, R9.reuse, -R95 ;  /* 0x00000009585f7223 */ /* 0x080fe2000001085f */
[----:B------:R-:W0:Y:S01]  /*bc60*/  SHFL.BFLY PT, R107, R8, 0x1, 0x1f ;  /* 0x0c201f00086b7f89 */ /* 0x000e2200000e0000 */
[----:B------:R-:W-:Y:S01]  /*bc70*/  FMUL.FTZ R0, R0, R9 ;  /* 0x0000000900007220 */ /* 0x000fe20000410000 */
[----:B------:R-:W-:Y:S01]  /*bc80*/  IMAD.U32 R109, RZ, RZ, UR5 ;  /* 0x00000005ff6d7e24 */ /* 0x000fe2000f8e00ff */
[----:B------:R-:W-:Y:S03]  /*bc90*/  MUFU.EX2 R97, R97 ;  /* 0x0000006100617308 */ /* 0x000fe60000000800 */
[----:B------:R-:W-:-:S05]  /*bca0*/  @!P1 VIADD R109, R109, 0x2a860 ;  /* 0x0002a8606d6d9836 */ /* 0x000fca0000000000 */
[----:B------:R-:W1:Y:S01]  /*bcb0*/  MUFU.EX2 R0, R0 ;  /* 0x0000000000007308 */ /* 0x000e620000000800 */
[----:B------:R-:W-:-:S04]  /*bcc0*/  @!P1 PRMT R109, RZ, 0x654, R109 ;  /* 0x00000654ff6d9816 */ /* 0x000fc8000000006d */
[----:B------:R2:W-:Y:S03]  /*bcd0*/  @!P1 SYNCS.ARRIVE.TRANS64.RED.A1T0 RZ, [R109+URZ], RZ ;  /* 0x000000ff6dff99a7 */ /* 0x0005e6000810043f */
[----:B------:R-:W-:Y:S01]  /*bce0*/  MUFU.EX2 R146, R146 ;  /* 0x0000009200927308 */ /* 0x000fe20000000800 */
[----:B0-----:R-:W-:-:S07]  /*bcf0*/  FMNMX.FTZ R8, R8, R107, !PT ;  /* 0x0000006b08087209 */ /* 0x001fce0007810000 */
[----:B------:R-:W-:Y:S01]  /*bd00*/  MUFU.EX2 R99, R99 ;  /* 0x0000006300637308 */ /* 0x000fe20000000800 */
[C---:B------:R-:W-:Y:S01]  /*bd10*/  FSETP.NEU.FTZ.AND P2, PT, R8.reuse, -INF , PT ;  /* 0xff8000000800780b */ /* 0x040fe20003f5d000 */
[----:B------:R-:W-:Y:S01]  /*bd20*/  FMUL.FTZ R107, R8, R9 ;  /* 0x00000009086b7220 */ /* 0x000fe20000410000 */
[----:B-1----:R-:W-:-:S04]  /*bd30*/  FFMA.FTZ R7, R0, R7, R21 ;  /* 0x0000000700077223 */ /* 0x002fc80000010015 */
[----:B------:R-:W-:Y:S01]  /*bd40*/  FSEL R107, R107, RZ, P2 ;  /* 0x000000ff6b6b7208 */ /* 0x000fe20001000000 */
[----:B------:R-:W-:Y:S04]  /*bd50*/  MUFU.EX2 R14, R14 ;  /* 0x0000000e000e7308 */ /* 0x000fe80000000800 */
[-CC-:B------:R-:W-:Y:S01]  /*bd60*/  FFMA.FTZ R159, R2, R9.reuse, -R107.reuse ;  /* 0x00000009029f7223 */ /* 0x180fe2000001086b */
[----:B------:R-:W-:Y:S01]  /*bd70*/  FSEL R2, R8, RZ, P2 ;  /* 0x000000ff08027208 */ /* 0x000fe20001000000 */
[-CC-:B------:R-:W-:Y:S01]  /*bd80*/  FFMA.FTZ R157, R214, R9.reuse, -R107.reuse ;  /* 0x00000009d69d7223 */ /* 0x180fe2000001086b */
[-CC-:B------:R-:W-:Y:S01]  /*bd90*/  FFMA.FTZ R12, R210, R9.reuse, -R107.reuse ;  /* 0x00000009d20c7223 */ /* 0x180fe2000001086b */
[-CC-:B------:R-:W-:Y:S01]  /*bda0*/  FFMA.FTZ R88, R208, R9.reuse, -R107.reuse ;  /* 0x00000009d0587223 */ /* 0x180fe2000001086b */
[-C--:B------:R-:W-:Y:S01]  /*bdb0*/  FFMA.FTZ R145, R114, R9.reuse, -R107 ;  /* 0x0000000972917223 */ /* 0x080fe2000001086b */
[----:B------:R-:W-:Y:S01]  /*bdc0*/  FADD.FTZ R2, -R2, R11 ;  /* 0x0000000b02027221 */ /* 0x000fe20000010100 */
[----:B------:R-:W-:Y:S01]  /*bdd0*/  FADD.FTZ R114, R90, R7 ;  /* 0x000000075a727221 */ /* 0x000fe20000010000 */
[----:B------:R-:W-:Y:S01]  /*bde0*/  MUFU.EX2 R157, R157 ;  /* 0x0000009d009d7308 */ /* 0x000fe20000000800 */
[-CC-:B------:R-:W-:Y:S01]  /*bdf0*/  FFMA.FTZ R153, R152, R9.reuse, -R107.reuse ;  /* 0x0000000998997223 */ /* 0x180fe2000001086b */
[-C--:B------:R-:W-:Y:S01]  /*be00*/  FMUL.FTZ R2, R2, R9.reuse ;  /* 0x0000000902027220 */ /* 0x080fe20000410000 */
[----:B------:R-:W-:Y:S01]  /*be10*/  FADD.FTZ R7, R89, R114 ;  /* 0x0000007259077221 */ /* 0x000fe20000010000 */
[-CC-:B------:R-:W-:Y:S01]  /*be20*/  FFMA.FTZ R96, R206, R9.reuse, -R107.reuse ;  /* 0x00000009ce607223 */ /* 0x180fe2000001086b */
[-CC-:B------:R-:W-:Y:S01]  /*be30*/  FFMA.FTZ R155, R150, R9.reuse, -R107.reuse ;  /* 0x00000009969b7223 */ /* 0x180fe2000001086b */
[-C--:B------:R-:W-:Y:S01]  /*be40*/  FFMA.FTZ R112, R158, R9.reuse, -R107 ;  /* 0x000000099e707223 */ /* 0x080fe2000001086b */
[----:B------:R-:W-:Y:S01]  /*be50*/  FADD.FTZ R114, R136, R7 ;  /* 0x0000000788727221 */ /* 0x000fe20000010000 */
[----:B------:R-:W0:Y:S01]  /*be60*/  MUFU.EX2 R2, R2 ;  /* 0x0000000200027308 */ /* 0x000e220000000800 */
[-CC-:B------:R-:W-:Y:S01]  /*be70*/  FFMA.FTZ R149, R106, R9.reuse, -R107.reuse ;  /* 0x000000096a957223 */ /* 0x180fe2000001086b */
[-CC-:B------:R-:W-:Y:S01]  /*be80*/  FFMA.FTZ R106, R156, R9.reuse, -R107.reuse ;  /* 0x000000099c6a7223 */ /* 0x180fe2000001086b */
[----:B------:R-:W-:Y:S01]  /*be90*/  FADD.FTZ R11, R91, R114 ;  /* 0x000000725b0b7221 */ /* 0x000fe20000010000 */
[-CC-:B------:R-:W-:Y:S01]  /*bea0*/  FFMA.FTZ R151, R110, R9.reuse, -R107.reuse ;  /* 0x000000096e977223 */ /* 0x180fe2000001086b */
[-CC-:B------:R-:W-:Y:S01]  /*beb0*/  FFMA.FTZ R110, R154, R9.reuse, -R107.reuse ;  /* 0x000000099a6e7223 */ /* 0x180fe2000001086b */
[-CC-:B------:R-:W-:Y:S01]  /*bec0*/  FFMA.FTZ R98, R98, R9.reuse, -R107.reuse ;  /* 0x0000000962627223 */ /* 0x180fe2000001086b */
[-CC-:B------:R-:W-:Y:S01]  /*bed0*/  FFMA.FTZ R147, R118, R9.reuse, -R107.reuse ;  /* 0x0000000976937223 */ /* 0x180fe2000001086b */
[----:B------:R-:W1:Y:S01]  /*bee0*/  MUFU.EX2 R12, R12 ;  /* 0x0000000c000c7308 */ /* 0x000e620000000800 */
[-CC-:B------:R-:W-:Y:S01]  /*bef0*/  FFMA.FTZ R94, R94, R9.reuse, -R107.reuse ;  /* 0x000000095e5e7223 */ /* 0x180fe2000001086b */
[-CC-:B------:R-:W-:Y:S01]  /*bf00*/  FFMA.FTZ R141, R122, R9.reuse, -R107.reuse ;  /* 0x000000097a8d7223 */ /* 0x180fe2000001086b */
[--C-:B------:R-:W-:Y:S01]  /*bf10*/  FFMA.FTZ R126, R126, R9, -R107.reuse ;  /* 0x000000097e7e7223 */ /* 0x100fe2000001086b */
[----:B------:R-:W-:Y:S01]  /*bf20*/  F2FP.F16.F32.PACK_AB R156, R90, R21 ;  /* 0x000000155a9c723e */ /* 0x000fe200000000ff */
[-CC-:B------:R-:W-:Y:S01]  /*bf30*/  FFMA.FTZ R212, R212, R9.reuse, -R107.reuse ;  /* 0x00000009d4d47223 */ /* 0x180fe2000001086b */
[-CC-:B------:R-:W-:Y:S01]  /*bf40*/  FFMA.FTZ R130, R130, R9.reuse, -R107.reuse ;  /* 0x0000000982827223 */ /* 0x180fe2000001086b */
[-C--:B------:R-:W-:Y:S01]  /*bf50*/  FFMA.FTZ R100, R100, R9.reuse, -R107 ;  /* 0x0000000964647223 */ /* 0x080fe2000001086b */
[----:B------:R-:W3:Y:S01]  /*bf60*/  MUFU.EX2 R159, R159 ;  /* 0x0000009f009f7308 */ /* 0x000ee20000000800 */
[----:B0-----:R-:W-:Y:S01]  /*bf70*/  FFMA.FTZ R7, R2, R6, R157 ;  /* 0x0000000602077223 */ /* 0x001fe2000001009d */
[----:B------:R-:W-:Y:S01]  /*bf80*/  FADD.FTZ R6, R138, R11 ;  /* 0x0000000b8a067221 */ /* 0x000fe20000010000 */
[----:B------:R-:W-:Y:S01]  /*bf90*/  FFMA.FTZ R134, R134, R9, -R107 ;  /* 0x0000000986867223 */ /* 0x000fe2000001086b */
[C---:B------:R-:W-:Y:S01]  /*bfa0*/  ISETP.GT.AND P2, PT, R10.reuse, UR61, PT ;  /* 0x0000003d0a007c0c */ /* 0x040fe2000bf44270 */
[----:B------:R-:W-:-:S02]  /*bfb0*/  VIADD R10, R10, 0xffffffff ;  /* 0xffffffff0a0a7836 */ /* 0x000fc40000000000 */
[----:B------:R-:W-:Y:S01]  /*bfc0*/  FADD.FTZ R11, R93, R6 ;  /* 0x000000065d0b7221 */ /* 0x000fe20000010000 */
[-C--:B------:R-:W-:Y:S01]  /*bfd0*/  FFMA.FTZ R6, R102, R9.reuse, -R107 ;  /* 0x0000000966067223 */ /* 0x080fe2000001086b */
[----:B------:R-:W0:Y:S01]  /*bfe0*/  MUFU.EX2 R88, R88 ;  /* 0x0000005800587308 */ /* 0x000e220000000800 */
[----:B-1----:R-:W-:Y:S01]  /*bff0*/  FADD.FTZ R114, R12, R7 ;  /* 0x000000070c727221 */ /* 0x002fe20000010000 */
[----:B------:R-:W-:Y:S01]  /*c000*/  FADD.FTZ R11, R140, R11 ;  /* 0x0000000b8c0b7221 */ /* 0x000fe20000010000 */
[----:B------:R-:W-:Y:S01]  /*c010*/  FFMA.FTZ R107, R108, R9, -R107 ;  /* 0x000000096c6b7223 */ /* 0x000fe2000001086b */
[----:B------:R-:W-:Y:S02]  /*c020*/  F2FP.F16.F32.PACK_AB R154, R140, R93 ;  /* 0x0000005d8c9a723e */ /* 0x000fe400000000ff */
[----:B------:R-:W-:Y:S02]  /*c030*/  F2FP.F16.F32.PACK_AB R158, R136, R89 ;  /* 0x00000059889e723e */ /* 0x000fe400000000ff */
[----:B------:R-:W1:Y:S01]  /*c040*/  MUFU.EX2 R153, R153 ;  /* 0x0000009900997308 */ /* 0x000e620000000800 */
[----:B---3--:R-:W-:Y:S01]  /*c050*/  FADD.FTZ R7, R159, R114 ;  /* 0x000000729f077221 */ /* 0x008fe20000010000 */
[----:B------:R-:W-:Y:S01]  /*c060*/  FADD.FTZ R114, R148, R11 ;  /* 0x0000000b94727221 */ /* 0x000fe20000010000 */
[----:B------:R-:W-:-:S02]  /*c070*/  F2FP.F16.F32.PACK_AB R152, R138, R91 ;  /* 0x0000005b8a98723e */ /* 0x000fc400000000ff */
[----:B------:R-:W-:Y:S01]  /*c080*/  F2FP.F16.F32.PACK_AB R157, R12, R157 ;  /* 0x0000009d0c9d723e */ /* 0x000fe200000000ff */
[C---:B------:R-:W-:Y:S01]  /*c090*/  FADD.FTZ R114, R15.reuse, R114 ;  /* 0x000000720f727221 */ /* 0x040fe20000010000 */
[----:B------:R-:W-:Y:S01]  /*c0a0*/  F2FP.F16.F32.PACK_AB R148, R15, R148 ;  /* 0x000000940f94723e */ /* 0x000fe200000000ff */
[----:B------:R-:W3:Y:S01]  /*c0b0*/  MUFU.EX2 R96, R96 ;  /* 0x0000006000607308 */ /* 0x000ee20000000800 */
[----:B0-----:R-:W-:Y:S01]  /*c0c0*/  FADD.FTZ R102, R88, R7 ;  /* 0x0000000758667221 */ /* 0x001fe20000010000 */
[----:B------:R-:W-:Y:S01]  /*c0d0*/  FADD.FTZ R11, R13, R114 ;  /* 0x000000720d0b7221 */ /* 0x000fe20000010000 */
[----:B------:R-:W-:Y:S01]  /*c0e0*/  F2FP.F16.F32.PACK_AB R150, R104, R13 ;  /* 0x0000000d6896723e */ /* 0x000fe200000000ff */
[----:B------:R-:W-:Y:S01]  /*c0f0*/  IMAD.MOV.U32 R12, RZ, RZ, R3 ;  /* 0x000000ffff0c7224 */ /* 0x000fe200078e0003 */
[----:B------:R-:W-:Y:S01]  /*c100*/  F2FP.F16.F32.PACK_AB R159, R88, R159 ;  /* 0x0000009f589f723e */ /* 0x000fe200000000ff */
[----:B------:R-:W-:Y:S02]  /*c110*/  FADD.FTZ R11, R104, R11 ;  /* 0x0000000b680b7221 */ /* 0x000fe40000010000 */
[----:B------:R-:W0:Y:S01]  /*c120*/  MUFU.EX2 R155, R155 ;  /* 0x0000009b009b7308 */ /* 0x000e220000000800 */
[----:B-1----:R-:W-:Y:S01]  /*c130*/  FADD.FTZ R7, R153, R102 ;  /* 0x0000006699077221 */ /* 0x002fe20000010000 */
[----:B------:R-:W-:Y:S01]  /*c140*/  FADD.FTZ R114, R144, R11 ;  /* 0x0000000b90727221 */ /* 0x000fe20000010000 */
[----:B------:R-:W-:-:S03]  /*c150*/  F2FP.F16.F32.PACK_AB R144, R97, R144 ;  /* 0x000000906190723e */ /* 0x000fc600000000ff */
[----:B------:R-:W-:Y:S02]  /*c160*/  FADD.FTZ R11, R97, R114 ;  /* 0x00000072610b7221 */ /* 0x000fe40000010000 */
[----:B------:R-:W1:Y:S01]  /*c170*/  MUFU.EX2 R112, R112 ;  /* 0x0000007000707308 */ /* 0x000e620000000800 */
[----:B---3--:R-:W-:Y:S01]  /*c180*/  FADD.FTZ R102, R96, R7 ;  /* 0x0000000760667221 */ /* 0x008fe20000010000 */
[----:B------:R-:W-:Y:S01]  /*c190*/  FADD.FTZ R114, R146, R11 ;  /* 0x0000000b92727221 */ /* 0x000fe20000010000 */
[C---:B------:R-:W-:Y:S02]  /*c1a0*/  F2FP.F16.F32.PACK_AB R146, R99.reuse, R146 ;  /* 0x000000926392723e */ /* 0x040fe400000000ff */
[----:B------:R-:W-:Y:S01]  /*c1b0*/  F2FP.F16.F32.PACK_AB R153, R96, R153 ;  /* 0x000000996099723e */ /* 0x000fe200000000ff */
[----:B------:R-:W-:Y:S02]  /*c1c0*/  FADD.FTZ R11, R99, R114 ;  /* 0x00000072630b7221 */ /* 0x000fe40000010000 */
[----:B------:R-:W3:Y:S01]  /*c1d0*/  MUFU.EX2 R149, R149 ;  /* 0x0000009500957308 */ /* 0x000ee20000000800 */
[----:B0-----:R-:W-:-:S07]  /*c1e0*/  FADD.FTZ R7, R155, R102 ;  /* 0x000000669b077221 */ /* 0x001fce0000010000 */
[----:B------:R-:W0:Y:S01]  /*c1f0*/  MUFU.EX2 R106, R106 ;  /* 0x0000006a006a7308 */ /* 0x000e220000000800 */
[C---:B-1----:R-:W-:Y:S01]  /*c200*/  FADD.FTZ R102, R112.reuse, R7 ;  /* 0x0000000770667221 */ /* 0x042fe20000010000 */
[----:B------:R-:W-:-:S06]  /*c210*/  F2FP.F16.F32.PACK_AB R155, R112, R155 ;  /* 0x0000009b709b723e */ /* 0x000fcc00000000ff */
[----:B------:R-:W1:Y:S01]  /*c220*/  MUFU.EX2 R151, R151 ;  /* 0x0000009700977308 */ /* 0x000e620000000800 */
[----:B---3--:R-:W-:-:S07]  /*c230*/  FADD.FTZ R7, R149, R102 ;  /* 0x0000006695077221 */ /* 0x008fce0000010000 */
[----:B------:R-:W3:Y:S01]  /*c240*/  MUFU.EX2 R110, R110 ;  /* 0x0000006e006e7308 */ /* 0x000ee20000000800 */
[C---:B0-----:R-:W-:Y:S01]  /*c250*/  FADD.FTZ R102, R106.reuse, R7 ;  /* 0x000000076a667221 */ /* 0x041fe20000010000 */
[----:B------:R-:W-:-:S06]  /*c260*/  F2FP.F16.F32.PACK_AB R149, R106, R149 ;  /* 0x000000956a95723e */ /* 0x000fcc00000000ff */
[----:B------:R-:W0:Y:S01]  /*c270*/  MUFU.EX2 R145, R145 ;  /* 0x0000009100917308 */ /* 0x000e220000000800 */
[----:B-1----:R-:W-:Y:S01]  /*c280*/  FADD.FTZ R7, R151, R102 ;  /* 0x0000006697077221 */ /* 0x002fe20000010000 */
[----:B------:R-:W-:-:S06]  /*c290*/  FADD.FTZ R102, R14, R11 ;  /* 0x0000000b0e667221 */ /* 0x000fcc0000010000 */
[----:B------:R-:W1:Y:S01]  /*c2a0*/  MUFU.EX2 R98, R98 ;  /* 0x0000006200627308 */ /* 0x000e620000000800 */
[----:B---3--:R-:W-:-:S07]  /*c2b0*/  F2FP.F16.F32.PACK_AB R151, R110, R151 ;  /* 0x000000976e97723e */ /* 0x008fce00000000ff */
[----:B------:R-:W3:Y:S08]  /*c2c0*/  MUFU.EX2 R147, R147 ;  /* 0x0000009300937308 */ /* 0x000ef00000000800 */
[----:B------:R-:W4:Y:S08]  /*c2d0*/  MUFU.EX2 R6, R6 ;  /* 0x0000000600067308 */ /* 0x000f300000000800 */
[----:B--2---:R2:W-:Y:S08]  /*c2e0*/  MUFU.EX2 R109, R94 ;  /* 0x0000005e006d7308 */ /* 0x0045f00000000800 */
[----:B------:R-:W5:Y:S01]  /*c2f0*/  MUFU.EX2 R141, R141 ;  /* 0x0000008d008d7308 */ /* 0x000f620000000800 */
[----:B--2---:R-:W-:-:S04]  /*c300*/  FADD.FTZ R94, R110, R7 ;  /* 0x000000076e5e7221 */ /* 0x004fc80000010000 */
[----:B0-----:R-:W-:Y:S01]  /*c310*/  FADD.FTZ R7, R145, R94 ;  /* 0x0000005e91077221 */ /* 0x001fe20000010000 */
[C---:B-1----:R-:W-:Y:S02]  /*c320*/  F2FP.F16.F32.PACK_AB R145, R98.reuse, R145 ;  /* 0x000000916291723e */ /* 0x042fe400000000ff */
[----:B------:R-:W0:Y:S01]  /*c330*/  MUFU.EX2 R101, R101 ;  /* 0x0000006500657308 */ /* 0x000e220000000800 */
[----:B------:R-:W-:-:S04]  /*c340*/  FADD.FTZ R90, R98, R7 ;  /* 0x00000007625a7221 */ /* 0x000fc80000010000 */
[----:B---3--:R-:W-:Y:S01]  /*c350*/  FADD.FTZ R7, R147, R90 ;  /* 0x0000005a93077221 */ /* 0x008fe20000010000 */
[C---:B----4-:R-:W-:Y:S02]  /*c360*/  F2FP.F16.F32.PACK_AB R147, R6.reuse, R147 ;  /* 0x000000930693723e */ /* 0x050fe400000000ff */
[----:B------:R-:W1:Y:S01]  /*c370*/  MUFU.EX2 R142, R142 ;  /* 0x0000008e008e7308 */ /* 0x000e620000000800 */
[----:B------:R-:W-:-:S04]  /*c380*/  FADD.FTZ R90, R6, R7 ;  /* 0x00000007065a7221 */ /* 0x000fc80000010000 */
[----:B-----5:R-:W-:Y:S01]  /*c390*/  FADD.FTZ R90, R141, R90 ;  /* 0x0000005a8d5a7221 */ /* 0x020fe20000010000 */
[----:B------:R-:W-:Y:S02]  /*c3a0*/  F2FP.F16.F32.PACK_AB R141, R109, R141 ;  /* 0x0000008d6d8d723e */ /* 0x000fe400000000ff */
[----:B------:R-:W2:Y:S01]  /*c3b0*/  MUFU.EX2 R143, R126 ;  /* 0x0000007e008f7308 */ /* 0x000ea20000000800 */
[----:B0-----:R-:W-:Y:S01]  /*c3c0*/  FADD.FTZ R11, R101, R102 ;  /* 0x00000066650b7221 */ /* 0x001fe20000010000 */
[----:B------:R-:W-:Y:S01]  /*c3d0*/  FADD.FTZ R90, R109, R90 ;  /* 0x0000005a6d5a7221 */ /* 0x000fe20000010000 */
[----:B------:R-:W-:-:S05]  /*c3e0*/  F2FP.F16.F32.PACK_AB R140, R101, R14 ;  /* 0x0000000e658c723e */ /* 0x000fca00000000ff */
        /* <DEDUP_REMOVED lines=11> */
[----:B--2---:R-:W-:Y:S01]  /*c4a0*/  FADD.FTZ R94, R20, R11 ;  /* 0x0000000b145e7221 */ /* 0x004fe20000010000 */
[----:B------:R-:W-:-:S06]  /*c4b0*/  IMAD.MOV.U32 R11, RZ, RZ, R8 ;  /* 0x000000ffff0b7224 */ /* 0x000fcc00078e0008 */
        /* <DEDUP_REMOVED lines=11> */
[----:B-1----:R-:W-:Y:S01]  /*c570*/  FADD.FTZ R90, R139, R90 ;  /* 0x0000005a8b5a7221 */ /* 0x002fe20000010000 */
[C---:B--2---:R-:W-:Y:S01]  /*c580*/  FADD.FTZ R7, R95.reuse, R14 ;  /* 0x0000000e5f077221 */ /* 0x044fe20000010000 */
[----:B------:R-:W-:Y:S02]  /*c590*/  F2FP.F16.F32.PACK_AB R138, R95, R92 ;  /* 0x0000005c5f8a723e */ /* 0x000fe400000000ff */
[C---:B0-----:R-:W-:Y:S01]  /*c5a0*/  FADD.FTZ R6, R107.reuse, R90 ;  /* 0x0000005a6b067221 */ /* 0x041fe20000010000 */
[----:B------:R-:W-:Y:S01]  /*c5b0*/  F2FP.F16.F32.PACK_AB R139, R107, R139 ;  /* 0x0000008b6b8b723e */ /* 0x000fe200000000ff */
[----:B------:R-:W-:Y:S06]  /*c5c0*/  @P2 BRA `(.L_x_1207) ;  /* 0xffffffd000b82947 */ /* 0x000fec000383ffff */
.L_x_1190:
        /* <DEDUP_REMOVED lines=67> */
.L_x_1208:
[----:B------:R-:W-:Y:S01]  /*ca00*/  ULEA UR5, UR36, UR37, 0x3 ;  /* 0x0000002524057291 */ /* 0x000fe2000f8e183f */
[----:B------:R-:W-:-:S05]  /*ca10*/  IMAD.U32 R0, RZ, RZ, UR38 ;  /* 0x00000026ff007e24 */ /* 0x000fca000f8e00ff */
[----:B------:R-:W-:-:S04]  /*ca20*/  SHF.L.U32 R0, R0, 0x1f, RZ ;  /* 0x0000001f00007819 */ /* 0x000fc800000006ff */
[----:B------:R0:W1:Y:S01]  /*ca30*/  SYNCS.PHASECHK.TRANS64.TRYWAIT P2, [UR5+0x2a850], R0 ;  /* 0x02a85000ff0075a7 */ /* 0x0000620008040145 */
[----:B------:R-:W-:Y:S05]  /*ca40*/  @!P0 BRA `(.L_x_1209) ;  /* 0x0000000000048947 */ /* 0x000fea0003800000 */
[----:B------:R-:W-:Y:S01]  /*ca50*/  BPT.TRAP 0x1 ;  /* 0x000000040000795c */ /* 0x000fe20000300000 */
.L_x_1209:
[----:B-1----:R-:W-:Y:S05]  /*ca60*/  @P2 BRA `(.L_x_1210) ;  /* 0x0000000000082947 */ /* 0x002fea0003800000 */
[----:B------:R-:W1:Y:S02]  /*ca70*/  SYNCS.PHASECHK.TRANS64.TRYWAIT P0, [UR5+0x2a850], R0 ;  /* 0x02a85000ff0075a7 */ /* 0x000e640008000145 */
[----:B-1----:R-:W-:Y:S05]  /*ca80*/  @!P0 BRA `(.L_x_1211) ;  /* 0x000000b000b88947 */ /* 0x002fea0003800000 */
.L_x_1210:
[----:B------:R-:W-:Y:S01]  /*ca90*/  UIADD3 UR37, UR37, 0x400, URZ ;  /* 0x0000040025257890 */ /* 0x000fe2000fffe03f */
[----:B------:R-:W-:Y:S01]  /*caa0*/  WARPGROUP.ARRIVE ;  /* 0x00000000000079c5 */ /* 0x000fe20000000000 */
[----:B------:R-:W-:Y:S01]  /*cab0*/  UMOV UR7, 0x40000040 ;  /* 0x4000004000077882 */ /* 0x000fe20000000000 */
[----:B01----:R-:W0:Y:S01]  /*cac0*/  SHFL.BFLY PT, R0, R7, 0x2, 0x1f ;  /* 0x0c401f0007007f89 */ /* 0x003e2200000e0000 */
[----:B------:R-:W-:Y:S01]  /*cad0*/  USHF.R.U32.HI UR37, URZ, 0x4, UR37 ;  /* 0x000000043f257899 */ /* 0x000fe20008011625 */
[----:B------:R-:W-:Y:S01]  /*cae0*/  IMAD.U32 R10, RZ, RZ, UR5 ;  /* 0x00000005ff0a7e24 */ /* 0x000fe2000f8e00ff */
[----:B------:R-:W-:Y:S01]  /*caf0*/  R2UR UR8, R181 ;  /* 0x00000000b50872ca */ /* 0x000fe200000e0000 */
[----:B------:R-:W1:Y:S01]  /*cb00*/  SHFL.BFLY PT, R5, R6, 0x2, 0x1f ;  /* 0x0c401f0006057f89 */ /* 0x000e6200000e0000 */
[----:B------:R-:W-:Y:S01]  /*cb10*/  ULOP3.LUT UR37, UR37, 0x3fff, URZ, 0xc0, !UPT ;  /* 0x00003fff25257892 */ /* 0x000fe2000f8ec03f */
[----:B------:R-:W-:Y:S02]  /*cb20*/  @!P1 VIADD R10, R10, 0x2a860 ;  /* 0x0002a8600a0a9836 */ /* 0x000fe40000000000 */
[----:B------:R-:W-:Y:S01]  /*cb30*/  IMAD.MOV.U32 R4, RZ, RZ, RZ ;  /* 0x000000ffff047224 */ /* 0x000fe200078e00ff */
[----:B------:R-:W-:Y:S01]  /*cb40*/  ULOP3.LUT UR4, UR37, 0x3000000, URZ, 0xfc, !UPT ;  /* 0x0300000025047892 */ /* 0x000fe2000f8efc3f */
[----:B------:R-:W-:Y:S01]  /*cb50*/  IMAD.MOV.U32 R92, RZ, RZ, -0x800000 ;  /* 0xff800000ff5c7424 */ /* 0x000fe200078e00ff */
[----:B------:R-:W-:-:S02]  /*cb60*/  @!P1 PRMT R10, RZ, 0x654, R10 ;  /* 0x00000654ff0a9816 */ /* 0x000fc4000000000a */
[----:B------:R-:W-:Y:S02]  /*cb70*/  UIMAD UR4, UR36, 0x600, UR4 ;  /* 0x00000600240478a4 */ /* 0x000fe4000f8e0204 */
[----:B------:R-:W-:Y:S02]  /*cb80*/  UIADD3 UR36, UR36, 0x1, URZ ;  /* 0x0000000124247890 */ /* 0x000fe4000fffe03f */
[----:B------:R-:W-:Y:S02]  /*cb90*/  UIADD3 UR8, UR8, 0x1, URZ ;  /* 0x0000000108087890 */ /* 0x000fe4000fffe03f */
[----:B------:R-:W-:Y:S01]  /*cba0*/  UISETP.NE.AND UP0, UPT, UR36, 0x2, UPT ;  /* 0x000000022400788c */ /* 0x000fe2000bf05270 */
[----:B------:R-:W-:Y:S02]  /*cbb0*/  UMOV UR6, UR4 ;  /* 0x0000000400067c82 */ /* 0x000fe40008000000 */
[----:B------:R-:W-:Y:S01]  /*cbc0*/  HGMMA.64x128x16.F32 R24, R156, gdesc[UR4].tnspB, R24, gsb0 ;  /* 0x41e000049c187df0 */ /* 0x000fe20008000818 */
[----:B------:R-:W-:Y:S01]  /*cbd0*/  UIADD3 UR6, UR4, 0x80, URZ ;  /* 0x0000008004067890 */ /* 0x000fe2000fffe03f */
[----:B0-----:R-:W-:Y:S01]  /*cbe0*/  FADD.FTZ R0, R0, R7 ;  /* 0x0000000700007221 */ /* 0x001fe20000010000 */
[----:B------:R-:W-:Y:S01]  /*cbf0*/  UMOV UR7, 0x40000040 ;  /* 0x4000004000077882 */ /* 0x000fe20000000000 */
[----:B------:R-:W-:-:S02]  /*cc00*/  IMAD.U32 R181, RZ, RZ, UR8 ;  /* 0x00000008ffb57e24 */ /* 0x000fc4000f8e00ff */
[----:B-1----:R-:W-:Y:S01]  /*cc10*/  FADD.FTZ R2, R5, R6 ;  /* 0x0000000605027221 */ /* 0x002fe20000010000 */
[----:B------:R-:W-:Y:S01]  /*cc20*/  IMAD.MOV.U32 R6, RZ, RZ, RZ ;  /* 0x000000ffff067224 */ /* 0x000fe200078e00ff */
[----:B------:R-:W0:Y:S01]  /*cc30*/  SHFL.BFLY PT, R5, R0, 0x1, 0x1f ;  /* 0x0c201f0000057f89 */ /* 0x000e2200000e0000 */
[----:B------:R-:W-:-:S03]  /*cc40*/  USEL UR36, UR36, URZ, UP0 ;  /* 0x0000003f24247287 */ /* 0x000fc60008000000 */
[----:B------:R-:W1:Y:S01]  /*cc50*/  SHFL.BFLY PT, R11, R2, 0x1, 0x1f ;  /* 0x0c201f00020b7f89 */ /* 0x000e6200000e0000 */
[----:B0-----:R-:W-:Y:S01]  /*cc60*/  FADD.FTZ R12, R0, R5 ;  /* 0x00000005000c7221 */ /* 0x001fe20000010000 */
[----:B------:R-:W-:Y:S02]  /*cc70*/  IMAD.MOV.U32 R0, RZ, RZ, -0x800000 ;  /* 0xff800000ff007424 */ /* 0x000fe400078e00ff */
        /* <DEDUP_REMOVED lines=35> */
[----:B------:R-:W-:-:S04]  /*ceb0*/  USEL UR4, URZ, 0x1, UP0 ;  /* 0x000000013f047887 */ /* 0x000fc80008000000 */
[----:B------:R-:W-:Y:S01]  /*cec0*/  ULOP3.LUT UR38, UR38, UR4, URZ, 0x3c, !UPT ;  /* 0x0000000426267292 */ /* 0x000fe2000f8e3c3f */
        /* <DEDUP_REMOVED lines=69> */
.L_x_1141:
[----:B------:R-:W0:Y:S01]  /*d320*/  S2R R5, SR_CgaCtaId ;  /* 0x0000000000057919 */ /* 0x000e220000008800 */
[----:B------:R-:W-:Y:S01]  /*d330*/  MOV R16, 0x400 ;  /* 0x0000040000107802 */ /* 0x000fe20000000f00 */
[----:B------:R-:W-:Y:S01]  /*d340*/  BSSY B0, `(.L_x_1212) ;  /* 0x0000312000007945 */ /* 0x000fe20003800000 */
[----:B------:R-:W-:Y:S02]  /*d350*/  BAR.SYNC.DEFER_BLOCKING 0x5, 0x180 ;  /* 0x0146000000007b1d */ /* 0x000fe40000010000 */
[----:B0-----:R-:W-:-:S05]  /*d360*/  LEA R16, R5, R16, 0x18 ;  /* 0x0000001005107211 */ /* 0x001fca00078ec0ff */
[----:B------:R-:W0:Y:S02]  /*d370*/  LDS.128 R4, [R16+0x2a8d0] ;  /* 0x02a8d00010047984 */ /* 0x000e240000000c00 */
[----:B0-----:R-:W-:Y:S02]  /*d380*/  R2UR UR5, R5 ;  /* 0x00000000050572ca */ /* 0x001fe400000e0000 */
[----:B------:R-:W-:Y:S02]  /*d390*/  R2UR UR6, R6 ;  /* 0x00000000060672ca */ /* 0x000fe400000e0000 */
[----:B------:R-:W-:Y:S01]  /*d3a0*/  R2UR UR7, R7 ;  /* 0x00000000070772ca */ /* 0x000fe200000e0000 */
[----:B------:R-:W-:Y:S06]  /*d3b0*/  BAR.ARV 0x4, 0x180 ;  /* 0x0106000000007b1d */ /* 0x000fec0000002000 */
[----:B------:R-:W-:Y:S08]  /*d3c0*/  @P0 BRA `(.L_x_1213) ;  /* 0x0000002000ac0947 */ /* 0x000ff00003800000 */
[----:B------:R-:W0:Y:S01]  /*d3d0*/  S2R R5, SR_SWINHI ;  /* 0x0000000000057919 */ /* 0x000e220000002f00 */
[----:B------:R-:W-:Y:S01]  /*d3e0*/  R2UR UR12, R180 ;  /* 0x00000000b40c72ca */ /* 0x000fe200000e0000 */
[----:B------:R-:W-:Y:S01]  /*d3f0*/  ULDC.64 UR10, c[0x0][0xc00] ;  /* 0x00030000000a7ab9 */ /* 0x000fe20000000a00 */
[----:B------:R-:W-:Y:S01]  /*d400*/  ULDC.64 UR8, c[0x0][0xc00] ;  /* 0x0003000000087ab9 */ /* 0x000fe20000000a00 */
[----:B------:R-:W-:Y:S01]  /*d410*/  ULDC.64 UR16, c[0x0][0x208] ;  /* 0x0000820000107ab9 */ /* 0x000fe20000000a00 */
[----:B------:R-:W-:Y:S02]  /*d420*/  R2UR UR14, R161 ;  /* 0x00000000a10e72ca */ /* 0x000fe400000e0000 */
[----:B------:R-:W-:Y:S02]  /*d430*/  R2UR UR13, R162 ;  /* 0x00000000a20d72ca */ /* 0x000fe400000e0000 */
[----:B------:R-:W-:-:S05]  /*d440*/  R2UR UR20, R163 ;  /* 0x00000000a31472ca */ /* 0x000fca00000e0000 */
[----:B------:R-:W-:Y:S01]  /*d450*/  UIMAD.WIDE UR8, UR12, 0x4, UR8 ;  /* 0x000000040c0878a5 */ /* 0x000fe2000f8e0208 */
[----:B------:R-:W-:Y:S02]  /*d460*/  MOV R78, R16 ;  /* 0x00000010004e7202 */ /* 0x000fe40000000f00 */
[----:B0-----:R-:W-:-:S03]  /*d470*/  MOV R79, R5 ;  /* 0x00000005004f7202 */ /* 0x001fc60000000f00 */
[----:B------:R-:W-:-:S03]  /*d480*/  IMAD.WIDE R4, R200, 0x2, R78 ;  /* 0x00000002c8047825 */ /* 0x000fc600078e024e */
[C---:B------:R-:W-:Y:S02]  /*d490*/  LOP3.LUT R7, R4.reuse, 0x380, RZ, 0xc0, !PT ;  /* 0x0000038004077812 */ /* 0x040fe400078ec0ff */
[C---:B------:R-:W-:Y:S02]  /*d4a0*/  IADD3 R8, P5, R4.reuse, 0x40, RZ ;  /* 0x0000004004087810 */ /* 0x040fe40007fbe0ff */
[----:B------:R-:W-:Y:S02]  /*d4b0*/  SHF.R.U64 R7, R7, 0x3, RZ ;  /* 0x0000000307077819 */ /* 0x000fe400000012ff */
[C---:B------:R-:W-:Y:S01]  /*d4c0*/  IADD3 R17, P6, R4.reuse, 0x20, RZ ;  /* 0x0000002004117810 */ /* 0x040fe20007fde0ff */
[--C-:B------:R-:W-:Y:S01]  /*d4d0*/  IMAD.X R27, RZ, RZ, R5.reuse, P5 ;  /* 0x000000ffff1b7224 */ /* 0x100fe200028e0605 */
[C---:B------:R-:W-:Y:S02]  /*d4e0*/  IADD3 R31, P4, R4.reuse, 0x60, RZ ;  /* 0x00000060041f7810 */ /* 0x040fe40007f9e0ff */
[C---:B------:R-:W-:Y:S01]  /*d4f0*/  IADD3 R93, P3, R4.reuse, 0x4000, RZ ;  /* 0x00004000045d7810 */ /* 0x040fe20007f7e0ff */
[--C-:B------:R-:W-:Y:S01]  /*d500*/  IMAD.X R29, RZ, RZ, R5.reuse, P6 ;  /* 0x000000ffff1d7224 */ /* 0x100fe200030e0605 */
[C---:B------:R-:W-:Y:S01]  /*d510*/  IADD3 R97, P2, R4.reuse, 0x4020, RZ ;  /* 0x0000402004617810 */ /* 0x040fe20007f5e0ff */
[--C-:B------:R-:W-:Y:S01]  /*d520*/  IMAD.X R25, RZ, RZ, R5.reuse, P4 ;  /* 0x000000ffff197224 */ /* 0x100fe200020e0605 */
[C---:B------:R-:W-:Y:S01]  /*d530*/  IADD3 R99, P1, R4.reuse, 0x4040, RZ ;  /* 0x0000404004637810 */ /* 0x040fe20007f3e0ff */
[--C-:B------:R-:W-:Y:S01]  /*d540*/  IMAD.X R15, RZ, RZ, R5.reuse, P3 ;  /* 0x000000ffff0f7224 */ /* 0x100fe200018e0605 */
[----:B------:R-:W-:Y:S01]  /*d550*/  BAR.SYNC.DEFER_BLOCKING 0x1, 0x100 ;  /* 0x0044000000007b1d */ /* 0x000fe20000010000 */
[----:B------:R-:W-:Y:S01]  /*d560*/  IADD3 R96, P0, R4, 0x4060, RZ ;  /* 0x0000406004607810 */ /* 0x000fe20007f1e0ff */
[--C-:B------:R-:W-:Y:S01]  /*d570*/  IMAD.X R13, RZ, RZ, R5.reuse, P2 ;  /* 0x000000ffff0d7224 */ /* 0x100fe200010e0605 */
[----:B------:R-:W-:Y:S01]  /*d580*/  LOP3.LUT R4, R7, R4, RZ, 0x3c, !PT ;  /* 0x0000000407047212 */ /* 0x000fe200078e3cff */
[--C-:B------:R-:W-:Y:S01]  /*d590*/  IMAD.X R11, RZ, RZ, R5.reuse, P1 ;  /* 0x000000ffff0b7224 */ /* 0x100fe200008e0605 */
[----:B------:R-:W-:Y:S01]  /*d5a0*/  LOP3.LUT R7, R8, 0x380, RZ, 0xc0, !PT ;  /* 0x0000038008077812 */ /* 0x000fe200078ec0ff */
[----:B------:R-:W-:Y:S01]  /*d5b0*/  IMAD.X R9, RZ, RZ, R5, P0 ;  /* 0x000000ffff097224 */ /* 0x000fe200000e0605 */
[----:B------:R-:W-:-:S02]  /*d5c0*/  LOP3.LUT R6, R17, 0x380, RZ, 0xc0, !PT ;  /* 0x0000038011067812 */ /* 0x000fc400078ec0ff */
[----:B------:R-:W-:Y:S02]  /*d5d0*/  LOP3.LUT R10, R31, 0x380, RZ, 0xc0, !PT ;  /* 0x000003801f0a7812 */ /* 0x000fe400078ec0ff */
[----:B------:R-:W-:Y:S02]  /*d5e0*/  SHF.R.U64 R7, R7, 0x3, RZ ;  /* 0x0000000307077819 */ /* 0x000fe400000012ff */
[----:B------:R-:W-:Y:S02]  /*d5f0*/  LOP3.LUT R12, R93, 0x380, RZ, 0xc0, !PT ;  /* 0x000003805d0c7812 */ /* 0x000fe400078ec0ff */
[----:B------:R-:W-:Y:S02]  /*d600*/  SHF.R.U64 R6, R6, 0x3, RZ ;  /* 0x0000000306067819 */ /* 0x000fe400000012ff */
[----:B------:R-:W-:Y:S02]  /*d610*/  SHF.R.U64 R10, R10, 0x3, RZ ;  /* 0x000000030a0a7819 */ /* 0x000fe400000012ff */
[----:B------:R-:W-:-:S02]  /*d620*/  LOP3.LUT R26, R7, R8, RZ, 0x3c, !PT ;  /* 0x00000008071a7212 */ /* 0x000fc400078e3cff */
[----:B------:R-:W-:Y:S02]  /*d630*/  LOP3.LUT R8, R97, 0x380, RZ, 0xc0, !PT ;  /* 0x0000038061087812 */ /* 0x000fe400078ec0ff */
[----:B------:R-:W-:Y:S02]  /*d640*/  SHF.R.U64 R12, R12, 0x3, RZ ;  /* 0x000000030c0c7819 */ /* 0x000fe400000012ff */
[----:B------:R-:W-:Y:S02]  /*d650*/  LOP3.LUT R28, R6, R17, RZ, 0x3c, !PT ;  /* 0x00000011061c7212 */ /* 0x000fe400078e3cff */
[----:B------:R-:W-:Y:S02]  /*d660*/  LOP3.LUT R24, R10, R31, RZ, 0x3c, !PT ;  /* 0x0000001f0a187212 */ /* 0x000fe400078e3cff */
[----:B------:R-:W-:Y:S02]  /*d670*/  LOP3.LUT R10, R99, 0x380, RZ, 0xc0, !PT ;  /* 0x00000380630a7812 */ /* 0x000fe400078ec0ff */
[----:B------:R-:W-:-:S02]  /*d680*/  LOP3.LUT R17, R96, 0x380, RZ, 0xc0, !PT ;  /* 0x0000038060117812 */ /* 0x000fc400078ec0ff */
[----:B------:R-:W-:Y:S02]  /*d690*/  SHF.R.U64 R8, R8, 0x3, RZ ;  /* 0x0000000308087819 */ /* 0x000fe400000012ff */
[----:B------:R-:W-:Y:S02]  /*d6a0*/  LOP3.LUT R14, R12, R93, RZ, 0x3c, !PT ;  /* 0x0000005d0c0e7212 */ /* 0x000fe400078e3cff */
[----:B------:R-:W-:Y:S02]  /*d6b0*/  SHF.R.U64 R10, R10, 0x3, RZ ;  /* 0x000000030a0a7819 */ /* 0x000fe400000012ff */
[----:B------:R-:W-:Y:S02]  /*d6c0*/  SHF.R.U64 R17, R17, 0x3, RZ ;  /* 0x0000000311117819 */ /* 0x000fe400000012ff */
[----:B------:R-:W-:Y:S02]  /*d6d0*/  LOP3.LUT R12, R8, R97, RZ, 0x3c, !PT ;  /* 0x00000061080c7212 */ /* 0x000fe400078e3cff */
[----:B------:R-:W-:-:S02]  /*d6e0*/  MOV R30, R4 ;  /* 0x00000004001e7202 */ /* 0x000fc40000000f00 */
[----:B------:R-:W-:Y:S02]  /*d6f0*/  F2FP.F16.F32.PACK_AB R4, R3, R2 ;  /* 0x000000020304723e */ /* 0x000fe400000000ff */
        /* <DEDUP_REMOVED lines=9> */
[----:B------:R-:W-:Y:S02]  /*d790*/  MOV R99, R26 ;  /* 0x0000001a00637202 */ /* 0x000fe40000000f00 */
[----:B------:R-:W-:Y:S02]  /*d7a0*/  MOV R17, R24 ;  /* 0x0000001800117202 */ /* 0x000fe40000000f00 */
[----:B------:R-:W-:Y:S02]  /*d7b0*/  F2FP.F16.F32.PACK_AB R12, R33, R32 ;  /* 0x00000020210c723e */ /* 0x000fe400000000ff */
[----:B------:R-:W-:-:S02]  /*d7c0*/  F2FP.F16.F32.PACK_AB R13, R35, R34 ;  /* 0x00000022230d723e */ /* 0x000fc400000000ff */
[----:B------:R-:W-:Y:S02]  /*d7d0*/  F2FP.F16.F32.PACK_AB R14, R37, R36 ;  /* 0x00000024250e723e */ /* 0x000fe400000000ff */
[----:B------:R-:W-:Y:S02]  /*d7e0*/  F2FP.F16.F32.PACK_AB R15, R39, R38 ;  /* 0x00000026270f723e */ /* 0x000fe400000000ff */
[----:B------:R-:W-:Y:S02]  /*d7f0*/  F2FP.F16.F32.PACK_AB R24, R41, R40 ;  /* 0x000000282918723e */ /* 0x000fe400000000ff */
[----:B------:R-:W-:Y:S01]  /*d800*/  F2FP.F16.F32.PACK_AB R25, R43, R42 ;  /* 0x0000002a2b19723e */ /* 0x000fe200000000ff */
[----:B------:R-:W-:Y:S01]  /*d810*/  STSM.16.M88.4 [R100], R12 ;  /* 0x0000000c64007844 */ /* 0x000fe20000000200 */
[----:B------:R-:W-:Y:S02]  /*d820*/  F2FP.F16.F32.PACK_AB R26, R45, R44 ;  /* 0x0000002c2d1a723e */ /* 0x000fe400000000ff */
[----:B------:R-:W-:-:S02]  /*d830*/  F2FP.F16.F32.PACK_AB R27, R47, R46 ;  /* 0x0000002e2f1b723e */ /* 0x000fc400000000ff */
[----:B------:R-:W-:Y:S02]  /*d840*/  F2FP.F16.F32.PACK_AB R28, R49, R48 ;  /* 0x00000030311c723e */ /* 0x000fe400000000ff */
[----:B------:R-:W-:Y:S01]  /*d850*/  F2FP.F16.F32.PACK_AB R29, R51, R50 ;  /* 0x00000032331d723e */ /* 0x000fe200000000ff */
[----:B------:R-:W-:Y:S01]  /*d860*/  STSM.16.M88.4 [R99], R24 ;  /* 0x0000001863007844 */ /* 0x000fe20000000200 */
[----:B0-----:R-:W-:Y:S02]  /*d870*/  F2FP.F16.F32.PACK_AB R30, R53, R52 ;  /* 0x00000034351e723e */ /* 0x001fe400000000ff */
[----:B------:R-:W-:Y:S02]  /*d880*/  F2FP.F16.F32.PACK_AB R31, R55, R54 ;  /* 0x00000036371f723e */ /* 0x000fe400000000ff */
[----:B------:R-:W-:Y:S02]  /*d890*/  MOV R96, R10 ;  /* 0x0000000a00607202 */ /* 0x000fe40000000f00 */
[----:B------:R-:W-:Y:S01]  /*d8a0*/  MOV R93, R8 ;  /* 0x00000008005d7202 */ /* 0x000fe20000000f00 */
[----:B------:R0:W-:Y:S01]  /*d8b0*/  STSM.16.M88.4 [R17], R28 ;  /* 0x0000001c11007844 */ /* 0x0001e20000000200 */
[----:B------:R-:W-:-:S02]  /*d8c0*/  F2FP.F16.F32.PACK_AB R4, R57, R56 ;  /* 0x000000383904723e */ /* 0x000fc400000000ff */
[----:B------:R-:W-:Y:S02]  /*d8d0*/  F2FP.F16.F32.PACK_AB R5, R59, R58 ;  /* 0x0000003a3b05723e */ /* 0x000fe400000000ff */
[----:B------:R-:W-:Y:S02]  /*d8e0*/  F2FP.F16.F32.PACK_AB R6, R61, R60 ;  /* 0x0000003c3d06723e */ /* 0x000fe400000000ff */
[----:B------:R-:W-:Y:S02]  /*d8f0*/  F2FP.F16.F32.PACK_AB R7, R63, R62 ;  /* 0x0000003e3f07723e */ /* 0x000fe400000000ff */
[----:B------:R-:W-:Y:S02]  /*d900*/  F2FP.F16.F32.PACK_AB R8, R65, R64 ;  /* 0x000000404108723e */ /* 0x000fe400000000ff */
[----:B------:R-:W-:Y:S01]  /*d910*/  F2FP.F16.F32.PACK_AB R9, R67, R66 ;  /* 0x000000424309723e */ /* 0x000fe200000000ff */
[----:B------:R-:W-:Y:S01]  /*d920*/  STSM.16.M88.4 [R98], R4 ;  /* 0x0000000462007844 */ /* 0x000fe20000000200 */
[----:B------:R-:W-:-:S02]  /*d930*/  F2FP.F16.F32.PACK_AB R10, R69, R68 ;  /* 0x00000044450a723e */ /* 0x000fc400000000ff */
[----:B------:R-:W-:Y:S01]  /*d940*/  F2FP.F16.F32.PACK_AB R11, R71, R70 ;  /* 0x00000046470b723e */ /* 0x000fe200000000ff */
[----:B0-----:R-:W-:Y:S01]  /*d950*/  IMAD.U32 R28, RZ, RZ, UR8 ;  /* 0x00000008ff1c7e24 */ /* 0x001fe2000f8e00ff */
[----:B------:R-:W-:Y:S01]  /*d960*/  F2FP.F16.F32.PACK_AB R12, R73, R72 ;  /* 0x00000048490c723e */ /* 0x000fe200000000ff */
[----:B------:R-:W-:Y:S01]  /*d970*/  IMAD.U32 R29, RZ, RZ, UR9 ;  /* 0x00000009ff1d7e24 */ /* 0x000fe2000f8e00ff */
[----:B------:R-:W-:Y:S01]  /*d980*/  F2FP.F16.F32.PACK_AB R13, R75, R74 ;  /* 0x0000004a4b0d723e */ /* 0x000fe200000000ff */
[----:B------:R-:W-:Y:S01]  /*d990*/  STSM.16.M88.4 [R97], R8 ;  /* 0x0000000861007844 */ /* 0x000fe20000000200 */
[----:B------:R-:W-:Y:S01]  /*d9a0*/  F2FP.F16.F32.PACK_AB R14, R77, R76 ;  /* 0x0000004c4d0e723e */ /* 0x000fe200000000ff */
[----:B------:R-:W0:Y:S01]  /*d9b0*/  LDC.64 R30, c[0x0][0xc08] ;  /* 0x00030200ff1e7b82 */ /* 0x000e220000000a00 */
[----:B------:R-:W-:Y:S02]  /*d9c0*/  F2FP.F16.F32.PACK_AB R15, R95, R94 ;  /* 0x0000005e5f0f723e */ /* 0x000fe400000000ff */
[----:B------:R-:W-:-:S02]  /*d9d0*/  F2FP.F16.F32.PACK_AB R24, R81, R80 ;  /* 0x000000505118723e */ /* 0x000fc400000000ff */
[----:B------:R-:W-:Y:S01]  /*d9e0*/  F2FP.F16.F32.PACK_AB R25, R83, R82 ;  /* 0x000000525319723e */ /* 0x000fe200000000ff */
[----:B------:R-:W-:Y:S01]  /*d9f0*/  STSM.16.M88.4 [R96], R12 ;  /* 0x0000000c60007844 */ /* 0x000fe20000000200 */
[----:B------:R-:W-:Y:S02]  /*da00*/  F2FP.F16.F32.PACK_AB R26, R85, R84 ;  /* 0x00000054551a723e */ /* 0x000fe400000000ff */
[----:B------:R-:W-:Y:S02]  /*da10*/  F2FP.F16.F32.PACK_AB R27, R87, R86 ;  /* 0x00000056571b723e */ /* 0x000fe400000000ff */
[----:B------:R-:W-:-:S03]  /*da20*/  ISETP.NE.U32.AND P0, PT, RZ, UR10, PT ;  /* 0x0000000aff007c0c */ /* 0x000fc6000bf05070 */
[----:B------:R1:W-:Y:S01]  /*da30*/  STSM.16.M88.4 [R93], R24 ;  /* 0x000000185d007844 */ /* 0x0003e20000000200 */
[----:B------:R-:W-:Y:S01]  /*da40*/  BAR.SYNC.DEFER_BLOCKING 0x1, 0x100 ;  /* 0x0044000000007b1d */ /* 0x000fe20000010000 */
[----:B------:R-:W-:-:S07]  /*da50*/  ISETP.NE.AND.EX P0, PT, RZ, UR11, PT, P0 ;  /* 0x0000000bff007c0c */ /* 0x000fce000bf05300 */
[----:B-1----:R-:W1:Y:S06]  /*da60*/  LDC R93, c[0x0][0xbe8] ;  /* 0x0002fa00ff5d7b82 */ /* 0x002e6c0000000800 */
[----:B------:R-:W2:Y:S01]  /*da70*/  @P0 LDG.E R17, desc[UR16][R28.64] ;  /* 0x000000101c110981 */ /* 0x000ea2000c1e1900 */
[----:B0-----:R-:W-:Y:S02]  /*da80*/  ISETP.NE.U32.AND P1, PT, R30, RZ, PT ;  /* 0x000000ff1e00720c */ /* 0x001fe40003f25070 */
[----:B------:R-:W-:-:S11]  /*da90*/  R2UR UR4, R31 ;  /* 0x000000001f0472ca */ /* 0x000fd600000e0000 */
[----:B------:R-:W-:Y:S02]  /*daa0*/  VOTEU.ANY UP0, P1 ;  /* 0x00000000003f7886 */ /* 0x000fe40000800100 */
[----:B------:R-:W-:Y:S01]  /*dab0*/  UISETP.NE.AND.EX UP0, UPT, UR4, URZ, UPT, UP0 ;  /* 0x0000003f0400728c */ /* 0x000fe2000bf05300 */
[----:B-1----:R-:W-:Y:S02]  /*dac0*/  ISETP.NE.AND P1, PT, R93, 0x1, PT ;  /* 0x000000015d00780c */ /* 0x002fe40003f25270 */
[----:B------:R-:W-:Y:S02]  /*dad0*/  ULDC UR4, c[0x0][0xa88] ;  /* 0x0002a20000047ab9 */ /* 0x000fe40000000800 */
[----:B------:R-:W-:Y:S01]  /*dae0*/  IMAD.U32 R8, RZ, RZ, UR4 ;  /* 0x00000004ff087e24 */ /* 0x000fe2000f8e00ff */
[----:B------:R-:W-:Y:S01]  /*daf0*/  PLOP3.LUT P4, PT, PT, PT, UP0, 0x80, 0x0 ;  /* 0x000000000000781c */ /* 0x000fe20003f8f008 */
[----:B------:R-:W-:-:S04]  /*db00*/  ULDC UR4, c[0x0][0xad4] ;  /* 0x0002b50000047ab9 */ /* 0x000fc80000000800 */
[----:B------:R-:W-:Y:S02]  /*db10*/  @UP0 ULDC.64 UR8, c[0x0][0xc08] ;  /* 0x0003020000080ab9 */ /* 0x000fe40000000a00 */
[----:B------:R-:W-:Y:S01]  /*db20*/  @UP0 UIMAD.WIDE UR8, UR12, 0x4, UR8 ;  /* 0x000000040c0808a5 */ /* 0x000fe2000f8e0208 */
[----:B------:R-:W0:Y:S01]  /*db30*/  @P1 LDC R6, c[0x0][0xbec] ;  /* 0x0002fb00ff061b82 */ /* 0x000e220000000800 */
[----:B------:R-:W-:-:S04]  /*db40*/  UISETP.NE.AND UP0, UPT, UR14, URZ, UPT ;  /* 0x0000003f0e00728c */ /* 0x000fc8000bf05270 */
[----:B------:R-:W-:Y:S01]  /*db50*/  USEL UR4, UR14, UR4, UP0 ;  /* 0x000000040e047287 */ /* 0x000fe20008000000 */
[----:B------:R-:W-:Y:S02]  /*db60*/  IMAD.U32 R4, RZ, RZ, UR8 ;  /* 0x00000008ff047e24 */ /* 0x000fe4000f8e00ff */
[----:B------:R-:W1:Y:S01]  /*db70*/  @P1 LDC R9, c[0x0][0xbf0] ;  /* 0x0002fc00ff091b82 */ /* 0x000e620000000800 */
[----:B------:R-:W-:Y:S01]  /*db80*/  UISETP.GT.AND UP1, UPT, UR4, 0x1, UPT ;  /* 0x000000010400788c */ /* 0x000fe2000bf24270 */
[----:B------:R-:W-:Y:S01]  /*db90*/  IMAD.U32 R5, RZ, RZ, UR9 ;  /* 0x00000009ff057e24 */ /* 0x000fe2000f8e00ff */
[----:B------:R-:W-:Y:S02]  /*dba0*/  UMOV UR19, 0x9b8 ;  /* 0x000009b800137882 */ /* 0x000fe40000000000 */
[----:B------:R-:W-:Y:S02]  /*dbb0*/  USEL UR19, UR19, 0x978, UP1 ;  /* 0x0000097813137887 */ /* 0x000fe40008800000 */
[----:B------:R-:W-:Y:S01]  /*dbc0*/  UISETP.NE.U32.AND UP0, UPT, UR10, URZ, UPT ;  /* 0x0000003f0a00728c */ /* 0x000fe2000bf05070 */
[----:B------:R-:W-:Y:S01]  /*dbd0*/  VIADD R11, R19, UR39 ;  /* 0x00000027130b7c36 */ /* 0x000fe20008000000 */
[----:B------:R-:W-:Y:S01]  /*dbe0*/  USHF.R.S32.HI UR10, URZ, 0x1f, UR12 ;  /* 0x0000001f3f0a7899 */ /* 0x000fe2000801140c */
[----:B------:R0:W5:Y:S01]  /*dbf0*/  @P4 LDG.E R8, desc[UR16][R4.64] ;  /* 0x0000001004084981 */ /* 0x000162000c1e1900 */
[----:B------:R-:W-:Y:S01]  /*dc00*/  UISETP.NE.AND.EX UP0, UPT, UR11, URZ, UPT, UP0 ;  /* 0x0000003f0b00728c */ /* 0x000fe2000bf05300 */
[----:B------:R-:W-:Y:S01]  /*dc10*/  IMAD.MOV.U32 R7, RZ, RZ, R11 ;  /* 0x000000ffff077224 */ /* 0x000fe200078e000b */
[----:B------:R-:W-:Y:S01]  /*dc20*/  UMOV UR4, URZ ;  /* 0x0000003f00047c82 */ /* 0x000fe20008000000 */
[----:B------:R-:W-:-:S02]  /*dc30*/  USEL UR9, UR13, URZ, UP1 ;  /* 0x0000003f0d097287 */ /* 0x000fc40008800000 */
[----:B------:R-:W-:Y:S02]  /*dc40*/  USEL UR8, UR12, URZ, !UP0 ;  /* 0x0000003f0c087287 */ /* 0x000fe4000c000000 */
[----:B------:R-:W-:Y:S01]  /*dc50*/  USEL UR18, UR10, URZ, !UP0 ;  /* 0x0000003f0a127287 */ /* 0x000fe2000c000000 */
[----:B------:R-:W-:Y:S02]  /*dc60*/  ULDC.64 UR12, c[0x0][UR19+0x220] ;  /* 0x00008800130c7abb */ /* 0x000fe40008000a00 */
[----:B------:R-:W-:Y:S01]  /*dc70*/  ULDC.64 UR10, c[0x0][UR19+0x218] ;  /* 0x00008600130a7abb */ /* 0x000fe20008000a00 */
[----:B0-----:R-:W-:Y:S01]  /*dc80*/  @P1 IMAD.HI.U32 R4, R11, R6, RZ ;  /* 0x000000060b041227 */ /* 0x001fe200078e00ff */
[----:B------:R-:W-:Y:S01]  /*dc90*/  ULDC.64 UR14, c[0x0][UR19+0x228] ;  /* 0x00008a00130e7abb */ /* 0x000fe20008000a00 */
[----:B------:R-:W-:Y:S02]  /*dca0*/  UIMAD.WIDE.U32 UR16, UR10, UR20, URZ ;  /* 0x000000140a1072a5 */ /* 0x000fe4000f8e003f */
[----:B------:R-:W-:Y:S01]  /*dcb0*/  UIMAD UR13, UR13, UR8, URZ ;  /* 0x000000080d0d72a4 */ /* 0x000fe2000f8e023f */
[----:B-1----:R-:W-:Y:S01]  /*dcc0*/  @P1 SHF.R.U32.HI R7, RZ, R9, R4 ;  /* 0x00000009ff071219 */ /* 0x002fe20000011604 */
[----:B------:R-:W-:-:S02]  /*dcd0*/  UIMAD UR20, UR11, UR20, URZ ;  /* 0x000000140b1472a4 */ /* 0x000fc4000f8e023f */
[----:B------:R-:W-:Y:S02]  /*dce0*/  UIMAD.WIDE.U32 UR10, UR12, UR8, URZ ;  /* 0x000000080c0a72a5 */ /* 0x000fe4000f8e003f */
[----:B------:R-:W-:Y:S01]  /*dcf0*/  UIMAD.WIDE.U32 UR22, UR14, UR9, URZ ;  /* 0x000000090e1672a5 */ /* 0x000fe2000f8e003f */
[----:B------:R-:W-:Y:S01]  /*dd00*/  IMAD.MOV R6, RZ, RZ, -R7 ;  /* 0x000000ffff067224 */ /* 0x000fe200078e0a07 */
[----:B------:R-:W-:Y:S02]  /*dd10*/  UIMAD UR9, UR15, UR9, URZ ;  /* 0x000000090f0972a4 */ /* 0x000fe4000f8e023f */
[----:B------:R-:W-:Y:S01]  /*dd20*/  UIMAD UR13, UR12, UR18, UR13 ;  /* 0x000000120c0d72a4 */ /* 0x000fe2000f8e020d */
[----:B------:R-:W-:Y:S01]  /*dd30*/  IMAD R9, R93, R6, R11 ;  /* 0x000000065d097224 */ /* 0x000fe200078e020b */
[----:B------:R-:W-:Y:S01]  /*dd40*/  UIADD3 UR20, UR17, UR20, URZ ;  /* 0x0000001411147290 */ /* 0x000fe2000fffe03f */
[----:B------:R-:W-:Y:S02]  /*dd50*/  IMAD.U32 R4, RZ, RZ, UR22 ;  /* 0x00000016ff047e24 */ /* 0x000fe4000f8e00ff */
[----:B------:R-:W-:Y:S01]  /*dd60*/  IMAD.U32 R5, RZ, RZ, UR23 ;  /* 0x00000017ff057e24 */ /* 0x000fe2000f8e00ff */
[----:B------:R-:W-:-:S02]  /*dd70*/  SHF.R.S32.HI R5, RZ, 0x1f, R7 ;  /* 0x0000001fff057819 */ /* 0x000fc40000011407 */
[----:B------:R-:W-:Y:S02]  /*dd80*/  SHF.R.S32.HI R6, RZ, 0x1f, R9 ;  /* 0x0000001fff067819 */ /* 0x000fe40000011409 */
[----:B--2---:R-:W-:-:S13]  /*dd90*/  @P0 R2UR UR4, R17 ;  /* 0x00000000110402ca */ /* 0x004fda00000e0000 */
[----:B------:R-:W-:Y:S02]  /*dda0*/  UIADD3 UR16, UP0, UP2, UR10, UR16, UR4 ;  /* 0x000000100a107290 */ /* 0x000fe4000fa1e004 */
[----:B------:R-:W-:Y:S02]  /*ddb0*/  UIADD3 UR10, UR23, UR9, URZ ;  /* 0x00000009170a7290 */ /* 0x000fe4000fffe03f */
[----:B------:R-:W-:Y:S02]  /*ddc0*/  UIADD3 UR9, UR11, UR13, URZ ;  /* 0x0000000d0b097290 */ /* 0x000fe4000fffe03f */
[----:B------:R-:W-:Y:S01]  /*ddd0*/  USHF.R.S32.HI UR14, URZ, 0x1f, UR4 ;  /* 0x0000001f3f0e7899 */ /* 0x000fe20008011404 */
[----:B------:R-:W-:Y:S01]  /*dde0*/  IADD3 R4, P2, P3, R7, UR16, R4 ;  /* 0x0000001007047c10 */ /* 0x000fe2000fb5e004 */
[----:B------:R-:W-:Y:S01]  /*ddf0*/  IMAD.U32 R10, RZ, RZ, UR10 ;  /* 0x0000000aff0a7e24 */ /* 0x000fe2000f8e00ff */
[----:B------:R-:W-:Y:S01]  /*de00*/  ULDC.64 UR10, c[0x0][UR19+0x210] ;  /* 0x00008400130a7abb */ /* 0x000fe20008000a00 */
[----:B------:R-:W-:Y:S01]  /*de10*/  UIADD3.X UR9, UR9, UR20, UR14, UP0, UP2 ;  /* 0x0000001409097290 */ /* 0x000fe200087e440e */
[----:B------:R-:W-:Y:S01]  /*de20*/  IMAD R7, R9, UR11, RZ ;  /* 0x0000000b09077c24 */ /* 0x000fe2000f8e02ff */
[----:B------:R-:W-:Y:S01]  /*de30*/  ULDC.64 UR12, c[0x0][0xba8] ;  /* 0x0002ea00000c7ab9 */ /* 0x000fe20000000a00 */
[----:B------:R-:W-:Y:S01]  /*de40*/  @!UP1 ULDC UR12, c[0x0][0xb50] ;  /* 0x0002d400000c9ab9 */ /* 0x000fe20000000800 */
[----:B------:R-:W-:Y:S01]  /*de50*/  @!UP1 ULDC UR13, c[0x0][0xb54] ;  /* 0x0002d500000d9ab9 */ /* 0x000fe20000000800 */
[----:B------:R-:W-:Y:S01]  /*de60*/  IMAD R7, R6, UR10, R7 ;  /* 0x0000000a06077c24 */ /* 0x000fe2000f8e0207 */
[----:B------:R-:W-:-:S03]  /*de70*/  IADD3.X R5, R5, UR9, R10, P2, P3 ;  /* 0x0000000905057c10 */ /* 0x000fc600097e640a */
[----:B------:R-:W-:-:S04]  /*de80*/  IMAD.WIDE.U32 R4, R9, UR10, R4 ;  /* 0x0000000a09047c25 */ /* 0x000fc8000f8e0004 */
[----:B------:R-:W-:Y:S01]  /*de90*/  IMAD.IADD R5, R5, 0x1, R7 ;  /* 0x0000000105057824 */ /* 0x000fe200078e0207 */
[----:B------:R-:W-:-:S04]  /*dea0*/  LEA R9, P2, R4, UR12, 0x2 ;  /* 0x0000000c04097c11 */ /* 0x000fc8000f8410ff */
[----:B------:R-:W-:Y:S01]  /*deb0*/  LEA.HI.X R10, R4, UR13, R5, 0x2, P2 ;  /* 0x0000000d040a7c11 */ /* 0x000fe200090f1405 */
[----:B------:R-:W-:Y:S08]  /*dec0*/  @P4 BRA `(.L_x_1214) ;  /* 0x0000000000144947 */ /* 0x000ff00003800000 */
[----:B------:R-:W-:Y:S05]  /*ded0*/  @!P0 BRA `(.L_x_1214) ;  /* 0x0000000000108947 */ /* 0x000fea0003800000 */
[----:B------:R-:W-:Y:S02]  /*dee0*/  ULDC.64 UR10, c[0x0][0x208] ;  /* 0x00008200000a7ab9 */ /* 0x000fe40000000a00 */
[----:B------:R-:W2:Y:S04]  /*def0*/  LDG.E R5, desc[UR10][R28.64] ;  /* 0x0000000a1c057981 */ /* 0x000ea8000c1e1900 */
[----:B-----5:R-:W2:Y:S02]  /*df00*/  LDG.E R8, desc[UR10][R28.64+0x4] ;  /* 0x0000040a1c087981 */ /* 0x020ea4000c1e1900 */
[----:B--2---:R-:W-:-:S07]  /*df10*/  IMAD.IADD R8, R8, 0x1, -R5 ;  /* 0x0000000108087824 */ /* 0x004fce00078e0a05 */
.L_x_1214:
[----:B------:R-:W-:Y:S01]  /*df20*/  SHFL.IDX PT, R4, R9, RZ, 0x1c1f ;  /* 0x001c1fff09047589 */ /* 0x000fe200000e0000 */
[----:B------:R-:W-:Y:S01]  /*df30*/  VIADD R12, R199, UR39 ;  /* 0x00000027c70c7c36 */ /* 0x000fe20008000000 */
[----:B------:R-:W-:Y:S01]  /*df40*/  LOP3.LUT P0, RZ, R182, 0x3, RZ, 0xc0, !PT ;  /* 0x00000003b6ff7812 */ /* 0x000fe2000780c0ff */
[----:B-----5:R-:W-:Y:S01]  /*df50*/  IMAD R17, R8, R93, RZ ;  /* 0x0000005d08117224 */ /* 0x020fe200078e02ff */
[----:B------:R-:W0:Y:S01]  /*df60*/  SHFL.IDX PT, R5, R10, RZ, 0x1c1f ;  /* 0x001c1fff0a057589 */ /* 0x000e2200000e0000 */
[C---:B------:R-:W-:Y:S01]  /*df70*/  VIADD R24, R12.reuse, 0x8 ;  /* 0x000000080c187836 */ /* 0x040fe20000000000 */
[----:B------:R-:W-:Y:S02]  /*df80*/  ULDC.64 UR10, c[0x0][0x208] ;  /* 0x00008200000a7ab9 */ /* 0x000fe40000000a00 */
[----:B------:R-:W-:Y:S01]  /*df90*/  SHFL.IDX PT, R6, R9, 0x1, 0x1c1f ;  /* 0x003c1f0009067f89 */ /* 0x000fe200000e0000 */
[-C--:B------:R-:W-:Y:S02]  /*dfa0*/  ISETP.GE.OR P2, PT, R12, R17.reuse, P0 ;  /* 0x000000110c00720c */ /* 0x080fe40000746670 */
[----:B------:R-:W-:Y:S01]  /*dfb0*/  ISETP.GE.OR P0, PT, R24, R17, P0 ;  /* 0x000000111800720c */ /* 0x000fe20000706670 */
[----:B------:R-:W1:Y:S10]  /*dfc0*/  SHFL.IDX PT, R7, R10, 0x1, 0x1c1f ;  /* 0x003c1f000a077f89 */ /* 0x000e7400000e0000 */
[----:B0-----:R0:W-:Y:S04]  /*dfd0*/  @!P2 ST.E desc[UR10][R4.64], R92 ;  /* 0x0000005c0400a985 */ /* 0x0011e8000c10190a */
[----:B-1----:R0:W-:Y:S01]  /*dfe0*/  @!P0 ST.E desc[UR10][R6.64], R0 ;  /* 0x0000000006008985 */ /* 0x0021e2000c10190a */
[----:B------:R-:W-:-:S13]  /*dff0*/  PLOP3.LUT P0, PT, PT, PT, UP1, 0x80, 0x0 ;  /* 0x000000000000781c */ /* 0x000fda0003f0f018 */
[----:B0-----:R-:W-:Y:S05]  /*e000*/  @P0 BRA `(.L_x_1215) ;  /* 0x0000000800a40947 */ /* 0x001fea0003800000 */
[----:B------:R-:W-:Y:S01]  /*e010*/  IMAD R3, R179, 0x40, R22 ;  /* 0x00000040b3037824 */ /* 0x000fe200078e0216 */
[----:B------:R-:W-:Y:S01]  /*e020*/  ULDC.64 UR12, c[0x0][0xaa0] ;  /* 0x0002a800000c7ab9 */ /* 0x000fe20000000a00 */
[----:B------:R-:W-:Y:S01]  /*e030*/  R2UR UR15, R163 ;  /* 0x00000000a30f72ca */ /* 0x000fe200000e0000 */
[----:B------:R-:W0:Y:S01]  /*e040*/  @P1 LDC R45, c[0x0][0xbf0] ;  /* 0x0002fc00ff2d1b82 */ /* 0x000e220000000800 */
[----:B------:R-:W-:Y:S01]  /*e050*/  IMAD.WIDE R78, R3, 0x2, R78 ;  /* 0x00000002034e7825 */ /* 0x000fe200078e024e */
[----:B------:R-:W-:Y:S02]  /*e060*/  ULDC.64 UR10, c[0x0][0x208] ;  /* 0x00008200000a7ab9 */ /* 0x000fe40000000a00 */
[C---:B------:R-:W-:Y:S02]  /*e070*/  IADD3 R9, P6, R78.reuse, 0x1000, RZ ;  /* 0x000010004e097810 */ /* 0x040fe40007fde0ff */
[----:B------:R-:W-:Y:S02]  /*e080*/  IADD3 R13, P5, R78, 0x2000, RZ ;  /* 0x000020004e0d7810 */ /* 0x000fe40007fbe0ff */
[----:B------:R-:W-:-:S02]  /*e090*/  LOP3.LUT R8, R9, 0x380, RZ, 0xc0, !PT ;  /* 0x0000038009087812 */ /* 0x000fc400078ec0ff */
[----:B------:R-:W-:Y:S02]  /*e0a0*/  IADD3 R25, P4, R78, 0x3000, RZ ;  /* 0x000030004e197810 */ /* 0x000fe40007f9e0ff */
[----:B------:R-:W-:Y:S02]  /*e0b0*/  SHF.R.U64 R8, R8, 0x3, RZ ;  /* 0x0000000308087819 */ /* 0x000fe400000012ff */
[----:B------:R-:W-:Y:S02]  /*e0c0*/  IADD3 R29, P3, R78, 0x4000, RZ ;  /* 0x000040004e1d7810 */ /* 0x000fe40007f7e0ff */
[----:B------:R-:W-:Y:S01]  /*e0d0*/  LOP3.LUT R8, R8, R9, RZ, 0x3c, !PT ;  /* 0x0000000908087212 */ /* 0x000fe200078e3cff */
[----:B------:R-:W-:Y:S01]  /*e0e0*/  IMAD.X R9, RZ, RZ, R79, P6 ;  /* 0x000000ffff097224 */ /* 0x000fe200030e064f */
[C---:B------:R-:W-:Y:S02]  /*e0f0*/  IADD3 R3, P6, R78.reuse, 0x7000, RZ ;  /* 0x000070004e037810 */ /* 0x040fe40007fde0ff */
[----:B------:R-:W-:-:S02]  /*e100*/  IADD3 R33, P2, R78, 0x5000, RZ ;  /* 0x000050004e217810 */ /* 0x000fc40007f5e0ff */
[----:B------:R-:W-:Y:S01]  /*e110*/  IADD3 R37, P0, R78, 0x6000, RZ ;  /* 0x000060004e257810 */ /* 0x000fe20007f1e0ff */
[----:B------:R-:W-:Y:S01]  /*e120*/  IMAD.X R41, RZ, RZ, R79, P6 ;  /* 0x000000ffff297224 */ /* 0x000fe200030e064f */
[----:B------:R-:W-:Y:S01]  /*e130*/  LOP3.LUT R0, R3, 0x380, RZ, 0xc0, !PT ;  /* 0x0000038003007812 */ /* 0x000fe200078ec0ff */
[----:B------:R-:W-:Y:S01]  /*e140*/  UIMAD UR9, UR14, UR12, URZ ;  /* 0x0000000c0e0972a4 */ /* 0x000fe2000f8e023f */
[----:B------:R-:W-:Y:S01]  /*e150*/  LOP3.LUT R12, R13, 0x380, RZ, 0xc0, !PT ;  /* 0x000003800d0c7812 */ /* 0x000fe200078ec0ff */
[----:B------:R-:W5:Y:S01]  /*e160*/  LD.E.128 R8, desc[UR10][R8.64] ;  /* 0x0000000a08087980 */ /* 0x000f62000c101d00 */
[----:B------:R-:W-:Y:S02]  /*e170*/  LOP3.LUT R24, R25, 0x380, RZ, 0xc0, !PT ;  /* 0x0000038019187812 */ /* 0x000fe400078ec0ff */
[----:B------:R-:W-:Y:S02]  /*e180*/  LOP3.LUT R28, R29, 0x380, RZ, 0xc0, !PT ;  /* 0x000003801d1c7812 */ /* 0x000fe400078ec0ff */
[----:B------:R-:W-:-:S02]  /*e190*/  LOP3.LUT R32, R33, 0x380, RZ, 0xc0, !PT ;  /* 0x0000038021207812 */ /* 0x000fc400078ec0ff */
[----:B------:R-:W-:Y:S02]  /*e1a0*/  LOP3.LUT R36, R37, 0x380, RZ, 0xc0, !PT ;  /* 0x0000038025247812 */ /* 0x000fe400078ec0ff */
[----:B------:R-:W-:Y:S02]  /*e1b0*/  SHF.R.U64 R0, R0, 0x3, RZ ;  /* 0x0000000300007819 */ /* 0x000fe400000012ff */
[----:B------:R-:W-:Y:S02]  /*e1c0*/  LOP3.LUT R5, R78, 0x380, RZ, 0xc0, !PT ;  /* 0x000003804e057812 */ /* 0x000fe400078ec0ff */
[----:B------:R-:W-:Y:S02]  /*e1d0*/  SHF.R.U64 R12, R12, 0x3, RZ ;  /* 0x000000030c0c7819 */ /* 0x000fe400000012ff */
[----:B------:R-:W-:Y:S02]  /*e1e0*/  SHF.R.U64 R24, R24, 0x3, RZ ;  /* 0x0000000318187819 */ /* 0x000fe400000012ff */
[----:B------:R-:W-:-:S02]  /*e1f0*/  SHF.R.U64 R28, R28, 0x3, RZ ;  /* 0x000000031c1c7819 */ /* 0x000fc400000012ff */
[----:B------:R-:W-:Y:S02]  /*e200*/  SHF.R.U64 R32, R32, 0x3, RZ ;  /* 0x0000000320207819 */ /* 0x000fe400000012ff */
[----:B------:R-:W-:Y:S02]  /*e210*/  SHF.R.U64 R36, R36, 0x3, RZ ;  /* 0x0000000324247819 */ /* 0x000fe400000012ff */
[----:B------:R-:W-:Y:S02]  /*e220*/  LOP3.LUT R40, R0, R3, RZ, 0x3c, !PT ;  /* 0x0000000300287212 */ /* 0x000fe400078e3cff */
[----:B------:R-:W-:Y:S01]  /*e230*/  SHF.R.U64 R5, R5, 0x3, RZ ;  /* 0x0000000305057819 */ /* 0x000fe200000012ff */
[----:B------:R-:W1:Y:S01]  /*e240*/  @P1 LDC R3, c[0x0][0xbec] ;  /* 0x0002fb00ff031b82 */ /* 0x000e620000000800 */
        /* <DEDUP_REMOVED lines=10> */
[----:B------:R-:W-:Y:S01]  /*e2f0*/  LOP3.LUT R78, R5, R78, RZ, 0x3c, !PT ;  /* 0x0000004e054e7212 */ /* 0x000fe200078e3cff */
[----:B------:R-:W5:Y:S01]  /*e300*/  LD.E.128 R12, desc[UR10][R12.64] ;  /* 0x0000000a0c0c7980 */ /* 0x000f62000c101d00 */
[----:B------:R-:W-:-:S03]  /*e310*/  UIMAD UR9, UR4, UR13, UR9 ;  /* 0x0000000d040972a4 */ /* 0x000fc6000f8e0209 */
[----:B------:R2:W5:Y:S04]  /*e320*/  LD.E.128 R4, desc[UR10][R78.64] ;  /* 0x0000000a4e047980 */ /* 0x000568000c101d00 */
[----:B------:R-:W5:Y:S04]  /*e330*/  LD.E.128 R24, desc[UR10][R24.64] ;  /* 0x0000000a18187980 */ /* 0x000f68000c101d00 */
[----:B------:R-:W5:Y:S04]  /*e340*/  LD.E.128 R28, desc[UR10][R28.64] ;  /* 0x0000000a1c1c7980 */ /* 0x000f68000c101d00 */
[----:B------:R-:W5:Y:S04]  /*e350*/  LD.E.128 R32, desc[UR10][R32.64] ;  /* 0x0000000a20207980 */ /* 0x000f68000c101d00 */
[----:B------:R-:W5:Y:S04]  /*e360*/  LD.E.128 R36, desc[UR10][R36.64] ;  /* 0x0000000a24247980 */ /* 0x000f68000c101d00 */
[----:B------:R-:W5:Y:S01]  /*e370*/  LD.E.128 R40, desc[UR10][R40.64] ;  /* 0x0000000a28287980 */ /* 0x000f62000c101d00 */
[----:B------:R-:W-:Y:S01]  /*e380*/  UIMAD.WIDE.U32 UR10, UR4, UR12, URZ ;  /* 0x0000000c040a72a5 */ /* 0x000fe2000f8e003f */
[----:B------:R-:W-:-:S02]  /*e390*/  IMAD R0, R160, 0x20, R179 ;  /* 0x00000020a0007824 */ /* 0x000fc400078e02b3 */
[----:B------:R-:W-:Y:S01]  /*e3a0*/  ULDC.64 UR12, c[0x0][0xae8] ;  /* 0x0002ba00000c7ab9 */ /* 0x000fe20000000a00 */
[----:B------:R-:W-:Y:S01]  /*e3b0*/  UIADD3 UR11, UR11, UR9, URZ ;  /* 0x000000090b0b7290 */ /* 0x000fe2000fffe03f */
[----:B------:R-:W-:Y:S01]  /*e3c0*/  VIADD R44, R0, UR39 ;  /* 0x00000027002c7c36 */ /* 0x000fe20008000000 */
[----:B------:R-:W-:Y:S01]  /*e3d0*/  @!PT LDS RZ, [RZ] ;  /* 0x00000000fffff984 */ /* 0x000fe20000000800 */
[----:B------:R-:W-:Y:S01]  /*e3e0*/  @!PT LDS RZ, [RZ] ;  /* 0x00000000fffff984 */ /* 0x000fe20000000800 */
[----:B------:R-:W-:Y:S01]  /*e3f0*/  @!PT LDS RZ, [RZ] ;  /* 0x00000000fffff984 */ /* 0x000fe20000000800 */
[----:B------:R-:W-:Y:S01]  /*e400*/  @!PT LDS RZ, [RZ] ;  /* 0x00000000fffff984 */ /* 0x000fe20000000800 */
[----:B------:R3:W-:Y:S06]  /*e410*/  MEMBAR.ALL.CTA ;  /* 0x0000000000007992 */ /* 0x0007ec0000008000 */
[----:B---3--:R-:W3:Y:S01]  /*e420*/  FENCE.VIEW.ASYNC.S ;  /* 0x00000000000073c6 */ /* 0x008ee20000000000 */
[----:B------:R-:W-:-:S02]  /*e430*/  UIMAD.WIDE.U32 UR10, UR15, UR12, UR10 ;  /* 0x0000000c0f0a72a5 */ /* 0x000fc4000f8e000a */
[----:B------:R-:W-:Y:S02]  /*e440*/  USHF.R.S32.HI UR4, URZ, 0x1f, UR8 ;  /* 0x0000001f3f047899 */ /* 0x000fe40008011408 */
[----:B------:R-:W-:Y:S01]  /*e450*/  UIMAD UR11, UR15, UR13, UR11 ;  /* 0x0000000d0f0b72a4 */ /* 0x000fe2000f8e020b */
[----:B-1----:R-:W-:Y:S02]  /*e460*/  @P1 IMAD.HI.U32 R0, R44, R3, RZ ;  /* 0x000000032c001227 */ /* 0x002fe400078e00ff */
[----:B------:R-:W-:Y:S02]  /*e470*/  ULDC.64 UR12, c[0x0][0xaf0] ;  /* 0x0002bc00000c7ab9 */ /* 0x000fe40000000a00 */
[----:B------:R-:W-:Y:S01]  /*e480*/  UIMAD UR4, UR4, UR12, URZ ;  /* 0x0000000c040472a4 */ /* 0x000fe2000f8e023f */
[----:B------:R-:W-:Y:S01]  /*e490*/  IMAD.MOV.U32 R21, RZ, RZ, R44 ;  /* 0x000000ffff157224 */ /* 0x000fe200078e002c */
[----:B0-----:R-:W-:Y:S02]  /*e4a0*/  @P1 SHF.R.U32.HI R21, RZ, R45, R0 ;  /* 0x0000002dff151219 */ /* 0x001fe40000011600 */
[----:B------:R-:W-:-:S02]  /*e4b0*/  UIMAD UR4, UR8, UR13, UR4 ;  /* 0x0000000d080472a4 */ /* 0x000fc4000f8e0204 */
[----:B------:R-:W-:Y:S01]  /*e4c0*/  UIMAD.WIDE.U32 UR8, UR8, UR12, UR10 ;  /* 0x0000000c080872a5 */ /* 0x000fe2000f8e000a */
[--C-:B------:R-:W-:Y:S01]  /*e4d0*/  SHF.R.S32.HI R0, RZ, 0x1f, R21.reuse ;  /* 0x0000001fff007819 */ /* 0x100fe20000011415 */
[----:B------:R-:W-:Y:S01]  /*e4e0*/  IMAD.MOV R20, RZ, RZ, -R21 ;  /* 0x000000ffff147224 */ /* 0x000fe200078e0a15 */
[----:B------:R-:W-:Y:S01]  /*e4f0*/  ULDC.64 UR10, c[0x0][0xae0] ;  /* 0x0002b800000a7ab9 */ /* 0x000fe20000000a00 */
[----:B------:R-:W-:Y:S02]  /*e500*/  UIADD3 UR4, UR9, UR4, URZ ;  /* 0x0000000409047290 */ /* 0x000fe4000fffe03f */
[----:B------:R-:W-:Y:S02]  /*e510*/  IMAD R0, R0, UR10, RZ ;  /* 0x0000000a00007c24 */ /* 0x000fe4000f8e02ff */
[----:B------:R-:W-:Y:S02]  /*e520*/  IMAD R93, R93, R20, R44 ;  /* 0x000000145d5d7224 */ /* 0x000fe400078e022c */
[----:B------:R-:W-:-:S02]  /*e530*/  IMAD.U32 R3, RZ, RZ, UR9 ;  /* 0x00000009ff037e24 */ /* 0x000fc4000f8e00ff */
[----:B------:R-:W-:Y:S01]  /*e540*/  IMAD.U32 R2, RZ, RZ, UR8 ;  /* 0x00000008ff027e24 */ /* 0x000fe2000f8e00ff */
[----:B------:R-:W-:Y:S01]  /*e550*/  ULDC.64 UR8, c[0x0][0xad8] ;  /* 0x0002b60000087ab9 */ /* 0x000fe20000000a00 */
[----:B------:R-:W-:Y:S02]  /*e560*/  IMAD.U32 R3, RZ, RZ, UR4 ;  /* 0x00000004ff037e24 */ /* 0x000fe4000f8e00ff */
[C---:B------:R-:W-:Y:S01]  /*e570*/  IMAD R45, R21.reuse, UR11, R0 ;  /* 0x0000000b152d7c24 */ /* 0x040fe2000f8e0200 */
[----:B------:R-:W-:Y:S01]  /*e580*/  SHF.R.S32.HI R0, RZ, 0x1f, R93 ;  /* 0x0000001fff007819 */ /* 0x000fe2000001145d */
[----:B------:R-:W-:-:S04]  /*e590*/  IMAD.WIDE.U32 R2, R21, UR10, R2 ;  /* 0x0000000a15027c25 */ /* 0x000fc8000f8e0002 */
[----:B------:R-:W-:Y:S02]  /*e5a0*/  IMAD.IADD R3, R3, 0x1, R45 ;  /* 0x0000000103037824 */ /* 0x000fe400078e022d */
[----:B------:R-:W-:Y:S02]  /*e5b0*/  IMAD R20, R0, UR8, RZ ;  /* 0x0000000800147c24 */ /* 0x000fe4000f8e02ff */
[----:B------:R-:W-:Y:S02]  /*e5c0*/  VIADD R46, R179, UR39 ;  /* 0x00000027b32e7c36 */ /* 0x000fe40008000000 */
[C---:B------:R-:W-:Y:S02]  /*e5d0*/  IMAD R21, R93.reuse, UR9, R20 ;  /* 0x000000095d157c24 */ /* 0x040fe4000f8e0214 */
[----:B------:R-:W-:Y:S01]  /*e5e0*/  IMAD.WIDE.U32 R2, R93, UR8, R2 ;  /* 0x000000085d027c25 */ /* 0x000fe2000f8e0002 */
[----:B------:R-:W-:Y:S01]  /*e5f0*/  ISETP.GE.AND P2, PT, R46, R17, PT ;  /* 0x000000112e00720c */ /* 0x000fe20003f46270 */
[----:B------:R-:W-:-:S02]  /*e600*/  ULDC.64 UR8, c[0x0][0xa80] ;  /* 0x0002a00000087ab9 */ /* 0x000fc40000000a00 */
[----:B------:R-:W-:Y:S01]  /*e610*/  VIADD R0, R46, 0x20 ;  /* 0x000000202e007836 */ /* 0x000fe20000000000 */
[----:B------:R-:W-:Y:S01]  /*e620*/  LEA R44, P3, R2, UR8, 0x1 ;  /* 0x00000008022c7c11 */ /* 0x000fe2000f8608ff */
[----:B------:R-:W-:Y:S02]  /*e630*/  IMAD.IADD R3, R3, 0x1, R21 ;  /* 0x0000000103037824 */ /* 0x000fe400078e0215 */
[----:B------:R-:W-:Y:S01]  /*e640*/  VIADD R16, R16, 0x2a820 ;  /* 0x0002a82010107836 */ /* 0x000fe20000000000 */
[-C--:B------:R-:W-:Y:S01]  /*e650*/  ISETP.GE.AND P0, PT, R0, R17.reuse, PT ;  /* 0x000000110000720c */ /* 0x080fe20003f06270 */
[----:B------:R-:W-:Y:S01]  /*e660*/  VIADD R0, R46, 0x40 ;  /* 0x000000402e007836 */ /* 0x000fe20000000000 */
[----:B------:R-:W-:Y:S02]  /*e670*/  LEA.HI.X R45, R2, UR9, R3, 0x1, P3 ;  /* 0x00000009022d7c11 */ /* 0x000fe400098f0c03 */
[----:B------:R-:W-:Y:S01]  /*e680*/  PRMT R16, RZ, 0x654, R16 ;  /* 0x00000654ff107816 */ /* 0x000fe20000000010 */
[----:B---3--:R2:W0:Y:S01]  /*e690*/  SHFL.IDX PT, R20, R44, RZ, 0x181f ;  /* 0x00181fff2c147589 */ /* 0x00842200000e0000 */
[----:B------:R-:W-:Y:S01]  /*e6a0*/  ISETP.GE.AND P1, PT, R0, R17, PT ;  /* 0x000000110000720c */ /* 0x000fe20003f26270 */
[----:B------:R-:W-:Y:S01]  /*e6b0*/  BSSY B1, `(.L_x_1216) ;  /* 0x000000e000017945 */ /* 0x000fe20003800000 */
[----:B------:R2:W-:Y:S01]  /*e6c0*/  SYNCS.ARRIVE.TRANS64.RED.A1T0 RZ, [R16+URZ], RZ ;  /* 0x000000ff10ff79a7 */ /* 0x0005e2000810043f */
[----:B------:R2:W1:Y:S02]  /*e6d0*/  SHFL.IDX PT, R0, R45, RZ, 0x181f ;  /* 0x00181fff2d007589 */ /* 0x00046400000e0000 */
[----:B------:R-:W-:Y:S08]  /*e6e0*/  @P2 BRA `(.L_x_1217) ;  /* 0x0000000000282947 */ /* 0x000ff00003800000 */
[----:B------:R-:W-:Y:S01]  /*e6f0*/  ULDC UR4, c[0x0][0xac8] ;  /* 0x0002b20000047ab9 */ /* 0x000fe20000000800 */
[----:B------:R-:W-:Y:S01]  /*e700*/  ULDC.64 UR8, c[0x0][0x208] ;  /* 0x0000820000087ab9 */ /* 0x000fe20000000a00 */
[----:B------:R-:W-:Y:S02]  /*e710*/  ISETP.GE.AND P2, PT, R22, UR4, PT ;  /* 0x0000000416007c0c */ /* 0x000fe4000bf46270 */
[----:B------:R-:W-:-:S11]  /*e720*/  ISETP.GE.AND P3, PT, R23, UR4, PT ;  /* 0x0000000417007c0c */ /* 0x000fd6000bf66270 */
[CC--:B0-----:R-:W-:Y:S02]  /*e730*/  @!P2 LEA R2, P4, R22.reuse, R20.reuse, 0x1 ;  /* 0x000000141602a211 */ /* 0x0c1fe400078808ff */
[C---:B------:R-:W-:Y:S02]  /*e740*/  @!P3 LEA R20, P5, R23.reuse, R20, 0x1 ;  /* 0x000000141714b211 */ /* 0x040fe400078a08ff */
[-C--:B-1----:R-:W-:Y:S02]  /*e750*/  @!P2 LEA.HI.X R3, R22, R0.reuse, R203, 0x1, P4 ;  /* 0x000000001603a211 */ /* 0x082fe400020f0ccb */
[----:B------:R-:W-:-:S03]  /*e760*/  @!P3 LEA.HI.X R21, R23, R0, R202, 0x1, P5 ;  /* 0x000000001715b211 */ /* 0x000fc600028f0cca */
[----:B-----5:R3:W-:Y:S04]  /*e770*/  @!P2 ST.E.128 desc[UR8][R2.64], R4 ;  /* 0x000000040200a985 */ /* 0x0207e8000c101d08 */
[----:B------:R3:W-:Y:S02]  /*e780*/  @!P3 ST.E.128 desc[UR8][R20.64], R28 ;  /* 0x0000001c1400b985 */ /* 0x0007e4000c101d08 */
.L_x_1217:
[----:B------:R-:W-:Y:S05]  /*e790*/  BSYNC B1 ;  /* 0x0000000000017941 */ /* 0x000fea0003800000 */
.L_x_1216:
[----:B-1----:R1:W4:Y:S01]  /*e7a0*/  SHFL.IDX PT, R0, R45, 0x1, 0x181f ;  /* 0x00381f002d007f89 */ /* 0x00232200000e0000 */
[----:B------:R-:W-:Y:S03]  /*e7b0*/  BSSY B1, `(.L_x_1218) ;  /* 0x000000d000017945 */ /* 0x000fe60003800000 */
[----:B---3-5:R1:W3:Y:S01]  /*e7c0*/  SHFL.IDX PT, R4, R44, 0x1, 0x181f ;  /* 0x00381f002c047f89 */ /* 0x0282e200000e0000 */
[----:B------:R-:W-:Y:S05]  /*e7d0*/  @P0 BRA `(.L_x_1219) ;  /* 0x0000000000280947 */ /* 0x000fea0003800000 */
[----:B------:R-:W-:Y:S01]  /*e7e0*/  ULDC UR4, c[0x0][0xac8] ;  /* 0x0002b20000047ab9 */ /* 0x000fe20000000800 */
[----:B------:R-:W-:Y:S01]  /*e7f0*/  ULDC.64 UR8, c[0x0][0x208] ;  /* 0x0000820000087ab9 */ /* 0x000fe20000000a00 */
[----:B------:R-:W-:Y:S02]  /*e800*/  ISETP.GE.AND P3, PT, R22, UR4, PT ;  /* 0x0000000416007c0c */ /* 0x000fe4000bf66270 */
[----:B------:R-:W-:-:S11]  /*e810*/  ISETP.GE.AND P4, PT, R23, UR4, PT ;  /* 0x0000000417007c0c */ /* 0x000fd6000bf86270 */
[CC--:B---3--:R-:W-:Y:S02]  /*e820*/  @!P3 LEA R2, P0, R22.reuse, R4.reuse, 0x1 ;  /* 0x000000041602b211 */ /* 0x0c8fe400078008ff */
[C---:B------:R-:W-:Y:S02]  /*e830*/  @!P4 LEA R4, P2, R23.reuse, R4, 0x1 ;  /* 0x000000041704c211 */ /* 0x040fe400078408ff */
[-C--:B----4-:R-:W-:Y:S02]  /*e840*/  @!P3 LEA.HI.X R3, R22, R0.reuse, R203, 0x1, P0 ;  /* 0x000000001603b211 */ /* 0x090fe400000f0ccb */
[----:B------:R-:W-:-:S03]  /*e850*/  @!P4 LEA.HI.X R5, R23, R0, R202, 0x1, P2 ;  /* 0x000000001705c211 */ /* 0x000fc600010f0cca */
[----:B------:R3:W-:Y:S04]  /*e860*/  @!P3 ST.E.128 desc[UR8][R2.64], R8 ;  /* 0x000000080200b985 */ /* 0x0007e8000c101d08 */
[----:B------:R3:W-:Y:S02]  /*e870*/  @!P4 ST.E.128 desc[UR8][R4.64], R32 ;  /* 0x000000200400c985 */ /* 0x0007e4000c101d08 */
.L_x_1219:
[----:B------:R-:W-:Y:S05]  /*e880*/  BSYNC B1 ;  /* 0x0000000000017941 */ /* 0x000fea0003800000 */
.L_x_1218:
[----:B----4-:R4:W0:Y:S01]  /*e890*/  SHFL.IDX PT, R0, R45, 0x2, 0x181f ;  /* 0x00581f002d007f89 */ /* 0x01082200000e0000 */
[----:B------:R-:W-:Y:S03]  /*e8a0*/  BSSY B1, `(.L_x_1220) ;  /* 0x000000d000017945 */ /* 0x000fe60003800000 */
[----:B---3--:R4:W3:Y:S01]  /*e8b0*/  SHFL.IDX PT, R4, R44, 0x2, 0x181f ;  /* 0x00581f002c047f89 */ /* 0x0088e200000e0000 */
[----:B------:R-:W-:Y:S05]  /*e8c0*/  @P1 BRA `(.L_x_1221) ;  /* 0x0000000000281947 */ /* 0x000fea0003800000 */
[----:B------:R-:W-:Y:S01]  /*e8d0*/  ULDC UR4, c[0x0][0xac8] ;  /* 0x0002b20000047ab9 */ /* 0x000fe20000000800 */
[----:B------:R-:W-:Y:S01]  /*e8e0*/  ULDC.64 UR8, c[0x0][0x208] ;  /* 0x0000820000087ab9 */ /* 0x000fe20000000a00 */
[----:B------:R-:W-:Y:S02]  /*e8f0*/  ISETP.GE.AND P2, PT, R22, UR4, PT ;  /* 0x0000000416007c0c */ /* 0x000fe4000bf46270 */
[----:B------:R-:W-:-:S11]  /*e900*/  ISETP.GE.AND P3, PT, R23, UR4, PT ;  /* 0x0000000417007c0c */ /* 0x000fd6000bf66270 */
[CC--:B---3--:R-:W-:Y:S02]  /*e910*/  @!P2 LEA R2, P0, R22.reuse, R4.reuse, 0x1 ;  /* 0x000000041602a211 */ /* 0x0c8fe400078008ff */
[C---:B------:R-:W-:Y:S02]  /*e920*/  @!P3 LEA R4, P1, R23.reuse, R4, 0x1 ;  /* 0x000000041704b211 */ /* 0x040fe400078208ff */
[-C--:B0-----:R-:W-:Y:S02]  /*e930*/  @!P2 LEA.HI.X R3, R22, R0.reuse, R203, 0x1, P0 ;  /* 0x000000001603a211 */ /* 0x081fe400000f0ccb */
[----:B------:R-:W-:-:S03]  /*e940*/  @!P3 LEA.HI.X R5, R23, R0, R202, 0x1, P1 ;  /* 0x000000001705b211 */ /* 0x000fc600008f0cca */
[----:B------:R0:W-:Y:S04]  /*e950*/  @!P2 ST.E.128 desc[UR8][R2.64], R12 ;  /* 0x0000000c0200a985 */ /* 0x0001e8000c101d08 */
[----:B------:R0:W-:Y:S02]  /*e960*/  @!P3 ST.E.128 desc[UR8][R4.64], R36 ;  /* 0x000000240400b985 */ /* 0x0001e4000c101d08 */
.L_x_1221:
[----:B------:R-:W-:Y:S05]  /*e970*/  BSYNC B1 ;  /* 0x0000000000017941 */ /* 0x000fea0003800000 */
.L_x_1220:
[----:B0-----:R-:W-:Y:S01]  /*e980*/  VIADD R0, R46, 0x60 ;  /* 0x000000602e007836 */ /* 0x001fe20000000000 */
[----:B-12-4-:R-:W0:Y:S04]  /*e990*/  SHFL.IDX PT, R45, R45, 0x3, 0x181f ;  /* 0x00781f002d2d7f89 */ /* 0x016e2800000e0000 */
[----:B------:R-:W-:Y:S01]  /*e9a0*/  ISETP.GE.AND P0, PT, R0, R17, PT ;  /* 0x000000110000720c */ /* 0x000fe20003f06270 */
[----:B------:R-:W1:-:S12]  /*e9b0*/  SHFL.IDX PT, R44, R44, 0x3, 0x181f ;  /* 0x00781f002c2c7f89 */ /* 0x000e5800000e0000 */
[----:B------:R-:W-:Y:S05]  /*e9c0*/  @P0 BRA `(.L_x_1222) ;  /* 0x0000001800a40947 */ /* 0x000fea0003800000 */
[----:B------:R-:W-:Y:S01]  /*e9d0*/  ULDC UR4, c[0x0][0xac8] ;  /* 0x0002b20000047ab9 */ /* 0x000fe20000000800 */
[----:B------:R-:W-:Y:S01]  /*e9e0*/  ULDC.64 UR8, c[0x0][0x208] ;  /* 0x0000820000087ab9 */ /* 0x000fe20000000a00 */
[----:B------:R-:W-:-:S13]  /*e9f0*/  ISETP.GE.AND P1, PT, R22, UR4, PT ;  /* 0x0000000416007c0c */ /* 0x000fda000bf26270 */
[----:B-1----:R-:W-:-:S04]  /*ea00*/  @!P1 LEA R2, P0, R22, R44, 0x1 ;  /* 0x0000002c16029211 */ /* 0x002fc800078008ff */
[----:B0-----:R-:W-:Y:S02]  /*ea10*/  @!P1 LEA.HI.X R3, R22, R45, R203, 0x1, P0 ;  /* 0x0000002d16039211 */ /* 0x001fe400000f0ccb */
[----:B------:R-:W-:-:S03]  /*ea20*/  ISETP.GE.AND P0, PT, R23, UR4, PT ;  /* 0x0000000417007c0c */ /* 0x000fc6000bf06270 */
[----:B------:R0:W-:Y:S10]  /*ea30*/  @!P1 ST.E.128 desc[UR8][R2.64], R24 ;  /* 0x0000001802009985 */ /* 0x0001f4000c101d08 */
[----:B------:R-:W-:Y:S05]  /*ea40*/  @P0 BRA `(.L_x_1222) ;  /* 0x0000001800840947 */ /* 0x000fea0003800000 */
[----:B0-----:R-:W-:Y:S01]  /*ea50*/  LEA R2, P0, R23, R44, 0x1 ;  /* 0x0000002c17027211 */ /* 0x001fe200078008ff */
[----:B------:R-:W-:-:S03]  /*ea60*/  ULDC.64 UR8, c[0x0][0x208] ;  /* 0x0000820000087ab9 */ /* 0x000fc60000000a00 */
[----:B------:R-:W-:-:S05]  /*ea70*/  LEA.HI.X R3, R23, R45, R202, 0x1, P0 ;  /* 0x0000002d17037211 */ /* 0x000fca00000f0cca */
[----:B------:R0:W-:Y:S01]  /*ea80*/  ST.E.128 desc[UR8][R2.64], R40 ;  /* 0x0000002802007985 */ /* 0x0001e2000c101d08 */
[----:B------:R-:W-:Y:S05]  /*ea90*/  BRA `(.L_x_1222) ;  /* 0x0000001800707947 */ /* 0x000fea0003800000 */
.L_x_1215:
[----:B------:R-:W-:Y:S01]  /*eaa0*/  ULDC.64 UR12, c[0x0][0xb08] ;  /* 0x0002c200000c7ab9 */ /* 0x000fe20000000a00 */
[----:B------:R-:W-:Y:S01]  /*eab0*/  R2UR UR16, R163 ;  /* 0x00000000a31072ca */ /* 0x000fe200000e0000 */
[----:B------:R-:W-:Y:S01]  /*eac0*/  UIMAD UR9, UR14, UR12, URZ ;  /* 0x0000000c0e0972a4 */ /* 0x000fe2000f8e023f */
[----:B------:R-:W0:Y:S01]  /*ead0*/  @P1 LDC R0, c[0x0][0xbec] ;  /* 0x0002fb00ff001b82 */ /* 0x000e220000000800 */
[----:B------:R-:W-:Y:S01]  /*eae0*/  UIMAD.WIDE.U32 UR10, UR4, UR12, URZ ;  /* 0x0000000c040a72a5 */ /* 0x000fe2000f8e003f */
[----:B------:R-:W-:Y:S01]  /*eaf0*/  R2UR UR15, R162 ;  /* 0x00000000a20f72ca */ /* 0x000fe200000e0000 */
[----:B------:R-:W-:Y:S01]  /*eb00*/  UIMAD UR9, UR4, UR13, UR9 ;  /* 0x0000000d040972a4 */ /* 0x000fe2000f8e0209 */
[----:B------:R-:W-:Y:S01]  /*eb10*/  IMAD.MOV.U32 R7, RZ, RZ, R11 ;  /* 0x000000ffff077224 */ /* 0x000fe200078e000b */
[----:B------:R-:W-:Y:S01]  /*eb20*/  USHF.R.S32.HI UR4, URZ, 0x1f, UR8 ;  /* 0x0000001f3f047899 */ /* 0x000fe20008011408 */
[----:B------:R-:W-:Y:S01]  /*eb30*/  ISETP.GE.AND P0, PT, R12, R17, PT ;  /* 0x000000110c00720c */ /* 0x000fe20003f06270 */
[----:B------:R-:W-:Y:S01]  /*eb40*/  UIADD3 UR11, UR11, UR9, URZ ;  /* 0x000000090b0b7290 */ /* 0x000fe2000fffe03f */
[----:B------:R-:W1:Y:S01]  /*eb50*/  @P1 LDC R5, c[0x0][0xbf0] ;  /* 0x0002fc00ff051b82 */ /* 0x000e620000000800 */
[----:B------:R-:W-:Y:S01]  /*eb60*/  ULDC.64 UR12, c[0x0][0xb38] ;  /* 0x0002ce00000c7ab9 */ /* 0x000fe20000000a00 */
[----:B------:R-:W-:Y:S01]  /*eb70*/  VIADD R16, R16, 0x2a820 ;  /* 0x0002a82010107836 */ /* 0x000fe20000000000 */
[----:B------:R-:W-:Y:S01]  /*eb80*/  UIMAD.WIDE.U32 UR10, UR16, UR12, UR10 ;  /* 0x0000000c100a72a5 */ /* 0x000fe2000f8e000a */
[----:B------:R-:W-:Y:S03]  /*eb90*/  BSSY B1, `(.L_x_1223) ;  /* 0x0000066000017945 */ /* 0x000fe60003800000 */
[----:B------:R-:W-:Y:S01]  /*eba0*/  UIMAD UR11, UR16, UR13, UR11 ;  /* 0x0000000d100b72a4 */ /* 0x000fe2000f8e020b */
[----:B------:R-:W-:-:S02]  /*ebb0*/  PRMT R6, RZ, 0x654, R16 ;  /* 0x00000654ff067816 */ /* 0x000fc40000000010 */
[----:B------:R-:W-:Y:S02]  /*ebc0*/  ULDC.64 UR12, c[0x0][0xb40] ;  /* 0x0002d000000c7ab9 */ /* 0x000fe40000000a00 */
[----:B------:R-:W-:Y:S01]  /*ebd0*/  UIMAD UR4, UR4, UR12, URZ ;  /* 0x0000000c040472a4 */ /* 0x000fe2000f8e023f */
[----:B------:R2:W-:Y:S03]  /*ebe0*/  SYNCS.ARRIVE.TRANS64.RED.A1T0 RZ, [R6+URZ], RZ ;  /* 0x000000ff06ff79a7 */ /* 0x0005e6000810043f */
[----:B------:R-:W-:Y:S01]  /*ebf0*/  UIMAD UR4, UR8, UR13, UR4 ;  /* 0x0000000d080472a4 */ /* 0x000fe2000f8e0204 */
[----:B0-----:R-:W-:Y:S01]  /*ec00*/  @P1 IMAD.HI.U32 R0, R11, R0, RZ ;  /* 0x000000000b001227 */ /* 0x001fe200078e00ff */
[----:B------:R-:W-:-:S03]  /*ec10*/  UIMAD.WIDE.U32 UR8, UR8, UR12, UR10 ;  /* 0x0000000c080872a5 */ /* 0x000fc6000f8e000a */
[----:B------:R-:W-:Y:S01]  /*ec20*/  ULDC.64 UR10, c[0x0][0xb48] ;  /* 0x0002d200000a7ab9 */ /* 0x000fe20000000a00 */
[----:B------:R-:W-:Y:S01]  /*ec30*/  UIADD3 UR9, UR9, UR4, URZ ;  /* 0x0000000409097290 */ /* 0x000fe2000fffe03f */
[----:B-1----:R-:W-:-:S03]  /*ec40*/  @P1 SHF.R.U32.HI R7, RZ, R5, R0 ;  /* 0x00000005ff071219 */ /* 0x002fc60000011600 */
[----:B------:R-:W-:Y:S01]  /*ec50*/  UIMAD.WIDE.U32 UR8, UR15, UR10, UR8 ;  /* 0x0000000a0f0872a5 */ /* 0x000fe2000f8e0008 */
[--C-:B------:R-:W-:Y:S01]  /*ec60*/  SHF.R.S32.HI R0, RZ, 0x1f, R7.reuse ;  /* 0x0000001fff007819 */ /* 0x100fe20000011407 */
[----:B------:R-:W-:Y:S02]  /*ec70*/  IMAD.MOV R4, RZ, RZ, -R7 ;  /* 0x000000ffff047224 */ /* 0x000fe400078e0a07 */
[----:B------:R-:W-:Y:S02]  /*ec80*/  UIMAD UR4, UR15, UR11, UR9 ;  /* 0x0000000b0f0472a4 */ /* 0x000fe4000f8e0209 */
[----:B------:R-:W-:Y:S01]  /*ec90*/  IMAD.U32 R5, RZ, RZ, UR9 ;  /* 0x00000009ff057e24 */ /* 0x000fe2000f8e00ff */
[----:B------:R-:W-:Y:S01]  /*eca0*/  ULDC.64 UR10, c[0x0][0xb30] ;  /* 0x0002cc00000a7ab9 */ /* 0x000fe20000000a00 */
[----:B------:R-:W-:Y:S02]  /*ecb0*/  IMAD R93, R93, R4, R11 ;  /* 0x000000045d5d7224 */ /* 0x000fe400078e020b */
[----:B------:R-:W-:-:S02]  /*ecc0*/  IMAD R0, R0, UR10, RZ ;  /* 0x0000000a00007c24 */ /* 0x000fc4000f8e02ff */
[----:B------:R-:W-:Y:S01]  /*ecd0*/  IMAD.U32 R4, RZ, RZ, UR8 ;  /* 0x00000008ff047e24 */ /* 0x000fe2000f8e00ff */
[----:B------:R-:W-:Y:S01]  /*ece0*/  ULDC.64 UR8, c[0x0][0xb28] ;  /* 0x0002ca0000087ab9 */ /* 0x000fe20000000a00 */
[----:B------:R-:W-:Y:S02]  /*ecf0*/  IMAD.U32 R5, RZ, RZ, UR4 ;  /* 0x00000004ff057e24 */ /* 0x000fe4000f8e00ff */
        /* <DEDUP_REMOVED lines=8> */
[----:B------:R-:W-:Y:S01]  /*ed80*/  IMAD.IADD R5, R5, 0x1, R7 ;  /* 0x0000000105057824 */ /* 0x000fe200078e0207 */
[----:B------:R-:W-:-:S04]  /*ed90*/  LEA R0, P1, R4, UR8, 0x2 ;  /* 0x0000000804007c11 */ /* 0x000fc8000f8210ff */
[----:B------:R-:W-:Y:S01]  /*eda0*/  LEA.HI.X R16, R4, UR9, R5, 0x2, P1 ;  /* 0x0000000904107c11 */ /* 0x000fe200088f1405 */
[----:B--2---:R0:W1:Y:S04]  /*edb0*/  SHFL.IDX PT, R6, R0, RZ, 0x1c1f ;  /* 0x001c1fff00067589 */ /* 0x00406800000e0000 */
[----:B------:R0:W2:Y:S01]  /*edc0*/  SHFL.IDX PT, R7, R16, RZ, 0x1c1f ;  /* 0x001c1fff10077589 */ /* 0x0000a200000e0000 */
[----:B------:R-:W-:Y:S05]  /*edd0*/  @P0 BRA `(.L_x_1224) ;  /* 0x0000000400040947 */ /* 0x000fea0003800000 */
[----:B------:R-:W-:Y:S01]  /*ede0*/  ULDC UR4, c[0x0][0xac8] ;  /* 0x0002b20000047ab9 */ /* 0x000fe20000000800 */
[----:B------:R-:W-:Y:S01]  /*edf0*/  ULDC.64 UR8, c[0x0][0x208] ;  /* 0x0000820000087ab9 */ /* 0x000fe20000000a00 */
[----:B------:R-:W-:Y:S02]  /*ee00*/  ISETP.GE.AND P3, PT, R18, UR4, PT ;  /* 0x0000000412007c0c */ /* 0x000fe4000bf66270 */
[----:B------:R-:W-:Y:S02]  /*ee10*/  ISETP.GE.AND P2, PT, R178, UR4, PT ;  /* 0x00000004b2007c0c */ /* 0x000fe4000bf46270 */
[----:B------:R-:W-:Y:S02]  /*ee20*/  ISETP.GE.AND P1, PT, R177, UR4, PT ;  /* 0x00000004b1007c0c */ /* 0x000fe4000bf26270 */
[----:B------:R-:W-:Y:S02]  /*ee30*/  ISETP.GE.AND P0, PT, R176, UR4, PT ;  /* 0x00000004b0007c0c */ /* 0x000fe4000bf06270 */
[----:B------:R-:W-:-:S05]  /*ee40*/  ISETP.GE.AND P4, PT, R174, UR4, PT ;  /* 0x00000004ae007c0c */ /* 0x000fca000bf86270 */
[----:B-12---:R-:W-:Y:S02]  /*ee50*/  @!P3 IMAD.WIDE R4, R18, 0x4, R6 ;  /* 0x000000041204b825 */ /* 0x006fe400078e0206 */
        /* <DEDUP_REMOVED lines=12> */
[-C--:B-1----:R-:W-:Y:S01]  /*ef20*/  @!P3 LEA R2, P6, R175, R6.reuse, 0x2 ;  /* 0x00000006af02b211 */ /* 0x082fe200078c10ff */
        /* <DEDUP_REMOVED lines=15> */
[----:B-1----:R-:W-:Y:S02]  /*f020*/  @!P0 LEA R12, P6, R170, R6, 0x2 ;  /* 0x00000006aa0c8211 */ /* 0x002fe400078c10ff */
        /* <DEDUP_REMOVED lines=14> */
[CC--:B-1----:R-:W-:Y:S02]  /*f110*/  @!P2 LEA R8, P3, R167.reuse, R6.reuse, 0x2 ;  /* 0x00000006a708a211 */ /* 0x0c2fe400078610ff */
        /* <DEDUP_REMOVED lines=13> */
.L_x_1224:
[----:B------:R-:W-:Y:S05]  /*f1f0*/  BSYNC B1 ;  /* 0x0000000000017941 */ /* 0x000fea0003800000 */
.L_x_1223:
[----:B------:R-:W-:Y:S01]  /*f200*/  ISETP.GE.AND P0, PT, R24, R17, PT ;  /* 0x000000111800720c */ /* 0x000fe20003f06270 */
[----:B----4-:R3:W4:Y:S04]  /*f210*/  SHFL.IDX PT, R5, R16, 0x1, 0x1c1f ;  /* 0x003c1f0010057f89 */ /* 0x01072800000e0000 */
[----:B------:R3:W0:Y:S08]  /*f220*/  SHFL.IDX PT, R4, R0, 0x1, 0x1c1f ;  /* 0x003c1f0000047f89 */ /* 0x00063000000e0000 */
[----:B---3--:R-:W-:Y:S05]  /*f230*/  @P0 BRA `(.L_x_1222) ;  /* 0x0000001000880947 */ /* 0x008fea0003800000 */
[----:B------:R-:W-:Y:S01]  /*f240*/  ULDC UR4, c[0x0][0xac8] ;  /* 0x0002b20000047ab9 */ /* 0x000fe20000000800 */
[----:B------:R-:W-:Y:S01]  /*f250*/  ULDC.64 UR8, c[0x0][0x208] ;  /* 0x0000820000087ab9 */ /* 0x000fe20000000a00 */
[----:B------:R-:W-:Y:S02]  /*f260*/  ISETP.GE.AND P1, PT, R178, UR4, PT ;  /* 0x00000004b2007c0c */ /* 0x000fe4000bf26270 */
[----:B------:R-:W-:Y:S02]  /*f270*/  ISETP.GE.AND P0, PT, R177, UR4, PT ;  /* 0x00000004b1007c0c */ /* 0x000fe4000bf06270 */
[----:B------:R-:W-:Y:S02]  /*f280*/  ISETP.GE.AND P2, PT, R18, UR4, PT ;  /* 0x0000000412007c0c */ /* 0x000fe4000bf46270 */
[----:B------:R-:W-:Y:S02]  /*f290*/  ISETP.GE.AND P4, PT, R175, UR4, PT ;  /* 0x00000004af007c0c */ /* 0x000fe4000bf86270 */
[----:B------:R-:W-:-:S05]  /*f2a0*/  ISETP.GE.AND P3, PT, R176, UR4, PT ;  /* 0x00000004b0007c0c */ /* 0x000fca000bf66270 */
[CC--:B01----:R-:W-:Y:S02]  /*f2b0*/  @!P1 LEA R6, P5, R178.reuse, R4.reuse, 0x2 ;  /* 0x00000004b2069211 */ /* 0x0c3fe400078a10ff */
[CC--:B------:R-:W-:Y:S02]  /*f2c0*/  @!P0 LEA R8, P6, R177.reuse, R4.reuse, 0x2 ;  /* 0x00000004b1088211 */ /* 0x0c0fe400078c10ff */
[-C--:B--2-4-:R-:W-:Y:S01]  /*f2d0*/  @!P1 LEA.HI.X R7, R178, R5.reuse, R197, 0x2, P5 ;  /* 0x00000005b2079211 */ /* 0x094fe200028f14c5 */
        /* <DEDUP_REMOVED lines=23> */
[----:B------:R-:W-:Y:S02]  /*f450*/  ISETP.GE.AND P4, PT, R169, UR4, PT ;  /* 0x00000004a9007c0c */ /* 0x000fe4000bf86270 */
[-C--:B------:R-:W-:Y:S01]  /*f460*/  @!P1 LEA.HI.X R7, R172, R5.reuse, R191, 0x2, P5 ;  /* 0x00000005ac079211 */ /* 0x080fe200028f14bf */
[----:B------:R-:W-:Y:S01]  /*f470*/  @!P0 ST.E.64 desc[UR8][R2.64], R50 ;  /* 0x0000003202008985 */ /* 0x000fe2000c101b08 */
[----:B------:R-:W-:Y:S02]  /*f480*/  @!P2 LEA.HI.X R9, R171, R5, R190, 0x2, P6 ;  /* 0x00000005ab09a211 */ /* 0x000fe400030f14be */
[----:B------:R-:W-:Y:S01]  /*f490*/  ISETP.GE.AND P0, PT, R166, UR4, PT ;  /* 0x00000004a6007c0c */ /* 0x000fe2000bf06270 */
[----:B------:R0:W-:Y:S01]  /*f4a0*/  @!P1 ST.E.64 desc[UR8][R6.64], R54 ;  /* 0x0000003606009985 */ /* 0x0001e2000c101b08 */
[----:B------:R-:W-:Y:S02]  /*f4b0*/  ISETP.GE.AND P1, PT, R167, UR4, PT ;  /* 0x00000004a7007c0c */ /* 0x000fe4000bf26270 */
[----:B--2---:R-:W-:Y:S01]  /*f4c0*/  @!P3 LEA R10, P5, R170, R4, 0x2 ;  /* 0x00000004aa0ab211 */ /* 0x004fe200078a10ff */
[----:B------:R1:W-:Y:S01]  /*f4d0*/  @!P2 ST.E.64 desc[UR8][R8.64], R58 ;  /* 0x0000003a0800a985 */ /* 0x0003e2000c101b08 */
[----:B------:R-:W-:-:S02]  /*f4e0*/  ISETP.GE.AND P2, PT, R168, UR4, PT ;  /* 0x00000004a8007c0c */ /* 0x000fc4000bf46270 */
[CC--:B---3--:R-:W-:Y:S02]  /*f4f0*/  @!P4 LEA R12, P6, R169.reuse, R4.reuse, 0x2 ;  /* 0x00000004a90cc211 */ /* 0x0c8fe400078c10ff */
[-C--:B------:R-:W-:Y:S02]  /*f500*/  @!P3 LEA.HI.X R11, R170, R5.reuse, R189, 0x2, P5 ;  /* 0x00000005aa0bb211 */ /* 0x080fe400028f14bd */
[----:B------:R-:W-:Y:S02]  /*f510*/  @!P4 LEA.HI.X R13, R169, R5, R188, 0x2, P6 ;  /* 0x00000005a90dc211 */ /* 0x000fe400030f14bc */
[----:B------:R-:W-:Y:S01]  /*f520*/  ISETP.GE.AND P5, PT, R165, UR4, PT ;  /* 0x00000004a5007c0c */ /* 0x000fe2000bfa6270 */
[----:B------:R2:W-:Y:S01]  /*f530*/  @!P3 ST.E.64 desc[UR8][R10.64], R62 ;  /* 0x0000003e0a00b985 */ /* 0x0005e2000c101b08 */
[----:B0-----:R-:W-:-:S03]  /*f540*/  @!P1 LEA R6, P6, R167, R4, 0x2 ;  /* 0x00000004a7069211 */ /* 0x001fc600078c10ff */
[-C--:B------:R-:W-:Y:S01]  /*f550*/  @!P2 LEA R2, P3, R168, R4.reuse, 0x2 ;  /* 0x00000004a802a211 */ /* 0x080fe200078610ff */
[----:B------:R2:W-:Y:S01]  /*f560*/  @!P4 ST.E.64 desc[UR8][R12.64], R66 ;  /* 0x000000420c00c985 */ /* 0x0005e2000c101b08 */
[-C--:B-1----:R-:W-:Y:S02]  /*f570*/  @!P0 LEA R8, P4, R166, R4.reuse, 0x2 ;  /* 0x00000004a6088211 */ /* 0x082fe400078810ff */
[-C--:B------:R-:W-:Y:S02]  /*f580*/  @!P2 LEA.HI.X R3, R168, R5.reuse, R187, 0x2, P3 ;  /* 0x00000005a803a211 */ /* 0x080fe400018f14bb */
[-C--:B------:R-:W-:Y:S02]  /*f590*/  @!P1 LEA.HI.X R7, R167, R5.reuse, R186, 0x2, P6 ;  /* 0x00000005a7079211 */ /* 0x080fe400030f14ba */
[----:B------:R-:W-:Y:S01]  /*f5a0*/  @!P0 LEA.HI.X R9, R166, R5, R185, 0x2, P4 ;  /* 0x00000005a6098211 */ /* 0x000fe200020f14b9 */
[----:B------:R2:W-:Y:S01]  /*f5b0*/  @!P2 ST.E.64 desc[UR8][R2.64], R70 ;  /* 0x000000460200a985 */ /* 0x0005e2000c101b08 */
[----:B------:R-:W-:-:S03]  /*f5c0*/  @!P5 LEA R14, P3, R165, R4, 0x2 ;  /* 0x00000004a50ed211 */ /* 0x000fc600078610ff */
[----:B------:R2:W-:Y:S01]  /*f5d0*/  @!P1 ST.E.64 desc[UR8][R6.64], R74 ;  /* 0x0000004a06009985 */ /* 0x0005e2000c101b08 */
[----:B------:R-:W-:-:S03]  /*f5e0*/  @!P5 LEA.HI.X R15, R165, R5, R184, 0x2, P3 ;  /* 0x00000005a50fd211 */ /* 0x000fc600018f14b8 */
[----:B------:R2:W-:Y:S01]  /*f5f0*/  @!P0 ST.E.64 desc[UR8][R8.64], R94 ;  /* 0x0000005e08008985 */ /* 0x0005e2000c101b08 */
[----:B------:R-:W-:-:S03]  /*f600*/  ISETP.GE.AND P0, PT, R164, UR4, PT ;  /* 0x00000004a4007c0c */ /* 0x000fc6000bf06270 */
[----:B------:R2:W-:Y:S10]  /*f610*/  @!P5 ST.E.64 desc[UR8][R14.64], R82 ;  /* 0x000000520e00d985 */ /* 0x0005f4000c101b08 */
[----:B------:R-:W-:Y:S05]  /*f620*/  @P0 BRA `(.L_x_1222) ;  /* 0x0000000c008c0947 */ /* 0x000fea0003800000 */
[----:B--2---:R-:W-:Y:S01]  /*f630*/  LEA R2, P0, R164, R4, 0x2 ;  /* 0x00000004a4027211 */ /* 0x004fe200078010ff */
[----:B------:R-:W-:-:S03]  /*f640*/  ULDC.64 UR8, c[0x0][0x208] ;  /* 0x0000820000087ab9 */ /* 0x000fc60000000a00 */
[----:B------:R-:W-:-:S05]  /*f650*/  LEA.HI.X R3, R164, R5, R183, 0x2, P0 ;  /* 0x00000005a4037211 */ /* 0x000fca00000f14b7 */
[----:B------:R0:W-:Y:S01]  /*f660*/  ST.E.64 desc[UR8][R2.64], R86 ;  /* 0x0000005602007985 */ /* 0x0001e2000c101b08 */
[----:B------:R-:W-:Y:S05]  /*f670*/  BRA `(.L_x_1222) ;  /* 0x0000000c00787947 */ /* 0x000fea0003800000 */
.L_x_1213:
[----:B------:R-:W0:Y:S01]  /*f680*/  LDC.64 R2, c[0x0][0xc00] ;  /* 0x00030000ff027b82 */ /* 0x000e220000000a00 */
[----:B------:R-:W-:Y:S01]  /*f690*/  R2UR UR11, R180 ;  /* 0x00000000b40b72ca */ /* 0x000fe200000e0000 */
[----:B------:R-:W-:Y:S01]  /*f6a0*/  ULDC.64 UR8, c[0x0][0xc00] ;  /* 0x0003000000087ab9 */ /* 0x000fe20000000a00 */
[----:B------:R-:W-:Y:S01]  /*f6b0*/  R2UR UR10, R161 ;  /* 0x00000000a10a72ca */ /* 0x000fe200000e0000 */
[----:B------:R-:W-:Y:S01]  /*f6c0*/  IMAD.MOV.U32 R7, RZ, RZ, RZ ;  /* 0x000000ffff077224 */ /* 0x000fe200078e00ff */
[----:B------:R-:W-:-:S03]  /*f6d0*/  ULDC.64 UR12, c[0x0][0x208] ;  /* 0x00008200000c7ab9 */ /* 0x000fc60000000a00 */
[----:B------:R-:W1:Y:S06]  /*f6e0*/  LDC.64 R4, c[0x0][0xc08] ;  /* 0x00030200ff047b82 */ /* 0x000e6c0000000a00 */
[----:B------:R-:W-:Y:S01]  /*f6f0*/  UIMAD.WIDE UR8, UR11, 0x4, UR8 ;  /* 0x000000040b0878a5 */ /* 0x000fe2000f8e0208 */
[----:B0-----:R-:W-:-:S05]  /*f700*/  ISETP.NE.U32.AND P0, PT, R2, RZ, PT ;  /* 0x000000ff0200720c */ /* 0x001fca0003f05070 */
[----:B------:R-:W-:Y:S01]  /*f710*/  IMAD.U32 R2, RZ, RZ, UR8 ;  /* 0x00000008ff027e24 */ /* 0x000fe2000f8e00ff */
[----:B------:R-:W-:Y:S01]  /*f720*/  R2UR UR4, R3 ;  /* 0x00000000030472ca */ /* 0x000fe200000e0000 */
[----:B------:R-:W-:Y:S01]  /*f730*/  IMAD.U32 R3, RZ, RZ, UR9 ;  /* 0x00000009ff037e24 */ /* 0x000fe2000f8e00ff */
[----:B-1----:R-:W-:-:S05]  /*f740*/  ISETP.NE.U32.AND P1, PT, R4, RZ, PT ;  /* 0x000000ff0400720c */ /* 0x002fca0003f25070 */
[----:B------:R-:W-:-:S06]  /*f750*/  VOTEU.ANY UP0, P0 ;  /* 0x00000000003f7886 */ /* 0x000fcc0000000100 */
[----:B------:R-:W-:Y:S01]  /*f760*/  UISETP.NE.AND.EX UP0, UPT, UR4, URZ, UPT, UP0 ;  /* 0x0000003f0400728c */ /* 0x000fe2000bf05300 */
[----:B------:R-:W-:Y:S01]  /*f770*/  R2UR UR4, R5 ;  /* 0x00000000050472ca */ /* 0x000fe200000e0000 */
[----:B------:R-:W-:-:S04]  /*f780*/  VOTEU.ANY UP1, P1 ;  /* 0x00000000003f7886 */ /* 0x000fc80000820100 */
[----:B------:R-:W-:-:S08]  /*f790*/  PLOP3.LUT P0, PT, PT, PT, UP0, 0x80, 0x0 ;  /* 0x000000000000781c */ /* 0x000fd00003f0f008 */
[----:B------:R-:W-:-:S06]  /*f7a0*/  UISETP.NE.AND.EX UP1, UPT, UR4, URZ, UPT, UP1 ;  /* 0x0000003f0400728c */ /* 0x000fcc000bf25310 */
[----:B------:R-:W-:Y:S01]  /*f7b0*/  PLOP3.LUT P1, PT, PT, PT, UP1, 0x80, 0x0 ;  /* 0x000000000000781c */ /* 0x000fe20003f2f018 */
[----:B------:R0:W5:Y:S01]  /*f7c0*/  @P0 LDG.E R7, desc[UR12][R2.64] ;  /* 0x0000000c02070981 */ /* 0x000162000c1e1900 */
[----:B------:R-:W-:Y:S02]  /*f7d0*/  ULDC UR4, c[0x0][0xa88] ;  /* 0x0002a20000047ab9 */ /* 0x000fe40000000800 */
[----:B------:R-:W-:Y:S01]  /*f7e0*/  IMAD.U32 R0, RZ, RZ, UR4 ;  /* 0x00000004ff007e24 */ /* 0x000fe2000f8e00ff */
[----:B------:R-:W-:Y:S02]  /*f7f0*/  @UP1 ULDC.64 UR8, c[0x0][0xc08] ;  /* 0x0003020000081ab9 */ /* 0x000fe40000000a00 */
[----:B------:R-:W-:Y:S02]  /*f800*/  @UP1 UIMAD.WIDE UR8, UR11, 0x4, UR8 ;  /* 0x000000040b0818a5 */ /* 0x000fe4000f8e0208 */
[----:B------:R-:W-:-:S04]  /*f810*/  UISETP.NE.AND UP1, UPT, UR10, URZ, UPT ;  /* 0x0000003f0a00728c */ /* 0x000fc8000bf25270 */
[----:B------:R-:W-:Y:S02]  /*f820*/  IMAD.U32 R4, RZ, RZ, UR8 ;  /* 0x00000008ff047e24 */ /* 0x000fe4000f8e00ff */
[----:B------:R-:W-:-:S05]  /*f830*/  IMAD.U32 R5, RZ, RZ, UR9 ;  /* 0x00000009ff057e24 */ /* 0x000fca000f8e00ff */
[----:B------:R-:W-:Y:S01]  /*f840*/  @!UP1 ULDC UR10, c[0x0][0xad4] ;  /* 0x0002b500000a9ab9 */ /* 0x000fe20000000800 */
[----:B------:R0:W5:Y:S01]  /*f850*/  @P1 LDG.E R0, desc[UR12][R4.64] ;  /* 0x0000000c04001981 */ /* 0x000162000c1e1900 */
[----:B------:R-:W-:Y:S01]  /*f860*/  IMAD.U32 R161, RZ, RZ, UR10 ;  /* 0x0000000affa17e24 */ /* 0x000fe2000f8e00ff */
[----:B------:R-:W-:Y:S06]  /*f870*/  @P1 BRA `(.L_x_1225) ;  /* 0x0000000000141947 */ /* 0x000fec0003800000 */
[----:B------:R-:W-:Y:S05]  /*f880*/  @!P0 BRA `(.L_x_1225) ;  /* 0x0000000000108947 */ /* 0x000fea0003800000 */
[----:B------:R-:W-:Y:S02]  /*f890*/  ULDC.64 UR8, c[0x0][0x208] ;  /* 0x0000820000087ab9 */ /* 0x000fe40000000a00 */
[----:B0-----:R-:W2:Y:S04]  /*f8a0*/  LDG.E R5, desc[UR8][R2.64] ;  /* 0x0000000802057981 */ /* 0x001ea8000c1e1900 */
[----:B-----5:R-:W2:Y:S02]  /*f8b0*/  LDG.E R0, desc[UR8][R2.64+0x4] ;  /* 0x0000040802007981 */ /* 0x020ea4000c1e1900 */
[----:B--2---:R-:W-:-:S07]  /*f8c0*/  IMAD.IADD R0, R0, 0x1, -R5 ;  /* 0x0000000100007824 */ /* 0x004fce00078e0a05 */
.L_x_1225:
[----:B------:R-:W-:Y:S01]  /*f8d0*/  R2UR UR4, R180 ;  /* 0x00000000b40472ca */ /* 0x000fe200000e0000 */
[----:B------:R-:W-:Y:S01]  /*f8e0*/  BSSY B1, `(.L_x_1226) ;  /* 0x0000042000017945 */ /* 0x000fe20003800000 */
[----:B-----5:R-:W-:Y:S02]  /*f8f0*/  R2UR UR20, R7 ;  /* 0x00000000071472ca */ /* 0x020fe400000e0000 */
[----:B------:R-:W-:-:S09]  /*f900*/  ISETP.GT.AND P0, PT, R204, 0x7f, PT ;  /* 0x0000007fcc00780c */ /* 0x000fd20003f04270 */
[----:B------:R-:W-:Y:S02]  /*f910*/  USHF.R.S32.HI UR8, URZ, 0x1f, UR4 ;  /* 0x0000001f3f087899 */ /* 0x000fe40008011404 */
[----:B------:R-:W-:Y:S02]  /*f920*/  USEL UR4, UR4, URZ, !UP0 ;  /* 0x0000003f04047287 */ /* 0x000fe4000c000000 */
[----:B------:R-:W-:Y:S02]  /*f930*/  USEL UR8, UR8, URZ, !UP0 ;  /* 0x0000003f08087287 */ /* 0x000fe4000c000000 */
[----:B------:R-:W-:Y:S01]  /*f940*/  USHF.R.S32.HI UR20, URZ, 0x1f, UR20 ;  /* 0x0000001f3f147899 */ /* 0x000fe20008011414 */
[----:B------:R-:W-:Y:S11]  /*f950*/  @P0 BRA `(.L_x_1227) ;  /* 0x0000000000e80947 */ /* 0x000ff60003800000 */
[----:B------:R-:W1:Y:S01]  /*f960*/  S2R R6, SR_TID.X ;  /* 0x0000000000067919 */ /* 0x000e620000002100 */
[----:B------:R-:W2:Y:S01]  /*f970*/  LDC R9, c[0x0][0xbe8] ;  /* 0x0002fa00ff097b82 */ /* 0x000ea20000000800 */
[----:B0-----:R-:W-:Y:S02]  /*f980*/  IMAD.U32 R3, RZ, RZ, UR39 ;  /* 0x00000027ff037e24 */ /* 0x001fe4000f8e00ff */
[----:B--2---:R-:W-:-:S03]  /*f990*/  IMAD R2, R0, R9, RZ ;  /* 0x0000000900027224 */ /* 0x004fc600078e02ff */
[----:B-1----:R-:W-:-:S04]  /*f9a0*/  IADD3 R6, R3, -0x80, R6 ;  /* 0xffffff8003067810 */ /* 0x002fc80007ffe006 */
[----:B------:R-:W-:-:S13]  /*f9b0*/  ISETP.GE.AND P0, PT, R6, R2, PT ;  /* 0x000000020600720c */ /* 0x000fda0003f06270 */
[----:B------:R-:W-:Y:S05]  /*f9c0*/  @P0 BRA `(.L_x_1227) ;  /* 0x0000000000cc0947 */ /* 0x000fea0003800000 */
[----:B------:R-:W-:Y:S01]  /*f9d0*/  ISETP.NE.AND P0, PT, R9, 0x1, PT ;  /* 0x000000010900780c */ /* 0x000fe20003f05270 */
[----:B------:R-:W-:Y:S01]  /*f9e0*/  UMOV UR18, 0x9b8 ;  /* 0x000009b800127882 */ /* 0x000fe20000000000 */
[----:B------:R-:W-:Y:S01]  /*f9f0*/  R2UR UR10, R161 ;  /* 0x00000000a10a72ca */ /* 0x000fe200000e0000 */
[----:B------:R-:W-:Y:S01]  /*fa00*/  IMAD.MOV.U32 R4, RZ, RZ, R6 ;  /* 0x000000ffff047224 */ /* 0x000fe200078e0006 */
[----:B------:R-:W-:Y:S01]  /*fa10*/  R2UR UR19, R163 ;  /* 0x00000000a31372ca */ /* 0x000fe200000e0000 */
[----:B------:R-:W-:Y:S01]  /*fa20*/  ULDC.64 UR22, c[0x0][0x208] ;  /* 0x0000820000167ab9 */ /* 0x000fe20000000a00 */
[----:B------:R-:W-:-:S07]  /*fa30*/  R2UR UR9, R162 ;  /* 0x00000000a20972ca */ /* 0x000fce00000e0000 */
[----:B------:R-:W0:Y:S02]  /*fa40*/  @P0 LDC R5, c[0x0][0xbec] ;  /* 0x0002fb00ff050b82 */ /* 0x000e240000000800 */
[----:B------:R-:W-:-:S04]  /*fa50*/  UISETP.GT.AND UP0, UPT, UR10, 0x1, UPT ;  /* 0x000000010a00788c */ /* 0x000fc8000bf04270 */
[----:B------:R-:W-:Y:S02]  /*fa60*/  USEL UR18, UR18, 0x978, UP0 ;  /* 0x0000097812127887 */ /* 0x000fe40008000000 */
[----:B------:R-:W1:Y:S01]  /*fa70*/  @P0 LDC R8, c[0x0][0xbf0] ;  /* 0x0002fc00ff080b82 */ /* 0x000e620000000800 */
[----:B------:R-:W-:-:S09]  /*fa80*/  USEL UR9, UR9, URZ, UP0 ;  /* 0x0000003f09097287 */ /* 0x000fd20008000000 */
[----:B------:R-:W-:Y:S01]  /*fa90*/  ULDC.64 UR10, c[0x0][UR18+0x218] ;  /* 0x00008600120a7abb */ /* 0x000fe20008000a00 */
[----:B------:R-:W-:Y:S01]  /*faa0*/  ULDC.64 UR12, c[0x0][UR18+0x220] ;  /* 0x00008800120c7abb */ /* 0x000fe20008000a00 */
[----:B------:R-:W-:Y:S02]  /*fab0*/  UIMAD.WIDE.U32 UR16, UR10, UR19, URZ ;  /* 0x000000130a1072a5 */ /* 0x000fe4000f8e003f */
[----:B------:R-:W-:Y:S01]  /*fac0*/  UIMAD UR19, UR11, UR19, URZ ;  /* 0x000000130b1372a4 */ /* 0x000fe2000f8e023f */
[----:B0-----:R-:W-:Y:S01]  /*fad0*/  @P0 IMAD.HI.U32 R5, R6, R5, RZ ;  /* 0x0000000506050227 */ /* 0x001fe200078e00ff */
[----:B------:R-:W-:Y:S02]  /*fae0*/  UIMAD UR13, UR13, UR4, URZ ;  /* 0x000000040d0d72a4 */ /* 0x000fe4000f8e023f */
[----:B------:R-:W-:Y:S01]  /*faf0*/  UIMAD.WIDE.U32 UR10, UR12, UR4, URZ ;  /* 0x000000040c0a72a5 */ /* 0x000fe2000f8e003f */
[----:B------:R-:W-:Y:S01]  /*fb00*/  IMAD.U32 R2, RZ, RZ, UR16 ;  /* 0x00000010ff027e24 */ /* 0x000fe2000f8e00ff */
[----:B------:R-:W-:-:S02]  /*fb10*/  UIADD3 UR19, UR17, UR19, URZ ;  /* 0x0000001311137290 */ /* 0x000fc4000fffe03f */
[----:B------:R-:W-:Y:S01]  /*fb20*/  IMAD.U32 R3, RZ, RZ, UR17 ;  /* 0x00000011ff037e24 */ /* 0x000fe2000f8e00ff */
[----:B------:R-:W-:Y:S01]  /*fb30*/  UIMAD UR13, UR12, UR8, UR13 ;  /* 0x000000080c0d72a4 */ /* 0x000fe2000f8e020d */
[----:B-1----:R-:W-:Y:S01]  /*fb40*/  @P0 SHF.R.U32.HI R4, RZ, R8, R5 ;  /* 0x00000008ff040219 */ /* 0x002fe20000011605 */
[----:B------:R-:W-:Y:S01]  /*fb50*/  ULDC.64 UR14, c[0x0][UR18+0x228] ;  /* 0x00008a00120e7abb */ /* 0x000fe20008000a00 */
[----:B------:R-:W-:Y:S01]  /*fb60*/  IADD3 R3, P0, P1, R2, UR10, R7 ;  /* 0x0000000a02037c10 */ /* 0x000fe2000f91e007 */
[----:B------:R-:W-:Y:S01]  /*fb70*/  UIADD3 UR13, UR11, UR13, URZ ;  /* 0x0000000d0b0d7290 */ /* 0x000fe2000fffe03f */
[----:B------:R-:W-:Y:S01]  /*fb80*/  IMAD.U32 R2, RZ, RZ, UR20 ;  /* 0x00000014ff027e24 */ /* 0x000fe2000f8e00ff */
[----:B------:R-:W-:Y:S01]  /*fb90*/  UIMAD.WIDE.U32 UR16, UR14, UR9, URZ ;  /* 0x000000090e1072a5 */ /* 0x000fe2000f8e003f */
[----:B------:R-:W-:Y:S01]  /*fba0*/  IMAD.MOV R5, RZ, RZ, -R4 ;  /* 0x000000ffff057224 */ /* 0x000fe200078e0a04 */
[----:B------:R-:W-:Y:S01]  /*fbb0*/  UIMAD UR9, UR15, UR9, URZ ;  /* 0x000000090f0972a4 */ /* 0x000fe2000f8e023f */
[----:B------:R-:W-:Y:S01]  /*fbc0*/  IMAD.U32 R11, RZ, RZ, UR19 ;  /* 0x00000013ff0b7e24 */ /* 0x000fe2000f8e00ff */
[----:B------:R-:W-:Y:S01]  /*fbd0*/  ULDC.64 UR10, c[0x0][UR18+0x210] ;  /* 0x00008400120a7abb */ /* 0x000fe20008000a00 */
[----:B------:R-:W-:Y:S01]  /*fbe0*/  IMAD R5, R9, R5, R6 ;  /* 0x0000000509057224 */ /* 0x000fe200078e0206 */
[----:B------:R-:W-:-:S02]  /*fbf0*/  UIADD3 UR9, UR17, UR9, URZ ;  /* 0x0000000911097290 */ /* 0x000fc4000fffe03f */
[----:B------:R-:W-:Y:S01]  /*fc00*/  IADD3.X R6, R11, UR13, R2, P0, P1 ;  /* 0x0000000d0b067c10 */ /* 0x000fe200087e2402 */
[----:B------:R-:W-:Y:S01]  /*fc10*/  IMAD R9, R5, UR11, RZ ;  /* 0x0000000b05097c24 */ /* 0x000fe2000f8e02ff */
[----:B------:R-:W-:Y:S01]  /*fc20*/  IADD3 R2, P0, P1, R4, UR16, R3 ;  /* 0x0000001004027c10 */ /* 0x000fe2000f91e003 */
[----:B------:R-:W-:Y:S01]  /*fc30*/  ULDC.64 UR12, c[0x0][0xba8] ;  /* 0x0002ea00000c7ab9 */ /* 0x000fe20000000a00 */
[----:B------:R-:W-:Y:S01]  /*fc40*/  SHF.R.S32.HI R3, RZ, 0x1f, R4 ;  /* 0x0000001fff037819 */ /* 0x000fe20000011404 */
[----:B------:R-:W-:Y:S01]  /*fc50*/  @!UP0 ULDC UR12, c[0x0][0xb50] ;  /* 0x0002d400000c8ab9 */ /* 0x000fe20000000800 */
[----:B------:R-:W-:Y:S01]  /*fc60*/  SHF.R.S32.HI R4, RZ, 0x1f, R5 ;  /* 0x0000001fff047819 */ /* 0x000fe20000011405 */
[----:B------:R-:W-:Y:S01]  /*fc70*/  @!UP0 ULDC UR13, c[0x0][0xb54] ;  /* 0x0002d500000d8ab9 */ /* 0x000fe20000000800 */
[----:B------:R-:W-:-:S03]  /*fc80*/  IADD3.X R3, R3, UR9, R6, P0, P1 ;  /* 0x0000000903037c10 */ /* 0x000fc600087e2406 */
[----:B------:R-:W-:Y:S02]  /*fc90*/  IMAD R9, R4, UR10, R9 ;  /* 0x0000000a04097c24 */ /* 0x000fe4000f8e0209 */
[----:B------:R-:W-:-:S04]  /*fca0*/  IMAD.WIDE.U32 R2, R5, UR10, R2 ;  /* 0x0000000a05027c25 */ /* 0x000fc8000f8e0002 */
[----:B------:R-:W-:Y:S01]  /*fcb0*/  IMAD.IADD R3, R3, 0x1, R9 ;  /* 0x0000000103037824 */ /* 0x000fe200078e0209 */
[----:B------:R-:W-:-:S04]  /*fcc0*/  LEA R4, P0, R2, UR12, 0x2 ;  /* 0x0000000c02047c11 */ /* 0x000fc8000f8010ff */
[----:B------:R-:W-:Y:S01]  /*fcd0*/  LEA.HI.X R5, R2, UR13, R3, 0x2, P0 ;  /* 0x0000000d02057c11 */ /* 0x000fe200080f1403 */
[----:B------:R-:W-:-:S05]  /*fce0*/  IMAD.MOV.U32 R3, RZ, RZ, -0x800000 ;  /* 0xff800000ff037424 */ /* 0x000fca00078e00ff */
[----:B------:R1:W-:Y:S03]  /*fcf0*/  STG.E desc[UR22][R4.64], R3 ;  /* 0x0000000304007986 */ /* 0x0003e6000c101916 */
.L_x_1227:
[----:B------:R-:W-:Y:S05]  /*fd00*/  BSYNC B1 ;  /* 0x0000000000017941 */ /* 0x000fea0003800000 */
.L_x_1226:
[----:B------:R-:W-:-:S13]  /*fd10*/  R2UR UR9, R161 ;  /* 0x00000000a10972ca */ /* 0x000fda00000e0000 */
[----:B------:R-:W-:-:S06]  /*fd20*/  UISETP.GT.AND UP0, UPT, UR9, 0x1, UPT ;  /* 0x000000010900788c */ /* 0x000fcc000bf04270 */
[----:B------:R-:W-:-:S13]  /*fd30*/  PLOP3.LUT P0, PT, PT, PT, UP0, 0x80, 0x0 ;  /* 0x000000000000781c */ /* 0x000fda0003f0f008 */
[----:B------:R-:W-:Y:S05]  /*fd40*/  @P0 BRA `(.L_x_1222) ;  /* 0x0000000400c40947 */ /* 0x000fea0003800000 */
[----:B------:R-:W2:Y:S01]  /*fd50*/  LDC R11, c[0x0][0xbe8] ;  /* 0x0002fa00ff0b7b82 */ /* 0x000ea20000000800 */
[C---:B------:R-:W-:Y:S01]  /*fd60*/  R2UR UR10, R7.reuse ;  /* 0x00000000070a72ca */ /* 0x040fe200000e0000 */
[----:B------:R-:W-:Y:S01]  /*fd70*/  ULDC.64 UR12, c[0x0][0xaa0] ;  /* 0x0002a800000c7ab9 */ /* 0x000fe20000000a00 */
[----:B------:R-:W-:Y:S01]  /*fd80*/  R2UR UR14, R7 ;  /* 0x00000000070e72ca */ /* 0x000fe200000e0000 */
[----:B------:R-:W-:Y:S01]  /*fd90*/  UIMAD UR9, UR20, UR12, URZ ;  /* 0x0000000c140972a4 */ /* 0x000fe2000f8e023f */
[----:B------:R-:W-:Y:S01]  /*fda0*/  R2UR UR15, R163 ;  /* 0x00000000a30f72ca */ /* 0x000fe200000e0000 */
[----:B0-----:R-:W-:Y:S01]  /*fdb0*/  IMAD R2, R160, 0x20, R179 ;  /* 0x00000020a0027824 */ /* 0x001fe200078e02b3 */
[----:B------:R-:W-:Y:S03]  /*fdc0*/  BSSY B1, `(.L_x_1228) ;  /* 0x000003c000017945 */ /* 0x000fe60003800000 */
[----:B------:R-:W-:-:S04]  /*fdd0*/  VIADD R6, R2, UR39 ;  /* 0x0000002702067c36 */ /* 0x000fc80008000000 */
[----:B------:R-:W-:Y:S01]  /*fde0*/  UIMAD.WIDE.U32 UR10, UR10, UR12, URZ ;  /* 0x0000000c0a0a72a5 */ /* 0x000fe2000f8e003f */
[----:B-1----:R-:W-:Y:S01]  /*fdf0*/  IMAD.MOV.U32 R5, RZ, RZ, R6 ;  /* 0x000000ffff057224 */ /* 0x002fe200078e0006 */
[----:B------:R-:W-:-:S03]  /*fe00*/  UIMAD UR9, UR14, UR13, UR9 ;  /* 0x0000000d0e0972a4 */ /* 0x000fc6000f8e0209 */
[----:B------:R-:W-:Y:S01]  /*fe10*/  ULDC.64 UR12, c[0x0][0xae8] ;  /* 0x0002ba00000c7ab9 */ /* 0x000fe20000000a00 */
[----:B------:R-:W-:Y:S01]  /*fe20*/  UIADD3 UR11, UR11, UR9, URZ ;  /* 0x000000090b0b7290 */ /* 0x000fe2000fffe03f */
[----:B--2---:R-:W-:-:S03]  /*fe30*/  ISETP.NE.AND P0, PT, R11, 0x1, PT ;  /* 0x000000010b00780c */ /* 0x004fc60003f05270 */
[----:B------:R-:W-:-:S04]  /*fe40*/  UIMAD.WIDE.U32 UR10, UR15, UR12, UR10 ;  /* 0x0000000c0f0a72a5 */ /* 0x000fc8000f8e000a */
[----:B------:R-:W-:-:S03]  /*fe50*/  UIMAD UR9, UR15, UR13, UR11 ;  /* 0x0000000d0f0972a4 */ /* 0x000fc6000f8e020b */
[----:B------:R-:W-:Y:S02]  /*fe60*/  ULDC.64 UR12, c[0x0][0xaf0] ;  /* 0x0002bc00000c7ab9 */ /* 0x000fe40000000a00 */
[----:B------:R-:W-:Y:S01]  /*fe70*/  UIMAD UR8, UR8, UR12, URZ ;  /* 0x0000000c080872a4 */ /* 0x000fe2000f8e023f */
[----:B------:R-:W0:Y:S03]  /*fe80*/  @P0 LDC R3, c[0x0][0xbec] ;  /* 0x0002fb00ff030b82 */ /* 0x000e260000000800 */
[----:B------:R-:W-:-:S03]  /*fe90*/  UIMAD UR11, UR4, UR13, UR8 ;  /* 0x0000000d040b72a4 */ /* 0x000fc6000f8e0208 */
[----:B------:R-:W-:Y:S02]  /*fea0*/  UMOV UR8, UR10 ;  /* 0x0000000a00087c82 */ /* 0x000fe40008000000 */
[----:B------:R-:W-:Y:S01]  /*feb0*/  UIMAD.WIDE.U32 UR8, UR4, UR12, UR8 ;  /* 0x0000000c040872a5 */ /* 0x000fe2000f8e0008 */
[----:B------:R-:W1:Y:S03]  /*fec0*/  @P0 LDC R7, c[0x0][0xbf0] ;  /* 0x0002fc00ff070b82 */ /* 0x000e660000000800 */
[----:B------:R-:W-:-:S03]  /*fed0*/  UIADD3 UR4, UR9, UR11, URZ ;  /* 0x0000000b09047290 */ /* 0x000fc6000fffe03f */
[----:B------:R-:W-:Y:S01]  /*fee0*/  ULDC.64 UR10, c[0x0][0xae0] ;  /* 0x0002b800000a7ab9 */ /* 0x000fe20000000a00 */
[----:B0-----:R-:W-:-:S04]  /*fef0*/  @P0 IMAD.HI.U32 R2, R6, R3, RZ ;  /* 0x0000000306020227 */ /* 0x001fc800078e00ff */
[----:B------:R-:W-:Y:S02]  /*ff00*/  IMAD.U32 R3, RZ, RZ, UR9 ;  /* 0x00000009ff037e24 */ /* 0x000fe4000f8e00ff */
[----:B------:R-:W-:Y:S01]  /*ff10*/  IMAD.U32 R3, RZ, RZ, UR4 ;  /* 0x00000004ff037e24 */ /* 0x000fe2000f8e00ff */
[----:B-1----:R-:W-:-:S04]  /*ff20*/  @P0 SHF.R.U32.HI R5, RZ, R7, R2 ;  /* 0x00000007ff050219 */ /* 0x002fc80000011602 */
[--C-:B------:R-:W-:Y:S01]  /*ff30*/  SHF.R.S32.HI R2, RZ, 0x1f, R5.reuse ;  /* 0x0000001fff027819 */ /* 0x100fe20000011405 */
[----:B------:R-:W-:-:S04]  /*ff40*/  IMAD.MOV R7, RZ, RZ, -R5 ;  /* 0x000000ffff077224 */ /* 0x000fc800078e0a05 */
[----:B------:R-:W-:Y:S02]  /*ff50*/  IMAD R4, R2, UR10, RZ ;  /* 0x0000000a02047c24 */ /* 0x000fe4000f8e02ff */
[----:B------:R-:W-:Y:S02]  /*ff60*/  IMAD R7, R11, R7, R6 ;  /* 0x000000070b077224 */ /* 0x000fe400078e0206 */
[----:B------:R-:W-:Y:S01]  /*ff70*/  IMAD.U32 R2, RZ, RZ, UR8 ;  /* 0x00000008ff027e24 */ /* 0x000fe2000f8e00ff */
[----:B------:R-:W-:Y:S01]  /*ff80*/  ULDC.64 UR8, c[0x0][0xad8] ;  /* 0x0002b60000087ab9 */ /* 0x000fe20000000a00 */
[C---:B------:R-:W-:Y:S01]  /*ff90*/  IMAD R9, R5.reuse, UR11, R4 ;  /* 0x0000000b05097c24 */ /* 0x040fe2000f8e0204 */
[----:B------:R-:W-:Y:S01]  /*ffa0*/  SHF.R.S32.HI R4, RZ, 0x1f, R7 ;  /* 0x0000001fff047819 */ /* 0x000fe20000011407 */
[----:B------:R-:W-:-:S04]  /*ffb0*/  IMAD.WIDE.U32 R2, R5, UR10, R2 ;  /* 0x0000000a05027c25 */ /* 0x000fc8000f8e0002 */
[----:B------:R-:W-:Y:S02]  /*ffc0*/  IMAD.IADD R3, R3, 0x1, R9 ;  /* 0x0000000103037824 */ /* 0x000fe400078e0209 */
[----:B------:R-:W-:Y:S02]  /*ffd0*/  IMAD R4, R4, UR8, RZ ;  /* 0x0000000804047c24 */ /* 0x000fe4000f8e02ff */
[----:B------:R-:W-:Y:S02]  /*ffe0*/  VIADD R6, R179, UR39 ;  /* 0x00000027b3067c36 */ /* 0x000fe40008000000 */
[----:B------:R-:W-:Y:S02]  /*fff0*/  IMAD R11, R0, R11, RZ ;  /* 0x0000000b000b7224 */ /* 0x000fe400078e02ff */
[C---:B------:R-:W-:Y:S02]  /*10000*/  IMAD R5, R7.reuse, UR9, R4 ;  /* 0x0000000907057c24 */ /* 0x040fe4000f8e0204 */
[----:B------:R-:W-:Y:S01]  /*10010*/  IMAD.WIDE.U32 R2, R7, UR8, R2 ;  /* 0x0000000807027c25 */ /* 0x000fe2000f8e0002 */
[----:B------:R-:W-:Y:S01]  /*10020*/  ISETP.GE.AND P2, PT, R6, R11, PT ;  /* 0x0000000b0600720c */ /* 0x000fe20003f46270 */
[----:B------:R-:W-:-:S02]  /*10030*/  ULDC.64 UR8, c[0x0][0xa80] ;  /* 0x0002a00000087ab9 */ /* 0x000fc40000000a00 */
[----:B------:R-:W-:Y:S01]  /*10040*/  VIADD R0, R6, 0x20 ;  /* 0x0000002006007836 */ /* 0x000fe20000000000 */
[----:B------:R-:W-:Y:S01]  /*10050*/  LEA R4, P3, R2, UR8, 0x1 ;  /* 0x0000000802047c11 */ /* 0x000fe2000f8608ff */
[----:B------:R-:W-:-:S03]  /*10060*/  IMAD.IADD R3, R3, 0x1, R5 ;  /* 0x0000000103037824 */ /* 0x000fc600078e0205 */
[-C--:B------:R-:W-:Y:S01]  /*10070*/  ISETP.GE.AND P1, PT, R0, R11.reuse, PT ;  /* 0x0000000b0000720c */ /* 0x080fe20003f26270 */
[----:B------:R-:W-:Y:S01]  /*10080*/  VIADD R0, R6, 0x40 ;  /* 0x0000004006007836 */ /* 0x000fe20000000000 */
[----:B------:R-:W-:Y:S02]  /*10090*/  LEA.HI.X R5, R2, UR9, R3, 0x1, P3 ;  /* 0x0000000902057c11 */ /* 0x000fe400098f0c03 */
[----:B------:R0:W1:Y:S02]  /*100a0*/  SHFL.IDX PT, R2, R4, RZ, 0x181f ;  /* 0x00181fff04027589 */ /* 0x00006400000e0000 */
[----:B------:R-:W-:Y:S02]  /*100b0*/  ISETP.GE.AND P0, PT, R0, R11, PT ;  /* 0x0000000b0000720c */ /* 0x000fe40003f06270 */
[----:B------:R0:W2:Y:S01]  /*100c0*/  SHFL.IDX PT, R0, R5, RZ, 0x181f ;  /* 0x00181fff05007589 */ /* 0x0000a200000e0000 */
[----:B------:R-:W-:Y:S10]  /*100d0*/  @P2 BRA `(.L_x_1229) ;  /* 0x0000000000282947 */ /* 0x000ff40003800000 */
[----:B------:R-:W-:Y:S01]  /*100e0*/  ULDC UR4, c[0x0][0xac8] ;  /* 0x0002b20000047ab9 */ /* 0x000fe20000000800 */
[----:B------:R-:W-:Y:S01]  /*100f0*/  ULDC.64 UR8, c[0x0][0x208] ;  /* 0x0000820000087ab9 */ /* 0x000fe20000000a00 */
[----:B------:R-:W-:Y:S02]  /*10100*/  ISETP.GE.AND P4, PT, R22, UR4, PT ;  /* 0x0000000416007c0c */ /* 0x000fe4000bf86270 */
[----:B------:R-:W-:-:S11]  /*10110*/  ISETP.GE.AND P5, PT, R23, UR4, PT ;  /* 0x0000000417007c0c */ /* 0x000fd6000bfa6270 */
[CC--:B-1----:R-:W-:Y:S02]  /*10120*/  @!P4 LEA R8, P2, R22.reuse, R2.reuse, 0x1 ;  /* 0x000000021608c211 */ /* 0x0c2fe400078408ff */
[C---:B------:R-:W-:Y:S02]  /*10130*/  @!P5 LEA R2, P3, R23.reuse, R2, 0x1 ;  /* 0x000000021702d211 */ /* 0x040fe400078608ff */
[-C--:B--2---:R-:W-:Y:S02]  /*10140*/  @!P4 LEA.HI.X R9, R22, R0.reuse, R203, 0x1, P2 ;  /* 0x000000001609c211 */ /* 0x084fe400010f0ccb */
[----:B------:R-:W-:-:S03]  /*10150*/  @!P5 LEA.HI.X R3, R23, R0, R202, 0x1, P3 ;  /* 0x000000001703d211 */ /* 0x000fc600018f0cca */
[----:B------:R3:W-:Y:S04]  /*10160*/  @!P4 ST.E.128 desc[UR8][R8.64], RZ ;  /* 0x000000ff0800c985 */ /* 0x0007e8000c101d08 */
[----:B------:R3:W-:Y:S02]  /*10170*/  @!P5 ST.E.128 desc[UR8][R2.64], RZ ;  /* 0x000000ff0200d985 */ /* 0x0007e4000c101d08 */
.L_x_1229:
[----:B------:R-:W-:Y:S05]  /*10180*/  BSYNC B1 ;  /* 0x0000000000017941 */ /* 0x000fea0003800000 */
.L_x_1228:
[----:B--2---:R2:W4:Y:S01]  /*10190*/  SHFL.IDX PT, R0, R5, 0x1, 0x181f ;  /* 0x00381f0005007f89 */ /* 0x00452200000e0000 */
[----:B------:R-:W-:Y:S03]  /*101a0*/  BSSY B1, `(.L_x_1230) ;  /* 0x000000d000017945 */ /* 0x000fe60003800000 */
[----:B-1-3--:R2:W1:Y:S01]  /*101b0*/  SHFL.IDX PT, R2, R4, 0x1, 0x181f ;  /* 0x00381f0004027f89 */ /* 0x00a46200000e0000 */
[----:B------:R-:W-:Y:S05]  /*101c0*/  @P1 BRA `(.L_x_1231) ;  /* 0x0000000000281947 */ /* 0x000fea0003800000 */
[----:B------:R-:W-:Y:S01]  /*101d0*/  ULDC UR4, c[0x0][0xac8] ;  /* 0x0002b20000047ab9 */ /* 0x000fe20000000800 */
[----:B------:R-:W-:Y:S01]  /*101e0*/  ULDC.64 UR8, c[0x0][0x208] ;  /* 0x0000820000087ab9 */ /* 0x000fe20000000a00 */
[----:B------:R-:W-:Y:S02]  /*101f0*/  ISETP.GE.AND P3, PT, R22, UR4, PT ;  /* 0x0000000416007c0c */ /* 0x000fe4000bf66270 */
[----:B------:R-:W-:-:S11]  /*10200*/  ISETP.GE.AND P4, PT, R23, UR4, PT ;  /* 0x0000000417007c0c */ /* 0x000fd6000bf86270 */
[CC--:B-1----:R-:W-:Y:S02]  /*10210*/  @!P3 LEA R8, P1, R22.reuse, R2.reuse, 0x1 ;  /* 0x000000021608b211 */ /* 0x0c2fe400078208ff */
[C---:B------:R-:W-:Y:S02]  /*10220*/  @!P4 LEA R2, P2, R23.reuse, R2, 0x1 ;  /* 0x000000021702c211 */ /* 0x040fe400078408ff */
[-C--:B----4-:R-:W-:Y:S02]  /*10230*/  @!P3 LEA.HI.X R9, R22, R0.reuse, R203, 0x1, P1 ;  /* 0x000000001609b211 */ /* 0x090fe400008f0ccb */
[----:B------:R-:W-:-:S03]  /*10240*/  @!P4 LEA.HI.X R3, R23, R0, R202, 0x1, P2 ;  /* 0x000000001703c211 */ /* 0x000fc600010f0cca */
[----:B------:R3:W-:Y:S04]  /*10250*/  @!P3 ST.E.128 desc[UR8][R8.64], RZ ;  /* 0x000000ff0800b985 */ /* 0x0007e8000c101d08 */
[----:B------:R3:W-:Y:S02]  /*10260*/  @!P4 ST.E.128 desc[UR8][R2.64], RZ ;  /* 0x000000ff0200c985 */ /* 0x0007e4000c101d08 */
.L_x_1231:
[----:B------:R-:W-:Y:S05]  /*10270*/  BSYNC B1 ;  /* 0x0000000000017941 */ /* 0x000fea0003800000 */
.L_x_1230:
[----:B----4-:R4:W0:Y:S01]  /*10280*/  SHFL.IDX PT, R0, R5, 0x2, 0x181f ;  /* 0x00581f0005007f89 */ /* 0x01082200000e0000 */
        /* <DEDUP_REMOVED lines=9> */
[-C--:B0-----:R-:W-:Y:S02]  /*10320*/  @!P2 LEA.HI.X R9, R22, R0.reuse, R203, 0x1, P0 ;  /* 0x000000001609a211 */ /* 0x081fe400000f0ccb */
[----:B------:R-:W-:-:S03]  /*10330*/  @!P3 LEA.HI.X R3, R23, R0, R202, 0x1, P1 ;  /* 0x000000001703b211 */ /* 0x000fc600008f0cca */
[----:B------:R3:W-:Y:S04]  /*10340*/  @!P2 ST.E.128 desc[UR8][R8.64], RZ ;  /* 0x000000ff0800a985 */ /* 0x0007e8000c101d08 */
[----:B------:R3:W-:Y:S02]  /*10350*/  @!P3 ST.E.128 desc[UR8][R2.64], RZ ;  /* 0x000000ff0200b985 */ /* 0x0007e4000c101d08 */
.L_x_1233:
[----:B------:R-:W-:Y:S05]  /*10360*/  BSYNC B1 ;  /* 0x0000000000017941 */ /* 0x000fea0003800000 */
.L_x_1232:
[----:B0-----:R-:W-:Y:S01]  /*10370*/  VIADD R0, R6, 0x60 ;  /* 0x0000006006007836 */ /* 0x001fe20000000000 */
[----:B--2-4-:R-:W2:Y:S04]  /*10380*/  SHFL.IDX PT, R5, R5, 0x3, 0x181f ;  /* 0x00781f0005057f89 */ /* 0x014ea800000e0000 */
[----:B------:R-:W-:Y:S01]  /*10390*/  ISETP.GE.AND P0, PT, R0, R11, PT ;  /* 0x0000000b0000720c */ /* 0x000fe20003f06270 */
[----:B-1-3--:R3:W4:-:S12]  /*103a0*/  SHFL.IDX PT, R2, R4, 0x3, 0x181f ;  /* 0x00781f0004027f89 */ /* 0x00a71800000e0000 */
[----:B---3--:R-:W-:Y:S05]  /*103b0*/  @P0 BRA `(.L_x_1222) ;  /* 0x0000000000280947 */ /* 0x008fea0003800000 */
[----:B------:R-:W-:Y:S01]  /*103c0*/  ULDC UR4, c[0x0][0xac8] ;  /* 0x0002b20000047ab9 */ /* 0x000fe20000000800 */
[----:B------:R-:W-:Y:S01]  /*103d0*/  ULDC.64 UR8, c[0x0][0x208] ;  /* 0x0000820000087ab9 */ /* 0x000fe20000000a00 */
[----:B------:R-:W-:Y:S02]  /*103e0*/  ISETP.GE.AND P2, PT, R22, UR4, PT ;  /* 0x0000000416007c0c */ /* 0x000fe4000bf46270 */
[----:B------:R-:W-:-:S11]  /*103f0*/  ISETP.GE.AND P3, PT, R23, UR4, PT ;  /* 0x0000000417007c0c */ /* 0x000fd6000bf66270 */
[CC--:B----4-:R-:W-:Y:S02]  /*10400*/  @!P2 LEA R6, P0, R22.reuse, R2.reuse, 0x1 ;  /* 0x000000021606a211 */ /* 0x0d0fe400078008ff */
[C---:B------:R-:W-:Y:S02]  /*10410*/  @!P3 LEA R2, P1, R23.reuse, R2, 0x1 ;  /* 0x000000021702b211 */ /* 0x040fe400078208ff */
[-C--:B--2---:R-:W-:Y:S02]  /*10420*/  @!P2 LEA.HI.X R7, R22, R5.reuse, R203, 0x1, P0 ;  /* 0x000000051607a211 */ /* 0x084fe400000f0ccb */
[----:B------:R-:W-:-:S03]  /*10430*/  @!P3 LEA.HI.X R3, R23, R5, R202, 0x1, P1 ;  /* 0x000000051703b211 */ /* 0x000fc600008f0cca */
[----:B------:R3:W-:Y:S04]  /*10440*/  @!P2 ST.E.128 desc[UR8][R6.64], RZ ;  /* 0x000000ff0600a985 */ /* 0x0007e8000c101d08 */
[----:B------:R3:W-:Y:S02]  /*10450*/  @!P3 ST.E.128 desc[UR8][R2.64], RZ ;  /* 0x000000ff0200b985 */ /* 0x0007e4000c101d08 */
.L_x_1222:
[----:B------:R-:W-:Y:S05]  /*10460*/  BSYNC B0 ;  /* 0x0000000000007941 */ /* 0x000fea0003800000 */
.L_x_1212:
[----:B------:R-:W-:Y:S02]  /*10470*/  ULDC UR4, c[0x0][0xc3c] ;  /* 0x00030f0000047ab9 */ /* 0x000fe40000000800 */
[----:B------:R-:W-:-:S06]  /*10480*/  UISETP.GE.AND UP0, UPT, UR7, UR4, UPT ;  /* 0x000000040700728c */ /* 0x000fcc000bf06270 */
[----:B------:R-:W-:-:S13]  /*10490*/  PLOP3.LUT P0, PT, PT, PT, UP0, 0x80, 0x0 ;  /* 0x000000000000781c */ /* 0x000fda0003f0f008 */
[----:B------:R-:W-:Y:S05]  /*104a0*/  @!P0 BRA `(.L_x_1234) ;  /* 0xffffff0800d88947 */ /* 0x000fea000383ffff */
[----:B------:R-:W-:Y:S05]  /*104b0*/  EXIT ;  /* 0x000000000000794d */ /* 0x000fea0003800000 */
.L_x_1129:
        /* <DEDUP_REMOVED lines=20> */
.L_x_1235:
[----:B------:R-:W-:Y:S01]  /*10600*/  LOP3.LUT R0, R6, 0x1f, RZ, 0xc0, !PT ;  /* 0x0000001f06007812 */ /* 0x000fe200078ec0ff */
[----:B------:R-:W-:Y:S01]  /*10610*/  ULDC UR4, c[0x0][0xc3c] ;  /* 0x00030f0000047ab9 */ /* 0x000fe20000000800 */
[----:B------:R-:W-:Y:S01]  /*10620*/  ULDC.64 UR6, c[0x0][0x208] ;  /* 0x0000820000067ab9 */ /* 0x000fe20000000a00 */
[----:B------:R-:W-:Y:S01]  /*10630*/  IMAD.MOV.U32 R8, RZ, RZ, RZ ;  /* 0x000000ffff087224 */ /* 0x000fe200078e00ff */
[----:B------:R-:W-:Y:S01]  /*10640*/  ISETP.NE.AND P0, PT, R0, 0x1f, PT ;  /* 0x0000001f0000780c */ /* 0x000fe20003f05270 */
[----:B------:R-:W-:-:S03]  /*10650*/  ULDC UR5, c[0x0][0xc38] ;  /* 0x00030e0000057ab9 */ /* 0x000fc60000000800 */
[----:B------:R-:W-:-:S13]  /*10660*/  ISETP.GE.OR P1, PT, R0, UR4, !P0 ;  /* 0x0000000400007c0c */ /* 0x000fda000c726670 */
[----:B0-----:R-:W0:Y:S08]  /*10670*/  @!P1 LDC.64 R2, c[0x0][0xc80] ;  /* 0x00032000ff029b82 */ /* 0x001e300000000a00 */
[----:B------:R-:W1:Y:S01]  /*10680*/  @!P1 LDC.64 R4, c[0x0][0xc78] ;  /* 0x00031e00ff049b82 */ /* 0x000e620000000a00 */
[----:B0-----:R-:W-:-:S05]  /*10690*/  @!P1 IMAD.WIDE.U32 R2, R0, 0x4, R2 ;  /* 0x0000000400029825 */ /* 0x001fca00078e0002 */
[----:B------:R1:W2:Y:S02]  /*106a0*/  @!P1 LDG.E R7, desc[UR6][R2.64] ;  /* 0x0000000602079981 */ /* 0x0002a4000c1e1900 */
[----:B-1----:R-:W-:-:S05]  /*106b0*/  @!P1 IMAD.WIDE.U32 R2, R0, 0x4, R4 ;  /* 0x0000000400029825 */ /* 0x002fca00078e0004 */
[----:B------:R-:W2:Y:S01]  /*106c0*/  @!P1 LDG.E R8, desc[UR6][R2.64] ;  /* 0x0000000602089981 */ /* 0x000ea2000c1e1900 */
[C---:B------:R-:W-:Y:S01]  /*106d0*/  ISETP.NE.AND P1, PT, R0.reuse, RZ, PT ;  /* 0x000000ff0000720c */ /* 0x040fe20003f25270 */
[----:B------:R-:W0:Y:S01]  /*106e0*/  S2UR UR6, SR_CTAID.X ;  /* 0x00000000000679c3 */ /* 0x000e220000002500 */
[C---:B------:R-:W-:Y:S01]  /*106f0*/  ISETP.GE.U32.AND P2, PT, R0.reuse, 0x2, PT ;  /* 0x000000020000780c */ /* 0x040fe20003f46070 */
[----:B------:R-:W-:Y:S01]  /*10700*/  UMOV UR4, URZ ;  /* 0x0000003f00047c82 */ /* 0x000fe20008000000 */
[C---:B------:R-:W-:Y:S02]  /*10710*/  ISETP.GE.U32.AND P3, PT, R0.reuse, 0x4, PT ;  /* 0x000000040000780c */ /* 0x040fe40003f66070 */
[C---:B------:R-:W-:Y:S02]  /*10720*/  ISETP.GE.U32.AND P4, PT, R0.reuse, 0x8, PT ;  /* 0x000000080000780c */ /* 0x040fe40003f86070 */
[----:B------:R-:W-:Y:S01]  /*10730*/  ISETP.GE.U32.AND P5, PT, R0, 0x10, PT ;  /* 0x000000100000780c */ /* 0x000fe20003fa6070 */
[----:B--2---:R-:W-:-:S05]  /*10740*/  IMAD R4, R7, R8, RZ ;  /* 0x0000000807047224 */ /* 0x004fca00078e02ff */
        /* <DEDUP_REMOVED lines=15> */
[----:B------:R-:W1:Y:S02]  /*10840*/  SHFL.IDX PT, R3, R5, 0x1f, 0x1f ;  /* 0x03e01f0005037f89 */ /* 0x000e6400000e0000 */
[----:B-1----:R-:W-:-:S04]  /*10850*/  IMAD R9, R3, UR5, RZ ;  /* 0x0000000503097c24 */ /* 0x002fc8000f8e02ff */
[----:B------:R-:W-:Y:S01]  /*10860*/  IMAD.MOV.U32 R4, RZ, RZ, R9 ;  /* 0x000000ffff047224 */ /* 0x000fe200078e0009 */
[----:B0-----:R-:W-:-:S13]  /*10870*/  ISETP.GT.AND P6, PT, R9, UR6, PT ;  /* 0x0000000609007c0c */ /* 0x001fda000bfc4270 */
[----:B------:R-:W-:Y:S05]  /*10880*/  @P6 BRA `(.L_x_1237) ;  /* 0x0000000000ac6947 */ /* 0x000fea0003800000 */
[----:B------:R-:W-:Y:S01]  /*10890*/  IMAD.MOV.U32 R9, RZ, RZ, R4 ;  /* 0x000000ffff097224 */ /* 0x000fe200078e0004 */
[----:B------:R-:W-:Y:S01]  /*108a0*/  UMOV UR4, URZ ;  /* 0x0000003f00047c82 */ /* 0x000fe20008000000 */
[----:B------:R-:W-:-:S05]  /*108b0*/  ULDC UR5, c[0x0][0xc38] ;  /* 0x00030e0000057ab9 */ /* 0x000fca0000000800 */
.L_x_1239:
[----:B------:R-:W0:Y:S01]  /*108c0*/  LDC R2, c[0x0][0xc3c] ;  /* 0x00030f00ff027b82 */ /* 0x000e220000000800 */
[----:B------:R-:W-:Y:S01]  /*108d0*/  ULDC UR7, c[0x0][0xc3c] ;  /* 0x00030f0000077ab9 */ /* 0x000fe20000000800 */
[----:B------:R-:W-:Y:S01]  /*108e0*/  UIADD3 UR4, UR4, 0x1f, URZ ;  /* 0x0000001f04047890 */ /* 0x000fe2000fffe03f */
[----:B------:R-:W-:-:S05]  /*108f0*/  IMAD.U32 R3, RZ, RZ, UR7 ;  /* 0x00000007ff037e24 */ /* 0x000fca000f8e00ff */
[----:B------:R1:W-:Y:S01]  /*10900*/  STL [R1+0xc], R3 ;  /* 0x00000c0301007387 */ /* 0x0003e20000100800 */
[----:B0-----:R-:W-:-:S13]  /*10910*/  ISETP.LE.AND P6, PT, R2, UR4, PT ;  /* 0x0000000402007c0c */ /* 0x001fda000bfc3270 */
[----:B-1----:R-:W-:Y:S05]  /*10920*/  @P6 BRA `(.L_x_1238) ;  /* 0x0000000800b86947 */ /* 0x002fea0003800000 */
[----:B------:R-:W-:Y:S01]  /*10930*/  VIADD R11, R0, UR4 ;  /* 0x00000004000b7c36 */ /* 0x000fe20008000000 */
[----:B------:R-:W-:Y:S01]  /*10940*/  ULDC.64 UR8, c[0x0][0x208] ;  /* 0x0000820000087ab9 */ /* 0x000fe20000000a00 */
[----:B------:R-:W-:-:S03]  /*10950*/  IMAD.MOV.U32 R7, RZ, RZ, RZ ;  /* 0x000000ffff077224 */ /* 0x000fc600078e00ff */
[----:B------:R-:W-:-:S13]  /*10960*/  ISETP.GE.OR P6, PT, R11, R2, !P0 ;  /* 0x000000020b00720c */ /* 0x000fda00047c6670 */
[----:B------:R-:W0:Y:S08]  /*10970*/  @!P6 LDC.64 R2, c[0x0][0xc80] ;  /* 0x00032000ff02eb82 */ /* 0x000e300000000a00 */
[----:B------:R-:W1:Y:S01]  /*10980*/  @!P6 LDC.64 R4, c[0x0][0xc78] ;  /* 0x00031e00ff04eb82 */ /* 0x000e620000000a00 */
[----:B------:R-:W-:Y:S02]  /*10990*/  IMAD.MOV.U32 R8, RZ, RZ, RZ ;  /* 0x000000ffff087224 */ /* 0x000fe400078e00ff */
        /* <DEDUP_REMOVED lines=25> */
[----:B------:R-:W-:-:S07]  /*10b30*/  IMAD.MOV.U32 R5, RZ, RZ, R2 ;  /* 0x000000ffff057224 */ /* 0x000fce00078e0002 */
.L_x_1237:
[----:B------:R-:W-:Y:S02]  /*10b40*/  IMAD.IADD R10, R9, 0x1, -R4 ;  /* 0x00000001090a7824 */ /* 0x000fe400078e0a04 */
[----:B------:R-:W-:Y:S02]  /*10b50*/  IMAD.MOV.U32 R3, RZ, RZ, RZ ;  /* 0x000000ffff037224 */ /* 0x000fe400078e00ff */
[----:B------:R-:W-:-:S05]  /*10b60*/  IMAD R2, R5, UR5, R10 ;  /* 0x0000000505027c24 */ /* 0x000fca000f8e020a */
[----:B------:R-:W-:-:S13]  /*10b70*/  ISETP.GT.AND P0, PT, R2, UR6, PT ;  /* 0x0000000602007c0c */ /* 0x000fda000bf04270 */
[----:B------:R-:W-:-:S04]  /*10b80*/  VOTE.ANY R2, PT, !P0 ;  /* 0x0000000000027806 */ /* 0x000fc800040e0100 */
[----:B------:R-:W0:Y:S01]  /*10b90*/  POPC R9, R2 ;  /* 0x0000000200097309 */ /* 0x000e220000000000 */
[----:B------:R-:W-:Y:S01]  /*10ba0*/  ISETP.NE.AND P0, PT, R2, RZ, PT ;  /* 0x000000ff0200720c */ /* 0x000fe20003f05270 */
[----:B0-----:R0:W1:Y:S04]  /*10bb0*/  SHFL.IDX PT, R8, R8, R9, 0x1f ;  /* 0x00001f0908087589 */ /* 0x00106800000e0000 */
[----:B------:R0:W2:Y:S08]  /*10bc0*/  SHFL.IDX PT, R4, R7, R9, 0x1f ;  /* 0x00001f0907047589 */ /* 0x0000b000000e0000 */
[----:B------:R-:W-:Y:S05]  /*10bd0*/  @!P0 BRA `(.L_x_1240) ;  /* 0x0000000000088947 */ /* 0x000fea0003800000 */
[----:B------:R-:W-:-:S05]  /*10be0*/  VIADD R2, R9, 0xffffffff ;  /* 0xffffffff09027836 */ /* 0x000fca0000000000 */
[----:B------:R3:W4:Y:S02]  /*10bf0*/  SHFL.IDX PT, R3, R5, R2, 0x1f ;  /* 0x00001f0205037589 */ /* 0x00072400000e0000 */
.L_x_1240:
[----:B----4-:R-:W-:Y:S01]  /*10c00*/  IMAD R3, R3, UR5, R10 ;  /* 0x0000000503037c24 */ /* 0x010fe2000f8e020a */
[----:B-1----:R-:W-:Y:S01]  /*10c10*/  ISETP.NE.AND P0, PT, R8, 0x1, PT ;  /* 0x000000010800780c */ /* 0x002fe20003f05270 */
[----:B------:R-:W-:-:S03]  /*10c20*/  VIADD R14, R9, UR4 ;  /* 0x00000004090e7c36 */ /* 0x000fc60008000000 */
[----:B------:R1:W-:Y:S01]  /*10c30*/  STL [R1], R3 ;  /* 0x0000000301007387 */ /* 0x0003e20000100800 */
[----:B---3--:R-:W-:-:S03]  /*10c40*/  IADD3 R5, -R3, UR6, RZ ;  /* 0x0000000603057c10 */ /* 0x008fc6000fffe1ff */
[----:B------:R1:W-:Y:S05]  /*10c50*/  STL [R1+0xc], R14 ;  /* 0x00000c0e01007387 */ /* 0x0003ea0000100800 */
[----:B------:R-:W-:Y:S05]  /*10c60*/  @!P0 BRA `(.L_x_1241) ;  /* 0x0000000000e08947 */ /* 0x000fea0003800000 */
[----:B0-2---:R-:W-:Y:S02]  /*10c70*/  IABS R7, R4 ;  /* 0x0000000400077213 */ /* 0x005fe40000000000 */
[----:B------:R-:W-:Y:S02]  /*10c80*/  IABS R9, R8 ;  /* 0x0000000800097213 */ /* 0x000fe40000000000 */
[----:B------:R-:W0:Y:S01]  /*10c90*/  I2F.RP R10, R7 ;  /* 0x00000007000a7306 */ /* 0x000e220000209400 */
[----:B------:R-:W-:-:S07]  /*10ca0*/  IABS R12, R5 ;  /* 0x00000005000c7213 */ /* 0x000fce0000000000 */
[----:B------:R-:W-:Y:S08]  /*10cb0*/  I2F.RP R13, R9 ;  /* 0x00000009000d7306 */ /* 0x000ff00000209400 */
[----:B0-----:R-:W1:Y:S02]  /*10cc0*/  MUFU.RCP R10, R10 ;  /* 0x0000000a000a7308 */ /* 0x001e640000001000 */
[----:B-1----:R-:W-:-:S06]  /*10cd0*/  VIADD R3, R10, 0xffffffe ;  /* 0x0ffffffe0a037836 */ /* 0x002fcc0000000000 */
[----:B------:R-:W0:Y:S02]  /*10ce0*/  F2I.FTZ.U32.TRUNC.NTZ R3, R3 ;  /* 0x0000000300037305 */ /* 0x000e24000021f000 */
[----:B0-----:R-:W-:-:S04]  /*10cf0*/  IMAD.MOV R2, RZ, RZ, -R3 ;  /* 0x000000ffff027224 */ /* 0x001fc800078e0a03 */
[----:B------:R-:W-:Y:S02]  /*10d00*/  IMAD R11, R2, R7, RZ ;  /* 0x00000007020b7224 */ /* 0x000fe400078e02ff */
[----:B------:R-:W-:-:S04]  /*10d10*/  IMAD.MOV.U32 R2, RZ, RZ, RZ ;  /* 0x000000ffff027224 */ /* 0x000fc800078e00ff */
[----:B------:R-:W-:Y:S01]  /*10d20*/  IMAD.HI.U32 R11, R3, R11, R2 ;  /* 0x0000000b030b7227 */ /* 0x000fe200078e0002 */
[----:B------:R-:W-:Y:S01]  /*10d30*/  IABS R3, R4 ;  /* 0x0000000400037213 */ /* 0x000fe20000000000 */
[----:B------:R-:W0:Y:S04]  /*10d40*/  MUFU.RCP R2, R13 ;  /* 0x0000000d00027308 */ /* 0x000e280000001000 */
[----:B------:R-:W-:Y:S02]  /*10d50*/  IMAD.MOV R3, RZ, RZ, -R3 ;  /* 0x000000ffff037224 */ /* 0x000fe400078e0a03 */
[----:B------:R-:W-:-:S04]  /*10d60*/  IMAD.HI.U32 R10, R11, R12, RZ ;  /* 0x0000000c0b0a7227 */ /* 0x000fc800078e00ff */
[----:B------:R-:W-:-:S05]  /*10d70*/  IMAD R12, R10, R3, R12 ;  /* 0x000000030a0c7224 */ /* 0x000fca00078e020c */
[----:B------:R-:W-:Y:S01]  /*10d80*/  ISETP.GT.U32.AND P1, PT, R7, R12, PT ;  /* 0x0000000c0700720c */ /* 0x000fe20003f24070 */
[----:B0-----:R-:W-:-:S06]  /*10d90*/  VIADD R3, R2, 0xffffffe ;  /* 0x0ffffffe02037836 */ /* 0x001fcc0000000000 */
[----:B------:R-:W0:Y:S06]  /*10da0*/  F2I.FTZ.U32.TRUNC.NTZ R3, R3 ;  /* 0x0000000300037305 */ /* 0x000e2c000021f000 */
[----:B------:R-:W-:Y:S02]  /*10db0*/  @!P1 IMAD.IADD R12, R12, 0x1, -R7 ;  /* 0x000000010c0c9824 */ /* 0x000fe400078e0a07 */
[----:B------:R-:W-:Y:S01]  /*10dc0*/  @!P1 VIADD R10, R10, 0x1 ;  /* 0x000000010a0a9836 */ /* 0x000fe20000000000 */
[----:B------:R-:W-:Y:S02]  /*10dd0*/  ISETP.NE.AND P1, PT, R4, RZ, PT ;  /* 0x000000ff0400720c */ /* 0x000fe40003f25270 */
[----:B------:R-:W-:Y:S01]  /*10de0*/  ISETP.GE.U32.AND P0, PT, R12, R7, PT ;  /* 0x000000070c00720c */ /* 0x000fe20003f06070 */
[----:B0-----:R-:W-:-:S04]  /*10df0*/  IMAD.MOV R2, RZ, RZ, -R3 ;  /* 0x000000ffff027224 */ /* 0x001fc800078e0a03 */
[----:B------:R-:W-:Y:S02]  /*10e00*/  IMAD R7, R2, R9, RZ ;  /* 0x0000000902077224 */ /* 0x000fe400078e02ff */
[----:B------:R-:W-:-:S06]  /*10e10*/  IMAD.MOV.U32 R2, RZ, RZ, RZ ;  /* 0x000000ffff027224 */ /* 0x000fcc00078e00ff */
[----:B------:R-:W-:Y:S02]  /*10e20*/  @P0 VIADD R10, R10, 0x1 ;  /* 0x000000010a0a0836 */ /* 0x000fe40000000000 */
[----:B------:R-:W-:Y:S01]  /*10e30*/  IMAD.HI.U32 R7, R3, R7, R2 ;  /* 0x0000000703077227 */ /* 0x000fe200078e0002 */
[----:B------:R-:W-:Y:S02]  /*10e40*/  LOP3.LUT R2, R5, R4, RZ, 0x3c, !PT ;  /* 0x0000000405027212 */ /* 0x000fe400078e3cff */
[----:B------:R-:W-:Y:S02]  /*10e50*/  IABS R3, R8 ;  /* 0x0000000800037213 */ /* 0x000fe40000000000 */
[----:B------:R-:W-:-:S03]  /*10e60*/  ISETP.GE.AND P2, PT, R2, RZ, PT ;  /* 0x000000ff0200720c */ /* 0x000fc60003f46270 */
[----:B------:R-:W-:-:S10]  /*10e70*/  IMAD.MOV R3, RZ, RZ, -R3 ;  /* 0x000000ffff037224 */ /* 0x000fd400078e0a03 */
[----:B------:R-:W-:Y:S01]  /*10e80*/  @!P2 IMAD.MOV R10, RZ, RZ, -R10 ;  /* 0x000000ffff0aa224 */ /* 0x000fe200078e0a0a */
[----:B------:R-:W-:-:S04]  /*10e90*/  @!P1 LOP3.LUT R10, RZ, R4, RZ, 0x33, !PT ;  /* 0x00000004ff0a9212 */ /* 0x000fc800078e33ff */
        /* <DEDUP_REMOVED lines=9> */
[----:B------:R-:W-:Y:S01]  /*10f30*/  ISETP.GE.AND P2, PT, R2, RZ, PT ;  /* 0x000000ff0200720c */ /* 0x000fe20003f46270 */
[----:B------:R-:W-:-:S04]  /*10f40*/  IMAD.MOV R2, RZ, RZ, -R10 ;  /* 0x000000ffff027224 */ /* 0x000fc800078e0a0a */
[----:B------:R-:W-:Y:S02]  /*10f50*/  IMAD R2, R4, R2, R5 ;  /* 0x0000000204027224 */ /* 0x000fe400078e0205 */
[----:B------:R-:W-:-:S06]  /*10f60*/  @P0 VIADD R7, R7, 0x1 ;  /* 0x0000000107070836 */ /* 0x000fcc0000000000 */
[----:B------:R-:W-:Y:S01]  /*10f70*/  @!P2 IMAD.MOV R7, RZ, RZ, -R7 ;  /* 0x000000ffff07a224 */ /* 0x000fe200078e0a07 */
[----:B------:R-:W-:-:S05]  /*10f80*/  @!P1 LOP3.LUT R7, RZ, R8, RZ, 0x33, !PT ;  /* 0x00000008ff079212 */ /* 0x000fca00078e33ff */
[--C-:B------:R-:W-:Y:S02]  /*10f90*/  IMAD.MOV R3, RZ, RZ, -R7.reuse ;  /* 0x000000ffff037224 */ /* 0x100fe400078e0a07 */
[C---:B------:R-:W-:Y:S02]  /*10fa0*/  IMAD R7, R8.reuse, 0x1000000, R7 ;  /* 0x0100000008077824 */ /* 0x040fe400078e0207 */
[----:B------:R-:W-:-:S04]  /*10fb0*/  IMAD R8, R8, R3, R10 ;  /* 0x0000000308087224 */ /* 0x000fc800078e020a */
[----:B------:R-:W-:-:S05]  /*10fc0*/  IMAD R3, R8, 0x10000, R7 ;  /* 0x0001000008037824 */ /* 0x000fca00078e0207 */
[----:B------:R0:W-:Y:S01]  /*10fd0*/  STL [R1+0x8], R3 ;  /* 0x0000080301007387 */ /* 0x0001e20000100800 */
[----:B------:R-:W-:Y:S05]  /*10fe0*/  BRA `(.L_x_1242) ;  /* 0x0000000000f87947 */ /* 0x000fea0003800000 */
.L_x_1241:
[----:B-1----:R-:W1:Y:S01]  /*10ff0*/  LDC.64 R2, c[0x0][0xc90] ;  /* 0x00032400ff027b82 */ /* 0x002e620000000a00 */
[----:B------:R-:W-:Y:S01]  /*11000*/  ULDC.64 UR6, c[0x0][0x208] ;  /* 0x0000820000067ab9 */ /* 0x000fe20000000a00 */
[----:B-1----:R-:W-:-:S05]  /*11010*/  IMAD.WIDE R2, R14, 0x4, R2 ;  /* 0x000000040e027825 */ /* 0x002fca00078e0202 */
[----:B0-----:R0:W2:Y:S02]  /*11020*/  LDG.E R7, desc[UR6][R2.64] ;  /* 0x0000000602077981 */ /* 0x0010a4000c1e1900 */
[----:B0-----:R-:W-:Y:S02]  /*11030*/  IMAD.MOV.U32 R2, RZ, RZ, RZ ;  /* 0x000000ffff027224 */ /* 0x001fe400078e00ff */
[----:B--2---:R-:W-:-:S05]  /*11040*/  IMAD R8, R4, R7, RZ ;  /* 0x0000000704087224 */ /* 0x004fca00078e02ff */
[----:B------:R-:W-:-:S04]  /*11050*/  IABS R9, R8 ;  /* 0x0000000800097213 */ /* 0x000fc80000000000 */
[----:B------:R-:W0:Y:S08]  /*11060*/  I2F.RP R10, R9 ;  /* 0x00000009000a7306 */ /* 0x000e300000209400 */
[----:B0-----:R-:W0:Y:S02]  /*11070*/  MUFU.RCP R10, R10 ;  /* 0x0000000a000a7308 */ /* 0x001e240000001000 */
[----:B0-----:R-:W-:-:S06]  /*11080*/  VIADD R11, R10, 0xffffffe ;  /* 0x0ffffffe0a0b7836 */ /* 0x001fcc0000000000 */
[----:B------:R-:W0:Y:S02]  /*11090*/  F2I.FTZ.U32.TRUNC.NTZ R3, R11 ;  /* 0x0000000b00037305 */ /* 0x000e24000021f000 */
[----:B0-----:R-:W-:-:S04]  /*110a0*/  IMAD.MOV R12, RZ, RZ, -R3 ;  /* 0x000000ffff0c7224 */ /* 0x001fc800078e0a03 */
[----:B------:R-:W-:-:S04]  /*110b0*/  IMAD R13, R12, R9, RZ ;  /* 0x000000090c0d7224 */ /* 0x000fc800078e02ff */
[----:B------:R-:W-:Y:S01]  /*110c0*/  IMAD.HI.U32 R2, R3, R13, R2 ;  /* 0x0000000d03027227 */ /* 0x000fe200078e0002 */
[----:B------:R-:W-:Y:S02]  /*110d0*/  IABS R13, R5 ;  /* 0x00000005000d7213 */ /* 0x000fe40000000000 */
[----:B------:R-:W-:-:S03]  /*110e0*/  IABS R3, R8 ;  /* 0x0000000800037213 */ /* 0x000fc60000000000 */
[----:B------:R-:W-:-:S04]  /*110f0*/  IMAD.HI.U32 R2, R2, R13, RZ ;  /* 0x0000000d02027227 */ /* 0x000fc800078e00ff */
[----:B------:R-:W-:-:S04]  /*11100*/  IMAD.MOV R3, RZ, RZ, -R3 ;  /* 0x000000ffff037224 */ /* 0x000fc800078e0a03 */
        /* <DEDUP_REMOVED lines=8> */
[----:B------:R-:W-:-:S04]  /*11190*/  @P0 VIADD R2, R2, 0x1 ;  /* 0x0000000102020836 */ /* 0x000fc80000000000 */
[----:B------:R-:W-:Y:S01]  /*111a0*/  @!P2 IMAD.MOV R2, RZ, RZ, -R2 ;  /* 0x000000ffff02a224 */ /* 0x000fe200078e0a02 */
[----:B------:R-:W-:-:S05]  /*111b0*/  @!P1 LOP3.LUT R2, RZ, R8, RZ, 0x33, !PT ;  /* 0x00000008ff029212 */ /* 0x000fca00078e33ff */
[----:B------:R-:W-:Y:S02]  /*111c0*/  IMAD R9, R7, R2, RZ ;  /* 0x0000000207097224 */ /* 0x000fe400078e02ff */
[----:B------:R-:W-:Y:S02]  /*111d0*/  IMAD.MOV R2, RZ, RZ, -R2 ;  /* 0x000000ffff027224 */ /* 0x000fe400078e0a02 */
[----:B------:R-:W-:Y:S02]  /*111e0*/  IMAD.MOV R10, RZ, RZ, -R9 ;  /* 0x000000ffff0a7224 */ /* 0x000fe400078e0a09 */
[----:B------:R-:W-:Y:S02]  /*111f0*/  IMAD R8, R8, R2, R5 ;  /* 0x0000000208087224 */ /* 0x000fe400078e0205 */
[----:B------:R-:W-:Y:S01]  /*11200*/  IMAD.MOV.U32 R2, RZ, RZ, RZ ;  /* 0x000000ffff027224 */ /* 0x000fe200078e00ff */
[----:B------:R-:W-:Y:S02]  /*11210*/  VIADDMNMX R7, R10, UR5, R7, PT ;  /* 0x000000050a077c46 */ /* 0x000fe4000b800107 */
[----:B------:R-:W-:-:S02]  /*11220*/  IADD3 R9, R9, 0x1000000, R8 ;  /* 0x0100000009097810 */ /* 0x000fc40007ffe008 */
[----:B------:R-:W-:-:S04]  /*11230*/  IABS R10, R7 ;  /* 0x00000007000a7213 */ /* 0x000fc80000000000 */
[----:B------:R-:W0:Y:S08]  /*11240*/  I2F.RP R11, R10 ;  /* 0x0000000a000b7306 */ /* 0x000e300000209400 */
[----:B0-----:R-:W0:Y:S02]  /*11250*/  MUFU.RCP R11, R11 ;  /* 0x0000000b000b7308 */ /* 0x001e240000001000 */
[----:B0-----:R-:W-:Y:S01]  /*11260*/  VIADD R3, R11, 0xffffffe ;  /* 0x0ffffffe0b037836 */ /* 0x001fe20000000000 */
[----:B------:R-:W-:-:S05]  /*11270*/  IABS R11, R7 ;  /* 0x00000007000b7213 */ /* 0x000fca0000000000 */
[----:B------:R-:W0:Y:S02]  /*11280*/  F2I.FTZ.U32.TRUNC.NTZ R3, R3 ;  /* 0x0000000300037305 */ /* 0x000e24000021f000 */
[----:B0-----:R-:W-:-:S04]  /*11290*/  IMAD.MOV R5, RZ, RZ, -R3 ;  /* 0x000000ffff057224 */ /* 0x001fc800078e0a03 */
[----:B------:R-:W-:-:S04]  /*112a0*/  IMAD R5, R5, R10, RZ ;  /* 0x0000000a05057224 */ /* 0x000fc800078e02ff */
[----:B------:R-:W-:Y:S01]  /*112b0*/  IMAD.HI.U32 R2, R3, R5, R2 ;  /* 0x0000000503027227 */ /* 0x000fe200078e0002 */
[----:B------:R-:W-:-:S03]  /*112c0*/  IABS R5, R8 ;  /* 0x0000000800057213 */ /* 0x000fc60000000000 */
[----:B------:R-:W-:Y:S02]  /*112d0*/  IMAD.MOV R3, RZ, RZ, -R11 ;  /* 0x000000ffff037224 */ /* 0x000fe400078e0a0b */
        /* <DEDUP_REMOVED lines=11> */
[----:B------:R-:W-:Y:S01]  /*11390*/  @!P1 LOP3.LUT R2, RZ, R7, RZ, 0x33, !PT ;  /* 0x00000007ff029212 */ /* 0x000fe200078e33ff */
[----:B------:R-:W-:-:S04]  /*113a0*/  IMAD.MOV R7, RZ, RZ, -R7 ;  /* 0x000000ffff077224 */ /* 0x000fc800078e0a07 */
[----:B------:R-:W-:-:S05]  /*113b0*/  IMAD R3, R2, R7, R9 ;  /* 0x0000000702037224 */ /* 0x000fca00078e0209 */
[----:B------:R1:W-:Y:S02]  /*113c0*/  STL [R1+0x8], R3 ;  /* 0x0000080301007387 */ /* 0x0003e40000100800 */
.L_x_1242:
[----:B01----:R-:W-:-:S05]  /*113d0*/  LOP3.LUT R3, RZ, R2, RZ, 0x33, !PT ;  /* 0x00000002ff037212 */ /* 0x003fca00078e33ff */
[----:B------:R-:W-:-:S05]  /*113e0*/  IMAD.IADD R2, R4, 0x1, R3 ;  /* 0x0000000104027824 */ /* 0x000fca00078e0203 */
[----:B------:R1:W-:Y:S01]  /*113f0*/  STL [R1+0x4], R2 ;  /* 0x0000040201007387 */ /* 0x0003e20000100800 */
[----:B------:R-:W-:Y:S05]  /*11400*/  BRA `(.L_x_1243) ;  /* 0x0000000000107947 */ /* 0x000fea0003800000 */
.L_x_1238:
[----:B------:R-:W-:Y:S01]  /*11410*/  IMAD.U32 R2, RZ, RZ, UR6 ;  /* 0x00000006ff027e24 */ /* 0x000fe2000f8e00ff */
[----:B------:R0:W-:Y:S04]  /*11420*/  STL [R1+0x4], RZ ;  /* 0x000004ff01007387 */ /* 0x0001e80000100800 */
[----:B------:R0:W-:Y:S04]  /*11430*/  STL [R1+0x8], RZ ;  /* 0x000008ff01007387 */ /* 0x0001e80000100800 */
[----:B------:R0:W-:Y:S02]  /*11440*/  STL [R1], R2 ;  /* 0x0000000201007387 */ /* 0x0001e40000100800 */
.L_x_1243:
[----:B------:R-:W2:Y:S04]  /*11450*/  LDL R8, [R1] ;  /* 0x0000000001087983 */ /* 0x000ea80000100800 */
[----:B------:R-:W2:Y:S04]  /*11460*/  LDL R9, [R1+0x4] ;  /* 0x0000040001097983 */ /* 0x000ea80000100800 */
[----:B------:R-:W2:Y:S04]  /*11470*/  LDL R10, [R1+0x8] ;  /* 0x00000800010a7983 */ /* 0x000ea80000100800 */
[----:B------:R-:W2:Y:S01]  /*11480*/  LDL R11, [R1+0xc] ;  /* 0x00000c00010b7983 */ /* 0x000ea20000100800 */
[----:B------:R-:W-:-:S13]  /*11490*/  ISETP.NE.AND P0, PT, R0, RZ, PT ;  /* 0x000000ff0000720c */ /* 0x000fda0003f05270 */
[----:B------:R-:W3:Y:S01]  /*114a0*/  @!P0 S2R R3, SR_CgaCtaId ;  /* 0x0000000000038919 */ /* 0x000ee20000008800 */
[----:B------:R-:W-:-:S04]  /*114b0*/  @!P0 MOV R0, 0x400 ;  /* 0x0000040000008802 */ /* 0x000fc80000000f00 */
[----:B---3--:R-:W-:-:S05]  /*114c0*/  @!P0 LEA R0, R3, R0, 0x18 ;  /* 0x0000000003008211 */ /* 0x008fca00078ec0ff */
[----:B--2---:R2:W-:Y:S01]  /*114d0*/  @!P0 STS.128 [R0+0x2a8d0], R8 ;  /* 0x02a8d00800008388 */ /* 0x0045e20000000c00 */
[----:B------:R-:W-:Y:S06]  /*114e0*/  BAR.ARV 0x5, 0x180 ;  /* 0x0146000000007b1d */ /* 0x000fec0000002000 */
.L_x_1236:
[----:B--2---:R-:W2:Y:S01]  /*114f0*/  LDL R0, [R1+0xc] ;  /* 0x00000c0001007983 */ /* 0x004ea20000100800 */
[----:B------:R-:W-:Y:S01]  /*11500*/  ULDC UR4, c[0x0][0xc3c] ;  /* 0x00030f0000047ab9 */ /* 0x000fe20000000800 */
[----:B------:R-:W-:Y:S01]  /*11510*/  IMAD.MOV.U32 R19, RZ, RZ, RZ ;  /* 0x000000ffff137224 */ /* 0x000fe200078e00ff */
[----:B--2---:R-:W-:Y:S01]  /*11520*/  ISETP.GE.AND P0, PT, R0, UR4, PT ;  /* 0x0000000400007c0c */ /* 0x004fe2000bf06270 */
[----:B------:R-:W-:-:S05]  /*11530*/  IMAD.MOV.U32 R0, RZ, RZ, 0x1 ;  /* 0x00000001ff007424 */ /* 0x000fca00078e00ff */
[----:B------:R2:W-:Y:S04]  /*11540*/  STL [R1+0x10], R0 ;  /* 0x0000100001007387 */ /* 0x0005e80000100800 */
[----:B------:R2:W-:Y:S03]  /*11550*/  STL [R1+0x50], RZ ;  /* 0x000050ff01007387 */ /* 0x0005e60000100800 */
[----:B------:R-:W-:Y:S05]  /*11560*/  @P0 BRA `(.L_x_1244) ;  /* 0x0000006000500947 */ /* 0x000fea0003800000 */
[----:B------:R-:W4:Y:S01]  /*11570*/  S2UR UR5, SR_CgaCtaId ;  /* 0x00000000000579c3 */ /* 0x000f220000008800 */
[C---:B--2---:R-:W-:Y:S01]  /*11580*/  IMAD.SHL.U32 R0, R6.reuse, 0x8, RZ ;  /* 0x0000000806007824 */ /* 0x044fe200078e00ff */
[----:B------:R-:W-:Y:S01]  /*11590*/  LOP3.LUT R4, R6, 0x7f, RZ, 0xc0, !PT ;  /* 0x0000007f06047812 */ /* 0x000fe200078ec0ff */
[----:B------:R-:W-:Y:S01]  /*115a0*/  UMOV UR4, 0x400 ;  /* 0x0000040000047882 */ /* 0x000fe20000000000 */
[----:B------:R-:W-:Y:S01]  /*115b0*/  BSSY B8, `(.L_x_1244) ;  /* 0x000060f000087945 */ /* 0x000fe20003800000 */
[----:B------:R-:W-:Y:S01]  /*115c0*/  IMAD.MOV.U32 R19, RZ, RZ, RZ ;  /* 0x000000ffff137224 */ /* 0x000fe200078e00ff */
[----:B------:R-:W-:Y:S01]  /*115d0*/  LOP3.LUT R3, R0, 0x1f8, RZ, 0xc0, !PT ;  /* 0x000001f800037812 */ /* 0x000fe200078ec0ff */
[----:B01----:R-:W-:Y:S01]  /*115e0*/  IMAD.SHL.U32 R2, R4, 0x8, RZ ;  /* 0x0000000804027824 */ /* 0x003fe200078e00ff */
[----:B------:R-:W-:Y:S01]  /*115f0*/  LOP3.LUT R0, R0, 0x38, RZ, 0xc0, !PT ;  /* 0x0000003800007812 */ /* 0x000fe200078ec0ff */
[----:B------:R-:W-:Y:S01]  /*11600*/  ULDC UR38, c[0x0][0xc] ;  /* 0x0000030000267ab9 */ /* 0x000fe20000000800 */
[----:B------:R-:W-:Y:S01]  /*11610*/  LOP3.LUT R3, R3, 0x38, R6, 0x78, !PT ;  /* 0x0000003803037812 */ /* 0x000fe200078e7806 */
[----:B------:R-:W-:Y:S01]  /*11620*/  IMAD.SHL.U32 R6, R6, 0x10, RZ ;  /* 0x0000001006067824 */ /* 0x000fe200078e00ff */
[----:B------:R-:W-:-:S02]  /*11630*/  ULDC.64 UR36, c[0x0][0x198] ;  /* 0x0000660000247ab9 */ /* 0x000fc40000000a00 */
[----:B------:R-:W-:Y:S02]  /*11640*/  LOP3.LUT R3, R3, 0x200, R2, 0xf8, !PT ;  /* 0x0000020003037812 */ /* 0x000fe400078ef802 */
[----:B------:R-:W-:-:S04]  /*11650*/  SHF.R.U32.HI R2, RZ, 0x3, R4 ;  /* 0x00000003ff027819 */ /* 0x000fc80000011604 */
[----:B------:R-:W-:Y:S01]  /*11660*/  LOP3.LUT R4, R2, 0x70, R6, 0xf8, !PT ;  /* 0x0000007002047812 */ /* 0x000fe200078ef806 */
[----:B------:R-:W-:Y:S01]  /*11670*/  IMAD.MOV.U32 R2, RZ, RZ, 0x1 ;  /* 0x00000001ff027424 */ /* 0x000fe200078e00ff */
[----:B----4-:R-:W-:-:S06]  /*11680*/  ULEA UR4, UR5, UR4, 0x18 ;  /* 0x0000000405047291 */ /* 0x010fcc000f8ec03f */
[----:B------:R-:W-:-:S04]  /*11690*/  IMAD.U32 R18, RZ, RZ, UR4 ;  /* 0x00000004ff127e24 */ /* 0x000fc8000f8e00ff */
[----:B------:R-:W-:-:S05]  /*116a0*/  IMAD R3, R3, 0x2, R18 ;  /* 0x0000000203037824 */ /* 0x000fca00078e0212 */
[----:B------:R-:W-:Y:S04]  /*116b0*/  STL [R1+0x20], R3 ;  /* 0x0000200301007387 */ /* 0x000fe80000100800 */
[----:B------:R-:W-:Y:S04]  /*116c0*/  STL [R1+0x50], RZ ;  /* 0x000050ff01007387 */ /* 0x000fe80000100800 */
[----:B------:R0:W-:Y:S02]  /*116d0*/  STL [R1+0x10], R2 ;  /* 0x0000100201007387 */ /* 0x0001e40000100800 */
[----:B0-----:R-:W-:-:S02]  /*116e0*/  LOP3.LUT R2, R0, 0x40, RZ, 0xfc, !PT ;  /* 0x0000004000027812 */ /* 0x001fc400078efcff */
[----:B------:R-:W-:-:S07]  /*116f0*/  LOP3.LUT R0, R0, 0x80, RZ, 0xfc, !PT ;  /* 0x0000008000007812 */ /* 0x000fce00078efcff */
.L_x_1356:
[----:B---3--:R-:W2:Y:S01]  /*11700*/  LDL R9, [R1+0xc] ;  /* 0x00000c0001097983 */ /* 0x008ea20000100800 */
[----:B------:R-:W-:Y:S05]  /*11710*/  YIELD ;  /* 0x0000000000007946 */ /* 0x000fea0003800000 */
[----:B------:R-:W-:Y:S01]  /*11720*/  ULDC.64 UR4, c[0x0][0xa28] ;  /* 0x00028a0000047ab9 */ /* 0x000fe20000000a00 */
[----:B------:R-:W-:Y:S01]  /*11730*/  IMAD.MOV.U32 R0, RZ, RZ, RZ ;  /* 0x000000ffff007224 */ /* 0x000fe200078e00ff */
[----:B------:R-:W-:Y:S01]  /*11740*/  ISETP.NE.U32.AND P0, PT, RZ, UR4, PT ;  /* 0x00000004ff007c0c */ /* 0x000fe2000bf05070 */
[----:B01----:R-:W0:Y:S01]  /*11750*/  LDC.64 R4, c[0x0][0xa00] ;  /* 0x00028000ff047b82 */ /* 0x003e220000000a00 */
[----:B------:R-:W-:Y:S01]  /*11760*/  ULDC.64 UR8, c[0x0][0x208] ;  /* 0x0000820000087ab9 */ /* 0x000fe20000000a00 */
[----:B------:R-:W-:Y:S01]  /*11770*/  IMAD.MOV.U32 R10, RZ, RZ, RZ ;  /* 0x000000ffff0a7224 */ /* 0x000fe200078e00ff */
[----:B------:R-:W-:Y:S01]  /*11780*/  ISETP.NE.AND.EX P0, PT, RZ, UR5, PT, P0 ;  /* 0x00000005ff007c0c */ /* 0x000fe2000bf05300 */
[----:B------:R-:W-:Y:S01]  /*11790*/  ULDC.64 UR4, c[0x0][0xa18] ;  /* 0x0002860000047ab9 */ /* 0x000fe20000000a00 */
[----:B------:R-:W-:-:S11]  /*117a0*/  ULDC.64 UR6, c[0x0][0xa08] ;  /* 0x0002820000067ab9 */ /* 0x000fd60000000a00 */
[----:B------:R-:W2:Y:S02]  /*117b0*/  @P0 LDC.64 R2, c[0x0][0xa28] ;  /* 0x00028a00ff020b82 */ /* 0x000ea40000000a00 */
[----:B--2---:R-:W-:-:S05]  /*117c0*/  @P0 IMAD.WIDE R2, R9, 0x4, R2 ;  /* 0x0000000409020825 */ /* 0x004fca00078e0202 */
[----:B------:R1:W5:Y:S01]  /*117d0*/  @P0 LDG.E R0, desc[UR8][R2.64] ;  /* 0x0000000802000981 */ /* 0x000362000c1e1900 */
[----:B------:R-:W-:Y:S01]  /*117e0*/  ISETP.NE.U32.AND P0, PT, RZ, UR4, PT ;  /* 0x00000004ff007c0c */ /* 0x000fe2000bf05070 */
[----:B0-----:R-:W-:Y:S01]  /*117f0*/  IMAD.WIDE R4, R9, 0x4, R4 ;  /* 0x0000000409047825 */ /* 0x001fe200078e0204 */
[----:B------:R-:W-:Y:S02]  /*11800*/  ISETP.NE.U32.AND P1, PT, RZ, UR6, PT ;  /* 0x00000006ff007c0c */ /* 0x000fe4000bf25070 */
[----:B------:R-:W-:Y:S01]  /*11810*/  ISETP.NE.AND.EX P2, PT, RZ, UR5, PT, P0 ;  /* 0x00000005ff007c0c */ /* 0x000fe2000bf45300 */
[----:B------:R-:W-:Y:S01]  /*11820*/  ULDC.64 UR4, c[0x0][0xa00] ;  /* 0x0002800000047ab9 */ /* 0x000fe20000000a00 */
[----:B------:R-:W-:Y:S01]  /*11830*/  ISETP.NE.AND.EX P1, PT, RZ, UR7, PT, P1 ;  /* 0x00000007ff007c0c */ /* 0x000fe2000bf25310 */
[----:B------:R-:W-:Y:S01]  /*11840*/  IMAD.MOV.U32 R8, RZ, RZ, RZ ;  /* 0x000000ffff087224 */ /* 0x000fe200078e00ff */
[----:B------:R-:W-:Y:S01]  /*11850*/  ISETP.NE.U32.AND P0, PT, RZ, UR4, PT ;  /* 0x00000004ff007c0c */ /* 0x000fe2000bf05070 */
[----:B-1----:R-:W0:Y:S03]  /*11860*/  LDC.64 R2, c[0x0][0xa08] ;  /* 0x00028200ff027b82 */ /* 0x002e260000000a00 */
[----:B------:R-:W-:-:S05]  /*11870*/  ISETP.NE.AND.EX P0, PT, RZ, UR5, PT, P0 ;  /* 0x00000005ff007c0c */ /* 0x000fca000bf05300 */
[----:B------:R-:W1:Y:S08]  /*11880*/  @P2 LDC.64 R6, c[0x0][0xa18] ;  /* 0x00028600ff062b82 */ /* 0x000e700000000a00 */
[----:B------:R-:W2:Y:S01]  /*11890*/  @P0 LDG.E R10, desc[UR8][R4.64] ;  /* 0x00000008040a0981 */ /* 0x000ea2000c1e1900 */
[----:B------:R-:W-:Y:S01]  /*118a0*/  ULDC UR4, c[0x0][0x288] ;  /* 0x0000a20000047ab9 */ /* 0x000fe20000000800 */
[----:B0-----:R-:W-:-:S05]  /*118b0*/  IMAD.WIDE R2, R9, 0x4, R2 ;  /* 0x0000000409027825 */ /* 0x001fca00078e0202 */
[----:B------:R-:W5:Y:S01]  /*118c0*/  @P1 LDG.E R8, desc[UR8][R2.64] ;  /* 0x0000000802081981 */ /* 0x000f62000c1e1900 */
[----:B-1----:R-:W-:-:S03]  /*118d0*/  @P2 IMAD.WIDE R6, R9, 0x4, R6 ;  /* 0x0000000409062825 */ /* 0x002fc600078e0206 */
        /* <DEDUP_REMOVED lines=14> */
[----:B------:R-:W-:Y:S02]  /*119c0*/  ULDC.64 UR4, c[0x0][0x208] ;  /* 0x0000820000047ab9 */ /* 0x000fe40000000a00 */
[----:B------:R-:W0:Y:S04]  /*119d0*/  LDG.E R7, desc[UR4][R4.64] ;  /* 0x0000000404077981 */ /* 0x000e28000c1e1900 */
[----:B------:R-:W0:Y:S02]  /*119e0*/  LDG.E R4, desc[UR4][R4.64+0x4] ;  /* 0x0000040404047981 */ /* 0x000e24000c1e1900 */
[----:B0-----:R-:W-:-:S05]  /*119f0*/  IMAD.IADD R10, R4, 0x1, -R7 ;  /* 0x00000001040a7824 */ /* 0x001fca00078e0a07 */
[----:B------:R1:W-:Y:S02]  /*11a00*/  STL [R1+0x2c], R10 ;  /* 0x00002c0a01007387 */ /* 0x0003e40000100800 */
.L_x_1245:
[----:B------:R-:W2:Y:S01]  /*11a10*/  LDL.LU R5, [R1+0x8] ;  /* 0x0000080001057983 */ /* 0x000ea20000300800 */
[----:B------:R-:W-:Y:S02]  /*11a20*/  ULDC.64 UR4, c[0x0][0xa20] ;  /* 0x0002880000047ab9 */ /* 0x000fe40000000a00 */
[----:B------:R-:W-:-:S04]  /*11a30*/  ISETP.NE.U32.AND P0, PT, RZ, UR4, PT ;  /* 0x00000004ff007c0c */ /* 0x000fc8000bf05070 */
[----:B------:R-:W-:Y:S02]  /*11a40*/  ISETP.NE.AND.EX P0, PT, RZ, UR5, PT, P0 ;  /* 0x00000005ff007c0c */ /* 0x000fe4000bf05300 */
[C---:B--2---:R-:W-:Y:S02]  /*11a50*/  LOP3.LUT R7, R5.reuse, 0xff000000, RZ, 0xc0, !PT ;  /* 0xff00000005077812 */ /* 0x044fe400078ec0ff */
[C---:B------:R-:W-:Y:S02]  /*11a60*/  LOP3.LUT R4, R5.reuse, 0xff0000, RZ, 0xc0, !PT ;  /* 0x00ff000005047812 */ /* 0x040fe400078ec0ff */
[----:B------:R-:W-:Y:S02]  /*11a70*/  SHF.R.U32.HI R7, RZ, 0x8, R7 ;  /* 0x00000008ff077819 */ /* 0x000fe40000011607 */
[----:B------:R-:W-:Y:S02]  /*11a80*/  LOP3.LUT R16, R5, 0xffff, RZ, 0xc0, !PT ;  /* 0x0000ffff05107812 */ /* 0x000fe400078ec0ff */
[----:B------:R-:W-:Y:S01]  /*11a90*/  LEA.HI R7, R4, R7, RZ, 0x10 ;  /* 0x0000000704077211 */ /* 0x000fe200078f80ff */
[----:B-----5:R-:W-:-:S05]  /*11aa0*/  IMAD.IADD R4, R8, 0x1, R0 ;  /* 0x0000000108047824 */ /* 0x020fca00078e0200 */
[----:B------:R2:W-:Y:S01]  /*11ab0*/  STL [R1+0x14], R4 ;  /* 0x0000140401007387 */ /* 0x0005e20000100800 */
[----:B------:R-:W-:Y:S05]  /*11ac0*/  @!P0 BRA `(.L_x_1246) ;  /* 0x0000000000148947 */ /* 0x000fea0003800000 */
[----:B------:R-:W3:Y:S01]  /*11ad0*/  LDC.64 R2, c[0x0][0xa20] ;  /* 0x00028800ff027b82 */ /* 0x000ee20000000a00 */
[----:B------:R-:W-:Y:S01]  /*11ae0*/  ULDC.64 UR4, c[0x0][0x208] ;  /* 0x0000820000047ab9 */ /* 0x000fe20000000a00 */
[----:B---3--:R-:W-:-:S05]  /*11af0*/  IMAD.WIDE R2, R9, 0x4, R2 ;  /* 0x0000000409027825 */ /* 0x008fca00078e0202 */
[----:B------:R3:W5:Y:S01]  /*11b00*/  LDG.E R6, desc[UR4][R2.64] ;  /* 0x0000000402067981 */ /* 0x000762000c1e1900 */
[----:B------:R-:W-:Y:S05]  /*11b10*/  BRA `(.L_x_1247) ;  /* 0x0000000000147947 */ /* 0x000fea0003800000 */
.L_x_1246:
[----:B------:R-:W-:Y:S05]  /*11b20*/  @!P1 BRA `(.L_x_1247) ;  /* 0x0000000000109947 */ /* 0x000fea0003800000 */
[----:B------:R-:W-:Y:S02]  /*11b30*/  ULDC.64 UR4, c[0x0][0x208] ;  /* 0x0000820000047ab9 */ /* 0x000fe40000000a00 */
[----:B------:R-:W3:Y:S04]  /*11b40*/  LDG.E R6, desc[UR4][R2.64] ;  /* 0x0000000402067981 */ /* 0x000ee8000c1e1900 */
[----:B------:R-:W3:Y:S02]  /*11b50*/  LDG.E R2, desc[UR4][R2.64+0x4] ;  /* 0x0000040402027981 */ /* 0x000ee4000c1e1900 */
[----:B---3--:R-:W-:-:S07]  /*11b60*/  IMAD.IADD R6, R2, 0x1, -R6 ;  /* 0x0000000102067824 */ /* 0x008fce00078e0a06 */
.L_x_1247:
[----:B--2---:R-:W2:Y:S01]  /*11b70*/  LDL.LU R4, [R1+0x4] ;  /* 0x0000040001047983 */ /* 0x004ea20000300800 */
[----:B---3--:R-:W3:Y:S01]  /*11b80*/  LDC R2, c[0x0][0x448] ;  /* 0x00011200ff027b82 */ /* 0x008ee20000000800 */
[----:B-----5:R-:W-:Y:S01]  /*11b90*/  IMAD.IADD R0, R6, 0x1, -R0 ;  /* 0x0000000106007824 */ /* 0x020fe200078e0a00 */
[----:B---3--:R-:W-:-:S13]  /*11ba0*/  ISETP.NE.AND P1, PT, R2, 0x1, PT ;  /* 0x000000010200780c */ /* 0x008fda0003f25270 */
[----:B------:R-:W3:Y:S08]  /*11bb0*/  @P1 LDC R3, c[0x0][0x44c] ;  /* 0x00011300ff031b82 */ /* 0x000ef00000000800 */
[----:B------:R-:W4:Y:S01]  /*11bc0*/  @P1 LDC R2, c[0x0][0x450] ;  /* 0x00011400ff021b82 */ /* 0x000f220000000800 */
[----:B--2---:R-:W-:-:S04]  /*11bd0*/  IMAD.SHL.U32 R11, R4, 0x80, RZ ;  /* 0x00000080040b7824 */ /* 0x004fc800078e00ff */
[----:B------:R-:W-:Y:S01]  /*11be0*/  VIADD R4, R11, 0x7f ;  /* 0x0000007f0b047836 */ /* 0x000fe20000000000 */
[----:B------:R2:W-:Y:S03]  /*11bf0*/  STL [R1+0x28], R11 ;  /* 0x0000280b01007387 */ /* 0x0005e60000100800 */
[----:B---3--:R-:W-:-:S04]  /*11c00*/  @P1 IMAD.HI.U32 R3, R4, R3, RZ ;  /* 0x0000000304031227 */ /* 0x008fc800078e00ff */
[----:B------:R-:W-:Y:S01]  /*11c10*/  IMAD.MOV.U32 R6, RZ, RZ, R4 ;  /* 0x000000ffff067224 */ /* 0x000fe200078e0004 */
[----:B----4-:R-:W-:Y:S01]  /*11c20*/  @P1 SHF.R.U32.HI R6, RZ, R2, R3 ;  /* 0x00000002ff061219 */ /* 0x010fe20000011603 */
[----:B------:R-:W-:-:S04]  /*11c30*/  VIADD R2, R0, 0x5f ;  /* 0x0000005f00027836 */ /* 0x000fc80000000000 */
[----:B------:R-:W-:-:S05]  /*11c40*/  IMAD.HI R2, R2, 0x2aaaaaab, RZ ;  /* 0x2aaaaaab02027827 */ /* 0x000fca00078e02ff */
[----:B------:R-:W-:-:S04]  /*11c50*/  SHF.R.U32.HI R3, RZ, 0x1f, R2 ;  /* 0x0000001fff037819 */ /* 0x000fc80000011602 */
[----:B------:R-:W-:Y:S02]  /*11c60*/  LEA.HI.SX32 R9, R2, R3, 0x1c ;  /* 0x0000000302097211 */ /* 0x000fe400078fe2ff */
[----:B------:R-:W-:-:S03]  /*11c70*/  IADD3 R2, R0, 0x1, -R10 ;  /* 0x0000000100027810 */ /* 0x000fc60007ffe80a */
[----:B------:R2:W-:Y:S02]  /*11c80*/  STL [R1+0x58], R9 ;  /* 0x0000580901007387 */ /* 0x0005e40000100800 */
[----:B------:R-:W-:Y:S02]  /*11c90*/  IMAD.IADD R6, R2, 0x1, R6 ;  /* 0x0000000102067824 */ /* 0x000fe400078e0206 */
[----:B------:R-:W3:Y:S02]  /*11ca0*/  LDC.64 R2, c[0x0][0x9e0] ;  /* 0x00027800ff027b82 */ /* 0x000ee40000000a00 */
[----:B---3--:R-:W-:Y:S01]  /*11cb0*/  ISETP.GE.AND P2, PT, R3, 0x1, PT ;  /* 0x000000010300780c */ /* 0x008fe20003f46270 */
[----:B------:R-:W-:-:S12]  /*11cc0*/  IMAD.IADD R2, R6, 0x1, R2 ;  /* 0x0000000106027824 */ /* 0x000fd800078e0202 */
[----:B--2---:R-:W-:Y:S05]  /*11cd0*/  @!P2 BRA `(.L_x_1248) ;  /* 0x000000000048a947 */ /* 0x004fea0003800000 */
[C---:B------:R-:W-:Y:S01]  /*11ce0*/  ISETP.GT.AND P0, PT, R6.reuse, RZ, PT ;  /* 0x000000ff0600720c */ /* 0x040fe20003f04270 */
[----:B------:R-:W-:Y:S01]  /*11cf0*/  BSSY B0, `(.L_x_1249) ;  /* 0x000000e000007945 */ /* 0x000fe20003800000 */
[----:B------:R-:W-:-:S11]  /*11d00*/  VIADD R8, R6, 0xffffffff ;  /* 0xffffffff06087836 */ /* 0x000fd60000000000 */
[----:B------:R-:W-:Y:S05]  /*11d10*/  @P0 BRA `(.L_x_1250) ;  /* 0x00000000001c0947 */ /* 0x000fea0003800000 */
[----:B------:R-:W-:Y:S01]  /*11d20*/  ISETP.NE.AND P0, PT, R3, 0x1, PT ;  /* 0x000000010300780c */ /* 0x000fe20003f05270 */
[----:B------:R-:W-:-:S12]  /*11d30*/  IMAD.MOV R6, RZ, RZ, -R6 ;  /* 0x000000ffff067224 */ /* 0x000fd800078e0a06 */
[----:B------:R-:W2:Y:S02]  /*11d40*/  @P0 LDC.64 R4, c[0x0][0x9e8] ;  /* 0x00027a00ff040b82 */ /* 0x000ea40000000a00 */
[----:B--2---:R-:W-:-:S05]  /*11d50*/  @P0 IMAD.HI.U32 R4, R6, R4, RZ ;  /* 0x0000000406040227 */ /* 0x004fca00078e00ff */
[----:B------:R-:W-:-:S04]  /*11d60*/  @P0 SHF.R.U32.HI R6, RZ, R5, R4 ;  /* 0x00000005ff060219 */ /* 0x000fc80000011604 */
[----:B------:R-:W-:Y:S01]  /*11d70*/  LOP3.LUT R8, RZ, R6, RZ, 0x33, !PT ;  /* 0x00000006ff087212 */ /* 0x000fe200078e33ff */
[----:B------:R-:W-:Y:S06]  /*11d80*/  BRA `(.L_x_1251) ;  /* 0x0000000000107947 */ /* 0x000fec0003800000 */
.L_x_1250:
[----:B------:R-:W-:-:S13]  /*11d90*/  ISETP.NE.AND P0, PT, R3, 0x1, PT ;  /* 0x000000010300780c */ /* 0x000fda0003f05270 */
[----:B------:R-:W2:Y:S02]  /*11da0*/  @P0 LDC.64 R4, c[0x0][0x9e8] ;  /* 0x00027a00ff040b82 */ /* 0x000ea40000000a00 */
[----:B--2---:R-:W-:-:S05]  /*11db0*/  @P0 IMAD.HI.U32 R4, R8, R4, RZ ;  /* 0x0000000408040227 */ /* 0x004fca00078e00ff */
[----:B------:R-:W-:-:S07]  /*11dc0*/  @P0 SHF.R.U32.HI R8, RZ, R5, R4 ;  /* 0x00000005ff080219 */ /* 0x000fce0000011604 */
.L_x_1251:
[----:B------:R-:W-:Y:S05]  /*11dd0*/  BSYNC B0 ;  /* 0x0000000000007941 */ /* 0x000fea0003800000 */
.L_x_1249:
[----:B------:R-:W-:-:S05]  /*11de0*/  IMAD R8, R8, R3, R3 ;  /* 0x0000000308087224 */ /* 0x000fca00078e0203 */
[----:B------:R-:W-:-:S07]  /*11df0*/  VIMNMX R2, R2, R8, PT ;  /* 0x0000000802027248 */ /* 0x000fce0003fe0100 */
.L_x_1248:
[----:B------:R-:W2:Y:S01]  /*11e00*/  @P1 LDC R4, c[0x0][0x44c] ;  /* 0x00011300ff041b82 */ /* 0x000ea20000000800 */
[----:B------:R-:W-:Y:S01]  /*11e10*/  VIADD R2, R2, 0x5f ;  /* 0x0000005f02027836 */ /* 0x000fe20000000000 */
[----:B------:R-:W-:Y:S01]  /*11e20*/  ULDC UR4, c[0x0][0x9dc] ;  /* 0x0002770000047ab9 */ /* 0x000fe20000000800 */
[----:B------:R-:W-:Y:S02]  /*11e30*/  IMAD.MOV.U32 R5, RZ, RZ, R11 ;  /* 0x000000ffff057224 */ /* 0x000fe400078e000b */
[----:B------:R-:W-:-:S03]  /*11e40*/  IMAD.HI R2, R2, 0x2aaaaaab, RZ ;  /* 0x2aaaaaab02027827 */ /* 0x000fc600078e02ff */
[----:B------:R-:W3:Y:S01]  /*11e50*/  @P1 LDC R6, c[0x0][0x450] ;  /* 0x00011400ff061b82 */ /* 0x000ee20000000800 */
[----:B--2---:R-:W-:-:S05]  /*11e60*/  @P1 IMAD.HI.U32 R4, R11, R4, RZ ;  /* 0x000000040b041227 */ /* 0x004fca00078e00ff */
[----:B---3--:R-:W-:-:S04]  /*11e70*/  @P1 SHF.R.U32.HI R5, RZ, R6, R4 ;  /* 0x00000006ff051219 */ /* 0x008fc80000011604 */
[----:B------:R-:W-:Y:S02]  /*11e80*/  IADD3 R6, R5, R0, -R10 ;  /* 0x0000000005067210 */ /* 0x000fe40007ffe80a */
[----:B------:R-:W-:-:S04]  /*11e90*/  SHF.R.U32.HI R0, RZ, 0x1f, R2 ;  /* 0x0000001fff007819 */ /* 0x000fc80000011602 */
[----:B------:R-:W-:Y:S01]  /*11ea0*/  LEA.HI.SX32 R4, R2, R0, 0x1c ;  /* 0x0000000002047211 */ /* 0x000fe200078fe2ff */
[----:B------:R-:W-:-:S03]  /*11eb0*/  VIADD R2, R6, -UR4 ;  /* 0x8000000406027c36 */ /* 0x000fc60008000000 */
[----:B------:R-:W-:Y:S01]  /*11ec0*/  VIMNMX R0, R9, R4, PT ;  /* 0x0000000409007248 */ /* 0x000fe20003fe0100 */
[----:B------:R2:W-:Y:S01]  /*11ed0*/  STL [R1+0x54], R4 ;  /* 0x0000540401007387 */ /* 0x0005e20000100800 */
[----:B------:R-:W-:Y:S05]  /*11ee0*/  @!P2 BRA `(.L_x_1252) ;  /* 0x000000000044a947 */ /* 0x000fea0003800000 */
[----:B------:R-:W-:Y:S01]  /*11ef0*/  ISETP.GT.AND P0, PT, R6, -0x1, PT ;  /* 0xffffffff0600780c */ /* 0x000fe20003f04270 */
[----:B------:R-:W-:-:S12]  /*11f00*/  BSSY B0, `(.L_x_1253) ;  /* 0x000000d000007945 */ /* 0x000fd80003800000 */
[----:B------:R-:W-:Y:S05]  /*11f10*/  @P0 BRA `(.L_x_1254) ;  /* 0x00000000001c0947 */ /* 0x000fea0003800000 */
[----:B------:R-:W-:Y:S02]  /*11f20*/  ISETP.NE.AND P0, PT, R3, 0x1, PT ;  /* 0x000000010300780c */ /* 0x000fe40003f05270 */
[----:B------:R-:W-:-:S11]  /*11f30*/  LOP3.LUT R6, RZ, R6, RZ, 0x33, !PT ;  /* 0x00000006ff067212 */ /* 0x000fd600078e33ff */
[----:B--2---:R-:W2:Y:S02]  /*11f40*/  @P0 LDC.64 R4, c[0x0][0x9e8] ;  /* 0x00027a00ff040b82 */ /* 0x004ea40000000a00 */
[----:B--2---:R-:W-:-:S05]  /*11f50*/  @P0 IMAD.HI.U32 R4, R6, R4, RZ ;  /* 0x0000000406040227 */ /* 0x004fca00078e00ff */
[----:B------:R-:W-:-:S04]  /*11f60*/  @P0 SHF.R.U32.HI R6, RZ, R5, R4 ;  /* 0x00000005ff060219 */ /* 0x000fc80000011604 */
[----:B------:R-:W-:Y:S01]  /*11f70*/  LOP3.LUT R6, RZ, R6, RZ, 0x33, !PT ;  /* 0x00000006ff067212 */ /* 0x000fe200078e33ff */
[----:B------:R-:W-:Y:S06]  /*11f80*/  BRA `(.L_x_1255) ;  /* 0x0000000000107947 */ /* 0x000fec0003800000 */
.L_x_1254:
[----:B------:R-:W-:-:S13]  /*11f90*/  ISETP.NE.AND P0, PT, R3, 0x1, PT ;  /* 0x000000010300780c */ /* 0x000fda0003f05270 */
[----:B--2---:R-:W2:Y:S02]  /*11fa0*/  @P0 LDC.64 R4, c[0x0][0x9e8] ;  /* 0x00027a00ff040b82 */ /* 0x004ea40000000a00 */
[----:B--2---:R-:W-:-:S05]  /*11fb0*/  @P0 IMAD.HI.U32 R4, R6, R4, RZ ;  /* 0x0000000406040227 */ /* 0x004fca00078e00ff */
[----:B------:R-:W-:-:S07]  /*11fc0*/  @P0 SHF.R.U32.HI R6, RZ, R5, R4 ;  /* 0x00000005ff060219 */ /* 0x000fce0000011604 */
.L_x_1255:
[----:B------:R-:W-:Y:S05]  /*11fd0*/  BSYNC B0 ;  /* 0x0000000000007941 */ /* 0x000fea0003800000 */
.L_x_1253:
[----:B------:R-:W-:-:S05]  /*11fe0*/  IMAD R3, R6, R3, RZ ;  /* 0x0000000306037224 */ /* 0x000fca00078e02ff */
[----:B------:R-:W-:-:S07]  /*11ff0*/  VIMNMX R2, R2, R3, !PT ;  /* 0x0000000302027248 */ /* 0x000fce0007fe0100 */
.L_x_1252:
[----:B------:R-:W-:Y:S01]  /*12000*/  IMAD.HI R2, R2, 0x2aaaaaab, RZ ;  /* 0x2aaaaaab02027827 */ /* 0x000fe200078e02ff */
[----:B--2---:R-:W-:Y:S01]  /*12010*/  SHF.R.U32.HI R4, RZ, 0x10, R7 ;  /* 0x00000010ff047819 */ /* 0x004fe20000011607 */
[----:B------:R-:W-:Y:S01]  /*12020*/  BSSY B0, `(.L_x_1256) ;  /* 0x000002a000007945 */ /* 0x000fe20003800000 */
[----:B------:R-:W-:Y:S01]  /*12030*/  LOP3.LUT R8, R7, 0xff, RZ, 0xc0, !PT ;  /* 0x000000ff07087812 */ /* 0x000fe200078ec0ff */
[----:B------:R-:W-:Y:S01]  /*12040*/  IMAD.MOV.U32 R5, RZ, RZ, RZ ;  /* 0x000000ffff057224 */ /* 0x000fe200078e00ff */
[----:B------:R-:W-:Y:S02]  /*12050*/  SHF.R.U32.HI R3, RZ, 0x1f, R2 ;  /* 0x0000001fff037819 */ /* 0x000fe40000011602 */
[----:B------:R-:W-:Y:S01]  /*12060*/  ISETP.NE.AND P0, PT, R4, RZ, PT ;  /* 0x000000ff0400720c */ /* 0x000fe20003f05270 */
[----:B01----:R-:W-:Y:S01]  /*12070*/  IMAD.MOV.U32 R10, RZ, RZ, R5 ;  /* 0x000000ffff0a7224 */ /* 0x003fe200078e0005 */
[----:B------:R-:W-:-:S04]  /*12080*/  LEA.HI.SX32 R3, R2, R3, 0x1c ;  /* 0x0000000302037211 */ /* 0x000fc800078fe2ff */
[----:B------:R-:W-:-:S04]  /*12090*/  VIMNMX R9, RZ, R3, !PT ;  /* 0x00000003ff097248 */ /* 0x000fc80007fe0100 */
[----:B------:R-:W-:Y:S01]  /*120a0*/  ISETP.GT.AND P1, PT, R0, R9, PT ;  /* 0x000000090000720c */ /* 0x000fe20003f24270 */
[----:B------:R0:W-:Y:S02]  /*120b0*/  STL [R1+0x34], R9 ;  /* 0x0000340901007387 */ /* 0x0001e40000100800 */
[----:B------:R-:W1:Y:S02]  /*120c0*/  @!P0 LDC R4, c[0x0][0x9f0] ;  /* 0x00027c00ff048b82 */ /* 0x000e640000000800 */
[----:B------:R0:W-:Y:S04]  /*120d0*/  STL [R1+0x38], R5 ;  /* 0x0000380501007387 */ /* 0x0001e80000100800 */
[----:B------:R0:W-:Y:S04]  /*120e0*/  STL [R1+0x40], R8 ;  /* 0x0000400801007387 */ /* 0x0001e80000100800 */
[----:B------:R-:W-:Y:S05]  /*120f0*/  @!P1 BRA `(.L_x_1257) ;  /* 0x0000000000709947 */ /* 0x000fea0003800000 */
[-C--:B01----:R-:W-:Y:S02]  /*12100*/  IABS R5, R4.reuse ;  /* 0x0000000400057213 */ /* 0x083fe40000000000 */
[----:B------:R-:W-:Y:S02]  /*12110*/  IABS R7, R4 ;  /* 0x0000000400077213 */ /* 0x000fe40000000000 */
[----:B------:R-:W0:Y:S03]  /*12120*/  I2F.RP R2, R5 ;  /* 0x0000000500027306 */ /* 0x000e260000209400 */
[----:B------:R-:W-:-:S05]  /*12130*/  IMAD.MOV R7, RZ, RZ, -R7 ;  /* 0x000000ffff077224 */ /* 0x000fca00078e0a07 */
[----:B0-----:R-:W0:Y:S02]  /*12140*/  MUFU.RCP R2, R2 ;  /* 0x0000000200027308 */ /* 0x001e240000001000 */
[----:B0-----:R-:W-:-:S06]  /*12150*/  VIADD R2, R2, 0xffffffe ;  /* 0x0ffffffe02027836 */ /* 0x001fcc0000000000 */
[----:B------:R-:W0:Y:S02]  /*12160*/  F2I.FTZ.U32.TRUNC.NTZ R3, R2 ;  /* 0x0000000200037305 */ /* 0x000e24000021f000 */
[----:B0-----:R-:W-:-:S04]  /*12170*/  IMAD.MOV R2, RZ, RZ, -R3 ;  /* 0x000000ffff027224 */ /* 0x001fc800078e0a03 */
[----:B------:R-:W-:Y:S02]  /*12180*/  IMAD R6, R2, R5, RZ ;  /* 0x0000000502067224 */ /* 0x000fe400078e02ff */
[----:B------:R-:W-:-:S04]  /*12190*/  IMAD.MOV.U32 R2, RZ, RZ, RZ ;  /* 0x000000ffff027224 */ /* 0x000fc800078e00ff */
[----:B------:R-:W-:Y:S01]  /*121a0*/  IMAD.HI.U32 R6, R3, R6, R2 ;  /* 0x0000000603067227 */ /* 0x000fe200078e0002 */
[----:B------:R-:W-:-:S05]  /*121b0*/  IADD3 R3, R4, -0x1, R0 ;  /* 0xffffffff04037810 */ /* 0x000fca0007ffe000 */
[----:B------:R-:W-:-:S05]  /*121c0*/  IMAD.IADD R3, R3, 0x1, -R9 ;  /* 0x0000000103037824 */ /* 0x000fca00078e0a09 */
[----:B------:R-:W-:Y:S02]  /*121d0*/  IABS R2, R3 ;  /* 0x0000000300027213 */ /* 0x000fe40000000000 */
[----:B------:R-:W-:-:S03]  /*121e0*/  LOP3.LUT R3, R3, R4, RZ, 0x3c, !PT ;  /* 0x0000000403037212 */ /* 0x000fc600078e3cff */
        /* <DEDUP_REMOVED lines=13> */
.L_x_1257:
[----:B------:R-:W-:Y:S05]  /*122c0*/  BSYNC B0 ;  /* 0x0000000000007941 */ /* 0x000fea0003800000 */
.L_x_1256:
[----:B------:R-:W-:Y:S01]  /*122d0*/  IMAD.MOV.U32 R3, RZ, RZ, R10 ;  /* 0x000000ffff037224 */ /* 0x000fe200078e000a */
[----:B------:R-:W-:Y:S03]  /*122e0*/  BSSY B7, `(.L_x_1258) ;  /* 0x000041a000077945 */ /* 0x000fe60003800000 */
[----:B------:R-:W-:-:S05]  /*122f0*/  IMAD R2, R8, R3, R9 ;  /* 0x0000000308027224 */ /* 0x000fca00078e0209 */
[----:B------:R-:W-:Y:S01]  /*12300*/  VIADDMNMX R0, R2, R3, R0, PT ;  /* 0x0000000302007246 */ /* 0x000fe20003800100 */
[----:B------:R3:W-:Y:S03]  /*12310*/  STL [R1+0x24], R2 ;  /* 0x0000240201007387 */ /* 0x0007e60000100800 */
[----:B------:R-:W-:Y:S01]  /*12320*/  ISETP.GT.AND P0, PT, R0, R2, PT ;  /* 0x000000020000720c */ /* 0x000fe20003f04270 */
[----:B------:R3:W-:-:S12]  /*12330*/  STL [R1+0x3c], R0 ;  /* 0x00003c0001007387 */ /* 0x0007d80000100800 */
[----:B---3--:R-:W-:Y:S05]  /*12340*/  @P0 BRA `(.L_x_1259) ;  /* 0x00000000004c0947 */ /* 0x008fea0003800000 */
[----:B------:R-:W3:Y:S02]  /*12350*/  S2R R2, SR_TID.X ;  /* 0x0000000000027919 */ /* 0x000ee40000002100 */
[----:B---3--:R-:W-:-:S04]  /*12360*/  LOP3.LUT R2, R2, 0x7f, RZ, 0xc0, !PT ;  /* 0x0000007f02027812 */ /* 0x008fc800078ec0ff */
[----:B------:R-:W-:-:S13]  /*12370*/  ISETP.NE.AND P0, PT, R2, RZ, PT ;  /* 0x000000ff0200720c */ /* 0x000fda0003f05270 */
[----:B------:R-:W-:Y:S05]  /*12380*/  @P0 BRA `(.L_x_1260) ;  /* 0x00000040003c0947 */ /* 0x000fea0003800000 */
[----:B0-----:R-:W0:Y:S01]  /*12390*/  S2R R5, SR_LANEID ;  /* 0x0000000000057919 */ /* 0x001e220000000000 */
[----:B------:R-:W-:Y:S01]  /*123a0*/  VOTEU.ANY UR4, UPT, PT ;  /* 0x0000000000047886 */ /* 0x000fe200038e0100 */
[----:B------:R-:W3:Y:S01]  /*123b0*/  LDC.64 R2, c[0x0][0xc60] ;  /* 0x00031800ff027b82 */ /* 0x000ee20000000a00 */
[----:B------:R-:W0:Y:S01]  /*123c0*/  FLO.U32 R0, UR4 ;  /* 0x0000000400007d00 */ /* 0x000e2200080e0000 */
[----:B------:R-:W-:Y:S01]  /*123d0*/  ULDC.64 UR6, c[0x0][0x208] ;  /* 0x0000820000067ab9 */ /* 0x000fe20000000a00 */
[----:B0-----:R-:W-:-:S06]  /*123e0*/  ISETP.EQ.U32.AND P0, PT, R0, R5, PT ;  /* 0x000000050000720c */ /* 0x001fcc0003f02070 */
[----:B------:R-:W3:Y:S07]  /*123f0*/  POPC R5, UR4 ;  /* 0x0000000400057d09 */ /* 0x000eee0008000000 */
[----:B---3--:R-:W3:Y:S01]  /*12400*/  @P0 ATOMG.E.ADD.STRONG.GPU PT, R3, desc[UR6][R2.64], R5 ;  /* 0x00000005020309a8 */ /* 0x008ee200081ee1c6 */
[----:B-1----:R-:W0:Y:S02]  /*12410*/  S2R R4, SR_LTMASK ;  /* 0x0000000000047919 */ /* 0x002e240000003900 */
[----:B0-----:R-:W-:-:S04]  /*12420*/  LOP3.LUT R4, R4, UR4, RZ, 0xc0, !PT ;  /* 0x0000000404047c12 */ /* 0x001fc8000f8ec0ff */
[----:B------:R-:W0:Y:S01]  /*12430*/  POPC R7, R4 ;  /* 0x0000000400077309 */ /* 0x000e220000000000 */
[----:B---3--:R-:W0:Y:S02]  /*12440*/  SHFL.IDX PT, R0, R3, R0, 0x1f ;  /* 0x00001f0003007589 */ /* 0x008e2400000e0000 */
[----:B0-----:R-:W-:-:S05]  /*12450*/  IADD3 R0, R0, UR38, R7 ;  /* 0x0000002600007c10 */ /* 0x001fca000fffe007 */
[----:B------:R3:W-:Y:S01]  /*12460*/  STL [R1], R0 ;  /* 0x0000000001007387 */ /* 0x0007e20000100800 */
[----:B------:R-:W-:Y:S05]  /*12470*/  BRA `(.L_x_1260) ;  /* 0x0000004000007947 */ /* 0x000fea0003800000 */
.L_x_1259:
        /* <DEDUP_REMOVED lines=8> */
[----:B-1----:R-:W-:Y:S02]  /*12500*/  IMAD.U32 R4, RZ, RZ, UR6 ;  /* 0x00000006ff047e24 */ /* 0x002fe4000f8e00ff */
[----:B------:R-:W1:Y:S01]  /*12510*/  LDC.64 R2, c[0x4][R2] ;  /* 0x0100000002027b82 */ /* 0x000e620000000a00 */
[----:B0-----:R-:W-:Y:S02]  /*12520*/  IMAD.U32 R5, RZ, RZ, UR7 ;  /* 0x00000007ff057e24 */ /* 0x001fe4000f8e00ff */
[----:B------:R-:W-:Y:S02]  /*12530*/  IMAD.U32 R6, RZ, RZ, UR8 ;  /* 0x00000008ff067e24 */ /* 0x000fe4000f8e00ff */
[----:B------:R-:W-:-:S02]  /*12540*/  IMAD.U32 R7, RZ, RZ, UR9 ;  /* 0x00000009ff077e24 */ /* 0x000fc4000f8e00ff */
[----:B--2---:R-:W-:Y:S02]  /*12550*/  IMAD.U32 R10, RZ, RZ, UR4 ;  /* 0x00000004ff0a7e24 */ /* 0x004fe4000f8e00ff */
[----:B------:R-:W-:Y:S02]  /*12560*/  IMAD.U32 R11, RZ, RZ, UR5 ;  /* 0x00000005ff0b7e24 */ /* 0x000fe4000f8e00ff */
[----:B------:R-:W-:Y:S02]  /*12570*/  IMAD.MOV.U32 R8, RZ, RZ, 0x70 ;  /* 0x00000070ff087424 */ /* 0x000fe400078e00ff */
[----:B------:R-:W-:Y:S02]  /*12580*/  IMAD.MOV.U32 R12, RZ, RZ, 0x1 ;  /* 0x00000001ff0c7424 */ /* 0x000fe400078e00ff */
[----:B------:R-:W-:-:S07]  /*12590*/  IMAD.MOV.U32 R13, RZ, RZ, RZ ;  /* 0x000000ffff0d7224 */ /* 0x000fce00078e00ff */
[----:B------:R-:W-:-:S07]  /*125a0*/  LEPC R20, `(.L_x_1262) ;  /* 0x000000001014794e */ /* 0x000fce0000000000 */
[----:B-1----:R-:W-:Y:S05]  /*125b0*/  CALL.ABS.NOINC R2 ;  /* 0x0000000002007343 */ /* 0x002fea0003c00000 */
.L_x_1262:
[----:B------:R-:W-:Y:S05]  /*125c0*/  BSYNC B6 ;  /* 0x0000000000067941 */ /* 0x000fea0003800000 */
.L_x_1261:
        /* <DEDUP_REMOVED lines=9> */
[----:B-1----:R-:W-:Y:S02]  /*12660*/  IMAD.U32 R4, RZ, RZ, UR6 ;  /* 0x00000006ff047e24 */ /* 0x002fe4000f8e00ff */
[----:B0-----:R-:W-:Y:S02]  /*12670*/  IMAD.U32 R5, RZ, RZ, UR7 ;  /* 0x00000007ff057e24 */ /* 0x001fe4000f8e00ff */
[----:B------:R-:W-:Y:S02]  /*12680*/  IMAD.U32 R6, RZ, RZ, UR8 ;  /* 0x00000008ff067e24 */ /* 0x000fe4000f8e00ff */
[----:B------:R-:W-:-:S02]  /*12690*/  IMAD.U32 R7, RZ, RZ, UR9 ;  /* 0x00000009ff077e24 */ /* 0x000fc4000f8e00ff */
[----:B--2---:R-:W-:Y:S02]  /*126a0*/  IMAD.U32 R10, RZ, RZ, UR4 ;  /* 0x00000004ff0a7e24 */ /* 0x004fe4000f8e00ff */
[----:B------:R-:W-:Y:S02]  /*126b0*/  IMAD.U32 R11, RZ, RZ, UR5 ;  /* 0x00000005ff0b7e24 */ /* 0x000fe4000f8e00ff */
[----:B------:R-:W-:Y:S02]  /*126c0*/  IMAD.MOV.U32 R8, RZ, RZ, 0x70 ;  /* 0x00000070ff087424 */ /* 0x000fe400078e00ff */
[----:B------:R-:W-:Y:S02]  /*126d0*/  IMAD.MOV.U32 R12, RZ, RZ, 0x1 ;  /* 0x00000001ff0c7424 */ /* 0x000fe400078e00ff */
[----:B---3--:R-:W-:-:S07]  /*126e0*/  IMAD.MOV.U32 R13, RZ, RZ, RZ ;  /* 0x000000ffff0d7224 */ /* 0x008fce00078e00ff */
[----:B------:R-:W-:-:S07]  /*126f0*/  LEPC R20, `(.L_x_1265) ;  /* 0x000000001014794e */ /* 0x000fce0000000000 */
[----:B----4-:R-:W-:Y:S05]  /*12700*/  CALL.ABS.NOINC R2 ;  /* 0x0000000002007343 */ /* 0x010fea0003c00000 */
.L_x_1265:
        /* <DEDUP_REMOVED lines=15> */
.L_x_1264:
[----:B------:R-:W-:Y:S05]  /*12800*/  BSYNC B6 ;  /* 0x0000000000067941 */ /* 0x000fea0003800000 */
.L_x_1263:
[----:B------:R-:W3:Y:S01]  /*12810*/  LDL R0, [R1+0xc] ;  /* 0x00000c0001007983 */ /* 0x000ee20000100800 */
[----:B------:R-:W-:Y:S02]  /*12820*/  ULDC.64 UR4, c[0x0][0x9f8] ;  /* 0x00027e0000047ab9 */ /* 0x000fe40000000a00 */
[----:B------:R-:W-:Y:S01]  /*12830*/  ISETP.NE.U32.AND P0, PT, RZ, UR4, PT ;  /* 0x00000004ff007c0c */ /* 0x000fe2000bf05070 */
[----:B------:R-:W4:Y:S01]  /*12840*/  LDL R17, [R1+0x3c] ;  /* 0x00003c0001117983 */ /* 0x000f220000100800 */
[----:B------:R-:W-:Y:S02]  /*12850*/  ULDC.64 UR6, c[0x0][0x208] ;  /* 0x0000820000067ab9 */ /* 0x000fe40000000a00 */
[----:B------:R-:W-:Y:S01]  /*12860*/  ISETP.NE.AND.EX P0, PT, RZ, UR5, PT, P0 ;  /* 0x00000005ff007c0c */ /* 0x000fe2000bf05300 */
[----:B------:R-:W-:-:S12]  /*12870*/  ULDC.64 UR4, c[0x0][0xa08] ;  /* 0x0002820000047ab9 */ /* 0x000fd80000000a00 */
[----:B------:R-:W5:Y:S01]  /*12880*/  @P0 LDC.64 R2, c[0x0][0x9f8] ;  /* 0x00027e00ff020b82 */ /* 0x000f620000000a00 */
[----:B---3--:R-:W-:Y:S02]  /*12890*/  IMAD.MOV.U32 R7, RZ, RZ, R0 ;  /* 0x000000ffff077224 */ /* 0x008fe400078e0000 */
[----:B-----5:R-:W-:-:S05]  /*128a0*/  @P0 IMAD.WIDE R2, R0, 0x4, R2 ;  /* 0x0000000400020825 */ /* 0x020fca00078e0202 */
[----:B------:R3:W0:Y:S01]  /*128b0*/  @P0 LDG.E R7, desc[UR6][R2.64] ;  /* 0x0000000602070981 */ /* 0x000622000c1e1900 */
[----:B----4-:R-:W-:Y:S01]  /*128c0*/  VIADD R0, R17, 0xffffffff ;  /* 0xffffffff11007836 */ /* 0x010fe20000000000 */
[----:B---3--:R-:W3:Y:S02]  /*128d0*/  LDC.64 R2, c[0x0][0x418] ;  /* 0x00010600ff027b82 */ /* 0x008ee40000000a00 */
[----:B---3--:R-:W-:Y:S01]  /*128e0*/  LOP3.LUT P0, RZ, R2, UR4, RZ, 0xfc, !PT ;  /* 0x0000000402ff7c12 */ /* 0x008fe2000f80fcff */
[----:B------:R-:W-:-:S03]  /*128f0*/  UMOV UR4, 0xffffffff ;  /* 0xffffffff00047882 */ /* 0x000fc60000000000 */
[----:B------:R-:W-:Y:S02]  /*12900*/  LOP3.LUT P0, RZ, R3, UR5, RZ, 0xfc, P0 ;  /* 0x0000000503ff7c12 */ /* 0x000fe4000800fcff */
[----:B0-----:R-:W-:Y:S01]  /*12910*/  SHF.R.S32.HI R8, RZ, 0x1f, R7 ;  /* 0x0000001fff087819 */ /* 0x001fe20000011407 */
[----:B------:R0:W-:Y:S01]  /*12920*/  STL [R1+0x8], R7 ;  /* 0x0000080701007387 */ /* 0x0001e20000100800 */
[----:B------:R-:W-:-:S03]  /*12930*/  SEL R17, R7, RZ, !P0 ;  /* 0x000000ff07117207 */ /* 0x000fc60004000000 */
[----:B------:R0:W-:Y:S01]  /*12940*/  STL [R1+0x1c], R8 ;  /* 0x00001c0801007387 */ /* 0x0001e20000100800 */
[----:B------:R-:W-:Y:S05]  /*12950*/  BRA.DIV UR4, `(.L_x_1266) ;  /* 0x00000056041c7947 */ /* 0x000fea000b800000 */
[----:B-1----:R-:W1:Y:S02]  /*12960*/  S2R R4, SR_TID.X ;  /* 0x0000000000047919 */ /* 0x002e640000002100 */
[----:B-1----:R-:W-:-:S04]  /*12970*/  SHF.R.U32.HI R4, RZ, 0x5, R4 ;  /* 0x00000005ff047819 */ /* 0x002fc80000011604 */
[----:B------:R-:W-:-:S05]  /*12980*/  LOP3.LUT R4, R4, 0x3, RZ, 0xc0, !PT ;  /* 0x0000000304047812 */ /* 0x000fca00078ec0ff */
[----:B------:R1:W3:Y:S02]  /*12990*/  SHFL.IDX PT, R14, R4, RZ, 0x1f ;  /* 0x00001fff040e7589 */ /* 0x0002e400000e0000 */
.L_x_1372:
[----:B-1----:R-:W4:Y:S01]  /*129a0*/  LDL.LU R4, [R1+0x18] ;  /* 0x0000180001047983 */ /* 0x002f220000300800 */
[----:B------:R-:W-:Y:S02]  /*129b0*/  PLOP3.LUT P1, PT, PT, PT, PT, 0x8, 0x0 ;  /* 0x000000000000781c */ /* 0x000fe40003f2e170 */
[----:B---3--:R-:W-:Y:S01]  /*129c0*/  ISETP.NE.AND P0, PT, R14, RZ, PT ;  /* 0x000000ff0e00720c */ /* 0x008fe20003f05270 */
[----:B------:R1:W-:Y:S01]  /*129d0*/  STL [R1+0x4], R0 ;  /* 0x0000040001007387 */ /* 0x0003e20000100800 */
[----:B----4-:R-:W-:-:S09]  /*129e0*/  LOP3.LUT R4, R4, 0xfffffffe, RZ, 0xc0, !PT ;  /* 0xfffffffe04047812 */ /* 0x010fd200078ec0ff */
[----:B------:R-:W-:-:S05]  /*129f0*/  @P1 LOP3.LUT R4, R4, 0x1, RZ, 0xfc, !PT ;  /* 0x0000000104041812 */ /* 0x000fca00078efcff */
[----:B------:R1:W-:Y:S01]  /*12a00*/  STL [R1+0x18], R4 ;  /* 0x0000180401007387 */ /* 0x0003e20000100800 */
[----:B------:R-:W-:Y:S05]  /*12a10*/  @P0 BRA `(.L_x_1267) ;  /* 0x00000004003c0947 */ /* 0x000fea0003800000 */
[----:B------:R-:W-:-:S03]  /*12a20*/  UMOV UR4, 0xffffffff ;  /* 0xffffffff00047882 */ /* 0x000fc60000000000 */
[----:B------:R-:W-:Y:S05]  /*12a30*/  BRA.DIV UR4, `(.L_x_1268) ;  /* 0x0000005604187947 */ /* 0x000fea000b800000 */
[----:B------:R-:W-:-:S13]  /*12a40*/  ELECT P6, URZ, PT ;  /* 0x00000000003f782f */ /* 0x000fda00038c0000 */
.L_x_1375:
[----:B------:R-:W-:Y:S05]  /*12a50*/  @!P6 BRA `(.L_x_1267) ;  /* 0x00000004002ce947 */ /* 0x000fea0003800000 */
[----:B------:R-:W-:-:S04]  /*12a60*/  ISETP.NE.U32.AND P0, PT, R2, RZ, PT ;  /* 0x000000ff0200720c */ /* 0x000fc80003f05070 */
[----:B------:R-:W-:-:S13]  /*12a70*/  ISETP.NE.AND.EX P0, PT, R3, RZ, PT, P0 ;  /* 0x000000ff0300720c */ /* 0x000fda0003f05300 */
[----:B------:R-:W-:Y:S05]  /*12a80*/  @!P0 BRA `(.L_x_1269) ;  /* 0x0000000000548947 */ /* 0x000fea0003800000 */
[----:B------:R-:W3:Y:S01]  /*12a90*/  LDC R6, c[0x0][0x43c] ;  /* 0x00010f00ff067b82 */ /* 0x000ee20000000800 */
[----:B------:R-:W-:Y:S01]  /*12aa0*/  IMAD.MOV.U32 R9, RZ, RZ, R0 ;  /* 0x000000ffff097224 */ /* 0x000fe200078e0000 */
[----:B------:R-:W-:Y:S01]  /*12ab0*/  ULDC.64 UR4, c[0x0][0x428] ;  /* 0x00010a0000047ab9 */ /* 0x000fe20000000a00 */
[----:B------:R-:W-:Y:S02]  /*12ac0*/  ULDC.64 UR6, c[0x0][0x208] ;  /* 0x0000820000067ab9 */ /* 0x000fe40000000a00 */
[----:B-1----:R-:W-:Y:S01]  /*12ad0*/  IMAD.MOV.U32 R0, RZ, RZ, R9 ;  /* 0x000000ffff007224 */ /* 0x002fe200078e0009 */
[----:B---3--:R-:W-:-:S13]  /*12ae0*/  ISETP.NE.AND P0, PT, R6, 0x1, PT ;  /* 0x000000010600780c */ /* 0x008fda0003f05270 */
[----:B------:R-:W1:Y:S02]  /*12af0*/  @P0 LDC.64 R4, c[0x0][0x440] ;  /* 0x00011000ff040b82 */ /* 0x000e640000000a00 */
[----:B-1----:R-:W-:-:S05]  /*12b00*/  @P0 IMAD.HI.U32 R4, R9, R4, RZ ;  /* 0x0000000409040227 */ /* 0x002fca00078e00ff */
        /* <DEDUP_REMOVED lines=13> */
.L_x_1269:
[----:B---3--:R-:W3:Y:S01]  /*12be0*/  LDL R2, [R1+0x10] ;  /* 0x0000100001027983 */ /* 0x008ee20000100800 */
[----:B-1----:R-:W-:Y:S01]  /*12bf0*/  IMAD R0, R19, 0x8, R18 ;  /* 0x0000000813007824 */ /* 0x002fe200078e0212 */
[----:B---3--:R-:W-:-:S04]  /*12c00*/  SHF.L.U32 R2, R2, 0x1f, RZ ;  /* 0x0000001f02027819 */ /* 0x008fc800000006ff */
[----:B------:R-:W1:Y:S02]  /*12c10*/  SYNCS.PHASECHK.TRANS64.TRYWAIT P0, [R0+URZ+0x2a840], R2 ;  /* 0x02a84002000075a7 */ /* 0x000e64000800017f */
[----:B-1----:R-:W-:Y:S05]  /*12c20*/  @!P0 BRA `(.L_x_1270) ;  /* 0x0000005000bc8947 */ /* 0x002fea0003800000 */
.L_x_1376:
[----:B------:R-:W3:Y:S02]  /*12c30*/  S2R R3, SR_TID.X ;  /* 0x0000000000037919 */ /* 0x000ee40000002100 */
[----:B---3--:R-:W-:-:S04]  /*12c40*/  LOP3.LUT R3, R3, 0x7f, RZ, 0xc0, !PT ;  /* 0x0000007f03037812 */ /* 0x008fc800078ec0ff */
[----:B------:R-:W-:-:S13]  /*12c50*/  ISETP.NE.AND P0, PT, R3, RZ, PT ;  /* 0x000000ff0300720c */ /* 0x000fda0003f05270 */
[----:B------:R-:W-:Y:S05]  /*12c60*/  @P0 BRA `(.L_x_1271) ;  /* 0x00000000001c0947 */ /* 0x000fea0003800000 */
[----:B------:R-:W3:Y:S01]  /*12c70*/  S2R R3, SR_TID.X ;  /* 0x0000000000037919 */ /* 0x000ee20000002100 */
[----:B-1----:R-:W-:-:S04]  /*12c80*/  IMAD.MOV.U32 R2, RZ, RZ, 0x9000 ;  /* 0x00009000ff027424 */ /* 0x002fc800078e00ff */
[----:B------:R4:W-:Y:S01]  /*12c90*/  SYNCS.ARRIVE.TRANS64 RZ, [R0+URZ+0x2a830], R2 ;  /* 0x02a8300200ff79a7 */ /* 0x0009e2000800003f */
[----:B---3--:R-:W-:-:S04]  /*12ca0*/  LOP3.LUT R3, R3, 0x1f, RZ, 0xc0, !PT ;  /* 0x0000001f03037812 */ /* 0x008fc800078ec0ff */
[----:B------:R-:W-:-:S13]  /*12cb0*/  ISETP.NE.AND P0, PT, R3, RZ, PT ;  /* 0x000000ff0300720c */ /* 0x000fda0003f05270 */
[----:B----4-:R-:W-:Y:S05]  /*12cc0*/  @!P0 BRA `(.L_x_1271) ;  /* 0x0000000000048947 */ /* 0x010fea0003800000 */
[----:B------:R-:W-:Y:S01]  /*12cd0*/  BPT.TRAP 0x1 ;  /* 0x000000040000795c */ /* 0x000fe20000300000 */
.L_x_1271:
[----:B------:R-:W3:Y:S04]  /*12ce0*/  LDL R4, [R1+0x4] ;  /* 0x0000040001047983 */ /* 0x000ee80000100800 */
[----:B------:R-:W4:Y:S04]  /*12cf0*/  LDL R3, [R1+0x14] ;  /* 0x0000140001037983 */ /* 0x000f280000100800 */
[----:B-1----:R-:W2:Y:S01]  /*12d00*/  LDL.LU R2, [R1+0x18] ;  /* 0x0000180001027983 */ /* 0x002ea20000300800 */
        /* <DEDUP_REMOVED lines=21> */
[----:B------:R-:W-:Y:S01]  /*12e60*/  UIMAD UR11, UR11, 0x60, UR5 ;  /* 0x000000600b0b78a4 */ /* 0x000fe2000f8e0205 */
[----:B------:R3:W-:Y:S01]  /*12e70*/  STL [R1+0x18], R2 ;  /* 0x0000180201007387 */ /* 0x0007e20000100800 */
[----:B------:R-:W-:-:S09]  /*12e80*/  UIADD3.X UR5, URZ, UR37, URZ, UP0, !UPT ;  /* 0x000000253f057290 */ /* 0x000fd200087fe43f */
[----:B------:R1:W-:Y:S02]  /*12e90*/  UTMALDG.4D [UR8], [UR4], desc[UR6] ;  /* 0x00000608040075b4 */ /* 0x0003e40008019000 */
[----:B-1----:R-:W-:Y:S01]  /*12ea0*/  UMOV UR8, UR15 ;  /* 0x0000000f00087c82 */ /* 0x002fe20008000000 */
[----:B------:R-:W-:Y:S02]  /*12eb0*/  UMOV UR10, UR16 ;  /* 0x00000010000a7c82 */ /* 0x000fe40008000000 */
[----:B------:R1:W-:Y:S02]  /*12ec0*/  UTMALDG.4D [UR8], [UR4], desc[UR6] ;  /* 0x00000608040075b4 */ /* 0x0003e40008019000 */
[----:B-1----:R-:W-:Y:S01]  /*12ed0*/  UMOV UR8, UR17 ;  /* 0x0000001100087c82 */ /* 0x002fe20008000000 */
[----:B------:R-:W-:Y:S02]  /*12ee0*/  UMOV UR10, UR14 ;  /* 0x0000000e000a7c82 */ /* 0x000fe40008000000 */
[----:B------:R3:W-:Y:S02]  /*12ef0*/  UTMALDG.4D [UR8], [UR4], desc[UR6] ;  /* 0x00000608040075b4 */ /* 0x0007e40008019000 */
[----:B---3--:R-:W-:Y:S01]  /*12f00*/  NOP ;  /* 0x0000000000007918 */ /* 0x008fe20000000000 */
.L_x_1267:
[----:B------:R-:W1:Y:S01]  /*12f10*/  LDL.LU R3, [R1+0x30] ;  /* 0x0000300001037983 */ /* 0x000e620000300800 */
[----:B------:R-:W-:Y:S05]  /*12f20*/  WARPSYNC.ALL ;  /* 0x0000000000007948 */ /* 0x000fea0003800000 */
[----:B------:R-:W-:Y:S01]  /*12f30*/  ULDC.64 UR4, c[0x0][0x298] ;  /* 0x0000a60000047ab9 */ /* 0x000fe20000000a00 */
[----:B------:R-:W-:Y:S01]  /*12f40*/  BSSY B6, `(.L_x_1272) ;  /* 0x000001c000067945 */ /* 0x000fe20003800000 */
[----:B------:R-:W-:Y:S01]  /*12f50*/  BAR.SYNC.DEFER_BLOCKING 0x8, 0x180 ;  /* 0x0206000000007b1d */ /* 0x000fe20000010000 */
[----:B-1----:R-:W-:Y:S01]  /*12f60*/  SHF.R.S32.HI R0, RZ, 0x1f, R3 ;  /* 0x0000001fff007819 */ /* 0x002fe20000011403 */
[----:B------:R-:W-:-:S04]  /*12f70*/  IMAD.WIDE.U32 R4, R3, UR4, RZ ;  /* 0x0000000403047c25 */ /* 0x000fc8000f8e00ff */
[----:B------:R-:W-:Y:S01]  /*12f80*/  IMAD R2, R0, UR4, RZ ;  /* 0x0000000400027c24 */ /* 0x000fe2000f8e02ff */
[----:B------:R1:W-:Y:S01]  /*12f90*/  STL.64 [R1+0x48], R4 ;  /* 0x0000480401007387 */ /* 0x0003e20000100a00 */
[----:B------:R-:W-:Y:S02]  /*12fa0*/  VIADD R0, R18, 0xc400 ;  /* 0x0000c40012007836 */ /* 0x000fe40000000000 */
[----:B------:R-:W-:-:S03]  /*12fb0*/  IMAD R2, R3, UR5, R2 ;  /* 0x0000000503027c24 */ /* 0x000fc6000f8e0202 */
[----:B------:R-:W-:Y:S01]  /*12fc0*/  LOP3.LUT P0, RZ, R0, 0x3ff, RZ, 0xc0, !PT ;  /* 0x000003ff00ff7812 */ /* 0x000fe2000780c0ff */
[----:B------:R-:W-:-:S05]  /*12fd0*/  IMAD.IADD R0, R5, 0x1, R2 ;  /* 0x0000000105007824 */ /* 0x000fca00078e0202 */
[----:B------:R1:W-:Y:S07]  /*12fe0*/  STL [R1+0x30], R0 ;  /* 0x0000300001007387 */ /* 0x0003ee0000100800 */
[----:B------:R-:W-:Y:S05]  /*12ff0*/  @!P0 BRA `(.L_x_1273) ;  /* 0x0000000000408947 */ /* 0x000fea0003800000 */
[----:B------:R-:W-:Y:S01]  /*13000*/  MOV R2, 0x0 ;  /* 0x0000000000027802 */ /* 0x000fe20000000f00 */
[----:B------:R-:W-:Y:S01]  /*13010*/  ULDC.64 UR6, c[0x4][0x118] ;  /* 0x0100460000067ab9 */ /* 0x000fe20000000a00 */
[----:B------:R-:W-:Y:S01]  /*13020*/  ULDC.64 UR8, c[0x4][0x120] ;  /* 0x0100480000087ab9 */ /* 0x000fe20000000a00 */
[----:B------:R-:W-:Y:S01]  /*13030*/  ULDC.64 UR4, c[0x4][0x88] ;  /* 0x0100220000047ab9 */ /* 0x000fe20000000a00 */
[----:B-1----:R-:W-:Y:S02]  /*13040*/  IMAD.U32 R4, RZ, RZ, UR6 ;  /* 0x00000006ff047e24 */ /* 0x002fe4000f8e00ff */
[----:B------:R-:W1:Y:S01]  /*13050*/  LDC.64 R2, c[0x4][R2] ;  /* 0x0100000002027b82 */ /* 0x000e620000000a00 */
[----:B------:R-:W-:Y:S02]  /*13060*/  IMAD.U32 R5, RZ, RZ, UR7 ;  /* 0x00000007ff057e24 */ /* 0x000fe4000f8e00ff */
[----:B------:R-:W-:Y:S02]  /*13070*/  IMAD.U32 R6, RZ, RZ, UR8 ;  /* 0x00000008ff067e24 */ /* 0x000fe4000f8e00ff */
[----:B0-----:R-:W-:-:S02]  /*13080*/  IMAD.U32 R7, RZ, RZ, UR9 ;  /* 0x00000009ff077e24 */ /* 0x001fc4000f8e00ff */
[----:B--2---:R-:W-:Y:S02]  /*13090*/  IMAD.U32 R10, RZ, RZ, UR4 ;  /* 0x00000004ff0a7e24 */ /* 0x004fe4000f8e00ff */
[----:B------:R-:W-:Y:S02]  /*130a0*/  IMAD.U32 R11, RZ, RZ, UR5 ;  /* 0x00000005ff0b7e24 */ /* 0x000fe4000f8e00ff */
[----:B------:R-:W-:Y:S02]  /*130b0*/  IMAD.MOV.U32 R8, RZ, RZ, 0x70 ;  /* 0x00000070ff087424 */ /* 0x000fe400078e00ff */
[----:B------:R-:W-:Y:S02]  /*130c0*/  IMAD.MOV.U32 R12, RZ, RZ, 0x1 ;  /* 0x00000001ff0c7424 */ /* 0x000fe400078e00ff */
[----:B------:R-:W-:-:S07]  /*130d0*/  IMAD.MOV.U32 R13, RZ, RZ, RZ ;  /* 0x000000ffff0d7224 */ /* 0x000fce00078e00ff */
[----:B------:R-:W-:-:S07]  /*130e0*/  LEPC R20, `(.L_x_1273) ;  /* 0x000000001014794e */ /* 0x000fce0000000000 */
[----:B-1----:R-:W-:Y:S05]  /*130f0*/  CALL.ABS.NOINC R2 ;  /* 0x0000000002007343 */ /* 0x002fea0003c00000 */
.L_x_1273:
[----:B------:R-:W-:Y:S05]  /*13100*/  BSYNC B6 ;  /* 0x0000000000067941 */ /* 0x000fea0003800000 */
.L_x_1272:
[----:B-1----:R-:W3:Y:S01]  /*13110*/  LDL.LU R0, [R1+0x30] ;  /* 0x0000300001007983 */ /* 0x002ee20000300800 */
[----:B------:R-:W-:Y:S01]  /*13120*/  ULDC.64 UR6, c[0x0][0xa00] ;  /* 0x0002800000067ab9 */ /* 0x000fe20000000a00 */
[----:B0-----:R-:W0:Y:S01]  /*13130*/  LDC R7, c[0x0][0x448] ;  /* 0x00011200ff077b82 */ /* 0x001e220000000800 */
[----:B------:R-:W-:Y:S01]  /*13140*/  ULDC.64 UR4, c[0x0][0x2d8] ;  /* 0x0000b60000047ab9 */ /* 0x000fe20000000a00 */
[----:B------:R-:W3:Y:S04]  /*13150*/  LDL.LU.64 R2, [R1+0x48] ;  /* 0x0000480001027983 */ /* 0x000ee80000300a00 */
[----:B------:R-:W4:Y:S04]  /*13160*/  LDL R5, [R1+0xc] ;  /* 0x00000c0001057983 */ /* 0x000f280000100800 */
[----:B------:R-:W4:Y:S01]  /*13170*/  LDL R9, [R1+0x28] ;  /* 0x0000280001097983 */ /* 0x000f220000100800 */
[----:B------:R-:W-:-:S04]  /*13180*/  ISETP.NE.U32.AND P0, PT, RZ, UR6, PT ;  /* 0x00000006ff007c0c */ /* 0x000fc8000bf05070 */
[----:B------:R-:W-:Y:S01]  /*13190*/  ISETP.NE.AND.EX P0, PT, RZ, UR7, PT, P0 ;  /* 0x00000007ff007c0c */ /* 0x000fe2000bf05300 */
[----:B------:R-:W1:Y:S01]  /*131a0*/  S2R R8, SR_TID.X ;  /* 0x0000000000087919 */ /* 0x000e620000002100 */
[----:B------:R-:W-:Y:S01]  /*131b0*/  ULDC.64 UR6, c[0x0][0x280] ;  /* 0x0000a00000067ab9 */ /* 0x000fe20000000a00 */
[----:B--2---:R-:W2:Y:S01]  /*131c0*/  S2R R10, SR_TID.X ;  /* 0x00000000000a7919 */ /* 0x004ea20000002100 */
[----:B-1----:R-:W-:Y:S02]  /*131d0*/  IMAD.SHL.U32 R8, R8, 0x10, RZ ;  /* 0x0000001008087824 */ /* 0x002fe400078e00ff */
[----:B--2---:R-:W-:-:S05]  /*131e0*/  IMAD.SHL.U32 R10, R10, 0x8, RZ ;  /* 0x000000080a0a7824 */ /* 0x004fca00078e00ff */
[----:B------:R-:W-:-:S04]  /*131f0*/  LOP3.LUT R10, R10, 0x38, RZ, 0xc0, !PT ;  /* 0x000000380a0a7812 */ /* 0x000fc800078ec0ff */
[C---:B------:R-:W-:Y:S02]  /*13200*/  LOP3.LUT R11, R10.reuse, 0x40, RZ, 0xfc, !PT ;  /* 0x000000400a0b7812 */ /* 0x040fe400078efcff */
[----:B------:R-:W-:Y:S01]  /*13210*/  LOP3.LUT R10, R10, 0x80, RZ, 0xfc, !PT ;  /* 0x000000800a0a7812 */ /* 0x000fe200078efcff */
[----:B---3--:R-:W-:Y:S01]  /*13220*/  IMAD.MOV.U32 R3, RZ, RZ, R0 ;  /* 0x000000ffff037224 */ /* 0x008fe200078e0000 */
[----:B----4-:R-:W-:-:S04]  /*13230*/  SHF.R.S32.HI R0, RZ, 0x1f, R5 ;  /* 0x0000001fff007819 */ /* 0x010fc80000011405 */
[----:B------:R-:W-:Y:S02]  /*13240*/  SEL R4, R0, RZ, !P0 ;  /* 0x000000ff00047207 */ /* 0x000fe40004000000 */
[----:B------:R-:W-:Y:S02]  /*13250*/  SEL R0, R5, RZ, !P0 ;  /* 0x000000ff05007207 */ /* 0x000fe40004000000 */
[----:B------:R-:W1:Y:S01]  /*13260*/  S2R R5, SR_TID.X ;  /* 0x0000000000057919 */ /* 0x000e620000002100 */
[----:B0-----:R-:W-:Y:S01]  /*13270*/  ISETP.NE.AND P0, PT, R7, 0x1, PT ;  /* 0x000000010700780c */ /* 0x001fe20003f05270 */
[----:B------:R-:W-:-:S04]  /*13280*/  IMAD.WIDE.U32 R2, R16, UR4, R2 ;  /* 0x0000000410027c25 */ /* 0x000fc8000f8e0002 */
[----:B------:R-:W-:Y:S01]  /*13290*/  IMAD R3, R16, UR5, R3 ;  /* 0x0000000510037c24 */ /* 0x000fe2000f8e0203 */
[----:B------:R-:W-:-:S07]  /*132a0*/  ULDC.64 UR4, c[0x0][0x2e0] ;  /* 0x0000b80000047ab9 */ /* 0x000fce0000000a00 */
[----:B------:R-:W0:Y:S01]  /*132b0*/  @P0 LDC R6, c[0x0][0x450] ;  /* 0x00011400ff060b82 */ /* 0x000e220000000800 */
[----:B-1----:R-:W-:-:S04]  /*132c0*/  LOP3.LUT R5, R5, 0x7f, RZ, 0xc0, !PT ;  /* 0x0000007f05057812 */ /* 0x002fc800078ec0ff */
[----:B------:R-:W-:-:S04]  /*132d0*/  SHF.R.U32.HI R5, RZ, 0x3, R5 ;  /* 0x00000003ff057819 */ /* 0x000fc80000011605 */
[----:B------:R-:W-:Y:S02]  /*132e0*/  LOP3.LUT R8, R5, 0x70, R8, 0xf8, !PT ;  /* 0x0000007005087812 */ /* 0x000fe400078ef808 */
[----:B------:R-:W1:Y:S01]  /*132f0*/  @P0 LDC R5, c[0x0][0x44c] ;  /* 0x00011300ff050b82 */ /* 0x000e620000000800 */
[----:B------:R-:W-:Y:S02]  /*13300*/  IMAD R4, R4, UR4, RZ ;  /* 0x0000000404047c24 */ /* 0x000fe4000f8e02ff */
[----:B------:R-:W-:-:S04]  /*13310*/  IMAD.WIDE.U32 R2, R0, UR4, R2 ;  /* 0x0000000400027c25 */ /* 0x000fc8000f8e0002 */
[----:B------:R-:W-:Y:S01]  /*13320*/  IMAD R0, R0, UR5, R4 ;  /* 0x0000000500007c24 */ /* 0x000fe2000f8e0204 */
[----:B------:R-:W-:Y:S01]  /*13330*/  ULDC.64 UR4, c[0x0][0x2d0] ;  /* 0x0000b40000047ab9 */ /* 0x000fe20000000a00 */
[----:B------:R-:W-:Y:S02]  /*13340*/  IMAD.IADD R4, R8, 0x1, R9 ;  /* 0x0000000108047824 */ /* 0x000fe400078e0209 */
[----:B------:R-:W-:Y:S02]  /*13350*/  IMAD.IADD R3, R3, 0x1, R0 ;  /* 0x0000000103037824 */ /* 0x000fe400078e0200 */
[----:B------:R-:W-:Y:S02]  /*13360*/  IMAD.MOV.U32 R0, RZ, RZ, R4 ;  /* 0x000000ffff007224 */ /* 0x000fe400078e0004 */
[----:B-1----:R-:W-:-:S05]  /*13370*/  @P0 IMAD.HI.U32 R5, R4, R5, RZ ;  /* 0x0000000504050227 */ /* 0x002fca00078e00ff */
[----:B0-----:R-:W-:-:S05]  /*13380*/  @P0 SHF.R.U32.HI R0, RZ, R6, R5 ;  /* 0x00000006ff000219 */ /* 0x001fca0000011605 */
        /* <DEDUP_REMOVED lines=14> */
[----:B------:R-:W1:Y:S01]  /*13470*/  S2R R8, SR_TID.X ;  /* 0x0000000000087919 */ /* 0x000e620000002100 */
[----:B------:R-:W-:Y:S01]  /*13480*/  IMAD R0, R4, UR5, R0 ;  /* 0x0000000504007c24 */ /* 0x000fe2000f8e0200 */
[----:B------:R-:W-:-:S03]  /*13490*/  LEA R4, P3, R2, UR6, 0x1 ;  /* 0x0000000602047c11 */ /* 0x000fc6000f8608ff */
[----:B------:R-:W-:Y:S01]  /*134a0*/  IMAD.IADD R0, R3, 0x1, R0 ;  /* 0x0000000103007824 */ /* 0x000fe200078e0200 */
[----:B------:R-:W-:-:S04]  /*134b0*/  ISETP.GE.AND P1, PT, R11, UR4, PT ;  /* 0x000000040b007c0c */ /* 0x000fc8000bf26270 */
[----:B------:R-:W-:Y:S01]  /*134c0*/  LEA.HI.X R3, R2, UR7, R0, 0x1, P3 ;  /* 0x0000000702037c11 */ /* 0x000fe200098f0c00 */
[----:B-1----:R-:W-:-:S05]  /*134d0*/  IMAD.SHL.U32 R8, R8, 0x8, RZ ;  /* 0x0000000808087824 */ /* 0x002fca00078e00ff */
[----:B------:R-:W-:-:S04]  /*134e0*/  LOP3.LUT R8, R8, 0x38, RZ, 0xc0, !PT ;  /* 0x0000003808087812 */ /* 0x000fc800078ec0ff */
[----:B------:R-:W-:Y:S01]  /*134f0*/  ISETP.GE.AND P2, PT, R8, UR4, PT ;  /* 0x0000000408007c0c */ /* 0x000fe2000bf46270 */
[----:B------:R-:W-:-:S03]  /*13500*/  UMOV UR4, 0xffffffff ;  /* 0xffffffff00047882 */ /* 0x000fc60000000000 */
[----:B0-----:R-:W-:Y:S09]  /*13510*/  BRA.DIV UR4, `(.L_x_1274) ;  /* 0x0000004a04947947 */ /* 0x001ff2000b800000 */
[----:B------:R-:W0:Y:S01]  /*13520*/  S2R R6, SR_TID.X ;  /* 0x0000000000067919 */ /* 0x000e220000002100 */
[----:B------:R-:W2:Y:S01]  /*13530*/  LDL.LU R9, [R1+0x28] ;  /* 0x0000280001097983 */ /* 0x000ea20000300800 */
[----:B0-----:R-:W-:-:S04]  /*13540*/  LOP3.LUT R6, R6, 0x7f, RZ, 0xc0, !PT ;  /* 0x0000007f06067812 */ /* 0x001fc800078ec0ff */
[----:B------:R-:W-:Y:S02]  /*13550*/  SHF.R.U32.HI R8, RZ, 0x3, R6 ;  /* 0x00000003ff087819 */ /* 0x000fe40000011606 */
[----:B------:R-:W3:Y:S01]  /*13560*/  LDL.LU R6, [R1+0x2c] ;  /* 0x00002c0001067983 */ /* 0x000ee20000300800 */
[----:B------:R-:W0:Y:S01]  /*13570*/  S2R R11, SR_TID.X ;  /* 0x00000000000b7919 */ /* 0x000e220000002100 */
[----:B------:R-:W-:Y:S01]  /*13580*/  ULDC.64 UR4, c[0x0][0x208] ;  /* 0x0000820000047ab9 */ /* 0x000fe20000000a00 */
[----:B0-----:R-:W-:-:S05]  /*13590*/  IMAD.SHL.U32 R11, R11, 0x8, RZ ;  /* 0x000000080b0b7824 */ /* 0x001fca00078e00ff */
[----:B------:R-:W-:Y:S01]  /*135a0*/  LOP3.LUT R11, R11, 0x38, RZ, 0xc0, !PT ;  /* 0x000000380b0b7812 */ /* 0x000fe200078ec0ff */
[----:B--2---:R-:W-:-:S04]  /*135b0*/  IMAD.IADD R0, R8, 0x1, R9 ;  /* 0x0000000108007824 */ /* 0x004fc800078e0209 */
[----:B------:R-:W-:Y:S01]  /*135c0*/  VIADD R5, R0, 0x10 ;  /* 0x0000001000057836 */ /* 0x000fe20000000000 */
[----:B------:R-:W-:Y:S01]  /*135d0*/  SHFL.IDX PT, R9, R3, 0x1, 0x181f ;  /* 0x00381f0003097f89 */ /* 0x000fe200000e0000 */
[----:B---3--:R-:W-:-:S03]  /*135e0*/  IMAD R2, R6, R7, RZ ;  /* 0x0000000706027224 */ /* 0x008fc600078e02ff */
[----:B------:R-:W0:Y:S04]  /*135f0*/  SHFL.IDX PT, R7, R4, RZ, 0x181f ;  /* 0x00181fff04077589 */ /* 0x000e2800000e0000 */
[----:B------:R-:W1:Y:S01]  /*13600*/  SHFL.IDX PT, R6, R3, RZ, 0x181f ;  /* 0x00181fff03067589 */ /* 0x000e6200000e0000 */
[-C--:B------:R-:W-:Y:S02]  /*13610*/  ISETP.GE.AND P4, PT, R0, R2.reuse, PT ;  /* 0x000000020000720c */ /* 0x080fe40003f86270 */
[----:B------:R-:W-:Y:S02]  /*13620*/  ISETP.GE.AND P3, PT, R5, R2, PT ;  /* 0x000000020500720c */ /* 0x000fe40003f66270 */
[----:B------:R-:W2:Y:S09]  /*13630*/  SHFL.IDX PT, R5, R4, 0x1, 0x181f ;  /* 0x00381f0004057f89 */ /* 0x000eb200000e0000 */
[----:B0-----:R-:W-:-:S05]  /*13640*/  @!P4 LEA R7, P5, R11, R7, 0x1 ;  /* 0x000000070b07c211 */ /* 0x001fca00078a08ff */
[----:B-1----:R-:W-:-:S05]  /*13650*/  @!P4 IMAD.X R6, RZ, RZ, R6, P5 ;  /* 0x000000ffff06c224 */ /* 0x002fca00028e0606 */
[----:B------:R-:W-:-:S04]  /*13660*/  @!P4 LOP3.LUT R7, R7, R6, RZ, 0x3c, !PT ;  /* 0x000000060707c212 */ /* 0x000fc800078e3cff */
[----:B------:R-:W-:Y:S02]  /*13670*/  @!P4 LOP3.LUT R6, R7, R6, RZ, 0x3c, !PT ;  /* 0x000000060706c212 */ /* 0x000fe400078e3cff */
[----:B--2---:R-:W-:Y:S02]  /*13680*/  @!P3 LEA R8, P5, R11, R5, 0x1 ;  /* 0x000000050b08b211 */ /* 0x004fe400078a08ff */
        /* <DEDUP_REMOVED lines=62> */
[----:B------:R0:W1:Y:S04]  /*13a70*/  SHFL.IDX PT, R5, R3, 0x7, 0x181f ;  /* 0x00f81f0003057f89 */ /* 0x00006800000e0000 */
[----:B------:R0:W-:Y:S04]  /*13a80*/  @!P4 LDGSTS.E.BYPASS.LTC128B.128 [R10+0xf400], desc[UR4][R6.64], !P2 ;  /* 0x0f400000060acfae */ /* 0x0001e8000d101d44 */
[----:B------:R0:W-:Y:S04]  /*13a90*/  @!P4 LDGSTS.E.BYPASS.LTC128B.128 [R10+0x13400], desc[UR4][R6.64+0x80], !P1 ;  /* 0x13400080060acfae */ /* 0x0001e8000c901d44 */
[----:B------:R0:W-:Y:S04]  /*13aa0*/  @!P4 LDGSTS.E.BYPASS.LTC128B.128 [R10+0x17400], desc[UR4][R6.64+0x100], !P0 ;  /* 0x17400100060acfae */ /* 0x0001e8000c101d44 */
[----:B------:R0:W2:Y:S02]  /*13ab0*/  SHFL.IDX PT, R3, R4, 0x7, 0x181f ;  /* 0x00f81f0004037f89 */ /* 0x0000a400000e0000 */
.L_x_1393:
[----:B------:R-:W-:Y:S01]  /*13ac0*/  VIADD R0, R0, 0x70 ;  /* 0x0000007000007836 */ /* 0x000fe20000000000 */
[----:B------:R-:W-:Y:S04]  /*13ad0*/  BSSY B0, `(.L_x_1275) ;  /* 0x000000f000007945 */ /* 0x000fe80003800000 */
[----:B------:R-:W-:-:S13]  /*13ae0*/  ISETP.GE.AND P3, PT, R0, R2, PT ;  /* 0x000000020000720c */ /* 0x000fda0003f66270 */
[----:B------:R-:W-:Y:S05]  /*13af0*/  @P3 BRA `(.L_x_1276) ;  /* 0x0000000000303947 */ /* 0x000fea0003800000 */
[----:B0-----:R-:W0:Y:S01]  /*13b00*/  S2R R4, SR_TID.X ;  /* 0x0000000000047919 */ /* 0x001e220000002100 */
[----:B------:R-:W-:Y:S01]  /*13b10*/  ULDC.64 UR4, c[0x0][0x208] ;  /* 0x0000820000047ab9 */ /* 0x000fe20000000a00 */
[----:B0-----:R-:W-:-:S05]  /*13b20*/  IMAD.SHL.U32 R4, R4, 0x8, RZ ;  /* 0x0000000804047824 */ /* 0x001fca00078e00ff */
[----:B------:R-:W-:-:S04]  /*13b30*/  LOP3.LUT R4, R4, 0x38, RZ, 0xc0, !PT ;  /* 0x0000003804047812 */ /* 0x000fc800078ec0ff */
[----:B--2---:R-:W-:-:S05]  /*13b40*/  LEA R2, P3, R4, R3, 0x1 ;  /* 0x0000000304027211 */ /* 0x004fca00078608ff */
[----:B-1----:R-:W-:-:S05]  /*13b50*/  IMAD.X R3, RZ, RZ, R5, P3 ;  /* 0x000000ffff037224 */ /* 0x002fca00018e0605 */
[----:B------:R-:W-:Y:S01]  /*13b60*/  @!PT LDS RZ, [RZ] ;  /* 0x00000000fffff984 */ /* 0x000fe20000000800 */
[----:B------:R-:W-:Y:S01]  /*13b70*/  @!PT LDS RZ, [RZ] ;  /* 0x00000000fffff984 */ /* 0x000fe20000000800 */
[----:B------:R-:W-:Y:S01]  /*13b80*/  @!PT LDS RZ, [RZ] ;  /* 0x00000000fffff984 */ /* 0x000fe20000000800 */
[----:B------:R3:W-:Y:S04]  /*13b90*/  LDGSTS.E.BYPASS.LTC128B.128 [R10+0xfc00], desc[UR4][R2.64], !P2 ;  /* 0x0fc00000020a7fae */ /* 0x0007e8000d101d44 */
[----:B------:R3:W-:Y:S04]  /*13ba0*/  LDGSTS.E.BYPASS.LTC128B.128 [R10+0x13c00], desc[UR4][R2.64+0x80], !P1 ;  /* 0x13c00080020a7fae */ /* 0x0007e8000c901d44 */
[----:B------:R3:W-:Y:S02]  /*13bb0*/  LDGSTS.E.BYPASS.LTC128B.128 [R10+0x17c00], desc[UR4][R2.64+0x100], !P0 ;  /* 0x17c00100020a7fae */ /* 0x0007e4000c101d44 */
.L_x_1276:
[----:B------:R-:W-:Y:S05]  /*13bc0*/  BSYNC B0 ;  /* 0x0000000000007941 */ /* 0x000fea0003800000 */
.L_x_1275:
[----:B------:R-:W-:Y:S01]  /*13bd0*/  NOP ;  /* 0x0000000000007918 */ /* 0x000fe20000000000 */
[----:B------:R-:W-:Y:S01]  /*13be0*/  PLOP3.LUT P0, PT, PT, PT, PT, 0x80, 0x0 ;  /* 0x000000000000781c */ /* 0x000fe20003f0f070 */
[----:B0-----:R-:W-:-:S12]  /*13bf0*/  VIADD R6, R18, 0x2a800 ;  /* 0x0002a80012067836 */ /* 0x001fd80000000000 */
.L_x_1277:
[----:B------:R-:W-:Y:S02]  /*13c00*/  PLOP3.LUT P1, PT, P1, P0, PT, 0xa2, 0x0 ;  /* 0x000000000000781c */ /* 0x000fe40000f21472 */
[----:B------:R-:W-:-:S08]  /*13c10*/  @P0 R2UR P1, UR4, R18 ;  /* 0x00000000120402ca */ /* 0x000fd00000020000 */
[----:B------:R-:W-:-:S05]  /*13c20*/  @P0 PLOP3.LUT P0, PT, P1, PT, PT, 0x80, 0x0 ;  /* 0x000000000000081c */ /* 0x000fca0000f0f070 */
[----:B------:R-:W-:Y:S01]  /*13c30*/  @!P1 SYNCS.ARRIVE.TRANS64.RED.A0T1 RZ, [UR4+0x2a800], RZ ;  /* 0x02a800ffffff99a7 */ /* 0x000fe20008200404 */
[----:B------:R-:W-:Y:S07]  /*13c40*/  @!P1 ARRIVES.LDGSTSBAR.64.TRANSCNT [UR4+0x2a800] ;  /* 0x02a80000ff0099b0 */ /* 0x000fee0008000a84 */
[----:B------:R-:W-:Y:S05]  /*13c50*/  @P0 BRA.U.ANY `(.L_x_1277) ;  /* 0xfffffffd00e80947 */ /* 0x000fea000393ffff */
[----:B---3--:R-:W3:Y:S02]  /*13c60*/  LDL.LU R2, [R1+0x50] ;  /* 0x0000500001027983 */ /* 0x008ee40000300800 */
[----:B---3--:R-:W-:-:S05]  /*13c70*/  VIADD R2, R2, 0x1 ;  /* 0x0000000102027836 */ /* 0x008fca0000000000 */
        /* <DEDUP_REMOVED lines=8> */
[----:B------:R-:W3:Y:S03]  /*13d00*/  SYNCS.PHASECHK.TRANS64.TRYWAIT P0, [R18+URZ+0x2a820], R0 ;  /* 0x02a82000120075a7 */ /* 0x000ee6000800017f */
[----:B0--3--:R-:W-:Y:S05]  /*13d10*/  @!P0 BRA `(.L_x_1279) ;  /* 0x0000004c00908947 */ /* 0x009fea0003800000 */
.L_x_1394:
[----:B------:R-:W-:Y:S05]  /*13d20*/  BSYNC B0 ;  /* 0x0000000000007941 */ /* 0x000fea0003800000 */
.L_x_1278:
[----:B------:R-:W0:Y:S04]  /*13d30*/  LDL R2, [R1+0x3c] ;  /* 0x00003c0001027983 */ /* 0x000e280000100800 */
[----:B------:R-:W3:Y:S01]  /*13d40*/  LDL R4, [R1+0x24] ;  /* 0x0000240001047983 */ /* 0x000ee20000100800 */
[----:B------:R-:W-:Y:S01]  /*13d50*/  BSSY B0, `(.L_x_1280) ;  /* 0x000021b000007945 */ /* 0x000fe20003800000 */
[----:B0-----:R-:W-:-:S05]  /*13d60*/  VIADD R0, R2, 0xfffffffe ;  /* 0xfffffffe02007836 */ /* 0x001fca0000000000 */
[----:B---3--:R-:W-:-:S13]  /*13d70*/  ISETP.GE.AND P0, PT, R0, R4, PT ;  /* 0x000000040000720c */ /* 0x008fda0003f06270 */
[----:B------:R-:W-:Y:S05]  /*13d80*/  @!P0 BRA `(.L_x_1281) ;  /* 0x00000020005c8947 */ /* 0x000fea0003800000 */
[----:B------:R-:W3:Y:S04]  /*13d90*/  LDL.LU R2, [R1+0x40] ;  /* 0x0000400001027983 */ /* 0x000ee80000300800 */
[----:B------:R-:W4:Y:S04]  /*13da0*/  LDL.LU R8, [R1+0x38] ;  /* 0x0000380001087983 */ /* 0x000f280000300800 */
[----:B--2---:R-:W2:Y:S04]  /*13db0*/  LDL.LU R3, [R1+0x54] ;  /* 0x0000540001037983 */ /* 0x004ea80000300800 */
[----:B------:R-:W5:Y:S04]  /*13dc0*/  LDL.LU R7, [R1+0x34] ;  /* 0x0000340001077983 */ /* 0x000f680000300800 */
[----:B-1----:R-:W5:Y:S01]  /*13dd0*/  LDL.LU R5, [R1+0x58] ;  /* 0x0000580001057983 */ /* 0x002f620000300800 */
[----:B------:R-:W-:Y:S01]  /*13de0*/  LOP3.LUT R11, RZ, R4, RZ, 0x33, !PT ;  /* 0x00000004ff0b7212 */ /* 0x000fe200078e33ff */
[----:B------:R-:W-:Y:S01]  /*13df0*/  BSSY B2, `(.L_x_1282) ;  /* 0x00000ba000027945 */ /* 0x000fe20003800000 */
[----:B---3--:R-:W-:-:S04]  /*13e00*/  VIADD R2, R2, 0x1 ;  /* 0x0000000102027836 */ /* 0x008fc80000000000 */
[----:B----4-:R-:W-:Y:S01]  /*13e10*/  IMAD R2, R2, R8, RZ ;  /* 0x0000000802027224 */ /* 0x010fe200078e02ff */
[----:B--2---:R-:W-:-:S04]  /*13e20*/  LOP3.LUT R3, RZ, R3, RZ, 0x33, !PT ;  /* 0x00000003ff037212 */ /* 0x004fc800078e33ff */
[----:B------:R-:W-:-:S04]  /*13e30*/  LOP3.LUT R2, RZ, R2, RZ, 0x33, !PT ;  /* 0x00000002ff027212 */ /* 0x000fc800078e33ff */
[----:B-----5:R-:W-:Y:S02]  /*13e40*/  VIADDMNMX R2, R2, -R7, R3, !PT ;  /* 0x8000000702027246 */ /* 0x020fe40007800103 */
[----:B------:R-:W-:-:S04]  /*13e50*/  LOP3.LUT R8, RZ, R5, RZ, 0x33, !PT ;  /* 0x00000005ff087212 */ /* 0x000fc800078e33ff */
[----:B------:R-:W-:-:S04]  /*13e60*/  VIMNMX R8, R2, R8, !PT ;  /* 0x0000000802087248 */ /* 0x000fc80007fe0100 */
[----:B------:R-:W-:Y:S02]  /*13e70*/  VIADDMNMX R11, R8, 0x2, R11, !PT ;  /* 0x00000002080b7846 */ /* 0x000fe4000780010b */
[----:B------:R-:W-:-:S05]  /*13e80*/  LOP3.LUT R2, RZ, R8, RZ, 0x33, !PT ;  /* 0x00000008ff027212 */ /* 0x000fca00078e33ff */
        /* <DEDUP_REMOVED lines=37> */
[----:B------:R-:W-:-:S06]  /*140e0*/  LEA.HI.X R5, R2, UR5, R3, 0x2, P0 ;  /* 0x0000000502057c11 */ /* 0x000fcc00080f1403 */
[----:B------:R0:W5:Y:S03]  /*140f0*/  LDG.E R5, desc[UR8][R4.64] ;  /* 0x0000000804057981 */ /* 0x000166000c1e1900 */
.L_x_1286:
[----:B------:R-:W-:Y:S01]  /*14100*/  IMAD R3, R9, 0x8, R18 ;  /* 0x0000000809037824 */ /* 0x000fe200078e0212 */
[----:B------:R-:W-:Y:S01]  /*14110*/  SHF.L.U32 R2, R10, 0x1f, RZ ;  /* 0x0000001f0a027819 */ /* 0x000fe200000006ff */
[----:B------:R-:W-:Y:S03]  /*14120*/  BSSY B3, `(.L_x_1287) ;  /* 0x0000003000037945 */ /* 0x000fe60003800000 */
[----:B------:R-:W1:Y:S02]  /*14130*/  SYNCS.PHASECHK.TRANS64.TRYWAIT P0, [R3+URZ+0x2a840], R2 ;  /* 0x02a84002030075a7 */ /* 0x000e64000800017f */
[----:B-1----:R-:W-:Y:S05]  /*14140*/  @!P0 BRA `(.L_x_1288) ;  /* 0x0000004800988947 */ /* 0x002fea0003800000 */
.L_x_1395:
[----:B------:R-:W-:Y:S05]  /*14150*/  BSYNC B3 ;  /* 0x0000000000037941 */ /* 0x000fea0003800000 */
.L_x_1287:
        /* <DEDUP_REMOVED lines=12> */
.L_x_1290:
[----:B------:R-:W-:Y:S05]  /*14220*/  BSYNC B3 ;  /* 0x0000000000037941 */ /* 0x000fea0003800000 */
.L_x_1289:
        /* <DEDUP_REMOVED lines=12> */
.L_x_1291:
        /* <DEDUP_REMOVED lines=16> */
.L_x_1292:
        /* <DEDUP_REMOVED lines=15> */
.L_x_1293:
        /* <DEDUP_REMOVED lines=16> */
.L_x_1396:
[----:B------:R-:W-:Y:S05]  /*145e0*/  BSYNC B3 ;  /* 0x0000000000037941 */ /* 0x000fea0003800000 */
.L_x_1294:
[----:B------:R-:W-:Y:S01]  /*145f0*/  BSSY B3, `(.L_x_1296) ;  /* 0x000000c000037945 */ /* 0x000fe20003800000 */
[----:B------:R-:W-:Y:S02]  /*14600*/  IMAD.MOV.U32 R12, RZ, RZ, 0x0 ;  /* 0x00000000ff0c7424 */ /* 0x000fe400078e00ff */
[----:B------:R-:W-:Y:S01]  /*14610*/  IMAD.MOV.U32 R13, RZ, RZ, 0x14f00000 ;  /* 0x14f00000ff0d7424 */ /* 0x000fe200078e00ff */
[----:B------:R-:W-:Y:S06]  /*14620*/  @P1 BRA `(.L_x_1297) ;  /* 0x0000000000201947 */ /* 0x000fec0003800000 */
[----:B------:R-:W1:Y:S01]  /*14630*/  S2R R4, SR_TID.X ;  /* 0x0000000000047919 */ /* 0x000e620000002100 */
[----:B0-----:R-:W-:Y:S02]  /*14640*/  IMAD R2, R19, 0x8, R18 ;  /* 0x0000000813027824 */ /* 0x001fe400078e0212 */
[----:B------:R-:W-:-:S04]  /*14650*/  IMAD.MOV.U32 R3, RZ, RZ, 0x6000 ;  /* 0x00006000ff037424 */ /* 0x000fc800078e00ff */
[----:B------:R2:W-:Y:S01]  /*14660*/  SYNCS.ARRIVE.TRANS64 RZ, [R2+URZ+0x2a850], R3 ;  /* 0x02a8500302ff79a7 */ /* 0x0005e2000800003f */
[----:B-1----:R-:W-:-:S04]  /*14670*/  LOP3.LUT R4, R4, 0x1f, RZ, 0xc0, !PT ;  /* 0x0000001f04047812 */ /* 0x002fc800078ec0ff */
[----:B------:R-:W-:-:S13]  /*14680*/  ISETP.NE.AND P0, PT, R4, RZ, PT ;  /* 0x000000ff0400720c */ /* 0x000fda0003f05270 */
[----:B--2---:R-:W-:Y:S05]  /*14690*/  @!P0 BRA `(.L_x_1297) ;  /* 0x0000000000048947 */ /* 0x004fea0003800000 */
[----:B------:R-:W-:Y:S01]  /*146a0*/  BPT.TRAP 0x1 ;  /* 0x000000040000795c */ /* 0x000fe20000300000 */
.L_x_1297:
[----:B------:R-:W-:Y:S05]  /*146b0*/  BSYNC B3 ;  /* 0x0000000000037941 */ /* 0x000fea0003800000 */
.L_x_1296:
[----:B------:R-:W2:Y:S04]  /*146c0*/  LDL R4, [R1+0x14] ;  /* 0x0000140001047983 */ /* 0x000ea80000100800 */
[----:B0-----:R-:W2:Y:S01]  /*146d0*/  LDL.LU R2, [R1+0x4] ;  /* 0x0000040001027983 */ /* 0x001ea20000300800 */
        /* <DEDUP_REMOVED lines=11> */
.L_x_1298:
        /* <DEDUP_REMOVED lines=15> */
.L_x_1299:
        /* <DEDUP_REMOVED lines=12> */
.L_x_1285:
[----:B------:R-:W-:Y:S05]  /*14940*/  BSYNC B1 ;  /* 0x0000000000017941 */ /* 0x000fea0003800000 */
.L_x_1284:
[----:B0-----:R-:W2:Y:S01]  /*14950*/  LDL.LU R0, [R1+0x3c] ;  /* 0x00003c0001007983 */ /* 0x001ea20000300800 */
[----:B------:R-:W-:-:S03]  /*14960*/  IMAD.MOV.U32 R19, RZ, RZ, R9 ;  /* 0x000000ffff137224 */ /* 0x000fc600078e0009 */
[----:B------:R0:W-:Y:S02]  /*14970*/  STL [R1+0x10], R10 ;  /* 0x0000100a01007387 */ /* 0x0001e40000100800 */
[----:B0-2---:R-:W-:-:S07]  /*14980*/  VIADD R0, R0, 0xfffffffd ;  /* 0xfffffffd00007836 */ /* 0x005fce0000000000 */
.L_x_1283:
[----:B------:R-:W-:Y:S05]  /*14990*/  BSYNC B2 ;  /* 0x0000000000027941 */ /* 0x000fea0003800000 */
.L_x_1282:
[----:B------:R-:W-:-:S05]  /*149a0*/  VIADD R11, R11, 0xfffffffe ;  /* 0xfffffffe0b0b7836 */ /* 0x000fca0000000000 */
[----:B------:R-:W-:-:S13]  /*149b0*/  ISETP.NE.AND P0, PT, R11, R8, PT ;  /* 0x000000080b00720c */ /* 0x000fda0003f05270 */
[----:B------:R-:W-:Y:S05]  /*149c0*/  @!P0 BRA `(.L_x_1281) ;  /* 0x00000014004c8947 */ /* 0x000fea0003800000 */
[----:B------:R-:W-:-:S07]  /*149d0*/  IMAD.MOV.U32 R9, RZ, RZ, R17 ;  /* 0x000000ffff097224 */ /* 0x000fce00078e0011 */
.L_x_1332:
        /* <DEDUP_REMOVED lines=36> */
.L_x_1302:
[----:B------:R-:W-:Y:S01]  /*14c20*/  IMAD R3, R4, 0x8, R18 ;  /* 0x0000000804037824 */ /* 0x000fe200078e0212 */
[----:B------:R-:W-:Y:S01]  /*14c30*/  SHF.L.U32 R2, R5, 0x1f, RZ ;  /* 0x0000001f05027819 */ /* 0x000fe200000006ff */
[----:B------:R-:W-:Y:S03]  /*14c40*/  BSSY B2, `(.L_x_1303) ;  /* 0x0000003000027945 */ /* 0x000fe60003800000 */
[----:B------:R-:W1:Y:S02]  /*14c50*/  SYNCS.PHASECHK.TRANS64.TRYWAIT P0, [R3+URZ+0x2a840], R2 ;  /* 0x02a84002030075a7 */ /* 0x000e64000800017f */
[----:B-1----:R-:W-:Y:S05]  /*14c60*/  @!P0 BRA `(.L_x_1304) ;  /* 0x0000003c00f88947 */ /* 0x002fea0003800000 */
.L_x_1397:
[----:B------:R-:W-:Y:S05]  /*14c70*/  BSYNC B2 ;  /* 0x0000000000027941 */ /* 0x000fea0003800000 */
.L_x_1303:
        /* <DEDUP_REMOVED lines=12> */
.L_x_1306:
[----:B------:R-:W-:Y:S05]  /*14d40*/  BSYNC B2 ;  /* 0x0000000000027941 */ /* 0x000fea0003800000 */
.L_x_1305:
        /* <DEDUP_REMOVED lines=12> */
.L_x_1307:
        /* <DEDUP_REMOVED lines=16> */
.L_x_1308:
        /* <DEDUP_REMOVED lines=15> */
.L_x_1309:
        /* <DEDUP_REMOVED lines=16> */
.L_x_1398:
[----:B------:R-:W-:Y:S05]  /*15100*/  BSYNC B2 ;  /* 0x0000000000027941 */ /* 0x000fea0003800000 */
.L_x_1310:
        /* <DEDUP_REMOVED lines=11> */
.L_x_1313:
[----:B------:R-:W-:Y:S05]  /*151c0*/  BSYNC B2 ;  /* 0x0000000000027941 */ /* 0x000fea0003800000 */
.L_x_1312:
        /* <DEDUP_REMOVED lines=12> */
.L_x_1314:
        /* <DEDUP_REMOVED lines=15> */
.L_x_1315:
        /* <DEDUP_REMOVED lines=12> */
.L_x_1301:
[----:B------:R-:W-:Y:S05]  /*15440*/  BSYNC B1 ;  /* 0x0000000000017941 */ /* 0x000fea0003800000 */
.L_x_1300:
        /* <DEDUP_REMOVED lines=20> */
[----:B------:R-:W-:Y:S01]  /*15590*/  ULDC.64 UR8, c[0x0][0x208] ;  /* 0x0000820000087ab9 */ /* 0x000fe20000000a00 */
        /* <DEDUP_REMOVED lines=15> */
.L_x_1318:
[----:B------:R-:W-:Y:S01]  /*15690*/  IMAD R2, R19, 0x8, R18 ;  /* 0x0000000813027824 */ /* 0x000fe200078e0212 */
[----:B------:R-:W-:Y:S01]  /*156a0*/  SHF.L.U32 R3, R12, 0x1f, RZ ;  /* 0x0000001f0c037819 */ /* 0x000fe200000006ff */
[----:B------:R-:W-:Y:S03]  /*156b0*/  BSSY B2, `(.L_x_1319) ;  /* 0x0000003000027945 */ /* 0x000fe60003800000 */
[----:B------:R-:W2:Y:S02]  /*156c0*/  SYNCS.PHASECHK.TRANS64.TRYWAIT P0, [R2+URZ+0x2a840], R3 ;  /* 0x02a84003020075a7 */ /* 0x000ea4000800017f */
[----:B--2---:R-:W-:Y:S05]  /*156d0*/  @!P0 BRA `(.L_x_1320) ;  /* 0x0000003400848947 */ /* 0x004fea0003800000 */
.L_x_1399:
[----:B------:R-:W-:Y:S05]  /*156e0*/  BSYNC B2 ;  /* 0x0000000000027941 */ /* 0x000fea0003800000 */
.L_x_1319:
        /* <DEDUP_REMOVED lines=12> */
.L_x_1322:
[----:B------:R-:W-:Y:S05]  /*157b0*/  BSYNC B2 ;  /* 0x0000000000027941 */ /* 0x000fea0003800000 */
.L_x_1321:
        /* <DEDUP_REMOVED lines=13> */
.L_x_1323:
        /* <DEDUP_REMOVED lines=16> */
.L_x_1324:
        /* <DEDUP_REMOVED lines=15> */
.L_x_1325:
        /* <DEDUP_REMOVED lines=15> */
.L_x_1400:
[----:B------:R-:W-:Y:S05]  /*15b70*/  BSYNC B2 ;  /* 0x0000000000027941 */ /* 0x000fea0003800000 */
.L_x_1326:
[----:B------:R-:W-:Y:S01]  /*15b80*/  BSSY B2, `(.L_x_1328) ;  /* 0x000000b000027945 */ /* 0x000fe20003800000 */
[----:B------:R-:W-:Y:S02]  /*15b90*/  IMAD.MOV.U32 R10, RZ, RZ, 0x0 ;  /* 0x00000000ff0a7424 */ /* 0x000fe400078e00ff */
[----:B------:R-:W-:Y:S01]  /*15ba0*/  IMAD.MOV.U32 R11, RZ, RZ, 0x14f00000 ;  /* 0x14f00000ff0b7424 */ /* 0x000fe200078e00ff */
[----:B------:R-:W-:Y:S06]  /*15bb0*/  @P1 BRA `(.L_x_1329) ;  /* 0x00000000001c1947 */ /* 0x000fec0003800000 */
[----:B------:R-:W1:Y:S01]  /*15bc0*/  S2R R14, SR_TID.X ;  /* 0x00000000000e7919 */ /* 0x000e620000002100 */
[----:B------:R-:W-:-:S04]  /*15bd0*/  IMAD.MOV.U32 R3, RZ, RZ, 0x6000 ;  /* 0x00006000ff037424 */ /* 0x000fc800078e00ff */
[----:B------:R2:W-:Y:S01]  /*15be0*/  SYNCS.ARRIVE.TRANS64 RZ, [R2+URZ+0x50], R3 ;  /* 0x0000500302ff79a7 */ /* 0x0005e2000800003f */
[----:B-1----:R-:W-:-:S04]  /*15bf0*/  LOP3.LUT R14, R14, 0x1f, RZ, 0xc0, !PT ;  /* 0x0000001f0e0e7812 */ /* 0x002fc800078ec0ff */
[----:B------:R-:W-:-:S13]  /*15c00*/  ISETP.NE.AND P0, PT, R14, RZ, PT ;  /* 0x000000ff0e00720c */ /* 0x000fda0003f05270 */
[----:B--2---:R-:W-:Y:S05]  /*15c10*/  @!P0 BRA `(.L_x_1329) ;  /* 0x0000000000048947 */ /* 0x004fea0003800000 */
[----:B------:R-:W-:Y:S01]  /*15c20*/  BPT.TRAP 0x1 ;  /* 0x000000040000795c */ /* 0x000fe20000300000 */
.L_x_1329:
[----:B------:R-:W-:Y:S05]  /*15c30*/  BSYNC B2 ;  /* 0x0000000000027941 */ /* 0x000fea0003800000 */
.L_x_1328:
        /* <DEDUP_REMOVED lines=12> */
.L_x_1330:
        /* <DEDUP_REMOVED lines=15> */
.L_x_1331:
        /* <DEDUP_REMOVED lines=12> */
.L_x_1317:
[----:B------:R-:W-:Y:S05]  /*15eb0*/  BSYNC B1 ;  /* 0x0000000000017941 */ /* 0x000fea0003800000 */
.L_x_1316:
[----:B------:R-:W2:Y:S01]  /*15ec0*/  LDL R2, [R1+0x24] ;  /* 0x0000240001027983 */ /* 0x000ea20000100800 */
[----:B------:R-:W-:Y:S01]  /*15ed0*/  VIADD R0, R0, 0xfffffffe ;  /* 0xfffffffe00007836 */ /* 0x000fe20000000000 */
[----:B--2---:R-:W-:-:S13]  /*15ee0*/  ISETP.GT.AND P0, PT, R7, R2, PT ;  /* 0x000000020700720c */ /* 0x004fda0003f04270 */
[----:B------:R-:W-:Y:S05]  /*15ef0*/  @P0 BRA `(.L_x_1332) ;  /* 0xffffffe800b80947 */ /* 0x000fea000383ffff */
.L_x_1281:
[----:B------:R-:W-:Y:S05]  /*15f00*/  BSYNC B0 ;  /* 0x0000000000007941 */ /* 0x000fea0003800000 */
.L_x_1280:
[----:B--2---:R-:W2:Y:S01]  /*15f10*/  S2R R3, SR_TID.X ;  /* 0x0000000000037919 */ /* 0x004ea20000002100 */
[----:B------:R-:W-:Y:S01]  /*15f20*/  BSSY B0, `(.L_x_1333) ;  /* 0x0000012000007945 */ /* 0x000fe20003800000 */
[----:B--2---:R-:W-:-:S04]  /*15f30*/  LOP3.LUT R3, R3, 0x7f, RZ, 0xc0, !PT ;  /* 0x0000007f03037812 */ /* 0x004fc800078ec0ff */
[----:B------:R-:W-:-:S13]  /*15f40*/  ISETP.NE.AND P0, PT, R3, RZ, PT ;  /* 0x000000ff0300720c */ /* 0x000fda0003f05270 */
[----:B------:R-:W-:Y:S05]  /*15f50*/  @P0 BRA `(.L_x_1334) ;  /* 0x0000000000380947 */ /* 0x000fea0003800000 */
[----:B------:R-:W2:Y:S01]  /*15f60*/  S2R R2, SR_LANEID ;  /* 0x0000000000027919 */ /* 0x000ea20000000000 */
[----:B------:R-:W-:Y:S01]  /*15f70*/  VOTEU.ANY UR4, UPT, PT ;  /* 0x0000000000047886 */ /* 0x000fe200038e0100 */
[----:B-1----:R-:W1:Y:S01]  /*15f80*/  LDC.64 R4, c[0x0][0xc60] ;  /* 0x00031800ff047b82 */ /* 0x002e620000000a00 */
[----:B------:R-:W2:Y:S01]  /*15f90*/  FLO.U32 R0, UR4 ;  /* 0x0000000400007d00 */ /* 0x000ea200080e0000 */
[----:B------:R-:W-:Y:S01]  /*15fa0*/  ULDC.64 UR6, c[0x0][0x208] ;  /* 0x0000820000067ab9 */ /* 0x000fe20000000a00 */
[----:B--2---:R-:W-:-:S06]  /*15fb0*/  ISETP.EQ.U32.AND P0, PT, R0, R2, PT ;  /* 0x000000020000720c */ /* 0x004fcc0003f02070 */
[----:B------:R-:W1:Y:S07]  /*15fc0*/  POPC R2, UR4 ;  /* 0x0000000400027d09 */ /* 0x000e6e0008000000 */
[----:B-1----:R-:W2:Y:S04]  /*15fd0*/  @P0 ATOMG.E.ADD.STRONG.GPU PT, R2, desc[UR6][R4.64], R2 ;  /* 0x00000002040209a8 */ /* 0x002ea800081ee1c6 */
[----:B--2---:R1:W2:Y:S02]  /*15fe0*/  SHFL.IDX PT, R2, R2, R0, 0x1f ;  /* 0x00001f0002027589 */ /* 0x0042a400000e0000 */
[----:B-1----:R-:W1:Y:S02]  /*15ff0*/  S2R R0, SR_LTMASK ;  /* 0x0000000000007919 */ /* 0x002e640000003900 */
[----:B-1----:R-:W-:-:S06]  /*16000*/  LOP3.LUT R0, R0, UR4, RZ, 0xc0, !PT ;  /* 0x0000000400007c12 */ /* 0x002fcc000f8ec0ff */
[----:B------:R-:W2:Y:S02]  /*16010*/  POPC R0, R0 ;  /* 0x0000000000007309 */ /* 0x000ea40000000000 */
[----:B--2---:R-:W-:-:S05]  /*16020*/  IADD3 R0, R2, UR38, R0 ;  /* 0x0000002602007c10 */ /* 0x004fca000fffe000 */
[----:B------:R2:W-:Y:S02]  /*16030*/  STL [R1], R0 ;  /* 0x0000000001007387 */ /* 0x0005e40000100800 */
.L_x_1334:
[----:B------:R-:W-:Y:S05]  /*16040*/  BSYNC B0 ;  /* 0x0000000000007941 */ /* 0x000fea0003800000 */
.L_x_1333:
[----:B--2---:R-:W2:Y:S01]  /*16050*/  LDL R0, [R1+0x18] ;  /* 0x0000180001007983 */ /* 0x004ea20000100800 */
[----:B------:R-:W-:Y:S01]  /*16060*/  BSSY B0, `(.L_x_1335) ;  /* 0x000003a000007945 */ /* 0x000fe20003800000 */
[----:B--2---:R-:W-:-:S13]  /*16070*/  LOP3.LUT P0, RZ, R0, 0x1, RZ, 0xc0, !PT ;  /* 0x0000000100ff7812 */ /* 0x004fda000780c0ff */
[----:B------:R-:W-:Y:S05]  /*16080*/  @!P0 BRA `(.L_x_1336) ;  /* 0x0000000000dc8947 */ /* 0x000fea0003800000 */
[----:B------:R-:W2:Y:S01]  /*16090*/  LDL R2, [R1+0x10] ;  /* 0x0000100001027983 */ /* 0x000ea20000100800 */
[----:B------:R-:W-:Y:S01]  /*160a0*/  IMAD R0, R19, 0x8, R18 ;  /* 0x0000000813007824 */ /* 0x000fe200078e0212 */
[----:B------:R-:W-:Y:S01]  /*160b0*/  BSSY B1, `(.L_x_1337) ;  /* 0x0000005000017945 */ /* 0x000fe20003800000 */
[----:B------:R-:W-:Y:S02]  /*160c0*/  ISETP.NE.AND P1, PT, R3, RZ, PT ;  /* 0x000000ff0300720c */ /* 0x000fe40003f25270 */
[----:B--2---:R-:W-:-:S04]  /*160d0*/  SHF.L.U32 R2, R2, 0x1f, RZ ;  /* 0x0000001f02027819 */ /* 0x004fc800000006ff */
[----:B------:R-:W2:Y:S02]  /*160e0*/  SYNCS.PHASECHK.TRANS64.TRYWAIT P0, [R0+URZ+0x2a860], R2 ;  /* 0x02a86002000075a7 */ /* 0x000ea4000800017f */
[----:B--2---:R-:W-:Y:S05]  /*160f0*/  @!P0 BRA `(.L_x_1338) ;  /* 0x0000002c00248947 */ /* 0x004fea0003800000 */
.L_x_1401:
[----:B------:R-:W-:Y:S05]  /*16100*/  BSYNC B1 ;  /* 0x0000000000017941 */ /* 0x000fea0003800000 */
.L_x_1337:
[----:B------:R-:W-:Y:S04]  /*16110*/  BSSY B1, `(.L_x_1339) ;  /* 0x0000009000017945 */ /* 0x000fe80003800000 */
        /* <DEDUP_REMOVED lines=8> */
.L_x_1340:
[----:B------:R-:W-:Y:S05]  /*161a0*/  BSYNC B1 ;  /* 0x0000000000017941 */ /* 0x000fea0003800000 */
.L_x_1339:
[----:B------:R-:W3:Y:S04]  /*161b0*/  LDL.LU R3, [R1+0x14] ;  /* 0x0000140001037983 */ /* 0x000ee80000300800 */
[----:B--2---:R-:W3:Y:S01]  /*161c0*/  LDL.LU R2, [R1+0x4] ;  /* 0x0000040001027983 */ /* 0x004ee20000300800 */
[----:B------:R-:W-:Y:S01]  /*161d0*/  UIADD3 UR4, UP0, UR36, 0x470, URZ ;  /* 0x0000047024047890 */ /* 0x000fe2000ff1e03f */
[----:B------:R-:W-:Y:S01]  /*161e0*/  PLOP3.LUT P0, PT, PT, PT, PT, 0x80, 0x0 ;  /* 0x000000000000781c */ /* 0x000fe20003f0f070 */
[----:B------:R-:W-:Y:S01]  /*161f0*/  VIADD R0, R0, 0x2a850 ;  /* 0x0002a85000007836 */ /* 0x000fe20000000000 */
[----:B------:R-:W-:Y:S01]  /*16200*/  UMOV UR6, 0x0 ;  /* 0x0000000000067882 */ /* 0x000fe20000000000 */
[----:B------:R-:W-:Y:S01]  /*16210*/  UIADD3.X UR5, URZ, UR37, URZ, UP0, !UPT ;  /* 0x000000253f057290 */ /* 0x000fe200087fe43f */
[----:B------:R-:W-:Y:S01]  /*16220*/  UMOV UR7, 0x14f00000 ;  /* 0x14f0000000077882 */ /* 0x000fe20000000000 */
[----:B------:R-:W-:Y:S01]  /*16230*/  UMOV UR10, URZ ;  /* 0x0000003f000a7c82 */ /* 0x000fe20008000000 */
[----:B---3--:R-:W-:-:S02]  /*16240*/  IMAD R3, R2, 0x60, R3 ;  /* 0x0000006002037824 */ /* 0x008fc400078e0203 */
[----:B------:R-:W-:-:S04]  /*16250*/  IMAD R2, R19, 0x6000, R18 ;  /* 0x0000600013027824 */ /* 0x000fc800078e0212 */
[----:B------:R-:W-:-:S07]  /*16260*/  VIADD R4, R2, 0x400 ;  /* 0x0000040002047836 */ /* 0x000fce0000000000 */
.L_x_1341:
        /* <DEDUP_REMOVED lines=9> */
[----:B--2---:R-:W-:Y:S05]  /*16300*/  @P0 BRA.U.ANY `(.L_x_1341) ;  /* 0xfffffffd00d80947 */ /* 0x004fea000393ffff */
[----:B------:R-:W-:Y:S01]  /*16310*/  PLOP3.LUT P0, PT, PT, PT, PT, 0x80, 0x0 ;  /* 0x000000000000781c */ /* 0x000fe20003f0f070 */
[----:B------:R-:W-:Y:S01]  /*16320*/  VIADD R2, R2, 0x3400 ;  /* 0x0000340002027836 */ /* 0x000fe20000000000 */
[----:B------:R-:W-:Y:S01]  /*16330*/  UMOV UR6, 0x0 ;  /* 0x0000000000067882 */ /* 0x000fe20000000000 */
[----:B------:R-:W-:Y:S01]  /*16340*/  UMOV UR7, 0x14f00000 ;  /* 0x14f0000000077882 */ /* 0x000fe20000000000 */
[----:B------:R-:W-:-:S09]  /*16350*/  UMOV UR10, 0x40 ;  /* 0x00000040000a7882 */ /* 0x000fd20000000000 */
.L_x_1342:
        /* <DEDUP_REMOVED lines=10> */
.L_x_1336:
[----:B------:R-:W-:Y:S05]  /*16400*/  BSYNC B0 ;  /* 0x0000000000007941 */ /* 0x000fea0003800000 */
.L_x_1335:
[----:B------:R-:W2:Y:S01]  /*16410*/  LDL.LU R4, [R1+0x10] ;  /* 0x0000100001047983 */ /* 0x000ea20000300800 */
[----:B------:R-:W-:-:S05]  /*16420*/  VIADD R19, R19, 0x1 ;  /* 0x0000000113137836 */ /* 0x000fca0000000000 */
[----:B------:R-:W-:-:S04]  /*16430*/  ISETP.NE.AND P0, PT, R19, 0x2, PT ;  /* 0x000000021300780c */ /* 0x000fc80003f05270 */
[----:B------:R-:W-:Y:S02]  /*16440*/  SEL R0, RZ, 0x1, P0 ;  /* 0x00000001ff007807 */ /* 0x000fe40000000000 */
[----:B------:R-:W-:Y:S02]  /*16450*/  SEL R19, R19, RZ, P0 ;  /* 0x000000ff13137207 */ /* 0x000fe40000000000 */
[----:B--2---:R-:W-:-:S05]  /*16460*/  LOP3.LUT R4, R4, R0, RZ, 0x3c, !PT ;  /* 0x0000000004047212 */ /* 0x004fca00078e3cff */
[----:B------:R2:W-:Y:S02]  /*16470*/  STL [R1+0x10], R4 ;  /* 0x0000100401007387 */ /* 0x0005e40000100800 */
.L_x_1260:
[----:B------:R-:W-:Y:S05]  /*16480*/  BSYNC B7 ;  /* 0x0000000000077941 */ /* 0x000fea0003800000 */
.L_x_1258:
[----:B---3--:R-:W3:Y:S02]  /*16490*/  LDL R0, [R1+0x18] ;  /* 0x0000180001007983 */ /* 0x008ee40000100800 */
[----:B---3--:R-:W-:-:S13]  /*164a0*/  LOP3.LUT P0, RZ, R0, 0x2, RZ, 0xc0, !PT ;  /* 0x0000000200ff7812 */ /* 0x008fda000780c0ff */
[----:B------:R-:W-:Y:S05]  /*164b0*/  @!P0 BRA `(.L_x_1343) ;  /* 0x00000000002c8947 */ /* 0x000fea0003800000 */
[----:B------:R-:W-:Y:S05]  /*164c0*/  WARPSYNC.ALL ;  /* 0x0000000000007948 */ /* 0x000fea0003800000 */
[----:B------:R-:W3:Y:S08]  /*164d0*/  S2UR UR5, SR_CgaCtaId ;  /* 0x00000000000579c3 */ /* 0x000ef00000008800 */
[----:B------:R-:W-:Y:S06]  /*164e0*/  BAR.SYNC.DEFER_BLOCKING 0x5, 0x180 ;  /* 0x0146000000007b1d */ /* 0x000fec0000010000 */
[----:B------:R-:W-:-:S02]  /*164f0*/  UMOV UR4, 0x400 ;  /* 0x0000040000047882 */ /* 0x000fc40000000000 */
[----:B---3--:R-:W-:-:S06]  /*16500*/  ULEA UR4, UR5, UR4, 0x18 ;  /* 0x0000000405047291 */ /* 0x008fcc000f8ec03f */
[----:B------:R-:W-:-:S05]  /*16510*/  IMAD.U32 R18, RZ, RZ, UR4 ;  /* 0x00000004ff127e24 */ /* 0x000fca000f8e00ff */
[----:B012---:R-:W0:Y:S04]  /*16520*/  LDS.128 R4, [R18+0x2a8d0] ;  /* 0x02a8d00012047984 */ /* 0x007e280000000c00 */
[----:B0-----:R0:W-:Y:S04]  /*16530*/  STL.64 [R1], R4 ;  /* 0x0000000401007387 */ /* 0x0011e80000100a00 */
[----:B------:R0:W-:Y:S01]  /*16540*/  STL.64 [R1+0x8], R6 ;  /* 0x0000080601007387 */ /* 0x0001e20000100a00 */
[----:B------:R-:W-:Y:S06]  /*16550*/  BAR.ARV 0x4, 0x180 ;  /* 0x0106000000007b1d */ /* 0x000fec0000002000 */
[----:B------:R-:W-:Y:S05]  /*16560*/  BRA `(.L_x_1344) ;  /* 0x00000010003c7947 */ /* 0x000fea0003800000 */
.L_x_1343:
[----:B------:R-:W3:Y:S01]  /*16570*/  S2R R16, SR_TID.X ;  /* 0x0000000000107919 */ /* 0x000ee20000002100 */
[----:B------:R-:W-:Y:S01]  /*16580*/  UMOV UR4, 0xffffffff ;  /* 0xffffffff00047882 */ /* 0x000fe20000000000 */
[----:B---3--:R-:W-:-:S04]  /*16590*/  LOP3.LUT R16, R16, 0x1f, RZ, 0xc0, !PT ;  /* 0x0000001f10107812 */ /* 0x008fc800078ec0ff */
[----:B------:R-:W-:Y:S01]  /*165a0*/  ISETP.NE.AND P0, PT, R16, 0x1f, PT ;  /* 0x0000001f1000780c */ /* 0x000fe20003f05270 */
[----:B------:R-:W-:-:S12]  /*165b0*/  BRA.DIV UR4, `(.L_x_1345) ;  /* 0x0000002a04087947 */ /* 0x000fd8000b800000 */
[----:B------:R-:W0:Y:S01]  /*165c0*/  LDL.LU R3, [R1] ;  /* 0x0000000001037983 */ /* 0x000e220000300800 */
[----:B------:R-:W-:-:S03]  /*165d0*/  ULDC UR4, c[0x0][0xc3c] ;  /* 0x00030f0000047ab9 */ /* 0x000fc60000000800 */
[----:B-12---:R-:W2:Y:S01]  /*165e0*/  LDL R4, [R1+0xc] ;  /* 0x00000c0001047983 */ /* 0x006ea20000100800 */
[----:B------:R-:W-:Y:S01]  /*165f0*/  ULDC.64 UR6, c[0x0][0x208] ;  /* 0x0000820000067ab9 */ /* 0x000fe20000000a00 */
[----:B0-----:R-:W-:Y:S02]  /*16600*/  IMAD.MOV.U32 R8, RZ, RZ, R3 ;  /* 0x000000ffff087224 */ /* 0x001fe400078e0003 */
[----:B--2---:R-:W-:-:S05]  /*16610*/  IMAD.IADD R0, R4, 0x1, R16 ;  /* 0x0000000104007824 */ /* 0x004fca00078e0210 */
        /* <DEDUP_REMOVED lines=9> */
[C---:B------:R-:W-:Y:S01]  /*166b0*/  ISETP.GE.U32.AND P3, PT, R16.reuse, 0x4, PT ;  /* 0x000000041000780c */ /* 0x040fe20003f66070 */
[----:B------:R-:W-:Y:S01]  /*166c0*/  SHFL.IDX PT, R0, R8, RZ, 0x1f ;  /* 0x00001fff08007589 */ /* 0x000fe200000e0000 */
[C---:B------:R-:W-:Y:S02]  /*166d0*/  ISETP.GE.U32.AND P4, PT, R16.reuse, 0x8, PT ;  /* 0x000000081000780c */ /* 0x040fe40003f86070 */
[----:B------:R-:W-:Y:S01]  /*166e0*/  ISETP.GE.U32.AND P5, PT, R16, 0x10, PT ;  /* 0x000000101000780c */ /* 0x000fe20003fa6070 */
[----:B--2---:R-:W-:Y:S01]  /*166f0*/  @!P1 IMAD.MOV.U32 R5, RZ, RZ, R6 ;  /* 0x000000ffff059224 */ /* 0x004fe200078e0006 */
[----:B------:R-:W-:-:S02]  /*16700*/  CS2R R6, SRZ ;  /* 0x0000000000067805 */ /* 0x000fc4000001ff00 */
[----:B---3--:R-:W-:Y:S01]  /*16710*/  @!P1 IMAD.MOV.U32 R7, RZ, RZ, R2 ;  /* 0x000000ffff079224 */ /* 0x008fe200078e0002 */
[----:B------:R-:W-:-:S03]  /*16720*/  ISETP.NE.AND P1, PT, R16, RZ, PT ;  /* 0x000000ff1000720c */ /* 0x000fc60003f25270 */
[----:B------:R-:W-:-:S05]  /*16730*/  IMAD R2, R7, R5, RZ ;  /* 0x0000000507027224 */ /* 0x000fca00078e02ff */
[----:B------:R-:W0:Y:S02]  /*16740*/  SHFL.UP PT, R3, R2, 0x1, RZ ;  /* 0x0420000002037989 */ /* 0x000e2400000e00ff */
[----:B0-----:R-:W-:-:S05]  /*16750*/  SEL R9, R3, RZ, P1 ;  /* 0x000000ff03097207 */ /* 0x001fca0000800000 */
[----:B------:R-:W-:Y:S02]  /*16760*/  IMAD.IADD R2, R2, 0x1, R9 ;  /* 0x0000000102027824 */ /* 0x000fe400078e0209 */
[----:B------:R-:W-:Y:S04]  /*16770*/  SHFL.IDX PT, R9, R8, 0x1, 0x1f ;  /* 0x00201f0008097f89 */ /* 0x000fe800000e0000 */
        /* <DEDUP_REMOVED lines=12> */
[----:B------:R0:W1:Y:S02]  /*16840*/  SHFL.IDX PT, R10, R2, 0x1f, 0x1f ;  /* 0x03e01f00020a7f89 */ /* 0x00006400000e0000 */
.L_x_1411:
[----:B------:R-:W-:Y:S02]  /*16850*/  ULDC UR4, c[0x0][0xc38] ;  /* 0x00030e0000047ab9 */ /* 0x000fe40000000800 */
[----:B------:R-:W-:-:S04]  /*16860*/  IMAD.U32 R8, RZ, RZ, UR4 ;  /* 0x00000004ff087e24 */ /* 0x000fc8000f8e00ff */
[----:B-1----:R-:W-:-:S04]  /*16870*/  IMAD R10, R10, R8, RZ ;  /* 0x000000080a0a7224 */ /* 0x002fc800078e02ff */
[----:B------:R-:W-:-:S05]  /*16880*/  IMAD.IADD R4, R9, 0x1, R10 ;  /* 0x0000000109047824 */ /* 0x000fca00078e020a */
[----:B------:R-:W-:-:S13]  /*16890*/  ISETP.GT.AND P6, PT, R4, R0, PT ;  /* 0x000000000400720c */ /* 0x000fda0003fc4270 */
[----:B------:R-:W-:Y:S05]  /*168a0*/  @P6 BRA `(.L_x_1346) ;  /* 0x0000000000b06947 */ /* 0x000fea0003800000 */
.L_x_1349:
[----:B------:R-:W2:Y:S01]  /*168b0*/  LDL.LU R3, [R1+0xc] ;  /* 0x00000c0001037983 */ /* 0x000ea20000300800 */
[----:B0-----:R-:W0:Y:S01]  /*168c0*/  LDC R2, c[0x0][0xc3c] ;  /* 0x00030f00ff027b82 */ /* 0x001e220000000800 */
[----:B--2---:R-:W-:-:S05]  /*168d0*/  VIADD R3, R3, 0x1f ;  /* 0x0000001f03037836 */ /* 0x004fca0000000000 */
[----:B0-----:R-:W-:-:S13]  /*168e0*/  ISETP.GE.AND P6, PT, R3, R2, PT ;  /* 0x000000020300720c */ /* 0x001fda0003fc6270 */
[----:B------:R-:W-:Y:S05]  /*168f0*/  @P6 BRA `(.L_x_1347) ;  /* 0x0000000800f06947 */ /* 0x000fea0003800000 */
[----:B------:R-:W0:Y:S01]  /*16900*/  S2R R5, SR_TID.X ;  /* 0x0000000000057919 */ /* 0x000e220000002100 */
[----:B------:R-:W-:Y:S01]  /*16910*/  ULDC.64 UR4, c[0x0][0x208] ;  /* 0x0000820000047ab9 */ /* 0x000fe20000000a00 */
[----:B------:R1:W-:Y:S01]  /*16920*/  STL [R1+0xc], R3 ;  /* 0x00000c0301007387 */ /* 0x0003e20000100800 */
[----:B0-----:R-:W-:-:S05]  /*16930*/  LOP3.LUT R5, R5, 0x1f, RZ, 0xc0, !PT ;  /* 0x0000001f05057812 */ /* 0x001fca00078ec0ff */
[----:B------:R-:W-:Y:S02]  /*16940*/  IMAD.IADD R7, R3, 0x1, R5 ;  /* 0x0000000103077824 */ /* 0x000fe400078e0205 */
[----:B------:R-:W-:-:S03]  /*16950*/  IMAD.MOV.U32 R5, RZ, RZ, RZ ;  /* 0x000000ffff057224 */ /* 0x000fc600078e00ff */
[----:B------:R-:W-:-:S13]  /*16960*/  ISETP.GE.OR P6, PT, R7, R2, !P0 ;  /* 0x000000020700720c */ /* 0x000fda00047c6670 */
[----:B-1----:R-:W0:Y:S02]  /*16970*/  @!P6 LDC.64 R2, c[0x0][0xc80] ;  /* 0x00032000ff02eb82 */ /* 0x002e240000000a00 */
[----:B0-----:R-:W-:-:S05]  /*16980*/  @!P6 IMAD.WIDE R2, R7, 0x4, R2 ;  /* 0x000000040702e825 */ /* 0x001fca00078e0202 */
[----:B------:R0:W2:Y:S02]  /*16990*/  @!P6 LDG.E R5, desc[UR4][R2.64] ;  /* 0x000000040205e981 */ /* 0x0000a4000c1e1900 */
[----:B0-----:R-:W0:Y:S02]  /*169a0*/  @!P6 LDC.64 R2, c[0x0][0xc78] ;  /* 0x00031e00ff02eb82 */ /* 0x001e240000000a00 */
[----:B0-----:R-:W-:-:S04]  /*169b0*/  @!P6 IMAD.WIDE R2, R7, 0x4, R2 ;  /* 0x000000040702e825 */ /* 0x001fc800078e0202 */
[----:B------:R-:W-:-:S06]  /*169c0*/  IMAD.MOV.U32 R7, RZ, RZ, RZ ;  /* 0x000000ffff077224 */ /* 0x000fcc00078e00ff */
[----:B------:R-:W2:Y:S01]  /*169d0*/  @!P6 LDG.E R7, desc[UR4][R2.64] ;  /* 0x000000040207e981 */ /* 0x000ea2000c1e1900 */
[----:B------:R-:W-:Y:S01]  /*169e0*/  UMOV UR4, 0xffffffff ;  /* 0xffffffff00047882 */ /* 0x000fe20000000000 */
[----:B--2---:R-:W-:Y:S02]  /*169f0*/  IMAD R2, R7, R5, RZ ;  /* 0x0000000507027224 */ /* 0x004fe400078e02ff */
[----:B------:R-:W-:Y:S05]  /*16a00*/  BRA.DIV UR4, `(.L_x_1348) ;  /* 0x0000002a04547947 */ /* 0x000fea000b800000 */
        /* <DEDUP_REMOVED lines=16> */
.L_x_1419:
[----:B------:R-:W-:Y:S02]  /*16b10*/  ULDC UR4, c[0x0][0xc38] ;  /* 0x00030e0000047ab9 */ /* 0x000fe40000000800 */
[----:B------:R-:W-:-:S04]  /*16b20*/  IMAD.U32 R8, RZ, RZ, UR4 ;  /* 0x00000004ff087e24 */ /* 0x000fc8000f8e00ff */
[----:B-1----:R-:W-:-:S04]  /*16b30*/  IMAD R10, R10, R8, RZ ;  /* 0x000000080a0a7224 */ /* 0x002fc800078e02ff */
[----:B------:R-:W-:-:S05]  /*16b40*/  IMAD.IADD R4, R10, 0x1, R4 ;  /* 0x000000010a047824 */ /* 0x000fca00078e0204 */
[----:B------:R-:W-:-:S13]  /*16b50*/  ISETP.GT.AND P6, PT, R4, R0, PT ;  /* 0x000000000400720c */ /* 0x000fda0003fc4270 */
[----:B------:R-:W-:Y:S05]  /*16b60*/  @!P6 BRA `(.L_x_1349) ;  /* 0xfffffffc0050e947 */ /* 0x000fea000383ffff */
.L_x_1346:
[----:B------:R-:W-:Y:S01]  /*16b70*/  IMAD.IADD R10, R4, 0x1, -R10 ;  /* 0x00000001040a7824 */ /* 0x000fe200078e0a0a */
[----:B------:R-:W-:-:S03]  /*16b80*/  UMOV UR4, 0xffffffff ;  /* 0xffffffff00047882 */ /* 0x000fc60000000000 */
[----:B------:R-:W-:-:S05]  /*16b90*/  IMAD R3, R2, R8, R10 ;  /* 0x0000000802037224 */ /* 0x000fca00078e020a */
[----:B------:R-:W-:Y:S01]  /*16ba0*/  ISETP.GT.AND P6, PT, R3, R0, PT ;  /* 0x000000000300720c */ /* 0x000fe20003fc4270 */
[----:B------:R-:W-:-:S12]  /*16bb0*/  BRA.DIV UR4, `(.L_x_1350) ;  /* 0x0000002a04c07947 */ /* 0x000fd8000b800000 */
[----:B------:R-:W2:Y:S01]  /*16bc0*/  LDL.LU R11, [R1+0xc] ;  /* 0x00000c00010b7983 */ /* 0x000ea20000300800 */
[----:B------:R-:W-:-:S04]  /*16bd0*/  VOTE.ANY R3, PT, !P6 ;  /* 0x0000000000037806 */ /* 0x000fc800070e0100 */
[----:B------:R-:W1:Y:S02]  /*16be0*/  POPC R9, R3 ;  /* 0x0000000300097309 */ /* 0x000e640000000000 */
[----:B-1----:R2:W1:Y:S04]  /*16bf0*/  SHFL.IDX PT, R4, R5, R9, 0x1f ;  /* 0x00001f0905047589 */ /* 0x00246800000e0000 */
[----:B------:R3:W4:Y:S01]  /*16c00*/  SHFL.IDX PT, R7, R7, R9, 0x1f ;  /* 0x00001f0907077589 */ /* 0x00072200000e0000 */
[----:B--2---:R-:W-:-:S05]  /*16c10*/  IMAD.IADD R5, R9, 0x1, R11 ;  /* 0x0000000109057824 */ /* 0x004fca00078e020b */
[----:B-1--4-:R3:W-:Y:S02]  /*16c20*/  STL [R1+0xc], R5 ;  /* 0x00000c0501007387 */ /* 0x0127e40000100800 */
.L_x_1424:
[----:B------:R-:W-:-:S13]  /*16c30*/  ISETP.NE.AND P0, PT, R3, RZ, PT ;  /* 0x000000ff0300720c */ /* 0x000fda0003f05270 */
[----:B------:R-:W-:Y:S05]  /*16c40*/  @!P0 BRA `(.L_x_1351) ;  /* 0x0000000000148947 */ /* 0x000fea0003800000 */
[----:B------:R-:W-:Y:S01]  /*16c50*/  UMOV UR4, 0xffffffff ;  /* 0xffffffff00047882 */ /* 0x000fe20000000000 */
[----:B---3--:R-:W-:Y:S02]  /*16c60*/  VIADD R9, R9, 0xffffffff ;  /* 0xffffffff09097836 */ /* 0x008fe40000000000 */
[----:B------:R-:W-:Y:S05]  /*16c70*/  BRA.DIV UR4, `(.L_x_1352) ;  /* 0x0000002a04f87947 */ /* 0x000fea000b800000 */
[----:B0-----:R0:W1:Y:S02]  /*16c80*/  SHFL.IDX PT, R2, R2, R9, 0x1f ;  /* 0x00001f0902027589 */ /* 0x00106400000e0000 */
.L_x_1427:
[----:B-1----:R-:W-:-:S07]  /*16c90*/  IMAD.MOV.U32 R6, RZ, RZ, R2 ;  /* 0x000000ffff067224 */ /* 0x002fce00078e0002 */
.L_x_1351:
[----:B0-----:R-:W-:Y:S01]  /*16ca0*/  IMAD R2, R6, R8, R10 ;  /* 0x0000000806027224 */ /* 0x001fe200078e020a */
[----:B------:R-:W-:-:S03]  /*16cb0*/  ISETP.NE.AND P0, PT, R7, 0x1, PT ;  /* 0x000000010700780c */ /* 0x000fc60003f05270 */
[----:B------:R-:W-:Y:S01]  /*16cc0*/  IMAD.IADD R0, R0, 0x1, -R2 ;  /* 0x0000000100007824 */ /* 0x000fe200078e0a02 */
[----:B------:R0:W-:Y:S09]  /*16cd0*/  STL [R1], R2 ;  /* 0x0000000201007387 */ /* 0x0001f20000100800 */
[----:B------:R-:W-:Y:S05]  /*16ce0*/  @!P0 BRA `(.L_x_1353) ;  /* 0x0000000000e48947 */ /* 0x000fea0003800000 */
[----:B---3--:R-:W-:-:S04]  /*16cf0*/  IABS R5, R4 ;  /* 0x0000000400057213 */ /* 0x008fc80000000000 */
[----:B0-----:R-:W0:Y:S08]  /*16d00*/  I2F.RP R2, R5 ;  /* 0x0000000500027306 */ /* 0x001e300000209400 */
[----:B0-----:R-:W0:Y:S02]  /*16d10*/  MUFU.RCP R2, R2 ;  /* 0x0000000200027308 */ /* 0x001e240000001000 */
[----:B0-----:R-:W-:-:S06]  /*16d20*/  VIADD R2, R2, 0xffffffe ;  /* 0x0ffffffe02027836 */ /* 0x001fcc0000000000 */
[----:B------:R-:W0:Y:S02]  /*16d30*/  F2I.FTZ.U32.TRUNC.NTZ R3, R2 ;  /* 0x0000000200037305 */ /* 0x000e24000021f000 */
[----:B0-----:R-:W-:-:S04]  /*16d40*/  IMAD.MOV R2, RZ, RZ, -R3 ;  /* 0x000000ffff027224 */ /* 0x001fc800078e0a03 */
[----:B------:R-:W-:Y:S02]  /*16d50*/  IMAD R8, R2, R5, RZ ;  /* 0x0000000502087224 */ /* 0x000fe400078e02ff */
[----:B------:R-:W-:-:S04]  /*16d60*/  IMAD.MOV.U32 R2, RZ, RZ, RZ ;  /* 0x000000ffff027224 */ /* 0x000fc800078e00ff */
[----:B------:R-:W-:Y:S01]  /*16d70*/  IMAD.HI.U32 R8, R3, R8, R2 ;  /* 0x0000000803087227 */ /* 0x000fe200078e0002 */
[----:B------:R-:W-:Y:S02]  /*16d80*/  IABS R2, R0 ;  /* 0x0000000000027213 */ /* 0x000fe40000000000 */
[----:B------:R-:W-:-:S03]  /*16d90*/  IABS R3, R4 ;  /* 0x0000000400037213 */ /* 0x000fc60000000000 */
[----:B------:R-:W-:-:S04]  /*16da0*/  IMAD.HI.U32 R8, R8, R2, RZ ;  /* 0x0000000208087227 */ /* 0x000fc800078e00ff */
[----:B------:R-:W-:-:S04]  /*16db0*/  IMAD.MOV R3, RZ, RZ, -R3 ;  /* 0x000000ffff037224 */ /* 0x000fc800078e0a03 */
[----:B------:R-:W-:-:S05]  /*16dc0*/  IMAD R2, R8, R3, R2 ;  /* 0x0000000308027224 */ /* 0x000fca00078e0202 */
[----:B------:R-:W-:-:S13]  /*16dd0*/  ISETP.GT.U32.AND P1, PT, R5, R2, PT ;  /* 0x000000020500720c */ /* 0x000fda0003f24070 */
[----:B------:R-:W-:Y:S02]  /*16de0*/  @!P1 IMAD.IADD R2, R2, 0x1, -R5 ;  /* 0x0000000102029824 */ /* 0x000fe400078e0a05 */
[----:B------:R-:W-:Y:S01]  /*16df0*/  @!P1 VIADD R8, R8, 0x1 ;  /* 0x0000000108089836 */ /* 0x000fe20000000000 */
[----:B------:R-:W-:Y:S02]  /*16e00*/  ISETP.NE.AND P1, PT, R4, RZ, PT ;  /* 0x000000ff0400720c */ /* 0x000fe40003f25270 */
[----:B------:R-:W-:Y:S02]  /*16e10*/  ISETP.GE.U32.AND P0, PT, R2, R5, PT ;  /* 0x000000050200720c */ /* 0x000fe40003f06070 */
[----:B------:R-:W-:-:S04]  /*16e20*/  IABS R5, R7 ;  /* 0x0000000700057213 */ /* 0x000fc80000000000 */
[----:B------:R-:W0:Y:S07]  /*16e30*/  I2F.RP R2, R5 ;  /* 0x0000000500027306 */ /* 0x000e2e0000209400 */
[----:B------:R-:W-:Y:S01]  /*16e40*/  @P0 VIADD R8, R8, 0x1 ;  /* 0x0000000108080836 */ /* 0x000fe20000000000 */
[----:B0-----:R-:W0:Y:S02]  /*16e50*/  MUFU.RCP R2, R2 ;  /* 0x0000000200027308 */ /* 0x001e240000001000 */
[----:B0-----:R-:W-:-:S06]  /*16e60*/  VIADD R2, R2, 0xffffffe ;  /* 0x0ffffffe02027836 */ /* 0x001fcc0000000000 */
[----:B------:R-:W0:Y:S02]  /*16e70*/  F2I.FTZ.U32.TRUNC.NTZ R3, R2 ;  /* 0x0000000200037305 */ /* 0x000e24000021f000 */
[----:B0-----:R-:W-:-:S04]  /*16e80*/  IMAD.MOV R2, RZ, RZ, -R3 ;  /* 0x000000ffff027224 */ /* 0x001fc800078e0a03 */
[----:B------:R-:W-:Y:S02]  /*16e90*/  IMAD R6, R2, R5, RZ ;  /* 0x0000000502067224 */ /* 0x000fe400078e02ff */
[----:B------:R-:W-:-:S04]  /*16ea0*/  IMAD.MOV.U32 R2, RZ, RZ, RZ ;  /* 0x000000ffff027224 */ /* 0x000fc800078e00ff */
[----:B------:R-:W-:Y:S01]  /*16eb0*/  IMAD.HI.U32 R6, R3, R6, R2 ;  /* 0x0000000603067227 */ /* 0x000fe200078e0002 */
[----:B------:R-:W-:-:S03]  /*16ec0*/  LOP3.LUT R2, R0, R4, RZ, 0x3c, !PT ;  /* 0x0000000400027212 */ /* 0x000fc600078e3cff */
[----:B------:R-:W-:Y:S01]  /*16ed0*/  IMAD.MOV.U32 R3, RZ, RZ, R8 ;  /* 0x000000ffff037224 */ /* 0x000fe200078e0008 */
[----:B------:R-:W-:Y:S02]  /*16ee0*/  ISETP.GE.AND P2, PT, R2, RZ, PT ;  /* 0x000000ff0200720c */ /* 0x000fe40003f46270 */
[----:B------:R-:W-:-:S05]  /*16ef0*/  IABS R8, R7 ;  /* 0x0000000700087213 */ /* 0x000fca0000000000 */
[----:B------:R-:W-:-:S06]  /*16f00*/  IMAD.MOV R8, RZ, RZ, -R8 ;  /* 0x000000ffff087224 */ /* 0x000fcc00078e0a08 */
        /* <DEDUP_REMOVED lines=9> */
[----:B------:R-:W-:Y:S01]  /*16fa0*/  ISETP.GE.U32.AND P0, PT, R2, R5, PT ;  /* 0x000000050200720c */ /* 0x000fe20003f06070 */
[----:B------:R-:W-:-:S04]  /*16fb0*/  IMAD.MOV R2, RZ, RZ, -R3 ;  /* 0x000000ffff027224 */ /* 0x000fc800078e0a03 */
[----:B------:R-:W-:Y:S01]  /*16fc0*/  IMAD R0, R4, R2, R0 ;  /* 0x0000000204007224 */ /* 0x000fe200078e0200 */
[----:B------:R-:W-:-:S04]  /*16fd0*/  LOP3.LUT R2, R3, R7, RZ, 0x3c, !PT ;  /* 0x0000000703027212 */ /* 0x000fc800078e3cff */
[----:B------:R-:W-:-:S03]  /*16fe0*/  ISETP.GE.AND P2, PT, R2, RZ, PT ;  /* 0x000000ff0200720c */ /* 0x000fc60003f46270 */
[----:B------:R-:W-:-:S10]  /*16ff0*/  @P0 VIADD R6, R6, 0x1 ;  /* 0x0000000106060836 */ /* 0x000fd40000000000 */
[----:B------:R-:W-:Y:S01]  /*17000*/  @!P2 IMAD.MOV R6, RZ, RZ, -R6 ;  /* 0x000000ffff06a224 */ /* 0x000fe200078e0a06 */
[----:B------:R-:W-:-:S05]  /*17010*/  @!P1 LOP3.LUT R6, RZ, R7, RZ, 0x33, !PT ;  /* 0x00000007ff069212 */ /* 0x000fca00078e33ff */
[----:B------:R-:W-:-:S04]  /*17020*/  IMAD.MOV R2, RZ, RZ, -R6 ;  /* 0x000000ffff027224 */ /* 0x000fc800078e0a06 */
[C---:B------:R-:W-:Y:S02]  /*17030*/  IMAD R2, R7.reuse, R2, R3 ;  /* 0x0000000207027224 */ /* 0x040fe400078e0203 */
[----:B------:R-:W-:-:S04]  /*17040*/  IMAD R7, R7, 0x1000000, R6 ;  /* 0x0100000007077824 */ /* 0x000fc800078e0206 */
[----:B------:R-:W-:-:S05]  /*17050*/  IMAD R2, R2, 0x10000, R7 ;  /* 0x0001000002027824 */ /* 0x000fca00078e0207 */
[----:B------:R0:W-:Y:S01]  /*17060*/  STL [R1+0x8], R2 ;  /* 0x0000080201007387 */ /* 0x0001e20000100800 */
[----:B------:R-:W-:Y:S05]  /*17070*/  BRA `(.L_x_1354) ;  /* 0x0000000400007947 */ /* 0x000fea0003800000 */
.L_x_1353:
[----:B---3--:R-:W2:Y:S01]  /*17080*/  LDL R5, [R1+0xc] ;  /* 0x00000c0001057983 */ /* 0x008ea20000100800 */
[----:B0-----:R-:W2:Y:S01]  /*17090*/  LDC.64 R2, c[0x0][0xc90] ;  /* 0x00032400ff027b82 */ /* 0x001ea20000000a00 */
[----:B------:R-:W-:Y:S01]  /*170a0*/  ULDC.64 UR4, c[0x0][0x208] ;  /* 0x0000820000047ab9 */ /* 0x000fe20000000a00 */
[----:B--2---:R-:W-:-:S05]  /*170b0*/  IMAD.WIDE R2, R5, 0x4, R2 ;  /* 0x0000000405027825 */ /* 0x004fca00078e0202 */
[----:B------:R-:W2:Y:S02]  /*170c0*/  LDG.E R6, desc[UR4][R2.64] ;  /* 0x0000000402067981 */ /* 0x000ea4000c1e1900 */
[----:B--2---:R-:W-:-:S05]  /*170d0*/  IMAD R5, R4, R6, RZ ;  /* 0x0000000604057224 */ /* 0x004fca00078e02ff */
[----:B------:R-:W-:-:S04]  /*170e0*/  IABS R7, R5 ;  /* 0x0000000500077213 */ /* 0x000fc80000000000 */
[----:B------:R-:W0:Y:S08]  /*170f0*/  I2F.RP R2, R7 ;  /* 0x0000000700027306 */ /* 0x000e300000209400 */
        /* <DEDUP_REMOVED lines=22> */
[----:B------:R-:W-:Y:S02]  /*17260*/  IMAD R7, R6, R2, RZ ;  /* 0x0000000206077224 */ /* 0x000fe400078e02ff */
[----:B------:R-:W-:Y:S02]  /*17270*/  IMAD.MOV R2, RZ, RZ, -R2 ;  /* 0x000000ffff027224 */ /* 0x000fe400078e0a02 */
[----:B------:R-:W-:Y:S02]  /*17280*/  IMAD.MOV R3, RZ, RZ, -R7 ;  /* 0x000000ffff037224 */ /* 0x000fe400078e0a07 */
[----:B------:R-:W-:-:S03]  /*17290*/  IMAD R0, R5, R2, R0 ;  /* 0x0000000205007224 */ /* 0x000fc600078e0200 */
[----:B------:R-:W-:Y:S02]  /*172a0*/  VIADDMNMX R6, R3, R8, R6, PT ;  /* 0x0000000803067246 */ /* 0x000fe40003800106 */
[----:B------:R-:W-:Y:S02]  /*172b0*/  IADD3 R7, R7, 0x1000000, R0 ;  /* 0x0100000007077810 */ /* 0x000fe40007ffe000 */
        /* <DEDUP_REMOVED lines=25> */
[----:B------:R-:W-:Y:S02]  /*17450*/  IMAD R3, R2, R6, R7 ;  /* 0x0000000602037224 */ /* 0x000fe400078e0207 */
[----:B------:R-:W-:-:S03]  /*17460*/  IMAD.MOV.U32 R0, RZ, RZ, R2 ;  /* 0x000000ffff007224 */ /* 0x000fc600078e0002 */
[----:B------:R1:W-:Y:S04]  /*17470*/  STL [R1+0x8], R3 ;  /* 0x0000080301007387 */ /* 0x0003e80000100800 */
.L_x_1354:
[----:B-1----:R-:W-:-:S05]  /*17480*/  LOP3.LUT R3, RZ, R0, RZ, 0x33, !PT ;  /* 0x00000000ff037212 */ /* 0x002fca00078e33ff */
[----:B------:R-:W-:-:S05]  /*17490*/  IMAD.IADD R0, R4, 0x1, R3 ;  /* 0x0000000104007824 */ /* 0x000fca00078e0203 */
[----:B------:R2:W-:Y:S01]  /*174a0*/  STL [R1+0x4], R0 ;  /* 0x0000040001007387 */ /* 0x0005e20000100800 */
[----:B------:R-:W-:Y:S05]  /*174b0*/  BRA `(.L_x_1355) ;  /* 0x0000000000287947 */ /* 0x000fea0003800000 */
.L_x_1347:
[----:B------:R-:W-:Y:S01]  /*174c0*/  UMOV UR4, URZ ;  /* 0x0000003f00047c82 */ /* 0x000fe20008000000 */
[----:B------:R-:W-:Y:S01]  /*174d0*/  ULDC UR6, c[0x0][0xc3c] ;  /* 0x00030f0000067ab9 */ /* 0x000fe20000000800 */
[----:B------:R-:W-:Y:S01]  /*174e0*/  UMOV UR5, URZ ;  /* 0x0000003f00057c82 */ /* 0x000fe20008000000 */
[----:B------:R0:W-:Y:S01]  /*174f0*/  STL [R1], R0 ;  /* 0x0000000001007387 */ /* 0x0001e20000100800 */
[----:B------:R-:W-:Y:S02]  /*17500*/  IMAD.U32 R3, RZ, RZ, UR4 ;  /* 0x00000004ff037e24 */ /* 0x000fe4000f8e00ff */
[----:B------:R-:W-:-:S03]  /*17510*/  IMAD.U32 R2, RZ, RZ, UR5 ;  /* 0x00000005ff027e24 */ /* 0x000fc6000f8e00ff */
[----:B------:R1:W-:Y:S01]  /*17520*/  STL [R1+0x4], R3 ;  /* 0x0000040301007387 */ /* 0x0003e20000100800 */
[----:B0-----:R-:W-:-:S05]  /*17530*/  IMAD.U32 R0, RZ, RZ, UR6 ;  /* 0x00000006ff007e24 */ /* 0x001fca000f8e00ff */
[----:B------:R1:W-:Y:S04]  /*17540*/  STL [R1+0xc], R0 ;  /* 0x00000c0001007387 */ /* 0x0003e80000100800 */
[----:B------:R1:W-:Y:S02]  /*17550*/  STL [R1+0x8], R2 ;  /* 0x0000080201007387 */ /* 0x0003e40000100800 */
.L_x_1355:
[----:B-1----:R-:W3:Y:S04]  /*17560*/  LDL R3, [R1+0x8] ;  /* 0x0000080001037983 */ /* 0x002ee80000100800 */
[----:B0-----:R-:W4:Y:S04]  /*17570*/  LDL R2, [R1+0xc] ;  /* 0x00000c0001027983 */ /* 0x001f280000100800 */
[----:B------:R-:W5:Y:S04]  /*17580*/  LDL R5, [R1+0x4] ;  /* 0x0000040001057983 */ /* 0x000f680000100800 */
[----:B------:R-:W5:Y:S01]  /*17590*/  LDL R4, [R1] ;  /* 0x0000000001047983 */ /* 0x000f620000100800 */
[----:B--2---:R-:W0:Y:S01]  /*175a0*/  S2R R0, SR_TID.X ;  /* 0x0000000000007919 */ /* 0x004e220000002100 */
[----:B------:R-:W-:Y:S05]  /*175b0*/  WARPSYNC.ALL ;  /* 0x0000000000007948 */ /* 0x000fea0003800000 */
[----:B0-----:R-:W-:Y:S01]  /*175c0*/  LOP3.LUT R0, R0, 0x1f, RZ, 0xc0, !PT ;  /* 0x0000001f00007812 */ /* 0x001fe200078ec0ff */
[----:B------:R-:W-:Y:S03]  /*175d0*/  BAR.SYNC.DEFER_BLOCKING 0x4, 0x180 ;  /* 0x0106000000007b1d */ /* 0x000fe60000010000 */
[----:B------:R-:W-:-:S13]  /*175e0*/  ISETP.NE.AND P0, PT, R0, RZ, PT ;  /* 0x000000ff0000720c */ /* 0x000fda0003f05270 */
[----:B------:R-:W-:Y:S01]  /*175f0*/  @!P0 MOV R0, 0x400 ;  /* 0x0000040000008802 */ /* 0x000fe20000000f00 */
[----:B---3--:R-:W-:Y:S02]  /*17600*/  IMAD.MOV.U32 R6, RZ, RZ, R3 ;  /* 0x000000ffff067224 */ /* 0x008fe400078e0003 */
[----:B------:R-:W0:Y:S01]  /*17610*/  @!P0 S2R R3, SR_CgaCtaId ;  /* 0x0000000000038919 */ /* 0x000e220000008800 */
[----:B----4-:R-:W-:Y:S01]  /*17620*/  IMAD.MOV.U32 R7, RZ, RZ, R2 ;  /* 0x000000ffff077224 */ /* 0x010fe200078e0002 */
[----:B0-----:R-:W-:-:S05]  /*17630*/  @!P0 LEA R18, R3, R0, 0x18 ;  /* 0x0000000003128211 */ /* 0x001fca00078ec0ff */
[----:B-----5:R1:W-:Y:S01]  /*17640*/  @!P0 STS.128 [R18+0x2a8d0], R4 ;  /* 0x02a8d00412008388 */ /* 0x0203e20000000c00 */
[----:B------:R-:W-:Y:S06]  /*17650*/  BAR.ARV 0x5, 0x180 ;  /* 0x0146000000007b1d */ /* 0x000fec0000002000 */
.L_x_1344:
[----:B------:R-:W2:Y:S01]  /*17660*/  LDL R0, [R1+0xc] ;  /* 0x00000c0001007983 */ /* 0x000ea20000100800 */
[----:B------:R-:W-:Y:S02]  /*17670*/  ULDC UR4, c[0x0][0xc3c] ;  /* 0x00030f0000047ab9 */ /* 0x000fe40000000800 */
[----:B--2---:R-:W-:-:S13]  /*17680*/  ISETP.GE.AND P0, PT, R0, UR4, PT ;  /* 0x0000000400007c0c */ /* 0x004fda000bf06270 */
[----:B------:R-:W-:Y:S05]  /*17690*/  @!P0 BRA `(.L_x_1356) ;  /* 0xffffffa000188947 */ /* 0x000fea000383ffff */
[----:B------:R-:W-:Y:S05]  /*176a0*/  BSYNC B8 ;  /* 0x0000000000087941 */ /* 0x000fea0003800000 */
.L_x_1244:
[----:B--2---:R-:W2:Y:S01]  /*176b0*/  LDL.LU R0, [R1+0x50] ;  /* 0x0000500001007983 */ /* 0x004ea20000300800 */
[----:B------:R-:W-:Y:S01]  /*176c0*/  BSSY B0, `(.L_x_1357) ;  /* 0x000000b000007945 */ /* 0x000fe20003800000 */
[----:B01----:R-:W0:Y:S01]  /*176d0*/  S2R R5, SR_CgaCtaId ;  /* 0x0000000000057919 */ /* 0x003e220000008800 */
[----:B--2---:R-:W-:-:S05]  /*176e0*/  VIADD R0, R0, 0x1 ;  /* 0x0000000100007836 */ /* 0x004fca0000000000 */
        /* <DEDUP_REMOVED lines=8> */
.L_x_1428:
[----:B------:R-:W-:Y:S05]  /*17770*/  BSYNC B0 ;  /* 0x0000000000007941 */ /* 0x000fea0003800000 */
.L_x_1357:
[----:B------:R-:W-:-:S03]  /*17780*/  UMOV UR4, 0xffffffff ;  /* 0xffffffff00047882 */ /* 0x000fc60000000000 */
[----:B------:R-:W-:Y:S05]  /*17790*/  BRA.DIV UR4, `(.L_x_1359) ;  /* 0x0000002204707947 */ /* 0x000fea000b800000 */
[----:B------:R-:W1:Y:S02]  /*177a0*/  S2R R2, SR_TID.X ;  /* 0x0000000000027919 */ /* 0x000e640000002100 */
[----:B-1----:R-:W-:-:S04]  /*177b0*/  SHF.R.U32.HI R2, RZ, 0x5, R2 ;  /* 0x00000005ff027819 */ /* 0x002fc80000011602 */
[----:B------:R-:W-:-:S05]  /*177c0*/  LOP3.LUT R2, R2, 0x3, RZ, 0xc0, !PT ;  /* 0x0000000302027812 */ /* 0x000fca00078ec0ff */
[----:B------:R1:W2:Y:S02]  /*177d0*/  SHFL.IDX PT, R14, R2, RZ, 0x1f ;  /* 0x00001fff020e7589 */ /* 0x0002a400000e0000 */
.L_x_1431:
[----:B--2---:R-:W-:Y:S01]  /*177e0*/  ISETP.NE.AND P0, PT, R14, RZ, PT ;  /* 0x000000ff0e00720c */ /* 0x004fe20003f05270 */
[----:B------:R-:W-:-:S12]  /*177f0*/  BSSY B0, `(.L_x_1360) ;  /* 0x0000027000007945 */ /* 0x000fd80003800000 */
[----:B------:R-:W-:Y:S05]  /*17800*/  @P0 BRA `(.L_x_1361) ;  /* 0x0000000000940947 */ /* 0x000fea0003800000 */
[----:B------:R-:W-:-:S03]  /*17810*/  UMOV UR4, 0xffffffff ;  /* 0xffffffff00047882 */ /* 0x000fc60000000000 */
[----:B------:R-:W-:Y:S05]  /*17820*/  BRA.DIV UR4, `(.L_x_1362) ;  /* 0x0000002204807947 */ /* 0x000fea000b800000 */
[----:B------:R-:W-:-:S13]  /*17830*/  ELECT P6, URZ, PT ;  /* 0x00000000003f782f */ /* 0x000fda00038c0000 */
.L_x_1434:
        /* <DEDUP_REMOVED lines=8> */
.L_x_1363:
        /* <DEDUP_REMOVED lines=13> */
.L_x_1435:
[----:B------:R-:W1:Y:S02]  /*17990*/  SYNCS.PHASECHK.TRANS64.TRYWAIT P0, [R7+URZ], R2 ;  /* 0x00000002070075a7 */ /* 0x000e64000800017f */
[----:B-1----:R-:W-:Y:S05]  /*179a0*/  @!P0 BRA `(.L_x_1365) ;  /* 0x0000002000548947 */ /* 0x002fea0003800000 */
.L_x_1436:
[----:B------:R-:W-:Y:S05]  /*179b0*/  @!P2 BRA `(.L_x_1366) ;  /* 0x000000000004a947 */ /* 0x000fea0003800000 */
[----:B------:R-:W-:Y:S01]  /*179c0*/  BPT.TRAP 0x1 ;  /* 0x000000040000795c */ /* 0x000fe20000300000 */
.L_x_1366:
[----:B------:R-:W-:-:S04]  /*179d0*/  VIADD R0, R0, 0x2a860 ;  /* 0x0002a86000007836 */ /* 0x000fc80000000000 */
[----:B------:R-:W-:-:S04]  /*179e0*/  IMAD R4, R19, 0x8, R0 ;  /* 0x0000000813047824 */ /* 0x000fc800078e0200 */
[----:B------:R-:W2:Y:S02]  /*179f0*/  SYNCS.PHASECHK.TRANS64.TRYWAIT P0, [R4+URZ], R5 ;  /* 0x00000005040075a7 */ /* 0x000ea4000800017f */
[----:B--2---:R-:W-:Y:S05]  /*17a00*/  @!P0 BRA `(.L_x_1367) ;  /* 0x0000002000508947 */ /* 0x004fea0003800000 */
.L_x_1437:
[----:B------:R-:W-:-:S07]  /*17a10*/  IMAD R3, R3, 0x8, R0 ;  /* 0x0000000803037824 */ /* 0x000fce00078e0200 */
.L_x_1368:
[----:B----4-:R4:W0:Y:S02]  /*17a20*/  SYNCS.PHASECHK.TRANS64.TRYWAIT P0, [R3+URZ], R2 ;  /* 0x00000002030075a7 */ /* 0x010824000800017f */
[----:B0-----:R-:W-:Y:S05]  /*17a30*/  @!P0 NANOSLEEP.SYNCS 0x989680 ;  /* 0x009896800000895d */ /* 0x001fea0003900000 */
[----:B------:R-:W0:Y:S02]  /*17a40*/  @!P0 SYNCS.PHASECHK.TRANS64 P0, [R3+URZ], R2 ;  /* 0x00000002030085a7 */ /* 0x000e24000800007f */
[----:B0-----:R-:W-:Y:S05]  /*17a50*/  @!P0 BRA `(.L_x_1368) ;  /* 0xfffffffc00f08947 */ /* 0x001fea000383ffff */
.L_x_1361:
[----:B------:R-:W-:Y:S05]  /*17a60*/  BSYNC B0 ;  /* 0x0000000000007941 */ /* 0x000fea0003800000 */
.L_x_1360:
[----:B------:R-:W-:Y:S05]  /*17a70*/  EXIT ;  /* 0x000000000000794d */ /* 0x000fea0003800000 */
.L_x_1143:
[----:B0-----:R-:W-:-:S04]  /*17a80*/  IMAD.U32 R3, RZ, RZ, UR37 ;  /* 0x00000025ff037e24 */ /* 0x001fc8000f8e00ff */
[----:B------:R0:W1:Y:S03]  /*17a90*/  SYNCS.PHASECHK.TRANS64.TRYWAIT P1, [R3+URZ+0x2a800], R0 ;  /* 0x02a80000030075a7 */ /* 0x000066000802017f */
[----:B-1----:R-:W-:Y:S05]  /*17aa0*/  @!P1 NANOSLEEP.SYNCS 0x989680 ;  /* 0x009896800000995d */ /* 0x002fea0003900000 */
[----:B------:R-:W1:Y:S02]  /*17ab0*/  @!P1 SYNCS.PHASECHK.TRANS64 P1, [R3+URZ+0x2a800], R0 ;  /* 0x02a80000030095a7 */ /* 0x000e64000802007f */
[----:B-1----:R-:W-:Y:S05]  /*17ac0*/  @!P1 BRA `(.L_x_1143) ;  /* 0xfffffffc00ec9947 */ /* 0x002fea000383ffff */
[----:B------:R-:W-:Y:S05]  /*17ad0*/  BRA `(.L_x_1369) ;  /* 0xfffffea400807947 */ /* 0x000fea000383ffff */
.L_x_1147:
[----:B-1----:R1:W2:Y:S02]  /*17ae0*/  SYNCS.PHASECHK.TRANS64.TRYWAIT P2, [R3+URZ+0x2a830], R0 ;  /* 0x02a83000030075a7 */ /* 0x0022a4000804017f */
[----:B--2---:R-:W-:Y:S05]  /*17af0*/  @!P2 NANOSLEEP.SYNCS 0x989680 ;  /* 0x009896800000a95d */ /* 0x004fea0003900000 */
[----:B------:R-:W2:Y:S02]  /*17b00*/  @!P2 SYNCS.PHASECHK.TRANS64 P2, [R3+URZ+0x2a830], R0 ;  /* 0x02a830000300a5a7 */ /* 0x000ea4000804007f */
[----:B--2---:R-:W-:Y:S05]  /*17b10*/  @!P2 BRA `(.L_x_1147) ;  /* 0xfffffffc00f0a947 */ /* 0x004fea000383ffff */
[----:B------:R-:W-:Y:S05]  /*17b20*/  BRA `(.L_x_1146) ;  /* 0xfffffea400a87947 */ /* 0x000fea000383ffff */
.L_x_1163:
[----:B-1----:R-:W-:-:S04]  /*17b30*/  IMAD.U32 R12, RZ, RZ, UR6 ;  /* 0x00000006ff0c7e24 */ /* 0x002fc8000f8e00ff */
[----:B------:R1:W2:Y:S03]  /*17b40*/  SYNCS.PHASECHK.TRANS64.TRYWAIT P2, [R12+URZ+0x2a830], R9 ;  /* 0x02a830090c0075a7 */ /* 0x0002a6000804017f */
[----:B--2---:R-:W-:Y:S05]  /*17b50*/  @!P2 NANOSLEEP.SYNCS 0x989680 ;  /* 0x009896800000a95d */ /* 0x004fea0003900000 */
[----:B------:R-:W2:Y:S02]  /*17b60*/  @!P2 SYNCS.PHASECHK.TRANS64 P2, [R12+URZ+0x2a830], R9 ;  /* 0x02a830090c00a5a7 */ /* 0x000ea4000804007f */
[----:B--2---:R-:W-:Y:S05]  /*17b70*/  @!P2 BRA `(.L_x_1163) ;  /* 0xfffffffc00eca947 */ /* 0x004fea000383ffff */
[----:B------:R-:W-:Y:S05]  /*17b80*/  BRA `(.L_x_1162) ;  /* 0xfffffed000787947 */ /* 0x000fea000383ffff */
.L_x_1167:
[----:B01----:R-:W-:-:S04]  /*17b90*/  IMAD.U32 R9, RZ, RZ, UR5 ;  /* 0x00000005ff097e24 */ /* 0x003fc8000f8e00ff */
[----:B------:R0:W1:Y:S03]  /*17ba0*/  SYNCS.PHASECHK.TRANS64.TRYWAIT P2, [R9+URZ+0x2a850], R0 ;  /* 0x02a85000090075a7 */ /* 0x000066000804017f */
[----:B-1----:R-:W-:Y:S05]  /*17bb0*/  @!P2 NANOSLEEP.SYNCS 0x989680 ;  /* 0x009896800000a95d */ /* 0x002fea0003900000 */
[----:B------:R-:W1:Y:S02]  /*17bc0*/  @!P2 SYNCS.PHASECHK.TRANS64 P2, [R9+URZ+0x2a850], R0 ;  /* 0x02a850000900a5a7 */ /* 0x000e64000804007f */
[----:B-1----:R-:W-:Y:S05]  /*17bd0*/  @!P2 BRA `(.L_x_1167) ;  /* 0xfffffffc00eca947 */ /* 0x002fea000383ffff */
[----:B------:R-:W-:Y:S05]  /*17be0*/  BRA `(.L_x_1166) ;  /* 0xfffffed800907947 */ /* 0x000fea000383ffff */
.L_x_1184:
[----:B-1----:R-:W-:-:S04]  /*17bf0*/  IMAD.U32 R8, RZ, RZ, UR5 ;  /* 0x00000005ff087e24 */ /* 0x002fc8000f8e00ff */
[----:B------:R1:W2:Y:S03]  /*17c00*/  SYNCS.PHASECHK.TRANS64.TRYWAIT P2, [R8+URZ+0x2a830], R3 ;  /* 0x02a83003080075a7 */ /* 0x0002a6000804017f */
[----:B--2---:R-:W-:Y:S05]  /*17c10*/  @!P2 NANOSLEEP.SYNCS 0x989680 ;  /* 0x009896800000a95d */ /* 0x004fea0003900000 */
[----:B------:R-:W2:Y:S02]  /*17c20*/  @!P2 SYNCS.PHASECHK.TRANS64 P2, [R8+URZ+0x2a830], R3 ;  /* 0x02a830030800a5a7 */ /* 0x000ea4000804007f */
[----:B--2---:R-:W-:Y:S05]  /*17c30*/  @!P2 BRA `(.L_x_1184) ;  /* 0xfffffffc00eca947 */ /* 0x004fea000383ffff */
[----:B------:R-:W-:Y:S05]  /*17c40*/  BRA `(.L_x_1183) ;  /* 0xffffff0000587947 */ /* 0x000fea000383ffff */
.L_x_1188:
[----:B01----:R-:W-:-:S04]  /*17c50*/  IMAD.U32 R3, RZ, RZ, UR5 ;  /* 0x00000005ff037e24 */ /* 0x003fc8000f8e00ff */
[----:B------:R0:W1:Y:S03]  /*17c60*/  SYNCS.PHASECHK.TRANS64.TRYWAIT P2, [R3+URZ+0x2a850], R0 ;  /* 0x02a85000030075a7 */ /* 0x000066000804017f */
[----:B-1----:R-:W-:Y:S05]  /*17c70*/  @!P2 NANOSLEEP.SYNCS 0x989680 ;  /* 0x009896800000a95d */ /* 0x002fea0003900000 */
[----:B------:R-:W1:Y:S02]  /*17c80*/  @!P2 SYNCS.PHASECHK.TRANS64 P2, [R3+URZ+0x2a850], R0 ;  /* 0x02a850000300a5a7 */ /* 0x000e64000804007f */
[----:B-1----:R-:W-:Y:S05]  /*17c90*/  @!P2 BRA `(.L_x_1188) ;  /* 0xfffffffc00eca947 */ /* 0x002fea000383ffff */
[----:B------:R-:W-:Y:S05]  /*17ca0*/  BRA `(.L_x_1187) ;  /* 0xffffff0800707947 */ /* 0x000fea000383ffff */
.L_x_1194:
[----:B-1----:R-:W-:-:S04]  /*17cb0*/  IMAD.U32 R8, RZ, RZ, UR5 ;  /* 0x00000005ff087e24 */ /* 0x002fc8000f8e00ff */
[----:B------:R1:W2:Y:S03]  /*17cc0*/  SYNCS.PHASECHK.TRANS64.TRYWAIT P2, [R8+URZ+0x2a830], R3 ;  /* 0x02a83003080075a7 */ /* 0x0002a6000804017f */
[----:B--2---:R-:W-:Y:S05]  /*17cd0*/  @!P2 NANOSLEEP.SYNCS 0x989680 ;  /* 0x009896800000a95d */ /* 0x004fea0003900000 */
[----:B------:R-:W2:Y:S02]  /*17ce0*/  @!P2 SYNCS.PHASECHK.TRANS64 P2, [R8+URZ+0x2a830], R3 ;  /* 0x02a830030800a5a7 */ /* 0x000ea4000804007f */
[----:B--2---:R-:W-:Y:S05]  /*17cf0*/  @!P2 BRA `(.L_x_1194) ;  /* 0xfffffffc00eca947 */ /* 0x004fea000383ffff */
[----:B------:R-:W-:Y:S05]  /*17d00*/  BRA `(.L_x_1193) ;  /* 0xffffff1c002c7947 */ /* 0x000fea000383ffff */
.L_x_1198:
[----:B01----:R-:W-:-:S04]  /*17d10*/  IMAD.U32 R3, RZ, RZ, UR5 ;  /* 0x00000005ff037e24 */ /* 0x003fc8000f8e00ff */
[----:B------:R0:W1:Y:S03]  /*17d20*/  SYNCS.PHASECHK.TRANS64.TRYWAIT P2, [R3+URZ+0x2a850], R0 ;  /* 0x02a85000030075a7 */ /* 0x000066000804017f */
[----:B-1----:R-:W-:Y:S05]  /*17d30*/  @!P2 NANOSLEEP.SYNCS 0x989680 ;  /* 0x009896800000a95d */ /* 0x002fea0003900000 */
[----:B------:R-:W1:Y:S02]  /*17d40*/  @!P2 SYNCS.PHASECHK.TRANS64 P2, [R3+URZ+0x2a850], R0 ;  /* 0x02a850000300a5a7 */ /* 0x000e64000804007f */
[----:B-1----:R-:W-:Y:S05]  /*17d50*/  @!P2 BRA `(.L_x_1198) ;  /* 0xfffffffc00eca947 */ /* 0x002fea000383ffff */
[----:B------:R-:W-:Y:S05]  /*17d60*/  BRA `(.L_x_1197) ;  /* 0xffffff2400447947 */ /* 0x000fea000383ffff */
.L_x_1211:
[----:B-1----:R-:W-:-:S04]  /*17d70*/  IMAD.U32 R5, RZ, RZ, UR5 ;  /* 0x00000005ff057e24 */ /* 0x002fc8000f8e00ff */
[----:B------:R1:W2:Y:S03]  /*17d80*/  SYNCS.PHASECHK.TRANS64.TRYWAIT P0, [R5+URZ+0x2a850], R0 ;  /* 0x02a85000050075a7 */ /* 0x0002a6000800017f */
[----:B--2---:R-:W-:Y:S05]  /*17d90*/  @!P0 NANOSLEEP.SYNCS 0x989680 ;  /* 0x009896800000895d */ /* 0x004fea0003900000 */
[----:B------:R-:W2:Y:S02]  /*17da0*/  @!P0 SYNCS.PHASECHK.TRANS64 P0, [R5+URZ+0x2a850], R0 ;  /* 0x02a85000050085a7 */ /* 0x000ea4000800007f */
[----:B--2---:R-:W-:Y:S05]  /*17db0*/  @!P0 BRA `(.L_x_1211) ;  /* 0xfffffffc00ec8947 */ /* 0x004fea000383ffff */
[----:B------:R-:W-:Y:S05]  /*17dc0*/  BRA `(.L_x_1210) ;  /* 0xffffff4c00307947 */ /* 0x000fea000383ffff */
.L_x_1266:
[----:B-1----:R-:W1:Y:S01]  /*17dd0*/  S2R R4, SR_TID.X ;  /* 0x0000000000047919 */ /* 0x002e620000002100 */
[----:B------:R-:W-:Y:S01]  /*17de0*/  BSSY B0, `(.L_x_1370) ;  /* 0x000000a000007945 */ /* 0x000fe20003800000 */
[----:B------:R-:W-:Y:S02]  /*17df0*/  IMAD.MOV.U32 R12, RZ, RZ, RZ ;  /* 0x000000ffff0c7224 */ /* 0x000fe400078e00ff */
[----:B------:R-:W-:Y:S02]  /*17e00*/  IMAD.MOV.U32 R11, RZ, RZ, 0x1f ;  /* 0x0000001fff0b7424 */ /* 0x000fe400078e00ff */
[----:B------:R-:W-:Y:S01]  /*17e10*/  IMAD.MOV.U32 R15, RZ, RZ, -0x1 ;  /* 0xffffffffff0f7424 */ /* 0x000fe200078e00ff */
[----:B-1----:R-:W-:-:S04]  /*17e20*/  SHF.R.U32.HI R4, RZ, 0x5, R4 ;  /* 0x00000005ff047819 */ /* 0x002fc80000011604 */
[----:B------:R-:W-:-:S05]  /*17e30*/  LOP3.LUT R4, R4, 0x3, RZ, 0xc0, !PT ;  /* 0x0000000304047812 */ /* 0x000fca00078ec0ff */
[----:B------:R-:W-:-:S07]  /*17e40*/  IMAD.MOV.U32 R13, RZ, RZ, R4 ;  /* 0x000000ffff0d7224 */ /* 0x000fce00078e0004 */
[----:B0-2---:R-:W-:Y:S05]  /*17e50*/  WARPSYNC.COLLECTIVE R15, `(.L_x_1371) ;  /* 0x000000000f087348 */ /* 0x005fea0003c00000 */
[----:B------:R1:W3:Y:S02]  /*17e60*/  SHFL.IDX P6, R14, R13, R12, R11 ;  /* 0x0000000c0d0e7389 */ /* 0x0002e400000c000b */
[----:B0123--:R-:W-:Y:S01]  /*17e70*/  ENDCOLLECTIVE ;  /* 0x000000000000791b */ /* 0x00ffe20003800000 */
.L_x_1371:
[----:B------:R-:W-:Y:S05]  /*17e80*/  BSYNC B0 ;  /* 0x0000000000007941 */ /* 0x000fea0003800000 */
.L_x_1370:
[----:B------:R-:W-:Y:S05]  /*17e90*/  BRA `(.L_x_1372) ;  /* 0xffffffa800c07947 */ /* 0x000fea000383ffff */
.L_x_1268:
[----:B------:R-:W-:Y:S01]  /*17ea0*/  BSSY B0, `(.L_x_1373) ;  /* 0x0000006000007945 */ /* 0x000fe20003800000 */
[----:B------:R-:W-:-:S07]  /*17eb0*/  IMAD.MOV.U32 R15, RZ, RZ, -0x1 ;  /* 0xffffffffff0f7424 */ /* 0x000fce00078e00ff */
[----:B012---:R-:W-:Y:S05]  /*17ec0*/  WARPSYNC.COLLECTIVE R15, `(.L_x_1374) ;  /* 0x000000000f0c7348 */ /* 0x007fea0003c00000 */
[----:B------:R-:W-:Y:S02]  /*17ed0*/  ELECT P6, UR62, PT ;  /* 0x00000000003e782f */ /* 0x000fe400038c0000 */
[----:B------:R-:W-:Y:S01]  /*17ee0*/  MOV R14, UR62 ;  /* 0x0000003e000e7c02 */ /* 0x000fe20008000f00 */
[----:B012---:R-:W-:Y:S10]  /*17ef0*/  ENDCOLLECTIVE ;  /* 0x000000000000791b */ /* 0x007ff40003800000 */
.L_x_1374:
[----:B------:R-:W-:Y:S05]  /*17f00*/  BSYNC B0 ;  /* 0x0000000000007941 */ /* 0x000fea0003800000 */
.L_x_1373:
[----:B------:R-:W-:Y:S05]  /*17f10*/  BRA `(.L_x_1375) ;  /* 0xffffffa800cc7947 */ /* 0x000fea000383ffff */
.L_x_1270:
[----:B-1----:R1:W3:Y:S02]  /*17f20*/  SYNCS.PHASECHK.TRANS64.TRYWAIT P0, [R0+URZ+0x2a840], R2 ;  /* 0x02a84002000075a7 */ /* 0x0022e4000800017f */
[----:B---3--:R-:W-:Y:S05]  /*17f30*/  @!P0 NANOSLEEP.SYNCS 0x989680 ;  /* 0x009896800000895d */ /* 0x008fea0003900000 */
[----:B------:R-:W3:Y:S02]  /*17f40*/  @!P0 SYNCS.PHASECHK.TRANS64 P0, [R0+URZ+0x2a840], R2 ;  /* 0x02a84002000085a7 */ /* 0x000ee4000800007f */
[----:B---3--:R-:W-:Y:S05]  /*17f50*/  @!P0 BRA `(.L_x_1270) ;  /* 0xfffffffc00f08947 */ /* 0x008fea000383ffff */
[----:B------:R-:W-:Y:S05]  /*17f60*/  BRA `(.L_x_1376) ;  /* 0xffffffac00307947 */ /* 0x000fea000383ffff */
.L_x_1274:
[----:B------:R-:W2:Y:S01]  /*17f70*/  LDL.LU R11, [R1+0x2c] ;  /* 0x00002c00010b7983 */ /* 0x000ea20000300800 */
[----:B------:R-:W-:Y:S02]  /*17f80*/  IMAD.MOV.U32 R13, RZ, RZ, R3 ;  /* 0x000000ffff0d7224 */ /* 0x000fe400078e0003 */
[----:B------:R-:W-:Y:S01]  /*17f90*/  IMAD.MOV.U32 R12, RZ, RZ, RZ ;  /* 0x000000ffff0c7224 */ /* 0x000fe200078e00ff */
[----:B------:R-:W0:Y:S01]  /*17fa0*/  S2R R5, SR_TID.X ;  /* 0x0000000000057919 */ /* 0x000e220000002100 */
[----:B------:R-:W-:Y:S01]  /*17fb0*/  IMAD.MOV.U32 R15, RZ, RZ, -0x1 ;  /* 0xffffffffff0f7424 */ /* 0x000fe200078e00ff */
[----:B0-----:R-:W-:-:S04]  /*17fc0*/  LOP3.LUT R5, R5, 0x7f, RZ, 0xc0, !PT ;  /* 0x0000007f05057812 */ /* 0x001fc800078ec0ff */
[----:B------:R-:W-:-:S05]  /*17fd0*/  SHF.R.U32.HI R5, RZ, 0x3, R5 ;  /* 0x00000003ff057819 */ /* 0x000fca0000011605 */
[----:B------:R-:W-:-:S04]  /*17fe0*/  IMAD.IADD R0, R5, 0x1, R9 ;  /* 0x0000000105007824 */ /* 0x000fc800078e0209 */
[----:B------:R-:W-:Y:S02]  /*17ff0*/  VIADD R5, R0, 0x10 ;  /* 0x0000001000057836 */ /* 0x000fe40000000000 */
[----:B--2---:R-:W-:Y:S02]  /*18000*/  IMAD R2, R11, R7, RZ ;  /* 0x000000070b027224 */ /* 0x004fe400078e02ff */
[----:B------:R-:W-:-:S03]  /*18010*/  IMAD.MOV.U32 R11, RZ, RZ, 0x181f ;  /* 0x0000181fff0b7424 */ /* 0x000fc600078e00ff */
[----:B------:R-:W-:-:S13]  /*18020*/  ISETP.GE.AND P3, PT, R0, R2, PT ;  /* 0x000000020000720c */ /* 0x000fda0003f66270 */
[----:B-----5:R-:W-:Y:S05]  /*18030*/  WARPSYNC.COLLECTIVE R15, `(.L_x_1377) ;  /* 0x000000000f087348 */ /* 0x020fea0003c00000 */
[----:B------:R0:W1:Y:S02]  /*18040*/  SHFL.IDX P6, R14, R13, R12, R11 ;  /* 0x0000000c0d0e7389 */ /* 0x00006400000c000b */
[----:B01---5:R-:W-:Y:S01]  /*18050*/  ENDCOLLECTIVE ;  /* 0x000000000000791b */ /* 0x023fe20003800000 */
.L_x_1377:
[----:B------:R-:W-:Y:S02]  /*18060*/  IMAD.MOV.U32 R13, RZ, RZ, R4 ;  /* 0x000000ffff0d7224 */ /* 0x000fe400078e0004 */
[----:B------:R-:W-:-:S07]  /*18070*/  IMAD.MOV.U32 R6, RZ, RZ, R14 ;  /* 0x000000ffff067224 */ /* 0x000fce00078e000e */
[----:B------:R-:W-:Y:S05]  /*18080*/  WARPSYNC.COLLECTIVE R15, `(.L_x_1378) ;  /* 0x000000000f087348 */ /* 0x000fea0003c00000 */
[----:B------:R0:W1:Y:S02]  /*18090*/  SHFL.IDX P6, R14, R13, R12, R11 ;  /* 0x0000000c0d0e7389 */ /* 0x00006400000c000b */
[----:B01----:R-:W-:Y:S01]  /*180a0*/  ENDCOLLECTIVE ;  /* 0x000000000000791b */ /* 0x003fe20003800000 */
.L_x_1378:
[----:B------:R-:W-:Y:S01]  /*180b0*/  ULDC.64 UR4, c[0x0][0x208] ;  /* 0x0000820000047ab9 */ /* 0x000fe20000000a00 */
[----:B------:R-:W-:Y:S02]  /*180c0*/  IMAD.MOV.U32 R13, RZ, RZ, R3 ;  /* 0x000000ffff0d7224 */ /* 0x000fe400078e0003 */
[----:B------:R-:W-:Y:S02]  /*180d0*/  IMAD.MOV.U32 R12, RZ, RZ, 0x1 ;  /* 0x00000001ff0c7424 */ /* 0x000fe400078e00ff */
[----:B------:R-:W-:-:S05]  /*180e0*/  IMAD.MOV.U32 R7, RZ, RZ, R14 ;  /* 0x000000ffff077224 */ /* 0x000fca00078e000e */
[----:B------:R-:W-:-:S05]  /*180f0*/  @!P3 LEA R7, P5, R8, R7, 0x1 ;  /* 0x000000070807b211 */ /* 0x000fca00078a08ff */
        /* <DEDUP_REMOVED lines=10> */
[----:B------:R-:W-:-:S13]  /*181a0*/  ISETP.GE.AND P3, PT, R5, R2, PT ;  /* 0x000000020500720c */ /* 0x000fda0003f66270 */
[----:B0-----:R-:W-:Y:S05]  /*181b0*/  WARPSYNC.COLLECTIVE R15, `(.L_x_1379) ;  /* 0x000000000f087348 */ /* 0x001fea0003c00000 */
[----:B------:R1:W2:Y:S02]  /*181c0*/  SHFL.IDX P6, R14, R13, R12, R11 ;  /* 0x0000000c0d0e7389 */ /* 0x0002a400000c000b */
[----:B012---:R-:W-:Y:S01]  /*181d0*/  ENDCOLLECTIVE ;  /* 0x000000000000791b */ /* 0x007fe20003800000 */
.L_x_1379:
[----:B------:R-:W-:Y:S02]  /*181e0*/  IMAD.MOV.U32 R13, RZ, RZ, R4 ;  /* 0x000000ffff0d7224 */ /* 0x000fe400078e0004 */
[----:B------:R-:W-:-:S07]  /*181f0*/  IMAD.MOV.U32 R9, RZ, RZ, R14 ;  /* 0x000000ffff097224 */ /* 0x000fce00078e000e */
[----:B------:R-:W-:Y:S05]  /*18200*/  WARPSYNC.COLLECTIVE R15, `(.L_x_1380) ;  /* 0x000000000f087348 */ /* 0x000fea0003c00000 */
[----:B------:R0:W1:Y:S02]  /*18210*/  SHFL.IDX P6, R14, R13, R12, R11 ;  /* 0x0000000c0d0e7389 */ /* 0x00006400000c000b */
[----:B01----:R-:W-:Y:S01]  /*18220*/  ENDCOLLECTIVE ;  /* 0x000000000000791b */ /* 0x003fe20003800000 */
.L_x_1380:
[----:B------:R-:W-:Y:S01]  /*18230*/  ULDC.64 UR4, c[0x0][0x208] ;  /* 0x0000820000047ab9 */ /* 0x000fe20000000a00 */
[----:B------:R-:W-:Y:S02]  /*18240*/  IMAD.MOV.U32 R13, RZ, RZ, R3 ;  /* 0x000000ffff0d7224 */ /* 0x000fe400078e0003 */
[----:B------:R-:W-:Y:S02]  /*18250*/  IMAD.MOV.U32 R12, RZ, RZ, 0x2 ;  /* 0x00000002ff0c7424 */ /* 0x000fe400078e00ff */
[----:B------:R-:W-:-:S05]  /*18260*/  IMAD.MOV.U32 R5, RZ, RZ, R14 ;  /* 0x000000ffff057224 */ /* 0x000fca00078e000e */
[----:B------:R-:W-:-:S05]  /*18270*/  @!P3 LEA R8, P5, R8, R5, 0x1 ;  /* 0x000000050808b211 */ /* 0x000fca00078a08ff */
[----:B------:R-:W-:Y:S02]  /*18280*/  @!P3 IMAD.X R5, RZ, RZ, R9, P5 ;  /* 0x000000ffff05b224 */ /* 0x000fe400028e0609 */
[----:B------:R-:W-:Y:S01]  /*18290*/  @!P3 IMAD.MOV.U32 R6, RZ, RZ, R8 ;  /* 0x000000ffff06b224 */ /* 0x000fe200078e0008 */
[----:B------:R-:W0:Y:S01]  /*182a0*/  S2R R9, SR_TID.X ;  /* 0x0000000000097919 */ /* 0x000e220000002100 */
[----:B------:R-:W-:Y:S02]  /*182b0*/  @!P3 IMAD.MOV.U32 R7, RZ, RZ, R5 ;  /* 0x000000ffff07b224 */ /* 0x000fe400078e0005 */
[----:B------:R-:W-:-:S03]  /*182c0*/  VIADD R5, R0, 0x20 ;  /* 0x0000002000057836 */ /* 0x000fc60000000000 */
[----:B------:R-:W-:Y:S01]  /*182d0*/  @!PT LDS RZ, [RZ] ;  /* 0x00000000fffff984 */ /* 0x000fe20000000800 */
[----:B------:R-:W-:Y:S01]  /*182e0*/  @!PT LDS RZ, [RZ] ;  /* 0x00000000fffff984 */ /* 0x000fe20000000800 */
[----:B------:R-:W-:Y:S01]  /*182f0*/  @!PT LDS RZ, [RZ] ;  /* 0x00000000fffff984 */ /* 0x000fe20000000800 */
[----:B------:R1:W-:Y:S04]  /*18300*/  @!P3 LDGSTS.E.BYPASS.LTC128B.128 [R10+0xcc00], desc[UR4][R6.64], !P2 ;  /* 0x0cc00000060abfae */ /* 0x0003e8000d101d44 */
[----:B------:R1:W-:Y:S04]  /*18310*/  @!P3 LDGSTS.E.BYPASS.LTC128B.128 [R10+0x10c00], desc[UR4][R6.64+0x80], !P1 ;  /* 0x10c00080060abfae */ /* 0x0003e8000c901d44 */
[----:B------:R1:W-:Y:S01]  /*18320*/  @!P3 LDGSTS.E.BYPASS.LTC128B.128 [R10+0x14c00], desc[UR4][R6.64+0x100], !P0 ;  /* 0x14c00100060abfae */ /* 0x0003e2000c101d44 */
[----:B------:R-:W-:-:S13]  /*18330*/  ISETP.GE.AND P3, PT, R5, R2, PT ;  /* 0x000000020500720c */ /* 0x000fda0003f66270 */
[----:B01----:R-:W-:Y:S05]  /*18340*/  WARPSYNC.COLLECTIVE R15, `(.L_x_1381) ;  /* 0x000000000f087348 */ /* 0x003fea0003c00000 */
[----:B------:R2:W3:Y:S02]  /*18350*/  SHFL.IDX P6, R14, R13, R12, R11 ;  /* 0x0000000c0d0e7389 */ /* 0x0004e400000c000b */
[----:B0123--:R-:W-:Y:S01]  /*18360*/  ENDCOLLECTIVE ;  /* 0x000000000000791b */ /* 0x00ffe20003800000 */
.L_x_1381:
[----:B------:R-:W-:Y:S02]  /*18370*/  IMAD.MOV.U32 R13, RZ, RZ, R4 ;  /* 0x000000ffff0d7224 */ /* 0x000fe400078e0004 */
[----:B------:R-:W-:-:S05]  /*18380*/  IMAD.SHL.U32 R9, R9, 0x8, RZ ;  /* 0x0000000809097824 */ /* 0x000fca00078e00ff */
[----:B------:R-:W-:Y:S01]  /*18390*/  LOP3.LUT R9, R9, 0x38, RZ, 0xc0, !PT ;  /* 0x0000003809097812 */ /* 0x000fe200078ec0ff */
[----:B------:R-:W-:-:S07]  /*183a0*/  IMAD.MOV.U32 R8, RZ, RZ, R14 ;  /* 0x000000ffff087224 */ /* 0x000fce00078e000e */
[----:B------:R-:W-:Y:S05]  /*183b0*/  WARPSYNC.COLLECTIVE R15, `(.L_x_1382) ;  /* 0x000000000f087348 */ /* 0x000fea0003c00000 */
[----:B------:R0:W1:Y:S02]  /*183c0*/  SHFL.IDX P6, R14, R13, R12, R11 ;  /* 0x0000000c0d0e7389 */ /* 0x00006400000c000b */
[----:B01----:R-:W-:Y:S01]  /*183d0*/  ENDCOLLECTIVE ;  /* 0x000000000000791b */ /* 0x003fe20003800000 */
.L_x_1382:
[----:B------:R-:W-:Y:S01]  /*183e0*/  ULDC.64 UR4, c[0x0][0x208] ;  /* 0x0000820000047ab9 */ /* 0x000fe20000000a00 */
[----:B------:R-:W-:Y:S02]  /*183f0*/  IMAD.MOV.U32 R13, RZ, RZ, R3 ;  /* 0x000000ffff0d7224 */ /* 0x000fe400078e0003 */
[----:B------:R-:W-:Y:S02]  /*18400*/  IMAD.MOV.U32 R12, RZ, RZ, 0x3 ;  /* 0x00000003ff0c7424 */ /* 0x000fe400078e00ff */
[----:B------:R-:W-:-:S05]  /*18410*/  IMAD.MOV.U32 R5, RZ, RZ, R14 ;  /* 0x000000ffff057224 */ /* 0x000fca00078e000e */
[----:B------:R-:W-:-:S05]  /*18420*/  @!P3 LEA R5, P4, R9, R5, 0x1 ;  /* 0x000000050905b211 */ /* 0x000fca00078808ff */
[----:B------:R-:W-:-:S04]  /*18430*/  @!P3 IMAD.X R6, RZ, RZ, R8, P4 ;  /* 0x000000ffff06b224 */ /* 0x000fc800020e0608 */
[----:B------:R-:W-:Y:S02]  /*18440*/  @!P3 IMAD.MOV.U32 R7, RZ, RZ, R6 ;  /* 0x000000ffff07b224 */ /* 0x000fe400078e0006 */
        /* <DEDUP_REMOVED lines=12> */
.L_x_1383:
[----:B------:R-:W-:Y:S02]  /*18510*/  IMAD.MOV.U32 R13, RZ, RZ, R4 ;  /* 0x000000ffff0d7224 */ /* 0x000fe400078e0004 */
[----:B------:R-:W-:-:S07]  /*18520*/  IMAD.MOV.U32 R6, RZ, RZ, R14 ;  /* 0x000000ffff067224 */ /* 0x000fce00078e000e */
[----:B------:R-:W-:Y:S05]  /*18530*/  WARPSYNC.COLLECTIVE R15, `(.L_x_1384) ;  /* 0x000000000f087348 */ /* 0x000fea0003c00000 */
[----:B------:R0:W1:Y:S02]  /*18540*/  SHFL.IDX P6, R14, R13, R12, R11 ;  /* 0x0000000c0d0e7389 */ /* 0x00006400000c000b */
[----:B01----:R-:W-:Y:S01]  /*18550*/  ENDCOLLECTIVE ;  /* 0x000000000000791b */ /* 0x003fe20003800000 */
.L_x_1384:
        /* <DEDUP_REMOVED lines=19> */
.L_x_1385:
[----:B------:R-:W-:Y:S02]  /*18690*/  IMAD.MOV.U32 R13, RZ, RZ, R4 ;  /* 0x000000ffff0d7224 */ /* 0x000fe400078e0004 */
[----:B------:R-:W-:-:S07]  /*186a0*/  IMAD.MOV.U32 R6, RZ, RZ, R14 ;  /* 0x000000ffff067224 */ /* 0x000fce00078e000e */
[----:B------:R-:W-:Y:S05]  /*186b0*/  WARPSYNC.COLLECTIVE R15, `(.L_x_1386) ;  /* 0x000000000f087348 */ /* 0x000fea0003c00000 */
[----:B------:R0:W1:Y:S02]  /*186c0*/  SHFL.IDX P6, R14, R13, R12, R11 ;  /* 0x0000000c0d0e7389 */ /* 0x00006400000c000b */
[----:B01----:R-:W-:Y:S01]  /*186d0*/  ENDCOLLECTIVE ;  /* 0x000000000000791b */ /* 0x003fe20003800000 */
.L_x_1386:
        /* <DEDUP_REMOVED lines=19> */
.L_x_1387:
[----:B------:R-:W-:Y:S02]  /*18810*/  IMAD.MOV.U32 R13, RZ, RZ, R4 ;  /* 0x000000ffff0d7224 */ /* 0x000fe400078e0004 */
[----:B------:R-:W-:-:S07]  /*18820*/  IMAD.MOV.U32 R6, RZ, RZ, R14 ;  /* 0x000000ffff067224 */ /* 0x000fce00078e000e */
[----:B------:R-:W-:Y:S05]  /*18830*/  WARPSYNC.COLLECTIVE R15, `(.L_x_1388) ;  /* 0x000000000f087348 */ /* 0x000fea0003c00000 */
[----:B------:R0:W1:Y:S02]  /*18840*/  SHFL.IDX P6, R14, R13, R12, R11 ;  /* 0x0000000c0d0e7389 */ /* 0x00006400000c000b */
[----:B01----:R-:W-:Y:S01]  /*18850*/  ENDCOLLECTIVE ;  /* 0x000000000000791b */ /* 0x003fe20003800000 */
.L_x_1388:
[----:B------:R-:W-:Y:S01]  /*18860*/  ULDC.64 UR4, c[0x0][0x208] ;  /* 0x0000820000047ab9 */ /* 0x000fe20000000a00 */
[----:B------:R-:W-:Y:S02]  /*18870*/  IMAD.MOV.U32 R13, RZ, RZ, R3 ;  /* 0x000000ffff0d7224 */ /* 0x000fe400078e0003 */
[----:B------:R-:W-:Y:S02]  /*18880*/  IMAD.MOV.U32 R12, RZ, RZ, 0x6 ;  /* 0x00000006ff0c7424 */ /* 0x000fe400078e00ff */
[----:B------:R-:W-:-:S05]  /*18890*/  IMAD.MOV.U32 R5, RZ, RZ, R14 ;  /* 0x000000ffff057224 */ /* 0x000fca00078e000e */
[----:B------:R-:W-:-:S05]  /*188a0*/  @!P3 LEA R5, P4, R9, R5, 0x1 ;  /* 0x000000050905b211 */ /* 0x000fca00078808ff */
[----:B------:R-:W-:-:S04]  /*188b0*/  @!P3 IMAD.X R6, RZ, RZ, R6, P4 ;  /* 0x000000ffff06b224 */ /* 0x000fc800020e0606 */
[----:B------:R-:W-:Y:S02]  /*188c0*/  @!P3 IMAD.MOV.U32 R7, RZ, RZ, R6 ;  /* 0x000000ffff07b224 */ /* 0x000fe400078e0006 */
[----:B------:R-:W-:-:S05]  /*188d0*/  @!P3 IMAD.MOV.U32 R6, RZ, RZ, R5 ;  /* 0x000000ffff06b224 */ /* 0x000fca00078e0005 */
[----:B------:R-:W-:Y:S01]  /*188e0*/  @!PT LDS RZ, [RZ] ;  /* 0x00000000fffff984 */ /* 0x000fe20000000800 */
[----:B------:R-:W-:Y:S01]  /*188f0*/  @!PT LDS RZ, [RZ] ;  /* 0x00000000fffff984 */ /* 0x000fe20000000800 */
[----:B------:R-:W-:Y:S01]  /*18900*/  @!PT LDS RZ, [RZ] ;  /* 0x00000000fffff984 */ /* 0x000fe20000000800 */
[----:B------:R0:W-:Y:S04]  /*18910*/  @!P3 LDGSTS.E.BYPASS.LTC128B.128 [R10+0xec00], desc[UR4][R6.64], !P2 ;  /* 0x0ec00000060abfae */ /* 0x0001e8000d101d44 */
[----:B------:R0:W-:Y:S04]  /*18920*/  @!P3 LDGSTS.E.BYPASS.LTC128B.128 [R10+0x12c00], desc[UR4][R6.64+0x80], !P1 ;  /* 0x12c00080060abfae */ /* 0x0001e8000c901d44 */
[----:B------:R0:W-:Y:S02]  /*18930*/  @!P3 LDGSTS.E.BYPASS.LTC128B.128 [R10+0x16c00], desc[UR4][R6.64+0x100], !P0 ;  /* 0x16c00100060abfae */ /* 0x0001e4000c101d44 */
[----:B0-----:R-:W-:Y:S05]  /*18940*/  WARPSYNC.COLLECTIVE R15, `(.L_x_1389) ;  /* 0x000000000f087348 */ /* 0x001fea0003c00000 */
[----:B------:R1:W2:Y:S02]  /*18950*/  SHFL.IDX P6, R14, R13, R12, R11 ;  /* 0x0000000c0d0e7389 */ /* 0x0002a400000c000b */
[----:B012---:R-:W-:Y:S01]  /*18960*/  ENDCOLLECTIVE ;  /* 0x000000000000791b */ /* 0x007fe20003800000 */
.L_x_1389:
[----:B------:R-:W-:-:S05]  /*18970*/  VIADD R7, R0, 0x60 ;  /* 0x0000006000077836 */ /* 0x000fca0000000000 */
[----:B------:R-:W-:Y:S01]  /*18980*/  ISETP.GE.AND P4, PT, R7, R2, PT ;  /* 0x000000020700720c */ /* 0x000fe20003f86270 */
[----:B------:R-:W-:Y:S02]  /*18990*/  IMAD.MOV.U32 R13, RZ, RZ, R4 ;  /* 0x000000ffff0d7224 */ /* 0x000fe400078e0004 */
[----:B------:R-:W-:-:S10]  /*189a0*/  IMAD.MOV.U32 R6, RZ, RZ, R14 ;  /* 0x000000ffff067224 */ /* 0x000fd400078e000e */
[----:B------:R-:W-:Y:S05]  /*189b0*/  WARPSYNC.COLLECTIVE R15, `(.L_x_1390) ;  /* 0x000000000f087348 */ /* 0x000fea0003c00000 */
[----:B------:R0:W1:Y:S02]  /*189c0*/  SHFL.IDX P6, R14, R13, R12, R11 ;  /* 0x0000000c0d0e7389 */ /* 0x00006400000c000b */
[----:B01----:R-:W-:Y:S01]  /*189d0*/  ENDCOLLECTIVE ;  /* 0x000000000000791b */ /* 0x003fe20003800000 */
.L_x_1390:
        /* <DEDUP_REMOVED lines=17> */
.L_x_1391:
[----:B------:R-:W-:Y:S02]  /*18af0*/  IMAD.MOV.U32 R13, RZ, RZ, R4 ;  /* 0x000000ffff0d7224 */ /* 0x000fe400078e0004 */
[----:B------:R-:W-:-:S07]  /*18b00*/  IMAD.MOV.U32 R5, RZ, RZ, R14 ;  /* 0x000000ffff057224 */ /* 0x000fce00078e000e */
[----:B------:R-:W-:Y:S05]  /*18b10*/  WARPSYNC.COLLECTIVE R15, `(.L_x_1392) ;  /* 0x000000000f087348 */ /* 0x000fea0003c00000 */
[----:B------:R0:W1:Y:S02]  /*18b20*/  SHFL.IDX P6, R14, R13, R12, R11 ;  /* 0x0000000c0d0e7389 */ /* 0x00006400000c000b */
[----:B01----:R-:W-:Y:S01]  /*18b30*/  ENDCOLLECTIVE ;  /* 0x000000000000791b */ /* 0x003fe20003800000 */
.L_x_1392:
[----:B------:R-:W-:Y:S01]  /*18b40*/  IMAD.MOV.U32 R3, RZ, RZ, R14 ;  /* 0x000000ffff037224 */ /* 0x000fe200078e000e */
[----:B------:R-:W-:Y:S06]  /*18b50*/  BRA `(.L_x_1393) ;  /* 0xffffffac00d87947 */ /* 0x000fec000383ffff */
.L_x_1279:
[----:B0-----:R0:W3:Y:S02]  /*18b60*/  SYNCS.PHASECHK.TRANS64.TRYWAIT P0, [R18+URZ+0x2a820], R0 ;  /* 0x02a82000120075a7 */ /* 0x0010e4000800017f */
[----:B---3--:R-:W-:Y:S05]  /*18b70*/  @!P0 NANOSLEEP.SYNCS 0x989680 ;  /* 0x009896800000895d */ /* 0x008fea0003900000 */
[----:B------:R-:W3:Y:S02]  /*18b80*/  @!P0 SYNCS.PHASECHK.TRANS64 P0, [R18+URZ+0x2a820], R0 ;  /* 0x02a82000120085a7 */ /* 0x000ee4000800007f */
[----:B---3--:R-:W-:Y:S05]  /*18b90*/  @!P0 BRA `(.L_x_1279) ;  /* 0xfffffffc00f08947 */ /* 0x008fea000383ffff */
[----:B------:R-:W-:Y:S05]  /*18ba0*/  BRA `(.L_x_1394) ;  /* 0xffffffb0005c7947 */ /* 0x000fea000383ffff */
.L_x_1288:
[----:B-1----:R1:W2:Y:S02]  /*18bb0*/  SYNCS.PHASECHK.TRANS64.TRYWAIT P0, [R3+URZ+0x2a840], R2 ;  /* 0x02a84002030075a7 */ /* 0x0022a4000800017f */
[----:B--2---:R-:W-:Y:S05]  /*18bc0*/  @!P0 NANOSLEEP.SYNCS 0x989680 ;  /* 0x009896800000895d */ /* 0x004fea0003900000 */
[----:B------:R-:W2:Y:S02]  /*18bd0*/  @!P0 SYNCS.PHASECHK.TRANS64 P0, [R3+URZ+0x2a840], R2 ;  /* 0x02a84002030085a7 */ /* 0x000ea4000800007f */
[----:B--2---:R-:W-:Y:S05]  /*18be0*/  @!P0 BRA `(.L_x_1288) ;  /* 0xfffffffc00f08947 */ /* 0x004fea000383ffff */
[----:B------:R-:W-:Y:S05]  /*18bf0*/  BRA `(.L_x_1395) ;  /* 0xffffffb400547947 */ /* 0x000fea000383ffff */
.L_x_1295:
[----:B0-----:R0:W1:Y:S02]  /*18c00*/  SYNCS.PHASECHK.TRANS64.TRYWAIT P0, [R3+URZ+0x60], R2 ;  /* 0x00006002030075a7 */ /* 0x001064000800017f */
[----:B-1----:R-:W-:Y:S05]  /*18c10*/  @!P0 NANOSLEEP.SYNCS 0x989680 ;  /* 0x009896800000895d */ /* 0x002fea0003900000 */
[----:B------:R-:W1:Y:S02]  /*18c20*/  @!P0 SYNCS.PHASECHK.TRANS64 P0, [R3+URZ+0x60], R2 ;  /* 0x00006002030085a7 */ /* 0x000e64000800007f */
[----:B-1----:R-:W-:Y:S05]  /*18c30*/  @!P0 BRA `(.L_x_1295) ;  /* 0xfffffffc00f08947 */ /* 0x002fea000383ffff */
[----:B------:R-:W-:Y:S05]  /*18c40*/  BRA `(.L_x_1396) ;  /* 0xffffffb800647947 */ /* 0x000fea000383ffff */
.L_x_1304:
[----:B-1----:R1:W2:Y:S02]  /*18c50*/  SYNCS.PHASECHK.TRANS64.TRYWAIT P0, [R3+URZ+0x2a840], R2 ;  /* 0x02a84002030075a7 */ /* 0x0022a4000800017f */
[----:B--2---:R-:W-:Y:S05]  /*18c60*/  @!P0 NANOSLEEP.SYNCS 0x989680 ;  /* 0x009896800000895d */ /* 0x004fea0003900000 */
[----:B------:R-:W2:Y:S02]  /*18c70*/  @!P0 SYNCS.PHASECHK.TRANS64 P0, [R3+URZ+0x2a840], R2 ;  /* 0x02a84002030085a7 */ /* 0x000ea4000800007f */
[----:B--2---:R-:W-:Y:S05]  /*18c80*/  @!P0 BRA `(.L_x_1304) ;  /* 0xfffffffc00f08947 */ /* 0x004fea000383ffff */
[----:B------:R-:W-:Y:S05]  /*18c90*/  BRA `(.L_x_1397) ;  /* 0xffffffbc00f47947 */ /* 0x000fea000383ffff */
.L_x_1311:
[----:B0-----:R0:W1:Y:S02]  /*18ca0*/  SYNCS.PHASECHK.TRANS64.TRYWAIT P0, [R2+URZ+0x60], R3 ;  /* 0x00006003020075a7 */ /* 0x001064000800017f */
[----:B-1----:R-:W-:Y:S05]  /*18cb0*/  @!P0 NANOSLEEP.SYNCS 0x989680 ;  /* 0x009896800000895d */ /* 0x002fea0003900000 */
[----:B------:R-:W1:Y:S02]  /*18cc0*/  @!P0 SYNCS.PHASECHK.TRANS64 P0, [R2+URZ+0x60], R3 ;  /* 0x00006003020085a7 */ /* 0x000e64000800007f */
[----:B-1----:R-:W-:Y:S05]  /*18cd0*/  @!P0 BRA `(.L_x_1311) ;  /* 0xfffffffc00f08947 */ /* 0x002fea000383ffff */
[----:B------:R-:W-:Y:S05]  /*18ce0*/  BRA `(.L_x_1398) ;  /* 0xffffffc400047947 */ /* 0x000fea000383ffff */
.L_x_1320:
[----:B--2---:R2:W3:Y:S02]  /*18cf0*/  SYNCS.PHASECHK.TRANS64.TRYWAIT P0, [R2+URZ+0x2a840], R3 ;  /* 0x02a84003020075a7 */ /* 0x0044e4000800017f */
[----:B---3--:R-:W-:Y:S05]  /*18d00*/  @!P0 NANOSLEEP.SYNCS 0x989680 ;  /* 0x009896800000895d */ /* 0x008fea0003900000 */
[----:B------:R-:W3:Y:S02]  /*18d10*/  @!P0 SYNCS.PHASECHK.TRANS64 P0, [R2+URZ+0x2a840], R3 ;  /* 0x02a84003020085a7 */ /* 0x000ee4000800007f */
[----:B---3--:R-:W-:Y:S05]  /*18d20*/  @!P0 BRA `(.L_x_1320) ;  /* 0xfffffffc00f08947 */ /* 0x008fea000383ffff */
[----:B------:R-:W-:Y:S05]  /*18d30*/  BRA `(.L_x_1399) ;  /* 0xffffffc800687947 */ /* 0x000fea000383ffff */
.L_x_1327:
[----:B0-----:R0:W1:Y:S02]  /*18d40*/  SYNCS.PHASECHK.TRANS64.TRYWAIT P0, [R2+URZ+0x60], R5 ;  /* 0x00006005020075a7 */ /* 0x001064000800017f */
[----:B-1----:R-:W-:Y:S05]  /*18d50*/  @!P0 NANOSLEEP.SYNCS 0x989680 ;  /* 0x009896800000895d */ /* 0x002fea0003900000 */
[----:B------:R-:W1:Y:S02]  /*18d60*/  @!P0 SYNCS.PHASECHK.TRANS64 P0, [R2+URZ+0x60], R5 ;  /* 0x00006005020085a7 */ /* 0x000e64000800007f */
[----:B-1----:R-:W-:Y:S05]  /*18d70*/  @!P0 BRA `(.L_x_1327) ;  /* 0xfffffffc00f08947 */ /* 0x002fea000383ffff */
[----:B------:R-:W-:Y:S05]  /*18d80*/  BRA `(.L_x_1400) ;  /* 0xffffffcc00787947 */ /* 0x000fea000383ffff */
.L_x_1338:
[----:B--2---:R2:W3:Y:S02]  /*18d90*/  SYNCS.PHASECHK.TRANS64.TRYWAIT P0, [R0+URZ+0x2a860], R2 ;  /* 0x02a86002000075a7 */ /* 0x0044e4000800017f */
[----:B---3--:R-:W-:Y:S05]  /*18da0*/  @!P0 NANOSLEEP.SYNCS 0x989680 ;  /* 0x009896800000895d */ /* 0x008fea0003900000 */
[----:B------:R-:W3:Y:S02]  /*18db0*/  @!P0 SYNCS.PHASECHK.TRANS64 P0, [R0+URZ+0x2a860], R2 ;  /* 0x02a86002000085a7 */ /* 0x000ee4000800007f */
[----:B---3--:R-:W-:Y:S05]  /*18dc0*/  @!P0 BRA `(.L_x_1338) ;  /* 0xfffffffc00f08947 */ /* 0x008fea000383ffff */
[----:B------:R-:W-:Y:S05]  /*18dd0*/  BRA `(.L_x_1401) ;  /* 0xffffffd000c87947 */ /* 0x000fea000383ffff */
.L_x_1345:
[----:B------:R-:W3:Y:S01]  /*18de0*/  LDL R3, [R1] ;  /* 0x0000000001037983 */ /* 0x000ee20000100800 */
[----:B------:R-:W-:Y:S01]  /*18df0*/  BSSY B0, `(.L_x_1402) ;  /* 0x0000008000007945 */ /* 0x000fe20003800000 */
[----:B0-----:R-:W-:Y:S02]  /*18e00*/  IMAD.MOV.U32 R12, RZ, RZ, RZ ;  /* 0x000000ffff0c7224 */ /* 0x001fe400078e00ff */
[----:B------:R-:W-:Y:S02]  /*18e10*/  IMAD.MOV.U32 R11, RZ, RZ, 0x1f ;  /* 0x0000001fff0b7424 */ /* 0x000fe400078e00ff */
[----:B------:R-:W-:Y:S02]  /*18e20*/  IMAD.MOV.U32 R15, RZ, RZ, -0x1 ;  /* 0xffffffffff0f7424 */ /* 0x000fe400078e00ff */
[----:B---3--:R-:W-:-:S07]  /*18e30*/  IMAD.MOV.U32 R13, RZ, RZ, R3 ;  /* 0x000000ffff0d7224 */ /* 0x008fce00078e0003 */
[----:B-12---:R-:W-:Y:S05]  /*18e40*/  WARPSYNC.COLLECTIVE R15, `(.L_x_1403) ;  /* 0x000000000f087348 */ /* 0x006fea0003c00000 */
[----:B------:R0:W3:Y:S02]  /*18e50*/  SHFL.IDX P6, R14, R13, R12, R11 ;  /* 0x0000000c0d0e7389 */ /* 0x0000e400000c000b */
[----:B0123--:R-:W-:Y:S01]  /*18e60*/  ENDCOLLECTIVE ;  /* 0x000000000000791b */ /* 0x00ffe20003800000 */
.L_x_1403:
[----:B------:R-:W-:Y:S05]  /*18e70*/  BSYNC B0 ;  /* 0x0000000000007941 */ /* 0x000fea0003800000 */
.L_x_1402:
        /* <DEDUP_REMOVED lines=9> */
.L_x_1404:
[----:B------:R-:W-:Y:S01]  /*18f10*/  ULDC UR4, c[0x0][0xc3c] ;  /* 0x00030f0000047ab9 */ /* 0x000fe20000000800 */
[----:B------:R-:W-:Y:S01]  /*18f20*/  ULDC.64 UR6, c[0x0][0x208] ;  /* 0x0000820000067ab9 */ /* 0x000fe20000000a00 */
        /* <DEDUP_REMOVED lines=24> */
.L_x_1405:
        /* <DEDUP_REMOVED lines=8> */
.L_x_1406:
        /* <DEDUP_REMOVED lines=8> */
.L_x_1407:
        /* <DEDUP_REMOVED lines=8> */
.L_x_1408:
        /* <DEDUP_REMOVED lines=8> */
.L_x_1409:
        /* <DEDUP_REMOVED lines=9> */
.L_x_1410:
[----:B------:R-:W-:Y:S01]  /*19340*/  IMAD.MOV.U32 R10, RZ, RZ, R14 ;  /* 0x000000ffff0a7224 */ /* 0x000fe200078e000e */
[----:B------:R-:W-:Y:S06]  /*19350*/  BRA `(.L_x_1411) ;  /* 0xffffffd4003c7947 */ /* 0x000fec000383ffff */
.L_x_1348:
[----:B------:R-:W-:Y:S01]  /*19360*/  BSSY B0, `(.L_x_1412) ;  /* 0x0000008000007945 */ /* 0x000fe20003800000 */
[----:B------:R-:W-:Y:S02]  /*19370*/  IMAD.MOV.U32 R13, RZ, RZ, R2 ;  /* 0x000000ffff0d7224 */ /* 0x000fe400078e0002 */
[----:B------:R-:W-:Y:S02]  /*19380*/  IMAD.MOV.U32 R12, RZ, RZ, 0x1 ;  /* 0x00000001ff0c7424 */ /* 0x000fe400078e00ff */
[----:B------:R-:W-:Y:S02]  /*19390*/  IMAD.MOV.U32 R11, RZ, RZ, RZ ;  /* 0x000000ffff0b7224 */ /* 0x000fe400078e00ff */
[----:B------:R-:W-:-:S07]  /*193a0*/  IMAD.MOV.U32 R15, RZ, RZ, -0x1 ;  /* 0xffffffffff0f7424 */ /* 0x000fce00078e00ff */
[----:B------:R-:W-:Y:S05]  /*193b0*/  WARPSYNC.COLLECTIVE R15, `(.L_x_1413) ;  /* 0x000000000f087348 */ /* 0x000fea0003c00000 */
[----:B------:R0:W1:Y:S02]  /*193c0*/  SHFL.UP P6, R14, R13, R12, R11 ;  /* 0x0400000c0d0e7389 */ /* 0x00006400000c000b */
[----:B01----:R-:W-:Y:S01]  /*193d0*/  ENDCOLLECTIVE ;  /* 0x000000000000791b */ /* 0x003fe20003800000 */
.L_x_1413:
[----:B------:R-:W-:Y:S05]  /*193e0*/  BSYNC B0 ;  /* 0x0000000000007941 */ /* 0x000fea0003800000 */
.L_x_1412:
        /* <DEDUP_REMOVED lines=10> */
.L_x_1414:
        /* <DEDUP_REMOVED lines=8> */
.L_x_1415:
        /* <DEDUP_REMOVED lines=8> */
.L_x_1416:
        /* <DEDUP_REMOVED lines=8> */
.L_x_1417:
        /* <DEDUP_REMOVED lines=9> */
.L_x_1418:
[----:B------:R-:W-:Y:S01]  /*196a0*/  IMAD.MOV.U32 R10, RZ, RZ, R14 ;  /* 0x000000ffff0a7224 */ /* 0x000fe200078e000e */
[----:B------:R-:W-:Y:S06]  /*196b0*/  BRA `(.L_x_1419) ;  /* 0xffffffd400147947 */ /* 0x000fec000383ffff */
.L_x_1350:
[----:B------:R-:W-:Y:S01]  /*196c0*/  BSSY B0, `(.L_x_1420) ;  /* 0x0000006000007945 */ /* 0x000fe20003800000 */
[----:B------:R-:W-:Y:S01]  /*196d0*/  PLOP3.LUT P6, PT, P6, PT, PT, 0x8, 0x0 ;  /* 0x000000000000781c */ /* 0x000fe200037ce170 */
[----:B------:R-:W-:-:S12]  /*196e0*/  IMAD.MOV.U32 R15, RZ, RZ, -0x1 ;  /* 0xffffffffff0f7424 */ /* 0x000fd800078e00ff */
[----:B0-----:R-:W-:Y:S05]  /*196f0*/  WARPSYNC.COLLECTIVE R15, `(.L_x_1421) ;  /* 0x000000000f087348 */ /* 0x001fea0003c00000 */
[----:B------:R-:W-:Y:S01]  /*19700*/  VOTE.ANY R14, PT, P6 ;  /* 0x00000000000e7806 */ /* 0x000fe200030e0100 */
[----:B0-----:R-:W-:Y:S06]  /*19710*/  ENDCOLLECTIVE ;  /* 0x000000000000791b */ /* 0x001fec0003800000 */
.L_x_1421:
[----:B------:R-:W-:Y:S05]  /*19720*/  BSYNC B0 ;  /* 0x0000000000007941 */ /* 0x000fea0003800000 */
.L_x_1420:
[----:B------:R0:W5:Y:S01]  /*19730*/  LDL.LU R16, [R1+0xc] ;  /* 0x00000c0001107983 */ /* 0x0001620000300800 */
[----:B------:R-:W-:Y:S02]  /*19740*/  IMAD.MOV.U32 R3, RZ, RZ, R14 ;  /* 0x000000ffff037224 */ /* 0x000fe400078e000e */
[----:B------:R-:W-:Y:S02]  /*19750*/  IMAD.MOV.U32 R13, RZ, RZ, R5 ;  /* 0x000000ffff0d7224 */ /* 0x000fe400078e0005 */
[----:B------:R-:W1:Y:S01]  /*19760*/  POPC R9, R3 ;  /* 0x0000000300097309 */ /* 0x000e620000000000 */
[----:B------:R-:W-:Y:S02]  /*19770*/  IMAD.MOV.U32 R11, RZ, RZ, 0x1f ;  /* 0x0000001fff0b7424 */ /* 0x000fe400078e00ff */
[----:B------:R-:W-:Y:S02]  /*19780*/  IMAD.MOV.U32 R15, RZ, RZ, -0x1 ;  /* 0xffffffffff0f7424 */ /* 0x000fe400078e00ff */
[----:B01----:R-:W-:-:S07]  /*19790*/  IMAD.MOV.U32 R12, RZ, RZ, R9 ;  /* 0x000000ffff0c7224 */ /* 0x003fce00078e0009 */
[----:B-----5:R-:W-:Y:S05]  /*197a0*/  WARPSYNC.COLLECTIVE R15, `(.L_x_1422) ;  /* 0x000000000f087348 */ /* 0x020fea0003c00000 */
[----:B------:R0:W1:Y:S02]  /*197b0*/  SHFL.IDX P6, R14, R13, R12, R11 ;  /* 0x0000000c0d0e7389 */ /* 0x00006400000c000b */
[----:B01---5:R-:W-:Y:S01]  /*197c0*/  ENDCOLLECTIVE ;  /* 0x000000000000791b */ /* 0x023fe20003800000 */
.L_x_1422:
[----:B------:R-:W-:Y:S02]  /*197d0*/  IMAD.MOV.U32 R13, RZ, RZ, R7 ;  /* 0x000000ffff0d7224 */ /* 0x000fe400078e0007 */
[----:B------:R-:W-:-:S07]  /*197e0*/  IMAD.MOV.U32 R4, RZ, RZ, R14 ;  /* 0x000000ffff047224 */ /* 0x000fce00078e000e */
[----:B------:R-:W-:Y:S05]  /*197f0*/  WARPSYNC.COLLECTIVE R15, `(.L_x_1423) ;  /* 0x000000000f087348 */ /* 0x000fea0003c00000 */
[----:B------:R0:W1:Y:S02]  /*19800*/  SHFL.IDX P6, R14, R13, R12, R11 ;  /* 0x0000000c0d0e7389 */ /* 0x00006400000c000b */
[----:B01----:R-:W-:Y:S01]  /*19810*/  ENDCOLLECTIVE ;  /* 0x000000000000791b */ /* 0x003fe20003800000 */
.L_x_1423:
[----:B------:R-:W-:Y:S02]  /*19820*/  IMAD.MOV.U32 R7, RZ, RZ, R14 ;  /* 0x000000ffff077224 */ /* 0x000fe400078e000e */
[----:B------:R-:W-:-:S05]  /*19830*/  IMAD.IADD R5, R9, 0x1, R16 ;  /* 0x0000000109057824 */ /* 0x000fca00078e0210 */
[----:B------:R0:W-:Y:S01]  /*19840*/  STL [R1+0xc], R5 ;  /* 0x00000c0501007387 */ /* 0x0001e20000100800 */
[----:B------:R-:W-:Y:S05]  /*19850*/  BRA `(.L_x_1424) ;  /* 0xffffffd000f47947 */ /* 0x000fea000383ffff */
.L_x_1352:
[----:B------:R-:W-:Y:S01]  /*19860*/  BSSY B0, `(.L_x_1425) ;  /* 0x0000008000007945 */ /* 0x000fe20003800000 */
[----:B------:R-:W-:Y:S02]  /*19870*/  IMAD.MOV.U32 R13, RZ, RZ, R2 ;  /* 0x000000ffff0d7224 */ /* 0x000fe400078e0002 */
[----:B------:R-:W-:Y:S02]  /*19880*/  IMAD.MOV.U32 R12, RZ, RZ, R9 ;  /* 0x000000ffff0c7224 */ /* 0x000fe400078e0009 */
[----:B------:R-:W-:Y:S02]  /*19890*/  IMAD.MOV.U32 R11, RZ, RZ, 0x1f ;  /* 0x0000001fff0b7424 */ /* 0x000fe400078e00ff */
[----:B------:R-:W-:-:S07]  /*198a0*/  IMAD.MOV.U32 R15, RZ, RZ, -0x1 ;  /* 0xffffffffff0f7424 */ /* 0x000fce00078e00ff */
[----:B0-----:R-:W-:Y:S05]  /*198b0*/  WARPSYNC.COLLECTIVE R15, `(.L_x_1426) ;  /* 0x000000000f087348 */ /* 0x001fea0003c00000 */
[----:B------:R1:W2:Y:S02]  /*198c0*/  SHFL.IDX P6, R14, R13, R12, R11 ;  /* 0x0000000c0d0e7389 */ /* 0x0002a400000c000b */
[----:B012---:R-:W-:Y:S01]  /*198d0*/  ENDCOLLECTIVE ;  /* 0x000000000000791b */ /* 0x007fe20003800000 */
.L_x_1426:
[----:B------:R-:W-:Y:S05]  /*198e0*/  BSYNC B0 ;  /* 0x0000000000007941 */ /* 0x000fea0003800000 */
.L_x_1425:
[----:B------:R-:W-:Y:S01]  /*198f0*/  IMAD.MOV.U32 R2, RZ, RZ, R14 ;  /* 0x000000ffff027224 */ /* 0x000fe200078e000e */
[----:B------:R-:W-:Y:S06]  /*19900*/  BRA `(.L_x_1427) ;  /* 0xffffffd000e07947 */ /* 0x000fec000383ffff */
.L_x_1358:
[----:B0-----:R0:W1:Y:S02]  /*19910*/  SYNCS.PHASECHK.TRANS64.TRYWAIT P0, [R0+URZ+0x2a820], R3 ;  /* 0x02a82003000075a7 */ /* 0x001064000800017f */
[----:B-1----:R-:W-:Y:S05]  /*19920*/  @!P0 NANOSLEEP.SYNCS 0x989680 ;  /* 0x009896800000895d */ /* 0x002fea0003900000 */
[----:B------:R-:W1:Y:S02]  /*19930*/  @!P0 SYNCS.PHASECHK.TRANS64 P0, [R0+URZ+0x2a820], R3 ;  /* 0x02a82003000085a7 */ /* 0x000e64000800007f */
[----:B-1----:R-:W-:Y:S05]  /*19940*/  @!P0 BRA `(.L_x_1358) ;  /* 0xfffffffc00f08947 */ /* 0x002fea000383ffff */
[----:B------:R-:W-:Y:S05]  /*19950*/  BRA `(.L_x_1428) ;  /* 0xffffffdc00847947 */ /* 0x000fea000383ffff */
.L_x_1359:
[----:B------:R-:W1:Y:S01]  /*19960*/  S2R R2, SR_TID.X ;  /* 0x0000000000027919 */ /* 0x000e620000002100 */
[----:B------:R-:W-:Y:S01]  /*19970*/  BSSY B0, `(.L_x_1429) ;  /* 0x000000a000007945 */ /* 0x000fe20003800000 */
[----:B------:R-:W-:Y:S02]  /*19980*/  IMAD.MOV.U32 R12, RZ, RZ, RZ ;  /* 0x000000ffff0c7224 */ /* 0x000fe400078e00ff */
[----:B---3--:R-:W-:Y:S02]  /*19990*/  IMAD.MOV.U32 R11, RZ, RZ, 0x1f ;  /* 0x0000001fff0b7424 */ /* 0x008fe400078e00ff */
[----:B------:R-:W-:Y:S01]  /*199a0*/  IMAD.MOV.U32 R15, RZ, RZ, -0x1 ;  /* 0xffffffffff0f7424 */ /* 0x000fe200078e00ff */
[----:B-1----:R-:W-:-:S04]  /*199b0*/  SHF.R.U32.HI R2, RZ, 0x5, R2 ;  /* 0x00000005ff027819 */ /* 0x002fc80000011602 */
[----:B------:R-:W-:-:S05]  /*199c0*/  LOP3.LUT R2, R2, 0x3, RZ, 0xc0, !PT ;  /* 0x0000000302027812 */ /* 0x000fca00078ec0ff */
[----:B------:R-:W-:-:S07]  /*199d0*/  IMAD.MOV.U32 R13, RZ, RZ, R2 ;  /* 0x000000ffff0d7224 */ /* 0x000fce00078e0002 */
[----:B0-----:R-:W-:Y:S05]  /*199e0*/  WARPSYNC.COLLECTIVE R15, `(.L_x_1430) ;  /* 0x000000000f087348 */ /* 0x001fea0003c00000 */
[----:B------:R1:W2:Y:S02]  /*199f0*/  SHFL.IDX P6, R14, R13, R12, R11 ;  /* 0x0000000c0d0e7389 */ /* 0x0002a400000c000b */
[----:B012---:R-:W-:Y:S01]  /*19a00*/  ENDCOLLECTIVE ;  /* 0x000000000000791b */ /* 0x007fe20003800000 */
.L_x_1430:
[----:B------:R-:W-:Y:S05]  /*19a10*/  BSYNC B0 ;  /* 0x0000000000007941 */ /* 0x000fea0003800000 */
.L_x_1429:
[----:B------:R-:W-:Y:S05]  /*19a20*/  BRA `(.L_x_1431) ;  /* 0xffffffdc006c7947 */ /* 0x000fea000383ffff */
.L_x_1362:
[----:B------:R-:W-:Y:S01]  /*19a30*/  BSSY B1, `(.L_x_1432) ;  /* 0x0000006000017945 */ /* 0x000fe20003800000 */
[----:B------:R-:W-:-:S07]  /*19a40*/  IMAD.MOV.U32 R15, RZ, RZ, -0x1 ;  /* 0xffffffffff0f7424 */ /* 0x000fce00078e00ff */
[----:B01-3--:R-:W-:Y:S05]  /*19a50*/  WARPSYNC.COLLECTIVE R15, `(.L_x_1433) ;  /* 0x000000000f0c7348 */ /* 0x00bfea0003c00000 */
[----:B------:R-:W-:Y:S02]  /*19a60*/  ELECT P6, UR62, PT ;  /* 0x00000000003e782f */ /* 0x000fe400038c0000 */
[----:B------:R-:W-:Y:S01]  /*19a70*/  MOV R14, UR62 ;  /* 0x0000003e000e7c02 */ /* 0x000fe20008000f00 */
[----:B01-3--:R-:W-:Y:S10]  /*19a80*/  ENDCOLLECTIVE ;  /* 0x000000000000791b */ /* 0x00bff40003800000 */
.L_x_1433:
[----:B------:R-:W-:Y:S05]  /*19a90*/  BSYNC B1 ;  /* 0x0000000000017941 */ /* 0x000fea0003800000 */
.L_x_1432:
[----:B------:R-:W-:Y:S05]  /*19aa0*/  BRA `(.L_x_1434) ;  /* 0xffffffdc00647947 */ /* 0x000fea000383ffff */
.L_x_1364:
[----:B0-----:R0:W1:Y:S02]  /*19ab0*/  SYNCS.PHASECHK.TRANS64.TRYWAIT P0, [R6+URZ], R5 ;  /* 0x00000005060075a7 */ /* 0x001064000800017f */
[----:B-1----:R-:W-:Y:S05]  /*19ac0*/  @!P0 NANOSLEEP.SYNCS 0x989680 ;  /* 0x009896800000895d */ /* 0x002fea0003900000 */
[----:B------:R-:W1:Y:S02]  /*19ad0*/  @!P0 SYNCS.PHASECHK.TRANS64 P0, [R6+URZ], R5 ;  /* 0x00000005060085a7 */ /* 0x000e64000800007f */
[----:B-1----:R-:W-:Y:S05]  /*19ae0*/  @!P0 BRA `(.L_x_1364) ;  /* 0xfffffffc00f08947 */ /* 0x002fea000383ffff */
[----:B------:R-:W-:Y:S05]  /*19af0*/  BRA `(.L_x_1435) ;  /* 0xffffffdc00a47947 */ /* 0x000fea000383ffff */
.L_x_1365:
[----:B-1----:R1:W2:Y:S02]  /*19b00*/  SYNCS.PHASECHK.TRANS64.TRYWAIT P0, [R7+URZ], R2 ;  /* 0x00000002070075a7 */ /* 0x0022a4000800017f */
[----:B--2---:R-:W-:Y:S05]  /*19b10*/  @!P0 NANOSLEEP.SYNCS 0x989680 ;  /* 0x009896800000895d */ /* 0x004fea0003900000 */
[----:B------:R-:W2:Y:S02]  /*19b20*/  @!P0 SYNCS.PHASECHK.TRANS64 P0, [R7+URZ], R2 ;  /* 0x00000002070085a7 */ /* 0x000ea4000800007f */
[----:B--2---:R-:W-:Y:S05]  /*19b30*/  @!P0 BRA `(.L_x_1365) ;  /* 0xfffffffc00f08947 */ /* 0x004fea000383ffff */
[----:B------:R-:W-:Y:S05]  /*19b40*/  BRA `(.L_x_1436) ;  /* 0xffffffdc00987947 */ /* 0x000fea000383ffff */
.L_x_1367:
[----:B--2---:R2:W4:Y:S02]  /*19b50*/  SYNCS.PHASECHK.TRANS64.TRYWAIT P0, [R4+URZ], R5 ;  /* 0x00000005040075a7 */ /* 0x004524000800017f */
[----:B----4-:R-:W-:Y:S05]  /*19b60*/  @!P0 NANOSLEEP.SYNCS 0x989680 ;  /* 0x009896800000895d */ /* 0x010fea0003900000 */
[----:B------:R-:W4:Y:S02]  /*19b70*/  @!P0 SYNCS.PHASECHK.TRANS64 P0, [R4+URZ], R5 ;  /* 0x00000005040085a7 */ /* 0x000f24000800007f */
[----:B----4-:R-:W-:Y:S05]  /*19b80*/  @!P0 BRA `(.L_x_1367) ;  /* 0xfffffffc00f08947 */ /* 0x010fea000383ffff */
[----:B------:R-:W-:Y:S05]  /*19b90*/  BRA `(.L_x_1437) ;  /* 0xffffffdc009c7947 */ /* 0x000fea000383ffff */
.L_x_1438:
        /* <DEDUP_REMOVED lines=14> */
.L_x_14991:


//--------------------- .text._ZN7cutlass13device_kernelIN5flash11enable_sm90INS1_16FlashAttnFwdSm90INS1_25CollectiveMainloopFwdSm90ILi2EN4cute5tupleIJNS5_1CILi1EEES8_S8_EEENS6_IJNS7_ILi128EEENS7_ILi96EEENS7_ILi192EEEEEELi128ENS_6half_tEfNS_4arch4Sm90ELb0ELb1ELb0ELb1ELb0ELb1ELb0ELb1ELb1ELb1ELb1ELb0EEENS1_21CollectiveEpilogueFwdINS6_IJSA_SA_SB_EEES9_SE_SG_Li256ELb1ELb1ELb1ELb0EEENS1_36VarlenDynamicPersistentTileSchedulerILi128ELi96ELi256ELi128ELb1ELb1ELb1ELb1ELb0ELb1EEEEEEEEEvNT_6ParamsE --------------------------
	.section	.text._ZN7cutlass13device_kernelIN5flash11enable_sm90INS1_16FlashAttnFwdSm90INS1_25CollectiveMainloopFwdSm90ILi2EN4cute5tupleIJNS5_1CILi1EEES8_S8_EEENS6_IJNS7_ILi128EEENS7_ILi96EEENS7_ILi192EEEEEELi128ENS_6half_tEfNS_4arch4Sm90ELb0ELb1ELb0ELb1ELb0ELb1ELb0ELb1ELb1ELb1ELb1ELb0EEENS1_21CollectiveEpilogueFwdINS6_IJSA_SA_SB_EEES9_SE_SG_Li256ELb1ELb1ELb1ELb0EEENS1_36VarlenDynamicPersistentTileSchedulerILi128ELi96ELi256ELi128ELb1ELb1ELb1ELb1ELb0ELb1EEEEEEEEEvNT_6ParamsE,"ax",@progbits
	.align	128
.text._ZN7cutlass13device_kernelIN5flash11enable_sm90INS1_16FlashAttnFwdSm90INS1_25CollectiveMainloopFwdSm90ILi2EN4cute5tupleIJNS5_1CILi1EEES8_S8_EEENS6_IJNS7_ILi128EEENS7_ILi96EEENS7_ILi192EEEEEELi128ENS_6half_tEfNS_4arch4Sm90ELb0ELb1ELb0ELb1ELb0ELb1ELb0ELb1ELb1ELb1ELb1ELb0EEENS1_21CollectiveEpilogueFwdINS6_IJSA_SA_SB_EEES9_SE_SG_Li256ELb1ELb1ELb1ELb0EEENS1_36VarlenDynamicPersistentTileSchedulerILi128ELi96ELi256ELi128ELb1ELb1ELb1ELb1ELb0ELb1EEEEEEEEEvNT_6ParamsE:
        .type           _ZN7cutlass13device_kernelIN5flash11enable_sm90INS1_16FlashAttnFwdSm90INS1_25CollectiveMainloopFwdSm90ILi2EN4cute5tupleIJNS5_1CILi1EEES8_S8_EEENS6_IJNS7_ILi128EEENS7_ILi96EEENS7_ILi192EEEEEELi128ENS_6half_tEfNS_4arch4Sm90ELb0ELb1ELb0ELb1ELb0ELb1ELb0ELb1ELb1ELb1ELb1ELb0EEENS1_21CollectiveEpilogueFwdINS6_IJSA_SA_SB_EEES9_SE_SG_Li256ELb1ELb1ELb1ELb0EEENS1_36VarlenDynamicPersistentTileSchedulerILi128ELi96ELi256ELi128ELb1ELb1ELb1ELb1ELb0ELb1EEEEEEEEEvNT_6ParamsE,@function
        .size           _ZN7cutlass13device_kernelIN5flash11enable_sm90INS1_16FlashAttnFwdSm90INS1_25CollectiveMainloopFwdSm90ILi2EN4cute5tupleIJNS5_1CILi1EEES8_S8_EEENS6_IJNS7_ILi128EEENS7_ILi96EEENS7_ILi192EEEEEELi128ENS_6half_tEfNS_4arch4Sm90ELb0ELb1ELb0ELb1ELb0ELb1ELb0ELb1ELb1ELb1ELb1ELb0EEENS1_21CollectiveEpilogueFwdINS6_IJSA_SA_SB_EEES9_SE_SG_Li256ELb1ELb1ELb1ELb0EEENS1_36VarlenDynamicPersistentTileSchedulerILi128ELi96ELi256ELi128ELb1ELb1ELb1ELb1ELb0ELb1EEEEEEEEEvNT_6ParamsE,(.L_x_14992 - _ZN7cutlass13device_kernelIN5flash11enable_sm90INS1_16FlashAttnFwdSm90INS1_25CollectiveMainloopFwdSm90ILi2EN4cute5tupleIJNS5_1CILi1EEES8_S8_EEENS6_IJNS7_ILi128EEENS7_ILi96EEENS7_ILi192EEEEEELi128ENS_6half_tEfNS_4arch4Sm90ELb0ELb1ELb0ELb1ELb0ELb1ELb0ELb1ELb1ELb1ELb1ELb0EEENS1_21CollectiveEpilogueFwdINS6_IJSA_SA_SB_EEES9_SE_SG_Li256ELb1ELb1ELb1ELb0EEENS1_36VarlenDynamicPersistentTileSchedulerILi128ELi96ELi256ELi128ELb1ELb1ELb1ELb1ELb0ELb1EEEEEEEEEvNT_6ParamsE)
        .other          _ZN7cutlass13device_kernelIN5flash11enable_sm90INS1_16FlashAttnFwdSm90INS1_25CollectiveMainloopFwdSm90ILi2EN4cute5tupleIJNS5_1CILi1EEES8_S8_EEENS6_IJNS7_ILi128EEENS7_ILi96EEENS7_ILi192EEEEEELi128ENS_6half_tEfNS_4arch4Sm90ELb0ELb1ELb0ELb1ELb0ELb1ELb0ELb1ELb1ELb1ELb1ELb0EEENS1_21CollectiveEpilogueFwdINS6_IJSA_SA_SB_EEES9_SE_SG_Li256ELb1ELb1ELb1ELb0EEENS1_36VarlenDynamicPersistentTileSchedulerILi128ELi96ELi256ELi128ELb1ELb1ELb1ELb1ELb0ELb1EEEEEEEEEvNT_6ParamsE,@"STO_CUDA_ENTRY STV_DEFAULT"
_ZN7cutlass13device_kernelIN5flash11enable_sm90INS1_16FlashAttnFwdSm90INS1_25CollectiveMainloopFwdSm90ILi2EN4cute5tupleIJNS5_1CILi1EEES8_S8_EEENS6_IJNS7_ILi128EEENS7_ILi96EEENS7_ILi192EEEEEELi128ENS_6half_tEfNS_4arch4Sm90ELb0ELb1ELb0ELb1ELb0ELb1ELb0ELb1ELb1ELb1ELb1ELb0EEENS1_21CollectiveEpilogueFwdINS6_IJSA_SA_SB_EEES9_SE_SG_Li256ELb1ELb1ELb1ELb0EEENS1_36VarlenDynamicPersistentTileSchedulerILi128ELi96ELi256ELi128ELb1ELb1ELb1ELb1ELb0ELb1EEEEEEEEEvNT_6ParamsE:
        /* <DEDUP_REMOVED lines=24> */
.L_x_1440:
[----:B------:R-:W-:Y:S05]  /*0180*/  BSYNC B0 ;  /* 0x0000000000007941 */ /* 0x000fea0003800000 */
.L_x_1439:
        /* <DEDUP_REMOVED lines=41> */
.L_x_1441:
        /* <DEDUP_REMOVED lines=22> */
.L_x_1442:
        /* <DEDUP_REMOVED lines=18> */
.L_x_1443:
        /* <DEDUP_REMOVED lines=22> */
.L_x_1444:
        /* <DEDUP_REMOVED lines=22> */
.L_x_1445:
        /* <DEDUP_REMOVED lines=10> */
.L_x_1448:
        /* <DEDUP_REMOVED lines=16> */
[----:B------:R-:W-:Y:S01]  /*0b00*/  VIADD R6, R6, 0xffffff80 ;  /* 0xffffff8006067836 */ /* 0x000fe20000000000 */
[----:B------:R-:W-:Y:S01]  /*0b10*/  R2UR UR4, R2 ;  /* 0x00000000020472ca */ /* 0x000fe200000e0000 */
[----:B------:R-:W-:Y:S01]  /*0b20*/  IMAD.MOV.U32 R188, RZ, RZ, RZ ;  /* 0x000000ffffbc7224 */ /* 0x000fe200078e00ff */
[----:B------:R-:W-:Y:S01]  /*0b30*/  CS2R R22, SRZ ;  /* 0x0000000000167805 */ /* 0x000fe2000001ff00 */
[----:B------:R-:W-:Y:S01]  /*0b40*/  IMAD.MOV.U32 R16, RZ, RZ, RZ ;  /* 0x000000ffff107224 */ /* 0x000fe200078e00ff */
[----:B------:R-:W-:Y:S01]  /*0b50*/  SHF.R.S32.HI R3, RZ, 0x1f, R6 ;  /* 0x0000001fff037819 */ /* 0x000fe20000011406 */
[----:B------:R-:W-:-:S03]  /*0b60*/  IMAD.MOV.U32 R167, RZ, RZ, RZ ;  /* 0x000000ffffa77224 */ /* 0x000fc600078e00ff */
[CC--:B------:R-:W-:Y:S02]  /*0b70*/  LEA.HI R4, R3.reuse, R6.reuse, RZ, 0x4 ;  /* 0x0000000603047211 */ /* 0x0c0fe400078f20ff */
[----:B------:R-:W-:-:S03]  /*0b80*/  LEA.HI R208, R3, R6, RZ, 0x3 ;  /* 0x0000000603d07211 */ /* 0x000fc600078f18ff */
[----:B------:R-:W-:Y:S01]  /*0b90*/  UIADD3 UR4, UR4, 0xc400, URZ ;  /* 0x0000c40004047890 */ /* 0x000fe2000fffe03f */
[----:B------:R-:W-:Y:S02]  /*0ba0*/  LOP3.LUT R185, R208, 0xfffffff8, RZ, 0xc0, !PT ;  /* 0xfffffff8d0b97812 */ /* 0x000fe400078ec0ff */
[----:B------:R-:W-:-:S03]  /*0bb0*/  SHF.R.S32.HI R208, RZ, 0x3, R208 ;  /* 0x00000003ffd07819 */ /* 0x000fc600000114d0 */
[----:B------:R-:W-:-:S05]  /*0bc0*/  IMAD.IADD R185, R6, 0x1, -R185 ;  /* 0x0000000106b97824 */ /* 0x000fca00078e0ab9 */
[----:B------:R-:W-:-:S05]  /*0bd0*/  SHF.L.U32 R182, R185, 0x3, RZ ;  /* 0x00000003b9b67819 */ /* 0x000fca00000006ff */
[----:B------:R-:W-:Y:S01]  /*0be0*/  VIADD R184, R182, 0x40 ;  /* 0x00000040b6b87836 */ /* 0x000fe20000000000 */
[----:B--2---:R-:W-:Y:S02]  /*0bf0*/  R2UR UR5, R0 ;  /* 0x00000000000572ca */ /* 0x004fe400000e0000 */
[----:B------:R-:W-:-:S04]  /*0c00*/  LEA.HI R0, R3, R6, RZ, 0x7 ;  /* 0x0000000603007211 */ /* 0x000fc800078f38ff */
[----:B------:R-:W-:Y:S02]  /*0c10*/  LOP3.LUT R5, R0, 0xffffff80, RZ, 0xc0, !PT ;  /* 0xffffff8000057812 */ /* 0x000fe400078ec0ff */
[----:B------:R-:W-:-:S03]  /*0c20*/  SHF.R.S32.HI R13, RZ, 0x7, R0 ;  /* 0x00000007ff0d7819 */ /* 0x000fc60000011400 */
[----:B------:R-:W-:Y:S01]  /*0c30*/  IMAD.IADD R230, R6, 0x1, -R5 ;  /* 0x0000000106e67824 */ /* 0x000fe200078e0a05 */
[----:B------:R-:W-:Y:S01]  /*0c40*/  SHF.R.S32.HI R5, RZ, 0x4, R4 ;  /* 0x00000004ff057819 */ /* 0x000fe20000011404 */
[----:B------:R0:W-:Y:S01]  /*0c50*/  STL [R1+0x80], R13 ;  /* 0x0000800d01007387 */ /* 0x0001e20000100800 */
[----:B------:R-:W-:Y:S01]  /*0c60*/  LEA.HI R0, R0, R13, RZ, 0x1 ;  /* 0x0000000d00007211 */ /* 0x000fe200078f08ff */
[----:B------:R-:W-:Y:S01]  /*0c70*/  ULOP3.LUT UR5, UR5, 0x1, URZ, 0xfc, !UPT ;  /* 0x0000000105057892 */ /* 0x000fe2000f8efc3f */
[----:B------:R-:W-:Y:S02]  /*0c80*/  SHF.R.S32.HI R9, RZ, 0x1f, R230 ;  /* 0x0000001fff097819 */ /* 0x000fe400000114e6 */
[----:B------:R-:W-:Y:S02]  /*0c90*/  LEA.HI R7, R4, R5, RZ, 0x1 ;  /* 0x0000000504077211 */ /* 0x000fe400078f08ff */
[CC--:B------:R-:W-:Y:S02]  /*0ca0*/  LEA.HI R10, R9.reuse, R230.reuse, RZ, 0x2 ;  /* 0x000000e6090a7211 */ /* 0x0c0fe400078f10ff */
[----:B------:R-:W-:-:S02]  /*0cb0*/  LEA.HI R9, R9, R230, RZ, 0x5 ;  /* 0x000000e609097211 */ /* 0x000fc400078f28ff */
[--C-:B------:R-:W-:Y:S02]  /*0cc0*/  SHF.R.S32.HI R11, RZ, 0x2, R10.reuse ;  /* 0x00000002ff0b7819 */ /* 0x100fe4000001140a */
[----:B------:R-:W-:Y:S02]  /*0cd0*/  SHF.R.S32.HI R8, RZ, 0x1f, R10 ;  /* 0x0000001fff087819 */ /* 0x000fe4000001140a */
[----:B------:R-:W-:Y:S02]  /*0ce0*/  SHF.R.S32.HI R9, RZ, 0x5, R9 ;  /* 0x00000005ff097819 */ /* 0x000fe40000011409 */
[----:B------:R-:W-:Y:S02]  /*0cf0*/  LEA.HI R8, R8, R11, RZ, 0x3 ;  /* 0x0000000b08087211 */ /* 0x000fe400078f18ff */
[----:B------:R-:W-:Y:S02]  /*0d00*/  LOP3.LUT R0, R0, 0x3fffffe, RZ, 0xc0, !PT ;  /* 0x03fffffe00007812 */ /* 0x000fe400078ec0ff */
[----:B------:R-:W-:-:S02]  /*0d10*/  LOP3.LUT R12, R8, 0xfffffff8, RZ, 0xc0, !PT ;  /* 0xfffffff8080c7812 */ /* 0x000fc400078ec0ff */
[----:B------:R-:W-:Y:S02]  /*0d20*/  LOP3.LUT R8, R7, 0x1ffffffe, RZ, 0xc0, !PT ;  /* 0x1ffffffe07087812 */ /* 0x000fe400078ec0ff */
[----:B------:R-:W-:Y:S01]  /*0d30*/  LEA.HI R7, R3, R6, RZ, 0x2 ;  /* 0x0000000603077211 */ /* 0x000fe200078f10ff */
[----:B------:R-:W-:Y:S01]  /*0d40*/  IMAD.IADD R12, R11, 0x1, -R12 ;  /* 0x000000010b0c7824 */ /* 0x000fe200078e0a0c */
[----:B------:R-:W-:Y:S01]  /*0d50*/  IADD3 R0, R13, -R0, RZ ;  /* 0x800000000d007210 */ /* 0x000fe20007ffe0ff */
[----:B------:R-:W-:Y:S01]  /*0d60*/  IMAD.IADD R8, R5, 0x1, -R8 ;  /* 0x0000000105087824 */ /* 0x000fe200078e0a08 */
[----:B------:R-:W-:Y:S01]  /*0d70*/  LOP3.LUT R191, R7, 0xfffffffc, RZ, 0xc0, !PT ;  /* 0xfffffffc07bf7812 */ /* 0x000fe200078ec0ff */
[----:B------:R-:W-:Y:S01]  /*0d80*/  IMAD R9, R9, 0x10, R12 ;  /* 0x0000001009097824 */ /* 0x000fe200078e020c */
[--C-:B------:R-:W-:Y:S02]  /*0d90*/  SHF.R.S32.HI R162, RZ, 0x2, R7.reuse ;  /* 0x00000002ffa27819 */ /* 0x100fe40000011407 */
[----:B------:R-:W-:Y:S01]  /*0da0*/  SHF.R.S32.HI R7, RZ, 0x1f, R7 ;  /* 0x0000001fff077819 */ /* 0x000fe20000011407 */
[----:B------:R-:W-:Y:S01]  /*0db0*/  IMAD.IADD R191, R6, 0x1, -R191 ;  /* 0x0000000106bf7824 */ /* 0x000fe200078e0abf */
[----:B------:R-:W-:Y:S01]  /*0dc0*/  LEA.HI R5, R3, R6, RZ, 0x5 ;  /* 0x0000000603057211 */ /* 0x000fe200078f28ff */
[----:B------:R-:W-:Y:S01]  /*0dd0*/  VIADD R189, R162, 0x40 ;  /* 0x00000040a2bd7836 */ /* 0x000fe20000000000 */
[----:B------:R-:W-:Y:S01]  /*0de0*/  LOP3.LUT R3, R4, 0x3fffff0, RZ, 0xc0, !PT ;  /* 0x03fffff004037812 */ /* 0x000fe200078ec0ff */
[----:B------:R-:W-:Y:S01]  /*0df0*/  IMAD.SHL.U32 R160, R191, 0x4, RZ ;  /* 0x00000004bfa07824 */ /* 0x000fe200078e00ff */
[----:B------:R-:W-:Y:S01]  /*0e00*/  LEA.HI R7, R7, R162, RZ, 0x3 ;  /* 0x000000a207077211 */ /* 0x000fe200078f18ff */
[----:B0-----:R-:W-:Y:S01]  /*0e10*/  IMAD R13, R0, 0x40, R9 ;  /* 0x00000040000d7824 */ /* 0x001fe200078e0209 */
[----:B------:R-:W-:Y:S01]  /*0e20*/  SHF.R.S32.HI R0, RZ, 0x1f, R189 ;  /* 0x0000001fff007819 */ /* 0x000fe200000114bd */
[----:B------:R-:W-:Y:S01]  /*0e30*/  VIADD R169, R160, 0x20 ;  /* 0x00000020a0a97836 */ /* 0x000fe20000000000 */
[----:B------:R-:W-:Y:S01]  /*0e40*/  SHF.R.S32.HI R4, RZ, 0x5, R5 ;  /* 0x00000005ff047819 */ /* 0x000fe20000011405 */
[----:B------:R-:W-:Y:S01]  /*0e50*/  IMAD.IADD R3, R6, 0x1, -R3 ;  /* 0x0000000106037824 */ /* 0x000fe200078e0a03 */
[----:B------:R-:W-:Y:S01]  /*0e60*/  LOP3.LUT R7, R7, 0xfffffff8, RZ, 0xc0, !PT ;  /* 0xfffffff807077812 */ /* 0x000fe200078ec0ff */
[C---:B------:R-:W-:Y:S01]  /*0e70*/  IMAD.IADD R165, R160.reuse, 0x1, R169 ;  /* 0x00000001a0a57824 */ /* 0x040fe200078e02a9 */
[----:B------:R-:W-:Y:S01]  /*0e80*/  IADD3 R168, R160, 0x40, RZ ;  /* 0x00000040a0a87810 */ /* 0x000fe20007ffe0ff */
[----:B------:R-:W-:Y:S01]  /*0e90*/  IMAD R3, R4, 0x10, R3 ;  /* 0x0000001004037824 */ /* 0x000fe200078e0203 */
[----:B------:R-:W-:Y:S01]  /*0ea0*/  LEA.HI R0, R0, R189, RZ, 0x3 ;  /* 0x000000bd00007211 */ /* 0x000fe200078f18ff */
[----:B------:R-:W-:Y:S01]  /*0eb0*/  IMAD.IADD R229, R162, 0x1, -R7 ;  /* 0x00000001a2e57824 */ /* 0x000fe200078e0a07 */
[----:B------:R-:W-:Y:S01]  /*0ec0*/  STL [R1+0x84], R13 ;  /* 0x0000840d01007387 */ /* 0x000fe20000100800 */
[--C-:B------:R-:W-:Y:S01]  /*0ed0*/  IMAD.IADD R166, R160, 0x1, R168.reuse ;  /* 0x00000001a0a67824 */ /* 0x100fe200078e02a8 */
[----:B------:R-:W-:Y:S01]  /*0ee0*/  SHF.R.S32.HI R227, RZ, 0x1f, R169 ;  /* 0x0000001fffe37819 */ /* 0x000fe200000114a9 */
[----:B------:R-:W-:Y:S01]  /*0ef0*/  IMAD.SHL.U32 R0, R0, 0x40, RZ ;  /* 0x0000004000007824 */ /* 0x000fe200078e00ff */
[----:B------:R-:W-:Y:S01]  /*0f00*/  SHF.R.S32.HI R225, RZ, 0x1f, R168 ;  /* 0x0000001fffe17819 */ /* 0x000fe200000114a8 */
[----:B------:R-:W-:Y:S01]  /*0f10*/  IMAD.SHL.U32 R177, R4, 0x200, RZ ;  /* 0x0000020004b17824 */ /* 0x000fe200078e00ff */
[----:B------:R-:W-:Y:S01]  /*0f20*/  SHF.R.S32.HI R4, RZ, 0x1f, R165 ;  /* 0x0000001fff047819 */ /* 0x000fe200000114a5 */
[----:B------:R-:W-:Y:S01]  /*0f30*/  IMAD R12, R3, 0x8, R8 ;  /* 0x00000008030c7824 */ /* 0x000fe200078e0208 */
[----:B------:R-:W-:Y:S01]  /*0f40*/  SHF.R.S32.HI R3, RZ, 0x1f, R166 ;  /* 0x0000001fff037819 */ /* 0x000fe200000114a6 */
[----:B------:R-:W-:Y:S01]  /*0f50*/  IMAD.SHL.U32 R173, R189, 0x40, RZ ;  /* 0x00000040bdad7824 */ /* 0x000fe200078e00ff */
[----:B------:R-:W-:Y:S01]  /*0f60*/  LOP3.LUT R179, R0, 0xfffffe00, RZ, 0xc0, !PT ;  /* 0xfffffe0000b37812 */ /* 0x000fe200078ec0ff */
[----:B------:R-:W-:Y:S01]  /*0f70*/  IMAD.SHL.U32 R175, R229, 0x40, RZ ;  /* 0x00000040e5af7824 */ /* 0x000fe200078e00ff */
[-C--:B------:R-:W-:Y:S01]  /*0f80*/  LEA.HI R0, R4, R165.reuse, RZ, 0x6 ;  /* 0x000000a504007211 */ /* 0x080fe200078f30ff */
[----:B------:R-:W-:Y:S01]  /*0f90*/  IMAD.SHL.U32 R18, R191, 0x8, RZ ;  /* 0x00000008bf127824 */ /* 0x000fe200078e00ff */
[----:B------:R-:W-:Y:S01]  /*0fa0*/  LOP3.LUT R173, R173, 0x1c0, RZ, 0xc0, !PT ;  /* 0x000001c0adad7812 */ /* 0x000fe200078ec0ff */
[----:B------:R-:W-:Y:S01]  /*0fb0*/  VIADD R171, R160, 0x10 ;  /* 0x00000010a0ab7836 */ /* 0x000fe20000000000 */
[----:B------:R-:W-:Y:S01]  /*0fc0*/  LOP3.LUT R175, R175, 0x1c0, RZ, 0xc0, !PT ;  /* 0x000001c0afaf7812 */ /* 0x000fe200078ec0ff */
[----:B------:R-:W-:Y:S01]  /*0fd0*/  IMAD.SHL.U32 R0, R0, 0x80, RZ ;  /* 0x0000008000007824 */ /* 0x000fe200078e00ff */
[----:B------:R-:W-:Y:S01]  /*0fe0*/  LEA.HI R6, R4, R165, RZ, 0x3 ;  /* 0x000000a504067211 */ /* 0x000fe200078f18ff */
[C---:B------:R-:W-:Y:S01]  /*0ff0*/  VIADD R170, R160.reuse, 0x30 ;  /* 0x00000030a0aa7836 */ /* 0x040fe20000000000 */
[CC--:B------:R-:W-:Y:S01]  /*1000*/  LEA.HI R5, R3.reuse, R166.reuse, RZ, 0x6 ;  /* 0x000000a603057211 */ /* 0x0c0fe200078f30ff */
[----:B------:R-:W-:Y:S01]  /*1010*/  VIADD R172, R160, 0x50 ;  /* 0x00000050a0ac7836 */ /* 0x000fe20000000000 */
[----:B------:R-:W-:-:S02]  /*1020*/  LEA.HI R4, R3, R166, RZ, 0x3 ;  /* 0x000000a603047211 */ /* 0x000fc400078f18ff */
[----:B------:R-:W-:Y:S01]  /*1030*/  SHF.R.U32.HI R14, RZ, 0x3, R173 ;  /* 0x00000003ff0e7819 */ /* 0x000fe200000116ad */
[----:B------:R-:W-:Y:S01]  /*1040*/  IMAD.SHL.U32 R7, R5, 0x80, RZ ;  /* 0x0000008005077824 */ /* 0x000fe200078e00ff */
[----:B------:R-:W-:Y:S02]  /*1050*/  SHF.R.U32.HI R176, RZ, 0x3, R175 ;  /* 0x00000003ffb07819 */ /* 0x000fe400000116af */
[--C-:B------:R-:W-:Y:S02]  /*1060*/  LOP3.LUT R3, R175, 0x38, R6.reuse, 0xf8, !PT ;  /* 0x00000038af037812 */ /* 0x100fe400078ef806 */
[----:B------:R-:W-:Y:S02]  /*1070*/  LOP3.LUT R8, R173, 0x38, R6, 0xf8, !PT ;  /* 0x00000038ad087812 */ /* 0x000fe400078ef806 */
[----:B------:R-:W-:Y:S02]  /*1080*/  LOP3.LUT R5, R175, 0x38, R4, 0xf8, !PT ;  /* 0x00000038af057812 */ /* 0x000fe400078ef804 */
[----:B------:R-:W-:-:S02]  /*1090*/  LOP3.LUT R0, R0, 0xffffe000, RZ, 0xc0, !PT ;  /* 0xffffe00000007812 */ /* 0x000fc400078ec0ff */
[----:B------:R-:W-:Y:S02]  /*10a0*/  LOP3.LUT R3, R3, R176, RZ, 0x3c, !PT ;  /* 0x000000b003037212 */ /* 0x000fe400078e3cff */
[----:B------:R-:W-:Y:S02]  /*10b0*/  LOP3.LUT R9, R8, R14, RZ, 0x3c, !PT ;  /* 0x0000000e08097212 */ /* 0x000fe400078e3cff */
[----:B------:R-:W-:Y:S02]  /*10c0*/  LOP3.LUT R8, R7, 0xffffe000, RZ, 0xc0, !PT ;  /* 0xffffe00007087812 */ /* 0x000fe400078ec0ff */
[----:B------:R-:W-:Y:S02]  /*10d0*/  LOP3.LUT R7, R5, R176, RZ, 0x3c, !PT ;  /* 0x000000b005077212 */ /* 0x000fe400078e3cff */
[-C--:B------:R-:W-:Y:S01]  /*10e0*/  IADD3 R5, R3, R0.reuse, R177 ;  /* 0x0000000003057210 */ /* 0x080fe20007ffe0b1 */
[----:B------:R-:W-:Y:S01]  /*10f0*/  IMAD.U32 R3, RZ, RZ, UR4 ;  /* 0x00000004ff037e24 */ /* 0x000fe2000f8e00ff */
[----:B------:R-:W-:Y:S01]  /*1100*/  IADD3 R9, R9, R0, R179 ;  /* 0x0000000009097210 */ /* 0x000fe20007ffe0b3 */
[----:B------:R-:W-:Y:S01]  /*1110*/  IMAD.U32 R0, RZ, RZ, UR5 ;  /* 0x00000005ff007e24 */ /* 0x000fe2000f8e00ff */
[----:B------:R-:W-:-:S02]  /*1120*/  LOP3.LUT R11, R173, 0x38, R4, 0xf8, !PT ;  /* 0x00000038ad0b7812 */ /* 0x000fc400078ef804 */
[----:B------:R-:W-:Y:S02]  /*1130*/  IADD3 R7, R7, R8, R177 ;  /* 0x0000000807077210 */ /* 0x000fe40007ffe0b1 */
[----:B------:R0:W-:Y:S01]  /*1140*/  STL [R1+0x38], R0 ;  /* 0x0000380001007387 */ /* 0x0001e20000100800 */
[----:B------:R-:W-:Y:S02]  /*1150*/  LOP3.LUT R11, R11, R14, RZ, 0x3c, !PT ;  /* 0x0000000e0b0b7212 */ /* 0x000fe400078e3cff */
[----:B------:R-:W-:Y:S01]  /*1160*/  SHF.R.S32.HI R223, RZ, 0x3, R4 ;  /* 0x00000003ffdf7819 */ /* 0x000fe20000011404 */
[----:B------:R1:W-:Y:S01]  /*1170*/  STL [R1+0x7c], R3 ;  /* 0x00007c0301007387 */ /* 0x0003e20000100800 */
[----:B------:R-:W-:Y:S02]  /*1180*/  IADD3 R11, R11, R8, R179 ;  /* 0x000000080b0b7210 */ /* 0x000fe40007ffe0b3 */
[----:B------:R-:W-:Y:S02]  /*1190*/  LOP3.LUT R8, R173, 0x38, R18, 0xf8, !PT ;  /* 0x00000038ad087812 */ /* 0x000fe400078ef812 */
[----:B------:R-:W-:-:S02]  /*11a0*/  SHF.R.S32.HI R221, RZ, 0x3, R6 ;  /* 0x00000003ffdd7819 */ /* 0x000fc40000011406 */
[----:B------:R-:W-:Y:S02]  /*11b0*/  LOP3.LUT R8, R179, R8, R14, 0xf6, !PT ;  /* 0x00000008b3087212 */ /* 0x000fe400078ef60e */
[----:B0-----:R-:W-:Y:S02]  /*11c0*/  LEA.HI R0, R191, R191, RZ, 0x1 ;  /* 0x000000bfbf007211 */ /* 0x001fe400078f08ff */
[----:B-1----:R-:W-:Y:S02]  /*11d0*/  SHF.R.S32.HI R3, RZ, 0x1f, R182 ;  /* 0x0000001fff037819 */ /* 0x002fe400000114b6 */
[----:B------:R-:W-:Y:S02]  /*11e0*/  LOP3.LUT R3, R10, 0x7ffffffc, RZ, 0xc0, !PT ;  /* 0x7ffffffc0a037812 */ /* 0x000fe400078ec0ff */
[----:B------:R-:W-:Y:S01]  /*11f0*/  SHF.R.S32.HI R10, RZ, 0x1f, R184 ;  /* 0x0000001fff0a7819 */ /* 0x000fe200000114b8 */
[----:B------:R-:W-:Y:S01]  /*1200*/  IMAD.SHL.U32 R10, R12, 0x8, RZ ;  /* 0x000000080c0a7824 */ /* 0x000fe200078e00ff */
[----:B------:R-:W-:Y:S01]  /*1210*/  LOP3.LUT R0, R0, 0x1ffffffe, RZ, 0xc0, !PT ;  /* 0x1ffffffe00007812 */ /* 0x000fe200078ec0ff */
[----:B------:R-:W-:Y:S01]  /*1220*/  IMAD.IADD R3, R230, 0x1, -R3 ;  /* 0x00000001e6037824 */ /* 0x000fe200078e0a03 */
[----:B------:R-:W-:-:S02]  /*1230*/  SHF.R.S32.HI R228, RZ, 0x1f, R171 ;  /* 0x0000001fffe47819 */ /* 0x000fc400000114ab */
[----:B------:R-:W-:Y:S01]  /*1240*/  STL [R1+0x88], R10 ;  /* 0x0000880a01007387 */ /* 0x000fe20000100800 */
[----:B------:R-:W-:Y:S01]  /*1250*/  IMAD.SHL.U32 R174, R3, 0x2, RZ ;  /* 0x0000000203ae7824 */ /* 0x000fe200078e00ff */
[----:B------:R-:W-:Y:S01]  /*1260*/  LEA R3, R8, UR4, 0x1 ;  /* 0x0000000408037c11 */ /* 0x000fe2000f8e08ff */
[----:B------:R-:W-:Y:S01]  /*1270*/  IMAD.IADD R0, R191, 0x1, -R0 ;  /* 0x00000001bf007824 */ /* 0x000fe200078e0a00 */
[----:B------:R-:W-:Y:S01]  /*1280*/  SHF.R.S32.HI R226, RZ, 0x1f, R170 ;  /* 0x0000001fffe27819 */ /* 0x000fe200000114aa */
[C---:B------:R-:W-:Y:S01]  /*1290*/  VIADD R204, R174.reuse, 0x18 ;  /* 0x00000018aecc7836 */ /* 0x040fe20000000000 */
[C---:B------:R-:W-:Y:S01]  /*12a0*/  IADD3 R207, R174.reuse, 0x8, RZ ;  /* 0x00000008aecf7810 */ /* 0x040fe20007ffe0ff */
[C---:B------:R-:W-:Y:S01]  /*12b0*/  VIADD R201, R174.reuse, 0x30 ;  /* 0x00000030aec97836 */ /* 0x040fe20000000000 */
[----:B------:R0:W-:Y:S01]  /*12c0*/  STL [R1+0x74], R3 ;  /* 0x0000740301007387 */ /* 0x0001e20000100800 */
[C---:B------:R-:W-:Y:S01]  /*12d0*/  VIADD R198, R174.reuse, 0x48 ;  /* 0x00000048aec67836 */ /* 0x040fe20000000000 */
[C---:B------:R-:W-:Y:S01]  /*12e0*/  IADD3 R195, R174.reuse, 0x60, RZ ;  /* 0x00000060aec37810 */ /* 0x040fe20007ffe0ff */
[C---:B------:R-:W-:Y:S01]  /*12f0*/  VIADD R205, R174.reuse, 0x10 ;  /* 0x00000010aecd7836 */ /* 0x040fe20000000000 */
[----:B------:R-:W-:Y:S01]  /*1300*/  SHF.R.S32.HI R6, RZ, 0x1f, R207 ;  /* 0x0000001fff067819 */ /* 0x000fe200000114cf */
[C---:B------:R-:W-:Y:S01]  /*1310*/  VIADD R202, R174.reuse, 0x28 ;  /* 0x00000028aeca7836 */ /* 0x040fe20000000000 */
[----:B------:R-:W-:Y:S01]  /*1320*/  SHF.R.S32.HI R224, RZ, 0x1f, R172 ;  /* 0x0000001fffe07819 */ /* 0x000fe200000114ac */
[C---:B------:R-:W-:Y:S01]  /*1330*/  VIADD R199, R174.reuse, 0x40 ;  /* 0x00000040aec77836 */ /* 0x040fe20000000000 */
[----:B------:R-:W-:Y:S01]  /*1340*/  SHF.R.S32.HI R4, RZ, 0x1f, R205 ;  /* 0x0000001fff047819 */ /* 0x000fe200000114cd */
[C---:B------:R-:W-:Y:S01]  /*1350*/  VIADD R203, R174.reuse, 0x20 ;  /* 0x00000020aecb7836 */ /* 0x040fe20000000000 */
[----:B0-----:R-:W-:Y:S01]  /*1360*/  SHF.R.S32.HI R3, RZ, 0x1f, R204 ;  /* 0x0000001fff037819 */ /* 0x001fe200000114cc */
[C---:B------:R-:W-:Y:S01]  /*1370*/  VIADD R200, R174.reuse, 0x38 ;  /* 0x00000038aec87836 */ /* 0x040fe20000000000 */
[----:B------:R-:W-:Y:S01]  /*1380*/  SHF.R.S32.HI R3, RZ, 0x1f, R201 ;  /* 0x0000001fff037819 */ /* 0x000fe200000114c9 */
[C---:B------:R-:W-:Y:S01]  /*1390*/  VIADD R197, R174.reuse, 0x50 ;  /* 0x00000050aec57836 */ /* 0x040fe20000000000 */
[----:B------:R-:W-:Y:S01]  /*13a0*/  SHF.R.S32.HI R3, RZ, 0x1f, R198 ;  /* 0x0000001fff037819 */ /* 0x000fe200000114c6 */
[C---:B------:R-:W-:Y:S01]  /*13b0*/  VIADD R196, R174.reuse, 0x58 ;  /* 0x00000058aec47836 */ /* 0x040fe20000000000 */
[----:B------:R-:W-:Y:S01]  /*13c0*/  LEA R3, R5, UR4, 0x1 ;  /* 0x0000000405037c11 */ /* 0x000fe2000f8e08ff */
[C---:B------:R-:W-:Y:S01]  /*13d0*/  VIADD R194, R174.reuse, 0x68 ;  /* 0x00000068aec27836 */ /* 0x040fe20000000000 */
[----:B------:R-:W-:Y:S01]  /*13e0*/  SHF.R.S32.HI R4, RZ, 0x1f, R202 ;  /* 0x0000001fff047819 */ /* 0x000fe200000114ca */
[C---:B------:R-:W-:Y:S01]  /*13f0*/  VIADD R193, R174.reuse, 0x70 ;  /* 0x00000070aec17836 */ /* 0x040fe20000000000 */
[----:B------:R-:W-:Y:S01]  /*1400*/  SHF.R.S32.HI R4, RZ, 0x1f, R199 ;  /* 0x0000001fff047819 */ /* 0x000fe200000114c7 */
[----:B------:R0:W-:Y:S01]  /*1410*/  STL [R1+0x78], R3 ;  /* 0x0000780301007387 */ /* 0x0001e20000100800 */
[----:B------:R-:W-:Y:S01]  /*1420*/  LEA R5, R9, UR4, 0x1 ;  /* 0x0000000409057c11 */ /* 0x000fe2000f8e08ff */
[----:B------:R-:W-:Y:S01]  /*1430*/  VIADD R192, R174, 0x78 ;  /* 0x00000078aec07836 */ /* 0x000fe20000000000 */
[----:B------:R-:W-:Y:S01]  /*1440*/  LEA R4, R7, UR4, 0x1 ;  /* 0x0000000407047c11 */ /* 0x000fe2000f8e08ff */
[----:B------:R-:W-:Y:S01]  /*1450*/  IMAD R181, R0, 0x8, R13 ;  /* 0x0000000800b57824 */ /* 0x000fe200078e020d */
[----:B------:R-:W-:Y:S01]  /*1460*/  SHF.R.S32.HI R6, RZ, 0x1f, R203 ;  /* 0x0000001fff067819 */ /* 0x000fe200000114cb */
[----:B------:R1:W-:Y:S01]  /*1470*/  STL [R1+0x6c], R5 ;  /* 0x00006c0501007387 */ /* 0x0003e20000100800 */
[----:B------:R-:W-:-:S02]  /*1480*/  SHF.R.S32.HI R6, RZ, 0x1f, R200 ;  /* 0x0000001fff067819 */ /* 0x000fc400000114c8 */
[----:B------:R-:W-:Y:S01]  /*1490*/  SHF.R.S32.HI R237, RZ, 0x1f, R197 ;  /* 0x0000001fffed7819 */ /* 0x000fe200000114c5 */
[----:B------:R1:W-:Y:S01]  /*14a0*/  STL [R1+0x70], R4 ;  /* 0x0000700401007387 */ /* 0x0003e20000100800 */
[----:B0-----:R-:W-:Y:S02]  /*14b0*/  LEA R3, R11, UR4, 0x1 ;  /* 0x000000040b037c11 */ /* 0x001fe4000f8e08ff */
[----:B------:R-:W-:Y:S02]  /*14c0*/  SHF.R.S32.HI R236, RZ, 0x1f, R196 ;  /* 0x0000001fffec7819 */ /* 0x000fe400000114c4 */
[----:B------:R-:W-:Y:S01]  /*14d0*/  SHF.R.S32.HI R235, RZ, 0x1f, R195 ;  /* 0x0000001fffeb7819 */ /* 0x000fe200000114c3 */
[----:B------:R1:W-:Y:S01]  /*14e0*/  STL [R1+0x64], R3 ;  /* 0x0000640301007387 */ /* 0x0003e20000100800 */
[----:B------:R-:W-:Y:S02]  /*14f0*/  SHF.R.S32.HI R234, RZ, 0x1f, R194 ;  /* 0x0000001fffea7819 */ /* 0x000fe400000114c2 */
[----:B------:R-:W-:-:S02]  /*1500*/  SHF.R.S32.HI R232, RZ, 0x1f, R193 ;  /* 0x0000001fffe87819 */ /* 0x000fc400000114c1 */
[----:B------:R-:W-:-:S07]  /*1510*/  SHF.R.S32.HI R231, RZ, 0x1f, R192 ;  /* 0x0000001fffe77819 */ /* 0x000fce00000114c0 */
.L_x_1743:
[----:B------:R-:W-:Y:S01]  /*1520*/  ULDC.64 UR4, c[0x0][0xa28] ;  /* 0x00028a0000047ab9 */ /* 0x000fe20000000a00 */
[----:B012-4-:R-:W0:Y:S01]  /*1530*/  LDC.64 R6, c[0x0][0xa08] ;  /* 0x00028200ff067b82 */ /* 0x017e220000000a00 */
[----:B------:R-:W-:Y:S01]  /*1540*/  ISETP.NE.U32.AND P0, PT, RZ, UR4, PT ;  /* 0x00000004ff007c0c */ /* 0x000fe2000bf05070 */
[----:B------:R-:W-:Y:S01]  /*1550*/  IMAD.MOV.U32 R12, RZ, RZ, RZ ;  /* 0x000000ffff0c7224 */ /* 0x000fe200078e00ff */
[----:B------:R-:W-:Y:S01]  /*1560*/  ULDC.64 UR6, c[0x0][0xa20] ;  /* 0x0002880000067ab9 */ /* 0x000fe20000000a00 */
[----:B------:R-:W-:Y:S01]  /*1570*/  IMAD.MOV.U32 R26, RZ, RZ, RZ ;  /* 0x000000ffff1a7224 */ /* 0x000fe200078e00ff */
[----:B------:R-:W-:Y:S01]  /*1580*/  ISETP.NE.AND.EX P0, PT, RZ, UR5, PT, P0 ;  /* 0x00000005ff007c0c */ /* 0x000fe2000bf05300 */
[----:B------:R-:W-:Y:S02]  /*1590*/  ULDC.64 UR4, c[0x0][0xa18] ;  /* 0x0002860000047ab9 */ /* 0x000fe40000000a00 */
[----:B------:R-:W-:-:S04]  /*15a0*/  ISETP.NE.U32.AND P1, PT, RZ, UR4, PT ;  /* 0x00000004ff007c0c */ /* 0x000fc8000bf25070 */
[----:B------:R-:W-:Y:S01]  /*15b0*/  ISETP.NE.AND.EX P1, PT, RZ, UR5, PT, P1 ;  /* 0x00000005ff007c0c */ /* 0x000fe2000bf25310 */
[----:B------:R-:W-:Y:S02]  /*15c0*/  ULDC.64 UR4, c[0x0][0xa08] ;  /* 0x0002820000047ab9 */ /* 0x000fe40000000a00 */
[----:B------:R-:W-:-:S03]  /*15d0*/  ISETP.NE.U32.AND P3, PT, RZ, UR4, PT ;  /* 0x00000004ff007c0c */ /* 0x000fc6000bf65070 */
[----:B-1-3--:R-:W1:Y:S01]  /*15e0*/  @P0 LDC.64 R4, c[0x0][0xa28] ;  /* 0x00028a00ff040b82 */ /* 0x00ae620000000a00 */
[----:B------:R-:W-:Y:S01]  /*15f0*/  ISETP.NE.AND.EX P3, PT, RZ, UR5, PT, P3 ;  /* 0x00000005ff007c0c */ /* 0x000fe2000bf65330 */
[----:B0-----:R-:W-:-:S06]  /*1600*/  IMAD.WIDE R10, R31, 0x4, R6 ;  /* 0x000000041f0a7825 */ /* 0x001fcc00078e0206 */
[----:B------:R-:W0:Y:S01]  /*1610*/  @P1 LDC.64 R8, c[0x0][0xa18] ;  /* 0x00028600ff081b82 */ /* 0x000e220000000a00 */
[----:B------:R-:W-:Y:S02]  /*1620*/  ULDC UR4, c[0x0][0x288] ;  /* 0x0000a20000047ab9 */ /* 0x000fe40000000800 */
[----:B------:R-:W-:Y:S01]  /*1630*/  IMAD.U32 R163, RZ, RZ, UR4 ;  /* 0x00000004ffa37e24 */ /* 0x000fe2000f8e00ff */
[----:B------:R-:W-:Y:S02]  /*1640*/  ULDC.64 UR4, c[0x0][0x418] ;  /* 0x0001060000047ab9 */ /* 0x000fe40000000a00 */
[----:B------:R2:W5:Y:S01]  /*1650*/  @P3 LDG.E R26, desc[UR46][R10.64] ;  /* 0x0000002e0a1a3981 */ /* 0x000562000c1e1900 */
[----:B-1----:R-:W-:-:S05]  /*1660*/  @P0 IMAD.WIDE R4, R31, 0x4, R4 ;  /* 0x000000041f040825 */ /* 0x002fca00078e0204 */
[----:B------:R2:W5:Y:S01]  /*1670*/  @P0 LDG.E R12, desc[UR46][R4.64] ;  /* 0x0000002e040c0981 */ /* 0x000562000c1e1900 */
[----:B0-----:R-:W-:-:S05]  /*1680*/  @P1 IMAD.WIDE R6, R31, 0x4, R8 ;  /* 0x000000041f061825 */ /* 0x001fca00078e0208 */
[----:B------:R2:W5:Y:S01]  /*1690*/  @P1 LDG.E R163, desc[UR46][R6.64] ;  /* 0x0000002e06a31981 */ /* 0x000562000c1e1900 */
[----:B------:R-:W-:Y:S01]  /*16a0*/  UISETP.NE.U32.AND UP0, UPT, UR4, URZ, UPT ;  /* 0x0000003f0400728c */ /* 0x000fe2000bf05070 */
[----:B------:R-:W-:Y:S01]  /*16b0*/  ISETP.NE.U32.AND P2, PT, RZ, UR6, PT ;  /* 0x00000006ff007c0c */ /* 0x000fe2000bf45070 */
[----:B------:R-:W-:Y:S01]  /*16c0*/  ULDC UR6, c[0x0][0x2f0] ;  /* 0x0000bc0000067ab9 */ /* 0x000fe20000000800 */
[----:B------:R-:W-:Y:S01]  /*16d0*/  ULDC UR4, c[0x0][0x424] ;  /* 0x0001090000047ab9 */ /* 0x000fe20000000800 */
[----:B------:R-:W-:Y:S01]  /*16e0*/  UISETP.NE.AND.EX UP0, UPT, UR5, URZ, UPT, UP0 ;  /* 0x0000003f0500728c */ /* 0x000fe2000bf05300 */
[----:B------:R-:W-:-:S03]  /*16f0*/  LOP3.LUT R3, R30, 0xff000000, RZ, 0xc0, !PT ;  /* 0xff0000001e037812 */ /* 0x000fc600078ec0ff */
[----:B------:R-:W-:Y:S01]  /*1700*/  USEL UR4, UR4, 0x1, UP0 ;  /* 0x0000000104047887 */ /* 0x000fe20008000000 */
[----:B------:R-:W-:Y:S01]  /*1710*/  ISETP.NE.AND.EX P2, PT, RZ, UR7, PT, P2 ;  /* 0x00000007ff007c0c */ /* 0x000fe2000bf45320 */
[----:B------:R-:W-:Y:S01]  /*1720*/  ULDC UR7, c[0x0][0x348] ;  /* 0x0000d20000077ab9 */ /* 0x000fe20000000800 */
[C---:B------:R-:W-:Y:S01]  /*1730*/  LOP3.LUT R0, R30.reuse, 0xff0000, RZ, 0xc0, !PT ;  /* 0x00ff00001e007812 */ /* 0x040fe200078ec0ff */
[----:B------:R-:W-:Y:S01]  /*1740*/  UIMAD UR6, UR4, UR6, URZ ;  /* 0x00000006040672a4 */ /* 0x000fe2000f8e023f */
[----:B------:R-:W-:Y:S01]  /*1750*/  SHF.R.U32.HI R3, RZ, 0x8, R3 ;  /* 0x00000008ff037819 */ /* 0x000fe20000011603 */
[----:B------:R-:W-:Y:S01]  /*1760*/  IMAD.MOV.U32 R187, RZ, RZ, R31 ;  /* 0x000000ffffbb7224 */ /* 0x000fe200078e001f */
[----:B------:R-:W-:Y:S02]  /*1770*/  LOP3.LUT R183, R30, 0xffff, RZ, 0xc0, !PT ;  /* 0x0000ffff1eb77812 */ /* 0x000fe400078ec0ff */
[----:B------:R-:W-:Y:S01]  /*1780*/  LEA.HI R186, R0, R3, RZ, 0x10 ;  /* 0x0000000300ba7211 */ /* 0x000fe200078f80ff */
[----:B--2---:R-:W-:Y:S06]  /*1790*/  @P1 BRA `(.L_x_1450) ;  /* 0x0000000000241947 */ /* 0x004fec0003800000 */
        /* <DEDUP_REMOVED lines=9> */
.L_x_1450:
[----:B------:R-:W-:Y:S01]  /*1830*/  IMAD.U32 R25, RZ, RZ, UR7 ;  /* 0x00000007ff197e24 */ /* 0x000fe2000f8e00ff */
[----:B------:R-:W-:Y:S01]  /*1840*/  MOV R27, UR6 ;  /* 0x00000006001b7c02 */ /* 0x000fe20008000f00 */
[----:B------:R-:W-:Y:S06]  /*1850*/  @!P2 BRA `(.L_x_1451) ;  /* 0x000000000010a947 */ /* 0x000fec0003800000 */
[----:B------:R-:W0:Y:S02]  /*1860*/  LDC.64 R4, c[0x0][0xa20] ;  /* 0x00028800ff047b82 */ /* 0x000e240000000a00 */
[----:B0-----:R-:W-:-:S05]  /*1870*/  IMAD.WIDE R4, R31, 0x4, R4 ;  /* 0x000000041f047825 */ /* 0x001fca00078e0204 */
[----:B------:R0:W5:Y:S01]  /*1880*/  LDG.E R27, desc[UR46][R4.64] ;  /* 0x0000002e041b7981 */ /* 0x000162000c1e1900 */
[----:B------:R-:W-:Y:S05]  /*1890*/  BRA `(.L_x_1452) ;  /* 0x0000000000107947 */ /* 0x000fea0003800000 */
.L_x_1451:
[----:B------:R-:W-:Y:S05]  /*18a0*/  @!P3 BRA `(.L_x_1452) ;  /* 0x00000000000cb947 */ /* 0x000fea0003800000 */
[----:B------:R-:W2:Y:S04]  /*18b0*/  LDG.E R0, desc[UR46][R10.64] ;  /* 0x0000002e0a007981 */ /* 0x000ea8000c1e1900 */
[----:B------:R-:W2:Y:S02]  /*18c0*/  LDG.E R27, desc[UR46][R10.64+0x4] ;  /* 0x0000042e0a1b7981 */ /* 0x000ea4000c1e1900 */
[----:B--2---:R-:W-:-:S07]  /*18d0*/  IMAD.IADD R27, R27, 0x1, -R0 ;  /* 0x000000011b1b7824 */ /* 0x004fce00078e0a00 */
.L_x_1452:
[----:B------:R-:W-:Y:S01]  /*18e0*/  ULDC.64 UR4, c[0x0][0xa10] ;  /* 0x0002840000047ab9 */ /* 0x000fe20000000a00 */
[----:B0-----:R-:W0:Y:S01]  /*18f0*/  LDC R4, c[0x0][0x448] ;  /* 0x00011200ff047b82 */ /* 0x001e220000000800 */
[----:B------:R-:W-:-:S04]  /*1900*/  ISETP.NE.U32.AND P0, PT, RZ, UR4, PT ;  /* 0x00000004ff007c0c */ /* 0x000fc8000bf05070 */
[----:B------:R-:W-:Y:S01]  /*1910*/  ISETP.NE.AND.EX P0, PT, RZ, UR5, PT, P0 ;  /* 0x00000005ff007c0c */ /* 0x000fe2000bf05300 */
[----:B------:R-:W-:Y:S02]  /*1920*/  ULDC.64 UR4, c[0x0][0xa30] ;  /* 0x00028c0000047ab9 */ /* 0x000fe40000000a00 */
[----:B------:R-:W-:-:S04]  /*1930*/  ISETP.NE.U32.AND P1, PT, RZ, UR4, PT ;  /* 0x00000004ff007c0c */ /* 0x000fc8000bf25070 */
[----:B------:R-:W-:-:S06]  /*1940*/  ISETP.NE.AND.EX P1, PT, RZ, UR5, PT, P1 ;  /* 0x00000005ff007c0c */ /* 0x000fcc000bf25310 */
[----:B------:R-:W1:Y:S08]  /*1950*/  @P0 LDC.64 R6, c[0x0][0xa10] ;  /* 0x00028400ff060b82 */ /* 0x000e700000000a00 */
[----:B------:R-:W2:Y:S01]  /*1960*/  @P1 LDC.64 R8, c[0x0][0xa30] ;  /* 0x00028c00ff081b82 */ /* 0x000ea20000000a00 */
[----:B-1----:R-:W-:-:S05]  /*1970*/  @P0 IMAD.WIDE R6, R31, 0x4, R6 ;  /* 0x000000041f060825 */ /* 0x002fca00078e0206 */
[----:B------:R-:W3:Y:S04]  /*1980*/  @P0 LDG.E R0, desc[UR46][R6.64] ;  /* 0x0000002e06000981 */ /* 0x000ee8000c1e1900 */
[----:B------:R-:W3:Y:S01]  /*1990*/  @P0 LDG.E R3, desc[UR46][R6.64+0x4] ;  /* 0x0000042e06030981 */ /* 0x000ee2000c1e1900 */
[----:B-----5:R-:W-:Y:S02]  /*19a0*/  IMAD.MOV.U32 R144, RZ, RZ, R27 ;  /* 0x000000ffff907224 */ /* 0x020fe400078e001b */
[----:B--2---:R-:W-:-:S05]  /*19b0*/  @P1 IMAD.WIDE R8, R31, 0x4, R8 ;  /* 0x000000041f081825 */ /* 0x004fca00078e0208 */
[----:B------:R1:W5:Y:S01]  /*19c0*/  @P1 LDG.E R144, desc[UR46][R8.64] ;  /* 0x0000002e08901981 */ /* 0x000362000c1e1900 */
[----:B0-----:R-:W-:Y:S01]  /*19d0*/  ISETP.NE.AND P1, PT, R4, 0x1, PT ;  /* 0x000000010400780c */ /* 0x001fe20003f25270 */
[----:B------:R-:W-:Y:S01]  /*19e0*/  IMAD.SHL.U32 R178, R29, 0x80, RZ ;  /* 0x000000801db27824 */ /* 0x000fe200078e00ff */
[----:B------:R-:W0:Y:S01]  /*19f0*/  LDC.64 R4, c[0x0][0x9e0] ;  /* 0x00027800ff047b82 */ /* 0x000e220000000a00 */
[----:B------:R-:W-:-:S10]  /*1a00*/  IMAD.IADD R12, R27, 0x1, -R12 ;  /* 0x000000011b0c7824 */ /* 0x000fd400078e0a0c */
[----:B------:R-:W2:Y:S08]  /*1a10*/  @P1 LDC R10, c[0x0][0x44c] ;  /* 0x00011300ff0a1b82 */ /* 0x000eb00000000800 */
[----:B------:R-:W4:Y:S01]  /*1a20*/  @P1 LDC R11, c[0x0][0x450] ;  /* 0x00011400ff0b1b82 */ /* 0x000f220000000800 */
[----:B0-----:R-:W-:Y:S01]  /*1a30*/  ISETP.GE.AND P2, PT, R5, 0x1, PT ;  /* 0x000000010500780c */ /* 0x001fe20003f46270 */
[----:B---3--:R-:W-:-:S02]  /*1a40*/  @P0 IMAD.IADD R25, R3, 0x1, -R0 ;  /* 0x0000000103190824 */ /* 0x008fc400078e0a00 */
[----:B------:R-:W-:Y:S02]  /*1a50*/  VIADD R3, R178, 0x7f ;  /* 0x0000007fb2037836 */ /* 0x000fe40000000000 */
[----:B------:R-:W-:Y:S02]  /*1a60*/  IMAD.IADD R164, R12, 0x1, R25 ;  /* 0x000000010ca47824 */ /* 0x000fe400078e0219 */
[----:B--2---:R-:W-:-:S04]  /*1a70*/  @P1 IMAD.HI.U32 R6, R3, R10, RZ ;  /* 0x0000000a03061227 */ /* 0x004fc800078e00ff */
[C---:B------:R-:W-:Y:S01]  /*1a80*/  VIADD R0, R164.reuse, 0x5f ;  /* 0x0000005fa4007836 */ /* 0x040fe20000000000 */
[----:B----4-:R-:W-:Y:S02]  /*1a90*/  @P1 SHF.R.U32.HI R3, RZ, R11, R6 ;  /* 0x0000000bff031219 */ /* 0x010fe40000011606 */
[----:B------:R-:W-:Y:S01]  /*1aa0*/  IADD3 R6, R164, 0x1, -R163 ;  /* 0x00000001a4067810 */ /* 0x000fe20007ffe8a3 */
[----:B------:R-:W-:-:S04]  /*1ab0*/  IMAD.HI R0, R0, 0x2aaaaaab, RZ ;  /* 0x2aaaaaab00007827 */ /* 0x000fc800078e02ff */
[----:B------:R-:W-:Y:S01]  /*1ac0*/  IMAD.IADD R3, R6, 0x1, R3 ;  /* 0x0000000106037824 */ /* 0x000fe200078e0203 */
[----:B------:R-:W-:-:S03]  /*1ad0*/  SHF.R.U32.HI R149, RZ, 0x1f, R0 ;  /* 0x0000001fff957819 */ /* 0x000fc60000011600 */
[----:B------:R-:W-:Y:S01]  /*1ae0*/  IMAD.IADD R4, R3, 0x1, R4 ;  /* 0x0000000103047824 */ /* 0x000fe200078e0204 */
[----:B------:R-:W-:Y:S01]  /*1af0*/  LEA.HI.SX32 R149, R0, R149, 0x1c ;  /* 0x0000009500957211 */ /* 0x000fe200078fe2ff */
[----:B-1----:R-:W-:Y:S06]  /*1b00*/  @!P2 BRA `(.L_x_1453) ;  /* 0x000000000048a947 */ /* 0x002fec0003800000 */
[C---:B------:R-:W-:Y:S01]  /*1b10*/  ISETP.GT.AND P0, PT, R3.reuse, RZ, PT ;  /* 0x000000ff0300720c */ /* 0x040fe20003f04270 */
[----:B------:R-:W-:Y:S01]  /*1b20*/  BSSY B0, `(.L_x_1454) ;  /* 0x000000e000007945 */ /* 0x000fe20003800000 */
[----:B------:R-:W-:-:S11]  /*1b30*/  IADD3 R0, R3, -0x1, RZ ;  /* 0xffffffff03007810 */ /* 0x000fd60007ffe0ff */
        /* <DEDUP_REMOVED lines=8> */
.L_x_1455:
[----:B------:R-:W-:-:S13]  /*1bc0*/  ISETP.NE.AND P0, PT, R5, 0x1, PT ;  /* 0x000000010500780c */ /* 0x000fda0003f05270 */
[----:B------:R-:W0:Y:S02]  /*1bd0*/  @P0 LDC.64 R6, c[0x0][0x9e8] ;  /* 0x00027a00ff060b82 */ /* 0x000e240000000a00 */
[----:B0-----:R-:W-:-:S05]  /*1be0*/  @P0 IMAD.HI.U32 R6, R0, R6, RZ ;  /* 0x0000000600060227 */ /* 0x001fca00078e00ff */
[----:B------:R-:W-:-:S07]  /*1bf0*/  @P0 SHF.R.U32.HI R0, RZ, R7, R6 ;  /* 0x00000007ff000219 */ /* 0x000fce0000011606 */
.L_x_1456:
[----:B------:R-:W-:Y:S05]  /*1c00*/  BSYNC B0 ;  /* 0x0000000000007941 */ /* 0x000fea0003800000 */
.L_x_1454:
[----:B------:R-:W-:-:S05]  /*1c10*/  IMAD R3, R0, R5, R5 ;  /* 0x0000000500037224 */ /* 0x000fca00078e0205 */
[----:B------:R-:W-:-:S07]  /*1c20*/  VIMNMX R4, R4, R3, PT ;  /* 0x0000000304047248 */ /* 0x000fce0003fe0100 */
.L_x_1453:
[----:B------:R-:W0:Y:S01]  /*1c30*/  @P1 LDC R3, c[0x0][0x44c] ;  /* 0x00011300ff031b82 */ /* 0x000e220000000800 */
[----:B------:R-:W-:Y:S01]  /*1c40*/  VIADD R4, R4, 0x5f ;  /* 0x0000005f04047836 */ /* 0x000fe20000000000 */
[----:B------:R-:W-:Y:S01]  /*1c50*/  ULDC UR4, c[0x0][0x9dc] ;  /* 0x0002770000047ab9 */ /* 0x000fe20000000800 */
[----:B------:R-:W-:Y:S02]  /*1c60*/  IMAD.MOV.U32 R7, RZ, RZ, R178 ;  /* 0x000000ffff077224 */ /* 0x000fe400078e00b2 */
[----:B------:R-:W-:-:S03]  /*1c70*/  IMAD.HI R4, R4, 0x2aaaaaab, RZ ;  /* 0x2aaaaaab04047827 */ /* 0x000fc600078e02ff */
[----:B------:R-:W1:Y:S01]  /*1c80*/  @P1 LDC R9, c[0x0][0x450] ;  /* 0x00011400ff091b82 */ /* 0x000e620000000800 */
[----:B------:R-:W-:Y:S02]  /*1c90*/  IMAD.IADD R150, R164, 0x1, -R163 ;  /* 0x00000001a4967824 */ /* 0x000fe400078e0aa3 */
        /* <DEDUP_REMOVED lines=8> */
[----:B------:R-:W-:Y:S01]  /*1d20*/  ISETP.GT.AND P0, PT, R0, -0x1, PT ;  /* 0xffffffff0000780c */ /* 0x000fe20003f04270 */
[----:B------:R-:W-:-:S12]  /*1d30*/  BSSY B0, `(.L_x_1458) ;  /* 0x000000d000007945 */ /* 0x000fd80003800000 */
        /* <DEDUP_REMOVED lines=8> */
.L_x_1459:
[----:B------:R-:W-:-:S13]  /*1dc0*/  ISETP.NE.AND P0, PT, R5, 0x1, PT ;  /* 0x000000010500780c */ /* 0x000fda0003f05270 */
[----:B------:R-:W0:Y:S02]  /*1dd0*/  @P0 LDC.64 R6, c[0x0][0x9e8] ;  /* 0x00027a00ff060b82 */ /* 0x000e240000000a00 */
[----:B0-----:R-:W-:-:S05]  /*1de0*/  @P0 IMAD.HI.U32 R4, R0, R6, RZ ;  /* 0x0000000600040227 */ /* 0x001fca00078e00ff */
[----:B------:R-:W-:-:S07]  /*1df0*/  @P0 SHF.R.U32.HI R0, RZ, R7, R4 ;  /* 0x00000007ff000219 */ /* 0x000fce0000011604 */
.L_x_1460:
[----:B------:R-:W-:Y:S05]  /*1e00*/  BSYNC B0 ;  /* 0x0000000000007941 */ /* 0x000fea0003800000 */
.L_x_1458:
[----:B------:R-:W-:-:S05]  /*1e10*/  IMAD R0, R0, R5, RZ ;  /* 0x0000000500007224 */ /* 0x000fca00078e02ff */
[----:B------:R-:W-:-:S07]  /*1e20*/  VIMNMX R3, R3, R0, !PT ;  /* 0x0000000003037248 */ /* 0x000fce0007fe0100 */
.L_x_1457:
[----:B------:R-:W-:Y:S01]  /*1e30*/  IMAD.HI R3, R3, 0x2aaaaaab, RZ ;  /* 0x2aaaaaab03037827 */ /* 0x000fe200078e02ff */
[----:B------:R-:W-:Y:S01]  /*1e40*/  BSSY B0, `(.L_x_1461) ;  /* 0x0000028000007945 */ /* 0x000fe20003800000 */
[----:B------:R-:W-:Y:S02]  /*1e50*/  LOP3.LUT R190, R186, 0xff, RZ, 0xc0, !PT ;  /* 0x000000ffbabe7812 */ /* 0x000fe400078ec0ff */
[----:B------:R-:W-:Y:S02]  /*1e60*/  SHF.R.U32.HI R186, RZ, 0x10, R186 ;  /* 0x00000010ffba7819 */ /* 0x000fe400000116ba */
[----:B------:R-:W-:-:S04]  /*1e70*/  SHF.R.U32.HI R0, RZ, 0x1f, R3 ;  /* 0x0000001fff007819 */ /* 0x000fc80000011603 */
[----:B------:R-:W-:Y:S01]  /*1e80*/  LEA.HI.SX32 R0, R3, R0, 0x1c ;  /* 0x0000000003007211 */ /* 0x000fe200078fe2ff */
[----:B------:R-:W-:-:S03]  /*1e90*/  IMAD.MOV.U32 R3, RZ, RZ, RZ ;  /* 0x000000ffff037224 */ /* 0x000fc600078e00ff */
[----:B------:R-:W-:-:S04]  /*1ea0*/  VIMNMX R9, RZ, R0, !PT ;  /* 0x00000000ff097248 */ /* 0x000fc80007fe0100 */
[----:B------:R-:W-:-:S13]  /*1eb0*/  ISETP.GT.AND P0, PT, R8, R9, PT ;  /* 0x000000090800720c */ /* 0x000fda0003f04270 */
[----:B------:R-:W-:Y:S05]  /*1ec0*/  @!P0 BRA `(.L_x_1462) ;  /* 0x00000000007c8947 */ /* 0x000fea0003800000 */
[----:B------:R-:W-:Y:S01]  /*1ed0*/  ISETP.NE.AND P0, PT, R186, RZ, PT ;  /* 0x000000ffba00720c */ /* 0x000fe20003f05270 */
[----:B------:R-:W-:-:S03]  /*1ee0*/  ULDC UR4, c[0x0][0x9f0] ;  /* 0x00027c0000047ab9 */ /* 0x000fc60000000800 */
[----:B------:R-:W-:-:S04]  /*1ef0*/  SEL R11, R186, UR4, P0 ;  /* 0x00000004ba0b7c07 */ /* 0x000fc80008000000 */
[-C--:B------:R-:W-:Y:S02]  /*1f00*/  IABS R6, R11.reuse ;  /* 0x0000000b00067213 */ /* 0x080fe40000000000 */
[----:B------:R-:W-:Y:S02]  /*1f10*/  IADD3 R0, R11, -0x1, R8 ;  /* 0xffffffff0b007810 */ /* 0x000fe40007ffe008 */
[----:B------:R-:W0:Y:S01]  /*1f20*/  I2F.RP R3, R6 ;  /* 0x0000000600037306 */ /* 0x000e220000209400 */
[----:B------:R-:W-:Y:S02]  /*1f30*/  IABS R13, R11 ;  /* 0x0000000b000d7213 */ /* 0x000fe40000000000 */
[----:B------:R-:W-:-:S05]  /*1f40*/  IMAD.IADD R0, R0, 0x1, -R9 ;  /* 0x0000000100007824 */ /* 0x000fca00078e0a09 */
        /* <DEDUP_REMOVED lines=20> */
[----:B------:R-:W-:-:S04]  /*2090*/  IMAD.MOV.U32 R3, RZ, RZ, R5 ;  /* 0x000000ffff037224 */ /* 0x000fc800078e0005 */
[----:B------:R-:W-:Y:S01]  /*20a0*/  @!P2 IMAD.MOV R3, RZ, RZ, -R3 ;  /* 0x000000ffff03a224 */ /* 0x000fe200078e0a03 */
[----:B------:R-:W-:-:S07]  /*20b0*/  @!P1 LOP3.LUT R3, RZ, R11, RZ, 0x33, !PT ;  /* 0x0000000bff039212 */ /* 0x000fce00078e33ff */
.L_x_1462:
[----:B------:R-:W-:Y:S05]  /*20c0*/  BSYNC B0 ;  /* 0x0000000000007941 */ /* 0x000fea0003800000 */
.L_x_1461:
[----:B------:R-:W-:Y:S01]  /*20d0*/  IMAD R0, R190, R3, R9 ;  /* 0x00000003be007224 */ /* 0x000fe200078e0209 */
[----:B------:R-:W-:-:S04]  /*20e0*/  PLOP3.LUT P2, PT, PT, PT, PT, 0x80, 0x0 ;  /* 0x000000000000781c */ /* 0x000fc80003f4f070 */
[C---:B------:R-:W-:Y:S01]  /*20f0*/  VIADDMNMX R3, R0.reuse, R3, R8, PT ;  /* 0x0000000300037246 */ /* 0x040fe20003800108 */
[----:B------:R-:W-:-:S04]  /*2100*/  IMAD R0, R0, 0x60, -R12 ;  /* 0x0000006000007824 */ /* 0x000fc800078e0a0c */
[----:B------:R-:W-:Y:S01]  /*2110*/  IMAD R4, R3, 0x60, -R12 ;  /* 0x0000006003047824 */ /* 0x000fe200078e0a0c */
[----:B------:R-:W-:-:S04]  /*2120*/  VIMNMX R0, RZ, R0, !PT ;  /* 0x00000000ff007248 */ /* 0x000fc80007fe0100 */
[----:B------:R-:W-:Y:S01]  /*2130*/  VIMNMX R3, R4, R25, PT ;  /* 0x0000001904037248 */ /* 0x000fe20003fe0100 */
[----:B------:R-:W-:-:S03]  /*2140*/  IMAD.WIDE.U32 R128, R0, -0x55555555, RZ ;  /* 0xaaaaaaab00807825 */ /* 0x000fc600078e00ff */
[----:B------:R-:W-:Y:S02]  /*2150*/  ISETP.GT.AND P0, PT, R3, R0, PT ;  /* 0x000000000300720c */ /* 0x000fe40003f04270 */
[----:B------:R-:W-:-:S05]  /*2160*/  SHF.R.U32.HI R128, RZ, 0x6, R129 ;  /* 0x00000006ff807819 */ /* 0x000fca0000011681 */
[----:B------:R-:W-:-:S06]  /*2170*/  IMAD.MOV.U32 R24, RZ, RZ, R128 ;  /* 0x000000ffff187224 */ /* 0x000fcc00078e0080 */
[----:B------:R-:W-:-:S04]  /*2180*/  @P0 VIADD R0, R3, 0x5f ;  /* 0x0000005f03000836 */ /* 0x000fc80000000000 */
[----:B------:R-:W-:-:S05]  /*2190*/  @P0 IMAD.HI R0, R0, 0x2aaaaaab, RZ ;  /* 0x2aaaaaab00000827 */ /* 0x000fca00078e02ff */
[----:B------:R-:W-:-:S04]  /*21a0*/  @P0 SHF.R.U32.HI R3, RZ, 0x1f, R0 ;  /* 0x0000001fff030819 */ /* 0x000fc80000011600 */
[----:B------:R-:W-:-:S04]  /*21b0*/  @P0 LEA.HI.SX32 R24, R0, R3, 0x1c ;  /* 0x0000000300180211 */ /* 0x000fc800078fe2ff */
[----:B------:R-:W-:-:S13]  /*21c0*/  ISETP.GT.AND P0, PT, R24, R128, PT ;  /* 0x000000801800720c */ /* 0x000fda0003f04270 */
[----:B------:R-:W-:Y:S05]  /*21d0*/  @!P0 BRA `(.L_x_1463) ;  /* 0x0000008800dc8947 */ /* 0x000fea0003800000 */
[----:B------:R-:W-:Y:S01]  /*21e0*/  VIADD R119, R2, 0x18400 ;  /* 0x0001840002777836 */ /* 0x000fe20000000000 */
[----:B------:R-:W-:Y:S04]  /*21f0*/  BSSY B6, `(.L_x_1464) ;  /* 0x0000013000067945 */ /* 0x000fe80003800000 */
[----:B------:R-:W-:-:S13]  /*2200*/  LOP3.LUT P0, RZ, R119, 0x3ff, RZ, 0xc0, !PT ;  /* 0x000003ff77ff7812 */ /* 0x000fda000780c0ff */
[----:B------:R-:W-:Y:S05]  /*2210*/  @!P0 BRA `(.L_x_1465) ;  /* 0x0000000000408947 */ /* 0x000fea0003800000 */
[----:B------:R-:W-:Y:S01]  /*2220*/  MOV R14, 0x0 ;  /* 0x00000000000e7802 */ /* 0x000fe20000000f00 */
[----:B------:R-:W-:Y:S01]  /*2230*/  ULDC.64 UR4, c[0x4][0x118] ;  /* 0x0100460000047ab9 */ /* 0x000fe20000000a00 */
[----:B------:R-:W-:Y:S01]  /*2240*/  ULDC.64 UR6, c[0x4][0xb8] ;  /* 0x01002e0000067ab9 */ /* 0x000fe20000000a00 */
[----:B------:R-:W-:Y:S01]  /*2250*/  MOV R4, UR4 ;  /* 0x0000000400047c02 */ /* 0x000fe20008000f00 */
[----:B------:R-:W-:Y:S01]  /*2260*/  IMAD.U32 R5, RZ, RZ, UR5 ;  /* 0x00000005ff057e24 */ /* 0x000fe2000f8e00ff */
[----:B------:R-:W-:Y:S01]  /*2270*/  ULDC.64 UR4, c[0x4][0x120] ;  /* 0x0100480000047ab9 */ /* 0x000fe20000000a00 */
[----:B------:R-:W0:Y:S01]  /*2280*/  LDC.64 R14, c[0x4][R14] ;  /* 0x010000000e0e7b82 */ /* 0x000e220000000a00 */
        /* <DEDUP_REMOVED lines=8> */
[----:B0----5:R-:W-:Y:S05]  /*2310*/  CALL.ABS.NOINC R14 ;  /* 0x000000000e007343 */ /* 0x021fea0003c00000 */
.L_x_1465:
[----:B------:R-:W-:Y:S05]  /*2320*/  BSYNC B6 ;  /* 0x0000000000067941 */ /* 0x000fea0003800000 */
.L_x_1464:
        /* <DEDUP_REMOVED lines=20> */
.L_x_1467:
[----:B------:R-:W-:Y:S05]  /*2470*/  BSYNC B6 ;  /* 0x0000000000067941 */ /* 0x000fea0003800000 */
.L_x_1466:
[----:B------:R-:W-:Y:S01]  /*2480*/  ULDC.64 UR4, c[0x0][0x9f8] ;  /* 0x00027e0000047ab9 */ /* 0x000fe20000000a00 */
[----:B------:R-:W0:Y:S01]  /*2490*/  LDC.64 R90, c[0x0][0x300] ;  /* 0x0000c000ff5a7b82 */ /* 0x000e220000000a00 */
[----:B------:R-:W-:Y:S01]  /*24a0*/  ISETP.NE.U32.AND P0, PT, RZ, UR4, PT ;  /* 0x00000004ff007c0c */ /* 0x000fe2000bf05070 */
[----:B------:R-:W-:-:S03]  /*24b0*/  ULDC UR6, c[0x0][0x2f4] ;  /* 0x0000bd0000067ab9 */ /* 0x000fc60000000800 */
[----:B------:R-:W-:Y:S01]  /*24c0*/  ISETP.NE.AND.EX P0, PT, RZ, UR5, PT, P0 ;  /* 0x00000005ff007c0c */ /* 0x000fe2000bf05300 */
[----:B------:R-:W-:Y:S01]  /*24d0*/  IMAD.IADD R121, R26, 0x1, R27 ;  /* 0x000000011a797824 */ /* 0x000fe200078e021b */
[----:B------:R-:W-:Y:S02]  /*24e0*/  ISETP.GE.AND P1, PT, R165, UR6, PT ;  /* 0x00000006a5007c0c */ /* 0x000fe4000bf26270 */
[----:B------:R-:W-:Y:S01]  /*24f0*/  SHF.R.S32.HI R19, RZ, 0x1f, R18 ;  /* 0x0000001fff137819 */ /* 0x000fe20000011412 */
[C---:B------:R-:W-:Y:S01]  /*2500*/  VIADD R3, R18.reuse, 0x80 ;  /* 0x0000008012037836 */ /* 0x040fe20000000000 */
[C---:B------:R-:W-:Y:S01]  /*2510*/  IADD3 R104, R18.reuse, 0x60, RZ ;  /* 0x0000006012687810 */ /* 0x040fe20007ffe0ff */
[----:B------:R-:W-:Y:S01]  /*2520*/  ULDC.64 UR4, c[0x0][0x330] ;  /* 0x0000cc0000047ab9 */ /* 0x000fe20000000a00 */
[----:B------:R-:W-:Y:S01]  /*2530*/  VIADD R8, R18, 0xa0 ;  /* 0x000000a012087836 */ /* 0x000fe20000000000 */
[----:B------:R-:W1:Y:S08]  /*2540*/  LDC.64 R96, c[0x0][0x3f8] ;  /* 0x0000fe00ff607b82 */ /* 0x000e700000000a00 */
[----:B------:R-:W2:Y:S01]  /*2550*/  @P0 LDC.64 R4, c[0x0][0x9f8] ;  /* 0x00027e00ff040b82 */ /* 0x000ea20000000a00 */
[----:B------:R-:W-:-:S07]  /*2560*/  SHF.R.S32.HI R147, RZ, 0x1f, R162 ;  /* 0x0000001fff937819 */ /* 0x000fce00000114a2 */
[----:B------:R-:W3:Y:S08]  /*2570*/  LDC R123, c[0x0][0x3f4] ;  /* 0x0000fd00ff7b7b82 */ /* 0x000ef00000000800 */
[----:B------:R-:W4:Y:S01]  /*2580*/  LDC.64 R102, c[0x0][0x408] ;  /* 0x00010200ff667b82 */ /* 0x000f220000000a00 */
[----:B--2---:R-:W-:-:S05]  /*2590*/  @P0 IMAD.WIDE R4, R31, 0x4, R4 ;  /* 0x000000041f040825 */ /* 0x004fca00078e0204 */
[----:B------:R2:W3:Y:S01]  /*25a0*/  @P0 LDG.E R31, desc[UR46][R4.64] ;  /* 0x0000002e041f0981 */ /* 0x0004e2000c1e1900 */
[----:B------:R-:W-:Y:S01]  /*25b0*/  SEL R6, RZ, 0xffffffff, P1 ;  /* 0xffffffffff067807 */ /* 0x000fe20000800000 */
[C---:B------:R-:W-:Y:S01]  /*25c0*/  IMAD.WIDE.U32 R88, R183.reuse, UR4, R18 ;  /* 0x00000004b7587c25 */ /* 0x040fe2000f8e0012 */
[----:B------:R-:W-:Y:S01]  /*25d0*/  ISETP.GE.AND P0, PT, R18, UR6, PT ;  /* 0x0000000612007c0c */ /* 0x000fe2000bf06270 */
[----:B------:R-:W3:Y:S01]  /*25e0*/  S2R R222, SR_TID.X ;  /* 0x0000000000de7919 */ /* 0x000ee20000002100 */
[----:B------:R-:W-:Y:S01]  /*25f0*/  SHF.R.S32.HI R0, RZ, 0x1f, R121 ;  /* 0x0000001fff007819 */ /* 0x000fe20000011479 */
[----:B------:R-:W-:Y:S01]  /*2600*/  IMAD R89, R183, UR5, R89 ;  /* 0x00000005b7597c24 */ /* 0x000fe2000f8e0259 */
[----:B------:R-:W-:Y:S01]  /*2610*/  ISETP.GE.AND P1, PT, R104, UR6, PT ;  /* 0x0000000668007c0c */ /* 0x000fe2000bf26270 */
[----:B------:R-:W-:Y:S01]  /*2620*/  ULDC.64 UR4, c[0x0][0xa08] ;  /* 0x0002820000047ab9 */ /* 0x000fe20000000a00 */
[----:B------:R-:W-:Y:S01]  /*2630*/  ISETP.GE.AND P3, PT, R3, UR6, PT ;  /* 0x0000000603007c0c */ /* 0x000fe2000bf66270 */
[----:B--2---:R-:W-:Y:S01]  /*2640*/  IMAD.SHL.U32 R5, R6, 0x2, RZ ;  /* 0x0000000206057824 */ /* 0x004fe200078e00ff */
[----:B------:R-:W-:Y:S01]  /*2650*/  SEL R4, RZ, 0x1, P0 ;  /* 0x00000001ff047807 */ /* 0x000fe20000000000 */
[----:B0-----:R-:W-:Y:S01]  /*2660*/  IMAD R6, R0, R90, RZ ;  /* 0x0000005a00067224 */ /* 0x001fe200078e02ff */
[----:B------:R-:W-:Y:S01]  /*2670*/  ISETP.GE.AND P0, PT, R166, UR6, PT ;  /* 0x00000006a6007c0c */ /* 0x000fe2000bf06270 */
[----:B-1----:R-:W-:Y:S01]  /*2680*/  IMAD.WIDE.U32 R94, R162, R96, R18 ;  /* 0x00000060a25e7225 */ /* 0x002fe200078e0012 */
[----:B------:R-:W-:-:S02]  /*2690*/  LOP3.LUT R3, R5, 0x2, R4, 0xe2, !PT ;  /* 0x0000000205037812 */ /* 0x000fc400078ee204 */
[----:B------:R-:W-:Y:S01]  /*26a0*/  SEL R7, RZ, 0x8, P1 ;  /* 0x00000008ff077807 */ /* 0x000fe20000800000 */
[C---:B------:R-:W-:Y:S01]  /*26b0*/  IMAD.WIDE.U32 R4, R121.reuse, R90, RZ ;  /* 0x0000005a79047225 */ /* 0x040fe200078e00ff */
[----:B------:R-:W-:Y:S01]  /*26c0*/  ISETP.GE.AND P2, PT, R8, UR6, PT ;  /* 0x0000000608007c0c */ /* 0x000fe2000bf46270 */
[----:B------:R-:W-:Y:S01]  /*26d0*/  ULDC.64 UR6, c[0x0][0x308] ;  /* 0x0000c20000067ab9 */ /* 0x000fe20000000a00 */
[----:B------:R-:W-:Y:S01]  /*26e0*/  SHF.R.S32.HI R161, RZ, 0x1f, R160 ;  /* 0x0000001fffa17819 */ /* 0x000fe200000114a0 */
[----:B------:R-:W-:Y:S01]  /*26f0*/  IMAD R9, R121, R91, R6 ;  /* 0x0000005b79097224 */ /* 0x000fe200078e0206 */
[----:B------:R-:W-:Y:S01]  /*2700*/  SEL R6, RZ, 0x4, P0 ;  /* 0x00000004ff067807 */ /* 0x000fe20000000000 */
[C---:B----4-:R-:W-:Y:S01]  /*2710*/  IMAD.WIDE.U32 R100, R162.reuse, R102, R18 ;  /* 0x00000066a2647225 */ /* 0x050fe200078e0012 */
[----:B------:R-:W-:Y:S02]  /*2720*/  ISETP.NE.U32.AND P0, PT, RZ, UR4, PT ;  /* 0x00000004ff007c0c */ /* 0x000fe4000bf05070 */
[----:B------:R-:W-:Y:S01]  /*2730*/  LOP3.LUT R3, R7, R3, R6, 0xfe, !PT ;  /* 0x0000000307037212 */ /* 0x000fe200078efe06 */
[----:B------:R-:W-:Y:S01]  /*2740*/  IMAD.IADD R5, R5, 0x1, R9 ;  /* 0x0000000105057824 */ /* 0x000fe200078e0209 */
[----:B------:R-:W-:Y:S01]  /*2750*/  SEL R6, RZ, 0x10, P3 ;  /* 0x00000010ff067807 */ /* 0x000fe20001800000 */
[----:B------:R-:W-:Y:S01]  /*2760*/  IMAD.WIDE.U32 R92, R162, R96, R160 ;  /* 0x00000060a25c7225 */ /* 0x000fe200078e00a0 */
[----:B------:R-:W-:Y:S01]  /*2770*/  ISETP.NE.AND.EX P0, PT, RZ, UR5, PT, P0 ;  /* 0x00000005ff007c0c */ /* 0x000fe2000bf05300 */
[----:B------:R-:W-:Y:S01]  /*2780*/  ULDC.64 UR4, c[0x0][0x310] ;  /* 0x0000c40000047ab9 */ /* 0x000fe20000000a00 */
[----:B------:R-:W-:Y:S01]  /*2790*/  LOP3.LUT R11, R3, R6, RZ, 0xfc, !PT ;  /* 0x00000006030b7212 */ /* 0x000fe200078efcff */
[----:B------:R-:W-:Y:S01]  /*27a0*/  IMAD.WIDE.U32 R4, R183, UR6, R4 ;  /* 0x00000006b7047c25 */ /* 0x000fe2000f8e0004 */
[----:B---3--:R-:W-:-:S02]  /*27b0*/  ISETP.GE.AND P1, PT, R165, R123, PT ;  /* 0x0000007ba500720c */ /* 0x008fc40003f26270 */
[----:B------:R-:W-:Y:S01]  /*27c0*/  ISETP.GE.AND P4, PT, R166, R123, PT ;  /* 0x0000007ba600720c */ /* 0x000fe20003f86270 */
[----:B------:R-:W-:Y:S01]  /*27d0*/  IMAD R5, R183, UR7, R5 ;  /* 0x00000007b7057c24 */ /* 0x000fe2000f8e0205 */
[----:B------:R-:W-:Y:S01]  /*27e0*/  SHF.R.U32.HI R20, RZ, 0x3, R173 ;  /* 0x00000003ff147819 */ /* 0x000fe200000116ad */
[----:B------:R-:W-:Y:S01]  /*27f0*/  IMAD R6, R147, R96, RZ ;  /* 0x0000006093067224 */ /* 0x000fe200078e02ff */
[----:B------:R-:W-:Y:S01]  /*2800*/  LOP3.LUT R17, R17, 0xfffffffe, RZ, 0xc0, !PT ;  /* 0xfffffffe11117812 */ /* 0x000fe200078ec0ff */
[----:B------:R-:W-:Y:S01]  /*2810*/  IMAD.WIDE.U32 R98, R162, R102, R160 ;  /* 0x00000066a2627225 */ /* 0x000fe200078e00a0 */
[----:B------:R-:W-:Y:S02]  /*2820*/  LOP3.LUT P3, RZ, R229, 0x4, RZ, 0xc0, !PT ;  /* 0x00000004e5ff7812 */ /* 0x000fe4000786c0ff */
[----:B------:R-:W-:Y:S01]  /*2830*/  SHF.L.U64.HI R135, R90, 0x6, R91 ;  /* 0x000000065a877819 */ /* 0x000fe2000001025b */
[----:B------:R-:W-:Y:S01]  /*2840*/  IMAD R9, R162, R97, R6 ;  /* 0x00000061a2097224 */ /* 0x000fe200078e0206 */
[----:B------:R-:W-:Y:S01]  /*2850*/  SHF.L.U64.HI R106, R102, 0x6, R103 ;  /* 0x00000006666a7819 */ /* 0x000fe20000010267 */
[----:B------:R-:W-:Y:S01]  /*2860*/  IMAD.MOV.U32 R129, RZ, RZ, 0x20 ;  /* 0x00000020ff817424 */ /* 0x000fe200078e00ff */
[----:B------:R-:W-:Y:S01]  /*2870*/  SHF.L.U64.HI R108, R96, 0x6, R97 ;  /* 0x00000006606c7819 */ /* 0x000fe20000010261 */
[----:B------:R-:W-:Y:S01]  /*2880*/  IMAD.IADD R93, R93, 0x1, R9 ;  /* 0x000000015d5d7824 */ /* 0x000fe200078e0209 */
[----:B------:R-:W-:Y:S01]  /*2890*/  @P4 LOP3.LUT R17, R17, 0x1, RZ, 0xfc, !PT ;  /* 0x0000000111114812 */ /* 0x000fe200078efcff */
[----:B------:R-:W-:Y:S01]  /*28a0*/  IMAD.IADD R95, R9, 0x1, R95 ;  /* 0x00000001095f7824 */ /* 0x000fe200078e025f */
[----:B------:R-:W-:Y:S01]  /*28b0*/  SEL R129, R129, 0xffffffe0, !P3 ;  /* 0xffffffe081817807 */ /* 0x000fe20005800000 */
[----:B------:R-:W-:Y:S01]  /*28c0*/  IMAD.SHL.U32 R136, R90, 0x40, RZ ;  /* 0x000000405a887824 */ /* 0x000fe200078e00ff */
[----:B------:R-:W-:Y:S01]  /*28d0*/  SHF.R.S32.HI R148, RZ, 0x1f, R189 ;  /* 0x0000001fff947819 */ /* 0x000fe200000114bd */
[----:B------:R-:W-:Y:S01]  /*28e0*/  IMAD.SHL.U32 R107, R102, 0x40, RZ ;  /* 0x00000040666b7824 */ /* 0x000fe200078e00ff */
[----:B------:R-:W-:Y:S01]  /*28f0*/  LEA.HI R222, R222, 0x8, RZ, 0x19 ;  /* 0x00000008dede7811 */ /* 0x000fe200078fc8ff */
[----:B------:R-:W-:-:S02]  /*2900*/  IMAD R133, R97, 0x60, RZ ;  /* 0x0000006061857824 */ /* 0x000fc400078e02ff */
[----:B------:R-:W-:Y:S02]  /*2910*/  IMAD.SHL.U32 R109, R96, 0x40, RZ ;  /* 0x00000040606d7824 */ /* 0x000fe400078e00ff */
[----:B-----5:R-:W-:-:S04]  /*2920*/  IMAD.WIDE.U32 R92, R144, R96, R92 ;  /* 0x00000060905c7225 */ /* 0x020fc800078e005c */
[----:B------:R-:W-:Y:S01]  /*2930*/  IMAD.WIDE.U32 R94, R144, R96, R94 ;  /* 0x00000060905e7225 */ /* 0x000fe200078e005e */
[----:B------:R-:W-:Y:S02]  /*2940*/  SHF.R.S32.HI R7, RZ, 0x1f, R31 ;  /* 0x0000001fff077819 */ /* 0x000fe4000001141f */
[----:B------:R-:W-:Y:S02]  /*2950*/  SEL R3, R31, RZ, !P0 ;  /* 0x000000ff1f037207 */ /* 0x000fe40004000000 */
[----:B------:R-:W-:-:S03]  /*2960*/  SEL R7, R7, RZ, !P0 ;  /* 0x000000ff07077207 */ /* 0x000fc60004000000 */
[----:B------:R-:W-:-:S04]  /*2970*/  IMAD.WIDE.U32 R86, R3, UR4, R4 ;  /* 0x0000000403567c25 */ /* 0x000fc8000f8e0004 */
[-C--:B------:R-:W-:Y:S02]  /*2980*/  IMAD R4, R147, R90.reuse, RZ ;  /* 0x0000005a93047224 */ /* 0x080fe400078e02ff */
[----:B------:R-:W-:Y:S02]  /*2990*/  IMAD R8, R7, UR4, RZ ;  /* 0x0000000407087c24 */ /* 0x000fe4000f8e02ff */
[C---:B------:R-:W-:Y:S02]  /*29a0*/  IMAD R27, R162.reuse, R91, R4 ;  /* 0x0000005ba21b7224 */ /* 0x040fe400078e0204 */
[----:B------:R-:W-:Y:S01]  /*29b0*/  IMAD R85, R3, UR5, R8 ;  /* 0x0000000503557c24 */ /* 0x000fe2000f8e0208 */
[----:B------:R-:W-:Y:S01]  /*29c0*/  ULDC.64 UR4, c[0x0][0x338] ;  /* 0x0000ce0000047ab9 */ /* 0x000fe20000000a00 */
[----:B------:R-:W-:-:S04]  /*29d0*/  IMAD.WIDE.U32 R4, R162, R90, R18 ;  /* 0x0000005aa2047225 */ /* 0x000fc800078e0012 */
[----:B------:R-:W-:Y:S01]  /*29e0*/  IMAD.IADD R85, R87, 0x1, R85 ;  /* 0x0000000157557824 */ /* 0x000fe200078e0255 */
[----:B------:R-:W-:Y:S01]  /*29f0*/  IADD3 R84, P0, R86, R4, RZ ;  /* 0x0000000456547210 */ /* 0x000fe20007f1e0ff */
[----:B------:R-:W-:Y:S02]  /*2a00*/  IMAD R4, R147, R102, RZ ;  /* 0x0000006693047224 */ /* 0x000fe400078e02ff */
[----:B------:R-:W-:Y:S01]  /*2a10*/  IMAD R6, R7, UR4, RZ ;  /* 0x0000000407067c24 */ /* 0x000fe2000f8e02ff */
[----:B------:R-:W-:Y:S01]  /*2a20*/  IADD3.X R27, R85, R5, R27, P0, !PT ;  /* 0x00000005551b7210 */ /* 0x000fe200007fe41b */
[----:B------:R-:W-:Y:S01]  /*2a30*/  IMAD R9, R162, R103, R4 ;  /* 0x00000067a2097224 */ /* 0x000fe200078e0204 */
[----:B------:R-:W-:Y:S01]  /*2a40*/  ISETP.GE.AND P0, PT, R18, R123, PT ;  /* 0x0000007b1200720c */ /* 0x000fe20003f06270 */
[----:B------:R-:W-:Y:S01]  /*2a50*/  IMAD.WIDE.U32 R88, R3, UR4, R88 ;  /* 0x0000000403587c25 */ /* 0x000fe2000f8e0058 */
[C---:B------:R-:W-:Y:S02]  /*2a60*/  SEL R4, R123.reuse, RZ, P1 ;  /* 0x000000ff7b047207 */ /* 0x040fe40000800000 */
[----:B------:R-:W-:Y:S01]  /*2a70*/  SEL R5, R123, RZ, P0 ;  /* 0x000000ff7b057207 */ /* 0x000fe20000000000 */
[----:B------:R-:W-:Y:S01]  /*2a80*/  IMAD R3, R3, UR5, R6 ;  /* 0x0000000503037c24 */ /* 0x000fe2000f8e0206 */
[----:B------:R-:W-:Y:S01]  /*2a90*/  SEL R7, R123, RZ, P4 ;  /* 0x000000ff7b077207 */ /* 0x000fe20002000000 */
[----:B------:R-:W-:Y:S01]  /*2aa0*/  IMAD.IADD R6, R165, 0x1, R4 ;  /* 0x00000001a5067824 */ /* 0x000fe200078e0204 */
[----:B------:R-:W-:Y:S01]  /*2ab0*/  IADD3 R120, P4, R162, R121, RZ ;  /* 0x00000079a2787210 */ /* 0x000fe20007f9e0ff */
[----:B------:R-:W-:-:S02]  /*2ac0*/  IMAD.IADD R5, R18, 0x1, R5 ;  /* 0x0000000112057824 */ /* 0x000fc400078e0205 */
[----:B------:R-:W-:Y:S01]  /*2ad0*/  IMAD.IADD R12, R166, 0x1, R7 ;  /* 0x00000001a60c7824 */ /* 0x000fe200078e0207 */
[----:B------:R-:W-:Y:S01]  /*2ae0*/  SHF.R.S32.HI R7, RZ, 0x1f, R6 ;  /* 0x0000001fff077819 */ /* 0x000fe20000011406 */
[----:B------:R-:W-:Y:S01]  /*2af0*/  IMAD.IADD R99, R99, 0x1, R9 ;  /* 0x0000000163637824 */ /* 0x000fe200078e0209 */
[----:B------:R-:W-:Y:S01]  /*2b00*/  SHF.R.S32.HI R4, RZ, 0x1f, R5 ;  /* 0x0000001fff047819 */ /* 0x000fe20000011405 */
[----:B------:R-:W-:Y:S01]  /*2b10*/  IMAD.IADD R101, R9, 0x1, R101 ;  /* 0x0000000109657824 */ /* 0x000fe200078e0265 */
[----:B------:R-:W-:Y:S01]  /*2b20*/  SHF.R.S32.HI R13, RZ, 0x1f, R12 ;  /* 0x0000001fff0d7819 */ /* 0x000fe2000001140c */
[-C--:B------:R-:W-:Y:S01]  /*2b30*/  IMAD.WIDE.U32 R98, R144, R102.reuse, R98 ;  /* 0x0000006690627225 */ /* 0x080fe200078e0062 */
[CC--:B------:R-:W-:Y:S02]  /*2b40*/  LEA.HI R14, R4.reuse, R5.reuse, RZ, 0x3 ;  /* 0x00000005040e7211 */ /* 0x0c0fe400078f18ff */
[----:B------:R-:W-:Y:S01]  /*2b50*/  LEA.HI R4, R4, R5, RZ, 0x6 ;  /* 0x0000000504047211 */ /* 0x000fe200078f30ff */
[----:B------:R-:W-:Y:S01]  /*2b60*/  IMAD.WIDE.U32 R100, R144, R102, R100 ;  /* 0x0000006690647225 */ /* 0x000fe200078e0064 */
[----:B------:R-:W-:-:S02]  /*2b70*/  LEA.HI R5, R7, R6, RZ, 0x6 ;  /* 0x0000000607057211 */ /* 0x000fc400078f30ff */
[----:B------:R-:W-:Y:S01]  /*2b80*/  SHF.R.S32.HI R4, RZ, 0x6, R4 ;  /* 0x00000006ff047819 */ /* 0x000fe20000011404 */
[----:B------:R-:W-:Y:S01]  /*2b90*/  IMAD.SHL.U32 R123, R123, 0x2, RZ ;  /* 0x000000027b7b7824 */ /* 0x000fe200078e00ff */
[----:B------:R-:W-:Y:S02]  /*2ba0*/  SHF.R.S32.HI R8, RZ, 0x6, R5 ;  /* 0x00000006ff087819 */ /* 0x000fe40000011405 */
[----:B------:R-:W-:Y:S01]  /*2bb0*/  LOP3.LUT R5, R175, 0x38, R14, 0xf8, !PT ;  /* 0x00000038af057812 */ /* 0x000fe200078ef80e */
[C---:B------:R-:W-:Y:S01]  /*2bc0*/  IMAD R143, R4.reuse, 0x1800, R177 ;  /* 0x00001800048f7824 */ /* 0x040fe200078e02b1 */
[----:B------:R-:W-:Y:S01]  /*2bd0*/  LEA.HI R6, R7, R6, RZ, 0x3 ;  /* 0x0000000607067211 */ /* 0x000fe200078f18ff */
[----:B------:R-:W-:Y:S01]  /*2be0*/  IMAD R141, R4, 0x1800, R179 ;  /* 0x00001800048d7824 */ /* 0x000fe200078e02b3 */
[----:B------:R-:W-:Y:S01]  /*2bf0*/  LOP3.LUT R4, R5, R176, RZ, 0x3c, !PT ;  /* 0x000000b005047212 */ /* 0x000fe200078e3cff */
[C---:B------:R-:W-:Y:S01]  /*2c00*/  IMAD R142, R8.reuse, 0x1800, R177 ;  /* 0x00001800088e7824 */ /* 0x040fe200078e02b1 */
[CC--:B------:R-:W-:Y:S01]  /*2c10*/  LEA.HI R28, R13.reuse, R12.reuse, RZ, 0x3 ;  /* 0x0000000c0d1c7211 */ /* 0x0c0fe200078f18ff */
[----:B------:R-:W-:Y:S01]  /*2c20*/  IMAD R139, R8, 0x1800, R179 ;  /* 0x00001800088b7824 */ /* 0x000fe200078e02b3 */
[----:B------:R-:W-:-:S02]  /*2c30*/  LEA.HI R12, R13, R12, RZ, 0x6 ;  /* 0x0000000c0d0c7211 */ /* 0x000fc400078f30ff */
[----:B------:R-:W-:Y:S02]  /*2c40*/  LOP3.LUT R7, R175, 0x38, R6, 0xf8, !PT ;  /* 0x00000038af077812 */ /* 0x000fe400078ef806 */
[----:B------:R-:W-:Y:S02]  /*2c50*/  IADD3 R143, R143, R4, RZ ;  /* 0x000000048f8f7210 */ /* 0x000fe40007ffe0ff */
[C---:B------:R-:W-:Y:S02]  /*2c60*/  LOP3.LUT R9, R173.reuse, 0x38, R14, 0xf8, !PT ;  /* 0x00000038ad097812 */ /* 0x040fe400078ef80e */
[----:B------:R-:W-:Y:S02]  /*2c70*/  LOP3.LUT R4, R173, 0x38, R6, 0xf8, !PT ;  /* 0x00000038ad047812 */ /* 0x000fe400078ef806 */
[----:B------:R-:W-:Y:S02]  /*2c80*/  SHF.R.S32.HI R12, RZ, 0x6, R12 ;  /* 0x00000006ff0c7819 */ /* 0x000fe4000001140c */
[----:B------:R-:W-:-:S02]  /*2c90*/  LOP3.LUT R5, R175, 0x38, R28, 0xf8, !PT ;  /* 0x00000038af057812 */ /* 0x000fc400078ef81c */
[----:B------:R-:W-:Y:S01]  /*2ca0*/  LOP3.LUT R7, R7, R176, RZ, 0x3c, !PT ;  /* 0x000000b007077212 */ /* 0x000fe200078e3cff */
[C---:B------:R-:W-:Y:S01]  /*2cb0*/  IMAD R140, R12.reuse, 0x1800, R177 ;  /* 0x000018000c8c7824 */ /* 0x040fe200078e02b1 */
[-C--:B------:R-:W-:Y:S01]  /*2cc0*/  LOP3.LUT R10, R9, R20.reuse, RZ, 0x3c, !PT ;  /* 0x00000014090a7212 */ /* 0x080fe200078e3cff */
[----:B------:R-:W-:Y:S01]  /*2cd0*/  IMAD R138, R12, 0x1800, R179 ;  /* 0x000018000c8a7824 */ /* 0x000fe200078e02b3 */
[----:B------:R-:W-:Y:S01]  /*2ce0*/  LOP3.LUT R4, R4, R20, RZ, 0x3c, !PT ;  /* 0x0000001404047212 */ /* 0x000fe200078e3cff */
[----:B------:R-:W-:Y:S01]  /*2cf0*/  IMAD.IADD R142, R142, 0x1, R7 ;  /* 0x000000018e8e7824 */ /* 0x000fe200078e0207 */
[----:B------:R-:W-:Y:S01]  /*2d00*/  SHF.R.S32.HI R9, RZ, 0x1f, R144 ;  /* 0x0000001fff097819 */ /* 0x000fe20000011490 */
[----:B------:R-:W-:Y:S01]  /*2d10*/  IMAD.IADD R141, R141, 0x1, R10 ;  /* 0x000000018d8d7824 */ /* 0x000fe200078e020a */
[----:B------:R-:W-:Y:S01]  /*2d20*/  LOP3.LUT R5, R5, R176, RZ, 0x3c, !PT ;  /* 0x000000b005057212 */ /* 0x000fe200078e3cff */
[----:B------:R-:W-:Y:S01]  /*2d30*/  IMAD.IADD R139, R139, 0x1, R4 ;  /* 0x000000018b8b7824 */ /* 0x000fe200078e0204 */
[----:B------:R-:W-:Y:S01]  /*2d40*/  LOP3.LUT R7, R173, 0x38, R28, 0xf8, !PT ;  /* 0x00000038ad077812 */ /* 0x000fe200078ef81c */
[----:B------:R-:W-:Y:S01]  /*2d50*/  IMAD R4, R9, R96, RZ ;  /* 0x0000006009047224 */ /* 0x000fe200078e02ff */
[----:B------:R-:W-:Y:S01]  /*2d60*/  IADD3.X R121, R0, R147, RZ, P4, !PT ;  /* 0x0000009300797210 */ /* 0x000fe200027fe4ff */
[----:B------:R-:W-:Y:S01]  /*2d70*/  IMAD.IADD R140, R140, 0x1, R5 ;  /* 0x000000018c8c7824 */ /* 0x000fe200078e0205 */
[----:B------:R-:W-:Y:S01]  /*2d80*/  LOP3.LUT R5, R175, 0x18, R18, 0xf8, !PT ;  /* 0x00000018af057812 */ /* 0x000fe200078ef812 */
[----:B------:R-:W-:Y:S01]  /*2d90*/  IMAD R21, R144, R97, R4 ;  /* 0x0000006190157224 */ /* 0x000fe200078e0204 */
[----:B------:R-:W-:Y:S01]  /*2da0*/  LOP3.LUT R7, R7, R20, RZ, 0x3c, !PT ;  /* 0x0000001407077212 */ /* 0x000fe200078e3cff */
[----:B------:R-:W-:Y:S01]  /*2db0*/  IMAD R4, R9, R102, RZ ;  /* 0x0000006609047224 */ /* 0x000fe200078e02ff */
[----:B------:R-:W-:Y:S01]  /*2dc0*/  LOP3.LUT R26, R5, R176, RZ, 0x3c, !PT ;  /* 0x000000b0051a7212 */ /* 0x000fe200078e3cff */
[----:B------:R-:W-:Y:S01]  /*2dd0*/  IMAD R9, R103, 0x60, RZ ;  /* 0x0000006067097824 */ /* 0x000fe200078e02ff */
[----:B------:R-:W-:Y:S01]  /*2de0*/  SEL R0, RZ, 0x20, P2 ;  /* 0x00000020ff007807 */ /* 0x000fe20001000000 */
[----:B------:R-:W-:Y:S01]  /*2df0*/  IMAD.IADD R138, R138, 0x1, R7 ;  /* 0x000000018a8a7824 */ /* 0x000fe200078e0207 */
[----:B------:R-:W-:Y:S01]  /*2e00*/  SHF.R.S32.HI R117, RZ, 0x3, R14 ;  /* 0x00000003ff757819 */ /* 0x000fe2000001140e */
[----:B------:R-:W-:Y:S01]  /*2e10*/  IMAD R7, R91, 0x60, RZ ;  /* 0x000000605b077824 */ /* 0x000fe200078e02ff */
[----:B------:R-:W-:Y:S01]  /*2e20*/  LOP3.LUT R14, R14, 0xfffffff8, RZ, 0xc0, !PT ;  /* 0xfffffff80e0e7812 */ /* 0x000fe200078ec0ff */
[----:B------:R-:W-:Y:S01]  /*2e30*/  IMAD R15, R144, R103, R4 ;  /* 0x00000067900f7224 */ /* 0x000fe200078e0204 */
[----:B------:R-:W-:Y:S01]  /*2e40*/  LOP3.LUT R13, R6, 0xfffffff8, RZ, 0xc0, !PT ;  /* 0xfffffff8060d7812 */ /* 0x000fe200078ec0ff */
[----:B------:R-:W-:Y:S01]  /*2e50*/  IMAD.WIDE.U32 R90, R90, 0x60, RZ ;  /* 0x000000605a5a7825 */ /* 0x000fe200078e00ff */
[----:B------:R-:W-:-:S02]  /*2e60*/  LOP3.LUT R12, R28, 0xfffffff8, RZ, 0xc0, !PT ;  /* 0xfffffff81c0c7812 */ /* 0x000fc400078ec0ff */
[C---:B------:R-:W-:Y:S01]  /*2e70*/  LOP3.LUT R0, R11.reuse, R0, RZ, 0xfc, !PT ;  /* 0x000000000b007212 */ /* 0x040fe200078efcff */
[----:B------:R-:W-:Y:S01]  /*2e80*/  IMAD.WIDE.U32 R102, R102, 0x60, RZ ;  /* 0x0000006066667825 */ /* 0x000fe200078e00ff */
[----:B------:R-:W-:Y:S02]  /*2e90*/  SHF.R.S32.HI R116, RZ, 0x3, R6 ;  /* 0x00000003ff747819 */ /* 0x000fe40000011406 */
[----:B------:R-:W-:Y:S01]  /*2ea0*/  SHF.R.S32.HI R113, RZ, 0x3, R28 ;  /* 0x00000003ff717819 */ /* 0x000fe2000001141c */
[----:B------:R-:W-:Y:S01]  /*2eb0*/  IMAD.WIDE.U32 R96, R96, 0x60, RZ ;  /* 0x0000006060607825 */ /* 0x000fe200078e00ff */
[----:B------:R-:W-:Y:S02]  /*2ec0*/  LOP3.LUT R11, R11, 0x1, RZ, 0xc0, !PT ;  /* 0x000000010b0b7812 */ /* 0x000fe400078ec0ff */
[----:B------:R-:W-:Y:S01]  /*2ed0*/  SHF.R.S32.HI R112, RZ, 0x1f, R14 ;  /* 0x0000001fff707819 */ /* 0x000fe2000001140e */
[----:B------:R-:W-:Y:S01]  /*2ee0*/  IMAD.IADD R26, R177, 0x1, R26 ;  /* 0x00000001b11a7824 */ /* 0x000fe200078e021a */
[----:B------:R-:W-:Y:S01]  /*2ef0*/  SHF.R.S32.HI R111, RZ, 0x1f, R13 ;  /* 0x0000001fff6f7819 */ /* 0x000fe2000001140d */
[----:B------:R-:W-:Y:S01]  /*2f00*/  IMAD.IADD R132, R91, 0x1, R7 ;  /* 0x000000015b847824 */ /* 0x000fe200078e0207 */
[----:B------:R-:W-:Y:S01]  /*2f10*/  SHF.R.S32.HI R110, RZ, 0x1f, R12 ;  /* 0x0000001fff6e7819 */ /* 0x000fe2000001140c */
[----:B------:R-:W-:Y:S01]  /*2f20*/  IMAD.IADD R134, R103, 0x1, R9 ;  /* 0x0000000167867824 */ /* 0x000fe200078e0209 */
[C---:B------:R-:W-:Y:S01]  /*2f30*/  LOP3.LUT R10, R0.reuse, 0x2, RZ, 0xc0, !PT ;  /* 0x00000002000a7812 */ /* 0x040fe200078ec0ff */
[----:B------:R-:W-:Y:S01]  /*2f40*/  IMAD.IADD R105, R93, 0x1, R21 ;  /* 0x000000015d697824 */ /* 0x000fe200078e0215 */
[C---:B------:R-:W-:Y:S01]  /*2f50*/  LOP3.LUT R9, R0.reuse, 0x4, RZ, 0xc0, !PT ;  /* 0x0000000400097812 */ /* 0x040fe200078ec0ff */
[----:B------:R-:W-:Y:S01]  /*2f60*/  IMAD.IADD R20, R99, 0x1, R15 ;  /* 0x0000000163147824 */ /* 0x000fe200078e020f */
[C---:B------:R-:W-:Y:S01]  /*2f70*/  LOP3.LUT R8, R0.reuse, 0x8, RZ, 0xc0, !PT ;  /* 0x0000000800087812 */ /* 0x040fe200078ec0ff */
[----:B------:R-:W-:Y:S01]  /*2f80*/  IMAD.IADD R133, R97, 0x1, R133 ;  /* 0x0000000161857824 */ /* 0x000fe200078e0285 */
[C---:B------:R-:W-:Y:S01]  /*2f90*/  LOP3.LUT R7, R0.reuse, 0x10, RZ, 0xc0, !PT ;  /* 0x0000001000077812 */ /* 0x040fe200078ec0ff */
[----:B------:R-:W-:Y:S01]  /*2fa0*/  IMAD.IADD R137, R129, 0x1, R26 ;  /* 0x0000000181897824 */ /* 0x000fe200078e021a */
[----:B------:R-:W-:Y:S01]  /*2fb0*/  LOP3.LUT R6, R0, 0x20, RZ, 0xc0, !PT ;  /* 0x0000002000067812 */ /* 0x000fe200078ec0ff */
[----:B------:R-:W-:-:S02]  /*2fc0*/  IMAD.IADD R21, R21, 0x1, R95 ;  /* 0x0000000115157824 */ /* 0x000fc400078e025f */
[----:B------:R-:W-:Y:S02]  /*2fd0*/  IMAD.IADD R15, R15, 0x1, R101 ;  /* 0x000000010f0f7824 */ /* 0x000fe400078e0265 */
[----:B------:R-:W-:-:S07]  /*2fe0*/  IMAD.IADD R5, R89, 0x1, R3 ;  /* 0x0000000159057824 */ /* 0x000fce00078e0203 */
.L_x_1567:
[----:B0-----:R-:W0:Y:S01]  /*2ff0*/  LDC.64 R114, c[0x0][0x2e8] ;  /* 0x0000ba00ff727b82 */ /* 0x001e220000000a00 */
[----:B--2---:R-:W-:Y:S01]  /*3000*/  IADD3 R31, R24, -0x1, RZ ;  /* 0xffffffff181f7810 */ /* 0x004fe20007ffe0ff */
[----:B------:R-:W-:Y:S01]  /*3010*/  IMAD R38, R16, 0x4800, R137 ;  /* 0x0000480010267824 */ /* 0x000fe200078e0289 */
[----:B------:R-:W-:Y:S05]  /*3020*/  YIELD ;  /* 0x0000000000007946 */ /* 0x000fea0003800000 */
[----:B-1----:R-:W1:Y:S01]  /*3030*/  LDC R122, c[0x0][0x3f4] ;  /* 0x0000fd00ff7a7b82 */ /* 0x002e620000000800 */
[----:B------:R-:W-:Y:S01]  /*3040*/  SHF.R.S32.HI R28, RZ, 0x1f, R31 ;  /* 0x0000001fff1c7819 */ /* 0x000fe2000001141f */
[-C--:B------:R-:W-:Y:S01]  /*3050*/  IMAD R3, R132, R31.reuse, RZ ;  /* 0x0000001f84037224 */ /* 0x080fe200078e02ff */
[----:B------:R-:W-:Y:S01]  /*3060*/  LOP3.LUT R17, R17, 0xfffffffd, RZ, 0xc0, !PT ;  /* 0xfffffffd11117812 */ /* 0x000fe200078ec0ff */
[----:B------:R-:W-:Y:S01]  /*3070*/  IMAD.WIDE.U32 R124, R90, R31, RZ ;  /* 0x0000001f5a7c7225 */ /* 0x000fe200078e00ff */
[----:B------:R-:W-:Y:S03]  /*3080*/  BSSY B0, `(.L_x_1468) ;  /* 0x000076a000007945 */ /* 0x000fe60003800000 */
[----:B------:R-:W-:Y:S01]  /*3090*/  IMAD R3, R28, R90, R3 ;  /* 0x0000005a1c037224 */ /* 0x000fe200078e0203 */
[-C--:B------:R-:W-:Y:S01]  /*30a0*/  IADD3 R4, P5, R84, R124.reuse, RZ ;  /* 0x0000007c54047210 */ /* 0x080fe20007fbe0ff */
[----:B------:R-:W-:Y:S01]  /*30b0*/  IMAD R38, R38, 0x2, R119 ;  /* 0x0000000226267824 */ /* 0x000fe200078e0277 */
[----:B------:R-:W-:Y:S01]  /*30c0*/  IADD3 R0, P3, P4, R84, R124, R136 ;  /* 0x0000007c54007210 */ /* 0x000fe20007c7e088 */
[----:B------:R-:W-:-:S04]  /*30d0*/  IMAD.IADD R80, R125, 0x1, R3 ;  /* 0x000000017d507824 */ /* 0x000fc800078e0203 */
[----:B------:R-:W-:Y:S01]  /*30e0*/  IMAD.X R24, R80, 0x1, R27, P5 ;  /* 0x0000000150187824 */ /* 0x000fe200028e061b */
[C---:B0-----:R-:W-:Y:S02]  /*30f0*/  LEA R40, P2, R4.reuse, R114, 0x1 ;  /* 0x0000007204287211 */ /* 0x041fe400078408ff */
[----:B------:R-:W-:Y:S02]  /*3100*/  IADD3.X R3, R27, R80, R135, P3, P4 ;  /* 0x000000501b037210 */ /* 0x000fe40001fe8487 */
[----:B------:R-:W-:Y:S01]  /*3110*/  LEA.HI.X R41, R4, R115, R24, 0x1, P2 ;  /* 0x0000007304297211 */ /* 0x000fe200010f0c18 */
[----:B------:R-:W-:Y:S01]  /*3120*/  IMAD.MOV.U32 R24, RZ, RZ, R31 ;  /* 0x000000ffff187224 */ /* 0x000fe200078e001f */
[----:B------:R-:W-:Y:S02]  /*3130*/  ISETP.GT.AND P3, PT, R31, R128, PT ;  /* 0x000000801f00720c */ /* 0x000fe40003f64270 */
[----:B-1----:R-:W-:Y:S02]  /*3140*/  ISETP.GE.AND P2, PT, R122, 0x1, PT ;  /* 0x000000017a00780c */ /* 0x002fe40003f46270 */
[----:B------:R-:W-:-:S04]  /*3150*/  LEA R36, P5, R0, R114, 0x1 ;  /* 0x0000007200247211 */ /* 0x000fc800078a08ff */
[----:B------:R-:W-:Y:S01]  /*3160*/  LEA.HI.X R37, R0, R115, R3, 0x1, P5 ;  /* 0x0000007300257211 */ /* 0x000fe200028f0c03 */
[----:B------:R-:W-:-:S04]  /*3170*/  IMAD R0, R16, 0x4800, R26 ;  /* 0x0000480010007824 */ /* 0x000fc800078e021a */
[----:B------:R-:W-:Y:S01]  /*3180*/  @P3 LOP3.LUT R17, R17, 0x2, RZ, 0xfc, !PT ;  /* 0x0000000211113812 */ /* 0x000fe200078efcff */
[----:B------:R-:W-:Y:S01]  /*3190*/  IMAD R39, R0, 0x2, R119 ;  /* 0x0000000200277824 */ /* 0x000fe200078e0277 */
[----:B------:R-:W-:Y:S06]  /*31a0*/  @!P2 BRA `(.L_x_1469) ;  /* 0x00000070007ca947 */ /* 0x000fec0003800000 */
[----:B------:R-:W-:Y:S01]  /*31b0*/  ULDC.U8 UR4, c[0x0][0x410] ;  /* 0x0001040000047ab9 */ /* 0x000fe20000000000 */
[-C--:B------:R-:W-:Y:S01]  /*31c0*/  IMAD R3, R133, R31.reuse, RZ ;  /* 0x0000001f85037224 */ /* 0x080fe200078e02ff */
[----:B------:R-:W-:Y:S01]  /*31d0*/  ISETP.NE.AND P2, PT, RZ, UR4, PT ;  /* 0x00000004ff007c0c */ /* 0x000fe2000bf45270 */
[-C--:B------:R-:W-:Y:S02]  /*31e0*/  IMAD R29, R134, R31.reuse, RZ ;  /* 0x0000001f861d7224 */ /* 0x080fe400078e02ff */
[----:B------:R-:W-:Y:S02]  /*31f0*/  IMAD R3, R28, R96, R3 ;  /* 0x000000601c037224 */ /* 0x000fe400078e0203 */
[----:B------:R-:W-:Y:S02]  /*3200*/  IMAD R4, R24, -0x60, R25 ;  /* 0xffffffa018047824 */ /* 0x000fe400078e0219 */
[----:B------:R-:W-:-:S03]  /*3210*/  IMAD.WIDE.U32 R78, R96, R31, RZ ;  /* 0x0000001f604e7225 */ /* 0x000fc600078e00ff */
[----:B------:R-:W-:Y:S01]  /*3220*/  VIMNMX R4, R4, 0x60, PT ;  /* 0x0000006004047848 */ /* 0x000fe20003fe0100 */
[----:B------:R-:W-:Y:S02]  /*3230*/  IMAD R29, R28, R102, R29 ;  /* 0x000000661c1d7224 */ /* 0x000fe400078e021d */
[----:B------:R-:W-:-:S04]  /*3240*/  IMAD.WIDE.U32 R76, R102, R31, RZ ;  /* 0x0000001f664c7225 */ /* 0x000fc800078e00ff */
[----:B------:R-:W-:Y:S02]  /*3250*/  IMAD.IADD R0, R79, 0x1, R3 ;  /* 0x000000014f007824 */ /* 0x000fe400078e0203 */
        /* <DEDUP_REMOVED lines=20> */
[----:B------:R-:W-:Y:S01]  /*33a0*/  IADD3 R31, P2, R98, R76, RZ ;  /* 0x0000004c621f7210 */ /* 0x000fe20007f5e0ff */
[----:B------:R-:W-:Y:S01]  /*33b0*/  ULDC.64 UR6, c[0x0][0x400] ;  /* 0x0001000000067ab9 */ /* 0x000fe20000000a00 */
[----:B------:R-:W-:Y:S01]  /*33c0*/  CS2R R124, SRZ ;  /* 0x00000000007c7805 */ /* 0x000fe2000001ff00 */
[----:B------:R-:W-:Y:S01]  /*33d0*/  IMAD.X R30, R0, 0x1, R105, P4 ;  /* 0x00000001001e7824 */ /* 0x000fe200020e0669 */
[----:B------:R-:W-:Y:S01]  /*33e0*/  LEA R28, P4, R29, UR4, 0x1 ;  /* 0x000000041d1c7c11 */ /* 0x000fe2000f8808ff */
[----:B------:R-:W-:Y:S01]  /*33f0*/  IMAD.X R34, R3, 0x1, R20, P2 ;  /* 0x0000000103227824 */ /* 0x000fe200010e0614 */
[----:B------:R-:W-:Y:S02]  /*3400*/  ISETP.GE.AND P2, PT, R160, R122, PT ;  /* 0x0000007aa000720c */ /* 0x000fe40003f46270 */
[----:B------:R-:W-:-:S02]  /*3410*/  CS2R R82, SRZ ;  /* 0x0000000000527805 */ /* 0x000fc4000001ff00 */
[----:B------:R-:W-:Y:S02]  /*3420*/  LEA.HI.X R29, R29, UR5, R30, 0x1, P4 ;  /* 0x000000051d1d7c11 */ /* 0x000fe4000a0f0c1e */
[----:B------:R-:W-:Y:S02]  /*3430*/  CS2R R126, SRZ ;  /* 0x00000000007e7805 */ /* 0x000fe4000001ff00 */
[C---:B------:R-:W-:Y:S02]  /*3440*/  LEA R30, P4, R31.reuse, UR6, 0x1 ;  /* 0x000000061f1e7c11 */ /* 0x040fe4000f8808ff */
[----:B------:R-:W-:Y:S02]  /*3450*/  CS2R R114, SRZ ;  /* 0x0000000000727805 */ /* 0x000fe4000001ff00 */
[----:B------:R-:W-:Y:S02]  /*3460*/  LEA.HI.X R31, R31, UR7, R34, 0x1, P4 ;  /* 0x000000071f1f7c11 */ /* 0x000fe4000a0f0c22 */
[-C--:B------:R-:W-:Y:S01]  /*3470*/  ISETP.GE.AND P4, PT, R171, R122.reuse, PT ;  /* 0x0000007aab00720c */ /* 0x080fe20003f86270 */
[----:B------:R0:W5:Y:S04]  /*3480*/  @!P2 LDG.E.64 R124, desc[UR46][R28.64] ;  /* 0x0000002e1c7ca981 */ /* 0x000168000c1e1b00 */
[----:B------:R0:W5:Y:S01]  /*3490*/  @!P2 LDG.E.64 R126, desc[UR46][R30.64] ;  /* 0x0000002e1e7ea981 */ /* 0x000162000c1e1b00 */
[----:B------:R-:W-:-:S07]  /*34a0*/  ISETP.GE.AND P2, PT, R169, R122, PT ;  /* 0x0000007aa900720c */ /* 0x000fce0003f46270 */
[----:B------:R0:W5:Y:S04]  /*34b0*/  @!P4 LDG.E.64 R82, desc[UR46][R28.64+0x20] ;  /* 0x0000202e1c52c981 */ /* 0x000168000c1e1b00 */
[----:B------:R0:W5:Y:S01]  /*34c0*/  @!P4 LDG.E.64 R114, desc[UR46][R30.64+0x20] ;  /* 0x0000202e1e72c981 */ /* 0x000162000c1e1b00 */
[----:B------:R-:W-:Y:S02]  /*34d0*/  ISETP.GE.AND P4, PT, R170, R122, PT ;  /* 0x0000007aaa00720c */ /* 0x000fe40003f86270 */
[----:B------:R-:W-:Y:S02]  /*34e0*/  CS2R R74, SRZ ;  /* 0x00000000004a7805 */ /* 0x000fe4000001ff00 */
[----:B------:R-:W-:Y:S02]  /*34f0*/  CS2R R80, SRZ ;  /* 0x0000000000507805 */ /* 0x000fe4000001ff00 */
[----:B------:R-:W-:-:S02]  /*3500*/  CS2R R70, SRZ ;  /* 0x0000000000467805 */ /* 0x000fc4000001ff00 */
[----:B------:R-:W-:Y:S01]  /*3510*/  CS2R R72, SRZ ;  /* 0x0000000000487805 */ /* 0x000fe2000001ff00 */
[----:B------:R0:W5:Y:S04]  /*3520*/  @!P2 LDG.E.64 R74, desc[UR46][R28.64+0x40] ;  /* 0x0000402e1c4aa981 */ /* 0x000168000c1e1b00 */
[----:B------:R0:W5:Y:S01]  /*3530*/  @!P2 LDG.E.64 R80, desc[UR46][R30.64+0x40] ;  /* 0x0000402e1e50a981 */ /* 0x000162000c1e1b00 */
[----:B------:R-:W-:-:S03]  /*3540*/  ISETP.GE.AND P2, PT, R168, R122, PT ;  /* 0x0000007aa800720c */ /* 0x000fc60003f46270 */
        /* <DEDUP_REMOVED lines=8> */
[----:B------:R0:W5:Y:S04]  /*35d0*/  @!P2 LDG.E.64 R68, desc[UR46][R30.64+0x80] ;  /* 0x0000802e1e44a981 */ /* 0x000168000c1e1b00 */
[----:B------:R0:W5:Y:S04]  /*35e0*/  @!P4 LDG.E.64 R62, desc[UR46][R28.64+0xa0] ;  /* 0x0000a02e1c3ec981 */ /* 0x000168000c1e1b00 */
[----:B------:R0:W5:Y:S02]  /*35f0*/  @!P4 LDG.E.64 R64, desc[UR46][R30.64+0xa0] ;  /* 0x0000a02e1e40c981 */ /* 0x000164000c1e1b00 */
.L_x_1472:
[----:B------:R-:W-:Y:S05]  /*3600*/  BSYNC B1 ;  /* 0x0000000000017941 */ /* 0x000fea0003800000 */
.L_x_1471:
        /* <DEDUP_REMOVED lines=16> */
[----:B------:R-:W-:Y:S01]  /*3710*/  ULDC.64 UR6, c[0x0][0x400] ;  /* 0x0001000000067ab9 */ /* 0x000fe20000000a00 */
[----:B------:R-:W-:Y:S02]  /*3720*/  CS2R R58, SRZ ;  /* 0x00000000003a7805 */ /* 0x000fe4000001ff00 */
[----:B0-----:R-:W-:Y:S02]  /*3730*/  IADD3.X R29, R105, R0, R108, P2, P5 ;  /* 0x00000000691d7210 */ /* 0x001fe400017ea46c */
[----:B------:R-:W-:Y:S02]  /*3740*/  CS2R R60, SRZ ;  /* 0x00000000003c7805 */ /* 0x000fe4000001ff00 */
[----:B------:R-:W-:-:S04]  /*3750*/  IADD3 R76, P2, P5, R98, R76, R107 ;  /* 0x0000004c624c7210 */ /* 0x000fc80007d5e06b */
[----:B------:R-:W-:Y:S02]  /*3760*/  IADD3.X R3, R20, R3, R106, P2, P5 ;  /* 0x0000000314037210 */ /* 0x000fe400017ea46a */
[----:B------:R-:W-:-:S04]  /*3770*/  LEA R28, P2, R78, UR4, 0x1 ;  /* 0x000000044e1c7c11 */ /* 0x000fc8000f8408ff */
[----:B------:R-:W-:Y:S02]  /*3780*/  LEA.HI.X R29, R78, UR5, R29, 0x1, P2 ;  /* 0x000000054e1d7c11 */ /* 0x000fe400090f0c1d */
        /* <DEDUP_REMOVED lines=30> */
.L_x_1474:
[----:B------:R-:W-:Y:S05]  /*3970*/  BSYNC B1 ;  /* 0x0000000000017941 */ /* 0x000fea0003800000 */
.L_x_1473:
[----:B------:R-:W2:Y:S01]  /*3980*/  LDL R0, [R1+0x38] ;  /* 0x0000380001007983 */ /* 0x000ea20000100800 */
[----:B-----5:R-:W-:Y:S02]  /*3990*/  IMAD.MOV.U32 R3, RZ, RZ, R62 ;  /* 0x000000ffff037224 */ /* 0x020fe400078e003e */
[----:B01----:R-:W-:Y:S02]  /*39a0*/  IMAD.MOV.U32 R29, RZ, RZ, R66 ;  /* 0x000000ffff1d7224 */ /* 0x003fe400078e0042 */
[----:B------:R-:W-:Y:S01]  /*39b0*/  IMAD.MOV.U32 R28, RZ, RZ, R67 ;  /* 0x000000ffff1c7224 */ /* 0x000fe200078e0043 */
[----:B------:R-:W-:Y:S01]  /*39c0*/  PRMT R156, R156, 0x5410, R3 ;  /* 0x000054109c9c7816 */ /* 0x000fe20000000003 */
[----:B------:R-:W-:-:S03]  /*39d0*/  IMAD.MOV.U32 R3, RZ, RZ, R70 ;  /* 0x000000ffff037224 */ /* 0x000fc600078e0046 */
[----:B------:R-:W-:Y:S01]  /*39e0*/  PRMT R159, R28, 0x5410, R29 ;  /* 0x000054101c9f7816 */ /* 0x000fe2000000001d */
[----:B------:R-:W-:Y:S01]  /*39f0*/  IMAD.MOV.U32 R28, RZ, RZ, R82 ;  /* 0x000000ffff1c7224 */ /* 0x000fe200078e0052 */
[----:B------:R-:W-:Y:S01]  /*3a00*/  PRMT R210, R3, 0x7610, R210 ;  /* 0x0000761003d27816 */ /* 0x000fe200000000d2 */
[----:B------:R-:W-:Y:S02]  /*3a10*/  IMAD.MOV.U32 R3, RZ, RZ, R75 ;  /* 0x000000ffff037224 */ /* 0x000fe400078e004b */
[----:B------:R-:W-:-:S05]  /*3a20*/  IMAD.MOV.U32 R29, RZ, RZ, R83 ;  /* 0x000000ffff1d7224 */ /* 0x000fca00078e0053 */
[----:B------:R-:W-:Y:S02]  /*3a30*/  PRMT R212, R28, 0x5410, R29 ;  /* 0x000054101cd47816 */ /* 0x000fe4000000001d */
[----:B--2---:R-:W-:Y:S02]  /*3a40*/  R2UR UR4, R0 ;  /* 0x00000000000472ca */ /* 0x004fe400000e0000 */
[----:B------:R-:W-:-:S04]  /*3a50*/  MOV R0, R63 ;  /* 0x0000003f00007202 */ /* 0x000fc80000000f00 */
[----:B------:R-:W-:Y:S01]  /*3a60*/  PRMT R157, R0, 0x7610, R157 ;  /* 0x00007610009d7816 */ /* 0x000fe2000000009d */
[----:B------:R-:W-:-:S05]  /*3a70*/  IMAD.MOV.U32 R0, RZ, RZ, R71 ;  /* 0x000000ffff007224 */ /* 0x000fca00078e0047 */
[----:B------:R-:W-:Y:S01]  /*3a80*/  PRMT R209, R0, 0x7610, R209 ;  /* 0x0000761000d17816 */ /* 0x000fe200000000d1 */
[----:B------:R-:W-:Y:S01]  /*3a90*/  IMAD.MOV.U32 R0, RZ, RZ, R74 ;  /* 0x000000ffff007224 */ /* 0x000fe200078e004a */
[----:B------:R-:W-:-:S04]  /*3aa0*/  UISETP.NE.AND UP0, UPT, UR4, 0x3, UPT ;  /* 0x000000030400788c */ /* 0x000fc8000bf05270 */
[----:B------:R-:W-:Y:S01]  /*3ab0*/  PRMT R211, R0, 0x5410, R3 ;  /* 0x0000541000d37816 */ /* 0x000fe20000000003 */
[----:B------:R-:W-:Y:S01]  /*3ac0*/  IMAD.MOV.U32 R0, RZ, RZ, R124 ;  /* 0x000000ffff007224 */ /* 0x000fe200078e007c */
[----:B------:R-:W-:Y:S01]  /*3ad0*/  PLOP3.LUT P2, PT, PT, PT, UP0, 0x80, 0x0 ;  /* 0x000000000000781c */ /* 0x000fe20003f4f008 */
        /* <DEDUP_REMOVED lines=9> */
[----:B------:R-:W-:Y:S02]  /*3b70*/  IMAD.MOV.U32 R0, RZ, RZ, R72 ;  /* 0x000000ffff007224 */ /* 0x000fe400078e0048 */
[----:B------:R-:W-:-:S03]  /*3b80*/  IMAD.MOV.U32 R3, RZ, RZ, R73 ;  /* 0x000000ffff037224 */ /* 0x000fc600078e0049 */
[----:B------:R-:W-:Y:S01]  /*3b90*/  PRMT R210, R210, 0x5410, R0 ;  /* 0x00005410d2d27816 */ /* 0x000fe20000000000 */
[----:B------:R-:W-:Y:S01]  /*3ba0*/  IMAD.MOV.U32 R0, RZ, RZ, R80 ;  /* 0x000000ffff007224 */ /* 0x000fe200078e0050 */
[----:B------:R-:W-:Y:S01]  /*3bb0*/  PRMT R209, R209, 0x5410, R3 ;  /* 0x00005410d1d17816 */ /* 0x000fe20000000003 */
[----:B------:R-:W-:-:S05]  /*3bc0*/  IMAD.MOV.U32 R3, RZ, RZ, R81 ;  /* 0x000000ffff037224 */ /* 0x000fca00078e0051 */
        /* <DEDUP_REMOVED lines=36> */
[----:B------:R-:W-:-:S04]  /*3e10*/  PRMT R145, R3, 0x7610, R145 ;  /* 0x0000761003917816 */ /* 0x000fc80000000091 */
        /* <DEDUP_REMOVED lines=11> */
[----:B------:R-:W-:Y:S06]  /*3ed0*/  @!P2 BRA `(.L_x_1475) ;  /* 0x000000000004a947 */ /* 0x000fec0003800000 */
[----:B------:R-:W-:Y:S01]  /*3ee0*/  BPT.TRAP 0x1 ;  /* 0x000000040000795c */ /* 0x000fe20000300000 */
.L_x_1475:
[----:B------:R-:W-:Y:S01]  /*3ef0*/  IMAD R3, R16, 0x8, R2 ;  /* 0x0000000810037824 */ /* 0x000fe200078e0202 */
[----:B------:R-:W-:Y:S01]  /*3f00*/  SHF.L.U32 R0, R167, 0x1f, RZ ;  /* 0x0000001fa7007819 */ /* 0x000fe200000006ff */
[----:B------:R-:W-:Y:S03]  /*3f10*/  BSSY B1, `(.L_x_1476) ;  /* 0x0000003000017945 */ /* 0x000fe60003800000 */
[----:B------:R-:W0:Y:S02]  /*3f20*/  SYNCS.PHASECHK.TRANS64.TRYWAIT P5, [R3+URZ+0x2a890], R0 ;  /* 0x02a89000030075a7 */ /* 0x000e2400080a017f */
[----:B0-----:R-:W-:Y:S05]  /*3f30*/  @!P5 BRA `(.L_x_1477) ;  /* 0x0000026400c8d947 */ /* 0x001fea0003800000 */
.L_x_1928:
[----:B------:R-:W-:Y:S05]  /*3f40*/  BSYNC B1 ;  /* 0x0000000000017941 */ /* 0x000fea0003800000 */
.L_x_1476:
        /* <DEDUP_REMOVED lines=29> */
[-C--:B------:R-:W-:Y:S01]  /*4120*/  FMUL.FTZ R124, R31, R126.reuse ;  /* 0x0000007e1f7c7220 */ /* 0x080fe20000410000 */
[----:B------:R-:W-:Y:S02]  /*4130*/  HADD2.F32 R151, -RZ, R151.H0_H0 ;  /* 0x20000097ff977230 */ /* 0x000fe40000004100 */
[C---:B------:R-:W-:Y:S01]  /*4140*/  FMUL.FTZ R126, R127.reuse, R126 ;  /* 0x0000007e7f7e7220 */ /* 0x040fe20000410000 */
[----:B------:R-:W-:-:S03]  /*4150*/  FFMA.FTZ R124, R127, R130, -R124 ;  /* 0x000000827f7c7223 */ /* 0x000fc6000001087c */
        /* <DEDUP_REMOVED lines=18> */
.L_x_1483:
[----:B------:R-:W-:Y:S05]  /*4280*/  BSYNC B3 ;  /* 0x0000000000037941 */ /* 0x000fea0003800000 */
.L_x_1482:
[----:B--2---:R1:W-:Y:S02]  /*4290*/  STG.E.128 desc[UR46][R40.64], R28 ;  /* 0x0000001c28007986 */ /* 0x0043e4000c101d2e */
.L_x_1481:
[----:B------:R-:W-:Y:S05]  /*42a0*/  BSYNC B2 ;  /* 0x0000000000027941 */ /* 0x000fea0003800000 */
.L_x_1480:
[----:B------:R-:W-:Y:S01]  /*42b0*/  ISETP.NE.AND P3, PT, R10, RZ, PT ;  /* 0x000000ff0a00720c */ /* 0x000fe20003f65270 */
[----:B------:R-:W-:-:S12]  /*42c0*/  BSSY B2, `(.L_x_1484) ;  /* 0x0000033000027945 */ /* 0x000fd80003800000 */
[----:B------:R-:W-:Y:S05]  /*42d0*/  @!P3 BRA `(.L_x_1485) ;  /* 0x0000000000c4b947 */ /* 0x000fea0003800000 */
[----:B-1----:R1:W2:Y:S01]  /*42e0*/  LDS.128 R28, [R38] ;  /* 0x00000000261c7984 */ /* 0x0022a20000000c00 */
        /* <DEDUP_REMOVED lines=46> */
.L_x_1487:
[----:B------:R-:W-:Y:S05]  /*45d0*/  BSYNC B3 ;  /* 0x0000000000037941 */ /* 0x000fea0003800000 */
.L_x_1486:
[----:B--2---:R2:W-:Y:S02]  /*45e0*/  STG.E.128 desc[UR46][R40.64+0x40], R28 ;  /* 0x0000401c28007986 */ /* 0x0045e4000c101d2e */
.L_x_1485:
[----:B------:R-:W-:Y:S05]  /*45f0*/  BSYNC B2 ;  /* 0x0000000000027941 */ /* 0x000fea0003800000 */
.L_x_1484:
        /* <DEDUP_REMOVED lines=50> */
.L_x_1491:
[----:B------:R-:W-:Y:S05]  /*4920*/  BSYNC B3 ;  /* 0x0000000000037941 */ /* 0x000fea0003800000 */
.L_x_1490:
[----:B--2---:R3:W-:Y:S02]  /*4930*/  STG.E.128 desc[UR46][R40.64+0x80], R28 ;  /* 0x0000801c28007986 */ /* 0x0047e4000c101d2e */
.L_x_1489:
[----:B------:R-:W-:Y:S05]  /*4940*/  BSYNC B2 ;  /* 0x0000000000027941 */ /* 0x000fea0003800000 */
.L_x_1488:
[----:B------:R-:W-:Y:S01]  /*4950*/  ISETP.NE.AND P3, PT, R8, RZ, PT ;  /* 0x000000ff0800720c */ /* 0x000fe20003f65270 */
[----:B------:R-:W-:-:S12]  /*4960*/  BSSY B2, `(.L_x_1492) ;  /* 0x0000038000027945 */ /* 0x000fd80003800000 */
[----:B------:R-:W-:Y:S05]  /*4970*/  @!P3 BRA `(.L_x_1493) ;  /* 0x0000000000d8b947 */ /* 0x000fea0003800000 */
[----:B-123--:R1:W2:Y:S01]  /*4980*/  LDS.128 R28, [R38+0x3000] ;  /* 0x00300000261c7984 */ /* 0x00e2a20000000c00 */
[----:B------:R-:W-:Y:S01]  /*4990*/  ISETP.GE.AND P3, PT, R170, R122, PT ;  /* 0x0000007aaa00720c */ /* 0x000fe20003f66270 */
[----:B------:R-:W-:-:S12]  /*49a0*/  BSSY B3, `(.L_x_1494) ;  /* 0x0000032000037945 */ /* 0x000fd80003800000 */
[----:B-1----:R-:W-:Y:S05]  /*49b0*/  @P3 BRA `(.L_x_1495) ;  /* 0x0000000000c03947 */ /* 0x002fea0003800000 */
[----:B------:R-:W-:Y:S01]  /*49c0*/  SHF.R.U64 R75, R72, 0x10, R73 ;  /* 0x00000010484b7819 */ /* 0x000fe20000001249 */
[----:B--2---:R-:W-:Y:S01]  /*49d0*/  IMAD.MOV.U32 R72, RZ, RZ, R29 ;  /* 0x000000ffff487224 */ /* 0x004fe200078e001d */
[----:B------:R-:W-:Y:S01]  /*49e0*/  SHF.R.U64 R70, R70, 0x10, R71 ;  /* 0x0000001046467819 */ /* 0x000fe20000001247 */
[----:B------:R-:W-:Y:S02]  /*49f0*/  HADD2.F32 R80, -RZ, R209.H1_H1 ;  /* 0x300000d1ff507230 */ /* 0x000fe40000004100 */
[----:B------:R-:W-:Y:S02]  /*4a00*/  HADD2.F32 R75, -RZ, R75.H0_H0 ;  /* 0x2000004bff4b7230 */ /* 0x000fe40000004100 */
[--C-:B------:R-:W-:Y:S02]  /*4a10*/  HADD2.F32 R29, -RZ, R72.reuse.H1_H1 ;  /* 0x30000048ff1d7230 */ /* 0x100fe40000004100 */
[----:B------:R-:W-:Y:S02]  /*4a20*/  HADD2.F32 R72, -RZ, R72.H0_H0 ;  /* 0x20000048ff487230 */ /* 0x000fe40000004100 */
[----:B------:R-:W-:-:S02]  /*4a30*/  HADD2.F32 R70, -RZ, R70.H0_H0 ;  /* 0x20000046ff467230 */ /* 0x000fc40000004100 */
[-C--:B------:R-:W-:Y:S01]  /*4a40*/  FMUL.FTZ R74, R29, R75.reuse ;  /* 0x0000004b1d4a7220 */ /* 0x080fe20000410000 */
[----:B------:R-:W-:-:S03]  /*4a50*/  FMUL.FTZ R75, R72, R75 ;  /* 0x0000004b484b7220 */ /* 0x000fc60000410000 */
[-C--:B------:R-:W-:Y:S01]  /*4a60*/  FFMA.FTZ R74, R72, R70.reuse, -R74 ;  /* 0x00000046484a7223 */ /* 0x080fe2000001084a */
[----:B------:R-:W-:Y:S01]  /*4a70*/  SHF.R.U32.HI R72, RZ, 0x10, R73 ;  /* 0x00000010ff487819 */ /* 0x000fe20000011649 */
[----:B------:R-:W-:Y:S01]  /*4a80*/  FFMA.FTZ R75, R29, R70, R75 ;  /* 0x000000461d4b7223 */ /* 0x000fe2000001004b */
[----:B------:R-:W-:Y:S01]  /*4a90*/  SHF.R.U32.HI R70, RZ, 0x10, R71 ;  /* 0x00000010ff467819 */ /* 0x000fe20000011647 */
[----:B------:R-:W-:Y:S02]  /*4aa0*/  IMAD.MOV.U32 R71, RZ, RZ, R28 ;  /* 0x000000ffff477224 */ /* 0x000fe400078e001c */
[----:B------:R-:W-:Y:S01]  /*4ab0*/  IMAD.MOV.U32 R28, RZ, RZ, R31 ;  /* 0x000000ffff1c7224 */ /* 0x000fe200078e001f */
[----:B------:R-:W-:Y:S01]  /*4ac0*/  F2FP.F16.F32.PACK_AB R74, R75, R74 ;  /* 0x0000004a4b4a723e */ /* 0x000fe200000000ff */
[----:B------:R-:W-:Y:S02]  /*4ad0*/  HADD2.F32 R31, -RZ, R72.H0_H0 ;  /* 0x20000048ff1f7230 */ /* 0x000fe40000004100 */
[----:B------:R-:W-:-:S02]  /*4ae0*/  HADD2.F32 R70, -RZ, R70.H0_H0 ;  /* 0x20000046ff467230 */ /* 0x000fc40000004100 */
[--C-:B------:R-:W-:Y:S02]  /*4af0*/  HADD2.F32 R29, -RZ, R28.reuse.H1_H1 ;  /* 0x3000001cff1d7230 */ /* 0x100fe40000004100 */
[----:B------:R-:W-:-:S03]  /*4b00*/  HADD2.F32 R28, -RZ, R28.H0_H0 ;  /* 0x2000001cff1c7230 */ /* 0x000fc60000004100 */
[CC--:B------:R-:W-:Y:S02]  /*4b10*/  FMUL.FTZ R72, R29.reuse, R31.reuse ;  /* 0x0000001f1d487220 */ /* 0x0c0fe40000410000 */
[C---:B------:R-:W-:Y:S02]  /*4b20*/  FMUL.FTZ R31, R28.reuse, R31 ;  /* 0x0000001f1c1f7220 */ /* 0x040fe40000410000 */
[-C--:B------:R-:W-:Y:S01]  /*4b30*/  FFMA.FTZ R28, R28, R70.reuse, -R72 ;  /* 0x000000461c1c7223 */ /* 0x080fe20000010848 */
[----:B------:R-:W-:Y:S02]  /*4b40*/  HADD2.F32 R72, -RZ, R210.H1_H1 ;  /* 0x300000d2ff487230 */ /* 0x000fe40000004100 */
[----:B------:R-:W-:Y:S01]  /*4b50*/  FFMA.FTZ R29, R29, R70, R31 ;  /* 0x000000461d1d7223 */ /* 0x000fe2000001001f */
[----:B------:R-:W-:Y:S02]  /*4b60*/  IMAD.MOV.U32 R70, RZ, RZ, R30 ;  /* 0x000000ffff467224 */ /* 0x000fe400078e001e */
[----:B------:R-:W-:-:S02]  /*4b70*/  HADD2.F32 R30, -RZ, R71.H1_H1 ;  /* 0x30000047ff1e7230 */ /* 0x000fc40000004100 */
[----:B------:R-:W-:Y:S02]  /*4b80*/  HADD2.F32 R31, -RZ, R71.H0_H0 ;  /* 0x20000047ff1f7230 */ /* 0x000fe40000004100 */
[----:B------:R-:W-:Y:S02]  /*4b90*/  HADD2.F32 R71, -RZ, R210.H0_H0 ;  /* 0x200000d2ff477230 */ /* 0x000fe40000004100 */
[-C--:B------:R-:W-:Y:S01]  /*4ba0*/  FMUL.FTZ R73, R30, R72.reuse ;  /* 0x000000481e497220 */ /* 0x080fe20000410000 */
[----:B------:R-:W-:-:S03]  /*4bb0*/  FMUL.FTZ R72, R31, R72 ;  /* 0x000000481f487220 */ /* 0x000fc60000410000 */
[-C--:B------:R-:W-:Y:S01]  /*4bc0*/  FFMA.FTZ R31, R31, R71.reuse, -R73 ;  /* 0x000000471f1f7223 */ /* 0x080fe20000010849 */
[----:B------:R-:W-:Y:S01]  /*4bd0*/  FFMA.FTZ R30, R30, R71, R72 ;  /* 0x000000471e1e7223 */ /* 0x000fe20000010048 */
[--C-:B------:R-:W-:Y:S02]  /*4be0*/  HADD2.F32 R72, -RZ, R70.reuse.H0_H0 ;  /* 0x20000046ff487230 */ /* 0x100fe40000004100 */
[----:B------:R-:W-:Y:S02]  /*4bf0*/  HADD2.F32 R70, -RZ, R70.H1_H1 ;  /* 0x30000046ff467230 */ /* 0x000fe40000004100 */
[----:B------:R-:W-:Y:S01]  /*4c00*/  HADD2.F32 R71, -RZ, R209.H0_H0 ;  /* 0x200000d1ff477230 */ /* 0x000fe20000004100 */
[----:B------:R-:W-:Y:S02]  /*4c10*/  F2FP.F16.F32.PACK_AB R30, R30, R31 ;  /* 0x0000001f1e1e723e */ /* 0x000fe400000000ff */
[-C--:B------:R-:W-:Y:S01]  /*4c20*/  FMUL.FTZ R73, R70, R80.reuse ;  /* 0x0000005046497220 */ /* 0x080fe20000410000 */
[----:B------:R-:W-:-:S03]  /*4c30*/  FMUL.FTZ R80, R72, R80 ;  /* 0x0000005048507220 */ /* 0x000fc60000410000 */
[-C--:B------:R-:W-:Y:S01]  /*4c40*/  FFMA.FTZ R73, R72, R71.reuse, -R73 ;  /* 0x0000004748497223 */ /* 0x080fe20000010849 */
[----:B------:R-:W-:Y:S01]  /*4c50*/  FFMA.FTZ R80, R70, R71, R80 ;  /* 0x0000004746507223 */ /* 0x000fe20000010050 */
[----:B------:R-:W-:Y:S01]  /*4c60*/  F2FP.F16.F32.PACK_AB R70, R29, R28 ;  /* 0x0000001c1d46723e */ /* 0x000fe200000000ff */
[----:B------:R-:W-:Y:S02]  /*4c70*/  IMAD.MOV.U32 R28, RZ, RZ, R30 ;  /* 0x000000ffff1c7224 */ /* 0x000fe400078e001e */
[----:B------:R-:W-:Y:S01]  /*4c80*/  IMAD.MOV.U32 R29, RZ, RZ, R74 ;  /* 0x000000ffff1d7224 */ /* 0x000fe200078e004a */
[----:B------:R-:W-:Y:S01]  /*4c90*/  F2FP.F16.F32.PACK_AB R73, R80, R73 ;  /* 0x000000495049723e */ /* 0x000fe200000000ff */
[----:B------:R-:W-:-:S04]  /*4ca0*/  IMAD.MOV.U32 R31, RZ, RZ, R70 ;  /* 0x000000ffff1f7224 */ /* 0x000fc800078e0046 */
[----:B------:R-:W-:-:S07]  /*4cb0*/  IMAD.MOV.U32 R30, RZ, RZ, R73 ;  /* 0x000000ffff1e7224 */ /* 0x000fce00078e0049 */
.L_x_1495:
[----:B------:R-:W-:Y:S05]  /*4cc0*/  BSYNC B3 ;  /* 0x0000000000037941 */ /* 0x000fea0003800000 */
.L_x_1494:
[----:B--2---:R4:W-:Y:S02]  /*4cd0*/  STG.E.128 desc[UR46][R40.64+0xc0], R28 ;  /* 0x0000c01c28007986 */ /* 0x0049e4000c101d2e */
.L_x_1493:
[----:B------:R-:W-:Y:S05]  /*4ce0*/  BSYNC B2 ;  /* 0x0000000000027941 */ /* 0x000fea0003800000 */
.L_x_1492:
        /* <DEDUP_REMOVED lines=47> */
[----:B------:R-:W-:Y:S02]  /*4fe0*/  IMAD.MOV.U32 R28, RZ, RZ, R31 ;  /* 0x000000ffff1c7224 */ /* 0x000fe400078e001f */
[----:B------:R-:W-:Y:S02]  /*4ff0*/  IMAD.MOV.U32 R31, RZ, RZ, R67 ;  /* 0x000000ffff1f7224 */ /* 0x000fe400078e0043 */
[----:B------:R-:W-:Y:S02]  /*5000*/  F2FP.F16.F32.PACK_AB R180, R180, R29 ;  /* 0x0000001db4b4723e */ /* 0x000fe400000000ff */
[----:B------:R-:W-:-:S03]  /*5010*/  MOV R29, R70 ;  /* 0x00000046001d7202 */ /* 0x000fc60000000f00 */
[----:B------:R-:W-:-:S07]  /*5020*/  IMAD.MOV.U32 R30, RZ, RZ, R180 ;  /* 0x000000ffff1e7224 */ /* 0x000fce00078e00b4 */
.L_x_1499:
[----:B------:R-:W-:Y:S05]  /*5030*/  BSYNC B3 ;  /* 0x0000000000037941 */ /* 0x000fea0003800000 */
.L_x_1498:
[----:B--2---:R1:W-:Y:S02]  /*5040*/  STG.E.128 desc[UR46][R40.64+0x100], R28 ;  /* 0x0001001c28007986 */ /* 0x0043e4000c101d2e */
.L_x_1497:
[----:B------:R-:W-:Y:S05]  /*5050*/  BSYNC B2 ;  /* 0x0000000000027941 */ /* 0x000fea0003800000 */
.L_x_1496:
        /* <DEDUP_REMOVED lines=14> */
[CC--:B------:R-:W-:Y:S01]  /*5140*/  FMUL.FTZ R66, R29.reuse, R67.reuse ;  /* 0x000000431d427220 */ /* 0x0c0fe20000410000 */
[----:B------:R-:W-:Y:S02]  /*5150*/  HADD2.F32 R30, -RZ, R30.H0_H0 ;  /* 0x2000001eff1e7230 */ /* 0x000fe40000004100 */
[C---:B------:R-:W-:Y:S01]  /*5160*/  FMUL.FTZ R67, R64.reuse, R67 ;  /* 0x0000004340437220 */ /* 0x040fe20000410000 */
[-C--:B------:R-:W-:Y:S01]  /*5170*/  FFMA.FTZ R66, R64, R62.reuse, -R66 ;  /* 0x0000003e40427223 */ /* 0x080fe20000010842 */
[----:B------:R-:W-:Y:S02]  /*5180*/  SHF.R.U32.HI R64, RZ, 0x10, R65 ;  /* 0x00000010ff407819 */ /* 0x000fe40000011641 */
[----:B------:R-:W-:Y:S01]  /*5190*/  FFMA.FTZ R67, R29, R62, R67 ;  /* 0x0000003e1d437223 */ /* 0x000fe20000010043 */
[----:B------:R-:W-:Y:S01]  /*51a0*/  IMAD.MOV.U32 R29, RZ, RZ, R31 ;  /* 0x000000ffff1d7224 */ /* 0x000fe200078e001f */
[----:B------:R-:W-:Y:S01]  /*51b0*/  SHF.R.U32.HI R62, RZ, 0x10, R63 ;  /* 0x00000010ff3e7819 */ /* 0x000fe2000001163f */
[----:B------:R-:W-:-:S02]  /*51c0*/  HADD2.F32 R65, -RZ, R157.H1_H1 ;  /* 0x3000009dff417230 */ /* 0x000fc40000004100 */
[----:B------:R-:W-:Y:S01]  /*51d0*/  HADD2.F32 R64, -RZ, R64.H0_H0 ;  /* 0x20000040ff407230 */ /* 0x000fe20000004100 */
[----:B------:R-:W-:Y:S01]  /*51e0*/  F2FP.F16.F32.PACK_AB R66, R67, R66 ;  /* 0x000000424342723e */ /* 0x000fe200000000ff */
[--C-:B------:R-:W-:Y:S02]  /*51f0*/  HADD2.F32 R31, -RZ, R29.reuse.H1_H1 ;  /* 0x3000001dff1f7230 */ /* 0x100fe40000004100 */
[----:B------:R-:W-:Y:S02]  /*5200*/  HADD2.F32 R29, -RZ, R29.H0_H0 ;  /* 0x2000001dff1d7230 */ /* 0x000fe40000004100 */
[----:B------:R-:W-:Y:S02]  /*5210*/  HADD2.F32 R62, -RZ, R62.H0_H0 ;  /* 0x2000003eff3e7230 */ /* 0x000fe40000004100 */
[-C--:B------:R-:W-:Y:S01]  /*5220*/  FMUL.FTZ R63, R31, R64.reuse ;  /* 0x000000401f3f7220 */ /* 0x080fe20000410000 */
[----:B------:R-:W-:Y:S02]  /*5230*/  HADD2.F32 R157, -RZ, R157.H0_H0 ;  /* 0x2000009dff9d7230 */ /* 0x000fe40000004100 */
[C---:B------:R-:W-:Y:S01]  /*5240*/  FMUL.FTZ R64, R29.reuse, R64 ;  /* 0x000000401d407220 */ /* 0x040fe20000410000 */
[----:B------:R-:W-:Y:S01]  /*5250*/  FFMA.FTZ R63, R29, R62, -R63 ;  /* 0x0000003e1d3f7223 */ /* 0x000fe2000001083f */
[----:B------:R-:W-:-:S02]  /*5260*/  HADD2.F32 R29, -RZ, R28.H1_H1 ;  /* 0x3000001cff1d7230 */ /* 0x000fc40000004100 */
[----:B------:R-:W-:Y:S01]  /*5270*/  FFMA.FTZ R64, R31, R62, R64 ;  /* 0x0000003e1f407223 */ /* 0x000fe20000010040 */
[----:B------:R-:W-:Y:S02]  /*5280*/  HADD2.F32 R31, -RZ, R156.H1_H1 ;  /* 0x3000009cff1f7230 */ /* 0x000fe40000004100 */
[----:B------:R-:W-:Y:S02]  /*5290*/  HADD2.F32 R28, -RZ, R28.H0_H0 ;  /* 0x2000001cff1c7230 */ /* 0x000fe40000004100 */
[----:B------:R-:W-:Y:S01]  /*52a0*/  FMUL.FTZ R68, R29, R65 ;  /* 0x000000411d447220 */ /* 0x000fe20000410000 */
[----:B------:R-:W-:Y:S01]  /*52b0*/  HADD2.F32 R62, -RZ, R158.H0_H0 ;  /* 0x2000009eff3e7230 */ /* 0x000fe20000004100 */
[----:B------:R-:W-:Y:S01]  /*52c0*/  F2FP.F16.F32.PACK_AB R63, R64, R63 ;  /* 0x0000003f403f723e */ /* 0x000fe200000000ff */
[C---:B------:R-:W-:Y:S01]  /*52d0*/  FMUL.FTZ R65, R28.reuse, R65 ;  /* 0x000000411c417220 */ /* 0x040fe20000410000 */
[-C--:B------:R-:W-:Y:S02]  /*52e0*/  FFMA.FTZ R68, R28, R31.reuse, -R68 ;  /* 0x0000001f1c447223 */ /* 0x080fe40000010844 */
[-C--:B------:R-:W-:Y:S01]  /*52f0*/  FMUL.FTZ R28, R69, R62.reuse ;  /* 0x0000003e451c7220 */ /* 0x080fe20000410000 */
[----:B------:R-:W-:Y:S01]  /*5300*/  FMUL.FTZ R62, R30, R62 ;  /* 0x0000003e1e3e7220 */ /* 0x000fe20000410000 */
[----:B------:R-:W-:Y:S01]  /*5310*/  FFMA.FTZ R65, R29, R31, R65 ;  /* 0x0000001f1d417223 */ /* 0x000fe20000010041 */
[----:B------:R-:W-:-:S02]  /*5320*/  IMAD.MOV.U32 R29, RZ, RZ, R66 ;  /* 0x000000ffff1d7224 */ /* 0x000fc400078e0042 */
[-C--:B------:R-:W-:Y:S01]  /*5330*/  FFMA.FTZ R28, R30, R157.reuse, -R28 ;  /* 0x0000009d1e1c7223 */ /* 0x080fe2000001081c */
[----:B------:R-:W-:Y:S01]  /*5340*/  FFMA.FTZ R62, R69, R157, R62 ;  /* 0x0000009d453e7223 */ /* 0x000fe2000001003e */
[----:B------:R-:W-:Y:S01]  /*5350*/  IMAD.MOV.U32 R31, RZ, RZ, R63 ;  /* 0x000000ffff1f7224 */ /* 0x000fe200078e003f */
[----:B------:R-:W-:-:S03]  /*5360*/  F2FP.F16.F32.PACK_AB R65, R65, R68 ;  /* 0x000000444141723e */ /* 0x000fc600000000ff */
[----:B------:R-:W-:Y:S02]  /*5370*/  F2FP.F16.F32.PACK_AB R62, R62, R28 ;  /* 0x0000001c3e3e723e */ /* 0x000fe400000000ff */
[----:B------:R-:W-:-:S03]  /*5380*/  IMAD.MOV.U32 R28, RZ, RZ, R65 ;  /* 0x000000ffff1c7224 */ /* 0x000fc600078e0041 */
[----:B------:R-:W-:-:S07]  /*5390*/  IMAD.MOV.U32 R30, RZ, RZ, R62 ;  /* 0x000000ffff1e7224 */ /* 0x000fce00078e003e */
.L_x_1501:
[----:B------:R-:W-:Y:S05]  /*53a0*/  BSYNC B2 ;  /* 0x0000000000027941 */ /* 0x000fea0003800000 */
.L_x_1500:
[----:B--2---:R1:W-:Y:S02]  /*53b0*/  STG.E.128 desc[UR46][R40.64+0x140], R28 ;  /* 0x0001401c28007986 */ /* 0x0043e4000c101d2e */
.L_x_1479:
[----:B------:R-:W-:Y:S05]  /*53c0*/  BSYNC B1 ;  /* 0x0000000000017941 */ /* 0x000fea0003800000 */
.L_x_1478:
        /* <DEDUP_REMOVED lines=27> */
[-C--:B------:R-:W-:Y:S01]  /*5580*/  FFMA.FTZ R41, R31, R62.reuse, -R41 ;  /* 0x0000003e1f297223 */ /* 0x080fe20000010829 */
[----:B------:R-:W-:Y:S02]  /*5590*/  HADD2.F32 R31, -RZ, R206.H0_H0 ;  /* 0x200000ceff1f7230 */ /* 0x000fe40000004100 */
        /* <DEDUP_REMOVED lines=18> */
[----:B------:R-:W-:Y:S01]  /*56c0*/  F2FP.F16.F32.PACK_AB R30, R206, R31 ;  /* 0x0000001fce1e723e */ /* 0x000fe200000000ff */
[----:B------:R-:W-:-:S07]  /*56d0*/  IMAD.MOV.U32 R31, RZ, RZ, R41 ;  /* 0x000000ffff1f7224 */ /* 0x000fce00078e0029 */
.L_x_1506:
[----:B------:R-:W-:Y:S05]  /*56e0*/  BSYNC B2 ;  /* 0x0000000000027941 */ /* 0x000fea0003800000 */
.L_x_1505:
[----:B--2---:R1:W-:Y:S02]  /*56f0*/  STG.E.128 desc[UR46][R36.64], R28 ;  /* 0x0000001c24007986 */ /* 0x0043e4000c101d2e */
.L_x_1504:
[----:B------:R-:W-:Y:S05]  /*5700*/  BSYNC B1 ;  /* 0x0000000000017941 */ /* 0x000fea0003800000 */
.L_x_1503:
        /* <DEDUP_REMOVED lines=13> */
[----:B------:R-:W-:Y:S02]  /*57e0*/  HADD2.F32 R56, -RZ, R56.H0_H0 ;  /* 0x20000038ff387230 */ /* 0x000fe40000004100 */
[--C-:B------:R-:W-:Y:S02]  /*57f0*/  HADD2.F32 R55, -RZ, R29.reuse.H1_H1 ;  /* 0x3000001dff377230 */ /* 0x100fe40000004100 */
[----:B------:R-:W-:-:S02]  /*5800*/  HADD2.F32 R29, -RZ, R29.H0_H0 ;  /* 0x2000001dff1d7230 */ /* 0x000fc40000004100 */
[-C--:B------:R-:W-:Y:S01]  /*5810*/  FMUL.FTZ R60, R57, R56.reuse ;  /* 0x00000038393c7220 */ /* 0x080fe20000410000 */
[----:B------:R-:W-:Y:S02]  /*5820*/  HADD2.F32 R31, -RZ, R31.H0_H0 ;  /* 0x2000001fff1f7230 */ /* 0x000fe40000004100 */
[----:B------:R-:W-:Y:S02]  /*5830*/  HADD2.F32 R40, -RZ, R40.H0_H0 ;  /* 0x20000028ff287230 */ /* 0x000fe40000004100 */
[-C--:B------:R-:W-:Y:S01]  /*5840*/  FMUL.FTZ R62, R29, R41.reuse ;  /* 0x000000291d3e7220 */ /* 0x080fe20000410000 */
[----:B------:R-:W-:Y:S02]  /*5850*/  HADD2.F32 R58, -RZ, R54.H0_H0 ;  /* 0x20000036ff3a7230 */ /* 0x000fe40000004100 */
[----:B------:R-:W-:Y:S01]  /*5860*/  FMUL.FTZ R54, R55, R41 ;  /* 0x0000002937367220 */ /* 0x000fe20000410000 */
[----:B------:R-:W-:Y:S01]  /*5870*/  FMUL.FTZ R56, R31, R56 ;  /* 0x000000381f387220 */ /* 0x000fe20000410000 */
[----:B------:R-:W-:Y:S01]  /*5880*/  FFMA.FTZ R55, R55, R40, R62 ;  /* 0x0000002837377223 */ /* 0x000fe2000001003e */
[----:B------:R-:W-:-:S02]  /*5890*/  HADD2.F32 R41, -RZ, R156.H0_H0 ;  /* 0x2000009cff297230 */ /* 0x000fc40000004100 */
[----:B------:R-:W-:Y:S01]  /*58a0*/  FFMA.FTZ R54, R29, R40, -R54 ;  /* 0x000000281d367223 */ /* 0x000fe20000010836 */
[-C--:B------:R-:W-:Y:S01]  /*58b0*/  FFMA.FTZ R57, R57, R58.reuse, R56 ;  /* 0x0000003a39397223 */ /* 0x080fe20000010038 */
[--C-:B------:R-:W-:Y:S02]  /*58c0*/  HADD2.F32 R40, -RZ, R28.reuse.H1_H1 ;  /* 0x3000001cff287230 */ /* 0x100fe40000004100 */
[----:B------:R-:W-:Y:S01]  /*58d0*/  FFMA.FTZ R60, R31, R58, -R60 ;  /* 0x0000003a1f3c7223 */ /* 0x000fe2000001083c */
[----:B------:R-:W-:Y:S02]  /*58e0*/  HADD2.F32 R56, -RZ, R28.H0_H0 ;  /* 0x2000001cff387230 */ /* 0x000fe40000004100 */
[----:B------:R-:W-:Y:S02]  /*58f0*/  HADD2.F32 R31, -RZ, R158.H1_H1 ;  /* 0x3000009eff1f7230 */ /* 0x000fe40000004100 */
[----:B------:R-:W-:Y:S01]  /*5900*/  FMUL.FTZ R59, R40, R41 ;  /* 0x00000029283b7220 */ /* 0x000fe20000410000 */
[----:B------:R-:W-:-:S02]  /*5910*/  HADD2.F32 R28, -RZ, R30.H1_H1 ;  /* 0x3000001eff1c7230 */ /* 0x000fc40000004100 */
[----:B------:R-:W-:Y:S01]  /*5920*/  FMUL.FTZ R61, R56, R41 ;  /* 0x00000029383d7220 */ /* 0x000fe20000410000 */
[--C-:B------:R-:W-:Y:S02]  /*5930*/  HADD2.F32 R29, -RZ, R153.reuse.H0_H0 ;  /* 0x20000099ff1d7230 */ /* 0x100fe40000004100 */
[----:B------:R-:W-:Y:S02]  /*5940*/  HADD2.F32 R30, -RZ, R30.H0_H0 ;  /* 0x2000001eff1e7230 */ /* 0x000fe40000004100 */
[----:B------:R-:W-:Y:S01]  /*5950*/  FMUL.FTZ R41, R28, R31 ;  /* 0x0000001f1c297220 */ /* 0x000fe20000410000 */
[----:B------:R-:W-:Y:S02]  /*5960*/  HADD2.F32 R153, -RZ, R153.H1_H1 ;  /* 0x30000099ff997230 */ /* 0x000fe40000004100 */
[-C--:B------:R-:W-:Y:S01]  /*5970*/  FFMA.FTZ R56, R56, R29.reuse, -R59 ;  /* 0x0000001d38387223 */ /* 0x080fe2000001083b */
[----:B------:R-:W-:Y:S01]  /*5980*/  FFMA.FTZ R61, R40, R29, R61 ;  /* 0x0000001d283d7223 */ /* 0x000fe2000001003d */
[C---:B------:R-:W-:Y:S01]  /*5990*/  FMUL.FTZ R31, R30.reuse, R31 ;  /* 0x0000001f1e1f7220 */ /* 0x040fe20000410000 */
[----:B------:R-:W-:Y:S01]  /*59a0*/  F2FP.F16.F32.PACK_AB R29, R55, R54 ;  /* 0x00000036371d723e */ /* 0x000fe200000000ff */
[----:B------:R-:W-:-:S02]  /*59b0*/  FFMA.FTZ R41, R30, R153, -R41 ;  /* 0x000000991e297223 */ /* 0x000fc40000010829 */
[----:B------:R-:W-:Y:S01]  /*59c0*/  FFMA.FTZ R28, R28, R153, R31 ;  /* 0x000000991c1c7223 */ /* 0x000fe2000001001f */
[----:B------:R-:W-:Y:S02]  /*59d0*/  F2FP.F16.F32.PACK_AB R56, R61, R56 ;  /* 0x000000383d38723e */ /* 0x000fe400000000ff */
[----:B------:R-:W-:Y:S02]  /*59e0*/  F2FP.F16.F32.PACK_AB R31, R57, R60 ;  /* 0x0000003c391f723e */ /* 0x000fe400000000ff */
[----:B------:R-:W-:Y:S01]  /*59f0*/  F2FP.F16.F32.PACK_AB R30, R28, R41 ;  /* 0x000000291c1e723e */ /* 0x000fe200000000ff */
[----:B------:R-:W-:-:S07]  /*5a00*/  IMAD.MOV.U32 R28, RZ, RZ, R56 ;  /* 0x000000ffff1c7224 */ /* 0x000fce00078e0038 */
.L_x_1510:
[----:B------:R-:W-:Y:S05]  /*5a10*/  BSYNC B2 ;  /* 0x0000000000027941 */ /* 0x000fea0003800000 */
.L_x_1509:
[----:B--2---:R1:W-:Y:S02]  /*5a20*/  STG.E.128 desc[UR46][R36.64+0x40], R28 ;  /* 0x0000401c24007986 */ /* 0x0043e4000c101d2e */
.L_x_1508:
[----:B------:R-:W-:Y:S05]  /*5a30*/  BSYNC B1 ;  /* 0x0000000000017941 */ /* 0x000fea0003800000 */
.L_x_1507:
        /* <DEDUP_REMOVED lines=8> */
[--C-:B--2---:R-:W-:Y:S01]  /*5ac0*/  HADD2.F32 R41, -RZ, R31.reuse.H1_H1 ;  /* 0x3000001fff297230 */ /* 0x104fe20000004100 */
[--C-:B------:R-:W-:Y:S01]  /*5ad0*/  SHF.R.U64 R52, R52, 0x10, R53.reuse ;  /* 0x0000001034347819 */ /* 0x100fe20000001235 */
[----:B------:R-:W-:Y:S01]  /*5ae0*/  HADD2.F32 R31, -RZ, R31.H0_H0 ;  /* 0x2000001fff1f7230 */ /* 0x000fe20000004100 */
[----:B------:R-:W-:Y:S02]  /*5af0*/  SHF.R.U32.HI R54, RZ, 0x10, R53 ;  /* 0x00000010ff367819 */ /* 0x000fe40000011635 */
[----:B------:R-:W-:Y:S01]  /*5b00*/  SHF.R.U32.HI R50, RZ, 0x10, R51 ;  /* 0x00000010ff327819 */ /* 0x000fe20000011633 */
[----:B------:R-:W-:Y:S02]  /*5b10*/  HADD2.F32 R51, -RZ, R40.H0_H0 ;  /* 0x20000028ff337230 */ /* 0x000fe40000004100 */
[----:B------:R-:W-:Y:S02]  /*5b20*/  HADD2.F32 R40, -RZ, R29.H1_H1 ;  /* 0x3000001dff287230 */ /* 0x000fe40000004100 */
[----:B------:R-:W-:-:S02]  /*5b30*/  HADD2.F32 R52, -RZ, R52.H0_H0 ;  /* 0x20000034ff347230 */ /* 0x000fc40000004100 */
[----:B------:R-:W-:Y:S02]  /*5b40*/  HADD2.F32 R29, -RZ, R29.H0_H0 ;  /* 0x2000001dff1d7230 */ /* 0x000fe40000004100 */
[----:B------:R-:W-:Y:S02]  /*5b50*/  HADD2.F32 R54, -RZ, R54.H0_H0 ;  /* 0x20000036ff367230 */ /* 0x000fe40000004100 */
[CC--:B------:R-:W-:Y:S01]  /*5b60*/  FMUL.FTZ R56, R40.reuse, R52.reuse ;  /* 0x0000003428387220 */ /* 0x0c0fe20000410000 */
[----:B------:R-:W-:Y:S02]  /*5b70*/  HADD2.F32 R50, -RZ, R50.H0_H0 ;  /* 0x20000032ff327230 */ /* 0x000fe40000004100 */
[----:B------:R-:W-:Y:S01]  /*5b80*/  FMUL.FTZ R53, R29, R52 ;  /* 0x000000341d357220 */ /* 0x000fe20000410000 */
[-C--:B------:R-:W-:Y:S01]  /*5b90*/  FMUL.FTZ R52, R41, R54.reuse ;  /* 0x0000003629347220 */ /* 0x080fe20000410000 */
[----:B------:R-:W-:Y:S01]  /*5ba0*/  FMUL.FTZ R54, R31, R54 ;  /* 0x000000361f367220 */ /* 0x000fe20000410000 */
[-C--:B------:R-:W-:Y:S01]  /*5bb0*/  FFMA.FTZ R29, R29, R51.reuse, -R56 ;  /* 0x000000331d1d7223 */ /* 0x080fe20000010838 */
[----:B------:R-:W-:Y:S01]  /*5bc0*/  FFMA.FTZ R40, R40, R51, R53 ;  /* 0x0000003328287223 */ /* 0x000fe20000010035 */
[-C--:B------:R-:W-:Y:S01]  /*5bd0*/  FFMA.FTZ R31, R31, R50.reuse, -R52 ;  /* 0x000000321f1f7223 */ /* 0x080fe20000010834 */
[----:B------:R-:W-:Y:S01]  /*5be0*/  FFMA.FTZ R50, R41, R50, R54 ;  /* 0x0000003229327223 */ /* 0x000fe20000010036 */
[----:B------:R-:W-:-:S02]  /*5bf0*/  HADD2.F32 R54, -RZ, R154.H0_H0 ;  /* 0x2000009aff367230 */ /* 0x000fc40000004100 */
[----:B------:R-:W-:Y:S01]  /*5c00*/  HADD2.F32 R154, -RZ, R154.H1_H1 ;  /* 0x3000009aff9a7230 */ /* 0x000fe20000004100 */
[----:B------:R-:W-:Y:S01]  /*5c10*/  F2FP.F16.F32.PACK_AB R29, R40, R29 ;  /* 0x0000001d281d723e */ /* 0x000fe200000000ff */
[----:B------:R-:W-:Y:S01]  /*5c20*/  HADD2.F32 R41, -RZ, R28.H1_H1 ;  /* 0x3000001cff297230 */ /* 0x000fe20000004100 */
[----:B------:R-:W-:Y:S01]  /*5c30*/  F2FP.F16.F32.PACK_AB R31, R50, R31 ;  /* 0x0000001f321f723e */ /* 0x000fe200000000ff */
[----:B------:R-:W-:Y:S02]  /*5c40*/  HADD2.F32 R51, -RZ, R30.H1_H1 ;  /* 0x3000001eff337230 */ /* 0x000fe40000004100 */
[----:B------:R-:W-:Y:S02]  /*5c50*/  HADD2.F32 R28, -RZ, R28.H0_H0 ;  /* 0x2000001cff1c7230 */ /* 0x000fe40000004100 */
[----:B------:R-:W-:Y:S01]  /*5c60*/  FMUL.FTZ R55, R41, R54 ;  /* 0x0000003629377220 */ /* 0x000fe20000410000 */
[----:B------:R-:W-:Y:S02]  /*5c70*/  HADD2.F32 R30, -RZ, R30.H0_H0 ;  /* 0x2000001eff1e7230 */ /* 0x000fe40000004100 */
[----:B------:R-:W-:Y:S01]  /*5c80*/  FMUL.FTZ R57, R51, R154 ;  /* 0x0000009a33397220 */ /* 0x000fe20000410000 */
[----:B------:R-:W-:-:S02]  /*5c90*/  HADD2.F32 R52, -RZ, R145.H1_H1 ;  /* 0x30000091ff347230 */ /* 0x000fc40000004100 */
[----:B------:R-:W-:Y:S01]  /*5ca0*/  FMUL.FTZ R54, R28, R54 ;  /* 0x000000361c367220 */ /* 0x000fe20000410000 */
[----:B------:R-:W-:Y:S02]  /*5cb0*/  HADD2.F32 R53, -RZ, R146.H0_H0 ;  /* 0x20000092ff357230 */ /* 0x000fe40000004100 */
[----:B------:R-:W-:Y:S01]  /*5cc0*/  FMUL.FTZ R154, R30, R154 ;  /* 0x0000009a1e9a7220 */ /* 0x000fe20000410000 */
[-C--:B------:R-:W-:Y:S01]  /*5cd0*/  FFMA.FTZ R55, R28, R52.reuse, -R55 ;  /* 0x000000341c377223 */ /* 0x080fe20000010837 */
[----:B------:R-:W-:Y:S01]  /*5ce0*/  FFMA.FTZ R54, R41, R52, R54 ;  /* 0x0000003429367223 */ /* 0x000fe20000010036 */
[-C--:B------:R-:W-:Y:S01]  /*5cf0*/  FFMA.FTZ R57, R30, R53.reuse, -R57 ;  /* 0x000000351e397223 */ /* 0x080fe20000010839 */
[----:B------:R-:W-:-:S03]  /*5d00*/  FFMA.FTZ R154, R51, R53, R154 ;  /* 0x00000035339a7223 */ /* 0x000fc6000001009a */
[----:B------:R-:W-:Y:S02]  /*5d10*/  F2FP.F16.F32.PACK_AB R28, R54, R55 ;  /* 0x00000037361c723e */ /* 0x000fe400000000ff */
[----:B------:R-:W-:-:S07]  /*5d20*/  F2FP.F16.F32.PACK_AB R30, R154, R57 ;  /* 0x000000399a1e723e */ /* 0x000fce00000000ff */
.L_x_1514:
[----:B------:R-:W-:Y:S05]  /*5d30*/  BSYNC B2 ;  /* 0x0000000000027941 */ /* 0x000fea0003800000 */
.L_x_1513:
[----:B--2---:R1:W-:Y:S02]  /*5d40*/  STG.E.128 desc[UR46][R36.64+0x80], R28 ;  /* 0x0000801c24007986 */ /* 0x0043e4000c101d2e */
.L_x_1512:
[----:B------:R-:W-:Y:S05]  /*5d50*/  BSYNC B1 ;  /* 0x0000000000017941 */ /* 0x000fea0003800000 */
.L_x_1511:
        /* <DEDUP_REMOVED lines=9> */
[----:B------:R-:W-:Y:S01]  /*5df0*/  SHF.R.U32.HI R51, RZ, 0x10, R47 ;  /* 0x00000010ff337819 */ /* 0x000fe2000001162f */
[----:B------:R-:W-:Y:S01]  /*5e00*/  HADD2.F32 R31, -RZ, R29.H1_H1 ;  /* 0x3000001dff1f7230 */ /* 0x000fe20000004100 */
[--C-:B------:R-:W-:Y:S01]  /*5e10*/  SHF.R.U64 R47, R48, 0x10, R49.reuse ;  /* 0x00000010302f7819 */ /* 0x100fe20000001231 */
[----:B------:R-:W-:Y:S01]  /*5e20*/  HADD2.F32 R46, -RZ, R46.H0_H0 ;  /* 0x2000002eff2e7230 */ /* 0x000fe20000004100 */
[----:B------:R-:W-:Y:S01]  /*5e30*/  SHF.R.U32.HI R50, RZ, 0x10, R49 ;  /* 0x00000010ff327819 */ /* 0x000fe20000011631 */
[----:B------:R-:W-:Y:S01]  /*5e40*/  HADD2.F32 R48, -RZ, R51.H0_H0 ;  /* 0x20000033ff307230 */ /* 0x000fe20000004100 */
[----:B------:R-:W-:Y:S01]  /*5e50*/  MOV R40, R28 ;  /* 0x0000001c00287202 */ /* 0x000fe20000000f00 */
[----:B------:R-:W-:Y:S02]  /*5e60*/  HADD2.F32 R28, -RZ, R29.H0_H0 ;  /* 0x2000001dff1c7230 */ /* 0x000fe40000004100 */
[----:B------:R-:W-:-:S02]  /*5e70*/  HADD2.F32 R47, -RZ, R47.H0_H0 ;  /* 0x2000002fff2f7230 */ /* 0x000fc40000004100 */
[----:B------:R-:W-:Y:S02]  /*5e80*/  HADD2.F32 R50, -RZ, R50.H0_H0 ;  /* 0x20000032ff327230 */ /* 0x000fe40000004100 */
[--C-:B------:R-:W-:Y:S02]  /*5e90*/  HADD2.F32 R29, -RZ, R41.reuse.H1_H1 ;  /* 0x30000029ff1d7230 */ /* 0x100fe40000004100 */
[-C--:B------:R-:W-:Y:S01]  /*5ea0*/  FMUL.FTZ R49, R31, R47.reuse ;  /* 0x0000002f1f317220 */ /* 0x080fe20000410000 */
[----:B------:R-:W-:Y:S02]  /*5eb0*/  HADD2.F32 R41, -RZ, R41.H0_H0 ;  /* 0x20000029ff297230 */ /* 0x000fe40000004100 */
[C---:B------:R-:W-:Y:S01]  /*5ec0*/  FMUL.FTZ R52, R28.reuse, R47 ;  /* 0x0000002f1c347220 */ /* 0x040fe20000410000 */
[----:B------:R-:W-:Y:S02]  /*5ed0*/  HADD2.F32 R146, -RZ, R146.H1_H1 ;  /* 0x30000092ff927230 */ /* 0x000fe40000004100 */
[----:B------:R-:W-:Y:S01]  /*5ee0*/  FMUL.FTZ R54, R29, R50 ;  /* 0x000000321d367220 */ /* 0x000fe20000410000 */
[----:B------:R-:W-:Y:S01]  /*5ef0*/  FFMA.FTZ R28, R28, R46, -R49 ;  /* 0x0000002e1c1c7223 */ /* 0x000fe20000010831 */
[----:B------:R-:W-:Y:S01]  /*5f00*/  FMUL.FTZ R50, R41, R50 ;  /* 0x0000003229327220 */ /* 0x000fe20000410000 */
[----:B------:R-:W-:Y:S01]  /*5f10*/  FFMA.FTZ R49, R31, R46, R52 ;  /* 0x0000002e1f317223 */ /* 0x000fe20000010034 */
[----:B------:R-:W-:-:S02]  /*5f20*/  HADD2.F32 R31, -RZ, R30.H1_H1 ;  /* 0x3000001eff1f7230 */ /* 0x000fc40000004100 */
[-C--:B------:R-:W-:Y:S01]  /*5f30*/  FFMA.FTZ R54, R41, R48.reuse, -R54 ;  /* 0x0000003029367223 */ /* 0x080fe20000010836 */
[----:B------:R-:W-:Y:S01]  /*5f40*/  FFMA.FTZ R53, R29, R48, R50 ;  /* 0x000000301d357223 */ /* 0x000fe20000010032 */
[--C-:B------:R-:W-:Y:S02]  /*5f50*/  HADD2.F32 R29, -RZ, R40.reuse.H1_H1 ;  /* 0x30000028ff1d7230 */ /* 0x100fe40000004100 */
[----:B------:R-:W-:Y:S02]  /*5f60*/  HADD2.F32 R145, -RZ, R145.H0_H0 ;  /* 0x20000091ff917230 */ /* 0x000fe40000004100 */
[----:B------:R-:W-:Y:S01]  /*5f70*/  FMUL.FTZ R51, R31, R146 ;  /* 0x000000921f337220 */ /* 0x000fe20000410000 */
[----:B------:R-:W-:Y:S02]  /*5f80*/  HADD2.F32 R40, -RZ, R40.H0_H0 ;  /* 0x20000028ff287230 */ /* 0x000fe40000004100 */
        /* <DEDUP_REMOVED lines=9> */
[----:B------:R-:W-:Y:S01]  /*6020*/  FFMA.FTZ R146, R31, R131, R146 ;  /* 0x000000831f927223 */ /* 0x000fe20000010092 */
[----:B------:R-:W-:Y:S02]  /*6030*/  F2FP.F16.F32.PACK_AB R29, R49, R28 ;  /* 0x0000001c311d723e */ /* 0x000fe400000000ff */
[----:B------:R-:W-:-:S02]  /*6040*/  F2FP.F16.F32.PACK_AB R31, R53, R54 ;  /* 0x00000036351f723e */ /* 0x000fc400000000ff */
[----:B------:R-:W-:Y:S02]  /*6050*/  F2FP.F16.F32.PACK_AB R28, R46, R47 ;  /* 0x0000002f2e1c723e */ /* 0x000fe400000000ff */
[----:B------:R-:W-:-:S07]  /*6060*/  F2FP.F16.F32.PACK_AB R30, R146, R51 ;  /* 0x00000033921e723e */ /* 0x000fce00000000ff */
.L_x_1518:
[----:B------:R-:W-:Y:S05]  /*6070*/  BSYNC B2 ;  /* 0x0000000000027941 */ /* 0x000fea0003800000 */
.L_x_1517:
[----:B--2---:R1:W-:Y:S02]  /*6080*/  STG.E.128 desc[UR46][R36.64+0xc0], R28 ;  /* 0x0000c01c24007986 */ /* 0x0043e4000c101d2e */
.L_x_1516:
[----:B------:R-:W-:Y:S05]  /*6090*/  BSYNC B1 ;  /* 0x0000000000017941 */ /* 0x000fea0003800000 */
.L_x_1515:
        /* <DEDUP_REMOVED lines=20> */
[-C--:B------:R-:W-:Y:S01]  /*61e0*/  FMUL.FTZ R45, R31, R44.reuse ;  /* 0x0000002c1f2d7220 */ /* 0x080fe20000410000 */
[----:B------:R-:W-:Y:S02]  /*61f0*/  HADD2.F32 R41, -RZ, R41.H0_H0 ;  /* 0x20000029ff297230 */ /* 0x000fe40000004100 */
[----:B------:R-:W-:Y:S01]  /*6200*/  FMUL.FTZ R43, R29, R43 ;  /* 0x0000002b1d2b7220 */ /* 0x000fe20000410000 */
[C---:B------:R-:W-:Y:S01]  /*6210*/  FMUL.FTZ R48, R40.reuse, R44 ;  /* 0x0000002c28307220 */ /* 0x040fe20000410000 */
[----:B------:R-:W-:Y:S01]  /*6220*/  FFMA.FTZ R45, R40, R42, R45 ;  /* 0x0000002a282d7223 */ /* 0x000fe2000001002d */
[----:B------:R-:W-:-:S02]  /*6230*/  HADD2.F32 R40, -RZ, R79.H0_H0 ;  /* 0x2000004fff287230 */ /* 0x000fc40000004100 */
[-C--:B------:R-:W-:Y:S01]  /*6240*/  FFMA.FTZ R46, R29, R41.reuse, -R46 ;  /* 0x000000291d2e7223 */ /* 0x080fe2000001082e */
[----:B------:R-:W-:Y:S01]  /*6250*/  FFMA.FTZ R43, R30, R41, R43 ;  /* 0x000000291e2b7223 */ /* 0x000fe2000001002b */
[----:B------:R-:W-:Y:S02]  /*6260*/  HADD2.F32 R79, -RZ, R79.H1_H1 ;  /* 0x3000004fff4f7230 */ /* 0x000fe40000004100 */
[----:B------:R-:W-:Y:S01]  /*6270*/  FFMA.FTZ R48, R31, R42, -R48 ;  /* 0x0000002a1f307223 */ /* 0x000fe20000010830 */
[--C-:B------:R-:W-:Y:S02]  /*6280*/  HADD2.F32 R29, -RZ, R28.reuse.H1_H1 ;  /* 0x3000001cff1d7230 */ /* 0x100fe40000004100 */
[--C-:B------:R-:W-:Y:S02]  /*6290*/  HADD2.F32 R30, -RZ, R39.reuse.H1_H1 ;  /* 0x30000027ff1e7230 */ /* 0x100fe40000004100 */
[----:B------:R-:W-:Y:S02]  /*62a0*/  HADD2.F32 R28, -RZ, R28.H0_H0 ;  /* 0x2000001cff1c7230 */ /* 0x000fe40000004100 */
[----:B------:R-:W-:Y:S01]  /*62b0*/  FMUL.FTZ R41, R29, R40 ;  /* 0x000000281d297220 */ /* 0x000fe20000410000 */
[----:B------:R-:W-:-:S02]  /*62c0*/  HADD2.F32 R39, -RZ, R39.H0_H0 ;  /* 0x20000027ff277230 */ /* 0x000fc40000004100 */
[-C--:B------:R-:W-:Y:S01]  /*62d0*/  FMUL.FTZ R42, R30, R79.reuse ;  /* 0x0000004f1e2a7220 */ /* 0x080fe20000410000 */
        /* <DEDUP_REMOVED lines=12> */
.L_x_1522:
[----:B------:R-:W-:Y:S05]  /*63a0*/  BSYNC B2 ;  /* 0x0000000000027941 */ /* 0x000fea0003800000 */
.L_x_1521:
[----:B--2---:R1:W-:Y:S02]  /*63b0*/  STG.E.128 desc[UR46][R36.64+0x100], R28 ;  /* 0x0001001c24007986 */ /* 0x0043e4000c101d2e */
.L_x_1520:
[----:B------:R-:W-:Y:S05]  /*63c0*/  BSYNC B1 ;  /* 0x0000000000017941 */ /* 0x000fea0003800000 */
.L_x_1519:
[----:B------:R-:W-:-:S13]  /*63d0*/  ISETP.NE.AND P3, PT, R6, RZ, PT ;  /* 0x000000ff0600720c */ /* 0x000fda0003f65270 */
        /* <DEDUP_REMOVED lines=8> */
[--C-:B------:R-:W-:Y:S01]  /*6460*/  HADD2.F32 R30, -RZ, R29.reuse.H1_H1 ;  /* 0x3000001dff1e7230 */ /* 0x100fe20000004100 */
[--C-:B------:R-:W-:Y:S01]  /*6470*/  SHF.R.U64 R33, R34, 0x10, R35.reuse ;  /* 0x0000001022217819 */ /* 0x100fe20000001223 */
[----:B------:R-:W-:Y:S01]  /*6480*/  HADD2.F32 R29, -RZ, R29.H0_H0 ;  /* 0x2000001dff1d7230 */ /* 0x000fe20000004100 */
[----:B------:R-:W-:Y:S01]  /*6490*/  SHF.R.U32.HI R40, RZ, 0x10, R35 ;  /* 0x00000010ff287819 */ /* 0x000fe20000011623 */
[----:B------:R-:W-:Y:S02]  /*64a0*/  HADD2.F32 R34, -RZ, R39.H0_H0 ;  /* 0x20000027ff227230 */ /* 0x000fe40000004100 */
[----:B------:R-:W-:Y:S02]  /*64b0*/  HADD2.F32 R35, -RZ, R33.H0_H0 ;  /* 0x20000021ff237230 */ /* 0x000fe40000004100 */
[----:B------:R-:W-:-:S02]  /*64c0*/  HADD2.F32 R40, -RZ, R40.H0_H0 ;  /* 0x20000028ff287230 */ /* 0x000fc40000004100 */
[--C-:B------:R-:W-:Y:S02]  /*64d0*/  HADD2.F32 R33, -RZ, R31.reuse.H1_H1 ;  /* 0x3000001fff217230 */ /* 0x100fe40000004100 */
[CC--:B------:R-:W-:Y:S01]  /*64e0*/  FMUL.FTZ R42, R30.reuse, R35.reuse ;  /* 0x000000231e2a7220 */ /* 0x0c0fe20000410000 */
[C---:B------:R-:W-:Y:S01]  /*64f0*/  FMUL.FTZ R35, R29.reuse, R35 ;  /* 0x000000231d237220 */ /* 0x040fe20000410000 */
[----:B------:R-:W-:Y:S02]  /*6500*/  HADD2.F32 R31, -RZ, R31.H0_H0 ;  /* 0x2000001fff1f7230 */ /* 0x000fe40000004100 */
[-C--:B------:R-:W-:Y:S01]  /*6510*/  FFMA.FTZ R42, R29, R34.reuse, -R42 ;  /* 0x000000221d2a7223 */ /* 0x080fe2000001082a */
        /* <DEDUP_REMOVED lines=26> */
.L_x_1524:
[----:B------:R-:W-:Y:S05]  /*66c0*/  BSYNC B1 ;  /* 0x0000000000017941 */ /* 0x000fea0003800000 */
.L_x_1523:
[----:B--2---:R1:W-:Y:S01]  /*66d0*/  STG.E.128 desc[UR46][R36.64+0x140], R28 ;  /* 0x0001401c24007986 */ /* 0x0043e2000c101d2e */
[----:B------:R-:W-:Y:S05]  /*66e0*/  BRA `(.L_x_1502) ;  /* 0x00000040000c7947 */ /* 0x000fea0003800000 */
.L_x_1470:
        /* <DEDUP_REMOVED lines=18> */
[----:B------:R-:W-:Y:S02]  /*6810*/  IADD3 R28, P3, R100, R76, RZ ;  /* 0x0000004c641c7210 */ /* 0x000fe40007f7e0ff */
[----:B------:R-:W-:Y:S02]  /*6820*/  CS2R R38, SRZ ;  /* 0x0000000000267805 */ /* 0x000fe4000001ff00 */
[----:B------:R-:W-:Y:S01]  /*6830*/  CS2R R36, SRZ ;  /* 0x0000000000247805 */ /* 0x000fe2000001ff00 */
[----:B------:R-:W-:Y:S01]  /*6840*/  IMAD.X R30, R0, 0x1, R21, P2 ;  /* 0x00000001001e7824 */ /* 0x000fe200010e0615 */
[----:B------:R-:W-:Y:S02]  /*6850*/  LEA R52, P2, R29, UR4, 0x1 ;  /* 0x000000041d347c11 */ /* 0x000fe4000f8408ff */
[----:B------:R-:W-:-:S02]  /*6860*/  CS2R R50, SRZ ;  /* 0x0000000000327805 */ /* 0x000fc4000001ff00 */
[----:B------:R-:W-:Y:S02]  /*6870*/  CS2R R48, SRZ ;  /* 0x0000000000307805 */ /* 0x000fe4000001ff00 */
[----:B------:R-:W-:Y:S01]  /*6880*/  LEA.HI.X R53, R29, UR5, R30, 0x1, P2 ;  /* 0x000000051d357c11 */ /* 0x000fe200090f0c1e */
[----:B------:R-:W-:Y:S01]  /*6890*/  ULDC.64 UR4, c[0x0][0x400] ;  /* 0x0001000000047ab9 */ /* 0x000fe20000000a00 */
[----:B------:R-:W-:Y:S01]  /*68a0*/  ISETP.GE.AND P2, PT, R18, R122, PT ;  /* 0x0000007a1200720c */ /* 0x000fe20003f46270 */
[----:B------:R-:W-:Y:S01]  /*68b0*/  IMAD.X R29, R3, 0x1, R15, P3 ;  /* 0x00000001031d7824 */ /* 0x000fe200018e060f */
[----:B------:R-:W-:-:S04]  /*68c0*/  LEA R56, P3, R28, UR4, 0x1 ;  /* 0x000000041c387c11 */ /* 0x000fc8000f8608ff */
[----:B------:R-:W-:Y:S02]  /*68d0*/  LEA.HI.X R57, R28, UR5, R29, 0x1, P3 ;  /* 0x000000051c397c11 */ /* 0x000fe400098f0c1d */
[----:B------:R-:W-:-:S05]  /*68e0*/  ISETP.GE.AND P3, PT, R165, R122, PT ;  /* 0x0000007aa500720c */ /* 0x000fca0003f66270 */
[----:B------:R0:W5:Y:S04]  /*68f0*/  @!P2 LDG.E.128 R36, desc[UR46][R52.64] ;  /* 0x0000002e3424a981 */ /* 0x000168000c1e1d00 */
[----:B------:R0:W5:Y:S01]  /*6900*/  @!P2 LDG.E.128 R48, desc[UR46][R56.64] ;  /* 0x0000002e3830a981 */ /* 0x000162000c1e1d00 */
[----:B------:R-:W-:Y:S02]  /*6910*/  ISETP.GE.AND P2, PT, R166, R122, PT ;  /* 0x0000007aa600720c */ /* 0x000fe40003f46270 */
        /* <DEDUP_REMOVED lines=8> */
[----:B------:R0:W5:Y:S04]  /*69a0*/  @!P3 LDG.E.128 R32, desc[UR46][R52.64+0x40] ;  /* 0x0000402e3420b981 */ /* 0x000168000c1e1d00 */
[----:B------:R0:W5:Y:S04]  /*69b0*/  @!P2 LDG.E.128 R28, desc[UR46][R52.64+0x80] ;  /* 0x0000802e341ca981 */ /* 0x000168000c1e1d00 */
[----:B------:R0:W5:Y:S04]  /*69c0*/  @!P3 LDG.E.128 R44, desc[UR46][R56.64+0x40] ;  /* 0x0000402e382cb981 */ /* 0x000168000c1e1d00 */
[----:B------:R0:W5:Y:S02]  /*69d0*/  @!P2 LDG.E.128 R40, desc[UR46][R56.64+0x80] ;  /* 0x0000802e3828a981 */ /* 0x000164000c1e1d00 */
.L_x_1526:
[----:B------:R-:W-:Y:S05]  /*69e0*/  BSYNC B1 ;  /* 0x0000000000017941 */ /* 0x000fea0003800000 */
.L_x_1525:
        /* <DEDUP_REMOVED lines=18> */
[----:B------:R-:W-:Y:S02]  /*6b10*/  IADD3.X R53, R21, R0, R108, P2, P5 ;  /* 0x0000000015357210 */ /* 0x000fe400017ea46c */
[----:B------:R-:W-:Y:S02]  /*6b20*/  CS2R R60, SRZ ;  /* 0x00000000003c7805 */ /* 0x000fe4000001ff00 */
[----:B------:R-:W-:Y:S02]  /*6b30*/  IADD3 R0, P2, P5, R100, R76, R107 ;  /* 0x0000004c64007210 */ /* 0x000fe40007d5e06b */
[----:B------:R-:W-:-:S02]  /*6b40*/  CS2R R74, SRZ ;  /* 0x00000000004a7805 */ /* 0x000fc4000001ff00 */
[----:B------:R-:W-:Y:S02]  /*6b50*/  CS2R R72, SRZ ;  /* 0x0000000000487805 */ /* 0x000fe4000001ff00 */
[----:B------:R-:W-:Y:S02]  /*6b60*/  IADD3.X R3, R15, R3, R106, P2, P5 ;  /* 0x000000030f037210 */ /* 0x000fe400017ea46a */
[----:B------:R-:W-:-:S04]  /*6b70*/  LEA R76, P2, R78, UR4, 0x1 ;  /* 0x000000044e4c7c11 */ /* 0x000fc8000f8408ff */
[----:B------:R-:W-:Y:S02]  /*6b80*/  LEA.HI.X R77, R78, UR5, R53, 0x1, P2 ;  /* 0x000000054e4d7c11 */ /* 0x000fe400090f0c35 */
        /* <DEDUP_REMOVED lines=19> */
.L_x_1528:
[----:B------:R-:W-:Y:S05]  /*6cc0*/  BSYNC B1 ;  /* 0x0000000000017941 */ /* 0x000fea0003800000 */
.L_x_1527:
[----:B------:R-:W2:Y:S01]  /*6cd0*/  LDL R0, [R1+0x38] ;  /* 0x0000380001007983 */ /* 0x000ea20000100800 */
[----:B-----5:R-:W-:Y:S02]  /*6ce0*/  IMAD.MOV.U32 R3, RZ, RZ, R30 ;  /* 0x000000ffff037224 */ /* 0x020fe400078e001e */
[----:B0-----:R-:W-:Y:S02]  /*6cf0*/  IMAD.MOV.U32 R77, RZ, RZ, R28 ;  /* 0x000000ffff4d7224 */ /* 0x001fe400078e001c */
[----:B------:R-:W-:-:S05]  /*6d00*/  IMAD.MOV.U32 R76, RZ, RZ, R29 ;  /* 0x000000ffff4c7224 */ /* 0x000fca00078e001d */
[----:B------:R-:W-:Y:S01]  /*6d10*/  PRMT R218, R77, 0x5410, R76 ;  /* 0x000054104dda7816 */ /* 0x000fe2000000004c */
[----:B------:R-:W-:Y:S02]  /*6d20*/  IMAD.MOV.U32 R77, RZ, RZ, R32 ;  /* 0x000000ffff4d7224 */ /* 0x000fe400078e0020 */
[----:B------:R-:W-:Y:S01]  /*6d30*/  IMAD.MOV.U32 R76, RZ, RZ, R39 ;  /* 0x000000ffff4c7224 */ /* 0x000fe200078e0027 */
[----:B--2---:R-:W-:Y:S01]  /*6d40*/  R2UR UR4, R0 ;  /* 0x00000000000472ca */ /* 0x004fe200000e0000 */
[----:B------:R-:W-:-:S05]  /*6d50*/  IMAD.MOV.U32 R0, RZ, RZ, R31 ;  /* 0x000000ffff007224 */ /* 0x000fca00078e001f */
[----:B------:R-:W-:Y:S01]  /*6d60*/  PRMT R217, R3, 0x5410, R0 ;  /* 0x0000541003d97816 */ /* 0x000fe20000000000 */
[----:B------:R-:W-:Y:S01]  /*6d70*/  IMAD.MOV.U32 R3, RZ, RZ, R34 ;  /* 0x000000ffff037224 */ /* 0x000fe200078e0022 */
[----:B------:R-:W-:-:S04]  /*6d80*/  MOV R0, R35 ;  /* 0x0000002300007202 */ /* 0x000fc80000000f00 */
[----:B------:R-:W-:Y:S01]  /*6d90*/  PRMT R233, R3, 0x7610, R233 ;  /* 0x0000761003e97816 */ /* 0x000fe200000000e9 */
[----:B------:R0:W-:Y:S01]  /*6da0*/  STL.S16 [R1+0x68], R0 ;  /* 0x0000680001007387 */ /* 0x0001e20000100600 */
[----:B------:R-:W-:Y:S01]  /*6db0*/  IMAD.MOV.U32 R3, RZ, RZ, R38 ;  /* 0x000000ffff037224 */ /* 0x000fe200078e0026 */
[----:B------:R-:W-:Y:S02]  /*6dc0*/  UISETP.NE.AND UP0, UPT, UR4, 0x3, UPT ;  /* 0x000000030400788c */ /* 0x000fe4000bf05270 */
[----:B------:R-:W-:Y:S04]  /*6dd0*/  STL.S16 [R1+0x48], R77 ;  /* 0x0000484d01007387 */ /* 0x000fe80000100600 */
[----:B------:R-:W-:Y:S01]  /*6de0*/  PLOP3.LUT P2, PT, PT, PT, UP0, 0x80, 0x0 ;  /* 0x000000000000781c */ /* 0x000fe20003f4f008 */
[----:B0-----:R-:W-:-:S05]  /*6df0*/  IMAD.MOV.U32 R0, RZ, RZ, R33 ;  /* 0x000000ffff007224 */ /* 0x001fca00078e0021 */
[----:B------:R0:W-:Y:S04]  /*6e00*/  STL.S16 [R1+0x8c], R0 ;  /* 0x00008c0001007387 */ /* 0x0001e80000100600 */
[----:B------:R1:W-:Y:S04]  /*6e10*/  STL.S16 [R1+0x8e], R3 ;  /* 0x00008e0301007387 */ /* 0x0003e80000100600 */
[----:B------:R-:W-:Y:S01]  /*6e20*/  STL.S16 [R1+0x94], R76 ;  /* 0x0000944c01007387 */ /* 0x000fe20000100600 */
[----:B0-----:R-:W-:Y:S02]  /*6e30*/  IMAD.MOV.U32 R0, RZ, RZ, R36 ;  /* 0x000000ffff007224 */ /* 0x001fe400078e0024 */
[----:B-1----:R-:W-:-:S03]  /*6e40*/  IMAD.MOV.U32 R3, RZ, RZ, R37 ;  /* 0x000000ffff037224 */ /* 0x002fc600078e0025 */
[----:B------:R0:W-:Y:S02]  /*6e50*/  STL.S16 [R1+0x96], R0 ;  /* 0x0000960001007387 */ /* 0x0001e40000100600 */
[----:B------:R-:W-:Y:S01]  /*6e60*/  PRMT R210, R3, 0x7610, R210 ;  /* 0x0000761003d27816 */ /* 0x000fe200000000d2 */
[----:B------:R-:W-:Y:S02]  /*6e70*/  IMAD.MOV.U32 R3, RZ, RZ, R42 ;  /* 0x000000ffff037224 */ /* 0x000fe400078e002a */
[----:B0-----:R-:W-:-:S05]  /*6e80*/  IMAD.MOV.U32 R0, RZ, RZ, R43 ;  /* 0x000000ffff007224 */ /* 0x001fca00078e002b */
[----:B------:R-:W-:Y:S01]  /*6e90*/  PRMT R219, R3, 0x5410, R0 ;  /* 0x0000541003db7816 */ /* 0x000fe20000000000 */
[----:B------:R-:W-:Y:S02]  /*6ea0*/  IMAD.MOV.U32 R3, RZ, RZ, R40 ;  /* 0x000000ffff037224 */ /* 0x000fe400078e0028 */
[----:B------:R-:W-:-:S05]  /*6eb0*/  IMAD.MOV.U32 R0, RZ, RZ, R41 ;  /* 0x000000ffff007224 */ /* 0x000fca00078e0029 */
[----:B------:R-:W-:Y:S01]  /*6ec0*/  PRMT R220, R3, 0x5410, R0 ;  /* 0x0000541003dc7816 */ /* 0x000fe20000000000 */
[----:B------:R-:W-:Y:S01]  /*6ed0*/  IMAD.MOV.U32 R0, RZ, RZ, R47 ;  /* 0x000000ffff007224 */ /* 0x000fe200078e002f */
[----:B------:R-:W-:-:S04]  /*6ee0*/  MOV R3, R46 ;  /* 0x0000002e00037202 */ /* 0x000fc80000000f00 */
[----:B------:R-:W-:Y:S01]  /*6ef0*/  PRMT R233, R233, 0x5410, R3 ;  /* 0x00005410e9e97816 */ /* 0x000fe20000000003 */
[----:B------:R0:W-:Y:S01]  /*6f00*/  STL.S16 [R1+0x6a], R0 ;  /* 0x00006a0001007387 */ /* 0x0001e20000100600 */
[----:B------:R-:W-:-:S05]  /*6f10*/  IMAD.MOV.U32 R3, RZ, RZ, R44 ;  /* 0x000000ffff037224 */ /* 0x000fca00078e002c */
[----:B------:R1:W-:Y:S01]  /*6f20*/  STL.S16 [R1+0x4a], R3 ;  /* 0x00004a0301007387 */ /* 0x0003e20000100600 */
[----:B0-----:R-:W-:-:S05]  /*6f30*/  IMAD.MOV.U32 R0, RZ, RZ, R45 ;  /* 0x000000ffff007224 */ /* 0x001fca00078e002d */
[----:B------:R0:W-:Y:S01]  /*6f40*/  STL.S16 [R1+0x98], R0 ;  /* 0x0000980001007387 */ /* 0x0001e20000100600 */
[----:B-1----:R-:W-:Y:S02]  /*6f50*/  IMAD.MOV.U32 R3, RZ, RZ, R51 ;  /* 0x000000ffff037224 */ /* 0x002fe400078e0033 */
[----:B0-----:R-:W-:-:S05]  /*6f60*/  IMAD.MOV.U32 R0, RZ, RZ, R50 ;  /* 0x000000ffff007224 */ /* 0x001fca00078e0032 */
[----:B------:R0:W-:Y:S04]  /*6f70*/  STL.S16 [R1+0x9a], R0 ;  /* 0x00009a0001007387 */ /* 0x0001e80000100600 */
[----:B------:R1:W-:Y:S01]  /*6f80*/  STL.S16 [R1+0x9c], R3 ;  /* 0x00009c0301007387 */ /* 0x0003e20000100600 */
[----:B0-----:R-:W-:Y:S02]  /*6f90*/  IMAD.MOV.U32 R0, RZ, RZ, R48 ;  /* 0x000000ffff007224 */ /* 0x001fe400078e0030 */
[----:B-1----:R-:W-:-:S03]  /*6fa0*/  IMAD.MOV.U32 R3, RZ, RZ, R49 ;  /* 0x000000ffff037224 */ /* 0x002fc600078e0031 */
[----:B------:R0:W-:Y:S02]  /*6fb0*/  STL.S16 [R1+0x9e], R0 ;  /* 0x00009e0001007387 */ /* 0x0001e40000100600 */
[----:B------:R-:W-:Y:S01]  /*6fc0*/  PRMT R180, R3, 0x7610, R180 ;  /* 0x0000761003b47816 */ /* 0x000fe200000000b4 */
[----:B------:R-:W-:Y:S02]  /*6fd0*/  IMAD.MOV.U32 R3, RZ, RZ, R54 ;  /* 0x000000ffff037224 */ /* 0x000fe400078e0036 */
[----:B0-----:R-:W-:-:S05]  /*6fe0*/  IMAD.MOV.U32 R0, RZ, RZ, R55 ;  /* 0x000000ffff007224 */ /* 0x001fca00078e0037 */
        /* <DEDUP_REMOVED lines=8> */
[----:B------:R-:W-:Y:S01]  /*7070*/  PRMT R156, R156, 0x5410, R0 ;  /* 0x000054109c9c7816 */ /* 0x000fe20000000000 */
        /* <DEDUP_REMOVED lines=32> */
.L_x_1529:
[----:B------:R-:W-:Y:S01]  /*7280*/  LEA R3, R16, R2, 0x3 ;  /* 0x0000000210037211 */ /* 0x000fe200078e18ff */
[----:B------:R-:W0:Y:S01]  /*7290*/  LDC R145, c[0x0][0x2f4] ;  /* 0x0000bd00ff917b82 */ /* 0x000e220000000800 */
[----:B------:R-:W-:Y:S01]  /*72a0*/  SHF.L.U32 R0, R167, 0x1f, RZ ;  /* 0x0000001fa7007819 */ /* 0x000fe200000006ff */
[----:B------:R-:W-:Y:S01]  /*72b0*/  BSSY B1, `(.L_x_1530) ;  /* 0x0000004000017945 */ /* 0x000fe20003800000 */
[----:B------:R-:W-:Y:S02]  /*72c0*/  IMAD.MOV.U32 R125, RZ, RZ, R80 ;  /* 0x000000ffff7d7224 */ /* 0x000fe400078e0050 */
[----:B------:R-:W1:Y:S02]  /*72d0*/  SYNCS.PHASECHK.TRANS64.TRYWAIT P5, [R3+URZ+0x2a890], R0 ;  /* 0x02a89000030075a7 */ /* 0x000e6400080a017f */
[----:B-1----:R-:W-:Y:S05]  /*72e0*/  @!P5 BRA `(.L_x_1531) ;  /* 0x0000023000f0d947 */ /* 0x002fea0003800000 */
.L_x_1929:
[----:B------:R-:W-:Y:S05]  /*72f0*/  BSYNC B1 ;  /* 0x0000000000017941 */ /* 0x000fea0003800000 */
.L_x_1530:
[----:B------:R-:W2:Y:S01]  /*7300*/  LDC.64 R126, c[0x0][0x300] ;  /* 0x0000c000ff7e7b82 */ /* 0x000ea20000000a00 */
[----:B------:R-:W-:Y:S01]  /*7310*/  BSSY B1, `(.L_x_1532) ;  /* 0x000018f000017945 */ /* 0x000fe20003800000 */
[----:B0-----:R-:W-:-:S03]  /*7320*/  IMAD.IADD R146, R145, 0x1, -R123 ;  /* 0x0000000191927824 */ /* 0x001fc600078e0a7b */
        /* <DEDUP_REMOVED lines=16> */
[----:B------:R-:W-:-:S03]  /*7430*/  IMAD.SHL.U32 R159, R159, 0x8, RZ ;  /* 0x000000089f9f7824 */ /* 0x000fc600078e00ff */
[----:B------:R-:W-:Y:S02]  /*7440*/  SHF.R.S32.HI R77, RZ, 0x3, R77 ;  /* 0x00000003ff4d7819 */ /* 0x000fe4000001144d */
[----:B------:R-:W-:-:S03]  /*7450*/  LOP3.LUT R76, R175, 0x38, R159, 0xf8, !PT ;  /* 0x00000038af4c7812 */ /* 0x000fc600078ef89f */
[----:B------:R-:W-:Y:S01]  /*7460*/  IMAD R77, R77, 0x1800, R177 ;  /* 0x000018004d4d7824 */ /* 0x000fe200078e02b1 */
[----:B------:R-:W-:-:S05]  /*7470*/  LOP3.LUT R76, R76, R176, RZ, 0x3c, !PT ;  /* 0x000000b04c4c7212 */ /* 0x000fca00078e3cff */
        /* <DEDUP_REMOVED lines=8> */
[----:B0-----:R-:W-:Y:S02]  /*7500*/  IMAD.MOV.U32 R209, RZ, RZ, R81 ;  /* 0x000000ffffd17224 */ /* 0x001fe400078e0051 */
[----:B--2---:R-:W-:Y:S02]  /*7510*/  IMAD.MOV.U32 R206, RZ, RZ, R77 ;  /* 0x000000ffffce7224 */ /* 0x004fe400078e004d */
[----:B------:R-:W-:Y:S02]  /*7520*/  HADD2.F32 R180, -RZ, R180.H0_H0 ;  /* 0x200000b4ffb47230 */ /* 0x000fe40000004100 */
[----:B------:R-:W-:Y:S02]  /*7530*/  HADD2.F32 R77, -RZ, R209.H0_H0 ;  /* 0x200000d1ff4d7230 */ /* 0x000fe40000004100 */
[----:B------:R-:W-:Y:S02]  /*7540*/  HADD2.F32 R211, -RZ, R206.H0_H0 ;  /* 0x200000ceffd37230 */ /* 0x000fe40000004100 */
[----:B------:R-:W-:-:S02]  /*7550*/  HADD2.F32 R210, -RZ, R210.H0_H0 ;  /* 0x200000d2ffd27230 */ /* 0x000fc40000004100 */
[-C--:B------:R-:W-:Y:S01]  /*7560*/  FMUL.FTZ R81, R77, R180.reuse ;  /* 0x000000b44d517220 */ /* 0x080fe20000410000 */
[----:B------:R-:W-:-:S03]  /*7570*/  FMUL.FTZ R180, R211, R180 ;  /* 0x000000b4d3b47220 */ /* 0x000fc60000410000 */
[-C--:B------:R-:W-:Y:S01]  /*7580*/  FFMA.FTZ R81, R211, R210.reuse, -R81 ;  /* 0x000000d2d3517223 */ /* 0x080fe20000010851 */
[----:B------:R-:W-:Y:S01]  /*7590*/  FFMA.FTZ R77, R77, R210, R180 ;  /* 0x000000d24d4d7223 */ /* 0x000fe200000100b4 */
[--C-:B------:R-:W-:Y:S01]  /*75a0*/  SHF.R.U64 R180, R48, 0x10, R49.reuse ;  /* 0x0000001030b47819 */ /* 0x100fe20000001231 */
[----:B------:R-:W-:Y:S01]  /*75b0*/  HADD2.F32 R48, -RZ, R209.H1_H1 ;  /* 0x300000d1ff307230 */ /* 0x000fe20000004100 */
[----:B------:R-:W2:Y:S01]  /*75c0*/  LDL.S16 R211, [R1+0x94] ;  /* 0x0000940001d37983 */ /* 0x000ea20000100600 */
[----:B------:R-:W-:Y:S02]  /*75d0*/  SHF.R.U32.HI R210, RZ, 0x10, R49 ;  /* 0x00000010ffd27819 */ /* 0x000fe40000011631 */
[--C-:B------:R-:W-:Y:S01]  /*75e0*/  SHF.R.U64 R36, R36, 0x10, R37.reuse ;  /* 0x0000001024247819 */ /* 0x100fe20000001225 */
[----:B------:R-:W3:Y:S01]  /*75f0*/  LDL.S16 R209, [R1+0x9c] ;  /* 0x00009c0001d17983 */ /* 0x000ee20000100600 */
[----:B------:R-:W-:Y:S01]  /*7600*/  SHF.R.U32.HI R37, RZ, 0x10, R37 ;  /* 0x00000010ff257819 */ /* 0x000fe20000011625 */
[----:B------:R-:W-:-:S02]  /*7610*/  HADD2.F32 R210, -RZ, R210.H0_H0 ;  /* 0x200000d2ffd27230 */ /* 0x000fc40000004100 */
[----:B------:R-:W-:Y:S02]  /*7620*/  HADD2.F32 R49, -RZ, R206.H1_H1 ;  /* 0x300000ceff317230 */ /* 0x000fe40000004100 */
[----:B------:R-:W-:Y:S02]  /*7630*/  HADD2.F32 R37, -RZ, R37.H0_H0 ;  /* 0x20000025ff257230 */ /* 0x000fe40000004100 */
[-C--:B------:R-:W-:Y:S01]  /*7640*/  FMUL.FTZ R206, R48, R210.reuse ;  /* 0x000000d230ce7220 */ /* 0x080fe20000410000 */
[----:B------:R-:W-:-:S03]  /*7650*/  FMUL.FTZ R210, R49, R210 ;  /* 0x000000d231d27220 */ /* 0x000fc60000410000 */
[-C--:B------:R-:W-:Y:S01]  /*7660*/  FFMA.FTZ R49, R49, R37.reuse, -R206 ;  /* 0x0000002531317223 */ /* 0x080fe200000108ce */
[----:B------:R-:W-:Y:S01]  /*7670*/  FFMA.FTZ R37, R48, R37, R210 ;  /* 0x0000002530257223 */ /* 0x000fe200000100d2 */
[----:B------:R-:W-:Y:S02]  /*7680*/  IMAD.MOV.U32 R48, RZ, RZ, R79 ;  /* 0x000000ffff307224 */ /* 0x000fe400078e004f */
[----:B------:R-:W-:Y:S02]  /*7690*/  HADD2.F32 R79, -RZ, R83.H0_H0 ;  /* 0x20000053ff4f7230 */ /* 0x000fe40000004100 */
[----:B--2---:R-:W-:Y:S02]  /*76a0*/  HADD2.F32 R206, -RZ, R211.H0_H0 ;  /* 0x200000d3ffce7230 */ /* 0x004fe40000004100 */
[----:B---3--:R-:W-:Y:S02]  /*76b0*/  HADD2.F32 R210, -RZ, R209.H0_H0 ;  /* 0x200000d1ffd27230 */ /* 0x008fe40000004100 */
[----:B------:R-:W-:-:S03]  /*76c0*/  HADD2.F32 R209, -RZ, R48.H0_H0 ;  /* 0x20000030ffd17230 */ /* 0x000fc60000004100 */
[----:B------:R-:W-:-:S04]  /*76d0*/  FMUL.FTZ R211, R79, R210 ;  /* 0x000000d24fd37220 */ /* 0x000fc80000410000 */
[C---:B------:R-:W-:Y:S01]  /*76e0*/  FFMA.FTZ R211, R209.reuse, R206, -R211 ;  /* 0x000000ced1d37223 */ /* 0x040fe200000108d3 */
[----:B------:R-:W-:Y:S02]  /*76f0*/  FMUL.FTZ R209, R209, R210 ;  /* 0x000000d2d1d17220 */ /* 0x000fe40000410000 */
[----:B------:R-:W2:Y:S02]  /*7700*/  LDL.LU.S16 R210, [R1+0x9e] ;  /* 0x00009e0001d27983 */ /* 0x000ea40000300600 */
[----:B------:R-:W-:Y:S02]  /*7710*/  FFMA.FTZ R209, R79, R206, R209 ;  /* 0x000000ce4fd17223 */ /* 0x000fe400000100d1 */
[----:B------:R-:W3:Y:S01]  /*7720*/  LDL.LU.S16 R206, [R1+0x96] ;  /* 0x0000960001ce7983 */ /* 0x000ee20000300600 */
[--C-:B------:R-:W-:Y:S02]  /*7730*/  SHF.R.U64 R38, R38, 0x10, R39.reuse ;  /* 0x0000001026267819 */ /* 0x100fe40000001227 */
[----:B------:R-:W-:-:S02]  /*7740*/  SHF.R.U32.HI R79, RZ, 0x10, R39 ;  /* 0x00000010ff4f7819 */ /* 0x000fc40000011627 */
[--C-:B------:R-:W-:Y:S02]  /*7750*/  SHF.R.U64 R39, R50, 0x10, R51.reuse ;  /* 0x0000001032277819 */ /* 0x100fe40000001233 */
[----:B------:R-:W-:Y:S01]  /*7760*/  SHF.R.U32.HI R51, RZ, 0x10, R51 ;  /* 0x00000010ff337819 */ /* 0x000fe20000011633 */
[----:B------:R-:W-:-:S04]  /*7770*/  HADD2.F32 R50, -RZ, R83.H1_H1 ;  /* 0x30000053ff327230 */ /* 0x000fc80000004100 */
[----:B------:R-:W-:Y:S02]  /*7780*/  HADD2.F32 R51, -RZ, R51.H0_H0 ;  /* 0x20000033ff337230 */ /* 0x000fe40000004100 */
[----:B------:R-:W-:Y:S02]  /*7790*/  HADD2.F32 R48, -RZ, R48.H1_H1 ;  /* 0x30000030ff307230 */ /* 0x000fe40000004100 */
[----:B------:R-:W-:Y:S02]  /*77a0*/  HADD2.F32 R83, -RZ, R79.H0_H0 ;  /* 0x2000004fff537230 */ /* 0x000fe40000004100 */
[----:B------:R-:W-:-:S04]  /*77b0*/  FMUL.FTZ R79, R50, R51 ;  /* 0x00000033324f7220 */ /* 0x000fc80000410000 */
[C---:B------:R-:W-:Y:S01]  /*77c0*/  FFMA.FTZ R79, R48.reuse, R83, -R79 ;  /* 0x00000053304f7223 */ /* 0x040fe2000001084f */
[----:B------:R-:W-:-:S04]  /*77d0*/  FMUL.FTZ R48, R48, R51 ;  /* 0x0000003330307220 */ /* 0x000fc80000410000 */
[----:B------:R-:W-:Y:S01]  /*77e0*/  FFMA.FTZ R48, R50, R83, R48 ;  /* 0x0000005332307223 */ /* 0x000fe20000010030 */
[----:B------:R-:W-:Y:S02]  /*77f0*/  HADD2.F32 R50, -RZ, R80.H0_H0 ;  /* 0x20000050ff327230 */ /* 0x000fe40000004100 */
[----:B------:R-:W-:Y:S02]  /*7800*/  HADD2.F32 R83, -RZ, R76.H0_H0 ;  /* 0x2000004cff537230 */ /* 0x000fe40000004100 */
[----:B--2---:R-:W-:Y:S02]  /*7810*/  HADD2.F32 R210, -RZ, R210.H0_H0 ;  /* 0x200000d2ffd27230 */ /* 0x004fe40000004100 */
[----:B---3--:R-:W-:-:S03]  /*7820*/  HADD2.F32 R51, -RZ, R206.H0_H0 ;  /* 0x200000ceff337230 */ /* 0x008fc60000004100 */
[-C--:B------:R-:W-:Y:S01]  /*7830*/  FMUL.FTZ R206, R50, R210.reuse ;  /* 0x000000d232ce7220 */ /* 0x080fe20000410000 */
[----:B------:R-:W-:-:S04]  /*7840*/  FMUL.FTZ R210, R83, R210 ;  /* 0x000000d253d27220 */ /* 0x000fc80000410000 */
[-C--:B------:R-:W-:Y:S01]  /*7850*/  FFMA.FTZ R210, R50, R51.reuse, R210 ;  /* 0x0000003332d27223 */ /* 0x080fe200000100d2 */
[----:B------:R-:W-:Y:S02]  /*7860*/  HADD2.F32 R50, -RZ, R80.H1_H1 ;  /* 0x30000050ff327230 */ /* 0x000fe40000004100 */
[----:B------:R-:W2:Y:S01]  /*7870*/  LDL.S16 R80, [R1+0x9a] ;  /* 0x00009a0001507983 */ /* 0x000ea20000100600 */
[----:B------:R-:W-:-:S03]  /*7880*/  FFMA.FTZ R206, R83, R51, -R206 ;  /* 0x0000003353ce7223 */ /* 0x000fc600000108ce */
[----:B------:R-:W3:Y:S01]  /*7890*/  LDL.S16 R83, [R1+0x8e] ;  /* 0x00008e0001537983 */ /* 0x000ee20000100600 */
[----:B------:R-:W-:Y:S02]  /*78a0*/  HADD2.F32 R180, -RZ, R180.H0_H0 ;  /* 0x200000b4ffb47230 */ /* 0x000fe40000004100 */
[----:B------:R-:W-:Y:S02]  /*78b0*/  HADD2.F32 R76, -RZ, R76.H1_H1 ;  /* 0x3000004cff4c7230 */ /* 0x000fe40000004100 */
[----:B------:R-:W-:Y:S02]  /*78c0*/  HADD2.F32 R51, -RZ, R36.H0_H0 ;  /* 0x20000024ff337230 */ /* 0x000fe40000004100 */
[-C--:B------:R-:W-:Y:S01]  /*78d0*/  FMUL.FTZ R36, R50, R180.reuse ;  /* 0x000000b432247220 */ /* 0x080fe20000410000 */
[----:B------:R-:W-:-:S03]  /*78e0*/  FMUL.FTZ R180, R76, R180 ;  /* 0x000000b44cb47220 */ /* 0x000fc60000410000 */
[-C--:B------:R-:W-:Y:S01]  /*78f0*/  FFMA.FTZ R36, R76, R51.reuse, -R36 ;  /* 0x000000334c247223 */ /* 0x080fe20000010824 */
[----:B------:R-:W-:Y:S01]  /*7900*/  FFMA.FTZ R50, R50, R51, R180 ;  /* 0x0000003332327223 */ /* 0x000fe200000100b4 */
[--C-:B------:R-:W-:Y:S02]  /*7910*/  HADD2.F32 R51, -RZ, R82.reuse.H0_H0 ;  /* 0x20000052ff337230 */ /* 0x100fe40000004100 */
[----:B------:R-:W-:Y:S02]  /*7920*/  HADD2.F32 R39, -RZ, R39.H0_H0 ;  /* 0x20000027ff277230 */ /* 0x000fe40000004100 */
[----:B------:R-:W-:Y:S02]  /*7930*/  HADD2.F32 R82, -RZ, R82.H1_H1 ;  /* 0x30000052ff527230 */ /* 0x000fe40000004100 */
[----:B------:R-:W-:Y:S01]  /*7940*/  HADD2.F32 R38, -RZ, R38.H0_H0 ;  /* 0x20000026ff267230 */ /* 0x000fe20000004100 */
[----:B------:R-:W-:Y:S02]  /*7950*/  F2FP.F16.F32.PACK_AB R37, R37, R77 ;  /* 0x0000004d2525723e */ /* 0x000fe400000000ff */
[----:B------:R-:W-:-:S02]  /*7960*/  F2FP.F16.F32.PACK_AB R48, R48, R209 ;  /* 0x000000d13030723e */ /* 0x000fc400000000ff */
[----:B------:R-:W-:Y:S02]  /*7970*/  F2FP.F16.F32.PACK_AB R36, R36, R206 ;  /* 0x000000ce2424723e */ /* 0x000fe400000000ff */
[----:B------:R-:W-:Y:S02]  /*7980*/  F2FP.F16.F32.PACK_AB R50, R50, R210 ;  /* 0x000000d23232723e */ /* 0x000fe400000000ff */
[----:B------:R-:W-:Y:S01]  /*7990*/  F2FP.F16.F32.PACK_AB R49, R49, R81 ;  /* 0x000000513131723e */ /* 0x000fe200000000ff */
[----:B------:R-:W-:Y:S01]  /*79a0*/  IMAD.MOV.U32 R81, RZ, RZ, R37 ;  /* 0x000000ffff517224 */ /* 0x000fe200078e0025 */
[----:B------:R-:W-:Y:S02]  /*79b0*/  F2FP.F16.F32.PACK_AB R79, R79, R211 ;  /* 0x000000d34f4f723e */ /* 0x000fe400000000ff */
[----:B------:R-:W-:Y:S01]  /*79c0*/  MOV R77, R49 ;  /* 0x00000031004d7202 */ /* 0x000fe20000000f00 */
[----:B--2---:R-:W-:Y:S02]  /*79d0*/  HADD2.F32 R180, -RZ, R80.H0_H0 ;  /* 0x20000050ffb47230 */ /* 0x004fe40000004100 */
[----:B------:R-:W-:-:S02]  /*79e0*/  HADD2.F32 R80, -RZ, R78.H0_H0 ;  /* 0x2000004eff507230 */ /* 0x000fc40000004100 */
[----:B---3--:R-:W-:Y:S02]  /*79f0*/  HADD2.F32 R76, -RZ, R83.H0_H0 ;  /* 0x20000053ff4c7230 */ /* 0x008fe40000004100 */
[-C--:B------:R-:W-:Y:S01]  /*7a00*/  FMUL.FTZ R83, R51, R180.reuse ;  /* 0x000000b433537220 */ /* 0x080fe20000410000 */
[----:B------:R-:W-:Y:S02]  /*7a10*/  HADD2.F32 R78, -RZ, R78.H1_H1 ;  /* 0x3000004eff4e7230 */ /* 0x000fe40000004100 */
[----:B------:R-:W-:-:S04]  /*7a20*/  FMUL.FTZ R180, R80, R180 ;  /* 0x000000b450b47220 */ /* 0x000fc80000410000 */
[-C--:B------:R-:W-:Y:S01]  /*7a30*/  FFMA.FTZ R180, R51, R76.reuse, R180 ;  /* 0x0000004c33b47223 */ /* 0x080fe200000100b4 */
[-C--:B------:R-:W-:Y:S01]  /*7a40*/  FMUL.FTZ R51, R82, R39.reuse ;  /* 0x0000002752337220 */ /* 0x080fe20000410000 */
[----:B------:R-:W-:Y:S01]  /*7a50*/  FMUL.FTZ R39, R78, R39 ;  /* 0x000000274e277220 */ /* 0x000fe20000410000 */
[----:B------:R-:W-:Y:S02]  /*7a60*/  FFMA.FTZ R83, R80, R76, -R83 ;  /* 0x0000004c50537223 */ /* 0x000fe40000010853 */
[-C--:B------:R-:W-:Y:S01]  /*7a70*/  FFMA.FTZ R51, R78, R38.reuse, -R51 ;  /* 0x000000264e337223 */ /* 0x080fe20000010833 */
[----:B------:R-:W-:-:S04]  /*7a80*/  FFMA.FTZ R39, R82, R38, R39 ;  /* 0x0000002652277223 */ /* 0x000fc80000010027 */
[----:B------:R-:W-:Y:S02]  /*7a90*/  F2FP.F16.F32.PACK_AB R51, R51, R83 ;  /* 0x000000533333723e */ /* 0x000fe400000000ff */
[----:B------:R-:W-:Y:S01]  /*7aa0*/  F2FP.F16.F32.PACK_AB R39, R39, R180 ;  /* 0x000000b42727723e */ /* 0x000fe200000000ff */
[----:B------:R-:W-:Y:S02]  /*7ab0*/  IMAD.MOV.U32 R76, RZ, RZ, R36 ;  /* 0x000000ffff4c7224 */ /* 0x000fe400078e0024 */
[----:B------:R-:W-:Y:S02]  /*7ac0*/  IMAD.MOV.U32 R80, RZ, RZ, R50 ;  /* 0x000000ffff507224 */ /* 0x000fe400078e0032 */
[----:B------:R-:W-:Y:S02]  /*7ad0*/  IMAD.MOV.U32 R78, RZ, RZ, R51 ;  /* 0x000000ffff4e7224 */ /* 0x000fe400078e0033 */
[----:B------:R-:W-:Y:S02]  /*7ae0*/  IMAD.MOV.U32 R82, RZ, RZ, R39 ;  /* 0x000000ffff527224 */ /* 0x000fe400078e0027 */
[----:B------:R-:W-:-:S07]  /*7af0*/  IMAD.MOV.U32 R83, RZ, RZ, R48 ;  /* 0x000000ffff537224 */ /* 0x000fce00078e0030 */
.L_x_1537:
[----:B------:R-:W-:Y:S05]  /*7b00*/  BSYNC B3 ;  /* 0x0000000000037941 */ /* 0x000fea0003800000 */
.L_x_1536:
        /* <DEDUP_REMOVED lines=12> */
.L_x_1535:
[----:B------:R-:W-:Y:S05]  /*7bd0*/  BSYNC B2 ;  /* 0x0000000000027941 */ /* 0x000fea0003800000 */
.L_x_1534:
        /* <DEDUP_REMOVED lines=24> */
[----:B------:R-:W3:Y:S04]  /*7d60*/  LDL.LU.S16 R77, [R1+0x98] ;  /* 0x00009800014d7983 */ /* 0x000ee80000300600 */
[----:B------:R-:W4:Y:S04]  /*7d70*/  LDL.LU.S16 R80, [R1+0x8c] ;  /* 0x00008c0001507983 */ /* 0x000f280000300600 */
[----:B------:R-:W5:Y:S04]  /*7d80*/  LDL.S16 R180, [R1+0x6a] ;  /* 0x00006a0001b47983 */ /* 0x000f680000100600 */
[----:B------:R-:W5:Y:S01]  /*7d90*/  LDL.LU.S16 R159, [R1+0x68] ;  /* 0x00006800019f7983 */ /* 0x000f620000300600 */
[----:B0-----:R-:W-:-:S03]  /*7da0*/  IMAD.MOV.U32 R78, RZ, RZ, R49 ;  /* 0x000000ffff4e7224 */ /* 0x001fc600078e0031 */
[----:B------:R-:W5:Y:S04]  /*7db0*/  LDL.S16 R83, [R1+0x4a] ;  /* 0x00004a0001537983 */ /* 0x000f680000100600 */
[----:B------:R-:W5:Y:S01]  /*7dc0*/  LDL.LU.S16 R82, [R1+0x48] ;  /* 0x0000480001527983 */ /* 0x000f620000300600 */
[--C-:B------:R-:W-:Y:S02]  /*7dd0*/  SHF.R.U64 R32, R32, 0x10, R33.reuse ;  /* 0x0000001020207819 */ /* 0x100fe40000001221 */
[----:B------:R-:W-:-:S05]  /*7de0*/  SHF.R.U32.HI R33, RZ, 0x10, R33 ;  /* 0x00000010ff217819 */ /* 0x000fca0000011621 */
[----:B------:R-:W-:Y:S01]  /*7df0*/  HADD2.F32 R33, -RZ, R33.H0_H0 ;  /* 0x20000021ff217230 */ /* 0x000fe20000004100 */
[----:B------:R-:W-:-:S05]  /*7e00*/  SHF.R.U64 R34, R34, 0x10, R35 ;  /* 0x0000001022227819 */ /* 0x000fca0000001223 */
[----:B------:R-:W-:Y:S02]  /*7e10*/  HADD2.F32 R34, -RZ, R34.H0_H0 ;  /* 0x20000022ff227230 */ /* 0x000fe40000004100 */
[----:B---3--:R-:W-:Y:S01]  /*7e20*/  HADD2.F32 R79, -RZ, R77.H0_H0 ;  /* 0x2000004dff4f7230 */ /* 0x008fe20000004100 */
[----:B--2---:R-:W-:Y:S01]  /*7e30*/  MOV R77, R37 ;  /* 0x00000025004d7202 */ /* 0x004fe20000000f00 */
[----:B------:R-:W-:Y:S02]  /*7e40*/  HADD2.F32 R37, -RZ, R78.H0_H0 ;  /* 0x2000004eff257230 */ /* 0x000fe40000004100 */
[----:B----4-:R-:W-:Y:S02]  /*7e50*/  HADD2.F32 R80, -RZ, R80.H0_H0 ;  /* 0x20000050ff507230 */ /* 0x010fe40000004100 */
[----:B------:R-:W-:Y:S02]  /*7e60*/  HADD2.F32 R81, -RZ, R77.H0_H0 ;  /* 0x2000004dff517230 */ /* 0x000fe40000004100 */
[----:B------:R-:W-:-:S03]  /*7e70*/  FMUL.FTZ R49, R37, R79 ;  /* 0x0000004f25317220 */ /* 0x000fc60000410000 */
[----:B------:R-:W-:-:S04]  /*7e80*/  FMUL.FTZ R79, R81, R79 ;  /* 0x0000004f514f7220 */ /* 0x000fc80000410000 */
[----:B------:R-:W-:Y:S01]  /*7e90*/  FFMA.FTZ R37, R37, R80, R79 ;  /* 0x0000005025257223 */ /* 0x000fe2000001004f */
[--C-:B------:R-:W-:Y:S01]  /*7ea0*/  SHF.R.U32.HI R79, RZ, 0x10, R45.reuse ;  /* 0x00000010ff4f7819 */ /* 0x100fe2000001162d */
[----:B------:R-:W-:Y:S01]  /*7eb0*/  HADD2.F32 R78, -RZ, R78.H1_H1 ;  /* 0x3000004eff4e7230 */ /* 0x000fe20000004100 */
[----:B------:R-:W-:-:S03]  /*7ec0*/  SHF.R.U64 R45, R44, 0x10, R45 ;  /* 0x000000102c2d7819 */ /* 0x000fc6000000122d */
[----:B------:R-:W-:Y:S02]  /*7ed0*/  HADD2.F32 R79, -RZ, R79.H0_H0 ;  /* 0x2000004fff4f7230 */ /* 0x000fe40000004100 */
[----:B------:R-:W-:-:S03]  /*7ee0*/  HADD2.F32 R44, -RZ, R77.H1_H1 ;  /* 0x3000004dff2c7230 */ /* 0x000fc60000004100 */
[-C--:B------:R-:W-:Y:S01]  /*7ef0*/  FMUL.FTZ R77, R78, R79.reuse ;  /* 0x0000004f4e4d7220 */ /* 0x080fe20000410000 */
[----:B------:R-:W-:Y:S01]  /*7f00*/  FFMA.FTZ R49, R81, R80, -R49 ;  /* 0x0000005051317223 */ /* 0x000fe20000010831 */
[C---:B------:R-:W-:Y:S01]  /*7f10*/  FMUL.FTZ R79, R44.reuse, R79 ;  /* 0x0000004f2c4f7220 */ /* 0x040fe20000410000 */
[----:B-----5:R-:W-:Y:S02]  /*7f20*/  HADD2.F32 R80, -RZ, R180.H0_H0 ;  /* 0x200000b4ff507230 */ /* 0x020fe40000004100 */
[-C--:B------:R-:W-:Y:S01]  /*7f30*/  FFMA.FTZ R44, R44, R33.reuse, -R77 ;  /* 0x000000212c2c7223 */ /* 0x080fe2000001084d */
[----:B------:R-:W-:Y:S02]  /*7f40*/  HADD2.F32 R77, -RZ, R51.H0_H0 ;  /* 0x20000033ff4d7230 */ /* 0x000fe40000004100 */
[----:B------:R-:W-:Y:S01]  /*7f50*/  FFMA.FTZ R33, R78, R33, R79 ;  /* 0x000000214e217223 */ /* 0x000fe2000001004f */
[----:B------:R-:W-:Y:S02]  /*7f60*/  HADD2.F32 R78, -RZ, R159.H0_H0 ;  /* 0x2000009fff4e7230 */ /* 0x000fe40000004100 */
[----:B------:R-:W-:-:S02]  /*7f70*/  HADD2.F32 R79, -RZ, R39.H0_H0 ;  /* 0x20000027ff4f7230 */ /* 0x000fc40000004100 */
[----:B------:R-:W-:-:S04]  /*7f80*/  FMUL.FTZ R81, R77, R80 ;  /* 0x000000504d517220 */ /* 0x000fc80000410000 */
[C---:B------:R-:W-:Y:S01]  /*7f90*/  FFMA.FTZ R81, R79.reuse, R78, -R81 ;  /* 0x0000004e4f517223 */ /* 0x040fe20000010851 */
[----:B------:R-:W-:-:S04]  /*7fa0*/  FMUL.FTZ R79, R79, R80 ;  /* 0x000000504f4f7220 */ /* 0x000fc80000410000 */
[----:B------:R-:W-:Y:S01]  /*7fb0*/  FFMA.FTZ R79, R77, R78, R79 ;  /* 0x0000004e4d4f7223 */ /* 0x000fe2000001004f */
[----:B------:R-:W-:Y:S02]  /*7fc0*/  SHF.R.U32.HI R77, RZ, 0x10, R35 ;  /* 0x00000010ff4d7819 */ /* 0x000fe40000011623 */
        /* <DEDUP_REMOVED lines=8> */
[----:B------:R-:W-:Y:S01]  /*8050*/  FMUL.FTZ R39, R39, R47 ;  /* 0x0000002f27277220 */ /* 0x000fe20000410000 */
[----:B------:R-:W-:-:S03]  /*8060*/  HADD2.F32 R80, -RZ, R83.H0_H0 ;  /* 0x20000053ff507230 */ /* 0x000fc60000004100 */
[----:B------:R-:W-:Y:S01]  /*8070*/  FFMA.FTZ R39, R46, R77, R39 ;  /* 0x0000004d2e277223 */ /* 0x000fe20000010027 */
[----:B------:R-:W-:Y:S02]  /*8080*/  HADD2.F32 R46, -RZ, R48.H0_H0 ;  /* 0x20000030ff2e7230 */ /* 0x000fe40000004100 */
[----:B------:R-:W-:Y:S02]  /*8090*/  HADD2.F32 R77, -RZ, R36.H0_H0 ;  /* 0x20000024ff4d7230 */ /* 0x000fe40000004100 */
[----:B------:R-:W-:Y:S02]  /*80a0*/  HADD2.F32 R47, -RZ, R82.H0_H0 ;  /* 0x20000052ff2f7230 */ /* 0x000fe40000004100 */
[-C--:B------:R-:W-:Y:S01]  /*80b0*/  FMUL.FTZ R78, R46, R80.reuse ;  /* 0x000000502e4e7220 */ /* 0x080fe20000410000 */
[----:B------:R-:W-:Y:S01]  /*80c0*/  FMUL.FTZ R80, R77, R80 ;  /* 0x000000504d507220 */ /* 0x000fe20000410000 */
[----:B------:R-:W-:Y:S02]  /*80d0*/  HADD2.F32 R45, -RZ, R45.H0_H0 ;  /* 0x2000002dff2d7230 */ /* 0x000fe40000004100 */
[----:B------:R-:W-:-:S02]  /*80e0*/  HADD2.F32 R48, -RZ, R48.H1_H1 ;  /* 0x30000030ff307230 */ /* 0x000fc40000004100 */
[----:B------:R-:W-:Y:S01]  /*80f0*/  FFMA.FTZ R80, R46, R47, R80 ;  /* 0x0000002f2e507223 */ /* 0x000fe20000010050 */
[----:B------:R-:W-:Y:S02]  /*8100*/  HADD2.F32 R46, -RZ, R36.H1_H1 ;  /* 0x30000024ff2e7230 */ /* 0x000fe40000004100 */
[----:B------:R-:W-:Y:S02]  /*8110*/  HADD2.F32 R36, -RZ, R32.H0_H0 ;  /* 0x20000020ff247230 */ /* 0x000fe40000004100 */
[-C--:B------:R-:W-:Y:S01]  /*8120*/  FMUL.FTZ R32, R48, R45.reuse ;  /* 0x0000002d30207220 */ /* 0x080fe20000410000 */
[C---:B------:R-:W-:Y:S01]  /*8130*/  FMUL.FTZ R45, R46.reuse, R45 ;  /* 0x0000002d2e2d7220 */ /* 0x040fe20000410000 */
[----:B------:R-:W-:Y:S02]  /*8140*/  FFMA.FTZ R78, R77, R47, -R78 ;  /* 0x0000002f4d4e7223 */ /* 0x000fe4000001084e */
[----:B------:R-:W-:Y:S01]  /*8150*/  FFMA.FTZ R32, R46, R36, -R32 ;  /* 0x000000242e207223 */ /* 0x000fe20000010820 */
[----:B------:R-:W-:-:S02]  /*8160*/  HADD2.F32 R77, -RZ, R233.H1_H1 ;  /* 0x300000e9ff4d7230 */ /* 0x000fc40000004100 */
[----:B------:R-:W-:Y:S01]  /*8170*/  FFMA.FTZ R36, R48, R36, R45 ;  /* 0x0000002430247223 */ /* 0x000fe2000001002d */
[----:B------:R-:W-:Y:S02]  /*8180*/  HADD2.F32 R45, -RZ, R50.H0_H0 ;  /* 0x20000032ff2d7230 */ /* 0x000fe40000004100 */
[----:B------:R-:W-:Y:S02]  /*8190*/  HADD2.F32 R47, -RZ, R38.H0_H0 ;  /* 0x20000026ff2f7230 */ /* 0x000fe40000004100 */
[----:B------:R-:W-:Y:S02]  /*81a0*/  HADD2.F32 R46, -RZ, R233.H0_H0 ;  /* 0x200000e9ff2e7230 */ /* 0x000fe40000004100 */
[-C--:B------:R-:W-:Y:S01]  /*81b0*/  FMUL.FTZ R48, R45, R77.reuse ;  /* 0x0000004d2d307220 */ /* 0x080fe20000410000 */
[----:B------:R-:W-:Y:S02]  /*81c0*/  HADD2.F32 R35, -RZ, R35.H0_H0 ;  /* 0x20000023ff237230 */ /* 0x000fe40000004100 */
[----:B------:R-:W-:Y:S01]  /*81d0*/  FMUL.FTZ R77, R47, R77 ;  /* 0x0000004d2f4d7220 */ /* 0x000fe20000410000 */
[----:B------:R-:W-:-:S02]  /*81e0*/  HADD2.F32 R50, -RZ, R50.H1_H1 ;  /* 0x30000032ff327230 */ /* 0x000fc40000004100 */
[----:B------:R-:W-:Y:S02]  /*81f0*/  HADD2.F32 R38, -RZ, R38.H1_H1 ;  /* 0x30000026ff267230 */ /* 0x000fe40000004100 */
[-C--:B------:R-:W-:Y:S01]  /*8200*/  FFMA.FTZ R77, R45, R46.reuse, R77 ;  /* 0x0000002e2d4d7223 */ /* 0x080fe2000001004d */
[-C--:B------:R-:W-:Y:S02]  /*8210*/  FMUL.FTZ R45, R50, R35.reuse ;  /* 0x00000023322d7220 */ /* 0x080fe40000410000 */
[C---:B------:R-:W-:Y:S01]  /*8220*/  FMUL.FTZ R35, R38.reuse, R35 ;  /* 0x0000002326237220 */ /* 0x040fe20000410000 */
[----:B------:R-:W-:Y:S01]  /*8230*/  FFMA.FTZ R48, R47, R46, -R48 ;  /* 0x0000002e2f307223 */ /* 0x000fe20000010830 */
[-C--:B------:R-:W-:Y:S02]  /*8240*/  FFMA.FTZ R45, R38, R34.reuse, -R45 ;  /* 0x00000022262d7223 */ /* 0x080fe4000001082d */
[----:B------:R-:W-:Y:S01]  /*8250*/  FFMA.FTZ R35, R50, R34, R35 ;  /* 0x0000002232237223 */ /* 0x000fe20000010023 */
[----:B------:R-:W-:-:S02]  /*8260*/  F2FP.F16.F32.PACK_AB R51, R51, R81 ;  /* 0x000000513333723e */ /* 0x000fc400000000ff */
[----:B------:R-:W-:Y:S02]  /*8270*/  F2FP.F16.F32.PACK_AB R44, R44, R49 ;  /* 0x000000312c2c723e */ /* 0x000fe400000000ff */
[----:B------:R-:W-:Y:S02]  /*8280*/  F2FP.F16.F32.PACK_AB R33, R33, R37 ;  /* 0x000000252121723e */ /* 0x000fe400000000ff */
[----:B------:R-:W-:Y:S02]  /*8290*/  F2FP.F16.F32.PACK_AB R79, R39, R79 ;  /* 0x0000004f274f723e */ /* 0x000fe400000000ff */
[----:B------:R-:W-:Y:S02]  /*82a0*/  F2FP.F16.F32.PACK_AB R32, R32, R78 ;  /* 0x0000004e2020723e */ /* 0x000fe400000000ff */
[----:B------:R-:W-:Y:S02]  /*82b0*/  F2FP.F16.F32.PACK_AB R80, R36, R80 ;  /* 0x000000502450723e */ /* 0x000fe400000000ff */
[----:B------:R-:W-:-:S02]  /*82c0*/  F2FP.F16.F32.PACK_AB R45, R45, R48 ;  /* 0x000000302d2d723e */ /* 0x000fc400000000ff */
[----:B------:R-:W-:Y:S01]  /*82d0*/  F2FP.F16.F32.PACK_AB R35, R35, R77 ;  /* 0x0000004d2323723e */ /* 0x000fe200000000ff */
[----:B------:R-:W-:Y:S02]  /*82e0*/  IMAD.MOV.U32 R39, RZ, RZ, R51 ;  /* 0x000000ffff277224 */ /* 0x000fe400078e0033 */
[----:B------:R-:W-:Y:S02]  /*82f0*/  IMAD.MOV.U32 R36, RZ, RZ, R32 ;  /* 0x000000ffff247224 */ /* 0x000fe400078e0020 */
[----:B------:R-:W-:Y:S02]  /*8300*/  IMAD.MOV.U32 R37, RZ, RZ, R44 ;  /* 0x000000ffff257224 */ /* 0x000fe400078e002c */
[----:B------:R-:W-:Y:S02]  /*8310*/  IMAD.MOV.U32 R48, RZ, RZ, R80 ;  /* 0x000000ffff307224 */ /* 0x000fe400078e0050 */
[----:B------:R-:W-:Y:S02]  /*8320*/  IMAD.MOV.U32 R49, RZ, RZ, R33 ;  /* 0x000000ffff317224 */ /* 0x000fe400078e0021 */
[----:B------:R-:W-:-:S02]  /*8330*/  IMAD.MOV.U32 R38, RZ, RZ, R45 ;  /* 0x000000ffff267224 */ /* 0x000fc400078e002d */
[----:B------:R-:W-:Y:S02]  /*8340*/  IMAD.MOV.U32 R50, RZ, RZ, R35 ;  /* 0x000000ffff327224 */ /* 0x000fe400078e0023 */
[----:B------:R-:W-:-:S07]  /*8350*/  IMAD.MOV.U32 R51, RZ, RZ, R79 ;  /* 0x000000ffff337224 */ /* 0x000fce00078e004f */
.L_x_1541:
[----:B------:R-:W-:Y:S05]  /*8360*/  BSYNC B3 ;  /* 0x0000000000037941 */ /* 0x000fea0003800000 */
.L_x_1540:
        /* <DEDUP_REMOVED lines=12> */
.L_x_1539:
[----:B------:R-:W-:Y:S05]  /*8430*/  BSYNC B2 ;  /* 0x0000000000027941 */ /* 0x000fea0003800000 */
.L_x_1538:
[----:B------:R-:W-:-:S13]  /*8440*/  ISETP.NE.AND P4, PT, R9, RZ, PT ;  /* 0x000000ff0900720c */ /* 0x000fda0003f85270 */
[----:B------:R-:W-:Y:S05]  /*8450*/  @!P4 BRA `(.L_x_1533) ;  /* 0x0000000400e8c947 */ /* 0x000fea0003800000 */
[----:B------:R-:W-:Y:S01]  /*8460*/  LOP3.LUT P5, RZ, R17, 0x1, RZ, 0xc0, !PT ;  /* 0x0000000111ff7812 */ /* 0x000fe200078ac0ff */
[----:B------:R-:W-:Y:S03]  /*8470*/  BSSY B2, `(.L_x_1542) ;  /* 0x0000076000027945 */ /* 0x000fe60003800000 */
[----:B---3--:R-:W-:-:S04]  /*8480*/  SEL R32, R123, R146, !P5 ;  /* 0x000000927b207207 */ /* 0x008fc80006800000 */
[----:B------:R-:W-:-:S04]  /*8490*/  SHF.R.S32.HI R33, RZ, 0x1f, R32 ;  /* 0x0000001fff217819 */ /* 0x000fc80000011420 */
[----:B------:R-:W-:-:S04]  /*84a0*/  LEA.HI R32, R33, R32, RZ, 0x4 ;  /* 0x0000002021207211 */ /* 0x000fc800078f20ff */
[----:B------:R-:W-:-:S05]  /*84b0*/  LEA.HI.SX32 R32, R32, R113, 0x1c ;  /* 0x0000007120207211 */ /* 0x000fca00078fe2ff */
[----:B------:R-:W-:-:S05]  /*84c0*/  IMAD.SHL.U32 R33, R32, 0x8, RZ ;  /* 0x0000000820217824 */ /* 0x000fca00078e00ff */
[----:B------:R-:W-:-:S13]  /*84d0*/  ISETP.GE.AND P4, PT, R33, R145, PT ;  /* 0x000000912100720c */ /* 0x000fda0003f86270 */
[--C-:B------:R-:W-:Y:S02]  /*84e0*/  @!P4 SHF.R.S32.HI R35, RZ, 0x1f, R33.reuse ;  /* 0x0000001fff23c819 */ /* 0x100fe40000011421 */
[CCC-:B------:R-:W-:Y:S02]  /*84f0*/  @!P4 IADD3 R34, P5, P6, R86.reuse, R130.reuse, R33.reuse ;  /* 0x000000825622c210 */ /* 0x1c0fe40007ebe021 */
[----:B------:R-:W-:Y:S02]  /*8500*/  LOP3.LUT R33, R175, 0x38, R33, 0xf8, !PT ;  /* 0x00000038af217812 */ /* 0x000fe400078ef821 */
[----:B------:R-:W-:Y:S02]  /*8510*/  @!P4 IADD3.X R35, R85, R155, R35, P5, P6 ;  /* 0x0000009b5523c210 */ /* 0x000fe40002fec423 */
[----:B------:R-:W-:Y:S02]  /*8520*/  IADD3 R130, P5, P6, R86, R130, R12 ;  /* 0x0000008256827210 */ /* 0x000fe40007ebe00c */
[----:B------:R-:W-:-:S02]  /*8530*/  LOP3.LUT R33, R33, R176, RZ, 0x3c, !PT ;  /* 0x000000b021217212 */ /* 0x000fc400078e3cff */
[----:B------:R-:W-:Y:S02]  /*8540*/  IADD3.X R155, R85, R155, R110, P5, P6 ;  /* 0x0000009b559b7210 */ /* 0x000fe40002fec46e */
[----:B------:R-:W-:-:S04]  /*8550*/  LEA R44, P5, R130, R114, 0x1 ;  /* 0x00000072822c7211 */ /* 0x000fc800078a08ff */
[----:B------:R-:W-:Y:S02]  /*8560*/  LEA.HI.X R45, R130, R115, R155, 0x1, P5 ;  /* 0x00000073822d7211 */ /* 0x000fe400028f0c9b */
[----:B------:R-:W-:-:S04]  /*8570*/  @!P4 LEA R46, P5, R34, R114, 0x1 ;  /* 0x00000072222ec211 */ /* 0x000fc800078a08ff */
[----:B------:R-:W-:Y:S02]  /*8580*/  @!P4 LEA.HI.X R47, R34, R115, R35, 0x1, P5 ;  /* 0x00000073222fc211 */ /* 0x000fe400028f0c23 */
[----:B------:R-:W-:Y:S02]  /*8590*/  SHF.R.S32.HI R34, RZ, 0x1f, R32 ;  /* 0x0000001fff227819 */ /* 0x000fe40000011420 */
[----:B------:R-:W-:Y:S02]  /*85a0*/  ISETP.GE.AND P5, PT, R166, R122, PT ;  /* 0x0000007aa600720c */ /* 0x000fe40003fa6270 */
[----:B------:R-:W-:-:S04]  /*85b0*/  LEA.HI R32, R34, R32, RZ, 0x3 ;  /* 0x0000002022207211 */ /* 0x000fc800078f18ff */
[----:B------:R-:W-:-:S05]  /*85c0*/  SHF.R.S32.HI R32, RZ, 0x3, R32 ;  /* 0x00000003ff207819 */ /* 0x000fca0000011420 */
[----:B------:R-:W-:-:S04]  /*85d0*/  IMAD R32, R32, 0x1800, R177 ;  /* 0x0000180020207824 */ /* 0x000fc800078e02b1 */
[----:B------:R-:W-:-:S04]  /*85e0*/  IMAD.IADD R32, R32, 0x1, R33 ;  /* 0x0000000120207824 */ /* 0x000fc800078e0221 */
[C---:B--2---:R-:W-:Y:S02]  /*85f0*/  IMAD R36, R16.reuse, 0x4800, R32 ;  /* 0x0000480010247824 */ /* 0x044fe400078e0220 */
[----:B------:R-:W-:Y:S02]  /*8600*/  IMAD R32, R16, 0x4800, R140 ;  /* 0x0000480010207824 */ /* 0x000fe400078e028c */
[----:B------:R-:W-:-:S03]  /*8610*/  IMAD R36, R36, 0x2, R2 ;  /* 0x0000000224247824 */ /* 0x000fc600078e0202 */
[----:B------:R-:W-:-:S03]  /*8620*/  LEA R32, R32, R2, 0x1 ;  /* 0x0000000220207211 */ /* 0x000fc600078e08ff */
        /* <DEDUP_REMOVED lines=29> */
[----:B------:R-:W-:Y:S02]  /*8800*/  IMAD.MOV.U32 R37, RZ, RZ, R39 ;  /* 0x000000ffff257224 */ /* 0x000fe400078e0027 */
[----:B------:R-:W-:Y:S01]  /*8810*/  HADD2.F32 R39, -RZ, R219.H1_H1 ;  /* 0x300000dbff277230 */ /* 0x000fe20000004100 */
[----:B------:R-:W-:Y:S01]  /*8820*/  F2FP.F16.F32.PACK_AB R33, R33, R76 ;  /* 0x0000004c2121723e */ /* 0x000fe200000000ff */
[----:B------:R-:W-:Y:S01]  /*8830*/  HADD2.F32 R49, -RZ, R217.H1_H1 ;  /* 0x300000d9ff317230 */ /* 0x000fe20000004100 */
[----:B------:R-:W-:Y:S01]  /*8840*/  F2FP.F16.F32.PACK_AB R29, R29, R48 ;  /* 0x000000301d1d723e */ /* 0x000fe200000000ff */
[----:B------:R-:W-:-:S02]  /*8850*/  HADD2.F32 R41, -RZ, R37.H0_H0 ;  /* 0x20000025ff297230 */ /* 0x000fc40000004100 */
[----:B------:R-:W-:Y:S02]  /*8860*/  HADD2.F32 R37, -RZ, R37.H1_H1 ;  /* 0x30000025ff257230 */ /* 0x000fe40000004100 */
[----:B------:R-:W-:Y:S02]  /*8870*/  HADD2.F32 R28, -RZ, R28.H0_H0 ;  /* 0x2000001cff1c7230 */ /* 0x000fe40000004100 */
[CC--:B------:R-:W-:Y:S01]  /*8880*/  FMUL.FTZ R51, R41.reuse, R39.reuse ;  /* 0x0000002729337220 */ /* 0x0c0fe20000410000 */
[----:B------:R-:W-:Y:S01]  /*8890*/  FMUL.FTZ R39, R50, R39 ;  /* 0x0000002732277220 */ /* 0x000fe20000410000 */
[----:B------:R-:W-:Y:S02]  /*88a0*/  HADD2.F32 R219, -RZ, R219.H0_H0 ;  /* 0x200000dbffdb7230 */ /* 0x000fe40000004100 */
[----:B------:R-:W-:Y:S02]  /*88b0*/  HADD2.F32 R217, -RZ, R217.H0_H0 ;  /* 0x200000d9ffd97230 */ /* 0x000fe40000004100 */
[-C--:B------:R-:W-:Y:S01]  /*88c0*/  FFMA.FTZ R39, R41, R49.reuse, R39 ;  /* 0x0000003129277223 */ /* 0x080fe20000010027 */
[----:B------:R-:W-:Y:S01]  /*88d0*/  SHF.R.U32.HI R41, RZ, 0x10, R31 ;  /* 0x00000010ff297819 */ /* 0x000fe2000001161f */
[----:B------:R-:W-:Y:S01]  /*88e0*/  HADD2.F32 R30, -RZ, R30.H0_H0 ;  /* 0x2000001eff1e7230 */ /* 0x000fe20000004100 */
[----:B------:R-:W-:Y:S01]  /*88f0*/  SHF.R.U64 R31, R42, 0x10, R43 ;  /* 0x000000102a1f7819 */ /* 0x000fe2000000122b */
        /* <DEDUP_REMOVED lines=42> */
[----:B------:R-:W-:-:S03]  /*8ba0*/  F2FP.F16.F32.PACK_AB R31, R31, R219 ;  /* 0x000000db1f1f723e */ /* 0x000fc600000000ff */
[----:B------:R-:W-:Y:S02]  /*8bb0*/  IMAD.MOV.U32 R34, RZ, RZ, R28 ;  /* 0x000000ffff227224 */ /* 0x000fe400078e001c */
[----:B------:R-:W-:-:S07]  /*8bc0*/  IMAD.MOV.U32 R38, RZ, RZ, R31 ;  /* 0x000000ffff267224 */ /* 0x000fce00078e001f */
.L_x_1543:
[----:B------:R-:W-:Y:S05]  /*8bd0*/  BSYNC B2 ;  /* 0x0000000000027941 */ /* 0x000fea0003800000 */
.L_x_1542:
[----:B--2---:R4:W-:Y:S04]  /*8be0*/  STG.E.128 desc[UR46][R44.64], R32 ;  /* 0x000000202c007986 */ /* 0x0049e8000c101d2e */
[----:B0-----:R4:W-:Y:S02]  /*8bf0*/  @!P4 STG.E.128 desc[UR46][R46.64], R36 ;  /* 0x000000242e00c986 */ /* 0x0019e4000c101d2e */
.L_x_1533:
[----:B------:R-:W-:Y:S05]  /*8c00*/  BSYNC B1 ;  /* 0x0000000000017941 */ /* 0x000fea0003800000 */
.L_x_1532:
[-C--:B--2---:R-:W-:Y:S02]  /*8c10*/  IMAD R28, R148, R126.reuse, RZ ;  /* 0x0000007e941c7224 */ /* 0x084fe400078e02ff */
        /* <DEDUP_REMOVED lines=9> */
[----:B------:R-:W-:Y:S02]  /*8cb0*/  IADD3 R31, P3, P4, R86, R124, R14 ;  /* 0x0000007c561f7210 */ /* 0x000fe40007c7e00e */
[----:B------:R-:W-:Y:S02]  /*8cc0*/  SHF.R.S32.HI R29, RZ, 0x1f, R28 ;  /* 0x0000001fff1d7819 */ /* 0x000fe4000001141c */
[----:B---34-:R-:W-:Y:S02]  /*8cd0*/  IADD3.X R33, R85, R40, R112, P3, P4 ;  /* 0x0000002855217210 */ /* 0x018fe40001fe8470 */
[----:B------:R-:W-:Y:S02]  /*8ce0*/  LEA.HI R29, R29, R28, RZ, 0x4 ;  /* 0x0000001c1d1d7211 */ /* 0x000fe400078f20ff */
[----:B------:R-:W-:-:S02]  /*8cf0*/  SHF.R.U32.HI R35, RZ, 0x3, R173 ;  /* 0x00000003ff237819 */ /* 0x000fc400000116ad */
[----:B------:R-:W-:-:S04]  /*8d00*/  LEA.HI.SX32 R30, R29, R117, 0x1c ;  /* 0x000000751d1e7211 */ /* 0x000fc800078fe2ff */
[----:B------:R-:W-:Y:S01]  /*8d10*/  SHF.R.S32.HI R34, RZ, 0x1f, R30 ;  /* 0x0000001fff227819 */ /* 0x000fe2000001141e */
[----:B------:R-:W-:-:S03]  /*8d20*/  IMAD.SHL.U32 R32, R30, 0x8, RZ ;  /* 0x000000081e207824 */ /* 0x000fc600078e00ff */
[----:B------:R-:W-:Y:S02]  /*8d30*/  LEA.HI R30, R34, R30, RZ, 0x3 ;  /* 0x0000001e221e7211 */ /* 0x000fe400078f18ff */
[----:B------:R-:W-:Y:S02]  /*8d40*/  ISETP.GE.AND P3, PT, R32, R145, PT ;  /* 0x000000912000720c */ /* 0x000fe40003f66270 */
[----:B------:R-:W-:-:S05]  /*8d50*/  SHF.R.S32.HI R30, RZ, 0x3, R30 ;  /* 0x00000003ff1e7819 */ /* 0x000fca000001141e */
[----:B------:R-:W-:-:S06]  /*8d60*/  IMAD R30, R30, 0x1800, R179 ;  /* 0x000018001e1e7824 */ /* 0x000fcc00078e02b3 */
[--C-:B------:R-:W-:Y:S02]  /*8d70*/  @!P3 SHF.R.S32.HI R28, RZ, 0x1f, R32.reuse ;  /* 0x0000001fff1cb819 */ /* 0x100fe40000011420 */
[--C-:B------:R-:W-:Y:S02]  /*8d80*/  @!P3 IADD3 R29, P4, P5, R86, R124, R32.reuse ;  /* 0x0000007c561db210 */ /* 0x100fe40007d9e020 */
[----:B------:R-:W-:Y:S02]  /*8d90*/  LOP3.LUT R32, R173, 0x38, R32, 0xf8, !PT ;  /* 0x00000038ad207812 */ /* 0x000fe400078ef820 */
[----:B------:R-:W-:Y:S02]  /*8da0*/  @!P3 IADD3.X R28, R85, R40, R28, P4, P5 ;  /* 0x00000028551cb210 */ /* 0x000fe400027ea41c */
[----:B------:R-:W-:Y:S02]  /*8db0*/  LOP3.LUT R32, R32, R35, RZ, 0x3c, !PT ;  /* 0x0000002320207212 */ /* 0x000fe400078e3cff */
[----:B------:R-:W-:-:S02]  /*8dc0*/  LEA R36, P4, R31, R114, 0x1 ;  /* 0x000000721f247211 */ /* 0x000fc400078808ff */
[----:B------:R-:W-:Y:S01]  /*8dd0*/  IADD3 R32, R30, R32, RZ ;  /* 0x000000201e207210 */ /* 0x000fe20007ffe0ff */
[C---:B------:R-:W-:Y:S01]  /*8de0*/  IMAD R30, R16.reuse, 0x4800, R141 ;  /* 0x00004800101e7824 */ /* 0x040fe200078e028d */
[-C--:B------:R-:W-:Y:S02]  /*8df0*/  LEA.HI.X R37, R31, R115.reuse, R33, 0x1, P4 ;  /* 0x000000731f257211 */ /* 0x080fe400020f0c21 */
[C---:B------:R-:W-:Y:S01]  /*8e00*/  @!P3 LEA R38, P4, R29.reuse, R114, 0x1 ;  /* 0x000000721d26b211 */ /* 0x040fe200078808ff */
[----:B------:R-:W-:Y:S02]  /*8e10*/  IMAD R32, R16, 0x4800, R32 ;  /* 0x0000480010207824 */ /* 0x000fe400078e0220 */
[----:B------:R-:W-:Y:S01]  /*8e20*/  IMAD R30, R30, 0x2, R2 ;  /* 0x000000021e1e7824 */ /* 0x000fe200078e0202 */
[----:B------:R-:W-:Y:S01]  /*8e30*/  @!P3 LEA.HI.X R39, R29, R115, R28, 0x1, P4 ;  /* 0x000000731d27b211 */ /* 0x000fe200020f0c1c */
[----:B------:R-:W-:Y:S01]  /*8e40*/  IMAD R32, R32, 0x2, R2 ;  /* 0x0000000220207824 */ /* 0x000fe200078e0202 */
[----:B------:R-:W-:-:S03]  /*8e50*/  ISETP.GE.AND P4, PT, R18, R122, PT ;  /* 0x0000007a1200720c */ /* 0x000fc60003f86270 */
[----:B------:R-:W0:Y:S04]  /*8e60*/  LDS.128 R28, [R30+0x18400] ;  /* 0x018400001e1c7984 */ /* 0x000e280000000c00 */
[----:B------:R-:W2:Y:S06]  /*8e70*/  LDS.128 R32, [R32+0x18400] ;  /* 0x0184000020207984 */ /* 0x000eac0000000c00 */
        /* <DEDUP_REMOVED lines=84> */
[----:B------:R-:W-:Y:S01]  /*93c0*/  F2FP.F16.F32.PACK_AB R74, R74, R215 ;  /* 0x000000d74a4a723e */ /* 0x000fe200000000ff */
[----:B------:R-:W-:Y:S02]  /*93d0*/  IMAD.MOV.U32 R31, RZ, RZ, R46 ;  /* 0x000000ffff1f7224 */ /* 0x000fe400078e002e */
[----:B------:R-:W-:Y:S02]  /*93e0*/  IMAD.MOV.U32 R30, RZ, RZ, R35 ;  /* 0x000000ffff1e7224 */ /* 0x000fe400078e0023 */
[----:B------:R-:W-:Y:S02]  /*93f0*/  IMAD.MOV.U32 R34, RZ, RZ, R74 ;  /* 0x000000ffff227224 */ /* 0x000fe400078e004a */
[----:B------:R-:W-:-:S07]  /*9400*/  IMAD.MOV.U32 R35, RZ, RZ, R43 ;  /* 0x000000ffff237224 */ /* 0x000fce00078e002b */
.L_x_1547:
[----:B------:R-:W-:Y:S05]  /*9410*/  BSYNC B2 ;  /* 0x0000000000027941 */ /* 0x000fea0003800000 */
.L_x_1546:
[----:B0-----:R0:W-:Y:S04]  /*9420*/  STG.E.128 desc[UR46][R36.64], R28 ;  /* 0x0000001c24007986 */ /* 0x0011e8000c101d2e */
[----:B--2---:R0:W-:Y:S02]  /*9430*/  @!P3 STG.E.128 desc[UR46][R38.64], R32 ;  /* 0x000000202600b986 */ /* 0x0041e4000c101d2e */
.L_x_1545:
[----:B------:R-:W-:Y:S05]  /*9440*/  BSYNC B1 ;  /* 0x0000000000017941 */ /* 0x000fea0003800000 */
.L_x_1544:
[----:B------:R-:W-:Y:S01]  /*9450*/  ISETP.NE.AND P3, PT, R10, RZ, PT ;  /* 0x000000ff0a00720c */ /* 0x000fe20003f65270 */
[----:B------:R-:W-:-:S12]  /*9460*/  BSSY B1, `(.L_x_1548) ;  /* 0x0000078000017945 */ /* 0x000fd80003800000 */
[----:B------:R-:W-:Y:S05]  /*9470*/  @!P3 BRA `(.L_x_1549) ;  /* 0x0000000400d8b947 */ /* 0x000fea0003800000 */
[----:B0-----:R-:W-:Y:S01]  /*9480*/  SEL R28, R123, R146, !P1 ;  /* 0x000000927b1c7207 */ /* 0x001fe20004800000 */
[----:B------:R-:W-:Y:S01]  /*9490*/  BSSY B2, `(.L_x_1550) ;  /* 0x0000072000027945 */ /* 0x000fe20003800000 */
[----:B------:R-:W-:Y:S02]  /*94a0*/  IADD3 R30, P3, P4, R86, R124, R13 ;  /* 0x0000007c561e7210 */ /* 0x000fe40007c7e00d */
[----:B------:R-:W-:Y:S02]  /*94b0*/  SHF.R.S32.HI R29, RZ, 0x1f, R28 ;  /* 0x0000001fff1d7819 */ /* 0x000fe4000001141c */
[----:B------:R-:W-:Y:S02]  /*94c0*/  IADD3.X R31, R85, R40, R111, P3, P4 ;  /* 0x00000028551f7210 */ /* 0x000fe40001fe846f */
[----:B------:R-:W-:Y:S02]  /*94d0*/  LEA.HI R29, R29, R28, RZ, 0x4 ;  /* 0x0000001c1d1d7211 */ /* 0x000fe400078f20ff */
[----:B---34-:R-:W-:-:S02]  /*94e0*/  SHF.R.U32.HI R36, RZ, 0x3, R173 ;  /* 0x00000003ff247819 */ /* 0x018fc400000116ad */
[----:B------:R-:W-:-:S04]  /*94f0*/  LEA.HI.SX32 R32, R29, R116, 0x1c ;  /* 0x000000741d207211 */ /* 0x000fc800078fe2ff */
[----:B------:R-:W-:Y:S02]  /*9500*/  SHF.L.U32 R33, R32, 0x3, RZ ;  /* 0x0000000320217819 */ /* 0x000fe400000006ff */
[----:B------:R-:W-:Y:S02]  /*9510*/  SHF.R.S32.HI R35, RZ, 0x1f, R32 ;  /* 0x0000001fff237819 */ /* 0x000fe40000011420 */
[----:B------:R-:W-:Y:S02]  /*9520*/  ISETP.GE.AND P3, PT, R33, R145, PT ;  /* 0x000000912100720c */ /* 0x000fe40003f66270 */
[----:B------:R-:W-:Y:S02]  /*9530*/  LEA.HI R35, R35, R32, RZ, 0x3 ;  /* 0x0000002023237211 */ /* 0x000fe400078f18ff */
[----:B------:R-:W-:Y:S02]  /*9540*/  LOP3.LUT R32, R173, 0x38, R33, 0xf8, !PT ;  /* 0x00000038ad207812 */ /* 0x000fe400078ef821 */
[----:B------:R-:W-:-:S02]  /*9550*/  SHF.R.S32.HI R34, RZ, 0x3, R35 ;  /* 0x00000003ff227819 */ /* 0x000fc40000011423 */
[----:B------:R-:W-:-:S05]  /*9560*/  LOP3.LUT R32, R32, R36, RZ, 0x3c, !PT ;  /* 0x0000002420207212 */ /* 0x000fca00078e3cff */
[--C-:B------:R-:W-:Y:S02]  /*9570*/  @!P3 SHF.R.S32.HI R28, RZ, 0x1f, R33.reuse ;  /* 0x0000001fff1cb819 */ /* 0x100fe40000011421 */
[----:B------:R-:W-:Y:S01]  /*9580*/  @!P3 IADD3 R29, P4, P5, R86, R124, R33 ;  /* 0x0000007c561db210 */ /* 0x000fe20007d9e021 */
[----:B------:R-:W-:-:S03]  /*9590*/  IMAD R33, R34, 0x1800, R179 ;  /* 0x0000180022217824 */ /* 0x000fc600078e02b3 */
[----:B------:R-:W-:Y:S01]  /*95a0*/  @!P3 IADD3.X R28, R85, R40, R28, P4, P5 ;  /* 0x00000028551cb210 */ /* 0x000fe200027ea41c */
[----:B------:R-:W-:Y:S01]  /*95b0*/  IMAD.IADD R35, R33, 0x1, R32 ;  /* 0x0000000121237824 */ /* 0x000fe200078e0220 */
[-C--:B------:R-:W-:Y:S01]  /*95c0*/  LEA R36, P4, R30, R114.reuse, 0x1 ;  /* 0x000000721e247211 */ /* 0x080fe200078808ff */
[C---:B------:R-:W-:Y:S02]  /*95d0*/  IMAD R33, R16.reuse, 0x4800, R139 ;  /* 0x0000480010217824 */ /* 0x040fe400078e028b */
[----:B------:R-:W-:Y:S01]  /*95e0*/  IMAD R35, R16, 0x4800, R35 ;  /* 0x0000480010237824 */ /* 0x000fe200078e0223 */
[----:B------:R-:W-:Y:S01]  /*95f0*/  LEA.HI.X R37, R30, R115, R31, 0x1, P4 ;  /* 0x000000731e257211 */ /* 0x000fe200020f0c1f */
[--C-:B------:R-:W-:Y:S01]  /*9600*/  IMAD R30, R33, 0x2, R2.reuse ;  /* 0x00000002211e7824 */ /* 0x100fe200078e0202 */
[----:B------:R-:W-:Y:S01]  /*9610*/  @!P3 LEA R38, P4, R29, R114, 0x1 ;  /* 0x000000721d26b211 */ /* 0x000fe200078808ff */
[----:B------:R-:W-:-:S03]  /*9620*/  IMAD R35, R35, 0x2, R2 ;  /* 0x0000000223237824 */ /* 0x000fc600078e0202 */
[----:B------:R-:W-:Y:S02]  /*9630*/  @!P3 LEA.HI.X R39, R29, R115, R28, 0x1, P4 ;  /* 0x000000731d27b211 */ /* 0x000fe400020f0c1c */
[----:B------:R-:W0:Y:S01]  /*9640*/  LDS.128 R28, [R30+0x18400] ;  /* 0x018400001e1c7984 */ /* 0x000e220000000c00 */
[----:B------:R-:W-:-:S03]  /*9650*/  ISETP.GE.AND P4, PT, R165, R122, PT ;  /* 0x0000007aa500720c */ /* 0x000fc60003f86270 */
[----:B------:R-:W2:Y:S10]  /*9660*/  LDS.128 R32, [R35+0x18400] ;  /* 0x0184000023207984 */ /* 0x000eb40000000c00 */
        /* <DEDUP_REMOVED lines=16> */
[----:B------:R-:W-:Y:S02]  /*9770*/  HADD2.F32 R56, -RZ, R56.H0_H0 ;  /* 0x20000038ff387230 */ /* 0x000fe40000004100 */
[-C--:B------:R-:W-:Y:S01]  /*9780*/  FFMA.FTZ R49, R33, R45.reuse, -R49 ;  /* 0x0000002d21317223 */ /* 0x080fe20000010831 */
[----:B------:R-:W-:Y:S01]  /*9790*/  FFMA.FTZ R50, R47, R45, R50 ;  /* 0x0000002d2f327223 */ /* 0x000fe20000010032 */
[--C-:B------:R-:W-:Y:S01]  /*97a0*/  SHF.R.U64 R43, R58, 0x10, R59.reuse ;  /* 0x000000103a2b7819 */ /* 0x100fe2000000123b */
[----:B------:R-:W-:Y:S01]  /*97b0*/  FMUL.FTZ R46, R48, R68 ;  /* 0x00000044302e7220 */ /* 0x000fe20000410000 */
[--C-:B------:R-:W-:Y:S01]  /*97c0*/  HADD2.F32 R45, -RZ, R35.reuse.H0_H0 ;  /* 0x20000023ff2d7230 */ /* 0x100fe20000004100 */
[----:B------:R-:W-:Y:S01]  /*97d0*/  SHF.R.U32.HI R58, RZ, 0x10, R59 ;  /* 0x00000010ff3a7819 */ /* 0x000fe2000001163b */
[----:B------:R-:W-:-:S02]  /*97e0*/  HADD2.F32 R47, -RZ, R35.H1_H1 ;  /* 0x30000023ff2f7230 */ /* 0x000fc40000004100 */
[C---:B------:R-:W-:Y:S01]  /*97f0*/  FMUL.FTZ R68, R29.reuse, R68 ;  /* 0x000000441d447220 */ /* 0x040fe20000410000 */
[----:B------:R-:W-:Y:S02]  /*9800*/  HADD2.F32 R33, -RZ, R158.H1_H1 ;  /* 0x3000009eff217230 */ /* 0x000fe40000004100 */
[-C--:B------:R-:W-:Y:S01]  /*9810*/  FFMA.FTZ R46, R29, R56.reuse, -R46 ;  /* 0x000000381d2e7223 */ /* 0x080fe2000001082e */
[----:B------:R-:W-:Y:S02]  /*9820*/  HADD2.F32 R35, -RZ, R31.H0_H0 ;  /* 0x2000001fff237230 */ /* 0x000fe40000004100 */
[----:B------:R-:W-:Y:S01]  /*9830*/  FFMA.FTZ R68, R48, R56, R68 ;  /* 0x0000003830447223 */ /* 0x000fe20000010044 */
[----:B------:R-:W-:Y:S02]  /*9840*/  HADD2.F32 R70, -RZ, R70.H0_H0 ;  /* 0x20000046ff467230 */ /* 0x000fe40000004100 */
[----:B------:R-:W-:Y:S01]  /*9850*/  FMUL.FTZ R48, R45, R33 ;  /* 0x000000212d307220 */ /* 0x000fe20000410000 */
[----:B------:R-:W-:-:S02]  /*9860*/  HADD2.F32 R29, -RZ, R156.H1_H1 ;  /* 0x3000009cff1d7230 */ /* 0x000fc40000004100 */
[----:B------:R-:W-:Y:S01]  /*9870*/  FMUL.FTZ R51, R35, R33 ;  /* 0x0000002123337220 */ /* 0x000fe20000410000 */
[----:B------:R-:W-:Y:S02]  /*9880*/  HADD2.F32 R31, -RZ, R31.H1_H1 ;  /* 0x3000001fff1f7230 */ /* 0x000fe40000004100 */
[-C--:B------:R-:W-:Y:S01]  /*9890*/  FMUL.FTZ R33, R47, R70.reuse ;  /* 0x000000462f217220 */ /* 0x080fe20000410000 */
[----:B------:R-:W-:Y:S02]  /*98a0*/  HADD2.F32 R58, -RZ, R58.H0_H0 ;  /* 0x2000003aff3a7230 */ /* 0x000fe40000004100 */
[-C--:B------:R-:W-:Y:S01]  /*98b0*/  FFMA.FTZ R48, R35, R29.reuse, -R48 ;  /* 0x0000001d23307223 */ /* 0x080fe20000010830 */
[----:B------:R-:W-:Y:S01]  /*98c0*/  FFMA.FTZ R51, R45, R29, R51 ;  /* 0x0000001d2d337223 */ /* 0x000fe20000010033 */
[C---:B------:R-:W-:Y:S01]  /*98d0*/  FMUL.FTZ R70, R31.reuse, R70 ;  /* 0x000000461f467220 */ /* 0x040fe20000410000 */
[----:B------:R-:W-:Y:S02]  /*98e0*/  HADD2.F32 R42, -RZ, R42.H0_H0 ;  /* 0x2000002aff2a7230 */ /* 0x000fe40000004100 */
[----:B------:R-:W-:Y:S01]  /*98f0*/  FFMA.FTZ R33, R31, R58, -R33 ;  /* 0x0000003a1f217223 */ /* 0x000fe20000010821 */
[----:B------:R-:W-:-:S02]  /*9900*/  HADD2.F32 R35, -RZ, R32.H1_H1 ;  /* 0x30000020ff237230 */ /* 0x000fc40000004100 */
[----:B------:R-:W-:Y:S01]  /*9910*/  FFMA.FTZ R70, R47, R58, R70 ;  /* 0x0000003a2f467223 */ /* 0x000fe20000010046 */
[----:B------:R-:W-:Y:S01]  /*9920*/  HADD2.F32 R212, -RZ, R212.H0_H0 ;  /* 0x200000d4ffd47230 */ /* 0x000fe20000004100 */
[----:B------:R-:W-:Y:S01]  /*9930*/  F2FP.F16.F32.PACK_AB R46, R46, R49 ;  /* 0x000000312e2e723e */ /* 0x000fe200000000ff */
[----:B------:R-:W-:Y:S02]  /*9940*/  HADD2.F32 R31, -RZ, R32.H0_H0 ;  /* 0x20000020ff1f7230 */ /* 0x000fe40000004100 */
[----:B------:R-:W-:Y:S01]  /*9950*/  FMUL.FTZ R56, R35, R42 ;  /* 0x0000002a23387220 */ /* 0x000fe20000410000 */
[--C-:B------:R-:W-:Y:S01]  /*9960*/  HADD2.F32 R45, -RZ, R28.reuse.H1_H1 ;  /* 0x3000001cff2d7230 */ /* 0x100fe20000004100 */
[----:B------:R-:W-:Y:S01]  /*9970*/  F2FP.F16.F32.PACK_AB R51, R70, R51 ;  /* 0x000000334633723e */ /* 0x000fe200000000ff */
[----:B------:R-:W-:Y:S02]  /*9980*/  HADD2.F32 R29, -RZ, R28.H0_H0 ;  /* 0x2000001cff1d7230 */ /* 0x000fe40000004100 */
[----:B------:R-:W-:Y:S01]  /*9990*/  FMUL.FTZ R32, R31, R212 ;  /* 0x000000d41f207220 */ /* 0x000fe20000410000 */
[----:B------:R-:W-:-:S02]  /*99a0*/  HADD2.F32 R28, -RZ, R41.H0_H0 ;  /* 0x20000029ff1c7230 */ /* 0x000fc40000004100 */
[----:B------:R-:W-:Y:S01]  /*99b0*/  FMUL.FTZ R42, R45, R42 ;  /* 0x0000002a2d2a7220 */ /* 0x000fe20000410000 */
[----:B------:R-:W-:Y:S02]  /*99c0*/  HADD2.F32 R156, -RZ, R156.H0_H0 ;  /* 0x2000009cff9c7230 */ /* 0x000fe40000004100 */
[----:B------:R-:W-:Y:S01]  /*99d0*/  FMUL.FTZ R212, R29, R212 ;  /* 0x000000d41dd47220 */ /* 0x000fe20000410000 */
[----:B------:R-:W-:Y:S02]  /*99e0*/  HADD2.F32 R157, -RZ, R157.H0_H0 ;  /* 0x2000009dff9d7230 */ /* 0x000fe40000004100 */
[-C--:B------:R-:W-:Y:S01]  /*99f0*/  FFMA.FTZ R45, R45, R28.reuse, -R56 ;  /* 0x0000001c2d2d7223 */ /* 0x080fe20000010838 */
[----:B------:R-:W-:Y:S01]  /*9a00*/  FFMA.FTZ R35, R35, R28, R42 ;  /* 0x0000001c23237223 */ /* 0x000fe2000001002a */
[-C--:B------:R-:W-:Y:S01]  /*9a10*/  FFMA.FTZ R32, R29, R156.reuse, -R32 ;  /* 0x0000009c1d207223 */ /* 0x080fe20000010820 */
[----:B------:R-:W-:Y:S01]  /*9a20*/  FFMA.FTZ R212, R31, R156, R212 ;  /* 0x0000009c1fd47223 */ /* 0x000fe200000100d4 */
[----:B------:R-:W-:-:S02]  /*9a30*/  HADD2.F32 R28, -RZ, R34.H0_H0 ;  /* 0x20000022ff1c7230 */ /* 0x000fc40000004100 */
[----:B------:R-:W-:Y:S01]  /*9a40*/  HADD2.F32 R31, -RZ, R158.H0_H0 ;  /* 0x2000009eff1f7230 */ /* 0x000fe20000004100 */
[----:B------:R-:W-:Y:S01]  /*9a50*/  F2FP.F16.F32.PACK_AB R45, R45, R32 ;  /* 0x000000202d2d723e */ /* 0x000fe200000000ff */
[----:B------:R-:W-:Y:S01]  /*9a60*/  HADD2.F32 R29, -RZ, R44.H0_H0 ;  /* 0x2000002cff1d7230 */ /* 0x000fe20000004100 */
[----:B------:R-:W-:Y:S01]  /*9a70*/  F2FP.F16.F32.PACK_AB R32, R35, R212 ;  /* 0x000000d42320723e */ /* 0x000fe200000000ff */
[----:B------:R-:W-:Y:S02]  /*9a80*/  HADD2.F32 R42, -RZ, R30.H0_H0 ;  /* 0x2000001eff2a7230 */ /* 0x000fe40000004100 */
[-C--:B------:R-:W-:Y:S01]  /*9a90*/  FMUL.FTZ R41, R28, R31.reuse ;  /* 0x0000001f1c297220 */ /* 0x080fe20000410000 */
[----:B------:R-:W-:Y:S02]  /*9aa0*/  HADD2.F32 R34, -RZ, R34.H1_H1 ;  /* 0x30000022ff227230 */ /* 0x000fe40000004100 */
[----:B------:R-:W-:Y:S02]  /*9ab0*/  HADD2.F32 R30, -RZ, R30.H1_H1 ;  /* 0x3000001eff1e7230 */ /* 0x000fe40000004100 */
[----:B------:R-:W-:Y:S01]  /*9ac0*/  FMUL.FTZ R31, R42, R31 ;  /* 0x0000001f2a1f7220 */ /* 0x000fe20000410000 */
[----:B------:R-:W-:-:S02]  /*9ad0*/  HADD2.F32 R43, -RZ, R43.H0_H0 ;  /* 0x2000002bff2b7230 */ /* 0x000fc40000004100 */
[----:B------:R-:W-:Y:S01]  /*9ae0*/  FMUL.FTZ R47, R34, R29 ;  /* 0x0000001d222f7220 */ /* 0x000fe20000410000 */
[----:B------:R-:W-:Y:S01]  /*9af0*/  FFMA.FTZ R42, R42, R157, -R41 ;  /* 0x0000009d2a2a7223 */ /* 0x000fe20000010829 */
[----:B------:R-:W-:Y:S01]  /*9b00*/  FMUL.FTZ R29, R30, R29 ;  /* 0x0000001d1e1d7220 */ /* 0x000fe20000410000 */
[----:B------:R-:W-:Y:S01]  /*9b10*/  FFMA.FTZ R28, R28, R157, R31 ;  /* 0x0000009d1c1c7223 */ /* 0x000fe2000001001f */
[-C--:B------:R-:W-:Y:S01]  /*9b20*/  FFMA.FTZ R47, R30, R43.reuse, -R47 ;  /* 0x0000002b1e2f7223 */ /* 0x080fe2000001082f */
[----:B------:R-:W-:Y:S01]  /*9b30*/  F2FP.F16.F32.PACK_AB R31, R33, R48 ;  /* 0x00000030211f723e */ /* 0x000fe200000000ff */
[----:B------:R-:W-:Y:S01]  /*9b40*/  FFMA.FTZ R29, R34, R43, R29 ;  /* 0x0000002b221d7223 */ /* 0x000fe2000001001d */
[----:B------:R-:W-:Y:S01]  /*9b50*/  F2FP.F16.F32.PACK_AB R33, R68, R50 ;  /* 0x000000324421723e */ /* 0x000fe200000000ff */
[----:B------:R-:W-:Y:S01]  /*9b60*/  IMAD.MOV.U32 R35, RZ, RZ, R51 ;  /* 0x000000ffff237224 */ /* 0x000fe200078e0033 */
[----:B------:R-:W-:Y:S02]  /*9b70*/  F2FP.F16.F32.PACK_AB R30, R47, R42 ;  /* 0x0000002a2f1e723e */ /* 0x000fe400000000ff */
[----:B------:R-:W-:Y:S01]  /*9b80*/  F2FP.F16.F32.PACK_AB R34, R29, R28 ;  /* 0x0000001c1d22723e */ /* 0x000fe200000000ff */
[----:B------:R-:W-:-:S02]  /*9b90*/  IMAD.MOV.U32 R28, RZ, RZ, R45 ;  /* 0x000000ffff1c7224 */ /* 0x000fc400078e002d */
[----:B------:R-:W-:-:S07]  /*9ba0*/  IMAD.MOV.U32 R29, RZ, RZ, R46 ;  /* 0x000000ffff1d7224 */ /* 0x000fce00078e002e */
.L_x_1551:
[----:B------:R-:W-:Y:S05]  /*9bb0*/  BSYNC B2 ;  /* 0x0000000000027941 */ /* 0x000fea0003800000 */
.L_x_1550:
[----:B0-----:R0:W-:Y:S04]  /*9bc0*/  STG.E.128 desc[UR46][R36.64], R28 ;  /* 0x0000001c24007986 */ /* 0x0011e8000c101d2e */
[----:B--2---:R0:W-:Y:S02]  /*9bd0*/  @!P3 STG.E.128 desc[UR46][R38.64], R32 ;  /* 0x000000202600b986 */ /* 0x0041e4000c101d2e */
.L_x_1549:
[----:B------:R-:W-:Y:S05]  /*9be0*/  BSYNC B1 ;  /* 0x0000000000017941 */ /* 0x000fea0003800000 */
.L_x_1548:
[----:B------:R-:W-:-:S13]  /*9bf0*/  ISETP.NE.AND P3, PT, R9, RZ, PT ;  /* 0x000000ff0900720c */ /* 0x000fda0003f65270 */
[----:B------:R-:W-:Y:S05]  /*9c00*/  @!P3 BRA `(.L_x_1502) ;  /* 0x0000000800c4b947 */ /* 0x000fea0003800000 */
[----:B------:R-:W-:Y:S01]  /*9c10*/  LOP3.LUT P4, RZ, R17, 0x1, RZ, 0xc0, !PT ;  /* 0x0000000111ff7812 */ /* 0x000fe2000788c0ff */
[----:B------:R-:W-:Y:S01]  /*9c20*/  BSSY B1, `(.L_x_1552) ;  /* 0x000006d000017945 */ /* 0x000fe20003800000 */
[----:B0-----:R-:W-:Y:S02]  /*9c30*/  SHF.R.U32.HI R31, RZ, 0x3, R173 ;  /* 0x00000003ff1f7819 */ /* 0x001fe400000116ad */
[----:B------:R-:W-:Y:S02]  /*9c40*/  SEL R146, R123, R146, !P4 ;  /* 0x000000927b927207 */ /* 0x000fe40006000000 */
[----:B---34-:R-:W-:Y:S02]  /*9c50*/  IADD3 R37, P3, P4, R86, R124, R12 ;  /* 0x0000007c56257210 */ /* 0x018fe40007c7e00c */
[----:B------:R-:W-:Y:S02]  /*9c60*/  SHF.R.S32.HI R29, RZ, 0x1f, R146 ;  /* 0x0000001fff1d7819 */ /* 0x000fe40000011492 */
[----:B------:R-:W-:-:S02]  /*9c70*/  IADD3.X R42, R85, R40, R110, P3, P4 ;  /* 0x00000028552a7210 */ /* 0x000fc40001fe846e */
[----:B------:R-:W-:Y:S02]  /*9c80*/  LEA.HI R146, R29, R146, RZ, 0x4 ;  /* 0x000000921d927211 */ /* 0x000fe400078f20ff */
[----:B------:R-:W-:Y:S02]  /*9c90*/  ISETP.GE.AND P4, PT, R166, R122, PT ;  /* 0x0000007aa600720c */ /* 0x000fe40003f86270 */
[----:B------:R-:W-:Y:S02]  /*9ca0*/  LEA.HI.SX32 R146, R146, R113, 0x1c ;  /* 0x0000007192927211 */ /* 0x000fe400078fe2ff */
[C---:B------:R-:W-:Y:S02]  /*9cb0*/  LEA R36, P3, R37.reuse, R114, 0x1 ;  /* 0x0000007225247211 */ /* 0x040fe400078608ff */
[----:B------:R-:W-:Y:S01]  /*9cc0*/  SHF.R.S32.HI R29, RZ, 0x1f, R146 ;  /* 0x0000001fff1d7819 */ /* 0x000fe20000011492 */
[----:B------:R-:W-:Y:S01]  /*9cd0*/  IMAD.SHL.U32 R38, R146, 0x8, RZ ;  /* 0x0000000892267824 */ /* 0x000fe200078e00ff */
[----:B------:R-:W-:-:S02]  /*9ce0*/  LEA.HI.X R37, R37, R115, R42, 0x1, P3 ;  /* 0x0000007325257211 */ /* 0x000fc400018f0c2a */
[----:B------:R-:W-:Y:S02]  /*9cf0*/  LEA.HI R29, R29, R146, RZ, 0x3 ;  /* 0x000000921d1d7211 */ /* 0x000fe400078f18ff */
[----:B------:R-:W-:Y:S02]  /*9d00*/  LOP3.LUT R28, R173, 0x38, R38, 0xf8, !PT ;  /* 0x00000038ad1c7812 */ /* 0x000fe400078ef826 */
[----:B------:R-:W-:Y:S02]  /*9d10*/  SHF.R.S32.HI R30, RZ, 0x3, R29 ;  /* 0x00000003ff1e7819 */ /* 0x000fe4000001141d */
[----:B------:R-:W-:-:S03]  /*9d20*/  LOP3.LUT R28, R28, R31, RZ, 0x3c, !PT ;  /* 0x0000001f1c1c7212 */ /* 0x000fc600078e3cff */
[----:B------:R-:W-:-:S04]  /*9d30*/  IMAD R29, R30, 0x1800, R179 ;  /* 0x000018001e1d7824 */ /* 0x000fc800078e02b3 */
[----:B------:R-:W-:Y:S02]  /*9d40*/  IMAD.IADD R31, R29, 0x1, R28 ;  /* 0x000000011d1f7824 */ /* 0x000fe400078e021c */
[C---:B------:R-:W-:Y:S02]  /*9d50*/  IMAD R29, R16.reuse, 0x4800, R138 ;  /* 0x00004800101d7824 */ /* 0x040fe400078e028a */
[----:B------:R-:W-:Y:S02]  /*9d60*/  IMAD R31, R16, 0x4800, R31 ;  /* 0x00004800101f7824 */ /* 0x000fe400078e021f */
[--C-:B------:R-:W-:Y:S02]  /*9d70*/  IMAD R29, R29, 0x2, R2.reuse ;  /* 0x000000021d1d7824 */ /* 0x100fe400078e0202 */
[----:B------:R-:W-:-:S04]  /*9d80*/  IMAD R32, R31, 0x2, R2 ;  /* 0x000000021f207824 */ /* 0x000fc800078e0202 */
[----:B------:R-:W0:Y:S04]  /*9d90*/  LDS.128 R28, [R29+0x18400] ;  /* 0x018400001d1c7984 */ /* 0x000e280000000c00 */
[----:B------:R-:W2:Y:S01]  /*9da0*/  LDS.128 R32, [R32+0x18400] ;  /* 0x0184000020207984 */ /* 0x000ea20000000c00 */
[----:B------:R-:W-:Y:S05]  /*9db0*/  @P4 BRA `(.L_x_1553) ;  /* 0x00000004004c4947 */ /* 0x000fea0003800000 */
[----:B------:R-:W-:Y:S01]  /*9dc0*/  SHF.R.U32.HI R49, RZ, 0x10, R65 ;  /* 0x00000010ff317819 */ /* 0x000fe20000011641 */
[----:B------:R-:W-:Y:S01]  /*9dd0*/  HADD2.F32 R50, -RZ, R154.H1_H1 ;  /* 0x3000009aff327230 */ /* 0x000fe20000004100 */
[----:B--2---:R-:W-:Y:S01]  /*9de0*/  MOV R44, R33 ;  /* 0x00000021002c7202 */ /* 0x004fe20000000f00 */
[----:B0-----:R-:W-:Y:S01]  /*9df0*/  IMAD.MOV.U32 R33, RZ, RZ, R31 ;  /* 0x000000ffff217224 */ /* 0x001fe200078e001f */
[--C-:B------:R-:W-:Y:S01]  /*9e00*/  SHF.R.U64 R39, R52, 0x10, R53.reuse ;  /* 0x0000001034277819 */ /* 0x100fe20000001235 */
[----:B------:R-:W-:Y:S01]  /*9e10*/  HADD2.F32 R49, -RZ, R49.H0_H0 ;  /* 0x20000031ff317230 */ /* 0x000fe20000004100 */
[----:B------:R-:W-:Y:S01]  /*9e20*/  SHF.R.U32.HI R52, RZ, 0x10, R53 ;  /* 0x00000010ff347819 */ /* 0x000fe20000011635 */
[--C-:B------:R-:W-:Y:S01]  /*9e30*/  HADD2.F32 R45, -RZ, R44.reuse.H0_H0 ;  /* 0x2000002cff2d7230 */ /* 0x100fe20000004100 */
[--C-:B------:R-:W-:Y:S01]  /*9e40*/  SHF.R.U64 R43, R66, 0x10, R67.reuse ;  /* 0x00000010422b7819 */ /* 0x100fe20000001243 */
[----:B------:R-:W-:Y:S01]  /*9e50*/  HADD2.F32 R46, -RZ, R44.H1_H1 ;  /* 0x3000002cff2e7230 */ /* 0x000fe20000004100 */
[----:B------:R-:W-:Y:S01]  /*9e60*/  SHF.R.U32.HI R66, RZ, 0x10, R67 ;  /* 0x00000010ff427819 */ /* 0x000fe20000011643 */
[--C-:B------:R-:W-:Y:S01]  /*9e70*/  HADD2.F32 R31, -RZ, R29.reuse.H0_H0 ;  /* 0x2000001dff1f7230 */ /* 0x100fe20000004100 */
[----:B------:R-:W-:Y:S01]  /*9e80*/  SHF.R.U64 R41, R54, 0x10, R55 ;  /* 0x0000001036297819 */ /* 0x000fe20000001237 */
[----:B------:R-:W-:-:S02]  /*9e90*/  HADD2.F32 R44, -RZ, R29.H1_H1 ;  /* 0x3000001dff2c7230 */ /* 0x000fc40000004100 */
[-C--:B------:R-:W-:Y:S01]  /*9ea0*/  FMUL.FTZ R51, R46, R49.reuse ;  /* 0x000000312e337220 */ /* 0x080fe20000410000 */
[----:B------:R-:W-:Y:S01]  /*9eb0*/  HADD2.F32 R48, -RZ, R152.H1_H1 ;  /* 0x30000098ff307230 */ /* 0x000fe20000004100 */
[----:B------:R-:W-:Y:S01]  /*9ec0*/  SHF.R.U32.HI R54, RZ, 0x10, R55 ;  /* 0x00000010ff367819 */ /* 0x000fe20000011637 */
[----:B------:R-:W-:Y:S02]  /*9ed0*/  HADD2.F32 R47, -RZ, R52.H0_H0 ;  /* 0x20000034ff2f7230 */ /* 0x000fe40000004100 */
[-C--:B------:R-:W-:Y:S01]  /*9ee0*/  FMUL.FTZ R52, R45, R50.reuse ;  /* 0x000000322d347220 */ /* 0x080fe20000410000 */
[C---:B------:R-:W-:Y:S01]  /*9ef0*/  FMUL.FTZ R50, R31.reuse, R50 ;  /* 0x000000321f327220 */ /* 0x040fe20000410000 */
[----:B------:R-:W-:Y:S01]  /*9f00*/  FMUL.FTZ R49, R44, R49 ;  /* 0x000000312c317220 */ /* 0x000fe20000410000 */
[----:B------:R-:W-:Y:S02]  /*9f10*/  HADD2.F32 R56, -RZ, R153.H1_H1 ;  /* 0x30000099ff387230 */ /* 0x000fe40000004100 */
[-C--:B------:R-:W-:Y:S01]  /*9f20*/  FFMA.FTZ R29, R31, R48.reuse, -R52 ;  /* 0x000000301f1d7223 */ /* 0x080fe20000010834 */
[----:B------:R-:W-:Y:S01]  /*9f30*/  FFMA.FTZ R31, R45, R48, R50 ;  /* 0x000000302d1f7223 */ /* 0x000fe20000010032 */
[----:B------:R-:W-:Y:S01]  /*9f40*/  FFMA.FTZ R46, R46, R47, R49 ;  /* 0x0000002f2e2e7223 */ /* 0x000fe20000010031 */
[----:B------:R-:W-:-:S02]  /*9f50*/  HADD2.F32 R45, -RZ, R35.H0_H0 ;  /* 0x20000023ff2d7230 */ /* 0x000fc40000004100 */
[----:B------:R-:W-:Y:S01]  /*9f60*/  FFMA.FTZ R44, R44, R47, -R51 ;  /* 0x0000002f2c2c7223 */ /* 0x000fe20000010833 */
[----:B------:R-:W-:Y:S01]  /*9f70*/  HADD2.F32 R50, -RZ, R35.H1_H1 ;  /* 0x30000023ff327230 */ /* 0x000fe20000004100 */
[----:B------:R-:W-:Y:S01]  /*9f80*/  SHF.R.U64 R42, R64, 0x10, R65 ;  /* 0x00000010402a7819 */ /* 0x000fe20000001241 */
[----:B------:R-:W-:Y:S02]  /*9f90*/  HADD2.F32 R49, -RZ, R66.H0_H0 ;  /* 0x20000042ff317230 */ /* 0x000fe40000004100 */
[--C-:B------:R-:W-:Y:S01]  /*9fa0*/  HADD2.F32 R35, -RZ, R33.reuse.H0_H0 ;  /* 0x20000021ff237230 */ /* 0x100fe20000004100 */
[----:B------:R-:W-:Y:S01]  /*9fb0*/  F2FP.F16.F32.PACK_AB R29, R44, R29 ;  /* 0x0000001d2c1d723e */ /* 0x000fe200000000ff */
[----:B------:R-:W-:Y:S02]  /*9fc0*/  HADD2.F32 R48, -RZ, R33.H1_H1 ;  /* 0x30000021ff307230 */ /* 0x000fe40000004100 */
[----:B------:R-:W-:Y:S01]  /*9fd0*/  FMUL.FTZ R51, R50, R49 ;  /* 0x0000003132337220 */ /* 0x000fe20000410000 */
[----:B------:R-:W-:-:S02]  /*9fe0*/  HADD2.F32 R52, -RZ, R151.H0_H0 ;  /* 0x20000097ff347230 */ /* 0x000fc40000004100 */
[----:B------:R-:W-:Y:S02]  /*9ff0*/  HADD2.F32 R47, -RZ, R54.H0_H0 ;  /* 0x20000036ff2f7230 */ /* 0x000fe40000004100 */
[-C--:B------:R-:W-:Y:S01]  /*a000*/  FMUL.FTZ R54, R45, R56.reuse ;  /* 0x000000382d367220 */ /* 0x080fe20000410000 */
[C---:B------:R-:W-:Y:S01]  /*a010*/  FMUL.FTZ R56, R35.reuse, R56 ;  /* 0x0000003823387220 */ /* 0x040fe20000410000 */
[C---:B------:R-:W-:Y:S01]  /*a020*/  FMUL.FTZ R49, R48.reuse, R49 ;  /* 0x0000003130317220 */ /* 0x040fe20000410000 */
[----:B------:R-:W-:Y:S02]  /*a030*/  HADD2.F32 R39, -RZ, R39.H0_H0 ;  /* 0x20000027ff277230 */ /* 0x000fe40000004100 */
[-C--:B------:R-:W-:Y:S01]  /*a040*/  FFMA.FTZ R33, R35, R52.reuse, -R54 ;  /* 0x0000003423217223 */ /* 0x080fe20000010836 */
[----:B------:R-:W-:Y:S01]  /*a050*/  FFMA.FTZ R35, R45, R52, R56 ;  /* 0x000000342d237223 */ /* 0x000fe20000010038 */
[-C--:B------:R-:W-:Y:S01]  /*a060*/  FFMA.FTZ R48, R48, R47.reuse, -R51 ;  /* 0x0000002f30307223 */ /* 0x080fe20000010833 */
[----:B------:R-:W-:Y:S01]  /*a070*/  FFMA.FTZ R50, R50, R47, R49 ;  /* 0x0000002f32327223 */ /* 0x000fe20000010031 */
[----:B------:R-:W-:-:S02]  /*a080*/  HADD2.F32 R45, -RZ, R32.H0_H0 ;  /* 0x20000020ff2d7230 */ /* 0x000fc40000004100 */
[----:B------:R-:W-:Y:S01]  /*a090*/  HADD2.F32 R47, -RZ, R32.H1_H1 ;  /* 0x30000020ff2f7230 */ /* 0x000fe20000004100 */
[----:B------:R-:W-:Y:S01]  /*a0a0*/  F2FP.F16.F32.PACK_AB R48, R48, R33 ;  /* 0x000000213030723e */ /* 0x000fe200000000ff */
[----:B------:R-:W-:Y:S01]  /*a0b0*/  HADD2.F32 R49, -RZ, R42.H0_H0 ;  /* 0x2000002aff317230 */ /* 0x000fe20000004100 */
[----:B------:R-:W-:Y:S01]  /*a0c0*/  F2FP.F16.F32.PACK_AB R33, R46, R31 ;  /* 0x0000001f2e21723e */ /* 0x000fe200000000ff */
[----:B------:R-:W-:Y:S01]  /*a0d0*/  HADD2.F32 R32, -RZ, R28.H1_H1 ;  /* 0x3000001cff207230 */ /* 0x000fe20000004100 */
[----:B------:R-:W-:Y:S01]  /*a0e0*/  F2FP.F16.F32.PACK_AB R35, R50, R35 ;  /* 0x000000233223723e */ /* 0x000fe200000000ff */
[----:B------:R-:W-:Y:S02]  /*a0f0*/  HADD2.F32 R154, -RZ, R154.H0_H0 ;  /* 0x2000009aff9a7230 */ /* 0x000fe40000004100 */
[-C--:B------:R-:W-:Y:S01]  /*a100*/  FMUL.FTZ R53, R47, R49.reuse ;  /* 0x000000312f357220 */ /* 0x080fe20000410000 */
[----:B------:R-:W-:Y:S02]  /*a110*/  HADD2.F32 R42, -RZ, R28.H0_H0 ;  /* 0x2000001cff2a7230 */ /* 0x000fe40000004100 */
[----:B------:R-:W-:Y:S01]  /*a120*/  FMUL.FTZ R52, R32, R49 ;  /* 0x0000003120347220 */ /* 0x000fe20000410000 */
[----:B------:R-:W-:-:S02]  /*a130*/  HADD2.F32 R152, -RZ, R152.H0_H0 ;  /* 0x20000098ff987230 */ /* 0x000fc40000004100 */
[-C--:B------:R-:W-:Y:S01]  /*a140*/  FFMA.FTZ R53, R32, R39.reuse, -R53 ;  /* 0x0000002720357223 */ /* 0x080fe20000010835 */
[-C--:B------:R-:W-:Y:S01]  /*a150*/  FMUL.FTZ R51, R45, R154.reuse ;  /* 0x0000009a2d337220 */ /* 0x080fe20000410000 */
[----:B------:R-:W-:Y:S01]  /*a160*/  FFMA.FTZ R47, R47, R39, R52 ;  /* 0x000000272f2f7223 */ /* 0x000fe20000010034 */
[----:B------:R-:W-:Y:S02]  /*a170*/  HADD2.F32 R39, -RZ, R34.H0_H0 ;  /* 0x20000022ff277230 */ /* 0x000fe40000004100 */
[C---:B------:R-:W-:Y:S01]  /*a180*/  FMUL.FTZ R154, R42.reuse, R154 ;  /* 0x0000009a2a9a7220 */ /* 0x040fe20000410000 */
[----:B------:R-:W-:Y:S02]  /*a190*/  HADD2.F32 R43, -RZ, R43.H0_H0 ;  /* 0x2000002bff2b7230 */ /* 0x000fe40000004100 */
[-C--:B------:R-:W-:Y:S01]  /*a1a0*/  FFMA.FTZ R28, R42, R152.reuse, -R51 ;  /* 0x000000982a1c7223 */ /* 0x080fe20000010833 */
[----:B------:R-:W-:Y:S02]  /*a1b0*/  HADD2.F32 R32, -RZ, R30.H0_H0 ;  /* 0x2000001eff207230 */ /* 0x000fe40000004100 */
[----:B------:R-:W-:Y:S01]  /*a1c0*/  FFMA.FTZ R154, R45, R152, R154 ;  /* 0x000000982d9a7223 */ /* 0x000fe2000001009a */
[----:B------:R-:W-:-:S02]  /*a1d0*/  HADD2.F32 R34, -RZ, R34.H1_H1 ;  /* 0x30000022ff227230 */ /* 0x000fc40000004100 */
[----:B------:R-:W-:Y:S01]  /*a1e0*/  HADD2.F32 R153, -RZ, R153.H0_H0 ;  /* 0x20000099ff997230 */ /* 0x000fe20000004100 */
[----:B------:R-:W-:Y:S01]  /*a1f0*/  F2FP.F16.F32.PACK_AB R28, R53, R28 ;  /* 0x0000001c351c723e */ /* 0x000fe200000000ff */
[----:B------:R-:W-:Y:S02]  /*a200*/  HADD2.F32 R30, -RZ, R30.H1_H1 ;  /* 0x3000001eff1e7230 */ /* 0x000fe40000004100 */
[----:B------:R-:W-:Y:S01]  /*a210*/  FMUL.FTZ R49, R34, R43 ;  /* 0x0000002b22317220 */ /* 0x000fe20000410000 */
[----:B------:R-:W-:Y:S02]  /*a220*/  HADD2.F32 R151, -RZ, R151.H1_H1 ;  /* 0x30000097ff977230 */ /* 0x000fe40000004100 */
[-C--:B------:R-:W-:Y:S01]  /*a230*/  FMUL.FTZ R45, R39, R153.reuse ;  /* 0x00000099272d7220 */ /* 0x080fe20000410000 */
[----:B------:R-:W-:Y:S02]  /*a240*/  HADD2.F32 R41, -RZ, R41.H0_H0 ;  /* 0x20000029ff297230 */ /* 0x000fe40000004100 */
[----:B------:R-:W-:Y:S01]  /*a250*/  FMUL.FTZ R42, R32, R153 ;  /* 0x00000099202a7220 */ /* 0x000fe20000410000 */
[----:B------:R-:W-:Y:S01]  /*a260*/  FMUL.FTZ R43, R30, R43 ;  /* 0x0000002b1e2b7220 */ /* 0x000fe20000410000 */
[-C--:B------:R-:W-:Y:S01]  /*a270*/  FFMA.FTZ R45, R32, R151.reuse, -R45 ;  /* 0x00000097202d7223 */ /* 0x080fe2000001082d */
[----:B------:R-:W-:Y:S01]  /*a280*/  F2FP.F16.F32.PACK_AB R32, R47, R154 ;  /* 0x0000009a2f20723e */ /* 0x000fe200000000ff */
[----:B------:R-:W-:Y:S01]  /*a290*/  FFMA.FTZ R42, R39, R151, R42 ;  /* 0x00000097272a7223 */ /* 0x000fe2000001002a */
[-C--:B------:R-:W-:Y:S01]  /*a2a0*/  FFMA.FTZ R30, R30, R41.reuse, -R49 ;  /* 0x000000291e1e7223 */ /* 0x080fe20000010831 */
[----:B------:R-:W-:Y:S01]  /*a2b0*/  FFMA.FTZ R43, R34, R41, R43 ;  /* 0x00000029222b7223 */ /* 0x000fe2000001002b */
[----:B------:R-:W-:-:S03]  /*a2c0*/  IMAD.MOV.U32 R31, RZ, RZ, R48 ;  /* 0x000000ffff1f7224 */ /* 0x000fc600078e0030 */
[----:B------:R-:W-:Y:S02]  /*a2d0*/  F2FP.F16.F32.PACK_AB R30, R30, R45 ;  /* 0x0000002d1e1e723e */ /* 0x000fe400000000ff */
[----:B------:R-:W-:-:S07]  /*a2e0*/  F2FP.F16.F32.PACK_AB R34, R43, R42 ;  /* 0x0000002a2b22723e */ /* 0x000fce00000000ff */
.L_x_1553:
[----:B------:R-:W-:Y:S05]  /*a2f0*/  BSYNC B1 ;  /* 0x0000000000017941 */ /* 0x000fea0003800000 */
.L_x_1552:
[----:B0-----:R0:W-:Y:S01]  /*a300*/  STG.E.128 desc[UR46][R36.64], R28 ;  /* 0x0000001c24007986 */ /* 0x0011e2000c101d2e */
[----:B------:R-:W-:-:S13]  /*a310*/  ISETP.GE.AND P3, PT, R38, R145, PT ;  /* 0x000000912600720c */ /* 0x000fda0003f66270 */
[----:B------:R-:W-:Y:S05]  /*a320*/  @P3 BRA `(.L_x_1502) ;  /* 0x0000000000fc3947 */ /* 0x000fea0003800000 */
[--C-:B------:R-:W-:Y:S02]  /*a330*/  IADD3 R124, P3, P4, R86, R124, R38.reuse ;  /* 0x0000007c567c7210 */ /* 0x100fe40007c7e026 */
[----:B------:R-:W-:-:S04]  /*a340*/  SHF.R.S32.HI R38, RZ, 0x1f, R38 ;  /* 0x0000001fff267819 */ /* 0x000fc80000011426 */
[----:B------:R-:W-:Y:S02]  /*a350*/  IADD3.X R40, R85, R40, R38, P3, P4 ;  /* 0x0000002855287210 */ /* 0x000fe40001fe8426 */
[----:B------:R-:W-:-:S04]  /*a360*/  LEA R114, P3, R124, R114, 0x1 ;  /* 0x000000727c727211 */ /* 0x000fc800078608ff */
[----:B------:R-:W-:-:S05]  /*a370*/  LEA.HI.X R115, R124, R115, R40, 0x1, P3 ;  /* 0x000000737c737211 */ /* 0x000fca00018f0c28 */
[----:B--2---:R2:W-:Y:S01]  /*a380*/  STG.E.128 desc[UR46][R114.64], R32 ;  /* 0x0000002072007986 */ /* 0x0045e2000c101d2e */
[----:B------:R-:W-:Y:S05]  /*a390*/  BRA `(.L_x_1502) ;  /* 0x0000000000e07947 */ /* 0x000fea0003800000 */
.L_x_1469:
[----:B------:R-:W2:Y:S02]  /*a3a0*/  LDL R28, [R1+0x38] ;  /* 0x00003800011c7983 */ /* 0x000ea40000100800 */
[----:B--2---:R-:W-:-:S13]  /*a3b0*/  R2UR UR4, R28 ;  /* 0x000000001c0472ca */ /* 0x004fda00000e0000 */
[----:B------:R-:W-:-:S06]  /*a3c0*/  UISETP.NE.AND UP0, UPT, UR4, 0x3, UPT ;  /* 0x000000030400788c */ /* 0x000fcc000bf05270 */
[----:B------:R-:W-:-:S13]  /*a3d0*/  PLOP3.LUT P2, PT, PT, PT, UP0, 0x80, 0x0 ;  /* 0x000000000000781c */ /* 0x000fda0003f4f008 */
[----:B------:R-:W-:Y:S05]  /*a3e0*/  @!P2 BRA `(.L_x_1554) ;  /* 0x000000000004a947 */ /* 0x000fea0003800000 */
[----:B------:R-:W-:Y:S01]  /*a3f0*/  BPT.TRAP 0x1 ;  /* 0x000000040000795c */ /* 0x000fe20000300000 */
.L_x_1554:
[----:B------:R-:W-:Y:S01]  /*a400*/  IMAD R3, R16, 0x8, R2 ;  /* 0x0000000810037824 */ /* 0x000fe200078e0202 */
[----:B------:R-:W-:Y:S01]  /*a410*/  SHF.L.U32 R0, R167, 0x1f, RZ ;  /* 0x0000001fa7007819 */ /* 0x000fe200000006ff */
[----:B------:R-:W-:Y:S01]  /*a420*/  IMAD R4, R24, -0x60, R25 ;  /* 0xffffffa018047824 */ /* 0x000fe200078e0219 */
[----:B------:R-:W-:Y:S02]  /*a430*/  BSSY B1, `(.L_x_1555) ;  /* 0x0000005000017945 */ /* 0x000fe40003800000 */
[----:B------:R-:W0:Y:S02]  /*a440*/  SYNCS.PHASECHK.TRANS64.TRYWAIT P4, [R3+URZ+0x2a890], R0 ;  /* 0x02a89000030075a7 */ /* 0x000e24000808017f */
[----:B------:R-:W-:-:S04]  /*a450*/  VIMNMX R4, R4, 0x60, PT ;  /* 0x0000006004047848 */ /* 0x000fc80003fe0100 */
[----:B------:R-:W-:Y:S01]  /*a460*/  ISETP.GE.AND P3, PT, R162, R4, PT ;  /* 0x00000004a200720c */ /* 0x000fe20003f66270 */
[----:B0-----:R-:W-:-:S12]  /*a470*/  @!P4 BRA `(.L_x_1556) ;  /* 0x0000020000a0c947 */ /* 0x001fd80003800000 */
.L_x_1930:
[----:B------:R-:W-:Y:S05]  /*a480*/  BSYNC B1 ;  /* 0x0000000000017941 */ /* 0x000fea0003800000 */
.L_x_1555:
[----:B------:R-:W-:Y:S04]  /*a490*/  BSSY B1, `(.L_x_1557) ;  /* 0x0000014000017945 */ /* 0x000fe80003800000 */
[----:B------:R-:W-:Y:S05]  /*a4a0*/  @P3 BRA `(.L_x_1558) ;  /* 0x0000000000483947 */ /* 0x000fea0003800000 */
[----:B------:R-:W-:Y:S02]  /*a4b0*/  ISETP.NE.AND P4, PT, R11, RZ, PT ;  /* 0x000000ff0b00720c */ /* 0x000fe40003f85270 */
[----:B------:R-:W-:-:S11]  /*a4c0*/  ISETP.NE.AND P3, PT, R10, RZ, PT ;  /* 0x000000ff0a00720c */ /* 0x000fd60003f65270 */
[----:B------:R-:W1:Y:S04]  /*a4d0*/  @P4 LDS.128 R28, [R39] ;  /* 0x00000000271c4984 */ /* 0x000e680000000c00 */
[----:B------:R-:W2:Y:S04]  /*a4e0*/  @P3 LDS.128 R32, [R38] ;  /* 0x0000000026203984 */ /* 0x000ea80000000c00 */
[----:B-1----:R-:W-:Y:S01]  /*a4f0*/  @P4 STG.E.128 desc[UR46][R40.64], R28 ;  /* 0x0000001c28004986 */ /* 0x002fe2000c101d2e */
[----:B------:R-:W-:-:S03]  /*a500*/  ISETP.NE.AND P4, PT, R9, RZ, PT ;  /* 0x000000ff0900720c */ /* 0x000fc60003f85270 */
[----:B--2---:R-:W-:Y:S01]  /*a510*/  @P3 STG.E.128 desc[UR46][R40.64+0x40], R32 ;  /* 0x0000402028003986 */ /* 0x004fe2000c101d2e */
[----:B------:R-:W-:-:S09]  /*a520*/  ISETP.NE.AND P3, PT, R8, RZ, PT ;  /* 0x000000ff0800720c */ /* 0x000fd20003f65270 */
[----:B------:R-:W1:Y:S04]  /*a530*/  @P4 LDS.128 R28, [R39+0x3000] ;  /* 0x00300000271c4984 */ /* 0x000e680000000c00 */
[----:B------:R-:W2:Y:S04]  /*a540*/  @P3 LDS.128 R32, [R38+0x3000] ;  /* 0x0030000026203984 */ /* 0x000ea80000000c00 */
[----:B-1----:R-:W-:Y:S01]  /*a550*/  @P4 STG.E.128 desc[UR46][R40.64+0x80], R28 ;  /* 0x0000801c28004986 */ /* 0x002fe2000c101d2e */
[----:B------:R-:W-:-:S03]  /*a560*/  ISETP.NE.AND P4, PT, R6, RZ, PT ;  /* 0x000000ff0600720c */ /* 0x000fc60003f85270 */
[----:B--2---:R-:W-:Y:S01]  /*a570*/  @P3 STG.E.128 desc[UR46][R40.64+0xc0], R32 ;  /* 0x0000c02028003986 */ /* 0x004fe2000c101d2e */
[----:B------:R-:W-:-:S09]  /*a580*/  ISETP.NE.AND P3, PT, R7, RZ, PT ;  /* 0x000000ff0700720c */ /* 0x000fd20003f65270 */
[----:B------:R-:W1:Y:S04]  /*a590*/  @P4 LDS.128 R32, [R38+0x6000] ;  /* 0x0060000026204984 */ /* 0x000e680000000c00 */
[----:B------:R-:W2:Y:S04]  /*a5a0*/  @P3 LDS.128 R28, [R39+0x6000] ;  /* 0x00600000271c3984 */ /* 0x000ea80000000c00 */
[----:B-1----:R1:W-:Y:S04]  /*a5b0*/  @P4 STG.E.128 desc[UR46][R40.64+0x140], R32 ;  /* 0x0001402028004986 */ /* 0x0023e8000c101d2e */
[----:B--2---:R1:W-:Y:S02]  /*a5c0*/  @P3 STG.E.128 desc[UR46][R40.64+0x100], R28 ;  /* 0x0001001c28003986 */ /* 0x0043e4000c101d2e */
.L_x_1558:
[----:B------:R-:W-:Y:S05]  /*a5d0*/  BSYNC B1 ;  /* 0x0000000000017941 */ /* 0x000fea0003800000 */
.L_x_1557:
[----:B------:R-:W-:-:S13]  /*a5e0*/  ISETP.GE.AND P3, PT, R189, R4, PT ;  /* 0x00000004bd00720c */ /* 0x000fda0003f66270 */
[----:B------:R-:W-:Y:S05]  /*a5f0*/  @P3 BRA `(.L_x_1502) ;  /* 0x0000000000483947 */ /* 0x000fea0003800000 */
[----:B------:R-:W-:Y:S02]  /*a600*/  ISETP.NE.AND P4, PT, R11, RZ, PT ;  /* 0x000000ff0b00720c */ /* 0x000fe40003f85270 */
[----:B------:R-:W-:-:S11]  /*a610*/  ISETP.NE.AND P3, PT, R9, RZ, PT ;  /* 0x000000ff0900720c */ /* 0x000fd60003f65270 */
[----:B-1----:R-:W1:Y:S04]  /*a620*/  @P4 LDS.128 R28, [R39+0x2000] ;  /* 0x00200000271c4984 */ /* 0x002e680000000c00 */
[----:B------:R-:W2:Y:S04]  /*a630*/  @P3 LDS.128 R32, [R39+0x5000] ;  /* 0x0050000027203984 */ /* 0x000ea80000000c00 */
        /* <DEDUP_REMOVED lines=14> */
.L_x_1502:
[----:B------:R-:W-:Y:S05]  /*a720*/  BSYNC B0 ;  /* 0x0000000000007941 */ /* 0x000fea0003800000 */
.L_x_1468:
        /* <DEDUP_REMOVED lines=17> */
.L_x_1560:
[----:B------:R-:W-:Y:S05]  /*a840*/  BSYNC B0 ;  /* 0x0000000000007941 */ /* 0x000fea0003800000 */
.L_x_1559:
[----:B------:R-:W1:Y:S01]  /*a850*/  SYNCS.PHASECHK.TRANS64.TRYWAIT P4, [R3+URZ+0x2a8b0], R0 ;  /* 0x02a8b000030075a7 */ /* 0x000e62000808017f */
[----:B0-----:R-:W-:Y:S01]  /*a860*/  IMAD R28, R16, 0x3000, R26 ;  /* 0x00003000101c7824 */ /* 0x001fe200078e021a */
[----:B------:R-:W-:Y:S01]  /*a870*/  ULDC.64 UR44, c[0x0][0x328] ;  /* 0x0000ca00002c7ab9 */ /* 0x000fe20000000a00 */
[----:B------:R-:W-:Y:S01]  /*a880*/  ULDC.64 UR60, c[0x0][0x318] ;  /* 0x0000c600003c7ab9 */ /* 0x000fe20000000a00 */
[----:B------:R-:W-:Y:S01]  /*a890*/  BSSY B0, `(.L_x_1561) ;  /* 0x0000004000007945 */ /* 0x000fe20003800000 */
[----:B------:R-:W-:Y:S01]  /*a8a0*/  ISETP.GE.AND P2, PT, R162, R4, PT ;  /* 0x00000004a200720c */ /* 0x000fe20003f46270 */
[----:B------:R-:W-:Y:S02]  /*a8b0*/  IMAD.IADD R29, R129, 0x1, R28 ;  /* 0x00000001811d7824 */ /* 0x000fe400078e021c */
[----:B-1----:R-:W-:Y:S10]  /*a8c0*/  @!P4 BRA `(.L_x_1562) ;  /* 0x000001fc00a0c947 */ /* 0x002ff40003800000 */
.L_x_1931:
[----:B------:R-:W-:Y:S05]  /*a8d0*/  BSYNC B0 ;  /* 0x0000000000007941 */ /* 0x000fea0003800000 */
.L_x_1561:
[----:B------:R-:W-:Y:S01]  /*a8e0*/  BSSY B0, `(.L_x_1563) ;  /* 0x000001a000007945 */ /* 0x000fe20003800000 */
[----:B0-----:R-:W-:Y:S02]  /*a8f0*/  IMAD R0, R28, 0x2, R118 ;  /* 0x000000021c007824 */ /* 0x001fe400078e0276 */
[----:B------:R-:W-:-:S04]  /*a900*/  IMAD.WIDE R36, R24, 0x60, R120 ;  /* 0x0000006018247825 */ /* 0x000fc800078e0278 */
[----:B------:R-:W-:Y:S01]  /*a910*/  IMAD R40, R29, 0x2, R118 ;  /* 0x000000021d287824 */ /* 0x000fe200078e0276 */
[----:B------:R-:W-:Y:S06]  /*a920*/  @P2 BRA `(.L_x_1564) ;  /* 0x0000000000542947 */ /* 0x000fec0003800000 */
[----:B------:R-:W-:Y:S01]  /*a930*/  IMAD R31, R37, UR44, RZ ;  /* 0x0000002c251f7c24 */ /* 0x000fe2000f8e02ff */
[----:B------:R-:W-:Y:S01]  /*a940*/  ULDC UR4, c[0x0][0x320] ;  /* 0x0000c80000047ab9 */ /* 0x000fe20000000800 */
[----:B------:R-:W-:Y:S01]  /*a950*/  IMAD.MOV.U32 R28, RZ, RZ, R88 ;  /* 0x000000ffff1c7224 */ /* 0x000fe200078e0058 */
[----:B------:R-:W-:Y:S01]  /*a960*/  ISETP.GE.AND P4, PT, R18, UR4, PT ;  /* 0x0000000412007c0c */ /* 0x000fe2000bf86270 */
[----:B------:R-:W-:Y:S02]  /*a970*/  IMAD.MOV.U32 R29, RZ, RZ, R5 ;  /* 0x000000ffff1d7224 */ /* 0x000fe400078e0005 */
[C---:B------:R-:W-:Y:S02]  /*a980*/  IMAD R31, R36.reuse, UR45, R31 ;  /* 0x0000002d241f7c24 */ /* 0x040fe4000f8e021f */
[----:B------:R-:W-:-:S04]  /*a990*/  IMAD.WIDE.U32 R28, R36, UR44, R28 ;  /* 0x0000002c241c7c25 */ /* 0x000fc8000f8e001c */
[----:B------:R-:W-:Y:S01]  /*a9a0*/  IMAD.IADD R29, R29, 0x1, R31 ;  /* 0x000000011d1d7824 */ /* 0x000fe200078e021f */
[----:B------:R-:W-:-:S04]  /*a9b0*/  LEA R38, P2, R28, UR60, 0x1 ;  /* 0x0000003c1c267c11 */ /* 0x000fc8000f8408ff */
[----:B------:R-:W-:Y:S02]  /*a9c0*/  LEA.HI.X R39, R28, UR61, R29, 0x1, P2 ;  /* 0x0000003d1c277c11 */ /* 0x000fe400090f0c1d */
[----:B------:R-:W-:Y:S01]  /*a9d0*/  ISETP.GE.AND P2, PT, R165, UR4, PT ;  /* 0x00000004a5007c0c */ /* 0x000fe2000bf46270 */
[----:B------:R-:W0:-:S12]  /*a9e0*/  @!P4 LDS.128 R28, [R0] ;  /* 0x00000000001cc984 */ /* 0x000e180000000c00 */
[----:B------:R-:W1:Y:S04]  /*a9f0*/  @!P2 LDS.128 R32, [R40] ;  /* 0x000000002820a984 */ /* 0x000e680000000c00 */
[----:B0-----:R-:W-:Y:S01]  /*aa00*/  @!P4 STG.E.128 desc[UR46][R38.64], R28 ;  /* 0x0000001c2600c986 */ /* 0x001fe2000c101d2e */
[----:B------:R-:W-:-:S03]  /*aa10*/  ISETP.GE.AND P4, PT, R166, UR4, PT ;  /* 0x00000004a6007c0c */ /* 0x000fc6000bf86270 */
[----:B-1----:R-:W-:Y:S01]  /*aa20*/  @!P2 STG.E.128 desc[UR46][R38.64+0x40], R32 ;  /* 0x000040202600a986 */ /* 0x002fe2000c101d2e */
[----:B------:R-:W-:-:S09]  /*aa30*/  ISETP.GE.AND P2, PT, R104, UR4, PT ;  /* 0x0000000468007c0c */ /* 0x000fd2000bf46270 */
[----:B------:R-:W0:Y:S04]  /*aa40*/  @!P4 LDS.128 R28, [R0+0x3000] ;  /* 0x00300000001cc984 */ /* 0x000e280000000c00 */
[----:B------:R-:W1:Y:S04]  /*aa50*/  @!P2 LDS.128 R32, [R40+0x3000] ;  /* 0x003000002820a984 */ /* 0x000e680000000c00 */
[----:B0-----:R0:W-:Y:S04]  /*aa60*/  @!P4 STG.E.128 desc[UR46][R38.64+0x80], R28 ;  /* 0x0000801c2600c986 */ /* 0x0011e8000c101d2e */
[----:B-1----:R0:W-:Y:S02]  /*aa70*/  @!P2 STG.E.128 desc[UR46][R38.64+0xc0], R32 ;  /* 0x0000c0202600a986 */ /* 0x0021e4000c101d2e */
.L_x_1564:
[----:B------:R-:W-:Y:S05]  /*aa80*/  BSYNC B0 ;  /* 0x0000000000007941 */ /* 0x000fea0003800000 */
.L_x_1563:
[----:B------:R-:W-:Y:S01]  /*aa90*/  ISETP.GE.AND P2, PT, R189, R4, PT ;  /* 0x00000004bd00720c */ /* 0x000fe20003f46270 */
[----:B------:R-:W-:-:S12]  /*aaa0*/  BSSY B0, `(.L_x_1565) ;  /* 0x0000018000007945 */ /* 0x000fd80003800000 */
[----:B------:R-:W-:Y:S05]  /*aab0*/  @P2 BRA `(.L_x_1566) ;  /* 0x0000000000582947 */ /* 0x000fea0003800000 */
[----:B0-----:R-:W-:Y:S01]  /*aac0*/  IADD3 R31, P2, R36, 0x40, RZ ;  /* 0x00000040241f7810 */ /* 0x001fe20007f5e0ff */
[----:B------:R-:W-:Y:S01]  /*aad0*/  IMAD.MOV.U32 R4, RZ, RZ, R88 ;  /* 0x000000ffff047224 */ /* 0x000fe200078e0058 */
[----:B------:R-:W-:Y:S02]  /*aae0*/  ULDC UR4, c[0x0][0x320] ;  /* 0x0000c80000047ab9 */ /* 0x000fe40000000800 */
[----:B------:R-:W-:Y:S01]  /*aaf0*/  IADD3.X R36, RZ, R37, RZ, P2, !PT ;  /* 0x00000025ff247210 */ /* 0x000fe200017fe4ff */
[----:B------:R-:W-:Y:S01]  /*ab00*/  IMAD.WIDE.U32 R28, R31, UR44, R4 ;  /* 0x0000002c1f1c7c25 */ /* 0x000fe2000f8e0004 */
[----:B------:R-:W-:-:S03]  /*ab10*/  ISETP.GE.AND P4, PT, R18, UR4, PT ;  /* 0x0000000412007c0c */ /* 0x000fc6000bf86270 */
[----:B------:R-:W-:-:S04]  /*ab20*/  IMAD R36, R36, UR44, RZ ;  /* 0x0000002c24247c24 */ /* 0x000fc8000f8e02ff */
[----:B------:R-:W-:Y:S01]  /*ab30*/  IMAD R31, R31, UR45, R36 ;  /* 0x0000002d1f1f7c24 */ /* 0x000fe2000f8e0224 */
[----:B------:R-:W-:-:S03]  /*ab40*/  LEA R36, P2, R28, UR60, 0x1 ;  /* 0x0000003c1c247c11 */ /* 0x000fc6000f8408ff */
[----:B------:R-:W-:-:S05]  /*ab50*/  IMAD.IADD R29, R29, 0x1, R31 ;  /* 0x000000011d1d7824 */ /* 0x000fca00078e021f */
[----:B------:R-:W-:Y:S02]  /*ab60*/  LEA.HI.X R37, R28, UR61, R29, 0x1, P2 ;  /* 0x0000003d1c257c11 */ /* 0x000fe400090f0c1d */
[----:B------:R-:W-:Y:S01]  /*ab70*/  ISETP.GE.AND P2, PT, R166, UR4, PT ;  /* 0x00000004a6007c0c */ /* 0x000fe2000bf46270 */
[----:B------:R-:W0:-:S12]  /*ab80*/  @!P4 LDS.128 R28, [R0+0x2000] ;  /* 0x00200000001cc984 */ /* 0x000e180000000c00 */
[----:B------:R-:W1:Y:S04]  /*ab90*/  @!P2 LDS.128 R32, [R0+0x5000] ;  /* 0x005000000020a984 */ /* 0x000e680000000c00 */
        /* <DEDUP_REMOVED lines=8> */
.L_x_1566:
[----:B------:R-:W-:Y:S05]  /*ac20*/  BSYNC B0 ;  /* 0x0000000000007941 */ /* 0x000fea0003800000 */
.L_x_1565:
[----:B------:R-:W-:Y:S01]  /*ac30*/  @!PT LDS RZ, [RZ] ;  /* 0x00000000fffff984 */ /* 0x000fe20000000800 */
[----:B------:R-:W-:Y:S01]  /*ac40*/  @!PT LDS RZ, [RZ] ;  /* 0x00000000fffff984 */ /* 0x000fe20000000800 */
[----:B------:R-:W-:Y:S01]  /*ac50*/  @!PT LDS RZ, [RZ] ;  /* 0x00000000fffff984 */ /* 0x000fe20000000800 */
[----:B------:R-:W-:Y:S01]  /*ac60*/  @!PT LDS RZ, [RZ] ;  /* 0x00000000fffff984 */ /* 0x000fe20000000800 */
[----:B------:R1:W-:Y:S06]  /*ac70*/  MEMBAR.ALL.CTA ;  /* 0x0000000000007992 */ /* 0x0003ec0000008000 */
[----:B-1----:R-:W1:Y:S01]  /*ac80*/  FENCE.VIEW.ASYNC.S ;  /* 0x00000000000073c6 */ /* 0x002e620000000000 */
[----:B------:R-:W-:Y:S01]  /*ac90*/  @!P3 VIADD R3, R3, 0x2a8c0 ;  /* 0x0002a8c00303b836 */ /* 0x000fe20000000000 */
[----:B-1----:R1:W-:Y:S01]  /*aca0*/  BAR.SYNC.DEFER_BLOCKING R222, 0x80 ;  /* 0x000200de0000751d */ /* 0x0023e20000010000 */
[----:B------:R-:W-:Y:S01]  /*acb0*/  LOP3.LUT P4, RZ, R17, 0x2, RZ, 0xc0, !PT ;  /* 0x0000000211ff7812 */ /* 0x000fe2000788c0ff */
[----:B------:R-:W-:-:S02]  /*acc0*/  VIADD R16, R16, 0x1 ;  /* 0x0000000110107836 */ /* 0x000fc40000000000 */
[----:B------:R-:W-:Y:S02]  /*acd0*/  @!P3 PRMT R3, RZ, 0x654, R3 ;  /* 0x00000654ff03b816 */ /* 0x000fe40000000003 */
[----:B------:R-:W-:Y:S02]  /*ace0*/  PLOP3.LUT P2, PT, PT, PT, PT, 0x8, 0x0 ;  /* 0x000000000000781c */ /* 0x000fe40003f4e170 */
[----:B------:R1:W-:Y:S01]  /*acf0*/  @!P3 SYNCS.ARRIVE.TRANS64.RED.A1T0 RZ, [R3+URZ], RZ ;  /* 0x000000ff03ffb9a7 */ /* 0x0003e2000810043f */
[----:B------:R-:W-:-:S04]  /*ad00*/  ISETP.NE.AND P3, PT, R16, 0x2, PT ;  /* 0x000000021000780c */ /* 0x000fc80003f65270 */
[----:B------:R-:W-:Y:S02]  /*ad10*/  SEL R0, RZ, 0x1, P3 ;  /* 0x00000001ff007807 */ /* 0x000fe40001800000 */
[----:B------:R-:W-:Y:S02]  /*ad20*/  SEL R16, R16, RZ, P3 ;  /* 0x000000ff10107207 */ /* 0x000fe40001800000 */
[----:B------:R-:W-:Y:S01]  /*ad30*/  LOP3.LUT R167, R167, R0, RZ, 0x3c, !PT ;  /* 0x00000000a7a77212 */ /* 0x000fe200078e3cff */
[----:B------:R-:W-:Y:S06]  /*ad40*/  @P4 BRA `(.L_x_1567) ;  /* 0xffffff8000a84947 */ /* 0x000fec000383ffff */
.L_x_1463:
[----:B------:R-:W3:Y:S01]  /*ad50*/  LDC R0, c[0x0][0x448] ;  /* 0x00011200ff007b82 */ /* 0x000ee20000000800 */
[----:B------:R-:W-:Y:S01]  /*ad60*/  IADD3 R7, R164, 0x1, -R163 ;  /* 0x00000001a4077810 */ /* 0x000fe20007ffe8a3 */
[----:B------:R-:W-:Y:S06]  /*ad70*/  BSSY B0, `(.L_x_1568) ;  /* 0x000000d000007945 */ /* 0x000fec0003800000 */
[----:B------:R-:W4:Y:S01]  /*ad80*/  LDC.64 R4, c[0x0][0x9e0] ;  /* 0x00027800ff047b82 */ /* 0x000f220000000a00 */
[----:B---3--:R-:W-:Y:S01]  /*ad90*/  ISETP.NE.AND P1, PT, R0, 0x1, PT ;  /* 0x000000010000780c */ /* 0x008fe20003f25270 */
[----:B------:R-:W-:Y:S01]  /*ada0*/  VIADD R0, R178, 0x7f ;  /* 0x0000007fb2007836 */ /* 0x000fe20000000000 */
[----:B----4-:R-:W-:-:S11]  /*adb0*/  ISETP.GE.AND P3, PT, R5, 0x1, PT ;  /* 0x000000010500780c */ /* 0x010fd60003f66270 */
[----:B-1----:R-:W1:Y:S08]  /*adc0*/  @P1 LDC R3, c[0x0][0x44c] ;  /* 0x00011300ff031b82 */ /* 0x002e700000000800 */
[----:B------:R-:W3:Y:S01]  /*add0*/  @P1 LDC R6, c[0x0][0x450] ;  /* 0x00011400ff061b82 */ /* 0x000ee20000000800 */
[----:B-1----:R-:W-:-:S05]  /*ade0*/  @P1 IMAD.HI.U32 R3, R0, R3, RZ ;  /* 0x0000000300031227 */ /* 0x002fca00078e00ff */
[----:B---3--:R-:W-:-:S05]  /*adf0*/  @P1 SHF.R.U32.HI R0, RZ, R6, R3 ;  /* 0x00000006ff001219 */ /* 0x008fca0000011603 */
[----:B------:R-:W-:Y:S01]  /*ae00*/  IMAD.IADD R3, R7, 0x1, R0 ;  /* 0x0000000107037824 */ /* 0x000fe200078e0200 */
[----:B------:R-:W-:Y:S06]  /*ae10*/  @P2 BRA `(.L_x_1569) ;  /* 0x0000000000082947 */ /* 0x000fec0003800000 */
[----:B------:R-:W1:Y:S02]  /*ae20*/  FENCE.VIEW.ASYNC.G ;  /* 0x00000000000073c6 */ /* 0x000e640000000100 */
[----:B-1----:R-:W-:Y:S06]  /*ae30*/  BAR.ARV 0xc, 0x180 ;  /* 0x0306000000007b1d */ /* 0x002fec0000002000 */
.L_x_1569:
[----:B------:R-:W-:Y:S05]  /*ae40*/  BSYNC B0 ;  /* 0x0000000000007941 */ /* 0x000fea0003800000 */
.L_x_1568:
[----:B------:R-:W-:Y:S01]  /*ae50*/  IMAD.IADD R4, R3, 0x1, R4 ;  /* 0x0000000103047824 */ /* 0x000fe200078e0204 */
[----:B------:R-:W-:Y:S06]  /*ae60*/  @!P3 BRA `(.L_x_1570) ;  /* 0x000000000048b947 */ /* 0x000fec0003800000 */
[C---:B------:R-:W-:Y:S01]  /*ae70*/  ISETP.GT.AND P0, PT, R3.reuse, RZ, PT ;  /* 0x000000ff0300720c */ /* 0x040fe20003f04270 */
[----:B------:R-:W-:Y:S01]  /*ae80*/  BSSY B0, `(.L_x_1571) ;  /* 0x000000e000007945 */ /* 0x000fe20003800000 */
[----:B------:R-:W-:-:S11]  /*ae90*/  VIADD R0, R3, 0xffffffff ;  /* 0xffffffff03007836 */ /* 0x000fd60000000000 */
[----:B------:R-:W-:Y:S05]  /*aea0*/  @P0 BRA `(.L_x_1572) ;  /* 0x00000000001c0947 */ /* 0x000fea0003800000 */
[----:B------:R-:W-:Y:S01]  /*aeb0*/  ISETP.NE.AND P0, PT, R5, 0x1, PT ;  /* 0x000000010500780c */ /* 0x000fe20003f05270 */
[----:B------:R-:W-:-:S12]  /*aec0*/  IMAD.MOV R3, RZ, RZ, -R3 ;  /* 0x000000ffff037224 */ /* 0x000fd800078e0a03 */
[----:B------:R-:W1:Y:S02]  /*aed0*/  @P0 LDC.64 R6, c[0x0][0x9e8] ;  /* 0x00027a00ff060b82 */ /* 0x000e640000000a00 */
[----:B-1----:R-:W-:-:S05]  /*aee0*/  @P0 IMAD.HI.U32 R0, R3, R6, RZ ;  /* 0x0000000603000227 */ /* 0x002fca00078e00ff */
[----:B------:R-:W-:-:S04]  /*aef0*/  @P0 SHF.R.U32.HI R3, RZ, R7, R0 ;  /* 0x00000007ff030219 */ /* 0x000fc80000011600 */
[----:B------:R-:W-:Y:S01]  /*af00*/  LOP3.LUT R0, RZ, R3, RZ, 0x33, !PT ;  /* 0x00000003ff007212 */ /* 0x000fe200078e33ff */
[----:B------:R-:W-:Y:S06]  /*af10*/  BRA `(.L_x_1573) ;  /* 0x0000000000107947 */ /* 0x000fec0003800000 */
.L_x_1572:
[----:B------:R-:W-:-:S13]  /*af20*/  ISETP.NE.AND P0, PT, R5, 0x1, PT ;  /* 0x000000010500780c */ /* 0x000fda0003f05270 */
[----:B------:R-:W1:Y:S02]  /*af30*/  @P0 LDC.64 R6, c[0x0][0x9e8] ;  /* 0x00027a00ff060b82 */ /* 0x000e640000000a00 */
[----:B-1----:R-:W-:-:S05]  /*af40*/  @P0 IMAD.HI.U32 R6, R0, R6, RZ ;  /* 0x0000000600060227 */ /* 0x002fca00078e00ff */
[----:B------:R-:W-:-:S07]  /*af50*/  @P0 SHF.R.U32.HI R0, RZ, R7, R6 ;  /* 0x00000007ff000219 */ /* 0x000fce0000011606 */
.L_x_1573:
[----:B------:R-:W-:Y:S05]  /*af60*/  BSYNC B0 ;  /* 0x0000000000007941 */ /* 0x000fea0003800000 */
.L_x_1571:
[----:B------:R-:W-:-:S05]  /*af70*/  IMAD R3, R0, R5, R5 ;  /* 0x0000000500037224 */ /* 0x000fca00078e0205 */
[----:B------:R-:W-:-:S07]  /*af80*/  VIMNMX R4, R4, R3, PT ;  /* 0x0000000304047248 */ /* 0x000fce0003fe0100 */
.L_x_1570:
[----:B------:R-:W1:Y:S01]  /*af90*/  @P1 LDC R3, c[0x0][0x44c] ;  /* 0x00011300ff031b82 */ /* 0x000e620000000800 */
[----:B------:R-:W-:Y:S01]  /*afa0*/  VIADD R4, R4, 0x5f ;  /* 0x0000005f04047836 */ /* 0x000fe20000000000 */
[----:B------:R-:W-:Y:S01]  /*afb0*/  MOV R7, R178 ;  /* 0x000000b200077202 */ /* 0x000fe20000000f00 */
[----:B------:R-:W-:Y:S02]  /*afc0*/  ULDC UR4, c[0x0][0x9dc] ;  /* 0x0002770000047ab9 */ /* 0x000fe40000000800 */
[----:B------:R-:W-:-:S03]  /*afd0*/  IMAD.HI R4, R4, 0x2aaaaaab, RZ ;  /* 0x2aaaaaab04047827 */ /* 0x000fc600078e02ff */
[----:B------:R-:W3:Y:S01]  /*afe0*/  @P1 LDC R9, c[0x0][0x450] ;  /* 0x00011400ff091b82 */ /* 0x000ee20000000800 */
[----:B-1----:R-:W-:Y:S01]  /*aff0*/  @P1 IMAD.HI.U32 R0, R178, R3, RZ ;  /* 0x00000003b2001227 */ /* 0x002fe200078e00ff */
[----:B------:R-:W-:-:S04]  /*b000*/  SHF.R.U32.HI R3, RZ, 0x1f, R4 ;  /* 0x0000001fff037819 */ /* 0x000fc80000011604 */
[----:B------:R-:W-:Y:S02]  /*b010*/  LEA.HI.SX32 R4, R4, R3, 0x1c ;  /* 0x0000000304047211 */ /* 0x000fe400078fe2ff */
[----:B---3--:R-:W-:Y:S02]  /*b020*/  @P1 SHF.R.U32.HI R7, RZ, R9, R0 ;  /* 0x00000009ff071219 */ /* 0x008fe40000011600 */
        /* <DEDUP_REMOVED lines=9> */
[----:B------:R-:W1:Y:S02]  /*b0c0*/  @P0 LDC.64 R8, c[0x0][0x9e8] ;  /* 0x00027a00ff080b82 */ /* 0x000e640000000a00 */
[----:B-1----:R-:W-:-:S05]  /*b0d0*/  @P0 IMAD.HI.U32 R0, R7, R8, RZ ;  /* 0x0000000807000227 */ /* 0x002fca00078e00ff */
[----:B------:R-:W-:-:S04]  /*b0e0*/  @P0 SHF.R.U32.HI R7, RZ, R9, R0 ;  /* 0x00000009ff070219 */ /* 0x000fc80000011600 */
[----:B------:R-:W-:Y:S01]  /*b0f0*/  LOP3.LUT R0, RZ, R7, RZ, 0x33, !PT ;  /* 0x00000007ff007212 */ /* 0x000fe200078e33ff */
[----:B------:R-:W-:Y:S06]  /*b100*/  BRA `(.L_x_1577) ;  /* 0x0000000000107947 */ /* 0x000fec0003800000 */
.L_x_1576:
[----:B------:R-:W-:-:S13]  /*b110*/  ISETP.NE.AND P0, PT, R5, 0x1, PT ;  /* 0x000000010500780c */ /* 0x000fda0003f05270 */
[----:B------:R-:W1:Y:S02]  /*b120*/  @P0 LDC.64 R6, c[0x0][0x9e8] ;  /* 0x00027a00ff060b82 */ /* 0x000e640000000a00 */
[----:B-1----:R-:W-:-:S05]  /*b130*/  @P0 IMAD.HI.U32 R4, R0, R6, RZ ;  /* 0x0000000600040227 */ /* 0x002fca00078e00ff */
[----:B------:R-:W-:-:S07]  /*b140*/  @P0 SHF.R.U32.HI R0, RZ, R7, R4 ;  /* 0x00000007ff000219 */ /* 0x000fce0000011604 */
.L_x_1577:
[----:B------:R-:W-:Y:S05]  /*b150*/  BSYNC B0 ;  /* 0x0000000000007941 */ /* 0x000fea0003800000 */
.L_x_1575:
[----:B------:R-:W-:-:S05]  /*b160*/  IMAD R0, R0, R5, RZ ;  /* 0x0000000500007224 */ /* 0x000fca00078e02ff */
[----:B------:R-:W-:-:S07]  /*b170*/  VIMNMX R3, R3, R0, !PT ;  /* 0x0000000003037248 */ /* 0x000fce0007fe0100 */
.L_x_1574:
[----:B------:R-:W-:Y:S01]  /*b180*/  IMAD.HI R3, R3, 0x2aaaaaab, RZ ;  /* 0x2aaaaaab03037827 */ /* 0x000fe200078e02ff */
[----:B------:R-:W-:Y:S04]  /*b190*/  BSSY B0, `(.L_x_1578) ;  /* 0x0000026000007945 */ /* 0x000fe80003800000 */
        /* <DEDUP_REMOVED lines=11> */
[----:B------:R-:W1:Y:S01]  /*b250*/  I2F.RP R3, R6 ;  /* 0x0000000600037306 */ /* 0x000e620000209400 */
[----:B------:R-:W-:Y:S02]  /*b260*/  IABS R10, R11 ;  /* 0x0000000b000a7213 */ /* 0x000fe40000000000 */
[----:B------:R-:W-:-:S05]  /*b270*/  IMAD.IADD R0, R0, 0x1, -R9 ;  /* 0x0000000100007824 */ /* 0x000fca00078e0a09 */
[----:B------:R-:W-:Y:S02]  /*b280*/  IABS R8, R0 ;  /* 0x0000000000087213 */ /* 0x000fe40000000000 */
[----:B------:R-:W-:-:S04]  /*b290*/  LOP3.LUT R0, R0, R11, RZ, 0x3c, !PT ;  /* 0x0000000b00007212 */ /* 0x000fc800078e3cff */
[----:B------:R-:W-:Y:S01]  /*b2a0*/  ISETP.GE.AND P2, PT, R0, RZ, PT ;  /* 0x000000ff0000720c */ /* 0x000fe20003f46270 */
[----:B-1----:R-:W1:Y:S02]  /*b2b0*/  MUFU.RCP R3, R3 ;  /* 0x0000000300037308 */ /* 0x002e640000001000 */
[----:B-1----:R-:W-:Y:S02]  /*b2c0*/  VIADD R4, R3, 0xffffffe ;  /* 0x0ffffffe03047836 */ /* 0x002fe40000000000 */
[----:B------:R-:W-:-:S04]  /*b2d0*/  IMAD.MOV R3, RZ, RZ, -R10 ;  /* 0x000000ffff037224 */ /* 0x000fc800078e0a0a */
[----:B------:R1:W3:Y:S02]  /*b2e0*/  F2I.FTZ.U32.TRUNC.NTZ R5, R4 ;  /* 0x0000000400057305 */ /* 0x0002e4000021f000 */
[----:B-1----:R-:W-:Y:S02]  /*b2f0*/  IMAD.MOV.U32 R4, RZ, RZ, RZ ;  /* 0x000000ffff047224 */ /* 0x002fe400078e00ff */
[----:B---3--:R-:W-:-:S04]  /*b300*/  IMAD.MOV R7, RZ, RZ, -R5 ;  /* 0x000000ffff077224 */ /* 0x008fc800078e0a05 */
[----:B------:R-:W-:-:S04]  /*b310*/  IMAD R7, R7, R6, RZ ;  /* 0x0000000607077224 */ /* 0x000fc800078e02ff */
[----:B------:R-:W-:-:S04]  /*b320*/  IMAD.HI.U32 R5, R5, R7, R4 ;  /* 0x0000000705057227 */ /* 0x000fc800078e0004 */
[----:B------:R-:W-:-:S04]  /*b330*/  IMAD.MOV.U32 R4, RZ, RZ, R8 ;  /* 0x000000ffff047224 */ /* 0x000fc800078e0008 */
        /* <DEDUP_REMOVED lines=11> */
.L_x_1579:
[----:B------:R-:W-:Y:S05]  /*b3f0*/  BSYNC B0 ;  /* 0x0000000000007941 */ /* 0x000fea0003800000 */
.L_x_1578:
[-C--:B------:R-:W-:Y:S01]  /*b400*/  IMAD R180, R190, R3.reuse, R9 ;  /* 0x00000003beb47224 */ /* 0x080fe200078e0209 */
        /* <DEDUP_REMOVED lines=28> */
[----:B0-----:R-:W-:Y:S02]  /*b5d0*/  CS2R R38, SRZ ;  /* 0x0000000000267805 */ /* 0x001fe4000001ff00 */
[----:B--2---:R-:W-:-:S02]  /*b5e0*/  CS2R R36, SRZ ;  /* 0x0000000000247805 */ /* 0x004fc4000001ff00 */
[----:B------:R-:W-:Y:S02]  /*b5f0*/  CS2R R100, SRZ ;  /* 0x0000000000647805 */ /* 0x000fe4000001ff00 */
[----:B------:R-:W-:Y:S02]  /*b600*/  CS2R R92, SRZ ;  /* 0x00000000005c7805 */ /* 0x000fe4000001ff00 */
[----:B------:R-:W-:Y:S02]  /*b610*/  CS2R R98, SRZ ;  /* 0x0000000000627805 */ /* 0x000fe4000001ff00 */
[----:B------:R-:W-:Y:S02]  /*b620*/  CS2R R90, SRZ ;  /* 0x00000000005a7805 */ /* 0x000fe4000001ff00 */
[----:B------:R-:W-:Y:S02]  /*b630*/  CS2R R96, SRZ ;  /* 0x0000000000607805 */ /* 0x000fe4000001ff00 */
[----:B------:R-:W-:Y:S01]  /*b640*/  CS2R R88, SRZ ;  /* 0x0000000000587805 */ /* 0x000fe2000001ff00 */
[----:B------:R-:W-:Y:S06]  /*b650*/  @!P1 BRA `(.L_x_1580) ;  /* 0x00000130006c9947 */ /* 0x000fec0003800000 */
[----:B------:R-:W2:Y:S04]  /*b660*/  LDL R0, [R1+0x80] ;  /* 0x0000800001007983 */ /* 0x000ea80000100800 */
[----:B------:R-:W3:Y:S04]  /*b670*/  LDL R4, [R1+0x7c] ;  /* 0x00007c0001047983 */ /* 0x000ee80000100800 */
[----:B--2---:R-:W0:Y:S01]  /*b680*/  SHFL.IDX PT, R0, R0, RZ, 0x1f ;  /* 0x00001fff00007589 */ /* 0x004e2200000e0000 */
[----:B---3--:R-:W-:-:S13]  /*b690*/  R2UR UR4, R4 ;  /* 0x00000000040472ca */ /* 0x008fda00000e0000 */
[----:B------:R-:W-:Y:S01]  /*b6a0*/  ULOP3.LUT UP0, URZ, UR4, 0x1bf, URZ, 0xc0, !UPT ;  /* 0x000001bf043f7892 */ /* 0x000fe2000f80c03f */
[----:B0-----:R-:W-:-:S04]  /*b6b0*/  LEA.HI R3, R0, R0, RZ, 0x1 ;  /* 0x0000000000037211 */ /* 0x001fc800078f08ff */
[----:B------:R-:W-:Y:S02]  /*b6c0*/  LOP3.LUT R3, R3, 0x1e, RZ, 0xc0, !PT ;  /* 0x0000001e03037812 */ /* 0x000fe400078ec0ff */
[----:B------:R-:W-:-:S03]  /*b6d0*/  PLOP3.LUT P0, PT, PT, PT, UP0, 0x80, 0x0 ;  /* 0x000000000000781c */ /* 0x000fc60003f0f008 */
[----:B------:R-:W-:-:S05]  /*b6e0*/  IMAD.IADD R3, R0, 0x1, -R3 ;  /* 0x0000000100037824 */ /* 0x000fca00078e0a03 */
[----:B------:R-:W-:-:S04]  /*b6f0*/  LEA R3, R3, UR4, 0xd ;  /* 0x0000000403037c11 */ /* 0x000fc8000f8e68ff */
[----:B------:R-:W-:-:S04]  /*b700*/  SHF.R.U32.HI R3, RZ, 0x4, R3 ;  /* 0x00000004ff037819 */ /* 0x000fc80000011603 */
[----:B------:R-:W-:Y:S01]  /*b710*/  LOP3.LUT R68, R3, 0x3fff, RZ, 0xc0, !PT ;  /* 0x00003fff03447812 */ /* 0x000fe200078ec0ff */
[----:B------:R-:W-:Y:S06]  /*b720*/  @!P0 BRA `(.L_x_1581) ;  /* 0x0000000000408947 */ /* 0x000fec0003800000 */
[----:B------:R-:W-:Y:S01]  /*b730*/  MOV R0, 0x0 ;  /* 0x0000000000007802 */ /* 0x000fe20000000f00 */
[----:B------:R-:W-:Y:S01]  /*b740*/  ULDC.64 UR4, c[0x4][0x118] ;  /* 0x0100460000047ab9 */ /* 0x000fe20000000a00 */
[----:B------:R-:W-:Y:S01]  /*b750*/  ULDC.64 UR6, c[0x4][0x38] ;  /* 0x01000e0000067ab9 */ /* 0x000fe20000000a00 */
[----:B------:R-:W-:Y:S01]  /*b760*/  IMAD.U32 R4, RZ, RZ, UR4 ;  /* 0x00000004ff047e24 */ /* 0x000fe2000f8e00ff */
[----:B------:R0:W1:Y:S01]  /*b770*/  LDC.64 R14, c[0x4][R0] ;  /* 0x01000000000e7b82 */ /* 0x0000620000000a00 */
[----:B------:R-:W-:Y:S01]  /*b780*/  IMAD.U32 R5, RZ, RZ, UR5 ;  /* 0x00000005ff057e24 */ /* 0x000fe2000f8e00ff */
[----:B------:R-:W-:Y:S01]  /*b790*/  ULDC.64 UR4, c[0x4][0x120] ;  /* 0x0100480000047ab9 */ /* 0x000fe20000000a00 */
        /* <DEDUP_REMOVED lines=8> */
[----:B-1---5:R-:W-:Y:S05]  /*b820*/  CALL.ABS.NOINC R14 ;  /* 0x000000000e007343 */ /* 0x022fea0003c00000 */
.L_x_1581:
[----:B------:R-:W-:Y:S02]  /*b830*/  ULDC UR4, c[0x0][0x3f4] ;  /* 0x0000fd0000047ab9 */ /* 0x000fe40000000800 */
[----:B------:R-:W-:-:S13]  /*b840*/  ISETP.LT.AND P0, PT, RZ, UR4, PT ;  /* 0x00000004ff007c0c */ /* 0x000fda000bf01270 */
[----:B------:R-:W-:Y:S05]  /*b850*/  @P0 BRA `(.L_x_1582) ;  /* 0x00000000003c0947 */ /* 0x000fea0003800000 */
[----:B------:R-:W-:-:S04]  /*b860*/  LEA.HI R0, R188, R188, RZ, 0x1 ;  /* 0x000000bcbc007211 */ /* 0x000fc800078f08ff */
[----:B------:R-:W-:-:S05]  /*b870*/  LOP3.LUT R3, R0, 0xfffffffe, RZ, 0xc0, !PT ;  /* 0xfffffffe00037812 */ /* 0x000fca00078ec0ff */
[----:B------:R-:W-:-:S05]  /*b880*/  IMAD.IADD R3, R188, 0x1, -R3 ;  /* 0x00000001bc037824 */ /* 0x000fca00078e0a03 */
[----:B------:R-:W-:-:S04]  /*b890*/  SHF.L.U32 R3, R3, 0x1f, RZ ;  /* 0x0000001f03037819 */ /* 0x000fc800000006ff */
[----:B------:R0:W1:Y:S03]  /*b8a0*/  SYNCS.PHASECHK.TRANS64.TRYWAIT P0, [R2+URZ+0x2a800], R3 ;  /* 0x02a80003020075a7 */ /* 0x000066000800017f */
[----:B-1----:R-:W-:Y:S05]  /*b8b0*/  @!P0 NANOSLEEP.SYNCS 0x989680 ;  /* 0x009896800000895d */ /* 0x002fea0003900000 */
[----:B------:R-:W1:Y:S01]  /*b8c0*/  @!P0 SYNCS.PHASECHK.TRANS64 P0, [R2+URZ+0x2a800], R3 ;  /* 0x02a80003020085a7 */ /* 0x000e62000800007f */
[----:B------:R-:W-:Y:S04]  /*b8d0*/  BSSY B0, `(.L_x_1583) ;  /* 0x0000006000007945 */ /* 0x000fe80003800000 */
[----:B-1----:R-:W-:Y:S05]  /*b8e0*/  @P0 BRA `(.L_x_1584) ;  /* 0x0000000000100947 */ /* 0x002fea0003800000 */
.L_x_1585:
[----:B-1----:R1:W2:Y:S02]  /*b8f0*/  SYNCS.PHASECHK.TRANS64.TRYWAIT P0, [R2+URZ+0x2a800], R3 ;  /* 0x02a80003020075a7 */ /* 0x0022a4000800017f */
[----:B--2---:R-:W-:Y:S05]  /*b900*/  @!P0 NANOSLEEP.SYNCS 0x989680 ;  /* 0x009896800000895d */ /* 0x004fea0003900000 */
[----:B------:R-:W2:Y:S02]  /*b910*/  @!P0 SYNCS.PHASECHK.TRANS64 P0, [R2+URZ+0x2a800], R3 ;  /* 0x02a80003020085a7 */ /* 0x000ea4000800007f */
[----:B--2---:R-:W-:Y:S05]  /*b920*/  @!P0 BRA `(.L_x_1585) ;  /* 0xfffffffc00f08947 */ /* 0x004fea000383ffff */
.L_x_1584:
[----:B------:R-:W-:Y:S05]  /*b930*/  BSYNC B0 ;  /* 0x0000000000007941 */ /* 0x000fea0003800000 */
.L_x_1583:
[----:B------:R-:W-:Y:S05]  /*b940*/  BRA `(.L_x_1586) ;  /* 0x0000006c00107947 */ /* 0x000fea0003800000 */
.L_x_1582:
[----:B------:R-:W2:Y:S01]  /*b950*/  LDL R0, [R1+0x7c] ;  /* 0x00007c0001007983 */ /* 0x000ea20000100800 */
[----:B------:R-:W-:Y:S01]  /*b960*/  ULDC.64 UR6, c[0x0][0x408] ;  /* 0x0001020000067ab9 */ /* 0x000fe20000000a00 */
[----:B--2---:R-:W-:Y:S02]  /*b970*/  R2UR UR4, R0 ;  /* 0x00000000000472ca */ /* 0x004fe400000e0000 */
[----:B-----5:R-:W-:-:S05]  /*b980*/  SHF.R.S32.HI R0, RZ, 0x1f, R144 ;  /* 0x0000001fff007819 */ /* 0x020fca0000011490 */
[----:B------:R-:W-:-:S04]  /*b990*/  IMAD R5, R0, UR6, RZ ;  /* 0x0000000600057c24 */ /* 0x000fc8000f8e02ff */
[----:B------:R-:W-:Y:S02]  /*b9a0*/  IMAD R5, R144, UR7, R5 ;  /* 0x0000000790057c24 */ /* 0x000fe4000f8e0205 */
[----:B------:R-:W-:-:S03]  /*b9b0*/  ULOP3.LUT UP0, URZ, UR4, 0x3ff, URZ, 0xc0, !UPT ;  /* 0x000003ff043f7892 */ /* 0x000fc6000f80c03f */
[----:B------:R-:W-:Y:S02]  /*b9c0*/  ULDC.64 UR4, c[0x0][0x3f8] ;  /* 0x0000fe0000047ab9 */ /* 0x000fe40000000a00 */
[----:B------:R-:W-:Y:S01]  /*b9d0*/  IMAD R3, R0, UR4, RZ ;  /* 0x0000000400037c24 */ /* 0x000fe2000f8e02ff */
[----:B------:R-:W-:Y:S01]  /*b9e0*/  PLOP3.LUT P0, PT, PT, PT, UP0, 0x80, 0x0 ;  /* 0x000000000000781c */ /* 0x000fe20003f0f008 */
[----:B------:R-:W-:-:S04]  /*b9f0*/  IMAD.WIDE.U32 R24, R144, UR4, RZ ;  /* 0x0000000490187c25 */ /* 0x000fc8000f8e00ff */
[C---:B------:R-:W-:Y:S02]  /*ba00*/  IMAD R3, R144.reuse, UR5, R3 ;  /* 0x0000000590037c24 */ /* 0x040fe4000f8e0203 */
[----:B------:R-:W-:-:S04]  /*ba10*/  IMAD.WIDE.U32 R144, R144, UR6, RZ ;  /* 0x0000000690907c25 */ /* 0x000fc8000f8e00ff */
[----:B------:R-:W-:Y:S02]  /*ba20*/  IMAD.IADD R27, R3, 0x1, R25 ;  /* 0x00000001031b7824 */ /* 0x000fe400078e0219 */
[----:B------:R-:W-:Y:S01]  /*ba30*/  IMAD.IADD R29, R5, 0x1, R145 ;  /* 0x00000001051d7824 */ /* 0x000fe200078e0291 */
        /* <DEDUP_REMOVED lines=9> */
[----:B------:R-:W-:Y:S02]  /*bad0*/  IMAD.U32 R10, RZ, RZ, UR6 ;  /* 0x00000006ff0a7e24 */ /* 0x000fe4000f8e00ff */
[----:B------:R-:W-:-:S02]  /*bae0*/  IMAD.U32 R6, RZ, RZ, UR4 ;  /* 0x00000004ff067e24 */ /* 0x000fc4000f8e00ff */
[----:B------:R-:W-:Y:S02]  /*baf0*/  IMAD.U32 R7, RZ, RZ, UR5 ;  /* 0x00000005ff077e24 */ /* 0x000fe4000f8e00ff */
[----:B------:R-:W-:Y:S02]  /*bb00*/  IMAD.MOV.U32 R8, RZ, RZ, 0x70 ;  /* 0x00000070ff087424 */ /* 0x000fe400078e00ff */
[----:B------:R-:W-:Y:S02]  /*bb10*/  IMAD.MOV.U32 R12, RZ, RZ, 0x1 ;  /* 0x00000001ff0c7424 */ /* 0x000fe400078e00ff */
[----:B------:R-:W-:-:S07]  /*bb20*/  IMAD.MOV.U32 R13, RZ, RZ, RZ ;  /* 0x000000ffff0d7224 */ /* 0x000fce00078e00ff */
[----:B------:R-:W-:-:S07]  /*bb30*/  LEPC R20, `(.L_x_1587) ;  /* 0x000000001014794e */ /* 0x000fce0000000000 */
[----:B0-----:R-:W-:Y:S05]  /*bb40*/  CALL.ABS.NOINC R14 ;  /* 0x000000000e007343 */ /* 0x001fea0003c00000 */
.L_x_1587:
[----:B------:R-:W-:Y:S01]  /*bb50*/  ULDC.U8 UR4, c[0x0][0x410] ;  /* 0x0001040000047ab9 */ /* 0x000fe20000000000 */
[----:B------:R-:W-:Y:S01]  /*bb60*/  BSSY B0, `(.L_x_1588) ;  /* 0x000069a000007945 */ /* 0x000fe20003800000 */
[----:B------:R-:W-:Y:S01]  /*bb70*/  ISETP.NE.AND P0, PT, RZ, UR4, PT ;  /* 0x00000004ff007c0c */ /* 0x000fe2000bf05270 */
[----:B------:R-:W-:-:S12]  /*bb80*/  IMAD.IADD R64, R162, 0x1, R178 ;  /* 0x00000001a2407824 */ /* 0x000fd800078e02b2 */
[----:B------:R-:W-:Y:S05]  /*bb90*/  @!P0 BRA `(.L_x_1589) ;  /* 0x0000003400688947 */ /* 0x000fea0003800000 */
[----:B------:R-:W0:Y:S01]  /*bba0*/  LDC R20, c[0x0][0x448] ;  /* 0x00011200ff147b82 */ /* 0x000e220000000800 */
[----:B------:R-:W-:Y:S01]  /*bbb0*/  IMAD R3, R191, 0x40, R64 ;  /* 0x00000040bf037824 */ /* 0x000fe200078e0240 */
[----:B------:R-:W-:Y:S01]  /*bbc0*/  ULDC.64 UR4, c[0x0][0x3f8] ;  /* 0x0000fe0000047ab9 */ /* 0x000fe20000000a00 */
[----:B------:R-:W-:Y:S01]  /*bbd0*/  ULDC.64 UR6, c[0x0][0x408] ;  /* 0x0001020000067ab9 */ /* 0x000fe20000000a00 */
[----:B------:R-:W-:Y:S02]  /*bbe0*/  IMAD.MOV.U32 R4, RZ, RZ, R24 ;  /* 0x000000ffff047224 */ /* 0x000fe400078e0018 */
[----:B------:R-:W-:Y:S02]  /*bbf0*/  IMAD.MOV.U32 R6, RZ, RZ, R144 ;  /* 0x000000ffff067224 */ /* 0x000fe400078e0090 */
[----:B------:R-:W-:Y:S01]  /*bc00*/  IMAD.MOV.U32 R7, RZ, RZ, R29 ;  /* 0x000000ffff077224 */ /* 0x000fe200078e001d */
[----:B0-----:R-:W-:-:S13]  /*bc10*/  ISETP.NE.AND P0, PT, R20, 0x1, PT ;  /* 0x000000011400780c */ /* 0x001fda0003f05270 */
[----:B------:R-:W0:Y:S08]  /*bc20*/  @P0 LDC R0, c[0x0][0x44c] ;  /* 0x00011300ff000b82 */ /* 0x000e300000000800 */
[----:B------:R-:W1:Y:S01]  /*bc30*/  @P0 LDC R5, c[0x0][0x450] ;  /* 0x00011400ff050b82 */ /* 0x000e620000000800 */
[----:B0-----:R-:W-:-:S05]  /*bc40*/  @P0 IMAD.HI.U32 R0, R3, R0, RZ ;  /* 0x0000000003000227 */ /* 0x001fca00078e00ff */
[----:B-1----:R-:W-:Y:S01]  /*bc50*/  @P0 SHF.R.U32.HI R3, RZ, R5, R0 ;  /* 0x00000005ff030219 */ /* 0x002fe20000011600 */
[----:B------:R-:W-:-:S03]  /*bc60*/  IMAD.MOV.U32 R5, RZ, RZ, R27 ;  /* 0x000000ffff057224 */ /* 0x000fc600078e001b */
[----:B------:R-:W-:Y:S01]  /*bc70*/  SHF.R.S32.HI R0, RZ, 0x1f, R3 ;  /* 0x0000001fff007819 */ /* 0x000fe20000011403 */
[----:B------:R-:W-:-:S04]  /*bc80*/  IMAD.WIDE.U32 R4, R3, UR4, R4 ;  /* 0x0000000403047c25 */ /* 0x000fc8000f8e0004 */
[C---:B------:R-:W-:Y:S02]  /*bc90*/  IMAD R8, R0.reuse, UR4, RZ ;  /* 0x0000000400087c24 */ /* 0x040fe4000f8e02ff */
[----:B------:R-:W-:Y:S02]  /*bca0*/  IMAD R0, R0, UR6, RZ ;  /* 0x0000000600007c24 */ /* 0x000fe4000f8e02ff */
[C---:B------:R-:W-:Y:S01]  /*bcb0*/  IMAD R9, R3.reuse, UR5, R8 ;  /* 0x0000000503097c24 */ /* 0x040fe2000f8e0208 */
[----:B------:R-:W-:Y:S01]  /*bcc0*/  ULDC.64 UR4, c[0x0][0x3e8] ;  /* 0x0000fa0000047ab9 */ /* 0x000fe20000000a00 */
[C---:B------:R-:W-:Y:S01]  /*bcd0*/  IMAD.WIDE.U32 R6, R3.reuse, UR6, R6 ;  /* 0x0000000603067c25 */ /* 0x040fe2000f8e0006 */
[----:B------:R-:W-:Y:S01]  /*bce0*/  LEA R10, P0, R4, UR4, 0x1 ;  /* 0x00000004040a7c11 */ /* 0x000fe2000f8008ff */
[----:B------:R-:W-:Y:S02]  /*bcf0*/  UMOV UR4, 0xffffffff ;  /* 0xffffffff00047882 */ /* 0x000fe40000000000 */
[----:B------:R-:W-:Y:S01]  /*bd00*/  IMAD R63, R3, UR7, R0 ;  /* 0x00000007033f7c24 */ /* 0x000fe2000f8e0200 */
[----:B------:R-:W-:Y:S01]  /*bd10*/  ULDC.64 UR6, c[0x0][0x400] ;  /* 0x0001000000067ab9 */ /* 0x000fe20000000a00 */
[----:B------:R-:W-:Y:S01]  /*bd20*/  IMAD.IADD R5, R5, 0x1, R9 ;  /* 0x0000000105057824 */ /* 0x000fe200078e0209 */
[----:B------:R-:W-:-:S02]  /*bd30*/  LEA R3, P1, R6, UR6, 0x1 ;  /* 0x0000000606037c11 */ /* 0x000fc4000f8208ff */
[----:B------:R-:W-:Y:S02]  /*bd40*/  IADD3 R63, R7, R63, RZ ;  /* 0x0000003f073f7210 */ /* 0x000fe40007ffe0ff */
[----:B------:R-:W-:Y:S02]  /*bd50*/  LEA.HI.X R0, R4, UR5, R5, 0x1, P0 ;  /* 0x0000000504007c11 */ /* 0x000fe400080f0c05 */
[----:B------:R-:W-:Y:S01]  /*bd60*/  LEA.HI.X R63, R6, UR7, R63, 0x1, P1 ;  /* 0x00000007063f7c11 */ /* 0x000fe200088f0c3f */
[----:B------:R-:W-:Y:S06]  /*bd70*/  BRA.DIV UR4, `(.L_x_1590) ;  /* 0x000001ea04887947 */ /* 0x000fec000b800000 */
[----:B------:R0:W1:Y:S04]  /*bd80*/  SHFL.IDX PT, R7, R0, RZ, 0x1c1f ;  /* 0x001c1fff00077589 */ /* 0x00006800000e0000 */
[----:B------:R0:W2:Y:S04]  /*bd90*/  SHFL.IDX PT, R6, R10, RZ, 0x1c1f ;  /* 0x001c1fff0a067589 */ /* 0x0000a800000e0000 */
[----:B------:R0:W3:Y:S04]  /*bda0*/  SHFL.IDX PT, R9, R63, RZ, 0x1c1f ;  /* 0x001c1fff3f097589 */ /* 0x0000e800000e0000 */
[----:B------:R0:W4:Y:S02]  /*bdb0*/  SHFL.IDX PT, R8, R3, RZ, 0x1c1f ;  /* 0x001c1fff03087589 */ /* 0x00012400000e0000 */
.L_x_1937:
[----:B------:R-:W-:Y:S01]  /*bdc0*/  IMAD R67, R163, R20, RZ ;  /* 0x00000014a3437224 */ /* 0x000fe200078e02ff */
[----:B------:R-:W-:Y:S01]  /*bdd0*/  BSSY B1, `(.L_x_1591) ;  /* 0x0000050000017945 */ /* 0x000fe20003800000 */
[----:B------:R-:W-:Y:S02]  /*bde0*/  CS2R R58, SRZ ;  /* 0x00000000003a7805 */ /* 0x000fe4000001ff00 */
[----:B------:R-:W-:Y:S02]  /*bdf0*/  CS2R R54, SRZ ;  /* 0x0000000000367805 */ /* 0x000fe4000001ff00 */
[----:B------:R-:W-:Y:S02]  /*be00*/  CS2R R50, SRZ ;  /* 0x0000000000327805 */ /* 0x000fe4000001ff00 */
[----:B------:R-:W-:Y:S02]  /*be10*/  ISETP.GE.AND P0, PT, R64, R67, PT ;  /* 0x000000434000720c */ /* 0x000fe40003f06270 */
        /* <DEDUP_REMOVED lines=10> */
[----:B------:R-:W-:Y:S01]  /*bec0*/  ULDC UR4, c[0x0][0x3f4] ;  /* 0x0000fd0000047ab9 */ /* 0x000fe20000000800 */
[----:B------:R-:W-:Y:S02]  /*bed0*/  CS2R R60, SRZ ;  /* 0x00000000003c7805 */ /* 0x000fe4000001ff00 */
[----:B------:R-:W-:Y:S02]  /*bee0*/  ISETP.GE.AND P3, PT, R171, UR4, PT ;  /* 0x00000004ab007c0c */ /* 0x000fe4000bf66270 */
[----:B------:R-:W-:Y:S02]  /*bef0*/  CS2R R58, SRZ ;  /* 0x00000000003a7805 */ /* 0x000fe4000001ff00 */
[----:B------:R-:W-:Y:S02]  /*bf00*/  ISETP.GE.AND P2, PT, R169, UR4, PT ;  /* 0x00000004a9007c0c */ /* 0x000fe4000bf46270 */
[----:B------:R-:W-:Y:S02]  /*bf10*/  ISETP.GE.AND P1, PT, R170, UR4, PT ;  /* 0x00000004aa007c0c */ /* 0x000fe4000bf26270 */
[----:B------:R-:W-:-:S02]  /*bf20*/  ISETP.GE.AND P0, PT, R168, UR4, PT ;  /* 0x00000004a8007c0c */ /* 0x000fc4000bf06270 */
[----:B------:R-:W-:-:S03]  /*bf30*/  ISETP.GE.AND P4, PT, R160, UR4, PT ;  /* 0x00000004a0007c0c */ /* 0x000fc6000bf86270 */
[C---:B------:R-:W-:Y:S01]  /*bf40*/  @!P3 IMAD.SHL.U32 R29, R171.reuse, 0x2, RZ ;  /* 0x00000002ab1db824 */ /* 0x040fe200078e00ff */
[----:B------:R-:W-:-:S03]  /*bf50*/  @!P3 SHF.L.U64.HI R4, R171, 0x1, R228 ;  /* 0x00000001ab04b819 */ /* 0x000fc600000102e4 */
[C---:B------:R-:W-:Y:S01]  /*bf60*/  @!P2 IMAD.SHL.U32 R25, R169.reuse, 0x2, RZ ;  /* 0x00000002a919a824 */ /* 0x040fe200078e00ff */
[----:B------:R-:W-:Y:S01]  /*bf70*/  @!P2 SHF.L.U64.HI R12, R169, 0x1, R227 ;  /* 0x00000001a90ca819 */ /* 0x000fe200000102e3 */
[----:B------:R-:W-:Y:S01]  /*bf80*/  @!P1 IMAD.SHL.U32 R15, R170, 0x2, RZ ;  /* 0x00000002aa0f9824 */ /* 0x000fe200078e00ff */
[-C--:B--2---:R-:W-:Y:S01]  /*bf90*/  @!P3 IADD3 R30, P6, R6, R29.reuse, RZ ;  /* 0x0000001d061eb210 */ /* 0x084fe20007fde0ff */
[----:B------:R-:W-:Y:S01]  /*bfa0*/  @!P0 IMAD.SHL.U32 R11, R168, 0x2, RZ ;  /* 0x00000002a80b8824 */ /* 0x000fe200078e00ff */
[----:B----4-:R-:W-:Y:S01]  /*bfb0*/  @!P3 IADD3 R28, P5, R8, R29, RZ ;  /* 0x0000001d081cb210 */ /* 0x010fe20007fbe0ff */
[----:B---3--:R-:W-:Y:S01]  /*bfc0*/  @!P4 IMAD.MOV.U32 R5, RZ, RZ, R9 ;  /* 0x000000ffff05c224 */ /* 0x008fe200078e0009 */
[----:B------:R-:W-:Y:S01]  /*bfd0*/  @!P0 SHF.L.U64.HI R38, R168, 0x1, R225 ;  /* 0x00000001a8268819 */ /* 0x000fe200000102e1 */
[--C-:B-1----:R-:W-:Y:S01]  /*bfe0*/  @!P3 IMAD.X R31, R7, 0x1, R4.reuse, P6 ;  /* 0x00000001071fb824 */ /* 0x102fe200030e0604 */
[-C--:B------:R-:W-:Y:S01]  /*bff0*/  @!P2 IADD3 R26, P6, R6, R25.reuse, RZ ;  /* 0x00000019061aa210 */ /* 0x080fe20007fde0ff */
[----:B------:R-:W-:Y:S01]  /*c000*/  @!P3 IMAD.X R29, R9, 0x1, R4, P5 ;  /* 0x00000001091db824 */ /* 0x000fe200028e0604 */
[----:B------:R-:W-:Y:S01]  /*c010*/  @!P2 IADD3 R24, P5, R8, R25, RZ ;  /* 0x000000190818a210 */ /* 0x000fe20007fbe0ff */
[----:B------:R-:W-:Y:S01]  /*c020*/  @!P4 IMAD.WIDE R34, R160, 0x2, R6 ;  /* 0x00000002a022c825 */ /* 0x000fe200078e0206 */
[----:B------:R-:W-:-:S03]  /*c030*/  @!P1 SHF.L.U64.HI R4, R170, 0x1, R226 ;  /* 0x00000001aa049819 */ /* 0x000fc600000102e2 */
[--C-:B------:R-:W-:Y:S01]  /*c040*/  @!P2 IMAD.X R27, R7, 0x1, R12.reuse, P6 ;  /* 0x00000001071ba824 */ /* 0x100fe200030e060c */
[-C--:B------:R-:W-:Y:S01]  /*c050*/  @!P1 IADD3 R20, P6, R6, R15.reuse, RZ ;  /* 0x0000000f06149210 */ /* 0x080fe20007fde0ff */
[----:B------:R-:W-:Y:S01]  /*c060*/  @!P2 IMAD.X R25, R9, 0x1, R12, P5 ;  /* 0x000000010919a824 */ /* 0x000fe200028e060c */
[----:B------:R-:W-:Y:S01]  /*c070*/  ISETP.GE.AND P5, PT, R172, UR4, PT ;  /* 0x00000004ac007c0c */ /* 0x000fe2000bfa6270 */
[----:B------:R1:W5:Y:S02]  /*c080*/  @!P4 LD.E.64 R60, desc[UR46][R34.64] ;  /* 0x0000002e223cc980 */ /* 0x000364000c101b00 */
[----:B------:R-:W-:Y:S01]  /*c090*/  @!P1 IMAD.X R21, R7, 0x1, R4, P6 ;  /* 0x0000000107159824 */ /* 0x000fe200030e0604 */
[----:B------:R-:W-:-:S05]  /*c0a0*/  @!P1 IADD3 R14, P6, R8, R15, RZ ;  /* 0x0000000f080e9210 */ /* 0x000fca0007fde0ff */
[----:B------:R-:W-:Y:S01]  /*c0b0*/  @!P1 IMAD.X R15, R9, 0x1, R4, P6 ;  /* 0x00000001090f9824 */ /* 0x000fe200030e0604 */
[----:B------:R-:W-:Y:S02]  /*c0c0*/  @!P0 IADD3 R12, P6, R6, R11, RZ ;  /* 0x0000000b060c8210 */ /* 0x000fe40007fde0ff */
[----:B------:R-:W-:-:S03]  /*c0d0*/  @!P4 MOV R4, R8 ;  /* 0x000000080004c202 */ /* 0x000fc60000000f00 */
[----:B------:R-:W-:Y:S02]  /*c0e0*/  @!P0 IMAD.X R13, R7, 0x1, R38, P6 ;  /* 0x00000001070d8824 */ /* 0x000fe400030e0626 */
[----:B------:R-:W-:Y:S01]  /*c0f0*/  @!P4 IMAD.WIDE R32, R160, 0x2, R4 ;  /* 0x00000002a020c825 */ /* 0x000fe200078e0204 */
[----:B------:R-:W-:-:S03]  /*c100*/  @!P0 IADD3 R4, P6, R8, R11, RZ ;  /* 0x0000000b08048210 */ /* 0x000fc60007fde0ff */
[C---:B------:R-:W-:Y:S01]  /*c110*/  @!P5 IMAD.SHL.U32 R11, R172.reuse, 0x2, RZ ;  /* 0x00000002ac0bd824 */ /* 0x040fe200078e00ff */
[----:B------:R1:W5:Y:S01]  /*c120*/  @!P4 LD.E.64 R58, desc[UR46][R32.64] ;  /* 0x0000002e203ac980 */ /* 0x000362000c101b00 */
[----:B------:R-:W-:Y:S01]  /*c130*/  @!P0 IMAD.X R5, R9, 0x1, R38, P6 ;  /* 0x0000000109058824 */ /* 0x000fe200030e0626 */
[----:B------:R-:W-:Y:S02]  /*c140*/  @!P5 SHF.L.U64.HI R36, R172, 0x1, R224 ;  /* 0x00000001ac24d819 */ /* 0x000fe400000102e0 */
[-C--:B------:R-:W-:Y:S02]  /*c150*/  @!P5 IADD3 R6, P4, R6, R11.reuse, RZ ;  /* 0x0000000b0606d210 */ /* 0x080fe40007f9e0ff */
[----:B------:R-:W-:Y:S02]  /*c160*/  @!P5 IADD3 R8, P6, R8, R11, RZ ;  /* 0x0000000b0808d210 */ /* 0x000fe40007fde0ff */
[----:B------:R-:W-:Y:S02]  /*c170*/  CS2R R56, SRZ ;  /* 0x0000000000387805 */ /* 0x000fe4000001ff00 */
[----:B------:R-:W-:Y:S01]  /*c180*/  CS2R R54, SRZ ;  /* 0x0000000000367805 */ /* 0x000fe2000001ff00 */
[--C-:B------:R-:W-:Y:S01]  /*c190*/  @!P5 IMAD.X R7, R7, 0x1, R36.reuse, P4 ;  /* 0x000000010707d824 */ /* 0x100fe200020e0624 */
[----:B------:R-:W-:Y:S01]  /*c1a0*/  CS2R R52, SRZ ;  /* 0x0000000000347805 */ /* 0x000fe2000001ff00 */
[----:B------:R-:W-:Y:S01]  /*c1b0*/  @!P5 IMAD.X R9, R9, 0x1, R36, P6 ;  /* 0x000000010909d824 */ /* 0x000fe200030e0624 */
[----:B------:R-:W-:-:S02]  /*c1c0*/  CS2R R50, SRZ ;  /* 0x0000000000327805 */ /* 0x000fc4000001ff00 */
[----:B------:R-:W-:Y:S02]  /*c1d0*/  CS2R R48, SRZ ;  /* 0x0000000000307805 */ /* 0x000fe4000001ff00 */
[----:B------:R-:W-:Y:S02]  /*c1e0*/  CS2R R46, SRZ ;  /* 0x00000000002e7805 */ /* 0x000fe4000001ff00 */
[----:B------:R-:W-:Y:S02]  /*c1f0*/  CS2R R44, SRZ ;  /* 0x00000000002c7805 */ /* 0x000fe4000001ff00 */
[----:B------:R-:W-:Y:S02]  /*c200*/  CS2R R42, SRZ ;  /* 0x00000000002a7805 */ /* 0x000fe4000001ff00 */
[----:B------:R-:W-:Y:S02]  /*c210*/  CS2R R36, SRZ ;  /* 0x0000000000247805 */ /* 0x000fe4000001ff00 */
[----:B------:R-:W-:Y:S01]  /*c220*/  CS2R R38, SRZ ;  /* 0x0000000000267805 */ /* 0x000fe2000001ff00 */
[----:B------:R1:W5:Y:S04]  /*c230*/  @!P3 LD.E.64 R56, desc[UR46][R30.64] ;  /* 0x0000002e1e38b980 */ /* 0x000368000c101b00 */
        /* <DEDUP_REMOVED lines=8> */
[----:B------:R1:W5:Y:S02]  /*c2c0*/  @!P5 LD.E.64 R38, desc[UR46][R8.64] ;  /* 0x0000002e0826d980 */ /* 0x000364000c101b00 */
.L_x_1592:
[----:B------:R-:W-:Y:S05]  /*c2d0*/  BSYNC B1 ;  /* 0x0000000000017941 */ /* 0x000fea0003800000 */
.L_x_1591:
[----:B-1---5:R-:W-:Y:S01]  /*c2e0*/  IMAD.MOV.U32 R5, RZ, RZ, R59 ;  /* 0x000000ffff057224 */ /* 0x022fe200078e003b */
[----:B------:R-:W-:Y:S01]  /*c2f0*/  UMOV UR4, 0xffffffff ;  /* 0xffffffff00047882 */ /* 0x000fe20000000000 */
[----:B--2---:R-:W-:Y:S01]  /*c300*/  IMAD.MOV.U32 R6, RZ, RZ, R54 ;  /* 0x000000ffff067224 */ /* 0x004fe200078e0036 */
[----:B------:R-:W-:Y:S01]  /*c310*/  CS2R R30, SRZ ;  /* 0x00000000001e7805 */ /* 0x000fe2000001ff00 */
[----:B------:R-:W-:Y:S01]  /*c320*/  IMAD.MOV.U32 R7, RZ, RZ, R55 ;  /* 0x000000ffff077224 */ /* 0x000fe200078e0037 */
[----:B------:R-:W-:Y:S01]  /*c330*/  PRMT R87, R87, 0x5410, R5 ;  /* 0x0000541057577816 */ /* 0x000fe20000000005 */
[----:B------:R-:W-:Y:S02]  /*c340*/  IMAD.MOV.U32 R4, RZ, RZ, R58 ;  /* 0x000000ffff047224 */ /* 0x000fe400078e003a */
[----:B------:R-:W-:Y:S01]  /*c350*/  IMAD.MOV.U32 R5, RZ, RZ, R51 ;  /* 0x000000ffff057224 */ /* 0x000fe200078e0033 */
[----:B------:R-:W-:Y:S01]  /*c360*/  PRMT R83, R6, 0x5410, R7 ;  /* 0x0000541006537816 */ /* 0x000fe20000000007 */
[----:B------:R-:W-:Y:S01]  /*c370*/  IMAD.MOV.U32 R6, RZ, RZ, R46 ;  /* 0x000000ffff067224 */ /* 0x000fe200078e002e */
[----:B------:R-:W-:Y:S01]  /*c380*/  PRMT R88, R4, 0x7610, R88 ;  /* 0x0000761004587816 */ /* 0x000fe20000000058 */
[----:B------:R-:W-:Y:S01]  /*c390*/  IMAD.MOV.U32 R7, RZ, RZ, R47 ;  /* 0x000000ffff077224 */ /* 0x000fe200078e002f */
[----:B------:R-:W-:-:S04]  /*c3a0*/  MOV R4, R50 ;  /* 0x0000003200047202 */ /* 0x000fc80000000f00 */
[----:B------:R-:W-:Y:S01]  /*c3b0*/  PRMT R79, R4, 0x5410, R5 ;  /* 0x00005410044f7816 */ /* 0x000fe20000000005 */
[----:B------:R-:W-:Y:S01]  /*c3c0*/  IMAD.MOV.U32 R4, RZ, RZ, R42 ;  /* 0x000000ffff047224 */ /* 0x000fe200078e002a */
[----:B------:R-:W-:Y:S01]  /*c3d0*/  PRMT R75, R6, 0x5410, R7 ;  /* 0x00005410064b7816 */ /* 0x000fe20000000007 */
[----:B------:R-:W-:Y:S02]  /*c3e0*/  IMAD.MOV.U32 R5, RZ, RZ, R43 ;  /* 0x000000ffff057224 */ /* 0x000fe400078e002b */
[----:B------:R-:W-:Y:S02]  /*c3f0*/  IMAD.MOV.U32 R6, RZ, RZ, R38 ;  /* 0x000000ffff067224 */ /* 0x000fe400078e0026 */
[----:B------:R-:W-:Y:S01]  /*c400*/  IMAD.MOV.U32 R7, RZ, RZ, R39 ;  /* 0x000000ffff077224 */ /* 0x000fe200078e0027 */
[----:B------:R-:W-:Y:S01]  /*c410*/  PRMT R71, R5, 0x5410, R4 ;  /* 0x0000541005477816 */ /* 0x000fe20000000004 */
[----:B------:R-:W-:Y:S02]  /*c420*/  IMAD.MOV.U32 R4, RZ, RZ, R60 ;  /* 0x000000ffff047224 */ /* 0x000fe400078e003c */
[----:B------:R-:W-:Y:S01]  /*c430*/  IMAD.MOV.U32 R5, RZ, RZ, R61 ;  /* 0x000000ffff057224 */ /* 0x000fe200078e003d */
[----:B------:R-:W-:Y:S01]  /*c440*/  PRMT R69, R7, 0x5410, R6 ;  /* 0x0000541007457816 */ /* 0x000fe20000000006 */
[----:B------:R-:W-:Y:S01]  /*c450*/  IMAD.MOV.U32 R6, RZ, RZ, R56 ;  /* 0x000000ffff067224 */ /* 0x000fe200078e0038 */
[----:B------:R-:W-:-:S02]  /*c460*/  MOV R7, R57 ;  /* 0x0000003900077202 */ /* 0x000fc40000000f00 */
[----:B------:R-:W-:Y:S01]  /*c470*/  PRMT R88, R88, 0x5410, R4 ;  /* 0x0000541058587816 */ /* 0x000fe20000000004 */
[----:B------:R-:W-:Y:S01]  /*c480*/  IMAD.MOV.U32 R4, RZ, RZ, R52 ;  /* 0x000000ffff047224 */ /* 0x000fe200078e0034 */
[----:B------:R-:W-:Y:S01]  /*c490*/  PRMT R87, R5, 0x7610, R87 ;  /* 0x0000761005577816 */ /* 0x000fe20000000057 */
[----:B------:R-:W-:Y:S01]  /*c4a0*/  IMAD.MOV.U32 R5, RZ, RZ, R53 ;  /* 0x000000ffff057224 */ /* 0x000fe200078e0035 */
[----:B------:R-:W-:Y:S01]  /*c4b0*/  PRMT R84, R6, 0x5410, R7 ;  /* 0x0000541006547816 */ /* 0x000fe20000000007 */
[----:B------:R-:W-:Y:S02]  /*c4c0*/  IMAD.MOV.U32 R6, RZ, RZ, R48 ;  /* 0x000000ffff067224 */ /* 0x000fe400078e0030 */
[----:B------:R-:W-:Y:S01]  /*c4d0*/  IMAD.MOV.U32 R7, RZ, RZ, R49 ;  /* 0x000000ffff077224 */ /* 0x000fe200078e0031 */
[----:B------:R-:W-:Y:S01]  /*c4e0*/  PRMT R80, R4, 0x5410, R5 ;  /* 0x0000541004507816 */ /* 0x000fe20000000005 */
[----:B------:R-:W-:Y:S02]  /*c4f0*/  IMAD.MOV.U32 R4, RZ, RZ, R44 ;  /* 0x000000ffff047224 */ /* 0x000fe400078e002c */
[----:B------:R-:W-:Y:S01]  /*c500*/  IMAD.MOV.U32 R5, RZ, RZ, R45 ;  /* 0x000000ffff057224 */ /* 0x000fe200078e002d */
[----:B------:R-:W-:Y:S01]  /*c510*/  PRMT R76, R6, 0x5410, R7 ;  /* 0x00005410064c7816 */ /* 0x000fe20000000007 */
[----:B------:R-:W-:-:S02]  /*c520*/  IMAD.MOV.U32 R6, RZ, RZ, R36 ;  /* 0x000000ffff067224 */ /* 0x000fc400078e0024 */
[----:B------:R-:W-:Y:S01]  /*c530*/  IMAD.MOV.U32 R7, RZ, RZ, R37 ;  /* 0x000000ffff077224 */ /* 0x000fe200078e0025 */
[----:B------:R-:W-:-:S04]  /*c540*/  PRMT R70, R5, 0x5410, R4 ;  /* 0x0000541005467816 */ /* 0x000fc80000000004 */
[----:B------:R-:W-:Y:S01]  /*c550*/  PRMT R66, R7, 0x5410, R6 ;  /* 0x0000541007427816 */ /* 0x000fe20000000006 */
[----:B------:R-:W-:Y:S06]  /*c560*/  BRA.DIV UR4, `(.L_x_1593) ;  /* 0x000001e604007947 */ /* 0x000fec000b800000 */
[----:B0-----:R-:W0:Y:S04]  /*c570*/  SHFL.IDX PT, R0, R0, 0x1, 0x1c1f ;  /* 0x003c1f0000007f89 */ /* 0x001e2800000e0000 */
[----:B------:R1:W2:Y:S04]  /*c580*/  SHFL.IDX PT, R65, R10, 0x1, 0x1c1f ;  /* 0x003c1f000a417f89 */ /* 0x0002a800000e0000 */
[----:B------:R-:W0:Y:S04]  /*c590*/  SHFL.IDX PT, R63, R63, 0x1, 0x1c1f ;  /* 0x003c1f003f3f7f89 */ /* 0x000e2800000e0000 */
[----:B------:R1:W0:Y:S02]  /*c5a0*/  SHFL.IDX PT, R62, R3, 0x1, 0x1c1f ;  /* 0x003c1f00033e7f89 */ /* 0x00022400000e0000 */
.L_x_1943:
[----:B------:R-:W-:Y:S01]  /*c5b0*/  VIADD R64, R64, 0x40 ;  /* 0x0000004040407836 */ /* 0x000fe20000000000 */
[----:B-1----:R-:W-:Y:S01]  /*c5c0*/  LOP3.LUT R3, R175, 0x18, R18, 0xf8, !PT ;  /* 0x00000018af037812 */ /* 0x002fe200078ef812 */
[----:B------:R-:W-:Y:S01]  /*c5d0*/  BSSY B1, `(.L_x_1594) ;  /* 0x0000055000017945 */ /* 0x000fe20003800000 */
[----:B------:R-:W-:Y:S02]  /*c5e0*/  LOP3.LUT P0, RZ, R229, 0x4, RZ, 0xc0, !PT ;  /* 0x00000004e5ff7812 */ /* 0x000fe4000780c0ff */
[----:B------:R-:W-:Y:S02]  /*c5f0*/  CS2R R32, SRZ ;  /* 0x0000000000207805 */ /* 0x000fe4000001ff00 */
[----:B------:R-:W-:Y:S02]  /*c600*/  ISETP.GE.AND P1, PT, R64, R67, PT ;  /* 0x000000434000720c */ /* 0x000fe40003f26270 */
[----:B------:R-:W-:Y:S02]  /*c610*/  CS2R R26, SRZ ;  /* 0x00000000001a7805 */ /* 0x000fe4000001ff00 */
[----:B------:R-:W-:-:S02]  /*c620*/  LOP3.LUT R4, R3, R176, RZ, 0x3c, !PT ;  /* 0x000000b003047212 */ /* 0x000fc400078e3cff */
[----:B------:R-:W-:Y:S02]  /*c630*/  CS2R R20, SRZ ;  /* 0x0000000000147805 */ /* 0x000fe4000001ff00 */
[----:B------:R-:W-:Y:S02]  /*c640*/  CS2R R12, SRZ ;  /* 0x00000000000c7805 */ /* 0x000fe4000001ff00 */
[----:B---34-:R-:W-:Y:S02]  /*c650*/  CS2R R8, SRZ ;  /* 0x0000000000087805 */ /* 0x018fe4000001ff00 */
[----:B------:R-:W-:Y:S01]  /*c660*/  CS2R R40, SRZ ;  /* 0x0000000000287805 */ /* 0x000fe2000001ff00 */
[----:B------:R-:W-:Y:S01]  /*c670*/  IMAD.IADD R3, R177, 0x1, R4 ;  /* 0x00000001b1037824 */ /* 0x000fe200078e0204 */
[----:B------:R-:W-:Y:S02]  /*c680*/  CS2R R34, SRZ ;  /* 0x0000000000227805 */ /* 0x000fe4000001ff00 */
[----:B------:R-:W-:-:S02]  /*c690*/  CS2R R28, SRZ ;  /* 0x00000000001c7805 */ /* 0x000fc4000001ff00 */
[----:B------:R-:W-:Y:S02]  /*c6a0*/  CS2R R24, SRZ ;  /* 0x0000000000187805 */ /* 0x000fe4000001ff00 */
[----:B------:R-:W-:Y:S02]  /*c6b0*/  CS2R R14, SRZ ;  /* 0x00000000000e7805 */ /* 0x000fe4000001ff00 */
[----:B------:R-:W-:Y:S02]  /*c6c0*/  LEA R3, R3, R2, 0x1 ;  /* 0x0000000203037211 */ /* 0x000fe400078e08ff */
        /* <DEDUP_REMOVED lines=8> */
[----:B------:R-:W-:-:S05]  /*c750*/  ISETP.GE.AND P1, PT, R168, UR4, PT ;  /* 0x00000004a8007c0c */ /* 0x000fca000bf26270 */
[C---:B------:R-:W-:Y:S01]  /*c760*/  @!P4 IMAD.SHL.U32 R24, R171.reuse, 0x2, RZ ;  /* 0x00000002ab18c824 */ /* 0x040fe200078e00ff */
[----:B------:R-:W-:-:S03]  /*c770*/  @!P4 SHF.L.U64.HI R4, R171, 0x1, R228 ;  /* 0x00000001ab04c819 */ /* 0x000fc600000102e4 */
[C---:B------:R-:W-:Y:S01]  /*c780*/  @!P3 IMAD.SHL.U32 R14, R169.reuse, 0x2, RZ ;  /* 0x00000002a90eb824 */ /* 0x040fe200078e00ff */
[----:B------:R-:W-:Y:S01]  /*c790*/  @!P3 SHF.L.U64.HI R5, R169, 0x1, R227 ;  /* 0x00000001a905b819 */ /* 0x000fe200000102e3 */
[----:B------:R-:W-:Y:S01]  /*c7a0*/  @!P2 IMAD.SHL.U32 R10, R170, 0x2, RZ ;  /* 0x00000002aa0aa824 */ /* 0x000fe200078e00ff */
[CC--:B--2---:R-:W-:Y:S02]  /*c7b0*/  @!P4 IADD3 R26, P5, R65.reuse, R24.reuse, RZ ;  /* 0x00000018411ac210 */ /* 0x0c4fe40007fbe0ff */
[----:B0-----:R-:W-:Y:S02]  /*c7c0*/  @!P4 IADD3 R24, P6, R62, R24, RZ ;  /* 0x000000183e18c210 */ /* 0x001fe40007fde0ff */
[----:B------:R-:W-:Y:S01]  /*c7d0*/  @!P2 SHF.L.U64.HI R6, R170, 0x1, R226 ;  /* 0x00000001aa06a819 */ /* 0x000fe200000102e2 */
[--C-:B------:R-:W-:Y:S01]  /*c7e0*/  @!P4 IMAD.X R27, R0, 0x1, R4.reuse, P5 ;  /* 0x00000001001bc824 */ /* 0x100fe200028e0604 */
[-C--:B------:R-:W-:Y:S01]  /*c7f0*/  @!P3 IADD3 R20, P5, R65, R14.reuse, RZ ;  /* 0x0000000e4114b210 */ /* 0x080fe20007fbe0ff */
[----:B------:R-:W-:Y:S01]  /*c800*/  @!P4 IMAD.X R25, R63, 0x1, R4, P6 ;  /* 0x000000013f19c824 */ /* 0x000fe200030e0604 */
[----:B------:R-:W-:Y:S01]  /*c810*/  @!P3 IADD3 R14, P6, R62, R14, RZ ;  /* 0x0000000e3e0eb210 */ /* 0x000fe20007fde0ff */
[C---:B------:R-:W-:Y:S01]  /*c820*/  @!P1 IMAD.SHL.U32 R4, R168.reuse, 0x2, RZ ;  /* 0x00000002a8049824 */ /* 0x040fe200078e00ff */
[----:B------:R-:W-:Y:S01]  /*c830*/  @!P1 SHF.L.U64.HI R7, R168, 0x1, R225 ;  /* 0x00000001a8079819 */ /* 0x000fe200000102e1 */
[--C-:B------:R-:W-:Y:S01]  /*c840*/  @!P3 IMAD.X R21, R0, 0x1, R5.reuse, P5 ;  /* 0x000000010015b824 */ /* 0x100fe200028e0605 */
[-C--:B------:R-:W-:Y:S01]  /*c850*/  @!P2 IADD3 R12, P5, R65, R10.reuse, RZ ;  /* 0x0000000a410ca210 */ /* 0x080fe20007fbe0ff */
[----:B------:R-:W-:Y:S01]  /*c860*/  @!P3 IMAD.X R15, R63, 0x1, R5, P6 ;  /* 0x000000013f0fb824 */ /* 0x000fe200030e0605 */
[----:B------:R-:W-:-:S03]  /*c870*/  @!P2 IADD3 R10, P6, R62, R10, RZ ;  /* 0x0000000a3e0aa210 */ /* 0x000fc60007fde0ff */
[--C-:B------:R-:W-:Y:S01]  /*c880*/  @!P2 IMAD.X R13, R0, 0x1, R6.reuse, P5 ;  /* 0x00000001000da824 */ /* 0x100fe200028e0606 */
[-C--:B------:R-:W-:Y:S01]  /*c890*/  @!P1 IADD3 R8, P5, R65, R4.reuse, RZ ;  /* 0x0000000441089210 */ /* 0x080fe20007fbe0ff */
[----:B------:R-:W-:Y:S01]  /*c8a0*/  @!P2 IMAD.X R11, R63, 0x1, R6, P6 ;  /* 0x000000013f0ba824 */ /* 0x000fe200030e0606 */
[----:B------:R-:W-:Y:S02]  /*c8b0*/  ISETP.GE.AND P6, PT, R160, UR4, PT ;  /* 0x00000004a0007c0c */ /* 0x000fe4000bfc6270 */
[----:B------:R-:W-:Y:S02]  /*c8c0*/  @!P1 IADD3.X R9, R0, R7, RZ, P5, !PT ;  /* 0x0000000700099210 */ /* 0x000fe40002ffe4ff */
[----:B------:R-:W-:-:S05]  /*c8d0*/  @!P1 IADD3 R4, P5, R62, R4, RZ ;  /* 0x000000043e049210 */ /* 0x000fca0007fbe0ff */
[----:B------:R-:W-:Y:S01]  /*c8e0*/  @!P1 IMAD.X R5, R63, 0x1, R7, P5 ;  /* 0x000000013f059824 */ /* 0x000fe200028e0607 */
[----:B------:R-:W-:-:S03]  /*c8f0*/  ISETP.GE.AND P5, PT, R172, UR4, PT ;  /* 0x00000004ac007c0c */ /* 0x000fc6000bfa6270 */
[----:B------:R-:W-:Y:S02]  /*c900*/  @!P6 IMAD.MOV.U32 R28, RZ, RZ, R65 ;  /* 0x000000ffff1ce224 */ /* 0x000fe400078e0041 */
[----:B------:R-:W-:Y:S02]  /*c910*/  @!P6 IMAD.MOV.U32 R29, RZ, RZ, R0 ;  /* 0x000000ffff1de224 */ /* 0x000fe400078e0000 */
[----:B------:R-:W-:Y:S02]  /*c920*/  @!P6 IMAD.MOV.U32 R6, RZ, RZ, R62 ;  /* 0x000000ffff06e224 */ /* 0x000fe400078e003e */
[----:B------:R-:W-:Y:S02]  /*c930*/  @!P6 IMAD.MOV.U32 R7, RZ, RZ, R63 ;  /* 0x000000ffff07e224 */ /* 0x000fe400078e003f */
[----:B------:R-:W-:-:S04]  /*c940*/  @!P6 IMAD.WIDE R28, R160, 0x2, R28 ;  /* 0x00000002a01ce825 */ /* 0x000fc800078e021c */
[----:B------:R-:W-:Y:S01]  /*c950*/  @!P6 IMAD.WIDE R6, R160, 0x2, R6 ;  /* 0x00000002a006e825 */ /* 0x000fe200078e0206 */
[----:B------:R0:W5:Y:S03]  /*c960*/  @!P6 LD.E.64 R40, desc[UR46][R28.64] ;  /* 0x0000002e1c28e980 */ /* 0x000166000c101b00 */
[C---:B------:R-:W-:Y:S01]  /*c970*/  @!P5 IMAD.SHL.U32 R33, R172.reuse, 0x2, RZ ;  /* 0x00000002ac21d824 */ /* 0x040fe200078e00ff */
[----:B------:R1:W5:Y:S01]  /*c980*/  @!P6 LD.E.64 R30, desc[UR46][R6.64] ;  /* 0x0000002e061ee980 */ /* 0x000362000c101b00 */
[----:B------:R-:W-:Y:S02]  /*c990*/  @!P5 SHF.L.U64.HI R32, R172, 0x1, R224 ;  /* 0x00000001ac20d819 */ /* 0x000fe400000102e0 */
[----:B------:R-:W-:Y:S02]  /*c9a0*/  CS2R R34, SRZ ;  /* 0x0000000000227805 */ /* 0x000fe4000001ff00 */
[----:B0-----:R-:W-:-:S04]  /*c9b0*/  CS2R R28, SRZ ;  /* 0x00000000001c7805 */ /* 0x001fc8000001ff00 */
[----:B------:R0:W5:Y:S01]  /*c9c0*/  @!P4 LD.E.64 R34, desc[UR46][R26.64] ;  /* 0x0000002e1a22c980 */ /* 0x000162000c101b00 */
[----:B-1----:R-:W-:-:S03]  /*c9d0*/  @!P5 IADD3 R6, P6, R65, R33, RZ ;  /* 0x000000214106d210 */ /* 0x002fc60007fde0ff */
[----:B------:R1:W5:Y:S02]  /*c9e0*/  @!P3 LD.E.64 R28, desc[UR46][R20.64] ;  /* 0x0000002e141cb980 */ /* 0x000364000c101b00 */
[----:B------:R-:W-:Y:S01]  /*c9f0*/  @!P5 IMAD.X R7, R0, 0x1, R32, P6 ;  /* 0x000000010007d824 */ /* 0x000fe200030e0620 */
[----:B------:R-:W-:Y:S02]  /*ca00*/  @!P5 IADD3 R62, P6, R62, R33, RZ ;  /* 0x000000213e3ed210 */ /* 0x000fe40007fde0ff */
[----:B0-----:R-:W-:-:S03]  /*ca10*/  CS2R R26, SRZ ;  /* 0x00000000001a7805 */ /* 0x001fc6000001ff00 */
[----:B------:R-:W-:Y:S01]  /*ca20*/  @!P5 IMAD.X R63, R63, 0x1, R32, P6 ;  /* 0x000000013f3fd824 */ /* 0x000fe200030e0620 */
[----:B------:R-:W-:Y:S02]  /*ca30*/  CS2R R32, SRZ ;  /* 0x0000000000207805 */ /* 0x000fe4000001ff00 */
[----:B-1----:R-:W-:Y:S01]  /*ca40*/  CS2R R20, SRZ ;  /* 0x0000000000147805 */ /* 0x002fe2000001ff00 */
[----:B------:R0:W5:Y:S04]  /*ca50*/  @!P3 LD.E.64 R26, desc[UR46][R14.64] ;  /* 0x0000002e0e1ab980 */ /* 0x000168000c101b00 */
[----:B------:R1:W5:Y:S04]  /*ca60*/  @!P4 LD.E.64 R32, desc[UR46][R24.64] ;  /* 0x0000002e1820c980 */ /* 0x000368000c101b00 */
[----:B------:R2:W5:Y:S01]  /*ca70*/  @!P2 LD.E.64 R20, desc[UR46][R10.64] ;  /* 0x0000002e0a14a980 */ /* 0x000562000c101b00 */
[----:B0-----:R-:W-:-:S02]  /*ca80*/  CS2R R14, SRZ ;  /* 0x00000000000e7805 */ /* 0x001fc4000001ff00 */
[----:B-1----:R-:W-:-:S04]  /*ca90*/  CS2R R24, SRZ ;  /* 0x0000000000187805 */ /* 0x002fc8000001ff00 */
[----:B------:R0:W5:Y:S01]  /*caa0*/  @!P1 LD.E.64 R14, desc[UR46][R8.64] ;  /* 0x0000002e080e9980 */ /* 0x000162000c101b00 */
[----:B--2---:R-:W-:-:S03]  /*cab0*/  CS2R R10, SRZ ;  /* 0x00000000000a7805 */ /* 0x004fc6000001ff00 */
[----:B------:R1:W5:Y:S04]  /*cac0*/  @!P2 LD.E.64 R24, desc[UR46][R12.64] ;  /* 0x0000002e0c18a980 */ /* 0x000368000c101b00 */
[----:B------:R3:W5:Y:S01]  /*cad0*/  @!P5 LD.E.64 R10, desc[UR46][R6.64] ;  /* 0x0000002e060ad980 */ /* 0x000762000c101b00 */
[----:B0-----:R-:W-:Y:S02]  /*cae0*/  CS2R R8, SRZ ;  /* 0x0000000000087805 */ /* 0x001fe4000001ff00 */
[----:B-1----:R-:W-:-:S04]  /*caf0*/  CS2R R12, SRZ ;  /* 0x00000000000c7805 */ /* 0x002fc8000001ff00 */
[----:B------:R3:W5:Y:S04]  /*cb00*/  @!P5 LD.E.64 R8, desc[UR46][R62.64] ;  /* 0x0000002e3e08d980 */ /* 0x000768000c101b00 */
[----:B------:R3:W5:Y:S02]  /*cb10*/  @!P1 LD.E.64 R12, desc[UR46][R4.64] ;  /* 0x0000002e040c9980 */ /* 0x000764000c101b00 */
.L_x_1595:
[----:B------:R-:W-:Y:S05]  /*cb20*/  BSYNC B1 ;  /* 0x0000000000017941 */ /* 0x000fea0003800000 */
.L_x_1594:
[----:B---3-5:R-:W-:Y:S01]  /*cb30*/  MOV R5, R30 ;  /* 0x0000001e00057202 */ /* 0x028fe20000000f00 */
[C---:B------:R-:W-:Y:S01]  /*cb40*/  VIADD R6, R3.reuse, 0xc400 ;  /* 0x0000c40003067836 */ /* 0x040fe20000000000 */
[----:B------:R-:W-:Y:S01]  /*cb50*/  LEA.HI R4, R188, R188, RZ, 0x1 ;  /* 0x000000bcbc047211 */ /* 0x000fe200078f08ff */
[----:B0-----:R-:W-:Y:S01]  /*cb60*/  VIADD R0, R3, 0xc440 ;  /* 0x0000c44003007836 */ /* 0x001fe20000000000 */
[----:B------:R-:W-:Y:S01]  /*cb70*/  PRMT R85, R5, 0x7610, R85 ;  /* 0x0000761005557816 */ /* 0x000fe20000000055 */
[----:B------:R-:W-:Y:S01]  /*cb80*/  @P0 VIADD R0, R6, 0xffffffc0 ;  /* 0xffffffc006000836 */ /* 0x000fe20000000000 */
[----:B------:R-:W-:Y:S01]  /*cb90*/  LOP3.LUT R5, R4, 0xfffffffe, RZ, 0xc0, !PT ;  /* 0xfffffffe04057812 */ /* 0x000fe200078ec0ff */
[----:B------:R-:W-:Y:S01]  /*cba0*/  IMAD.MOV.U32 R6, RZ, RZ, R31 ;  /* 0x000000ffff067224 */ /* 0x000fe200078e001f */
[----:B------:R-:W-:Y:S01]  /*cbb0*/  VIADDMNMX R67, R67, -R178, 0x80, PT ;  /* 0x0000008043437446 */ /* 0x000fe200038009b2 */
[----:B------:R-:W-:Y:S01]  /*cbc0*/  IMAD.MOV.U32 R7, RZ, RZ, R32 ;  /* 0x000000ffff077224 */ /* 0x000fe200078e0020 */
[----:B------:R-:W-:Y:S01]  /*cbd0*/  BSSY B1, `(.L_x_1596) ;  /* 0x0000029000017945 */ /* 0x000fe20003800000 */
[----:B------:R-:W-:Y:S01]  /*cbe0*/  IMAD.IADD R5, R188, 0x1, -R5 ;  /* 0x00000001bc057824 */ /* 0x000fe200078e0a05 */
[----:B------:R-:W-:Y:S01]  /*cbf0*/  PRMT R85, R85, 0x5410, R6 ;  /* 0x0000541055557816 */ /* 0x000fe20000000006 */
[----:B------:R-:W-:Y:S01]  /*cc00*/  IMAD.MOV.U32 R62, RZ, RZ, R33 ;  /* 0x000000ffff3e7224 */ /* 0x000fe200078e0021 */
[----:B------:R-:W-:Y:S01]  /*cc10*/  ISETP.GE.AND P1, PT, R162, R67, PT ;  /* 0x00000043a200720c */ /* 0x000fe20003f26270 */
[----:B------:R-:W-:Y:S01]  /*cc20*/  IMAD.MOV.U32 R4, RZ, RZ, R26 ;  /* 0x000000ffff047224 */ /* 0x000fe200078e001a */
[----:B------:R-:W-:Y:S01]  /*cc30*/  SHF.L.U32 R5, R5, 0x1f, RZ ;  /* 0x0000001f05057819 */ /* 0x000fe200000006ff */
[----:B------:R-:W-:Y:S01]  /*cc40*/  IMAD.MOV.U32 R6, RZ, RZ, R27 ;  /* 0x000000ffff067224 */ /* 0x000fe200078e001b */
[----:B------:R-:W-:Y:S01]  /*cc50*/  PRMT R81, R7, 0x5410, R62 ;  /* 0x0000541007517816 */ /* 0x000fe2000000003e */
[----:B------:R-:W-:Y:S01]  /*cc60*/  IMAD.MOV.U32 R7, RZ, RZ, R20 ;  /* 0x000000ffff077224 */ /* 0x000fe200078e0014 */
[----:B------:R-:W0:Y:S01]  /*cc70*/  SYNCS.PHASECHK.TRANS64.TRYWAIT P0, [R2+URZ+0x2a800], R5 ;  /* 0x02a80005020075a7 */ /* 0x000e22000800017f */
[----:B------:R-:W-:Y:S01]  /*cc80*/  IMAD.MOV.U32 R62, RZ, RZ, R8 ;  /* 0x000000ffff3e7224 */ /* 0x000fe200078e0008 */
        /* <DEDUP_REMOVED lines=17> */
[----:B------:R-:W-:-:S02]  /*cda0*/  IMAD.MOV.U32 R6, RZ, RZ, R28 ;  /* 0x000000ffff067224 */ /* 0x000fc400078e001c */
[----:B------:R-:W-:Y:S01]  /*cdb0*/  IMAD.MOV.U32 R7, RZ, RZ, R29 ;  /* 0x000000ffff077224 */ /* 0x000fe200078e001d */
[----:B------:R-:W-:Y:S01]  /*cdc0*/  PRMT R82, R82, 0x5410, R4 ;  /* 0x0000541052527816 */ /* 0x000fe20000000004 */
[----:B------:R-:W-:-:S03]  /*cdd0*/  IMAD.MOV.U32 R4, RZ, RZ, R24 ;  /* 0x000000ffff047224 */ /* 0x000fc600078e0018 */
[----:B------:R-:W-:Y:S01]  /*cde0*/  PRMT R78, R6, 0x5410, R7 ;  /* 0x00005410064e7816 */ /* 0x000fe20000000007 */
[----:B------:R-:W-:Y:S01]  /*cdf0*/  IMAD.MOV.U32 R6, RZ, RZ, R25 ;  /* 0x000000ffff067224 */ /* 0x000fe200078e0019 */
[----:B------:R-:W-:-:S04]  /*ce00*/  MOV R7, R14 ;  /* 0x0000000e00077202 */ /* 0x000fc80000000f00 */
[----:B------:R-:W-:Y:S01]  /*ce10*/  PRMT R74, R4, 0x5410, R6 ;  /* 0x00005410044a7816 */ /* 0x000fe20000000006 */
[----:B------:R-:W-:Y:S01]  /*ce20*/  IMAD.MOV.U32 R4, RZ, RZ, R10 ;  /* 0x000000ffff047224 */ /* 0x000fe200078e000a */
[----:B--2---:R-:W-:Y:S01]  /*ce30*/  PRMT R65, R7, 0x5410, R63 ;  /* 0x0000541007417816 */ /* 0x004fe2000000003f */
[----:B------:R-:W-:Y:S01]  /*ce40*/  IMAD.MOV.U32 R6, RZ, RZ, R11 ;  /* 0x000000ffff067224 */ /* 0x000fe200078e000b */
[----:B0-----:R-:W-:Y:S06]  /*ce50*/  @!P0 BRA `(.L_x_1597) ;  /* 0x000001dc00388947 */ /* 0x001fec0003800000 */
.L_x_1944:
[----:B------:R-:W-:Y:S05]  /*ce60*/  BSYNC B1 ;  /* 0x0000000000017941 */ /* 0x000fea0003800000 */
.L_x_1596:
        /* <DEDUP_REMOVED lines=13> */
[----:B------:R-:W-:Y:S01]  /*cf40*/  SHF.R.U32.HI R90, RZ, 0x10, R61 ;  /* 0x00000010ff5a7819 */ /* 0x000fe2000001163d */
[--C-:B------:R-:W-:Y:S01]  /*cf50*/  HADD2.F32 R89, -RZ, R88.reuse.H1_H1 ;  /* 0x30000058ff597230 */ /* 0x100fe20000004100 */
[----:B------:R-:W-:Y:S01]  /*cf60*/  SHF.R.U32.HI R92, RZ, 0x10, R59 ;  /* 0x00000010ff5c7819 */ /* 0x000fe2000001163b */
[----:B------:R-:W-:Y:S01]  /*cf70*/  HADD2.F32 R91, -RZ, R88.H0_H0 ;  /* 0x20000058ff5b7230 */ /* 0x000fe20000004100 */
[----:B------:R-:W-:Y:S01]  /*cf80*/  SHF.R.U64 R60, R60, 0x10, R61 ;  /* 0x000000103c3c7819 */ /* 0x000fe2000000123d */
[----:B------:R-:W-:Y:S01]  /*cf90*/  HADD2.F32 R90, -RZ, R90.H0_H0 ;  /* 0x2000005aff5a7230 */ /* 0x000fe20000004100 */
[----:B------:R-:W-:Y:S01]  /*cfa0*/  SHF.R.U64 R95, R58, 0x10, R59 ;  /* 0x000000103a5f7819 */ /* 0x000fe2000000123b */
[----:B------:R-:W-:Y:S02]  /*cfb0*/  HADD2.F32 R92, -RZ, R92.H0_H0 ;  /* 0x2000005cff5c7230 */ /* 0x000fe40000004100 */
[----:B------:R-:W-:-:S02]  /*cfc0*/  HADD2.F32 R60, -RZ, R60.H0_H0 ;  /* 0x2000003cff3c7230 */ /* 0x000fc40000004100 */
[--C-:B0-----:R-:W-:Y:S02]  /*cfd0*/  HADD2.F32 R88, -RZ, R7.reuse.H1_H1 ;  /* 0x30000007ff587230 */ /* 0x101fe40000004100 */
[----:B------:R-:W-:Y:S02]  /*cfe0*/  HADD2.F32 R61, -RZ, R7.H0_H0 ;  /* 0x20000007ff3d7230 */ /* 0x000fe40000004100 */
[--C-:B------:R-:W-:Y:S02]  /*cff0*/  HADD2.F32 R58, -RZ, R4.reuse.H1_H1 ;  /* 0x30000004ff3a7230 */ /* 0x100fe40000004100 */
[C---:B------:R-:W-:Y:S01]  /*d000*/  FMUL.FTZ R94, R88.reuse, R92 ;  /* 0x0000005c585e7220 */ /* 0x040fe20000410000 */
[----:B------:R-:W-:Y:S01]  /*d010*/  FMUL.FTZ R93, R88, R90 ;  /* 0x0000005a585d7220 */ /* 0x000fe20000410000 */
[----:B------:R-:W-:Y:S02]  /*d020*/  HADD2.F32 R7, -RZ, R4.H0_H0 ;  /* 0x20000004ff077230 */ /* 0x000fe40000004100 */
[----:B------:R-:W-:-:S02]  /*d030*/  HADD2.F32 R59, -RZ, R6.H0_H0 ;  /* 0x20000006ff3b7230 */ /* 0x000fc40000004100 */
[C---:B------:R-:W-:Y:S01]  /*d040*/  FFMA.FTZ R94, R61.reuse, R90, -R94 ;  /* 0x0000005a3d5e7223 */ /* 0x040fe2000001085e */
[----:B------:R-:W-:Y:S01]  /*d050*/  FFMA.FTZ R93, R61, R92, R93 ;  /* 0x0000005c3d5d7223 */ /* 0x000fe2000001005d */
[----:B------:R-:W-:Y:S02]  /*d060*/  HADD2.F32 R6, -RZ, R6.H1_H1 ;  /* 0x30000006ff067230 */ /* 0x000fe40000004100 */
[C---:B------:R-:W-:Y:S01]  /*d070*/  FMUL.FTZ R88, R58.reuse, R91 ;  /* 0x0000005b3a587220 */ /* 0x040fe20000410000 */
[----:B------:R-:W-:Y:S02]  /*d080*/  HADD2.F32 R4, -RZ, R5.H0_H0 ;  /* 0x20000005ff047230 */ /* 0x000fe40000004100 */
[-C--:B------:R-:W-:Y:S01]  /*d090*/  FMUL.FTZ R90, R58, R89.reuse ;  /* 0x000000593a5a7220 */ /* 0x080fe20000410000 */
[----:B------:R-:W-:Y:S02]  /*d0a0*/  HADD2.F32 R61, -RZ, R87.H1_H1 ;  /* 0x30000057ff3d7230 */ /* 0x000fe40000004100 */
[----:B------:R-:W-:Y:S01]  /*d0b0*/  FFMA.FTZ R88, R7, R89, -R88 ;  /* 0x0000005907587223 */ /* 0x000fe20000010858 */
[----:B------:R-:W-:-:S02]  /*d0c0*/  HADD2.F32 R5, -RZ, R5.H1_H1 ;  /* 0x30000005ff057230 */ /* 0x000fc40000004100 */
[----:B------:R-:W-:Y:S01]  /*d0d0*/  FFMA.FTZ R91, R7, R91, R90 ;  /* 0x0000005b075b7223 */ /* 0x000fe2000001005a */
[----:B------:R-:W-:Y:S02]  /*d0e0*/  HADD2.F32 R87, -RZ, R87.H0_H0 ;  /* 0x20000057ff577230 */ /* 0x000fe40000004100 */
[C---:B------:R-:W-:Y:S01]  /*d0f0*/  FMUL.FTZ R90, R6.reuse, R61 ;  /* 0x0000003d065a7220 */ /* 0x040fe20000410000 */
[----:B------:R-:W-:Y:S02]  /*d100*/  HADD2.F32 R58, -RZ, R95.H0_H0 ;  /* 0x2000005fff3a7230 */ /* 0x000fe40000004100 */
[----:B------:R-:W-:Y:S01]  /*d110*/  FMUL.FTZ R89, R5, R60 ;  /* 0x0000003c05597220 */ /* 0x000fe20000410000 */
[-C--:B------:R-:W-:Y:S01]  /*d120*/  FMUL.FTZ R92, R6, R87.reuse ;  /* 0x00000057065c7220 */ /* 0x080fe20000410000 */
[----:B------:R-:W-:Y:S01]  /*d130*/  FFMA.FTZ R6, R59, R87, -R90 ;  /* 0x000000573b067223 */ /* 0x000fe2000001085a */
[-C--:B------:R-:W-:Y:S01]  /*d140*/  FMUL.FTZ R7, R5, R58.reuse ;  /* 0x0000003a05077220 */ /* 0x080fe20000410000 */
[----:B------:R-:W-:Y:S01]  /*d150*/  FFMA.FTZ R58, R4, R58, R89 ;  /* 0x0000003a043a7223 */ /* 0x000fe20000010059 */
[----:B------:R-:W-:-:S02]  /*d160*/  FFMA.FTZ R59, R59, R61, R92 ;  /* 0x0000003d3b3b7223 */ /* 0x000fc4000001005c */
[----:B------:R-:W-:Y:S01]  /*d170*/  FFMA.FTZ R5, R4, R60, -R7 ;  /* 0x0000003c04057223 */ /* 0x000fe20000010807 */
[----:B------:R-:W-:Y:S02]  /*d180*/  F2FP.F16.F32.PACK_AB R7, R93, R94 ;  /* 0x0000005e5d07723e */ /* 0x000fe400000000ff */
[----:B------:R-:W-:Y:S02]  /*d190*/  F2FP.F16.F32.PACK_AB R6, R59, R6 ;  /* 0x000000063b06723e */ /* 0x000fe400000000ff */
[----:B------:R-:W-:Y:S02]  /*d1a0*/  F2FP.F16.F32.PACK_AB R4, R91, R88 ;  /* 0x000000585b04723e */ /* 0x000fe400000000ff */
[----:B------:R-:W-:-:S05]  /*d1b0*/  F2FP.F16.F32.PACK_AB R5, R58, R5 ;  /* 0x000000053a05723e */ /* 0x000fca00000000ff */
[----:B------:R0:W-:Y:S02]  /*d1c0*/  STS.128 [R3+0xc400], R4 ;  /* 0x00c4000403007388 */ /* 0x0001e40000000c00 */
.L_x_1601:
[----:B------:R-:W-:Y:S05]  /*d1d0*/  BSYNC B2 ;  /* 0x0000000000027941 */ /* 0x000fea0003800000 */
.L_x_1600:
[----:B------:R-:W-:Y:S04]  /*d1e0*/  BSSY B2, `(.L_x_1602) ;  /* 0x000002c000027945 */ /* 0x000fe80003800000 */
[----:B------:R-:W-:Y:S05]  /*d1f0*/  @P1 BRA `(.L_x_1603) ;  /* 0x0000000000a81947 */ /* 0x000fea0003800000 */
[----:B0-----:R-:W0:Y:S01]  /*d200*/  LDS.128 R4, [R0] ;  /* 0x0000000000047984 */ /* 0x001e220000000c00 */
[----:B------:R-:W-:Y:S01]  /*d210*/  SHF.R.U32.HI R59, RZ, 0x10, R57 ;  /* 0x00000010ff3b7819 */ /* 0x000fe20000011639 */
[----:B------:R-:W-:Y:S01]  /*d220*/  HADD2.F32 R58, -RZ, R84.H0_H0 ;  /* 0x20000054ff3a7230 */ /* 0x000fe20000004100 */
[----:B------:R-:W-:Y:S01]  /*d230*/  SHF.R.U32.HI R61, RZ, 0x10, R55 ;  /* 0x00000010ff3d7819 */ /* 0x000fe20000011637 */
[----:B------:R-:W-:Y:S01]  /*d240*/  HADD2.F32 R60, -RZ, R83.H0_H0 ;  /* 0x20000053ff3c7230 */ /* 0x000fe20000004100 */
[----:B------:R-:W-:Y:S01]  /*d250*/  SHF.R.U64 R91, R56, 0x10, R57 ;  /* 0x00000010385b7819 */ /* 0x000fe20000001239 */
[----:B------:R-:W-:Y:S01]  /*d260*/  HADD2.F32 R59, -RZ, R59.H0_H0 ;  /* 0x2000003bff3b7230 */ /* 0x000fe20000004100 */
[----:B------:R-:W-:Y:S01]  /*d270*/  SHF.R.U64 R89, R54, 0x10, R55 ;  /* 0x0000001036597819 */ /* 0x000fe20000001237 */
[----:B------:R-:W-:Y:S02]  /*d280*/  HADD2.F32 R61, -RZ, R61.H0_H0 ;  /* 0x2000003dff3d7230 */ /* 0x000fe40000004100 */
[----:B------:R-:W-:-:S02]  /*d290*/  HADD2.F32 R83, -RZ, R83.H1_H1 ;  /* 0x30000053ff537230 */ /* 0x000fc40000004100 */
[----:B------:R-:W-:Y:S02]  /*d2a0*/  HADD2.F32 R84, -RZ, R84.H1_H1 ;  /* 0x30000054ff547230 */ /* 0x000fe40000004100 */
[--C-:B0-----:R-:W-:Y:S02]  /*d2b0*/  HADD2.F32 R57, -RZ, R7.reuse.H1_H1 ;  /* 0x30000007ff397230 */ /* 0x101fe40000004100 */
[----:B------:R-:W-:Y:S02]  /*d2c0*/  HADD2.F32 R56, -RZ, R7.H0_H0 ;  /* 0x20000007ff387230 */ /* 0x000fe40000004100 */
[--C-:B------:R-:W-:Y:S02]  /*d2d0*/  HADD2.F32 R7, -RZ, R4.reuse.H0_H0 ;  /* 0x20000004ff077230 */ /* 0x100fe40000004100 */
[C---:B------:R-:W-:Y:S01]  /*d2e0*/  FMUL.FTZ R90, R57.reuse, R59 ;  /* 0x0000003b395a7220 */ /* 0x040fe20000410000 */
[----:B------:R-:W-:Y:S02]  /*d2f0*/  HADD2.F32 R4, -RZ, R4.H1_H1 ;  /* 0x30000004ff047230 */ /* 0x000fe40000004100 */
[----:B------:R-:W-:Y:S01]  /*d300*/  FMUL.FTZ R87, R57, R61 ;  /* 0x0000003d39577220 */ /* 0x000fe20000410000 */
[----:B------:R-:W-:-:S02]  /*d310*/  HADD2.F32 R54, -RZ, R6.H0_H0 ;  /* 0x20000006ff367230 */ /* 0x000fc40000004100 */
[----:B------:R-:W-:Y:S01]  /*d320*/  FFMA.FTZ R92, R56, R61, R90 ;  /* 0x0000003d385c7223 */ /* 0x000fe2000001005a */
[----:B------:R-:W-:Y:S02]  /*d330*/  HADD2.F32 R55, -RZ, R6.H1_H1 ;  /* 0x30000006ff377230 */ /* 0x000fe40000004100 */
[----:B------:R-:W-:Y:S01]  /*d340*/  FMUL.FTZ R88, R4, R60 ;  /* 0x0000003c04587220 */ /* 0x000fe20000410000 */
[--C-:B------:R-:W-:Y:S02]  /*d350*/  HADD2.F32 R6, -RZ, R5.reuse.H0_H0 ;  /* 0x20000005ff067230 */ /* 0x100fe40000004100 */
[----:B------:R-:W-:Y:S01]  /*d360*/  FFMA.FTZ R87, R56, R59, -R87 ;  /* 0x0000003b38577223 */ /* 0x000fe20000010857 */
[-C--:B------:R-:W-:Y:S01]  /*d370*/  FMUL.FTZ R90, R4, R58.reuse ;  /* 0x0000003a045a7220 */ /* 0x080fe20000410000 */
[----:B------:R-:W-:Y:S02]  /*d380*/  HADD2.F32 R5, -RZ, R5.H1_H1 ;  /* 0x30000005ff057230 */ /* 0x000fe40000004100 */
[----:B------:R-:W-:Y:S01]  /*d390*/  FFMA.FTZ R88, R7, R58, -R88 ;  /* 0x0000003a07587223 */ /* 0x000fe20000010858 */
[----:B------:R-:W-:-:S02]  /*d3a0*/  HADD2.F32 R56, -RZ, R89.H0_H0 ;  /* 0x20000059ff387230 */ /* 0x000fc40000004100 */
[----:B------:R-:W-:Y:S01]  /*d3b0*/  FFMA.FTZ R57, R7, R60, R90 ;  /* 0x0000003c07397223 */ /* 0x000fe2000001005a */
[----:B------:R-:W-:Y:S02]  /*d3c0*/  HADD2.F32 R4, -RZ, R91.H0_H0 ;  /* 0x2000005bff047230 */ /* 0x000fe40000004100 */
[CC--:B------:R-:W-:Y:S01]  /*d3d0*/  FMUL.FTZ R59, R55.reuse, R83.reuse ;  /* 0x00000053373b7220 */ /* 0x0c0fe20000410000 */
[----:B------:R-:W-:Y:S01]  /*d3e0*/  FMUL.FTZ R58, R55, R84 ;  /* 0x00000054373a7220 */ /* 0x000fe20000410000 */
[C---:B------:R-:W-:Y:S01]  /*d3f0*/  FMUL.FTZ R7, R5.reuse, R56 ;  /* 0x0000003805077220 */ /* 0x040fe20000410000 */
[----:B------:R-:W-:Y:S01]  /*d400*/  FMUL.FTZ R55, R5, R4 ;  /* 0x0000000405377220 */ /* 0x000fe20000410000 */
[C---:B------:R-:W-:Y:S01]  /*d410*/  FFMA.FTZ R59, R54.reuse, R84, -R59 ;  /* 0x00000054363b7223 */ /* 0x040fe2000001083b */
[----:B------:R-:W-:Y:S01]  /*d420*/  FFMA.FTZ R58, R54, R83, R58 ;  /* 0x00000053363a7223 */ /* 0x000fe2000001003a */
[C---:B------:R-:W-:Y:S01]  /*d430*/  FFMA.FTZ R5, R6.reuse, R4, -R7 ;  /* 0x0000000406057223 */ /* 0x040fe20000010807 */
[----:B------:R-:W-:Y:S01]  /*d440*/  FFMA.FTZ R56, R6, R56, R55 ;  /* 0x0000003806387223 */ /* 0x000fe20000010037 */
[----:B------:R-:W-:-:S02]  /*d450*/  F2FP.F16.F32.PACK_AB R7, R92, R87 ;  /* 0x000000575c07723e */ /* 0x000fc400000000ff */
[----:B------:R-:W-:Y:S02]  /*d460*/  F2FP.F16.F32.PACK_AB R6, R58, R59 ;  /* 0x0000003b3a06723e */ /* 0x000fe400000000ff */
[----:B------:R-:W-:Y:S02]  /*d470*/  F2FP.F16.F32.PACK_AB R4, R57, R88 ;  /* 0x000000583904723e */ /* 0x000fe400000000ff */
[----:B------:R-:W-:-:S05]  /*d480*/  F2FP.F16.F32.PACK_AB R5, R56, R5 ;  /* 0x000000053805723e */ /* 0x000fca00000000ff */
[----:B------:R1:W-:Y:S02]  /*d490*/  STS.128 [R0], R4 ;  /* 0x0000000400007388 */ /* 0x0003e40000000c00 */
.L_x_1603:
[----:B------:R-:W-:Y:S05]  /*d4a0*/  BSYNC B2 ;  /* 0x0000000000027941 */ /* 0x000fea0003800000 */
.L_x_1602:
[----:B------:R-:W-:Y:S04]  /*d4b0*/  BSSY B2, `(.L_x_1604) ;  /* 0x000002c000027945 */ /* 0x000fe80003800000 */
[----:B------:R-:W-:Y:S05]  /*d4c0*/  @P2 BRA `(.L_x_1605) ;  /* 0x0000000000a82947 */ /* 0x000fea0003800000 */
[----:B01----:R-:W0:Y:S01]  /*d4d0*/  LDS.128 R4, [R3+0x10400] ;  /* 0x0104000003047984 */ /* 0x003e220000000c00 */
        /* <DEDUP_REMOVED lines=40> */
[----:B------:R2:W-:Y:S02]  /*d760*/  STS.128 [R3+0x10400], R4 ;  /* 0x0104000403007388 */ /* 0x0005e40000000c00 */
.L_x_1605:
[----:B------:R-:W-:Y:S05]  /*d770*/  BSYNC B2 ;  /* 0x0000000000027941 */ /* 0x000fea0003800000 */
.L_x_1604:
[----:B------:R-:W-:Y:S04]  /*d780*/  BSSY B2, `(.L_x_1606) ;  /* 0x000002c000027945 */ /* 0x000fe80003800000 */
[----:B------:R-:W-:Y:S05]  /*d790*/  @P3 BRA `(.L_x_1607) ;  /* 0x0000000000a83947 */ /* 0x000fea0003800000 */
[----:B012---:R-:W0:Y:S01]  /*d7a0*/  LDS.128 R4, [R0+0x4000] ;  /* 0x0040000000047984 */ /* 0x007e220000000c00 */
        /* <DEDUP_REMOVED lines=41> */
.L_x_1607:
[----:B------:R-:W-:Y:S05]  /*da40*/  BSYNC B2 ;  /* 0x0000000000027941 */ /* 0x000fea0003800000 */
.L_x_1606:
[----:B------:R-:W-:Y:S04]  /*da50*/  BSSY B2, `(.L_x_1608) ;  /* 0x000002c000027945 */ /* 0x000fe80003800000 */
[----:B------:R-:W-:Y:S05]  /*da60*/  @P4 BRA `(.L_x_1609) ;  /* 0x0000000000a84947 */ /* 0x000fea0003800000 */
[----:B0123--:R-:W0:Y:S01]  /*da70*/  LDS.128 R4, [R3+0x14400] ;  /* 0x0144000003047984 */ /* 0x00fe220000000c00 */
[----:B------:R-:W-:Y:S01]  /*da80*/  SHF.R.U32.HI R47, RZ, 0x10, R45 ;  /* 0x00000010ff2f7819 */ /* 0x000fe2000001162d */
[----:B------:R-:W-:Y:S01]  /*da90*/  HADD2.F32 R46, -RZ, R70.H1_H1 ;  /* 0x30000046ff2e7230 */ /* 0x000fe20000004100 */
[----:B------:R-:W-:Y:S01]  /*daa0*/  SHF.R.U32.HI R49, RZ, 0x10, R43 ;  /* 0x00000010ff317819 */ /* 0x000fe2000001162b */
[----:B------:R-:W-:Y:S01]  /*dab0*/  HADD2.F32 R48, -RZ, R71.H1_H1 ;  /* 0x30000047ff307230 */ /* 0x000fe20000004100 */
[----:B------:R-:W-:Y:S01]  /*dac0*/  SHF.R.U64 R55, R44, 0x10, R45 ;  /* 0x000000102c377819 */ /* 0x000fe2000000122d */
[----:B------:R-:W-:Y:S01]  /*dad0*/  HADD2.F32 R47, -RZ, R47.H0_H0 ;  /* 0x2000002fff2f7230 */ /* 0x000fe20000004100 */
[----:B------:R-:W-:Y:S01]  /*dae0*/  SHF.R.U64 R53, R42, 0x10, R43 ;  /* 0x000000102a357819 */ /* 0x000fe2000000122b */
[----:B------:R-:W-:Y:S02]  /*daf0*/  HADD2.F32 R49, -RZ, R49.H0_H0 ;  /* 0x20000031ff317230 */ /* 0x000fe40000004100 */
[----:B------:R-:W-:-:S02]  /*db00*/  HADD2.F32 R71, -RZ, R71.H0_H0 ;  /* 0x20000047ff477230 */ /* 0x000fc40000004100 */
[----:B------:R-:W-:Y:S02]  /*db10*/  HADD2.F32 R70, -RZ, R70.H0_H0 ;  /* 0x20000046ff467230 */ /* 0x000fe40000004100 */
        /* <DEDUP_REMOVED lines=31> */
.L_x_1609:
[----:B------:R-:W-:Y:S05]  /*dd10*/  BSYNC B2 ;  /* 0x0000000000027941 */ /* 0x000fea0003800000 */
.L_x_1608:
[----:B------:R-:W-:Y:S05]  /*dd20*/  @P5 BRA `(.L_x_1599) ;  /* 0x0000000000a85947 */ /* 0x000fea0003800000 */
[----:B01234-:R-:W0:Y:S01]  /*dd30*/  LDS.128 R4, [R0+0x8000] ;  /* 0x0080000000047984 */ /* 0x01fe220000000c00 */
[----:B------:R-:W-:Y:S01]  /*dd40*/  SHF.R.U32.HI R43, RZ, 0x10, R37 ;  /* 0x00000010ff2b7819 */ /* 0x000fe20000011625 */
[----:B------:R-:W-:Y:S01]  /*dd50*/  HADD2.F32 R42, -RZ, R66.H1_H1 ;  /* 0x30000042ff2a7230 */ /* 0x000fe20000004100 */
[--C-:B------:R-:W-:Y:S01]  /*dd60*/  SHF.R.U32.HI R45, RZ, 0x10, R39.reuse ;  /* 0x00000010ff2d7819 */ /* 0x100fe20000011627 */
        /* <DEDUP_REMOVED lines=38> */
.L_x_1599:
[----:B------:R-:W-:Y:S05]  /*dfd0*/  BSYNC B1 ;  /* 0x0000000000017941 */ /* 0x000fea0003800000 */
.L_x_1598:
        /* <DEDUP_REMOVED lines=12> */
[--C-:B------:R-:W-:Y:S01]  /*e0a0*/  SHF.R.U64 R47, R40, 0x10, R41.reuse ;  /* 0x00000010282f7819 */ /* 0x100fe20000001229 */
[----:B------:R-:W-:Y:S01]  /*e0b0*/  HADD2.F32 R38, -RZ, R86.H0_H0 ;  /* 0x20000056ff267230 */ /* 0x000fe20000004100 */
[----:B------:R-:W-:Y:S01]  /*e0c0*/  SHF.R.U32.HI R39, RZ, 0x10, R41 ;  /* 0x00000010ff277819 */ /* 0x000fe20000011629 */
[--C-:B------:R-:W-:Y:S01]  /*e0d0*/  HADD2.F32 R40, -RZ, R85.reuse.H0_H0 ;  /* 0x20000055ff287230 */ /* 0x100fe20000004100 */
[--C-:B------:R-:W-:Y:S01]  /*e0e0*/  SHF.R.U32.HI R41, RZ, 0x10, R31.reuse ;  /* 0x00000010ff297819 */ /* 0x100fe2000001161f */
[----:B------:R-:W-:Y:S01]  /*e0f0*/  HADD2.F32 R85, -RZ, R85.H1_H1 ;  /* 0x30000055ff557230 */ /* 0x000fe20000004100 */
[----:B------:R-:W-:Y:S01]  /*e100*/  SHF.R.U64 R45, R30, 0x10, R31 ;  /* 0x000000101e2d7819 */ /* 0x000fe2000000121f */
[----:B------:R-:W-:Y:S02]  /*e110*/  HADD2.F32 R39, -RZ, R39.H0_H0 ;  /* 0x20000027ff277230 */ /* 0x000fe40000004100 */
[----:B------:R-:W-:-:S02]  /*e120*/  HADD2.F32 R41, -RZ, R41.H0_H0 ;  /* 0x20000029ff297230 */ /* 0x000fc40000004100 */
        /* <DEDUP_REMOVED lines=32> */
.L_x_1612:
[----:B------:R-:W-:Y:S05]  /*e330*/  BSYNC B1 ;  /* 0x0000000000017941 */ /* 0x000fea0003800000 */
.L_x_1611:
[----:B------:R-:W-:Y:S04]  /*e340*/  BSSY B1, `(.L_x_1613) ;  /* 0x000002c000017945 */ /* 0x000fe80003800000 */
[----:B------:R-:W-:Y:S05]  /*e350*/  @P1 BRA `(.L_x_1614) ;  /* 0x0000000000a81947 */ /* 0x000fea0003800000 */
[----:B0-----:R-:W0:Y:S01]  /*e360*/  LDS.128 R4, [R0+0x2000] ;  /* 0x0020000000047984 */ /* 0x001e220000000c00 */
        /* <DEDUP_REMOVED lines=41> */
.L_x_1614:
[----:B------:R-:W-:Y:S05]  /*e600*/  BSYNC B1 ;  /* 0x0000000000017941 */ /* 0x000fea0003800000 */
.L_x_1613:
        /* <DEDUP_REMOVED lines=44> */
.L_x_1616:
[----:B------:R-:W-:Y:S05]  /*e8d0*/  BSYNC B1 ;  /* 0x0000000000017941 */ /* 0x000fea0003800000 */
.L_x_1615:
[----:B------:R-:W-:Y:S04]  /*e8e0*/  BSSY B1, `(.L_x_1617) ;  /* 0x000002c000017945 */ /* 0x000fe80003800000 */
[----:B------:R-:W-:Y:S05]  /*e8f0*/  @P3 BRA `(.L_x_1618) ;  /* 0x0000000000a83947 */ /* 0x000fea0003800000 */
[----:B012---:R-:W0:Y:S01]  /*e900*/  LDS.128 R4, [R0+0x6000] ;  /* 0x0060000000047984 */ /* 0x007e220000000c00 */
[----:B------:R-:W-:Y:S01]  /*e910*/  SHF.R.U32.HI R27, RZ, 0x10, R25 ;  /* 0x00000010ff1b7819 */ /* 0x000fe20000011619 */
[----:B------:R-:W-:Y:S01]  /*e920*/  HADD2.F32 R26, -RZ, R74.H0_H0 ;  /* 0x2000004aff1a7230 */ /* 0x000fe20000004100 */
[----:B------:R-:W-:Y:S01]  /*e930*/  SHF.R.U32.HI R29, RZ, 0x10, R21 ;  /* 0x00000010ff1d7819 */ /* 0x000fe20000011615 */
[----:B------:R-:W-:Y:S01]  /*e940*/  HADD2.F32 R28, -RZ, R73.H1_H1 ;  /* 0x30000049ff1c7230 */ /* 0x000fe20000004100 */
[----:B------:R-:W-:Y:S01]  /*e950*/  SHF.R.U64 R35, R24, 0x10, R25 ;  /* 0x0000001018237819 */ /* 0x000fe20000001219 */
[----:B------:R-:W-:Y:S01]  /*e960*/  HADD2.F32 R27, -RZ, R27.H0_H0 ;  /* 0x2000001bff1b7230 */ /* 0x000fe20000004100 */
        /* <DEDUP_REMOVED lines=35> */
.L_x_1618:
[----:B------:R-:W-:Y:S05]  /*eba0*/  BSYNC B1 ;  /* 0x0000000000017941 */ /* 0x000fea0003800000 */
.L_x_1617:
[----:B------:R-:W-:Y:S04]  /*ebb0*/  BSSY B1, `(.L_x_1619) ;  /* 0x000002c000017945 */ /* 0x000fe80003800000 */
[----:B------:R-:W-:Y:S05]  /*ebc0*/  @P4 BRA `(.L_x_1620) ;  /* 0x0000000000a84947 */ /* 0x000fea0003800000 */
[----:B0123--:R-:W0:Y:S01]  /*ebd0*/  LDS.128 R4, [R3+0x16400] ;  /* 0x0164000003047984 */ /* 0x00fe220000000c00 */
[----:B------:R-:W-:Y:S01]  /*ebe0*/  SHF.R.U32.HI R21, RZ, 0x10, R15 ;  /* 0x00000010ff157819 */ /* 0x000fe2000001160f */
[----:B------:R-:W-:Y:S01]  /*ebf0*/  HADD2.F32 R20, -RZ, R65.H0_H0 ;  /* 0x20000041ff147230 */ /* 0x000fe20000004100 */
[----:B------:R-:W-:Y:S01]  /*ec00*/  SHF.R.U32.HI R25, RZ, 0x10, R13 ;  /* 0x00000010ff197819 */ /* 0x000fe2000001160d */
[--C-:B------:R-:W-:Y:S01]  /*ec10*/  HADD2.F32 R24, -RZ, R64.reuse.H1_H1 ;  /* 0x30000040ff187230 */ /* 0x100fe20000004100 */
        /* <DEDUP_REMOVED lines=24> */
[C---:B------:R-:W-:Y:S01]  /*eda0*/  FMUL.FTZ R21, R13.reuse, R64 ;  /* 0x000000400d157220 */ /* 0x040fe20000410000 */
[-C--:B------:R-:W-:Y:S01]  /*edb0*/  FMUL.FTZ R25, R13, R65.reuse ;  /* 0x000000410d197220 */ /* 0x080fe20000410000 */
        /* <DEDUP_REMOVED lines=11> */
.L_x_1620:
[----:B------:R-:W-:Y:S05]  /*ee70*/  BSYNC B1 ;  /* 0x0000000000017941 */ /* 0x000fea0003800000 */
.L_x_1619:
[----:B------:R-:W-:Y:S05]  /*ee80*/  @P5 BRA `(.L_x_1610) ;  /* 0x00000034009c5947 */ /* 0x000fea0003800000 */
[----:B01234-:R-:W0:Y:S01]  /*ee90*/  LDS.128 R4, [R0+0xa000] ;  /* 0x00a0000000047984 */ /* 0x01fe220000000c00 */
[----:B------:R-:W-:Y:S01]  /*eea0*/  SHF.R.U32.HI R14, RZ, 0x10, R9 ;  /* 0x00000010ff0e7819 */ /* 0x000fe20000011609 */
[--C-:B------:R-:W-:Y:S01]  /*eeb0*/  HADD2.F32 R13, -RZ, R62.reuse.H1_H1 ;  /* 0x3000003eff0d7230 */ /* 0x100fe20000004100 */
[--C-:B------:R-:W-:Y:S01]  /*eec0*/  SHF.R.U32.HI R12, RZ, 0x10, R11.reuse ;  /* 0x00000010ff0c7819 */ /* 0x100fe2000001160b */
[----:B------:R-:W-:Y:S01]  /*eed0*/  HADD2.F32 R62, -RZ, R62.H0_H0 ;  /* 0x2000003eff3e7230 */ /* 0x000fe20000004100 */
[----:B------:R-:W-:Y:S01]  /*eee0*/  SHF.R.U64 R24, R10, 0x10, R11 ;  /* 0x000000100a187819 */ /* 0x000fe2000000120b */
[----:B------:R-:W-:Y:S01]  /*eef0*/  HADD2.F32 R14, -RZ, R14.H0_H0 ;  /* 0x2000000eff0e7230 */ /* 0x000fe20000004100 */
[----:B------:R-:W-:Y:S01]  /*ef00*/  SHF.R.U64 R21, R8, 0x10, R9 ;  /* 0x0000001008157819 */ /* 0x000fe20000001209 */
[----:B------:R-:W-:Y:S02]  /*ef10*/  HADD2.F32 R12, -RZ, R12.H0_H0 ;  /* 0x2000000cff0c7230 */ /* 0x000fe40000004100 */
[----:B------:R-:W-:-:S02]  /*ef20*/  HADD2.F32 R11, -RZ, R63.H0_H0 ;  /* 0x2000003fff0b7230 */ /* 0x000fc40000004100 */
[----:B------:R-:W-:Y:S02]  /*ef30*/  HADD2.F32 R63, -RZ, R63.H1_H1 ;  /* 0x3000003fff3f7230 */ /* 0x000fe40000004100 */
[--C-:B0-----:R-:W-:Y:S02]  /*ef40*/  HADD2.F32 R10, -RZ, R7.reuse.H1_H1 ;  /* 0x30000007ff0a7230 */ /* 0x101fe40000004100 */
[--C-:B------:R-:W-:Y:S02]  /*ef50*/  HADD2.F32 R3, -RZ, R4.reuse.H0_H0 ;  /* 0x20000004ff037230 */ /* 0x100fe40000004100 */
[----:B------:R-:W-:Y:S02]  /*ef60*/  HADD2.F32 R9, -RZ, R7.H0_H0 ;  /* 0x20000007ff097230 */ /* 0x000fe40000004100 */
[C---:B------:R-:W-:Y:S01]  /*ef70*/  FMUL.FTZ R20, R10.reuse, R14 ;  /* 0x0000000e0a147220 */ /* 0x040fe20000410000 */
[----:B------:R-:W-:Y:S02]  /*ef80*/  HADD2.F32 R4, -RZ, R4.H1_H1 ;  /* 0x30000004ff047230 */ /* 0x000fe40000004100 */
[----:B------:R-:W-:Y:S01]  /*ef90*/  FMUL.FTZ R15, R10, R12 ;  /* 0x0000000c0a0f7220 */ /* 0x000fe20000410000 */
[----:B------:R-:W-:-:S02]  /*efa0*/  HADD2.F32 R7, -RZ, R6.H0_H0 ;  /* 0x20000006ff077230 */ /* 0x000fc40000004100 */
[C---:B------:R-:W-:Y:S01]  /*efb0*/  FFMA.FTZ R20, R9.reuse, R12, -R20 ;  /* 0x0000000c09147223 */ /* 0x040fe20000010814 */
[----:B------:R-:W-:Y:S02]  /*efc0*/  HADD2.F32 R8, -RZ, R6.H1_H1 ;  /* 0x30000006ff087230 */ /* 0x000fe40000004100 */
[C---:B------:R-:W-:Y:S01]  /*efd0*/  FMUL.FTZ R10, R4.reuse, R13 ;  /* 0x0000000d040a7220 */ /* 0x040fe20000410000 */
[--C-:B------:R-:W-:Y:S02]  /*efe0*/  HADD2.F32 R6, -RZ, R5.reuse.H0_H0 ;  /* 0x20000005ff067230 */ /* 0x100fe40000004100 */
[----:B------:R-:W-:Y:S01]  /*eff0*/  FFMA.FTZ R15, R9, R14, R15 ;  /* 0x0000000e090f7223 */ /* 0x000fe2000001000f */
[-C--:B------:R-:W-:Y:S01]  /*f000*/  FMUL.FTZ R12, R4, R11.reuse ;  /* 0x0000000b040c7220 */ /* 0x080fe20000410000 */
[----:B------:R-:W-:Y:S02]  /*f010*/  HADD2.F32 R5, -RZ, R5.H1_H1 ;  /* 0x30000005ff057230 */ /* 0x000fe40000004100 */
[----:B------:R-:W-:Y:S01]  /*f020*/  FFMA.FTZ R10, R3, R11, -R10 ;  /* 0x0000000b030a7223 */ /* 0x000fe2000001080a */
[----:B------:R-:W-:-:S02]  /*f030*/  HADD2.F32 R9, -RZ, R21.H0_H0 ;  /* 0x20000015ff097230 */ /* 0x000fc40000004100 */
[----:B------:R-:W-:Y:S01]  /*f040*/  FFMA.FTZ R3, R3, R13, R12 ;  /* 0x0000000d03037223 */ /* 0x000fe2000001000c */
[----:B------:R-:W-:Y:S02]  /*f050*/  HADD2.F32 R4, -RZ, R24.H0_H0 ;  /* 0x20000018ff047230 */ /* 0x000fe40000004100 */
[C---:B------:R-:W-:Y:S01]  /*f060*/  FMUL.FTZ R12, R8.reuse, R62 ;  /* 0x0000003e080c7220 */ /* 0x040fe20000410000 */
        /* <DEDUP_REMOVED lines=11> */
[----:B------:R0:W-:Y:S01]  /*f120*/  STS.128 [R0+0xa000], R4 ;  /* 0x00a0000400007388 */ /* 0x0001e20000000c00 */
[----:B------:R-:W-:Y:S05]  /*f130*/  BRA `(.L_x_1610) ;  /* 0x0000003000f07947 */ /* 0x000fea0003800000 */
.L_x_1589:
        /* <DEDUP_REMOVED lines=25> */
[----:B------:R-:W-:Y:S01]  /*f2d0*/  LEA R66, P1, R6, UR6, 0x1 ;  /* 0x0000000606427c11 */ /* 0x000fe2000f8208ff */
[----:B------:R-:W-:-:S03]  /*f2e0*/  IMAD.IADD R67, R7, 0x1, R67 ;  /* 0x0000000107437824 */ /* 0x000fc600078e0243 */
[----:B------:R-:W-:Y:S02]  /*f2f0*/  LEA.HI.X R61, R4, UR5, R61, 0x1, P0 ;  /* 0x00000005043d7c11 */ /* 0x000fe400080f0c3d */
[----:B------:R-:W-:Y:S01]  /*f300*/  LEA.HI.X R67, R6, UR7, R67, 0x1, P1 ;  /* 0x0000000706437c11 */ /* 0x000fe200088f0c43 */
[----:B------:R-:W-:Y:S06]  /*f310*/  BRA.DIV UR4, `(.L_x_1621) ;  /* 0x000001ba041c7947 */ /* 0x000fec000b800000 */
[----:B------:R-:W0:Y:S04]  /*f320*/  SHFL.IDX PT, R3, R61, RZ, 0x1c1f ;  /* 0x001c1fff3d037589 */ /* 0x000e2800000e0000 */
[----:B------:R-:W1:Y:S04]  /*f330*/  SHFL.IDX PT, R0, R60, RZ, 0x1c1f ;  /* 0x001c1fff3c007589 */ /* 0x000e6800000e0000 */
[----:B------:R2:W3:Y:S04]  /*f340*/  SHFL.IDX PT, R4, R67, RZ, 0x1c1f ;  /* 0x001c1fff43047589 */ /* 0x0004e800000e0000 */
[----:B------:R2:W4:Y:S01]  /*f350*/  SHFL.IDX PT, R14, R66, RZ, 0x1c1f ;  /* 0x001c1fff420e7589 */ /* 0x00052200000e0000 */
[----:B0-----:R-:W-:Y:S01]  /*f360*/  IMAD.MOV.U32 R7, RZ, RZ, R3 ;  /* 0x000000ffff077224 */ /* 0x001fe200078e0003 */
[----:B-12---:R-:W-:-:S07]  /*f370*/  MOV R6, R0 ;  /* 0x0000000000067202 */ /* 0x006fce0000000f00 */
.L_x_1950:
[----:B------:R-:W-:Y:S01]  /*f380*/  IMAD R69, R163, R10, RZ ;  /* 0x0000000aa3457224 */ /* 0x000fe200078e02ff */
[----:B------:R-:W-:Y:S01]  /*f390*/  BSSY B1, `(.L_x_1622) ;  /* 0x000002f000017945 */ /* 0x000fe20003800000 */
[----:B----4-:R-:W-:Y:S01]  /*f3a0*/  IMAD.MOV.U32 R12, RZ, RZ, R14 ;  /* 0x000000ffff0c7224 */ /* 0x010fe200078e000e */
[----:B------:R-:W-:Y:S01]  /*f3b0*/  CS2R R44, SRZ ;  /* 0x00000000002c7805 */ /* 0x000fe2000001ff00 */
[----:B---3--:R-:W-:Y:S01]  /*f3c0*/  IMAD.MOV.U32 R13, RZ, RZ, R4 ;  /* 0x000000ffff0d7224 */ /* 0x008fe200078e0004 */
        /* <DEDUP_REMOVED lines=19> */
[----:B------:R-:W-:-:S02]  /*f500*/  CS2R R44, SRZ ;  /* 0x00000000002c7805 */ /* 0x000fc4000001ff00 */
[----:B------:R-:W-:Y:S02]  /*f510*/  CS2R R46, SRZ ;  /* 0x00000000002e7805 */ /* 0x000fe4000001ff00 */
[----:B------:R-:W-:Y:S01]  /*f520*/  CS2R R28, SRZ ;  /* 0x00000000001c7805 */ /* 0x000fe2000001ff00 */
[----:B------:R-:W-:-:S04]  /*f530*/  @!P0 IMAD.WIDE R8, R18, 0x2, R6 ;  /* 0x0000000212088825 */ /* 0x000fc800078e0206 */
[----:B------:R-:W-:Y:S01]  /*f540*/  @!P1 IMAD.SHL.U32 R3, R221, 0x8, RZ ;  /* 0x00000008dd039824 */ /* 0x000fe200078e00ff */
[----:B------:R0:W5:Y:S01]  /*f550*/  @!P0 LD.E.128 R32, desc[UR46][R8.64] ;  /* 0x0000002e08208980 */ /* 0x000162000c101d00 */
[----:B------:R-:W-:Y:S01]  /*f560*/  @!P2 IMAD.SHL.U32 R11, R223, 0x8, RZ ;  /* 0x00000008df0ba824 */ /* 0x000fe200078e00ff */
[----:B------:R-:W-:Y:S01]  /*f570*/  CS2R R30, SRZ ;  /* 0x00000000001e7805 */ /* 0x000fe2000001ff00 */
[--C-:B------:R-:W-:Y:S01]  /*f580*/  @!P1 IMAD.WIDE R4, R3, 0x2, R6.reuse ;  /* 0x0000000203049825 */ /* 0x100fe200078e0206 */
[----:B------:R-:W-:Y:S02]  /*f590*/  CS2R R40, SRZ ;  /* 0x0000000000287805 */ /* 0x000fe4000001ff00 */
[----:B------:R-:W-:Y:S02]  /*f5a0*/  CS2R R42, SRZ ;  /* 0x00000000002a7805 */ /* 0x000fe4000001ff00 */
[----:B------:R-:W-:Y:S01]  /*f5b0*/  CS2R R24, SRZ ;  /* 0x0000000000187805 */ /* 0x000fe2000001ff00 */
[----:B------:R-:W-:Y:S01]  /*f5c0*/  @!P2 IMAD.WIDE R6, R11, 0x2, R6 ;  /* 0x000000020b06a825 */ /* 0x000fe200078e0206 */
[----:B------:R-:W-:-:S02]  /*f5d0*/  CS2R R26, SRZ ;  /* 0x00000000001a7805 */ /* 0x000fc4000001ff00 */
[----:B------:R-:W-:Y:S02]  /*f5e0*/  CS2R R36, SRZ ;  /* 0x0000000000247805 */ /* 0x000fe4000001ff00 */
[----:B------:R-:W-:Y:S01]  /*f5f0*/  CS2R R38, SRZ ;  /* 0x0000000000267805 */ /* 0x000fe2000001ff00 */
[--C-:B0-----:R-:W-:Y:S01]  /*f600*/  @!P1 IMAD.WIDE R8, R3, 0x2, R12.reuse ;  /* 0x0000000203089825 */ /* 0x101fe200078e020c */
[----:B------:R0:W5:Y:S03]  /*f610*/  @!P1 LD.E.128 R28, desc[UR46][R4.64] ;  /* 0x0000002e041c9980 */ /* 0x000166000c101d00 */
[--C-:B------:R-:W-:Y:S01]  /*f620*/  @!P2 IMAD.WIDE R10, R11, 0x2, R12.reuse ;  /* 0x000000020b0aa825 */ /* 0x100fe200078e020c */
[----:B------:R0:W5:Y:S03]  /*f630*/  @!P1 LD.E.128 R40, desc[UR46][R8.64] ;  /* 0x0000002e08289980 */ /* 0x000166000c101d00 */
[----:B------:R-:W-:Y:S01]  /*f640*/  @!P0 IMAD.WIDE R12, R18, 0x2, R12 ;  /* 0x00000002120c8825 */ /* 0x000fe200078e020c */
[----:B------:R0:W5:Y:S04]  /*f650*/  @!P2 LD.E.128 R24, desc[UR46][R6.64] ;  /* 0x0000002e0618a980 */ /* 0x000168000c101d00 */
[----:B------:R0:W5:Y:S04]  /*f660*/  @!P0 LD.E.128 R44, desc[UR46][R12.64] ;  /* 0x0000002e0c2c8980 */ /* 0x000168000c101d00 */
[----:B------:R0:W5:Y:S02]  /*f670*/  @!P2 LD.E.128 R36, desc[UR46][R10.64] ;  /* 0x0000002e0a24a980 */ /* 0x000164000c101d00 */
.L_x_1623:
[----:B------:R-:W-:Y:S05]  /*f680*/  BSYNC B1 ;  /* 0x0000000000017941 */ /* 0x000fea0003800000 */
.L_x_1622:
[----:B0----5:R-:W-:Y:S01]  /*f690*/  IMAD.MOV.U32 R4, RZ, RZ, R46 ;  /* 0x000000ffff047224 */ /* 0x021fe200078e002e */
[----:B------:R-:W-:Y:S01]  /*f6a0*/  UMOV UR4, 0xffffffff ;  /* 0xffffffff00047882 */ /* 0x000fe20000000000 */
[----:B------:R-:W-:Y:S02]  /*f6b0*/  IMAD.MOV.U32 R5, RZ, RZ, R47 ;  /* 0x000000ffff057224 */ /* 0x000fe400078e002f */
        /* <DEDUP_REMOVED lines=9> */
[----:B------:R-:W-:-:S02]  /*f750*/  MOV R3, R41 ;  /* 0x0000002900037202 */ /* 0x000fc40000000f00 */
        /* <DEDUP_REMOVED lines=26> */
[----:B------:R-:W-:Y:S02]  /*f900*/  PRMT R79, R4, 0x5410, R5 ;  /* 0x00005410044f7816 */ /* 0x000fe40000000005 */
[----:B------:R-:W-:-:S02]  /*f910*/  CS2R R4, SRZ ;  /* 0x0000000000047805 */ /* 0x000fc4000001ff00 */
[----:B------:R-:W-:Y:S01]  /*f920*/  PRMT R78, R0, 0x5410, R3 ;  /* 0x00005410004e7816 */ /* 0x000fe20000000003 */
[----:B------:R-:W-:Y:S06]  /*f930*/  BRA.DIV UR4, `(.L_x_1624) ;  /* 0x000001b6040c7947 */ /* 0x000fec000b800000 */
[----:B------:R-:W0:Y:S04]  /*f940*/  SHFL.IDX PT, R61, R61, 0x1, 0x1c1f ;  /* 0x003c1f003d3d7f89 */ /* 0x000e2800000e0000 */
[----:B------:R-:W1:Y:S04]  /*f950*/  SHFL.IDX PT, R60, R60, 0x1, 0x1c1f ;  /* 0x003c1f003c3c7f89 */ /* 0x000e6800000e0000 */
[----:B------:R-:W2:Y:S04]  /*f960*/  SHFL.IDX PT, R67, R67, 0x1, 0x1c1f ;  /* 0x003c1f0043437f89 */ /* 0x000ea800000e0000 */
[----:B------:R-:W3:Y:S02]  /*f970*/  SHFL.IDX PT, R66, R66, 0x1, 0x1c1f ;  /* 0x003c1f0042427f89 */ /* 0x000ee400000e0000 */
.L_x_1956:
[----:B------:R-:W-:Y:S01]  /*f980*/  VIADD R64, R64, 0x40 ;  /* 0x0000004040407836 */ /* 0x000fe20000000000 */
        /* <DEDUP_REMOVED lines=23> */
[----:B01----:R-:W-:-:S04]  /*fb00*/  @!P0 IMAD.WIDE R4, R18, 0x2, R60 ;  /* 0x0000000212048825 */ /* 0x003fc800078e023c */
        /* <DEDUP_REMOVED lines=11> */
[----:B0-----:R-:W-:Y:S01]  /*fbc0*/  CS2R R4, SRZ ;  /* 0x0000000000047805 */ /* 0x001fe2000001ff00 */
[--C-:B--23--:R-:W-:Y:S01]  /*fbd0*/  @!P1 IMAD.WIDE R62, R63, 0x2, R66.reuse ;  /* 0x000000023f3e9825 */ /* 0x10cfe200078e0242 */
[----:B------:R4:W5:Y:S03]  /*fbe0*/  @!P1 LD.E.128 R52, desc[UR46][R20.64] ;  /* 0x0000002e14349980 */ /* 0x000966000c101d00 */
[--C-:B------:R-:W-:Y:S01]  /*fbf0*/  @!P2 IMAD.WIDE R64, R65, 0x2, R66.reuse ;  /* 0x000000024140a825 */ /* 0x100fe200078e0242 */
[----:B------:R4:W5:Y:S03]  /*fc00*/  @!P1 LD.E.128 R8, desc[UR46][R62.64] ;  /* 0x0000002e3e089980 */ /* 0x000966000c101d00 */
[----:B------:R-:W-:Y:S01]  /*fc10*/  @!P0 IMAD.WIDE R66, R18, 0x2, R66 ;  /* 0x0000000212428825 */ /* 0x000fe200078e0242 */
[----:B------:R4:W5:Y:S04]  /*fc20*/  @!P2 LD.E.128 R56, desc[UR46][R60.64] ;  /* 0x0000002e3c38a980 */ /* 0x000968000c101d00 */
[----:B------:R4:W5:Y:S04]  /*fc30*/  @!P0 LD.E.128 R4, desc[UR46][R66.64] ;  /* 0x0000002e42048980 */ /* 0x000968000c101d00 */
[----:B------:R4:W5:Y:S02]  /*fc40*/  @!P2 LD.E.128 R12, desc[UR46][R64.64] ;  /* 0x0000002e400ca980 */ /* 0x000964000c101d00 */
.L_x_1626:
[----:B------:R-:W-:Y:S05]  /*fc50*/  BSYNC B1 ;  /* 0x0000000000017941 */ /* 0x000fea0003800000 */
.L_x_1625:
[----:B----45:R-:W-:Y:S01]  /*fc60*/  IMAD.MOV.U32 R20, RZ, RZ, R5 ;  /* 0x000000ffff147224 */ /* 0x030fe200078e0005 */
[----:B------:R-:W-:Y:S01]  /*fc70*/  MOV R3, R4 ;  /* 0x0000000400037202 */ /* 0x000fe20000000f00 */
[----:B------:R-:W-:Y:S01]  /*fc80*/  IMAD.MOV.U32 R21, RZ, RZ, R6 ;  /* 0x000000ffff157224 */ /* 0x000fe200078e0006 */
[----:B------:R-:W-:Y:S01]  /*fc90*/  LEA.HI R0, R188, R188, RZ, 0x1 ;  /* 0x000000bcbc007211 */ /* 0x000fe200078f08ff */
[----:B-1----:R-:W-:Y:S01]  /*fca0*/  IMAD.MOV.U32 R60, RZ, RZ, R7 ;  /* 0x000000ffff3c7224 */ /* 0x002fe200078e0007 */
[----:B------:R-:W-:Y:S01]  /*fcb0*/  PRMT R82, R3, 0x5410, R20 ;  /* 0x0000541003527816 */ /* 0x000fe20000000014 */
[----:B------:R-:W-:Y:S01]  /*fcc0*/  IMAD.MOV.U32 R20, RZ, RZ, R9 ;  /* 0x000000ffff147224 */ /* 0x000fe200078e0009 */
[----:B------:R-:W-:Y:S01]  /*fcd0*/  LOP3.LUT R3, R0, 0xfffffffe, RZ, 0xc0, !PT ;  /* 0xfffffffe00037812 */ /* 0x000fe200078ec0ff */
[----:B------:R-:W-:Y:S01]  /*fce0*/  IMAD.MOV.U32 R0, RZ, RZ, R8 ;  /* 0x000000ffff007224 */ /* 0x000fe200078e0008 */
[----:B------:R-:W-:Y:S01]  /*fcf0*/  PRMT R83, R21, 0x5410, R60 ;  /* 0x0000541015537816 */ /* 0x000fe2000000003c */
[----:B------:R-:W-:Y:S01]  /*fd00*/  IMAD.MOV.U32 R21, RZ, RZ, R10 ;  /* 0x000000ffff157224 */ /* 0x000fe200078e000a */
[----:B------:R-:W-:Y:S01]  /*fd10*/  MOV R63, R57 ;  /* 0x00000039003f7202 */ /* 0x000fe20000000f00 */
[----:B------:R-:W-:Y:S01]  /*fd20*/  IMAD.IADD R3, R188, 0x1, -R3 ;  /* 0x00000001bc037824 */ /* 0x000fe200078e0a03 */
[----:B------:R-:W-:Y:S01]  /*fd30*/  PRMT R71, R0, 0x5410, R20 ;  /* 0x0000541000477816 */ /* 0x000fe20000000014 */
[----:B------:R-:W-:Y:S01]  /*fd40*/  IMAD.MOV.U32 R20, RZ, RZ, R13 ;  /* 0x000000ffff147224 */ /* 0x000fe200078e000d */
[----:B------:R-:W-:Y:S01]  /*fd50*/  PRMT R73, R21, 0x7610, R73 ;  /* 0x0000761015497816 */ /* 0x000fe20000000049 */
[----:B------:R-:W-:Y:S01]  /*fd60*/  IMAD.MOV.U32 R60, RZ, RZ, R49 ;  /* 0x000000ffff3c7224 */ /* 0x000fe200078e0031 */
[----:B0-----:R-:W-:Y:S01]  /*fd70*/  SHF.L.U32 R61, R3, 0x1f, RZ ;  /* 0x0000001f033d7819 */ /* 0x001fe200000006ff */
[----:B------:R-:W-:Y:S01]  /*fd80*/  IMAD.MOV.U32 R3, RZ, RZ, R12 ;  /* 0x000000ffff037224 */ /* 0x000fe200078e000c */
[----:B------:R-:W-:Y:S01]  /*fd90*/  MOV R21, R14 ;  /* 0x0000000e00157202 */ /* 0x000fe20000000f00 */
[----:B------:R-:W-:Y:S01]  /*fda0*/  IMAD.MOV.U32 R62, RZ, RZ, R50 ;  /* 0x000000ffff3e7224 */ /* 0x000fe200078e0032 */
[----:B------:R-:W0:Y:S01]  /*fdb0*/  SYNCS.PHASECHK.TRANS64.TRYWAIT P0, [R2+URZ+0x2a800], R61 ;  /* 0x02a8003d020075a7 */ /* 0x000e22000800017f */
[----:B------:R-:W-:Y:S01]  /*fdc0*/  IMAD.MOV.U32 R0, RZ, RZ, R11 ;  /* 0x000000ffff007224 */ /* 0x000fe200078e000b */
[----:B------:R-:W-:Y:S01]  /*fdd0*/  PRMT R20, R20, 0x5410, R3 ;  /* 0x0000541014147816 */ /* 0x000fe20000000003 */
[----:B------:R-:W-:Y:S01]  /*fde0*/  BSSY B1, `(.L_x_1627) ;  /* 0x0000017000017945 */ /* 0x000fe20003800000 */
        /* <DEDUP_REMOVED lines=9> */
[----:B------:R-:W-:Y:S02]  /*fe80*/  PRMT R3, R0, 0x7610, R3 ;  /* 0x0000761000037816 */ /* 0x000fe40000000003 */
[----:B------:R-:W-:Y:S01]  /*fe90*/  PRMT R85, R85, 0x5410, R21 ;  /* 0x0000541055557816 */ /* 0x000fe20000000015 */
[----:B------:R-:W-:Y:S01]  /*fea0*/  IMAD.MOV.U32 R21, RZ, RZ, R54 ;  /* 0x000000ffff157224 */ /* 0x000fe200078e0036 */
[----:B------:R-:W-:Y:S01]  /*feb0*/  PRMT R74, R60, 0x5410, R62 ;  /* 0x000054103c4a7816 */ /* 0x000fe2000000003e */
[----:B------:R-:W-:Y:S01]  /*fec0*/  IMAD.MOV.U32 R60, RZ, RZ, R55 ;  /* 0x000000ffff3c7224 */ /* 0x000fe200078e0037 */
[----:B------:R-:W-:Y:S01]  /*fed0*/  VIADDMNMX R0, R69, -R178, 0x80, PT ;  /* 0x0000008045007446 */ /* 0x000fe200038009b2 */
[----:B------:R-:W-:-:S03]  /*fee0*/  IMAD.MOV.U32 R62, RZ, RZ, R56 ;  /* 0x000000ffff3e7224 */ /* 0x000fc600078e0038 */
[----:B------:R-:W-:Y:S01]  /*fef0*/  PRMT R75, R21, 0x5410, R60 ;  /* 0x00005410154b7816 */ /* 0x000fe2000000003c */
[----:B------:R-:W-:Y:S01]  /*ff00*/  IMAD.MOV.U32 R60, RZ, RZ, R58 ;  /* 0x000000ffff3c7224 */ /* 0x000fe200078e003a */
[----:B------:R-:W-:Y:S01]  /*ff10*/  PRMT R21, R62, 0x5410, R63 ;  /* 0x000054103e157816 */ /* 0x000fe2000000003f */
[----:B------:R-:W-:Y:S01]  /*ff20*/  IMAD.MOV.U32 R62, RZ, RZ, R59 ;  /* 0x000000ffff3e7224 */ /* 0x000fe200078e003b */
[----:B------:R-:W-:Y:S01]  /*ff30*/  ISETP.GE.AND P1, PT, R162, R0, PT ;  /* 0x00000000a200720c */ /* 0x000fe20003f26270 */
[----:B0-----:R-:W-:-:S12]  /*ff40*/  @!P0 BRA `(.L_x_1628) ;  /* 0x000001ac00fc8947 */ /* 0x001fd80003800000 */
.L_x_1957:
[----:B------:R-:W-:Y:S05]  /*ff50*/  BSYNC B1 ;  /* 0x0000000000017941 */ /* 0x000fea0003800000 */
.L_x_1627:
[----:B------:R-:W-:Y:S01]  /*ff60*/  BSSY B1, `(.L_x_1629) ;  /* 0x000012e000017945 */ /* 0x000fe20003800000 */
[----:B------:R-:W-:-:S03]  /*ff70*/  PRMT R69, R60, 0x5410, R62 ;  /* 0x000054103c457816 */ /* 0x000fc6000000003e */
[----:B------:R-:W-:Y:S05]  /*ff80*/  @P1 BRA `(.L_x_1630) ;  /* 0x0000001000ac1947 */ /* 0x000fea0003800000 */
[----:B------:R-:W1:Y:S01]  /*ff90*/  LDC R70, c[0x0][0x3f4] ;  /* 0x0000fd00ff467b82 */ /* 0x000e620000000800 */
[----:B------:R-:W-:Y:S01]  /*ffa0*/  BSSY B2, `(.L_x_1631) ;  /* 0x0000067000027945 */ /* 0x000fe20003800000 */
[-C--:B-1----:R-:W-:Y:S02]  /*ffb0*/  ISETP.GE.AND P0, PT, R18, R70.reuse, PT ;  /* 0x000000461200720c */ /* 0x082fe40003f06270 */
[-C--:B------:R-:W-:Y:S02]  /*ffc0*/  ISETP.GE.AND P1, PT, R165, R70.reuse, PT ;  /* 0x00000046a500720c */ /* 0x080fe40003f26270 */
[----:B------:R-:W-:-:S09]  /*ffd0*/  ISETP.GE.AND P2, PT, R166, R70, PT ;  /* 0x00000046a600720c */ /* 0x000fd20003f46270 */
[----:B------:R-:W-:Y:S05]  /*ffe0*/  @P0 BRA `(.L_x_1632) ;  /* 0x0000000400880947 */ /* 0x000fea0003800000 */
[----:B------:R-:W-:Y:S01]  /*fff0*/  LEA.HI R62, R70, R191, RZ, 0x1d ;  /* 0x000000bf463e7211 */ /* 0x000fe200078fe8ff */
[----:B------:R-:W-:Y:S01]  /*10000*/  HADD2.F32 R102, -RZ, R102.H0_H0 ;  /* 0x20000066ff667230 */ /* 0x000fe20000004100 */
[----:B0-----:R-:W-:Y:S01]  /*10010*/  LOP3.LUT R61, R175, 0x38, R18, 0xf8, !PT ;  /* 0x00000038af3d7812 */ /* 0x001fe200078ef812 */
[----:B------:R-:W-:Y:S01]  /*10020*/  HADD2.F32 R104, -RZ, R97.H0_H0 ;  /* 0x20000061ff687230 */ /* 0x000fe20000004100 */
[----:B------:R-:W-:Y:S01]  /*10030*/  SHF.R.S32.HI R63, RZ, 0x1f, R62 ;  /* 0x0000001fff3f7819 */ /* 0x000fe2000001143e */
[----:B------:R-:W-:Y:S01]  /*10040*/  IMAD.SHL.U32 R64, R62, 0x8, RZ ;  /* 0x000000083e407824 */ /* 0x000fe200078e00ff */
[----:B------:R-:W-:Y:S01]  /*10050*/  LOP3.LUT R60, R61, R176, RZ, 0x3c, !PT ;  /* 0x000000b03d3c7212 */ /* 0x000fe200078e3cff */
[----:B------:R-:W-:Y:S01]  /*10060*/  HADD2.F32 R103, -RZ, R96.H0_H0 ;  /* 0x20000060ff677230 */ /* 0x000fe20000004100 */
[----:B------:R-:W-:Y:S02]  /*10070*/  LEA.HI R62, R63, R62, RZ, 0x3 ;  /* 0x0000003e3f3e7211 */ /* 0x000fe400078f18ff */
[----:B------:R-:W-:Y:S01]  /*10080*/  LOP3.LUT R63, R175, 0x38, R64, 0xf8, !PT ;  /* 0x00000038af3f7812 */ /* 0x000fe200078ef840 */
[----:B------:R-:W-:Y:S01]  /*10090*/  IMAD.IADD R61, R177, 0x1, R60 ;  /* 0x00000001b13d7824 */ /* 0x000fe200078e023c */
[----:B------:R-:W-:Y:S01]  /*100a0*/  SHF.R.U32.HI R93, RZ, 0x10, R45 ;  /* 0x00000010ff5d7819 */ /* 0x000fe2000001162d */
[----:B------:R-:W-:Y:S01]  /*100b0*/  IMAD.SHL.U32 R62, R62, 0x400, RZ ;  /* 0x000004003e3e7824 */ /* 0x000fe200078e00ff */
[----:B------:R-:W-:Y:S01]  /*100c0*/  LOP3.LUT R65, R63, R176, RZ, 0x3c, !PT ;  /* 0x000000b03f417212 */ /* 0x000fe200078e3cff */
[----:B------:R-:W-:Y:S01]  /*100d0*/  IMAD R80, R61, 0x2, R2 ;  /* 0x000000023d507824 */ /* 0x000fe200078e0202 */
[----:B------:R-:W-:Y:S01]  /*100e0*/  SHF.R.U32.HI R90, RZ, 0x10, R33 ;  /* 0x00000010ff5a7819 */ /* 0x000fe20000011621 */
[----:B------:R-:W-:Y:S01]  /*100f0*/  HADD2.F32 R100, -RZ, R93.H0_H0 ;  /* 0x2000005dff647230 */ /* 0x000fe20000004100 */
[----:B------:R-:W-:-:S02]  /*10100*/  LOP3.LUT R64, R62, 0x7fffe000, RZ, 0xc0, !PT ;  /* 0x7fffe0003e407812 */ /* 0x000fc400078ec0ff */
[----:B------:R-:W0:Y:S01]  /*10110*/  LDS.128 R60, [R80+0xc400] ;  /* 0x00c40000503c7984 */ /* 0x000e220000000c00 */
[----:B------:R-:W-:Y:S01]  /*10120*/  HADD2.F32 R90, -RZ, R90.H0_H0 ;  /* 0x2000005aff5a7230 */ /* 0x000fe20000004100 */
[----:B------:R-:W-:Y:S02]  /*10130*/  IADD3 R65, R65, R64, R177 ;  /* 0x0000004041417210 */ /* 0x000fe40007ffe0b1 */
[----:B------:R-:W-:Y:S02]  /*10140*/  SHF.R.U64 R32, R32, 0x10, R33 ;  /* 0x0000001020207819 */ /* 0x000fe40000001221 */
[----:B------:R-:W-:Y:S01]  /*10150*/  SHF.R.U64 R33, R44, 0x10, R45 ;  /* 0x000000102c217819 */ /* 0x000fe2000000122d */
[----:B------:R-:W-:Y:S01]  /*10160*/  IMAD R81, R65, 0x2, R2 ;  /* 0x0000000241517824 */ /* 0x000fe200078e0202 */
[--C-:B------:R-:W-:Y:S02]  /*10170*/  SHF.R.U64 R34, R34, 0x10, R35.reuse ;  /* 0x0000001022227819 */ /* 0x100fe40000001223 */
[----:B------:R-:W-:-:S02]  /*10180*/  SHF.R.U32.HI R44, RZ, 0x10, R35 ;  /* 0x00000010ff2c7819 */ /* 0x000fc40000011623 */
[----:B--23--:R-:W1:Y:S01]  /*10190*/  LDS.128 R64, [R81+0xc400] ;  /* 0x00c4000051407984 */ /* 0x00ce620000000c00 */
[--C-:B------:R-:W-:Y:S02]  /*101a0*/  SHF.R.U64 R35, R46, 0x10, R47.reuse ;  /* 0x000000102e237819 */ /* 0x100fe4000000122f */
[----:B------:R-:W-:Y:S01]  /*101b0*/  SHF.R.U32.HI R46, RZ, 0x10, R47 ;  /* 0x00000010ff2e7819 */ /* 0x000fe2000001162f */
[----:B------:R-:W-:Y:S02]  /*101c0*/  HADD2.F32 R44, -RZ, R44.H0_H0 ;  /* 0x2000002cff2c7230 */ /* 0x000fe40000004100 */
[--C-:B0-----:R-:W-:Y:S02]  /*101d0*/  HADD2.F32 R95, -RZ, R61.reuse.H0_H0 ;  /* 0x2000003dff5f7230 */ /* 0x101fe40000004100 */
[----:B------:R-:W-:Y:S02]  /*101e0*/  HADD2.F32 R91, -RZ, R61.H1_H1 ;  /* 0x3000003dff5b7230 */ /* 0x000fe40000004100 */
[----:B------:R-:W-:-:S02]  /*101f0*/  HADD2.F32 R47, -RZ, R60.H0_H0 ;  /* 0x2000003cff2f7230 */ /* 0x000fc40000004100 */
[----:B------:R-:W-:Y:S02]  /*10200*/  HADD2.F32 R45, -RZ, R62.H0_H0 ;  /* 0x2000003eff2d7230 */ /* 0x000fe40000004100 */
[--C-:B------:R-:W-:Y:S02]  /*10210*/  HADD2.F32 R61, -RZ, R63.reuse.H0_H0 ;  /* 0x2000003fff3d7230 */ /* 0x100fe40000004100 */
[----:B------:R-:W-:Y:S02]  /*10220*/  HADD2.F32 R63, -RZ, R63.H1_H1 ;  /* 0x3000003fff3f7230 */ /* 0x000fe40000004100 */
[--C-:B-1----:R-:W-:Y:S02]  /*10230*/  HADD2.F32 R101, -RZ, R65.reuse.H0_H0 ;  /* 0x20000041ff657230 */ /* 0x102fe40000004100 */
[----:B------:R-:W-:Y:S02]  /*10240*/  HADD2.F32 R99, -RZ, R65.H1_H1 ;  /* 0x30000041ff637230 */ /* 0x000fe40000004100 */
[----:B------:R-:W-:-:S02]  /*10250*/  HADD2.F32 R98, -RZ, R64.H0_H0 ;  /* 0x20000040ff627230 */ /* 0x000fc40000004100 */
[C---:B------:R-:W-:Y:S01]  /*10260*/  FMUL.FTZ R106, R101.reuse, R102 ;  /* 0x00000066656a7220 */ /* 0x040fe20000410000 */
[----:B------:R-:W-:Y:S01]  /*10270*/  FMUL.FTZ R108, R101, R104 ;  /* 0x00000068656c7220 */ /* 0x000fe20000410000 */
[----:B------:R-:W-:Y:S02]  /*10280*/  HADD2.F32 R101, -RZ, R96.H1_H1 ;  /* 0x30000060ff657230 */ /* 0x000fe40000004100 */
[----:B------:R-:W-:Y:S01]  /*10290*/  FMUL.FTZ R96, R99, R90 ;  /* 0x0000005a63607220 */ /* 0x000fe20000410000 */
[----:B------:R-:W-:Y:S01]  /*102a0*/  FFMA.FTZ R93, R95, R104, -R106 ;  /* 0x000000685f5d7223 */ /* 0x000fe2000001086a */
[----:B------:R-:W-:Y:S01]  /*102b0*/  FMUL.FTZ R104, R99, R100 ;  /* 0x0000006463687220 */ /* 0x000fe20000410000 */
[----:B------:R-:W-:Y:S01]  /*102c0*/  FFMA.FTZ R95, R95, R102, R108 ;  /* 0x000000665f5f7223 */ /* 0x000fe2000001006c */
[----:B------:R-:W-:Y:S02]  /*102d0*/  HADD2.F32 R97, -RZ, R66.H0_H0 ;  /* 0x20000042ff617230 */ /* 0x000fe40000004100 */
[C---:B------:R-:W-:Y:S01]  /*102e0*/  FMUL.FTZ R106, R98.reuse, R103 ;  /* 0x00000067626a7220 */ /* 0x040fe20000410000 */
[----:B------:R-:W-:Y:S01]  /*102f0*/  FFMA.FTZ R90, R91, R90, -R104 ;  /* 0x0000005a5b5a7223 */ /* 0x000fe20000010868 */
[----:B------:R-:W-:Y:S01]  /*10300*/  FMUL.FTZ R104, R98, R101 ;  /* 0x0000006562687220 */ /* 0x000fe20000410000 */
[----:B------:R-:W-:-:S02]  /*10310*/  HADD2.F32 R102, -RZ, R94.H1_H1 ;  /* 0x3000005eff667230 */ /* 0x000fc40000004100 */
[----:B------:R-:W-:Y:S01]  /*10320*/  FFMA.FTZ R96, R91, R100, R96 ;  /* 0x000000645b607223 */ /* 0x000fe20000010060 */
[----:B------:R-:W-:Y:S02]  /*10330*/  HADD2.F32 R98, -RZ, R94.H0_H0 ;  /* 0x2000005eff627230 */ /* 0x000fe40000004100 */
[C---:B------:R-:W-:Y:S01]  /*10340*/  FFMA.FTZ R91, R47.reuse, R103, -R104 ;  /* 0x000000672f5b7223 */ /* 0x040fe20000010868 */
[----:B------:R-:W-:Y:S01]  /*10350*/  FFMA.FTZ R94, R47, R101, R106 ;  /* 0x000000652f5e7223 */ /* 0x000fe2000001006a */
[----:B------:R-:W-:Y:S02]  /*10360*/  HADD2.F32 R65, -RZ, R67.H0_H0 ;  /* 0x20000043ff417230 */ /* 0x000fe40000004100 */
[C---:B------:R-:W-:Y:S01]  /*10370*/  FMUL.FTZ R106, R97.reuse, R102 ;  /* 0x00000066616a7220 */ /* 0x040fe20000410000 */
[--C-:B------:R-:W-:Y:S02]  /*10380*/  HADD2.F32 R104, -RZ, R92.reuse.H0_H0 ;  /* 0x2000005cff687230 */ /* 0x100fe40000004100 */
[----:B------:R-:W-:Y:S01]  /*10390*/  FMUL.FTZ R108, R97, R98 ;  /* 0x00000062616c7220 */ /* 0x000fe20000410000 */
[----:B------:R-:W-:-:S02]  /*103a0*/  HADD2.F32 R100, -RZ, R92.H1_H1 ;  /* 0x3000005cff647230 */ /* 0x000fc40000004100 */
[----:B------:R-:W-:Y:S01]  /*103b0*/  FFMA.FTZ R92, R45, R98, -R106 ;  /* 0x000000622d5c7223 */ /* 0x000fe2000001086a */
[----:B------:R-:W-:Y:S02]  /*103c0*/  HADD2.F32 R67, -RZ, R67.H1_H1 ;  /* 0x30000043ff437230 */ /* 0x000fe40000004100 */
[C---:B------:R-:W-:Y:S01]  /*103d0*/  FMUL.FTZ R106, R65.reuse, R104 ;  /* 0x00000068416a7220 */ /* 0x040fe20000410000 */
[----:B------:R-:W-:Y:S02]  /*103e0*/  HADD2.F32 R98, -RZ, R46.H0_H0 ;  /* 0x2000002eff627230 */ /* 0x000fe40000004100 */
[----:B------:R-:W-:Y:S01]  /*103f0*/  FMUL.FTZ R65, R65, R100 ;  /* 0x0000006441417220 */ /* 0x000fe20000410000 */
[----:B------:R-:W-:Y:S01]  /*10400*/  FFMA.FTZ R46, R45, R102, R108 ;  /* 0x000000662d2e7223 */ /* 0x000fe2000001006c */
[----:B------:R-:W-:Y:S01]  /*10410*/  FFMA.FTZ R106, R61, R100, -R106 ;  /* 0x000000643d6a7223 */ /* 0x000fe2000001086a */
[----:B------:R-:W-:Y:S02]  /*10420*/  HADD2.F32 R64, -RZ, R64.H1_H1 ;  /* 0x30000040ff407230 */ /* 0x000fe40000004100 */
[----:B------:R-:W-:Y:S01]  /*10430*/  FMUL.FTZ R102, R67, R98 ;  /* 0x0000006243667220 */ /* 0x000fe20000410000 */
[----:B------:R-:W-:-:S02]  /*10440*/  HADD2.F32 R66, -RZ, R66.H1_H1 ;  /* 0x30000042ff427230 */ /* 0x000fc40000004100 */
[----:B------:R-:W-:Y:S01]  /*10450*/  FMUL.FTZ R100, R67, R44 ;  /* 0x0000002c43647220 */ /* 0x000fe20000410000 */
[----:B------:R-:W-:Y:S02]  /*10460*/  HADD2.F32 R45, -RZ, R33.H0_H0 ;  /* 0x20000021ff2d7230 */ /* 0x000fe40000004100 */
[----:B------:R-:W-:Y:S01]  /*10470*/  FFMA.FTZ R104, R61, R104, R65 ;  /* 0x000000683d687223 */ /* 0x000fe20000010041 */
[----:B------:R-:W-:Y:S02]  /*10480*/  HADD2.F32 R47, -RZ, R35.H0_H0 ;  /* 0x20000023ff2f7230 */ /* 0x000fe40000004100 */
[C---:B------:R-:W-:Y:S01]  /*10490*/  FFMA.FTZ R67, R63.reuse, R44, -R102 ;  /* 0x0000002c3f437223 */ /* 0x040fe20000010866 */
[----:B------:R-:W-:Y:S02]  /*104a0*/  HADD2.F32 R33, -RZ, R32.H0_H0 ;  /* 0x20000020ff217230 */ /* 0x000fe40000004100 */
[----:B------:R-:W-:Y:S01]  /*104b0*/  FFMA.FTZ R97, R63, R98, R100 ;  /* 0x000000623f617223 */ /* 0x000fe20000010064 */
[----:B------:R-:W-:-:S02]  /*104c0*/  HADD2.F32 R35, -RZ, R34.H0_H0 ;  /* 0x20000022ff237230 */ /* 0x000fc40000004100 */
[----:B------:R-:W-:Y:S01]  /*104d0*/  FMUL.FTZ R61, R64, R45 ;  /* 0x0000002d403d7220 */ /* 0x000fe20000410000 */
[----:B------:R-:W-:Y:S02]  /*104e0*/  HADD2.F32 R60, -RZ, R60.H1_H1 ;  /* 0x3000003cff3c7230 */ /* 0x000fe40000004100 */
        /* <DEDUP_REMOVED lines=18> */
.L_x_1632:
[----:B------:R-:W-:Y:S05]  /*10610*/  BSYNC B2 ;  /* 0x0000000000027941 */ /* 0x000fea0003800000 */
.L_x_1631:
[----:B------:R-:W-:Y:S04]  /*10620*/  BSSY B2, `(.L_x_1633) ;  /* 0x0000061000027945 */ /* 0x000fe80003800000 */
[----:B------:R-:W-:Y:S05]  /*10630*/  @P1 BRA `(.L_x_1634) ;  /* 0x00000004007c1947 */ /* 0x000fea0003800000 */
[----:B------:R-:W4:Y:S01]  /*10640*/  LDL R95, [R1+0x78] ;  /* 0x00007800015f7983 */ /* 0x000f220000100800 */
[----:B-1----:R-:W-:Y:S01]  /*10650*/  LEA.HI R32, R70, R221, RZ, 0x1d ;  /* 0x000000dd46207211 */ /* 0x002fe200078fe8ff */
[----:B------:R-:W-:Y:S01]  /*10660*/  HADD2.F32 R80, -RZ, R88.H1_H1 ;  /* 0x30000058ff507230 */ /* 0x000fe20000004100 */
[--C-:B------:R-:W-:Y:S01]  /*10670*/  SHF.R.U64 R28, R28, 0x10, R29.reuse ;  /* 0x000000101c1c7819 */ /* 0x100fe2000000121d */
[----:B------:R-:W-:Y:S01]  /*10680*/  HADD2.F32 R90, -RZ, R86.H1_H1 ;  /* 0x30000056ff5a7230 */ /* 0x000fe20000004100 */
[----:B------:R-:W-:Y:S01]  /*10690*/  SHF.R.S32.HI R33, RZ, 0x1f, R32 ;  /* 0x0000001fff217819 */ /* 0x000fe20000011420 */
[----:B------:R-:W-:Y:S01]  /*106a0*/  IMAD.SHL.U32 R34, R32, 0x8, RZ ;  /* 0x0000000820227824 */ /* 0x000fe200078e00ff */
[----:B------:R-:W-:Y:S01]  /*106b0*/  SHF.R.U32.HI R81, RZ, 0x10, R29 ;  /* 0x00000010ff517819 */ /* 0x000fe2000001161d */
[----:B------:R-:W-:Y:S01]  /*106c0*/  HADD2.F32 R88, -RZ, R88.H0_H0 ;  /* 0x20000058ff587230 */ /* 0x000fe20000004100 */
[----:B------:R-:W-:Y:S01]  /*106d0*/  LEA.HI R32, R33, R32, RZ, 0x3 ;  /* 0x0000002021207211 */ /* 0x000fe200078f18ff */
[----:B------:R-:W-:Y:S01]  /*106e0*/  HADD2.F32 R86, -RZ, R86.H0_H0 ;  /* 0x20000056ff567230 */ /* 0x000fe20000004100 */
[----:B------:R-:W-:Y:S01]  /*106f0*/  LOP3.LUT R33, R175, 0x38, R34, 0xf8, !PT ;  /* 0x00000038af217812 */ /* 0x000fe200078ef822 */
[----:B------:R-:W-:Y:S01]  /*10700*/  HADD2.F32 R81, -RZ, R81.H0_H0 ;  /* 0x20000051ff517230 */ /* 0x000fe20000004100 */
[----:B------:R-:W-:Y:S01]  /*10710*/  SHF.R.U32.HI R91, RZ, 0x10, R41 ;  /* 0x00000010ff5b7819 */ /* 0x000fe20000011629 */
[----:B------:R-:W-:Y:S01]  /*10720*/  IMAD.SHL.U32 R32, R32, 0x400, RZ ;  /* 0x0000040020207824 */ /* 0x000fe200078e00ff */
[----:B------:R-:W-:-:S02]  /*10730*/  LOP3.LUT R45, R33, R176, RZ, 0x3c, !PT ;  /* 0x000000b0212d7212 */ /* 0x000fc400078e3cff */
[----:B------:R-:W-:Y:S01]  /*10740*/  SHF.R.U64 R29, R30, 0x10, R31 ;  /* 0x000000101e1d7819 */ /* 0x000fe2000000121f */
[----:B------:R-:W-:Y:S01]  /*10750*/  HADD2.F32 R91, -RZ, R91.H0_H0 ;  /* 0x2000005bff5b7230 */ /* 0x000fe20000004100 */
[----:B------:R-:W-:Y:S02]  /*10760*/  LOP3.LUT R44, R32, 0x7fffe000, RZ, 0xc0, !PT ;  /* 0x7fffe000202c7812 */ /* 0x000fe400078ec0ff */
[----:B------:R-:W-:Y:S01]  /*10770*/  SHF.R.U64 R30, R42, 0x10, R43 ;  /* 0x000000102a1e7819 */ /* 0x000fe2000000122b */
[----:B------:R-:W-:Y:S01]  /*10780*/  HADD2.F32 R29, -RZ, R29.H0_H0 ;  /* 0x2000001dff1d7230 */ /* 0x000fe20000004100 */
[----:B------:R-:W-:Y:S02]  /*10790*/  IADD3 R45, R45, R44, R177 ;  /* 0x0000002c2d2d7210 */ /* 0x000fe40007ffe0b1 */
[----:B------:R-:W-:Y:S02]  /*107a0*/  SHF.R.U32.HI R42, RZ, 0x10, R43 ;  /* 0x00000010ff2a7819 */ /* 0x000fe4000001162b */
[----:B------:R-:W-:Y:S01]  /*107b0*/  SHF.R.U32.HI R31, RZ, 0x10, R31 ;  /* 0x00000010ff1f7819 */ /* 0x000fe2000001161f */
[----:B------:R-:W-:Y:S01]  /*107c0*/  IMAD R60, R45, 0x2, R2 ;  /* 0x000000022d3c7824 */ /* 0x000fe200078e0202 */
[----:B------:R-:W-:-:S04]  /*107d0*/  SHF.R.U64 R40, R40, 0x10, R41 ;  /* 0x0000001028287819 */ /* 0x000fc80000001229 */
[----:B------:R-:W1:Y:S02]  /*107e0*/  LDS.128 R44, [R60+0xc400] ;  /* 0x00c400003c2c7984 */ /* 0x000e640000000c00 */
[--C-:B-1----:R-:W-:Y:S02]  /*107f0*/  HADD2.F32 R43, -RZ, R45.reuse.H0_H0 ;  /* 0x2000002dff2b7230 */ /* 0x102fe40000004100 */
[----:B------:R-:W-:Y:S02]  /*10800*/  HADD2.F32 R62, -RZ, R45.H1_H1 ;  /* 0x3000002dff3e7230 */ /* 0x000fe40000004100 */
[----:B------:R-:W-:Y:S02]  /*10810*/  HADD2.F32 R65, -RZ, R44.H0_H0 ;  /* 0x2000002cff417230 */ /* 0x000fe40000004100 */
[C---:B------:R-:W-:Y:S01]  /*10820*/  FMUL.FTZ R92, R43.reuse, R90 ;  /* 0x0000005a2b5c7220 */ /* 0x040fe20000410000 */
[----:B------:R-:W-:Y:S01]  /*10830*/  FMUL.FTZ R94, R43, R80 ;  /* 0x000000502b5e7220 */ /* 0x000fe20000410000 */
[----:B------:R-:W-:Y:S01]  /*10840*/  FMUL.FTZ R93, R62, R91 ;  /* 0x0000005b3e5d7220 */ /* 0x000fe20000410000 */
[----:B---3--:R-:W-:-:S02]  /*10850*/  HADD2.F32 R66, -RZ, R46.H0_H0 ;  /* 0x2000002eff427230 */ /* 0x008fc40000004100 */
[--C-:B--2---:R-:W-:Y:S02]  /*10860*/  HADD2.F32 R67, -RZ, R47.reuse.H0_H0 ;  /* 0x2000002fff437230 */ /* 0x104fe40000004100 */
[----:B------:R-:W-:Y:S02]  /*10870*/  HADD2.F32 R47, -RZ, R47.H1_H1 ;  /* 0x3000002fff2f7230 */ /* 0x000fe40000004100 */
[----:B------:R-:W-:Y:S02]  /*10880*/  HADD2.F32 R44, -RZ, R44.H1_H1 ;  /* 0x3000002cff2c7230 */ /* 0x000fe40000004100 */
[----:B------:R-:W-:Y:S01]  /*10890*/  HADD2.F32 R46, -RZ, R46.H1_H1 ;  /* 0x3000002eff2e7230 */ /* 0x000fe20000004100 */
[----:B----4-:R-:W0:Y:S02]  /*108a0*/  LDS.128 R32, [R95] ;  /* 0x000000005f207984 */ /* 0x010e240000000c00 */
[--C-:B0-----:R-:W-:Y:S02]  /*108b0*/  HADD2.F32 R61, -RZ, R33.reuse.H0_H0 ;  /* 0x20000021ff3d7230 */ /* 0x101fe40000004100 */
[----:B------:R-:W-:-:S02]  /*108c0*/  HADD2.F32 R64, -RZ, R33.H1_H1 ;  /* 0x30000021ff407230 */ /* 0x000fc40000004100 */
[----:B------:R-:W-:Y:S02]  /*108d0*/  HADD2.F32 R63, -RZ, R32.H0_H0 ;  /* 0x20000020ff3f7230 */ /* 0x000fe40000004100 */
[C---:B------:R-:W-:Y:S01]  /*108e0*/  FFMA.FTZ R43, R61.reuse, R80, -R92 ;  /* 0x000000503d2b7223 */ /* 0x040fe2000001085c */
[----:B------:R-:W-:Y:S01]  /*108f0*/  FFMA.FTZ R45, R61, R90, R94 ;  /* 0x0000005a3d2d7223 */ /* 0x000fe2000001005e */
[-C--:B------:R-:W-:Y:S01]  /*10900*/  FMUL.FTZ R61, R62, R81.reuse ;  /* 0x000000513e3d7220 */ /* 0x080fe20000410000 */
[C---:B------:R-:W-:Y:S01]  /*10910*/  FFMA.FTZ R62, R64.reuse, R81, -R93 ;  /* 0x00000051403e7223 */ /* 0x040fe2000001085d */
[C---:B------:R-:W-:Y:S01]  /*10920*/  FMUL.FTZ R93, R65.reuse, R88 ;  /* 0x00000058415d7220 */ /* 0x040fe20000410000 */
[----:B------:R-:W-:Y:S01]  /*10930*/  FMUL.FTZ R80, R65, R86 ;  /* 0x0000005641507220 */ /* 0x000fe20000410000 */
[----:B------:R-:W-:Y:S02]  /*10940*/  HADD2.F32 R81, -RZ, R87.H0_H0 ;  /* 0x20000057ff517230 */ /* 0x000fe40000004100 */
[----:B------:R-:W-:Y:S01]  /*10950*/  FFMA.FTZ R64, R64, R91, R61 ;  /* 0x0000005b40407223 */ /* 0x000fe2000001003d */
[----:B------:R-:W-:-:S02]  /*10960*/  HADD2.F32 R65, -RZ, R89.H0_H0 ;  /* 0x20000059ff417230 */ /* 0x000fc40000004100 */
[C---:B------:R-:W-:Y:S01]  /*10970*/  FFMA.FTZ R93, R63.reuse, R86, R93 ;  /* 0x000000563f5d7223 */ /* 0x040fe2000001005d */
[----:B------:R-:W-:Y:S01]  /*10980*/  FFMA.FTZ R61, R63, R88, -R80 ;  /* 0x000000583f3d7223 */ /* 0x000fe20000010850 */
[----:B------:R-:W-:Y:S02]  /*10990*/  HADD2.F32 R86, -RZ, R87.H1_H1 ;  /* 0x30000057ff567230 */ /* 0x000fe40000004100 */
[C---:B------:R-:W-:Y:S01]  /*109a0*/  FMUL.FTZ R88, R66.reuse, R81 ;  /* 0x0000005142587220 */ /* 0x040fe20000410000 */
[----:B------:R-:W-:Y:S02]  /*109b0*/  HADD2.F32 R80, -RZ, R89.H1_H1 ;  /* 0x30000059ff507230 */ /* 0x000fe40000004100 */
[----:B------:R-:W-:Y:S01]  /*109c0*/  FMUL.FTZ R90, R66, R65 ;  /* 0x00000041425a7220 */ /* 0x000fe20000410000 */
[----:B------:R-:W-:Y:S02]  /*109d0*/  HADD2.F32 R33, -RZ, R34.H0_H0 ;  /* 0x20000022ff217230 */ /* 0x000fe40000004100 */
[----:B------:R-:W-:Y:S01]  /*109e0*/  FMUL.FTZ R92, R67, R86 ;  /* 0x00000056435c7220 */ /* 0x000fe20000410000 */
[----:B------:R-:W-:-:S02]  /*109f0*/  HADD2.F32 R41, -RZ, R35.H0_H0 ;  /* 0x20000023ff297230 */ /* 0x000fc40000004100 */
[-C--:B------:R-:W-:Y:S01]  /*10a00*/  FMUL.FTZ R67, R67, R80.reuse ;  /* 0x0000005043437220 */ /* 0x080fe20000410000 */
[----:B------:R-:W-:Y:S02]  /*10a10*/  HADD2.F32 R66, -RZ, R42.H0_H0 ;  /* 0x2000002aff427230 */ /* 0x000fe40000004100 */
[C---:B------:R-:W-:Y:S01]  /*10a20*/  FFMA.FTZ R88, R33.reuse, R65, -R88 ;  /* 0x0000004121587223 */ /* 0x040fe20000010858 */
[----:B------:R-:W-:Y:S02]  /*10a30*/  HADD2.F32 R42, -RZ, R31.H0_H0 ;  /* 0x2000001fff2a7230 */ /* 0x000fe40000004100 */
[----:B------:R-:W-:Y:S01]  /*10a40*/  FFMA.FTZ R90, R33, R81, R90 ;  /* 0x00000051215a7223 */ /* 0x000fe2000001005a */
[----:B------:R-:W-:Y:S02]  /*10a50*/  HADD2.F32 R35, -RZ, R35.H1_H1 ;  /* 0x30000023ff237230 */ /* 0x000fe40000004100 */
[C---:B------:R-:W-:Y:S01]  /*10a60*/  FFMA.FTZ R92, R41.reuse, R80, -R92 ;  /* 0x00000050295c7223 */ /* 0x040fe2000001085c */
[----:B------:R-:W-:Y:S01]  /*10a70*/  FFMA.FTZ R67, R41, R86, R67 ;  /* 0x0000005629437223 */ /* 0x000fe20000010043 */
[C---:B------:R-:W-:Y:S01]  /*10a80*/  FMUL.FTZ R94, R47.reuse, R66 ;  /* 0x000000422f5e7220 */ /* 0x040fe20000410000 */
[----:B------:R-:W-:Y:S01]  /*10a90*/  FMUL.FTZ R80, R47, R42 ;  /* 0x0000002a2f507220 */ /* 0x000fe20000410000 */
[----:B------:R-:W-:-:S02]  /*10aa0*/  HADD2.F32 R33, -RZ, R40.H0_H0 ;  /* 0x20000028ff217230 */ /* 0x000fc40000004100 */
[----:B------:R-:W-:Y:S02]  /*10ab0*/  HADD2.F32 R41, -RZ, R30.H0_H0 ;  /* 0x2000001eff297230 */ /* 0x000fe40000004100 */
[C---:B------:R-:W-:Y:S01]  /*10ac0*/  FFMA.FTZ R63, R35.reuse, R42, -R94 ;  /* 0x0000002a233f7223 */ /* 0x040fe2000001085e */
[----:B------:R-:W-:Y:S02]  /*10ad0*/  HADD2.F32 R31, -RZ, R28.H0_H0 ;  /* 0x2000001cff1f7230 */ /* 0x000fe40000004100 */
[----:B------:R-:W-:Y:S01]  /*10ae0*/  FFMA.FTZ R80, R35, R66, R80 ;  /* 0x0000004223507223 */ /* 0x000fe20000010050 */
[----:B------:R-:W-:Y:S02]  /*10af0*/  HADD2.F32 R32, -RZ, R32.H1_H1 ;  /* 0x30000020ff207230 */ /* 0x000fe40000004100 */
[----:B------:R-:W-:Y:S01]  /*10b00*/  FMUL.FTZ R35, R44, R33 ;  /* 0x000000212c237220 */ /* 0x000fe20000410000 */
[----:B------:R-:W-:Y:S02]  /*10b10*/  HADD2.F32 R34, -RZ, R34.H1_H1 ;  /* 0x30000022ff227230 */ /* 0x000fe40000004100 */
[----:B------:R-:W-:Y:S01]  /*10b20*/  FMUL.FTZ R47, R46, R41 ;  /* 0x000000292e2f7220 */ /* 0x000fe20000410000 */
[----:B------:R-:W-:Y:S01]  /*10b30*/  FMUL.FTZ R44, R44, R31 ;  /* 0x0000001f2c2c7220 */ /* 0x000fe20000410000 */
[----:B------:R-:W-:Y:S01]  /*10b40*/  FMUL.FTZ R46, R46, R29 ;  /* 0x0000001d2e2e7220 */ /* 0x000fe20000410000 */
[----:B------:R-:W-:Y:S01]  /*10b50*/  FFMA.FTZ R28, R32, R31, -R35 ;  /* 0x0000001f201c7223 */ /* 0x000fe20000010823 */
[----:B------:R-:W-:Y:S01]  /*10b60*/  FFMA.FTZ R47, R34, R29, -R47 ;  /* 0x0000001d222f7223 */ /* 0x000fe2000001082f */
        /* <DEDUP_REMOVED lines=12> */
.L_x_1634:
[----:B------:R-:W-:Y:S05]  /*10c30*/  BSYNC B2 ;  /* 0x0000000000027941 */ /* 0x000fea0003800000 */
.L_x_1633:
[----:B------:R-:W-:Y:S05]  /*10c40*/  @P2 BRA `(.L_x_1630) ;  /* 0x00000004007c2947 */ /* 0x000fea0003800000 */
[----:B------:R-:W5:Y:S01]  /*10c50*/  LDL R65, [R1+0x70] ;  /* 0x0000700001417983 */ /* 0x000f620000100800 */
[----:B------:R-:W-:Y:S01]  /*10c60*/  LEA.HI R70, R70, R223, RZ, 0x1d ;  /* 0x000000df46467211 */ /* 0x000fe200078fe8ff */
[----:B-1----:R-:W-:Y:S01]  /*10c70*/  HADD2.F32 R46, -RZ, R78.H1_H1 ;  /* 0x3000004eff2e7230 */ /* 0x002fe20000004100 */
[----:B------:R-:W-:Y:S01]  /*10c80*/  SHF.R.U32.HI R63, RZ, 0x10, R25 ;  /* 0x00000010ff3f7819 */ /* 0x000fe20000011619 */
[--C-:B----4-:R-:W-:Y:S01]  /*10c90*/  HADD2.F32 R60, -RZ, R76.reuse.H1_H1 ;  /* 0x3000004cff3c7230 */ /* 0x110fe20000004100 */
[----:B------:R-:W-:Y:S01]  /*10ca0*/  SHF.R.S32.HI R29, RZ, 0x1f, R70 ;  /* 0x0000001fff1d7819 */ /* 0x000fe20000011446 */
[----:B------:R-:W-:Y:S01]  /*10cb0*/  HADD2.F32 R76, -RZ, R76.H0_H0 ;  /* 0x2000004cff4c7230 */ /* 0x000fe20000004100 */
[----:B------:R-:W-:Y:S01]  /*10cc0*/  SHF.L.U32 R28, R70, 0x3, RZ ;  /* 0x00000003461c7819 */ /* 0x000fe200000006ff */
[----:B------:R-:W-:Y:S01]  /*10cd0*/  HADD2.F32 R78, -RZ, R78.H0_H0 ;  /* 0x2000004eff4e7230 */ /* 0x000fe20000004100 */
[----:B------:R-:W-:Y:S02]  /*10ce0*/  LEA.HI R70, R29, R70, RZ, 0x3 ;  /* 0x000000461d467211 */ /* 0x000fe400078f18ff */
[----:B------:R-:W-:-:S02]  /*10cf0*/  LOP3.LUT R29, R175, 0x38, R28, 0xf8, !PT ;  /* 0x00000038af1d7812 */ /* 0x000fc400078ef81c */
[--C-:B------:R-:W-:Y:S01]  /*10d00*/  SHF.R.U32.HI R45, RZ, 0x10, R37.reuse ;  /* 0x00000010ff2d7819 */ /* 0x100fe20000011625 */
[----:B------:R-:W-:Y:S01]  /*10d10*/  IMAD.SHL.U32 R70, R70, 0x400, RZ ;  /* 0x0000040046467824 */ /* 0x000fe200078e00ff */
[----:B------:R-:W-:Y:S02]  /*10d20*/  LOP3.LUT R32, R29, R176, RZ, 0x3c, !PT ;  /* 0x000000b01d207212 */ /* 0x000fe400078e3cff */
[----:B------:R-:W-:Y:S01]  /*10d30*/  SHF.R.U64 R36, R36, 0x10, R37 ;  /* 0x0000001024247819 */ /* 0x000fe20000001225 */
[----:B------:R-:W-:Y:S01]  /*10d40*/  HADD2.F32 R45, -RZ, R45.H0_H0 ;  /* 0x2000002dff2d7230 */ /* 0x000fe20000004100 */
[----:B------:R-:W-:Y:S02]  /*10d50*/  LOP3.LUT R70, R70, 0x7fffe000, RZ, 0xc0, !PT ;  /* 0x7fffe00046467812 */ /* 0x000fe400078ec0ff */
[----:B------:R-:W-:Y:S02]  /*10d60*/  SHF.R.U64 R24, R24, 0x10, R25 ;  /* 0x0000001018187819 */ /* 0x000fe40000001219 */
[----:B------:R-:W-:-:S02]  /*10d70*/  IADD3 R33, R32, R70, R177 ;  /* 0x0000004620217210 */ /* 0x000fc40007ffe0b1 */
[--C-:B------:R-:W-:Y:S02]  /*10d80*/  SHF.R.U64 R25, R26, 0x10, R27.reuse ;  /* 0x000000101a197819 */ /* 0x100fe4000000121b */
[----:B0-----:R-:W-:Y:S01]  /*10d90*/  SHF.R.U32.HI R61, RZ, 0x10, R27 ;  /* 0x00000010ff3d7819 */ /* 0x001fe2000001161b */
[----:B------:R-:W-:Y:S01]  /*10da0*/  IMAD R40, R33, 0x2, R2 ;  /* 0x0000000221287824 */ /* 0x000fe200078e0202 */
[--C-:B------:R-:W-:Y:S01]  /*10db0*/  SHF.R.U32.HI R47, RZ, 0x10, R39.reuse ;  /* 0x00000010ff2f7819 */ /* 0x100fe20000011627 */
[----:B------:R-:W-:Y:S01]  /*10dc0*/  HADD2.F32 R25, -RZ, R25.H0_H0 ;  /* 0x20000019ff197230 */ /* 0x000fe20000004100 */
[----:B------:R-:W-:Y:S02]  /*10dd0*/  SHF.R.U64 R26, R38, 0x10, R39 ;  /* 0x00000010261a7819 */ /* 0x000fe40000001227 */
[----:B------:R-:W0:Y:S02]  /*10de0*/  LDS.128 R32, [R40+0xc400] ;  /* 0x00c4000028207984 */ /* 0x000e240000000c00 */
[----:B0-----:R-:W-:-:S02]  /*10df0*/  HADD2.F32 R41, -RZ, R33.H0_H0 ;  /* 0x20000021ff297230 */ /* 0x001fc40000004100 */
[----:B------:R-:W-:Y:S02]  /*10e00*/  HADD2.F32 R42, -RZ, R33.H1_H1 ;  /* 0x30000021ff2a7230 */ /* 0x000fe40000004100 */
[----:B------:R-:W-:Y:S02]  /*10e10*/  HADD2.F32 R33, -RZ, R32.H0_H0 ;  /* 0x20000020ff217230 */ /* 0x000fe40000004100 */
[C---:B------:R-:W-:Y:S01]  /*10e20*/  FMUL.FTZ R62, R41.reuse, R60 ;  /* 0x0000003c293e7220 */ /* 0x040fe20000410000 */
[----:B------:R-:W-:Y:S01]  /*10e30*/  FMUL.FTZ R64, R41, R46 ;  /* 0x0000002e29407220 */ /* 0x000fe20000410000 */
[----:B------:R-:W-:Y:S02]  /*10e40*/  HADD2.F32 R41, -RZ, R63.H0_H0 ;  /* 0x2000003fff297230 */ /* 0x000fe40000004100 */
[----:B------:R-:W-:Y:S02]  /*10e50*/  HADD2.F32 R43, -RZ, R34.H0_H0 ;  /* 0x20000022ff2b7230 */ /* 0x000fe40000004100 */
[----:B------:R-:W-:-:S02]  /*10e60*/  HADD2.F32 R44, -RZ, R35.H0_H0 ;  /* 0x20000023ff2c7230 */ /* 0x000fc40000004100 */
[----:B------:R-:W-:Y:S02]  /*10e70*/  HADD2.F32 R35, -RZ, R35.H1_H1 ;  /* 0x30000023ff237230 */ /* 0x000fe40000004100 */
[----:B------:R-:W-:Y:S02]  /*10e80*/  HADD2.F32 R32, -RZ, R32.H1_H1 ;  /* 0x30000020ff207230 */ /* 0x000fe40000004100 */
[----:B------:R-:W-:Y:S01]  /*10e90*/  HADD2.F32 R34, -RZ, R34.H1_H1 ;  /* 0x30000022ff227230 */ /* 0x000fe20000004100 */
[----:B-----5:R-:W0:Y:S02]  /*10ea0*/  LDS.128 R28, [R65] ;  /* 0x00000000411c7984 */ /* 0x020e240000000c00 */
[--C-:B0-----:R-:W-:Y:S02]  /*10eb0*/  HADD2.F32 R37, -RZ, R29.reuse.H0_H0 ;  /* 0x2000001dff257230 */ /* 0x101fe40000004100 */
[----:B------:R-:W-:Y:S02]  /*10ec0*/  HADD2.F32 R29, -RZ, R29.H1_H1 ;  /* 0x3000001dff1d7230 */ /* 0x000fe40000004100 */
[----:B------:R-:W-:-:S02]  /*10ed0*/  HADD2.F32 R27, -RZ, R28.H0_H0 ;  /* 0x2000001cff1b7230 */ /* 0x000fc40000004100 */
[C---:B------:R-:W-:Y:S01]  /*10ee0*/  FFMA.FTZ R62, R37.reuse, R46, -R62 ;  /* 0x0000002e253e7223 */ /* 0x040fe2000001083e */
[----:B------:R-:W-:Y:S01]  /*10ef0*/  FFMA.FTZ R64, R37, R60, R64 ;  /* 0x0000003c25407223 */ /* 0x000fe20000010040 */
[C---:B------:R-:W-:Y:S01]  /*10f00*/  FMUL.FTZ R46, R42.reuse, R45 ;  /* 0x0000002d2a2e7220 */ /* 0x040fe20000410000 */
[-C--:B------:R-:W-:Y:S01]  /*10f10*/  FMUL.FTZ R60, R42, R41.reuse ;  /* 0x000000292a3c7220 */ /* 0x080fe20000410000 */
[----:B------:R-:W-:Y:S01]  /*10f20*/  FMUL.FTZ R42, R33, R76 ;  /* 0x0000004c212a7220 */ /* 0x000fe20000410000 */
[----:B------:R-:W-:Y:S02]  /*10f30*/  HADD2.F32 R37, -RZ, R77.H0_H0 ;  /* 0x2000004dff257230 */ /* 0x000fe40000004100 */
[----:B------:R-:W-:Y:S01]  /*10f40*/  FFMA.FTZ R41, R29, R41, -R46 ;  /* 0x000000291d297223 */ /* 0x000fe2000001082e */
[----:B------:R-:W-:Y:S01]  /*10f50*/  FMUL.FTZ R33, R33, R78 ;  /* 0x0000004e21217220 */ /* 0x000fe20000410000 */
[----:B------:R-:W-:Y:S01]  /*10f60*/  FFMA.FTZ R45, R29, R45, R60 ;  /* 0x0000002d1d2d7223 */ /* 0x000fe2000001003c */
[----:B------:R-:W-:-:S02]  /*10f70*/  HADD2.F32 R29, -RZ, R79.H0_H0 ;  /* 0x2000004fff1d7230 */ /* 0x000fc40000004100 */
[C---:B------:R-:W-:Y:S01]  /*10f80*/  FFMA.FTZ R78, R27.reuse, R78, -R42 ;  /* 0x0000004e1b4e7223 */ /* 0x040fe2000001082a */
[----:B------:R-:W-:Y:S02]  /*10f90*/  HADD2.F32 R38, -RZ, R30.H0_H0 ;  /* 0x2000001eff267230 */ /* 0x000fe40000004100 */
[----:B------:R-:W-:Y:S01]  /*10fa0*/  FFMA.FTZ R76, R27, R76, R33 ;  /* 0x0000004c1b4c7223 */ /* 0x000fe20000010021 */
[C---:B------:R-:W-:Y:S01]  /*10fb0*/  FMUL.FTZ R27, R43.reuse, R37 ;  /* 0x000000252b1b7220 */ /* 0x040fe20000410000 */
[----:B------:R-:W-:Y:S02]  /*10fc0*/  HADD2.F32 R77, -RZ, R77.H1_H1 ;  /* 0x3000004dff4d7230 */ /* 0x000fe40000004100 */
[-C--:B------:R-:W-:Y:S01]  /*10fd0*/  FMUL.FTZ R33, R43, R29.reuse ;  /* 0x0000001d2b217220 */ /* 0x080fe20000410000 */
[----:B------:R-:W-:Y:S02]  /*10fe0*/  HADD2.F32 R79, -RZ, R79.H1_H1 ;  /* 0x3000004fff4f7230 */ /* 0x000fe40000004100 */
[----:B------:R-:W-:Y:S01]  /*10ff0*/  FFMA.FTZ R43, R38, R29, -R27 ;  /* 0x0000001d262b7223 */ /* 0x000fe2000001081b */
[----:B------:R-:W-:-:S02]  /*11000*/  HADD2.F32 R46, -RZ, R47.H0_H0 ;  /* 0x2000002fff2e7230 */ /* 0x000fc40000004100 */
[----:B------:R-:W-:Y:S01]  /*11010*/  FMUL.FTZ R60, R44, R77 ;  /* 0x0000004d2c3c7220 */ /* 0x000fe20000410000 */
[----:B------:R-:W-:Y:S02]  /*11020*/  HADD2.F32 R42, -RZ, R61.H0_H0 ;  /* 0x2000003dff2a7230 */ /* 0x000fe40000004100 */
[----:B------:R-:W-:Y:S01]  /*11030*/  FFMA.FTZ R38, R38, R37, R33 ;  /* 0x0000002526267223 */ /* 0x000fe20000010021 */
[--C-:B------:R-:W-:Y:S02]  /*11040*/  HADD2.F32 R39, -RZ, R31.reuse.H0_H0 ;  /* 0x2000001fff277230 */ /* 0x100fe40000004100 */
[----:B------:R-:W-:Y:S01]  /*11050*/  FMUL.FTZ R44, R44, R79 ;  /* 0x0000004f2c2c7220 */ /* 0x000fe20000410000 */
[----:B------:R-:W-:Y:S02]  /*11060*/  HADD2.F32 R31, -RZ, R31.H1_H1 ;  /* 0x3000001fff1f7230 */ /* 0x000fe40000004100 */
[C---:B---3--:R-:W-:Y:S01]  /*11070*/  FMUL.FTZ R66, R35.reuse, R46 ;  /* 0x0000002e23427220 */ /* 0x048fe20000410000 */
[----:B------:R-:W-:Y:S01]  /*11080*/  FMUL.FTZ R70, R35, R42 ;  /* 0x0000002a23467220 */ /* 0x000fe20000410000 */
[----:B------:R-:W-:-:S02]  /*11090*/  HADD2.F32 R29, -RZ, R36.H0_H0 ;  /* 0x20000024ff1d7230 */ /* 0x000fc40000004100 */
[C---:B------:R-:W-:Y:S01]  /*110a0*/  FFMA.FTZ R60, R39.reuse, R79, -R60 ;  /* 0x0000004f273c7223 */ /* 0x040fe2000001083c */
[----:B------:R-:W-:Y:S02]  /*110b0*/  HADD2.F32 R33, -RZ, R26.H0_H0 ;  /* 0x2000001aff217230 */ /* 0x000fe40000004100 */
[----:B------:R-:W-:Y:S01]  /*110c0*/  FFMA.FTZ R44, R39, R77, R44 ;  /* 0x0000004d272c7223 */ /* 0x000fe2000001002c */
[----:B------:R-:W-:Y:S02]  /*110d0*/  HADD2.F32 R27, -RZ, R24.H0_H0 ;  /* 0x20000018ff1b7230 */ /* 0x000fe40000004100 */
[C---:B------:R-:W-:Y:S01]  /*110e0*/  FFMA.FTZ R47, R31.reuse, R42, -R66 ;  /* 0x0000002a1f2f7223 */ /* 0x040fe20000010842 */
[----:B------:R-:W-:Y:S02]  /*110f0*/  HADD2.F32 R28, -RZ, R28.H1_H1 ;  /* 0x3000001cff1c7230 */ /* 0x000fe40000004100 */
[----:B------:R-:W-:Y:S01]  /*11100*/  FFMA.FTZ R61, R31, R46, R70 ;  /* 0x0000002e1f3d7223 */ /* 0x000fe20000010046 */
[----:B------:R-:W-:-:S02]  /*11110*/  HADD2.F32 R30, -RZ, R30.H1_H1 ;  /* 0x3000001eff1e7230 */ /* 0x000fc40000004100 */
[----:B------:R-:W-:Y:S01]  /*11120*/  FMUL.FTZ R31, R32, R29 ;  /* 0x0000001d201f7220 */ /* 0x000fe20000410000 */
[----:B------:R-:W-:Y:S01]  /*11130*/  FMUL.FTZ R39, R34, R33 ;  /* 0x0000002122277220 */ /* 0x000fe20000410000 */
[----:B------:R-:W-:Y:S01]  /*11140*/  FMUL.FTZ R32, R32, R27 ;  /* 0x0000001b20207220 */ /* 0x000fe20000410000 */
[----:B------:R-:W-:Y:S01]  /*11150*/  FMUL.FTZ R34, R34, R25 ;  /* 0x0000001922227220 */ /* 0x000fe20000410000 */
[----:B------:R-:W-:Y:S01]  /*11160*/  FFMA.FTZ R35, R28, R27, -R31 ;  /* 0x0000001b1c237223 */ /* 0x000fe2000001081f */
[----:B------:R-:W-:Y:S01]  /*11170*/  FFMA.FTZ R26, R30, R25, -R39 ;  /* 0x000000191e1a7223 */ /* 0x000fe20000010827 */
[----:B------:R-:W-:Y:S01]  /*11180*/  FFMA.FTZ R37, R28, R29, R32 ;  /* 0x0000001d1c257223 */ /* 0x000fe20000010020 */
[----:B------:R-:W-:Y:S01]  /*11190*/  FFMA.FTZ R33, R30, R33, R34 ;  /* 0x000000211e217223 */ /* 0x000fe20000010022 */
[----:B------:R-:W-:Y:S02]  /*111a0*/  F2FP.F16.F32.PACK_AB R27, R47, R60 ;  /* 0x0000003c2f1b723e */ /* 0x000fe400000000ff */
        /* <DEDUP_REMOVED lines=9> */
.L_x_1630:
[----:B------:R-:W-:Y:S05]  /*11240*/  BSYNC B1 ;  /* 0x0000000000017941 */ /* 0x000fea0003800000 */
.L_x_1629:
[----:B------:R-:W-:-:S13]  /*11250*/  ISETP.GE.AND P0, PT, R189, R0, PT ;  /* 0x00000000bd00720c */ /* 0x000fda0003f06270 */
[----:B------:R-:W-:Y:S05]  /*11260*/  @P0 BRA `(.L_x_1610) ;  /* 0x0000001000a40947 */ /* 0x000fea0003800000 */
[----:B------:R-:W5:Y:S01]  /*11270*/  LDC R0, c[0x0][0x3f4] ;  /* 0x0000fd00ff007b82 */ /* 0x000f620000000800 */
[----:B------:R-:W-:Y:S01]  /*11280*/  BSSY B1, `(.L_x_1635) ;  /* 0x0000065000017945 */ /* 0x000fe20003800000 */
[----:B0-----:R-:W-:Y:S02]  /*11290*/  SHF.R.U32.HI R61, RZ, 0x3, R173 ;  /* 0x00000003ff3d7819 */ /* 0x001fe400000116ad */
[-C--:B-----5:R-:W-:Y:S02]  /*112a0*/  ISETP.GE.AND P0, PT, R18, R0.reuse, PT ;  /* 0x000000001200720c */ /* 0x0a0fe40003f06270 */
[-C--:B------:R-:W-:Y:S02]  /*112b0*/  ISETP.GE.AND P1, PT, R165, R0.reuse, PT ;  /* 0x00000000a500720c */ /* 0x080fe40003f26270 */
[----:B------:R-:W-:-:S09]  /*112c0*/  ISETP.GE.AND P2, PT, R166, R0, PT ;  /* 0x00000000a600720c */ /* 0x000fd20003f46270 */
[----:B------:R-:W-:Y:S05]  /*112d0*/  @P0 BRA `(.L_x_1636) ;  /* 0x00000004007c0947 */ /* 0x000fea0003800000 */
[----:B------:R-:W5:Y:S01]  /*112e0*/  LDL R62, [R1+0x74] ;  /* 0x00007400013e7983 */ /* 0x000f620000100800 */
[----:B------:R-:W-:Y:S01]  /*112f0*/  LEA.HI R24, R0, R191, RZ, 0x1d ;  /* 0x000000bf00187211 */ /* 0x000fe200078fe8ff */
[----:B------:R-:W-:Y:S01]  /*11300*/  HADD2.F32 R38, -RZ, R84.H1_H1 ;  /* 0x30000054ff267230 */ /* 0x000fe20000004100 */
[----:B------:R-:W-:Y:S01]  /*11310*/  SHF.R.U32.HI R37, RZ, 0x10, R5 ;  /* 0x00000010ff257819 */ /* 0x000fe20000011605 */
[--C-:B------:R-:W-:Y:S01]  /*11320*/  HADD2.F32 R40, -RZ, R82.reuse.H1_H1 ;  /* 0x30000052ff287230 */ /* 0x100fe20000004100 */
[----:B------:R-:W-:Y:S01]  /*11330*/  SHF.R.S32.HI R25, RZ, 0x1f, R24 ;  /* 0x0000001fff197819 */ /* 0x000fe20000011418 */
[----:B------:R-:W-:Y:S01]  /*11340*/  IMAD.SHL.U32 R26, R24, 0x8, RZ ;  /* 0x00000008181a7824 */ /* 0x000fe200078e00ff */
[----:B----4-:R-:W-:Y:S01]  /*11350*/  SHF.R.U64 R60, R48, 0x10, R49 ;  /* 0x00000010303c7819 */ /* 0x010fe20000001231 */
[----:B------:R-:W-:Y:S01]  /*11360*/  HADD2.F32 R37, -RZ, R37.H0_H0 ;  /* 0x20000025ff257230 */ /* 0x000fe20000004100 */
[----:B------:R-:W-:Y:S01]  /*11370*/  LEA.HI R25, R25, R24, RZ, 0x3 ;  /* 0x0000001819197211 */ /* 0x000fe200078f18ff */
[----:B------:R-:W-:Y:S01]  /*11380*/  HADD2.F32 R82, -RZ, R82.H0_H0 ;  /* 0x20000052ff527230 */ /* 0x000fe20000004100 */
[----:B------:R-:W-:Y:S01]  /*11390*/  LOP3.LUT R24, R173, 0x38, R26, 0xf8, !PT ;  /* 0x00000038ad187812 */ /* 0x000fe200078ef81a */
[----:B------:R-:W-:Y:S01]  /*113a0*/  HADD2.F32 R84, -RZ, R84.H0_H0 ;  /* 0x20000054ff547230 */ /* 0x000fe20000004100 */
[----:B-1----:R-:W-:Y:S01]  /*113b0*/  SHF.R.U64 R47, R4, 0x10, R5 ;  /* 0x00000010042f7819 */ /* 0x002fe20000001205 */
[----:B------:R-:W-:Y:S01]  /*113c0*/  IMAD.SHL.U32 R25, R25, 0x400, RZ ;  /* 0x0000040019197824 */ /* 0x000fe200078e00ff */
[----:B------:R-:W-:-:S02]  /*113d0*/  LOP3.LUT R28, R24, R61, RZ, 0x3c, !PT ;  /* 0x0000003d181c7212 */ /* 0x000fc400078e3cff */
[----:B------:R-:W-:Y:S02]  /*113e0*/  SHF.R.U32.HI R49, RZ, 0x10, R49 ;  /* 0x00000010ff317819 */ /* 0x000fe40000011631 */
[----:B------:R-:W-:Y:S02]  /*113f0*/  LOP3.LUT R29, R25, 0x7fffe000, RZ, 0xc0, !PT ;  /* 0x7fffe000191d7812 */ /* 0x000fe400078ec0ff */
[----:B------:R-:W-:Y:S02]  /*11400*/  SHF.R.U64 R48, R50, 0x10, R51 ;  /* 0x0000001032307819 */ /* 0x000fe40000001233 */
[----:B------:R-:W-:Y:S02]  /*11410*/  IADD3 R29, R28, R29, R179 ;  /* 0x0000001d1c1d7210 */ /* 0x000fe40007ffe0b3 */
[----:B------:R-:W-:Y:S02]  /*11420*/  SHF.R.U32.HI R50, RZ, 0x10, R51 ;  /* 0x00000010ff327819 */ /* 0x000fe40000011633 */
[--C-:B------:R-:W-:Y:S01]  /*11430*/  SHF.R.U32.HI R41, RZ, 0x10, R7.reuse ;  /* 0x00000010ff297819 */ /* 0x100fe20000011607 */
[----:B------:R-:W-:Y:S01]  /*11440*/  IMAD R32, R29, 0x2, R2 ;  /* 0x000000021d207824 */ /* 0x000fe200078e0202 */
[----:B------:R-:W-:-:S04]  /*11450*/  SHF.R.U64 R45, R6, 0x10, R7 ;  /* 0x00000010062d7819 */ /* 0x000fc80000001207 */
[----:B------:R-:W0:Y:S02]  /*11460*/  LDS.128 R28, [R32+0xc400] ;  /* 0x00c40000201c7984 */ /* 0x000e240000000c00 */
[--C-:B0-----:R-:W-:Y:S02]  /*11470*/  HADD2.F32 R33, -RZ, R29.reuse.H0_H0 ;  /* 0x2000001dff217230 */ /* 0x101fe40000004100 */
[----:B------:R-:W-:Y:S02]  /*11480*/  HADD2.F32 R34, -RZ, R29.H1_H1 ;  /* 0x3000001dff227230 */ /* 0x000fe40000004100 */
[----:B------:R-:W-:Y:S02]  /*11490*/  HADD2.F32 R29, -RZ, R28.H0_H0 ;  /* 0x2000001cff1d7230 */ /* 0x000fe40000004100 */
[C---:B------:R-:W-:Y:S01]  /*114a0*/  FMUL.FTZ R42, R33.reuse, R40 ;  /* 0x00000028212a7220 */ /* 0x040fe20000410000 */
[----:B------:R-:W-:Y:S01]  /*114b0*/  FMUL.FTZ R44, R33, R38 ;  /* 0x00000026212c7220 */ /* 0x000fe20000410000 */
[----:B------:R-:W-:-:S02]  /*114c0*/  HADD2.F32 R33, -RZ, R49.H0_H0 ;  /* 0x20000031ff217230 */ /* 0x000fc40000004100 */
[----:B------:R-:W-:Y:S02]  /*114d0*/  HADD2.F32 R35, -RZ, R30.H0_H0 ;  /* 0x2000001eff237230 */ /* 0x000fe40000004100 */
[--C-:B------:R-:W-:Y:S02]  /*114e0*/  HADD2.F32 R36, -RZ, R31.reuse.H0_H0 ;  /* 0x2000001fff247230 */ /* 0x100fe40000004100 */
[----:B------:R-:W-:Y:S02]  /*114f0*/  HADD2.F32 R31, -RZ, R31.H1_H1 ;  /* 0x3000001fff1f7230 */ /* 0x000fe40000004100 */
[----:B------:R-:W-:Y:S02]  /*11500*/  HADD2.F32 R28, -RZ, R28.H1_H1 ;  /* 0x3000001cff1c7230 */ /* 0x000fe40000004100 */
[----:B------:R-:W-:Y:S01]  /*11510*/  HADD2.F32 R30, -RZ, R30.H1_H1 ;  /* 0x3000001eff1e7230 */ /* 0x000fe20000004100 */
[----:B-----5:R-:W0:Y:S02]  /*11520*/  LDS.128 R24, [R62] ;  /* 0x000000003e187984 */ /* 0x020e240000000c00 */
[----:B0-----:R-:W-:-:S02]  /*11530*/  HADD2.F32 R5, -RZ, R25.H0_H0 ;  /* 0x20000019ff057230 */ /* 0x001fc40000004100 */
[----:B------:R-:W-:Y:S02]  /*11540*/  HADD2.F32 R25, -RZ, R25.H1_H1 ;  /* 0x30000019ff197230 */ /* 0x000fe40000004100 */
[----:B------:R-:W-:Y:S02]  /*11550*/  HADD2.F32 R4, -RZ, R24.H0_H0 ;  /* 0x20000018ff047230 */ /* 0x000fe40000004100 */
[C---:B------:R-:W-:Y:S01]  /*11560*/  FFMA.FTZ R42, R5.reuse, R38, -R42 ;  /* 0x00000026052a7223 */ /* 0x040fe2000001082a */
[----:B------:R-:W-:Y:S01]  /*11570*/  FFMA.FTZ R44, R5, R40, R44 ;  /* 0x00000028052c7223 */ /* 0x000fe2000001002c */
[C---:B------:R-:W-:Y:S01]  /*11580*/  FMUL.FTZ R38, R34.reuse, R37 ;  /* 0x0000002522267220 */ /* 0x040fe20000410000 */
[C---:B------:R-:W-:Y:S01]  /*11590*/  FMUL.FTZ R5, R29.reuse, R82 ;  /* 0x000000521d057220 */ /* 0x040fe20000410000 */
[-C--:B------:R-:W-:Y:S01]  /*115a0*/  FMUL.FTZ R29, R29, R84.reuse ;  /* 0x000000541d1d7220 */ /* 0x080fe20000410000 */
[-C--:B------:R-:W-:Y:S01]  /*115b0*/  FMUL.FTZ R34, R34, R33.reuse ;  /* 0x0000002122227220 */ /* 0x080fe20000410000 */
[----:B------:R-:W-:Y:S01]  /*115c0*/  FFMA.FTZ R39, R25, R33, -R38 ;  /* 0x0000002119277223 */ /* 0x000fe20000010826 */
[----:B------:R-:W-:Y:S01]  /*115d0*/  FFMA.FTZ R84, R4, R84, -R5 ;  /* 0x0000005404547223 */ /* 0x000fe20000010805 */
[----:B------:R-:W-:-:S02]  /*115e0*/  HADD2.F32 R33, -RZ, R83.H0_H0 ;  /* 0x20000053ff217230 */ /* 0x000fc40000004100 */
[----:B------:R-:W-:Y:S01]  /*115f0*/  FFMA.FTZ R37, R25, R37, R34 ;  /* 0x0000002519257223 */ /* 0x000fe20000010022 */
[--C-:B------:R-:W-:Y:S02]  /*11600*/  HADD2.F32 R5, -RZ, R85.reuse.H0_H0 ;  /* 0x20000055ff057230 */ /* 0x100fe40000004100 */
[----:B------:R-:W-:Y:S01]  /*11610*/  FFMA.FTZ R82, R4, R82, R29 ;  /* 0x0000005204527223 */ /* 0x000fe2000001001d */
[----:B------:R-:W-:Y:S02]  /*11620*/  HADD2.F32 R85, -RZ, R85.H1_H1 ;  /* 0x30000055ff557230 */ /* 0x000fe40000004100 */
[C---:B------:R-:W-:Y:S01]  /*11630*/  FMUL.FTZ R25, R35.reuse, R33 ;  /* 0x0000002123197220 */ /* 0x040fe20000410000 */
[----:B------:R-:W-:Y:S02]  /*11640*/  HADD2.F32 R83, -RZ, R83.H1_H1 ;  /* 0x30000053ff537230 */ /* 0x000fe40000004100 */
[----:B------:R-:W-:Y:S01]  /*11650*/  FMUL.FTZ R29, R35, R5 ;  /* 0x00000005231d7220 */ /* 0x000fe20000410000 */
[----:B------:R-:W-:-:S02]  /*11660*/  HADD2.F32 R6, -RZ, R26.H0_H0 ;  /* 0x2000001aff067230 */ /* 0x000fc40000004100 */
[C---:B------:R-:W-:Y:S01]  /*11670*/  FMUL.FTZ R40, R36.reuse, R85 ;  /* 0x0000005524287220 */ /* 0x040fe20000410000 */
[----:B------:R-:W-:Y:S02]  /*11680*/  HADD2.F32 R7, -RZ, R27.H0_H0 ;  /* 0x2000001bff077230 */ /* 0x000fe40000004100 */
[----:B------:R-:W-:Y:S01]  /*11690*/  FMUL.FTZ R38, R36, R83 ;  /* 0x0000005324267220 */ /* 0x000fe20000410000 */
[----:B------:R-:W-:Y:S02]  /*116a0*/  HADD2.F32 R34, -RZ, R41.H0_H0 ;  /* 0x20000029ff227230 */ /* 0x000fe40000004100 */
[C---:B------:R-:W-:Y:S01]  /*116b0*/  FFMA.FTZ R35, R6.reuse, R5, -R25 ;  /* 0x0000000506237223 */ /* 0x040fe20000010819 */
[----:B------:R-:W-:Y:S02]  /*116c0*/  HADD2.F32 R4, -RZ, R50.H0_H0 ;  /* 0x20000032ff047230 */ /* 0x000fe40000004100 */
[----:B------:R-:W-:Y:S01]  /*116d0*/  FFMA.FTZ R36, R6, R33, R29 ;  /* 0x0000002106247223 */ /* 0x000fe2000001001d */
[----:B------:R-:W-:-:S02]  /*116e0*/  HADD2.F32 R27, -RZ, R27.H1_H1 ;  /* 0x3000001bff1b7230 */ /* 0x000fc40000004100 */
[----:B------:R-:W-:Y:S01]  /*116f0*/  FMUL.FTZ R6, R31, R34 ;  /* 0x000000221f067220 */ /* 0x000fe20000410000 */
[C---:B------:R-:W-:Y:S01]  /*11700*/  FFMA.FTZ R38, R7.reuse, R85, -R38 ;  /* 0x0000005507267223 */ /* 0x040fe20000010826 */
[----:B------:R-:W-:Y:S01]  /*11710*/  FFMA.FTZ R40, R7, R83, R40 ;  /* 0x0000005307287223 */ /* 0x000fe20000010028 */
[-C--:B------:R-:W-:Y:S01]  /*11720*/  FMUL.FTZ R46, R31, R4.reuse ;  /* 0x000000041f2e7220 */ /* 0x080fe20000410000 */
[----:B------:R-:W-:Y:S02]  /*11730*/  HADD2.F32 R25, -RZ, R47.H0_H0 ;  /* 0x2000002fff197230 */ /* 0x000fe40000004100 */
[C---:B------:R-:W-:Y:S01]  /*11740*/  FFMA.FTZ R43, R27.reuse, R4, -R6 ;  /* 0x000000041b2b7223 */ /* 0x040fe20000010806 */
[----:B------:R-:W-:Y:S02]  /*11750*/  HADD2.F32 R29, -RZ, R45.H0_H0 ;  /* 0x2000002dff1d7230 */ /* 0x000fe40000004100 */
[----:B------:R-:W-:Y:S01]  /*11760*/  FFMA.FTZ R45, R27, R34, R46 ;  /* 0x000000221b2d7223 */ /* 0x000fe2000001002e */
[----:B------:R-:W-:-:S02]  /*11770*/  HADD2.F32 R5, -RZ, R60.H0_H0 ;  /* 0x2000003cff057230 */ /* 0x000fc40000004100 */
[----:B------:R-:W-:Y:S01]  /*11780*/  FMUL.FTZ R27, R28, R25 ;  /* 0x000000191c1b7220 */ /* 0x000fe20000410000 */
[----:B------:R-:W-:Y:S02]  /*11790*/  HADD2.F32 R7, -RZ, R48.H0_H0 ;  /* 0x20000030ff077230 */ /* 0x000fe40000004100 */
[----:B------:R-:W-:Y:S01]  /*117a0*/  FMUL.FTZ R41, R30, R29 ;  /* 0x0000001d1e297220 */ /* 0x000fe20000410000 */
[----:B------:R-:W-:Y:S02]  /*117b0*/  HADD2.F32 R24, -RZ, R24.H1_H1 ;  /* 0x30000018ff187230 */ /* 0x000fe40000004100 */
[----:B------:R-:W-:Y:S01]  /*117c0*/  FMUL.FTZ R28, R28, R5 ;  /* 0x000000051c1c7220 */ /* 0x000fe20000410000 */
[----:B------:R-:W-:Y:S02]  /*117d0*/  HADD2.F32 R26, -RZ, R26.H1_H1 ;  /* 0x3000001aff1a7230 */ /* 0x000fe40000004100 */
        /* <DEDUP_REMOVED lines=15> */
.L_x_1636:
[----:B------:R-:W-:Y:S05]  /*118d0*/  BSYNC B1 ;  /* 0x0000000000017941 */ /* 0x000fea0003800000 */
.L_x_1635:
[----:B------:R-:W-:Y:S04]  /*118e0*/  BSSY B1, `(.L_x_1637) ;  /* 0x0000061000017945 */ /* 0x000fe80003800000 */
[----:B------:R-:W-:Y:S05]  /*118f0*/  @P1 BRA `(.L_x_1638) ;  /* 0x00000004007c1947 */ /* 0x000fea0003800000 */
[----:B-1----:R-:W5:Y:S01]  /*11900*/  LDL R47, [R1+0x6c] ;  /* 0x00006c00012f7983 */ /* 0x002f620000100800 */
[----:B0-----:R-:W-:Y:S01]  /*11910*/  LEA.HI R4, R0, R221, RZ, 0x1d ;  /* 0x000000dd00047211 */ /* 0x001fe200078fe8ff */
[----:B----4-:R-:W-:Y:S01]  /*11920*/  HADD2.F32 R33, -RZ, R74.H1_H1 ;  /* 0x3000004aff217230 */ /* 0x010fe20000004100 */
[----:B------:R-:W-:Y:S01]  /*11930*/  SHF.R.U32.HI R36, RZ, 0x10, R9 ;  /* 0x00000010ff247819 */ /* 0x000fe20000011609 */
[--C-:B------:R-:W-:Y:S01]  /*11940*/  HADD2.F32 R35, -RZ, R71.reuse.H1_H1 ;  /* 0x30000047ff237230 */ /* 0x100fe20000004100 */
[----:B------:R-:W-:Y:S01]  /*11950*/  SHF.R.S32.HI R5, RZ, 0x1f, R4 ;  /* 0x0000001fff057819 */ /* 0x000fe20000011404 */
[----:B------:R-:W-:Y:S01]  /*11960*/  IMAD.SHL.U32 R6, R4, 0x8, RZ ;  /* 0x0000000804067824 */ /* 0x000fe200078e00ff */
[--C-:B------:R-:W-:Y:S01]  /*11970*/  SHF.R.U64 R46, R52, 0x10, R53.reuse ;  /* 0x00000010342e7819 */ /* 0x100fe20000001235 */
        /* <DEDUP_REMOVED lines=8> */
[----:B------:R-:W-:Y:S02]  /*11a00*/  SHF.R.U64 R43, R8, 0x10, R9 ;  /* 0x00000010082b7819 */ /* 0x000fe40000001209 */
[----:B------:R-:W-:Y:S02]  /*11a10*/  LOP3.LUT R25, R5, 0x7fffe000, RZ, 0xc0, !PT ;  /* 0x7fffe00005197812 */ /* 0x000fe400078ec0ff */
[----:B------:R-:W-:Y:S02]  /*11a20*/  SHF.R.U64 R41, R10, 0x10, R11 ;  /* 0x000000100a297819 */ /* 0x000fe4000000120b */
[----:B------:R-:W-:Y:S02]  /*11a30*/  IADD3 R25, R24, R25, R179 ;  /* 0x0000001918197210 */ /* 0x000fe40007ffe0b3 */
[----:B------:R-:W-:Y:S02]  /*11a40*/  SHF.R.U32.HI R40, RZ, 0x10, R11 ;  /* 0x00000010ff287819 */ /* 0x000fe4000001160b */
[--C-:B------:R-:W-:Y:S01]  /*11a50*/  SHF.R.U64 R45, R54, 0x10, R55.reuse ;  /* 0x00000010362d7819 */ /* 0x100fe20000001237 */
[----:B------:R-:W-:Y:S01]  /*11a60*/  IMAD R28, R25, 0x2, R2 ;  /* 0x00000002191c7824 */ /* 0x000fe200078e0202 */
[----:B------:R-:W-:-:S04]  /*11a70*/  SHF.R.U32.HI R54, RZ, 0x10, R55 ;  /* 0x00000010ff367819 */ /* 0x000fc80000011637 */
        /* <DEDUP_REMOVED lines=8> */
[----:B------:R-:W-:Y:S02]  /*11b00*/  HADD2.F32 R31, -RZ, R26.H0_H0 ;  /* 0x2000001aff1f7230 */ /* 0x000fe40000004100 */
[--C-:B------:R-:W-:Y:S02]  /*11b10*/  HADD2.F32 R32, -RZ, R27.reuse.H0_H0 ;  /* 0x2000001bff207230 */ /* 0x100fe40000004100 */
[----:B------:R-:W-:Y:S01]  /*11b20*/  FMUL.FTZ R30, R30, R29 ;  /* 0x0000001d1e1e7220 */ /* 0x000fe20000410000 */
        /* <DEDUP_REMOVED lines=9> */
[----:B------:R-:W-:Y:S01]  /*11bc0*/  FMUL.FTZ R8, R25, R34 ;  /* 0x0000002219087220 */ /* 0x000fe20000410000 */
[----:B------:R-:W-:Y:S01]  /*11bd0*/  FFMA.FTZ R38, R9, R29, -R38 ;  /* 0x0000001d09267223 */ /* 0x000fe20000010826 */
[----:B------:R-:W-:Y:S02]  /*11be0*/  HADD2.F32 R29, -RZ, R73.H0_H0 ;  /* 0x20000049ff1d7230 */ /* 0x000fe40000004100 */
[-C--:B------:R-:W-:Y:S01]  /*11bf0*/  FMUL.FTZ R25, R25, R74.reuse ;  /* 0x0000004a19197220 */ /* 0x080fe20000410000 */
[----:B------:R-:W-:Y:S01]  /*11c00*/  FFMA.FTZ R74, R5, R74, -R8 ;  /* 0x0000004a054a7223 */ /* 0x000fe20000010808 */
[----:B------:R-:W-:-:S02]  /*11c10*/  HADD2.F32 R8, -RZ, R75.H0_H0 ;  /* 0x2000004bff087230 */ /* 0x000fc40000004100 */
[----:B------:R-:W-:Y:S01]  /*11c20*/  FFMA.FTZ R36, R9, R36, R30 ;  /* 0x0000002409247223 */ /* 0x000fe2000001001e */
[----:B------:R-:W-:Y:S02]  /*11c30*/  HADD2.F32 R10, -RZ, R6.H0_H0 ;  /* 0x20000006ff0a7230 */ /* 0x000fe40000004100 */
[----:B------:R-:W-:Y:S01]  /*11c40*/  FFMA.FTZ R34, R5, R34, R25 ;  /* 0x0000002205227223 */ /* 0x000fe20000010019 */
[----:B------:R-:W-:Y:S02]  /*11c50*/  HADD2.F32 R73, -RZ, R73.H1_H1 ;  /* 0x30000049ff497230 */ /* 0x000fe40000004100 */
[C---:B------:R-:W-:Y:S01]  /*11c60*/  FMUL.FTZ R5, R31.reuse, R29 ;  /* 0x0000001d1f057220 */ /* 0x040fe20000410000 */
[----:B------:R-:W-:Y:S02]  /*11c70*/  HADD2.F32 R75, -RZ, R75.H1_H1 ;  /* 0x3000004bff4b7230 */ /* 0x000fe40000004100 */
[----:B------:R-:W-:Y:S01]  /*11c80*/  FMUL.FTZ R9, R31, R8 ;  /* 0x000000081f097220 */ /* 0x000fe20000410000 */
[----:B------:R-:W-:-:S02]  /*11c90*/  HADD2.F32 R30, -RZ, R40.H0_H0 ;  /* 0x20000028ff1e7230 */ /* 0x000fc40000004100 */
[----:B------:R-:W-:Y:S01]  /*11ca0*/  FFMA.FTZ R31, R10, R8, -R5 ;  /* 0x000000080a1f7223 */ /* 0x000fe20000010805 */
[--C-:B------:R-:W-:Y:S02]  /*11cb0*/  HADD2.F32 R11, -RZ, R7.reuse.H0_H0 ;  /* 0x20000007ff0b7230 */ /* 0x100fe40000004100 */
[C---:B------:R-:W-:Y:S01]  /*11cc0*/  FMUL.FTZ R40, R32.reuse, R73 ;  /* 0x0000004920287220 */ /* 0x040fe20000410000 */
[----:B------:R-:W-:Y:S02]  /*11cd0*/  HADD2.F32 R8, -RZ, R54.H0_H0 ;  /* 0x20000036ff087230 */ /* 0x000fe40000004100 */
[-C--:B------:R-:W-:Y:S01]  /*11ce0*/  FMUL.FTZ R32, R32, R75.reuse ;  /* 0x0000004b20207220 */ /* 0x080fe20000410000 */
[----:B------:R-:W-:Y:S02]  /*11cf0*/  HADD2.F32 R7, -RZ, R7.H1_H1 ;  /* 0x30000007ff077230 */ /* 0x000fe40000004100 */
[----:B------:R-:W-:Y:S01]  /*11d00*/  FFMA.FTZ R40, R11, R75, -R40 ;  /* 0x0000004b0b287223 */ /* 0x000fe20000010828 */
[----:B------:R-:W-:Y:S01]  /*11d10*/  FMUL.FTZ R42, R27, R30 ;  /* 0x0000001e1b2a7220 */ /* 0x000fe20000410000 */
[----:B------:R-:W-:Y:S01]  /*11d20*/  FFMA.FTZ R32, R11, R73, R32 ;  /* 0x000000490b207223 */ /* 0x000fe20000010020 */
[----:B------:R-:W-:Y:S01]  /*11d30*/  FMUL.FTZ R44, R27, R8 ;  /* 0x000000081b2c7220 */ /* 0x000fe20000410000 */
[----:B------:R-:W-:-:S02]  /*11d40*/  HADD2.F32 R11, -RZ, R43.H0_H0 ;  /* 0x2000002bff0b7230 */ /* 0x000fc40000004100 */
[----:B------:R-:W-:Y:S01]  /*11d50*/  FFMA.FTZ R10, R10, R29, R9 ;  /* 0x0000001d0a0a7223 */ /* 0x000fe20000010009 */
[----:B------:R-:W-:Y:S02]  /*11d60*/  HADD2.F32 R5, -RZ, R46.H0_H0 ;  /* 0x2000002eff057230 */ /* 0x000fe40000004100 */
[C---:B------:R-:W-:Y:S01]  /*11d70*/  FFMA.FTZ R35, R7.reuse, R8, -R42 ;  /* 0x0000000807237223 */ /* 0x040fe2000001082a */
[----:B------:R-:W-:Y:S02]  /*11d80*/  HADD2.F32 R25, -RZ, R41.H0_H0 ;  /* 0x20000029ff197230 */ /* 0x000fe40000004100 */
[----:B------:R-:W-:Y:S01]  /*11d90*/  FFMA.FTZ R41, R7, R30, R44 ;  /* 0x0000001e07297223 */ /* 0x000fe2000001002c */
[----:B------:R-:W-:Y:S02]  /*11da0*/  HADD2.F32 R9, -RZ, R45.H0_H0 ;  /* 0x2000002dff097230 */ /* 0x000fe40000004100 */
[----:B------:R-:W-:Y:S01]  /*11db0*/  FMUL.FTZ R7, R24, R11 ;  /* 0x0000000b18077220 */ /* 0x000fe20000410000 */
[----:B------:R-:W-:-:S02]  /*11dc0*/  HADD2.F32 R4, -RZ, R4.H1_H1 ;  /* 0x30000004ff047230 */ /* 0x000fc40000004100 */
[----:B------:R-:W-:Y:S01]  /*11dd0*/  FMUL.FTZ R24, R24, R5 ;  /* 0x0000000518187220 */ /* 0x000fe20000410000 */
[----:B------:R-:W-:Y:S02]  /*11de0*/  HADD2.F32 R6, -RZ, R6.H1_H1 ;  /* 0x30000006ff067230 */ /* 0x000fe40000004100 */
[C---:B------:R-:W-:Y:S01]  /*11df0*/  FMUL.FTZ R33, R26.reuse, R25 ;  /* 0x000000191a217220 */ /* 0x040fe20000410000 */
[----:B------:R-:W-:Y:S01]  /*11e00*/  FMUL.FTZ R26, R26, R9 ;  /* 0x000000091a1a7220 */ /* 0x000fe20000410000 */
[C---:B------:R-:W-:Y:S01]  /*11e10*/  FFMA.FTZ R29, R4.reuse, R11, R24 ;  /* 0x0000000b041d7223 */ /* 0x040fe20000010018 */
[----:B------:R-:W-:Y:S01]  /*11e20*/  FFMA.FTZ R27, R4, R5, -R7 ;  /* 0x00000005041b7223 */ /* 0x000fe20000010807 */
        /* <DEDUP_REMOVED lines=12> */
.L_x_1638:
[----:B------:R-:W-:Y:S05]  /*11ef0*/  BSYNC B1 ;  /* 0x0000000000017941 */ /* 0x000fea0003800000 */
.L_x_1637:
[----:B------:R-:W-:Y:S05]  /*11f00*/  @P2 BRA `(.L_x_1610) ;  /* 0x00000004007c2947 */ /* 0x000fea0003800000 */
[----:B------:R-:W5:Y:S01]  /*11f10*/  LDL R41, [R1+0x64] ;  /* 0x0000640001297983 */ /* 0x000f620000100800 */
[----:B------:R-:W-:Y:S01]  /*11f20*/  LEA.HI R0, R0, R223, RZ, 0x1d ;  /* 0x000000df00007211 */ /* 0x000fe200078fe8ff */
[----:B----4-:R-:W-:Y:S01]  /*11f30*/  HADD2.F32 R29, -RZ, R21.H1_H1 ;  /* 0x30000015ff1d7230 */ /* 0x010fe20000004100 */
[----:B0-----:R-:W-:Y:S01]  /*11f40*/  SHF.R.U32.HI R28, RZ, 0x10, R13 ;  /* 0x00000010ff1c7819 */ /* 0x001fe2000001160d */
[----:B------:R-:W-:Y:S01]  /*11f50*/  HADD2.F32 R31, -RZ, R20.H0_H0 ;  /* 0x20000014ff1f7230 */ /* 0x000fe20000004100 */
[----:B------:R-:W-:Y:S01]  /*11f60*/  SHF.R.S32.HI R5, RZ, 0x1f, R0 ;  /* 0x0000001fff057819 */ /* 0x000fe20000011400 */
[----:B------:R-:W-:Y:S01]  /*11f70*/  IMAD.SHL.U32 R4, R0, 0x8, RZ ;  /* 0x0000000800047824 */ /* 0x000fe200078e00ff */
[----:B------:R-:W-:Y:S01]  /*11f80*/  SHF.R.U64 R40, R56, 0x10, R57 ;  /* 0x0000001038287819 */ /* 0x000fe20000001239 */
[----:B------:R-:W-:Y:S01]  /*11f90*/  HADD2.F32 R28, -RZ, R28.H0_H0 ;  /* 0x2000001cff1c7230 */ /* 0x000fe20000004100 */
[----:B------:R-:W-:Y:S01]  /*11fa0*/  LEA.HI R5, R5, R0, RZ, 0x3 ;  /* 0x0000000005057211 */ /* 0x000fe200078f18ff */
[----:B------:R-:W-:Y:S01]  /*11fb0*/  HADD2.F32 R20, -RZ, R20.H1_H1 ;  /* 0x30000014ff147230 */ /* 0x000fe20000004100 */
[----:B------:R-:W-:-:S02]  /*11fc0*/  LOP3.LUT R0, R173, 0x38, R4, 0xf8, !PT ;  /* 0x00000038ad007812 */ /* 0x000fc400078ef804 */
[----:B------:R-:W-:Y:S01]  /*11fd0*/  SHF.R.U32.HI R56, RZ, 0x10, R57 ;  /* 0x00000010ff387819 */ /* 0x000fe20000011639 */
[----:B------:R-:W-:Y:S01]  /*11fe0*/  IMAD.SHL.U32 R5, R5, 0x400, RZ ;  /* 0x0000040005057824 */ /* 0x000fe200078e00ff */
[----:B------:R-:W-:Y:S02]  /*11ff0*/  LOP3.LUT R0, R0, R61, RZ, 0x3c, !PT ;  /* 0x0000003d00007212 */ /* 0x000fe400078e3cff */
[----:B------:R-:W-:Y:S02]  /*12000*/  SHF.R.U64 R38, R12, 0x10, R13 ;  /* 0x000000100c267819 */ /* 0x000fe4000000120d */
[----:B------:R-:W-:Y:S02]  /*12010*/  LOP3.LUT R9, R5, 0x7fffe000, RZ, 0xc0, !PT ;  /* 0x7fffe00005097812 */ /* 0x000fe400078ec0ff */
[----:B------:R-:W-:Y:S02]  /*12020*/  SHF.R.U64 R39, R58, 0x10, R59 ;  /* 0x000000103a277819 */ /* 0x000fe4000000123b */
[----:B------:R-:W-:-:S02]  /*12030*/  IADD3 R9, R0, R9, R179 ;  /* 0x0000000900097210 */ /* 0x000fc40007ffe0b3 */
[----:B-1----:R-:W-:Y:S02]  /*12040*/  SHF.R.U32.HI R34, RZ, 0x10, R15 ;  /* 0x00000010ff227819 */ /* 0x002fe4000001160f */
[----:B------:R-:W-:Y:S02]  /*12050*/  LEA R0, R9, R2, 0x1 ;  /* 0x0000000209007211 */ /* 0x000fe400078e08ff */
[----:B------:R-:W-:Y:S02]  /*12060*/  SHF.R.U32.HI R58, RZ, 0x10, R59 ;  /* 0x00000010ff3a7819 */ /* 0x000fe4000001163b */
[----:B------:R-:W-:Y:S01]  /*12070*/  SHF.R.U64 R37, R14, 0x10, R15 ;  /* 0x000000100e257819 */ /* 0x000fe2000000120f */
[----:B------:R-:W0:Y:S02]  /*12080*/  LDS.128 R8, [R0+0xc400] ;  /* 0x00c4000000087984 */ /* 0x000e240000000c00 */
[--C-:B0-----:R-:W-:Y:S02]  /*12090*/  HADD2.F32 R24, -RZ, R9.reuse.H0_H0 ;  /* 0x20000009ff187230 */ /* 0x101fe40000004100 */
[----:B------:R-:W-:-:S02]  /*120a0*/  HADD2.F32 R25, -RZ, R9.H1_H1 ;  /* 0x30000009ff197230 */ /* 0x000fc40000004100 */
[----:B------:R-:W-:Y:S02]  /*120b0*/  HADD2.F32 R9, -RZ, R8.H0_H0 ;  /* 0x20000008ff097230 */ /* 0x000fe40000004100 */
[C---:B------:R-:W-:Y:S01]  /*120c0*/  FMUL.FTZ R33, R24.reuse, R31 ;  /* 0x0000001f18217220 */ /* 0x040fe20000410000 */
[----:B------:R-:W-:Y:S01]  /*120d0*/  FMUL.FTZ R35, R24, R29 ;  /* 0x0000001d18237220 */ /* 0x000fe20000410000 */
[----:B------:R-:W-:Y:S02]  /*120e0*/  HADD2.F32 R24, -RZ, R56.H0_H0 ;  /* 0x20000038ff187230 */ /* 0x000fe40000004100 */
[C---:B------:R-:W-:Y:S01]  /*120f0*/  FMUL.FTZ R30, R25.reuse, R28 ;  /* 0x0000001c191e7220 */ /* 0x040fe20000410000 */
[----:B------:R-:W-:Y:S02]  /*12100*/  HADD2.F32 R26, -RZ, R10.H0_H0 ;  /* 0x2000000aff1a7230 */ /* 0x000fe40000004100 */
[--C-:B------:R-:W-:Y:S02]  /*12110*/  HADD2.F32 R27, -RZ, R11.reuse.H0_H0 ;  /* 0x2000000bff1b7230 */ /* 0x100fe40000004100 */
[----:B------:R-:W-:Y:S01]  /*12120*/  FMUL.FTZ R32, R25, R24 ;  /* 0x0000001819207220 */ /* 0x000fe20000410000 */
[----:B------:R-:W-:-:S02]  /*12130*/  HADD2.F32 R11, -RZ, R11.H1_H1 ;  /* 0x3000000bff0b7230 */ /* 0x000fc40000004100 */
[----:B------:R-:W-:Y:S02]  /*12140*/  HADD2.F32 R8, -RZ, R8.H1_H1 ;  /* 0x30000008ff087230 */ /* 0x000fe40000004100 */
[----:B------:R-:W-:Y:S01]  /*12150*/  HADD2.F32 R10, -RZ, R10.H1_H1 ;  /* 0x3000000aff0a7230 */ /* 0x000fe20000004100 */
[----:B-----5:R-:W0:Y:S02]  /*12160*/  LDS.128 R4, [R41] ;  /* 0x0000000029047984 */ /* 0x020e240000000c00 */
[--C-:B0-----:R-:W-:Y:S02]  /*12170*/  HADD2.F32 R12, -RZ, R5.reuse.H0_H0 ;  /* 0x20000005ff0c7230 */ /* 0x101fe40000004100 */
[----:B------:R-:W-:Y:S02]  /*12180*/  HADD2.F32 R13, -RZ, R5.H1_H1 ;  /* 0x30000005ff0d7230 */ /* 0x000fe40000004100 */
[----:B------:R-:W-:Y:S02]  /*12190*/  HADD2.F32 R5, -RZ, R4.H0_H0 ;  /* 0x20000004ff057230 */ /* 0x000fe40000004100 */
[C---:B------:R-:W-:Y:S01]  /*121a0*/  FFMA.FTZ R33, R12.reuse, R29, -R33 ;  /* 0x0000001d0c217223 */ /* 0x040fe20000010821 */
[----:B------:R-:W-:Y:S01]  /*121b0*/  FFMA.FTZ R35, R12, R31, R35 ;  /* 0x0000001f0c237223 */ /* 0x000fe20000010023 */
[----:B------:R-:W-:-:S02]  /*121c0*/  HADD2.F32 R12, -RZ, R21.H0_H0 ;  /* 0x20000015ff0c7230 */ /* 0x000fc40000004100 */
[----:B------:R-:W-:Y:S01]  /*121d0*/  FFMA.FTZ R30, R13, R24, -R30 ;  /* 0x000000180d1e7223 */ /* 0x000fe2000001081e */
[----:B------:R-:W-:Y:S01]  /*121e0*/  FMUL.FTZ R24, R9, R20 ;  /* 0x0000001409187220 */ /* 0x000fe20000410000 */
[----:B------:R-:W-:Y:S02]  /*121f0*/  HADD2.F32 R21, -RZ, R3.H1_H1 ;  /* 0x30000003ff157230 */ /* 0x000fe40000004100 */
[----:B------:R-:W-:Y:S01]  /*12200*/  FFMA.FTZ R32, R13, R28, R32 ;  /* 0x0000001c0d207223 */ /* 0x000fe20000010020 */
[-C--:B------:R-:W-:Y:S01]  /*12210*/  FMUL.FTZ R25, R9, R12.reuse ;  /* 0x0000000c09197220 */ /* 0x080fe20000410000 */
[----:B------:R-:W-:Y:S02]  /*12220*/  HADD2.F32 R9, -RZ, R69.H0_H0 ;  /* 0x20000045ff097230 */ /* 0x000fe40000004100 */
[C---:B------:R-:W-:Y:S01]  /*12230*/  FFMA.FTZ R13, R5.reuse, R12, -R24 ;  /* 0x0000000c050d7223 */ /* 0x040fe20000010818 */
[----:B------:R-:W-:Y:S02]  /*12240*/  HADD2.F32 R24, -RZ, R3.H0_H0 ;  /* 0x20000003ff187230 */ /* 0x000fe40000004100 */
[----:B------:R-:W-:Y:S01]  /*12250*/  FFMA.FTZ R25, R5, R20, R25 ;  /* 0x0000001405197223 */ /* 0x000fe20000010019 */
[C---:B------:R-:W-:Y:S01]  /*12260*/  FMUL.FTZ R5, R26.reuse, R21 ;  /* 0x000000151a057220 */ /* 0x040fe20000410000 */
[----:B------:R-:W-:Y:S01]  /*12270*/  FMUL.FTZ R3, R26, R9 ;  /* 0x000000091a037220 */ /* 0x000fe20000410000 */
[----:B------:R-:W-:-:S02]  /*12280*/  HADD2.F32 R15, -RZ, R7.H0_H0 ;  /* 0x20000007ff0f7230 */ /* 0x000fc40000004100 */
[----:B------:R-:W-:Y:S02]  /*12290*/  HADD2.F32 R12, -RZ, R69.H1_H1 ;  /* 0x30000045ff0c7230 */ /* 0x000fe40000004100 */
[----:B------:R-:W-:Y:S02]  /*122a0*/  HADD2.F32 R26, -RZ, R34.H0_H0 ;  /* 0x20000022ff1a7230 */ /* 0x000fe40000004100 */
[C---:B------:R-:W-:Y:S01]  /*122b0*/  FMUL.FTZ R34, R27.reuse, R24 ;  /* 0x000000181b227220 */ /* 0x040fe20000410000 */
[----:B------:R-:W-:Y:S02]  /*122c0*/  HADD2.F32 R14, -RZ, R6.H0_H0 ;  /* 0x20000006ff0e7230 */ /* 0x000fe40000004100 */
[-C--:B------:R-:W-:Y:S01]  /*122d0*/  FMUL.FTZ R27, R27, R12.reuse ;  /* 0x0000000c1b1b7220 */ /* 0x080fe20000410000 */
[----:B------:R-:W-:Y:S02]  /*122e0*/  HADD2.F32 R20, -RZ, R58.H0_H0 ;  /* 0x2000003aff147230 */ /* 0x000fe40000004100 */
[----:B------:R-:W-:Y:S01]  /*122f0*/  FFMA.FTZ R34, R15, R12, -R34 ;  /* 0x0000000c0f227223 */ /* 0x000fe20000010822 */
[----:B------:R-:W-:-:S02]  /*12300*/  HADD2.F32 R7, -RZ, R7.H1_H1 ;  /* 0x30000007ff077230 */ /* 0x000fc40000004100 */
[C---:B------:R-:W-:Y:S01]  /*12310*/  FFMA.FTZ R28, R14.reuse, R9, -R5 ;  /* 0x000000090e1c7223 */ /* 0x040fe20000010805 */
[C---:B------:R-:W-:Y:S01]  /*12320*/  FMUL.FTZ R36, R11.reuse, R26 ;  /* 0x0000001a0b247220 */ /* 0x040fe20000410000 */
[----:B------:R-:W-:Y:S01]  /*12330*/  FMUL.FTZ R12, R11, R20 ;  /* 0x000000140b0c7220 */ /* 0x000fe20000410000 */
[----:B------:R-:W-:Y:S01]  /*12340*/  FFMA.FTZ R14, R14, R21, R3 ;  /* 0x000000150e0e7223 */ /* 0x000fe20000010003 */
[----:B------:R-:W-:Y:S02]  /*12350*/  HADD2.F32 R9, -RZ, R38.H0_H0 ;  /* 0x20000026ff097230 */ /* 0x000fe40000004100 */
[----:B------:R-:W-:Y:S01]  /*12360*/  FFMA.FTZ R27, R15, R24, R27 ;  /* 0x000000180f1b7223 */ /* 0x000fe2000001001b */
[----:B------:R-:W-:Y:S02]  /*12370*/  HADD2.F32 R11, -RZ, R37.H0_H0 ;  /* 0x20000025ff0b7230 */ /* 0x000fe40000004100 */
[----:B------:R-:W-:Y:S01]  /*12380*/  FFMA.FTZ R21, R7, R20, -R36 ;  /* 0x0000001407157223 */ /* 0x000fe20000010824 */
[----:B------:R-:W-:-:S02]  /*12390*/  HADD2.F32 R3, -RZ, R40.H0_H0 ;  /* 0x20000028ff037230 */ /* 0x000fc40000004100 */
[----:B------:R-:W-:Y:S01]  /*123a0*/  FFMA.FTZ R26, R7, R26, R12 ;  /* 0x0000001a071a7223 */ /* 0x000fe2000001000c */
[----:B------:R-:W-:Y:S02]  /*123b0*/  HADD2.F32 R5, -RZ, R39.H0_H0 ;  /* 0x20000027ff057230 */ /* 0x000fe40000004100 */
        /* <DEDUP_REMOVED lines=20> */
.L_x_1610:
[----:B------:R-:W-:Y:S05]  /*12500*/  BSYNC B0 ;  /* 0x0000000000007941 */ /* 0x000fea0003800000 */
.L_x_1588:
        /* <DEDUP_REMOVED lines=8> */
.L_x_1586:
[----:B01-3--:R-:W3:Y:S02]  /*12590*/  LDL R0, [R1+0x38] ;  /* 0x0000380001007983 */ /* 0x00bee40000100800 */
[----:B---3--:R-:W-:-:S13]  /*125a0*/  R2UR UR4, R0 ;  /* 0x00000000000472ca */ /* 0x008fda00000e0000 */
[----:B------:R-:W-:-:S05]  /*125b0*/  IMAD.U32 R0, RZ, RZ, UR4 ;  /* 0x00000004ff007e24 */ /* 0x000fca000f8e00ff */
[----:B------:R-:W-:-:S13]  /*125c0*/  ISETP.NE.AND P0, PT, R0, 0x3, PT ;  /* 0x000000030000780c */ /* 0x000fda0003f05270 */
[----:B------:R-:W-:Y:S05]  /*125d0*/  @!P0 BRA `(.L_x_1639) ;  /* 0x0000000000048947 */ /* 0x000fea0003800000 */
[----:B------:R-:W-:Y:S01]  /*125e0*/  BPT.TRAP 0x1 ;  /* 0x000000040000795c */ /* 0x000fe20000300000 */
.L_x_1639:
[----:B------:R-:W-:Y:S01]  /*125f0*/  IMAD R9, R22, 0x8, R2 ;  /* 0x0000000816097824 */ /* 0x000fe200078e0202 */
[----:B------:R-:W-:-:S04]  /*12600*/  SHF.L.U32 R0, R23, 0x1f, RZ ;  /* 0x0000001f17007819 */ /* 0x000fc800000006ff */
[----:B------:R0:W1:Y:S01]  /*12610*/  SYNCS.PHASECHK.TRANS64.TRYWAIT P2, [R9+URZ+0x2a830], R0 ;  /* 0x02a83000090075a7 */ /* 0x000062000804017f */
[----:B------:R-:W-:Y:S05]  /*12620*/  @!P0 BRA `(.L_x_1640) ;  /* 0x0000000000048947 */ /* 0x000fea0003800000 */
[----:B------:R-:W-:Y:S01]  /*12630*/  BPT.TRAP 0x1 ;  /* 0x000000040000795c */ /* 0x000fe20000300000 */
.L_x_1640:
[----:B--2-4-:R-:W2:Y:S02]  /*12640*/  S2R R3, SR_TID.X ;  /* 0x0000000000037919 */ /* 0x014ea40000002100 */
[----:B--2---:R-:W-:-:S04]  /*12650*/  LOP3.LUT R3, R3, 0x7f, RZ, 0xc0, !PT ;  /* 0x0000007f03037812 */ /* 0x004fc800078ec0ff */
[----:B------:R-:W-:Y:S01]  /*12660*/  ISETP.NE.AND P1, PT, R3, RZ, PT ;  /* 0x000000ff0300720c */ /* 0x000fe20003f25270 */
[----:B-1----:R-:W-:-:S12]  /*12670*/  @P2 BRA `(.L_x_1641) ;  /* 0x0000000000082947 */ /* 0x002fd80003800000 */
[----:B------:R-:W1:Y:S02]  /*12680*/  SYNCS.PHASECHK.TRANS64.TRYWAIT P2, [R9+URZ+0x2a830], R0 ;  /* 0x02a83000090075a7 */ /* 0x000e64000804017f */
[----:B-1----:R-:W-:Y:S05]  /*12690*/  @!P2 BRA `(.L_x_1642) ;  /* 0x00000188003ca947 */ /* 0x002fea0003800000 */
.L_x_1641:
[----:B------:R-:W-:Y:S05]  /*126a0*/  WARPSYNC.ALL ;  /* 0x0000000000007948 */ /* 0x000fea0003800000 */
[----:B01----:R-:W-:Y:S01]  /*126b0*/  VIADD R0, R2, 0x18400 ;  /* 0x0001840002007836 */ /* 0x003fe20000000000 */
[----:B------:R-:W-:Y:S01]  /*126c0*/  R2UR UR52, R68 ;  /* 0x00000000443472ca */ /* 0x000fe200000e0000 */
[----:B------:R-:W-:Y:S01]  /*126d0*/  IMAD.MOV.U32 R5, RZ, RZ, 0x40000040 ;  /* 0x40000040ff057424 */ /* 0x000fe200078e00ff */
[----:B------:R-:W-:Y:S01]  /*126e0*/  WARPGROUP.ARRIVE ;  /* 0x00000000000079c5 */ /* 0x000fe20000000000 */
[----:B------:R-:W-:Y:S01]  /*126f0*/  UMOV UR53, 0x40000040 ;  /* 0x4000004000357882 */ /* 0x000fe20000000000 */
[----:B------:R-:W-:Y:S01]  /*12700*/  SHF.R.U32.HI R0, RZ, 0x4, R0 ;  /* 0x00000004ff007819 */ /* 0x000fe20000011600 */
[----:B------:R-:W-:Y:S01]  /*12710*/  IMAD.MOV.U32 R7, RZ, RZ, 0x40000040 ;  /* 0x40000040ff077424 */ /* 0x000fe200078e00ff */
[----:B------:R-:W-:Y:S01]  /*12720*/  R2UR UR55, R5 ;  /* 0x00000000053772ca */ /* 0x000fe200000e0000 */
[----:B------:R-:W-:Y:S01]  /*12730*/  UMOV UR49, 0x40000040 ;  /* 0x4000004000317882 */ /* 0x000fe20000000000 */
[----:B------:R-:W-:Y:S01]  /*12740*/  LOP3.LUT R0, R0, 0x3fff, RZ, 0xc0, !PT ;  /* 0x00003fff00007812 */ /* 0x000fe200078ec0ff */
[----:B------:R-:W-:Y:S01]  /*12750*/  UMOV UR9, 0x40000040 ;  /* 0x4000004000097882 */ /* 0x000fe20000000000 */
[----:B------:R-:W-:Y:S01]  /*12760*/  R2UR UR51, R7 ;  /* 0x00000000073372ca */ /* 0x000fe200000e0000 */
[----:B------:R-:W-:Y:S01]  /*12770*/  IMAD.MOV.U32 R7, RZ, RZ, 0x40000040 ;  /* 0x40000040ff077424 */ /* 0x000fe200078e00ff */
[----:B------:R-:W-:Y:S01]  /*12780*/  LOP3.LUT R8, R0, 0x10000, RZ, 0xfc, !PT ;  /* 0x0001000000087812 */ /* 0x000fe200078efcff */
[----:B------:R-:W-:Y:S01]  /*12790*/  ULOP3.LUT UR52, UR52, 0x10000, URZ, 0xfc, !UPT ;  /* 0x0001000034347892 */ /* 0x000fe2000f8efc3f */
[----:B------:R-:W-:Y:S01]  /*127a0*/  IMAD.U32 R11, RZ, RZ, UR9 ;  /* 0x00000009ff0b7e24 */ /* 0x000fe2000f8e00ff */
[----:B------:R-:W-:Y:S01]  /*127b0*/  UMOV UR57, 0x40000040 ;  /* 0x4000004000397882 */ /* 0x000fe20000000000 */
[----:B------:R-:W-:Y:S01]  /*127c0*/  R2UR UR11, R7 ;  /* 0x00000000070b72ca */ /* 0x000fe200000e0000 */
[----:B------:R-:W-:Y:S01]  /*127d0*/  IMAD R4, R22, 0x900, R8 ;  /* 0x0000090016047824 */ /* 0x000fe200078e0208 */
[----:B------:R-:W-:Y:S01]  /*127e0*/  UIADD3 UR48, UR52, 0x2, URZ ;  /* 0x0000000234307890 */ /* 0x000fe2000fffe03f */
[----:B------:R-:W-:Y:S01]  /*127f0*/  IMAD.MOV.U32 R7, RZ, RZ, 0x40000040 ;  /* 0x40000040ff077424 */ /* 0x000fe200078e00ff */
[----:B------:R-:W-:Y:S01]  /*12800*/  UIADD3 UR4, UR52, 0x4, URZ ;  /* 0x0000000434047890 */ /* 0x000fe2000fffe03f */
[C---:B------:R-:W-:Y:S01]  /*12810*/  VIADD R6, R4.reuse, 0x2 ;  /* 0x0000000204067836 */ /* 0x040fe20000000000 */
[----:B------:R-:W-:Y:S01]  /*12820*/  R2UR UR54, R4 ;  /* 0x00000000043672ca */ /* 0x000fe200000e0000 */
[----:B------:R-:W-:Y:S01]  /*12830*/  UIADD3 UR56, UR52, 0x802, URZ ;  /* 0x0000080234387890 */ /* 0x000fe2000fffe03f */
[----:B------:R-:W-:Y:S01]  /*12840*/  IMAD.MOV.U32 R5, RZ, RZ, 0x40000040 ;  /* 0x40000040ff057424 */ /* 0x000fe200078e00ff */
[----:B------:R-:W-:Y:S01]  /*12850*/  UIADD3 UR40, UR52, 0x804, URZ ;  /* 0x0000080434287890 */ /* 0x000fe2000fffe03f */
[----:B------:R-:W-:Y:S01]  /*12860*/  R2UR UR50, R6 ;  /* 0x00000000063272ca */ /* 0x000fe200000e0000 */
[----:B------:R-:W-:Y:S01]  /*12870*/  VIADD R6, R4, 0x4 ;  /* 0x0000000404067836 */ /* 0x000fe20000000000 */
[----:B------:R-:W-:Y:S01]  /*12880*/  UMOV UR8, UR4 ;  /* 0x0000000400087c82 */ /* 0x000fe20008000000 */
[----:B------:R-:W-:Y:S01]  /*12890*/  UIADD3 UR4, UR52, 0x6, URZ ;  /* 0x0000000634047890 */ /* 0x000fe2000fffe03f */
[----:B------:R-:W-:Y:S01]  /*128a0*/  IMAD.U32 R10, RZ, RZ, UR8 ;  /* 0x00000008ff0a7e24 */ /* 0x000fe2000f8e00ff */
[----:B------:R-:W-:Y:S01]  /*128b0*/  UMOV UR41, 0x40000040 ;  /* 0x4000004000297882 */ /* 0x000fe20000000000 */
[----:B------:R-:W-:Y:S01]  /*128c0*/  R2UR UR10, R6 ;  /* 0x00000000060a72ca */ /* 0x000fe200000e0000 */
[----:B------:R-:W-:Y:S01]  /*128d0*/  UIADD3 UR36, UR52, 0x806, URZ ;  /* 0x0000080634247890 */ /* 0x000fe2000fffe03f */
[----:B------:R-:W-:Y:S01]  /*128e0*/  IADD3 R6, R4, 0x6, RZ ;  /* 0x0000000604067810 */ /* 0x000fe20007ffe0ff */
[----:B------:R-:W-:Y:S01]  /*128f0*/  HGMMA.64x96x16.F32 R24, gdesc[UR52], RZ, !UPT, gsb0 ;  /* 0x01600000341879f0 */ /* 0x000fe2000c0008ff */
[----:B------:R0:W-:Y:S01]  /*12900*/  STL.64 [R1+0x30], R10 ;  /* 0x0000300a01007387 */ /* 0x0001e20000100a00 */
[----:B------:R-:W-:Y:S01]  /*12910*/  R2UR UR39, R5 ;  /* 0x00000000052772ca */ /* 0x000fe200000e0000 */
[----:B------:R-:W-:Y:S01]  /*12920*/  UMOV UR37, 0x40000040 ;  /* 0x4000004000257882 */ /* 0x000fe20000000000 */
[----:B------:R-:W1:Y:S01]  /*12930*/  LDC R209, c[0x0][0x448] ;  /* 0x00011200ffd17b82 */ /* 0x000e620000000800 */
[----:B------:R-:W-:Y:S01]  /*12940*/  IMAD.IADD R0, R181, 0x1, R178 ;  /* 0x00000001b5007824 */ /* 0x000fe200078e02b2 */
[----:B------:R-:W-:-:S02]  /*12950*/  MOV R5, 0xffffffa0 ;  /* 0xffffffa000057802 */ /* 0x000fc40000000f00 */
[----:B------:R-:W-:-:S03]  /*12960*/  LOP3.LUT R17, R17, 0xffdfffff, RZ, 0xc0, !PT ;  /* 0xffdfffff11117812 */ /* 0x000fc600078ec0ff */
[----:B------:R-:W-:Y:S01]  /*12970*/  IMAD R5, R72, R5, 0x61 ;  /* 0x0000006148057424 */ /* 0x000fe200078e0205 */
[----:B------:R-:W2:Y:S03]  /*12980*/  LDC.64 R12, c[0x0][0x9e0] ;  /* 0x00027800ff0c7b82 */ /* 0x000ea60000000a00 */
[----:B------:R-:W-:-:S04]  /*12990*/  VIADD R73, R5, 0xffffffff ;  /* 0xffffffff05497836 */ /* 0x000fc80000000000 */
[----:B------:R-:W-:Y:S01]  /*129a0*/  IMAD.IADD R75, R73, 0x1, -R174 ;  /* 0x00000001494b7824 */ /* 0x000fe200078e0aae */
[----:B-1----:R-:W-:-:S13]  /*129b0*/  ISETP.NE.AND P2, PT, R209, 0x1, PT ;  /* 0x00000001d100780c */ /* 0x002fda0003f45270 */
[----:B------:R-:W1:Y:S01]  /*129c0*/  @P2 LDC R3, c[0x0][0x44c] ;  /* 0x00011300ff032b82 */ /* 0x000e620000000800 */
[----:B------:R-:W-:-:S04]  /*129d0*/  @P2 LOP3.LUT R17, R17, 0x200000, RZ, 0xfc, !PT ;  /* 0x0020000011112812 */ /* 0x000fc800078efcff */
[----:B------:R-:W-:Y:S01]  /*129e0*/  LOP3.LUT R17, R17, 0xffefffff, RZ, 0xc0, !PT ;  /* 0xffefffff11117812 */ /* 0x000fe200078ec0ff */
[----:B-1----:R-:W-:Y:S01]  /*129f0*/  @P2 IMAD.HI.U32 R3, R0, R3, RZ ;  /* 0x0000000300032227 */ /* 0x002fe200078e00ff */
[----:B------:R-:W-:Y:S02]  /*12a00*/  WARPGROUP.DEPBAR.LE gsb0, 0x0 ;  /* 0x00008000000079c5 */ /* 0x000fe40000010000 */
[----:B------:R-:W-:-:S06]  /*12a10*/  WARPGROUP.ARRIVE ;  /* 0x00000000000079c5 */ /* 0x000fcc0000000000 */
[----:B------:R-:W-:Y:S03]  /*12a20*/  HGMMA.64x96x16.F32 R24, gdesc[UR48], R24, gsb0 ;  /* 0x01600000301879f0 */ /* 0x000fe60008000818 */
[----:B------:R-:W-:Y:S02]  /*12a30*/  WARPGROUP.DEPBAR.LE gsb0, 0x0 ;  /* 0x00008000000079c5 */ /* 0x000fe40000010000 */
[----:B------:R-:W-:-:S06]  /*12a40*/  WARPGROUP.ARRIVE ;  /* 0x00000000000079c5 */ /* 0x000fcc0000000000 */
[----:B------:R-:W-:Y:S01]  /*12a50*/  HGMMA.64x96x16.F32 R24, gdesc[UR8], R24, gsb0 ;  /* 0x01600000081879f0 */ /* 0x000fe20008000818 */
[----:B------:R-:W-:Y:S01]  /*12a60*/  R2UR UR10, R6 ;  /* 0x00000000060a72ca */ /* 0x000fe200000e0000 */
[----:B------:R-:W-:Y:S01]  /*12a70*/  UMOV UR8, UR4 ;  /* 0x0000000400087c82 */ /* 0x000fe20008000000 */
[----:B------:R-:W-:Y:S01]  /*12a80*/  R2UR UR11, R7 ;  /* 0x00000000070b72ca */ /* 0x000fe200000e0000 */
[----:B------:R-:W-:Y:S01]  /*12a90*/  UMOV UR9, 0x40000040 ;  /* 0x4000004000097882 */ /* 0x000fe20000000000 */
[----:B------:R-:W-:Y:S01]  /*12aa0*/  VIADD R6, R4, 0x300 ;  /* 0x0000030004067836 */ /* 0x000fe20000000000 */
[----:B------:R-:W-:Y:S01]  /*12ab0*/  UIADD3 UR4, UR52, 0x400, URZ ;  /* 0x0000040034047890 */ /* 0x000fe2000fffe03f */
[----:B------:R-:W-:Y:S02]  /*12ac0*/  IMAD.MOV.U32 R7, RZ, RZ, 0x40000040 ;  /* 0x40000040ff077424 */ /* 0x000fe400078e00ff */
[----:B0-----:R-:W-:Y:S02]  /*12ad0*/  IMAD.U32 R10, RZ, RZ, UR8 ;  /* 0x00000008ff0a7e24 */ /* 0x001fe4000f8e00ff */
[----:B------:R-:W-:-:S05]  /*12ae0*/  IMAD.U32 R11, RZ, RZ, UR9 ;  /* 0x00000009ff0b7e24 */ /* 0x000fca000f8e00ff */
[----:B------:R0:W-:Y:S01]  /*12af0*/  STL.64 [R1+0x28], R10 ;  /* 0x0000280a01007387 */ /* 0x0001e20000100a00 */
        /* <DEDUP_REMOVED lines=22> */
[----:B------:R-:W-:Y:S01]  /*12c60*/  IMAD.MOV.U32 R7, RZ, RZ, 0x40000040 ;  /* 0x40000040ff077424 */ /* 0x000fe200078e00ff */
[----:B0-----:R-:W-:Y:S01]  /*12c70*/  MOV R11, UR9 ;  /* 0x00000009000b7c02 */ /* 0x001fe20008000f00 */
        /* <DEDUP_REMOVED lines=36> */
[----:B------:R-:W-:Y:S01]  /*12ec0*/  ULDC UR4, c[0x0][0x9dc] ;  /* 0x0002770000047ab9 */ /* 0x000fe20000000800 */
[----:B------:R-:W-:Y:S01]  /*12ed0*/  IMAD.MOV.U32 R7, RZ, RZ, 0x40000040 ;  /* 0x40000040ff077424 */ /* 0x000fe200078e00ff */
[----:B0-----:R-:W-:Y:S01]  /*12ee0*/  MOV R10, UR8 ;  /* 0x00000008000a7c02 */ /* 0x001fe20008000f00 */
[----:B------:R-:W-:Y:S01]  /*12ef0*/  IMAD.U32 R11, RZ, RZ, UR9 ;  /* 0x00000009ff0b7e24 */ /* 0x000fe2000f8e00ff */
[----:B------:R-:W-:Y:S01]  /*12f00*/  R2UR UR58, R6 ;  /* 0x00000000063a72ca */ /* 0x000fe200000e0000 */
[C---:B------:R-:W-:Y:S01]  /*12f10*/  VIADD R6, R4.reuse, 0x604 ;  /* 0x0000060404067836 */ /* 0x040fe20000000000 */
[----:B------:R-:W-:Y:S01]  /*12f20*/  R2UR UR59, R7 ;  /* 0x00000000073b72ca */ /* 0x000fe200000e0000 */
[----:B------:R-:W-:Y:S01]  /*12f30*/  IMAD.MOV.U32 R7, RZ, RZ, 0x40000040 ;  /* 0x40000040ff077424 */ /* 0x000fe200078e00ff */
[----:B------:R0:W-:Y:S01]  /*12f40*/  STL.64 [R1], R10 ;  /* 0x0000000a01007387 */ /* 0x0001e20000100a00 */
[----:B------:R-:W-:Y:S01]  /*12f50*/  VIADD R4, R4, 0x606 ;  /* 0x0000060604047836 */ /* 0x000fe20000000000 */
[----:B------:R-:W-:-:S02]  /*12f60*/  R2UR UR42, R6 ;  /* 0x00000000062a72ca */ /* 0x000fc400000e0000 */
[----:B------:R-:W-:Y:S01]  /*12f70*/  R2UR UR43, R7 ;  /* 0x00000000072b72ca */ /* 0x000fe200000e0000 */
[----:B------:R-:W-:Y:S01]  /*12f80*/  IMAD.MOV.U32 R7, RZ, RZ, R0 ;  /* 0x000000ffff077224 */ /* 0x000fe200078e0000 */
[----:B------:R-:W-:Y:S01]  /*12f90*/  R2UR UR38, R4 ;  /* 0x00000000042672ca */ /* 0x000fe200000e0000 */
[----:B------:R-:W-:Y:S01]  /*12fa0*/  @!P1 VIADD R0, R9, 0x2a840 ;  /* 0x0002a84009009836 */ /* 0x000fe20000000000 */
[----:B------:R-:W1:Y:S01]  /*12fb0*/  @P2 LDC R4, c[0x0][0x450] ;  /* 0x00011400ff042b82 */ /* 0x000e620000000800 */
[----:B------:R-:W-:-:S03]  /*12fc0*/  IMAD.U32 R9, RZ, RZ, UR4 ;  /* 0x00000004ff097e24 */ /* 0x000fc6000f8e00ff */
[----:B------:R-:W-:Y:S02]  /*12fd0*/  @!P1 PRMT R0, RZ, 0x654, R0 ;  /* 0x00000654ff009816 */ /* 0x000fe40000000000 */
[----:B-1----:R-:W-:Y:S01]  /*12fe0*/  @P2 SHF.R.U32.HI R7, RZ, R4, R3 ;  /* 0x00000004ff072219 */ /* 0x002fe20000011603 */
[----:B------:R-:W-:Y:S01]  /*12ff0*/  IMAD R3, R72, -0x60, R164 ;  /* 0xffffffa048037824 */ /* 0x000fe200078e02a4 */
[----:B--2---:R-:W-:Y:S02]  /*13000*/  ISETP.GE.AND P2, PT, R13, 0x1, PT ;  /* 0x000000010d00780c */ /* 0x004fe40003f46270 */
[----:B------:R-:W-:Y:S01]  /*13010*/  LOP3.LUT R4, RZ, R9, RZ, 0x33, !PT ;  /* 0x00000009ff047212 */ /* 0x000fe200078e33ff */
[----:B------:R-:W1:Y:S01]  /*13020*/  SHFL.IDX PT, R6, R7, RZ, 0x1c1f ;  /* 0x001c1fff07067589 */ /* 0x000e6200000e0000 */
[----:B------:R-:W-:-:S09]  /*13030*/  IADD3 R106, -R174, 0x60, R3 ;  /* 0x00000060ae6a7810 */ /* 0x000fd20007ffe103 */
[----:B------:R-:W-:Y:S01]  /*13040*/  @P2 LOP3.LUT R17, R17, 0x100000, RZ, 0xfc, !PT ;  /* 0x0010000011112812 */ /* 0x000fe200078efcff */
        /* <DEDUP_REMOVED lines=14> */
[----:B--2---:R-:W-:-:S05]  /*13130*/  IADD3 R0, R164, R5, -R174 ;  /* 0x00000005a4007210 */ /* 0x004fca0007ffe8ae */
[----:B0-----:R-:W-:-:S04]  /*13140*/  IMAD.IADD R11, R0, 0x1, -R163 ;  /* 0x00000001000b7824 */ /* 0x001fc800078e0aa3 */
[C---:B------:R-:W-:Y:S02]  /*13150*/  IMAD.IADD R15, R11.reuse, 0x1, R12 ;  /* 0x000000010b0f7824 */ /* 0x040fe400078e020c */
[----:B------:R-:W-:-:S03]  /*13160*/  IMAD.IADD R21, R11, 0x1, R4 ;  /* 0x000000010b157824 */ /* 0x000fc600078e0204 */
[----:B-1----:R-:W-:Y:S01]  /*13170*/  VIADDMNMX R0, R6, R15, R106, PT ;  /* 0x0000000f06007246 */ /* 0x002fe2000380016a */
[----:B------:R-:W-:Y:S01]  /*13180*/  IMAD.IADD R3, R21, 0x1, R6 ;  /* 0x0000000115037824 */ /* 0x000fe200078e0206 */
[----:B------:R-:W-:Y:S06]  /*13190*/  @!P2 BRA `(.L_x_1643) ;  /* 0x00000000004ca947 */ /* 0x000fec0003800000 */
[----:B------:R-:W-:Y:S01]  /*131a0*/  IADD3 R6, -R163, R164, R6 ;  /* 0x000000a4a3067210 */ /* 0x000fe20007ffe106 */
        /* <DEDUP_REMOVED lines=10> */
.L_x_1645:
[----:B------:R-:W-:-:S13]  /*13250*/  ISETP.NE.AND P2, PT, R13, 0x1, PT ;  /* 0x000000010d00780c */ /* 0x000fda0003f45270 */
[----:B------:R-:W0:Y:S02]  /*13260*/  @P2 LDC.64 R4, c[0x0][0x9e8] ;  /* 0x00027a00ff042b82 */ /* 0x000e240000000a00 */
[----:B0-----:R-:W-:-:S05]  /*13270*/  @P2 IMAD.HI.U32 R4, R6, R4, RZ ;  /* 0x0000000406042227 */ /* 0x001fca00078e00ff */
[----:B------:R-:W-:-:S07]  /*13280*/  @P2 SHF.R.U32.HI R6, RZ, R5, R4 ;  /* 0x00000005ff062219 */ /* 0x000fce0000011604 */
.L_x_1646:
[----:B------:R-:W-:Y:S05]  /*13290*/  BSYNC B0 ;  /* 0x0000000000007941 */ /* 0x000fea0003800000 */
.L_x_1644:
[----:B------:R-:W-:-:S05]  /*132a0*/  IMAD R6, R6, R13, R75 ;  /* 0x0000000d06067224 */ /* 0x000fca00078e024b */
[----:B------:R-:W-:Y:S02]  /*132b0*/  VIMNMX R3, R3, R6, !PT ;  /* 0x0000000603037248 */ /* 0x000fe40007fe0100 */
[----:B------:R-:W-:-:S07]  /*132c0*/  VIADDMNMX R0, R6, R13, R0, PT ;  /* 0x0000000d06007246 */ /* 0x000fce0003800100 */
.L_x_1643:
[C---:B------:R-:W-:Y:S02]  /*132d0*/  ISETP.GE.AND P2, PT, R73.reuse, 0x2, PT ;  /* 0x000000024900780c */ /* 0x040fe40003f46270 */
[----:B------:R-:W-:Y:S02]  /*132e0*/  ISETP.GE.AND P6, PT, R73, 0x9, PT ;  /* 0x000000094900780c */ /* 0x000fe40003fc6270 */
        /* <DEDUP_REMOVED lines=115> */
[----:B------:R-:W-:Y:S02]  /*13a20*/  ISETP.GE.AND P5, PT, R13, 0x1, PT ;  /* 0x000000010d00780c */ /* 0x000fe40003fa6270 */
[----:B0-----:R-:W-:Y:S01]  /*13a30*/  VIADDMNMX R106, R0, R15, R106, PT ;  /* 0x0000000f006a7246 */ /* 0x001fe2000380016a */
[----:B------:R-:W-:-:S10]  /*13a40*/  IMAD.IADD R3, R21, 0x1, R0 ;  /* 0x0000000115037824 */ /* 0x000fd400078e0200 */
[----:B------:R-:W-:Y:S05]  /*13a50*/  @!P5 BRA `(.L_x_1647) ;  /* 0x00000000004cd947 */ /* 0x000fea0003800000 */
        /* <DEDUP_REMOVED lines=11> */
.L_x_1649:
[----:B------:R-:W-:-:S13]  /*13b10*/  ISETP.NE.AND P5, PT, R13, 0x1, PT ;  /* 0x000000010d00780c */ /* 0x000fda0003fa5270 */
[----:B------:R-:W0:Y:S02]  /*13b20*/  @P5 LDC.64 R4, c[0x0][0x9e8] ;  /* 0x00027a00ff045b82 */ /* 0x000e240000000a00 */
[----:B0-----:R-:W-:-:S05]  /*13b30*/  @P5 IMAD.HI.U32 R4, R0, R4, RZ ;  /* 0x0000000400045227 */ /* 0x001fca00078e00ff */
[----:B------:R-:W-:-:S07]  /*13b40*/  @P5 SHF.R.U32.HI R0, RZ, R5, R4 ;  /* 0x00000005ff005219 */ /* 0x000fce0000011604 */
.L_x_1650:
[----:B------:R-:W-:Y:S05]  /*13b50*/  BSYNC B0 ;  /* 0x0000000000007941 */ /* 0x000fea0003800000 */
.L_x_1648:
[----:B------:R-:W-:-:S05]  /*13b60*/  IMAD R0, R0, R13, R75 ;  /* 0x0000000d00007224 */ /* 0x000fca00078e024b */
[----:B------:R-:W-:Y:S02]  /*13b70*/  VIMNMX R3, R3, R0, !PT ;  /* 0x0000000003037248 */ /* 0x000fe40007fe0100 */
[----:B------:R-:W-:-:S07]  /*13b80*/  VIADDMNMX R106, R0, R13, R106, PT ;  /* 0x0000000d006a7246 */ /* 0x000fce000380016a */
.L_x_1647:
        /* <DEDUP_REMOVED lines=16> */
[C---:B------:R-:W-:Y:S02]  /*13c90*/  ISETP.GT.AND P2, PT, R3.reuse, 0x10, !P2 ;  /* 0x000000100300780c */ /* 0x040fe40005744270 */
[----:B------:R-:W-:Y:S02]  /*13ca0*/  ISETP.GT.AND P6, PT, R3, 0x8, !P6 ;  /* 0x000000080300780c */ /* 0x000fe400077c4270 */
[----:B------:R-:W-:Y:S02]  /*13cb0*/  ISETP.LT.OR P2, PT, R106, 0x11, P2 ;  /* 0x000000116a00780c */ /* 0x000fe40001741670 */
[----:B------:R-:W-:-:S02]  /*13cc0*/  FMNMX.FTZ R5, R74, R5, !PT ;  /* 0x000000054a057209 */ /* 0x000fc40007810000 */
[----:B------:R-:W-:Y:S02]  /*13cd0*/  FSEL R34, R34, -INF , !P2 ;  /* 0xff80000022227808 */ /* 0x000fe40005000000 */
[----:B------:R-:W-:Y:S02]  /*13ce0*/  ISETP.NE.AND P2, PT, R79, RZ, PT ;  /* 0x000000ff4f00720c */ /* 0x000fe40003f45270 */
[----:B------:R-:W-:Y:S02]  /*13cf0*/  ISETP.LT.OR P6, PT, R106, 0x9, P6 ;  /* 0x000000096a00780c */ /* 0x000fe400037c1670 */
[----:B------:R-:W-:Y:S02]  /*13d00*/  ISETP.GT.AND P2, PT, R3, 0x11, !P2 ;  /* 0x000000110300780c */ /* 0x000fe40005744270 */
[----:B------:R-:W-:Y:S02]  /*13d10*/  FMNMX.FTZ R5, R40, R5, !PT ;  /* 0x0000000528057209 */ /* 0x000fe40007810000 */
[----:B------:R-:W-:-:S02]  /*13d20*/  ISETP.LT.OR P2, PT, R106, 0x12, P2 ;  /* 0x000000126a00780c */ /* 0x000fc40001741670 */
[----:B------:R-:W-:Y:S02]  /*13d30*/  FSEL R30, R30, -INF , !P6 ;  /* 0xff8000001e1e7808 */ /* 0x000fe40007000000 */
[----:B------:R-:W-:Y:S02]  /*13d40*/  FSEL R98, R35, -INF , !P2 ;  /* 0xff80000023627808 */ /* 0x000fe40005000000 */
[----:B------:R-:W-:Y:S02]  /*13d50*/  ISETP.NE.AND P2, PT, R33, RZ, PT ;  /* 0x000000ff2100720c */ /* 0x000fe40003f45270 */
[----:B------:R-:W-:Y:S02]  /*13d60*/  ISETP.NE.AND P6, PT, R81, RZ, PT ;  /* 0x000000ff5100720c */ /* 0x000fe40003fc5270 */
        /* <DEDUP_REMOVED lines=8> */
[----:B------:R-:W-:Y:S02]  /*13df0*/  ISETP.NE.AND P5, PT, R37, RZ, PT ;  /* 0x000000ff2500720c */ /* 0x000fe40003fa5270 */
[----:B------:R-:W-:Y:S02]  /*13e00*/  FSEL R96, R39, -INF , !P2 ;  /* 0xff80000027607808 */ /* 0x000fe40005000000 */
        /* <DEDUP_REMOVED lines=27> */
[----:B------:R-:W-:Y:S01]  /*13fc0*/  IMAD.MOV.U32 R47, RZ, RZ, R178 ;  /* 0x000000ffff2f7224 */ /* 0x000fe200078e00b2 */
[----:B------:R-:W-:Y:S01]  /*13fd0*/  ISETP.NE.AND P2, PT, R45, RZ, PT ;  /* 0x000000ff2d00720c */ /* 0x000fe20003f45270 */
[----:B------:R-:W0:Y:S01]  /*13fe0*/  SHFL.BFLY PT, R0, R5, 0x2, 0x1f ;  /* 0x0c401f0005007f89 */ /* 0x000e2200000e0000 */
[----:B------:R-:W-:-:S02]  /*13ff0*/  ISETP.NE.AND P5, PT, R88, RZ, PT ;  /* 0x000000ff5800720c */ /* 0x000fc40003fa5270 */
[C---:B------:R-:W-:Y:S02]  /*14000*/  ISETP.GT.AND P2, PT, R3.reuse, 0x30, !P2 ;  /* 0x000000300300780c */ /* 0x040fe40005744270 */
[----:B------:R-:W-:Y:S02]  /*14010*/  ISETP.GT.AND P4, PT, R3, RZ, !P4 ;  /* 0x000000ff0300720c */ /* 0x000fe40006784270 */
        /* <DEDUP_REMOVED lines=8> */
[----:B------:R-:W-:Y:S02]  /*140a0*/  ISETP.GT.AND P3, PT, R3, 0x58, !P3 ;  /* 0x000000580300780c */ /* 0x000fe40005f64270 */
[----:B0-----:R-:W-:-:S02]  /*140b0*/  FMNMX.FTZ R11, R5, R0, !PT ;  /* 0x00000000050b7209 */ /* 0x001fc40007810000 */
[----:B------:R-:W-:Y:S02]  /*140c0*/  FSEL R4, R51, -INF , !P2 ;  /* 0xff80000033047808 */ /* 0x000fe40005000000 */
[----:B------:R-:W-:Y:S01]  /*140d0*/  ISETP.NE.AND P2, PT, R49, RZ, PT ;  /* 0x000000ff3100720c */ /* 0x000fe20003f45270 */
[----:B------:R-:W0:Y:S01]  /*140e0*/  SHFL.BFLY PT, R0, R11, 0x1, 0x1f ;  /* 0x0c201f000b007f89 */ /* 0x000e2200000e0000 */
[----:B------:R-:W-:Y:S02]  /*140f0*/  FMNMX.FTZ R5, R26, R102, !PT ;  /* 0x000000661a057209 */ /* 0x000fe40007810000 */
[----:B------:R-:W-:Y:S02]  /*14100*/  ISETP.GT.AND P2, PT, R3, 0x38, !P2 ;  /* 0x000000380300780c */ /* 0x000fe40005744270 */
[----:B------:R-:W-:Y:S02]  /*14110*/  FMNMX.FTZ R5, R30, R5, !PT ;  /* 0x000000051e057209 */ /* 0x000fe40007810000 */
[----:B------:R-:W-:-:S02]  /*14120*/  ISETP.LT.OR P2, PT, R106, 0x39, P2 ;  /* 0x000000396a00780c */ /* 0x000fc40001741670 */
[----:B------:R-:W-:Y:S02]  /*14130*/  FMNMX.FTZ R5, R100, R5, !PT ;  /* 0x0000000564057209 */ /* 0x000fe40007810000 */
[----:B------:R-:W-:Y:S02]  /*14140*/  FSEL R54, R54, -INF , !P2 ;  /* 0xff80000036367808 */ /* 0x000fe40005000000 */
[----:B------:R-:W-:Y:S02]  /*14150*/  ISETP.NE.AND P2, PT, R89, RZ, PT ;  /* 0x000000ff5900720c */ /* 0x000fe40003f45270 */
[----:B------:R-:W-:Y:S02]  /*14160*/  ISETP.LT.OR P3, PT, R106, 0x59, P3 ;  /* 0x000000596a00780c */ /* 0x000fe40001f61670 */
[----:B------:R-:W-:Y:S02]  /*14170*/  ISETP.GT.AND P2, PT, R3, 0x39, !P2 ;  /* 0x000000390300780c */ /* 0x000fe40005744270 */
[----:B------:R-:W-:-:S02]  /*14180*/  FSEL R70, R70, -INF , !P3 ;  /* 0xff80000046467808 */ /* 0x000fc40005800000 */
[----:B------:R-:W-:Y:S02]  /*14190*/  ISETP.LT.OR P2, PT, R106, 0x3a, P2 ;  /* 0x0000003a6a00780c */ /* 0x000fe40001741670 */
[----:B0-----:R-:W-:Y:S02]  /*141a0*/  FMNMX.FTZ R0, R11, R0, !PT ;  /* 0x000000000b007209 */ /* 0x001fe40007810000 */
[----:B------:R-:W-:Y:S02]  /*141b0*/  FSEL R50, R55, -INF , !P2 ;  /* 0xff80000037327808 */ /* 0x000fe40005000000 */
[----:B------:R-:W-:Y:S01]  /*141c0*/  ISETP.NE.AND P2, PT, R53, RZ, PT ;  /* 0x000000ff3500720c */ /* 0x000fe20003f45270 */
[----:B------:R-:W-:Y:S01]  /*141d0*/  FMUL.FTZ R15, R0, R7 ;  /* 0x00000007000f7220 */ /* 0x000fe20000410000 */
        /* <DEDUP_REMOVED lines=17> */
[----:B------:R-:W-:Y:S02]  /*142f0*/  ISETP.NE.AND P6, PT, R25, RZ, PT ;  /* 0x000000ff1900720c */ /* 0x000fe40003fc5270 */
[----:B------:R-:W-:Y:S02]  /*14300*/  FSEL R62, R62, -INF , !P2 ;  /* 0xff8000003e3e7808 */ /* 0x000fe40005000000 */
[----:B------:R-:W-:-:S02]  /*14310*/  FMNMX.FTZ R25, R88, R21, !PT ;  /* 0x0000001558197209 */ /* 0x000fc40007810000 */
[----:B------:R-:W-:Y:S02]  /*14320*/  ISETP.GT.AND P2, PT, R3, 0x49, !P5 ;  /* 0x000000490300780c */ /* 0x000fe40006f44270 */
[----:B------:R-:W-:Y:S02]  /*14330*/  FMNMX.FTZ R25, R4, R25, !PT ;  /* 0x0000001904197209 */ /* 0x000fe40007810000 */
[----:B------:R-:W-:Y:S02]  /*14340*/  ISETP.LT.OR P2, PT, R106, 0x4a, P2 ;  /* 0x0000004a6a00780c */ /* 0x000fe40001741670 */
[----:B------:R-:W-:Y:S02]  /*14350*/  FMNMX.FTZ R25, R54, R25, !PT ;  /* 0x0000001936197209 */ /* 0x000fe40007810000 */
[----:B------:R-:W-:Y:S02]  /*14360*/  FSEL R104, R63, -INF , !P2 ;  /* 0xff8000003f687808 */ /* 0x000fe40005000000 */
[----:B------:R-:W-:-:S02]  /*14370*/  FSETP.NEU.FTZ.AND P2, PT, R0, -INF , PT ;  /* 0xff8000000000780b */ /* 0x000fc40003f5d000 */
[----:B------:R-:W-:Y:S02]  /*14380*/  ISETP.NE.AND P5, PT, R61, RZ, PT ;  /* 0x000000ff3d00720c */ /* 0x000fe40003fa5270 */
[----:B------:R-:W-:Y:S02]  /*14390*/  FMNMX.FTZ R25, R50, R25, !PT ;  /* 0x0000001932197209 */ /* 0x000fe40007810000 */
[----:B------:R-:W-:Y:S02]  /*143a0*/  FSEL R15, R15, RZ, P2 ;  /* 0x000000ff0f0f7208 */ /* 0x000fe40001000000 */
[C---:B------:R-:W-:Y:S02]  /*143b0*/  ISETP.GT.AND P2, PT, R3.reuse, 0x50, !P5 ;  /* 0x000000500300780c */ /* 0x040fe40006f44270 */
[----:B------:R-:W-:Y:S01]  /*143c0*/  FMNMX.FTZ R27, R58, R25, !PT ;  /* 0x000000193a1b7209 */ /* 0x000fe20007810000 */
[-CC-:B------:R-:W-:Y:S01]  /*143d0*/  FFMA.FTZ R148, R40, R7.reuse, -R15.reuse ;  /* 0x0000000728947223 */ /* 0x180fe2000001080f */
[----:B------:R-:W-:Y:S01]  /*143e0*/  ISETP.LT.OR P2, PT, R106, 0x51, P2 ;  /* 0x000000516a00780c */ /* 0x000fe20001741670 */
[--C-:B------:R-:W-:Y:S01]  /*143f0*/  FFMA.FTZ R31, R36, R7, -R15.reuse ;  /* 0x00000007241f7223 */ /* 0x100fe2000001080f */
[----:B------:R-:W-:Y:S01]  /*14400*/  FMNMX.FTZ R27, R90, R27, !PT ;  /* 0x0000001b5a1b7209 */ /* 0x000fe20007810000 */
[-CC-:B------:R-:W-:Y:S01]  /*14410*/  FFMA.FTZ R156, R108, R7.reuse, -R15.reuse ;  /* 0x000000076c9c7223 */ /* 0x180fe2000001080f */
[----:B------:R-:W-:Y:S01]  /*14420*/  FSEL R66, R66, -INF , !P2 ;  /* 0xff80000042427808 */ /* 0x000fe20005000000 */
[-CC-:B------:R-:W-:Y:S01]  /*14430*/  FFMA.FTZ R86, R86, R7.reuse, -R15.reuse ;  /* 0x0000000756567223 */ /* 0x180fe2000001080f */
[----:B------:R-:W-:Y:S01]  /*14440*/  ISETP.GT.AND P2, PT, R3, 0x51, !P6 ;  /* 0x000000510300780c */ /* 0x000fe20007744270 */
[--C-:B------:R-:W-:Y:S01]  /*14450*/  FFMA.FTZ R39, R10, R7, -R15.reuse ;  /* 0x000000070a277223 */ /* 0x100fe2000001080f */
[----:B------:R-:W-:Y:S01]  /*14460*/  FMNMX.FTZ R27, R62, R27, !PT ;  /* 0x0000001b3e1b7209 */ /* 0x000fe20007810000 */
[-CC-:B------:R-:W-:Y:S01]  /*14470*/  FFMA.FTZ R158, R84, R7.reuse, -R15.reuse ;  /* 0x00000007549e7223 */ /* 0x180fe2000001080f */
[----:B------:R-:W-:Y:S01]  /*14480*/  ISETP.NE.AND P5, PT, R29, RZ, PT ;  /* 0x000000ff1d00720c */ /* 0x000fe20003fa5270 */
[--C-:B------:R-:W-:Y:S01]  /*14490*/  FFMA.FTZ R29, R44, R7, -R15.reuse ;  /* 0x000000072c1d7223 */ /* 0x100fe2000001080f */
[----:B------:R-:W-:Y:S01]  /*144a0*/  ISETP.LT.OR P2, PT, R106, 0x52, P2 ;  /* 0x000000526a00780c */ /* 0x000fe20001741670 */
[----:B------:R-:W-:Y:S01]  /*144b0*/  MUFU.EX2 R156, R156 ;  /* 0x0000009c009c7308 */ /* 0x000fe20000000800 */
[----:B------:R-:W-:Y:S01]  /*144c0*/  FMNMX.FTZ R27, R104, R27, !PT ;  /* 0x0000001b681b7209 */ /* 0x000fe20007810000 */
[-CC-:B------:R-:W-:Y:S01]  /*144d0*/  FFMA.FTZ R76, R76, R7.reuse, -R15.reuse ;  /* 0x000000074c4c7223 */ /* 0x180fe2000001080f */
[----:B------:R-:W-:Y:S01]  /*144e0*/  ISETP.GT.AND P4, PT, R3, 0x59, !P5 ;  /* 0x000000590300780c */ /* 0x000fe20006f84270 */
[-CC-:B------:R-:W-:Y:S01]  /*144f0*/  FFMA.FTZ R152, R82, R7.reuse, -R15.reuse ;  /* 0x0000000752987223 */ /* 0x180fe2000001080f */
[----:B------:R-:W-:Y:S01]  /*14500*/  FSEL R40, R67, -INF , !P2 ;  /* 0xff80000043287808 */ /* 0x000fe20005000000 */
[--C-:B------:R-:W-:Y:S01]  /*14510*/  FFMA.FTZ R78, R78, R7, -R15.reuse ;  /* 0x000000074e4e7223 */ /* 0x100fe2000001080f */
[----:B------:R-:W-:Y:S01]  /*14520*/  FMNMX.FTZ R3, R66, R27, !PT ;  /* 0x0000001b42037209 */ /* 0x000fe20007810000 */
[----:B------:R-:W0:Y:S01]  /*14530*/  MUFU.EX2 R5, R86 ;  /* 0x0000005600057308 */ /* 0x000e220000000800 */
[----:B------:R-:W-:Y:S01]  /*14540*/  ISETP.LT.OR P4, PT, R106, 0x5a, P4 ;  /* 0x0000005a6a00780c */ /* 0x000fe20002781670 */
[--C-:B------:R-:W-:Y:S01]  /*14550*/  FFMA.FTZ R154, R80, R7, -R15.reuse ;  /* 0x00000007509a7223 */ /* 0x100fe2000001080f */
[----:B------:R-:W-:Y:S01]  /*14560*/  FMNMX.FTZ R3, R40, R3, !PT ;  /* 0x0000000328037209 */ /* 0x000fe20007810000 */
[-CC-:B------:R-:W-:Y:S01]  /*14570*/  FFMA.FTZ R37, R14, R7.reuse, -R15.reuse ;  /* 0x000000070e257223 */ /* 0x180fe2000001080f */
[----:B------:R-:W-:Y:S01]  /*14580*/  FSEL R36, R71, -INF , !P4 ;  /* 0xff80000047247808 */ /* 0x000fe20006000000 */
[--C-:B------:R-:W-:Y:S01]  /*14590*/  FFMA.FTZ R74, R74, R7, -R15.reuse ;  /* 0x000000074a4a7223 */ /* 0x100fe2000001080f */
[----:B------:R-:W-:Y:S01]  /*145a0*/  FMNMX.FTZ R3, R70, R3, !PT ;  /* 0x0000000346037209 */ /* 0x000fe20007810000 */
[----:B------:R-:W1:Y:S01]  /*145b0*/  MUFU.EX2 R158, R158 ;  /* 0x0000009e009e7308 */ /* 0x000e620000000800 */
[-CC-:B------:R-:W-:Y:S01]  /*145c0*/  FFMA.FTZ R35, R20, R7.reuse, -R15.reuse ;  /* 0x0000000714237223 */ /* 0x180fe2000001080f */
[--C-:B------:R-:W-:Y:S01]  /*145d0*/  FFMA.FTZ R6, R6, R7, -R15.reuse ;  /* 0x0000000706067223 */ /* 0x100fe2000001080f */
[----:B------:R-:W-:Y:S01]  /*145e0*/  FMNMX.FTZ R3, R36, R3, !PT ;  /* 0x0000000324037209 */ /* 0x000fe20007810000 */
[-CC-:B-----5:R-:W-:Y:S01]  /*145f0*/  FFMA.FTZ R144, R48, R7.reuse, -R15.reuse ;  /* 0x0000000730907223 */ /* 0x1a0fe2000001080f */
[-CC-:B------:R-:W-:Y:S01]  /*14600*/  FFMA.FTZ R146, R52, R7.reuse, -R15.reuse ;  /* 0x0000000734927223 */ /* 0x180fe2000001080f */
[-CC-:B------:R-:W-:Y:S01]  /*14610*/  FFMA.FTZ R33, R28, R7.reuse, -R15.reuse ;  /* 0x000000071c217223 */ /* 0x180fe2000001080f */
[-C--:B------:R-:W-:Y:S01]  /*14620*/  FFMA.FTZ R140, R56, R7.reuse, -R15 ;  /* 0x00000007388c7223 */ /* 0x080fe2000001080f */
[----:B------:R-:W2:Y:S01]  /*14630*/  SHFL.BFLY PT, R44, R3, 0x2, 0x1f ;  /* 0x0c401f00032c7f89 */ /* 0x000ea200000e0000 */
[----:B------:R-:W3:Y:S01]  /*14640*/  MUFU.EX2 R11, R76 ;  /* 0x0000004c000b7308 */ /* 0x000ee20000000800 */
[----:B0-----:R-:W-:Y:S01]  /*14650*/  FADD.FTZ R43, R156, R5 ;  /* 0x000000059c2b7221 */ /* 0x001fe20000010000 */
[-CC-:B------:R-:W-:Y:S01]  /*14660*/  FFMA.FTZ R142, R60, R7.reuse, -R15.reuse ;  /* 0x000000073c8e7223 */ /* 0x180fe2000001080f */
[-CC-:B------:R-:W-:Y:S01]  /*14670*/  FFMA.FTZ R136, R64, R7.reuse, -R15.reuse ;  /* 0x0000000740887223 */ /* 0x180fe2000001080f */
[----:B------:R-:W-:Y:S01]  /*14680*/  FFMA.FTZ R138, R68, R7, -R15 ;  /* 0x00000007448a7223 */ /* 0x000fe2000001080f */
[----:B------:R-:W-:-:S02]  /*14690*/  ISETP.NE.AND P5, PT, R209, 0x1, PT ;  /* 0x00000001d100780c */ /* 0x000fc40003fa5270 */
[----:B------:R-:W-:Y:S01]  /*146a0*/  F2FP.F16.F32.PACK_AB R156, R5, R156 ;  /* 0x0000009c059c723e */ /* 0x000fe200000000ff */
[----:B------:R-:W0:Y:S08]  /*146b0*/  MUFU.EX2 R152, R152 ;  /* 0x0000009800987308 */ /* 0x000e300000000800 */
[----:B------:R-:W4:Y:S02]  /*146c0*/  MUFU.EX2 R21, R78 ;  /* 0x0000004e00157308 */ /* 0x000f240000000800 */
[----:B------:R-:W1:Y:S01]  /*146d0*/  @P5 LDC R49, c[0x0][0x44c] ;  /* 0x00011300ff315b82 */ /* 0x000e620000000800 */
[----:B--2---:R-:W-:-:S05]  /*146e0*/  FMNMX.FTZ R44, R3, R44, !PT ;  /* 0x0000002c032c7209 */ /* 0x004fca0007810000 */
[----:B------:R-:W2:Y:S01]  /*146f0*/  MUFU.EX2 R154, R154 ;  /* 0x0000009a009a7308 */ /* 0x000ea20000000800 */
[----:B------:R-:W3:Y:S07]  /*14700*/  SHFL.BFLY PT, R3, R44, 0x1, 0x1f ;  /* 0x0c201f002c037f89 */ /* 0x000eee00000e0000 */
[----:B------:R-:W2:Y:S08]  /*14710*/  MUFU.EX2 R25, R74 ;  /* 0x0000004a00197308 */ /* 0x000eb00000000800 */
[----:B------:R-:W2:Y:S01]  /*14720*/  MUFU.EX2 R148, R148 ;  /* 0x0000009400947308 */ /* 0x000ea20000000800 */
[----:B-1----:R-:W-:-:S07]  /*14730*/  @P5 IMAD.HI.U32 R49, R178, R49, RZ ;  /* 0x00000031b2315227 */ /* 0x002fce00078e00ff */
[----:B------:R1:W-:Y:S01]  /*14740*/  MUFU.EX2 R27, R31 ;  /* 0x0000001f001b7308 */ /* 0x0003e20000000800 */
[----:B---3--:R-:W-:-:S04]  /*14750*/  FMNMX.FTZ R3, R44, R3, !PT ;  /* 0x000000032c037209 */ /* 0x008fc80007810000 */
[C---:B------:R-:W-:Y:S01]  /*14760*/  FSETP.NEU.FTZ.AND P2, PT, R3.reuse, -INF , PT ;  /* 0xff8000000300780b */ /* 0x040fe20003f5d000 */
[-C--:B------:R-:W-:Y:S01]  /*14770*/  FMUL.FTZ R10, R3, R7.reuse ;  /* 0x00000007030a7220 */ /* 0x080fe20000410000 */
[-CC-:B-1----:R-:W-:Y:S01]  /*14780*/  FFMA.FTZ R31, R32, R7.reuse, -R15.reuse ;  /* 0x00000007201f7223 */ /* 0x182fe2000001080f */
[----:B------:R-:W-:Y:S01]  /*14790*/  FFMA.FTZ R15, R24, R7, -R15 ;  /* 0x00000007180f7223 */ /* 0x000fe2000001080f */
[----:B------:R-:W-:Y:S02]  /*147a0*/  MUFU.EX2 R29, R29 ;  /* 0x0000001d001d7308 */ /* 0x000fe40000000800 */
[----:B------:R-:W-:-:S05]  /*147b0*/  FSEL R41, R10, RZ, P2 ;  /* 0x000000ff0a297208 */ /* 0x000fca0001000000 */
[-CC-:B------:R-:W-:Y:S01]  /*147c0*/  FFMA.FTZ R157, R26, R7.reuse, -R41.reuse ;  /* 0x000000071a9d7223 */ /* 0x180fe20000010829 */
[-CC-:B------:R-:W-:Y:S01]  /*147d0*/  FFMA.FTZ R10, R102, R7.reuse, -R41.reuse ;  /* 0x00000007660a7223 */ /* 0x180fe20000010829 */
[-CC-:B------:R-:W-:Y:S01]  /*147e0*/  FFMA.FTZ R159, R30, R7.reuse, -R41.reuse ;  /* 0x000000071e9f7223 */ /* 0x180fe20000010829 */
[-CC-:B------:R-:W-:Y:S01]  /*147f0*/  FFMA.FTZ R14, R100, R7.reuse, -R41.reuse ;  /* 0x00000007640e7223 */ /* 0x180fe20000010829 */
[-C--:B------:R-:W-:Y:S01]  /*14800*/  FFMA.FTZ R153, R34, R7.reuse, -R41 ;  /* 0x0000000722997223 */ /* 0x080fe20000010829 */
[----:B------:R-:W-:Y:S01]  /*14810*/  FADD.FTZ R30, R158, R43 ;  /* 0x0000002b9e1e7221 */ /* 0x000fe20000010000 */
[----:B------:R-:W-:Y:S01]  /*14820*/  MUFU.EX2 R157, R157 ;  /* 0x0000009d009d7308 */ /* 0x000fe20000000800 */
[-CC-:B------:R-:W-:Y:S01]  /*14830*/  FFMA.FTZ R20, R98, R7.reuse, -R41.reuse ;  /* 0x0000000762147223 */ /* 0x180fe20000010829 */
[-CC-:B------:R-:W-:Y:S01]  /*14840*/  FFMA.FTZ R155, R38, R7.reuse, -R41.reuse ;  /* 0x00000007269b7223 */ /* 0x180fe20000010829 */
[----:B------:R-:W-:Y:S01]  /*14850*/  FADD.FTZ R43, R11, R30 ;  /* 0x0000001e0b2b7221 */ /* 0x000fe20000010000 */
[-CC-:B------:R-:W-:Y:S01]  /*14860*/  FFMA.FTZ R24, R96, R7.reuse, -R41.reuse ;  /* 0x0000000760187223 */ /* 0x180fe20000010829 */
[-CC-:B------:R-:W-:Y:S01]  /*14870*/  FFMA.FTZ R149, R42, R7.reuse, -R41.reuse ;  /* 0x000000072a957223 */ /* 0x180fe20000010829 */
[-C--:B------:R-:W-:Y:S01]  /*14880*/  FFMA.FTZ R26, R94, R7.reuse, -R41 ;  /* 0x000000075e1a7223 */ /* 0x080fe20000010829 */
[----:B0-----:R-:W-:Y:S01]  /*14890*/  FADD.FTZ R30, R152, R43 ;  /* 0x0000002b981e7221 */ /* 0x001fe20000010000 */
[----:B------:R-:W0:Y:S01]  /*148a0*/  MUFU.EX2 R10, R10 ;  /* 0x0000000a000a7308 */ /* 0x000e220000000800 */
[-CC-:B------:R-:W-:Y:S01]  /*148b0*/  FFMA.FTZ R151, R46, R7.reuse, -R41.reuse ;  /* 0x000000072e977223 */ /* 0x180fe20000010829 */
[-CC-:B------:R-:W-:Y:S01]  /*148c0*/  FFMA.FTZ R28, R92, R7.reuse, -R41.reuse ;  /* 0x000000075c1c7223 */ /* 0x180fe20000010829 */
[----:B----4-:R-:W-:Y:S01]  /*148d0*/  FADD.FTZ R45, R21, R30 ;  /* 0x0000001e152d7221 */ /* 0x010fe20000010000 */
[-CC-:B------:R-:W-:Y:S01]  /*148e0*/  FFMA.FTZ R145, R88, R7.reuse, -R41.reuse ;  /* 0x0000000758917223 */ /* 0x180fe20000010829 */
[-CC-:B------:R-:W-:Y:S01]  /*148f0*/  FFMA.FTZ R4, R4, R7.reuse, -R41.reuse ;  /* 0x0000000704047223 */ /* 0x180fe20000010829 */
[-C--:B------:R-:W-:Y:S01]  /*14900*/  FFMA.FTZ R147, R54, R7.reuse, -R41 ;  /* 0x0000000736937223 */ /* 0x080fe20000010829 */
[----:B--2---:R-:W-:Y:S01]  /*14910*/  FADD.FTZ R34, R154, R45 ;  /* 0x0000002d9a227221 */ /* 0x004fe20000010000 */
[----:B------:R-:W1:Y:S01]  /*14920*/  MUFU.EX2 R159, R159 ;  /* 0x0000009f009f7308 */ /* 0x000e620000000800 */
[-CC-:B------:R-:W-:Y:S01]  /*14930*/  FFMA.FTZ R30, R50, R7.reuse, -R41.reuse ;  /* 0x00000007321e7223 */ /* 0x180fe20000010829 */
[----:B------:R-:W2:Y:S01]  /*14940*/  @P5 LDC R38, c[0x0][0x450] ;  /* 0x00011400ff265b82 */ /* 0x000ea20000000800 */
[----:B------:R-:W-:Y:S01]  /*14950*/  FADD.FTZ R45, R25, R34 ;  /* 0x00000022192d7221 */ /* 0x000fe20000010000 */
[-CC-:B------:R-:W-:Y:S01]  /*14960*/  FFMA.FTZ R141, R58, R7.reuse, -R41.reuse ;  /* 0x000000073a8d7223 */ /* 0x180fe20000010829 */
[-CC-:B------:R-:W-:Y:S01]  /*14970*/  FFMA.FTZ R90, R90, R7.reuse, -R41.reuse ;  /* 0x000000075a5a7223 */ /* 0x180fe20000010829 */
[-C--:B------:R-:W-:Y:S01]  /*14980*/  FFMA.FTZ R62, R62, R7.reuse, -R41 ;  /* 0x000000073e3e7223 */ /* 0x080fe20000010829 */
[----:B------:R-:W-:Y:S01]  /*14990*/  FADD.FTZ R34, R148, R45 ;  /* 0x0000002d94227221 */ /* 0x000fe20000010000 */
[----:B------:R-:W3:Y:S01]  /*149a0*/  MUFU.EX2 R14, R14 ;  /* 0x0000000e000e7308 */ /* 0x000ee20000000800 */
[----:B0-----:R-:W-:Y:S01]  /*149b0*/  FADD.FTZ R32, R157, R10 ;  /* 0x0000000a9d207221 */ /* 0x001fe20000010000 */
[-CC-:B------:R-:W-:Y:S01]  /*149c0*/  FFMA.FTZ R104, R104, R7.reuse, -R41.reuse ;  /* 0x0000000768687223 */ /* 0x180fe20000010829 */
[----:B------:R-:W-:Y:S01]  /*149d0*/  FADD.FTZ R34, R27, R34 ;  /* 0x000000221b227221 */ /* 0x000fe20000010000 */
[-CC-:B------:R-:W-:Y:S01]  /*149e0*/  FFMA.FTZ R66, R66, R7.reuse, -R41.reuse ;  /* 0x0000000742427223 */ /* 0x180fe20000010829 */
[-CC-:B------:R-:W-:Y:S01]  /*149f0*/  FFMA.FTZ R40, R40, R7.reuse, -R41.reuse ;  /* 0x0000000728287223 */ /* 0x180fe20000010829 */
[-CC-:B------:R-:W-:Y:S01]  /*14a00*/  FFMA.FTZ R70, R70, R7.reuse, -R41.reuse ;  /* 0x0000000746467223 */ /* 0x180fe20000010829 */
[----:B------:R-:W-:Y:S01]  /*14a10*/  FADD.FTZ R45, R29, R34 ;  /* 0x000000221d2d7221 */ /* 0x000fe20000010000 */
[----:B------:R-:W0:Y:S01]  /*14a20*/  MUFU.EX2 R153, R153 ;  /* 0x0000009900997308 */ /* 0x000e220000000800 */
[----:B-1----:R-:W-:Y:S01]  /*14a30*/  FADD.FTZ R43, R159, R32 ;  /* 0x000000209f2b7221 */ /* 0x002fe20000010000 */
[----:B------:R-:W-:Y:S01]  /*14a40*/  FFMA.FTZ R36, R36, R7, -R41 ;  /* 0x0000000724247223 */ /* 0x000fe20000010829 */
[----:B------:R-:W-:-:S02]  /*14a50*/  F2FP.F16.F32.PACK_AB R158, R11, R158 ;  /* 0x0000009e0b9e723e */ /* 0x000fc400000000ff */
[----:B------:R-:W-:Y:S02]  /*14a60*/  F2FP.F16.F32.PACK_AB R157, R10, R157 ;  /* 0x0000009d0a9d723e */ /* 0x000fe400000000ff */
[----:B------:R-:W-:Y:S01]  /*14a70*/  F2FP.F16.F32.PACK_AB R152, R21, R152 ;  /* 0x000000981598723e */ /* 0x000fe200000000ff */
[----:B------:R-:W1:Y:S01]  /*14a80*/  MUFU.EX2 R20, R20 ;  /* 0x0000001400147308 */ /* 0x000e620000000800 */
[----:B---3--:R-:W-:Y:S01]  /*14a90*/  FADD.FTZ R32, R14, R43 ;  /* 0x0000002b0e207221 */ /* 0x008fe20000010000 */
[----:B--2---:R-:W-:Y:S02]  /*14aa0*/  @P5 SHF.R.U32.HI R47, RZ, R38, R49 ;  /* 0x00000026ff2f5219 */ /* 0x004fe40000011631 */
[----:B------:R-:W-:Y:S02]  /*14ab0*/  ISETP.GE.AND P5, PT, R13, 0x1, PT ;  /* 0x000000010d00780c */ /* 0x000fe40003fa6270 */
[----:B------:R-:W-:Y:S02]  /*14ac0*/  F2FP.F16.F32.PACK_AB R154, R25, R154 ;  /* 0x0000009a199a723e */ /* 0x000fe400000000ff */
[----:B------:R-:W2:Y:S01]  /*14ad0*/  MUFU.EX2 R155, R155 ;  /* 0x0000009b009b7308 */ /* 0x000ea20000000800 */
[----:B0-----:R-:W-:Y:S01]  /*14ae0*/  FADD.FTZ R43, R153, R32 ;  /* 0x00000020992b7221 */ /* 0x001fe20000010000 */
[----:B------:R-:W-:-:S02]  /*14af0*/  F2FP.F16.F32.PACK_AB R148, R27, R148 ;  /* 0x000000941b94723e */ /* 0x000fc400000000ff */
[----:B------:R-:W-:-:S04]  /*14b00*/  F2FP.F16.F32.PACK_AB R159, R14, R159 ;  /* 0x0000009f0e9f723e */ /* 0x000fc800000000ff */
[----:B------:R-:W0:Y:S01]  /*14b10*/  MUFU.EX2 R24, R24 ;  /* 0x0000001800187308 */ /* 0x000e220000000800 */
[C---:B-1----:R-:W-:Y:S01]  /*14b20*/  FADD.FTZ R32, R20.reuse, R43 ;  /* 0x0000002b14207221 */ /* 0x042fe20000010000 */
        /* <DEDUP_REMOVED lines=22> */
[----:B------:R-:W-:Y:S02]  /*14c90*/  IADD3 R43, R150, R47, RZ ;  /* 0x0000002f962b7210 */ /* 0x000fe40007ffe0ff */
[----:B------:R-:W-:-:S03]  /*14ca0*/  F2FP.F16.F32.PACK_AB R150, R6, R29 ;  /* 0x0000001d0696723e */ /* 0x000fc600000000ff */
[----:B------:R-:W-:Y:S01]  /*14cb0*/  IMAD.IADD R12, R43, 0x1, R12 ;  /* 0x000000012b0c7824 */ /* 0x000fe200078e020c */
        /* <DEDUP_REMOVED lines=45> */
[----:B------:R-:W-:Y:S01]  /*14f90*/  F2FP.F16.F32.PACK_AB R137, R137, R66 ;  /* 0x000000428989723e */ /* 0x000fe200000000ff */
[----:B------:R-:W-:-:S05]  /*14fa0*/  VIADD R10, R72, 0xfffffffe ;  /* 0xfffffffe480a7836 */ /* 0x000fca0000000000 */
[----:B------:R-:W1:Y:S01]  /*14fb0*/  MUFU.EX2 R139, R36 ;  /* 0x00000024008b7308 */ /* 0x000e620000000800 */
[----:B--2---:R-:W-:-:S07]  /*14fc0*/  FADD.FTZ R4, R70, R5 ;  /* 0x0000000546047221 */ /* 0x004fce0000010000 */
[----:B------:R-:W2:Y:S01]  /*14fd0*/  MUFU.EX2 R15, R15 ;  /* 0x0000000f000f7308 */ /* 0x000ea20000000800 */
[----:B0-----:R-:W-:Y:S01]  /*14fe0*/  FADD.FTZ R32, R138, R11 ;  /* 0x0000000b8a207221 */ /* 0x001fe20000010000 */
[C---:B-1----:R-:W-:Y:S01]  /*14ff0*/  FADD.FTZ R5, R139.reuse, R4 ;  /* 0x000000048b057221 */ /* 0x042fe20000010000 */
[----:B------:R-:W-:Y:S02]  /*15000*/  F2FP.F16.F32.PACK_AB R139, R139, R70 ;  /* 0x000000468b8b723e */ /* 0x000fe400000000ff */
[C---:B--2---:R-:W-:Y:S01]  /*15010*/  FADD.FTZ R6, R15.reuse, R32 ;  /* 0x000000200f067221 */ /* 0x044fe20000010000 */
[----:B------:R-:W-:Y:S01]  /*15020*/  F2FP.F16.F32.PACK_AB R138, R15, R138 ;  /* 0x0000008a0f8a723e */ /* 0x000fe200000000ff */
[----:B------:R-:W-:Y:S06]  /*15030*/  @!P5 BRA `(.L_x_1651) ;  /* 0x000000000048d947 */ /* 0x000fec0003800000 */
[C---:B------:R-:W-:Y:S01]  /*15040*/  ISETP.GT.AND P2, PT, R43.reuse, RZ, PT ;  /* 0x000000ff2b00720c */ /* 0x040fe20003f44270 */
[----:B------:R-:W-:Y:S01]  /*15050*/  BSSY B0, `(.L_x_1652) ;  /* 0x000000e000007945 */ /* 0x000fe20003800000 */
[----:B------:R-:W-:-:S11]  /*15060*/  VIADD R4, R43, 0xffffffff ;  /* 0xffffffff2b047836 */ /* 0x000fd60000000000 */
        /* <DEDUP_REMOVED lines=8> */
.L_x_1653:
[----:B------:R-:W-:-:S13]  /*150f0*/  ISETP.NE.AND P2, PT, R13, 0x1, PT ;  /* 0x000000010d00780c */ /* 0x000fda0003f45270 */
[----:B------:R-:W0:Y:S02]  /*15100*/  @P2 LDC.64 R14, c[0x0][0x9e8] ;  /* 0x00027a00ff0e2b82 */ /* 0x000e240000000a00 */
[----:B0-----:R-:W-:-:S05]  /*15110*/  @P2 IMAD.HI.U32 R14, R4, R14, RZ ;  /* 0x0000000e040e2227 */ /* 0x001fca00078e00ff */
[----:B------:R-:W-:-:S07]  /*15120*/  @P2 SHF.R.U32.HI R4, RZ, R15, R14 ;  /* 0x0000000fff042219 */ /* 0x000fce000001160e */
.L_x_1654:
[----:B------:R-:W-:Y:S05]  /*15130*/  BSYNC B0 ;  /* 0x0000000000007941 */ /* 0x000fea0003800000 */
.L_x_1652:
[----:B------:R-:W-:-:S05]  /*15140*/  IMAD R13, R4, R13, R13 ;  /* 0x0000000d040d7224 */ /* 0x000fca00078e020d */
[----:B------:R-:W-:-:S07]  /*15150*/  VIMNMX R12, R12, R13, PT ;  /* 0x0000000d0c0c7248 */ /* 0x000fce0003fe0100 */
.L_x_1651:
[----:B------:R-:W-:Y:S01]  /*15160*/  IMAD.HI R12, R12, 0x2aaaaaab, RZ ;  /* 0x2aaaaaab0c0c7827 */ /* 0x000fe200078e02ff */
[----:B------:R-:W-:Y:S01]  /*15170*/  ULDC UR59, c[0x0][0x9e4] ;  /* 0x00027900003b7ab9 */ /* 0x000fe20000000800 */
[----:B------:R-:W-:Y:S01]  /*15180*/  ULDC UR58, c[0x0][0x9e4] ;  /* 0x00027900003a7ab9 */ /* 0x000fe20000000800 */
[----:B------:R-:W-:Y:S01]  /*15190*/  BSSY B0, `(.L_x_1655) ;  /* 0x0000346000007945 */ /* 0x000fe20003800000 */
[----:B------:R-:W-:Y:S01]  /*151a0*/  IMAD.MOV.U32 R4, RZ, RZ, 0x3f800000 ;  /* 0x3f800000ff047424 */ /* 0x000fe200078e00ff */
[----:B------:R-:W-:Y:S02]  /*151b0*/  SHF.R.U32.HI R11, RZ, 0x1f, R12 ;  /* 0x0000001fff0b7819 */ /* 0x000fe4000001160c */
[----:B------:R-:W-:Y:S02]  /*151c0*/  CS2R R86, SRZ ;  /* 0x0000000000567805 */ /* 0x000fe4000001ff00 */
[----:B------:R-:W-:Y:S02]  /*151d0*/  CS2R R84, SRZ ;  /* 0x0000000000547805 */ /* 0x000fe4000001ff00 */
[----:B------:R-:W-:-:S02]  /*151e0*/  CS2R R82, SRZ ;  /* 0x0000000000527805 */ /* 0x000fc4000001ff00 */
[----:B------:R-:W-:Y:S01]  /*151f0*/  LEA.HI.SX32 R13, R12, R11, 0x1c ;  /* 0x0000000b0c0d7211 */ /* 0x000fe200078fe2ff */
[----:B------:R-:W-:Y:S01]  /*15200*/  IMAD.MOV.U32 R11, RZ, RZ, 0x3f800000 ;  /* 0x3f800000ff0b7424 */ /* 0x000fe200078e00ff */
        /* <DEDUP_REMOVED lines=31> */
[----:B------:R-:W-:Y:S06]  /*15400*/  @!P2 BRA `(.L_x_1656) ;  /* 0x000000300078a947 */ /* 0x000fec0003800000 */
[----:B------:R-:W-:Y:S01]  /*15410*/  BSSY B1, `(.L_x_1657) ;  /* 0x0000319000017945 */ /* 0x000fe20003800000 */
[----:B------:R-:W-:Y:S02]  /*15420*/  IMAD.MOV.U32 R4, RZ, RZ, 0x3f800000 ;  /* 0x3f800000ff047424 */ /* 0x000fe400078e00ff */
[----:B------:R-:W-:-:S07]  /*15430*/  IMAD.MOV.U32 R87, RZ, RZ, RZ ;  /* 0x000000ffff577224 */ /* 0x000fce00078e00ff */
.L_x_1676:
[----:B------:R-:W-:-:S05]  /*15440*/  VIADD R21, R22, 0x1 ;  /* 0x0000000116157836 */ /* 0x000fca0000000000 */
[----:B------:R-:W-:-:S04]  /*15450*/  ISETP.NE.AND P2, PT, R21, 0x2, PT ;  /* 0x000000021500780c */ /* 0x000fc80003f45270 */
[----:B------:R-:W-:Y:S02]  /*15460*/  SEL R206, RZ, 0x1, P2 ;  /* 0x00000001ffce7807 */ /* 0x000fe40001000000 */
[----:B------:R-:W-:Y:S02]  /*15470*/  SEL R21, R21, RZ, P2 ;  /* 0x000000ff15157207 */ /* 0x000fe40001000000 */
[----:B------:R-:W-:Y:S01]  /*15480*/  LOP3.LUT R206, R23, R206, RZ, 0x3c, !PT ;  /* 0x000000ce17ce7212 */ /* 0x000fe200078e3cff */
[----:B------:R-:W-:Y:S06]  /*15490*/  @!P0 BRA `(.L_x_1658) ;  /* 0x0000000000048947 */ /* 0x000fec0003800000 */
[----:B------:R-:W-:Y:S01]  /*154a0*/  BPT.TRAP 0x1 ;  /* 0x000000040000795c */ /* 0x000fe20000300000 */
.L_x_1658:
[----:B------:R-:W-:Y:S01]  /*154b0*/  IMAD R7, R21, 0x8, R2 ;  /* 0x0000000815077824 */ /* 0x000fe200078e0202 */
[----:B------:R-:W-:-:S04]  /*154c0*/  SHF.L.U32 R12, R206, 0x1f, RZ ;  /* 0x0000001fce0c7819 */ /* 0x000fc800000006ff */
[----:B------:R0:W1:Y:S01]  /*154d0*/  SYNCS.PHASECHK.TRANS64.TRYWAIT P2, [R7+URZ+0x2a830], R12 ;  /* 0x02a8300c070075a7 */ /* 0x000062000804017f */
[----:B------:R-:W-:Y:S05]  /*154e0*/  @!P0 BRA `(.L_x_1659) ;  /* 0x0000000000048947 */ /* 0x000fea0003800000 */
[----:B------:R-:W-:Y:S01]  /*154f0*/  BPT.TRAP 0x1 ;  /* 0x000000040000795c */ /* 0x000fe20000300000 */
.L_x_1659:
[----:B------:R-:W-:Y:S01]  /*15500*/  IMAD R92, R21, 0x900, R8 ;  /* 0x00000900155c7824 */ /* 0x000fe200078e0208 */
[----:B------:R-:W-:Y:S03]  /*15510*/  BSSY B2, `(.L_x_1660) ;  /* 0x0000006000027945 */ /* 0x000fe60003800000 */
[C---:B------:R-:W-:Y:S01]  /*15520*/  VIADD R9, R92.reuse, 0x4 ;  /* 0x000000045c097836 */ /* 0x040fe20000000000 */
[----:B------:R-:W-:Y:S01]  /*15530*/  IADD3 R14, R92, 0x2, RZ ;  /* 0x000000025c0e7810 */ /* 0x000fe20007ffe0ff */
[----:B-1----:R-:W-:Y:S06]  /*15540*/  @P2 BRA `(.L_x_1661) ;  /* 0x0000000000082947 */ /* 0x002fec0003800000 */
[----:B------:R-:W1:Y:S02]  /*15550*/  SYNCS.PHASECHK.TRANS64.TRYWAIT P2, [R7+URZ+0x2a830], R12 ;  /* 0x02a8300c070075a7 */ /* 0x000e64000804017f */
[----:B-1----:R-:W-:Y:S05]  /*15560*/  @!P2 BRA `(.L_x_1662) ;  /* 0x00000158009ca947 */ /* 0x002fea0003800000 */
.L_x_1661:
[----:B------:R-:W-:Y:S05]  /*15570*/  BSYNC B2 ;  /* 0x0000000000027941 */ /* 0x000fea0003800000 */
.L_x_1660:
[----:B------:R-:W-:Y:S01]  /*15580*/  R2UR UR50, R14 ;  /* 0x000000000e3272ca */ /* 0x000fe200000e0000 */
[----:B------:R-:W-:Y:S01]  /*15590*/  VIADD R14, R92, 0x300 ;  /* 0x000003005c0e7836 */ /* 0x000fe20000000000 */
[----:B------:R-:W2:Y:S01]  /*155a0*/  LDL.64 R218, [R1+0x20] ;  /* 0x0000200001da7983 */ /* 0x000ea20000100a00 */
[----:B------:R-:W-:-:S03]  /*155b0*/  IMAD.MOV.U32 R15, RZ, RZ, 0x40000040 ;  /* 0x40000040ff0f7424 */ /* 0x000fc600078e00ff */
[----:B------:R-:W-:Y:S01]  /*155c0*/  R2UR UR26, R14 ;  /* 0x000000000e1a72ca */ /* 0x000fe200000e0000 */
[----:B------:R-:W-:Y:S01]  /*155d0*/  VIADD R14, R92, 0x600 ;  /* 0x000006005c0e7836 */ /* 0x000fe20000000000 */
[C---:B------:R-:W-:Y:S01]  /*155e0*/  R2UR UR51, R15.reuse ;  /* 0x000000000f3372ca */ /* 0x040fe200000e0000 */
[----:B------:R-:W3:Y:S01]  /*155f0*/  LDL.64 R216, [R1+0x18] ;  /* 0x0000180001d87983 */ /* 0x000ee20000100a00 */
[C---:B------:R-:W-:Y:S02]  /*15600*/  R2UR UR27, R15.reuse ;  /* 0x000000000f1b72ca */ /* 0x040fe400000e0000 */
[----:B------:R-:W-:Y:S01]  /*15610*/  R2UR UR10, R14 ;  /* 0x000000000e0a72ca */ /* 0x000fe200000e0000 */
[----:B------:R-:W4:Y:S01]  /*15620*/  LDL.64 R214, [R1+0x10] ;  /* 0x0000100001d67983 */ /* 0x000f220000100a00 */
[----:B------:R-:W-:-:S03]  /*15630*/  R2UR UR11, R15 ;  /* 0x000000000f0b72ca */ /* 0x000fc600000e0000 */
[----:B------:R-:W5:Y:S01]  /*15640*/  LDL.64 R14, [R1+0x30] ;  /* 0x00003000010e7983 */ /* 0x000f620000100a00 */
[----:B01----:R-:W-:-:S03]  /*15650*/  IMAD.MOV.U32 R12, RZ, RZ, R92 ;  /* 0x000000ffff0c7224 */ /* 0x003fc600078e005c */
[----:B------:R-:W4:Y:S02]  /*15660*/  LDL.64 R212, [R1+0x8] ;  /* 0x0000080001d47983 */ /* 0x000f240000100a00 */
[----:B------:R-:W-:Y:S01]  /*15670*/  R2UR UR54, R12 ;  /* 0x000000000c3672ca */ /* 0x000fe200000e0000 */
[----:B------:R-:W-:Y:S01]  /*15680*/  IMAD.MOV.U32 R12, RZ, RZ, R9 ;  /* 0x000000ffff0c7224 */ /* 0x000fe200078e0009 */
[----:B------:R-:W4:Y:S01]  /*15690*/  LDL.64 R210, [R1] ;  /* 0x0000000001d27983 */ /* 0x000f220000100a00 */
[----:B------:R-:W-:Y:S02]  /*156a0*/  VIADD R88, R92, 0x6 ;  /* 0x000000065c587836 */ /* 0x000fe40000000000 */
[-C--:B------:R-:W-:Y:S01]  /*156b0*/  FMUL.FTZ R24, R24, R11.reuse ;  /* 0x0000000b18187220 */ /* 0x080fe20000410000 */
[----:B------:R-:W-:Y:S01]  /*156c0*/  IMAD.MOV.U32 R13, RZ, RZ, 0x40000040 ;  /* 0x40000040ff0d7424 */ /* 0x000fe200078e00ff */
[----:B------:R-:W-:Y:S01]  /*156d0*/  R2UR UR34, R12 ;  /* 0x000000000c2272ca */ /* 0x000fe200000e0000 */
[----:B------:R-:W-:Y:S01]  /*156e0*/  VIADD R12, R92, 0x302 ;  /* 0x000003025c0c7836 */ /* 0x000fe20000000000 */
[----:B------:R-:W-:Y:S01]  /*156f0*/  R2UR UR30, R88 ;  /* 0x00000000581e72ca */ /* 0x000fe200000e0000 */
[C---:B------:R-:W-:Y:S01]  /*15700*/  VIADD R88, R92.reuse, 0x304 ;  /* 0x000003045c587836 */ /* 0x040fe20000000000 */
[C---:B------:R-:W-:Y:S01]  /*15710*/  R2UR UR55, R13.reuse ;  /* 0x000000000d3772ca */ /* 0x040fe200000e0000 */
[----:B------:R-:W-:Y:S01]  /*15720*/  VIADD R90, R92, 0x604 ;  /* 0x000006045c5a7836 */ /* 0x000fe20000000000 */
[----:B------:R-:W-:Y:S01]  /*15730*/  R2UR UR22, R12 ;  /* 0x000000000c1672ca */ /* 0x000fe200000e0000 */
[----:B------:R-:W-:Y:S01]  /*15740*/  IMAD.MOV.U32 R89, RZ, RZ, 0x40000040 ;  /* 0x40000040ff597424 */ /* 0x000fe200078e00ff */
[----:B------:R-:W-:Y:S01]  /*15750*/  IADD3 R12, R92, 0x306, RZ ;  /* 0x000003065c0c7810 */ /* 0x000fe20007ffe0ff */
[----:B------:R-:W-:Y:S01]  /*15760*/  IMAD.MOV.U32 R91, RZ, RZ, 0x40000040 ;  /* 0x40000040ff5b7424 */ /* 0x000fe200078e00ff */
[C---:B------:R-:W-:Y:S01]  /*15770*/  R2UR UR35, R13.reuse ;  /* 0x000000000d2372ca */ /* 0x040fe200000e0000 */
[----:B------:R-:W-:Y:S01]  /*15780*/  IMAD.MOV.U32 R93, RZ, RZ, 0x40000040 ;  /* 0x40000040ff5d7424 */ /* 0x000fe200078e00ff */
[----:B------:R-:W-:Y:S01]  /*15790*/  R2UR UR23, R13 ;  /* 0x000000000d1772ca */ /* 0x000fe200000e0000 */
[-C--:B------:R-:W-:Y:S01]  /*157a0*/  FMUL.FTZ R25, R25, R11.reuse ;  /* 0x0000000b19197220 */ /* 0x080fe20000410000 */
[----:B------:R-:W-:Y:S01]  /*157b0*/  R2UR UR14, R12 ;  /* 0x000000000c0e72ca */ /* 0x000fe200000e0000 */
[-C--:B------:R-:W-:Y:S01]  /*157c0*/  FMUL.FTZ R28, R28, R11.reuse ;  /* 0x0000000b1c1c7220 */ /* 0x080fe20000410000 */
[----:B------:R-:W-:Y:S01]  /*157d0*/  R2UR UR15, R13 ;  /* 0x000000000d0f72ca */ /* 0x000fe200000e0000 */
[-C--:B------:R-:W-:Y:S01]  /*157e0*/  FMUL.FTZ R29, R29, R11.reuse ;  /* 0x0000000b1d1d7220 */ /* 0x080fe20000410000 */
[----:B------:R-:W2:Y:S01]  /*157f0*/  LDL.64 R12, [R1+0x28] ;  /* 0x00002800010c7983 */ /* 0x000ea20000100a00 */
[----:B------:R-:W-:Y:S01]  /*15800*/  R2UR UR18, R88 ;  /* 0x00000000581272ca */ /* 0x000fe200000e0000 */
[C---:B------:R-:W-:Y:S01]  /*15810*/  VIADD R88, R92.reuse, 0x602 ;  /* 0x000006025c587836 */ /* 0x040fe20000000000 */
[C---:B------:R-:W-:Y:S01]  /*15820*/  R2UR UR31, R89.reuse ;  /* 0x00000000591f72ca */ /* 0x040fe200000e0000 */
[----:B------:R-:W-:Y:S01]  /*15830*/  VIADD R92, R92, 0x606 ;  /* 0x000006065c5c7836 */ /* 0x000fe20000000000 */
[----:B------:R-:W-:Y:S01]  /*15840*/  R2UR UR19, R89 ;  /* 0x00000000591372ca */ /* 0x000fe200000e0000 */
[-C--:B------:R-:W-:Y:S01]  /*15850*/  FMUL.FTZ R32, R32, R11.reuse ;  /* 0x0000000b20207220 */ /* 0x080fe20000410000 */
        /* <DEDUP_REMOVED lines=12> */
[----:B------:R-:W-:Y:S01]  /*15920*/  WARPGROUP.ARRIVE ;  /* 0x00000000000079c5 */ /* 0x000fe20000000000 */
[-C--:B------:R-:W-:Y:S01]  /*15930*/  FMUL.FTZ R45, R45, R11.reuse ;  /* 0x0000000b2d2d7220 */ /* 0x080fe20000410000 */
[-C--:B------:R-:W-:Y:S01]  /*15940*/  FMUL.FTZ R48, R48, R11.reuse ;  /* 0x0000000b30307220 */ /* 0x080fe20000410000 */
[-C--:B------:R-:W-:Y:S01]  /*15950*/  FMUL.FTZ R49, R49, R11.reuse ;  /* 0x0000000b31317220 */ /* 0x080fe20000410000 */
[-C--:B------:R-:W-:Y:S01]  /*15960*/  FMUL.FTZ R52, R52, R11.reuse ;  /* 0x0000000b34347220 */ /* 0x080fe20000410000 */
[-C--:B------:R-:W-:Y:S01]  /*15970*/  FMUL.FTZ R53, R53, R11.reuse ;  /* 0x0000000b35357220 */ /* 0x080fe20000410000 */
[----:B------:R-:W-:Y:S01]  /*15980*/  HGMMA.64x96x16.F32 R88, gdesc[UR52], RZ, !UPT, gsb0 ;  /* 0x01600000345879f0 */ /* 0x000fe2000c0008ff */
        /* <DEDUP_REMOVED lines=52> */
[----:B------:R-:W-:Y:S01]  /*15cd0*/  WARPGROUP.ARRIVE ;  /* 0x00000000000079c5 */ /* 0x000fe20000000000 */
[----:B-----5:R-:W-:Y:S02]  /*15ce0*/  R2UR UR32, R14 ;  /* 0x000000000e2072ca */ /* 0x020fe400000e0000 */
[----:B------:R-:W-:-:S13]  /*15cf0*/  R2UR UR33, R15 ;  /* 0x000000000f2172ca */ /* 0x000fda00000e0000 */
[----:B------:R-:W-:Y:S01]  /*15d00*/  HGMMA.64x96x16.F32 R88, gdesc[UR32], R88, gsb0 ;  /* 0x01600000205879f0 */ /* 0x000fe20008000858 */
[----:B--2---:R-:W-:Y:S02]  /*15d10*/  R2UR UR28, R12 ;  /* 0x000000000c1c72ca */ /* 0x004fe400000e0000 */
[----:B------:R-:W-:Y:S01]  /*15d20*/  R2UR UR29, R13 ;  /* 0x000000000d1d72ca */ /* 0x000fe200000e0000 */
[----:B------:R-:W-:Y:S02]  /*15d30*/  WARPGROUP.DEPBAR.LE gsb0, 0x0 ;  /* 0x00008000000079c5 */ /* 0x000fe40000010000 */
[----:B------:R-:W-:-:S10]  /*15d40*/  WARPGROUP.ARRIVE ;  /* 0x00000000000079c5 */ /* 0x000fd40000000000 */
[----:B------:R-:W-:Y:S01]  /*15d50*/  HGMMA.64x96x16.F32 R88, gdesc[UR28], R88, gsb0 ;  /* 0x016000001c5879f0 */ /* 0x000fe20008000858 */
[----:B------:R-:W-:Y:S02]  /*15d60*/  R2UR UR24, R218 ;  /* 0x00000000da1872ca */ /* 0x000fe400000e0000 */
[----:B------:R-:W-:Y:S02]  /*15d70*/  R2UR UR25, R219 ;  /* 0x00000000db1972ca */ /* 0x000fe400000e0000 */
[----:B---3--:R-:W-:Y:S02]  /*15d80*/  R2UR UR20, R216 ;  /* 0x00000000d81472ca */ /* 0x008fe400000e0000 */
[----:B------:R-:W-:Y:S01]  /*15d90*/  R2UR UR21, R217 ;  /* 0x00000000d91572ca */ /* 0x000fe200000e0000 */
[----:B------:R-:W-:Y:S02]  /*15da0*/  WARPGROUP.DEPBAR.LE gsb0, 0x0 ;  /* 0x00008000000079c5 */ /* 0x000fe40000010000 */
[----:B------:R-:W-:-:S06]  /*15db0*/  WARPGROUP.ARRIVE ;  /* 0x00000000000079c5 */ /* 0x000fcc0000000000 */
[----:B------:R-:W-:Y:S01]  /*15dc0*/  HGMMA.64x96x16.F32 R88, gdesc[UR24], R88, gsb0 ;  /* 0x01600000185879f0 */ /* 0x000fe20008000858 */
[----:B----4-:R-:W-:Y:S02]  /*15dd0*/  R2UR UR16, R214 ;  /* 0x00000000d61072ca */ /* 0x010fe400000e0000 */
[----:B------:R-:W-:Y:S01]  /*15de0*/  R2UR UR17, R215 ;  /* 0x00000000d71172ca */ /* 0x000fe200000e0000 */
[----:B------:R-:W-:Y:S02]  /*15df0*/  WARPGROUP.DEPBAR.LE gsb0, 0x0 ;  /* 0x00008000000079c5 */ /* 0x000fe40000010000 */
[----:B------:R-:W-:-:S06]  /*15e00*/  WARPGROUP.ARRIVE ;  /* 0x00000000000079c5 */ /* 0x000fcc0000000000 */
[----:B------:R-:W-:Y:S01]  /*15e10*/  HGMMA.64x96x16.F32 R88, gdesc[UR20], R88, gsb0 ;  /* 0x01600000145879f0 */ /* 0x000fe20008000858 */
[----:B------:R-:W-:Y:S02]  /*15e20*/  R2UR UR12, R212 ;  /* 0x00000000d40c72ca */ /* 0x000fe400000e0000 */
        /* <DEDUP_REMOVED lines=8> */
[----:B------:R-:W-:Y:S03]  /*15eb0*/  HGMMA.64x96x16.F32 R88, gdesc[UR12], R88, gsb0 ;  /* 0x016000000c5879f0 */ /* 0x000fe60008000858 */
[----:B------:R-:W-:Y:S02]  /*15ec0*/  WARPGROUP.DEPBAR.LE gsb0, 0x0 ;  /* 0x00008000000079c5 */ /* 0x000fe40000010000 */
[----:B------:R-:W-:-:S06]  /*15ed0*/  WARPGROUP.ARRIVE ;  /* 0x00000000000079c5 */ /* 0x000fcc0000000000 */
[----:B------:R-:W-:Y:S01]  /*15ee0*/  HGMMA.64x96x16.F32 R88, gdesc[UR8], R88, gsb0 ;  /* 0x01600000085879f0 */ /* 0x000fe20008000858 */
[----:B------:R-:W-:Y:S01]  /*15ef0*/  UMOV UR4, UR56 ;  /* 0x0000003800047c82 */ /* 0x000fe20008000000 */
[----:B------:R-:W-:Y:S01]  /*15f00*/  UMOV UR5, UR57 ;  /* 0x0000003900057c82 */ /* 0x000fe20008000000 */
        /* <DEDUP_REMOVED lines=12> */
.L_x_1663:
[----:B------:R-:W-:Y:S01]  /*15fd0*/  SHF.L.U32 R4, R23, 0x1f, RZ ;  /* 0x0000001f17047819 */ /* 0x000fe200000006ff */
[----:B------:R-:W-:-:S04]  /*15fe0*/  IMAD R23, R22, 0x8, R2 ;  /* 0x0000000816177824 */ /* 0x000fc800078e0202 */
[----:B------:R0:W1:Y:S01]  /*15ff0*/  SYNCS.PHASECHK.TRANS64.TRYWAIT P2, [R23+URZ+0x2a850], R4 ;  /* 0x02a85004170075a7 */ /* 0x000062000804017f */
[----:B------:R-:W-:Y:S05]  /*16000*/  @!P0 BRA `(.L_x_1664) ;  /* 0x0000000000048947 */ /* 0x000fea0003800000 */
[----:B------:R-:W-:Y:S01]  /*16010*/  BPT.TRAP 0x1 ;  /* 0x000000040000795c */ /* 0x000fe20000300000 */
.L_x_1664:
[----:B------:R-:W-:Y:S04]  /*16020*/  BSSY B2, `(.L_x_1665) ;  /* 0x0000004000027945 */ /* 0x000fe80003800000 */
[----:B-1----:R-:W-:Y:S05]  /*16030*/  @P2 BRA `(.L_x_1666) ;  /* 0x0000000000082947 */ /* 0x002fea0003800000 */
[----:B------:R-:W1:Y:S02]  /*16040*/  SYNCS.PHASECHK.TRANS64.TRYWAIT P2, [R23+URZ+0x2a850], R4 ;  /* 0x02a85004170075a7 */ /* 0x000e64000804017f */
[----:B-1----:R-:W-:Y:S05]  /*16050*/  @!P2 BRA `(.L_x_1667) ;  /* 0x0000014c00f4a947 */ /* 0x002fea0003800000 */
.L_x_1666:
[----:B------:R-:W-:Y:S05]  /*16060*/  BSYNC B2 ;  /* 0x0000000000027941 */ /* 0x000fea0003800000 */
.L_x_1665:
[----:B01----:R-:W-:Y:S01]  /*16070*/  VIADD R4, R2, 0x400 ;  /* 0x0000040002047836 */ /* 0x003fe20000000000 */
[----:B------:R-:W-:Y:S01]  /*16080*/  WARPGROUP.ARRIVE ;  /* 0x00000000000079c5 */ /* 0x000fe20000000000 */
[----:B------:R-:W-:Y:S01]  /*16090*/  IMAD.MOV.U32 R13, RZ, RZ, 0x40000040 ;  /* 0x40000040ff0d7424 */ /* 0x000fe200078e00ff */
[----:B------:R-:W-:Y:S01]  /*160a0*/  MOV R15, 0x40000040 ;  /* 0x40000040000f7802 */ /* 0x000fe20000000f00 */
[----:B------:R-:W-:Y:S01]  /*160b0*/  IMAD.IADD R11, R181, 0x1, R178 ;  /* 0x00000001b50b7824 */ /* 0x000fe200078e02b2 */
[----:B------:R-:W-:Y:S01]  /*160c0*/  SHF.R.U32.HI R4, RZ, 0x4, R4 ;  /* 0x00000004ff047819 */ /* 0x000fe20000011604 */
[----:B------:R-:W-:Y:S01]  /*160d0*/  ULDC UR5, c[0x0][0x9dc] ;  /* 0x0002770000057ab9 */ /* 0x000fe20000000800 */
[----:B------:R-:W-:Y:S01]  /*160e0*/  R2UR UR7, R13 ;  /* 0x000000000d0772ca */ /* 0x000fe200000e0000 */
[----:B------:R-:W-:Y:S01]  /*160f0*/  IMAD.MOV.U32 R13, RZ, RZ, 0x40000040 ;  /* 0x40000040ff0d7424 */ /* 0x000fe200078e00ff */
[----:B------:R-:W-:Y:S01]  /*16100*/  LOP3.LUT R4, R4, 0x3fff, RZ, 0xc0, !PT ;  /* 0x00003fff04047812 */ /* 0x000fe200078ec0ff */
[----:B------:R-:W-:Y:S01]  /*16110*/  @!P1 VIADD R7, R7, 0x2a840 ;  /* 0x0002a84007079836 */ /* 0x000fe20000000000 */
[----:B------:R-:W-:Y:S01]  /*16120*/  ISETP.NE.AND P3, PT, R209, 0x1, PT ;  /* 0x00000001d100780c */ /* 0x000fe20003f65270 */
[----:B------:R-:W-:Y:S01]  /*16130*/  ULDC UR4, c[0x0][0x9e0] ;  /* 0x0002780000047ab9 */ /* 0x000fe20000000800 */
[----:B------:R-:W-:-:S02]  /*16140*/  LOP3.LUT R4, R4, 0x3000000, RZ, 0xfc, !PT ;  /* 0x0300000004047812 */ /* 0x000fc400078efcff */
[----:B------:R-:W-:Y:S02]  /*16150*/  LOP3.LUT P2, RZ, R17, 0x100000, RZ, 0xc0, !PT ;  /* 0x0010000011ff7812 */ /* 0x000fe4000784c0ff */
[----:B------:R-:W-:Y:S01]  /*16160*/  @!P1 PRMT R7, RZ, 0x654, R7 ;  /* 0x00000654ff079816 */ /* 0x000fe20000000007 */
[----:B------:R-:W-:-:S04]  /*16170*/  IMAD R12, R22, 0x600, R4 ;  /* 0x00000600160c7824 */ /* 0x000fc800078e0204 */
[C---:B------:R-:W-:Y:S01]  /*16180*/  VIADD R14, R12.reuse, 0x80 ;  /* 0x000000800c0e7836 */ /* 0x040fe20000000000 */
[----:B------:R-:W-:Y:S01]  /*16190*/  R2UR UR6, R12 ;  /* 0x000000000c0672ca */ /* 0x000fe200000e0000 */
[----:B------:R-:W0:Y:S08]  /*161a0*/  @P3 LDC R4, c[0x0][0x44c] ;  /* 0x00011300ff043b82 */ /* 0x000e300000000800 */
[----:B------:R-:W1:Y:S04]  /*161b0*/  @P3 LDC R9, c[0x0][0x450] ;  /* 0x00011400ff093b82 */ /* 0x000e680000000800 */
[----:B------:R-:W-:Y:S01]  /*161c0*/  HGMMA.64x128x16.F32 R24, R156, gdesc[UR4].tnspB, R24, gsb0 ;  /* 0x41e000049c187df0 */ /* 0x000fe20008000818 */
[----:B------:R-:W-:Y:S01]  /*161d0*/  R2UR UR6, R14 ;  /* 0x000000000e0672ca */ /* 0x000fe200000e0000 */
[----:B------:R-:W-:Y:S01]  /*161e0*/  VIADD R14, R12, 0x100 ;  /* 0x000001000c0e7836 */ /* 0x000fe20000000000 */
[----:B------:R-:W-:Y:S01]  /*161f0*/  R2UR UR7, R15 ;  /* 0x000000000f0772ca */ /* 0x000fe200000e0000 */
[----:B------:R-:W-:-:S02]  /*16200*/  IMAD.MOV.U32 R15, RZ, RZ, 0x40000040 ;  /* 0x40000040ff0f7424 */ /* 0x000fc400078e00ff */
[----:B0-----:R-:W-:-:S05]  /*16210*/  @P3 IMAD.HI.U32 R4, R11, R4, RZ ;  /* 0x000000040b043227 */ /* 0x001fca00078e00ff */
[----:B-1----:R-:W-:Y:S02]  /*16220*/  @P3 SHF.R.U32.HI R11, RZ, R9, R4 ;  /* 0x00000009ff0b3219 */ /* 0x002fe40000011604 */
[----:B------:R-:W-:Y:S01]  /*16230*/  MOV R9, UR5 ;  /* 0x0000000500097c02 */ /* 0x000fe20008000f00 */
        /* <DEDUP_REMOVED lines=18> */
[----:B------:R-:W-:Y:S02]  /*16360*/  R2UR UR6, R14 ;  /* 0x000000000e0672ca */ /* 0x000fe400000e0000 */
[----:B------:R-:W-:Y:S02]  /*16370*/  R2UR UR7, R15 ;  /* 0x000000000f0772ca */ /* 0x000fe400000e0000 */
[----:B------:R-:W-:Y:S01]  /*16380*/  LOP3.LUT R15, RZ, R9, RZ, 0x33, !PT ;  /* 0x00000009ff0f7212 */ /* 0x000fe200078e33ff */
[----:B------:R-:W-:Y:S02]  /*16390*/  WARPGROUP.DEPBAR.LE gsb0, 0x0 ;  /* 0x00008000000079c5 */ /* 0x000fe40000010000 */
[----:B------:R-:W-:-:S08]  /*163a0*/  WARPGROUP.ARRIVE ;  /* 0x00000000000079c5 */ /* 0x000fd00000000000 */
[----:B------:R-:W-:Y:S01]  /*163b0*/  HGMMA.64x128x16.F32 R24, R140, gdesc[UR4].tnspB, R24, gsb0 ;  /* 0x41e000048c187df0 */ /* 0x000fe20008000818 */
[----:B------:R-:W-:Y:S02]  /*163c0*/  R2UR UR6, R12 ;  /* 0x000000000c0672ca */ /* 0x000fe400000e0000 */
[----:B------:R-:W-:Y:S01]  /*163d0*/  R2UR UR7, R13 ;  /* 0x000000000d0772ca */ /* 0x000fe200000e0000 */
[----:B------:R-:W-:Y:S02]  /*163e0*/  WARPGROUP.DEPBAR.LE gsb0, 0x0 ;  /* 0x00008000000079c5 */ /* 0x000fe40000010000 */
[----:B------:R-:W-:-:S10]  /*163f0*/  WARPGROUP.ARRIVE ;  /* 0x00000000000079c5 */ /* 0x000fd40000000000 */
[----:B------:R-:W-:Y:S03]  /*16400*/  HGMMA.64x128x16.F32 R24, R136, gdesc[UR4].tnspB, R24, gsb0 ;  /* 0x41e0000488187df0 */ /* 0x000fe60008000818 */
[----:B------:R-:W-:Y:S02]  /*16410*/  WARPGROUP.DEPBAR.LE gsb0, 0x0 ;  /* 0x00008000000079c5 */ /* 0x000fe40000010000 */
[----:B------:R-:W0:Y:S01]  /*16420*/  SHFL.IDX PT, R137, R11, RZ, 0x1c1f ;  /* 0x001c1fff0b897589 */ /* 0x000e2200000e0000 */
[----:B------:R-:W-:Y:S01]  /*16430*/  IMAD R136, R10, -0x60, RZ ;  /* 0xffffffa00a887824 */ /* 0x000fe200078e02ff */
[----:B------:R1:W-:Y:S04]  /*16440*/  @!P1 SYNCS.ARRIVE.TRANS64.RED.A1T0 RZ, [R7+URZ], RZ ;  /* 0x000000ff07ff99a7 */ /* 0x0003e8000810043f */
[----:B------:R-:W-:-:S04]  /*16450*/  IADD3 R4, -R174, 0x1, R136 ;  /* 0x00000001ae047810 */ /* 0x000fc80007ffe188 */
[----:B------:R-:W-:-:S05]  /*16460*/  IADD3 R4, -R163, R4, R164 ;  /* 0x00000004a3047210 */ /* 0x000fca0007ffe1a4 */
[----:B------:R-:W-:Y:S02]  /*16470*/  VIADD R22, R4, UR4 ;  /* 0x0000000404167c36 */ /* 0x000fe40008000000 */
[----:B------:R-:W-:Y:S02]  /*16480*/  IMAD.IADD R15, R15, 0x1, R4 ;  /* 0x000000010f0f7824 */ /* 0x000fe400078e0204 */
[----:B------:R-:W-:Y:S02]  /*16490*/  IMAD.IADD R4, R136, 0x1, -R174 ;  /* 0x0000000188047824 */ /* 0x000fe400078e0aae */
[--C-:B0-----:R-:W-:Y:S02]  /*164a0*/  IMAD.IADD R14, R22, 0x1, R137.reuse ;  /* 0x00000001160e7824 */ /* 0x101fe400078e0289 */
[----:B-1----:R-:W-:Y:S01]  /*164b0*/  IMAD.IADD R7, R15, 0x1, R137 ;  /* 0x000000010f077824 */ /* 0x002fe200078e0289 */
[----:B------:R-:W-:Y:S06]  /*164c0*/  @!P2 BRA `(.L_x_1668) ;  /* 0x000000000054a947 */ /* 0x000fec0003800000 */
        /* <DEDUP_REMOVED lines=12> */
.L_x_1670:
[----:B------:R-:W-:-:S05]  /*16590*/  IMAD.U32 R138, RZ, RZ, UR59 ;  /* 0x0000003bff8a7e24 */ /* 0x000fca000f8e00ff */
[----:B------:R-:W-:-:S13]  /*165a0*/  ISETP.NE.AND P2, PT, R138, 0x1, PT ;  /* 0x000000018a00780c */ /* 0x000fda0003f45270 */
[----:B------:R-:W0:Y:S02]  /*165b0*/  @P2 LDC.64 R12, c[0x0][0x9e8] ;  /* 0x00027a00ff0c2b82 */ /* 0x000e240000000a00 */
[----:B0-----:R-:W-:-:S05]  /*165c0*/  @P2 IMAD.HI.U32 R12, R137, R12, RZ ;  /* 0x0000000c890c2227 */ /* 0x001fca00078e00ff */
[----:B------:R-:W-:-:S07]  /*165d0*/  @P2 SHF.R.U32.HI R137, RZ, R13, R12 ;  /* 0x0000000dff892219 */ /* 0x000fce000001160c */
.L_x_1671:
[----:B------:R-:W-:Y:S05]  /*165e0*/  BSYNC B2 ;  /* 0x0000000000027941 */ /* 0x000fea0003800000 */
.L_x_1669:
[----:B------:R-:W-:-:S05]  /*165f0*/  IMAD R137, R137, R138, R4 ;  /* 0x0000008a89897224 */ /* 0x000fca00078e0204 */
[----:B------:R-:W-:Y:S02]  /*16600*/  VIADDMNMX R14, R137, R138, R14, PT ;  /* 0x0000008a890e7246 */ /* 0x000fe4000380010e */
[----:B------:R-:W-:-:S07]  /*16610*/  VIMNMX R7, R7, R137, !PT ;  /* 0x0000008907077248 */ /* 0x000fce0007fe0100 */
.L_x_1668:
[C---:B------:R-:W-:Y:S02]  /*16620*/  ISETP.GE.AND P2, PT, R136.reuse, 0x2, PT ;  /* 0x000000028800780c */ /* 0x040fe40003f46270 */
[----:B------:R-:W-:Y:S02]  /*16630*/  ISETP.GE.AND P5, PT, R136, 0xa, PT ;  /* 0x0000000a8800780c */ /* 0x000fe40003fa6270 */
[----:B------:R-:W-:Y:S02]  /*16640*/  ISETP.GT.AND P3, PT, R7, 0x1, !P2 ;  /* 0x000000010700780c */ /* 0x000fe40005764270 */
[----:B------:R-:W-:Y:S02]  /*16650*/  LOP3.LUT R17, R17, 0xfffffffb, RZ, 0xc0, !PT ;  /* 0xfffffffb11117812 */ /* 0x000fe400078ec0ff */
[----:B------:R-:W-:Y:S02]  /*16660*/  ISETP.LT.OR P4, PT, R14, 0x2, P3 ;  /* 0x000000020e00780c */ /* 0x000fe40001f81670 */
[----:B------:R-:W-:-:S02]  /*16670*/  ISETP.GE.AND P3, PT, R136, 0x9, PT ;  /* 0x000000098800780c */ /* 0x000fc40003f66270 */
[----:B------:R-:W-:Y:S02]  /*16680*/  FSEL R89, R89, -INF , !P4 ;  /* 0xff80000059597808 */ /* 0x000fe40006000000 */
[----:B------:R-:W-:Y:S02]  /*16690*/  ISETP.GT.AND P4, PT, R7, 0x8, !P3 ;  /* 0x000000080700780c */ /* 0x000fe40005f84270 */
[----:B------:R-:W-:Y:S02]  /*166a0*/  @P5 LOP3.LUT R17, R17, 0x4, RZ, 0xfc, !PT ;  /* 0x0000000411115812 */ /* 0x000fe400078efcff */
[----:B------:R-:W-:Y:S02]  /*166b0*/  ISETP.LT.OR P4, PT, R14, 0x9, P4 ;  /* 0x000000090e00780c */ /* 0x000fe40002781670 */
[----:B------:R-:W-:Y:S02]  /*166c0*/  LOP3.LUT R17, R17, 0xfffffff7, RZ, 0xc0, !PT ;  /* 0xfffffff711117812 */ /* 0x000fe400078ec0ff */
[----:B------:R-:W-:-:S02]  /*166d0*/  FSEL R92, R92, -INF , !P4 ;  /* 0xff8000005c5c7808 */ /* 0x000fc40006000000 */
[----:B------:R-:W-:Y:S02]  /*166e0*/  ISETP.GT.AND P4, PT, R7, 0x9, !P5 ;  /* 0x000000090700780c */ /* 0x000fe40006f84270 */
[----:B------:R-:W-:Y:S02]  /*166f0*/  ISETP.GE.AND P5, PT, R136, 0x11, PT ;  /* 0x000000118800780c */ /* 0x000fe40003fa6270 */
[----:B------:R-:W-:-:S04]  /*16700*/  ISETP.LT.OR P4, PT, R14, 0xa, P4 ;  /* 0x0000000a0e00780c */ /* 0x000fc80002781670 */
[----:B------:R-:W-:Y:S02]  /*16710*/  FSEL R93, R93, -INF , !P4 ;  /* 0xff8000005d5d7808 */ /* 0x000fe40006000000 */
[----:B------:R-:W-:-:S04]  /*16720*/  ISETP.GT.AND P4, PT, R7, 0x10, !P5 ;  /* 0x000000100700780c */ /* 0x000fc80006f84270 */
[----:B------:R-:W-:Y:S02]  /*16730*/  ISETP.LT.OR P4, PT, R14, 0x11, P4 ;  /* 0x000000110e00780c */ /* 0x000fe40002781670 */
[----:B------:R-:W-:Y:S02]  /*16740*/  @P5 LOP3.LUT R17, R17, 0x8, RZ, 0xfc, !PT ;  /* 0x0000000811115812 */ /* 0x000fe400078efcff */
[----:B------:R-:W-:Y:S02]  /*16750*/  ISETP.GE.AND P5, PT, R136, 0x12, PT ;  /* 0x000000128800780c */ /* 0x000fe40003fa6270 */
[----:B------:R-:W-:Y:S02]  /*16760*/  LOP3.LUT R17, R17, 0xfff7ffff, RZ, 0xc0, !PT ;  /* 0xfff7ffff11117812 */ /* 0x000fe400078ec0ff */
[----:B------:R-:W-:Y:S02]  /*16770*/  FSEL R96, R96, -INF , !P4 ;  /* 0xff80000060607808 */ /* 0x000fe40006000000 */
[----:B------:R-:W-:-:S04]  /*16780*/  ISETP.GT.AND P4, PT, R7, 0x11, !P5 ;  /* 0x000000110700780c */ /* 0x000fc80006f84270 */
[----:B------:R-:W-:-:S03]  /*16790*/  ISETP.LT.OR P4, PT, R14, 0x12, P4 ;  /* 0x000000120e00780c */ /* 0x000fc60002781670 */
        /* <DEDUP_REMOVED lines=80> */
[----:B------:R-:W-:Y:S02]  /*16ca0*/  FSEL R124, R124, -INF , !P4 ;  /* 0xff8000007c7c7808 */ /* 0x000fe40006000000 */
[----:B------:R-:W-:Y:S02]  /*16cb0*/  LOP3.LUT R17, R17, 0xffffffdf, RZ, 0xc0, !PT ;  /* 0xffffffdf11117812 */ /* 0x000fe400078ec0ff */
[----:B------:R-:W-:-:S04]  /*16cc0*/  ISETP.GT.AND P4, PT, R7, 0x49, !P5 ;  /* 0x000000490700780c */ /* 0x000fc80006f84270 */
[----:B------:R-:W-:-:S03]  /*16cd0*/  ISETP.LT.OR P4, PT, R14, 0x4a, P4 ;  /* 0x0000004a0e00780c */ /* 0x000fc60002781670 */
[----:B------:R-:W-:Y:S02]  /*16ce0*/  @P5 LOP3.LUT R17, R17, 0x20, RZ, 0xfc, !PT ;  /* 0x0000002011115812 */ /* 0x000fe400078efcff */
[----:B------:R-:W-:Y:S02]  /*16cf0*/  ISETP.GE.AND P5, PT, R136, 0x51, PT ;  /* 0x000000518800780c */ /* 0x000fe40003fa6270 */
[----:B------:R-:W-:Y:S02]  /*16d00*/  FSEL R125, R125, -INF , !P4 ;  /* 0xff8000007d7d7808 */ /* 0x000fe40006000000 */
[----:B------:R-:W-:Y:S02]  /*16d10*/  ISETP.GT.AND P4, PT, R7, 0x50, !P5 ;  /* 0x000000500700780c */ /* 0x000fe40006f84270 */
[----:B------:R-:W-:Y:S02]  /*16d20*/  LOP3.LUT R17, R17, 0xffffffef, RZ, 0xc0, !PT ;  /* 0xffffffef11117812 */ /* 0x000fe400078ec0ff */
[----:B------:R-:W-:-:S04]  /*16d30*/  ISETP.LT.OR P4, PT, R14, 0x51, P4 ;  /* 0x000000510e00780c */ /* 0x000fc80002781670 */
[----:B------:R-:W-:Y:S02]  /*16d40*/  FSEL R128, R128, -INF , !P4 ;  /* 0xff80000080807808 */ /* 0x000fe40006000000 */
[----:B------:R-:W-:Y:S02]  /*16d50*/  ISETP.GE.AND P4, PT, R136, 0x52, PT ;  /* 0x000000528800780c */ /* 0x000fe40003f86270 */
[----:B------:R-:W-:Y:S02]  /*16d60*/  @P5 LOP3.LUT R17, R17, 0x10, RZ, 0xfc, !PT ;  /* 0x0000001011115812 */ /* 0x000fe400078efcff */
[----:B------:R-:W-:Y:S02]  /*16d70*/  ISETP.GT.AND P5, PT, R7, 0x51, !P4 ;  /* 0x000000510700780c */ /* 0x000fe400067a4270 */
[----:B------:R-:W-:Y:S02]  /*16d80*/  LOP3.LUT R17, R17, 0xfffffffd, RZ, 0xc0, !PT ;  /* 0xfffffffd11117812 */ /* 0x000fe400078ec0ff */
[----:B------:R-:W-:-:S04]  /*16d90*/  ISETP.LT.OR P5, PT, R14, 0x52, P5 ;  /* 0x000000520e00780c */ /* 0x000fc80002fa1670 */
[----:B------:R-:W-:Y:S02]  /*16da0*/  FSEL R129, R129, -INF , !P5 ;  /* 0xff80000081817808 */ /* 0x000fe40006800000 */
[----:B------:R-:W-:-:S04]  /*16db0*/  ISETP.GE.AND P5, PT, R136, 0x59, PT ;  /* 0x000000598800780c */ /* 0x000fc80003fa6270 */
[----:B------:R-:W-:-:S04]  /*16dc0*/  ISETP.GT.AND P6, PT, R7, 0x58, !P5 ;  /* 0x000000580700780c */ /* 0x000fc80006fc4270 */
[----:B------:R-:W-:-:S04]  /*16dd0*/  ISETP.LT.OR P6, PT, R14, 0x59, P6 ;  /* 0x000000590e00780c */ /* 0x000fc800037c1670 */
[----:B------:R-:W-:Y:S02]  /*16de0*/  FSEL R132, R132, -INF , !P6 ;  /* 0xff80000084847808 */ /* 0x000fe40007000000 */
[----:B------:R-:W-:-:S13]  /*16df0*/  ISETP.GE.AND P6, PT, R136, 0x1, PT ;  /* 0x000000018800780c */ /* 0x000fda0003fc6270 */
[----:B------:R-:W-:Y:S02]  /*16e00*/  @P6 LOP3.LUT R17, R17, 0x2, RZ, 0xfc, !PT ;  /* 0x0000000211116812 */ /* 0x000fe400078efcff */
[----:B------:R-:W-:Y:S02]  /*16e10*/  ISETP.GT.AND P6, PT, R7, RZ, !P6 ;  /* 0x000000ff0700720c */ /* 0x000fe400077c4270 */
[----:B------:R-:W-:Y:S02]  /*16e20*/  LOP3.LUT R17, R17, 0xfffffffe, RZ, 0xc0, !PT ;  /* 0xfffffffe11117812 */ /* 0x000fe400078ec0ff */
[----:B------:R-:W-:-:S04]  /*16e30*/  ISETP.LT.OR P6, PT, R14, 0x1, P6 ;  /* 0x000000010e00780c */ /* 0x000fc800037c1670 */
[----:B------:R-:W-:Y:S02]  /*16e40*/  FSEL R88, R88, -INF , !P6 ;  /* 0xff80000058587808 */ /* 0x000fe40007000000 */
[----:B------:R-:W-:-:S13]  /*16e50*/  ISETP.GE.AND P6, PT, R136, 0x5a, PT ;  /* 0x0000005a8800780c */ /* 0x000fda0003fc6270 */
[----:B------:R-:W-:Y:S02]  /*16e60*/  @P6 LOP3.LUT R17, R17, 0x1, RZ, 0xfc, !PT ;  /* 0x0000000111116812 */ /* 0x000fe400078efcff */
[----:B------:R-:W-:Y:S02]  /*16e70*/  ISETP.GT.AND P6, PT, R7, 0x59, !P6 ;  /* 0x000000590700780c */ /* 0x000fe400077c4270 */
[----:B------:R-:W0:Y:S02]  /*16e80*/  SHFL.IDX PT, R7, R11, 0x1, 0x1c1f ;  /* 0x003c1f000b077f89 */ /* 0x000e2400000e0000 */
[----:B------:R-:W-:-:S04]  /*16e90*/  ISETP.LT.OR P6, PT, R14, 0x5a, P6 ;  /* 0x0000005a0e00780c */ /* 0x000fc800037c1670 */
[----:B------:R-:W-:Y:S02]  /*16ea0*/  FSEL R133, R133, -INF , !P6 ;  /* 0xff80000085857808 */ /* 0x000fe40007000000 */
[----:B------:R-:W-:Y:S01]  /*16eb0*/  LOP3.LUT P6, RZ, R17, 0x100000, RZ, 0xc0, !PT ;  /* 0x0010000011ff7812 */ /* 0x000fe200078cc0ff */
[--C-:B0-----:R-:W-:Y:S02]  /*16ec0*/  IMAD.IADD R22, R22, 0x1, R7.reuse ;  /* 0x0000000116167824 */ /* 0x101fe400078e0207 */
[----:B------:R-:W-:-:S10]  /*16ed0*/  IMAD.IADD R15, R15, 0x1, R7 ;  /* 0x000000010f0f7824 */ /* 0x000fd400078e0207 */
[----:B------:R-:W-:Y:S05]  /*16ee0*/  @!P6 BRA `(.L_x_1672) ;  /* 0x000000000054e947 */ /* 0x000fea0003800000 */
        /* <DEDUP_REMOVED lines=12> */
.L_x_1674:
[----:B------:R-:W-:-:S04]  /*16fb0*/  MOV R11, UR59 ;  /* 0x0000003b000b7c02 */ /* 0x000fc80008000f00 */
[----:B------:R-:W-:-:S13]  /*16fc0*/  ISETP.NE.AND P6, PT, R11, 0x1, PT ;  /* 0x000000010b00780c */ /* 0x000fda0003fc5270 */
[----:B------:R-:W0:Y:S02]  /*16fd0*/  @P6 LDC.64 R12, c[0x0][0x9e8] ;  /* 0x00027a00ff0c6b82 */ /* 0x000e240000000a00 */
[----:B0-----:R-:W-:-:S05]  /*16fe0*/  @P6 IMAD.HI.U32 R12, R7, R12, RZ ;  /* 0x0000000c070c6227 */ /* 0x001fca00078e00ff */
[----:B------:R-:W-:-:S07]  /*16ff0*/  @P6 SHF.R.U32.HI R7, RZ, R13, R12 ;  /* 0x0000000dff076219 */ /* 0x000fce000001160c */
.L_x_1675:
[----:B------:R-:W-:Y:S05]  /*17000*/  BSYNC B2 ;  /* 0x0000000000027941 */ /* 0x000fea0003800000 */
.L_x_1673:
[----:B------:R-:W-:-:S05]  /*17010*/  IMAD R4, R7, R11, R4 ;  /* 0x0000000b07047224 */ /* 0x000fca00078e0204 */
[----:B------:R-:W-:Y:S02]  /*17020*/  VIADDMNMX R22, R4, R11, R22, PT ;  /* 0x0000000b04167246 */ /* 0x000fe40003800116 */
[----:B------:R-:W-:-:S07]  /*17030*/  VIMNMX R15, R15, R4, !PT ;  /* 0x000000040f0f7248 */ /* 0x000fce0007fe0100 */
.L_x_1672:
[C---:B------:R-:W-:Y:S01]  /*17040*/  ISETP.GT.AND P2, PT, R15.reuse, 0x1, !P2 ;  /* 0x000000010f00780c */ /* 0x040fe20005744270 */
[----:B------:R-:W-:Y:S01]  /*17050*/  ULDC UR4, c[0x0][0x988] ;  /* 0x0002620000047ab9 */ /* 0x000fe20000000800 */
[----:B------:R-:W-:Y:S01]  /*17060*/  ISETP.GT.AND P3, PT, R15, 0x8, !P3 ;  /* 0x000000080f00780c */ /* 0x000fe20005f64270 */
[----:B------:R-:W-:Y:S01]  /*17070*/  @!P1 VIADD R23, R23, 0x2a860 ;  /* 0x0002a86017179836 */ /* 0x000fe20000000000 */
[C---:B------:R-:W-:Y:S02]  /*17080*/  ISETP.LT.OR P2, PT, R22.reuse, 0x2, P2 ;  /* 0x000000021600780c */ /* 0x040fe40001741670 */
[----:B------:R-:W-:Y:S02]  /*17090*/  ISETP.LT.OR P3, PT, R22, 0x9, P3 ;  /* 0x000000091600780c */ /* 0x000fe40001f61670 */
[----:B------:R-:W-:Y:S02]  /*170a0*/  FSEL R91, R91, -INF , !P2 ;  /* 0xff8000005b5b7808 */ /* 0x000fe40005000000 */
[----:B------:R-:W-:-:S02]  /*170b0*/  LOP3.LUT P2, RZ, R17, 0x4, RZ, 0xc0, !PT ;  /* 0x0000000411ff7812 */ /* 0x000fc4000784c0ff */
[----:B------:R-:W-:Y:S02]  /*170c0*/  FSEL R94, R94, -INF , !P3 ;  /* 0xff8000005e5e7808 */ /* 0x000fe40005800000 */
[----:B------:R-:W-:Y:S02]  /*170d0*/  ISETP.GT.AND P2, PT, R15, 0x9, !P2 ;  /* 0x000000090f00780c */ /* 0x000fe40005744270 */
[C---:B------:R-:W-:Y:S02]  /*170e0*/  LOP3.LUT P3, RZ, R17.reuse, 0x10000, RZ, 0xc0, !PT ;  /* 0x0001000011ff7812 */ /* 0x040fe4000786c0ff */
[----:B------:R-:W-:Y:S02]  /*170f0*/  ISETP.LT.OR P2, PT, R22, 0xa, P2 ;  /* 0x0000000a1600780c */ /* 0x000fe40001741670 */
[----:B------:R-:W-:Y:S02]  /*17100*/  LOP3.LUT P6, RZ, R17, 0x8000, RZ, 0xc0, !PT ;  /* 0x0000800011ff7812 */ /* 0x000fe400078cc0ff */
[----:B------:R-:W-:-:S02]  /*17110*/  FSEL R95, R95, -INF , !P2 ;  /* 0xff8000005f5f7808 */ /* 0x000fc40005000000 */
[----:B------:R-:W-:Y:S02]  /*17120*/  LOP3.LUT P2, RZ, R17, 0x8, RZ, 0xc0, !PT ;  /* 0x0000000811ff7812 */ /* 0x000fe4000784c0ff */
[----:B------:R-:W-:Y:S02]  /*17130*/  FMNMX.FTZ R4, R88, R0, !PT ;  /* 0x0000000058047209 */ /* 0x000fe40007810000 */
[----:B------:R-:W-:Y:S02]  /*17140*/  ISETP.GT.AND P2, PT, R15, 0x10, !P2 ;  /* 0x000000100f00780c */ /* 0x000fe40005744270 */
[----:B------:R-:W-:Y:S02]  /*17150*/  FMNMX.FTZ R7, R89, R4, !PT ;  /* 0x0000000459077209 */ /* 0x000fe40007810000 */
[----:B------:R-:W-:Y:S02]  /*17160*/  ISETP.LT.OR P2, PT, R22, 0x11, P2 ;  /* 0x000000111600780c */ /* 0x000fe40001741670 */
[----:B------:R-:W-:-:S02]  /*17170*/  FMNMX.FTZ R4, R92, R7, !PT ;  /* 0x000000075c047209 */ /* 0x000fc40007810000 */
[----:B------:R-:W-:Y:S02]  /*17180*/  FSEL R98, R98, -INF , !P2 ;  /* 0xff80000062627808 */ /* 0x000fe40005000000 */
[----:B------:R-:W-:Y:S02]  /*17190*/  LOP3.LUT P2, RZ, R17, 0x80000, RZ, 0xc0, !PT ;  /* 0x0008000011ff7812 */ /* 0x000fe4000784c0ff */
[----:B------:R-:W-:Y:S02]  /*171a0*/  FMNMX.FTZ R7, R93, R4, !PT ;  /* 0x000000045d077209 */ /* 0x000fe40007810000 */
[----:B------:R-:W-:Y:S02]  /*171b0*/  ISETP.GT.AND P2, PT, R15, 0x11, !P2 ;  /* 0x000000110f00780c */ /* 0x000fe40005744270 */
[----:B------:R-:W-:Y:S02]  /*171c0*/  FMNMX.FTZ R4, R96, R7, !PT ;  /* 0x0000000760047209 */ /* 0x000fe40007810000 */
[----:B------:R-:W-:-:S02]  /*171d0*/  ISETP.LT.OR P2, PT, R22, 0x12, P2 ;  /* 0x000000121600780c */ /* 0x000fc40001741670 */
[----:B------:R-:W-:Y:S02]  /*171e0*/  FMNMX.FTZ R7, R97, R4, !PT ;  /* 0x0000000461077209 */ /* 0x000fe40007810000 */
[----:B------:R-:W-:Y:S02]  /*171f0*/  FSEL R99, R99, -INF , !P2 ;  /* 0xff80000063637808 */ /* 0x000fe40005000000 */
[----:B------:R-:W-:Y:S02]  /*17200*/  LOP3.LUT P2, RZ, R17, 0x40000, RZ, 0xc0, !PT ;  /* 0x0004000011ff7812 */ /* 0x000fe4000784c0ff */
[----:B------:R-:W-:Y:S02]  /*17210*/  FMNMX.FTZ R4, R100, R7, !PT ;  /* 0x0000000764047209 */ /* 0x000fe40007810000 */
[----:B------:R-:W-:Y:S02]  /*17220*/  ISETP.GT.AND P2, PT, R15, 0x18, !P2 ;  /* 0x000000180f00780c */ /* 0x000fe40005744270 */
[----:B------:R-:W-:-:S02]  /*17230*/  FMNMX.FTZ R7, R101, R4, !PT ;  /* 0x0000000465077209 */ /* 0x000fc40007810000 */
[----:B------:R-:W-:Y:S02]  /*17240*/  ISETP.LT.OR P2, PT, R22, 0x19, P2 ;  /* 0x000000191600780c */ /* 0x000fe40001741670 */
[----:B------:R-:W-:Y:S02]  /*17250*/  FMNMX.FTZ R4, R104, R7, !PT ;  /* 0x0000000768047209 */ /* 0x000fe40007810000 */
[----:B------:R-:W-:Y:S02]  /*17260*/  FSEL R102, R102, -INF , !P2 ;  /* 0xff80000066667808 */ /* 0x000fe40005000000 */
[----:B------:R-:W-:Y:S02]  /*17270*/  LOP3.LUT P2, RZ, R17, 0x20000, RZ, 0xc0, !PT ;  /* 0x0002000011ff7812 */ /* 0x000fe4000784c0ff */
        /* <DEDUP_REMOVED lines=28> */
[----:B------:R-:W-:Y:S02]  /*17440*/  LOP3.LUT P3, RZ, R17, 0x20, RZ, 0xc0, !PT ;  /* 0x0000002011ff7812 */ /* 0x000fe4000786c0ff */
[----:B------:R-:W-:Y:S02]  /*17450*/  FSEL R111, R111, -INF , !P2 ;  /* 0xff8000006f6f7808 */ /* 0x000fe40005000000 */
[----:B------:R-:W-:Y:S02]  /*17460*/  LOP3.LUT P2, RZ, R17, 0x1000, RZ, 0xc0, !PT ;  /* 0x0000100011ff7812 */ /* 0x000fe4000784c0ff */
[----:B------:R-:W-:-:S02]  /*17470*/  FMNMX.FTZ R7, R129, R4, !PT ;  /* 0x0000000481077209 */ /* 0x000fc40007810000 */
[----:B------:R-:W-:Y:S02]  /*17480*/  ISETP.GT.AND P2, PT, R15, 0x30, !P2 ;  /* 0x000000300f00780c */ /* 0x000fe40005744270 */
[----:B------:R-:W-:Y:S01]  /*17490*/  FMNMX.FTZ R4, R132, R7, !PT ;  /* 0x0000000784047209 */ /* 0x000fe20007810000 */
[----:B------:R-:W-:Y:S01]  /*174a0*/  IMAD.U32 R7, RZ, RZ, UR4 ;  /* 0x00000004ff077e24 */ /* 0x000fe2000f8e00ff */
[----:B------:R-:W-:Y:S02]  /*174b0*/  ISETP.LT.OR P2, PT, R22, 0x31, P2 ;  /* 0x000000311600780c */ /* 0x000fe40001741670 */
[----:B------:R-:W-:Y:S02]  /*174c0*/  FMNMX.FTZ R11, R133, R4, !PT ;  /* 0x00000004850b7209 */ /* 0x000fe40007810000 */
[----:B------:R-:W-:Y:S02]  /*174d0*/  FSEL R114, R114, -INF , !P2 ;  /* 0xff80000072727808 */ /* 0x000fe40005000000 */
[C---:B------:R-:W-:Y:S01]  /*174e0*/  LOP3.LUT P2, RZ, R17.reuse, 0x800, RZ, 0xc0, !PT ;  /* 0x0000080011ff7812 */ /* 0x040fe2000784c0ff */
[----:B------:R-:W0:Y:S01]  /*174f0*/  SHFL.BFLY PT, R4, R11, 0x2, 0x1f ;  /* 0x0c401f000b047f89 */ /* 0x000e2200000e0000 */
[----:B------:R-:W-:-:S02]  /*17500*/  LOP3.LUT P6, RZ, R17, 0x10, RZ, 0xc0, !PT ;  /* 0x0000001011ff7812 */ /* 0x000fc400078cc0ff */
[C---:B------:R-:W-:Y:S02]  /*17510*/  ISETP.GT.AND P2, PT, R15.reuse, 0x31, !P2 ;  /* 0x000000310f00780c */ /* 0x040fe40005744270 */
[----:B------:R-:W-:Y:S02]  /*17520*/  ISETP.GT.AND P4, PT, R15, 0x51, !P4 ;  /* 0x000000510f00780c */ /* 0x000fe40006784270 */
[C---:B------:R-:W-:Y:S02]  /*17530*/  ISETP.LT.OR P2, PT, R22.reuse, 0x32, P2 ;  /* 0x000000321600780c */ /* 0x040fe40001741670 */
[----:B------:R-:W-:Y:S02]  /*17540*/  ISETP.LT.OR P4, PT, R22, 0x52, P4 ;  /* 0x000000521600780c */ /* 0x000fe40002781670 */
[----:B------:R-:W-:Y:S02]  /*17550*/  FSEL R115, R115, -INF , !P2 ;  /* 0xff80000073737808 */ /* 0x000fe40005000000 */
[----:B------:R-:W-:-:S02]  /*17560*/  LOP3.LUT P2, RZ, R17, 0x400, RZ, 0xc0, !PT ;  /* 0x0000040011ff7812 */ /* 0x000fc4000784c0ff */
[C---:B------:R-:W-:Y:S02]  /*17570*/  ISETP.GT.AND P5, PT, R15.reuse, 0x58, !P5 ;  /* 0x000000580f00780c */ /* 0x040fe40006fa4270 */
[----:B------:R-:W-:Y:S02]  /*17580*/  ISETP.GT.AND P2, PT, R15, 0x38, !P2 ;  /* 0x000000380f00780c */ /* 0x000fe40005744270 */
[----:B------:R-:W-:Y:S02]  /*17590*/  FSEL R131, R131, -INF , !P4 ;  /* 0xff80000083837808 */ /* 0x000fe40006000000 */
[C---:B------:R-:W-:Y:S02]  /*175a0*/  ISETP.LT.OR P2, PT, R22.reuse, 0x39, P2 ;  /* 0x000000391600780c */ /* 0x040fe40001741670 */
[----:B------:R-:W-:Y:S02]  /*175b0*/  ISETP.LT.OR P5, PT, R22, 0x59, P5 ;  /* 0x000000591600780c */ /* 0x000fe40002fa1670 */
[----:B------:R-:W-:-:S02]  /*175c0*/  FSEL R118, R118, -INF , !P2 ;  /* 0xff80000076767808 */ /* 0x000fc40005000000 */
[----:B------:R-:W-:Y:S02]  /*175d0*/  LOP3.LUT P2, RZ, R17, 0x200, RZ, 0xc0, !PT ;  /* 0x0000020011ff7812 */ /* 0x000fe4000784c0ff */
[----:B0-----:R-:W-:Y:S02]  /*175e0*/  FMNMX.FTZ R13, R11, R4, !PT ;  /* 0x000000040b0d7209 */ /* 0x001fe40007810000 */
[----:B------:R-:W-:Y:S02]  /*175f0*/  ISETP.GT.AND P2, PT, R15, 0x39, !P2 ;  /* 0x000000390f00780c */ /* 0x000fe40005744270 */
[----:B------:R-:W-:Y:S01]  /*17600*/  FSEL R134, R134, -INF , !P5 ;  /* 0xff80000086867808 */ /* 0x000fe20006800000 */
[----:B------:R-:W0:Y:S01]  /*17610*/  SHFL.BFLY PT, R12, R13, 0x1, 0x1f ;  /* 0x0c201f000d0c7f89 */ /* 0x000e2200000e0000 */
[----:B------:R-:W-:-:S04]  /*17620*/  ISETP.LT.OR P2, PT, R22, 0x3a, P2 ;  /* 0x0000003a1600780c */ /* 0x000fc80001741670 */
[----:B------:R-:W-:Y:S02]  /*17630*/  FSEL R119, R119, -INF , !P2 ;  /* 0xff80000077777808 */ /* 0x000fe40005000000 */
[----:B------:R-:W-:-:S04]  /*17640*/  LOP3.LUT P2, RZ, R17, 0x100, RZ, 0xc0, !PT ;  /* 0x0000010011ff7812 */ /* 0x000fc8000784c0ff */
[----:B------:R-:W-:-:S04]  /*17650*/  ISETP.GT.AND P2, PT, R15, 0x40, !P2 ;  /* 0x000000400f00780c */ /* 0x000fc80005744270 */
[----:B------:R-:W-:-:S04]  /*17660*/  ISETP.LT.OR P2, PT, R22, 0x41, P2 ;  /* 0x000000411600780c */ /* 0x000fc80001741670 */
[----:B------:R-:W-:Y:S02]  /*17670*/  FSEL R122, R122, -INF , !P2 ;  /* 0xff8000007a7a7808 */ /* 0x000fe40005000000 */
[----:B------:R-:W-:Y:S02]  /*17680*/  LOP3.LUT P2, RZ, R17, 0x80, RZ, 0xc0, !PT ;  /* 0x0000008011ff7812 */ /* 0x000fe4000784c0ff */
[----:B0-----:R-:W-:Y:S02]  /*17690*/  FMNMX.FTZ R12, R13, R12, !PT ;  /* 0x0000000c0d0c7209 */ /* 0x001fe40007810000 */
[----:B------:R-:W-:-:S03]  /*176a0*/  ISETP.GT.AND P2, PT, R15, 0x41, !P2 ;  /* 0x000000410f00780c */ /* 0x000fc60005744270 */
[----:B------:R-:W-:Y:S01]  /*176b0*/  FMUL.FTZ R4, R12, R7 ;  /* 0x000000070c047220 */ /* 0x000fe20000410000 */
[----:B------:R-:W-:-:S04]  /*176c0*/  ISETP.LT.OR P2, PT, R22, 0x42, P2 ;  /* 0x000000421600780c */ /* 0x000fc80001741670 */
[----:B------:R-:W-:Y:S02]  /*176d0*/  FSEL R123, R123, -INF , !P2 ;  /* 0xff8000007b7b7808 */ /* 0x000fe40005000000 */
[----:B------:R-:W-:-:S04]  /*176e0*/  LOP3.LUT P2, RZ, R17, 0x40, RZ, 0xc0, !PT ;  /* 0x0000004011ff7812 */ /* 0x000fc8000784c0ff */
[----:B------:R-:W-:-:S04]  /*176f0*/  ISETP.GT.AND P2, PT, R15, 0x48, !P2 ;  /* 0x000000480f00780c */ /* 0x000fc80005744270 */
[----:B------:R-:W-:-:S04]  /*17700*/  ISETP.LT.OR P2, PT, R22, 0x49, P2 ;  /* 0x000000491600780c */ /* 0x000fc80001741670 */
[----:B------:R-:W-:Y:S02]  /*17710*/  FSEL R126, R126, -INF , !P2 ;  /* 0xff8000007e7e7808 */ /* 0x000fe40005000000 */
[----:B------:R-:W-:-:S04]  /*17720*/  ISETP.GT.AND P2, PT, R15, 0x49, !P3 ;  /* 0x000000490f00780c */ /* 0x000fc80005f44270 */
[----:B------:R-:W-:-:S04]  /*17730*/  ISETP.LT.OR P2, PT, R22, 0x4a, P2 ;  /* 0x0000004a1600780c */ /* 0x000fc80001741670 */
[----:B------:R-:W-:Y:S02]  /*17740*/  FSEL R127, R127, -INF , !P2 ;  /* 0xff8000007f7f7808 */ /* 0x000fe40005000000 */
[----:B------:R-:W-:Y:S02]  /*17750*/  ISETP.GT.AND P2, PT, R15, 0x50, !P6 ;  /* 0x000000500f00780c */ /* 0x000fe40007744270 */
[----:B------:R-:W-:Y:S02]  /*17760*/  LOP3.LUT P6, RZ, R17, 0x2, RZ, 0xc0, !PT ;  /* 0x0000000211ff7812 */ /* 0x000fe400078cc0ff */
[----:B------:R-:W-:-:S04]  /*17770*/  ISETP.LT.OR P2, PT, R22, 0x51, P2 ;  /* 0x000000511600780c */ /* 0x000fc80001741670 */
[----:B------:R-:W-:Y:S02]  /*17780*/  FSEL R130, R130, -INF , !P2 ;  /* 0xff80000082827808 */ /* 0x000fe40005000000 */
[----:B------:R-:W-:Y:S02]  /*17790*/  ISETP.GT.AND P2, PT, R15, RZ, !P6 ;  /* 0x000000ff0f00720c */ /* 0x000fe40007744270 */
[----:B------:R-:W-:Y:S02]  /*177a0*/  LOP3.LUT P6, RZ, R17, 0x1, RZ, 0xc0, !PT ;  /* 0x0000000111ff7812 */ /* 0x000fe400078cc0ff */
[----:B------:R-:W-:Y:S02]  /*177b0*/  ISETP.LT.OR P2, PT, R22, 0x1, P2 ;  /* 0x000000011600780c */ /* 0x000fe40001741670 */
[----:B------:R-:W-:Y:S02]  /*177c0*/  ISETP.GT.AND P3, PT, R15, 0x59, !P6 ;  /* 0x000000590f00780c */ /* 0x000fe40007764270 */
[----:B------:R-:W-:-:S02]  /*177d0*/  FSEL R90, R90, -INF , !P2 ;  /* 0xff8000005a5a7808 */ /* 0x000fc40005000000 */
[----:B------:R-:W-:Y:S02]  /*177e0*/  ISETP.LT.OR P3, PT, R22, 0x5a, P3 ;  /* 0x0000005a1600780c */ /* 0x000fe40001f61670 */
[----:B------:R-:W-:Y:S02]  /*177f0*/  FMNMX.FTZ R14, R90, R3, !PT ;  /* 0x000000035a0e7209 */ /* 0x000fe40007810000 */
[----:B------:R-:W-:Y:S02]  /*17800*/  FSEL R135, R135, -INF , !P3 ;  /* 0xff80000087877808 */ /* 0x000fe40005800000 */
[----:B------:R-:W-:Y:S02]  /*17810*/  FMNMX.FTZ R11, R91, R14, !PT ;  /* 0x0000000e5b0b7209 */ /* 0x000fe40007810000 */
[----:B------:R-:W-:Y:S02]  /*17820*/  FSETP.NEU.FTZ.AND P2, PT, R12, -INF , PT ;  /* 0xff8000000c00780b */ /* 0x000fe40003f5d000 */
[----:B------:R-:W-:-:S02]  /*17830*/  FMNMX.FTZ R14, R94, R11, !PT ;  /* 0x0000000b5e0e7209 */ /* 0x000fc40007810000 */
[----:B------:R-:W-:Y:S02]  /*17840*/  FSEL R4, R4, RZ, P2 ;  /* 0x000000ff04047208 */ /* 0x000fe40001000000 */
[----:B------:R-:W-:-:S03]  /*17850*/  FMNMX.FTZ R11, R95, R14, !PT ;  /* 0x0000000e5f0b7209 */ /* 0x000fc60007810000 */
[--C-:B------:R-:W-:Y:S01]  /*17860*/  FFMA.FTZ R156, R88, R7, -R4.reuse ;  /* 0x00000007589c7223 */ /* 0x100fe20000010804 */
[----:B------:R-:W-:Y:S01]  /*17870*/  FMNMX.FTZ R14, R98, R11, !PT ;  /* 0x0000000b620e7209 */ /* 0x000fe20007810000 */
[-CC-:B------:R-:W-:Y:S01]  /*17880*/  FFMA.FTZ R88, R93, R7.reuse, -R4.reuse ;  /* 0x000000075d587223 */ /* 0x180fe20000010804 */
[-CC-:B------:R-:W-:Y:S01]  /*17890*/  FFMA.FTZ R93, R105, R7.reuse, -R4.reuse ;  /* 0x00000007695d7223 */ /* 0x180fe20000010804 */
[----:B------:R-:W-:Y:S01]  /*178a0*/  FSEL R105, R12, RZ, P2 ;  /* 0x000000ff0c697208 */ /* 0x000fe20001000000 */
        /* <DEDUP_REMOVED lines=27> */
[----:B------:R-:W-:Y:S01]  /*17a60*/  FFMA.FTZ R133, R133, R7, -R4 ;  /* 0x0000000785857223 */ /* 0x000fe20000010804 */
[----:B------:R-:W-:Y:S01]  /*17a70*/  FADD.FTZ R4, -R105, R0 ;  /* 0x0000000069047221 */ /* 0x000fe20000010100 */
[----:B------:R-:W-:Y:S01]  /*17a80*/  FMNMX.FTZ R14, R114, R11, !PT ;  /* 0x0000000b720e7209 */ /* 0x000fe20007810000 */
[----:B------:R-:W-:Y:S02]  /*17a90*/  MUFU.EX2 R156, R156 ;  /* 0x0000009c009c7308 */ /* 0x000fe40000000800 */
[----:B------:R-:W-:Y:S01]  /*17aa0*/  FMUL.FTZ R4, R4, R7 ;  /* 0x0000000704047220 */ /* 0x000fe20000410000 */
        /* <DEDUP_REMOVED lines=27> */
[----:B------:R-:W-:-:S03]  /*17c60*/  FSETP.NEU.FTZ.AND P2, PT, R14, -INF , PT ;  /* 0xff8000000e00780b */ /* 0x000fc60003f5d000 */
[----:B------:R0:W1:Y:S01]  /*17c70*/  MUFU.EX2 R11, R4 ;  /* 0x00000004000b7308 */ /* 0x0000620000000800 */
[----:B------:R-:W-:-:S05]  /*17c80*/  FMUL.FTZ R104, R14, R7 ;  /* 0x000000070e687220 */ /* 0x000fca0000410000 */
[----:B------:R-:W-:Y:S02]  /*17c90*/  FSEL R104, R104, RZ, P2 ;  /* 0x000000ff68687208 */ /* 0x000fe40001000000 */
[----:B------:R-:W-:Y:S01]  /*17ca0*/  MUFU.EX2 R22, R22 ;  /* 0x0000001600167308 */ /* 0x000fe20000000800 */
[----:B0-----:R-:W-:Y:S02]  /*17cb0*/  FSEL R4, R14, RZ, P2 ;  /* 0x000000ff0e047208 */ /* 0x001fe40001000000 */
[-CC-:B------:R-:W-:Y:S01]  /*17cc0*/  FFMA.FTZ R157, R90, R7.reuse, -R104.reuse ;  /* 0x000000075a9d7223 */ /* 0x180fe20000010868 */
[-CC-:B------:R-:W-:Y:S01]  /*17cd0*/  FFMA.FTZ R90, R91, R7.reuse, -R104.reuse ;  /* 0x000000075b5a7223 */ /* 0x180fe20000010868 */
[-CC-:B------:R-:W-:Y:S01]  /*17ce0*/  FFMA.FTZ R159, R94, R7.reuse, -R104.reuse ;  /* 0x000000075e9f7223 */ /* 0x180fe20000010868 */
[----:B------:R-:W-:Y:S01]  /*17cf0*/  FADD.FTZ R4, -R4, R3 ;  /* 0x0000000304047221 */ /* 0x000fe20000010100 */
[-CC-:B------:R-:W-:Y:S01]  /*17d00*/  FFMA.FTZ R94, R99, R7.reuse, -R104.reuse ;  /* 0x00000007635e7223 */ /* 0x180fe20000010868 */
[-C--:B------:R-:W-:Y:S01]  /*17d10*/  FFMA.FTZ R91, R95, R7.reuse, -R104 ;  /* 0x000000075f5b7223 */ /* 0x080fe20000010868 */
[----:B------:R-:W-:Y:S01]  /*17d20*/  MUFU.EX2 R157, R157 ;  /* 0x0000009d009d7308 */ /* 0x000fe20000000800 */
[-C--:B------:R-:W-:Y:S01]  /*17d30*/  FMUL.FTZ R4, R4, R7.reuse ;  /* 0x0000000704047220 */ /* 0x080fe20000410000 */
[----:B-1----:R-:W-:Y:S01]  /*17d40*/  FFMA.FTZ R6, R11, R6, R156 ;  /* 0x000000060b067223 */ /* 0x002fe2000001009c */
[-CC-:B------:R-:W-:Y:S01]  /*17d50*/  FFMA.FTZ R95, R103, R7.reuse, -R104.reuse ;  /* 0x00000007675f7223 */ /* 0x180fe20000010868 */
[-CC-:B------:R-:W-:Y:S01]  /*17d60*/  FFMA.FTZ R153, R98, R7.reuse, -R104.reuse ;  /* 0x0000000762997223 */ /* 0x180fe20000010868 */
[-C--:B------:R-:W-:Y:S01]  /*17d70*/  FFMA.FTZ R155, R102, R7.reuse, -R104 ;  /* 0x00000007669b7223 */ /* 0x080fe20000010868 */
[----:B------:R-:W-:Y:S01]  /*17d80*/  FADD.FTZ R99, R13, R6 ;  /* 0x000000060d637221 */ /* 0x000fe20000010000 */
[-CC-:B------:R-:W-:Y:S01]  /*17d90*/  FFMA.FTZ R149, R106, R7.reuse, -R104.reuse ;  /* 0x000000076a957223 */ /* 0x180fe20000010868 */
[----:B------:R-:W0:Y:S01]  /*17da0*/  MUFU.EX2 R4, R4 ;  /* 0x0000000400047308 */ /* 0x000e220000000800 */
[-CC-:B------:R-:W-:Y:S01]  /*17db0*/  FFMA.FTZ R98, R107, R7.reuse, -R104.reuse ;  /* 0x000000076b627223 */ /* 0x180fe20000010868 */
[----:B------:R-:W-:Y:S01]  /*17dc0*/  FADD.FTZ R103, R158, R99 ;  /* 0x000000639e677221 */ /* 0x000fe20000010000 */
[-CC-:B------:R-:W-:Y:S01]  /*17dd0*/  FFMA.FTZ R151, R110, R7.reuse, -R104.reuse ;  /* 0x000000076e977223 */ /* 0x180fe20000010868 */
[-CC-:B------:R-:W-:Y:S01]  /*17de0*/  FFMA.FTZ R111, R111, R7.reuse, -R104.reuse ;  /* 0x000000076f6f7223 */ /* 0x180fe20000010868 */
[-CC-:B------:R-:W-:Y:S01]  /*17df0*/  FFMA.FTZ R145, R114, R7.reuse, -R104.reuse ;  /* 0x0000000772917223 */ /* 0x180fe20000010868 */
[----:B------:R-:W-:Y:S01]  /*17e00*/  FADD.FTZ R103, R88, R103 ;  /* 0x0000006758677221 */ /* 0x000fe20000010000 */
[-CC-:B------:R-:W-:Y:S01]  /*17e10*/  FFMA.FTZ R99, R115, R7.reuse, -R104.reuse ;  /* 0x0000000773637223 */ /* 0x180fe20000010868 */
[----:B------:R-:W1:Y:S01]  /*17e20*/  MUFU.EX2 R90, R90 ;  /* 0x0000005a005a7308 */ /* 0x000e620000000800 */
[-CC-:B------:R-:W-:Y:S01]  /*17e30*/  FFMA.FTZ R147, R118, R7.reuse, -R104.reuse ;  /* 0x0000000776937223 */ /* 0x180fe20000010868 */
[----:B------:R-:W-:Y:S01]  /*17e40*/  FADD.FTZ R6, R152, R103 ;  /* 0x0000006798067221 */ /* 0x000fe20000010000 */
[-CC-:B------:R-:W-:Y:S01]  /*17e50*/  FFMA.FTZ R141, R122, R7.reuse, -R104.reuse ;  /* 0x000000077a8d7223 */ /* 0x180fe20000010868 */
[-C--:B------:R-:W-:Y:S01]  /*17e60*/  FFMA.FTZ R143, R126, R7.reuse, -R104 ;  /* 0x000000077e8f7223 */ /* 0x080fe20000010868 */
[----:B------:R-:W-:Y:S01]  /*17e70*/  F2FP.F16.F32.PACK_AB R156, R13, R156 ;  /* 0x0000009c0d9c723e */ /* 0x000fe200000000ff */
[C---:B------:R-:W-:Y:S01]  /*17e80*/  FADD.FTZ R103, R89.reuse, R6 ;  /* 0x0000000659677221 */ /* 0x040fe20000010000 */
[--C-:B------:R-:W-:Y:S01]  /*17e90*/  FFMA.FTZ R137, R130, R7, -R104.reuse ;  /* 0x0000000782897223 */ /* 0x100fe20000010868 */
[----:B------:R-:W2:Y:S01]  /*17ea0*/  MUFU.EX2 R159, R159 ;  /* 0x0000009f009f7308 */ /* 0x000ea20000000800 */
[----:B0-----:R-:W-:Y:S01]  /*17eb0*/  FFMA.FTZ R5, R4, R5, R157 ;  /* 0x0000000504057223 */ /* 0x001fe2000001009d */
[----:B------:R-:W-:Y:S01]  /*17ec0*/  FADD.FTZ R103, R154, R103 ;  /* 0x000000679a677221 */ /* 0x000fe20000010000 */
[----:B------:R-:W-:Y:S01]  /*17ed0*/  F2FP.F16.F32.PACK_AB R152, R89, R152 ;  /* 0x000000985998723e */ /* 0x000fe200000000ff */
[-CC-:B------:R-:W-:Y:S01]  /*17ee0*/  FFMA.FTZ R131, R131, R7.reuse, -R104.reuse ;  /* 0x0000000783837223 */ /* 0x180fe20000010868 */
[----:B------:R-:W-:Y:S01]  /*17ef0*/  F2FP.F16.F32.PACK_AB R158, R88, R158 ;  /* 0x0000009e589e723e */ /* 0x000fe200000000ff */
[----:B------:R-:W-:Y:S01]  /*17f00*/  FADD.FTZ R103, R92, R103 ;  /* 0x000000675c677221 */ /* 0x000fe20000010000 */
[-CC-:B------:R-:W-:Y:S01]  /*17f10*/  FFMA.FTZ R134, R134, R7.reuse, -R104.reuse ;  /* 0x0000000786867223 */ /* 0x180fe20000010868 */
[----:B------:R-:W0:Y:S01]  /*17f20*/  MUFU.EX2 R91, R91 ;  /* 0x0000005b005b7308 */ /* 0x000e220000000800 */
[----:B-1----:R-:W-:Y:S01]  /*17f30*/  FADD.FTZ R6, R90, R5 ;  /* 0x000000055a067221 */ /* 0x002fe20000010000 */
[----:B------:R-:W-:Y:S01]  /*17f40*/  FADD.FTZ R102, R148, R103 ;  /* 0x0000006794667221 */ /* 0x000fe20000010000 */
[----:B------:R-:W-:Y:S01]  /*17f50*/  FFMA.FTZ R5, R119, R7, -R104 ;  /* 0x0000000777057223 */ /* 0x000fe20000010868 */
[C---:B------:R-:W-:Y:S01]  /*17f60*/  ISETP.GT.AND P2, PT, R10.reuse, R20, PT ;  /* 0x000000140a00720c */ /* 0x040fe20003f44270 */
[----:B------:R-:W-:-:S02]  /*17f70*/  VIADD R10, R10, 0xffffffff ;  /* 0xffffffff0a0a7836 */ /* 0x000fc40000000000 */
[----:B------:R-:W-:Y:S01]  /*17f80*/  FADD.FTZ R105, R93, R102 ;  /* 0x000000665d697221 */ /* 0x000fe20000010000 */
[----:B------:R-:W-:Y:S01]  /*17f90*/  F2FP.F16.F32.PACK_AB R154, R92, R154 ;  /* 0x0000009a5c9a723e */ /* 0x000fe200000000ff */
[----:B------:R-:W1:Y:S01]  /*17fa0*/  MUFU.EX2 R153, R153 ;  /* 0x0000009900997308 */ /* 0x000e620000000800 */
[----:B--2---:R-:W-:Y:S01]  /*17fb0*/  FADD.FTZ R6, R159, R6 ;  /* 0x000000069f067221 */ /* 0x004fe20000010000 */
[----:B------:R-:W-:Y:S01]  /*17fc0*/  FADD.FTZ R102, R150, R105 ;  /* 0x0000006996667221 */ /* 0x000fe20000010000 */
[----:B------:R-:W-:Y:S01]  /*17fd0*/  @!P1 PRMT R105, RZ, 0x654, R23 ;  /* 0x00000654ff699816 */ /* 0x000fe20000000017 */
[----:B------:R-:W-:Y:S01]  /*17fe0*/  FFMA.FTZ R23, R123, R7, -R104 ;  /* 0x000000077b177223 */ /* 0x000fe20000010868 */
[----:B------:R-:W-:Y:S02]  /*17ff0*/  F2FP.F16.F32.PACK_AB R150, R15, R150 ;  /* 0x000000960f96723e */ /* 0x000fe400000000ff */
[----:B------:R2:W-:Y:S01]  /*18000*/  @!P1 SYNCS.ARRIVE.TRANS64.RED.A1T0 RZ, [R105+URZ], RZ ;  /* 0x000000ff69ff99a7 */ /* 0x0005e2000810043f */
[----:B------:R-:W3:Y:S01]  /*18010*/  MUFU.EX2 R94, R94 ;  /* 0x0000005e005e7308 */ /* 0x000ee20000000800 */
[----:B0-----:R-:W-:Y:S01]  /*18020*/  FADD.FTZ R6, R91, R6 ;  /* 0x000000065b067221 */ /* 0x001fe20000010000 */
[----:B------:R-:W-:-:S02]  /*18030*/  F2FP.F16.F32.PACK_AB R148, R93, R148 ;  /* 0x000000945d94723e */ /* 0x000fc400000000ff */
[----:B------:R-:W-:Y:S02]  /*18040*/  F2FP.F16.F32.PACK_AB R157, R90, R157 ;  /* 0x0000009d5a9d723e */ /* 0x000fe400000000ff */
[----:B------:R-:W-:Y:S02]  /*18050*/  F2FP.F16.F32.PACK_AB R159, R91, R159 ;  /* 0x0000009f5b9f723e */ /* 0x000fe400000000ff */
[----:B------:R-:W0:Y:S01]  /*18060*/  MUFU.EX2 R155, R155 ;  /* 0x0000009b009b7308 */ /* 0x000e220000000800 */
[----:B-1----:R-:W-:-:S07]  /*18070*/  FADD.FTZ R103, R153, R6 ;  /* 0x0000000699677221 */ /* 0x002fce0000010000 */
[----:B------:R-:W1:Y:S01]  /*18080*/  MUFU.EX2 R95, R95 ;  /* 0x0000005f005f7308 */ /* 0x000e620000000800 */
[C---:B---3--:R-:W-:Y:S01]  /*18090*/  FADD.FTZ R6, R94.reuse, R103 ;  /* 0x000000675e067221 */ /* 0x048fe20000010000 */
[----:B------:R-:W-:Y:S01]  /*180a0*/  FADD.FTZ R103, R15, R102 ;  /* 0x000000660f677221 */ /* 0x000fe20000010000 */
[-CC-:B------:R-:W-:Y:S01]  /*180b0*/  FFMA.FTZ R102, R127, R7.reuse, -R104.reuse ;  /* 0x000000077f667223 */ /* 0x180fe20000010868 */
[----:B------:R-:W-:Y:S01]  /*180c0*/  FFMA.FTZ R104, R135, R7, -R104 ;  /* 0x0000000787687223 */ /* 0x000fe20000010868 */
[----:B------:R-:W-:Y:S01]  /*180d0*/  F2FP.F16.F32.PACK_AB R153, R94, R153 ;  /* 0x000000995e99723e */ /* 0x000fe200000000ff */
[----:B--2---:R-:W-:Y:S01]  /*180e0*/  FADD.FTZ R105, R144, R103 ;  /* 0x0000006790697221 */ /* 0x004fe20000010000 */
[C---:B------:R-:W-:Y:S01]  /*180f0*/  F2FP.F16.F32.PACK_AB R144, R22.reuse, R144 ;  /* 0x000000901690723e */ /* 0x040fe200000000ff */
[----:B------:R-:W2:Y:S01]  /*18100*/  MUFU.EX2 R149, R149 ;  /* 0x0000009500957308 */ /* 0x000ea20000000800 */
[----:B0-----:R-:W-:Y:S01]  /*18110*/  FADD.FTZ R6, R155, R6 ;  /* 0x000000069b067221 */ /* 0x001fe20000010000 */
[----:B------:R-:W-:Y:S01]  /*18120*/  FADD.FTZ R105, R22, R105 ;  /* 0x0000006916697221 */ /* 0x000fe20000010000 */
[----:B------:R-:W-:-:S05]  /*18130*/  IMAD.MOV.U32 R22, RZ, RZ, R21 ;  /* 0x000000ffff167224 */ /* 0x000fca00078e0015 */
        /* <DEDUP_REMOVED lines=47> */
[----:B------:R-:W-:Y:S01]  /*18430*/  F2FP.F16.F32.PACK_AB R141, R23, R141 ;  /* 0x0000008d178d723e */ /* 0x000fe200000000ff */
[----:B------:R-:W-:-:S05]  /*18440*/  IMAD.MOV.U32 R23, RZ, RZ, R206 ;  /* 0x000000ffff177224 */ /* 0x000fca00078e00ce */
        /* <DEDUP_REMOVED lines=15> */
[----:B------:R-:W-:Y:S02]  /*18540*/  IMAD.MOV.U32 R0, RZ, RZ, R12 ;  /* 0x000000ffff007224 */ /* 0x000fe400078e000c */
[----:B--2---:R-:W-:-:S04]  /*18550*/  FADD.FTZ R3, R134, R3 ;  /* 0x0000000386037221 */ /* 0x004fc80000010000 */
[C---:B0-----:R-:W-:Y:S01]  /*18560*/  FADD.FTZ R5, R104.reuse, R3 ;  /* 0x0000000368057221 */ /* 0x041fe20000010000 */
[----:B------:R-:W-:Y:S01]  /*18570*/  F2FP.F16.F32.PACK_AB R139, R104, R134 ;  /* 0x00000086688b723e */ /* 0x000fe200000000ff */
[----:B------:R-:W-:Y:S01]  /*18580*/  IMAD.MOV.U32 R3, RZ, RZ, R14 ;  /* 0x000000ffff037224 */ /* 0x000fe200078e000e */
[----:B------:R-:W-:Y:S06]  /*18590*/  @P2 BRA `(.L_x_1676) ;  /* 0xffffffcc00a82947 */ /* 0x000fec000383ffff */
[----:B------:R-:W-:Y:S05]  /*185a0*/  BSYNC B1 ;  /* 0x0000000000017941 */ /* 0x000fea0003800000 */
.L_x_1657:
[----:B------:R-:W-:Y:S01]  /*185b0*/  IMAD.MOV.U32 R3, RZ, RZ, R14 ;  /* 0x000000ffff037224 */ /* 0x000fe200078e000e */
[----:B------:R-:W-:Y:S01]  /*185c0*/  MOV R23, R206 ;  /* 0x000000ce00177202 */ /* 0x000fe20000000f00 */
[----:B------:R-:W-:Y:S02]  /*185d0*/  IMAD.MOV.U32 R0, RZ, RZ, R12 ;  /* 0x000000ffff007224 */ /* 0x000fe400078e000c */
[----:B------:R-:W-:-:S07]  /*185e0*/  IMAD.MOV.U32 R22, RZ, RZ, R21 ;  /* 0x000000ffff167224 */ /* 0x000fce00078e0015 */
.L_x_1656:
[----:B------:R-:W-:Y:S05]  /*185f0*/  BSYNC B0 ;  /* 0x0000000000007941 */ /* 0x000fea0003800000 */
.L_x_1655:
[----:B------:R-:W0:Y:S01]  /*18600*/  LDC R210, c[0x0][0x448] ;  /* 0x00011200ffd27b82 */ /* 0x000e220000000800 */
[----:B------:R-:W-:Y:S01]  /*18610*/  VIADD R12, R178, 0x7f ;  /* 0x0000007fb20c7836 */ /* 0x000fe20000000000 */
[----:B------:R-:W-:Y:S02]  /*18620*/  LOP3.LUT R17, R17, 0xffefffff, RZ, 0xc0, !PT ;  /* 0xffefffff11117812 */ /* 0x000fe400078ec0ff */
[----:B------:R-:W-:-:S04]  /*18630*/  IADD3 R15, R164, 0x1, -R163 ;  /* 0x00000001a40f7810 */ /* 0x000fc80007ffe8a3 */
[----:B------:R-:W1:Y:S01]  /*18640*/  LDC R206, c[0x0][0x9e4] ;  /* 0x00027900ffce7b82 */ /* 0x000e620000000800 */
[----:B0-----:R-:W-:-:S13]  /*18650*/  ISETP.NE.AND P2, PT, R210, 0x1, PT ;  /* 0x00000001d200780c */ /* 0x001fda0003f45270 */
[----:B------:R-:W0:Y:S01]  /*18660*/  @P2 LDC R13, c[0x0][0x44c] ;  /* 0x00011300ff0d2b82 */ /* 0x000e220000000800 */
[----:B------:R-:W-:-:S04]  /*18670*/  @P2 LOP3.LUT R17, R17, 0x100000, RZ, 0xfc, !PT ;  /* 0x0010000011112812 */ /* 0x000fc800078efcff */
[----:B------:R-:W-:-:S03]  /*18680*/  LOP3.LUT R17, R17, 0xffdfffff, RZ, 0xc0, !PT ;  /* 0xffdfffff11117812 */ /* 0x000fc600078ec0ff */
[----:B------:R-:W2:Y:S01]  /*18690*/  @P2 LDC R14, c[0x0][0x450] ;  /* 0x00011400ff0e2b82 */ /* 0x000ea20000000800 */
[----:B0-----:R-:W-:-:S05]  /*186a0*/  @P2 IMAD.HI.U32 R13, R12, R13, RZ ;  /* 0x0000000d0c0d2227 */ /* 0x001fca00078e00ff */
[----:B--2---:R-:W-:Y:S02]  /*186b0*/  @P2 SHF.R.U32.HI R12, RZ, R14, R13 ;  /* 0x0000000eff0c2219 */ /* 0x004fe4000001160d */
[----:B-1----:R-:W-:-:S03]  /*186c0*/  ISETP.GE.AND P2, PT, R206, 0x1, PT ;  /* 0x00000001ce00780c */ /* 0x002fc60003f46270 */
[----:B------:R-:W-:-:S04]  /*186d0*/  IMAD.IADD R12, R15, 0x1, R12 ;  /* 0x000000010f0c7824 */ /* 0x000fc800078e020c */
[----:B------:R-:W-:-:S06]  /*186e0*/  IMAD.IADD R14, R12, 0x1, -R9 ;  /* 0x000000010c0e7824 */ /* 0x000fcc00078e0a09 */
[----:B------:R-:W-:Y:S01]  /*186f0*/  @P2 LOP3.LUT R17, R17, 0x200000, RZ, 0xfc, !PT ;  /* 0x0020000011112812 */ /* 0x000fe200078efcff */
[----:B------:R-:W-:Y:S06]  /*18700*/  @!P2 BRA `(.L_x_1677) ;  /* 0x000000000048a947 */ /* 0x000fec0003800000 */
[----:B------:R-:W-:Y:S01]  /*18710*/  IMAD.MOV.U32 R9, RZ, RZ, R12 ;  /* 0x000000ffff097224 */ /* 0x000fe200078e000c */
[----:B------:R-:W-:Y:S04]  /*18720*/  BSSY B0, `(.L_x_1678) ;  /* 0x000000e000007945 */ /* 0x000fe80003800000 */
        /* <DEDUP_REMOVED lines=9> */
.L_x_1679:
[----:B------:R-:W-:-:S13]  /*187c0*/  ISETP.NE.AND P2, PT, R206, 0x1, PT ;  /* 0x00000001ce00780c */ /* 0x000fda0003f45270 */
[----:B------:R-:W0:Y:S02]  /*187d0*/  @P2 LDC.64 R12, c[0x0][0x9e8] ;  /* 0x00027a00ff0c2b82 */ /* 0x000e240000000a00 */
[----:B0-----:R-:W-:-:S05]  /*187e0*/  @P2 IMAD.HI.U32 R12, R9, R12, RZ ;  /* 0x0000000c090c2227 */ /* 0x001fca00078e00ff */
[----:B------:R-:W-:-:S07]  /*187f0*/  @P2 SHF.R.U32.HI R9, RZ, R13, R12 ;  /* 0x0000000dff092219 */ /* 0x000fce000001160c */
.L_x_1680:
[----:B------:R-:W-:Y:S05]  /*18800*/  BSYNC B0 ;  /* 0x0000000000007941 */ /* 0x000fea0003800000 */
.L_x_1678:
[----:B------:R-:W-:-:S05]  /*18810*/  IMAD R9, R9, R206, RZ ;  /* 0x000000ce09097224 */ /* 0x000fca00078e02ff */
[----:B------:R-:W-:-:S07]  /*18820*/  VIMNMX R14, R14, R9, !PT ;  /* 0x000000090e0e7248 */ /* 0x000fce0007fe0100 */
.L_x_1677:
[----:B------:R-:W-:Y:S01]  /*18830*/  VIADD R14, R14, 0x5f ;  /* 0x0000005f0e0e7836 */ /* 0x000fe20000000000 */
[----:B------:R-:W-:Y:S03]  /*18840*/  BSSY B0, `(.L_x_1681) ;  /* 0x00001fd000007945 */ /* 0x000fe60003800000 */
[----:B------:R-:W-:-:S05]  /*18850*/  IMAD.HI R14, R14, 0x2aaaaaab, RZ ;  /* 0x2aaaaaab0e0e7827 */ /* 0x000fca00078e02ff */
[----:B------:R-:W-:-:S04]  /*18860*/  SHF.R.U32.HI R9, RZ, 0x1f, R14 ;  /* 0x0000001fff097819 */ /* 0x000fc8000001160e */
[----:B------:R-:W-:-:S04]  /*18870*/  LEA.HI.SX32 R9, R14, R9, 0x1c ;  /* 0x000000090e097211 */ /* 0x000fc800078fe2ff */
[----:B------:R-:W-:-:S04]  /*18880*/  VIMNMX R9, R180, R9, !PT ;  /* 0x00000009b4097248 */ /* 0x000fc80007fe0100 */
[----:B------:R-:W-:-:S13]  /*18890*/  ISETP.GE.AND P2, PT, R10, R9, PT ;  /* 0x000000090a00720c */ /* 0x000fda0003f46270 */
[----:B------:R-:W-:Y:S05]  /*188a0*/  @!P2 BRA `(.L_x_1682) ;  /* 0x0000001c00d8a947 */ /* 0x000fea0003800000 */
[----:B------:R-:W-:Y:S01]  /*188b0*/  BSSY B1, `(.L_x_1683) ;  /* 0x00001f4000017945 */ /* 0x000fe20003800000 */
[----:B------:R-:W-:Y:S02]  /*188c0*/  IMAD.MOV.U32 R20, RZ, RZ, R10 ;  /* 0x000000ffff147224 */ /* 0x000fe400078e000a */
[----:B------:R-:W-:Y:S02]  /*188d0*/  IMAD.MOV.U32 R14, RZ, RZ, R3 ;  /* 0x000000ffff0e7224 */ /* 0x000fe400078e0003 */
[----:B------:R-:W-:Y:S02]  /*188e0*/  IMAD.MOV.U32 R15, RZ, RZ, R0 ;  /* 0x000000ffff0f7224 */ /* 0x000fe400078e0000 */
[----:B------:R-:W-:Y:S02]  /*188f0*/  IMAD.MOV.U32 R10, RZ, RZ, R23 ;  /* 0x000000ffff0a7224 */ /* 0x000fe400078e0017 */
[----:B------:R-:W-:-:S07]  /*18900*/  IMAD.MOV.U32 R12, RZ, RZ, R22 ;  /* 0x000000ffff0c7224 */ /* 0x000fce00078e0016 */
.L_x_1694:
[----:B------:R-:W-:-:S04]  /*18910*/  IADD3 R21, R12, 0x1, RZ ;  /* 0x000000010c157810 */ /* 0x000fc80007ffe0ff */
[----:B------:R-:W-:-:S04]  /*18920*/  ISETP.NE.AND P2, PT, R21, 0x2, PT ;  /* 0x000000021500780c */ /* 0x000fc80003f45270 */
[----:B------:R-:W-:Y:S02]  /*18930*/  SEL R21, R21, RZ, P2 ;  /* 0x000000ff15157207 */ /* 0x000fe40001000000 */
[----:B------:R-:W-:-:S03]  /*18940*/  SEL R23, RZ, 0x1, P2 ;  /* 0x00000001ff177807 */ /* 0x000fc60001000000 */
[----:B------:R-:W-:Y:S01]  /*18950*/  IMAD.MOV.U32 R22, RZ, RZ, R21 ;  /* 0x000000ffff167224 */ /* 0x000fe200078e0015 */
[----:B------:R-:W-:Y:S01]  /*18960*/  LOP3.LUT R23, R10, R23, RZ, 0x3c, !PT ;  /* 0x000000170a177212 */ /* 0x000fe200078e3cff */
[----:B------:R-:W-:Y:S06]  /*18970*/  @!P0 BRA `(.L_x_1684) ;  /* 0x0000000000048947 */ /* 0x000fec0003800000 */
[----:B------:R-:W-:Y:S01]  /*18980*/  BPT.TRAP 0x1 ;  /* 0x000000040000795c */ /* 0x000fe20000300000 */
.L_x_1684:
[----:B------:R-:W-:Y:S01]  /*18990*/  IMAD R0, R22, 0x8, R2 ;  /* 0x0000000816007824 */ /* 0x000fe200078e0202 */
[----:B------:R-:W-:-:S04]  /*189a0*/  SHF.L.U32 R3, R23, 0x1f, RZ ;  /* 0x0000001f17037819 */ /* 0x000fc800000006ff */
[----:B------:R0:W1:Y:S01]  /*189b0*/  SYNCS.PHASECHK.TRANS64.TRYWAIT P2, [R0+URZ+0x2a830], R3 ;  /* 0x02a83003000075a7 */ /* 0x000062000804017f */
[----:B------:R-:W-:Y:S05]  /*189c0*/  @!P0 BRA `(.L_x_1685) ;  /* 0x0000000000048947 */ /* 0x000fea0003800000 */
[----:B------:R-:W-:Y:S01]  /*189d0*/  BPT.TRAP 0x1 ;  /* 0x000000040000795c */ /* 0x000fe20000300000 */
.L_x_1685:
[----:B------:R-:W-:Y:S01]  /*189e0*/  IMAD R96, R22, 0x900, R8 ;  /* 0x0000090016607824 */ /* 0x000fe200078e0208 */
[----:B------:R-:W-:Y:S03]  /*189f0*/  BSSY B2, `(.L_x_1686) ;  /* 0x0000006000027945 */ /* 0x000fe60003800000 */
[C---:B------:R-:W-:Y:S02]  /*18a00*/  VIADD R90, R96.reuse, 0x2 ;  /* 0x00000002605a7836 */ /* 0x040fe40000000000 */
[----:B------:R-:W-:Y:S01]  /*18a10*/  VIADD R7, R96, 0x4 ;  /* 0x0000000460077836 */ /* 0x000fe20000000000 */
[----:B-1----:R-:W-:Y:S06]  /*18a20*/  @P2 BRA `(.L_x_1687) ;  /* 0x0000000000082947 */ /* 0x002fec0003800000 */
[----:B------:R-:W1:Y:S02]  /*18a30*/  SYNCS.PHASECHK.TRANS64.TRYWAIT P2, [R0+URZ+0x2a830], R3 ;  /* 0x02a83003000075a7 */ /* 0x000e64000804017f */
[----:B-1----:R-:W-:Y:S05]  /*18a40*/  @!P2 BRA `(.L_x_1688) ;  /* 0x00000124008ca947 */ /* 0x002fea0003800000 */
.L_x_1687:
[----:B------:R-:W-:Y:S05]  /*18a50*/  BSYNC B2 ;  /* 0x0000000000027941 */ /* 0x000fea0003800000 */
.L_x_1686:
[----:B------:R-:W2:Y:S01]  /*18a60*/  LDL.64 R212, [R1+0x30] ;  /* 0x0000300001d47983 */ /* 0x000ea20000100a00 */
[----:B------:R-:W-:Y:S02]  /*18a70*/  IMAD.MOV.U32 R88, RZ, RZ, R96 ;  /* 0x000000ffff587224 */ /* 0x000fe400078e0060 */
[----:B------:R-:W-:Y:S01]  /*18a80*/  VIADD R92, R96, 0x6 ;  /* 0x00000006605c7836 */ /* 0x000fe20000000000 */
[----:B------:R-:W-:Y:S01]  /*18a90*/  R2UR UR50, R90 ;  /* 0x000000005a3272ca */ /* 0x000fe200000e0000 */
[----:B------:R-:W-:Y:S01]  /*18aa0*/  IMAD.MOV.U32 R89, RZ, RZ, 0x40000040 ;  /* 0x40000040ff597424 */ /* 0x000fe200078e00ff */
[----:B------:R-:W-:Y:S01]  /*18ab0*/  R2UR UR54, R88 ;  /* 0x00000000583672ca */ /* 0x000fe200000e0000 */
[----:B------:R-:W-:Y:S01]  /*18ac0*/  IMAD.MOV.U32 R88, RZ, RZ, R7 ;  /* 0x000000ffff587224 */ /* 0x000fe200078e0007 */
[----:B------:R-:W-:Y:S01]  /*18ad0*/  R2UR UR30, R92 ;  /* 0x000000005c1e72ca */ /* 0x000fe200000e0000 */
[C---:B------:R-:W-:Y:S01]  /*18ae0*/  VIADD R90, R96.reuse, 0x300 ;  /* 0x00000300605a7836 */ /* 0x040fe20000000000 */
[----:B------:R3:W-:Y:S01]  /*18af0*/  STL.64 [R1+0xa8], R8 ;  /* 0x0000a80801007387 */ /* 0x0007e20000100a00 */
[----:B------:R-:W-:Y:S01]  /*18b00*/  VIADD R92, R96, 0x304 ;  /* 0x00000304605c7836 */ /* 0x000fe20000000000 */
[----:B------:R-:W-:-:S02]  /*18b10*/  R2UR UR34, R88 ;  /* 0x00000000582272ca */ /* 0x000fc400000e0000 */
[C---:B------:R-:W-:Y:S01]  /*18b20*/  IADD3 R88, R96.reuse, 0x302, RZ ;  /* 0x0000030260587810 */ /* 0x040fe20007ffe0ff */
[----:B------:R-:W-:Y:S01]  /*18b30*/  VIADD R94, R96, 0x604 ;  /* 0x00000604605e7836 */ /* 0x000fe20000000000 */
[----:B------:R-:W-:Y:S01]  /*18b40*/  R2UR UR26, R90 ;  /* 0x000000005a1a72ca */ /* 0x000fe200000e0000 */
[----:B------:R-:W-:Y:S01]  /*18b50*/  VIADD R90, R96, 0x600 ;  /* 0x00000600605a7836 */ /* 0x000fe20000000000 */
[----:B------:R-:W-:Y:S01]  /*18b60*/  R2UR UR22, R88 ;  /* 0x00000000581672ca */ /* 0x000fe200000e0000 */
[----:B------:R-:W-:Y:S01]  /*18b70*/  VIADD R88, R96, 0x306 ;  /* 0x0000030660587836 */ /* 0x000fe20000000000 */
[----:B------:R-:W-:Y:S01]  /*18b80*/  R2UR UR18, R92 ;  /* 0x000000005c1272ca */ /* 0x000fe200000e0000 */
[----:B---3--:R-:W3:Y:S01]  /*18b90*/  LDL.64 R8, [R1+0x28] ;  /* 0x0000280001087983 */ /* 0x008ee20000100a00 */
[----:B------:R-:W-:Y:S01]  /*18ba0*/  R2UR UR55, R89 ;  /* 0x00000000593772ca */ /* 0x000fe200000e0000 */
[----:B------:R-:W-:Y:S02]  /*18bb0*/  VIADD R92, R96, 0x602 ;  /* 0x00000602605c7836 */ /* 0x000fe40000000000 */
[----:B------:R-:W-:-:S02]  /*18bc0*/  IMAD.MOV.U32 R91, RZ, RZ, 0x40000040 ;  /* 0x40000040ff5b7424 */ /* 0x000fc400078e00ff */
[----:B------:R-:W-:Y:S02]  /*18bd0*/  IMAD.MOV.U32 R93, RZ, RZ, 0x40000040 ;  /* 0x40000040ff5d7424 */ /* 0x000fe400078e00ff */
[----:B------:R-:W-:Y:S02]  /*18be0*/  IMAD.MOV.U32 R95, RZ, RZ, 0x40000040 ;  /* 0x40000040ff5f7424 */ /* 0x000fe400078e00ff */
[----:B------:R-:W-:Y:S01]  /*18bf0*/  IMAD.MOV.U32 R97, RZ, RZ, 0x40000040 ;  /* 0x40000040ff617424 */ /* 0x000fe200078e00ff */
[----:B------:R-:W-:Y:S01]  /*18c00*/  R2UR UR35, R89 ;  /* 0x00000000592372ca */ /* 0x000fe200000e0000 */
[----:B------:R-:W-:Y:S01]  /*18c10*/  VIADD R96, R96, 0x606 ;  /* 0x0000060660607836 */ /* 0x000fe20000000000 */
[----:B------:R-:W-:Y:S01]  /*18c20*/  R2UR UR51, R91 ;  /* 0x000000005b3372ca */ /* 0x000fe200000e0000 */
[----:B------:R0:W-:Y:S01]  /*18c30*/  STL [R1+0xa0], R2 ;  /* 0x0000a00201007387 */ /* 0x0001e20000100800 */
[----:B------:R-:W-:Y:S02]  /*18c40*/  R2UR UR31, R93 ;  /* 0x000000005d1f72ca */ /* 0x000fe400000e0000 */
[----:B------:R-:W-:Y:S01]  /*18c50*/  R2UR UR27, R91 ;  /* 0x000000005b1b72ca */ /* 0x000fe200000e0000 */
[----:B------:R-:W4:Y:S01]  /*18c60*/  LDL.64 R218, [R1+0x18] ;  /* 0x0000180001da7983 */ /* 0x000f220000100a00 */
[----:B------:R-:W-:-:S02]  /*18c70*/  R2UR UR23, R89 ;  /* 0x00000000591772ca */ /* 0x000fc400000e0000 */
[----:B------:R-:W-:Y:S01]  /*18c80*/  R2UR UR19, R93 ;  /* 0x000000005d1372ca */ /* 0x000fe200000e0000 */
[----:B------:R-:W4:Y:S01]  /*18c90*/  LDL.64 R216, [R1+0x10] ;  /* 0x0000100001d87983 */ /* 0x000f220000100a00 */
[----:B------:R-:W-:Y:S02]  /*18ca0*/  R2UR UR14, R88 ;  /* 0x00000000580e72ca */ /* 0x000fe400000e0000 */
[----:B------:R-:W-:Y:S01]  /*18cb0*/  R2UR UR15, R89 ;  /* 0x00000000590f72ca */ /* 0x000fe200000e0000 */
[----:B01----:R-:W4:Y:S01]  /*18cc0*/  LDL.64 R2, [R1+0x20] ;  /* 0x0000200001027983 */ /* 0x003f220000100a00 */
[----:B------:R-:W-:Y:S02]  /*18cd0*/  R2UR UR10, R90 ;  /* 0x000000005a0a72ca */ /* 0x000fe400000e0000 */
[----:B------:R-:W-:Y:S01]  /*18ce0*/  R2UR UR11, R91 ;  /* 0x000000005b0b72ca */ /* 0x000fe200000e0000 */
[----:B------:R-:W4:Y:S01]  /*18cf0*/  LDL.64 R214, [R1+0x8] ;  /* 0x0000080001d67983 */ /* 0x000f220000100a00 */
[----:B------:R-:W-:-:S02]  /*18d00*/  R2UR UR6, R92 ;  /* 0x000000005c0672ca */ /* 0x000fc400000e0000 */
[----:B------:R-:W-:Y:S02]  /*18d10*/  R2UR UR7, R93 ;  /* 0x000000005d0772ca */ /* 0x000fe400000e0000 */
[----:B------:R-:W-:Y:S02]  /*18d20*/  R2UR UR42, R94 ;  /* 0x000000005e2a72ca */ /* 0x000fe400000e0000 */
[----:B------:R-:W-:Y:S02]  /*18d30*/  R2UR UR43, R95 ;  /* 0x000000005f2b72ca */ /* 0x000fe400000e0000 */
[----:B------:R-:W-:Y:S02]  /*18d40*/  R2UR UR38, R96 ;  /* 0x00000000602672ca */ /* 0x000fe400000e0000 */
[----:B------:R-:W-:Y:S02]  /*18d50*/  R2UR UR39, R97 ;  /* 0x00000000612772ca */ /* 0x000fe400000e0000 */
[----:B------:R-:W-:-:S06]  /*18d60*/  WARPGROUP.ARRIVE ;  /* 0x00000000000079c5 */ /* 0x000fcc0000000000 */
[----:B------:R-:W-:Y:S03]  /*18d70*/  HGMMA.64x96x16.F32 R88, gdesc[UR52], RZ, !UPT, gsb0 ;  /* 0x01600000345879f0 */ /* 0x000fe6000c0008ff */
[----:B------:R-:W-:Y:S02]  /*18d80*/  WARPGROUP.DEPBAR.LE gsb0, 0x0 ;  /* 0x00008000000079c5 */ /* 0x000fe40000010000 */
[----:B------:R-:W-:-:S06]  /*18d90*/  WARPGROUP.ARRIVE ;  /* 0x00000000000079c5 */ /* 0x000fcc0000000000 */
[----:B------:R-:W-:Y:S03]  /*18da0*/  HGMMA.64x96x16.F32 R88, gdesc[UR48], R88, gsb0 ;  /* 0x01600000305879f0 */ /* 0x000fe60008000858 */
[----:B------:R-:W-:Y:S02]  /*18db0*/  WARPGROUP.DEPBAR.LE gsb0, 0x0 ;  /* 0x00008000000079c5 */ /* 0x000fe40000010000 */
[----:B------:R-:W-:Y:S01]  /*18dc0*/  WARPGROUP.ARRIVE ;  /* 0x00000000000079c5 */ /* 0x000fe20000000000 */
[----:B--2---:R-:W-:Y:S02]  /*18dd0*/  R2UR UR32, R212 ;  /* 0x00000000d42072ca */ /* 0x004fe400000e0000 */
[----:B------:R-:W-:Y:S02]  /*18de0*/  R2UR UR33, R213 ;  /* 0x00000000d52172ca */ /* 0x000fe400000e0000 */
[----:B------:R-:W2:Y:S11]  /*18df0*/  LDL.64 R212, [R1] ;  /* 0x0000000001d47983 */ /* 0x000eb60000100a00 */
[----:B------:R-:W-:Y:S01]  /*18e00*/  HGMMA.64x96x16.F32 R88, gdesc[UR32], R88, gsb0 ;  /* 0x01600000205879f0 */ /* 0x000fe20008000858 */
[----:B---3--:R-:W-:-:S02]  /*18e10*/  R2UR UR28, R8 ;  /* 0x00000000081c72ca */ /* 0x008fc400000e0000 */
[----:B------:R-:W-:Y:S02]  /*18e20*/  R2UR UR29, R9 ;  /* 0x00000000091d72ca */ /* 0x000fe400000e0000 */
[----:B------:R0:W5:Y:S01]  /*18e30*/  LDL.LU.64 R8, [R1+0xa8] ;  /* 0x0000a80001087983 */ /* 0x0001620000300a00 */
[----:B------:R-:W-:Y:S02]  /*18e40*/  WARPGROUP.DEPBAR.LE gsb0, 0x0 ;  /* 0x00008000000079c5 */ /* 0x000fe40000010000 */
[----:B------:R-:W-:-:S08]  /*18e50*/  WARPGROUP.ARRIVE ;  /* 0x00000000000079c5 */ /* 0x000fd00000000000 */
[----:B------:R-:W-:Y:S01]  /*18e60*/  HGMMA.64x96x16.F32 R88, gdesc[UR28], R88, gsb0 ;  /* 0x016000001c5879f0 */ /* 0x000fe20008000858 */
[----:B----4-:R-:W-:Y:S02]  /*18e70*/  R2UR UR24, R2 ;  /* 0x00000000021872ca */ /* 0x010fe400000e0000 */
[----:B------:R-:W-:Y:S01]  /*18e80*/  R2UR UR25, R3 ;  /* 0x00000000031972ca */ /* 0x000fe200000e0000 */
[----:B------:R0:W5:Y:S01]  /*18e90*/  LDL.LU R2, [R1+0xa0] ;  /* 0x0000a00001027983 */ /* 0x0001620000300800 */
        /* <DEDUP_REMOVED lines=15> */
[----:B--2---:R-:W-:Y:S02]  /*18f90*/  R2UR UR8, R212 ;  /* 0x00000000d40872ca */ /* 0x004fe400000e0000 */
        /* <DEDUP_REMOVED lines=17> */
[----:B------:R-:W-:Y:S01]  /*190b0*/  HGMMA.64x96x16.F32 R88, gdesc[UR36], R88, gsb0 ;  /* 0x01600000245879f0 */ /* 0x000fe20008000858 */
        /* <DEDUP_REMOVED lines=65> */
[----:B0-----:R-:W-:Y:S05]  /*194d0*/  @!P0 BRA `(.L_x_1689) ;  /* 0x0000000000048947 */ /* 0x001fea0003800000 */
[----:B------:R-:W-:Y:S01]  /*194e0*/  BPT.TRAP 0x1 ;  /* 0x000000040000795c */ /* 0x000fe20000300000 */
.L_x_1689:
[----:B------:R-:W-:Y:S01]  /*194f0*/  SHF.L.U32 R0, R10, 0x1f, RZ ;  /* 0x0000001f0a007819 */ /* 0x000fe200000006ff */
[----:B-----5:R-:W-:-:S04]  /*19500*/  IMAD R209, R12, 0x8, R2 ;  /* 0x000000080cd17824 */ /* 0x020fc800078e0202 */
[----:B------:R0:W1:Y:S01]  /*19510*/  SYNCS.PHASECHK.TRANS64.TRYWAIT P2, [R209+URZ+0x2a850], R0 ;  /* 0x02a85000d10075a7 */ /* 0x000062000804017f */
[----:B------:R-:W-:Y:S05]  /*19520*/  @!P0 BRA `(.L_x_1690) ;  /* 0x0000000000048947 */ /* 0x000fea0003800000 */
[----:B------:R-:W-:Y:S01]  /*19530*/  BPT.TRAP 0x1 ;  /* 0x000000040000795c */ /* 0x000fe20000300000 */
.L_x_1690:
[----:B------:R-:W-:Y:S04]  /*19540*/  BSSY B2, `(.L_x_1691) ;  /* 0x0000004000027945 */ /* 0x000fe80003800000 */
[----:B-1----:R-:W-:Y:S05]  /*19550*/  @P2 BRA `(.L_x_1692) ;  /* 0x0000000000082947 */ /* 0x002fea0003800000 */
[----:B------:R-:W1:Y:S02]  /*19560*/  SYNCS.PHASECHK.TRANS64.TRYWAIT P2, [R209+URZ+0x2a850], R0 ;  /* 0x02a85000d10075a7 */ /* 0x000e64000804017f */
[----:B-1----:R-:W-:Y:S05]  /*19570*/  @!P2 BRA `(.L_x_1693) ;  /* 0x0000011800d4a947 */ /* 0x002fea0003800000 */
.L_x_1692:
[----:B------:R-:W-:Y:S05]  /*19580*/  BSYNC B2 ;  /* 0x0000000000027941 */ /* 0x000fea0003800000 */
.L_x_1691:
[----:B01----:R-:W-:Y:S01]  /*19590*/  IADD3 R0, R2, 0x400, RZ ;  /* 0x0000040002007810 */ /* 0x003fe20007ffe0ff */
[----:B------:R-:W-:Y:S01]  /*195a0*/  IMAD.MOV.U32 R11, RZ, RZ, 0x40000040 ;  /* 0x40000040ff0b7424 */ /* 0x000fe200078e00ff */
[----:B------:R-:W-:Y:S01]  /*195b0*/  WARPGROUP.ARRIVE ;  /* 0x00000000000079c5 */ /* 0x000fe20000000000 */
[----:B------:R-:W-:Y:S01]  /*195c0*/  IMAD.MOV.U32 R13, RZ, RZ, 0x40000040 ;  /* 0x40000040ff0d7424 */ /* 0x000fe200078e00ff */
[----:B------:R-:W-:Y:S01]  /*195d0*/  SHF.R.U32.HI R0, RZ, 0x4, R0 ;  /* 0x00000004ff007819 */ /* 0x000fe20000011600 */
[----:B------:R-:W-:Y:S01]  /*195e0*/  ULDC UR4, c[0x0][0x988] ;  /* 0x0002620000047ab9 */ /* 0x000fe20000000800 */
[----:B------:R-:W-:Y:S01]  /*195f0*/  R2UR UR7, R11 ;  /* 0x000000000b0772ca */ /* 0x000fe200000e0000 */
[----:B------:R-:W-:Y:S01]  /*19600*/  IMAD.U32 R7, RZ, RZ, UR4 ;  /* 0x00000004ff077e24 */ /* 0x000fe2000f8e00ff */
[----:B------:R-:W-:Y:S01]  /*19610*/  LOP3.LUT R0, R0, 0x3fff, RZ, 0xc0, !PT ;  /* 0x00003fff00007812 */ /* 0x000fe200078ec0ff */
[----:B------:R-:W-:Y:S01]  /*19620*/  @!P1 VIADD R209, R209, 0x2a860 ;  /* 0x0002a860d1d19836 */ /* 0x000fe20000000000 */
[C---:B------:R-:W-:Y:S01]  /*19630*/  ISETP.GT.AND P2, PT, R20.reuse, R9, PT ;  /* 0x000000091400720c */ /* 0x040fe20003f44270 */
[----:B------:R-:W-:Y:S01]  /*19640*/  VIADD R20, R20, 0xffffffff ;  /* 0xffffffff14147836 */ /* 0x000fe20000000000 */
[----:B------:R-:W-:-:S02]  /*19650*/  LOP3.LUT R0, R0, 0x3000000, RZ, 0xfc, !PT ;  /* 0x0300000000007812 */ /* 0x000fc400078efcff */
[----:B------:R-:W-:-:S03]  /*19660*/  @!P1 PRMT R209, RZ, 0x654, R209 ;  /* 0x00000654ffd19816 */ /* 0x000fc600000000d1 */
[----:B------:R-:W-:Y:S01]  /*19670*/  IMAD R10, R12, 0x600, R0 ;  /* 0x000006000c0a7824 */ /* 0x000fe200078e0200 */
[----:B------:R-:W-:-:S03]  /*19680*/  FMNMX.FTZ R0, R88, R15, !PT ;  /* 0x0000000f58007209 */ /* 0x000fc60007810000 */
[C---:B------:R-:W-:Y:S01]  /*19690*/  VIADD R12, R10.reuse, 0x80 ;  /* 0x000000800a0c7836 */ /* 0x040fe20000000000 */
[----:B------:R-:W-:Y:S02]  /*196a0*/  R2UR UR6, R10 ;  /* 0x000000000a0672ca */ /* 0x000fe400000e0000 */
[----:B------:R-:W-:-:S04]  /*196b0*/  FMNMX.FTZ R0, R89, R0, !PT ;  /* 0x0000000059007209 */ /* 0x000fc80007810000 */
[----:B------:R-:W-:-:S04]  /*196c0*/  FMNMX.FTZ R0, R92, R0, !PT ;  /* 0x000000005c007209 */ /* 0x000fc80007810000 */
[----:B------:R-:W-:-:S03]  /*196d0*/  FMNMX.FTZ R0, R93, R0, !PT ;  /* 0x000000005d007209 */ /* 0x000fc60007810000 */
[----:B------:R-:W-:Y:S01]  /*196e0*/  HGMMA.64x128x16.F32 R24, R156, gdesc[UR4].tnspB, R24, gsb0 ;  /* 0x41e000049c187df0 */ /* 0x000fe20008000818 */
[----:B------:R-:W-:Y:S01]  /*196f0*/  R2UR UR6, R12 ;  /* 0x000000000c0672ca */ /* 0x000fe200000e0000 */
[----:B------:R-:W-:Y:S01]  /*19700*/  VIADD R12, R10, 0x100 ;  /* 0x000001000a0c7836 */ /* 0x000fe20000000000 */
[----:B------:R-:W-:Y:S01]  /*19710*/  R2UR UR7, R13 ;  /* 0x000000000d0772ca */ /* 0x000fe200000e0000 */
[----:B------:R-:W-:Y:S01]  /*19720*/  IMAD.MOV.U32 R13, RZ, RZ, 0x40000040 ;  /* 0x40000040ff0d7424 */ /* 0x000fe200078e00ff */
        /* <DEDUP_REMOVED lines=21> */
[----:B0-----:R-:W-:-:S05]  /*19880*/  FMNMX.FTZ R0, R0, R3, !PT ;  /* 0x0000000300007209 */ /* 0x001fca0007810000 */
[----:B------:R-:W0:Y:S02]  /*19890*/  SHFL.BFLY PT, R3, R0, 0x1, 0x1f ;  /* 0x0c201f0000037f89 */ /* 0x000e2400000e0000 */
[----:B0-----:R-:W-:Y:S02]  /*198a0*/  FMNMX.FTZ R0, R0, R3, !PT ;  /* 0x0000000300007209 */ /* 0x001fe40007810000 */
[----:B------:R-:W-:Y:S01]  /*198b0*/  FMNMX.FTZ R3, R90, R14, !PT ;  /* 0x0000000e5a037209 */ /* 0x000fe20007810000 */
[----:B------:R-:W-:Y:S02]  /*198c0*/  WARPGROUP.DEPBAR.LE gsb0, 0x0 ;  /* 0x00008000000079c5 */ /* 0x000fe40000010000 */
[----:B------:R-:W-:Y:S01]  /*198d0*/  WARPGROUP.ARRIVE ;  /* 0x00000000000079c5 */ /* 0x000fe20000000000 */
[----:B------:R-:W-:Y:S01]  /*198e0*/  FMNMX.FTZ R3, R91, R3, !PT ;  /* 0x000000035b037209 */ /* 0x000fe20007810000 */
[C---:B------:R-:W-:Y:S01]  /*198f0*/  FMUL.FTZ R4, R0.reuse, R7 ;  /* 0x0000000700047220 */ /* 0x040fe20000410000 */
[----:B------:R-:W-:-:S02]  /*19900*/  FADD.FTZ R11, -R0, R15 ;  /* 0x0000000f000b7221 */ /* 0x000fc40000010100 */
[----:B------:R-:W-:Y:S01]  /*19910*/  FMNMX.FTZ R3, R94, R3, !PT ;  /* 0x000000035e037209 */ /* 0x000fe20007810000 */
[----:B------:R-:W-:Y:S01]  /*19920*/  HGMMA.64x128x16.F32 R24, R152, gdesc[UR4].tnspB, R24, gsb0 ;  /* 0x41e0000498187df0 */ /* 0x000fe20008000818 */
[----:B------:R-:W-:Y:S01]  /*19930*/  R2UR UR6, R12 ;  /* 0x000000000c0672ca */ /* 0x000fe200000e0000 */
[----:B------:R-:W-:Y:S01]  /*19940*/  VIADD R12, R10, 0x180 ;  /* 0x000001800a0c7836 */ /* 0x000fe20000000000 */
[----:B------:R-:W-:Y:S01]  /*19950*/  R2UR UR7, R13 ;  /* 0x000000000d0772ca */ /* 0x000fe200000e0000 */
[----:B------:R-:W-:Y:S01]  /*19960*/  IMAD.MOV.U32 R13, RZ, RZ, 0x40000040 ;  /* 0x40000040ff0d7424 */ /* 0x000fe200078e00ff */
        /* <DEDUP_REMOVED lines=9> */
[----:B------:R-:W-:Y:S01]  /*19a00*/  FMUL.FTZ R11, R11, R7 ;  /* 0x000000070b0b7220 */ /* 0x000fe20000410000 */
[----:B------:R-:W-:Y:S02]  /*19a10*/  MUFU.EX2 R156, R156 ;  /* 0x0000009c009c7308 */ /* 0x000fe40000000800 */
[----:B------:R-:W-:-:S04]  /*19a20*/  FMNMX.FTZ R3, R102, R3, !PT ;  /* 0x0000000366037209 */ /* 0x000fc80007810000 */
[----:B------:R-:W-:Y:S02]  /*19a30*/  FMNMX.FTZ R3, R103, R3, !PT ;  /* 0x0000000367037209 */ /* 0x000fe40007810000 */
[----:B------:R-:W0:Y:S02]  /*19a40*/  MUFU.EX2 R11, R11 ;  /* 0x0000000b000b7308 */ /* 0x000e240000000800 */
[----:B------:R-:W-:-:S04]  /*19a50*/  FMNMX.FTZ R3, R106, R3, !PT ;  /* 0x000000036a037209 */ /* 0x000fc80007810000 */
[----:B------:R-:W-:Y:S02]  /*19a60*/  FMNMX.FTZ R3, R107, R3, !PT ;  /* 0x000000036b037209 */ /* 0x000fe40007810000 */
[----:B------:R-:W-:Y:S02]  /*19a70*/  MUFU.EX2 R158, R158 ;  /* 0x0000009e009e7308 */ /* 0x000fe40000000800 */
[----:B------:R-:W-:-:S04]  /*19a80*/  FMNMX.FTZ R3, R110, R3, !PT ;  /* 0x000000036e037209 */ /* 0x000fc80007810000 */
[----:B------:R-:W-:Y:S02]  /*19a90*/  FMNMX.FTZ R3, R111, R3, !PT ;  /* 0x000000036f037209 */ /* 0x000fe40007810000 */
[----:B------:R-:W-:Y:S01]  /*19aa0*/  MUFU.EX2 R88, R88 ;  /* 0x0000005800587308 */ /* 0x000fe20000000800 */
[----:B0-----:R-:W-:Y:S01]  /*19ab0*/  FFMA.FTZ R6, R11, R6, R156 ;  /* 0x000000060b067223 */ /* 0x001fe2000001009c */
[----:B------:R-:W-:-:S04]  /*19ac0*/  FMNMX.FTZ R3, R114, R3, !PT ;  /* 0x0000000372037209 */ /* 0x000fc80007810000 */
[----:B------:R-:W-:Y:S02]  /*19ad0*/  FMNMX.FTZ R3, R115, R3, !PT ;  /* 0x0000000373037209 */ /* 0x000fe40007810000 */
[----:B------:R-:W-:Y:S02]  /*19ae0*/  MUFU.EX2 R92, R92 ;  /* 0x0000005c005c7308 */ /* 0x000fe40000000800 */
[----:B------:R-:W-:-:S04]  /*19af0*/  FMNMX.FTZ R3, R118, R3, !PT ;  /* 0x0000000376037209 */ /* 0x000fc80007810000 */
[----:B------:R-:W-:Y:S02]  /*19b00*/  FMNMX.FTZ R3, R119, R3, !PT ;  /* 0x0000000377037209 */ /* 0x000fe40007810000 */
[----:B------:R-:W-:Y:S02]  /*19b10*/  MUFU.EX2 R101, R101 ;  /* 0x0000006500657308 */ /* 0x000fe40000000800 */
[----:B------:R-:W-:-:S04]  /*19b20*/  FMNMX.FTZ R3, R122, R3, !PT ;  /* 0x000000037a037209 */ /* 0x000fc80007810000 */
[----:B------:R-:W-:Y:S02]  /*19b30*/  FMNMX.FTZ R3, R123, R3, !PT ;  /* 0x000000037b037209 */ /* 0x000fe40007810000 */
[----:B------:R-:W-:Y:S02]  /*19b40*/  MUFU.EX2 R15, R15 ;  /* 0x0000000f000f7308 */ /* 0x000fe40000000800 */
        /* <DEDUP_REMOVED lines=8> */
[-CC-:B------:R-:W-:Y:S01]  /*19bd0*/  FFMA.FTZ R152, R96, R7.reuse, -R4.reuse ;  /* 0x0000000760987223 */ /* 0x180fe20000010804 */
[-CC-:B------:R-:W-:Y:S01]  /*19be0*/  FFMA.FTZ R154, R100, R7.reuse, -R4.reuse ;  /* 0x00000007649a7223 */ /* 0x180fe20000010804 */
[-CC-:B------:R-:W-:Y:S01]  /*19bf0*/  FFMA.FTZ R96, R121, R7.reuse, -R4.reuse ;  /* 0x0000000779607223 */ /* 0x180fe20000010804 */
[----:B------:R-:W-:Y:S02]  /*19c00*/  FFMA.FTZ R100, R129, R7, -R4 ;  /* 0x0000000781647223 */ /* 0x000fe40000010804 */
[----:B------:R-:W-:Y:S01]  /*19c10*/  HGMMA.64x128x16.F32 R24, R148, gdesc[UR4].tnspB, R24, gsb0 ;  /* 0x41e0000494187df0 */ /* 0x000fe20008000818 */
[----:B------:R-:W-:Y:S01]  /*19c20*/  R2UR UR6, R12 ;  /* 0x000000000c0672ca */ /* 0x000fe200000e0000 */
[----:B------:R-:W-:Y:S01]  /*19c30*/  VIADD R12, R10, 0x200 ;  /* 0x000002000a0c7836 */ /* 0x000fe20000000000 */
[----:B------:R-:W-:Y:S01]  /*19c40*/  R2UR UR7, R13 ;  /* 0x000000000d0772ca */ /* 0x000fe200000e0000 */
[----:B------:R-:W-:Y:S01]  /*19c50*/  IMAD.MOV.U32 R13, RZ, RZ, 0x40000040 ;  /* 0x40000040ff0d7424 */ /* 0x000fe200078e00ff */
        /* <DEDUP_REMOVED lines=8> */
[----:B------:R-:W-:-:S03]  /*19ce0*/  FFMA.FTZ R104, R132, R7, -R4 ;  /* 0x0000000784687223 */ /* 0x000fc60000010804 */
[----:B------:R-:W-:Y:S01]  /*19cf0*/  HGMMA.64x128x16.F32 R24, R144, gdesc[UR4].tnspB, R24, gsb0 ;  /* 0x41e0000490187df0 */ /* 0x000fe20008000818 */
[----:B------:R-:W-:Y:S01]  /*19d00*/  R2UR UR6, R12 ;  /* 0x000000000c0672ca */ /* 0x000fe200000e0000 */
[----:B------:R-:W-:Y:S01]  /*19d10*/  MUFU.EX2 R148, R148 ;  /* 0x0000009400947308 */ /* 0x000fe20000000800 */
[----:B------:R-:W-:Y:S01]  /*19d20*/  R2UR UR7, R13 ;  /* 0x000000000d0772ca */ /* 0x000fe200000e0000 */
[----:B------:R-:W0:Y:S01]  /*19d30*/  SHFL.BFLY PT, R12, R3, 0x2, 0x1f ;  /* 0x0c401f00030c7f89 */ /* 0x000e2200000e0000 */
[----:B------:R-:W-:-:S05]  /*19d40*/  IMAD.MOV.U32 R13, RZ, RZ, 0x40000040 ;  /* 0x40000040ff0d7424 */ /* 0x000fca00078e00ff */
[----:B------:R-:W-:Y:S08]  /*19d50*/  MUFU.EX2 R150, R150 ;  /* 0x0000009600967308 */ /* 0x000ff00000000800 */
[----:B------:R-:W-:Y:S01]  /*19d60*/  MUFU.EX2 R104, R104 ;  /* 0x0000006800687308 */ /* 0x000fe20000000800 */
[----:B0-----:R-:W-:-:S05]  /*19d70*/  FMNMX.FTZ R3, R3, R12, !PT ;  /* 0x0000000c03037209 */ /* 0x001fca0007810000 */
[----:B------:R-:W0:Y:S02]  /*19d80*/  SHFL.BFLY PT, R12, R3, 0x1, 0x1f ;  /* 0x0c201f00030c7f89 */ /* 0x000e2400000e0000 */
[----:B0-----:R-:W-:-:S05]  /*19d90*/  FMNMX.FTZ R3, R3, R12, !PT ;  /* 0x0000000c03037209 */ /* 0x001fca0007810000 */
        /* <DEDUP_REMOVED lines=21> */
[----:B------:R-:W-:-:S04]  /*19ef0*/  FFMA.FTZ R134, R134, R7, -R108 ;  /* 0x0000000786867223 */ /* 0x000fc8000001086c */
        /* <DEDUP_REMOVED lines=12> */
[-C--:B------:R-:W-:Y:S01]  /*19fc0*/  FFMA.FTZ R93, R117, R7.reuse, -R4 ;  /* 0x00000007755d7223 */ /* 0x080fe20000010804 */
[----:B------:R-:W-:Y:S01]  /*19fd0*/  MUFU.EX2 R98, R98 ;  /* 0x0000006200627308 */ /* 0x000fe20000000800 */
[----:B------:R-:W-:Y:S01]  /*19fe0*/  HGMMA.64x128x16.F32 R24, R140, gdesc[UR4].tnspB, R24, gsb0 ;  /* 0x41e000048c187df0 */ /* 0x000fe20008000818 */
[----:B------:R-:W-:Y:S01]  /*19ff0*/  R2UR UR7, R13 ;  /* 0x000000000d0772ca */ /* 0x000fe200000e0000 */
[----:B------:R-:W-:Y:S02]  /*1a000*/  @!P1 IMAD R13, R21, 0x8, R2 ;  /* 0x00000008150d9824 */ /* 0x000fe400078e0202 */
[----:B------:R-:W-:-:S02]  /*1a010*/  FFMA.FTZ R147, R118, R7, -R108 ;  /* 0x0000000776937223 */ /* 0x000fc4000001086c */
[----:B------:R-:W-:Y:S01]  /*1a020*/  @!P1 VIADD R13, R13, 0x2a840 ;  /* 0x0002a8400d0d9836 */ /* 0x000fe20000000000 */
[----:B------:R-:W-:Y:S04]  /*1a030*/  MUFU.EX2 R145, R145 ;  /* 0x0000009100917308 */ /* 0x000fe80000000800 */
[----:B------:R-:W-:-:S04]  /*1a040*/  @!P1 PRMT R21, RZ, 0x654, R13 ;  /* 0x00000654ff159816 */ /* 0x000fc8000000000d */
        /* <DEDUP_REMOVED lines=11> */
[-CC-:B------:R-:W-:Y:S01]  /*1a100*/  FFMA.FTZ R141, R89, R7.reuse, -R4.reuse ;  /* 0x00000007598d7223 */ /* 0x180fe20000010804 */
[-CC-:B------:R-:W-:Y:S01]  /*1a110*/  FFMA.FTZ R143, R97, R7.reuse, -R4.reuse ;  /* 0x00000007618f7223 */ /* 0x180fe20000010804 */
[-CC-:B------:R-:W-:Y:S01]  /*1a120*/  FFMA.FTZ R89, R113, R7.reuse, -R4.reuse ;  /* 0x0000000771597223 */ /* 0x180fe20000010804 */
[-CC-:B------:R-:W-:Y:S01]  /*1a130*/  FFMA.FTZ R140, R120, R7.reuse, -R4.reuse ;  /* 0x00000007788c7223 */ /* 0x180fe20000010804 */
[-CC-:B------:R-:W-:Y:S01]  /*1a140*/  FFMA.FTZ R142, R124, R7.reuse, -R4.reuse ;  /* 0x000000077c8e7223 */ /* 0x180fe20000010804 */
[-CC-:B------:R-:W-:Y:S01]  /*1a150*/  FFMA.FTZ R97, R125, R7.reuse, -R4.reuse ;  /* 0x000000077d617223 */ /* 0x180fe20000010804 */
[----:B------:R-:W-:Y:S01]  /*1a160*/  FFMA.FTZ R4, R133, R7, -R4 ;  /* 0x0000000785047223 */ /* 0x000fe20000010804 */
[----:B------:R-:W-:Y:S01]  /*1a170*/  WARPGROUP.ARRIVE ;  /* 0x00000000000079c5 */ /* 0x000fe20000000000 */
[----:B------:R-:W0:Y:S08]  /*1a180*/  MUFU.EX2 R141, R141 ;  /* 0x0000008d008d7308 */ /* 0x000e300000000800 */
[----:B------:R-:W-:Y:S08]  /*1a190*/  MUFU.EX2 R14, R4 ;  /* 0x00000004000e7308 */ /* 0x000ff00000000800 */
[----:B------:R1:W2:Y:S01]  /*1a1a0*/  MUFU.EX2 R4, R12 ;  /* 0x0000000c00047308 */ /* 0x0002a20000000800 */
[----:B0-----:R-:W-:-:S07]  /*1a1b0*/  F2FP.F16.F32.PACK_AB R156, R141, R156 ;  /* 0x0000009c8d9c723e */ /* 0x001fce00000000ff */
[----:B------:R-:W0:Y:S01]  /*1a1c0*/  MUFU.EX2 R143, R143 ;  /* 0x0000008f008f7308 */ /* 0x000e220000000800 */
[----:B-1----:R-:W-:Y:S01]  /*1a1d0*/  IADD3 R12, R10, 0x280, RZ ;  /* 0x000002800a0c7810 */ /* 0x002fe20007ffe0ff */
[----:B------:R-:W-:-:S03]  /*1a1e0*/  FFMA.FTZ R10, R111, R7, -R108 ;  /* 0x000000076f0a7223 */ /* 0x000fc6000001086c */
[----:B------:R-:W-:Y:S01]  /*1a1f0*/  R2UR UR6, R12 ;  /* 0x000000000c0672ca */ /* 0x000fe200000e0000 */
[----:B------:R-:W-:Y:S02]  /*1a200*/  FFMA.FTZ R12, R114, R7, -R108 ;  /* 0x00000007720c7223 */ /* 0x000fe4000001086c */
[----:B------:R-:W-:Y:S01]  /*1a210*/  MUFU.EX2 R10, R10 ;  /* 0x0000000a000a7308 */ /* 0x000fe20000000800 */
[----:B--2---:R-:W-:Y:S01]  /*1a220*/  FFMA.FTZ R5, R4, R5, R157 ;  /* 0x0000000504057223 */ /* 0x004fe2000001009d */
[----:B------:R-:W-:-:S06]  /*1a230*/  F2FP.F16.F32.PACK_AB R157, R90, R157 ;  /* 0x0000009d5a9d723e */ /* 0x000fcc00000000ff */
[----:B------:R-:W1:Y:S02]  /*1a240*/  MUFU.EX2 R12, R12 ;  /* 0x0000000c000c7308 */ /* 0x000e640000000800 */
[----:B------:R-:W-:Y:S06]  /*1a250*/  HGMMA.64x128x16.F32 R24, R136, gdesc[UR4].tnspB, R24, gsb0 ;  /* 0x41e0000488187df0 */ /* 0x000fec0008000818 */
[----:B------:R-:W-:Y:S08]  /*1a260*/  MUFU.EX2 R89, R89 ;  /* 0x0000005900597308 */ /* 0x000ff00000000800 */
[----:B------:R-:W-:Y:S08]  /*1a270*/  MUFU.EX2 R140, R140 ;  /* 0x0000008c008c7308 */ /* 0x000ff00000000800 */
[----:B------:R-:W-:Y:S08]  /*1a280*/  MUFU.EX2 R142, R142 ;  /* 0x0000008e008e7308 */ /* 0x000ff00000000800 */
[----:B------:R-:W-:Y:S01]  /*1a290*/  MUFU.EX2 R97, R97 ;  /* 0x0000006100617308 */ /* 0x000fe20000000800 */
[----:B------:R-:W-:-:S02]  /*1a2a0*/  WARPGROUP.DEPBAR.LE gsb0, 0x0 ;  /* 0x00008000000079c5 */ /* 0x000fc40000010000 */
[----:B------:R2:W-:Y:S01]  /*1a2b0*/  @!P1 SYNCS.ARRIVE.TRANS64.RED.A1T0 RZ, [R21+URZ], RZ ;  /* 0x000000ff15ff99a7 */ /* 0x0005e2000810043f */
[----:B------:R-:W-:Y:S02]  /*1a2c0*/  F2FP.F16.F32.PACK_AB R136, R100, R15 ;  /* 0x0000000f6488723e */ /* 0x000fe400000000ff */
[----:B------:R-:W-:Y:S02]  /*1a2d0*/  F2FP.F16.F32.PACK_AB R138, R14, R104 ;  /* 0x000000680e8a723e */ /* 0x000fe400000000ff */
[----:B------:R-:W-:Y:S01]  /*1a2e0*/  F2FP.F16.F32.PACK_AB R137, R131, R130 ;  /* 0x000000828389723e */ /* 0x000fe200000000ff */
[----:B--2---:R-:W-:Y:S01]  /*1a2f0*/  FADD.FTZ R21, R141, R6 ;  /* 0x000000068d157221 */ /* 0x004fe20000010000 */
[----:B------:R-:W-:Y:S01]  /*1a300*/  FADD.FTZ R6, R90, R5 ;  /* 0x000000055a067221 */ /* 0x000fe20000010000 */
[----:B------:R-:W-:Y:S01]  /*1a310*/  FFMA.FTZ R5, R119, R7, -R108 ;  /* 0x0000000777057223 */ /* 0x000fe2000001086c */
[----:B------:R-:W-:Y:S01]  /*1a320*/  MUFU.EX2 R90, R127 ;  /* 0x0000007f005a7308 */ /* 0x000fe20000000800 */
[----:B------:R-:W-:Y:S01]  /*1a330*/  FADD.FTZ R102, R158, R21 ;  /* 0x000000159e667221 */ /* 0x000fe20000010000 */
[----:B------:R-:W-:Y:S01]  /*1a340*/  FADD.FTZ R6, R159, R6 ;  /* 0x000000069f067221 */ /* 0x000fe20000010000 */
[----:B------:R-:W-:Y:S01]  /*1a350*/  F2FP.F16.F32.PACK_AB R159, R91, R159 ;  /* 0x0000009f5b9f723e */ /* 0x000fe200000000ff */
[----:B------:R2:W-:Y:S01]  /*1a360*/  @!P1 SYNCS.ARRIVE.TRANS64.RED.A1T0 RZ, [R209+URZ], RZ ;  /* 0x000000ffd1ff99a7 */ /* 0x0005e2000810043f */
[----:B------:R-:W-:Y:S01]  /*1a370*/  FADD.FTZ R21, R145, R102 ;  /* 0x0000006691157221 */ /* 0x000fe20000010000 */
[----:B------:R-:W-:Y:S01]  /*1a380*/  FADD.FTZ R102, R91, R6 ;  /* 0x000000065b667221 */ /* 0x000fe20000010000 */
[-C--:B------:R-:W-:Y:S01]  /*1a390*/  FFMA.FTZ R6, R122, R7.reuse, -R108 ;  /* 0x000000077a067223 */ /* 0x080fe2000001086c */
[----:B------:R-:W-:Y:S01]  /*1a3a0*/  MUFU.EX2 R5, R5 ;  /* 0x0000000500057308 */ /* 0x000fe20000000800 */
[----:B------:R-:W-:Y:S01]  /*1a3b0*/  FADD.FTZ R106, R152, R21 ;  /* 0x00000015986a7221 */ /* 0x000fe20000010000 */
[----:B------:R-:W-:Y:S01]  /*1a3c0*/  FADD.FTZ R103, R153, R102 ;  /* 0x0000006699677221 */ /* 0x000fe20000010000 */
[----:B------:R-:W-:Y:S01]  /*1a3d0*/  FFMA.FTZ R21, R123, R7, -R108 ;  /* 0x000000077b157223 */ /* 0x000fe2000001086c */
[C---:B------:R-:W-:Y:S01]  /*1a3e0*/  F2FP.F16.F32.PACK_AB R153, R94.reuse, R153 ;  /* 0x000000995e99723e */ /* 0x040fe200000000ff */
[----:B0-----:R-:W-:Y:S01]  /*1a3f0*/  FADD.FTZ R105, R143, R106 ;  /* 0x0000006a8f697221 */ /* 0x001fe20000010000 */
[----:B------:R-:W-:Y:S01]  /*1a400*/  FADD.FTZ R102, R94, R103 ;  /* 0x000000675e667221 */ /* 0x000fe20000010000 */
[----:B------:R-:W-:Y:S01]  /*1a410*/  FFMA.FTZ R108, R135, R7, -R108 ;  /* 0x00000007876c7223 */ /* 0x000fe2000001086c */
[----:B------:R-:W-:Y:S01]  /*1a420*/  MUFU.EX2 R6, R6 ;  /* 0x0000000600067308 */ /* 0x000fe20000000800 */
[----:B------:R-:W-:Y:S01]  /*1a430*/  FADD.FTZ R105, R154, R105 ;  /* 0x000000699a697221 */ /* 0x000fe20000010000 */
[----:B------:R-:W-:Y:S01]  /*1a440*/  FADD.FTZ R102, R155, R102 ;  /* 0x000000669b667221 */ /* 0x000fe20000010000 */
[----:B------:R-:W-:-:S02]  /*1a450*/  F2FP.F16.F32.PACK_AB R154, R88, R154 ;  /* 0x0000009a589a723e */ /* 0x000fc400000000ff */
[----:B------:R-:W-:Y:S01]  /*1a460*/  FADD.FTZ R105, R88, R105 ;  /* 0x0000006958697221 */ /* 0x000fe20000010000 */
[C---:B------:R-:W-:Y:S01]  /*1a470*/  FADD.FTZ R102, R95.reuse, R102 ;  /* 0x000000665f667221 */ /* 0x040fe20000010000 */
[----:B------:R-:W-:Y:S01]  /*1a480*/  F2FP.F16.F32.PACK_AB R155, R95, R155 ;  /* 0x0000009b5f9b723e */ /* 0x000fe200000000ff */
[----:B------:R-:W0:Y:S01]  /*1a490*/  MUFU.EX2 R21, R21 ;  /* 0x0000001500157308 */ /* 0x000e220000000800 */
[----:B------:R-:W-:Y:S01]  /*1a4a0*/  FADD.FTZ R105, R148, R105 ;  /* 0x0000006994697221 */ /* 0x000fe20000010000 */
[----:B------:R-:W-:Y:S01]  /*1a4b0*/  FADD.FTZ R103, R149, R102 ;  /* 0x0000006695677221 */ /* 0x000fe20000010000 */
[----:B------:R-:W-:Y:S02]  /*1a4c0*/  F2FP.F16.F32.PACK_AB R158, R145, R158 ;  /* 0x0000009e919e723e */ /* 0x000fe400000000ff */
[----:B------:R-:W-:Y:S01]  /*1a4d0*/  FADD.FTZ R105, R92, R105 ;  /* 0x000000695c697221 */ /* 0x000fe20000010000 */
[----:B------:R-:W-:Y:S01]  /*1a4e0*/  FADD.FTZ R102, R98, R103 ;  /* 0x0000006762667221 */ /* 0x000fe20000010000 */
[----:B-1----:R-:W-:Y:S01]  /*1a4f0*/  F2FP.F16.F32.PACK_AB R145, R13, R12 ;  /* 0x0000000c0d91723e */ /* 0x002fe200000000ff */
[----:B------:R-:W1:Y:S01]  /*1a500*/  MUFU.EX2 R108, R108 ;  /* 0x0000006c006c7308 */ /* 0x000e620000000800 */
        /* <DEDUP_REMOVED lines=8> */
[----:B0-----:R-:W-:Y:S01]  /*1a590*/  F2FP.F16.F32.PACK_AB R141, R21, R6 ;  /* 0x00000006158d723e */ /* 0x001fe200000000ff */
[----:B------:R-:W-:Y:S02]  /*1a5a0*/  IMAD.MOV.U32 R12, RZ, RZ, R22 ;  /* 0x000000ffff0c7224 */ /* 0x000fe400078e0016 */
        /* <DEDUP_REMOVED lines=17> */
[----:B------:R-:W-:Y:S01]  /*1a6c0*/  F2FP.F16.F32.PACK_AB R146, R93, R146 ;  /* 0x000000925d92723e */ /* 0x000fe200000000ff */
[----:B------:R-:W-:Y:S02]  /*1a6d0*/  IMAD.MOV.U32 R10, RZ, RZ, R23 ;  /* 0x000000ffff0a7224 */ /* 0x000fe400078e0017 */
[----:B------:R-:W-:Y:S01]  /*1a6e0*/  FADD.FTZ R88, R97, R88 ;  /* 0x0000005861587221 */ /* 0x000fe20000010000 */
[----:B------:R-:W-:Y:S01]  /*1a6f0*/  FADD.FTZ R13, R90, R13 ;  /* 0x0000000d5a0d7221 */ /* 0x000fe20000010000 */
[----:B------:R-:W-:-:S02]  /*1a700*/  F2FP.F16.F32.PACK_AB R140, R96, R140 ;  /* 0x0000008c608c723e */ /* 0x000fc400000000ff */
[----:B------:R-:W-:Y:S01]  /*1a710*/  FADD.FTZ R5, R15, R88 ;  /* 0x000000580f057221 */ /* 0x000fe20000010000 */
[----:B------:R-:W-:Y:S01]  /*1a720*/  FADD.FTZ R6, R130, R13 ;  /* 0x0000000d82067221 */ /* 0x000fe20000010000 */
[----:B------:R-:W-:Y:S01]  /*1a730*/  F2FP.F16.F32.PACK_AB R142, R97, R142 ;  /* 0x0000008e618e723e */ /* 0x000fe200000000ff */
[----:B------:R-:W-:Y:S02]  /*1a740*/  IMAD.MOV.U32 R15, RZ, RZ, R0 ;  /* 0x000000ffff0f7224 */ /* 0x000fe400078e0000 */
[----:B------:R-:W-:Y:S01]  /*1a750*/  FADD.FTZ R5, R100, R5 ;  /* 0x0000000564057221 */ /* 0x000fe20000010000 */
[----:B------:R-:W-:Y:S01]  /*1a760*/  FADD.FTZ R13, R131, R6 ;  /* 0x00000006830d7221 */ /* 0x000fe20000010000 */
[----:B------:R-:W-:Y:S02]  /*1a770*/  F2FP.F16.F32.PACK_AB R143, R90, R99 ;  /* 0x000000635a8f723e */ /* 0x000fe400000000ff */
[----:B------:R-:W-:Y:S01]  /*1a780*/  FADD.FTZ R5, R104, R5 ;  /* 0x0000000568057221 */ /* 0x000fe20000010000 */
[----:B------:R-:W-:Y:S01]  /*1a790*/  FADD.FTZ R13, R134, R13 ;  /* 0x0000000d860d7221 */ /* 0x000fe20000010000 */
[----:B-1----:R-:W-:-:S02]  /*1a7a0*/  F2FP.F16.F32.PACK_AB R139, R108, R134 ;  /* 0x000000866c8b723e */ /* 0x002fc400000000ff */
[----:B------:R-:W-:Y:S01]  /*1a7b0*/  FADD.FTZ R6, R14, R5 ;  /* 0x000000050e067221 */ /* 0x000fe20000010000 */
[----:B------:R-:W-:Y:S01]  /*1a7c0*/  FADD.FTZ R5, R108, R13 ;  /* 0x0000000d6c057221 */ /* 0x000fe20000010000 */
[----:B------:R-:W-:Y:S01]  /*1a7d0*/  IMAD.MOV.U32 R14, RZ, RZ, R3 ;  /* 0x000000ffff0e7224 */ /* 0x000fe200078e0003 */
[----:B--2---:R-:W-:Y:S06]  /*1a7e0*/  @P2 BRA `(.L_x_1694) ;  /* 0xffffffe000482947 */ /* 0x004fec000383ffff */
[----:B------:R-:W-:Y:S05]  /*1a7f0*/  BSYNC B1 ;  /* 0x0000000000017941 */ /* 0x000fea0003800000 */
.L_x_1683:
[----:B------:R-:W-:-:S07]  /*1a800*/  IMAD.MOV.U32 R10, RZ, RZ, R20 ;  /* 0x000000ffff0a7224 */ /* 0x000fce00078e0014 */
.L_x_1682:
[----:B------:R-:W-:Y:S05]  /*1a810*/  BSYNC B0 ;  /* 0x0000000000007941 */ /* 0x000fea0003800000 */
.L_x_1681:
[----:B------:R-:W-:Y:S01]  /*1a820*/  ISETP.GE.AND P2, PT, R10, R180, PT ;  /* 0x000000b40a00720c */ /* 0x000fe20003f46270 */
[----:B------:R-:W-:-:S12]  /*1a830*/  BSSY B0, `(.L_x_1695) ;  /* 0x000031f000007945 */ /* 0x000fd80003800000 */
[----:B------:R-:W-:Y:S05]  /*1a840*/  @!P2 BRA `(.L_x_1696) ;  /* 0x000000300074a947 */ /* 0x000fea0003800000 */
[----:B------:R-:W-:Y:S01]  /*1a850*/  MOV R9, R3 ;  /* 0x0000000300097202 */ /* 0x000fe20000000f00 */
[----:B------:R-:W-:Y:S02]  /*1a860*/  IMAD.MOV.U32 R20, RZ, RZ, R0 ;  /* 0x000000ffff147224 */ /* 0x000fe400078e0000 */
[----:B------:R-:W-:Y:S02]  /*1a870*/  IMAD.MOV.U32 R12, RZ, RZ, R23 ;  /* 0x000000ffff0c7224 */ /* 0x000fe400078e0017 */
[----:B------:R-:W-:-:S07]  /*1a880*/  IMAD.MOV.U32 R13, RZ, RZ, R22 ;  /* 0x000000ffff0d7224 */ /* 0x000fce00078e0016 */
.L_x_1715:
[----:B------:R-:W-:-:S05]  /*1a890*/  VIADD R0, R13, 0x1 ;  /* 0x000000010d007836 */ /* 0x000fca0000000000 */
[----:B------:R-:W-:-:S04]  /*1a8a0*/  ISETP.NE.AND P2, PT, R0, 0x2, PT ;  /* 0x000000020000780c */ /* 0x000fc80003f45270 */
[----:B------:R-:W-:Y:S02]  /*1a8b0*/  SEL R0, R0, RZ, P2 ;  /* 0x000000ff00007207 */ /* 0x000fe40001000000 */
[----:B------:R-:W-:-:S03]  /*1a8c0*/  SEL R23, RZ, 0x1, P2 ;  /* 0x00000001ff177807 */ /* 0x000fc60001000000 */
[----:B------:R-:W-:Y:S01]  /*1a8d0*/  IMAD.MOV.U32 R22, RZ, RZ, R0 ;  /* 0x000000ffff167224 */ /* 0x000fe200078e0000 */
[----:B------:R-:W-:Y:S01]  /*1a8e0*/  LOP3.LUT R23, R12, R23, RZ, 0x3c, !PT ;  /* 0x000000170c177212 */ /* 0x000fe200078e3cff */
[----:B------:R-:W-:Y:S06]  /*1a8f0*/  @!P0 BRA `(.L_x_1697) ;  /* 0x0000000000048947 */ /* 0x000fec0003800000 */
[----:B------:R-:W-:Y:S01]  /*1a900*/  BPT.TRAP 0x1 ;  /* 0x000000040000795c */ /* 0x000fe20000300000 */
.L_x_1697:
[----:B------:R-:W-:Y:S01]  /*1a910*/  IMAD R3, R22, 0x8, R2 ;  /* 0x0000000816037824 */ /* 0x000fe200078e0202 */
[----:B------:R-:W-:-:S04]  /*1a920*/  SHF.L.U32 R14, R23, 0x1f, RZ ;  /* 0x0000001f170e7819 */ /* 0x000fc800000006ff */
[----:B------:R0:W1:Y:S01]  /*1a930*/  SYNCS.PHASECHK.TRANS64.TRYWAIT P2, [R3+URZ+0x2a830], R14 ;  /* 0x02a8300e030075a7 */ /* 0x000062000804017f */
[----:B------:R-:W-:Y:S05]  /*1a940*/  @!P0 BRA `(.L_x_1698) ;  /* 0x0000000000048947 */ /* 0x000fea0003800000 */
[----:B------:R-:W-:Y:S01]  /*1a950*/  BPT.TRAP 0x1 ;  /* 0x000000040000795c */ /* 0x000fe20000300000 */
.L_x_1698:
[----:B------:R-:W-:Y:S01]  /*1a960*/  IMAD R94, R22, 0x900, R8 ;  /* 0x00000900165e7824 */ /* 0x000fe200078e0208 */
[----:B------:R-:W-:Y:S03]  /*1a970*/  BSSY B1, `(.L_x_1699) ;  /* 0x0000006000017945 */ /* 0x000fe60003800000 */
[C---:B------:R-:W-:Y:S02]  /*1a980*/  VIADD R88, R94.reuse, 0x2 ;  /* 0x000000025e587836 */ /* 0x040fe40000000000 */
[----:B------:R-:W-:Y:S01]  /*1a990*/  VIADD R7, R94, 0x4 ;  /* 0x000000045e077836 */ /* 0x000fe20000000000 */
[----:B-1----:R-:W-:Y:S06]  /*1a9a0*/  @P2 BRA `(.L_x_1700) ;  /* 0x0000000000082947 */ /* 0x002fec0003800000 */
[----:B------:R-:W1:Y:S02]  /*1a9b0*/  SYNCS.PHASECHK.TRANS64.TRYWAIT P2, [R3+URZ+0x2a830], R14 ;  /* 0x02a8300e030075a7 */ /* 0x000e64000804017f */
[----:B-1----:R-:W-:Y:S05]  /*1a9c0*/  @!P2 BRA `(.L_x_1701) ;  /* 0x0000010400d4a947 */ /* 0x002fea0003800000 */
.L_x_1700:
[----:B------:R-:W-:Y:S05]  /*1a9d0*/  BSYNC B1 ;  /* 0x0000000000017941 */ /* 0x000fea0003800000 */
.L_x_1699:
[----:B01----:R-:W-:Y:S01]  /*1a9e0*/  IMAD.MOV.U32 R14, RZ, RZ, R94 ;  /* 0x000000ffff0e7224 */ /* 0x003fe200078e005e */
[----:B------:R0:W-:Y:S04]  /*1a9f0*/  STL [R1+0xa0], R2 ;  /* 0x0000a00201007387 */ /* 0x0001e80000100800 */
[----:B------:R-:W-:Y:S01]  /*1aa00*/  R2UR UR54, R14 ;  /* 0x000000000e3672ca */ /* 0x000fe200000e0000 */
[----:B------:R-:W-:Y:S02]  /*1aa10*/  IMAD.MOV.U32 R14, RZ, RZ, R7 ;  /* 0x000000ffff0e7224 */ /* 0x000fe400078e0007 */
[----:B------:R-:W-:Y:S01]  /*1aa20*/  IMAD.MOV.U32 R15, RZ, RZ, 0x40000040 ;  /* 0x40000040ff0f7424 */ /* 0x000fe200078e00ff */
[----:B------:R-:W-:Y:S01]  /*1aa30*/  R2UR UR50, R88 ;  /* 0x00000000583272ca */ /* 0x000fe200000e0000 */
[----:B------:R-:W-:Y:S01]  /*1aa40*/  VIADD R90, R94, 0x6 ;  /* 0x000000065e5a7836 */ /* 0x000fe20000000000 */
[----:B------:R-:W-:Y:S01]  /*1aa50*/  R2UR UR34, R14 ;  /* 0x000000000e2272ca */ /* 0x000fe200000e0000 */
[----:B------:R-:W-:Y:S01]  /*1aa60*/  VIADD R14, R94, 0x302 ;  /* 0x000003025e0e7836 */ /* 0x000fe20000000000 */
[----:B0-----:R-:W2:Y:S04]  /*1aa70*/  LDL.64 R2, [R1+0x28] ;  /* 0x0000280001027983 */ /* 0x001ea80000100a00 */
[----:B------:R-:W-:Y:S01]  /*1aa80*/  R2UR UR22, R14 ;  /* 0x000000000e1672ca */ /* 0x000fe200000e0000 */
[C---:B------:R-:W-:Y:S01]  /*1aa90*/  VIADD R14, R94.reuse, 0x306 ;  /* 0x000003065e0e7836 */ /* 0x040fe20000000000 */
[C---:B------:R-:W-:Y:S01]  /*1aaa0*/  R2UR UR55, R15.reuse ;  /* 0x000000000f3772ca */ /* 0x040fe200000e0000 */
[----:B------:R-:W-:Y:S01]  /*1aab0*/  VIADD R92, R94, 0x604 ;  /* 0x000006045e5c7836 */ /* 0x000fe20000000000 */
[C---:B------:R-:W-:Y:S01]  /*1aac0*/  R2UR UR35, R15.reuse ;  /* 0x000000000f2372ca */ /* 0x040fe200000e0000 */
[----:B------:R-:W-:Y:S01]  /*1aad0*/  IMAD.MOV.U32 R91, RZ, RZ, 0x40000040 ;  /* 0x40000040ff5b7424 */ /* 0x000fe200078e00ff */
[C---:B------:R-:W-:Y:S01]  /*1aae0*/  R2UR UR23, R15.reuse ;  /* 0x000000000f1772ca */ /* 0x040fe200000e0000 */
[----:B------:R-:W-:Y:S01]  /*1aaf0*/  IMAD.MOV.U32 R93, RZ, RZ, 0x40000040 ;  /* 0x40000040ff5d7424 */ /* 0x000fe200078e00ff */
[----:B------:R-:W-:Y:S01]  /*1ab00*/  R2UR UR14, R14 ;  /* 0x000000000e0e72ca */ /* 0x000fe200000e0000 */
[----:B------:R-:W-:Y:S01]  /*1ab10*/  IMAD.MOV.U32 R95, RZ, RZ, 0x40000040 ;  /* 0x40000040ff5f7424 */ /* 0x000fe200078e00ff */
[----:B------:R-:W-:Y:S01]  /*1ab20*/  R2UR UR15, R15 ;  /* 0x000000000f0f72ca */ /* 0x000fe200000e0000 */
[----:B------:R-:W3:Y:S04]  /*1ab30*/  LDL.64 R218, [R1+0x20] ;  /* 0x0000200001da7983 */ /* 0x000ee80000100a00 */
[----:B------:R-:W4:Y:S01]  /*1ab40*/  LDL.64 R14, [R1+0x30] ;  /* 0x00003000010e7983 */ /* 0x000f220000100a00 */
[----:B------:R-:W-:Y:S01]  /*1ab50*/  R2UR UR30, R90 ;  /* 0x000000005a1e72ca */ /* 0x000fe200000e0000 */
[----:B------:R-:W-:-:S02]  /*1ab60*/  VIADD R88, R94, 0x300 ;  /* 0x000003005e587836 */ /* 0x000fc40000000000 */
[----:B------:R-:W-:Y:S01]  /*1ab70*/  VIADD R90, R94, 0x304 ;  /* 0x000003045e5a7836 */ /* 0x000fe20000000000 */
[----:B------:R-:W-:Y:S01]  /*1ab80*/  MOV R89, 0x40000040 ;  /* 0x4000004000597802 */ /* 0x000fe20000000f00 */
[----:B------:R-:W3:Y:S01]  /*1ab90*/  LDL.64 R216, [R1+0x18] ;  /* 0x0000180001d87983 */ /* 0x000ee20000100a00 */
[----:B------:R-:W-:Y:S01]  /*1aba0*/  R2UR UR26, R88 ;  /* 0x00000000581a72ca */ /* 0x000fe200000e0000 */
[----:B------:R-:W-:Y:S01]  /*1abb0*/  VIADD R88, R94, 0x600 ;  /* 0x000006005e587836 */ /* 0x000fe20000000000 */
[----:B------:R-:W-:Y:S01]  /*1abc0*/  R2UR UR18, R90 ;  /* 0x000000005a1272ca */ /* 0x000fe200000e0000 */
[C---:B------:R-:W-:Y:S01]  /*1abd0*/  VIADD R90, R94.reuse, 0x602 ;  /* 0x000006025e5a7836 */ /* 0x040fe20000000000 */
[----:B------:R-:W-:Y:S01]  /*1abe0*/  IADD3 R94, R94, 0x606, RZ ;  /* 0x000006065e5e7810 */ /* 0x000fe20007ffe0ff */
[----:B------:R-:W3:Y:S01]  /*1abf0*/  LDL.64 R214, [R1+0x10] ;  /* 0x0000100001d67983 */ /* 0x000ee20000100a00 */
[----:B------:R-:W-:Y:S02]  /*1ac00*/  R2UR UR51, R89 ;  /* 0x00000000593372ca */ /* 0x000fe400000e0000 */
[----:B------:R-:W-:Y:S01]  /*1ac10*/  R2UR UR31, R91 ;  /* 0x000000005b1f72ca */ /* 0x000fe200000e0000 */
[----:B------:R-:W3:Y:S01]  /*1ac20*/  LDL.64 R212, [R1+0x8] ;  /* 0x0000080001d47983 */ /* 0x000ee20000100a00 */
        /* <DEDUP_REMOVED lines=49> */
[----:B----4-:R-:W-:Y:S02]  /*1af40*/  R2UR UR32, R14 ;  /* 0x000000000e2072ca */ /* 0x010fe400000e0000 */
[----:B------:R-:W-:Y:S02]  /*1af50*/  R2UR UR33, R15 ;  /* 0x000000000f2172ca */ /* 0x000fe400000e0000 */
[----:B--2---:R-:W-:Y:S01]  /*1af60*/  R2UR UR28, R2 ;  /* 0x00000000021c72ca */ /* 0x004fe200000e0000 */
[----:B------:R-:W2:Y:S01]  /*1af70*/  LDL.64 R14, [R1] ;  /* 0x00000000010e7983 */ /* 0x000ea20000100a00 */
[----:B------:R-:W-:-:S02]  /*1af80*/  R2UR UR29, R3 ;  /* 0x00000000031d72ca */ /* 0x000fc400000e0000 */
[----:B---3--:R-:W-:Y:S01]  /*1af90*/  R2UR UR24, R218 ;  /* 0x00000000da1872ca */ /* 0x008fe200000e0000 */
[----:B------:R0:W5:Y:S06]  /*1afa0*/  LDL.LU R2, [R1+0xa0] ;  /* 0x0000a00001027983 */ /* 0x00016c0000300800 */
[----:B------:R-:W-:Y:S01]  /*1afb0*/  HGMMA.64x96x16.F32 R88, gdesc[UR32], R88, gsb0 ;  /* 0x01600000205879f0 */ /* 0x000fe20008000858 */
[----:B------:R-:W-:Y:S02]  /*1afc0*/  R2UR UR25, R219 ;  /* 0x00000000db1972ca */ /* 0x000fe400000e0000 */
[----:B------:R-:W-:-:S02]  /*1afd0*/  WARPGROUP.DEPBAR.LE gsb0, 0x0 ;  /* 0x00008000000079c5 */ /* 0x000fc40000010000 */
        /* <DEDUP_REMOVED lines=71> */
.L_x_1702:
[----:B------:R-:W-:Y:S01]  /*1b450*/  SHF.L.U32 R3, R12, 0x1f, RZ ;  /* 0x0000001f0c037819 */ /* 0x000fe200000006ff */
[----:B-----5:R-:W-:-:S04]  /*1b460*/  IMAD R21, R13, 0x8, R2 ;  /* 0x000000080d157824 */ /* 0x020fc800078e0202 */
[----:B------:R0:W1:Y:S01]  /*1b470*/  SYNCS.PHASECHK.TRANS64.TRYWAIT P2, [R21+URZ+0x2a850], R3 ;  /* 0x02a85003150075a7 */ /* 0x000062000804017f */
[----:B------:R-:W-:Y:S05]  /*1b480*/  @!P0 BRA `(.L_x_1703) ;  /* 0x0000000000048947 */ /* 0x000fea0003800000 */
[----:B------:R-:W-:Y:S01]  /*1b490*/  BPT.TRAP 0x1 ;  /* 0x000000040000795c */ /* 0x000fe20000300000 */
.L_x_1703:
[----:B------:R-:W-:Y:S04]  /*1b4a0*/  BSSY B1, `(.L_x_1704) ;  /* 0x0000004000017945 */ /* 0x000fe80003800000 */
[----:B-1----:R-:W-:Y:S05]  /*1b4b0*/  @P2 BRA `(.L_x_1705) ;  /* 0x0000000000082947 */ /* 0x002fea0003800000 */
[----:B------:R-:W1:Y:S02]  /*1b4c0*/  SYNCS.PHASECHK.TRANS64.TRYWAIT P2, [R21+URZ+0x2a850], R3 ;  /* 0x02a85003150075a7 */ /* 0x000e64000804017f */
[----:B-1----:R-:W-:Y:S05]  /*1b4d0*/  @!P2 BRA `(.L_x_1706) ;  /* 0x000000fc0024a947 */ /* 0x002fea0003800000 */
.L_x_1705:
[----:B------:R-:W-:Y:S05]  /*1b4e0*/  BSYNC B1 ;  /* 0x0000000000017941 */ /* 0x000fea0003800000 */
.L_x_1704:
[----:B01----:R-:W-:Y:S01]  /*1b4f0*/  VIADD R3, R2, 0x400 ;  /* 0x0000040002037836 */ /* 0x003fe20000000000 */
[----:B------:R-:W-:Y:S01]  /*1b500*/  WARPGROUP.ARRIVE ;  /* 0x00000000000079c5 */ /* 0x000fe20000000000 */
[----:B------:R-:W-:Y:S01]  /*1b510*/  IMAD.MOV.U32 R15, RZ, RZ, 0x40000040 ;  /* 0x40000040ff0f7424 */ /* 0x000fe200078e00ff */
[----:B------:R-:W-:Y:S01]  /*1b520*/  ISETP.NE.AND P2, PT, R210, 0x1, PT ;  /* 0x00000001d200780c */ /* 0x000fe20003f45270 */
[----:B------:R-:W-:Y:S01]  /*1b530*/  @!P1 IMAD R0, R0, 0x8, R2 ;  /* 0x0000000800009824 */ /* 0x000fe200078e0202 */
[----:B------:R-:W-:Y:S01]  /*1b540*/  SHF.R.U32.HI R3, RZ, 0x4, R3 ;  /* 0x00000004ff037819 */ /* 0x000fe20000011603 */
[----:B------:R-:W-:Y:S01]  /*1b550*/  ULDC UR4, c[0x0][0x9dc] ;  /* 0x0002770000047ab9 */ /* 0x000fe20000000800 */
[----:B------:R-:W-:Y:S01]  /*1b560*/  ULDC UR5, c[0x0][0x9e0] ;  /* 0x0002780000057ab9 */ /* 0x000fe20000000800 */
[----:B------:R-:W-:Y:S01]  /*1b570*/  @!P1 VIADD R0, R0, 0x2a840 ;  /* 0x0002a84000009836 */ /* 0x000fe20000000000 */
[----:B------:R-:W-:Y:S01]  /*1b580*/  LOP3.LUT R3, R3, 0x3fff, RZ, 0xc0, !PT ;  /* 0x00003fff03037812 */ /* 0x000fe200078ec0ff */
[----:B------:R-:W-:-:S03]  /*1b590*/  ULOP3.LUT UR4, URZ, UR4, URZ, 0x33, !UPT ;  /* 0x000000043f047292 */ /* 0x000fc6000f8e333f */
[----:B------:R-:W-:Y:S02]  /*1b5a0*/  LOP3.LUT R3, R3, 0x3000000, RZ, 0xfc, !PT ;  /* 0x0300000003037812 */ /* 0x000fe400078efcff */
[----:B------:R-:W-:Y:S01]  /*1b5b0*/  @!P1 PRMT R0, RZ, 0x654, R0 ;  /* 0x00000654ff009816 */ /* 0x000fe20000000000 */
[----:B------:R-:W0:Y:S02]  /*1b5c0*/  @P2 LDC R4, c[0x0][0x44c] ;  /* 0x00011300ff042b82 */ /* 0x000e240000000800 */
[----:B------:R-:W-:Y:S02]  /*1b5d0*/  IMAD R12, R13, 0x600, R3 ;  /* 0x000006000d0c7824 */ /* 0x000fe400078e0203 */
[----:B------:R-:W-:Y:S02]  /*1b5e0*/  IMAD.MOV.U32 R13, RZ, RZ, 0x40000040 ;  /* 0x40000040ff0d7424 */ /* 0x000fe400078e00ff */
[C---:B------:R-:W-:Y:S01]  /*1b5f0*/  VIADD R14, R12.reuse, 0x80 ;  /* 0x000000800c0e7836 */ /* 0x040fe20000000000 */
[----:B------:R-:W-:Y:S01]  /*1b600*/  R2UR UR6, R12 ;  /* 0x000000000c0672ca */ /* 0x000fe200000e0000 */
[----:B------:R-:W1:Y:S01]  /*1b610*/  @P2 LDC R7, c[0x0][0x450] ;  /* 0x00011400ff072b82 */ /* 0x000e620000000800 */
[----:B------:R-:W-:Y:S01]  /*1b620*/  R2UR UR7, R13 ;  /* 0x000000000d0772ca */ /* 0x000fe200000e0000 */
[----:B------:R-:W-:-:S02]  /*1b630*/  IMAD.MOV.U32 R13, RZ, RZ, 0x40000040 ;  /* 0x40000040ff0d7424 */ /* 0x000fc400078e00ff */
[----:B------:R-:W-:-:S10]  /*1b640*/  IMAD.IADD R3, R181, 0x1, R178 ;  /* 0x00000001b5037824 */ /* 0x000fd400078e02b2 */
[----:B------:R-:W-:Y:S01]  /*1b650*/  HGMMA.64x128x16.F32 R24, R156, gdesc[UR4].tnspB, R24, gsb0 ;  /* 0x41e000049c187df0 */ /* 0x000fe20008000818 */
[----:B------:R-:W-:Y:S01]  /*1b660*/  R2UR UR6, R14 ;  /* 0x000000000e0672ca */ /* 0x000fe200000e0000 */
[----:B------:R-:W-:Y:S01]  /*1b670*/  VIADD R14, R12, 0x100 ;  /* 0x000001000c0e7836 */ /* 0x000fe20000000000 */
[----:B------:R-:W-:Y:S01]  /*1b680*/  R2UR UR7, R15 ;  /* 0x000000000f0772ca */ /* 0x000fe200000e0000 */
[----:B------:R-:W-:Y:S02]  /*1b690*/  IMAD.MOV.U32 R15, RZ, RZ, 0x40000040 ;  /* 0x40000040ff0f7424 */ /* 0x000fe400078e00ff */
[----:B0-----:R-:W-:-:S05]  /*1b6a0*/  @P2 IMAD.HI.U32 R4, R3, R4, RZ ;  /* 0x0000000403042227 */ /* 0x001fca00078e00ff */
[----:B-1----:R-:W-:Y:S02]  /*1b6b0*/  @P2 SHF.R.U32.HI R3, RZ, R7, R4 ;  /* 0x00000007ff032219 */ /* 0x002fe40000011604 */
[----:B------:R-:W-:Y:S01]  /*1b6c0*/  ISETP.GE.AND P2, PT, R206, 0x1, PT ;  /* 0x00000001ce00780c */ /* 0x000fe20003f46270 */
[----:B------:R-:W-:Y:S02]  /*1b6d0*/  WARPGROUP.DEPBAR.LE gsb0, 0x0 ;  /* 0x00008000000079c5 */ /* 0x000fe40000010000 */
[----:B------:R-:W-:-:S06]  /*1b6e0*/  WARPGROUP.ARRIVE ;  /* 0x00000000000079c5 */ /* 0x000fcc0000000000 */
[----:B------:R-:W-:Y:S01]  /*1b6f0*/  HGMMA.64x128x16.F32 R24, R152, gdesc[UR4].tnspB, R24, gsb0 ;  /* 0x41e0000498187df0 */ /* 0x000fe20008000818 */
[----:B------:R-:W-:Y:S01]  /*1b700*/  R2UR UR6, R14 ;  /* 0x000000000e0672ca */ /* 0x000fe200000e0000 */
[----:B------:R-:W-:Y:S01]  /*1b710*/  VIADD R14, R12, 0x180 ;  /* 0x000001800c0e7836 */ /* 0x000fe20000000000 */
[----:B------:R-:W-:Y:S02]  /*1b720*/  R2UR UR7, R15 ;  /* 0x000000000f0772ca */ /* 0x000fe400000e0000 */
[----:B------:R-:W-:Y:S01]  /*1b730*/  MOV R15, 0x40000040 ;  /* 0x40000040000f7802 */ /* 0x000fe20000000f00 */
[----:B------:R-:W-:Y:S02]  /*1b740*/  WARPGROUP.DEPBAR.LE gsb0, 0x0 ;  /* 0x00008000000079c5 */ /* 0x000fe40000010000 */
[----:B------:R-:W-:-:S08]  /*1b750*/  WARPGROUP.ARRIVE ;  /* 0x00000000000079c5 */ /* 0x000fd00000000000 */
        /* <DEDUP_REMOVED lines=10> */
[----:B------:R-:W-:Y:S01]  /*1b800*/  R2UR UR7, R15 ;  /* 0x000000000f0772ca */ /* 0x000fe200000e0000 */
[----:B------:R-:W-:Y:S01]  /*1b810*/  IMAD R15, R10, -0x60, RZ ;  /* 0xffffffa00a0f7824 */ /* 0x000fe200078e02ff */
[----:B------:R-:W-:Y:S02]  /*1b820*/  WARPGROUP.DEPBAR.LE gsb0, 0x0 ;  /* 0x00008000000079c5 */ /* 0x000fe40000010000 */
[----:B------:R-:W-:-:S09]  /*1b830*/  WARPGROUP.ARRIVE ;  /* 0x00000000000079c5 */ /* 0x000fd20000000000 */
        /* <DEDUP_REMOVED lines=8> */
[----:B------:R1:W-:Y:S02]  /*1b8c0*/  @!P1 SYNCS.ARRIVE.TRANS64.RED.A1T0 RZ, [R0+URZ], RZ ;  /* 0x000000ff00ff99a7 */ /* 0x0003e4000810043f */
[----:B-1----:R-:W-:-:S04]  /*1b8d0*/  IADD3 R0, -R174, 0x1, R15 ;  /* 0x00000001ae007810 */ /* 0x002fc80007ffe10f */
[----:B------:R-:W-:-:S05]  /*1b8e0*/  IADD3 R0, -R163, R0, R164 ;  /* 0x00000000a3007210 */ /* 0x000fca0007ffe1a4 */
[C---:B------:R-:W-:Y:S02]  /*1b8f0*/  VIADD R14, R0.reuse, UR5 ;  /* 0x00000005000e7c36 */ /* 0x040fe40008000000 */
[----:B------:R-:W-:Y:S02]  /*1b900*/  VIADD R11, R0, UR4 ;  /* 0x00000004000b7c36 */ /* 0x000fe40008000000 */
[----:B------:R-:W-:Y:S01]  /*1b910*/  IMAD.IADD R0, R15, 0x1, -R174 ;  /* 0x000000010f007824 */ /* 0x000fe200078e0aae */
[----:B0-----:R-:W-:Y:S01]  /*1b920*/  IADD3 R7, R14, R136, RZ ;  /* 0x000000880e077210 */ /* 0x001fe20007ffe0ff */
[----:B------:R-:W-:Y:S01]  /*1b930*/  IMAD.IADD R4, R11, 0x1, R136 ;  /* 0x000000010b047824 */ /* 0x000fe200078e0288 */
        /* <DEDUP_REMOVED lines=13> */
.L_x_1709:
[----:B------:R-:W-:-:S05]  /*1ba10*/  IMAD.U32 R137, RZ, RZ, UR58 ;  /* 0x0000003aff897e24 */ /* 0x000fca000f8e00ff */
[----:B------:R-:W-:-:S13]  /*1ba20*/  ISETP.NE.AND P2, PT, R137, 0x1, PT ;  /* 0x000000018900780c */ /* 0x000fda0003f45270 */
[----:B------:R-:W0:Y:S02]  /*1ba30*/  @P2 LDC.64 R12, c[0x0][0x9e8] ;  /* 0x00027a00ff0c2b82 */ /* 0x000e240000000a00 */
[----:B0-----:R-:W-:-:S05]  /*1ba40*/  @P2 IMAD.HI.U32 R12, R136, R12, RZ ;  /* 0x0000000c880c2227 */ /* 0x001fca00078e00ff */
[----:B------:R-:W-:-:S07]  /*1ba50*/  @P2 SHF.R.U32.HI R136, RZ, R13, R12 ;  /* 0x0000000dff882219 */ /* 0x000fce000001160c */
.L_x_1710:
[----:B------:R-:W-:Y:S05]  /*1ba60*/  BSYNC B1 ;  /* 0x0000000000017941 */ /* 0x000fea0003800000 */
.L_x_1708:
[----:B------:R-:W-:-:S05]  /*1ba70*/  IMAD R136, R136, R137, R0 ;  /* 0x0000008988887224 */ /* 0x000fca00078e0200 */
[----:B------:R-:W-:Y:S02]  /*1ba80*/  VIADDMNMX R7, R136, R137, R7, PT ;  /* 0x0000008988077246 */ /* 0x000fe40003800107 */
[----:B------:R-:W-:-:S07]  /*1ba90*/  VIMNMX R4, R4, R136, !PT ;  /* 0x0000008804047248 */ /* 0x000fce0007fe0100 */
.L_x_1707:
[C---:B------:R-:W-:Y:S01]  /*1baa0*/  ISETP.GE.AND P2, PT, R15.reuse, 0x2, PT ;  /* 0x000000020f00780c */ /* 0x040fe20003f46270 */
[----:B------:R-:W0:Y:S01]  /*1bab0*/  SHFL.IDX PT, R3, R3, 0x1, 0x1c1f ;  /* 0x003c1f0003037f89 */ /* 0x000e2200000e0000 */
        /* <DEDUP_REMOVED lines=11> */
[----:B------:R-:W-:Y:S01]  /*1bb70*/  ISETP.GT.AND P4, PT, R4, 0x9, !P5 ;  /* 0x000000090400780c */ /* 0x000fe20006f84270 */
[--C-:B0-----:R-:W-:Y:S01]  /*1bb80*/  IMAD.IADD R14, R14, 0x1, R3.reuse ;  /* 0x000000010e0e7824 */ /* 0x101fe200078e0203 */
[----:B------:R-:W-:Y:S01]  /*1bb90*/  ISETP.GE.AND P5, PT, R15, 0x11, PT ;  /* 0x000000110f00780c */ /* 0x000fe20003fa6270 */
[----:B------:R-:W-:Y:S01]  /*1bba0*/  IMAD.IADD R11, R11, 0x1, R3 ;  /* 0x000000010b0b7824 */ /* 0x000fe200078e0203 */
        /* <DEDUP_REMOVED lines=119> */
[----:B------:R-:W-:-:S04]  /*1c320*/  ISETP.GT.AND P6, PT, R4, 0x59, !P6 ;  /* 0x000000590400780c */ /* 0x000fc800077c4270 */
[----:B------:R-:W-:-:S04]  /*1c330*/  ISETP.LT.OR P6, PT, R7, 0x5a, P6 ;  /* 0x0000005a0700780c */ /* 0x000fc800037c1670 */
[----:B------:R-:W-:Y:S02]  /*1c340*/  FSEL R133, R133, -INF , !P6 ;  /* 0xff80000085857808 */ /* 0x000fe40007000000 */
[----:B------:R-:W-:-:S13]  /*1c350*/  ISETP.GE.AND P6, PT, R206, 0x1, PT ;  /* 0x00000001ce00780c */ /* 0x000fda0003fc6270 */
        /* <DEDUP_REMOVED lines=13> */
.L_x_1713:
[----:B------:R-:W-:-:S05]  /*1c430*/  IMAD.U32 R4, RZ, RZ, UR58 ;  /* 0x0000003aff047e24 */ /* 0x000fca000f8e00ff */
[----:B------:R-:W-:-:S13]  /*1c440*/  ISETP.NE.AND P6, PT, R4, 0x1, PT ;  /* 0x000000010400780c */ /* 0x000fda0003fc5270 */
[----:B------:R-:W0:Y:S02]  /*1c450*/  @P6 LDC.64 R12, c[0x0][0x9e8] ;  /* 0x00027a00ff0c6b82 */ /* 0x000e240000000a00 */
[----:B0-----:R-:W-:-:S05]  /*1c460*/  @P6 IMAD.HI.U32 R12, R3, R12, RZ ;  /* 0x0000000c030c6227 */ /* 0x001fca00078e00ff */
[----:B------:R-:W-:-:S07]  /*1c470*/  @P6 SHF.R.U32.HI R3, RZ, R13, R12 ;  /* 0x0000000dff036219 */ /* 0x000fce000001160c */
.L_x_1714:
[----:B------:R-:W-:Y:S05]  /*1c480*/  BSYNC B1 ;  /* 0x0000000000017941 */ /* 0x000fea0003800000 */
.L_x_1712:
[----:B------:R-:W-:-:S05]  /*1c490*/  IMAD R3, R3, R4, R0 ;  /* 0x0000000403037224 */ /* 0x000fca00078e0200 */
[----:B------:R-:W-:Y:S02]  /*1c4a0*/  VIADDMNMX R14, R3, R4, R14, PT ;  /* 0x00000004030e7246 */ /* 0x000fe4000380010e */
[----:B------:R-:W-:-:S07]  /*1c4b0*/  VIMNMX R11, R11, R3, !PT ;  /* 0x000000030b0b7248 */ /* 0x000fce0007fe0100 */
.L_x_1711:
        /* <DEDUP_REMOVED lines=66> */
[----:B------:R-:W-:Y:S02]  /*1c8e0*/  LOP3.LUT P2, RZ, R17, 0x1000, RZ, 0xc0, !PT ;  /* 0x0000100011ff7812 */ /* 0x000fe4000784c0ff */
[----:B------:R-:W-:-:S02]  /*1c8f0*/  FMNMX.FTZ R0, R132, R3, !PT ;  /* 0x0000000384007209 */ /* 0x000fc40007810000 */
[----:B------:R-:W-:Y:S02]  /*1c900*/  ISETP.GT.AND P2, PT, R11, 0x30, !P2 ;  /* 0x000000300b00780c */ /* 0x000fe40005744270 */
[----:B------:R-:W-:Y:S02]  /*1c910*/  FMNMX.FTZ R3, R133, R0, !PT ;  /* 0x0000000085037209 */ /* 0x000fe40007810000 */
[----:B------:R-:W-:Y:S02]  /*1c920*/  ISETP.LT.OR P2, PT, R14, 0x31, P2 ;  /* 0x000000310e00780c */ /* 0x000fe40001741670 */
[C---:B------:R-:W-:Y:S01]  /*1c930*/  LOP3.LUT P3, RZ, R17.reuse, 0x20, RZ, 0xc0, !PT ;  /* 0x0000002011ff7812 */ /* 0x040fe2000786c0ff */
[----:B------:R-:W0:Y:S01]  /*1c940*/  SHFL.BFLY PT, R0, R3, 0x2, 0x1f ;  /* 0x0c401f0003007f89 */ /* 0x000e2200000e0000 */
[----:B------:R-:W-:Y:S02]  /*1c950*/  FSEL R114, R114, -INF , !P2 ;  /* 0xff80000072727808 */ /* 0x000fe40005000000 */
[----:B------:R-:W-:-:S02]  /*1c960*/  LOP3.LUT P2, RZ, R17, 0x800, RZ, 0xc0, !PT ;  /* 0x0000080011ff7812 */ /* 0x000fc4000784c0ff */
[----:B------:R-:W-:Y:S02]  /*1c970*/  LOP3.LUT P6, RZ, R17, 0x10, RZ, 0xc0, !PT ;  /* 0x0000001011ff7812 */ /* 0x000fe400078cc0ff */
[C---:B------:R-:W-:Y:S02]  /*1c980*/  ISETP.GT.AND P2, PT, R11.reuse, 0x31, !P2 ;  /* 0x000000310b00780c */ /* 0x040fe40005744270 */
[----:B------:R-:W-:Y:S02]  /*1c990*/  ISETP.GT.AND P4, PT, R11, 0x51, !P4 ;  /* 0x000000510b00780c */ /* 0x000fe40006784270 */
[C---:B------:R-:W-:Y:S02]  /*1c9a0*/  ISETP.LT.OR P2, PT, R14.reuse, 0x32, P2 ;  /* 0x000000320e00780c */ /* 0x040fe40001741670 */
[----:B------:R-:W-:Y:S02]  /*1c9b0*/  ISETP.LT.OR P4, PT, R14, 0x52, P4 ;  /* 0x000000520e00780c */ /* 0x000fe40002781670 */
[----:B------:R-:W-:-:S02]  /*1c9c0*/  FSEL R115, R115, -INF , !P2 ;  /* 0xff80000073737808 */ /* 0x000fc40005000000 */
[----:B------:R-:W-:Y:S02]  /*1c9d0*/  LOP3.LUT P2, RZ, R17, 0x400, RZ, 0xc0, !PT ;  /* 0x0000040011ff7812 */ /* 0x000fe4000784c0ff */
[C---:B------:R-:W-:Y:S02]  /*1c9e0*/  ISETP.GT.AND P5, PT, R11.reuse, 0x58, !P5 ;  /* 0x000000580b00780c */ /* 0x040fe40006fa4270 */
[----:B------:R-:W-:Y:S02]  /*1c9f0*/  ISETP.GT.AND P2, PT, R11, 0x38, !P2 ;  /* 0x000000380b00780c */ /* 0x000fe40005744270 */
[----:B------:R-:W-:Y:S02]  /*1ca00*/  FSEL R131, R131, -INF , !P4 ;  /* 0xff80000083837808 */ /* 0x000fe40006000000 */
[----:B------:R-:W-:Y:S02]  /*1ca10*/  ISETP.LT.OR P2, PT, R14, 0x39, P2 ;  /* 0x000000390e00780c */ /* 0x000fe40001741670 */
[----:B0-----:R-:W-:-:S02]  /*1ca20*/  FMNMX.FTZ R12, R3, R0, !PT ;  /* 0x00000000030c7209 */ /* 0x001fc40007810000 */
[----:B------:R-:W-:Y:S02]  /*1ca30*/  FSEL R118, R118, -INF , !P2 ;  /* 0xff80000076767808 */ /* 0x000fe40005000000 */
[----:B------:R-:W-:Y:S01]  /*1ca40*/  LOP3.LUT P2, RZ, R17, 0x200, RZ, 0xc0, !PT ;  /* 0x0000020011ff7812 */ /* 0x000fe2000784c0ff */
[----:B------:R-:W0:Y:S01]  /*1ca50*/  SHFL.BFLY PT, R7, R12, 0x1, 0x1f ;  /* 0x0c201f000c077f89 */ /* 0x000e2200000e0000 */
[----:B------:R-:W-:Y:S02]  /*1ca60*/  ISETP.LT.OR P5, PT, R14, 0x59, P5 ;  /* 0x000000590e00780c */ /* 0x000fe40002fa1670 */
[----:B------:R-:W-:Y:S02]  /*1ca70*/  ISETP.GT.AND P2, PT, R11, 0x39, !P2 ;  /* 0x000000390b00780c */ /* 0x000fe40005744270 */
[----:B------:R-:W-:Y:S02]  /*1ca80*/  FSEL R134, R134, -INF , !P5 ;  /* 0xff80000086867808 */ /* 0x000fe40006800000 */
[----:B------:R-:W-:-:S04]  /*1ca90*/  ISETP.LT.OR P2, PT, R14, 0x3a, P2 ;  /* 0x0000003a0e00780c */ /* 0x000fc80001741670 */
[----:B------:R-:W-:Y:S02]  /*1caa0*/  FSEL R119, R119, -INF , !P2 ;  /* 0xff80000077777808 */ /* 0x000fe40005000000 */
[----:B------:R-:W-:-:S04]  /*1cab0*/  LOP3.LUT P2, RZ, R17, 0x100, RZ, 0xc0, !PT ;  /* 0x0000010011ff7812 */ /* 0x000fc8000784c0ff */
[----:B------:R-:W-:-:S04]  /*1cac0*/  ISETP.GT.AND P2, PT, R11, 0x40, !P2 ;  /* 0x000000400b00780c */ /* 0x000fc80005744270 */
[----:B------:R-:W-:Y:S02]  /*1cad0*/  ISETP.LT.OR P2, PT, R14, 0x41, P2 ;  /* 0x000000410e00780c */ /* 0x000fe40001741670 */
[----:B0-----:R-:W-:Y:S01]  /*1cae0*/  FMNMX.FTZ R0, R12, R7, !PT ;  /* 0x000000070c007209 */ /* 0x001fe20007810000 */
[----:B------:R-:W-:Y:S01]  /*1caf0*/  IMAD.U32 R7, RZ, RZ, UR4 ;  /* 0x00000004ff077e24 */ /* 0x000fe2000f8e00ff */
[----:B------:R-:W-:Y:S02]  /*1cb00*/  FSEL R122, R122, -INF , !P2 ;  /* 0xff8000007a7a7808 */ /* 0x000fe40005000000 */
[----:B------:R-:W-:Y:S01]  /*1cb10*/  LOP3.LUT P2, RZ, R17, 0x80, RZ, 0xc0, !PT ;  /* 0x0000008011ff7812 */ /* 0x000fe2000784c0ff */
[----:B------:R-:W-:-:S03]  /*1cb20*/  FMUL.FTZ R4, R0, R7 ;  /* 0x0000000700047220 */ /* 0x000fc60000410000 */
[----:B------:R-:W-:-:S04]  /*1cb30*/  ISETP.GT.AND P2, PT, R11, 0x41, !P2 ;  /* 0x000000410b00780c */ /* 0x000fc80005744270 */
        /* <DEDUP_REMOVED lines=42> */
[-CC-:B0-----:R-:W-:Y:S01]  /*1cde0*/  FFMA.FTZ R89, R105, R7.reuse, -R4.reuse ;  /* 0x0000000769597223 */ /* 0x181fe20000010804 */
        /* <DEDUP_REMOVED lines=24> */
[----:B0-----:R-:W-:Y:S02]  /*1cf70*/  FSEL R101, R0, RZ, P2 ;  /* 0x000000ff00657208 */ /* 0x001fe40001000000 */
        /* <DEDUP_REMOVED lines=10> */
[----:B------:R-:W-:Y:S01]  /*1d020*/  FFMA.FTZ R92, R113, R7, -R4 ;  /* 0x00000007715c7223 */ /* 0x000fe20000010804 */
[----:B------:R-:W-:-:S03]  /*1d030*/  FADD.FTZ R4, -R101, R20 ;  /* 0x0000001465047221 */ /* 0x000fc60000010100 */
[----:B------:R-:W0:Y:S01]  /*1d040*/  SHFL.BFLY PT, R11, R3, 0x2, 0x1f ;  /* 0x0c401f00030b7f89 */ /* 0x000e2200000e0000 */
[----:B------:R-:W-:Y:S01]  /*1d050*/  FMUL.FTZ R4, R4, R7 ;  /* 0x0000000704047220 */ /* 0x000fe20000410000 */
        /* <DEDUP_REMOVED lines=27> */
[-CC-:B------:R-:W-:Y:S01]  /*1d210*/  FFMA.FTZ R95, R103, R7.reuse, -R104.reuse ;  /* 0x00000007675f7223 */ /* 0x180fe20000010868 */
[----:B------:R-:W-:Y:S01]  /*1d220*/  FADD.FTZ R99, R12, R99 ;  /* 0x000000630c637221 */ /* 0x000fe20000010000 */
[-CC-:B------:R-:W-:Y:S01]  /*1d230*/  FFMA.FTZ R149, R106, R7.reuse, -R104.reuse ;  /* 0x000000076a957223 */ /* 0x180fe20000010868 */
[----:B------:R-:W0:Y:S01]  /*1d240*/  MUFU.EX2 R4, R4 ;  /* 0x0000000400047308 */ /* 0x000e220000000800 */
[-CC-:B------:R-:W-:Y:S01]  /*1d250*/  FFMA.FTZ R98, R107, R7.reuse, -R104.reuse ;  /* 0x000000076b627223 */ /* 0x180fe20000010868 */
[----:B------:R-:W-:Y:S01]  /*1d260*/  FADD.FTZ R6, R158, R99 ;  /* 0x000000639e067221 */ /* 0x000fe20000010000 */
[-CC-:B------:R-:W-:Y:S01]  /*1d270*/  FFMA.FTZ R151, R110, R7.reuse, -R104.reuse ;  /* 0x000000076e977223 */ /* 0x180fe20000010868 */
[-CC-:B------:R-:W-:Y:S01]  /*1d280*/  FFMA.FTZ R111, R111, R7.reuse, -R104.reuse ;  /* 0x000000076f6f7223 */ /* 0x180fe20000010868 */
[-C--:B------:R-:W-:Y:S01]  /*1d290*/  FFMA.FTZ R145, R114, R7.reuse, -R104 ;  /* 0x0000000772917223 */ /* 0x080fe20000010868 */
[----:B------:R-:W-:Y:S01]  /*1d2a0*/  FADD.FTZ R101, R13, R6 ;  /* 0x000000060d657221 */ /* 0x000fe20000010000 */
[-CC-:B------:R-:W-:Y:S01]  /*1d2b0*/  FFMA.FTZ R99, R115, R7.reuse, -R104.reuse ;  /* 0x0000000773637223 */ /* 0x180fe20000010868 */
[----:B------:R-:W1:Y:S01]  /*1d2c0*/  MUFU.EX2 R90, R90 ;  /* 0x0000005a005a7308 */ /* 0x000e620000000800 */
[-CC-:B------:R-:W-:Y:S01]  /*1d2d0*/  FFMA.FTZ R147, R118, R7.reuse, -R104.reuse ;  /* 0x0000000776937223 */ /* 0x180fe20000010868 */
[----:B------:R-:W-:Y:S01]  /*1d2e0*/  FADD.FTZ R6, R152, R101 ;  /* 0x0000006598067221 */ /* 0x000fe20000010000 */
[-CC-:B------:R-:W-:Y:S01]  /*1d2f0*/  FFMA.FTZ R141, R122, R7.reuse, -R104.reuse ;  /* 0x000000077a8d7223 */ /* 0x180fe20000010868 */
[-CC-:B------:R-:W-:Y:S01]  /*1d300*/  FFMA.FTZ R143, R126, R7.reuse, -R104.reuse ;  /* 0x000000077e8f7223 */ /* 0x180fe20000010868 */
[----:B------:R-:W-:Y:S01]  /*1d310*/  FFMA.FTZ R137, R130, R7, -R104 ;  /* 0x0000000782897223 */ /* 0x000fe20000010868 */
[----:B------:R-:W-:Y:S01]  /*1d320*/  FADD.FTZ R101, R15, R6 ;  /* 0x000000060f657221 */ /* 0x000fe20000010000 */
[----:B------:R-:W-:Y:S01]  /*1d330*/  F2FP.F16.F32.PACK_AB R156, R12, R156 ;  /* 0x0000009c0c9c723e */ /* 0x000fe200000000ff */
[----:B------:R-:W2:Y:S01]  /*1d340*/  MUFU.EX2 R159, R159 ;  /* 0x0000009f009f7308 */ /* 0x000ea20000000800 */
[----:B0-----:R-:W-:Y:S01]  /*1d350*/  FFMA.FTZ R5, R4, R5, R157 ;  /* 0x0000000504057223 */ /* 0x001fe2000001009d */
[----:B------:R-:W-:Y:S01]  /*1d360*/  FADD.FTZ R101, R154, R101 ;  /* 0x000000659a657221 */ /* 0x000fe20000010000 */
[----:B------:R-:W-:Y:S01]  /*1d370*/  F2FP.F16.F32.PACK_AB R158, R13, R158 ;  /* 0x0000009e0d9e723e */ /* 0x000fe200000000ff */
[-CC-:B------:R-:W-:Y:S01]  /*1d380*/  FFMA.FTZ R131, R131, R7.reuse, -R104.reuse ;  /* 0x0000000783837223 */ /* 0x180fe20000010868 */
[-CC-:B------:R-:W-:Y:S01]  /*1d390*/  FFMA.FTZ R134, R134, R7.reuse, -R104.reuse ;  /* 0x0000000786867223 */ /* 0x180fe20000010868 */
[----:B------:R-:W-:Y:S01]  /*1d3a0*/  FADD.FTZ R101, R88, R101 ;  /* 0x0000006558657221 */ /* 0x000fe20000010000 */
[----:B------:R-:W-:Y:S01]  /*1d3b0*/  ISETP.GT.AND P2, PT, R10, R180, PT ;  /* 0x000000b40a00720c */ /* 0x000fe20003f44270 */
[----:B------:R-:W0:Y:S01]  /*1d3c0*/  MUFU.EX2 R91, R91 ;  /* 0x0000005b005b7308 */ /* 0x000e220000000800 */
[----:B-1----:R-:W-:Y:S01]  /*1d3d0*/  FADD.FTZ R6, R90, R5 ;  /* 0x000000055a067221 */ /* 0x002fe20000010000 */
[----:B------:R-:W-:Y:S01]  /*1d3e0*/  FADD.FTZ R102, R148, R101 ;  /* 0x0000006594667221 */ /* 0x000fe20000010000 */
[----:B------:R-:W-:Y:S01]  /*1d3f0*/  FFMA.FTZ R5, R119, R7, -R104 ;  /* 0x0000000777057223 */ /* 0x000fe20000010868 */
[----:B------:R-:W-:Y:S01]  /*1d400*/  F2FP.F16.F32.PACK_AB R152, R15, R152 ;  /* 0x000000980f98723e */ /* 0x000fe200000000ff */
[----:B------:R-:W-:-:S02]  /*1d410*/  VIADD R10, R10, 0xffffffff ;  /* 0xffffffff0a0a7836 */ /* 0x000fc40000000000 */
[----:B------:R-:W-:Y:S01]  /*1d420*/  FADD.FTZ R103, R89, R102 ;  /* 0x0000006659677221 */ /* 0x000fe20000010000 */
[----:B------:R-:W-:Y:S01]  /*1d430*/  F2FP.F16.F32.PACK_AB R154, R88, R154 ;  /* 0x0000009a589a723e */ /* 0x000fe200000000ff */
[----:B------:R-:W1:Y:S01]  /*1d440*/  MUFU.EX2 R153, R153 ;  /* 0x0000009900997308 */ /* 0x000e620000000800 */
[----:B--2---:R-:W-:Y:S01]  /*1d450*/  FADD.FTZ R6, R159, R6 ;  /* 0x000000069f067221 */ /* 0x004fe20000010000 */
[----:B------:R-:W-:Y:S01]  /*1d460*/  FADD.FTZ R103, R150, R103 ;  /* 0x0000006796677221 */ /* 0x000fe20000010000 */
[C---:B------:R-:W-:Y:S02]  /*1d470*/  F2FP.F16.F32.PACK_AB R150, R14.reuse, R150 ;  /* 0x000000960e96723e */ /* 0x040fe400000000ff */
[----:B------:R-:W-:Y:S01]  /*1d480*/  F2FP.F16.F32.PACK_AB R148, R89, R148 ;  /* 0x000000945994723e */ /* 0x000fe200000000ff */
[----:B------:R-:W-:Y:S01]  /*1d490*/  FADD.FTZ R103, R14, R103 ;  /* 0x000000670e677221 */ /* 0x000fe20000010000 */
[----:B------:R-:W-:Y:S01]  /*1d4a0*/  F2FP.F16.F32.PACK_AB R157, R90, R157 ;  /* 0x0000009d5a9d723e */ /* 0x000fe200000000ff */
[----:B------:R-:W2:Y:S01]  /*1d4b0*/  MUFU.EX2 R94, R94 ;  /* 0x0000005e005e7308 */ /* 0x000ea20000000800 */
[----:B0-----:R-:W-:Y:S01]  /*1d4c0*/  FADD.FTZ R6, R91, R6 ;  /* 0x000000065b067221 */ /* 0x001fe20000010000 */
[----:B------:R-:W-:Y:S01]  /*1d4d0*/  FADD.FTZ R105, R144, R103 ;  /* 0x0000006790697221 */ /* 0x000fe20000010000 */
[----:B------:R-:W-:-:S02]  /*1d4e0*/  F2FP.F16.F32.PACK_AB R144, R92, R144 ;  /* 0x000000905c90723e */ /* 0x000fc400000000ff */
[----:B------:R-:W-:Y:S01]  /*1d4f0*/  F2FP.F16.F32.PACK_AB R159, R91, R159 ;  /* 0x0000009f5b9f723e */ /* 0x000fe200000000ff */
[----:B------:R-:W-:Y:S02]  /*1d500*/  FADD.FTZ R105, R92, R105 ;  /* 0x000000695c697221 */ /* 0x000fe40000010000 */
[----:B------:R-:W0:Y:S01]  /*1d510*/  MUFU.EX2 R155, R155 ;  /* 0x0000009b009b7308 */ /* 0x000e220000000800 */
[----:B-1----:R-:W-:Y:S01]  /*1d520*/  FADD.FTZ R101, R153, R6 ;  /* 0x0000000699657221 */ /* 0x002fe20000010000 */
[----:B------:R-:W-:Y:S01]  /*1d530*/  FADD.FTZ R102, R146, R105 ;  /* 0x0000006992667221 */ /* 0x000fe20000010000 */
[----:B------:R-:W-:-:S05]  /*1d540*/  F2FP.F16.F32.PACK_AB R146, R93, R146 ;  /* 0x000000925d92723e */ /* 0x000fca00000000ff */
[----:B------:R-:W1:Y:S01]  /*1d550*/  MUFU.EX2 R95, R95 ;  /* 0x0000005f005f7308 */ /* 0x000e620000000800 */
[C---:B--2---:R-:W-:Y:S01]  /*1d560*/  FADD.FTZ R6, R94.reuse, R101 ;  /* 0x000000655e067221 */ /* 0x044fe20000010000 */
[----:B------:R-:W-:Y:S01]  /*1d570*/  @!P1 PRMT R101, RZ, 0x654, R21 ;  /* 0x00000654ff659816 */ /* 0x000fe20000000015 */
[----:B------:R-:W-:Y:S01]  /*1d580*/  FFMA.FTZ R21, R123, R7, -R104 ;  /* 0x000000077b157223 */ /* 0x000fe20000010868 */
[----:B------:R-:W-:Y:S02]  /*1d590*/  F2FP.F16.F32.PACK_AB R153, R94, R153 ;  /* 0x000000995e99723e */ /* 0x000fe400000000ff */
[----:B------:R2:W-:Y:S02]  /*1d5a0*/  @!P1 SYNCS.ARRIVE.TRANS64.RED.A1T0 RZ, [R101+URZ], RZ ;  /* 0x000000ff65ff99a7 */ /* 0x0005e4000810043f */
[----:B------:R-:W3:Y:S01]  /*1d5b0*/  MUFU.EX2 R149, R149 ;  /* 0x0000009500957308 */ /* 0x000ee20000000800 */
[----:B0-----:R-:W-:Y:S01]  /*1d5c0*/  FADD.FTZ R6, R155, R6 ;  /* 0x000000069b067221 */ /* 0x001fe20000010000 */
[-CC-:B--2---:R-:W-:Y:S01]  /*1d5d0*/  FFMA.FTZ R101, R127, R7.reuse, -R104.reuse ;  /* 0x000000077f657223 */ /* 0x184fe20000010868 */
[----:B------:R-:W-:-:S05]  /*1d5e0*/  FFMA.FTZ R104, R135, R7, -R104 ;  /* 0x0000000787687223 */ /* 0x000fca0000010868 */
[----:B------:R-:W0:Y:S01]  /*1d5f0*/  MUFU.EX2 R98, R98 ;  /* 0x0000006200627308 */ /* 0x000e220000000800 */
[C---:B-1----:R-:W-:Y:S01]  /*1d600*/  FADD.FTZ R6, R95.reuse, R6 ;  /* 0x000000065f067221 */ /* 0x042fe20000010000 */
[----:B------:R-:W-:-:S06]  /*1d610*/  F2FP.F16.F32.PACK_AB R155, R95, R155 ;  /* 0x0000009b5f9b723e */ /* 0x000fcc00000000ff */
[----:B------:R-:W1:Y:S01]  /*1d620*/  MUFU.EX2 R151, R151 ;  /* 0x0000009700977308 */ /* 0x000e620000000800 */
[----:B---3--:R-:W-:-:S07]  /*1d630*/  FADD.FTZ R103, R149, R6 ;  /* 0x0000000695677221 */ /* 0x008fce0000010000 */
[----:B------:R-:W2:Y:S01]  /*1d640*/  MUFU.EX2 R9, R111 ;  /* 0x0000006f00097308 */ /* 0x000ea20000000800 */
[C---:B0-----:R-:W-:Y:S01]  /*1d650*/  FADD.FTZ R6, R98.reuse, R103 ;  /* 0x0000006762067221 */ /* 0x041fe20000010000 */
[----:B------:R-:W-:Y:S01]  /*1d660*/  FADD.FTZ R103, R93, R102 ;  /* 0x000000665d677221 */ /* 0x000fe20000010000 */
[----:B------:R-:W-:-:S05]  /*1d670*/  F2FP.F16.F32.PACK_AB R149, R98, R149 ;  /* 0x000000956295723e */ /* 0x000fca00000000ff */
[----:B------:R-:W0:Y:S01]  /*1d680*/  MUFU.EX2 R145, R145 ;  /* 0x0000009100917308 */ /* 0x000e220000000800 */
[----:B-1----:R-:W-:-:S07]  /*1d690*/  FADD.FTZ R6, R151, R6 ;  /* 0x0000000697067221 */ /* 0x002fce0000010000 */
[----:B------:R-:W1:Y:S01]  /*1d6a0*/  MUFU.EX2 R140, R140 ;  /* 0x0000008c008c7308 */ /* 0x000e620000000800 */
[C---:B--2---:R-:W-:Y:S01]  /*1d6b0*/  FADD.FTZ R6, R9.reuse, R6 ;  /* 0x0000000609067221 */ /* 0x044fe20000010000 */
        /* <DEDUP_REMOVED lines=41> */
[----:B------:R-:W-:Y:S01]  /*1d950*/  F2FP.F16.F32.PACK_AB R138, R20, R138 ;  /* 0x0000008a148a723e */ /* 0x000fe200000000ff */
[----:B------:R-:W-:-:S05]  /*1d960*/  IMAD.MOV.U32 R20, RZ, RZ, R0 ;  /* 0x000000ffff147224 */ /* 0x000fca00078e0000 */
[----:B------:R-:W0:Y:S01]  /*1d970*/  MUFU.EX2 R134, R134 ;  /* 0x0000008600867308 */ /* 0x000e220000000800 */
[----:B-1----:R-:W-:-:S07]  /*1d980*/  FADD.FTZ R13, R137, R14 ;  /* 0x0000000e890d7221 */ /* 0x002fce0000010000 */
[----:B------:R-:W1:Y:S01]  /*1d990*/  MUFU.EX2 R104, R104 ;  /* 0x0000006800687308 */ /* 0x000e620000000800 */
[C---:B--2---:R-:W-:Y:S01]  /*1d9a0*/  FADD.FTZ R13, R12.reuse, R13 ;  /* 0x0000000d0c0d7221 */ /* 0x044fe20000010000 */
[----:B------:R-:W-:Y:S02]  /*1d9b0*/  F2FP.F16.F32.PACK_AB R137, R12, R137 ;  /* 0x000000890c89723e */ /* 0x000fe400000000ff */
[----:B------:R-:W-:Y:S01]  /*1d9c0*/  MOV R12, R23 ;  /* 0x00000017000c7202 */ /* 0x000fe20000000f00 */
[----:B0-----:R-:W-:-:S04]  /*1d9d0*/  FADD.FTZ R13, R134, R13 ;  /* 0x0000000d860d7221 */ /* 0x001fc80000010000 */
[C---:B-1----:R-:W-:Y:S01]  /*1d9e0*/  FADD.FTZ R5, R104.reuse, R13 ;  /* 0x0000000d68057221 */ /* 0x042fe20000010000 */
[----:B------:R-:W-:Y:S01]  /*1d9f0*/  F2FP.F16.F32.PACK_AB R139, R104, R134 ;  /* 0x00000086688b723e */ /* 0x000fe200000000ff */
[----:B------:R-:W-:Y:S01]  /*1da00*/  IMAD.MOV.U32 R13, RZ, RZ, R22 ;  /* 0x000000ffff0d7224 */ /* 0x000fe200078e0016 */
[----:B------:R-:W-:Y:S06]  /*1da10*/  @P2 BRA `(.L_x_1715) ;  /* 0xffffffcc009c2947 */ /* 0x000fec000383ffff */
.L_x_1696:
[----:B------:R-:W-:Y:S05]  /*1da20*/  BSYNC B0 ;  /* 0x0000000000007941 */ /* 0x000fea0003800000 */
.L_x_1695:
        /* <DEDUP_REMOVED lines=67> */
.L_x_1716:
[----:B------:R-:W-:Y:S01]  /*1de60*/  IMAD R13, R22, 0x8, R2 ;  /* 0x00000008160d7824 */ /* 0x000fe200078e0202 */
[----:B------:R-:W-:-:S04]  /*1de70*/  SHF.L.U32 R4, R23, 0x1f, RZ ;  /* 0x0000001f17047819 */ /* 0x000fc800000006ff */
[----:B------:R0:W1:Y:S01]  /*1de80*/  SYNCS.PHASECHK.TRANS64.TRYWAIT P2, [R13+URZ+0x2a850], R4 ;  /* 0x02a850040d0075a7 */ /* 0x000062000804017f */
[----:B------:R-:W-:Y:S05]  /*1de90*/  @!P0 BRA `(.L_x_1717) ;  /* 0x0000000000048947 */ /* 0x000fea0003800000 */
[----:B------:R-:W-:Y:S01]  /*1dea0*/  BPT.TRAP 0x1 ;  /* 0x000000040000795c */ /* 0x000fe20000300000 */
.L_x_1717:
[----:B------:R-:W-:Y:S01]  /*1deb0*/  VIADD R2, R2, 0x400 ;  /* 0x0000040002027836 */ /* 0x000fe20000000000 */
[----:B------:R-:W-:Y:S04]  /*1dec0*/  BSSY B0, `(.L_x_1718) ;  /* 0x0000008000007945 */ /* 0x000fe80003800000 */
[----:B------:R-:W-:-:S04]  /*1ded0*/  SHF.R.U32.HI R2, RZ, 0x4, R2 ;  /* 0x00000004ff027819 */ /* 0x000fc80000011602 */
[----:B------:R-:W-:-:S04]  /*1dee0*/  LOP3.LUT R2, R2, 0x3fff, RZ, 0xc0, !PT ;  /* 0x00003fff02027812 */ /* 0x000fc800078ec0ff */
[----:B------:R-:W-:-:S05]  /*1def0*/  LOP3.LUT R9, R2, 0x3000000, RZ, 0xfc, !PT ;  /* 0x0300000002097812 */ /* 0x000fca00078efcff */
[----:B------:R-:W-:Y:S01]  /*1df00*/  IMAD R2, R22, 0x600, R9 ;  /* 0x0000060016027824 */ /* 0x000fe200078e0209 */
[----:B-1----:R-:W-:Y:S06]  /*1df10*/  @P2 BRA `(.L_x_1719) ;  /* 0x0000000000082947 */ /* 0x002fec0003800000 */
[----:B------:R-:W1:Y:S02]  /*1df20*/  SYNCS.PHASECHK.TRANS64.TRYWAIT P0, [R13+URZ+0x2a850], R4 ;  /* 0x02a850040d0075a7 */ /* 0x000e64000800017f */
[----:B-1----:R-:W-:Y:S05]  /*1df30*/  @!P0 BRA `(.L_x_1720) ;  /* 0x000000d000a08947 */ /* 0x002fea0003800000 */
.L_x_1719:
[----:B------:R-:W-:Y:S05]  /*1df40*/  BSYNC B0 ;  /* 0x0000000000007941 */ /* 0x000fea0003800000 */
.L_x_1718:
[----:B------:R-:W-:Y:S01]  /*1df50*/  IMAD.MOV.U32 R8, RZ, RZ, R2 ;  /* 0x000000ffff087224 */ /* 0x000fe200078e0002 */
[----:B------:R-:W-:Y:S01]  /*1df60*/  WARPGROUP.ARRIVE ;  /* 0x00000000000079c5 */ /* 0x000fe20000000000 */
[----:B------:R-:W-:Y:S02]  /*1df70*/  IMAD.MOV.U32 R9, RZ, RZ, 0x40000040 ;  /* 0x40000040ff097424 */ /* 0x000fe400078e00ff */
[----:B------:R-:W-:Y:S01]  /*1df80*/  VIADD R22, R22, 0x1 ;  /* 0x0000000116167836 */ /* 0x000fe20000000000 */
[----:B------:R-:W-:Y:S01]  /*1df90*/  R2UR UR6, R8 ;  /* 0x00000000080672ca */ /* 0x000fe200000e0000 */
[----:B------:R-:W-:Y:S01]  /*1dfa0*/  VIADD R8, R2, 0x80 ;  /* 0x0000008002087836 */ /* 0x000fe20000000000 */
[----:B------:R-:W-:Y:S01]  /*1dfb0*/  R2UR UR7, R9 ;  /* 0x00000000090772ca */ /* 0x000fe200000e0000 */
[----:B------:R-:W-:Y:S01]  /*1dfc0*/  IMAD.MOV.U32 R9, RZ, RZ, 0x40000040 ;  /* 0x40000040ff097424 */ /* 0x000fe200078e00ff */
[----:B------:R-:W-:Y:S01]  /*1dfd0*/  ISETP.NE.AND P2, PT, R22, 0x2, PT ;  /* 0x000000021600780c */ /* 0x000fe20003f45270 */
[----:B------:R-:W-:-:S02]  /*1dfe0*/  IMAD.MOV.U32 R20, RZ, RZ, -0x800000 ;  /* 0xff800000ff147424 */ /* 0x000fc400078e00ff */
[----:B------:R-:W-:Y:S01]  /*1dff0*/  IMAD.MOV.U32 R21, RZ, RZ, -0x800000 ;  /* 0xff800000ff157424 */ /* 0x000fe200078e00ff */
[----:B------:R-:W-:Y:S01]  /*1e000*/  SEL R22, R22, RZ, P2 ;  /* 0x000000ff16167207 */ /* 0x000fe20001000000 */
[----:B------:R-:W-:-:S06]  /*1e010*/  VIADD R188, R188, 0x1 ;  /* 0x00000001bcbc7836 */ /* 0x000fcc0000000000 */
        /* <DEDUP_REMOVED lines=26> */
[----:B------:R-:W0:Y:S02]  /*1e1c0*/  SHFL.BFLY PT, R2, R5, 0x2, 0x1f ;  /* 0x0c401f0005027f89 */ /* 0x000e2400000e0000 */
[----:B01----:R-:W-:Y:S01]  /*1e1d0*/  FADD.FTZ R4, R2, R5 ;  /* 0x0000000502047221 */ /* 0x003fe20000010000 */
[----:B------:R-:W-:-:S04]  /*1e1e0*/  IMAD.MOV.U32 R5, RZ, RZ, RZ ;  /* 0x000000ffff057224 */ /* 0x000fc800078e00ff */
[----:B------:R-:W0:Y:S02]  /*1e1f0*/  SHFL.BFLY PT, R11, R4, 0x1, 0x1f ;  /* 0x0c201f00040b7f89 */ /* 0x000e2400000e0000 */
[----:B0-----:R-:W-:Y:S01]  /*1e200*/  FADD.FTZ R11, R4, R11 ;  /* 0x0000000b040b7221 */ /* 0x001fe20000010000 */
[----:B------:R-:W-:-:S04]  /*1e210*/  @!P1 VIADD R4, R13, 0x2a860 ;  /* 0x0002a8600d049836 */ /* 0x000fc80000000000 */
[----:B------:R-:W-:Y:S02]  /*1e220*/  FSETP.NE.FTZ.AND P3, PT, R11, RZ, PT ;  /* 0x000000ff0b00720b */ /* 0x000fe40003f75000 */
[----:B------:R-:W-:Y:S01]  /*1e230*/  @!P1 PRMT R4, RZ, 0x654, R4 ;  /* 0x00000654ff049816 */ /* 0x000fe20000000004 */
[----:B------:R-:W-:Y:S02]  /*1e240*/  WARPGROUP.DEPBAR.LE gsb0, 0x0 ;  /* 0x00008000000079c5 */ /* 0x000fe40000010000 */
[----:B------:R-:W-:-:S06]  /*1e250*/  WARPGROUP.ARRIVE ;  /* 0x00000000000079c5 */ /* 0x000fcc0000000000 */
[----:B------:R-:W-:Y:S01]  /*1e260*/  HGMMA.64x128x16.F32 R24, R140, gdesc[UR4].tnspB, R24, gsb0 ;  /* 0x41e000048c187df0 */ /* 0x000fe20008000818 */
[----:B------:R-:W-:Y:S02]  /*1e270*/  R2UR UR6, R8 ;  /* 0x00000000080672ca */ /* 0x000fe400000e0000 */
[----:B------:R-:W-:Y:S01]  /*1e280*/  R2UR UR7, R9 ;  /* 0x00000000090772ca */ /* 0x000fe200000e0000 */
[----:B------:R-:W0:Y:S01]  /*1e290*/  @P3 MUFU.LG2 R8, R11 ;  /* 0x0000000b00083308 */ /* 0x000e220000000c00 */
[----:B------:R-:W1:Y:S01]  /*1e2a0*/  SHFL.BFLY PT, R9, R6, 0x2, 0x1f ;  /* 0x0c401f0006097f89 */ /* 0x000e6200000e0000 */
[----:B0-----:R-:W-:Y:S01]  /*1e2b0*/  @P3 FMUL.FTZ R8, R8, 0.69314718246459960938 ;  /* 0x3f31721808083820 */ /* 0x001fe20000410000 */
[----:B-1----:R-:W-:-:S05]  /*1e2c0*/  FADD.FTZ R9, R9, R6 ;  /* 0x0000000609097221 */ /* 0x002fca0000010000 */
[----:B------:R-:W0:Y:S02]  /*1e2d0*/  SHFL.BFLY PT, R2, R9, 0x1, 0x1f ;  /* 0x0c201f0009027f89 */ /* 0x000e2400000e0000 */
[----:B0-----:R-:W-:Y:S01]  /*1e2e0*/  FADD.FTZ R10, R9, R2 ;  /* 0x00000002090a7221 */ /* 0x001fe20000010000 */
[----:B------:R-:W-:-:S04]  /*1e2f0*/  SEL R2, RZ, 0x1, P2 ;  /* 0x00000001ff027807 */ /* 0x000fc80001000000 */
[----:B------:R-:W-:Y:S02]  /*1e300*/  FSETP.NE.FTZ.AND P0, PT, R10, RZ, PT ;  /* 0x000000ff0a00720b */ /* 0x000fe40003f15000 */
[----:B------:R-:W-:Y:S02]  /*1e310*/  LOP3.LUT R23, R23, R2, RZ, 0x3c, !PT ;  /* 0x0000000217177212 */ /* 0x000fe400078e3cff */
[----:B------:R-:W-:-:S06]  /*1e320*/  MOV R2, RZ ;  /* 0x000000ff00027202 */ /* 0x000fcc0000000f00 */
[----:B------:R-:W-:Y:S03]  /*1e330*/  @P3 MUFU.RCP R2, R11 ;  /* 0x0000000b00023308 */ /* 0x000fe60000001000 */
[C---:B------:R-:W-:Y:S01]  /*1e340*/  @P0 FMUL.FTZ R9, R7.reuse, 0.69314718246459960938 ;  /* 0x3f31721807090820 */ /* 0x040fe20000410000 */
[----:B------:R-:W-:-:S04]  /*1e350*/  @P3 FMUL.FTZ R7, R7, 0.69314718246459960938 ;  /* 0x3f31721807073820 */ /* 0x000fc80000410000 */
[----:B------:R-:W0:Y:S01]  /*1e360*/  @P0 MUFU.LG2 R6, R10 ;  /* 0x0000000a00060308 */ /* 0x000e220000000c00 */
[----:B------:R-:W-:-:S07]  /*1e370*/  @P3 FFMA.FTZ R21, R7, R3, R8 ;  /* 0x0000000307153223 */ /* 0x000fce0000010008 */
[----:B------:R-:W1:Y:S01]  /*1e380*/  @P0 MUFU.RCP R5, R10 ;  /* 0x0000000a00050308 */ /* 0x000e620000001000 */
[----:B0-----:R-:W-:-:S04]  /*1e390*/  @P0 FMUL.FTZ R6, R6, 0.69314718246459960938 ;  /* 0x3f31721806060820 */ /* 0x001fc80000410000 */
[----:B------:R-:W-:Y:S01]  /*1e3a0*/  @P0 FFMA.FTZ R20, R9, R0, R6 ;  /* 0x0000000009140223 */ /* 0x000fe20000010006 */
[----:B------:R-:W-:Y:S01]  /*1e3b0*/  PLOP3.LUT P0, PT, PT, PT, PT, 0x8, 0x0 ;  /* 0x000000000000781c */ /* 0x000fe20003f0e170 */
[----:B------:R-:W-:Y:S02]  /*1e3c0*/  WARPGROUP.DEPBAR.LE gsb0, 0x0 ;  /* 0x00008000000079c5 */ /* 0x000fe40000010000 */
[----:B------:R-:W-:-:S06]  /*1e3d0*/  WARPGROUP.ARRIVE ;  /* 0x00000000000079c5 */ /* 0x000fcc0000000000 */
[----:B------:R-:W-:Y:S03]  /*1e3e0*/  HGMMA.64x128x16.F32 R24, R136, gdesc[UR4].tnspB, R24, gsb0 ;  /* 0x41e0000488187df0 */ /* 0x000fe60008000818 */
[----:B------:R-:W-:Y:S02]  /*1e3f0*/  WARPGROUP.DEPBAR.LE gsb0, 0x0 ;  /* 0x00008000000079c5 */ /* 0x000fe40000010000 */
[----:B------:R0:W-:Y:S01]  /*1e400*/  @!P1 SYNCS.ARRIVE.TRANS64.RED.A1T0 RZ, [R4+URZ], RZ ;  /* 0x000000ff04ff99a7 */ /* 0x0001e2000810043f */
        /* <DEDUP_REMOVED lines=63> */
[----:B0-----:R-:W-:-:S07]  /*1e800*/  FMUL.FTZ R87, R87, R2 ;  /* 0x0000000257577220 */ /* 0x001fce0000410000 */
.L_x_1580:
[----:B------:R-:W0:Y:S08]  /*1e810*/  S2UR UR5, SR_CgaCtaId ;  /* 0x00000000000579c3 */ /* 0x000e300000008800 */
[----:B------:R-:W-:Y:S06]  /*1e820*/  BAR.SYNC.DEFER_BLOCKING 0x5, 0x180 ;  /* 0x0146000000007b1d */ /* 0x000fec0000010000 */
[----:B------:R-:W-:Y:S01]  /*1e830*/  UMOV UR4, 0x400 ;  /* 0x0000040000047882 */ /* 0x000fe20000000000 */
[----:B------:R-:W-:Y:S01]  /*1e840*/  BSSY B0, `(.L_x_1721) ;  /* 0x00002d3000007945 */ /* 0x000fe20003800000 */
[----:B0-----:R-:W-:-:S06]  /*1e850*/  ULEA UR4, UR5, UR4, 0x18 ;  /* 0x0000000405047291 */ /* 0x001fcc000f8ec03f */
[----:B------:R-:W-:-:S05]  /*1e860*/  IMAD.U32 R2, RZ, RZ, UR4 ;  /* 0x00000004ff027e24 */ /* 0x000fca000f8e00ff */
[----:B------:R0:W1:Y:S01]  /*1e870*/  LDS.128 R28, [R2+0x2a8d0] ;  /* 0x02a8d000021c7984 */ /* 0x0000620000000c00 */
[----:B------:R-:W-:Y:S06]  /*1e880*/  BAR.ARV 0x4, 0x180 ;  /* 0x0106000000007b1d */ /* 0x000fec0000002000 */
[----:B------:R-:W-:Y:S05]  /*1e890*/  @P0 BRA `(.L_x_1722) ;  /* 0x00000020004c0947 */ /* 0x000fea0003800000 */
[----:B------:R-:W2:Y:S01]  /*1e8a0*/  LDL R0, [R1+0x88] ;  /* 0x0000880001007983 */ /* 0x000ea20000100800 */
[----:B------:R-:W-:Y:S01]  /*1e8b0*/  F2FP.F16.F32.PACK_AB R34, R69, R68 ;  /* 0x000000444522723e */ /* 0x000fe200000000ff */
[----:B------:R-:W-:Y:S01]  /*1e8c0*/  ULDC.64 UR4, c[0x0][0xc00] ;  /* 0x0003000000047ab9 */ /* 0x000fe20000000a00 */
[----:B------:R-:W-:Y:S01]  /*1e8d0*/  ULDC.64 UR6, c[0x0][0xc08] ;  /* 0x0003020000067ab9 */ /* 0x000fe20000000a00 */
[----:B------:R-:W3:Y:S01]  /*1e8e0*/  S2R R3, SR_SWINHI ;  /* 0x0000000000037919 */ /* 0x000ee20000002f00 */
[----:B------:R-:W-:Y:S02]  /*1e8f0*/  MOV R72, R2 ;  /* 0x0000000200487202 */ /* 0x000fe40000000f00 */
[----:B---3--:R-:W-:Y:S01]  /*1e900*/  MOV R73, R3 ;  /* 0x0000000300497202 */ /* 0x008fe20000000f00 */
[----:B------:R-:W-:Y:S02]  /*1e910*/  BAR.SYNC.DEFER_BLOCKING 0x1, 0x100 ;  /* 0x0044000000007b1d */ /* 0x000fe40000010000 */
[----:B--2---:R-:W-:-:S03]  /*1e920*/  IMAD.WIDE R4, R0, 0x2, R72 ;  /* 0x0000000200047825 */ /* 0x004fc600078e0248 */
        /* <DEDUP_REMOVED lines=12> */
[----:B------:R-:W-:Y:S01]  /*1e9f0*/  IADD3 R107, P0, R4, 0x4060, RZ ;  /* 0x00004060046b7810 */ /* 0x000fe20007f1e0ff */
[--C-:B------:R-:W-:Y:S01]  /*1ea00*/  IMAD.X R25, RZ, RZ, R5.reuse, P2 ;  /* 0x000000ffff197224 */ /* 0x100fe200010e0605 */
[----:B------:R-:W-:Y:S01]  /*1ea10*/  LOP3.LUT R4, R3, R4, RZ, 0x3c, !PT ;  /* 0x0000000403047212 */ /* 0x000fe200078e3cff */
[--C-:B------:R-:W-:Y:S01]  /*1ea20*/  IMAD.X R27, RZ, RZ, R5.reuse, P1 ;  /* 0x000000ffff1b7224 */ /* 0x100fe200008e0605 */
[----:B------:R-:W-:Y:S01]  /*1ea30*/  LOP3.LUT R0, R7, 0x380, RZ, 0xc0, !PT ;  /* 0x0000038007007812 */ /* 0x000fe200078ec0ff */
[----:B------:R-:W-:Y:S01]  /*1ea40*/  IMAD.X R33, RZ, RZ, R5, P0 ;  /* 0x000000ffff217224 */ /* 0x000fe200000e0605 */
[----:B------:R-:W-:-:S02]  /*1ea50*/  LOP3.LUT R3, R6, 0x380, RZ, 0xc0, !PT ;  /* 0x0000038006037812 */ /* 0x000fc400078ec0ff */
[----:B------:R-:W-:Y:S02]  /*1ea60*/  SHF.R.U64 R0, R0, 0x3, RZ ;  /* 0x0000000300007819 */ /* 0x000fe400000012ff */
[----:B------:R-:W-:Y:S02]  /*1ea70*/  SHF.R.U64 R3, R3, 0x3, RZ ;  /* 0x0000000303037819 */ /* 0x000fe400000012ff */
[----:B------:R-:W-:Y:S02]  /*1ea80*/  LOP3.LUT R12, R35, 0x380, RZ, 0xc0, !PT ;  /* 0x00000380230c7812 */ /* 0x000fe400078ec0ff */
[----:B------:R-:W-:Y:S02]  /*1ea90*/  LOP3.LUT R14, R103, 0x380, RZ, 0xc0, !PT ;  /* 0x00000380670e7812 */ /* 0x000fe400078ec0ff */
[----:B------:R-:W-:Y:S02]  /*1eaa0*/  LOP3.LUT R8, R0, R7, RZ, 0x3c, !PT ;  /* 0x0000000700087212 */ /* 0x000fe400078e3cff */
[----:B------:R-:W-:-:S02]  /*1eab0*/  LOP3.LUT R10, R3, R6, RZ, 0x3c, !PT ;  /* 0x00000006030a7212 */ /* 0x000fc400078e3cff */
[----:B------:R-:W-:Y:S02]  /*1eac0*/  LOP3.LUT R0, R105, 0x380, RZ, 0xc0, !PT ;  /* 0x0000038069007812 */ /* 0x000fe400078ec0ff */
[----:B------:R-:W-:Y:S02]  /*1ead0*/  LOP3.LUT R3, R26, 0x380, RZ, 0xc0, !PT ;  /* 0x000003801a037812 */ /* 0x000fe400078ec0ff */
[----:B------:R-:W-:Y:S02]  /*1eae0*/  LOP3.LUT R32, R107, 0x380, RZ, 0xc0, !PT ;  /* 0x000003806b207812 */ /* 0x000fe400078ec0ff */
[----:B-1----:R-:W-:Y:S02]  /*1eaf0*/  MOV R28, R4 ;  /* 0x00000004001c7202 */ /* 0x002fe40000000f00 */
[----:B------:R-:W-:Y:S02]  /*1eb00*/  SHF.R.U64 R12, R12, 0x3, RZ ;  /* 0x000000030c0c7819 */ /* 0x000fe400000012ff */
[----:B------:R-:W-:-:S02]  /*1eb10*/  SHF.R.U64 R14, R14, 0x3, RZ ;  /* 0x000000030e0e7819 */ /* 0x000fc400000012ff */
[----:B------:R-:W-:Y:S02]  /*1eb20*/  F2FP.F16.F32.PACK_AB R4, R89, R88 ;  /* 0x000000585904723e */ /* 0x000fe400000000ff */
[----:B------:R-:W-:Y:S02]  /*1eb30*/  F2FP.F16.F32.PACK_AB R5, R97, R96 ;  /* 0x000000606105723e */ /* 0x000fe400000000ff */
[----:B------:R-:W-:Y:S02]  /*1eb40*/  F2FP.F16.F32.PACK_AB R6, R91, R90 ;  /* 0x0000005a5b06723e */ /* 0x000fe400000000ff */
[----:B------:R-:W-:Y:S02]  /*1eb50*/  F2FP.F16.F32.PACK_AB R7, R99, R98 ;  /* 0x000000626307723e */ /* 0x000fe400000000ff */
[----:B------:R-:W-:Y:S02]  /*1eb60*/  SHF.R.U64 R0, R0, 0x3, RZ ;  /* 0x0000000300007819 */ /* 0x000fe400000012ff */
[----:B------:R-:W-:Y:S01]  /*1eb70*/  SHF.R.U64 R3, R3, 0x3, RZ ;  /* 0x0000000303037819 */ /* 0x000fe200000012ff */
[----:B------:R1:W-:Y:S01]  /*1eb80*/  STSM.16.M88.4 [R28], R4 ;  /* 0x000000041c007844 */ /* 0x0003e20000000200 */
[----:B------:R-:W-:-:S02]  /*1eb90*/  SHF.R.U64 R32, R32, 0x3, RZ ;  /* 0x0000000320207819 */ /* 0x000fc400000012ff */
[----:B------:R-:W-:Y:S02]  /*1eba0*/  LOP3.LUT R12, R12, R35, RZ, 0x3c, !PT ;  /* 0x000000230c0c7212 */ /* 0x000fe400078e3cff */
[----:B------:R-:W-:Y:S02]  /*1ebb0*/  LOP3.LUT R14, R14, R103, RZ, 0x3c, !PT ;  /* 0x000000670e0e7212 */ /* 0x000fe400078e3cff */
[----:B------:R-:W-:Y:S01]  /*1ebc0*/  LOP3.LUT R24, R0, R105, RZ, 0x3c, !PT ;  /* 0x0000006900187212 */ /* 0x000fe200078e3cff */
[----:B------:R-:W2:Y:S01]  /*1ebd0*/  LDC.64 R102, c[0x0][0xc00] ;  /* 0x00030000ff667b82 */ /* 0x000ea20000000a00 */
[----:B------:R-:W-:Y:S02]  /*1ebe0*/  LOP3.LUT R26, R3, R26, RZ, 0x3c, !PT ;  /* 0x0000001a031a7212 */ /* 0x000fe400078e3cff */
[----:B------:R-:W-:Y:S02]  /*1ebf0*/  LOP3.LUT R32, R32, R107, RZ, 0x3c, !PT ;  /* 0x0000006b20207212 */ /* 0x000fe400078e3cff */
[----:B------:R-:W-:-:S02]  /*1ec00*/  MOV R107, R8 ;  /* 0x00000008006b7202 */ /* 0x000fc40000000f00 */
[----:B------:R-:W-:Y:S02]  /*1ec10*/  MOV R106, R10 ;  /* 0x0000000a006a7202 */ /* 0x000fe40000000f00 */
[----:B-1----:R-:W-:Y:S02]  /*1ec20*/  F2FP.F16.F32.PACK_AB R4, R93, R92 ;  /* 0x0000005c5d04723e */ /* 0x002fe400000000ff */
[----:B------:R-:W-:Y:S02]  /*1ec30*/  F2FP.F16.F32.PACK_AB R5, R101, R100 ;  /* 0x000000646505723e */ /* 0x000fe400000000ff */
[----:B------:R-:W-:Y:S02]  /*1ec40*/  F2FP.F16.F32.PACK_AB R6, R37, R36 ;  /* 0x000000242506723e */ /* 0x000fe400000000ff */
[----:B------:R-:W-:Y:S02]  /*1ec50*/  F2FP.F16.F32.PACK_AB R7, R39, R38 ;  /* 0x000000262707723e */ /* 0x000fe400000000ff */
[----:B------:R-:W-:-:S02]  /*1ec60*/  F2FP.F16.F32.PACK_AB R8, R41, R40 ;  /* 0x000000282908723e */ /* 0x000fc400000000ff */
[----:B------:R-:W-:Y:S01]  /*1ec70*/  F2FP.F16.F32.PACK_AB R9, R43, R42 ;  /* 0x0000002a2b09723e */ /* 0x000fe200000000ff */
[----:B------:R1:W-:Y:S01]  /*1ec80*/  STSM.16.M88.4 [R107], R4 ;  /* 0x000000046b007844 */ /* 0x0003e20000000200 */
[----:B------:R-:W-:Y:S02]  /*1ec90*/  F2FP.F16.F32.PACK_AB R10, R45, R44 ;  /* 0x0000002c2d0a723e */ /* 0x000fe400000000ff */
[----:B------:R-:W-:Y:S02]  /*1eca0*/  F2FP.F16.F32.PACK_AB R11, R47, R46 ;  /* 0x0000002e2f0b723e */ /* 0x000fe400000000ff */
[----:B------:R-:W-:Y:S02]  /*1ecb0*/  MOV R3, R12 ;  /* 0x0000000c00037202 */ /* 0x000fe40000000f00 */
[----:B------:R-:W-:Y:S01]  /*1ecc0*/  MOV R0, R14 ;  /* 0x0000000e00007202 */ /* 0x000fe20000000f00 */
[----:B------:R-:W-:Y:S01]  /*1ecd0*/  STSM.16.M88.4 [R106], R8 ;  /* 0x000000086a007844 */ /* 0x000fe20000000200 */
[----:B------:R-:W-:-:S02]  /*1ece0*/  MOV R105, R24 ;  /* 0x0000001800697202 */ /* 0x000fc40000000f00 */
[----:B------:R-:W-:Y:S02]  /*1ecf0*/  MOV R104, R26 ;  /* 0x0000001a00687202 */ /* 0x000fe40000000f00 */
[----:B------:R-:W-:Y:S02]  /*1ed00*/  F2FP.F16.F32.PACK_AB R12, R49, R48 ;  /* 0x00000030310c723e */ /* 0x000fe400000000ff */
        /* <DEDUP_REMOVED lines=13> */
[----:B-1----:R-:W-:Y:S02]  /*1ede0*/  F2FP.F16.F32.PACK_AB R4, R95, R94 ;  /* 0x0000005e5f04723e */ /* 0x002fe400000000ff */
[----:B------:R-:W-:Y:S01]  /*1edf0*/  F2FP.F16.F32.PACK_AB R5, R75, R74 ;  /* 0x0000004a4b05723e */ /* 0x000fe200000000ff */
[----:B------:R-:W-:Y:S01]  /*1ee00*/  STSM.16.M88.4 [R105], R32 ;  /* 0x0000002069007844 */ /* 0x000fe20000000200 */
[----:B------:R-:W-:Y:S01]  /*1ee10*/  F2FP.F16.F32.PACK_AB R6, R77, R76 ;  /* 0x0000004c4d06723e */ /* 0x000fe200000000ff */
[----:B--2---:R-:W-:Y:S01]  /*1ee20*/  IMAD.WIDE R12, R187, 0x4, R102 ;  /* 0x00000004bb0c7825 */ /* 0x004fe200078e0266 */
[----:B------:R-:W-:Y:S01]  /*1ee30*/  F2FP.F16.F32.PACK_AB R7, R79, R78 ;  /* 0x0000004e4f07723e */ /* 0x000fe200000000ff */
[----:B------:R-:W1:Y:S01]  /*1ee40*/  LDC R102, c[0x0][0xbe8] ;  /* 0x0002fa00ff667b82 */ /* 0x000e620000000800 */
[----:B------:R-:W-:-:S02]  /*1ee50*/  F2FP.F16.F32.PACK_AB R8, R81, R80 ;  /* 0x000000505108723e */ /* 0x000fc400000000ff */
[----:B------:R-:W-:Y:S01]  /*1ee60*/  F2FP.F16.F32.PACK_AB R9, R83, R82 ;  /* 0x000000525309723e */ /* 0x000fe200000000ff */
[----:B------:R2:W-:Y:S01]  /*1ee70*/  STSM.16.M88.4 [R104], R4 ;  /* 0x0000000468007844 */ /* 0x0005e20000000200 */
[----:B------:R-:W-:Y:S02]  /*1ee80*/  F2FP.F16.F32.PACK_AB R10, R85, R84 ;  /* 0x00000054550a723e */ /* 0x000fe400000000ff */
[----:B------:R-:W-:Y:S01]  /*1ee90*/  F2FP.F16.F32.PACK_AB R11, R87, R86 ;  /* 0x00000056570b723e */ /* 0x000fe200000000ff */
[----:B------:R-:W4:Y:S01]  /*1eea0*/  LDC.64 R14, c[0x0][0xba8] ;  /* 0x0002ea00ff0e7b82 */ /* 0x000f220000000a00 */
[----:B------:R-:W-:Y:S02]  /*1eeb0*/  ISETP.NE.U32.AND P0, PT, RZ, UR4, PT ;  /* 0x00000004ff007c0c */ /* 0x000fe4000bf05070 */
[----:B---3--:R-:W-:Y:S01]  /*1eec0*/  MOV R0, RZ ;  /* 0x000000ff00007202 */ /* 0x008fe20000000f00 */
[----:B------:R3:W-:Y:S04]  /*1eed0*/  STSM.16.M88.4 [R28], R8 ;  /* 0x000000081c007844 */ /* 0x0007e80000000200 */
[----:B------:R-:W-:Y:S01]  /*1eee0*/  BAR.SYNC.DEFER_BLOCKING 0x1, 0x100 ;  /* 0x0044000000007b1d */ /* 0x000fe20000010000 */
[----:B------:R-:W-:-:S13]  /*1eef0*/  ISETP.NE.AND.EX P0, PT, RZ, UR5, PT, P0 ;  /* 0x00000005ff007c0c */ /* 0x000fda000bf05300 */
[----:B------:R-:W4:Y:S01]  /*1ef00*/  @P0 LDG.E R0, desc[UR46][R12.64] ;  /* 0x0000002e0c000981 */ /* 0x000f22000c1e1900 */
[----:B------:R-:W-:Y:S01]  /*1ef10*/  ISETP.NE.U32.AND P1, PT, RZ, UR6, PT ;  /* 0x00000006ff007c0c */ /* 0x000fe2000bf25070 */
[----:B------:R-:W-:Y:S01]  /*1ef20*/  ULDC UR6, c[0x0][0xa88] ;  /* 0x0002a20000067ab9 */ /* 0x000fe20000000800 */
[C---:B------:R-:W-:Y:S01]  /*1ef30*/  ISETP.NE.AND P2, PT, R186.reuse, RZ, PT ;  /* 0x000000ffba00720c */ /* 0x040fe20003f45270 */
[----:B------:R-:W-:Y:S01]  /*1ef40*/  IMAD.U32 R3, RZ, RZ, UR6 ;  /* 0x00000006ff037e24 */ /* 0x000fe2000f8e00ff */
[----:B------:R-:W-:Y:S01]  /*1ef50*/  ULDC UR6, c[0x0][0xad4] ;  /* 0x0002b50000067ab9 */ /* 0x000fe20000000800 */
[----:B------:R-:W-:Y:S02]  /*1ef60*/  ISETP.NE.AND.EX P1, PT, RZ, UR7, PT, P1 ;  /* 0x00000007ff007c0c */ /* 0x000fe4000bf25310 */
[----:B------:R-:W-:Y:S01]  /*1ef70*/  SEL R186, R186, UR6, P2 ;  /* 0x00000006baba7c07 */ /* 0x000fe20009000000 */
[----:B------:R-:W-:-:S03]  /*1ef80*/  IMAD.MOV.U32 R26, RZ, RZ, 0x9b8 ;  /* 0x000009b8ff1a7424 */ /* 0x000fc600078e00ff */
[----:B------:R-:W-:-:S04]  /*1ef90*/  ISETP.GT.AND P3, PT, R186, 0x1, PT ;  /* 0x00000001ba00780c */ /* 0x000fc80003f64270 */
[----:B------:R-:W-:-:S03]  /*1efa0*/  SEL R26, R26, 0x978, P3 ;  /* 0x000009781a1a7807 */ /* 0x000fc60001800000 */
[----:B--2---:R-:W2:Y:S08]  /*1efb0*/  @P1 LDC.64 R4, c[0x0][0xc08] ;  /* 0x00030200ff041b82 */ /* 0x004eb00000000a00 */
[----:B------:R-:W0:Y:S08]  /*1efc0*/  LDC.64 R6, c[0x0][R26+0x220] ;  /* 0x000088001a067b82 */ /* 0x000e300000000a00 */
[----:B---3--:R-:W3:Y:S01]  /*1efd0*/  LDC.64 R8, c[0x0][R26+0x218] ;  /* 0x000086001a087b82 */ /* 0x008ee20000000a00 */
[----:B-1----:R-:W-:-:S07]  /*1efe0*/  ISETP.NE.AND P4, PT, R102, 0x1, PT ;  /* 0x000000016600780c */ /* 0x002fce0003f85270 */
[----:B------:R-:W1:Y:S01]  /*1eff0*/  LDC.64 R10, c[0x0][R26+0x228] ;  /* 0x00008a001a0a7b82 */ /* 0x000e620000000a00 */
[----:B--2---:R-:W-:-:S05]  /*1f000*/  @P1 IMAD.WIDE R4, R187, 0x4, R4 ;  /* 0x00000004bb041825 */ /* 0x004fca00078e0204 */
[----:B------:R2:W5:Y:S01]  /*1f010*/  @P1 LDG.E R3, desc[UR46][R4.64] ;  /* 0x0000002e04031981 */ /* 0x000562000c1e1900 */
[----:B------:R-:W-:Y:S01]  /*1f020*/  ISETP.NE.U32.AND P2, PT, RZ, UR4, PT ;  /* 0x00000004ff007c0c */ /* 0x000fe2000bf45070 */
[----:B------:R-:W1:Y:S01]  /*1f030*/  @P4 LDC R32, c[0x0][0xbec] ;  /* 0x0002fb00ff204b82 */ /* 0x000e620000000800 */
[----:B------:R-:W-:Y:S02]  /*1f040*/  SHF.R.S32.HI R24, RZ, 0x1f, R187 ;  /* 0x0000001fff187819 */ /* 0x000fe400000114bb */
[----:B------:R-:W-:Y:S02]  /*1f050*/  ISETP.NE.AND.EX P2, PT, RZ, UR5, PT, P2 ;  /* 0x00000005ff007c0c */ /* 0x000fe4000bf45320 */
[----:B------:R-:W-:Y:S02]  /*1f060*/  SEL R27, R190, RZ, P3 ;  /* 0x000000ffbe1b7207 */ /* 0x000fe40001800000 */
[----:B------:R-:W-:Y:S01]  /*1f070*/  SEL R28, R187, RZ, !P2 ;  /* 0x000000ffbb1c7207 */ /* 0x000fe20005000000 */
[----:B--2---:R-:W2:Y:S01]  /*1f080*/  LDC.64 R4, c[0x0][R26+0x210] ;  /* 0x000084001a047b82 */ /* 0x004ea20000000a00 */
[----:B------:R-:W-:-:S07]  /*1f090*/  SEL R25, R24, RZ, !P2 ;  /* 0x000000ff18197207 */ /* 0x000fce0005000000 */
[----:B------:R-:W2:Y:S01]  /*1f0a0*/  @P4 LDC R105, c[0x0][0xbf0] ;  /* 0x0002fc00ff694b82 */ /* 0x000ea20000000800 */
[----:B0-----:R-:W-:-:S07]  /*1f0b0*/  IMAD R7, R7, R28, RZ ;  /* 0x0000001c07077224 */ /* 0x001fce00078e02ff */
[----:B----4-:R-:W0:Y:S01]  /*1f0c0*/  @!P3 LDC R14, c[0x0][0xb50] ;  /* 0x0002d400ff0ebb82 */ /* 0x010e220000000800 */
[C---:B------:R-:W-:Y:S02]  /*1f0d0*/  IMAD R35, R6.reuse, R25, R7 ;  /* 0x0000001906237224 */ /* 0x040fe400078e0207 */
[----:B------:R-:W-:-:S05]  /*1f0e0*/  IMAD.WIDE.U32 R6, R6, R28, RZ ;  /* 0x0000001c06067225 */ /* 0x000fca00078e00ff */
[----:B------:R-:W4:Y:S01]  /*1f0f0*/  @!P3 LDC R15, c[0x0][0xb54] ;  /* 0x0002d500ff0fbb82 */ /* 0x000f220000000800 */
[-C--:B---3--:R-:W-:Y:S02]  /*1f100*/  IMAD R33, R9, R183.reuse, RZ ;  /* 0x000000b709217224 */ /* 0x088fe400078e02ff */
[----:B------:R-:W-:-:S04]  /*1f110*/  IMAD.WIDE.U32 R8, R8, R183, RZ ;  /* 0x000000b708087225 */ /* 0x000fc800078e00ff */
[----:B------:R-:W-:Y:S02]  /*1f120*/  IMAD.IADD R25, R181, 0x1, R178 ;  /* 0x00000001b5197824 */ /* 0x000fe400078e02b2 */
[----:B------:R-:W-:Y:S02]  /*1f130*/  IMAD.IADD R24, R9, 0x1, R33 ;  /* 0x0000000109187824 */ /* 0x000fe400078e0221 */
[----:B------:R-:W-:Y:S02]  /*1f140*/  IMAD.IADD R9, R7, 0x1, R35 ;  /* 0x0000000107097824 */ /* 0x000fe400078e0223 */
[----:B------:R-:W-:Y:S02]  /*1f150*/  IMAD.MOV.U32 R7, RZ, RZ, R25 ;  /* 0x000000ffff077224 */ /* 0x000fe400078e0019 */
[-C--:B-1----:R-:W-:Y:S02]  /*1f160*/  IMAD R33, R11, R27.reuse, RZ ;  /* 0x0000001b0b217224 */ /* 0x082fe400078e02ff */
[----:B------:R-:W-:-:S04]  /*1f170*/  IMAD.WIDE.U32 R10, R10, R27, RZ ;  /* 0x0000001b0a0a7225 */ /* 0x000fc800078e00ff */
[----:B------:R-:W-:Y:S01]  /*1f180*/  IMAD.IADD R33, R11, 0x1, R33 ;  /* 0x000000010b217824 */ /* 0x000fe200078e0221 */
[--C-:B------:R-:W-:Y:S01]  /*1f190*/  IADD3 R8, P2, P5, R6, R8, R0.reuse ;  /* 0x0000000806087210 */ /* 0x100fe20007d5e000 */
[----:B------:R-:W-:Y:S01]  /*1f1a0*/  @P4 IMAD.HI.U32 R6, R25, R32, RZ ;  /* 0x0000002019064227 */ /* 0x000fe200078e00ff */
[----:B------:R-:W-:-:S04]  /*1f1b0*/  SHF.R.S32.HI R103, RZ, 0x1f, R0 ;  /* 0x0000001fff677819 */ /* 0x000fc80000011400 */
[----:B--2---:R-:W-:Y:S02]  /*1f1c0*/  @P4 SHF.R.U32.HI R7, RZ, R105, R6 ;  /* 0x00000069ff074219 */ /* 0x004fe40000011606 */
[----:B------:R-:W-:Y:S02]  /*1f1d0*/  IADD3.X R9, R9, R24, R103, P2, P5 ;  /* 0x0000001809097210 */ /* 0x000fe400017ea467 */
[----:B------:R-:W-:Y:S01]  /*1f1e0*/  IADD3 R10, P2, P5, R7, R8, R10 ;  /* 0x00000008070a7210 */ /* 0x000fe20007d5e00a */
[--C-:B------:R-:W-:Y:S01]  /*1f1f0*/  IMAD.MOV R24, RZ, RZ, -R7.reuse ;  /* 0x000000ffff187224 */ /* 0x100fe200078e0a07 */
[----:B------:R-:W-:-:S03]  /*1f200*/  SHF.R.S32.HI R6, RZ, 0x1f, R7 ;  /* 0x0000001fff067819 */ /* 0x000fc60000011407 */
[----:B------:R-:W-:Y:S01]  /*1f210*/  IMAD R7, R102, R24, R25 ;  /* 0x0000001866077224 */ /* 0x000fe200078e0219 */
[----:B------:R-:W-:-:S03]  /*1f220*/  IADD3.X R11, R6, R9, R33, P2, P5 ;  /* 0x00000009060b7210 */ /* 0x000fc600017ea421 */
[-C--:B------:R-:W-:Y:S01]  /*1f230*/  IMAD R5, R5, R7.reuse, RZ ;  /* 0x0000000705057224 */ /* 0x080fe200078e02ff */
[----:B------:R-:W-:Y:S01]  /*1f240*/  SHF.R.S32.HI R9, RZ, 0x1f, R7 ;  /* 0x0000001fff097819 */ /* 0x000fe20000011407 */
[----:B------:R-:W-:-:S04]  /*1f250*/  IMAD.WIDE.U32 R10, R4, R7, R10 ;  /* 0x00000007040a7225 */ /* 0x000fc800078e000a */
[----:B------:R-:W-:Y:S01]  /*1f260*/  IMAD R5, R4, R9, R5 ;  /* 0x0000000904057224 */ /* 0x000fe200078e0205 */
[----:B0-----:R-:W-:-:S03]  /*1f270*/  LEA R14, P2, R10, R14, 0x2 ;  /* 0x0000000e0a0e7211 */ /* 0x001fc600078410ff */
[----:B------:R-:W-:-:S05]  /*1f280*/  IMAD.IADD R4, R11, 0x1, R5 ;  /* 0x000000010b047824 */ /* 0x000fca00078e0205 */
[----:B----4-:R-:W-:Y:S01]  /*1f290*/  LEA.HI.X R15, R10, R15, R4, 0x2, P2 ;  /* 0x0000000f0a0f7211 */ /* 0x010fe200010f1404 */
[----:B------:R-:W-:Y:S06]  /*1f2a0*/  @P1 BRA `(.L_x_1723) ;  /* 0x0000000000101947 */ /* 0x000fec0003800000 */
[----:B------:R-:W-:Y:S05]  /*1f2b0*/  @!P0 BRA `(.L_x_1723) ;  /* 0x00000000000c8947 */ /* 0x000fea0003800000 */
[----:B------:R-:W2:Y:S04]  /*1f2c0*/  LDG.E R4, desc[UR46][R12.64] ;  /* 0x0000002e0c047981 */ /* 0x000ea8000c1e1900 */
[----:B-----5:R-:W2:Y:S02]  /*1f2d0*/  LDG.E R3, desc[UR46][R12.64+0x4] ;  /* 0x0000042e0c037981 */ /* 0x020ea4000c1e1900 */
[----:B--2---:R-:W-:-:S07]  /*1f2e0*/  IMAD.IADD R3, R3, 0x1, -R4 ;  /* 0x0000000103037824 */ /* 0x004fce00078e0a04 */
.L_x_1723:
[----:B------:R-:W2:Y:S01]  /*1f2f0*/  LDL R8, [R1+0x84] ;  /* 0x0000840001087983 */ /* 0x000ea20000100800 */
[----:B-----5:R-:W-:Y:S01]  /*1f300*/  IMAD R3, R3, R102, RZ ;  /* 0x0000006603037224 */ /* 0x020fe200078e02ff */
[----:B------:R-:W-:Y:S02]  /*1f310*/  LOP3.LUT P0, RZ, R230, 0x3, RZ, 0xc0, !PT ;  /* 0x00000003e6ff7812 */ /* 0x000fe4000780c0ff */
[----:B------:R-:W-:Y:S04]  /*1f320*/  SHFL.IDX PT, R4, R14, RZ, 0x1c1f ;  /* 0x001c1fff0e047589 */ /* 0x000fe800000e0000 */
[----:B------:R-:W0:Y:S04]  /*1f330*/  SHFL.IDX PT, R5, R15, RZ, 0x1c1f ;  /* 0x001c1fff0f057589 */ /* 0x000e2800000e0000 */
[----:B------:R-:W-:Y:S04]  /*1f340*/  SHFL.IDX PT, R6, R14, 0x1, 0x1c1f ;  /* 0x003c1f000e067f89 */ /* 0x000fe800000e0000 */
[----:B------:R-:W1:Y:S01]  /*1f350*/  SHFL.IDX PT, R7, R15, 0x1, 0x1c1f ;  /* 0x003c1f000f077f89 */ /* 0x000e6200000e0000 */
[----:B--2---:R-:W-:-:S04]  /*1f360*/  IADD3 R8, R8, R178, RZ ;  /* 0x000000b208087210 */ /* 0x004fc80007ffe0ff */
        /* <DEDUP_REMOVED lines=11> */
[----:B------:R-:W-:Y:S01]  /*1f420*/  IADD3 R9, P6, R72, 0x1000, RZ ;  /* 0x0000100048097810 */ /* 0x000fe20007fde0ff */
[----:B------:R-:W-:Y:S01]  /*1f430*/  IMAD R103, R103, UR4, RZ ;  /* 0x0000000467677c24 */ /* 0x000fe2000f8e02ff */
[----:B------:R-:W-:Y:S01]  /*1f440*/  LEA R49, R185, R208, 0x5 ;  /* 0x000000d0b9317211 */ /* 0x000fe200078e28ff */
[----:B------:R-:W-:Y:S01]  /*1f450*/  IMAD.WIDE.U32 R20, R0, UR4, RZ ;  /* 0x0000000400147c25 */ /* 0x000fe2000f8e00ff */
[----:B------:R-:W-:Y:S02]  /*1f460*/  LOP3.LUT R8, R9, 0x380, RZ, 0xc0, !PT ;  /* 0x0000038009087812 */ /* 0x000fe400078ec0ff */
[----:B------:R-:W-:Y:S01]  /*1f470*/  IADD3 R13, P5, R72, 0x2000, RZ ;  /* 0x00002000480d7810 */ /* 0x000fe20007fbe0ff */
[----:B------:R-:W-:Y:S01]  /*1f480*/  IMAD R103, R0, UR5, R103 ;  /* 0x0000000500677c24 */ /* 0x000fe2000f8e0267 */
[----:B------:R-:W-:Y:S01]  /*1f490*/  SHF.R.U64 R8, R8, 0x3, RZ ;  /* 0x0000000308087819 */ /* 0x000fe200000012ff */
[----:B------:R-:W-:Y:S01]  /*1f4a0*/  ULDC.64 UR4, c[0x0][0xae8] ;  /* 0x0002ba0000047ab9 */ /* 0x000fe20000000a00 */
[----:B------:R-:W-:Y:S01]  /*1f4b0*/  IMAD.IADD R48, R178, 0x1, R49 ;  /* 0x00000001b2307824 */ /* 0x000fe200078e0231 */
[----:B------:R-:W-:Y:S01]  /*1f4c0*/  IADD3 R25, P3, R72, 0x3000, RZ ;  /* 0x0000300048197810 */ /* 0x000fe20007f7e0ff */
[----:B------:R-:W-:Y:S01]  /*1f4d0*/  IMAD.IADD R21, R21, 0x1, R103 ;  /* 0x0000000115157824 */ /* 0x000fe200078e0267 */
[----:B------:R-:W-:Y:S01]  /*1f4e0*/  LOP3.LUT R8, R8, R9, RZ, 0x3c, !PT ;  /* 0x0000000908087212 */ /* 0x000fe200078e3cff */
[----:B------:R-:W-:Y:S01]  /*1f4f0*/  IMAD.X R9, RZ, RZ, R73, P6 ;  /* 0x000000ffff097224 */ /* 0x000fe200030e0649 */
[C---:B------:R-:W-:Y:S01]  /*1f500*/  IADD3 R33, P2, R72.reuse, 0x4000, RZ ;  /* 0x0000400048217810 */ /* 0x040fe20007f5e0ff */
[----:B------:R-:W-:Y:S01]  /*1f510*/  IMAD.WIDE.U32 R20, R183, UR4, R20 ;  /* 0x00000004b7147c25 */ /* 0x000fe2000f8e0014 */
[----:B------:R-:W-:-:S02]  /*1f520*/  IADD3 R37, P1, R72, 0x5000, RZ ;  /* 0x0000500048257810 */ /* 0x000fc40007f3e0ff */
        /* <DEDUP_REMOVED lines=24> */
[C---:B------:R-:W-:Y:S01]  /*1f6b0*/  IMAD R51, R28.reuse, UR5, R51 ;  /* 0x000000051c337c24 */ /* 0x040fe2000f8e0233 */
        /* <DEDUP_REMOVED lines=17> */
[----:B------:R-:W-:Y:S01]  /*1f7d0*/  IMAD.IADD R21, R21, 0x1, R51 ;  /* 0x0000000115157824 */ /* 0x000fe200078e0233 */
[----:B------:R-:W5:Y:S01]  /*1f7e0*/  LD.E.128 R12, desc[UR46][R12.64] ;  /* 0x0000002e0c0c7980 */ /* 0x000f62000c101d00 */
[----:B------:R-:W-:-:S02]  /*1f7f0*/  IMAD R0, R0, UR4, RZ ;  /* 0x0000000400007c24 */ /* 0x000fc4000f8e02ff */
[----:B------:R-:W-:Y:S01]  /*1f800*/  IMAD R51, R102, R53, R48 ;  /* 0x0000003566337224 */ /* 0x000fe200078e0230 */
[----:B------:R0:W5:Y:S01]  /*1f810*/  LD.E.128 R4, desc[UR46][R72.64] ;  /* 0x0000002e48047980 */ /* 0x000162000c101d00 */
[----:B------:R-:W-:-:S03]  /*1f820*/  IMAD R53, R49, UR5, R0 ;  /* 0x0000000531357c24 */ /* 0x000fc6000f8e0200 */
[----:B------:R-:W5:Y:S01]  /*1f830*/  LD.E.128 R24, desc[UR46][R24.64] ;  /* 0x0000002e18187980 */ /* 0x000f62000c101d00 */
[----:B------:R-:W-:-:S03]  /*1f840*/  SHF.R.S32.HI R0, RZ, 0x1f, R51 ;  /* 0x0000001fff007819 */ /* 0x000fc60000011433 */
[----:B------:R-:W5:Y:S01]  /*1f850*/  LD.E.128 R32, desc[UR46][R32.64] ;  /* 0x0000002e20207980 */ /* 0x000f62000c101d00 */
[----:B------:R-:W-:Y:S01]  /*1f860*/  IMAD.WIDE.U32 R20, R49, UR4, R20 ;  /* 0x0000000431147c25 */ /* 0x000fe2000f8e0014 */
[----:B------:R-:W-:Y:S02]  /*1f870*/  ULDC.64 UR4, c[0x0][0xad8] ;  /* 0x0002b60000047ab9 */ /* 0x000fe40000000a00 */
        /* <DEDUP_REMOVED lines=10> */
[----:B------:R-:W-:Y:S02]  /*1f920*/  IMAD.IADD R21, R21, 0x1, R53 ;  /* 0x0000000115157824 */ /* 0x000fe400078e0235 */
[----:B------:R-:W-:Y:S02]  /*1f930*/  IMAD R28, R0, UR4, RZ ;  /* 0x00000004001c7c24 */ /* 0x000fe4000f8e02ff */
[C---:B------:R-:W-:Y:S02]  /*1f940*/  VIADD R0, R178.reuse, 0x20 ;  /* 0x00000020b2007836 */ /* 0x040fe40000000000 */
[C---:B------:R-:W-:Y:S02]  /*1f950*/  IMAD R49, R51.reuse, UR5, R28 ;  /* 0x0000000533317c24 */ /* 0x040fe4000f8e021c */
[----:B------:R-:W-:Y:S01]  /*1f960*/  IMAD.WIDE.U32 R20, R51, UR4, R20 ;  /* 0x0000000433147c25 */ /* 0x000fe2000f8e0014 */
[-C--:B------:R-:W-:Y:S01]  /*1f970*/  ISETP.GE.AND P2, PT, R178, R3.reuse, PT ;  /* 0x00000003b200720c */ /* 0x080fe20003f46270 */
[----:B------:R-:W-:Y:S01]  /*1f980*/  ULDC.64 UR4, c[0x0][0xa80] ;  /* 0x0002a00000047ab9 */ /* 0x000fe20000000a00 */
[----:B------:R-:W-:Y:S01]  /*1f990*/  ISETP.GE.AND P0, PT, R0, R3, PT ;  /* 0x000000030000720c */ /* 0x000fe20003f06270 */
[----:B------:R-:W-:Y:S01]  /*1f9a0*/  VIADD R28, R178, 0x40 ;  /* 0x00000040b21c7836 */ /* 0x000fe20000000000 */
[----:B------:R-:W-:Y:S01]  /*1f9b0*/  LEA R50, P3, R20, UR4, 0x1 ;  /* 0x0000000414327c11 */ /* 0x000fe2000f8608ff */
[----:B------:R-:W-:-:S02]  /*1f9c0*/  IMAD.IADD R21, R21, 0x1, R49 ;  /* 0x0000000115157824 */ /* 0x000fc400078e0231 */
[----:B------:R-:W-:Y:S01]  /*1f9d0*/  VIADD R0, R2, 0x2a820 ;  /* 0x0002a82002007836 */ /* 0x000fe20000000000 */
[----:B------:R-:W-:Y:S02]  /*1f9e0*/  ISETP.GE.AND P1, PT, R28, R3, PT ;  /* 0x000000031c00720c */ /* 0x000fe40003f26270 */
[----:B------:R-:W-:Y:S02]  /*1f9f0*/  LEA.HI.X R28, R20, UR5, R21, 0x1, P3 ;  /* 0x00000005141c7c11 */ /* 0x000fe400098f0c15 */
[----:B------:R-:W-:Y:S01]  /*1fa00*/  PRMT R0, RZ, 0x654, R0 ;  /* 0x00000654ff007816 */ /* 0x000fe20000000000 */
[----:B-1----:R0:W1:Y:S01]  /*1fa10*/  SHFL.IDX PT, R21, R50, RZ, 0x181f ;  /* 0x00181fff32157589 */ /* 0x00206200000e0000 */
[----:B------:R-:W-:Y:S02]  /*1fa20*/  BSSY B1, `(.L_x_1725) ;  /* 0x000000f000017945 */ /* 0x000fe40003800000 */
[----:B------:R0:W-:Y:S01]  /*1fa30*/  SYNCS.ARRIVE.TRANS64.RED.A1T0 RZ, [R0+URZ], RZ ;  /* 0x000000ff00ff79a7 */ /* 0x0001e2000810043f */
[----:B------:R0:W2:Y:S01]  /*1fa40*/  SHFL.IDX PT, R49, R28, RZ, 0x181f ;  /* 0x00181fff1c317589 */ /* 0x0000a200000e0000 */
[----:B------:R-:W-:-:S02]  /*1fa50*/  SHF.R.S32.HI R104, RZ, 0x1f, R184 ;  /* 0x0000001fff687819 */ /* 0x000fc400000114b8 */
[----:B------:R-:W-:Y:S01]  /*1fa60*/  SHF.R.S32.HI R105, RZ, 0x1f, R182 ;  /* 0x0000001fff697819 */ /* 0x000fe200000114b6 */
[----:B------:R-:W-:Y:S06]  /*1fa70*/  @P2 BRA `(.L_x_1726) ;  /* 0x0000000000242947 */ /* 0x000fec0003800000 */
        /* <DEDUP_REMOVED lines=9> */
.L_x_1726:
[----:B------:R-:W-:Y:S05]  /*1fb10*/  BSYNC B1 ;  /* 0x0000000000017941 */ /* 0x000fea0003800000 */
.L_x_1725:
        /* <DEDUP_REMOVED lines=13> */
.L_x_1728:
[----:B------:R-:W-:Y:S05]  /*1fbf0*/  BSYNC B1 ;  /* 0x0000000000017941 */ /* 0x000fea0003800000 */
.L_x_1727:
        /* <DEDUP_REMOVED lines=13> */
.L_x_1730:
[----:B------:R-:W-:Y:S05]  /*1fcd0*/  BSYNC B1 ;  /* 0x0000000000017941 */ /* 0x000fea0003800000 */
.L_x_1729:
[----:B------:R-:W-:Y:S01]  /*1fce0*/  IADD3 R0, R178, 0x60, RZ ;  /* 0x00000060b2007810 */ /* 0x000fe20007ffe0ff */
[----:B0---4-:R0:W4:Y:S03]  /*1fcf0*/  SHFL.IDX PT, R7, R28, 0x3, 0x181f ;  /* 0x00781f001c077f89 */ /* 0x01112600000e0000 */
[----:B------:R-:W-:Y:S01]  /*1fd00*/  ISETP.GE.AND P0, PT, R0, R3, PT ;  /* 0x000000030000720c */ /* 0x000fe20003f06270 */
[----:B------:R0:W0:-:S12]  /*1fd10*/  SHFL.IDX PT, R9, R50, 0x3, 0x181f ;  /* 0x00781f0032097f89 */ /* 0x00001800000e0000 */
[----:B------:R-:W-:Y:S05]  /*1fd20*/  @P0 BRA `(.L_x_1731) ;  /* 0x0000001800100947 */ /* 0x000fea0003800000 */
[----:B------:R-:W-:Y:S02]  /*1fd30*/  ULDC UR4, c[0x0][0xac8] ;  /* 0x0002b20000047ab9 */ /* 0x000fe40000000800 */
[----:B------:R-:W-:-:S13]  /*1fd40*/  ISETP.GE.AND P1, PT, R182, UR4, PT ;  /* 0x00000004b6007c0c */ /* 0x000fda000bf26270 */
[----:B0-----:R-:W-:-:S04]  /*1fd50*/  @!P1 LEA R4, P0, R182, R9, 0x1 ;  /* 0x00000009b6049211 */ /* 0x001fc800078008ff */
[----:B----4-:R-:W-:Y:S02]  /*1fd60*/  @!P1 LEA.HI.X R5, R182, R7, R105, 0x1, P0 ;  /* 0x00000007b6059211 */ /* 0x010fe400000f0c69 */
[----:B------:R-:W-:-:S03]  /*1fd70*/  ISETP.GE.AND P0, PT, R184, UR4, PT ;  /* 0x00000004b8007c0c */ /* 0x000fc6000bf06270 */
[----:B------:R0:W-:Y:S10]  /*1fd80*/  @!P1 ST.E.128 desc[UR46][R4.64], R24 ;  /* 0x0000001804009985 */ /* 0x0001f4000c101d2e */
[----:B------:R-:W-:Y:S05]  /*1fd90*/  @P0 BRA `(.L_x_1731) ;  /* 0x0000001400f40947 */ /* 0x000fea0003800000 */
[----:B0-----:R-:W-:-:S04]  /*1fda0*/  LEA R4, P0, R184, R9, 0x1 ;  /* 0x00000009b8047211 */ /* 0x001fc800078008ff */
[----:B------:R-:W-:-:S05]  /*1fdb0*/  LEA.HI.X R5, R184, R7, R104, 0x1, P0 ;  /* 0x00000007b8057211 */ /* 0x000fca00000f0c68 */
[----:B------:R0:W-:Y:S01]  /*1fdc0*/  ST.E.128 desc[UR46][R4.64], R44 ;  /* 0x0000002c04007985 */ /* 0x0001e2000c101d2e */
[----:B------:R-:W-:Y:S05]  /*1fdd0*/  BRA `(.L_x_1731) ;  /* 0x0000001400e47947 */ /* 0x000fea0003800000 */
.L_x_1724:
[----:B0-----:R-:W0:Y:S01]  /*1fde0*/  @P4 LDC R6, c[0x0][0xbec] ;  /* 0x0002fb00ff064b82 */ /* 0x001e220000000800 */
[----:B------:R-:W-:Y:S01]  /*1fdf0*/  ULDC.64 UR4, c[0x0][0xb08] ;  /* 0x0002c20000047ab9 */ /* 0x000fe20000000a00 */
[----:B------:R-:W-:Y:S01]  /*1fe00*/  SHF.R.S32.HI R7, RZ, 0x1f, R28 ;  /* 0x0000001fff077819 */ /* 0x000fe2000001141c */
        /* <DEDUP_REMOVED lines=23> */
[C---:B------:R-:W-:Y:S02]  /*1ff80*/  IMAD R9, R28.reuse, UR5, R7 ;  /* 0x000000051c097c24 */ /* 0x040fe4000f8e0207 */
[----:B------:R-:W-:Y:S01]  /*1ff90*/  IMAD.WIDE.U32 R4, R28, UR4, R4 ;  /* 0x000000041c047c25 */ /* 0x000fe2000f8e0004 */
[----:B------:R-:W-:-:S03]  /*1ffa0*/  ULDC.64 UR4, c[0x0][0xb48] ;  /* 0x0002d20000047ab9 */ /* 0x000fc60000000a00 */
[----:B------:R-:W-:Y:S01]  /*1ffb0*/  IMAD.MOV.U32 R7, RZ, RZ, R25 ;  /* 0x000000ffff077224 */ /* 0x000fe200078e0019 */
[----:B-1----:R-:W-:Y:S01]  /*1ffc0*/  @P4 SHF.R.U32.HI R7, RZ, R11, R6 ;  /* 0x0000000bff074219 */ /* 0x002fe20000011606 */
[----:B------:R-:W-:Y:S02]  /*1ffd0*/  IMAD.IADD R5, R5, 0x1, R9 ;  /* 0x0000000105057824 */ /* 0x000fe400078e0209 */
[----:B------:R-:W-:Y:S01]  /*1ffe0*/  VIADD R6, R2, 0x2a820 ;  /* 0x0002a82002067836 */ /* 0x000fe20000000000 */
[--C-:B------:R-:W-:Y:S01]  /*1fff0*/  SHF.R.S32.HI R0, RZ, 0x1f, R7.reuse ;  /* 0x0000001fff007819 */ /* 0x100fe20000011407 */
[----:B------:R-:W-:Y:S02]  /*20000*/  IMAD.MOV R9, RZ, RZ, -R7 ;  /* 0x000000ffff097224 */ /* 0x000fe400078e0a07 */
[----:B------:R-:W-:Y:S01]  /*20010*/  IMAD.WIDE.U32 R4, R190, UR4, R4 ;  /* 0x00000004be047c25 */ /* 0x000fe2000f8e0004 */
[----:B------:R-:W-:-:S03]  /*20020*/  PRMT R6, RZ, 0x654, R6 ;  /* 0x00000654ff067816 */ /* 0x000fc60000000006 */
[----:B------:R-:W-:Y:S01]  /*20030*/  IMAD R9, R102, R9, R25 ;  /* 0x0000000966097224 */ /* 0x000fe200078e0219 */
[----:B------:R0:W-:Y:S01]  /*20040*/  SYNCS.ARRIVE.TRANS64.RED.A1T0 RZ, [R6+URZ], RZ ;  /* 0x000000ff06ff79a7 */ /* 0x0001e2000810043f */
        /* <DEDUP_REMOVED lines=81> */
.L_x_1733:
[----:B------:R-:W-:Y:S05]  /*20560*/  BSYNC B1 ;  /* 0x0000000000017941 */ /* 0x000fea0003800000 */
.L_x_1732:
        /* <DEDUP_REMOVED lines=70> */
.L_x_1722:
[----:B------:R-:W-:Y:S01]  /*209d0*/  ULDC.64 UR4, c[0x0][0xc08] ;  /* 0x0003020000047ab9 */ /* 0x000fe20000000a00 */
[----:B------:R-:W2:Y:S01]  /*209e0*/  LDC.64 R4, c[0x0][0xc00] ;  /* 0x00030000ff047b82 */ /* 0x000ea20000000a00 */
[----:B------:R-:W-:Y:S01]  /*209f0*/  ISETP.NE.U32.AND P0, PT, RZ, UR4, PT ;  /* 0x00000004ff007c0c */ /* 0x000fe2000bf05070 */
[----:B------:R-:W-:-:S03]  /*20a00*/  IMAD.MOV.U32 R3, RZ, RZ, RZ ;  /* 0x000000ffff037224 */ /* 0x000fc600078e00ff */
[----:B------:R-:W-:Y:S01]  /*20a10*/  ISETP.NE.AND.EX P1, PT, RZ, UR5, PT, P0 ;  /* 0x00000005ff007c0c */ /* 0x000fe2000bf25300 */
[----:B------:R-:W-:Y:S02]  /*20a20*/  ULDC.64 UR4, c[0x0][0xc00] ;  /* 0x0003000000047ab9 */ /* 0x000fe40000000a00 */
[----:B------:R-:W-:-:S04]  /*20a30*/  ISETP.NE.U32.AND P0, PT, RZ, UR4, PT ;  /* 0x00000004ff007c0c */ /* 0x000fc8000bf05070 */
[----:B------:R-:W-:-:S06]  /*20a40*/  ISETP.NE.AND.EX P0, PT, RZ, UR5, PT, P0 ;  /* 0x00000005ff007c0c */ /* 0x000fcc000bf05300 */
[----:B------:R-:W3:Y:S01]  /*20a50*/  @P1 LDC.64 R6, c[0x0][0xc08] ;  /* 0x00030200ff061b82 */ /* 0x000ee20000000a00 */
[----:B------:R-:W-:Y:S02]  /*20a60*/  ULDC UR4, c[0x0][0xa88] ;  /* 0x0002a20000047ab9 */ /* 0x000fe40000000800 */
[----:B------:R-:W-:Y:S02]  /*20a70*/  IMAD.U32 R0, RZ, RZ, UR4 ;  /* 0x00000004ff007e24 */ /* 0x000fe4000f8e00ff */
[----:B--2---:R-:W-:-:S05]  /*20a80*/  IMAD.WIDE R4, R187, 0x4, R4 ;  /* 0x00000004bb047825 */ /* 0x004fca00078e0204 */
[----:B------:R2:W5:Y:S01]  /*20a90*/  @P0 LDG.E R3, desc[UR46][R4.64] ;  /* 0x0000002e04030981 */ /* 0x000562000c1e1900 */
[----:B---3--:R-:W-:-:S05]  /*20aa0*/  @P1 IMAD.WIDE R6, R187, 0x4, R6 ;  /* 0x00000004bb061825 */ /* 0x008fca00078e0206 */
[----:B------:R2:W5:Y:S01]  /*20ab0*/  @P1 LDG.E R0, desc[UR46][R6.64] ;  /* 0x0000002e06001981 */ /* 0x000562000c1e1900 */
[----:B------:R-:W-:Y:S02]  /*20ac0*/  ISETP.NE.AND P2, PT, R186, RZ, PT ;  /* 0x000000ffba00720c */ /* 0x000fe40003f45270 */
[----:B-1----:R-:W-:Y:S01]  /*20ad0*/  SHF.R.S32.HI R28, RZ, 0x1f, R187 ;  /* 0x0000001fff1c7819 */ /* 0x002fe200000114bb */
[----:B------:R-:W1:Y:S10]  /*20ae0*/  S2R R35, SR_TID.X ;  /* 0x0000000000237919 */ /* 0x000e740000002100 */
[----:B------:R-:W3:Y:S01]  /*20af0*/  @!P2 LDC R186, c[0x0][0xad4] ;  /* 0x0002b500ffbaab82 */ /* 0x000ee20000000800 */
[----:B-1----:R-:W-:Y:S01]  /*20b00*/  VIADD R8, R35, 0xffffff80 ;  /* 0xffffff8023087836 */ /* 0x002fe20000000000 */
[----:B---3--:R-:W-:-:S04]  /*20b10*/  ISETP.GT.AND P2, PT, R186, 0x1, PT ;  /* 0x00000001ba00780c */ /* 0x008fc80003f44270 */
[----:B------:R-:W-:Y:S01]  /*20b20*/  ISETP.GT.AND P3, PT, R8, 0x7f, PT ;  /* 0x0000007f0800780c */ /* 0x000fe20003f64270 */
[----:B--2---:R-:W-:-:S12]  /*20b30*/  @P1 BRA `(.L_x_1734) ;  /* 0x0000000000101947 */ /* 0x004fd80003800000 */
[----:B------:R-:W-:Y:S05]  /*20b40*/  @!P0 BRA `(.L_x_1734) ;  /* 0x00000000000c8947 */ /* 0x000fea0003800000 */
[----:B------:R-:W2:Y:S04]  /*20b50*/  LDG.E R7, desc[UR46][R4.64] ;  /* 0x0000002e04077981 */ /* 0x000ea8000c1e1900 */
[----:B-----5:R-:W2:Y:S02]  /*20b60*/  LDG.E R0, desc[UR46][R4.64+0x4] ;  /* 0x0000042e04007981 */ /* 0x020ea4000c1e1900 */
[----:B--2---:R-:W-:-:S07]  /*20b70*/  IADD3 R0, -R7, R0, RZ ;  /* 0x0000000007007210 */ /* 0x004fce0007ffe1ff */
.L_x_1734:
[----:B------:R-:W-:Y:S01]  /*20b80*/  BSSY B1, `(.L_x_1735) ;  /* 0x0000035000017945 */ /* 0x000fe20003800000 */
[----:B------:R-:W-:Y:S02]  /*20b90*/  SEL R33, R187, RZ, !P0 ;  /* 0x000000ffbb217207 */ /* 0x000fe40004000000 */
[----:B------:R-:W-:Y:S02]  /*20ba0*/  SEL R28, R28, RZ, !P0 ;  /* 0x000000ff1c1c7207 */ /* 0x000fe40004000000 */
[----:B-----5:R-:W-:Y:S01]  /*20bb0*/  SHF.R.S32.HI R26, RZ, 0x1f, R3 ;  /* 0x0000001fff1a7819 */ /* 0x020fe20000011403 */
[----:B------:R-:W-:Y:S06]  /*20bc0*/  @P3 BRA `(.L_x_1736) ;  /* 0x0000000000c03947 */ /* 0x000fec0003800000 */
[----:B------:R-:W1:Y:S01]  /*20bd0*/  LDC R37, c[0x0][0xbe8] ;  /* 0x0002fa00ff257b82 */ /* 0x000e620000000800 */
[----:B------:R-:W-:Y:S01]  /*20be0*/  IADD3 R35, R178, -0x80, R35 ;  /* 0xffffff80b2237810 */ /* 0x000fe20007ffe023 */
[----:B-1----:R-:W-:-:S05]  /*20bf0*/  IMAD R4, R0, R37, RZ ;  /* 0x0000002500047224 */ /* 0x002fca00078e02ff */
[----:B------:R-:W-:-:S13]  /*20c00*/  ISETP.GE.AND P0, PT, R35, R4, PT ;  /* 0x000000042300720c */ /* 0x000fda0003f06270 */
[----:B------:R-:W-:Y:S05]  /*20c10*/  @P0 BRA `(.L_x_1736) ;  /* 0x0000000000ac0947 */ /* 0x000fea0003800000 */
[----:B------:R-:W-:Y:S01]  /*20c20*/  IMAD.MOV.U32 R24, RZ, RZ, 0x9b8 ;  /* 0x000009b8ff187424 */ /* 0x000fe200078e00ff */
[----:B------:R-:W-:Y:S01]  /*20c30*/  ISETP.GT.AND P0, PT, R186, 0x1, PT ;  /* 0x00000001ba00780c */ /* 0x000fe20003f04270 */
[----:B------:R-:W1:Y:S01]  /*20c40*/  LDC.64 R4, c[0x0][0xba8] ;  /* 0x0002ea00ff047b82 */ /* 0x000e620000000a00 */
[----:B------:R-:W-:Y:S01]  /*20c50*/  ISETP.NE.AND P1, PT, R37, 0x1, PT ;  /* 0x000000012500780c */ /* 0x000fe20003f25270 */
[----:B------:R-:W-:Y:S01]  /*20c60*/  IMAD.MOV.U32 R21, RZ, RZ, R35 ;  /* 0x000000ffff157224 */ /* 0x000fe200078e0023 */
[----:B------:R-:W-:-:S05]  /*20c70*/  SEL R24, R24, 0x978, P0 ;  /* 0x0000097818187807 */ /* 0x000fca0000000000 */
[----:B------:R-:W2:Y:S08]  /*20c80*/  LDC.64 R12, c[0x0][R24+0x220] ;  /* 0x00008800180c7b82 */ /* 0x000eb00000000a00 */
[----:B------:R-:W3:Y:S08]  /*20c90*/  LDC.64 R10, c[0x0][R24+0x218] ;  /* 0x00008600180a7b82 */ /* 0x000ef00000000a00 */
[----:B------:R-:W4:Y:S08]  /*20ca0*/  LDC.64 R8, c[0x0][R24+0x228] ;  /* 0x00008a0018087b82 */ /* 0x000f300000000a00 */
[----:B------:R-:W5:Y:S08]  /*20cb0*/  LDC.64 R6, c[0x0][R24+0x210] ;  /* 0x0000840018067b82 */ /* 0x000f700000000a00 */
[----:B------:R-:W0:Y:S08]  /*20cc0*/  @P1 LDC R20, c[0x0][0xbec] ;  /* 0x0002fb00ff141b82 */ /* 0x000e300000000800 */
[----:B------:R-:W4:Y:S01]  /*20cd0*/  @P1 LDC R27, c[0x0][0xbf0] ;  /* 0x0002fc00ff1b1b82 */ /* 0x000f220000000800 */
[----:B--2---:R-:W-:-:S07]  /*20ce0*/  IMAD R13, R13, R33, RZ ;  /* 0x000000210d0d7224 */ /* 0x004fce00078e02ff */
[----:B-1----:R-:W1:Y:S01]  /*20cf0*/  @!P0 LDC R4, c[0x0][0xb50] ;  /* 0x0002d400ff048b82 */ /* 0x002e620000000800 */
[----:B0-----:R-:W-:-:S07]  /*20d00*/  @P1 IMAD.HI.U32 R20, R35, R20, RZ ;  /* 0x0000001423141227 */ /* 0x001fce00078e00ff */
[----:B------:R-:W0:Y:S01]  /*20d10*/  @!P0 LDC R5, c[0x0][0xb54] ;  /* 0x0002d500ff058b82 */ /* 0x000e220000000800 */
[-C--:B---3--:R-:W-:Y:S02]  /*20d20*/  IMAD R25, R11, R183.reuse, RZ ;  /* 0x000000b70b197224 */ /* 0x088fe400078e02ff */
[----:B------:R-:W-:Y:S01]  /*20d30*/  IMAD.WIDE.U32 R14, R10, R183, RZ ;  /* 0x000000b70a0e7225 */ /* 0x000fe200078e00ff */
[----:B----4-:R-:W-:-:S03]  /*20d40*/  @P1 SHF.R.U32.HI R21, RZ, R27, R20 ;  /* 0x0000001bff151219 */ /* 0x010fc60000011614 */
[----:B------:R-:W-:-:S04]  /*20d50*/  IMAD.WIDE.U32 R10, R12, R33, RZ ;  /* 0x000000210c0a7225 */ /* 0x000fc800078e00ff */
[----:B------:R-:W-:Y:S01]  /*20d60*/  IMAD R27, R12, R28, R13 ;  /* 0x0000001c0c1b7224 */ /* 0x000fe200078e020d */
[----:B------:R-:W-:Y:S01]  /*20d70*/  SEL R13, R190, RZ, P0 ;  /* 0x000000ffbe0d7207 */ /* 0x000fe20000000000 */
[----:B------:R-:W-:Y:S01]  /*20d80*/  IMAD.IADD R25, R15, 0x1, R25 ;  /* 0x000000010f197824 */ /* 0x000fe200078e0219 */
[----:B------:R-:W-:Y:S01]  /*20d90*/  IADD3 R14, P1, P3, R10, R14, R3 ;  /* 0x0000000e0a0e7210 */ /* 0x000fe20007b3e003 */
[----:B------:R-:W-:Y:S02]  /*20da0*/  IMAD.MOV R10, RZ, RZ, -R21 ;  /* 0x000000ffff0a7224 */ /* 0x000fe400078e0a15 */
[----:B------:R-:W-:Y:S02]  /*20db0*/  IMAD.IADD R27, R11, 0x1, R27 ;  /* 0x000000010b1b7824 */ /* 0x000fe400078e021b */
[-C--:B------:R-:W-:Y:S02]  /*20dc0*/  IMAD R15, R9, R13.reuse, RZ ;  /* 0x0000000d090f7224 */ /* 0x080fe400078e02ff */
[----:B------:R-:W-:-:S04]  /*20dd0*/  IMAD.WIDE.U32 R8, R8, R13, RZ ;  /* 0x0000000d08087225 */ /* 0x000fc800078e00ff */
[----:B------:R-:W-:Y:S01]  /*20de0*/  IMAD R11, R37, R10, R35 ;  /* 0x0000000a250b7224 */ /* 0x000fe200078e0223 */
[----:B------:R-:W-:Y:S01]  /*20df0*/  IADD3.X R10, R27, R25, R26, P1, P3 ;  /* 0x000000191b0a7210 */ /* 0x000fe20000fe641a */
[----:B------:R-:W-:Y:S01]  /*20e00*/  IMAD.IADD R15, R9, 0x1, R15 ;  /* 0x00000001090f7824 */ /* 0x000fe200078e020f */
[----:B------:R-:W-:Y:S01]  /*20e10*/  IADD3 R8, P0, P1, R21, R14, R8 ;  /* 0x0000000e15087210 */ /* 0x000fe2000791e008 */
[----:B-----5:R-:W-:Y:S01]  /*20e20*/  IMAD R7, R7, R11, RZ ;  /* 0x0000000b07077224 */ /* 0x020fe200078e02ff */
[----:B------:R-:W-:Y:S02]  /*20e30*/  SHF.R.S32.HI R21, RZ, 0x1f, R21 ;  /* 0x0000001fff157819 */ /* 0x000fe40000011415 */
[----:B------:R-:W-:Y:S02]  /*20e40*/  SHF.R.S32.HI R13, RZ, 0x1f, R11 ;  /* 0x0000001fff0d7819 */ /* 0x000fe4000001140b */
[----:B------:R-:W-:-:S03]  /*20e50*/  IADD3.X R9, R21, R10, R15, P0, P1 ;  /* 0x0000000a15097210 */ /* 0x000fc600007e240f */
[C---:B------:R-:W-:Y:S02]  /*20e60*/  IMAD R13, R6.reuse, R13, R7 ;  /* 0x0000000d060d7224 */ /* 0x040fe400078e0207 */
[----:B------:R-:W-:-:S04]  /*20e70*/  IMAD.WIDE.U32 R6, R6, R11, R8 ;  /* 0x0000000b06067225 */ /* 0x000fc800078e0008 */
[----:B------:R-:W-:Y:S01]  /*20e80*/  IMAD.IADD R7, R7, 0x1, R13 ;  /* 0x0000000107077824 */ /* 0x000fe200078e020d */
[----:B-1----:R-:W-:-:S04]  /*20e90*/  LEA R4, P0, R6, R4, 0x2 ;  /* 0x0000000406047211 */ /* 0x002fc800078010ff */
[----:B0-----:R-:W-:Y:S01]  /*20ea0*/  LEA.HI.X R5, R6, R5, R7, 0x2, P0 ;  /* 0x0000000506057211 */ /* 0x001fe200000f1407 */
[----:B------:R-:W-:-:S05]  /*20eb0*/  IMAD.MOV.U32 R7, RZ, RZ, -0x800000 ;  /* 0xff800000ff077424 */ /* 0x000fca00078e00ff */
[----:B------:R1:W-:Y:S03]  /*20ec0*/  STG.E desc[UR46][R4.64], R7 ;  /* 0x0000000704007986 */ /* 0x0003e6000c10192e */
.L_x_1736:
[----:B------:R-:W-:Y:S05]  /*20ed0*/  BSYNC B1 ;  /* 0x0000000000017941 */ /* 0x000fea0003800000 */
.L_x_1735:
[----:B------:R-:W-:Y:S05]  /*20ee0*/  @P2 BRA `(.L_x_1731) ;  /* 0x0000000400a02947 */ /* 0x000fea0003800000 */
[----:B------:R-:W2:Y:S01]  /*20ef0*/  LDC R11, c[0x0][0xbe8] ;  /* 0x0002fa00ff0b7b82 */ /* 0x000ea20000000800 */
[----:B------:R-:W-:Y:S01]  /*20f00*/  ULDC.64 UR4, c[0x0][0xaa0] ;  /* 0x0002a80000047ab9 */ /* 0x000fe20000000a00 */
[----:B------:R-:W-:Y:S01]  /*20f10*/  ULDC.64 UR6, c[0x0][0xaf0] ;  /* 0x0002bc0000067ab9 */ /* 0x000fe20000000a00 */
[----:B-1----:R-:W-:Y:S01]  /*20f20*/  IMAD R4, R26, UR4, RZ ;  /* 0x000000041a047c24 */ /* 0x002fe2000f8e02ff */
[----:B------:R-:W-:Y:S01]  /*20f30*/  BSSY B1, `(.L_x_1737) ;  /* 0x0000039000017945 */ /* 0x000fe20003800000 */
[----:B------:R-:W-:Y:S02]  /*20f40*/  SHF.R.S32.HI R10, RZ, 0x1f, R184 ;  /* 0x0000001fff0a7819 */ /* 0x000fe400000114b8 */
[C---:B------:R-:W-:Y:S01]  /*20f50*/  IMAD R7, R3.reuse, UR5, R4 ;  /* 0x0000000503077c24 */ /* 0x040fe2000f8e0204 */
[----:B------:R-:W-:Y:S01]  /*20f60*/  SHF.R.S32.HI R12, RZ, 0x1f, R182 ;  /* 0x0000001fff0c7819 */ /* 0x000fe200000114b6 */
[----:B------:R-:W-:Y:S01]  /*20f70*/  IMAD.WIDE.U32 R4, R3, UR4, RZ ;  /* 0x0000000403047c25 */ /* 0x000fe2000f8e00ff */
[----:B------:R-:W-:-:S03]  /*20f80*/  ULDC.64 UR4, c[0x0][0xae8] ;  /* 0x0002ba0000047ab9 */ /* 0x000fc60000000a00 */
[----:B------:R-:W-:Y:S02]  /*20f90*/  IMAD R3, R185, 0x20, R208 ;  /* 0x00000020b9037824 */ /* 0x000fe400078e02d0 */
[----:B------:R-:W-:Y:S02]  /*20fa0*/  IMAD.IADD R5, R5, 0x1, R7 ;  /* 0x0000000105057824 */ /* 0x000fe400078e0207 */
[----:B------:R-:W-:Y:S01]  /*20fb0*/  IMAD R7, R28, UR6, RZ ;  /* 0x000000061c077c24 */ /* 0x000fe2000f8e02ff */
[----:B------:R-:W-:Y:S01]  /*20fc0*/  IADD3 R9, R178, R3, RZ ;  /* 0x00000003b2097210 */ /* 0x000fe20007ffe0ff */
[----:B------:R-:W-:-:S04]  /*20fd0*/  IMAD.WIDE.U32 R4, R183, UR4, R4 ;  /* 0x00000004b7047c25 */ /* 0x000fc8000f8e0004 */
[----:B------:R-:W-:Y:S01]  /*20fe0*/  IMAD.MOV.U32 R3, RZ, RZ, R9 ;  /* 0x000000ffff037224 */ /* 0x000fe200078e0009 */
[----:B--2---:R-:W-:Y:S01]  /*20ff0*/  ISETP.NE.AND P0, PT, R11, 0x1, PT ;  /* 0x000000010b00780c */ /* 0x004fe20003f05270 */
[----:B------:R-:W-:Y:S01]  /*21000*/  IMAD R5, R183, UR5, R5 ;  /* 0x00000005b7057c24 */ /* 0x000fe2000f8e0205 */
[----:B------:R-:W-:Y:S01]  /*21010*/  ULDC.64 UR4, c[0x0][0xae0] ;  /* 0x0002b80000047ab9 */ /* 0x000fe20000000a00 */
[C---:B------:R-:W-:Y:S02]  /*21020*/  IMAD R7, R33.reuse, UR7, R7 ;  /* 0x0000000721077c24 */ /* 0x040fe4000f8e0207 */
[----:B------:R-:W-:-:S04]  /*21030*/  IMAD.WIDE.U32 R4, R33, UR6, R4 ;  /* 0x0000000621047c25 */ /* 0x000fc8000f8e0004 */
[----:B------:R-:W-:Y:S02]  /*21040*/  IMAD.IADD R5, R5, 0x1, R7 ;  /* 0x0000000105057824 */ /* 0x000fe400078e0207 */
[----:B------:R-:W-:Y:S02]  /*21050*/  IMAD.IADD R178, R208, 0x1, R178 ;  /* 0x00000001d0b27824 */ /* 0x000fe400078e02b2 */
[----:B------:R-:W1:Y:S08]  /*21060*/  @P0 LDC R6, c[0x0][0xbec] ;  /* 0x0002fb00ff060b82 */ /* 0x000e700000000800 */
[----:B------:R-:W2:Y:S01]  /*21070*/  @P0 LDC R13, c[0x0][0xbf0] ;  /* 0x0002fc00ff0d0b82 */ /* 0x000ea20000000800 */
[----:B-1----:R-:W-:-:S05]  /*21080*/  @P0 IMAD.HI.U32 R6, R9, R6, RZ ;  /* 0x0000000609060227 */ /* 0x002fca00078e00ff */
[----:B--2---:R-:W-:-:S04]  /*21090*/  @P0 SHF.R.U32.HI R3, RZ, R13, R6 ;  /* 0x0000000dff030219 */ /* 0x004fc80000011606 */
[--C-:B------:R-:W-:Y:S01]  /*210a0*/  SHF.R.S32.HI R6, RZ, 0x1f, R3.reuse ;  /* 0x0000001fff067819 */ /* 0x100fe20000011403 */
[----:B------:R-:W-:Y:S02]  /*210b0*/  IMAD.MOV R8, RZ, RZ, -R3 ;  /* 0x000000ffff087224 */ /* 0x000fe400078e0a03 */
[----:B------:R-:W-:-:S04]  /*210c0*/  IMAD.WIDE.U32 R4, R3, UR4, R4 ;  /* 0x0000000403047c25 */ /* 0x000fc8000f8e0004 */
[----:B------:R-:W-:Y:S02]  /*210d0*/  IMAD R6, R6, UR4, RZ ;  /* 0x0000000406067c24 */ /* 0x000fe4000f8e02ff */
[----:B------:R-:W-:Y:S02]  /*210e0*/  IMAD R7, R11, R8, R9 ;  /* 0x000000080b077224 */ /* 0x000fe400078e0209 */
[----:B------:R-:W-:Y:S01]  /*210f0*/  IMAD R9, R3, UR5, R6 ;  /* 0x0000000503097c24 */ /* 0x000fe2000f8e0206 */
[----:B------:R-:W-:Y:S01]  /*21100*/  ULDC.64 UR4, c[0x0][0xad8] ;  /* 0x0002b60000047ab9 */ /* 0x000fe20000000a00 */
[----:B------:R-:W-:Y:S01]  /*21110*/  IMAD R11, R0, R11, RZ ;  /* 0x0000000b000b7224 */ /* 0x000fe200078e02ff */
[----:B------:R-:W-:Y:S01]  /*21120*/  SHF.R.S32.HI R3, RZ, 0x1f, R7 ;  /* 0x0000001fff037819 */ /* 0x000fe20000011407 */
[----:B------:R-:W-:Y:S02]  /*21130*/  IMAD.IADD R5, R5, 0x1, R9 ;  /* 0x0000000105057824 */ /* 0x000fe400078e0209 */
[C---:B------:R-:W-:Y:S01]  /*21140*/  VIADD R0, R178.reuse, 0x20 ;  /* 0x00000020b2007836 */ /* 0x040fe20000000000 */
[----:B------:R-:W-:Y:S01]  /*21150*/  ISETP.GE.AND P2, PT, R178, R11, PT ;  /* 0x0000000bb200720c */ /* 0x000fe20003f46270 */
[----:B------:R-:W-:-:S02]  /*21160*/  IMAD R6, R3, UR4, RZ ;  /* 0x0000000403067c24 */ /* 0x000fc4000f8e02ff */
[----:B------:R-:W-:Y:S01]  /*21170*/  IMAD.WIDE.U32 R4, R7, UR4, R4 ;  /* 0x0000000407047c25 */ /* 0x000fe2000f8e0004 */
[----:B------:R-:W-:-:S03]  /*21180*/  ISETP.GE.AND P1, PT, R0, R11, PT ;  /* 0x0000000b0000720c */ /* 0x000fc60003f26270 */
[----:B------:R-:W-:Y:S01]  /*21190*/  IMAD R3, R7, UR5, R6 ;  /* 0x0000000507037c24 */ /* 0x000fe2000f8e0206 */
[----:B------:R-:W-:Y:S01]  /*211a0*/  ULDC.64 UR4, c[0x0][0xa80] ;  /* 0x0002a00000047ab9 */ /* 0x000fe20000000a00 */
[----:B------:R-:W-:Y:S01]  /*211b0*/  VIADD R0, R178, 0x40 ;  /* 0x00000040b2007836 */ /* 0x000fe20000000000 */
[----:B------:R-:W-:Y:S01]  /*211c0*/  LEA R6, P3, R4, UR4, 0x1 ;  /* 0x0000000404067c11 */ /* 0x000fe2000f8608ff */
[----:B------:R-:W-:-:S03]  /*211d0*/  IMAD.IADD R3, R5, 0x1, R3 ;  /* 0x0000000105037824 */ /* 0x000fc600078e0203 */
[----:B------:R-:W-:Y:S01]  /*211e0*/  ISETP.GE.AND P0, PT, R0, R11, PT ;  /* 0x0000000b0000720c */ /* 0x000fe20003f06270 */
[----:B------:R1:W2:Y:S01]  /*211f0*/  SHFL.IDX PT, R7, R6, RZ, 0x181f ;  /* 0x00181fff06077589 */ /* 0x0002a200000e0000 */
[----:B------:R-:W-:-:S05]  /*21200*/  LEA.HI.X R3, R4, UR5, R3, 0x1, P3 ;  /* 0x0000000504037c11 */ /* 0x000fca00098f0c03 */
[----:B------:R1:W3:Y:S01]  /*21210*/  SHFL.IDX PT, R5, R3, RZ, 0x181f ;  /* 0x00181fff03057589 */ /* 0x0002e200000e0000 */
[----:B------:R-:W-:Y:S05]  /*21220*/  @P2 BRA `(.L_x_1738) ;  /* 0x0000000000242947 */ /* 0x000fea0003800000 */
[----:B------:R-:W-:Y:S02]  /*21230*/  ULDC UR4, c[0x0][0xac8] ;  /* 0x0002b20000047ab9 */ /* 0x000fe40000000800 */
[----:B------:R-:W-:Y:S02]  /*21240*/  ISETP.GE.AND P4, PT, R182, UR4, PT ;  /* 0x00000004b6007c0c */ /* 0x000fe4000bf86270 */
[----:B------:R-:W-:-:S11]  /*21250*/  ISETP.GE.AND P5, PT, R184, UR4, PT ;  /* 0x00000004b8007c0c */ /* 0x000fd6000bfa6270 */
[-C--:B--2---:R-:W-:Y:S02]  /*21260*/  @!P4 LEA R8, P2, R182, R7.reuse, 0x1 ;  /* 0x00000007b608c211 */ /* 0x084fe400078408ff */
[----:B------:R-:W-:Y:S02]  /*21270*/  @!P5 LEA R4, P3, R184, R7, 0x1 ;  /* 0x00000007b804d211 */ /* 0x000fe400078608ff */
[-C--:B---3--:R-:W-:Y:S02]  /*21280*/  @!P4 LEA.HI.X R9, R182, R5.reuse, R12, 0x1, P2 ;  /* 0x00000005b609c211 */ /* 0x088fe400010f0c0c */
[----:B------:R-:W-:-:S03]  /*21290*/  @!P5 LEA.HI.X R5, R184, R5, R10, 0x1, P3 ;  /* 0x00000005b805d211 */ /* 0x000fc600018f0c0a */
[----:B------:R4:W-:Y:S04]  /*212a0*/  @!P4 ST.E.128 desc[UR46][R8.64], RZ ;  /* 0x000000ff0800c985 */ /* 0x0009e8000c101d2e */
[----:B------:R4:W-:Y:S02]  /*212b0*/  @!P5 ST.E.128 desc[UR46][R4.64], RZ ;  /* 0x000000ff0400d985 */ /* 0x0009e4000c101d2e */
.L_x_1738:
[----:B------:R-:W-:Y:S05]  /*212c0*/  BSYNC B1 ;  /* 0x0000000000017941 */ /* 0x000fea0003800000 */
.L_x_1737:
[----:B---34-:R3:W4:Y:S01]  /*212d0*/  SHFL.IDX PT, R5, R3, 0x1, 0x181f ;  /* 0x00381f0003057f89 */ /* 0x01872200000e0000 */
[----:B------:R-:W-:Y:S03]  /*212e0*/  BSSY B1, `(.L_x_1739) ;  /* 0x000000c000017945 */ /* 0x000fe60003800000 */
[----:B--2---:R3:W2:Y:S01]  /*212f0*/  SHFL.IDX PT, R7, R6, 0x1, 0x181f ;  /* 0x00381f0006077f89 */ /* 0x0046a200000e0000 */
[----:B------:R-:W-:Y:S05]  /*21300*/  @P1 BRA `(.L_x_1740) ;  /* 0x0000000000241947 */ /* 0x000fea0003800000 */
[----:B------:R-:W-:Y:S02]  /*21310*/  ULDC UR4, c[0x0][0xac8] ;  /* 0x0002b20000047ab9 */ /* 0x000fe40000000800 */
[----:B------:R-:W-:Y:S02]  /*21320*/  ISETP.GE.AND P3, PT, R182, UR4, PT ;  /* 0x00000004b6007c0c */ /* 0x000fe4000bf66270 */
[----:B------:R-:W-:-:S11]  /*21330*/  ISETP.GE.AND P4, PT, R184, UR4, PT ;  /* 0x00000004b8007c0c */ /* 0x000fd6000bf86270 */
[-C--:B--2---:R-:W-:Y:S02]  /*21340*/  @!P3 LEA R8, P1, R182, R7.reuse, 0x1 ;  /* 0x00000007b608b211 */ /* 0x084fe400078208ff */
[----:B------:R-:W-:Y:S02]  /*21350*/  @!P4 LEA R4, P2, R184, R7, 0x1 ;  /* 0x00000007b804c211 */ /* 0x000fe400078408ff */
[-C--:B----4-:R-:W-:Y:S02]  /*21360*/  @!P3 LEA.HI.X R9, R182, R5.reuse, R12, 0x1, P1 ;  /* 0x00000005b609b211 */ /* 0x090fe400008f0c0c */
[----:B------:R-:W-:-:S03]  /*21370*/  @!P4 LEA.HI.X R5, R184, R5, R10, 0x1, P2 ;  /* 0x00000005b805c211 */ /* 0x000fc600010f0c0a */
[----:B------:R2:W-:Y:S04]  /*21380*/  @!P3 ST.E.128 desc[UR46][R8.64], RZ ;  /* 0x000000ff0800b985 */ /* 0x0005e8000c101d2e */
[----:B------:R2:W-:Y:S02]  /*21390*/  @!P4 ST.E.128 desc[UR46][R4.64], RZ ;  /* 0x000000ff0400c985 */ /* 0x0005e4000c101d2e */
.L_x_1740:
[----:B------:R-:W-:Y:S05]  /*213a0*/  BSYNC B1 ;  /* 0x0000000000017941 */ /* 0x000fea0003800000 */
.L_x_1739:
[----:B--2-4-:R2:W4:Y:S01]  /*213b0*/  SHFL.IDX PT, R5, R3, 0x2, 0x181f ;  /* 0x00581f0003057f89 */ /* 0x01452200000e0000 */
        /* <DEDUP_REMOVED lines=12> */
.L_x_1742:
[----:B------:R-:W-:Y:S05]  /*21480*/  BSYNC B1 ;  /* 0x0000000000017941 */ /* 0x000fea0003800000 */
.L_x_1741:
[----:B------:R-:W-:Y:S01]  /*21490*/  VIADD R0, R178, 0x60 ;  /* 0x00000060b2007836 */ /* 0x000fe20000000000 */
[----:B-123--:R-:W1:Y:S04]  /*214a0*/  SHFL.IDX PT, R3, R3, 0x3, 0x181f ;  /* 0x00781f0003037f89 */ /* 0x00ee6800000e0000 */
[----:B------:R-:W-:Y:S01]  /*214b0*/  ISETP.GE.AND P0, PT, R0, R11, PT ;  /* 0x0000000b0000720c */ /* 0x000fe20003f06270 */
[----:B0---4-:R0:W2:-:S12]  /*214c0*/  SHFL.IDX PT, R5, R6, 0x3, 0x181f ;  /* 0x00781f0006057f89 */ /* 0x01109800000e0000 */
[----:B0-----:R-:W-:Y:S05]  /*214d0*/  @P0 BRA `(.L_x_1731) ;  /* 0x0000000000240947 */ /* 0x001fea0003800000 */
[----:B------:R-:W-:Y:S02]  /*214e0*/  ULDC UR4, c[0x0][0xac8] ;  /* 0x0002b20000047ab9 */ /* 0x000fe40000000800 */
[----:B------:R-:W-:Y:S02]  /*214f0*/  ISETP.GE.AND P2, PT, R182, UR4, PT ;  /* 0x00000004b6007c0c */ /* 0x000fe4000bf46270 */
[----:B------:R-:W-:-:S11]  /*21500*/  ISETP.GE.AND P3, PT, R184, UR4, PT ;  /* 0x00000004b8007c0c */ /* 0x000fd6000bf66270 */
[-C--:B--2---:R-:W-:Y:S02]  /*21510*/  @!P2 LEA R6, P0, R182, R5.reuse, 0x1 ;  /* 0x00000005b606a211 */ /* 0x084fe400078008ff */
[----:B------:R-:W-:Y:S02]  /*21520*/  @!P3 LEA R4, P1, R184, R5, 0x1 ;  /* 0x00000005b804b211 */ /* 0x000fe400078208ff */
[-C--:B-1----:R-:W-:Y:S02]  /*21530*/  @!P2 LEA.HI.X R7, R182, R3.reuse, R12, 0x1, P0 ;  /* 0x00000003b607a211 */ /* 0x082fe400000f0c0c */
[----:B------:R-:W-:-:S03]  /*21540*/  @!P3 LEA.HI.X R5, R184, R3, R10, 0x1, P1 ;  /* 0x00000003b805b211 */ /* 0x000fc600008f0c0a */
[----:B------:R0:W-:Y:S04]  /*21550*/  @!P2 ST.E.128 desc[UR46][R6.64], RZ ;  /* 0x000000ff0600a985 */ /* 0x0001e8000c101d2e */
[----:B------:R0:W-:Y:S02]  /*21560*/  @!P3 ST.E.128 desc[UR46][R4.64], RZ ;  /* 0x000000ff0400b985 */ /* 0x0001e4000c101d2e */
.L_x_1731:
[----:B------:R-:W-:Y:S05]  /*21570*/  BSYNC B0 ;  /* 0x0000000000007941 */ /* 0x000fea0003800000 */
.L_x_1721:
[----:B------:R-:W-:Y:S02]  /*21580*/  ULDC UR4, c[0x0][0xc3c] ;  /* 0x00030f0000047ab9 */ /* 0x000fe40000000800 */
[----:B------:R-:W-:-:S13]  /*21590*/  ISETP.GE.AND P0, PT, R31, UR4, PT ;  /* 0x000000041f007c0c */ /* 0x000fda000bf06270 */
[----:B------:R-:W-:Y:S05]  /*215a0*/  @!P0 BRA `(.L_x_1743) ;  /* 0xfffffdfc00dc8947 */ /* 0x000fea000383ffff */
[----:B------:R-:W-:Y:S05]  /*215b0*/  BRA `(.L_x_1449) ;  /* 0x0000009000207947 */ /* 0x000fea0003800000 */
.L_x_1447:
[----:B------:R-:W-:-:S08]  /*215c0*/  NOP ;  /* 0x0000000000007918 */ /* 0x000fd00000000000 */
[----:B0-----:R-:W0:-:S00]  /*215d0*/  USETMAXREG.DEALLOC.CTAPOOL 0x18 ;  /* 0x00000018000079c8 */ /* 0x001e0000080e0500 */
[----:B0-----:R-:W-:Y:S01]  /*215e0*/  LOP3.LUT R0, R0, 0x3, RZ, 0xc0, !PT ;  /* 0x0000000300007812 */ /* 0x001fe200078ec0ff */
[----:B------:R-:W-:Y:S01]  /*215f0*/  IMAD.MOV.U32 R7, RZ, RZ, RZ ;  /* 0x000000ffff077224 */ /* 0x000fe200078e00ff */
[----:B------:R-:W-:-:S04]  /*21600*/  LOP3.LUT R17, R17, 0xffffffef, RZ, 0xc0, !PT ;  /* 0xffffffef11117812 */ /* 0x000fc800078ec0ff */
[----:B------:R-:W0:Y:S02]  /*21610*/  SHFL.IDX PT, R0, R0, RZ, 0x1f ;  /* 0x00001fff00007589 */ /* 0x000e2400000e0000 */
[----:B0-----:R-:W-:-:S13]  /*21620*/  ISETP.NE.AND P0, PT, R0, RZ, PT ;  /* 0x000000ff0000720c */ /* 0x001fda0003f05270 */
[----:B------:R-:W-:Y:S01]  /*21630*/  @P0 LOP3.LUT R17, R17, 0x10, RZ, 0xfc, !PT ;  /* 0x0000001011110812 */ /* 0x000fe200078efcff */
[----:B------:R-:W-:Y:S06]  /*21640*/  @!P0 BRA `(.L_x_1744) ;  /* 0x0000000000248947 */ /* 0x000fec0003800000 */
[----:B------:R-:W0:Y:S08]  /*21650*/  S2UR UR5, SR_CgaCtaId ;  /* 0x00000000000579c3 */ /* 0x000e300000008800 */
[----:B------:R-:W-:Y:S06]  /*21660*/  BAR.SYNC.DEFER_BLOCKING 0x5, 0x180 ;  /* 0x0146000000007b1d */ /* 0x000fec0000010000 */
[----:B------:R-:W-:-:S02]  /*21670*/  UMOV UR4, 0x400 ;  /* 0x0000040000047882 */ /* 0x000fc40000000000 */
[----:B0-----:R-:W-:-:S09]  /*21680*/  ULEA UR4, UR5, UR4, 0x18 ;  /* 0x0000000405047291 */ /* 0x001fd2000f8ec03f */
[----:B------:R-:W0:Y:S04]  /*21690*/  LDS.128 R8, [UR4+0x2a8d0] ;  /* 0x02a8d004ff087984 */ /* 0x000e280008000c00 */
[----:B0-----:R0:W-:Y:S04]  /*216a0*/  STL.64 [R1], R8 ;  /* 0x0000000801007387 */ /* 0x0011e80000100a00 */
[----:B------:R0:W-:Y:S01]  /*216b0*/  STL.64 [R1+0x8], R10 ;  /* 0x0000080a01007387 */ /* 0x0001e20000100a00 */
[----:B------:R-:W-:Y:S06]  /*216c0*/  BAR.ARV 0x4, 0x180 ;  /* 0x0106000000007b1d */ /* 0x000fec0000002000 */
[----:B------:R-:W-:Y:S05]  /*216d0*/  BRA `(.L_x_1745) ;  /* 0x0000000c00b07947 */ /* 0x000fea0003800000 */
.L_x_1744:
[----:B------:R-:W-:Y:S01]  /*216e0*/  LOP3.LUT R0, R6, 0x1f, RZ, 0xc0, !PT ;  /* 0x0000001f06007812 */ /* 0x000fe200078ec0ff */
[----:B------:R-:W-:Y:S01]  /*216f0*/  ULDC UR4, c[0x0][0xc3c] ;  /* 0x00030f0000047ab9 */ /* 0x000fe20000000800 */
[----:B------:R-:W-:Y:S01]  /*21700*/  MOV R8, RZ ;  /* 0x000000ff00087202 */ /* 0x000fe20000000f00 */
[----:B------:R-:W0:Y:S01]  /*21710*/  S2UR UR6, SR_CTAID.X ;  /* 0x00000000000679c3 */ /* 0x000e220000002500 */
[----:B------:R-:W-:Y:S01]  /*21720*/  ISETP.NE.AND P0, PT, R0, 0x1f, PT ;  /* 0x0000001f0000780c */ /* 0x000fe20003f05270 */
[----:B------:R-:W-:-:S03]  /*21730*/  ULDC UR5, c[0x0][0xc38] ;  /* 0x00030e0000057ab9 */ /* 0x000fc60000000800 */
[----:B------:R-:W-:-:S13]  /*21740*/  ISETP.GE.OR P1, PT, R0, UR4, !P0 ;  /* 0x0000000400007c0c */ /* 0x000fda000c726670 */
[----:B------:R-:W1:Y:S08]  /*21750*/  @!P1 LDC.64 R2, c[0x0][0xc80] ;  /* 0x00032000ff029b82 */ /* 0x000e700000000a00 */
[----:B------:R-:W2:Y:S01]  /*21760*/  @!P1 LDC.64 R4, c[0x0][0xc78] ;  /* 0x00031e00ff049b82 */ /* 0x000ea20000000a00 */
[----:B-1----:R-:W-:-:S05]  /*21770*/  @!P1 IMAD.WIDE.U32 R2, R0, 0x4, R2 ;  /* 0x0000000400029825 */ /* 0x002fca00078e0002 */
        /* <DEDUP_REMOVED lines=33> */
.L_x_1748:
        /* <DEDUP_REMOVED lines=39> */
.L_x_1746:
        /* <DEDUP_REMOVED lines=12> */
.L_x_1749:
[----:B----4-:R-:W-:Y:S01]  /*21cc0*/  IMAD R3, R3, UR5, R10 ;  /* 0x0000000503037c24 */ /* 0x010fe2000f8e020a */
[----:B------:R-:W-:Y:S02]  /*21cd0*/  IADD3 R14, R9, UR4, RZ ;  /* 0x00000004090e7c10 */ /* 0x000fe4000fffe0ff */
[----:B-1----:R-:W-:Y:S02]  /*21ce0*/  ISETP.NE.AND P0, PT, R8, 0x1, PT ;  /* 0x000000010800780c */ /* 0x002fe40003f05270 */
[----:B------:R1:W-:Y:S01]  /*21cf0*/  STL [R1], R3 ;  /* 0x0000000301007387 */ /* 0x0003e20000100800 */
[----:B---3--:R-:W-:-:S03]  /*21d00*/  IADD3 R5, -R3, UR6, RZ ;  /* 0x0000000603057c10 */ /* 0x008fc6000fffe1ff */
[----:B------:R1:W-:Y:S07]  /*21d10*/  STL [R1+0xc], R14 ;  /* 0x00000c0e01007387 */ /* 0x0003ee0000100800 */
        /* <DEDUP_REMOVED lines=34> */
[----:B------:R-:W-:Y:S02]  /*21f40*/  @!P2 IADD3 R10, -R10, RZ, RZ ;  /* 0x000000ff0a0aa210 */ /* 0x000fe40007ffe1ff */
        /* <DEDUP_REMOVED lines=22> */
.L_x_1750:
[----:B-1----:R-:W1:Y:S02]  /*220b0*/  LDC.64 R2, c[0x0][0xc90] ;  /* 0x00032400ff027b82 */ /* 0x002e640000000a00 */
        /* <DEDUP_REMOVED lines=9> */
[----:B0-----:R-:W-:-:S05]  /*22150*/  IADD3 R12, RZ, -R3, RZ ;  /* 0x80000003ff0c7210 */ /* 0x001fca0007ffe0ff */
        /* <DEDUP_REMOVED lines=20> */
[----:B------:R-:W-:Y:S01]  /*222a0*/  IMAD R8, R8, R2, R5 ;  /* 0x0000000208087224 */ /* 0x000fe200078e0205 */
[----:B------:R-:W-:Y:S02]  /*222b0*/  MOV R2, RZ ;  /* 0x000000ff00027202 */ /* 0x000fe40000000f00 */
        /* <DEDUP_REMOVED lines=28> */
.L_x_1751:
[----:B01----:R-:W-:-:S05]  /*22480*/  LOP3.LUT R3, RZ, R2, RZ, 0x33, !PT ;  /* 0x00000002ff037212 */ /* 0x003fca00078e33ff */
[----:B------:R-:W-:-:S05]  /*22490*/  IMAD.IADD R2, R4, 0x1, R3 ;  /* 0x0000000104027824 */ /* 0x000fca00078e0203 */
[----:B------:R1:W-:Y:S01]  /*224a0*/  STL [R1+0x4], R2 ;  /* 0x0000040201007387 */ /* 0x0003e20000100800 */
[----:B------:R-:W-:Y:S05]  /*224b0*/  BRA `(.L_x_1752) ;  /* 0x0000000000107947 */ /* 0x000fea0003800000 */
.L_x_1747:
[----:B------:R-:W-:Y:S01]  /*224c0*/  IMAD.U32 R2, RZ, RZ, UR6 ;  /* 0x00000006ff027e24 */ /* 0x000fe2000f8e00ff */
[----:B------:R0:W-:Y:S04]  /*224d0*/  STL [R1+0x4], RZ ;  /* 0x000004ff01007387 */ /* 0x0001e80000100800 */
[----:B------:R0:W-:Y:S04]  /*224e0*/  STL [R1+0x8], RZ ;  /* 0x000008ff01007387 */ /* 0x0001e80000100800 */
[----:B------:R0:W-:Y:S02]  /*224f0*/  STL [R1], R2 ;  /* 0x0000000201007387 */ /* 0x0001e40000100800 */
.L_x_1752:
        /* <DEDUP_REMOVED lines=10> */
.L_x_1745:
[----:B--2---:R-:W2:Y:S01]  /*225a0*/  LDL R0, [R1+0xc] ;  /* 0x00000c0001007983 */ /* 0x004ea20000100800 */
[----:B------:R-:W-:-:S03]  /*225b0*/  ULDC UR4, c[0x0][0xc3c] ;  /* 0x00030f0000047ab9 */ /* 0x000fc60000000800 */
[----:B------:R3:W-:Y:S01]  /*225c0*/  STL [R1+0x10], RZ ;  /* 0x000010ff01007387 */ /* 0x0007e20000100800 */
[----:B--2---:R-:W-:Y:S01]  /*225d0*/  ISETP.GE.AND P0, PT, R0, UR4, PT ;  /* 0x0000000400007c0c */ /* 0x004fe2000bf06270 */
[----:B------:R-:W-:-:S05]  /*225e0*/  IMAD.MOV.U32 R0, RZ, RZ, 0x1 ;  /* 0x00000001ff007424 */ /* 0x000fca00078e00ff */
[----:B------:R3:W-:Y:S04]  /*225f0*/  STL [R1+0x18], R0 ;  /* 0x0000180001007387 */ /* 0x0007e80000100800 */
[----:B------:R3:W-:Y:S03]  /*22600*/  STL [R1+0x58], RZ ;  /* 0x000058ff01007387 */ /* 0x0007e60000100800 */
[----:B------:R-:W-:Y:S05]  /*22610*/  @P0 BRA `(.L_x_1753) ;  /* 0x0000007c00180947 */ /* 0x000fea0003800000 */
[----:B---3--:R-:W2:Y:S01]  /*22620*/  LDL R0, [R1+0x90] ;  /* 0x0000900001007983 */ /* 0x008ea20000100800 */
[----:B------:R-:W3:Y:S01]  /*22630*/  S2UR UR5, SR_CgaCtaId ;  /* 0x00000000000579c3 */ /* 0x000ee20000008800 */
[----:B------:R-:W-:Y:S01]  /*22640*/  LOP3.LUT R4, R6, 0x7f, RZ, 0xc0, !PT ;  /* 0x0000007f06047812 */ /* 0x000fe200078ec0ff */
[----:B------:R-:W-:Y:S01]  /*22650*/  UMOV UR4, 0x400 ;  /* 0x0000040000047882 */ /* 0x000fe20000000000 */
[----:B------:R-:W-:Y:S01]  /*22660*/  LOP3.LUT R17, R17, 0xfffffffd, RZ, 0xc0, !PT ;  /* 0xfffffffd11117812 */ /* 0x000fe200078ec0ff */
[----:B------:R-:W-:Y:S01]  /*22670*/  BSSY B8, `(.L_x_1753) ;  /* 0x00007c0000087945 */ /* 0x000fe20003800000 */
[C---:B01----:R-:W-:Y:S01]  /*22680*/  SHF.L.U32 R2, R4.reuse, 0x3, RZ ;  /* 0x0000000304027819 */ /* 0x043fe200000006ff */
[----:B------:R-:W-:Y:S01]  /*22690*/  ULDC.64 UR36, c[0x0][0x198] ;  /* 0x0000660000247ab9 */ /* 0x000fe20000000a00 */
[----:B------:R-:W-:Y:S01]  /*226a0*/  ISETP.NE.AND P1, PT, R4, RZ, PT ;  /* 0x000000ff0400720c */ /* 0x000fe20003f25270 */
[----:B------:R-:W-:-:S12]  /*226b0*/  ULDC UR39, c[0x0][0xc] ;  /* 0x0000030000277ab9 */ /* 0x000fd80000000800 */
[----:B------:R-:W-:Y:S01]  /*226c0*/  @P1 LOP3.LUT R17, R17, 0x2, RZ, 0xfc, !PT ;  /* 0x0000000211111812 */ /* 0x000fe200078efcff */
[----:B---3--:R-:W-:-:S03]  /*226d0*/  ULEA UR4, UR5, UR4, 0x18 ;  /* 0x0000000405047291 */ /* 0x008fc6000f8ec03f */
[----:B------:R-:W-:-:S03]  /*226e0*/  LOP3.LUT R17, R17, 0xfffffffe, RZ, 0xc0, !PT ;  /* 0xfffffffe11117812 */ /* 0x000fc600078ec0ff */
[----:B------:R-:W-:Y:S01]  /*226f0*/  IMAD.U32 R19, RZ, RZ, UR4 ;  /* 0x00000004ff137e24 */ /* 0x000fe2000f8e00ff */
[----:B--2---:R-:W-:Y:S01]  /*22700*/  R2UR UR6, R0 ;  /* 0x00000000000672ca */ /* 0x004fe200000e0000 */
[----:B------:R-:W-:-:S05]  /*22710*/  IMAD.SHL.U32 R0, R6, 0x8, RZ ;  /* 0x0000000806007824 */ /* 0x000fca00078e00ff */
[C---:B------:R-:W-:Y:S02]  /*22720*/  LOP3.LUT R3, R0.reuse, 0x1f8, RZ, 0xc0, !PT ;  /* 0x000001f800037812 */ /* 0x040fe400078ec0ff */
[----:B------:R-:W-:Y:S02]  /*22730*/  LOP3.LUT R0, R0, 0x38, RZ, 0xc0, !PT ;  /* 0x0000003800007812 */ /* 0x000fe400078ec0ff */
[----:B------:R-:W-:-:S03]  /*22740*/  LOP3.LUT R3, R3, 0x38, R6, 0x78, !PT ;  /* 0x0000003803037812 */ /* 0x000fc600078e7806 */
[----:B------:R-:W-:Y:S01]  /*22750*/  ULOP3.LUT UR38, UR6, 0x2, URZ, 0xfc, !UPT ;  /* 0x0000000206267892 */ /* 0x000fe2000f8efc3f */
[----:B------:R-:W-:Y:S02]  /*22760*/  LOP3.LUT R2, R3, 0x200, R2, 0xf8, !PT ;  /* 0x0000020003027812 */ /* 0x000fe400078ef802 */
[C---:B------:R-:W-:Y:S01]  /*22770*/  LOP3.LUT P0, R3, R6.reuse, 0x1f, RZ, 0xc0, !PT ;  /* 0x0000001f06037812 */ /* 0x040fe2000780c0ff */
[----:B------:R-:W-:Y:S02]  /*22780*/  IMAD.SHL.U32 R6, R6, 0x10, RZ ;  /* 0x0000001006067824 */ /* 0x000fe400078e00ff */
[----:B------:R-:W-:Y:S02]  /*22790*/  IMAD R2, R2, 0x2, R19 ;  /* 0x0000000202027824 */ /* 0x000fe400078e0213 */
[----:B------:R0:W-:Y:S04]  /*227a0*/  STL [R1+0x28], R3 ;  /* 0x0000280301007387 */ /* 0x0001e80000100800 */
[----:B------:R1:W-:Y:S04]  /*227b0*/  STL [R1+0x2c], R2 ;  /* 0x00002c0201007387 */ /* 0x0003e80000100800 */
[----:B------:R-:W-:Y:S01]  /*227c0*/  STL [R1+0x58], RZ ;  /* 0x000058ff01007387 */ /* 0x000fe20000100800 */
[----:B------:R-:W-:-:S02]  /*227d0*/  @P0 LOP3.LUT R17, R17, 0x1, RZ, 0xfc, !PT ;  /* 0x0000000111110812 */ /* 0x000fc400078efcff */
[----:B0-----:R-:W-:Y:S02]  /*227e0*/  SHF.R.U32.HI R3, RZ, 0x3, R4 ;  /* 0x00000003ff037819 */ /* 0x001fe40000011604 */
[----:B------:R-:W-:Y:S01]  /*227f0*/  ISETP.NE.OR P0, PT, R4, RZ, !P0 ;  /* 0x000000ff0400720c */ /* 0x000fe20004705670 */
[----:B-1----:R-:W-:Y:S01]  /*22800*/  IMAD.MOV.U32 R2, RZ, RZ, 0x1 ;  /* 0x00000001ff027424 */ /* 0x002fe200078e00ff */
[----:B------:R-:W-:Y:S01]  /*22810*/  LOP3.LUT R3, R3, 0x70, R6, 0xf8, !PT ;  /* 0x0000007003037812 */ /* 0x000fe200078ef806 */
[----:B------:R-:W-:Y:S01]  /*22820*/  IMAD.MOV.U32 R3, RZ, RZ, 0x1 ;  /* 0x00000001ff037424 */ /* 0x000fe200078e00ff */
[----:B------:R-:W-:Y:S02]  /*22830*/  LOP3.LUT R17, R17, 0xfffffff7, RZ, 0xc0, !PT ;  /* 0xfffffff711117812 */ /* 0x000fe400078ec0ff */
[----:B------:R0:W-:Y:S04]  /*22840*/  STL [R1+0x20], R2 ;  /* 0x0000200201007387 */ /* 0x0001e80000100800 */
[----:B------:R1:W-:Y:S03]  /*22850*/  STL [R1+0x14], RZ ;  /* 0x000014ff01007387 */ /* 0x0003e60000100800 */
[----:B------:R-:W-:Y:S01]  /*22860*/  @P0 LOP3.LUT R17, R17, 0x8, RZ, 0xfc, !PT ;  /* 0x0000000811110812 */ /* 0x000fe200078efcff */
[----:B------:R1:W-:Y:S01]  /*22870*/  STL [R1+0x10], RZ ;  /* 0x000010ff01007387 */ /* 0x0003e20000100800 */
[----:B0-----:R-:W-:-:S03]  /*22880*/  LOP3.LUT R2, R0, 0x40, RZ, 0xfc, !PT ;  /* 0x0000004000027812 */ /* 0x001fc600078efcff */
[----:B------:R1:W-:Y:S01]  /*22890*/  STL [R1+0x18], R3 ;  /* 0x0000180301007387 */ /* 0x0003e20000100800 */
[----:B------:R-:W-:-:S07]  /*228a0*/  LOP3.LUT R0, R0, 0x80, RZ, 0xfc, !PT ;  /* 0x0000008000007812 */ /* 0x000fce00078efcff */
.L_x_1917:
[----:B------:R-:W2:Y:S01]  /*228b0*/  LDL R14, [R1+0xc] ;  /* 0x00000c00010e7983 */ /* 0x000ea20000100800 */
[----:B------:R-:W2:Y:S01]  /*228c0*/  LDC.64 R12, c[0x0][0xa00] ;  /* 0x00028000ff0c7b82 */ /* 0x000ea20000000a00 */
[----:B------:R-:W-:Y:S05]  /*228d0*/  YIELD ;  /* 0x0000000000007946 */ /* 0x000fea0003800000 */
[----:B------:R-:W-:Y:S01]  /*228e0*/  ULDC.64 UR4, c[0x0][0xa28] ;  /* 0x00028a0000047ab9 */ /* 0x000fe20000000a00 */
[----:B01----:R-:W-:Y:S02]  /*228f0*/  CS2R R6, SRZ ;  /* 0x0000000000067805 */ /* 0x003fe4000001ff00 */
[----:B------:R-:W-:Y:S01]  /*22900*/  ISETP.NE.U32.AND P0, PT, RZ, UR4, PT ;  /* 0x00000004ff007c0c */ /* 0x000fe2000bf05070 */
[----:B------:R-:W-:Y:S01]  /*22910*/  ULDC.64 UR8, c[0x0][0xa18] ;  /* 0x0002860000087ab9 */ /* 0x000fe20000000a00 */
[----:B------:R-:W0:Y:S01]  /*22920*/  LDC.64 R4, c[0x0][0xa08] ;  /* 0x00028200ff047b82 */ /* 0x000e220000000a00 */
[----:B------:R-:W-:Y:S01]  /*22930*/  ULDC.64 UR6, c[0x0][0xa08] ;  /* 0x0002820000067ab9 */ /* 0x000fe20000000a00 */
[----:B------:R-:W-:Y:S01]  /*22940*/  ISETP.NE.AND.EX P0, PT, RZ, UR5, PT, P0 ;  /* 0x00000005ff007c0c */ /* 0x000fe2000bf05300 */
[----:B------:R-:W-:-:S02]  /*22950*/  ULDC.64 UR4, c[0x0][0xa00] ;  /* 0x0002800000047ab9 */ /* 0x000fc40000000a00 */
[----:B------:R-:W-:-:S04]  /*22960*/  ISETP.NE.U32.AND P1, PT, RZ, UR4, PT ;  /* 0x00000004ff007c0c */ /* 0x000fc8000bf25070 */
[----:B------:R-:W-:Y:S01]  /*22970*/  ISETP.NE.AND.EX P1, PT, RZ, UR5, PT, P1 ;  /* 0x00000005ff007c0c */ /* 0x000fe2000bf25310 */
[----:B------:R-:W-:Y:S01]  /*22980*/  ULDC.64 UR4, c[0x0][0xa10] ;  /* 0x0002840000047ab9 */ /* 0x000fe20000000a00 */
[----:B------:R-:W-:-:S04]  /*22990*/  ISETP.NE.U32.AND P3, PT, RZ, UR8, PT ;  /* 0x00000008ff007c0c */ /* 0x000fc8000bf65070 */
[----:B------:R-:W-:Y:S01]  /*229a0*/  ISETP.NE.AND.EX P3, PT, RZ, UR9, PT, P3 ;  /* 0x00000009ff007c0c */ /* 0x000fe2000bf65330 */
[----:B-1-3--:R-:W1:-:S12]  /*229b0*/  @P0 LDC.64 R2, c[0x0][0xa28] ;  /* 0x00028a00ff020b82 */ /* 0x00ae580000000a00 */
[----:B------:R-:W3:Y:S01]  /*229c0*/  @P3 LDC.64 R10, c[0x0][0xa18] ;  /* 0x00028600ff0a3b82 */ /* 0x000ee20000000a00 */
[----:B--2---:R-:W-:-:S04]  /*229d0*/  IMAD.WIDE R12, R14, 0x4, R12 ;  /* 0x000000040e0c7825 */ /* 0x004fc800078e020c */
[C---:B-1----:R-:W-:Y:S01]  /*229e0*/  @P0 IMAD.WIDE R2, R14.reuse, 0x4, R2 ;  /* 0x000000040e020825 */ /* 0x042fe200078e0202 */
[----:B------:R-:W2:Y:S04]  /*229f0*/  @P1 LDG.E R7, desc[UR46][R12.64] ;  /* 0x0000002e0c071981 */ /* 0x000ea8000c1e1900 */
[----:B------:R1:W5:Y:S01]  /*22a00*/  @P0 LDG.E R6, desc[UR46][R2.64] ;  /* 0x0000002e02060981 */ /* 0x000362000c1e1900 */
[----:B------:R-:W-:Y:S01]  /*22a10*/  ISETP.NE.U32.AND P0, PT, RZ, UR4, PT ;  /* 0x00000004ff007c0c */ /* 0x000fe2000bf05070 */
[----:B------:R-:W-:Y:S01]  /*22a20*/  ULDC UR4, c[0x0][0x288] ;  /* 0x0000a20000047ab9 */ /* 0x000fe20000000800 */
[C---:B---3--:R-:W-:Y:S01]  /*22a30*/  @P3 IMAD.WIDE R10, R14.reuse, 0x4, R10 ;  /* 0x000000040e0a3825 */ /* 0x048fe200078e020a */
[----:B------:R-:W-:Y:S02]  /*22a40*/  ISETP.NE.U32.AND P2, PT, RZ, UR6, PT ;  /* 0x00000006ff007c0c */ /* 0x000fe4000bf45070 */
[----:B------:R-:W-:Y:S01]  /*22a50*/  ISETP.NE.AND.EX P0, PT, RZ, UR5, PT, P0 ;  /* 0x00000005ff007c0c */ /* 0x000fe2000bf05300 */
[----:B------:R-:W-:Y:S01]  /*22a60*/  IMAD.MOV.U32 R8, RZ, RZ, RZ ;  /* 0x000000ffff087224 */ /* 0x000fe200078e00ff */
[----:B------:R-:W-:Y:S01]  /*22a70*/  ISETP.NE.AND.EX P2, PT, RZ, UR7, PT, P2 ;  /* 0x00000007ff007c0c */ /* 0x000fe2000bf45320 */
[----:B------:R-:W-:Y:S01]  /*22a80*/  IMAD.MOV.U32 R0, RZ, RZ, RZ ;  /* 0x000000ffff007224 */ /* 0x000fe200078e00ff */
[----:B-1----:R-:W1:Y:S01]  /*22a90*/  LDC.64 R2, c[0x0][0xa10] ;  /* 0x00028400ff027b82 */ /* 0x002e620000000a00 */
[----:B0-----:R-:W-:-:S10]  /*22aa0*/  IMAD.WIDE R4, R14, 0x4, R4 ;  /* 0x000000040e047825 */ /* 0x001fd400078e0204 */
[----:B------:R0:W5:Y:S01]  /*22ab0*/  @P2 LDG.E R8, desc[UR46][R4.64] ;  /* 0x0000002e04082981 */ /* 0x000162000c1e1900 */
[----:B-1----:R-:W-:-:S05]  /*22ac0*/  IMAD.WIDE R2, R14, 0x4, R2 ;  /* 0x000000040e027825 */ /* 0x002fca00078e0202 */
[----:B------:R0:W5:Y:S04]  /*22ad0*/  @P0 LDG.E R0, desc[UR46][R2.64] ;  /* 0x0000002e02000981 */ /* 0x000168000c1e1900 */
[----:B--2---:R1:W-:Y:S02]  /*22ae0*/  STL [R1+0x48], R7 ;  /* 0x0000480701007387 */ /* 0x0043e40000100800 */
[----:B-1----:R-:W-:Y:S01]  /*22af0*/  IMAD.U32 R7, RZ, RZ, UR4 ;  /* 0x00000004ff077e24 */ /* 0x002fe2000f8e00ff */
[----:B------:R-:W-:-:S05]  /*22b00*/  ULDC.64 UR4, c[0x0][0x418] ;  /* 0x0001060000047ab9 */ /* 0x000fca0000000a00 */
[----:B------:R-:W2:Y:S01]  /*22b10*/  @P3 LDG.E R7, desc[UR46][R10.64] ;  /* 0x0000002e0a073981 */ /* 0x000ea2000c1e1900 */
[----:B------:R-:W-:-:S03]  /*22b20*/  UISETP.NE.U32.AND UP0, UPT, UR4, URZ, UPT ;  /* 0x0000003f0400728c */ /* 0x000fc6000bf05070 */
[----:B------:R-:W-:Y:S01]  /*22b30*/  ULDC UR4, c[0x0][0x424] ;  /* 0x0001090000047ab9 */ /* 0x000fe20000000800 */
[----:B------:R-:W-:-:S03]  /*22b40*/  UISETP.NE.AND.EX UP0, UPT, UR5, URZ, UPT, UP0 ;  /* 0x0000003f0500728c */ /* 0x000fc6000bf05300 */
[----:B------:R-:W-:Y:S01]  /*22b50*/  ULDC UR5, c[0x0][0x2f0] ;  /* 0x0000bc0000057ab9 */ /* 0x000fe20000000800 */
[----:B------:R-:W-:Y:S01]  /*22b60*/  USEL UR4, UR4, 0x1, UP0 ;  /* 0x0000000104047887 */ /* 0x000fe20008000000 */
[----:B--2---:R1:W-:Y:S04]  /*22b70*/  STL [R1+0x38], R7 ;  /* 0x0000380701007387 */ /* 0x0043e80000100800 */
[----:B------:R0:W5:Y:S01]  /*22b80*/  LDL R15, [R1+0x38] ;  /* 0x00003800010f7983 */ /* 0x0001620000100800 */
[----:B------:R-:W-:-:S03]  /*22b90*/  UIMAD UR4, UR4, UR5, URZ ;  /* 0x00000005040472a4 */ /* 0x000fc6000f8e023f */
[----:B------:R-:W-:Y:S02]  /*22ba0*/  ULDC UR5, c[0x0][0x348] ;  /* 0x0000d20000057ab9 */ /* 0x000fe40000000800 */
[----:B------:R-:W-:Y:S02]  /*22bb0*/  IMAD.U32 R10, RZ, RZ, UR5 ;  /* 0x00000005ff0a7e24 */ /* 0x000fe4000f8e00ff */
[----:B-1----:R-:W-:Y:S01]  /*22bc0*/  IMAD.U32 R7, RZ, RZ, UR4 ;  /* 0x00000004ff077e24 */ /* 0x002fe2000f8e00ff */
[----:B0-----:R-:W-:Y:S06]  /*22bd0*/  @P3 BRA `(.L_x_1754) ;  /* 0x0000000000143947 */ /* 0x001fec0003800000 */
[----:B------:R-:W-:Y:S05]  /*22be0*/  @!P1 BRA `(.L_x_1754) ;  /* 0x0000000000109947 */ /* 0x000fea0003800000 */
[----:B------:R-:W2:Y:S04]  /*22bf0*/  LDG.E R9, desc[UR46][R12.64] ;  /* 0x0000002e0c097981 */ /* 0x000ea8000c1e1900 */
[----:B------:R-:W2:Y:S02]  /*22c00*/  LDG.E R12, desc[UR46][R12.64+0x4] ;  /* 0x0000042e0c0c7981 */ /* 0x000ea4000c1e1900 */
[----:B--2--5:R-:W-:-:S05]  /*22c10*/  IADD3 R15, -R9, R12, RZ ;  /* 0x0000000c090f7210 */ /* 0x024fca0007ffe1ff */
[----:B------:R0:W-:Y:S02]  /*22c20*/  STL [R1+0x38], R15 ;  /* 0x0000380f01007387 */ /* 0x0001e40000100800 */
.L_x_1754:
[----:B------:R-:W2:Y:S01]  /*22c30*/  LDL.LU R11, [R1+0x8] ;  /* 0x00000800010b7983 */ /* 0x000ea20000300800 */
[----:B-----5:R-:W-:Y:S01]  /*22c40*/  IMAD.IADD R8, R8, 0x1, R6 ;  /* 0x0000000108087824 */ /* 0x020fe200078e0206 */
[----:B------:R-:W-:Y:S02]  /*22c50*/  ULDC.64 UR4, c[0x0][0xa20] ;  /* 0x0002880000047ab9 */ /* 0x000fe40000000a00 */
[----:B------:R-:W-:Y:S02]  /*22c60*/  ISETP.NE.U32.AND P1, PT, RZ, UR4, PT ;  /* 0x00000004ff007c0c */ /* 0x000fe4000bf25070 */
[----:B------:R1:W-:Y:S02]  /*22c70*/  STL [R1+0x1c], R8 ;  /* 0x00001c0801007387 */ /* 0x0003e40000100800 */
[----:B------:R-:W-:Y:S02]  /*22c80*/  ISETP.NE.AND.EX P1, PT, RZ, UR5, PT, P1 ;  /* 0x00000005ff007c0c */ /* 0x000fe4000bf25310 */
[----:B--2---:R-:W-:-:S02]  /*22c90*/  LOP3.LUT R18, R11, 0xff000000, RZ, 0xc0, !PT ;  /* 0xff0000000b127812 */ /* 0x004fc400078ec0ff */
[C---:B------:R-:W-:Y:S02]  /*22ca0*/  LOP3.LUT R9, R11.reuse, 0xff0000, RZ, 0xc0, !PT ;  /* 0x00ff00000b097812 */ /* 0x040fe400078ec0ff */
[----:B------:R-:W-:Y:S02]  /*22cb0*/  SHF.R.U32.HI R18, RZ, 0x8, R18 ;  /* 0x00000008ff127819 */ /* 0x000fe40000011612 */
[----:B------:R-:W-:Y:S02]  /*22cc0*/  LOP3.LUT R16, R11, 0xffff, RZ, 0xc0, !PT ;  /* 0x0000ffff0b107812 */ /* 0x000fe400078ec0ff */
[----:B------:R-:W-:-:S03]  /*22cd0*/  LEA.HI R18, R9, R18, RZ, 0x10 ;  /* 0x0000001209127211 */ /* 0x000fc600078f80ff */
[----:B-1----:R-:W-:Y:S05]  /*22ce0*/  @!P1 BRA `(.L_x_1755) ;  /* 0x0000000000109947 */ /* 0x002fea0003800000 */
[----:B------:R-:W1:Y:S02]  /*22cf0*/  LDC.64 R4, c[0x0][0xa20] ;  /* 0x00028800ff047b82 */ /* 0x000e640000000a00 */
[----:B-1----:R-:W-:-:S05]  /*22d00*/  IMAD.WIDE R4, R14, 0x4, R4 ;  /* 0x000000040e047825 */ /* 0x002fca00078e0204 */
[----:B------:R1:W5:Y:S01]  /*22d10*/  LDG.E R7, desc[UR46][R4.64] ;  /* 0x0000002e04077981 */ /* 0x000362000c1e1900 */
[----:B------:R-:W-:Y:S05]  /*22d20*/  BRA `(.L_x_1756) ;  /* 0x0000000000107947 */ /* 0x000fea0003800000 */
.L_x_1755:
[----:B------:R-:W-:Y:S05]  /*22d30*/  @!P2 BRA `(.L_x_1756) ;  /* 0x00000000000ca947 */ /* 0x000fea0003800000 */
[----:B------:R-:W2:Y:S04]  /*22d40*/  LDG.E R7, desc[UR46][R4.64] ;  /* 0x0000002e04077981 */ /* 0x000ea8000c1e1900 */
[----:B------:R-:W2:Y:S02]  /*22d50*/  LDG.E R4, desc[UR46][R4.64+0x4] ;  /* 0x0000042e04047981 */ /* 0x000ea4000c1e1900 */
[----:B--2---:R-:W-:-:S07]  /*22d60*/  IMAD.IADD R7, R4, 0x1, -R7 ;  /* 0x0000000104077824 */ /* 0x004fce00078e0a07 */
.L_x_1756:
[----:B------:R-:W2:Y:S04]  /*22d70*/  LDL.LU R8, [R1+0x4] ;  /* 0x0000040001087983 */ /* 0x000ea80000300800 */
[----:B-1----:R-:W3:Y:S04]  /*22d80*/  @P0 LDG.E R4, desc[UR46][R2.64] ;  /* 0x0000002e02040981 */ /* 0x002ee8000c1e1900 */
[----:B------:R1:W3:Y:S01]  /*22d90*/  @P0 LDG.E R2, desc[UR46][R2.64+0x4] ;  /* 0x0000042e02020981 */ /* 0x0002e2000c1e1900 */
[----:B-----5:R-:W-:Y:S01]  /*22da0*/  IMAD.IADD R9, R7, 0x1, -R6 ;  /* 0x0000000107097824 */ /* 0x020fe200078e0a06 */
[----:B-1----:R-:W1:Y:S02]  /*22db0*/  LDC R3, c[0x0][0x448] ;  /* 0x00011200ff037b82 */ /* 0x002e640000000800 */
[----:B-1----:R-:W-:-:S13]  /*22dc0*/  ISETP.NE.AND P1, PT, R3, 0x1, PT ;  /* 0x000000010300780c */ /* 0x002fda0003f25270 */
[----:B------:R-:W1:Y:S08]  /*22dd0*/  @P1 LDC R3, c[0x0][0x44c] ;  /* 0x00011300ff031b82 */ /* 0x000e700000000800 */
[----:B------:R-:W4:Y:S01]  /*22de0*/  @P1 LDC R5, c[0x0][0x450] ;  /* 0x00011400ff051b82 */ /* 0x000f220000000800 */
[----:B--2---:R-:W-:-:S04]  /*22df0*/  IMAD.SHL.U32 R12, R8, 0x80, RZ ;  /* 0x00000080080c7824 */ /* 0x004fc800078e00ff */
[----:B------:R-:W-:Y:S01]  /*22e00*/  VIADD R7, R12, 0x7f ;  /* 0x0000007f0c077836 */ /* 0x000fe20000000000 */
[----:B------:R2:W-:Y:S01]  /*22e10*/  STL [R1+0x34], R12 ;  /* 0x0000340c01007387 */ /* 0x0005e20000100800 */
[----:B---3--:R-:W-:Y:S02]  /*22e20*/  @P0 IMAD.IADD R10, R2, 0x1, -R4 ;  /* 0x00000001020a0824 */ /* 0x008fe400078e0a04 */
[----:B-1----:R-:W-:-:S04]  /*22e30*/  @P1 IMAD.HI.U32 R2, R7, R3, RZ ;  /* 0x0000000307021227 */ /* 0x002fc800078e00ff */
[----:B------:R-:W-:Y:S01]  /*22e40*/  IMAD.IADD R6, R9, 0x1, R10 ;  /* 0x0000000109067824 */ /* 0x000fe200078e020a */
[----:B----4-:R-:W-:-:S03]  /*22e50*/  @P1 SHF.R.U32.HI R7, RZ, R5, R2 ;  /* 0x00000005ff071219 */ /* 0x010fc60000011602 */
[C---:B------:R-:W-:Y:S01]  /*22e60*/  VIADD R2, R6.reuse, 0x5f ;  /* 0x0000005f06027836 */ /* 0x040fe20000000000 */
[----:B------:R-:W-:-:S03]  /*22e70*/  IADD3 R21, R6, 0x1, -R15 ;  /* 0x0000000106157810 */ /* 0x000fc60007ffe80f */
[----:B------:R-:W-:-:S04]  /*22e80*/  IMAD.HI R2, R2, 0x2aaaaaab, RZ ;  /* 0x2aaaaaab02027827 */ /* 0x000fc800078e02ff */
[----:B------:R-:W-:Y:S01]  /*22e90*/  IMAD.IADD R7, R21, 0x1, R7 ;  /* 0x0000000115077824 */ /* 0x000fe200078e0207 */
[----:B------:R-:W-:-:S04]  /*22ea0*/  SHF.R.U32.HI R3, RZ, 0x1f, R2 ;  /* 0x0000001fff037819 */ /* 0x000fc80000011602 */
[----:B------:R-:W-:Y:S02]  /*22eb0*/  LEA.HI.SX32 R11, R2, R3, 0x1c ;  /* 0x00000003020b7211 */ /* 0x000fe400078fe2ff */
[----:B------:R-:W1:Y:S03]  /*22ec0*/  LDC.64 R2, c[0x0][0x9e0] ;  /* 0x00027800ff027b82 */ /* 0x000e660000000a00 */
[----:B------:R2:W-:Y:S01]  /*22ed0*/  STL [R1+0x5c], R11 ;  /* 0x00005c0b01007387 */ /* 0x0005e20000100800 */
[----:B-1----:R-:W-:Y:S01]  /*22ee0*/  ISETP.GE.AND P2, PT, R3, 0x1, PT ;  /* 0x000000010300780c */ /* 0x002fe20003f46270 */
[----:B------:R-:W-:-:S12]  /*22ef0*/  IMAD.IADD R8, R7, 0x1, R2 ;  /* 0x0000000107087824 */ /* 0x000fd800078e0202 */
[----:B--2---:R-:W-:Y:S05]  /*22f00*/  @!P2 BRA `(.L_x_1757) ;  /* 0x000000000048a947 */ /* 0x004fea0003800000 */
[C---:B------:R-:W-:Y:S01]  /*22f10*/  ISETP.GT.AND P3, PT, R7.reuse, RZ, PT ;  /* 0x000000ff0700720c */ /* 0x040fe20003f64270 */
[----:B------:R-:W-:Y:S01]  /*22f20*/  BSSY B0, `(.L_x_1758) ;  /* 0x000000e000007945 */ /* 0x000fe20003800000 */
[----:B------:R-:W-:-:S11]  /*22f30*/  IADD3 R2, R7, -0x1, RZ ;  /* 0xffffffff07027810 */ /* 0x000fd60007ffe0ff */
        /* <DEDUP_REMOVED lines=8> */
.L_x_1759:
[----:B------:R-:W-:-:S13]  /*22fc0*/  ISETP.NE.AND P3, PT, R3, 0x1, PT ;  /* 0x000000010300780c */ /* 0x000fda0003f65270 */
[----:B------:R-:W1:Y:S02]  /*22fd0*/  @P3 LDC.64 R4, c[0x0][0x9e8] ;  /* 0x00027a00ff043b82 */ /* 0x000e640000000a00 */
[----:B-1----:R-:W-:-:S05]  /*22fe0*/  @P3 IMAD.HI.U32 R4, R2, R4, RZ ;  /* 0x0000000402043227 */ /* 0x002fca00078e00ff */
[----:B------:R-:W-:-:S07]  /*22ff0*/  @P3 SHF.R.U32.HI R2, RZ, R5, R4 ;  /* 0x00000005ff023219 */ /* 0x000fce0000011604 */
.L_x_1760:
[----:B------:R-:W-:Y:S05]  /*23000*/  BSYNC B0 ;  /* 0x0000000000007941 */ /* 0x000fea0003800000 */
.L_x_1758:
[----:B------:R-:W-:-:S05]  /*23010*/  IMAD R2, R2, R3, R3 ;  /* 0x0000000302027224 */ /* 0x000fca00078e0203 */
[----:B------:R-:W-:-:S07]  /*23020*/  VIMNMX R8, R8, R2, PT ;  /* 0x0000000208087248 */ /* 0x000fce0003fe0100 */
.L_x_1757:
[----:B------:R-:W1:Y:S01]  /*23030*/  @P1 LDC R4, c[0x0][0x44c] ;  /* 0x00011300ff041b82 */ /* 0x000e620000000800 */
[----:B------:R-:W-:Y:S01]  /*23040*/  VIADD R8, R8, 0x5f ;  /* 0x0000005f08087836 */ /* 0x000fe20000000000 */
[----:B------:R-:W-:Y:S01]  /*23050*/  ULDC UR4, c[0x0][0x9dc] ;  /* 0x0002770000047ab9 */ /* 0x000fe20000000800 */
[----:B------:R-:W-:Y:S02]  /*23060*/  IMAD.MOV.U32 R2, RZ, RZ, R12 ;  /* 0x000000ffff027224 */ /* 0x000fe400078e000c */
[----:B------:R-:W-:-:S03]  /*23070*/  IMAD.HI R8, R8, 0x2aaaaaab, RZ ;  /* 0x2aaaaaab08087827 */ /* 0x000fc600078e02ff */
[----:B------:R-:W2:Y:S01]  /*23080*/  @P1 LDC R5, c[0x0][0x450] ;  /* 0x00011400ff051b82 */ /* 0x000ea20000000800 */
[----:B------:R-:W-:Y:S01]  /*23090*/  IMAD.IADD R20, R6, 0x1, -R15 ;  /* 0x0000000106147824 */ /* 0x000fe200078e0a0f */
[----:B------:R-:W-:-:S04]  /*230a0*/  SHF.R.U32.HI R7, RZ, 0x1f, R8 ;  /* 0x0000001fff077819 */ /* 0x000fc80000011608 */
[----:B------:R-:W-:-:S04]  /*230b0*/  LEA.HI.SX32 R7, R8, R7, 0x1c ;  /* 0x0000000708077211 */ /* 0x000fc800078fe2ff */
[----:B------:R-:W-:Y:S01]  /*230c0*/  VIMNMX R7, R11, R7, PT ;  /* 0x000000070b077248 */ /* 0x000fe20003fe0100 */
[----:B-1----:R-:W-:-:S05]  /*230d0*/  @P1 IMAD.HI.U32 R4, R12, R4, RZ ;  /* 0x000000040c041227 */ /* 0x002fca00078e00ff */
[----:B--2---:R-:W-:-:S05]  /*230e0*/  @P1 SHF.R.U32.HI R2, RZ, R5, R4 ;  /* 0x00000005ff021219 */ /* 0x004fca0000011604 */
        /* <DEDUP_REMOVED lines=13> */
.L_x_1763:
[----:B------:R-:W-:-:S13]  /*231c0*/  ISETP.NE.AND P1, PT, R3, 0x1, PT ;  /* 0x000000010300780c */ /* 0x000fda0003f25270 */
[----:B------:R-:W1:Y:S02]  /*231d0*/  @P1 LDC.64 R4, c[0x0][0x9e8] ;  /* 0x00027a00ff041b82 */ /* 0x000e640000000a00 */
[----:B-1----:R-:W-:-:S05]  /*231e0*/  @P1 IMAD.HI.U32 R4, R2, R4, RZ ;  /* 0x0000000402041227 */ /* 0x002fca00078e00ff */
[----:B------:R-:W-:-:S07]  /*231f0*/  @P1 SHF.R.U32.HI R2, RZ, R5, R4 ;  /* 0x00000005ff021219 */ /* 0x000fce0000011604 */
.L_x_1764:
[----:B------:R-:W-:Y:S05]  /*23200*/  BSYNC B0 ;  /* 0x0000000000007941 */ /* 0x000fea0003800000 */
.L_x_1762:
[----:B------:R-:W-:-:S05]  /*23210*/  IMAD R2, R2, R3, RZ ;  /* 0x0000000302027224 */ /* 0x000fca00078e02ff */
[----:B------:R-:W-:-:S07]  /*23220*/  VIMNMX R6, R6, R2, !PT ;  /* 0x0000000206067248 */ /* 0x000fce0007fe0100 */
.L_x_1761:
[----:B------:R-:W-:Y:S01]  /*23230*/  IMAD.HI R6, R6, 0x2aaaaaab, RZ ;  /* 0x2aaaaaab06067827 */ /* 0x000fe200078e02ff */
[----:B------:R-:W-:Y:S01]  /*23240*/  LOP3.LUT R12, R18, 0xff, RZ, 0xc0, !PT ;  /* 0x000000ff120c7812 */ /* 0x000fe200078ec0ff */
[----:B------:R-:W-:Y:S01]  /*23250*/  BSSY B0, `(.L_x_1765) ;  /* 0x0000027000007945 */ /* 0x000fe20003800000 */
[----:B------:R-:W-:Y:S01]  /*23260*/  SHF.R.U32.HI R18, RZ, 0x10, R18 ;  /* 0x00000010ff127819 */ /* 0x000fe20000011612 */
[----:B------:R-:W-:Y:S01]  /*23270*/  IMAD.MOV.U32 R2, RZ, RZ, RZ ;  /* 0x000000ffff027224 */ /* 0x000fe200078e00ff */
[----:B------:R-:W-:Y:S01]  /*23280*/  SHF.R.U32.HI R4, RZ, 0x1f, R6 ;  /* 0x0000001fff047819 */ /* 0x000fe20000011606 */
[----:B------:R1:W-:Y:S03]  /*23290*/  STL [R1+0x50], R12 ;  /* 0x0000500c01007387 */ /* 0x0003e60000100800 */
[----:B------:R-:W-:-:S04]  /*232a0*/  LEA.HI.SX32 R4, R6, R4, 0x1c ;  /* 0x0000000406047211 */ /* 0x000fc800078fe2ff */
[----:B------:R-:W-:-:S04]  /*232b0*/  VIMNMX R4, RZ, R4, !PT ;  /* 0x00000004ff047248 */ /* 0x000fc80007fe0100 */
[----:B------:R-:W-:-:S13]  /*232c0*/  ISETP.GT.AND P1, PT, R7, R4, PT ;  /* 0x000000040700720c */ /* 0x000fda0003f24270 */
[----:B-1----:R-:W-:Y:S05]  /*232d0*/  @!P1 BRA `(.L_x_1766) ;  /* 0x0000000000789947 */ /* 0x002fea0003800000 */
[----:B------:R-:W-:Y:S01]  /*232e0*/  ISETP.NE.AND P1, PT, R18, RZ, PT ;  /* 0x000000ff1200720c */ /* 0x000fe20003f25270 */
[----:B------:R-:W-:-:S03]  /*232f0*/  ULDC UR4, c[0x0][0x9f0] ;  /* 0x00027c0000047ab9 */ /* 0x000fc60000000800 */
[----:B------:R-:W-:-:S04]  /*23300*/  SEL R5, R18, UR4, P1 ;  /* 0x0000000412057c07 */ /* 0x000fc80008800000 */
[----:B------:R-:W-:Y:S02]  /*23310*/  IABS R6, R5 ;  /* 0x0000000500067213 */ /* 0x000fe40000000000 */
[----:B------:R-:W-:Y:S02]  /*23320*/  IADD3 R8, R5, -0x1, R7 ;  /* 0xffffffff05087810 */ /* 0x000fe40007ffe007 */
[----:B------:R-:W1:Y:S03]  /*23330*/  I2F.RP R2, R6 ;  /* 0x0000000600027306 */ /* 0x000e660000209400 */
[----:B------:R-:W-:-:S05]  /*23340*/  IMAD.IADD R8, R8, 0x1, -R4 ;  /* 0x0000000108087824 */ /* 0x000fca00078e0a04 */
[----:B-1----:R-:W1:Y:S02]  /*23350*/  MUFU.RCP R2, R2 ;  /* 0x0000000200027308 */ /* 0x002e640000001000 */
[----:B-1----:R-:W-:-:S06]  /*23360*/  VIADD R2, R2, 0xffffffe ;  /* 0x0ffffffe02027836 */ /* 0x002fcc0000000000 */
[----:B------:R1:W2:Y:S02]  /*23370*/  F2I.FTZ.U32.TRUNC.NTZ R3, R2 ;  /* 0x0000000200037305 */ /* 0x0002a4000021f000 */
[----:B-1----:R-:W-:-:S04]  /*23380*/  LOP3.LUT R2, R8, R5, RZ, 0x3c, !PT ;  /* 0x0000000508027212 */ /* 0x002fc800078e3cff */
[----:B------:R-:W-:Y:S01]  /*23390*/  ISETP.GE.AND P1, PT, R2, RZ, PT ;  /* 0x000000ff0200720c */ /* 0x000fe20003f26270 */
[----:B--2---:R-:W-:-:S04]  /*233a0*/  IMAD.MOV R2, RZ, RZ, -R3 ;  /* 0x000000ffff027224 */ /* 0x004fc800078e0a03 */
[----:B------:R-:W-:Y:S01]  /*233b0*/  IMAD R11, R2, R6, RZ ;  /* 0x00000006020b7224 */ /* 0x000fe200078e02ff */
[----:B------:R-:W-:-:S05]  /*233c0*/  MOV R2, RZ ;  /* 0x000000ff00027202 */ /* 0x000fca0000000f00 */
[----:B------:R-:W-:Y:S01]  /*233d0*/  IMAD.HI.U32 R11, R3, R11, R2 ;  /* 0x0000000b030b7227 */ /* 0x000fe200078e0002 */
[----:B------:R-:W-:Y:S02]  /*233e0*/  IABS R2, R5 ;  /* 0x0000000500027213 */ /* 0x000fe40000000000 */
[----:B------:R-:W-:-:S03]  /*233f0*/  IABS R3, R8 ;  /* 0x0000000800037213 */ /* 0x000fc60000000000 */
[----:B------:R-:W-:-:S04]  /*23400*/  IMAD.MOV R2, RZ, RZ, -R2 ;  /* 0x000000ffff027224 */ /* 0x000fc800078e0a02 */
[----:B------:R-:W-:Y:S02]  /*23410*/  IMAD.MOV.U32 R8, RZ, RZ, R2 ;  /* 0x000000ffff087224 */ /* 0x000fe400078e0002 */
[----:B------:R-:W-:-:S04]  /*23420*/  IMAD.HI.U32 R2, R11, R3, RZ ;  /* 0x000000030b027227 */ /* 0x000fc800078e00ff */
[----:B------:R-:W-:-:S05]  /*23430*/  IMAD R3, R2, R8, R3 ;  /* 0x0000000802037224 */ /* 0x000fca00078e0203 */
[----:B------:R-:W-:-:S13]  /*23440*/  ISETP.GT.U32.AND P2, PT, R6, R3, PT ;  /* 0x000000030600720c */ /* 0x000fda0003f44070 */
[----:B------:R-:W-:Y:S02]  /*23450*/  @!P2 IMAD.IADD R3, R3, 0x1, -R6 ;  /* 0x000000010303a824 */ /* 0x000fe400078e0a06 */
[----:B------:R-:W-:-:S03]  /*23460*/  @!P2 VIADD R2, R2, 0x1 ;  /* 0x000000010202a836 */ /* 0x000fc60000000000 */
[----:B------:R-:W-:-:S13]  /*23470*/  ISETP.GE.U32.AND P2, PT, R3, R6, PT ;  /* 0x000000060300720c */ /* 0x000fda0003f46070 */
[----:B------:R-:W-:Y:S01]  /*23480*/  @P2 VIADD R2, R2, 0x1 ;  /* 0x0000000102022836 */ /* 0x000fe20000000000 */
[----:B------:R-:W-:-:S03]  /*23490*/  ISETP.NE.AND P2, PT, R5, RZ, PT ;  /* 0x000000ff0500720c */ /* 0x000fc60003f45270 */
[----:B------:R-:W-:-:S10]  /*234a0*/  @!P1 IMAD.MOV R2, RZ, RZ, -R2 ;  /* 0x000000ffff029224 */ /* 0x000fd400078e0a02 */
[----:B------:R-:W-:-:S07]  /*234b0*/  @!P2 LOP3.LUT R2, RZ, R5, RZ, 0x33, !PT ;  /* 0x00000005ff02a212 */ /* 0x000fce00078e33ff */
.L_x_1766:
[----:B------:R-:W-:Y:S05]  /*234c0*/  BSYNC B0 ;  /* 0x0000000000007941 */ /* 0x000fea0003800000 */
.L_x_1765:
[----:B------:R-:W-:Y:S01]  /*234d0*/  IMAD R4, R12, R2, R4 ;  /* 0x000000020c047224 */ /* 0x000fe200078e0204 */
[----:B------:R-:W-:Y:S01]  /*234e0*/  BSSY B0, `(.L_x_1767) ;  /* 0x000013b000007945 */ /* 0x000fe20003800000 */
[----:B------:R-:W-:-:S03]  /*234f0*/  PLOP3.LUT P5, PT, PT, PT, PT, 0x80, 0x0 ;  /* 0x000000000000781c */ /* 0x000fc60003faf070 */
        /* <DEDUP_REMOVED lines=22> */
.L_x_1960:
[----:B--2---:R-:W-:Y:S02]  /*23660*/  ISETP.NE.AND P0, PT, R14, RZ, PT ;  /* 0x000000ff0e00720c */ /* 0x004fe40003f05270 */
[----:B------:R-:W-:-:S11]  /*23670*/  PLOP3.LUT P2, PT, PT, PT, PT, 0x8, 0x0 ;  /* 0x000000000000781c */ /* 0x000fd60003f4e170 */
[----:B------:R-:W-:Y:S05]  /*23680*/  @P0 BRA `(.L_x_1770) ;  /* 0x00000000000c0947 */ /* 0x000fea0003800000 */
[----:B------:R-:W-:-:S03]  /*23690*/  UMOV UR4, 0xffffffff ;  /* 0xffffffff00047882 */ /* 0x000fc60000000000 */
[----:B------:R-:W-:Y:S05]  /*236a0*/  BRA.DIV UR4, `(.L_x_1771) ;  /* 0x0000007e040c7947 */ /* 0x000fea000b800000 */
[----:B------:R-:W-:-:S13]  /*236b0*/  ELECT P2, URZ, PT ;  /* 0x00000000003f782f */ /* 0x000fda0003840000 */
.L_x_1770:
[----:B-1----:R-:W2:Y:S01]  /*236c0*/  LDL R4, [R1+0x58] ;  /* 0x0000580001047983 */ /* 0x002ea20000100800 */
[----:B------:R-:W-:Y:S01]  /*236d0*/  BSSY B1, `(.L_x_1772) ;  /* 0x0000008000017945 */ /* 0x000fe20003800000 */
[----:B--2---:R-:W-:-:S05]  /*236e0*/  VIADD R4, R4, 0x1 ;  /* 0x0000000104047836 */ /* 0x004fca0000000000 */
[----:B------:R-:W-:-:S04]  /*236f0*/  LEA.HI R5, R4, R4, RZ, 0x1 ;  /* 0x0000000404057211 */ /* 0x000fc800078f08ff */
[----:B------:R-:W-:-:S05]  /*23700*/  LOP3.LUT R5, R5, 0xfffffffe, RZ, 0xc0, !PT ;  /* 0xfffffffe05057812 */ /* 0x000fca00078ec0ff */
[----:B------:R-:W-:-:S05]  /*23710*/  IMAD.IADD R4, R4, 0x1, -R5 ;  /* 0x0000000104047824 */ /* 0x000fca00078e0a05 */
[----:B------:R-:W-:-:S04]  /*23720*/  SHF.L.U32 R4, R4, 0x1f, RZ ;  /* 0x0000001f04047819 */ /* 0x000fc800000006ff */
[----:B------:R-:W1:Y:S02]  /*23730*/  SYNCS.PHASECHK.TRANS64.TRYWAIT P0, [R19+URZ+0x2a820], R4 ;  /* 0x02a82004130075a7 */ /* 0x000e64000800017f */
[----:B-1----:R-:W-:Y:S05]  /*23740*/  @!P0 BRA `(.L_x_1773) ;  /* 0x0000007c00088947 */ /* 0x002fea0003800000 */
.L_x_1963:
[----:B------:R-:W-:Y:S05]  /*23750*/  BSYNC B1 ;  /* 0x0000000000017941 */ /* 0x000fea0003800000 */
.L_x_1772:
[----:B------:R-:W-:Y:S04]  /*23760*/  BSSY B1, `(.L_x_1774) ;  /* 0x000007c000017945 */ /* 0x000fe80003800000 */
[----:B------:R-:W-:Y:S05]  /*23770*/  @!P2 BRA `(.L_x_1775) ;  /* 0x0000000400e8a947 */ /* 0x000fea0003800000 */
[----:B------:R-:W2:Y:S04]  /*23780*/  LDL R6, [R1+0x14] ;  /* 0x0000140001067983 */ /* 0x000ea80000100800 */
[----:B------:R-:W3:Y:S01]  /*23790*/  LDL R7, [R1+0x20] ;  /* 0x0000200001077983 */ /* 0x000ee20000100800 */
[----:B------:R-:W-:Y:S01]  /*237a0*/  BSSY B2, `(.L_x_1776) ;  /* 0x0000008000027945 */ /* 0x000fe20003800000 */
[----:B------:R-:W4:Y:S02]  /*237b0*/  S2R R5, SR_TID.X ;  /* 0x0000000000057919 */ /* 0x000f240000002100 */
[----:B----4-:R-:W-:-:S04]  /*237c0*/  LOP3.LUT R5, R5, 0x7f, RZ, 0xc0, !PT ;  /* 0x0000007f05057812 */ /* 0x010fc800078ec0ff */
[----:B------:R-:W-:Y:S02]  /*237d0*/  ISETP.NE.AND P4, PT, R5, RZ, PT ;  /* 0x000000ff0500720c */ /* 0x000fe40003f85270 */
[----:B--2---:R-:W-:Y:S02]  /*237e0*/  LEA R6, R6, R19, 0x3 ;  /* 0x0000001306067211 */ /* 0x004fe400078e18ff */
[----:B---3--:R-:W-:-:S04]  /*237f0*/  SHF.L.U32 R10, R7, 0x1f, RZ ;  /* 0x0000001f070a7819 */ /* 0x008fc800000006ff */
[----:B------:R-:W2:Y:S02]  /*23800*/  SYNCS.PHASECHK.TRANS64.TRYWAIT P0, [R6+URZ+0x2a8a0], R10 ;  /* 0x02a8a00a060075a7 */ /* 0x000ea4000800017f */
[----:B--2---:R-:W-:Y:S05]  /*23810*/  @!P0 BRA `(.L_x_1777) ;  /* 0x0000007800e88947 */ /* 0x004fea0003800000 */
.L_x_1964:
[----:B------:R-:W-:Y:S05]  /*23820*/  BSYNC B2 ;  /* 0x0000000000027941 */ /* 0x000fea0003800000 */
.L_x_1776:
[----:B------:R-:W-:Y:S04]  /*23830*/  BSSY B2, `(.L_x_1778) ;  /* 0x0000007000027945 */ /* 0x000fe80003800000 */
[----:B------:R-:W-:Y:S05]  /*23840*/  @P4 BRA `(.L_x_1779) ;  /* 0x0000000000144947 */ /* 0x000fea0003800000 */
[----:B------:R-:W-:Y:S01]  /*23850*/  LOP3.LUT P0, RZ, R17, 0x1, RZ, 0xc0, !PT ;  /* 0x0000000111ff7812 */ /* 0x000fe2000780c0ff */
[----:B-1----:R-:W-:-:S04]  /*23860*/  IMAD.MOV.U32 R4, RZ, RZ, 0x9000 ;  /* 0x00009000ff047424 */ /* 0x002fc800078e00ff */
[----:B------:R3:W-:Y:S08]  /*23870*/  SYNCS.ARRIVE.TRANS64 RZ, [R6+URZ+0x2a890], R4 ;  /* 0x02a8900406ff79a7 */ /* 0x0007f0000800003f */
[----:B------:R-:W-:Y:S05]  /*23880*/  @!P0 BRA `(.L_x_1779) ;  /* 0x0000000000048947 */ /* 0x000fea0003800000 */
[----:B------:R-:W-:Y:S01]  /*23890*/  BPT.TRAP 0x1 ;  /* 0x000000040000795c */ /* 0x000fe20000300000 */
.L_x_1779:
[----:B------:R-:W-:Y:S05]  /*238a0*/  BSYNC B2 ;  /* 0x0000000000027941 */ /* 0x000fea0003800000 */
.L_x_1778:
[----:B-1-3--:R-:W3:Y:S01]  /*238b0*/  LDL R4, [R1+0x14] ;  /* 0x0000140001047983 */ /* 0x00aee20000100800 */
[----:B------:R-:W-:Y:S01]  /*238c0*/  IMAD.MOV.U32 R12, RZ, RZ, RZ ;  /* 0x000000ffff0c7224 */ /* 0x000fe200078e00ff */
[----:B------:R-:W-:Y:S01]  /*238d0*/  UIADD3 UR4, UP0, UR36, 0x570, URZ ;  /* 0x0000057024047890 */ /* 0x000fe2000ff1e03f */
[----:B------:R-:W-:Y:S01]  /*238e0*/  IMAD R5, R8, 0x60, R0 ;  /* 0x0000006008057824 */ /* 0x000fe200078e0200 */
[----:B------:R-:W-:Y:S01]  /*238f0*/  PLOP3.LUT P0, PT, PT, PT, PT, 0x80, 0x0 ;  /* 0x000000000000781c */ /* 0x000fe20003f0f070 */
[----:B------:R-:W-:Y:S01]  /*23900*/  UMOV UR6, 0x0 ;  /* 0x0000000000067882 */ /* 0x000fe20000000000 */
[----:B------:R-:W-:Y:S01]  /*23910*/  R2UR UR10, R12 ;  /* 0x000000000c0a72ca */ /* 0x000fe200000e0000 */
[----:B------:R-:W-:Y:S01]  /*23920*/  VIADD R5, R5, 0xffffffa0 ;  /* 0xffffffa005057836 */ /* 0x000fe20000000000 */
[----:B------:R-:W-:Y:S01]  /*23930*/  UIADD3.X UR5, URZ, UR37, URZ, UP0, !UPT ;  /* 0x000000253f057290 */ /* 0x000fe200087fe43f */
[----:B------:R-:W-:Y:S01]  /*23940*/  UMOV UR7, 0x12f00000 ;  /* 0x12f0000000077882 */ /* 0x000fe20000000000 */
[----:B---3--:R-:W-:-:S02]  /*23950*/  IMAD R9, R4, 0x9000, R19 ;  /* 0x0000900004097824 */ /* 0x008fc400078e0213 */
[----:B------:R-:W-:Y:S02]  /*23960*/  VIADD R4, R6, 0x2a890 ;  /* 0x0002a89006047836 */ /* 0x000fe40000000000 */
[----:B------:R-:W-:-:S07]  /*23970*/  VIADD R7, R9, 0x18400 ;  /* 0x0001840009077836 */ /* 0x000fce0000000000 */
.L_x_1780:
        /* <DEDUP_REMOVED lines=16> */
.L_x_1781:
        /* <DEDUP_REMOVED lines=15> */
.L_x_1782:
        /* <DEDUP_REMOVED lines=13> */
.L_x_1965:
[----:B------:R-:W-:Y:S05]  /*23c40*/  BSYNC B2 ;  /* 0x0000000000027941 */ /* 0x000fea0003800000 */
.L_x_1783:
[----:B------:R-:W-:Y:S01]  /*23c50*/  BSSY B2, `(.L_x_1785) ;  /* 0x0000009000027945 */ /* 0x000fe20003800000 */
[----:B-12---:R-:W-:Y:S02]  /*23c60*/  IMAD.MOV.U32 R10, RZ, RZ, 0x0 ;  /* 0x00000000ff0a7424 */ /* 0x006fe400078e00ff */
[----:B------:R-:W-:Y:S01]  /*23c70*/  IMAD.MOV.U32 R11, RZ, RZ, 0x12f00000 ;  /* 0x12f00000ff0b7424 */ /* 0x000fe200078e00ff */
[----:B------:R-:W-:Y:S06]  /*23c80*/  @P4 BRA `(.L_x_1786) ;  /* 0x0000000000144947 */ /* 0x000fec0003800000 */
[----:B------:R-:W-:Y:S02]  /*23c90*/  LOP3.LUT P0, RZ, R17, 0x1, RZ, 0xc0, !PT ;  /* 0x0000000111ff7812 */ /* 0x000fe4000780c0ff */
[----:B------:R-:W-:-:S04]  /*23ca0*/  MOV R4, 0x6000 ;  /* 0x0000600000047802 */ /* 0x000fc80000000f00 */
[----:B------:R1:W-:Y:S07]  /*23cb0*/  SYNCS.ARRIVE.TRANS64 RZ, [R6+URZ+0x2a8b0], R4 ;  /* 0x02a8b00406ff79a7 */ /* 0x0003ee000800003f */
[----:B------:R-:W-:Y:S05]  /*23cc0*/  @!P0 BRA `(.L_x_1786) ;  /* 0x0000000000048947 */ /* 0x000fea0003800000 */
[----:B------:R-:W-:Y:S01]  /*23cd0*/  BPT.TRAP 0x1 ;  /* 0x000000040000795c */ /* 0x000fe20000300000 */
.L_x_1786:
[----:B------:R-:W-:Y:S05]  /*23ce0*/  BSYNC B2 ;  /* 0x0000000000027941 */ /* 0x000fea0003800000 */
.L_x_1785:
[----:B-1----:R-:W2:Y:S01]  /*23cf0*/  LDL R4, [R1+0x14] ;  /* 0x0000140001047983 */ /* 0x002ea20000100800 */
[----:B------:R-:W-:Y:S01]  /*23d00*/  R2UR UR10, R12 ;  /* 0x000000000c0a72ca */ /* 0x000fe200000e0000 */
[----:B------:R-:W-:Y:S01]  /*23d10*/  UIADD3 UR4, UP0, UR36, 0x670, URZ ;  /* 0x0000067024047890 */ /* 0x000fe2000ff1e03f */
[----:B------:R-:W-:Y:S01]  /*23d20*/  R2UR UR6, R10 ;  /* 0x000000000a0672ca */ /* 0x000fe200000e0000 */
[----:B------:R-:W-:Y:S01]  /*23d30*/  VIADD R6, R6, 0x2a8b0 ;  /* 0x0002a8b006067836 */ /* 0x000fe20000000000 */
[----:B------:R-:W-:Y:S01]  /*23d40*/  R2UR UR7, R11 ;  /* 0x000000000b0772ca */ /* 0x000fe200000e0000 */
[----:B------:R-:W-:Y:S01]  /*23d50*/  UIADD3.X UR5, URZ, UR37, URZ, UP0, !UPT ;  /* 0x000000253f057290 */ /* 0x000fe200087fe43f */
[----:B------:R-:W-:Y:S01]  /*23d60*/  PLOP3.LUT P0, PT, PT, PT, PT, 0x80, 0x0 ;  /* 0x000000000000781c */ /* 0x000fe20003f0f070 */
[----:B--2---:R-:W-:-:S04]  /*23d70*/  IMAD R7, R4, 0x6000, R19 ;  /* 0x0000600004077824 */ /* 0x004fc800078e0213 */
[----:B------:R-:W-:-:S08]  /*23d80*/  VIADD R4, R7, 0x400 ;  /* 0x0000040007047836 */ /* 0x000fd00000000000 */
.L_x_1787:
        /* <DEDUP_REMOVED lines=10> */
[----:B------:R-:W-:Y:S01]  /*23e30*/  R2UR UR10, R13 ;  /* 0x000000000d0a72ca */ /* 0x000fe200000e0000 */
[----:B------:R-:W-:Y:S01]  /*23e40*/  VIADD R4, R7, 0x3400 ;  /* 0x0000340007047836 */ /* 0x000fe20000000000 */
[----:B------:R-:W-:Y:S02]  /*23e50*/  R2UR UR6, R10 ;  /* 0x000000000a0672ca */ /* 0x000fe400000e0000 */
[----:B------:R-:W-:Y:S02]  /*23e60*/  R2UR UR7, R11 ;  /* 0x000000000b0772ca */ /* 0x000fe400000e0000 */
[----:B------:R-:W-:-:S13]  /*23e70*/  PLOP3.LUT P0, PT, PT, PT, PT, 0x80, 0x0 ;  /* 0x000000000000781c */ /* 0x000fda0003f0f070 */
.L_x_1788:
        /* <DEDUP_REMOVED lines=10> */
.L_x_1775:
[----:B------:R-:W-:Y:S05]  /*23f20*/  BSYNC B1 ;  /* 0x0000000000017941 */ /* 0x000fea0003800000 */
.L_x_1774:
[----:B------:R-:W1:Y:S04]  /*23f30*/  LDL.LU R9, [R1+0x14] ;  /* 0x0000140001097983 */ /* 0x000e680000300800 */
[----:B------:R-:W2:Y:S01]  /*23f40*/  LDL.LU R7, [R1+0x20] ;  /* 0x0000200001077983 */ /* 0x000ea20000300800 */
[----:B------:R-:W-:Y:S01]  /*23f50*/  PLOP3.LUT P5, PT, PT, PT, PT, 0x8, 0x0 ;  /* 0x000000000000781c */ /* 0x000fe20003fae170 */
[----:B-1----:R-:W-:Y:S02]  /*23f60*/  VIADD R4, R9, 0x1 ;  /* 0x0000000109047836 */ /* 0x002fe40000000000 */
        /* <DEDUP_REMOVED lines=9> */
.L_x_1804:
[----:B------:R-:W-:Y:S05]  /*24000*/  YIELD ;  /* 0x0000000000007946 */ /* 0x000fea0003800000 */
[----:B------:R-:W-:Y:S04]  /*24010*/  BSSY B1, `(.L_x_1789) ;  /* 0x000007b000017945 */ /* 0x000fe80003800000 */
[----:B--2---:R-:W-:Y:S05]  /*24020*/  @!P2 BRA `(.L_x_1790) ;  /* 0x0000000400e4a947 */ /* 0x004fea0003800000 */
[----:B------:R-:W2:Y:S04]  /*24030*/  LDL R6, [R1+0x14] ;  /* 0x0000140001067983 */ /* 0x000ea80000100800 */
[----:B------:R-:W3:Y:S01]  /*24040*/  LDL R5, [R1+0x20] ;  /* 0x0000200001057983 */ /* 0x000ee20000100800 */
[----:B------:R-:W-:Y:S01]  /*24050*/  BSSY B2, `(.L_x_1791) ;  /* 0x0000008000027945 */ /* 0x000fe20003800000 */
[----:B-1----:R-:W1:Y:S02]  /*24060*/  S2R R4, SR_TID.X ;  /* 0x0000000000047919 */ /* 0x002e640000002100 */
[----:B-1----:R-:W-:-:S04]  /*24070*/  LOP3.LUT R4, R4, 0x7f, RZ, 0xc0, !PT ;  /* 0x0000007f04047812 */ /* 0x002fc800078ec0ff */
[----:B------:R-:W-:Y:S01]  /*24080*/  ISETP.NE.AND P1, PT, R4, RZ, PT ;  /* 0x000000ff0400720c */ /* 0x000fe20003f25270 */
[----:B--2---:R-:W-:Y:S01]  /*24090*/  IMAD R8, R6, 0x8, R19 ;  /* 0x0000000806087824 */ /* 0x004fe200078e0213 */
[----:B---3--:R-:W-:-:S04]  /*240a0*/  SHF.L.U32 R7, R5, 0x1f, RZ ;  /* 0x0000001f05077819 */ /* 0x008fc800000006ff */
[----:B------:R-:W1:Y:S02]  /*240b0*/  SYNCS.PHASECHK.TRANS64.TRYWAIT P0, [R8+URZ+0x2a8a0], R7 ;  /* 0x02a8a007080075a7 */ /* 0x000e64000800017f */
[----:B-1----:R-:W-:Y:S05]  /*240c0*/  @!P0 BRA `(.L_x_1792) ;  /* 0x0000007000e48947 */ /* 0x002fea0003800000 */
.L_x_1966:
[----:B------:R-:W-:Y:S05]  /*240d0*/  BSYNC B2 ;  /* 0x0000000000027941 */ /* 0x000fea0003800000 */
.L_x_1791:
[----:B------:R-:W-:Y:S04]  /*240e0*/  BSSY B2, `(.L_x_1793) ;  /* 0x0000007000027945 */ /* 0x000fe80003800000 */
[----:B------:R-:W-:Y:S05]  /*240f0*/  @P1 BRA `(.L_x_1794) ;  /* 0x0000000000141947 */ /* 0x000fea0003800000 */
[----:B------:R-:W-:Y:S01]  /*24100*/  LOP3.LUT P0, RZ, R17, 0x1, RZ, 0xc0, !PT ;  /* 0x0000000111ff7812 */ /* 0x000fe2000780c0ff */
[----:B------:R-:W-:-:S04]  /*24110*/  IMAD.MOV.U32 R4, RZ, RZ, 0x9000 ;  /* 0x00009000ff047424 */ /* 0x000fc800078e00ff */
[----:B------:R2:W-:Y:S08]  /*24120*/  SYNCS.ARRIVE.TRANS64 RZ, [R8+URZ+0x2a890], R4 ;  /* 0x02a8900408ff79a7 */ /* 0x0005f0000800003f */
[----:B------:R-:W-:Y:S05]  /*24130*/  @!P0 BRA `(.L_x_1794) ;  /* 0x0000000000048947 */ /* 0x000fea0003800000 */
[----:B------:R-:W-:Y:S01]  /*24140*/  BPT.TRAP 0x1 ;  /* 0x000000040000795c */ /* 0x000fe20000300000 */
.L_x_1794:
[----:B------:R-:W-:Y:S05]  /*24150*/  BSYNC B2 ;  /* 0x0000000000027941 */ /* 0x000fea0003800000 */
.L_x_1793:
[----:B--2---:R-:W2:Y:S01]  /*24160*/  LDL R4, [R1+0x14] ;  /* 0x0000140001047983 */ /* 0x004ea20000100800 */
[----:B------:R-:W-:Y:S01]  /*24170*/  IMAD.MOV.U32 R12, RZ, RZ, RZ ;  /* 0x000000ffff0c7224 */ /* 0x000fe200078e00ff */
[----:B------:R-:W-:Y:S01]  /*24180*/  UIADD3 UR4, UP0, UR36, 0x570, URZ ;  /* 0x0000057024047890 */ /* 0x000fe2000ff1e03f */
[----:B------:R-:W-:Y:S01]  /*24190*/  IMAD R5, R9, 0x60, R0 ;  /* 0x0000006009057824 */ /* 0x000fe200078e0200 */
[----:B------:R-:W-:Y:S01]  /*241a0*/  PLOP3.LUT P0, PT, PT, PT, PT, 0x80, 0x0 ;  /* 0x000000000000781c */ /* 0x000fe20003f0f070 */
[----:B------:R-:W-:Y:S01]  /*241b0*/  UMOV UR6, 0x0 ;  /* 0x0000000000067882 */ /* 0x000fe20000000000 */
[----:B------:R-:W-:Y:S01]  /*241c0*/  R2UR UR10, R12 ;  /* 0x000000000c0a72ca */ /* 0x000fe200000e0000 */
[----:B------:R-:W-:Y:S01]  /*241d0*/  UIADD3.X UR5, URZ, UR37, URZ, UP0, !UPT ;  /* 0x000000253f057290 */ /* 0x000fe200087fe43f */
[----:B------:R-:W-:Y:S01]  /*241e0*/  UMOV UR7, 0x12f00000 ;  /* 0x12f0000000077882 */ /* 0x000fe20000000000 */
[----:B--2---:R-:W-:Y:S02]  /*241f0*/  IMAD R6, R4, 0x9000, R19 ;  /* 0x0000900004067824 */ /* 0x004fe400078e0213 */
[----:B------:R-:W-:-:S02]  /*24200*/  VIADD R4, R8, 0x2a890 ;  /* 0x0002a89008047836 */ /* 0x000fc40000000000 */
[----:B------:R-:W-:-:S08]  /*24210*/  VIADD R10, R6, 0x18400 ;  /* 0x00018400060a7836 */ /* 0x000fd00000000000 */
.L_x_1795:
        /* <DEDUP_REMOVED lines=10> */
[----:B------:R-:W-:Y:S01]  /*242c0*/  MOV R13, 0x40 ;  /* 0x00000040000d7802 */ /* 0x000fe20000000f00 */
[----:B------:R-:W-:Y:S01]  /*242d0*/  VIADD R10, R6, 0x1b400 ;  /* 0x0001b400060a7836 */ /* 0x000fe20000000000 */
[----:B------:R-:W-:Y:S01]  /*242e0*/  PLOP3.LUT P0, PT, PT, PT, PT, 0x80, 0x0 ;  /* 0x000000000000781c */ /* 0x000fe20003f0f070 */
[----:B------:R-:W-:Y:S01]  /*242f0*/  UMOV UR6, 0x0 ;  /* 0x0000000000067882 */ /* 0x000fe20000000000 */
[----:B------:R-:W-:Y:S01]  /*24300*/  R2UR UR10, R13 ;  /* 0x000000000d0a72ca */ /* 0x000fe200000e0000 */
[----:B------:R-:W-:-:S14]  /*24310*/  UMOV UR7, 0x12f00000 ;  /* 0x12f0000000077882 */ /* 0x000fdc0000000000 */
.L_x_1796:
        /* <DEDUP_REMOVED lines=10> */
[----:B------:R-:W-:Y:S01]  /*243c0*/  VIADD R6, R6, 0x1e400 ;  /* 0x0001e40006067836 */ /* 0x000fe20000000000 */
[----:B------:R-:W-:Y:S01]  /*243d0*/  PLOP3.LUT P0, PT, PT, PT, PT, 0x80, 0x0 ;  /* 0x000000000000781c */ /* 0x000fe20003f0f070 */
[----:B------:R-:W-:Y:S01]  /*243e0*/  UMOV UR6, 0x0 ;  /* 0x0000000000067882 */ /* 0x000fe20000000000 */
[----:B------:R-:W-:Y:S01]  /*243f0*/  UMOV UR7, 0x12f00000 ;  /* 0x12f0000000077882 */ /* 0x000fe20000000000 */
[----:B------:R-:W-:-:S10]  /*24400*/  UMOV UR10, 0x80 ;  /* 0x00000080000a7882 */ /* 0x000fd40000000000 */
.L_x_1797:
        /* <DEDUP_REMOVED lines=10> */
[----:B------:R-:W2:Y:S01]  /*244b0*/  SYNCS.PHASECHK.TRANS64.TRYWAIT P0, [R8+URZ+0x2a8c0], R7 ;  /* 0x02a8c007080075a7 */ /* 0x000ea2000800017f */
[----:B------:R-:W-:Y:S04]  /*244c0*/  BSSY B2, `(.L_x_1798) ;  /* 0x0000002000027945 */ /* 0x000fe80003800000 */
[----:B--2---:R-:W-:Y:S05]  /*244d0*/  @!P0 BRA `(.L_x_1799) ;  /* 0x0000006c00f48947 */ /* 0x004fea0003800000 */
.L_x_1967:
[----:B------:R-:W-:Y:S05]  /*244e0*/  BSYNC B2 ;  /* 0x0000000000027941 */ /* 0x000fea0003800000 */
.L_x_1798:
[----:B------:R-:W-:Y:S01]  /*244f0*/  BSSY B2, `(.L_x_1800) ;  /* 0x0000009000027945 */ /* 0x000fe20003800000 */
[----:B------:R-:W-:Y:S02]  /*24500*/  IMAD.MOV.U32 R10, RZ, RZ, 0x0 ;  /* 0x00000000ff0a7424 */ /* 0x000fe400078e00ff */
[----:B------:R-:W-:Y:S01]  /*24510*/  IMAD.MOV.U32 R11, RZ, RZ, 0x12f00000 ;  /* 0x12f00000ff0b7424 */ /* 0x000fe200078e00ff */
[----:B------:R-:W-:Y:S06]  /*24520*/  @P1 BRA `(.L_x_1801) ;  /* 0x0000000000141947 */ /* 0x000fec0003800000 */
[----:B------:R-:W-:Y:S01]  /*24530*/  LOP3.LUT P0, RZ, R17, 0x1, RZ, 0xc0, !PT ;  /* 0x0000000111ff7812 */ /* 0x000fe2000780c0ff */
[----:B------:R-:W-:-:S04]  /*24540*/  IMAD.MOV.U32 R4, RZ, RZ, 0x6000 ;  /* 0x00006000ff047424 */ /* 0x000fc800078e00ff */
[----:B------:R3:W-:Y:S08]  /*24550*/  SYNCS.ARRIVE.TRANS64 RZ, [R8+URZ+0x2a8b0], R4 ;  /* 0x02a8b00408ff79a7 */ /* 0x0007f0000800003f */
[----:B------:R-:W-:Y:S05]  /*24560*/  @!P0 BRA `(.L_x_1801) ;  /* 0x0000000000048947 */ /* 0x000fea0003800000 */
[----:B------:R-:W-:Y:S01]  /*24570*/  BPT.TRAP 0x1 ;  /* 0x000000040000795c */ /* 0x000fe20000300000 */
.L_x_1801:
[----:B------:R-:W-:Y:S05]  /*24580*/  BSYNC B2 ;  /* 0x0000000000027941 */ /* 0x000fea0003800000 */
.L_x_1800:
[----:B---3--:R-:W3:Y:S01]  /*24590*/  LDL R4, [R1+0x14] ;  /* 0x0000140001047983 */ /* 0x008ee20000100800 */
[----:B------:R-:W-:Y:S01]  /*245a0*/  R2UR UR10, R12 ;  /* 0x000000000c0a72ca */ /* 0x000fe200000e0000 */
[----:B------:R-:W-:Y:S01]  /*245b0*/  UIADD3 UR4, UP0, UR36, 0x670, URZ ;  /* 0x0000067024047890 */ /* 0x000fe2000ff1e03f */
[----:B------:R-:W-:Y:S01]  /*245c0*/  R2UR UR6, R10 ;  /* 0x000000000a0672ca */ /* 0x000fe200000e0000 */
[----:B-12---:R-:W-:Y:S01]  /*245d0*/  VIADD R8, R8, 0x2a8b0 ;  /* 0x0002a8b008087836 */ /* 0x006fe20000000000 */
[----:B------:R-:W-:Y:S01]  /*245e0*/  R2UR UR7, R11 ;  /* 0x000000000b0772ca */ /* 0x000fe200000e0000 */
[----:B------:R-:W-:Y:S01]  /*245f0*/  UIADD3.X UR5, URZ, UR37, URZ, UP0, !UPT ;  /* 0x000000253f057290 */ /* 0x000fe200087fe43f */
[----:B------:R-:W-:Y:S01]  /*24600*/  PLOP3.LUT P0, PT, PT, PT, PT, 0x80, 0x0 ;  /* 0x000000000000781c */ /* 0x000fe20003f0f070 */
[----:B---3--:R-:W-:-:S04]  /*24610*/  IMAD R4, R4, 0x6000, R19 ;  /* 0x0000600004047824 */ /* 0x008fc800078e0213 */
[----:B------:R-:W-:-:S08]  /*24620*/  VIADD R6, R4, 0x400 ;  /* 0x0000040004067836 */ /* 0x000fd00000000000 */
.L_x_1802:
        /* <DEDUP_REMOVED lines=15> */
.L_x_1803:
        /* <DEDUP_REMOVED lines=10> */
.L_x_1790:
[----:B------:R-:W-:Y:S05]  /*247c0*/  BSYNC B1 ;  /* 0x0000000000017941 */ /* 0x000fea0003800000 */
.L_x_1789:
[----:B-1----:R-:W2:Y:S04]  /*247d0*/  LDL.LU R7, [R1+0x14] ;  /* 0x0000140001077983 */ /* 0x002ea80000300800 */
[----:B------:R-:W3:Y:S01]  /*247e0*/  LDL.LU R6, [R1+0x20] ;  /* 0x0000200001067983 */ /* 0x000ee20000300800 */
        /* <DEDUP_REMOVED lines=10> */
.L_x_1768:
[----:B------:R-:W-:Y:S05]  /*24890*/  BSYNC B0 ;  /* 0x0000000000007941 */ /* 0x000fea0003800000 */
.L_x_1767:
[----:B-1----:R-:W3:Y:S01]  /*248a0*/  LDL R7, [R1+0x34] ;  /* 0x0000340001077983 */ /* 0x002ee20000100800 */
[----:B------:R-:W1:Y:S01]  /*248b0*/  LDC R0, c[0x0][0x448] ;  /* 0x00011200ff007b82 */ /* 0x000e620000000800 */
[----:B------:R-:W-:Y:S07]  /*248c0*/  @!P5 WARPSYNC.ALL ;  /* 0x000000000000d948 */ /* 0x000fee0003800000 */
[----:B------:R-:W-:Y:S01]  /*248d0*/  @!P5 BAR.SYNC.DEFER_BLOCKING 0xc, 0x180 ;  /* 0x030600000000db1d */ /* 0x000fe20000010000 */
[----:B-1----:R-:W-:-:S13]  /*248e0*/  ISETP.NE.AND P0, PT, R0, 0x1, PT ;  /* 0x000000010000780c */ /* 0x002fda0003f05270 */
[----:B------:R-:W1:Y:S08]  /*248f0*/  @P0 LDC R0, c[0x0][0x44c] ;  /* 0x00011300ff000b82 */ /* 0x000e700000000800 */
[----:B------:R-:W4:Y:S01]  /*24900*/  @P0 LDC R3, c[0x0][0x450] ;  /* 0x00011400ff030b82 */ /* 0x000f220000000800 */
[----:B---3--:R-:W-:-:S05]  /*24910*/  IADD3 R2, R7, 0x7f, RZ ;  /* 0x0000007f07027810 */ /* 0x008fca0007ffe0ff */
[----:B-1----:R-:W-:-:S05]  /*24920*/  @P0 IMAD.HI.U32 R0, R2, R0, RZ ;  /* 0x0000000002000227 */ /* 0x002fca00078e00ff */
[----:B----4-:R-:W-:-:S05]  /*24930*/  @P0 SHF.R.U32.HI R2, RZ, R3, R0 ;  /* 0x00000003ff020219 */ /* 0x010fca0000011600 */
[----:B------:R-:W-:Y:S02]  /*24940*/  IMAD.IADD R0, R21, 0x1, R2 ;  /* 0x0000000115007824 */ /* 0x000fe400078e0202 */
[----:B------:R-:W1:Y:S02]  /*24950*/  LDC.64 R2, c[0x0][0x9e0] ;  /* 0x00027800ff027b82 */ /* 0x000e640000000a00 */
[----:B-1----:R-:W-:Y:S01]  /*24960*/  ISETP.GE.AND P1, PT, R3, 0x1, PT ;  /* 0x000000010300780c */ /* 0x002fe20003f26270 */
[----:B------:R-:W-:-:S12]  /*24970*/  IMAD.IADD R2, R0, 0x1, R2 ;  /* 0x0000000100027824 */ /* 0x000fd800078e0202 */
[----:B------:R-:W-:Y:S05]  /*24980*/  @!P1 BRA `(.L_x_1805) ;  /* 0x0000000000489947 */ /* 0x000fea0003800000 */
[C---:B------:R-:W-:Y:S01]  /*24990*/  ISETP.GT.AND P2, PT, R0.reuse, RZ, PT ;  /* 0x000000ff0000720c */ /* 0x040fe20003f44270 */
[----:B------:R-:W-:Y:S01]  /*249a0*/  BSSY B0, `(.L_x_1806) ;  /* 0x000000e000007945 */ /* 0x000fe20003800000 */
[----:B--2---:R-:W-:-:S11]  /*249b0*/  VIADD R6, R0, 0xffffffff ;  /* 0xffffffff00067836 */ /* 0x004fd60000000000 */
        /* <DEDUP_REMOVED lines=8> */
.L_x_1807:
[----:B------:R-:W-:-:S13]  /*24a40*/  ISETP.NE.AND P2, PT, R3, 0x1, PT ;  /* 0x000000010300780c */ /* 0x000fda0003f45270 */
[----:B------:R-:W1:Y:S02]  /*24a50*/  @P2 LDC.64 R4, c[0x0][0x9e8] ;  /* 0x00027a00ff042b82 */ /* 0x000e640000000a00 */
[----:B-1----:R-:W-:-:S05]  /*24a60*/  @P2 IMAD.HI.U32 R4, R6, R4, RZ ;  /* 0x0000000406042227 */ /* 0x002fca00078e00ff */
[----:B------:R-:W-:-:S07]  /*24a70*/  @P2 SHF.R.U32.HI R6, RZ, R5, R4 ;  /* 0x00000005ff062219 */ /* 0x000fce0000011604 */
.L_x_1808:
[----:B------:R-:W-:Y:S05]  /*24a80*/  BSYNC B0 ;  /* 0x0000000000007941 */ /* 0x000fea0003800000 */
.L_x_1806:
[----:B------:R-:W-:-:S05]  /*24a90*/  IMAD R6, R6, R3, R3 ;  /* 0x0000000306067224 */ /* 0x000fca00078e0203 */
[----:B------:R-:W-:-:S07]  /*24aa0*/  VIMNMX R2, R2, R6, PT ;  /* 0x0000000602027248 */ /* 0x000fce0003fe0100 */
.L_x_1805:
[----:B--2---:R-:W2:Y:S01]  /*24ab0*/  LDL R6, [R1+0x5c] ;  /* 0x00005c0001067983 */ /* 0x004ea20000100800 */
[----:B------:R-:W1:Y:S01]  /*24ac0*/  @P0 LDC R0, c[0x0][0x44c] ;  /* 0x00011300ff000b82 */ /* 0x000e620000000800 */
[----:B------:R-:W-:Y:S01]  /*24ad0*/  VIADD R2, R2, 0x5f ;  /* 0x0000005f02027836 */ /* 0x000fe20000000000 */
[----:B------:R-:W-:Y:S01]  /*24ae0*/  ULDC UR4, c[0x0][0x9dc] ;  /* 0x0002770000047ab9 */ /* 0x000fe20000000800 */
[----:B------:R-:W-:Y:S02]  /*24af0*/  IMAD.MOV.U32 R4, RZ, RZ, R7 ;  /* 0x000000ffff047224 */ /* 0x000fe400078e0007 */
[----:B------:R-:W-:-:S03]  /*24b00*/  IMAD.HI R2, R2, 0x2aaaaaab, RZ ;  /* 0x2aaaaaab02027827 */ /* 0x000fc600078e02ff */
[----:B------:R-:W3:Y:S01]  /*24b10*/  @P0 LDC R5, c[0x0][0x450] ;  /* 0x00011400ff050b82 */ /* 0x000ee20000000800 */
[----:B-1----:R-:W-:-:S05]  /*24b20*/  @P0 IMAD.HI.U32 R0, R7, R0, RZ ;  /* 0x0000000007000227 */ /* 0x002fca00078e00ff */
[----:B---3--:R-:W-:-:S05]  /*24b30*/  @P0 SHF.R.U32.HI R4, RZ, R5, R0 ;  /* 0x00000005ff040219 */ /* 0x008fca0000011600 */
[----:B------:R-:W-:Y:S01]  /*24b40*/  IMAD.IADD R0, R20, 0x1, R4 ;  /* 0x0000000114007824 */ /* 0x000fe200078e0204 */
[----:B------:R-:W-:-:S04]  /*24b50*/  SHF.R.U32.HI R4, RZ, 0x1f, R2 ;  /* 0x0000001fff047819 */ /* 0x000fc80000011602 */
[----:B------:R-:W-:Y:S01]  /*24b60*/  LEA.HI.SX32 R7, R2, R4, 0x1c ;  /* 0x0000000402077211 */ /* 0x000fe200078fe2ff */
[----:B------:R-:W-:-:S04]  /*24b70*/  VIADD R2, R0, -UR4 ;  /* 0x8000000400027c36 */ /* 0x000fc80008000000 */
[----:B------:R1:W-:Y:S01]  /*24b80*/  STL [R1+0x60], R7 ;  /* 0x0000600701007387 */ /* 0x0003e20000100800 */
[----:B--2---:R-:W-:Y:S01]  /*24b90*/  VIMNMX R6, R6, R7, PT ;  /* 0x0000000706067248 */ /* 0x004fe20003fe0100 */
[----:B-1----:R-:W-:Y:S06]  /*24ba0*/  @!P1 BRA `(.L_x_1809) ;  /* 0x0000000000449947 */ /* 0x002fec0003800000 */
        /* <DEDUP_REMOVED lines=10> */
.L_x_1811:
[----:B------:R-:W-:-:S13]  /*24c50*/  ISETP.NE.AND P0, PT, R3, 0x1, PT ;  /* 0x000000010300780c */ /* 0x000fda0003f05270 */
[----:B------:R-:W1:Y:S02]  /*24c60*/  @P0 LDC.64 R4, c[0x0][0x9e8] ;  /* 0x00027a00ff040b82 */ /* 0x000e640000000a00 */
[----:B-1----:R-:W-:-:S05]  /*24c70*/  @P0 IMAD.HI.U32 R4, R0, R4, RZ ;  /* 0x0000000400040227 */ /* 0x002fca00078e00ff */
[----:B------:R-:W-:-:S07]  /*24c80*/  @P0 SHF.R.U32.HI R0, RZ, R5, R4 ;  /* 0x00000005ff000219 */ /* 0x000fce0000011604 */
.L_x_1812:
[----:B------:R-:W-:Y:S05]  /*24c90*/  BSYNC B0 ;  /* 0x0000000000007941 */ /* 0x000fea0003800000 */
.L_x_1810:
[----:B------:R-:W-:-:S05]  /*24ca0*/  IMAD R0, R0, R3, RZ ;  /* 0x0000000300007224 */ /* 0x000fca00078e02ff */
[----:B------:R-:W-:-:S07]  /*24cb0*/  VIMNMX R2, R2, R0, !PT ;  /* 0x0000000002027248 */ /* 0x000fce0007fe0100 */
.L_x_1809:
[----:B------:R-:W-:Y:S01]  /*24cc0*/  IMAD.HI R2, R2, 0x2aaaaaab, RZ ;  /* 0x2aaaaaab02027827 */ /* 0x000fe200078e02ff */
[----:B------:R-:W-:Y:S01]  /*24cd0*/  ISETP.NE.AND P1, PT, R18, RZ, PT ;  /* 0x000000ff1200720c */ /* 0x000fe20003f25270 */
[----:B------:R-:W-:Y:S03]  /*24ce0*/  BSSY B0, `(.L_x_1813) ;  /* 0x0000025000007945 */ /* 0x000fe60003800000 */
[----:B------:R-:W-:-:S04]  /*24cf0*/  SHF.R.U32.HI R0, RZ, 0x1f, R2 ;  /* 0x0000001fff007819 */ /* 0x000fc80000011602 */
[----:B------:R-:W-:-:S04]  /*24d00*/  LEA.HI.SX32 R0, R2, R0, 0x1c ;  /* 0x0000000002007211 */ /* 0x000fc800078fe2ff */
[----:B------:R-:W-:Y:S01]  /*24d10*/  VIMNMX R8, RZ, R0, !PT ;  /* 0x00000000ff087248 */ /* 0x000fe20007fe0100 */
[----:B------:R-:W1:Y:S03]  /*24d20*/  @!P1 LDC R18, c[0x0][0x9f0] ;  /* 0x00027c00ff129b82 */ /* 0x000e660000000800 */
[----:B------:R-:W-:Y:S01]  /*24d30*/  ISETP.GT.AND P0, PT, R6, R8, PT ;  /* 0x000000080600720c */ /* 0x000fe20003f04270 */
[----:B------:R2:W-:Y:S04]  /*24d40*/  STL [R1+0x3c], R8 ;  /* 0x00003c0801007387 */ /* 0x0005e80000100800 */
[----:B------:R2:W-:Y:S08]  /*24d50*/  STL [R1+0x40], RZ ;  /* 0x000040ff01007387 */ /* 0x0005f00000100800 */
[----:B--2---:R-:W-:Y:S05]  /*24d60*/  @!P0 BRA `(.L_x_1814) ;  /* 0x0000000000708947 */ /* 0x004fea0003800000 */
[----:B-1----:R-:W-:-:S04]  /*24d70*/  IABS R0, R18 ;  /* 0x0000001200007213 */ /* 0x002fc80000000000 */
[----:B------:R-:W1:Y:S08]  /*24d80*/  I2F.RP R2, R0 ;  /* 0x0000000000027306 */ /* 0x000e700000209400 */
[----:B-1----:R-:W1:Y:S02]  /*24d90*/  MUFU.RCP R2, R2 ;  /* 0x0000000200027308 */ /* 0x002e640000001000 */
[----:B-1----:R-:W-:-:S06]  /*24da0*/  VIADD R2, R2, 0xffffffe ;  /* 0x0ffffffe02027836 */ /* 0x002fcc0000000000 */
[----:B------:R-:W1:Y:S02]  /*24db0*/  F2I.FTZ.U32.TRUNC.NTZ R3, R2 ;  /* 0x0000000200037305 */ /* 0x000e64000021f000 */
[----:B-1----:R-:W-:-:S04]  /*24dc0*/  IMAD.MOV R2, RZ, RZ, -R3 ;  /* 0x000000ffff027224 */ /* 0x002fc800078e0a03 */
[----:B------:R-:W-:Y:S01]  /*24dd0*/  IMAD R4, R2, R0, RZ ;  /* 0x0000000002047224 */ /* 0x000fe200078e02ff */
[----:B------:R-:W-:-:S05]  /*24de0*/  MOV R2, RZ ;  /* 0x000000ff00027202 */ /* 0x000fca0000000f00 */
[----:B------:R-:W-:Y:S01]  /*24df0*/  IMAD.HI.U32 R7, R3, R4, R2 ;  /* 0x0000000403077227 */ /* 0x000fe200078e0002 */
[----:B------:R-:W-:Y:S02]  /*24e00*/  IADD3 R4, R18, -0x1, R6 ;  /* 0xffffffff12047810 */ /* 0x000fe40007ffe006 */
[----:B------:R-:W-:-:S03]  /*24e10*/  IABS R2, R18 ;  /* 0x0000001200027213 */ /* 0x000fc60000000000 */
[----:B------:R-:W-:Y:S02]  /*24e20*/  IMAD.IADD R4, R4, 0x1, -R8 ;  /* 0x0000000104047824 */ /* 0x000fe400078e0a08 */
[----:B------:R-:W-:-:S03]  /*24e30*/  IMAD.MOV R2, RZ, RZ, -R2 ;  /* 0x000000ffff027224 */ /* 0x000fc600078e0a02 */
[----:B------:R-:W-:Y:S01]  /*24e40*/  IABS R3, R4 ;  /* 0x0000000400037213 */ /* 0x000fe20000000000 */
[----:B------:R-:W-:Y:S01]  /*24e50*/  IMAD.MOV.U32 R5, RZ, RZ, R2 ;  /* 0x000000ffff057224 */ /* 0x000fe200078e0002 */
        /* <DEDUP_REMOVED lines=12> */
[----:B------:R2:W-:Y:S02]  /*24f20*/  STL [R1+0x40], R2 ;  /* 0x0000400201007387 */ /* 0x0005e40000100800 */
.L_x_1814:
[----:B------:R-:W-:Y:S05]  /*24f30*/  BSYNC B0 ;  /* 0x0000000000007941 */ /* 0x000fea0003800000 */
.L_x_1813:
[----:B------:R-:W3:Y:S04]  /*24f40*/  LDL R0, [R1+0x40] ;  /* 0x0000400001007983 */ /* 0x000ee80000100800 */
[----:B--2---:R-:W3:Y:S01]  /*24f50*/  LDL R2, [R1+0x50] ;  /* 0x0000500001027983 */ /* 0x004ee20000100800 */
[----:B------:R-:W-:Y:S01]  /*24f60*/  BSSY B7, `(.L_x_1815) ;  /* 0x0000414000077945 */ /* 0x000fe20003800000 */
[----:B---3--:R-:W-:-:S05]  /*24f70*/  IMAD R2, R2, R0, R8 ;  /* 0x0000000002027224 */ /* 0x008fca00078e0208 */
[----:B------:R-:W-:Y:S01]  /*24f80*/  VIADDMNMX R0, R2, R0, R6, PT ;  /* 0x0000000002007246 */ /* 0x000fe20003800106 */
[----:B------:R2:W-:Y:S03]  /*24f90*/  STL [R1+0x30], R2 ;  /* 0x0000300201007387 */ /* 0x0005e60000100800 */
[----:B------:R-:W-:Y:S01]  /*24fa0*/  ISETP.GT.AND P0, PT, R0, R2, PT ;  /* 0x000000020000720c */ /* 0x000fe20003f04270 */
[----:B------:R2:W-:-:S12]  /*24fb0*/  STL [R1+0x44], R0 ;  /* 0x0000440001007387 */ /* 0x0005d80000100800 */
[----:B--2---:R-:W-:Y:S05]  /*24fc0*/  @P0 BRA `(.L_x_1816) ;  /* 0x0000000000480947 */ /* 0x004fea0003800000 */
[----:B------:R-:W2:Y:S02]  /*24fd0*/  S2R R0, SR_TID.X ;  /* 0x0000000000007919 */ /* 0x000ea40000002100 */
[----:B--2---:R-:W-:-:S04]  /*24fe0*/  LOP3.LUT R0, R0, 0x7f, RZ, 0xc0, !PT ;  /* 0x0000007f00007812 */ /* 0x004fc800078ec0ff */
[----:B------:R-:W-:-:S13]  /*24ff0*/  ISETP.NE.AND P1, PT, R0, RZ, PT ;  /* 0x000000ff0000720c */ /* 0x000fda0003f25270 */
[----:B------:R-:W-:Y:S05]  /*25000*/  @P1 BRA `(.L_x_1817) ;  /* 0x0000004000241947 */ /* 0x000fea0003800000 */
[----:B------:R-:W2:Y:S01]  /*25010*/  S2R R3, SR_LANEID ;  /* 0x0000000000037919 */ /* 0x000ea20000000000 */
[----:B------:R-:W-:Y:S02]  /*25020*/  VOTEU.ANY UR4, UPT, PT ;  /* 0x0000000000047886 */ /* 0x000fe400038e0100 */
[----:B------:R-:W2:Y:S08]  /*25030*/  FLO.U32 R0, UR4 ;  /* 0x0000000400007d00 */ /* 0x000eb000080e0000 */
[----:B------:R-:W3:Y:S01]  /*25040*/  POPC R4, UR4 ;  /* 0x0000000400047d09 */ /* 0x000ee20008000000 */
[----:B--2---:R-:W-:-:S02]  /*25050*/  ISETP.EQ.U32.AND P0, PT, R0, R3, PT ;  /* 0x000000030000720c */ /* 0x004fc40003f02070 */
[----:B------:R-:W3:Y:S11]  /*25060*/  LDC.64 R2, c[0x0][0xc60] ;  /* 0x00031800ff027b82 */ /* 0x000ef60000000a00 */
[----:B---3--:R-:W2:Y:S01]  /*25070*/  @P0 ATOMG.E.ADD.STRONG.GPU PT, R3, desc[UR46][R2.64], R4 ;  /* 0x00000004020309a8 */ /* 0x008ea200081ee1ee */
[----:B------:R-:W3:Y:S02]  /*25080*/  S2R R5, SR_LTMASK ;  /* 0x0000000000057919 */ /* 0x000ee40000003900 */
[----:B---3--:R-:W-:-:S06]  /*25090*/  LOP3.LUT R5, R5, UR4, RZ, 0xc0, !PT ;  /* 0x0000000405057c12 */ /* 0x008fcc000f8ec0ff */
[----:B------:R-:W3:Y:S01]  /*250a0*/  POPC R5, R5 ;  /* 0x0000000500057309 */ /* 0x000ee20000000000 */
[----:B--2---:R-:W3:Y:S02]  /*250b0*/  SHFL.IDX PT, R0, R3, R0, 0x1f ;  /* 0x00001f0003007589 */ /* 0x004ee400000e0000 */
[----:B---3--:R-:W-:-:S05]  /*250c0*/  IADD3 R0, R0, UR39, R5 ;  /* 0x0000002700007c10 */ /* 0x008fca000fffe005 */
[----:B------:R2:W-:Y:S01]  /*250d0*/  STL [R1], R0 ;  /* 0x0000000001007387 */ /* 0x0005e20000100800 */
[----:B------:R-:W-:Y:S05]  /*250e0*/  BRA `(.L_x_1817) ;  /* 0x0000003c00ec7947 */ /* 0x000fea0003800000 */
.L_x_1816:
        /* <DEDUP_REMOVED lines=10> */
[----:B------:R-:W2:Y:S01]  /*25190*/  LDC.64 R2, c[0x4][R2] ;  /* 0x0100000002027b82 */ /* 0x000ea20000000a00 */
        /* <DEDUP_REMOVED lines=8> */
[----:B012---:R-:W-:Y:S05]  /*25220*/  CALL.ABS.NOINC R2 ;  /* 0x0000000002007343 */ /* 0x007fea0003c00000 */
.L_x_1819:
[----:B------:R-:W-:Y:S05]  /*25230*/  BSYNC B6 ;  /* 0x0000000000067941 */ /* 0x000fea0003800000 */
.L_x_1818:
[----:B------:R-:W-:Y:S01]  /*25240*/  VIADD R0, R19, 0x400 ;  /* 0x0000040013007836 */ /* 0x000fe20000000000 */
[----:B------:R-:W-:Y:S04]  /*25250*/  BSSY B6, `(.L_x_1820) ;  /* 0x0000022000067945 */ /* 0x000fe80003800000 */
[----:B------:R-:W-:-:S13]  /*25260*/  LOP3.LUT P0, RZ, R0, 0x3ff, RZ, 0xc0, !PT ;  /* 0x000003ff00ff7812 */ /* 0x000fda000780c0ff */
[----:B------:R-:W-:Y:S05]  /*25270*/  @!P0 BRA `(.L_x_1821) ;  /* 0x00000000007c8947 */ /* 0x000fea0003800000 */
[----:B-1----:R-:W-:Y:S01]  /*25280*/  MOV R18, 0x0 ;  /* 0x0000000000127802 */ /* 0x002fe20000000f00 */
[----:B------:R-:W-:Y:S01]  /*25290*/  ULDC.64 UR6, c[0x4][0x118] ;  /* 0x0100460000067ab9 */ /* 0x000fe20000000a00 */
[----:B------:R-:W-:Y:S01]  /*252a0*/  ULDC.64 UR8, c[0x4][0x120] ;  /* 0x0100480000087ab9 */ /* 0x000fe20000000a00 */
[----:B------:R-:W-:Y:S01]  /*252b0*/  ULDC.64 UR4, c[0x4][0xa8] ;  /* 0x01002a0000047ab9 */ /* 0x000fe20000000a00 */
[----:B------:R1:W2:Y:S01]  /*252c0*/  LDC.64 R2, c[0x4][R18] ;  /* 0x0100000012027b82 */ /* 0x0002a20000000a00 */
        /* <DEDUP_REMOVED lines=8> */
[----:B-1----:R-:W-:-:S07]  /*25350*/  IMAD.MOV.U32 R13, RZ, RZ, RZ ;  /* 0x000000ffff0d7224 */ /* 0x002fce00078e00ff */
[----:B------:R-:W-:-:S07]  /*25360*/  LEPC R20, `(.L_x_1822) ;  /* 0x000000001014794e */ /* 0x000fce0000000000 */
[----:B0-2---:R-:W-:Y:S05]  /*25370*/  CALL.ABS.NOINC R2 ;  /* 0x0000000002007343 */ /* 0x005fea0003c00000 */
.L_x_1822:
[----:B------:R0:W1:Y:S01]  /*25380*/  LDC.64 R2, c[0x4][R18] ;  /* 0x0100000012027b82 */ /* 0x0000620000000a00 */
[----:B------:R-:W-:Y:S01]  /*25390*/  ULDC.64 UR4, c[0x4][0x118] ;  /* 0x0100460000047ab9 */ /* 0x000fe20000000a00 */
[----:B------:R-:W-:Y:S01]  /*253a0*/  ULDC.64 UR6, c[0x4][0x120] ;  /* 0x0100480000067ab9 */ /* 0x000fe20000000a00 */
[----:B------:R-:W-:Y:S01]  /*253b0*/  ULDC.64 UR8, c[0x4][0xb0] ;  /* 0x01002c0000087ab9 */ /* 0x000fe20000000a00 */
        /* <DEDUP_REMOVED lines=11> */
.L_x_1821:
[----:B------:R-:W-:Y:S05]  /*25470*/  BSYNC B6 ;  /* 0x0000000000067941 */ /* 0x000fea0003800000 */
.L_x_1820:
[----:B------:R-:W2:Y:S01]  /*25480*/  LDL R0, [R1+0xc] ;  /* 0x00000c0001007983 */ /* 0x000ea20000100800 */
[----:B------:R-:W-:Y:S02]  /*25490*/  ULDC.64 UR4, c[0x0][0x9f8] ;  /* 0x00027e0000047ab9 */ /* 0x000fe40000000a00 */
[----:B------:R-:W-:Y:S01]  /*254a0*/  ISETP.NE.U32.AND P0, PT, RZ, UR4, PT ;  /* 0x00000004ff007c0c */ /* 0x000fe2000bf05070 */
[----:B-1----:R-:W3:Y:S03]  /*254b0*/  LDL R18, [R1+0x44] ;  /* 0x0000440001127983 */ /* 0x002ee60000100800 */
[----:B------:R-:W-:Y:S01]  /*254c0*/  ISETP.NE.AND.EX P0, PT, RZ, UR5, PT, P0 ;  /* 0x00000005ff007c0c */ /* 0x000fe2000bf05300 */
[----:B------:R-:W-:-:S12]  /*254d0*/  ULDC.64 UR4, c[0x0][0xa08] ;  /* 0x0002820000047ab9 */ /* 0x000fd80000000a00 */
[----:B------:R-:W1:Y:S01]  /*254e0*/  @P0 LDC.64 R2, c[0x0][0x9f8] ;  /* 0x00027e00ff020b82 */ /* 0x000e620000000a00 */
[----:B--2---:R-:W-:Y:S02]  /*254f0*/  IMAD.MOV.U32 R7, RZ, RZ, R0 ;  /* 0x000000ffff077224 */ /* 0x004fe400078e0000 */
[----:B-1----:R-:W-:-:S05]  /*25500*/  @P0 IMAD.WIDE R2, R0, 0x4, R2 ;  /* 0x0000000400020825 */ /* 0x002fca00078e0202 */
[----:B------:R1:W2:Y:S01]  /*25510*/  @P0 LDG.E R7, desc[UR46][R2.64] ;  /* 0x0000002e02070981 */ /* 0x0002a2000c1e1900 */
[----:B---3--:R-:W-:Y:S01]  /*25520*/  VIADD R0, R18, 0xffffffff ;  /* 0xffffffff12007836 */ /* 0x008fe20000000000 */
[----:B-1----:R-:W1:Y:S02]  /*25530*/  LDC.64 R2, c[0x0][0x418] ;  /* 0x00010600ff027b82 */ /* 0x002e640000000a00 */
[----:B-1----:R-:W-:Y:S01]  /*25540*/  LOP3.LUT P0, RZ, R2, UR4, RZ, 0xfc, !PT ;  /* 0x0000000402ff7c12 */ /* 0x002fe2000f80fcff */
[----:B------:R-:W-:-:S03]  /*25550*/  UMOV UR4, 0xffffffff ;  /* 0xffffffff00047882 */ /* 0x000fc60000000000 */
[----:B------:R-:W-:Y:S02]  /*25560*/  LOP3.LUT P0, RZ, R3, UR5, RZ, 0xfc, P0 ;  /* 0x0000000503ff7c12 */ /* 0x000fe4000800fcff */
[----:B--2---:R-:W-:Y:S01]  /*25570*/  SHF.R.S32.HI R8, RZ, 0x1f, R7 ;  /* 0x0000001fff087819 */ /* 0x004fe20000011407 */
[----:B------:R1:W-:Y:S01]  /*25580*/  STL [R1+0x8], R7 ;  /* 0x0000080701007387 */ /* 0x0003e20000100800 */
[----:B------:R-:W-:-:S03]  /*25590*/  SEL R18, R7, RZ, !P0 ;  /* 0x000000ff07127207 */ /* 0x000fc60004000000 */
[----:B------:R1:W-:Y:S01]  /*255a0*/  STL [R1+0x24], R8 ;  /* 0x0000240801007387 */ /* 0x0003e20000100800 */
[----:B------:R-:W-:Y:S05]  /*255b0*/  BRA.DIV UR4, `(.L_x_1823) ;  /* 0x0000005e04d07947 */ /* 0x000fea000b800000 */
[----:B------:R-:W2:Y:S02]  /*255c0*/  S2R R4, SR_TID.X ;  /* 0x0000000000047919 */ /* 0x000ea40000002100 */
[----:B--2---:R-:W-:-:S04]  /*255d0*/  SHF.R.U32.HI R4, RZ, 0x5, R4 ;  /* 0x00000005ff047819 */ /* 0x004fc80000011604 */
[----:B------:R-:W-:-:S05]  /*255e0*/  LOP3.LUT R4, R4, 0x3, RZ, 0xc0, !PT ;  /* 0x0000000304047812 */ /* 0x000fca00078ec0ff */
[----:B------:R2:W3:Y:S02]  /*255f0*/  SHFL.IDX PT, R14, R4, RZ, 0x1f ;  /* 0x00001fff040e7589 */ /* 0x0004e400000e0000 */
.L_x_1970:
[----:B------:R4:W-:Y:S01]  /*25600*/  STL [R1+0x4], R0 ;  /* 0x0000040001007387 */ /* 0x0009e20000100800 */
[----:B---3--:R-:W-:Y:S02]  /*25610*/  ISETP.NE.AND P0, PT, R14, RZ, PT ;  /* 0x000000ff0e00720c */ /* 0x008fe40003f05270 */
[----:B------:R-:W-:Y:S02]  /*25620*/  PLOP3.LUT P1, PT, PT, PT, PT, 0x8, 0x0 ;  /* 0x000000000000781c */ /* 0x000fe40003f2e170 */
[----:B------:R-:W-:-:S11]  /*25630*/  LOP3.LUT R17, R17, 0xfffffffb, RZ, 0xc0, !PT ;  /* 0xfffffffb11117812 */ /* 0x000fd600078ec0ff */
[----:B------:R-:W-:Y:S01]  /*25640*/  @P1 LOP3.LUT R17, R17, 0x4, RZ, 0xfc, !PT ;  /* 0x0000000411111812 */ /* 0x000fe200078efcff */
[----:B----4-:R-:W-:Y:S06]  /*25650*/  @P0 BRA `(.L_x_1824) ;  /* 0x0000000400300947 */ /* 0x010fec0003800000 */
[----:B------:R-:W-:-:S03]  /*25660*/  UMOV UR4, 0xffffffff ;  /* 0xffffffff00047882 */ /* 0x000fc60000000000 */
[----:B------:R-:W-:Y:S05]  /*25670*/  BRA.DIV UR4, `(.L_x_1825) ;  /* 0x0000005e04d47947 */ /* 0x000fea000b800000 */
[----:B------:R-:W-:-:S13]  /*25680*/  ELECT P6, URZ, PT ;  /* 0x00000000003f782f */ /* 0x000fda00038c0000 */
.L_x_1973:
[----:B------:R-:W-:Y:S05]  /*25690*/  @!P6 BRA `(.L_x_1824) ;  /* 0x000000040020e947 */ /* 0x000fea0003800000 */
[----:B------:R-:W-:-:S04]  /*256a0*/  ISETP.NE.U32.AND P0, PT, R2, RZ, PT ;  /* 0x000000ff0200720c */ /* 0x000fc80003f05070 */
[----:B------:R-:W-:-:S13]  /*256b0*/  ISETP.NE.AND.EX P0, PT, R3, RZ, PT, P0 ;  /* 0x000000ff0300720c */ /* 0x000fda0003f05300 */
[----:B------:R-:W-:Y:S05]  /*256c0*/  @!P0 BRA `(.L_x_1826) ;  /* 0x0000000000508947 */ /* 0x000fea0003800000 */
[----:B------:R-:W3:Y:S01]  /*256d0*/  LDC R6, c[0x0][0x43c] ;  /* 0x00010f00ff067b82 */ /* 0x000ee20000000800 */
[----:B------:R-:W-:Y:S01]  /*256e0*/  IMAD.MOV.U32 R9, RZ, RZ, R0 ;  /* 0x000000ffff097224 */ /* 0x000fe200078e0000 */
[----:B------:R-:W-:-:S03]  /*256f0*/  ULDC.64 UR4, c[0x0][0x428] ;  /* 0x00010a0000047ab9 */ /* 0x000fc60000000a00 */
[----:B------:R-:W-:Y:S01]  /*25700*/  IMAD.MOV.U32 R0, RZ, RZ, R9 ;  /* 0x000000ffff007224 */ /* 0x000fe200078e0009 */
[----:B---3--:R-:W-:-:S13]  /*25710*/  ISETP.NE.AND P0, PT, R6, 0x1, PT ;  /* 0x000000010600780c */ /* 0x008fda0003f05270 */
[----:B--2---:R-:W2:Y:S02]  /*25720*/  @P0 LDC.64 R4, c[0x0][0x440] ;  /* 0x00011000ff040b82 */ /* 0x004ea40000000a00 */
        /* <DEDUP_REMOVED lines=14> */
.L_x_1826:
[----:B------:R-:W4:Y:S04]  /*25810*/  LDL R0, [R1+0x10] ;  /* 0x0000100001007983 */ /* 0x000f280000100800 */
[----:B---3--:R-:W3:Y:S01]  /*25820*/  LDL R2, [R1+0x18] ;  /* 0x0000180001027983 */ /* 0x008ee20000100800 */
[----:B----4-:R-:W-:Y:S02]  /*25830*/  LEA R0, R0, R19, 0x3 ;  /* 0x0000001300007211 */ /* 0x010fe400078e18ff */
[----:B---3--:R-:W-:-:S04]  /*25840*/  SHF.L.U32 R2, R2, 0x1f, RZ ;  /* 0x0000001f02027819 */ /* 0x008fc800000006ff */
[----:B------:R-:W3:Y:S02]  /*25850*/  SYNCS.PHASECHK.TRANS64.TRYWAIT P0, [R0+URZ+0x2a840], R2 ;  /* 0x02a84002000075a7 */ /* 0x000ee4000800017f */
[----:B---3--:R-:W-:Y:S05]  /*25860*/  @!P0 BRA `(.L_x_1827) ;  /* 0x0000005c00788947 */ /* 0x008fea0003800000 */
.L_x_1974:
[----:B------:R-:W4:Y:S02]  /*25870*/  S2R R3, SR_TID.X ;  /* 0x0000000000037919 */ /* 0x000f240000002100 */
[----:B----4-:R-:W-:-:S04]  /*25880*/  LOP3.LUT R3, R3, 0x7f, RZ, 0xc0, !PT ;  /* 0x0000007f03037812 */ /* 0x010fc800078ec0ff */
[----:B------:R-:W-:-:S13]  /*25890*/  ISETP.NE.AND P0, PT, R3, RZ, PT ;  /* 0x000000ff0300720c */ /* 0x000fda0003f05270 */
[----:B------:R-:W-:Y:S05]  /*258a0*/  @P0 BRA `(.L_x_1828) ;  /* 0x0000000000140947 */ /* 0x000fea0003800000 */
[----:B------:R-:W-:Y:S01]  /*258b0*/  LOP3.LUT P1, RZ, R17, 0x1, RZ, 0xc0, !PT ;  /* 0x0000000111ff7812 */ /* 0x000fe2000782c0ff */
[----:B---3--:R-:W-:-:S04]  /*258c0*/  IMAD.MOV.U32 R2, RZ, RZ, 0x9000 ;  /* 0x00009000ff027424 */ /* 0x008fc800078e00ff */
[----:B------:R4:W-:Y:S08]  /*258d0*/  SYNCS.ARRIVE.TRANS64 RZ, [R0+URZ+0x2a830], R2 ;  /* 0x02a8300200ff79a7 */ /* 0x0009f0000800003f */
[----:B------:R-:W-:Y:S05]  /*258e0*/  @!P1 BRA `(.L_x_1828) ;  /* 0x0000000000049947 */ /* 0x000fea0003800000 */
[----:B------:R-:W-:Y:S01]  /*258f0*/  BPT.TRAP 0x1 ;  /* 0x000000040000795c */ /* 0x000fe20000300000 */
.L_x_1828:
[----:B--2---:R-:W2:Y:S04]  /*25900*/  LDL R4, [R1+0x10] ;  /* 0x0000100001047983 */ /* 0x004ea80000100800 */
[----:B------:R-:W2:Y:S04]  /*25910*/  LDL R3, [R1+0x4] ;  /* 0x0000040001037983 */ /* 0x000ea80000100800 */
[----:B---34-:R-:W3:Y:S01]  /*25920*/  LDL R2, [R1+0x1c] ;  /* 0x00001c0001027983 */ /* 0x018ee20000100800 */
[----:B------:R-:W-:Y:S01]  /*25930*/  R2UR UR9, R0 ;  /* 0x00000000000972ca */ /* 0x000fe200000e0000 */
[----:B------:R-:W-:Y:S01]  /*25940*/  UIADD3 UR4, UP0, UR36, 0x370, URZ ;  /* 0x0000037024047890 */ /* 0x000fe2000ff1e03f */
[----:B------:R-:W-:Y:S01]  /*25950*/  R2UR UR12, R16 ;  /* 0x00000000100c72ca */ /* 0x000fe200000e0000 */
[----:B------:R-:W-:Y:S01]  /*25960*/  UMOV UR10, URZ ;  /* 0x0000003f000a7c82 */ /* 0x000fe20008000000 */
[----:B-----5:R-:W-:Y:S01]  /*25970*/  R2UR UR13, R18 ;  /* 0x00000000120d72ca */ /* 0x020fe200000e0000 */
[----:B------:R-:W-:Y:S01]  /*25980*/  UMOV UR6, 0x0 ;  /* 0x0000000000067882 */ /* 0x000fe20000000000 */
[----:B------:R-:W-:Y:S01]  /*25990*/  UMOV UR7, 0x14f00000 ;  /* 0x14f0000000077882 */ /* 0x000fe20000000000 */
[----:B------:R-:W-:Y:S01]  /*259a0*/  UMOV UR17, 0x40 ;  /* 0x0000004000117882 */ /* 0x000fe20000000000 */
[----:B------:R-:W-:-:S02]  /*259b0*/  PLOP3.LUT P0, PT, PT, PT, PT, 0x80, 0x0 ;  /* 0x000000000000781c */ /* 0x000fc40003f0f070 */
[----:B------:R-:W-:-:S03]  /*259c0*/  LOP3.LUT R17, R17, 0xfffffffb, RZ, 0xc0, !PT ;  /* 0xfffffffb11117812 */ /* 0x000fc600078ec0ff */
[----:B------:R-:W-:-:S08]  /*259d0*/  UIADD3 UR9, UR9, 0x2a830, URZ ;  /* 0x0002a83009097890 */ /* 0x000fd0000fffe03f */
[----:B------:R-:W-:Y:S01]  /*259e0*/  @P0 LOP3.LUT R17, R17, 0x4, RZ, 0xfc, !PT ;  /* 0x0000000411110812 */ /* 0x000fe200078efcff */
[----:B--2---:R-:W-:Y:S01]  /*259f0*/  IMAD R0, R4, 0x9000, R19 ;  /* 0x0000900004007824 */ /* 0x004fe200078e0213 */
[----:B------:R-:W-:-:S04]  /*25a00*/  R2UR UR11, R3 ;  /* 0x00000000030b72ca */ /* 0x000fc800000e0000 */
[----:B------:R-:W-:Y:S02]  /*25a10*/  R2UR UR8, R0 ;  /* 0x00000000000872ca */ /* 0x000fe400000e0000 */
[----:B---3--:R-:W-:-:S11]  /*25a20*/  R2UR UR5, R2 ;  /* 0x00000000020572ca */ /* 0x008fd600000e0000 */
[----:B------:R-:W-:Y:S02]  /*25a30*/  UIADD3 UR14, UR8, 0x18400, URZ ;  /* 0x00018400080e7890 */ /* 0x000fe4000fffe03f */
[----:B------:R-:W-:Y:S02]  /*25a40*/  UIMAD UR11, UR11, 0x60, UR5 ;  /* 0x000000600b0b78a4 */ /* 0x000fe4000f8e0205 */
[----:B------:R-:W-:Y:S02]  /*25a50*/  UIADD3.X UR5, URZ, UR37, URZ, UP0, !UPT ;  /* 0x000000253f057290 */ /* 0x000fe400087fe43f */
[----:B------:R-:W-:Y:S02]  /*25a60*/  UIADD3 UR15, UR8, 0x1b400, URZ ;  /* 0x0001b400080f7890 */ /* 0x000fe4000fffe03f */
[----:B------:R-:W-:-:S03]  /*25a70*/  UIADD3 UR16, UR8, 0x1e400, URZ ;  /* 0x0001e40008107890 */ /* 0x000fc6000fffe03f */
[----:B------:R-:W-:Y:S01]  /*25a80*/  UMOV UR8, UR14 ;  /* 0x0000000e00087c82 */ /* 0x000fe20008000000 */
[----:B------:R-:W-:Y:S01]  /*25a90*/  UMOV UR14, 0x80 ;  /* 0x00000080000e7882 */ /* 0x000fe20000000000 */
[----:B------:R2:W-:Y:S02]  /*25aa0*/  UTMALDG.4D [UR8], [UR4], desc[UR6] ;  /* 0x00000608040075b4 */ /* 0x0005e40008019000 */
[----:B--2---:R-:W-:Y:S01]  /*25ab0*/  UMOV UR8, UR15 ;  /* 0x0000000f00087c82 */ /* 0x004fe20008000000 */
[----:B------:R-:W-:Y:S02]  /*25ac0*/  UMOV UR10, UR17 ;  /* 0x00000011000a7c82 */ /* 0x000fe40008000000 */
[----:B------:R2:W-:Y:S02]  /*25ad0*/  UTMALDG.4D [UR8], [UR4], desc[UR6] ;  /* 0x00000608040075b4 */ /* 0x0005e40008019000 */
[----:B--2---:R-:W-:Y:S01]  /*25ae0*/  UMOV UR8, UR16 ;  /* 0x0000001000087c82 */ /* 0x004fe20008000000 */
[----:B------:R-:W-:-:S02]  /*25af0*/  UMOV UR10, UR14 ;  /* 0x0000000e000a7c82 */ /* 0x000fc40008000000 */
[----:B------:R3:W-:Y:S02]  /*25b00*/  UTMALDG.4D [UR8], [UR4], desc[UR6] ;  /* 0x00000608040075b4 */ /* 0x0007e40008019000 */
[----:B---3--:R-:W-:Y:S01]  /*25b10*/  NOP ;  /* 0x0000000000007918 */ /* 0x008fe20000000000 */
.L_x_1824:
[----:B------:R-:W3:Y:S01]  /*25b20*/  LDL.LU R3, [R1+0x48] ;  /* 0x0000480001037983 */ /* 0x000ee20000300800 */
[----:B------:R-:W-:Y:S05]  /*25b30*/  WARPSYNC.ALL ;  /* 0x0000000000007948 */ /* 0x000fea0003800000 */
[----:B------:R-:W-:Y:S01]  /*25b40*/  ULDC.64 UR4, c[0x0][0x298] ;  /* 0x0000a60000047ab9 */ /* 0x000fe20000000a00 */
[----:B------:R-:W-:Y:S01]  /*25b50*/  BSSY B6, `(.L_x_1829) ;  /* 0x000001c000067945 */ /* 0x000fe20003800000 */
[----:B------:R-:W-:Y:S01]  /*25b60*/  BAR.SYNC.DEFER_BLOCKING 0x8, 0x180 ;  /* 0x0206000000007b1d */ /* 0x000fe20000010000 */
[----:B---3--:R-:W-:Y:S01]  /*25b70*/  SHF.R.S32.HI R0, RZ, 0x1f, R3 ;  /* 0x0000001fff007819 */ /* 0x008fe20000011403 */
[----:B--2---:R-:W-:-:S04]  /*25b80*/  IMAD.WIDE.U32 R4, R3, UR4, RZ ;  /* 0x0000000403047c25 */ /* 0x004fc8000f8e00ff */
        /* <DEDUP_REMOVED lines=12> */
[----:B--2---:R-:W-:Y:S01]  /*25c50*/  IMAD.U32 R4, RZ, RZ, UR4 ;  /* 0x00000004ff047e24 */ /* 0x004fe2000f8e00ff */
[----:B------:R-:W-:Y:S01]  /*25c60*/  MOV R12, 0x1 ;  /* 0x00000001000c7802 */ /* 0x000fe20000000f00 */
[----:B------:R-:W2:Y:S01]  /*25c70*/  LDC.64 R2, c[0x4][R2] ;  /* 0x0100000002027b82 */ /* 0x000ea20000000a00 */
[----:B------:R-:W-:Y:S02]  /*25c80*/  IMAD.U32 R5, RZ, RZ, UR5 ;  /* 0x00000005ff057e24 */ /* 0x000fe4000f8e00ff */
[----:B------:R-:W-:Y:S02]  /*25c90*/  IMAD.U32 R6, RZ, RZ, UR6 ;  /* 0x00000006ff067e24 */ /* 0x000fe4000f8e00ff */
[----:B-1----:R-:W-:-:S02]  /*25ca0*/  IMAD.U32 R7, RZ, RZ, UR7 ;  /* 0x00000007ff077e24 */ /* 0x002fc4000f8e00ff */
[----:B------:R-:W-:Y:S02]  /*25cb0*/  IMAD.U32 R10, RZ, RZ, UR8 ;  /* 0x00000008ff0a7e24 */ /* 0x000fe4000f8e00ff */
[----:B------:R-:W-:Y:S02]  /*25cc0*/  IMAD.U32 R11, RZ, RZ, UR9 ;  /* 0x00000009ff0b7e24 */ /* 0x000fe4000f8e00ff */
[----:B------:R-:W-:Y:S02]  /*25cd0*/  IMAD.MOV.U32 R8, RZ, RZ, 0x70 ;  /* 0x00000070ff087424 */ /* 0x000fe400078e00ff */
[----:B------:R-:W-:-:S07]  /*25ce0*/  IMAD.MOV.U32 R13, RZ, RZ, RZ ;  /* 0x000000ffff0d7224 */ /* 0x000fce00078e00ff */
[----:B------:R-:W-:-:S07]  /*25cf0*/  LEPC R20, `(.L_x_1830) ;  /* 0x000000001014794e */ /* 0x000fce0000000000 */
[----:B0-2---:R-:W-:Y:S05]  /*25d00*/  CALL.ABS.NOINC R2 ;  /* 0x0000000002007343 */ /* 0x005fea0003c00000 */
.L_x_1830:
[----:B------:R-:W-:Y:S05]  /*25d10*/  BSYNC B6 ;  /* 0x0000000000067941 */ /* 0x000fea0003800000 */
.L_x_1829:
[----:B--2---:R-:W2:Y:S01]  /*25d20*/  LDL.LU R0, [R1+0x54] ;  /* 0x0000540001007983 */ /* 0x004ea20000300800 */
[----:B------:R-:W-:Y:S01]  /*25d30*/  ULDC.64 UR6, c[0x0][0xa00] ;  /* 0x0002800000067ab9 */ /* 0x000fe20000000a00 */
[----:B-1----:R-:W1:Y:S01]  /*25d40*/  LDC R7, c[0x0][0x448] ;  /* 0x00011200ff077b82 */ /* 0x002e620000000800 */
[----:B------:R-:W-:Y:S01]  /*25d50*/  ULDC.64 UR4, c[0x0][0x2d8] ;  /* 0x0000b60000047ab9 */ /* 0x000fe20000000a00 */
[----:B------:R-:W2:Y:S04]  /*25d60*/  LDL.LU.64 R2, [R1+0x48] ;  /* 0x0000480001027983 */ /* 0x000ea80000300a00 */
[----:B------:R-:W3:Y:S04]  /*25d70*/  LDL R5, [R1+0xc] ;  /* 0x00000c0001057983 */ /* 0x000ee80000100800 */
[----:B------:R-:W4:Y:S01]  /*25d80*/  LDL R11, [R1+0x34] ;  /* 0x00003400010b7983 */ /* 0x000f220000100800 */
[----:B------:R-:W-:-:S04]  /*25d90*/  ISETP.NE.U32.AND P0, PT, RZ, UR6, PT ;  /* 0x00000006ff007c0c */ /* 0x000fc8000bf05070 */
[----:B------:R-:W-:Y:S01]  /*25da0*/  ISETP.NE.AND.EX P0, PT, RZ, UR7, PT, P0 ;  /* 0x00000007ff007c0c */ /* 0x000fe2000bf05300 */
[----:B------:R-:W5:Y:S02]  /*25db0*/  S2R R8, SR_TID.X ;  /* 0x0000000000087919 */ /* 0x000f640000002100 */
[----:B-----5:R-:W-:Y:S01]  /*25dc0*/  IMAD.SHL.U32 R8, R8, 0x10, RZ ;  /* 0x0000001008087824 */ /* 0x020fe200078e00ff */
[----:B------:R-:W5:Y:S01]  /*25dd0*/  S2R R9, SR_TID.X ;  /* 0x0000000000097919 */ /* 0x000f620000002100 */
[----:B------:R-:W0:Y:S01]  /*25de0*/  S2R R10, SR_TID.X ;  /* 0x00000000000a7919 */ /* 0x000e220000002100 */
[----:B-----5:R-:W-:-:S04]  /*25df0*/  SHF.L.U32 R9, R9, 0x3, RZ ;  /* 0x0000000309097819 */ /* 0x020fc800000006ff */
[----:B------:R-:W-:-:S04]  /*25e00*/  LOP3.LUT R9, R9, 0x38, RZ, 0xc0, !PT ;  /* 0x0000003809097812 */ /* 0x000fc800078ec0ff */
[C---:B------:R-:W-:Y:S02]  /*25e10*/  LOP3.LUT R12, R9.reuse, 0x40, RZ, 0xfc, !PT ;  /* 0x00000040090c7812 */ /* 0x040fe400078efcff */
[----:B------:R-:W-:Y:S02]  /*25e20*/  LOP3.LUT R9, R9, 0x80, RZ, 0xfc, !PT ;  /* 0x0000008009097812 */ /* 0x000fe400078efcff */
[----:B0-----:R-:W-:-:S04]  /*25e30*/  LOP3.LUT R10, R10, 0x7f, RZ, 0xc0, !PT ;  /* 0x0000007f0a0a7812 */ /* 0x001fc800078ec0ff */
[----:B------:R-:W-:Y:S01]  /*25e40*/  SHF.R.U32.HI R10, RZ, 0x3, R10 ;  /* 0x00000003ff0a7819 */ /* 0x000fe2000001160a */
[----:B--2---:R-:W-:Y:S01]  /*25e50*/  IMAD.MOV.U32 R3, RZ, RZ, R0 ;  /* 0x000000ffff037224 */ /* 0x004fe200078e0000 */
[----:B---3--:R-:W-:-:S04]  /*25e60*/  SHF.R.S32.HI R0, RZ, 0x1f, R5 ;  /* 0x0000001fff007819 */ /* 0x008fc80000011405 */
[----:B------:R-:W-:Y:S02]  /*25e70*/  SEL R4, R0, RZ, !P0 ;  /* 0x000000ff00047207 */ /* 0x000fe40004000000 */
[----:B------:R-:W-:Y:S02]  /*25e80*/  SEL R0, R5, RZ, !P0 ;  /* 0x000000ff05007207 */ /* 0x000fe40004000000 */
[----:B------:R-:W0:Y:S01]  /*25e90*/  S2R R5, SR_TID.X ;  /* 0x0000000000057919 */ /* 0x000e220000002100 */
[----:B-1----:R-:W-:Y:S01]  /*25ea0*/  ISETP.NE.AND P0, PT, R7, 0x1, PT ;  /* 0x000000010700780c */ /* 0x002fe20003f05270 */
[----:B------:R-:W-:-:S04]  /*25eb0*/  IMAD.WIDE.U32 R2, R16, UR4, R2 ;  /* 0x0000000410027c25 */ /* 0x000fc8000f8e0002 */
[----:B------:R-:W-:Y:S01]  /*25ec0*/  IMAD R3, R16, UR5, R3 ;  /* 0x0000000510037c24 */ /* 0x000fe2000f8e0203 */
[----:B------:R-:W-:-:S07]  /*25ed0*/  ULDC.64 UR4, c[0x0][0x2e0] ;  /* 0x0000b80000047ab9 */ /* 0x000fce0000000a00 */
[----:B------:R-:W1:Y:S01]  /*25ee0*/  @P0 LDC R6, c[0x0][0x450] ;  /* 0x00011400ff060b82 */ /* 0x000e620000000800 */
[----:B0-----:R-:W-:-:S04]  /*25ef0*/  LOP3.LUT R5, R5, 0x7f, RZ, 0xc0, !PT ;  /* 0x0000007f05057812 */ /* 0x001fc800078ec0ff */
[----:B------:R-:W-:-:S04]  /*25f00*/  SHF.R.U32.HI R5, RZ, 0x3, R5 ;  /* 0x00000003ff057819 */ /* 0x000fc80000011605 */
[----:B------:R-:W-:Y:S02]  /*25f10*/  LOP3.LUT R8, R5, 0x70, R8, 0xf8, !PT ;  /* 0x0000007005087812 */ /* 0x000fe400078ef808 */
[----:B------:R-:W0:Y:S01]  /*25f20*/  @P0 LDC R5, c[0x0][0x44c] ;  /* 0x00011300ff050b82 */ /* 0x000e220000000800 */
[----:B------:R-:W-:Y:S02]  /*25f30*/  IMAD R4, R4, UR4, RZ ;  /* 0x0000000404047c24 */ /* 0x000fe4000f8e02ff */
[----:B------:R-:W-:-:S04]  /*25f40*/  IMAD.WIDE.U32 R2, R0, UR4, R2 ;  /* 0x0000000400027c25 */ /* 0x000fc8000f8e0002 */
[----:B------:R-:W-:Y:S01]  /*25f50*/  IMAD R0, R0, UR5, R4 ;  /* 0x0000000500007c24 */ /* 0x000fe2000f8e0204 */
[----:B------:R-:W-:Y:S01]  /*25f60*/  ULDC.64 UR4, c[0x0][0x2d0] ;  /* 0x0000b40000047ab9 */ /* 0x000fe20000000a00 */
[----:B----4-:R-:W-:Y:S02]  /*25f70*/  IMAD.IADD R4, R8, 0x1, R11 ;  /* 0x0000000108047824 */ /* 0x010fe400078e020b */
[----:B------:R-:W-:Y:S02]  /*25f80*/  IMAD.IADD R3, R3, 0x1, R0 ;  /* 0x0000000103037824 */ /* 0x000fe400078e0200 */
[----:B------:R-:W-:Y:S01]  /*25f90*/  IMAD.MOV.U32 R0, RZ, RZ, R4 ;  /* 0x000000ffff007224 */ /* 0x000fe200078e0004 */
[----:B------:R-:W2:Y:S01]  /*25fa0*/  S2R R8, SR_TID.X ;  /* 0x0000000000087919 */ /* 0x000ea20000002100 */
[----:B0-----:R-:W-:-:S05]  /*25fb0*/  @P0 IMAD.HI.U32 R5, R4, R5, RZ ;  /* 0x0000000504050227 */ /* 0x001fca00078e00ff */
[----:B-1----:R-:W-:-:S05]  /*25fc0*/  @P0 SHF.R.U32.HI R0, RZ, R6, R5 ;  /* 0x00000006ff000219 */ /* 0x002fca0000011605 */
        /* <DEDUP_REMOVED lines=8> */
[----:B------:R-:W-:-:S05]  /*26050*/  SHF.R.S32.HI R0, RZ, 0x1f, R4 ;  /* 0x0000001fff007819 */ /* 0x000fca0000011404 */
[----:B------:R-:W-:Y:S02]  /*26060*/  IMAD R0, R0, UR4, RZ ;  /* 0x0000000400007c24 */ /* 0x000fe4000f8e02ff */
[----:B------:R-:W-:-:S04]  /*26070*/  IMAD.WIDE.U32 R2, R4, UR4, R2 ;  /* 0x0000000404027c25 */ /* 0x000fc8000f8e0002 */
[----:B------:R-:W-:Y:S01]  /*26080*/  IMAD R4, R4, UR5, R0 ;  /* 0x0000000504047c24 */ /* 0x000fe2000f8e0200 */
[----:B------:R-:W-:Y:S01]  /*26090*/  ULDC.64 UR4, c[0x0][0x280] ;  /* 0x0000a00000047ab9 */ /* 0x000fe20000000a00 */
[----:B--2---:R-:W-:Y:S02]  /*260a0*/  IMAD.SHL.U32 R8, R8, 0x8, RZ ;  /* 0x0000000808087824 */ /* 0x004fe400078e00ff */
[----:B------:R-:W-:Y:S01]  /*260b0*/  IMAD.IADD R3, R3, 0x1, R4 ;  /* 0x0000000103037824 */ /* 0x000fe200078e0204 */
[----:B------:R-:W-:Y:S01]  /*260c0*/  LEA R4, P0, R2, UR4, 0x1 ;  /* 0x0000000402047c11 */ /* 0x000fe2000f8008ff */
[----:B------:R-:W-:Y:S01]  /*260d0*/  ULDC UR4, c[0x0][0x2b8] ;  /* 0x0000ae0000047ab9 */ /* 0x000fe20000000800 */
[----:B------:R-:W-:Y:S02]  /*260e0*/  LOP3.LUT R8, R8, 0x38, RZ, 0xc0, !PT ;  /* 0x0000003808087812 */ /* 0x000fe400078ec0ff */
[----:B------:R-:W-:Y:S01]  /*260f0*/  LEA.HI.X R3, R2, UR5, R3, 0x1, P0 ;  /* 0x0000000502037c11 */ /* 0x000fe200080f0c03 */
[----:B------:R-:W-:Y:S01]  /*26100*/  UMOV UR5, 0xffffffff ;  /* 0xffffffff00057882 */ /* 0x000fe20000000000 */
[----:B------:R-:W-:-:S02]  /*26110*/  ISETP.GE.AND P3, PT, R8, UR4, PT ;  /* 0x0000000408007c0c */ /* 0x000fc4000bf66270 */
[----:B------:R-:W-:Y:S02]  /*26120*/  ISETP.GE.AND P0, PT, R12, UR4, PT ;  /* 0x000000040c007c0c */ /* 0x000fe4000bf06270 */
[----:B------:R-:W-:Y:S01]  /*26130*/  ISETP.GE.AND P1, PT, R9, UR4, PT ;  /* 0x0000000409007c0c */ /* 0x000fe2000bf26270 */
[----:B------:R-:W-:-:S12]  /*26140*/  BRA.DIV UR5, `(.L_x_1831) ;  /* 0x0000005605547947 */ /* 0x000fd8000b800000 */
[----:B------:R-:W2:Y:S04]  /*26150*/  LDL.LU R6, [R1+0x38] ;  /* 0x0000380001067983 */ /* 0x000ea80000300800 */
[----:B------:R-:W3:Y:S04]  /*26160*/  LDL.LU R11, [R1+0x34] ;  /* 0x00003400010b7983 */ /* 0x000ee80000300800 */
[----:B------:R-:W4:Y:S01]  /*26170*/  LDL R9, [R1+0x2c] ;  /* 0x00002c0001097983 */ /* 0x000f220000100800 */
[----:B--2---:R-:W-:-:S03]  /*26180*/  IMAD R2, R6, R7, RZ ;  /* 0x0000000706027224 */ /* 0x004fc600078e02ff */
[----:B------:R-:W0:Y:S01]  /*26190*/  SHFL.IDX PT, R7, R4, RZ, 0x181f ;  /* 0x00181fff04077589 */ /* 0x000e2200000e0000 */
[----:B---3--:R-:W-:-:S03]  /*261a0*/  IMAD.IADD R0, R10, 0x1, R11 ;  /* 0x000000010a007824 */ /* 0x008fc600078e020b */
[----:B------:R-:W1:Y:S01]  /*261b0*/  SHFL.IDX PT, R6, R3, RZ, 0x181f ;  /* 0x00181fff03067589 */ /* 0x000e6200000e0000 */
[C---:B------:R-:W-:Y:S01]  /*261c0*/  VIADD R5, R0.reuse, 0x10 ;  /* 0x0000001000057836 */ /* 0x040fe20000000000 */
[----:B------:R-:W-:-:S13]  /*261d0*/  ISETP.GE.AND P2, PT, R0, R2, PT ;  /* 0x000000020000720c */ /* 0x000fda0003f46270 */
[----:B0-----:R-:W-:-:S05]  /*261e0*/  @!P2 LEA R7, P4, R8, R7, 0x1 ;  /* 0x000000070807a211 */ /* 0x001fca00078808ff */
[----:B-1----:R-:W-:-:S05]  /*261f0*/  @!P2 IMAD.X R6, RZ, RZ, R6, P4 ;  /* 0x000000ffff06a224 */ /* 0x002fca00020e0606 */
[----:B------:R-:W-:-:S04]  /*26200*/  @!P2 LOP3.LUT R7, R7, R6, RZ, 0x3c, !PT ;  /* 0x000000060707a212 */ /* 0x000fc800078e3cff */
[----:B------:R-:W-:-:S04]  /*26210*/  @!P2 LOP3.LUT R6, R7, R6, RZ, 0x3c, !PT ;  /* 0x000000060706a212 */ /* 0x000fc800078e3cff */
[----:B------:R-:W-:-:S05]  /*26220*/  @!P2 LOP3.LUT R7, R7, R6, RZ, 0x3c, !PT ;  /* 0x000000060707a212 */ /* 0x000fca00078e3cff */
[----:B------:R-:W-:Y:S01]  /*26230*/  @!PT LDS RZ, [RZ] ;  /* 0x00000000fffff984 */ /* 0x000fe20000000800 */
[----:B----4-:R-:W-:Y:S04]  /*26240*/  @!P2 LDGSTS.E.BYPASS.LTC128B.128 [R9+0xc400], desc[UR46][R6.64], !P3 ;  /* 0x0c4000000609afae */ /* 0x010fe8000d901d6e */
        /* <DEDUP_REMOVED lines=64> */
[----:B------:R1:W2:Y:S04]  /*26650*/  SHFL.IDX PT, R5, R3, 0x7, 0x181f ;  /* 0x00f81f0003057f89 */ /* 0x0002a800000e0000 */
[----:B------:R1:W-:Y:S04]  /*26660*/  @!P2 LDGSTS.E.BYPASS.LTC128B.128 [R9+0xf400], desc[UR46][R6.64], !P3 ;  /* 0x0f4000000609afae */ /* 0x0003e8000d901d6e */
[----:B------:R1:W-:Y:S04]  /*26670*/  @!P2 LDGSTS.E.BYPASS.LTC128B.128 [R9+0x13400], desc[UR46][R6.64+0x80], !P0 ;  /* 0x134000800609afae */ /* 0x0003e8000c101d6e */
[----:B------:R1:W-:Y:S04]  /*26680*/  @!P2 LDGSTS.E.BYPASS.LTC128B.128 [R9+0x17400], desc[UR46][R6.64+0x100], !P1 ;  /* 0x174001000609afae */ /* 0x0003e8000c901d6e */
[----:B------:R1:W3:Y:S02]  /*26690*/  SHFL.IDX PT, R3, R4, 0x7, 0x181f ;  /* 0x00f81f0004037f89 */ /* 0x0002e400000e0000 */
.L_x_1991:
[----:B------:R-:W-:Y:S01]  /*266a0*/  VIADD R0, R0, 0x70 ;  /* 0x0000007000007836 */ /* 0x000fe20000000000 */
[----:B------:R-:W-:Y:S04]  /*266b0*/  BSSY B0, `(.L_x_1832) ;  /* 0x000000c000007945 */ /* 0x000fe80003800000 */
        /* <DEDUP_REMOVED lines=11> */
.L_x_1833:
[----:B------:R-:W-:Y:S05]  /*26770*/  BSYNC B0 ;  /* 0x0000000000007941 */ /* 0x000fea0003800000 */
.L_x_1832:
[----:B------:R-:W-:Y:S01]  /*26780*/  NOP ;  /* 0x0000000000007918 */ /* 0x000fe20000000000 */
[----:B------:R-:W-:-:S13]  /*26790*/  PLOP3.LUT P0, PT, PT, PT, PT, 0x80, 0x0 ;  /* 0x000000000000781c */ /* 0x000fda0003f0f070 */
.L_x_1834:
        /* <DEDUP_REMOVED lines=16> */
[----:B------:R-:W5:Y:S03]  /*268a0*/  SYNCS.PHASECHK.TRANS64.TRYWAIT P0, [R19+URZ+0x2a820], R0 ;  /* 0x02a82000130075a7 */ /* 0x000f66000800017f */
[----:B----45:R-:W-:Y:S05]  /*268b0*/  @!P0 BRA `(.L_x_1836) ;  /* 0x0000005800548947 */ /* 0x030fea0003800000 */
.L_x_1992:
[----:B------:R-:W-:Y:S05]  /*268c0*/  BSYNC B0 ;  /* 0x0000000000007941 */ /* 0x000fea0003800000 */
.L_x_1835:
[----:B------:R-:W4:Y:S04]  /*268d0*/  LDL R2, [R1+0x44] ;  /* 0x0000440001027983 */ /* 0x000f280000100800 */
[----:B-1----:R-:W5:Y:S01]  /*268e0*/  LDL R4, [R1+0x30] ;  /* 0x0000300001047983 */ /* 0x002f620000100800 */
[----:B------:R-:W-:Y:S01]  /*268f0*/  BSSY B0, `(.L_x_1837) ;  /* 0x000021d000007945 */ /* 0x000fe20003800000 */
[----:B----4-:R-:W-:-:S05]  /*26900*/  VIADD R0, R2, 0xfffffffe ;  /* 0xfffffffe02007836 */ /* 0x010fca0000000000 */
[----:B-----5:R-:W-:-:S13]  /*26910*/  ISETP.GE.AND P0, PT, R0, R4, PT ;  /* 0x000000040000720c */ /* 0x020fda0003f06270 */
[----:B------:R-:W-:Y:S05]  /*26920*/  @!P0 BRA `(.L_x_1838) ;  /* 0x0000002000648947 */ /* 0x000fea0003800000 */
[----:B---3--:R-:W3:Y:S04]  /*26930*/  LDL.LU R3, [R1+0x50] ;  /* 0x0000500001037983 */ /* 0x008ee80000300800 */
[----:B0-----:R-:W4:Y:S04]  /*26940*/  LDL.LU R7, [R1+0x40] ;  /* 0x0000400001077983 */ /* 0x001f280000300800 */
[----:B------:R-:W5:Y:S04]  /*26950*/  LDL.LU R2, [R1+0x60] ;  /* 0x0000600001027983 */ /* 0x000f680000300800 */
[----:B------:R-:W5:Y:S04]  /*26960*/  LDL.LU R6, [R1+0x3c] ;  /* 0x00003c0001067983 */ /* 0x000f680000300800 */
[----:B--2---:R-:W2:Y:S01]  /*26970*/  LDL.LU R5, [R1+0x5c] ;  /* 0x00005c0001057983 */ /* 0x004ea20000300800 */
[----:B------:R-:W-:Y:S01]  /*26980*/  LOP3.LUT R10, RZ, R4, RZ, 0x33, !PT ;  /* 0x00000004ff0a7212 */ /* 0x000fe200078e33ff */
[----:B------:R-:W-:Y:S01]  /*26990*/  BSSY B2, `(.L_x_1839) ;  /* 0x00000ba000027945 */ /* 0x000fe20003800000 */
[----:B---3--:R-:W-:-:S04]  /*269a0*/  VIADD R3, R3, 0x1 ;  /* 0x0000000103037836 */ /* 0x008fc80000000000 */
[----:B----4-:R-:W-:Y:S01]  /*269b0*/  IMAD R3, R3, R7, RZ ;  /* 0x0000000703037224 */ /* 0x010fe200078e02ff */
[----:B-----5:R-:W-:-:S04]  /*269c0*/  LOP3.LUT R2, RZ, R2, RZ, 0x33, !PT ;  /* 0x00000002ff027212 */ /* 0x020fc800078e33ff */
[----:B------:R-:W-:-:S04]  /*269d0*/  LOP3.LUT R3, RZ, R3, RZ, 0x33, !PT ;  /* 0x00000003ff037212 */ /* 0x000fc800078e33ff */
[----:B------:R-:W-:Y:S02]  /*269e0*/  VIADDMNMX R2, R3, -R6, R2, !PT ;  /* 0x8000000603027246 */ /* 0x000fe40007800102 */
[----:B--2---:R-:W-:-:S04]  /*269f0*/  LOP3.LUT R7, RZ, R5, RZ, 0x33, !PT ;  /* 0x00000005ff077212 */ /* 0x004fc800078e33ff */
[----:B------:R-:W-:-:S04]  /*26a00*/  VIMNMX R7, R2, R7, !PT ;  /* 0x0000000702077248 */ /* 0x000fc80007fe0100 */
[----:B------:R-:W-:Y:S02]  /*26a10*/  VIADDMNMX R10, R7, 0x2, R10, !PT ;  /* 0x00000002070a7846 */ /* 0x000fe4000780010a */
[----:B------:R-:W-:-:S04]  /*26a20*/  LOP3.LUT R2, RZ, R7, RZ, 0x33, !PT ;  /* 0x00000007ff027212 */ /* 0x000fc800078e33ff */
[----:B------:R-:W-:-:S04]  /*26a30*/  IADD3 R2, R10, R2, RZ ;  /* 0x000000020a027210 */ /* 0x000fc80007ffe0ff */
[----:B------:R-:W-:-:S04]  /*26a40*/  LOP3.LUT R2, R2, 0x1, RZ, 0xc0, !PT ;  /* 0x0000000102027812 */ /* 0x000fc800078ec0ff */
[----:B------:R-:W-:-:S13]  /*26a50*/  ISETP.NE.U32.AND P0, PT, R2, 0x1, PT ;  /* 0x000000010200780c */ /* 0x000fda0003f05070 */
[----:B------:R-:W-:Y:S05]  /*26a60*/  @P0 BRA `(.L_x_1840) ;  /* 0x0000000800b00947 */ /* 0x000fea0003800000 */
[----:B------:R-:W2:Y:S04]  /*26a70*/  LDL R5, [R1+0x10] ;  /* 0x0000100001057983 */ /* 0x000ea80000100800 */
[----:B------:R-:W3:Y:S01]  /*26a80*/  LDL R4, [R1+0x18] ;  /* 0x0000180001047983 */ /* 0x000ee20000100800 */
[----:B------:R-:W-:Y:S01]  /*26a90*/  LOP3.LUT P1, RZ, R17, 0x4, RZ, 0xc0, !PT ;  /* 0x0000000411ff7812 */ /* 0x000fe2000782c0ff */
[----:B------:R-:W-:Y:S01]  /*26aa0*/  BSSY B1, `(.L_x_1841) ;  /* 0x00000a4000017945 */ /* 0x000fe20003800000 */
[----:B--2---:R-:W-:-:S05]  /*26ab0*/  VIADD R8, R5, 0x1 ;  /* 0x0000000105087836 */ /* 0x004fca0000000000 */
[----:B------:R-:W-:-:S04]  /*26ac0*/  ISETP.NE.AND P0, PT, R8, 0x2, PT ;  /* 0x000000020800780c */ /* 0x000fc80003f05270 */
[----:B------:R-:W-:Y:S02]  /*26ad0*/  SEL R9, RZ, 0x1, P0 ;  /* 0x00000001ff097807 */ /* 0x000fe40000000000 */
[----:B------:R-:W-:Y:S02]  /*26ae0*/  SEL R8, R8, RZ, P0 ;  /* 0x000000ff08087207 */ /* 0x000fe40000000000 */
[----:B---3--:R-:W-:Y:S01]  /*26af0*/  LOP3.LUT R9, R4, R9, RZ, 0x3c, !PT ;  /* 0x0000000904097212 */ /* 0x008fe200078e3cff */
[----:B------:R-:W-:Y:S06]  /*26b00*/  @!P1 BRA `(.L_x_1842) ;  /* 0x0000000800749947 */ /* 0x000fec0003800000 */
        /* <DEDUP_REMOVED lines=24> */
.L_x_1843:
[----:B------:R-:W-:Y:S01]  /*26c90*/  IMAD R3, R8, 0x8, R19 ;  /* 0x0000000808037824 */ /* 0x000fe200078e0213 */
[----:B------:R-:W-:Y:S01]  /*26ca0*/  SHF.L.U32 R2, R9, 0x1f, RZ ;  /* 0x0000001f09027819 */ /* 0x000fe200000006ff */
[----:B------:R-:W-:Y:S03]  /*26cb0*/  BSSY B3, `(.L_x_1844) ;  /* 0x0000003000037945 */ /* 0x000fe60003800000 */
[----:B------:R-:W1:Y:S02]  /*26cc0*/  SYNCS.PHASECHK.TRANS64.TRYWAIT P0, [R3+URZ+0x2a840], R2 ;  /* 0x02a84002030075a7 */ /* 0x000e64000800017f */
[----:B-1----:R-:W-:Y:S05]  /*26cd0*/  @!P0 BRA `(.L_x_1845) ;  /* 0x0000005400608947 */ /* 0x002fea0003800000 */
.L_x_1993:
[----:B------:R-:W-:Y:S05]  /*26ce0*/  BSYNC B3 ;  /* 0x0000000000037941 */ /* 0x000fea0003800000 */
.L_x_1844:
[----:B0-----:R-:W0:Y:S01]  /*26cf0*/  S2R R5, SR_TID.X ;  /* 0x0000000000057919 */ /* 0x001e220000002100 */
[----:B------:R-:W-:Y:S01]  /*26d00*/  BSSY B3, `(.L_x_1846) ;  /* 0x0000009000037945 */ /* 0x000fe20003800000 */
[----:B0-----:R-:W-:-:S04]  /*26d10*/  LOP3.LUT R5, R5, 0x7f, RZ, 0xc0, !PT ;  /* 0x0000007f05057812 */ /* 0x001fc800078ec0ff */
[----:B------:R-:W-:-:S13]  /*26d20*/  ISETP.NE.AND P0, PT, R5, RZ, PT ;  /* 0x000000ff0500720c */ /* 0x000fda0003f05270 */
[----:B------:R-:W-:Y:S05]  /*26d30*/  @P0 BRA `(.L_x_1847) ;  /* 0x0000000000140947 */ /* 0x000fea0003800000 */
[----:B------:R-:W-:Y:S01]  /*26d40*/  LOP3.LUT P1, RZ, R17, 0x1, RZ, 0xc0, !PT ;  /* 0x0000000111ff7812 */ /* 0x000fe2000782c0ff */
[----:B-1----:R-:W-:-:S04]  /*26d50*/  IMAD.MOV.U32 R2, RZ, RZ, 0x9000 ;  /* 0x00009000ff027424 */ /* 0x002fc800078e00ff */
[----:B------:R0:W-:Y:S08]  /*26d60*/  SYNCS.ARRIVE.TRANS64 RZ, [R3+URZ+0x2a830], R2 ;  /* 0x02a8300203ff79a7 */ /* 0x0001f0000800003f */
[----:B------:R-:W-:Y:S05]  /*26d70*/  @!P1 BRA `(.L_x_1847) ;  /* 0x0000000000049947 */ /* 0x000fea0003800000 */
[----:B------:R-:W-:Y:S01]  /*26d80*/  BPT.TRAP 0x1 ;  /* 0x000000040000795c */ /* 0x000fe20000300000 */
.L_x_1847:
[----:B------:R-:W-:Y:S05]  /*26d90*/  BSYNC B3 ;  /* 0x0000000000037941 */ /* 0x000fea0003800000 */
.L_x_1846:
[----:B01----:R-:W2:Y:S01]  /*26da0*/  LDL R2, [R1+0x1c] ;  /* 0x00001c0001027983 */ /* 0x003ea20000100800 */
        /* <DEDUP_REMOVED lines=11> */
.L_x_1848:
        /* <DEDUP_REMOVED lines=16> */
.L_x_1849:
        /* <DEDUP_REMOVED lines=15> */
.L_x_1850:
        /* <DEDUP_REMOVED lines=10> */
[----:B------:R-:W2:Y:S04]  /*270f0*/  LDL.LU R13, [R1+0x18] ;  /* 0x00001800010d7983 */ /* 0x000ea80000300800 */
[----:B------:R-:W3:Y:S01]  /*27100*/  LDL R6, [R1+0x10] ;  /* 0x0000100001067983 */ /* 0x000ee20000100800 */
[----:B------:R-:W-:Y:S01]  /*27110*/  BSSY B3, `(.L_x_1851) ;  /* 0x0000005000037945 */ /* 0x000fe20003800000 */
[----:B--2---:R-:W-:Y:S01]  /*27120*/  SHF.L.U32 R3, R13, 0x1f, RZ ;  /* 0x0000001f0d037819 */ /* 0x004fe200000006ff */
[----:B---3--:R-:W-:-:S04]  /*27130*/  IMAD R2, R6, 0x8, R19 ;  /* 0x0000000806027824 */ /* 0x008fc800078e0213 */
[----:B------:R-:W0:Y:S02]  /*27140*/  SYNCS.PHASECHK.TRANS64.TRYWAIT P0, [R2+URZ+0x2a860], R3 ;  /* 0x02a86003020075a7 */ /* 0x000e24000800017f */
[----:B0-----:R-:W-:Y:S05]  /*27150*/  @!P0 BRA `(.L_x_1852) ;  /* 0x0000005000548947 */ /* 0x001fea0003800000 */
.L_x_1994:
[----:B------:R-:W-:Y:S05]  /*27160*/  BSYNC B3 ;  /* 0x0000000000037941 */ /* 0x000fea0003800000 */
.L_x_1851:
        /* <DEDUP_REMOVED lines=10> */
.L_x_1853:
[----:B------:R-:W-:Y:S01]  /*27210*/  LOP3.LUT P0, RZ, R17, 0x8, RZ, 0xc0, !PT ;  /* 0x0000000811ff7812 */ /* 0x000fe2000780c0ff */
[----:B------:R-:W-:-:S12]  /*27220*/  BSSY B3, `(.L_x_1854) ;  /* 0x0000003000037945 */ /* 0x000fd80003800000 */
[----:B------:R-:W-:Y:S05]  /*27230*/  @P0 BRA `(.L_x_1855) ;  /* 0x0000000000040947 */ /* 0x000fea0003800000 */
[----:B------:R-:W-:Y:S01]  /*27240*/  BPT.TRAP 0x1 ;  /* 0x000000040000795c */ /* 0x000fe20000300000 */
.L_x_1855:
[----:B------:R-:W-:Y:S05]  /*27250*/  BSYNC B3 ;  /* 0x0000000000037941 */ /* 0x000fea0003800000 */
.L_x_1854:
[----:B------:R-:W2:Y:S04]  /*27260*/  LDL.LU R6, [R1+0x10] ;  /* 0x0000100001067983 */ /* 0x000ea80000300800 */
[----:B------:R-:W3:Y:S04]  /*27270*/  LDL R5, [R1+0x1c] ;  /* 0x00001c0001057983 */ /* 0x000ee80000100800 */
[----:B------:R-:W3:Y:S01]  /*27280*/  LDL.LU R3, [R1+0x4] ;  /* 0x0000040001037983 */ /* 0x000ee20000300800 */
[----:B------:R-:W-:Y:S01]  /*27290*/  R2UR UR10, R11 ;  /* 0x000000000b0a72ca */ /* 0x000fe200000e0000 */
[----:B------:R-:W-:Y:S01]  /*272a0*/  UIADD3 UR4, UP0, UR36, 0x470, URZ ;  /* 0x0000047024047890 */ /* 0x000fe2000ff1e03f */
[----:B------:R-:W-:Y:S01]  /*272b0*/  PLOP3.LUT P0, PT, PT, PT, PT, 0x80, 0x0 ;  /* 0x000000000000781c */ /* 0x000fe20003f0f070 */
[----:B------:R-:W-:Y:S01]  /*272c0*/  VIADD R2, R2, 0x2a850 ;  /* 0x0002a85002027836 */ /* 0x000fe20000000000 */
[----:B------:R-:W-:Y:S01]  /*272d0*/  UMOV UR6, 0x0 ;  /* 0x0000000000067882 */ /* 0x000fe20000000000 */
[----:B------:R-:W-:Y:S01]  /*272e0*/  UIADD3.X UR5, URZ, UR37, URZ, UP0, !UPT ;  /* 0x000000253f057290 */ /* 0x000fe200087fe43f */
[----:B------:R-:W-:Y:S01]  /*272f0*/  UMOV UR7, 0x14f00000 ;  /* 0x14f0000000077882 */ /* 0x000fe20000000000 */
[----:B--2---:R-:W-:-:S02]  /*27300*/  IMAD R6, R6, 0x6000, R19 ;  /* 0x0000600006067824 */ /* 0x004fc400078e0213 */
[----:B---3--:R-:W-:Y:S02]  /*27310*/  IMAD R3, R3, 0x60, R5 ;  /* 0x0000006003037824 */ /* 0x008fe400078e0205 */
[----:B------:R-:W-:-:S07]  /*27320*/  VIADD R5, R6, 0x400 ;  /* 0x0000040006057836 */ /* 0x000fce0000000000 */
.L_x_1856:
        /* <DEDUP_REMOVED lines=15> */
.L_x_1857:
        /* <DEDUP_REMOVED lines=12> */
.L_x_1842:
[----:B------:R-:W-:Y:S05]  /*274e0*/  BSYNC B1 ;  /* 0x0000000000017941 */ /* 0x000fea0003800000 */
.L_x_1841:
[----:B0-----:R-:W2:Y:S04]  /*274f0*/  LDL.LU R0, [R1+0x44] ;  /* 0x0000440001007983 */ /* 0x001ea80000300800 */
[----:B------:R0:W-:Y:S04]  /*27500*/  STL [R1+0x10], R8 ;  /* 0x0000100801007387 */ /* 0x0001e80000100800 */
[----:B------:R0:W-:Y:S02]  /*27510*/  STL [R1+0x18], R9 ;  /* 0x0000180901007387 */ /* 0x0001e40000100800 */
[----:B0-2---:R-:W-:-:S07]  /*27520*/  VIADD R0, R0, 0xfffffffd ;  /* 0xfffffffd00007836 */ /* 0x005fce0000000000 */
.L_x_1840:
[----:B------:R-:W-:Y:S05]  /*27530*/  BSYNC B2 ;  /* 0x0000000000027941 */ /* 0x000fea0003800000 */
.L_x_1839:
[----:B------:R-:W-:-:S05]  /*27540*/  VIADD R10, R10, 0xfffffffe ;  /* 0xfffffffe0a0a7836 */ /* 0x000fca0000000000 */
[----:B------:R-:W-:-:S13]  /*27550*/  ISETP.NE.AND P0, PT, R10, R7, PT ;  /* 0x000000070a00720c */ /* 0x000fda0003f05270 */
[----:B------:R-:W-:Y:S05]  /*27560*/  @!P0 BRA `(.L_x_1838) ;  /* 0x0000001400548947 */ /* 0x000fea0003800000 */
[----:B------:R-:W-:-:S07]  /*27570*/  MOV R9, R18 ;  /* 0x0000001200097202 */ /* 0x000fce0000000f00 */
.L_x_1892:
[----:B------:R-:W2:Y:S04]  /*27580*/  LDL R3, [R1+0x10] ;  /* 0x0000100001037983 */ /* 0x000ea80000100800 */
[----:B------:R-:W3:Y:S01]  /*27590*/  LDL R2, [R1+0x18] ;  /* 0x0000180001027983 */ /* 0x000ee20000100800 */
[----:B------:R-:W-:Y:S01]  /*275a0*/  LOP3.LUT P1, RZ, R17, 0x4, RZ, 0xc0, !PT ;  /* 0x0000000411ff7812 */ /* 0x000fe2000782c0ff */
[----:B------:R-:W-:Y:S05]  /*275b0*/  YIELD ;  /* 0x0000000000007946 */ /* 0x000fea0003800000 */
[----:B------:R-:W-:Y:S01]  /*275c0*/  BSSY B1, `(.L_x_1858) ;  /* 0x00000a4000017945 */ /* 0x000fe20003800000 */
[----:B--2---:R-:W-:-:S05]  /*275d0*/  VIADD R4, R3, 0x1 ;  /* 0x0000000103047836 */ /* 0x004fca0000000000 */
[----:B------:R-:W-:-:S04]  /*275e0*/  ISETP.NE.AND P0, PT, R4, 0x2, PT ;  /* 0x000000020400780c */ /* 0x000fc80003f05270 */
[----:B------:R-:W-:Y:S02]  /*275f0*/  SEL R5, RZ, 0x1, P0 ;  /* 0x00000001ff057807 */ /* 0x000fe40000000000 */
[----:B------:R-:W-:Y:S02]  /*27600*/  SEL R4, R4, RZ, P0 ;  /* 0x000000ff04047207 */ /* 0x000fe40000000000 */
[----:B---3--:R-:W-:Y:S01]  /*27610*/  LOP3.LUT R5, R2, R5, RZ, 0x3c, !PT ;  /* 0x0000000502057212 */ /* 0x008fe200078e3cff */
[----:B01----:R-:W-:Y:S06]  /*27620*/  @!P1 BRA `(.L_x_1859) ;  /* 0x0000000800749947 */ /* 0x003fec0003800000 */
        /* <DEDUP_REMOVED lines=24> */
.L_x_1860:
[----:B------:R-:W-:Y:S01]  /*277b0*/  IMAD R3, R4, 0x8, R19 ;  /* 0x0000000804037824 */ /* 0x000fe200078e0213 */
[----:B------:R-:W-:Y:S01]  /*277c0*/  SHF.L.U32 R2, R5, 0x1f, RZ ;  /* 0x0000001f05027819 */ /* 0x000fe200000006ff */
[----:B------:R-:W-:Y:S03]  /*277d0*/  BSSY B2, `(.L_x_1861) ;  /* 0x0000003000027945 */ /* 0x000fe60003800000 */
[----:B------:R-:W1:Y:S02]  /*277e0*/  SYNCS.PHASECHK.TRANS64.TRYWAIT P0, [R3+URZ+0x2a840], R2 ;  /* 0x02a84002030075a7 */ /* 0x000e64000800017f */
[----:B-1----:R-:W-:Y:S05]  /*277f0*/  @!P0 BRA `(.L_x_1862) ;  /* 0x0000004800c08947 */ /* 0x002fea0003800000 */
.L_x_1995:
[----:B------:R-:W-:Y:S05]  /*27800*/  BSYNC B2 ;  /* 0x0000000000027941 */ /* 0x000fea0003800000 */
.L_x_1861:
[----:B------:R-:W2:Y:S01]  /*27810*/  S2R R7, SR_TID.X ;  /* 0x0000000000077919 */ /* 0x000ea20000002100 */
[----:B------:R-:W-:Y:S01]  /*27820*/  BSSY B2, `(.L_x_1863) ;  /* 0x0000009000027945 */ /* 0x000fe20003800000 */
[----:B--2---:R-:W-:-:S04]  /*27830*/  LOP3.LUT R7, R7, 0x7f, RZ, 0xc0, !PT ;  /* 0x0000007f07077812 */ /* 0x004fc800078ec0ff */
[----:B------:R-:W-:-:S13]  /*27840*/  ISETP.NE.AND P0, PT, R7, RZ, PT ;  /* 0x000000ff0700720c */ /* 0x000fda0003f05270 */
[----:B------:R-:W-:Y:S05]  /*27850*/  @P0 BRA `(.L_x_1864) ;  /* 0x0000000000140947 */ /* 0x000fea0003800000 */
[----:B------:R-:W-:Y:S01]  /*27860*/  LOP3.LUT P1, RZ, R17, 0x1, RZ, 0xc0, !PT ;  /* 0x0000000111ff7812 */ /* 0x000fe2000782c0ff */
[----:B-1----:R-:W-:-:S04]  /*27870*/  IMAD.MOV.U32 R2, RZ, RZ, 0x9000 ;  /* 0x00009000ff027424 */ /* 0x002fc800078e00ff */
[----:B------:R2:W-:Y:S08]  /*27880*/  SYNCS.ARRIVE.TRANS64 RZ, [R3+URZ+0x2a830], R2 ;  /* 0x02a8300203ff79a7 */ /* 0x0005f0000800003f */
[----:B------:R-:W-:Y:S05]  /*27890*/  @!P1 BRA `(.L_x_1864) ;  /* 0x0000000000049947 */ /* 0x000fea0003800000 */
[----:B------:R-:W-:Y:S01]  /*278a0*/  BPT.TRAP 0x1 ;  /* 0x000000040000795c */ /* 0x000fe20000300000 */
.L_x_1864:
[----:B------:R-:W-:Y:S05]  /*278b0*/  BSYNC B2 ;  /* 0x0000000000027941 */ /* 0x000fea0003800000 */
.L_x_1863:
[----:B-12---:R-:W2:Y:S01]  /*278c0*/  LDL R2, [R1+0x1c] ;  /* 0x00001c0001027983 */ /* 0x006ea20000100800 */
        /* <DEDUP_REMOVED lines=10> */
[----:B--2---:R-:W-:-:S10]  /*27970*/  IMAD R2, R6, 0x60, R2 ;  /* 0x0000006006027824 */ /* 0x004fd400078e0202 */
.L_x_1865:
        /* <DEDUP_REMOVED lines=16> */
.L_x_1866:
        /* <DEDUP_REMOVED lines=15> */
.L_x_1867:
        /* <DEDUP_REMOVED lines=17> */
.L_x_1996:
[----:B------:R-:W-:Y:S05]  /*27c80*/  BSYNC B2 ;  /* 0x0000000000027941 */ /* 0x000fea0003800000 */
.L_x_1868:
        /* <DEDUP_REMOVED lines=10> */
.L_x_1870:
[----:B------:R-:W-:Y:S01]  /*27d30*/  LOP3.LUT P0, RZ, R17, 0x8, RZ, 0xc0, !PT ;  /* 0x0000000811ff7812 */ /* 0x000fe2000780c0ff */
[----:B------:R-:W-:-:S12]  /*27d40*/  BSSY B2, `(.L_x_1871) ;  /* 0x0000003000027945 */ /* 0x000fd80003800000 */
[----:B------:R-:W-:Y:S05]  /*27d50*/  @P0 BRA `(.L_x_1872) ;  /* 0x0000000000040947 */ /* 0x000fea0003800000 */
[----:B------:R-:W-:Y:S01]  /*27d60*/  BPT.TRAP 0x1 ;  /* 0x000000040000795c */ /* 0x000fe20000300000 */
.L_x_1872:
[----:B------:R-:W-:Y:S05]  /*27d70*/  BSYNC B2 ;  /* 0x0000000000027941 */ /* 0x000fea0003800000 */
.L_x_1871:
        /* <DEDUP_REMOVED lines=13> */
.L_x_1873:
        /* <DEDUP_REMOVED lines=15> */
.L_x_1874:
        /* <DEDUP_REMOVED lines=12> */
.L_x_1859:
[----:B------:R-:W-:Y:S05]  /*28000*/  BSYNC B1 ;  /* 0x0000000000017941 */ /* 0x000fea0003800000 */
.L_x_1858:
[----:B------:R-:W-:Y:S01]  /*28010*/  VIADD R3, R4, 0x1 ;  /* 0x0000000104037836 */ /* 0x000fe20000000000 */
[----:B------:R-:W-:Y:S01]  /*28020*/  LOP3.LUT P1, RZ, R17, 0x4, RZ, 0xc0, !PT ;  /* 0x0000000411ff7812 */ /* 0x000fe2000782c0ff */
[----:B------:R-:W-:Y:S01]  /*28030*/  BSSY B1, `(.L_x_1875) ;  /* 0x00000a4000017945 */ /* 0x000fe20003800000 */
[----:B0-----:R-:W-:Y:S02]  /*28040*/  VIADD R6, R0, 0xffffffff ;  /* 0xffffffff00067836 */ /* 0x001fe40000000000 */
[----:B------:R-:W-:-:S04]  /*28050*/  ISETP.NE.AND P0, PT, R3, 0x2, PT ;  /* 0x000000020300780c */ /* 0x000fc80003f05270 */
[----:B------:R-:W-:Y:S02]  /*28060*/  SEL R2, RZ, 0x1, P0 ;  /* 0x00000001ff027807 */ /* 0x000fe40000000000 */
[----:B------:R-:W-:Y:S02]  /*28070*/  SEL R11, R3, RZ, P0 ;  /* 0x000000ff030b7207 */ /* 0x000fe40000000000 */
[----:B------:R-:W-:-:S05]  /*28080*/  LOP3.LUT R10, R5, R2, RZ, 0x3c, !PT ;  /* 0x00000002050a7212 */ /* 0x000fca00078e3cff */
[----:B------:R0:W-:Y:S04]  /*28090*/  STL [R1+0x18], R10 ;  /* 0x0000180a01007387 */ /* 0x0001e80000100800 */
[----:B------:R0:W-:Y:S01]  /*280a0*/  STL [R1+0x10], R11 ;  /* 0x0000100b01007387 */ /* 0x0001e20000100800 */
[----:B------:R-:W-:Y:S05]  /*280b0*/  @!P1 BRA `(.L_x_1876) ;  /* 0x00000008006c9947 */ /* 0x000fea0003800000 */
[----:B------:R-:W-:Y:S01]  /*280c0*/  ULDC.64 UR4, c[0x0][0x418] ;  /* 0x0001060000047ab9 */ /* 0x000fe20000000a00 */
[----:B------:R-:W-:Y:S02]  /*280d0*/  MOV R7, R6 ;  /* 0x0000000600077202 */ /* 0x000fe40000000f00 */
        /* <DEDUP_REMOVED lines=22> */
.L_x_1877:
[----:B------:R-:W-:Y:S01]  /*28240*/  IMAD R3, R11, 0x8, R19 ;  /* 0x000000080b037824 */ /* 0x000fe200078e0213 */
[----:B------:R-:W-:Y:S01]  /*28250*/  SHF.L.U32 R2, R10, 0x1f, RZ ;  /* 0x0000001f0a027819 */ /* 0x000fe200000006ff */
[----:B------:R-:W-:Y:S03]  /*28260*/  BSSY B2, `(.L_x_1878) ;  /* 0x0000003000027945 */ /* 0x000fe60003800000 */
[----:B------:R-:W2:Y:S02]  /*28270*/  SYNCS.PHASECHK.TRANS64.TRYWAIT P0, [R3+URZ+0x2a840], R2 ;  /* 0x02a84002030075a7 */ /* 0x000ea4000800017f */
[----:B--2---:R-:W-:Y:S05]  /*28280*/  @!P0 BRA `(.L_x_1879) ;  /* 0x0000004000448947 */ /* 0x004fea0003800000 */
.L_x_1997:
[----:B------:R-:W-:Y:S05]  /*28290*/  BSYNC B2 ;  /* 0x0000000000027941 */ /* 0x000fea0003800000 */
.L_x_1878:
[----:B-1----:R-:W1:Y:S01]  /*282a0*/  S2R R8, SR_TID.X ;  /* 0x0000000000087919 */ /* 0x002e620000002100 */
[----:B------:R-:W-:Y:S01]  /*282b0*/  BSSY B2, `(.L_x_1880) ;  /* 0x0000009000027945 */ /* 0x000fe20003800000 */
[----:B-1----:R-:W-:-:S04]  /*282c0*/  LOP3.LUT R8, R8, 0x7f, RZ, 0xc0, !PT ;  /* 0x0000007f08087812 */ /* 0x002fc800078ec0ff */
[----:B------:R-:W-:-:S13]  /*282d0*/  ISETP.NE.AND P0, PT, R8, RZ, PT ;  /* 0x000000ff0800720c */ /* 0x000fda0003f05270 */
[----:B------:R-:W-:Y:S05]  /*282e0*/  @P0 BRA `(.L_x_1881) ;  /* 0x0000000000140947 */ /* 0x000fea0003800000 */
[----:B------:R-:W-:Y:S01]  /*282f0*/  LOP3.LUT P1, RZ, R17, 0x1, RZ, 0xc0, !PT ;  /* 0x0000000111ff7812 */ /* 0x000fe2000782c0ff */
[----:B--2---:R-:W-:-:S04]  /*28300*/  IMAD.MOV.U32 R2, RZ, RZ, 0x9000 ;  /* 0x00009000ff027424 */ /* 0x004fc800078e00ff */
[----:B------:R1:W-:Y:S08]  /*28310*/  SYNCS.ARRIVE.TRANS64 RZ, [R3+URZ+0x2a830], R2 ;  /* 0x02a8300203ff79a7 */ /* 0x0003f0000800003f */
[----:B------:R-:W-:Y:S05]  /*28320*/  @!P1 BRA `(.L_x_1881) ;  /* 0x0000000000049947 */ /* 0x000fea0003800000 */
[----:B------:R-:W-:Y:S01]  /*28330*/  BPT.TRAP 0x1 ;  /* 0x000000040000795c */ /* 0x000fe20000300000 */
.L_x_1881:
[----:B------:R-:W-:Y:S05]  /*28340*/  BSYNC B2 ;  /* 0x0000000000027941 */ /* 0x000fea0003800000 */
.L_x_1880:
[----:B------:R-:W3:Y:S04]  /*28350*/  LDL R8, [R1+0x10] ;  /* 0x0000100001087983 */ /* 0x000ee80000100800 */
[----:B-12---:R-:W2:Y:S01]  /*28360*/  LDL R2, [R1+0x1c] ;  /* 0x00001c0001027983 */ /* 0x006ea20000100800 */
[----:B0-----:R-:W-:Y:S01]  /*28370*/  IMAD.MOV.U32 R11, RZ, RZ, RZ ;  /* 0x000000ffff0b7224 */ /* 0x001fe200078e00ff */
[----:B------:R-:W-:Y:S01]  /*28380*/  UIADD3 UR4, UP0, UR36, 0x370, URZ ;  /* 0x0000037024047890 */ /* 0x000fe2000ff1e03f */
[----:B------:R-:W-:Y:S01]  /*28390*/  PLOP3.LUT P0, PT, PT, PT, PT, 0x80, 0x0 ;  /* 0x000000000000781c */ /* 0x000fe20003f0f070 */
[----:B------:R-:W-:Y:S01]  /*283a0*/  VIADD R3, R3, 0x2a830 ;  /* 0x0002a83003037836 */ /* 0x000fe20000000000 */
[----:B------:R-:W-:Y:S01]  /*283b0*/  UMOV UR6, 0x0 ;  /* 0x0000000000067882 */ /* 0x000fe20000000000 */
[----:B------:R-:W-:Y:S01]  /*283c0*/  R2UR UR10, R11 ;  /* 0x000000000b0a72ca */ /* 0x000fe200000e0000 */
[----:B------:R-:W-:Y:S01]  /*283d0*/  UIADD3.X UR5, URZ, UR37, URZ, UP0, !UPT ;  /* 0x000000253f057290 */ /* 0x000fe200087fe43f */
[----:B------:R-:W-:Y:S01]  /*283e0*/  UMOV UR7, 0x14f00000 ;  /* 0x14f0000000077882 */ /* 0x000fe20000000000 */
[----:B---3--:R-:W-:-:S02]  /*283f0*/  IMAD R8, R8, 0x9000, R19 ;  /* 0x0000900008087824 */ /* 0x008fc400078e0213 */
[----:B--2---:R-:W-:Y:S02]  /*28400*/  IMAD R2, R7, 0x60, R2 ;  /* 0x0000006007027824 */ /* 0x004fe400078e0202 */
[----:B------:R-:W-:-:S08]  /*28410*/  VIADD R10, R8, 0x18400 ;  /* 0x00018400080a7836 */ /* 0x000fd00000000000 */
.L_x_1882:
        /* <DEDUP_REMOVED lines=16> */
.L_x_1883:
        /* <DEDUP_REMOVED lines=15> */
.L_x_1884:
        /* <DEDUP_REMOVED lines=15> */
.L_x_1998:
[----:B------:R-:W-:Y:S05]  /*28700*/  BSYNC B2 ;  /* 0x0000000000027941 */ /* 0x000fea0003800000 */
.L_x_1885:
[----:B------:R-:W1:Y:S01]  /*28710*/  S2R R3, SR_TID.X ;  /* 0x0000000000037919 */ /* 0x000e620000002100 */
[----:B------:R-:W-:-:S04]  /*28720*/  UPRMT UR4, UR38, 0x9910, URZ ;  /* 0x0000991026047896 */ /* 0x000fc8000800003f */
[----:B------:R-:W-:Y:S01]  /*28730*/  UISETP.NE.AND UP0, UPT, UR4, 0x2, UPT ;  /* 0x000000020400788c */ /* 0x000fe2000bf05270 */
[----:B-1----:R-:W-:-:S04]  /*28740*/  LOP3.LUT R3, R3, 0x7f, RZ, 0xc0, !PT ;  /* 0x0000007f03037812 */ /* 0x002fc800078ec0ff */
[----:B------:R-:W-:-:S13]  /*28750*/  ISETP.NE.AND P0, PT, R3, RZ, PT ;  /* 0x000000ff0300720c */ /* 0x000fda0003f05270 */
[----:B------:R-:W-:-:S04]  /*28760*/  @!P0 IMAD.MOV.U32 R3, RZ, RZ, 0x6000 ;  /* 0x00006000ff038424 */ /* 0x000fc800078e00ff */
[----:B------:R1:W-:Y:S01]  /*28770*/  @!P0 SYNCS.ARRIVE.TRANS64 RZ, [R2+URZ+0x2a850], R3 ;  /* 0x02a8500302ff89a7 */ /* 0x0003e2000800003f */
[----:B------:R-:W-:-:S13]  /*28780*/  PLOP3.LUT P0, PT, PT, PT, UP0, 0x80, 0x0 ;  /* 0x000000000000781c */ /* 0x000fda0003f0f008 */
[----:B-1----:R-:W-:Y:S05]  /*28790*/  @P0 BRA `(.L_x_1887) ;  /* 0x0000000000040947 */ /* 0x002fea0003800000 */
[----:B------:R-:W-:Y:S01]  /*287a0*/  BPT.TRAP 0x1 ;  /* 0x000000040000795c */ /* 0x000fe20000300000 */
.L_x_1887:
[----:B------:R-:W-:Y:S01]  /*287b0*/  LOP3.LUT P0, RZ, R17, 0x8, RZ, 0xc0, !PT ;  /* 0x0000000811ff7812 */ /* 0x000fe2000780c0ff */
[----:B------:R-:W-:-:S12]  /*287c0*/  BSSY B2, `(.L_x_1888) ;  /* 0x0000003000027945 */ /* 0x000fd80003800000 */
[----:B------:R-:W-:Y:S05]  /*287d0*/  @P0 BRA `(.L_x_1889) ;  /* 0x0000000000040947 */ /* 0x000fea0003800000 */
[----:B------:R-:W-:Y:S01]  /*287e0*/  BPT.TRAP 0x1 ;  /* 0x000000040000795c */ /* 0x000fe20000300000 */
.L_x_1889:
[----:B------:R-:W-:Y:S05]  /*287f0*/  BSYNC B2 ;  /* 0x0000000000027941 */ /* 0x000fea0003800000 */
.L_x_1888:
[----:B0-----:R-:W2:Y:S04]  /*28800*/  LDL R5, [R1+0x1c] ;  /* 0x00001c0001057983 */ /* 0x001ea80000100800 */
        /* <DEDUP_REMOVED lines=9> */
[----:B--2---:R-:W-:-:S02]  /*288a0*/  IMAD R3, R3, 0x60, R5 ;  /* 0x0000006003037824 */ /* 0x004fc400078e0205 */
[----:B------:R-:W-:-:S08]  /*288b0*/  VIADD R5, R4, 0x400 ;  /* 0x0000040004057836 */ /* 0x000fd00000000000 */
.L_x_1890:
        /* <DEDUP_REMOVED lines=15> */
.L_x_1891:
        /* <DEDUP_REMOVED lines=12> */
.L_x_1876:
[----:B------:R-:W-:Y:S05]  /*28a70*/  BSYNC B1 ;  /* 0x0000000000017941 */ /* 0x000fea0003800000 */
.L_x_1875:
[----:B------:R-:W2:Y:S01]  /*28a80*/  LDL R2, [R1+0x30] ;  /* 0x0000300001027983 */ /* 0x000ea20000100800 */
[----:B------:R-:W-:Y:S01]  /*28a90*/  VIADD R0, R0, 0xfffffffe ;  /* 0xfffffffe00007836 */ /* 0x000fe20000000000 */
[----:B--2---:R-:W-:-:S13]  /*28aa0*/  ISETP.GT.AND P0, PT, R6, R2, PT ;  /* 0x000000020600720c */ /* 0x004fda0003f04270 */
[----:B------:R-:W-:Y:S05]  /*28ab0*/  @P0 BRA `(.L_x_1892) ;  /* 0xffffffe800b00947 */ /* 0x000fea000383ffff */
.L_x_1838:
[----:B------:R-:W-:Y:S05]  /*28ac0*/  BSYNC B0 ;  /* 0x0000000000007941 */ /* 0x000fea0003800000 */
.L_x_1837:
[----:B------:R-:W4:Y:S01]  /*28ad0*/  S2R R2, SR_TID.X ;  /* 0x0000000000027919 */ /* 0x000f220000002100 */
[----:B------:R-:W-:Y:S01]  /*28ae0*/  BSSY B0, `(.L_x_1893) ;  /* 0x0000011000007945 */ /* 0x000fe20003800000 */
[----:B----4-:R-:W-:-:S04]  /*28af0*/  LOP3.LUT R2, R2, 0x7f, RZ, 0xc0, !PT ;  /* 0x0000007f02027812 */ /* 0x010fc800078ec0ff */
[----:B------:R-:W-:-:S13]  /*28b00*/  ISETP.NE.AND P0, PT, R2, RZ, PT ;  /* 0x000000ff0200720c */ /* 0x000fda0003f05270 */
[----:B------:R-:W-:Y:S05]  /*28b10*/  @P0 BRA `(.L_x_1894) ;  /* 0x0000000000340947 */ /* 0x000fea0003800000 */
[----:B------:R-:W4:Y:S01]  /*28b20*/  S2R R2, SR_LANEID ;  /* 0x0000000000027919 */ /* 0x000f220000000000 */
[----:B------:R-:W-:Y:S01]  /*28b30*/  VOTEU.ANY UR4, UPT, PT ;  /* 0x0000000000047886 */ /* 0x000fe200038e0100 */
[----:B--2---:R-:W2:Y:S01]  /*28b40*/  LDC.64 R4, c[0x0][0xc60] ;  /* 0x00031800ff047b82 */ /* 0x004ea20000000a00 */
[----:B------:R-:W4:Y:S02]  /*28b50*/  FLO.U32 R0, UR4 ;  /* 0x0000000400007d00 */ /* 0x000f2400080e0000 */
[----:B----4-:R-:W-:-:S06]  /*28b60*/  ISETP.EQ.U32.AND P0, PT, R0, R2, PT ;  /* 0x000000020000720c */ /* 0x010fcc0003f02070 */
[----:B------:R-:W2:Y:S07]  /*28b70*/  POPC R2, UR4 ;  /* 0x0000000400027d09 */ /* 0x000eae0008000000 */
[----:B--2---:R-:W2:Y:S04]  /*28b80*/  @P0 ATOMG.E.ADD.STRONG.GPU PT, R2, desc[UR46][R4.64], R2 ;  /* 0x00000002040209a8 */ /* 0x004ea800081ee1ee */
[----:B--2---:R2:W4:Y:S02]  /*28b90*/  SHFL.IDX PT, R2, R2, R0, 0x1f ;  /* 0x00001f0002027589 */ /* 0x00452400000e0000 */
[----:B--2---:R-:W2:Y:S02]  /*28ba0*/  S2R R0, SR_LTMASK ;  /* 0x0000000000007919 */ /* 0x004ea40000003900 */
[----:B--2---:R-:W-:-:S06]  /*28bb0*/  LOP3.LUT R0, R0, UR4, RZ, 0xc0, !PT ;  /* 0x0000000400007c12 */ /* 0x004fcc000f8ec0ff */
[----:B------:R-:W4:Y:S02]  /*28bc0*/  POPC R0, R0 ;  /* 0x0000000000007309 */ /* 0x000f240000000000 */
[----:B----4-:R-:W-:-:S05]  /*28bd0*/  IADD3 R0, R2, UR39, R0 ;  /* 0x0000002702007c10 */ /* 0x010fca000fffe000 */
[----:B------:R4:W-:Y:S02]  /*28be0*/  STL [R1], R0 ;  /* 0x0000000001007387 */ /* 0x0009e40000100800 */
.L_x_1894:
[----:B------:R-:W-:Y:S05]  /*28bf0*/  BSYNC B0 ;  /* 0x0000000000007941 */ /* 0x000fea0003800000 */
.L_x_1893:
[----:B------:R-:W-:Y:S01]  /*28c00*/  LOP3.LUT P0, RZ, R17, 0x4, RZ, 0xc0, !PT ;  /* 0x0000000411ff7812 */ /* 0x000fe2000780c0ff */
[----:B------:R-:W-:-:S12]  /*28c10*/  BSSY B0, `(.L_x_1895) ;  /* 0x000003f000007945 */ /* 0x000fd80003800000 */
[----:B------:R-:W-:Y:S05]  /*28c20*/  @!P0 BRA `(.L_x_1896) ;  /* 0x0000000000f48947 */ /* 0x000fea0003800000 */
[----:B----4-:R-:W4:Y:S04]  /*28c30*/  LDL R0, [R1+0x10] ;  /* 0x0000100001007983 */ /* 0x010f280000100800 */
[----:B------:R-:W5:Y:S01]  /*28c40*/  LDL R2, [R1+0x18] ;  /* 0x0000180001027983 */ /* 0x000f620000100800 */
[----:B------:R-:W-:Y:S01]  /*28c50*/  BSSY B1, `(.L_x_1897) ;  /* 0x0000005000017945 */ /* 0x000fe20003800000 */
[----:B----4-:R-:W-:Y:S01]  /*28c60*/  IMAD R0, R0, 0x8, R19 ;  /* 0x0000000800007824 */ /* 0x010fe200078e0213 */
[----:B-----5:R-:W-:-:S04]  /*28c70*/  SHF.L.U32 R2, R2, 0x1f, RZ ;  /* 0x0000001f02027819 */ /* 0x020fc800000006ff */
[----:B------:R-:W4:Y:S02]  /*28c80*/  SYNCS.PHASECHK.TRANS64.TRYWAIT P0, [R0+URZ+0x2a860], R2 ;  /* 0x02a86002000075a7 */ /* 0x000f24000800017f */
[----:B----4-:R-:W-:Y:S05]  /*28c90*/  @!P0 BRA `(.L_x_1898) ;  /* 0x0000003400e88947 */ /* 0x010fea0003800000 */
.L_x_1999:
[----:B------:R-:W-:Y:S05]  /*28ca0*/  BSYNC B1 ;  /* 0x0000000000017941 */ /* 0x000fea0003800000 */
.L_x_1897:
[----:B---3--:R-:W3:Y:S01]  /*28cb0*/  S2R R3, SR_TID.X ;  /* 0x0000000000037919 */ /* 0x008ee20000002100 */
[----:B------:R-:W-:-:S04]  /*28cc0*/  UPRMT UR4, UR38, 0x9910, URZ ;  /* 0x0000991026047896 */ /* 0x000fc8000800003f */
[----:B------:R-:W-:Y:S01]  /*28cd0*/  UISETP.NE.AND UP0, UPT, UR4, 0x2, UPT ;  /* 0x000000020400788c */ /* 0x000fe2000bf05270 */
[----:B---3--:R-:W-:-:S04]  /*28ce0*/  LOP3.LUT R3, R3, 0x7f, RZ, 0xc0, !PT ;  /* 0x0000007f03037812 */ /* 0x008fc800078ec0ff */
[----:B------:R-:W-:-:S13]  /*28cf0*/  ISETP.NE.AND P0, PT, R3, RZ, PT ;  /* 0x000000ff0300720c */ /* 0x000fda0003f05270 */
[----:B----4-:R-:W-:-:S04]  /*28d00*/  @!P0 IMAD.MOV.U32 R2, RZ, RZ, 0x6000 ;  /* 0x00006000ff028424 */ /* 0x010fc800078e00ff */
[----:B------:R3:W-:Y:S01]  /*28d10*/  @!P0 SYNCS.ARRIVE.TRANS64 RZ, [R0+URZ+0x2a850], R2 ;  /* 0x02a8500200ff89a7 */ /* 0x0007e2000800003f */
[----:B------:R-:W-:-:S13]  /*28d20*/  PLOP3.LUT P0, PT, PT, PT, UP0, 0x80, 0x0 ;  /* 0x000000000000781c */ /* 0x000fda0003f0f008 */
[----:B---3--:R-:W-:Y:S05]  /*28d30*/  @P0 BRA `(.L_x_1899) ;  /* 0x0000000000040947 */ /* 0x008fea0003800000 */
[----:B------:R-:W-:Y:S01]  /*28d40*/  BPT.TRAP 0x1 ;  /* 0x000000040000795c */ /* 0x000fe20000300000 */
.L_x_1899:
[----:B------:R-:W-:Y:S01]  /*28d50*/  LOP3.LUT P0, RZ, R17, 0x8, RZ, 0xc0, !PT ;  /* 0x0000000811ff7812 */ /* 0x000fe2000780c0ff */
[----:B------:R-:W-:-:S12]  /*28d60*/  BSSY B1, `(.L_x_1900) ;  /* 0x0000003000017945 */ /* 0x000fd80003800000 */
[----:B------:R-:W-:Y:S05]  /*28d70*/  @P0 BRA `(.L_x_1901) ;  /* 0x0000000000040947 */ /* 0x000fea0003800000 */
[----:B------:R-:W-:Y:S01]  /*28d80*/  BPT.TRAP 0x1 ;  /* 0x000000040000795c */ /* 0x000fe20000300000 */
.L_x_1901:
[----:B------:R-:W-:Y:S05]  /*28d90*/  BSYNC B1 ;  /* 0x0000000000017941 */ /* 0x000fea0003800000 */
.L_x_1900:
[----:B------:R-:W3:Y:S04]  /*28da0*/  LDL.LU R4, [R1+0x1c] ;  /* 0x00001c0001047983 */ /* 0x000ee80000300800 */
[----:B------:R-:W3:Y:S04]  /*28db0*/  LDL.LU R3, [R1+0x4] ;  /* 0x0000040001037983 */ /* 0x000ee80000300800 */
[----:B------:R-:W4:Y:S01]  /*28dc0*/  LDL R2, [R1+0x10] ;  /* 0x0000100001027983 */ /* 0x000f220000100800 */
        /* <DEDUP_REMOVED lines=8> */
[----:B----4-:R-:W-:-:S05]  /*28e50*/  IMAD R2, R2, 0x6000, R19 ;  /* 0x0000600002027824 */ /* 0x010fca00078e0213 */
[----:B------:R-:W-:-:S07]  /*28e60*/  IADD3 R4, R2, 0x400, RZ ;  /* 0x0000040002047810 */ /* 0x000fce0007ffe0ff */
.L_x_1902:
        /* <DEDUP_REMOVED lines=15> */
.L_x_1903:
        /* <DEDUP_REMOVED lines=10> */
.L_x_1896:
[----:B------:R-:W-:Y:S05]  /*29000*/  BSYNC B0 ;  /* 0x0000000000007941 */ /* 0x000fea0003800000 */
.L_x_1895:
[----:B--2---:R-:W4:Y:S04]  /*29010*/  LDL.LU R5, [R1+0x10] ;  /* 0x0000100001057983 */ /* 0x004f280000300800 */
[----:B------:R-:W2:Y:S01]  /*29020*/  LDL.LU R4, [R1+0x18] ;  /* 0x0000180001047983 */ /* 0x000ea20000300800 */
[----:B----4-:R-:W-:-:S05]  /*29030*/  VIADD R0, R5, 0x1 ;  /* 0x0000000105007836 */ /* 0x010fca0000000000 */
[----:B------:R-:W-:-:S04]  /*29040*/  ISETP.NE.AND P0, PT, R0, 0x2, PT ;  /* 0x000000020000780c */ /* 0x000fc80003f05270 */
[----:B------:R-:W-:Y:S02]  /*29050*/  SEL R2, RZ, 0x1, P0 ;  /* 0x00000001ff027807 */ /* 0x000fe40000000000 */
[----:B------:R-:W-:Y:S02]  /*29060*/  SEL R0, R0, RZ, P0 ;  /* 0x000000ff00007207 */ /* 0x000fe40000000000 */
[----:B--2---:R-:W-:-:S03]  /*29070*/  LOP3.LUT R4, R4, R2, RZ, 0x3c, !PT ;  /* 0x0000000204047212 */ /* 0x004fc600078e3cff */
[----:B------:R4:W-:Y:S04]  /*29080*/  STL [R1+0x10], R0 ;  /* 0x0000100001007387 */ /* 0x0009e80000100800 */
[----:B------:R4:W-:Y:S02]  /*29090*/  STL [R1+0x18], R4 ;  /* 0x0000180401007387 */ /* 0x0009e40000100800 */
.L_x_1817:
[----:B------:R-:W-:Y:S05]  /*290a0*/  BSYNC B7 ;  /* 0x0000000000077941 */ /* 0x000fea0003800000 */
.L_x_1815:
[----:B------:R-:W-:-:S13]  /*290b0*/  LOP3.LUT P0, RZ, R17, 0x10, RZ, 0xc0, !PT ;  /* 0x0000001011ff7812 */ /* 0x000fda000780c0ff */
[----:B------:R-:W-:Y:S05]  /*290c0*/  @!P0 BRA `(.L_x_1904) ;  /* 0x00000000002c8947 */ /* 0x000fea0003800000 */
[----:B------:R-:W-:Y:S05]  /*290d0*/  WARPSYNC.ALL ;  /* 0x0000000000007948 */ /* 0x000fea0003800000 */
[----:B------:R-:W5:Y:S08]  /*290e0*/  S2UR UR5, SR_CgaCtaId ;  /* 0x00000000000579c3 */ /* 0x000f700000008800 */
[----:B------:R-:W-:Y:S06]  /*290f0*/  BAR.SYNC.DEFER_BLOCKING 0x5, 0x180 ;  /* 0x0146000000007b1d */ /* 0x000fec0000010000 */
[----:B------:R-:W-:-:S02]  /*29100*/  UMOV UR4, 0x400 ;  /* 0x0000040000047882 */ /* 0x000fc40000000000 */
[----:B-----5:R-:W-:-:S06]  /*29110*/  ULEA UR4, UR5, UR4, 0x18 ;  /* 0x0000000405047291 */ /* 0x020fcc000f8ec03f */
[----:B------:R-:W-:-:S05]  /*29120*/  IMAD.U32 R19, RZ, RZ, UR4 ;  /* 0x00000004ff137e24 */ /* 0x000fca000f8e00ff */
[----:B01--4-:R-:W0:Y:S04]  /*29130*/  LDS.128 R4, [R19+0x2a8d0] ;  /* 0x02a8d00013047984 */ /* 0x013e280000000c00 */
[----:B0-----:R1:W-:Y:S04]  /*29140*/  STL.64 [R1], R4 ;  /* 0x0000000401007387 */ /* 0x0013e80000100a00 */
[----:B------:R1:W-:Y:S01]  /*29150*/  STL.64 [R1+0x8], R6 ;  /* 0x0000080601007387 */ /* 0x0003e20000100a00 */
[----:B------:R-:W-:Y:S06]  /*29160*/  BAR.ARV 0x4, 0x180 ;  /* 0x0106000000007b1d */ /* 0x000fec0000002000 */
[----:B------:R-:W-:Y:S05]  /*29170*/  BRA `(.L_x_1905) ;  /* 0x00000010002c7947 */ /* 0x000fea0003800000 */
.L_x_1904:
[----:B------:R-:W5:Y:S01]  /*29180*/  LDL R16, [R1+0x28] ;  /* 0x0000280001107983 */ /* 0x000f620000100800 */
[----:B------:R-:W-:Y:S01]  /*29190*/  UMOV UR4, 0xffffffff ;  /* 0xffffffff00047882 */ /* 0x000fe20000000000 */
[----:B-----5:R-:W-:Y:S02]  /*291a0*/  ISETP.NE.AND P5, PT, R16, 0x1f, PT ;  /* 0x0000001f1000780c */ /* 0x020fe40003fa5270 */
[----:B------:R-:W-:Y:S11]  /*291b0*/  BRA.DIV UR4, `(.L_x_1906) ;  /* 0x0000003204b47947 */ /* 0x000ff6000b800000 */
[----:B---3--:R-:W2:Y:S01]  /*291c0*/  LDL R3, [R1+0xc] ;  /* 0x00000c0001037983 */ /* 0x008ea20000100800 */
[----:B------:R-:W-:-:S03]  /*291d0*/  ULDC UR4, c[0x0][0xc3c] ;  /* 0x00030f0000047ab9 */ /* 0x000fc60000000800 */
[----:B------:R-:W0:Y:S01]  /*291e0*/  LDL.LU R2, [R1] ;  /* 0x0000000001027983 */ /* 0x000e220000300800 */
[----:B------:R-:W-:Y:S01]  /*291f0*/  LOP3.LUT P4, RZ, R17, 0x1, RZ, 0xc0, !PT ;  /* 0x0000000111ff7812 */ /* 0x000fe2000788c0ff */
[----:B--2-4-:R-:W-:Y:S02]  /*29200*/  IMAD.IADD R0, R3, 0x1, R16 ;  /* 0x0000000103007824 */ /* 0x014fe400078e0210 */
[----:B0-----:R-:W-:-:S03]  /*29210*/  IMAD.MOV.U32 R10, RZ, RZ, R2 ;  /* 0x000000ffff0a7224 */ /* 0x001fc600078e0002 */
[----:B------:R-:W-:-:S13]  /*29220*/  ISETP.GE.OR P0, PT, R0, UR4, !P5 ;  /* 0x0000000400007c0c */ /* 0x000fda000ef06670 */
[----:B------:R-:W0:Y:S08]  /*29230*/  @!P0 LDC.64 R2, c[0x0][0xc80] ;  /* 0x00032000ff028b82 */ /* 0x000e300000000a00 */
[----:B-1----:R-:W1:Y:S01]  /*29240*/  @!P0 LDC.64 R6, c[0x0][0xc78] ;  /* 0x00031e00ff068b82 */ /* 0x002e620000000a00 */
[----:B0-----:R-:W-:-:S05]  /*29250*/  @!P0 IMAD.WIDE R2, R0, 0x4, R2 ;  /* 0x0000000400028825 */ /* 0x001fca00078e0202 */
[----:B------:R1:W2:Y:S02]  /*29260*/  @!P0 LDG.E R8, desc[UR46][R2.64] ;  /* 0x0000002e02088981 */ /* 0x0002a4000c1e1900 */
[----:B-1----:R-:W-:-:S06]  /*29270*/  @!P0 IMAD.WIDE R2, R0, 0x4, R6 ;  /* 0x0000000400028825 */ /* 0x002fcc00078e0206 */
[----:B------:R-:W3:Y:S01]  /*29280*/  @!P0 LDG.E R2, desc[UR46][R2.64] ;  /* 0x0000002e02028981 */ /* 0x000ee2000c1e1900 */
[----:B------:R-:W-:Y:S01]  /*29290*/  IMAD.MOV.U32 R4, RZ, RZ, RZ ;  /* 0x000000ffff047224 */ /* 0x000fe200078e00ff */
[C---:B------:R-:W-:Y:S01]  /*292a0*/  ISETP.GE.U32.AND P1, PT, R16.reuse, 0x4, PT ;  /* 0x000000041000780c */ /* 0x040fe20003f26070 */
[----:B------:R-:W-:Y:S01]  /*292b0*/  IMAD.MOV.U32 R6, RZ, RZ, RZ ;  /* 0x000000ffff067224 */ /* 0x000fe200078e00ff */
[C---:B------:R-:W-:Y:S01]  /*292c0*/  ISETP.GE.U32.AND P2, PT, R16.reuse, 0x8, PT ;  /* 0x000000081000780c */ /* 0x040fe20003f46070 */
[----:B------:R-:W-:Y:S01]  /*292d0*/  SHFL.IDX PT, R5, R10, RZ, 0x1f ;  /* 0x00001fff0a057589 */ /* 0x000fe200000e0000 */
[----:B------:R-:W-:-:S03]  /*292e0*/  ISETP.GE.U32.AND P3, PT, R16, 0x10, PT ;  /* 0x000000101000780c */ /* 0x000fc60003f66070 */
[----:B------:R-:W-:Y:S01]  /*292f0*/  SHFL.IDX PT, R0, R10, 0x1, 0x1f ;  /* 0x00201f000a007f89 */ /* 0x000fe200000e0000 */
[----:B--2---:R-:W-:Y:S02]  /*29300*/  @!P0 IMAD.MOV.U32 R4, RZ, RZ, R8 ;  /* 0x000000ffff048224 */ /* 0x004fe400078e0008 */
[----:B------:R-:W-:Y:S02]  /*29310*/  IMAD.MOV.U32 R8, RZ, RZ, RZ ;  /* 0x000000ffff087224 */ /* 0x000fe400078e00ff */
[----:B---3--:R-:W-:Y:S01]  /*29320*/  @!P0 IMAD.MOV.U32 R6, RZ, RZ, R2 ;  /* 0x000000ffff068224 */ /* 0x008fe200078e0002 */
        /* <DEDUP_REMOVED lines=18> */
.L_x_2009:
[----:B------:R-:W-:Y:S02]  /*29450*/  ULDC UR4, c[0x0][0xc38] ;  /* 0x00030e0000047ab9 */ /* 0x000fe40000000800 */
[----:B------:R-:W-:-:S04]  /*29460*/  IMAD.U32 R2, RZ, RZ, UR4 ;  /* 0x00000004ff027e24 */ /* 0x000fc8000f8e00ff */
[----:B-1----:R-:W-:-:S04]  /*29470*/  IMAD R9, R9, R2, RZ ;  /* 0x0000000209097224 */ /* 0x002fc800078e02ff */
[----:B------:R-:W-:-:S05]  /*29480*/  IMAD.IADD R0, R0, 0x1, R9 ;  /* 0x0000000100007824 */ /* 0x000fca00078e0209 */
[----:B------:R-:W-:-:S13]  /*29490*/  ISETP.GT.AND P4, PT, R0, R5, PT ;  /* 0x000000050000720c */ /* 0x000fda0003f84270 */
[----:B------:R-:W-:Y:S05]  /*294a0*/  @P4 BRA `(.L_x_1907) ;  /* 0x0000000000ac4947 */ /* 0x000fea0003800000 */
.L_x_1910:
[----:B------:R-:W2:Y:S01]  /*294b0*/  LDL.LU R3, [R1+0xc] ;  /* 0x00000c0001037983 */ /* 0x000ea20000300800 */
[----:B------:R-:W1:Y:S01]  /*294c0*/  LDC R2, c[0x0][0xc3c] ;  /* 0x00030f00ff027b82 */ /* 0x000e620000000800 */
[----:B--2---:R-:W-:-:S05]  /*294d0*/  VIADD R3, R3, 0x1f ;  /* 0x0000001f03037836 */ /* 0x004fca0000000000 */
[----:B-1----:R-:W-:-:S13]  /*294e0*/  ISETP.GE.AND P4, PT, R3, R2, PT ;  /* 0x000000020300720c */ /* 0x002fda0003f86270 */
[----:B------:R-:W-:Y:S05]  /*294f0*/  @P4 BRA `(.L_x_1908) ;  /* 0x0000000800e84947 */ /* 0x000fea0003800000 */
[----:B------:R-:W2:Y:S04]  /*29500*/  LDL R4, [R1+0x28] ;  /* 0x0000280001047983 */ /* 0x000ea80000100800 */
[----:B------:R1:W-:Y:S01]  /*29510*/  STL [R1+0xc], R3 ;  /* 0x00000c0301007387 */ /* 0x0003e20000100800 */
[----:B--2---:R-:W-:Y:S02]  /*29520*/  IMAD.IADD R6, R3, 0x1, R4 ;  /* 0x0000000103067824 */ /* 0x004fe400078e0204 */
[----:B------:R-:W-:-:S03]  /*29530*/  IMAD.MOV.U32 R4, RZ, RZ, RZ ;  /* 0x000000ffff047224 */ /* 0x000fc600078e00ff */
        /* <DEDUP_REMOVED lines=11> */
[----:B------:R-:W1:Y:S01]  /*295f0*/  SHFL.UP PT, R3, R2, 0x1, RZ ;  /* 0x0420000002037989 */ /* 0x000e6200000e00ff */
[----:B------:R-:W-:-:S04]  /*29600*/  LOP3.LUT P4, RZ, R17, 0x1, RZ, 0xc0, !PT ;  /* 0x0000000111ff7812 */ /* 0x000fc8000788c0ff */
        /* <DEDUP_REMOVED lines=13> */
[----:B0-----:R-:W-:-:S05]  /*296e0*/  IMAD.IADD R7, R2, 0x1, R3 ;  /* 0x0000000102077824 */ /* 0x001fca00078e0203 */
[----:B------:R0:W1:Y:S02]  /*296f0*/  SHFL.IDX PT, R9, R7, 0x1f, 0x1f ;  /* 0x03e01f0007097f89 */ /* 0x00006400000e0000 */
.L_x_2017:
[----:B------:R-:W-:Y:S02]  /*29700*/  ULDC UR4, c[0x0][0xc38] ;  /* 0x00030e0000047ab9 */ /* 0x000fe40000000800 */
[----:B------:R-:W-:-:S04]  /*29710*/  IMAD.U32 R2, RZ, RZ, UR4 ;  /* 0x00000004ff027e24 */ /* 0x000fc8000f8e00ff */
[----:B-1----:R-:W-:-:S04]  /*29720*/  IMAD R9, R9, R2, RZ ;  /* 0x0000000209097224 */ /* 0x002fc800078e02ff */
[----:B------:R-:W-:-:S05]  /*29730*/  IMAD.IADD R0, R9, 0x1, R0 ;  /* 0x0000000109007824 */ /* 0x000fca00078e0200 */
[----:B------:R-:W-:-:S13]  /*29740*/  ISETP.GT.AND P4, PT, R0, R5, PT ;  /* 0x000000050000720c */ /* 0x000fda0003f84270 */
[----:B------:R-:W-:Y:S05]  /*29750*/  @!P4 BRA `(.L_x_1910) ;  /* 0xfffffffc0054c947 */ /* 0x000fea000383ffff */
.L_x_1907:
        /* <DEDUP_REMOVED lines=8> */
[----:B-1----:R1:W3:Y:S04]  /*297e0*/  SHFL.IDX PT, R4, R4, R3, 0x1f ;  /* 0x00001f0304047589 */ /* 0x0022e800000e0000 */
[----:B------:R1:W4:Y:S01]  /*297f0*/  SHFL.IDX PT, R6, R6, R3, 0x1f ;  /* 0x00001f0306067589 */ /* 0x00032200000e0000 */
[----:B--2---:R-:W-:-:S05]  /*29800*/  IMAD.IADD R10, R3, 0x1, R10 ;  /* 0x00000001030a7824 */ /* 0x004fca00078e020a */
[----:B---34-:R1:W-:Y:S02]  /*29810*/  STL [R1+0xc], R10 ;  /* 0x00000c0a01007387 */ /* 0x0183e40000100800 */
.L_x_2022:
[----:B------:R-:W-:-:S13]  /*29820*/  ISETP.NE.AND P0, PT, R0, RZ, PT ;  /* 0x000000ff0000720c */ /* 0x000fda0003f05270 */
[----:B------:R-:W-:Y:S05]  /*29830*/  @!P0 BRA `(.L_x_1912) ;  /* 0x0000000000148947 */ /* 0x000fea0003800000 */
[----:B------:R-:W-:Y:S01]  /*29840*/  UMOV UR4, 0xffffffff ;  /* 0xffffffff00047882 */ /* 0x000fe20000000000 */
[----:B-1----:R-:W-:Y:S02]  /*29850*/  VIADD R3, R3, 0xffffffff ;  /* 0xffffffff03037836 */ /* 0x002fe40000000000 */
[----:B------:R-:W-:Y:S05]  /*29860*/  BRA.DIV UR4, `(.L_x_1913) ;  /* 0x0000003604ac7947 */ /* 0x000fea000b800000 */
[----:B------:R1:W3:Y:S02]  /*29870*/  SHFL.IDX PT, R3, R7, R3, 0x1f ;  /* 0x00001f0307037589 */ /* 0x0002e400000e0000 */
.L_x_2025:
[----:B---3--:R-:W-:-:S07]  /*29880*/  IMAD.MOV.U32 R8, RZ, RZ, R3 ;  /* 0x000000ffff087224 */ /* 0x008fce00078e0003 */
.L_x_1912:
[----:B------:R-:W-:Y:S01]  /*29890*/  ISETP.NE.AND P0, PT, R6, 0x1, PT ;  /* 0x000000010600780c */ /* 0x000fe20003f05270 */
[----:B------:R-:W-:-:S05]  /*298a0*/  IMAD R0, R8, R2, R9 ;  /* 0x0000000208007224 */ /* 0x000fca00078e0209 */
[----:B------:R3:W-:Y:S02]  /*298b0*/  STL [R1], R0 ;  /* 0x0000000001007387 */ /* 0x0007e40000100800 */
[----:B---3--:R-:W-:-:S05]  /*298c0*/  IADD3 R0, R5, -R0, RZ ;  /* 0x8000000005007210 */ /* 0x008fca0007ffe0ff */
[----:B------:R-:W-:Y:S05]  /*298d0*/  @!P0 BRA `(.L_x_1914) ;  /* 0x0000000000e48947 */ /* 0x000fea0003800000 */
[----:B------:R-:W-:-:S04]  /*298e0*/  IABS R5, R4 ;  /* 0x0000000400057213 */ /* 0x000fc80000000000 */
[----:B------:R-:W3:Y:S08]  /*298f0*/  I2F.RP R2, R5 ;  /* 0x0000000500027306 */ /* 0x000ef00000209400 */
[----:B---3--:R-:W3:Y:S02]  /*29900*/  MUFU.RCP R2, R2 ;  /* 0x0000000200027308 */ /* 0x008ee40000001000 */
[----:B---3--:R-:W-:-:S06]  /*29910*/  VIADD R2, R2, 0xffffffe ;  /* 0x0ffffffe02027836 */ /* 0x008fcc0000000000 */
[----:B-1----:R-:W1:Y:S02]  /*29920*/  F2I.FTZ.U32.TRUNC.NTZ R3, R2 ;  /* 0x0000000200037305 */ /* 0x002e64000021f000 */
[----:B-1----:R-:W-:-:S04]  /*29930*/  IMAD.MOV R2, RZ, RZ, -R3 ;  /* 0x000000ffff027224 */ /* 0x002fc800078e0a03 */
        /* <DEDUP_REMOVED lines=14> */
[----:B------:R-:W1:Y:S07]  /*29a20*/  I2F.RP R2, R5 ;  /* 0x0000000500027306 */ /* 0x000e6e0000209400 */
[----:B------:R-:W-:Y:S01]  /*29a30*/  @P0 VIADD R8, R8, 0x1 ;  /* 0x0000000108080836 */ /* 0x000fe20000000000 */
[----:B-1----:R-:W1:Y:S02]  /*29a40*/  MUFU.RCP R2, R2 ;  /* 0x0000000200027308 */ /* 0x002e640000001000 */
[----:B-1----:R-:W-:-:S06]  /*29a50*/  VIADD R2, R2, 0xffffffe ;  /* 0x0ffffffe02027836 */ /* 0x002fcc0000000000 */
[----:B------:R-:W1:Y:S02]  /*29a60*/  F2I.FTZ.U32.TRUNC.NTZ R3, R2 ;  /* 0x0000000200037305 */ /* 0x000e64000021f000 */
[----:B-1----:R-:W-:-:S04]  /*29a70*/  IMAD.MOV R2, RZ, RZ, -R3 ;  /* 0x000000ffff027224 */ /* 0x002fc800078e0a03 */
[----:B0-----:R-:W-:Y:S02]  /*29a80*/  IMAD R7, R2, R5, RZ ;  /* 0x0000000502077224 */ /* 0x001fe400078e02ff */
[----:B------:R-:W-:-:S04]  /*29a90*/  IMAD.MOV.U32 R2, RZ, RZ, RZ ;  /* 0x000000ffff027224 */ /* 0x000fc800078e00ff */
[----:B------:R-:W-:Y:S01]  /*29aa0*/  IMAD.HI.U32 R7, R3, R7, R2 ;  /* 0x0000000703077227 */ /* 0x000fe200078e0002 */
[----:B------:R-:W-:Y:S02]  /*29ab0*/  LOP3.LUT R2, R0, R4, RZ, 0x3c, !PT ;  /* 0x0000000400027212 */ /* 0x000fe400078e3cff */
[----:B------:R-:W-:Y:S02]  /*29ac0*/  MOV R3, R8 ;  /* 0x0000000800037202 */ /* 0x000fe40000000f00 */
        /* <DEDUP_REMOVED lines=26> */
.L_x_1914:
[----:B-1----:R-:W3:Y:S01]  /*29c70*/  LDL R3, [R1+0xc] ;  /* 0x00000c0001037983 */ /* 0x002ee20000100800 */
[----:B0-----:R-:W3:Y:S02]  /*29c80*/  LDC.64 R6, c[0x0][0xc90] ;  /* 0x00032400ff067b82 */ /* 0x001ee40000000a00 */
[----:B---3--:R-:W-:-:S05]  /*29c90*/  IMAD.WIDE R6, R3, 0x4, R6 ;  /* 0x0000000403067825 */ /* 0x008fca00078e0206 */
[----:B------:R-:W3:Y:S02]  /*29ca0*/  LDG.E R3, desc[UR46][R6.64] ;  /* 0x0000002e06037981 */ /* 0x000ee4000c1e1900 */
[----:B---3--:R-:W-:-:S05]  /*29cb0*/  IMAD R5, R4, R3, RZ ;  /* 0x0000000304057224 */ /* 0x008fca00078e02ff */
[----:B------:R-:W-:-:S04]  /*29cc0*/  IABS R8, R5 ;  /* 0x0000000500087213 */ /* 0x000fc80000000000 */
[----:B------:R-:W0:Y:S08]  /*29cd0*/  I2F.RP R6, R8 ;  /* 0x0000000800067306 */ /* 0x000e300000209400 */
[----:B0-----:R-:W0:Y:S02]  /*29ce0*/  MUFU.RCP R6, R6 ;  /* 0x0000000600067308 */ /* 0x001e240000001000 */
[----:B0-----:R-:W-:-:S06]  /*29cf0*/  IADD3 R6, R6, 0xffffffe, RZ ;  /* 0x0ffffffe06067810 */ /* 0x001fcc0007ffe0ff */
        /* <DEDUP_REMOVED lines=24> */
[----:B------:R-:W-:-:S04]  /*29e80*/  VIADDMNMX R8, R8, R2, R3, PT ;  /* 0x0000000208087246 */ /* 0x000fc80003800103 */
[----:B------:R-:W-:-:S04]  /*29e90*/  IABS R9, R8 ;  /* 0x0000000800097213 */ /* 0x000fc80000000000 */
[----:B------:R-:W0:Y:S08]  /*29ea0*/  I2F.RP R2, R9 ;  /* 0x0000000900027306 */ /* 0x000e300000209400 */
[----:B0-----:R-:W0:Y:S02]  /*29eb0*/  MUFU.RCP R2, R2 ;  /* 0x0000000200027308 */ /* 0x001e240000001000 */
[----:B0-----:R-:W-:-:S06]  /*29ec0*/  VIADD R2, R2, 0xffffffe ;  /* 0x0ffffffe02027836 */ /* 0x001fcc0000000000 */
[----:B------:R0:W1:Y:S02]  /*29ed0*/  F2I.FTZ.U32.TRUNC.NTZ R3, R2 ;  /* 0x0000000200037305 */ /* 0x000064000021f000 */
[----:B0-----:R-:W-:Y:S01]  /*29ee0*/  IMAD.MOV.U32 R2, RZ, RZ, RZ ;  /* 0x000000ffff027224 */ /* 0x001fe200078e00ff */
[----:B-1----:R-:W-:-:S05]  /*29ef0*/  IADD3 R0, RZ, -R3, RZ ;  /* 0x80000003ff007210 */ /* 0x002fca0007ffe0ff */
[----:B------:R-:W-:-:S04]  /*29f00*/  IMAD R0, R0, R9, RZ ;  /* 0x0000000900007224 */ /* 0x000fc800078e02ff */
        /* <DEDUP_REMOVED lines=11> */
[----:B------:R-:W-:Y:S02]  /*29fc0*/  LOP3.LUT R0, R6, R8, RZ, 0x3c, !PT ;  /* 0x0000000806007212 */ /* 0x000fe400078e3cff */
[----:B------:R-:W-:Y:S02]  /*29fd0*/  IADD3 R6, R7, 0x1000000, R6 ;  /* 0x0100000007067810 */ /* 0x000fe40007ffe006 */
[----:B------:R-:W-:-:S07]  /*29fe0*/  ISETP.GE.AND P1, PT, R0, RZ, PT ;  /* 0x000000ff0000720c */ /* 0x000fce0003f26270 */
[----:B------:R-:W-:-:S04]  /*29ff0*/  @P0 VIADD R2, R2, 0x1 ;  /* 0x0000000102020836 */ /* 0x000fc80000000000 */
[----:B------:R-:W-:-:S04]  /*2a000*/  IMAD.MOV.U32 R0, RZ, RZ, R2 ;  /* 0x000000ffff007224 */ /* 0x000fc800078e0002 */
[----:B------:R-:W-:Y:S01]  /*2a010*/  @!P1 IMAD.MOV R0, RZ, RZ, -R0 ;  /* 0x000000ffff009224 */ /* 0x000fe200078e0a00 */
[----:B------:R-:W-:Y:S01]  /*2a020*/  @!P2 LOP3.LUT R0, RZ, R8, RZ, 0x33, !PT ;  /* 0x00000008ff00a212 */ /* 0x000fe200078e33ff */
[----:B------:R-:W-:-:S04]  /*2a030*/  IMAD.MOV R8, RZ, RZ, -R8 ;  /* 0x000000ffff087224 */ /* 0x000fc800078e0a08 */
[----:B------:R-:W-:-:S05]  /*2a040*/  IMAD R2, R0, R8, R6 ;  /* 0x0000000800027224 */ /* 0x000fca00078e0206 */
[----:B------:R0:W-:Y:S02]  /*2a050*/  STL [R1+0x8], R2 ;  /* 0x0000080201007387 */ /* 0x0001e40000100800 */
.L_x_1915:
[----:B------:R-:W-:-:S05]  /*2a060*/  LOP3.LUT R0, RZ, R0, RZ, 0x33, !PT ;  /* 0x00000000ff007212 */ /* 0x000fca00078e33ff */
[----:B------:R-:W-:-:S05]  /*2a070*/  IMAD.IADD R0, R4, 0x1, R0 ;  /* 0x0000000104007824 */ /* 0x000fca00078e0200 */
[----:B------:R3:W-:Y:S01]  /*2a080*/  STL [R1+0x4], R0 ;  /* 0x0000040001007387 */ /* 0x0007e20000100800 */
[----:B------:R-:W-:Y:S05]  /*2a090*/  BRA `(.L_x_1916) ;  /* 0x0000000000287947 */ /* 0x000fea0003800000 */
.L_x_1908:
        /* <DEDUP_REMOVED lines=10> */
.L_x_1916:
[----:B-1-3--:R-:W3:Y:S04]  /*2a140*/  LDL R0, [R1+0x28] ;  /* 0x0000280001007983 */ /* 0x00aee80000100800 */
[----:B0-----:R-:W4:Y:S04]  /*2a150*/  LDL R2, [R1+0xc] ;  /* 0x00000c0001027983 */ /* 0x001f280000100800 */
[----:B------:R-:W5:Y:S04]  /*2a160*/  LDL R3, [R1+0x8] ;  /* 0x0000080001037983 */ /* 0x000f680000100800 */
[----:B------:R-:W2:Y:S04]  /*2a170*/  LDL R4, [R1] ;  /* 0x0000000001047983 */ /* 0x000ea80000100800 */
[----:B------:R-:W2:Y:S01]  /*2a180*/  LDL R5, [R1+0x4] ;  /* 0x0000040001057983 */ /* 0x000ea20000100800 */
[----:B------:R-:W-:Y:S05]  /*2a190*/  WARPSYNC.ALL ;  /* 0x0000000000007948 */ /* 0x000fea0003800000 */
[----:B------:R-:W-:Y:S01]  /*2a1a0*/  BAR.SYNC.DEFER_BLOCKING 0x4, 0x180 ;  /* 0x0106000000007b1d */ /* 0x000fe20000010000 */
[----:B---3--:R-:W-:-:S13]  /*2a1b0*/  ISETP.NE.AND P0, PT, R0, RZ, PT ;  /* 0x000000ff0000720c */ /* 0x008fda0003f05270 */
[----:B------:R-:W0:Y:S01]  /*2a1c0*/  @!P0 S2R R0, SR_CgaCtaId ;  /* 0x0000000000008919 */ /* 0x000e220000008800 */
[----:B----4-:R-:W-:Y:S01]  /*2a1d0*/  IMAD.MOV.U32 R7, RZ, RZ, R2 ;  /* 0x000000ffff077224 */ /* 0x010fe200078e0002 */
[----:B------:R-:W-:Y:S01]  /*2a1e0*/  @!P0 MOV R2, 0x400 ;  /* 0x0000040000028802 */ /* 0x000fe20000000f00 */
[----:B-----5:R-:W-:-:S03]  /*2a1f0*/  IMAD.MOV.U32 R6, RZ, RZ, R3 ;  /* 0x000000ffff067224 */ /* 0x020fc600078e0003 */
[----:B0-----:R-:W-:-:S05]  /*2a200*/  @!P0 LEA R19, R0, R2, 0x18 ;  /* 0x0000000200138211 */ /* 0x001fca00078ec0ff */
[----:B--2---:R0:W-:Y:S01]  /*2a210*/  @!P0 STS.128 [R19+0x2a8d0], R4 ;  /* 0x02a8d00413008388 */ /* 0x0041e20000000c00 */
[----:B------:R-:W-:Y:S06]  /*2a220*/  BAR.ARV 0x5, 0x180 ;  /* 0x0146000000007b1d */ /* 0x000fec0000002000 */
.L_x_1905:
[----:B--2---:R-:W2:Y:S01]  /*2a230*/  LDL R0, [R1+0xc] ;  /* 0x00000c0001007983 */ /* 0x004ea20000100800 */
[----:B------:R-:W-:Y:S02]  /*2a240*/  ULDC UR4, c[0x0][0xc3c] ;  /* 0x00030f0000047ab9 */ /* 0x000fe40000000800 */
[----:B--2---:R-:W-:-:S13]  /*2a250*/  ISETP.GE.AND P0, PT, R0, UR4, PT ;  /* 0x0000000400007c0c */ /* 0x004fda000bf06270 */
[----:B------:R-:W-:Y:S05]  /*2a260*/  @!P0 BRA `(.L_x_1917) ;  /* 0xffffff8400908947 */ /* 0x000fea000383ffff */
[----:B------:R-:W-:Y:S05]  /*2a270*/  BSYNC B8 ;  /* 0x0000000000087941 */ /* 0x000fea0003800000 */
.L_x_1753:
[----:B---3--:R-:W2:Y:S01]  /*2a280*/  LDL.LU R0, [R1+0x58] ;  /* 0x0000580001007983 */ /* 0x008ea20000300800 */
        /* <DEDUP_REMOVED lines=11> */
.L_x_2026:
[----:B------:R-:W-:Y:S05]  /*2a340*/  BSYNC B0 ;  /* 0x0000000000007941 */ /* 0x000fea0003800000 */
.L_x_1918:
[----:B------:R-:W-:-:S03]  /*2a350*/  UMOV UR4, 0xffffffff ;  /* 0xffffffff00047882 */ /* 0x000fc60000000000 */
[----:B------:R-:W-:Y:S05]  /*2a360*/  BRA.DIV UR4, `(.L_x_1920) ;  /* 0x0000002e042c7947 */ /* 0x000fea000b800000 */
[----:B------:R-:W1:Y:S02]  /*2a370*/  S2R R2, SR_TID.X ;  /* 0x0000000000027919 */ /* 0x000e640000002100 */
[----:B-1----:R-:W-:-:S04]  /*2a380*/  SHF.R.U32.HI R2, RZ, 0x5, R2 ;  /* 0x00000005ff027819 */ /* 0x002fc80000011602 */
[----:B------:R-:W-:-:S05]  /*2a390*/  LOP3.LUT R2, R2, 0x3, RZ, 0xc0, !PT ;  /* 0x0000000302027812 */ /* 0x000fca00078ec0ff */
[----:B------:R1:W2:Y:S02]  /*2a3a0*/  SHFL.IDX PT, R14, R2, RZ, 0x1f ;  /* 0x00001fff020e7589 */ /* 0x0002a400000e0000 */
.L_x_2029:
[----:B--2---:R-:W-:-:S13]  /*2a3b0*/  ISETP.NE.AND P0, PT, R14, RZ, PT ;  /* 0x000000ff0e00720c */ /* 0x004fda0003f05270 */
[----:B------:R-:W-:Y:S05]  /*2a3c0*/  @P0 BRA `(.L_x_1449) ;  /* 0x00000000009c0947 */ /* 0x000fea0003800000 */
[----:B------:R-:W-:-:S03]  /*2a3d0*/  UMOV UR4, 0xffffffff ;  /* 0xffffffff00047882 */ /* 0x000fc60000000000 */
[----:B------:R-:W-:Y:S05]  /*2a3e0*/  BRA.DIV UR4, `(.L_x_1921) ;  /* 0x0000002e04407947 */ /* 0x000fea000b800000 */
[----:B------:R-:W-:-:S13]  /*2a3f0*/  ELECT P6, URZ, PT ;  /* 0x00000000003f782f */ /* 0x000fda00038c0000 */
.L_x_2032:
        /* <DEDUP_REMOVED lines=8> */
.L_x_1922:
[----:B0-----:R-:W2:Y:S04]  /*2a480*/  LDL R3, [R1+0x10] ;  /* 0x0000100001037983 */ /* 0x001ea80000100800 */
[----:B------:R-:W3:Y:S01]  /*2a490*/  LDL.LU R7, [R1+0x18] ;  /* 0x0000180001077983 */ /* 0x000ee20000300800 */
[----:B------:R-:W-:-:S04]  /*2a4a0*/  VIADD R2, R0, 0x2a840 ;  /* 0x0002a84000027836 */ /* 0x000fc80000000000 */
[C---:B--2---:R-:W-:Y:S02]  /*2a4b0*/  IMAD R6, R3.reuse, 0x8, R2 ;  /* 0x0000000803067824 */ /* 0x044fe400078e0202 */
[----:B------:R-:W-:Y:S01]  /*2a4c0*/  VIADD R3, R3, 0x1 ;  /* 0x0000000103037836 */ /* 0x000fe20000000000 */
[----:B---3--:R-:W-:-:S04]  /*2a4d0*/  SHF.L.U32 R5, R7, 0x1f, RZ ;  /* 0x0000001f07057819 */ /* 0x008fc800000006ff */
        /* <DEDUP_REMOVED lines=8> */
.L_x_2033:
[----:B------:R-:W1:Y:S02]  /*2a560*/  SYNCS.PHASECHK.TRANS64.TRYWAIT P0, [R7+URZ], R2 ;  /* 0x00000002070075a7 */ /* 0x000e64000800017f */
[----:B-1----:R-:W-:Y:S05]  /*2a570*/  @!P0 BRA `(.L_x_1924) ;  /* 0x0000002c00108947 */ /* 0x002fea0003800000 */
.L_x_2034:
[----:B------:R-:W-:Y:S05]  /*2a580*/  @!P2 BRA `(.L_x_1925) ;  /* 0x000000000004a947 */ /* 0x000fea0003800000 */
[----:B------:R-:W-:Y:S01]  /*2a590*/  BPT.TRAP 0x1 ;  /* 0x000000040000795c */ /* 0x000fe20000300000 */
.L_x_1925:
[----:B------:R-:W2:Y:S01]  /*2a5a0*/  LDL.LU R4, [R1+0x10] ;  /* 0x0000100001047983 */ /* 0x000ea20000300800 */
[----:B------:R-:W-:-:S05]  /*2a5b0*/  IADD3 R0, R0, 0x2a860, RZ ;  /* 0x0002a86000007810 */ /* 0x000fca0007ffe0ff */
[----:B--2---:R-:W-:-:S04]  /*2a5c0*/  IMAD R4, R4, 0x8, R0 ;  /* 0x0000000804047824 */ /* 0x004fc800078e0200 */
[----:B------:R-:W2:Y:S02]  /*2a5d0*/  SYNCS.PHASECHK.TRANS64.TRYWAIT P0, [R4+URZ], R5 ;  /* 0x00000005040075a7 */ /* 0x000ea4000800017f */
[----:B--2---:R-:W-:Y:S05]  /*2a5e0*/  @!P0 BRA `(.L_x_1926) ;  /* 0x0000002c00088947 */ /* 0x004fea0003800000 */
.L_x_2035:
[----:B------:R-:W-:-:S07]  /*2a5f0*/  IMAD R3, R3, 0x8, R0 ;  /* 0x0000000803037824 */ /* 0x000fce00078e0200 */
.L_x_1927:
[----:B---3--:R3:W4:Y:S02]  /*2a600*/  SYNCS.PHASECHK.TRANS64.TRYWAIT P0, [R3+URZ], R2 ;  /* 0x00000002030075a7 */ /* 0x008724000800017f */
[----:B----4-:R-:W-:Y:S05]  /*2a610*/  @!P0 NANOSLEEP.SYNCS 0x989680 ;  /* 0x009896800000895d */ /* 0x010fea0003900000 */
[----:B------:R-:W4:Y:S02]  /*2a620*/  @!P0 SYNCS.PHASECHK.TRANS64 P0, [R3+URZ], R2 ;  /* 0x00000002030085a7 */ /* 0x000f24000800007f */
[----:B----4-:R-:W-:Y:S05]  /*2a630*/  @!P0 BRA `(.L_x_1927) ;  /* 0xfffffffc00f08947 */ /* 0x010fea000383ffff */
.L_x_1449:
[----:B------:R-:W-:Y:S05]  /*2a640*/  BSYNC B9 ;  /* 0x0000000000097941 */ /* 0x000fea0003800000 */
.L_x_1446:
[----:B------:R-:W-:Y:S05]  /*2a650*/  EXIT ;  /* 0x000000000000794d */ /* 0x000fea0003800000 */
.L_x_1477:
[----:B0-----:R0:W1:Y:S02]  /*2a660*/  SYNCS.PHASECHK.TRANS64.TRYWAIT P5, [R3+URZ+0x2a890], R0 ;  /* 0x02a89000030075a7 */ /* 0x00106400080a017f */
[----:B-1----:R-:W-:Y:S05]  /*2a670*/  @!P5 NANOSLEEP.SYNCS 0x989680 ;  /* 0x009896800000d95d */ /* 0x002fea0003900000 */
[----:B------:R-:W1:Y:S02]  /*2a680*/  @!P5 SYNCS.PHASECHK.TRANS64 P5, [R3+URZ+0x2a890], R0 ;  /* 0x02a890000300d5a7 */ /* 0x000e6400080a007f */
[----:B-1----:R-:W-:Y:S05]  /*2a690*/  @!P5 BRA `(.L_x_1477) ;  /* 0xfffffffc00f0d947 */ /* 0x002fea000383ffff */
[----:B------:R-:W-:Y:S05]  /*2a6a0*/  BRA `(.L_x_1928) ;  /* 0xfffffd9800247947 */ /* 0x000fea000383ffff */
.L_x_1531:
[----:B-1----:R1:W2:Y:S02]  /*2a6b0*/  SYNCS.PHASECHK.TRANS64.TRYWAIT P5, [R3+URZ+0x2a890], R0 ;  /* 0x02a89000030075a7 */ /* 0x0022a400080a017f */
[----:B--2---:R-:W-:Y:S05]  /*2a6c0*/  @!P5 NANOSLEEP.SYNCS 0x989680 ;  /* 0x009896800000d95d */ /* 0x004fea0003900000 */
[----:B------:R-:W2:Y:S02]  /*2a6d0*/  @!P5 SYNCS.PHASECHK.TRANS64 P5, [R3+URZ+0x2a890], R0 ;  /* 0x02a890000300d5a7 */ /* 0x000ea400080a007f */
[----:B--2---:R-:W-:Y:S05]  /*2a6e0*/  @!P5 BRA `(.L_x_1531) ;  /* 0xfffffffc00f0d947 */ /* 0x004fea000383ffff */
[----:B------:R-:W-:Y:S05]  /*2a6f0*/  BRA `(.L_x_1929) ;  /* 0xfffffdc800fc7947 */ /* 0x000fea000383ffff */
.L_x_1556:
[----:B0-----:R0:W1:Y:S02]  /*2a700*/  SYNCS.PHASECHK.TRANS64.TRYWAIT P4, [R3+URZ+0x2a890], R0 ;  /* 0x02a89000030075a7 */ /* 0x001064000808017f */
[----:B-1----:R-:W-:Y:S05]  /*2a710*/  @!P4 NANOSLEEP.SYNCS 0x989680 ;  /* 0x009896800000c95d */ /* 0x002fea0003900000 */
[----:B------:R-:W1:Y:S02]  /*2a720*/  @!P4 SYNCS.PHASECHK.TRANS64 P4, [R3+URZ+0x2a890], R0 ;  /* 0x02a890000300c5a7 */ /* 0x000e64000808007f */
[----:B-1----:R-:W-:Y:S05]  /*2a730*/  @!P4 BRA `(.L_x_1556) ;  /* 0xfffffffc00f0c947 */ /* 0x002fea000383ffff */
[----:B------:R-:W-:Y:S05]  /*2a740*/  BRA `(.L_x_1930) ;  /* 0xfffffdfc004c7947 */ /* 0x000fea000383ffff */
.L_x_1562:
[----:B0-----:R0:W1:Y:S02]  /*2a750*/  SYNCS.PHASECHK.TRANS64.TRYWAIT P4, [R3+URZ+0x2a8b0], R0 ;  /* 0x02a8b000030075a7 */ /* 0x001064000808017f */
[----:B-1----:R-:W-:Y:S05]  /*2a760*/  @!P4 NANOSLEEP.SYNCS 0x989680 ;  /* 0x009896800000c95d */ /* 0x002fea0003900000 */
[----:B------:R-:W1:Y:S02]  /*2a770*/  @!P4 SYNCS.PHASECHK.TRANS64 P4, [R3+URZ+0x2a8b0], R0 ;  /* 0x02a8b0000300c5a7 */ /* 0x000e64000808007f */
[----:B-1----:R-:W-:Y:S05]  /*2a780*/  @!P4 BRA `(.L_x_1562) ;  /* 0xfffffffc00f0c947 */ /* 0x002fea000383ffff */
[----:B------:R-:W-:Y:S05]  /*2a790*/  BRA `(.L_x_1931) ;  /* 0xfffffe00004c7947 */ /* 0x000fea000383ffff */
.L_x_1590:
[----:B------:R-:W-:Y:S01]  /*2a7a0*/  BSSY B1, `(.L_x_1932) ;  /* 0x0000008000017945 */ /* 0x000fe20003800000 */
[----:B------:R-:W-:Y:S02]  /*2a7b0*/  IMAD.MOV.U32 R13, RZ, RZ, R0 ;  /* 0x000000ffff0d7224 */ /* 0x000fe400078e0000 */
[----:B------:R-:W-:Y:S02]  /*2a7c0*/  IMAD.MOV.U32 R12, RZ, RZ, RZ ;  /* 0x000000ffff0c7224 */ /* 0x000fe400078e00ff */
[----:B------:R-:W-:Y:S02]  /*2a7d0*/  IMAD.MOV.U32 R11, RZ, RZ, 0x1c1f ;  /* 0x00001c1fff0b7424 */ /* 0x000fe400078e00ff */
[----:B------:R-:W-:-:S07]  /*2a7e0*/  IMAD.MOV.U32 R15, RZ, RZ, -0x1 ;  /* 0xffffffffff0f7424 */ /* 0x000fce00078e00ff */
[----:B------:R-:W-:Y:S05]  /*2a7f0*/  WARPSYNC.COLLECTIVE R15, `(.L_x_1933) ;  /* 0x000000000f087348 */ /* 0x000fea0003c00000 */
[----:B------:R0:W1:Y:S02]  /*2a800*/  SHFL.IDX P6, R14, R13, R12, R11 ;  /* 0x0000000c0d0e7389 */ /* 0x00006400000c000b */
[----:B01----:R-:W-:Y:S01]  /*2a810*/  ENDCOLLECTIVE ;  /* 0x000000000000791b */ /* 0x003fe20003800000 */
.L_x_1933:
[----:B------:R-:W-:Y:S05]  /*2a820*/  BSYNC B1 ;  /* 0x0000000000017941 */ /* 0x000fea0003800000 */
.L_x_1932:
[----:B------:R-:W-:Y:S01]  /*2a830*/  IMAD.MOV.U32 R13, RZ, RZ, R10 ;  /* 0x000000ffff0d7224 */ /* 0x000fe200078e000a */
[----:B------:R-:W-:Y:S01]  /*2a840*/  MOV R15, 0xffffffff ;  /* 0xffffffff000f7802 */ /* 0x000fe20000000f00 */
[----:B------:R-:W-:Y:S02]  /*2a850*/  IMAD.MOV.U32 R12, RZ, RZ, RZ ;  /* 0x000000ffff0c7224 */ /* 0x000fe400078e00ff */
[----:B------:R-:W-:Y:S02]  /*2a860*/  IMAD.MOV.U32 R11, RZ, RZ, 0x1c1f ;  /* 0x00001c1fff0b7424 */ /* 0x000fe400078e00ff */
[----:B------:R-:W-:-:S07]  /*2a870*/  IMAD.MOV.U32 R7, RZ, RZ, R14 ;  /* 0x000000ffff077224 */ /* 0x000fce00078e000e */
[----:B------:R-:W-:Y:S05]  /*2a880*/  WARPSYNC.COLLECTIVE R15, `(.L_x_1934) ;  /* 0x000000000f087348 */ /* 0x000fea0003c00000 */
[----:B------:R0:W1:Y:S02]  /*2a890*/  SHFL.IDX P6, R14, R13, R12, R11 ;  /* 0x0000000c0d0e7389 */ /* 0x00006400000c000b */
[----:B01----:R-:W-:Y:S01]  /*2a8a0*/  ENDCOLLECTIVE ;  /* 0x000000000000791b */ /* 0x003fe20003800000 */
.L_x_1934:
[----:B------:R-:W-:Y:S02]  /*2a8b0*/  IMAD.MOV.U32 R13, RZ, RZ, R63 ;  /* 0x000000ffff0d7224 */ /* 0x000fe400078e003f */
[----:B------:R-:W-:-:S07]  /*2a8c0*/  IMAD.MOV.U32 R6, RZ, RZ, R14 ;  /* 0x000000ffff067224 */ /* 0x000fce00078e000e */
[----:B------:R-:W-:Y:S05]  /*2a8d0*/  WARPSYNC.COLLECTIVE R15, `(.L_x_1935) ;  /* 0x000000000f087348 */ /* 0x000fea0003c00000 */
[----:B------:R0:W1:Y:S02]  /*2a8e0*/  SHFL.IDX P6, R14, R13, R12, R11 ;  /* 0x0000000c0d0e7389 */ /* 0x00006400000c000b */
[----:B01----:R-:W-:Y:S01]  /*2a8f0*/  ENDCOLLECTIVE ;  /* 0x000000000000791b */ /* 0x003fe20003800000 */
.L_x_1935:
[----:B------:R-:W-:Y:S02]  /*2a900*/  IMAD.MOV.U32 R13, RZ, RZ, R3 ;  /* 0x000000ffff0d7224 */ /* 0x000fe400078e0003 */
[----:B------:R-:W-:-:S07]  /*2a910*/  IMAD.MOV.U32 R9, RZ, RZ, R14 ;  /* 0x000000ffff097224 */ /* 0x000fce00078e000e */
[----:B------:R-:W-:Y:S05]  /*2a920*/  WARPSYNC.COLLECTIVE R15, `(.L_x_1936) ;  /* 0x000000000f087348 */ /* 0x000fea0003c00000 */
[----:B------:R0:W1:Y:S02]  /*2a930*/  SHFL.IDX P6, R14, R13, R12, R11 ;  /* 0x0000000c0d0e7389 */ /* 0x00006400000c000b */
[----:B01----:R-:W-:Y:S01]  /*2a940*/  ENDCOLLECTIVE ;  /* 0x000000000000791b */ /* 0x003fe20003800000 */
.L_x_1936:
[----:B------:R-:W-:Y:S01]  /*2a950*/  IMAD.MOV.U32 R8, RZ, RZ, R14 ;  /* 0x000000ffff087224 */ /* 0x000fe200078e000e */
[----:B------:R-:W-:Y:S06]  /*2a960*/  BRA `(.L_x_1937) ;  /* 0xfffffe1400147947 */ /* 0x000fec000383ffff */
.L_x_1593:
[----:B------:R-:W-:Y:S01]  /*2a970*/  BSSY B1, `(.L_x_1938) ;  /* 0x0000008000017945 */ /* 0x000fe20003800000 */
[----:B------:R-:W-:Y:S02]  /*2a980*/  IMAD.MOV.U32 R13, RZ, RZ, R0 ;  /* 0x000000ffff0d7224 */ /* 0x000fe400078e0000 */
[----:B------:R-:W-:Y:S02]  /*2a990*/  IMAD.MOV.U32 R12, RZ, RZ, 0x1 ;  /* 0x00000001ff0c7424 */ /* 0x000fe400078e00ff */
[----:B------:R-:W-:Y:S02]  /*2a9a0*/  IMAD.MOV.U32 R11, RZ, RZ, 0x1c1f ;  /* 0x00001c1fff0b7424 */ /* 0x000fe400078e00ff */
[----:B------:R-:W-:-:S07]  /*2a9b0*/  IMAD.MOV.U32 R15, RZ, RZ, -0x1 ;  /* 0xffffffffff0f7424 */ /* 0x000fce00078e00ff */
[----:B0--34-:R-:W-:Y:S05]  /*2a9c0*/  WARPSYNC.COLLECTIVE R15, `(.L_x_1939) ;  /* 0x000000000f087348 */ /* 0x019fea0003c00000 */
[----:B------:R1:W2:Y:S02]  /*2a9d0*/  SHFL.IDX P6, R14, R13, R12, R11 ;  /* 0x0000000c0d0e7389 */ /* 0x0002a400000c000b */
[----:B01234-:R-:W-:Y:S01]  /*2a9e0*/  ENDCOLLECTIVE ;  /* 0x000000000000791b */ /* 0x01ffe20003800000 */
.L_x_1939:
[----:B------:R-:W-:Y:S05]  /*2a9f0*/  BSYNC B1 ;  /* 0x0000000000017941 */ /* 0x000fea0003800000 */
.L_x_1938:
[----:B------:R-:W-:Y:S01]  /*2aa00*/  MOV R13, R10 ;  /* 0x0000000a000d7202 */ /* 0x000fe20000000f00 */
[----:B------:R-:W-:Y:S02]  /*2aa10*/  IMAD.MOV.U32 R12, RZ, RZ, 0x1 ;  /* 0x00000001ff0c7424 */ /* 0x000fe400078e00ff */
[----:B------:R-:W-:Y:S02]  /*2aa20*/  IMAD.MOV.U32 R11, RZ, RZ, 0x1c1f ;  /* 0x00001c1fff0b7424 */ /* 0x000fe400078e00ff */
[----:B------:R-:W-:Y:S02]  /*2aa30*/  IMAD.MOV.U32 R15, RZ, RZ, -0x1 ;  /* 0xffffffffff0f7424 */ /* 0x000fe400078e00ff */
[----:B------:R-:W-:-:S07]  /*2aa40*/  IMAD.MOV.U32 R0, RZ, RZ, R14 ;  /* 0x000000ffff007224 */ /* 0x000fce00078e000e */
[----:B------:R-:W-:Y:S05]  /*2aa50*/  WARPSYNC.COLLECTIVE R15, `(.L_x_1940) ;  /* 0x000000000f087348 */ /* 0x000fea0003c00000 */
[----:B------:R0:W1:Y:S02]  /*2aa60*/  SHFL.IDX P6, R14, R13, R12, R11 ;  /* 0x0000000c0d0e7389 */ /* 0x00006400000c000b */
[----:B01----:R-:W-:Y:S01]  /*2aa70*/  ENDCOLLECTIVE ;  /* 0x000000000000791b */ /* 0x003fe20003800000 */
.L_x_1940:
[----:B------:R-:W-:Y:S02]  /*2aa80*/  IMAD.MOV.U32 R13, RZ, RZ, R63 ;  /* 0x000000ffff0d7224 */ /* 0x000fe400078e003f */
[----:B------:R-:W-:-:S07]  /*2aa90*/  IMAD.MOV.U32 R65, RZ, RZ, R14 ;  /* 0x000000ffff417224 */ /* 0x000fce00078e000e */
[----:B------:R-:W-:Y:S05]  /*2aaa0*/  WARPSYNC.COLLECTIVE R15, `(.L_x_1941) ;  /* 0x000000000f087348 */ /* 0x000fea0003c00000 */
[----:B------:R0:W1:Y:S02]  /*2aab0*/  SHFL.IDX P6, R14, R13, R12, R11 ;  /* 0x0000000c0d0e7389 */ /* 0x00006400000c000b */
[----:B01----:R-:W-:Y:S01]  /*2aac0*/  ENDCOLLECTIVE ;  /* 0x000000000000791b */ /* 0x003fe20003800000 */
.L_x_1941:
[----:B------:R-:W-:Y:S02]  /*2aad0*/  IMAD.MOV.U32 R13, RZ, RZ, R3 ;  /* 0x000000ffff0d7224 */ /* 0x000fe400078e0003 */
[----:B------:R-:W-:-:S07]  /*2aae0*/  IMAD.MOV.U32 R63, RZ, RZ, R14 ;  /* 0x000000ffff3f7224 */ /* 0x000fce00078e000e */
[----:B------:R-:W-:Y:S05]  /*2aaf0*/  WARPSYNC.COLLECTIVE R15, `(.L_x_1942) ;  /* 0x000000000f087348 */ /* 0x000fea0003c00000 */
[----:B------:R0:W1:Y:S02]  /*2ab00*/  SHFL.IDX P6, R14, R13, R12, R11 ;  /* 0x0000000c0d0e7389 */ /* 0x00006400000c000b */
[----:B01----:R-:W-:Y:S01]  /*2ab10*/  ENDCOLLECTIVE ;  /* 0x000000000000791b */ /* 0x003fe20003800000 */
.L_x_1942:
[----:B------:R-:W-:Y:S01]  /*2ab20*/  IMAD.MOV.U32 R62, RZ, RZ, R14 ;  /* 0x000000ffff3e7224 */ /* 0x000fe200078e000e */
[----:B------:R-:W-:Y:S06]  /*2ab30*/  BRA `(.L_x_1943) ;  /* 0xfffffe18009c7947 */ /* 0x000fec000383ffff */
.L_x_1597:
[----:B0-----:R0:W1:Y:S02]  /*2ab40*/  SYNCS.PHASECHK.TRANS64.TRYWAIT P0, [R2+URZ+0x2a800], R5 ;  /* 0x02a80005020075a7 */ /* 0x001064000800017f */
[----:B-1----:R-:W-:Y:S05]  /*2ab50*/  @!P0 NANOSLEEP.SYNCS 0x989680 ;  /* 0x009896800000895d */ /* 0x002fea0003900000 */
[----:B------:R-:W1:Y:S02]  /*2ab60*/  @!P0 SYNCS.PHASECHK.TRANS64 P0, [R2+URZ+0x2a800], R5 ;  /* 0x02a80005020085a7 */ /* 0x000e64000800007f */
[----:B-1----:R-:W-:Y:S05]  /*2ab70*/  @!P0 BRA `(.L_x_1597) ;  /* 0xfffffffc00f08947 */ /* 0x002fea000383ffff */
[----:B------:R-:W-:Y:S05]  /*2ab80*/  BRA `(.L_x_1944) ;  /* 0xfffffe2000b47947 */ /* 0x000fea000383ffff */
.L_x_1621:
        /* <DEDUP_REMOVED lines=8> */
.L_x_1946:
[----:B------:R-:W-:Y:S05]  /*2ac10*/  BSYNC B1 ;  /* 0x0000000000017941 */ /* 0x000fea0003800000 */
.L_x_1945:
[----:B------:R-:W-:Y:S02]  /*2ac20*/  IMAD.MOV.U32 R13, RZ, RZ, R60 ;  /* 0x000000ffff0d7224 */ /* 0x000fe400078e003c */
[----:B------:R-:W-:Y:S02]  /*2ac30*/  IMAD.MOV.U32 R12, RZ, RZ, RZ ;  /* 0x000000ffff0c7224 */ /* 0x000fe400078e00ff */
[----:B------:R-:W-:Y:S02]  /*2ac40*/  IMAD.MOV.U32 R11, RZ, RZ, 0x1c1f ;  /* 0x00001c1fff0b7424 */ /* 0x000fe400078e00ff */
[----:B------:R-:W-:Y:S02]  /*2ac50*/  IMAD.MOV.U32 R15, RZ, RZ, -0x1 ;  /* 0xffffffffff0f7424 */ /* 0x000fe400078e00ff */
[----:B------:R-:W-:-:S07]  /*2ac60*/  IMAD.MOV.U32 R3, RZ, RZ, R14 ;  /* 0x000000ffff037224 */ /* 0x000fce00078e000e */
[----:B------:R-:W-:Y:S05]  /*2ac70*/  WARPSYNC.COLLECTIVE R15, `(.L_x_1947) ;  /* 0x000000000f087348 */ /* 0x000fea0003c00000 */
[----:B------:R0:W1:Y:S02]  /*2ac80*/  SHFL.IDX P6, R14, R13, R12, R11 ;  /* 0x0000000c0d0e7389 */ /* 0x00006400000c000b */
[----:B01----:R-:W-:Y:S01]  /*2ac90*/  ENDCOLLECTIVE ;  /* 0x000000000000791b */ /* 0x003fe20003800000 */
.L_x_1947:
[----:B------:R-:W-:Y:S02]  /*2aca0*/  IMAD.MOV.U32 R7, RZ, RZ, R3 ;  /* 0x000000ffff077224 */ /* 0x000fe400078e0003 */
[----:B------:R-:W-:Y:S02]  /*2acb0*/  IMAD.MOV.U32 R13, RZ, RZ, R67 ;  /* 0x000000ffff0d7224 */ /* 0x000fe400078e0043 */
[----:B------:R-:W-:-:S07]  /*2acc0*/  IMAD.MOV.U32 R0, RZ, RZ, R14 ;  /* 0x000000ffff007224 */ /* 0x000fce00078e000e */
[----:B------:R-:W-:Y:S05]  /*2acd0*/  WARPSYNC.COLLECTIVE R15, `(.L_x_1948) ;  /* 0x000000000f087348 */ /* 0x000fea0003c00000 */
[----:B------:R0:W1:Y:S02]  /*2ace0*/  SHFL.IDX P6, R14, R13, R12, R11 ;  /* 0x0000000c0d0e7389 */ /* 0x00006400000c000b */
[----:B01----:R-:W-:Y:S01]  /*2acf0*/  ENDCOLLECTIVE ;  /* 0x000000000000791b */ /* 0x003fe20003800000 */
.L_x_1948:
[----:B------:R-:W-:Y:S01]  /*2ad00*/  MOV R6, R0 ;  /* 0x0000000000067202 */ /* 0x000fe20000000f00 */
[----:B------:R-:W-:Y:S02]  /*2ad10*/  IMAD.MOV.U32 R13, RZ, RZ, R66 ;  /* 0x000000ffff0d7224 */ /* 0x000fe400078e0042 */
[----:B------:R-:W-:-:S07]  /*2ad20*/  IMAD.MOV.U32 R4, RZ, RZ, R14 ;  /* 0x000000ffff047224 */ /* 0x000fce00078e000e */
[----:B------:R-:W-:Y:S05]  /*2ad30*/  WARPSYNC.COLLECTIVE R15, `(.L_x_1949) ;  /* 0x000000000f087348 */ /* 0x000fea0003c00000 */
[----:B------:R0:W1:Y:S02]  /*2ad40*/  SHFL.IDX P6, R14, R13, R12, R11 ;  /* 0x0000000c0d0e7389 */ /* 0x00006400000c000b */
[----:B01----:R-:W-:Y:S01]  /*2ad50*/  ENDCOLLECTIVE ;  /* 0x000000000000791b */ /* 0x003fe20003800000 */
.L_x_1949:
[----:B------:R-:W-:Y:S05]  /*2ad60*/  BRA `(.L_x_1950) ;  /* 0xfffffe4400847947 */ /* 0x000fea000383ffff */
.L_x_1624:
[----:B------:R-:W-:Y:S01]  /*2ad70*/  BSSY B1, `(.L_x_1951) ;  /* 0x0000008000017945 */ /* 0x000fe20003800000 */
[----:B------:R-:W-:Y:S02]  /*2ad80*/  IMAD.MOV.U32 R13, RZ, RZ, R61 ;  /* 0x000000ffff0d7224 */ /* 0x000fe400078e003d */
[----:B------:R-:W-:Y:S02]  /*2ad90*/  IMAD.MOV.U32 R12, RZ, RZ, 0x1 ;  /* 0x00000001ff0c7424 */ /* 0x000fe400078e00ff */
[----:B------:R-:W-:Y:S02]  /*2ada0*/  IMAD.MOV.U32 R11, RZ, RZ, 0x1c1f ;  /* 0x00001c1fff0b7424 */ /* 0x000fe400078e00ff */
[----:B------:R-:W-:-:S07]  /*2adb0*/  IMAD.MOV.U32 R15, RZ, RZ, -0x1 ;  /* 0xffffffffff0f7424 */ /* 0x000fce00078e00ff */
[----:B------:R-:W-:Y:S05]  /*2adc0*/  WARPSYNC.COLLECTIVE R15, `(.L_x_1952) ;  /* 0x000000000f087348 */ /* 0x000fea0003c00000 */
[----:B------:R0:W1:Y:S02]  /*2add0*/  SHFL.IDX P6, R14, R13, R12, R11 ;  /* 0x0000000c0d0e7389 */ /* 0x00006400000c000b */
[----:B01----:R-:W-:Y:S01]  /*2ade0*/  ENDCOLLECTIVE ;  /* 0x000000000000791b */ /* 0x003fe20003800000 */
.L_x_1952:
[----:B------:R-:W-:Y:S05]  /*2adf0*/  BSYNC B1 ;  /* 0x0000000000017941 */ /* 0x000fea0003800000 */
.L_x_1951:
[----:B------:R-:W-:Y:S02]  /*2ae00*/  IMAD.MOV.U32 R13, RZ, RZ, R60 ;  /* 0x000000ffff0d7224 */ /* 0x000fe400078e003c */
[----:B------:R-:W-:Y:S02]  /*2ae10*/  IMAD.MOV.U32 R12, RZ, RZ, 0x1 ;  /* 0x00000001ff0c7424 */ /* 0x000fe400078e00ff */
[----:B------:R-:W-:Y:S02]  /*2ae20*/  IMAD.MOV.U32 R11, RZ, RZ, 0x1c1f ;  /* 0x00001c1fff0b7424 */ /* 0x000fe400078e00ff */
[----:B------:R-:W-:Y:S02]  /*2ae30*/  IMAD.MOV.U32 R15, RZ, RZ, -0x1 ;  /* 0xffffffffff0f7424 */ /* 0x000fe400078e00ff */
[----:B------:R-:W-:-:S07]  /*2ae40*/  IMAD.MOV.U32 R61, RZ, RZ, R14 ;  /* 0x000000ffff3d7224 */ /* 0x000fce00078e000e */
[----:B------:R-:W-:Y:S05]  /*2ae50*/  WARPSYNC.COLLECTIVE R15, `(.L_x_1953) ;  /* 0x000000000f087348 */ /* 0x000fea0003c00000 */
[----:B------:R0:W1:Y:S02]  /*2ae60*/  SHFL.IDX P6, R14, R13, R12, R11 ;  /* 0x0000000c0d0e7389 */ /* 0x00006400000c000b */
[----:B01----:R-:W-:Y:S01]  /*2ae70*/  ENDCOLLECTIVE ;  /* 0x000000000000791b */ /* 0x003fe20003800000 */
.L_x_1953:
[----:B------:R-:W-:Y:S01]  /*2ae80*/  IMAD.MOV.U32 R13, RZ, RZ, R67 ;  /* 0x000000ffff0d7224 */ /* 0x000fe200078e0043 */
[----:B------:R-:W-:-:S07]  /*2ae90*/  MOV R60, R14 ;  /* 0x0000000e003c7202 */ /* 0x000fce0000000f00 */
[----:B------:R-:W-:Y:S05]  /*2aea0*/  WARPSYNC.COLLECTIVE R15, `(.L_x_1954) ;  /* 0x000000000f087348 */ /* 0x000fea0003c00000 */
[----:B------:R0:W1:Y:S02]  /*2aeb0*/  SHFL.IDX P6, R14, R13, R12, R11 ;  /* 0x0000000c0d0e7389 */ /* 0x00006400000c000b */
[----:B01----:R-:W-:Y:S01]  /*2aec0*/  ENDCOLLECTIVE ;  /* 0x000000000000791b */ /* 0x003fe20003800000 */
.L_x_1954:
[----:B------:R-:W-:Y:S02]  /*2aed0*/  IMAD.MOV.U32 R13, RZ, RZ, R66 ;  /* 0x000000ffff0d7224 */ /* 0x000fe400078e0042 */
[----:B------:R-:W-:-:S07]  /*2aee0*/  IMAD.MOV.U32 R67, RZ, RZ, R14 ;  /* 0x000000ffff437224 */ /* 0x000fce00078e000e */
[----:B------:R-:W-:Y:S05]  /*2aef0*/  WARPSYNC.COLLECTIVE R15, `(.L_x_1955) ;  /* 0x000000000f087348 */ /* 0x000fea0003c00000 */
[----:B------:R0:W1:Y:S02]  /*2af00*/  SHFL.IDX P6, R14, R13, R12, R11 ;  /* 0x0000000c0d0e7389 */ /* 0x00006400000c000b */
[----:B01----:R-:W-:Y:S01]  /*2af10*/  ENDCOLLECTIVE ;  /* 0x000000000000791b */ /* 0x003fe20003800000 */
.L_x_1955:
[----:B------:R-:W-:Y:S01]  /*2af20*/  IMAD.MOV.U32 R66, RZ, RZ, R14 ;  /* 0x000000ffff427224 */ /* 0x000fe200078e000e */
[----:B------:R-:W-:Y:S06]  /*2af30*/  BRA `(.L_x_1956) ;  /* 0xfffffe4800907947 */ /* 0x000fec000383ffff */
.L_x_1628:
[----:B0-----:R0:W1:Y:S02]  /*2af40*/  SYNCS.PHASECHK.TRANS64.TRYWAIT P0, [R2+URZ+0x2a800], R61 ;  /* 0x02a8003d020075a7 */ /* 0x001064000800017f */
[----:B-1----:R-:W-:Y:S05]  /*2af50*/  @!P0 NANOSLEEP.SYNCS 0x989680 ;  /* 0x009896800000895d */ /* 0x002fea0003900000 */
[----:B------:R-:W1:Y:S02]  /*2af60*/  @!P0 SYNCS.PHASECHK.TRANS64 P0, [R2+URZ+0x2a800], R61 ;  /* 0x02a8003d020085a7 */ /* 0x000e64000800007f */
[----:B-1----:R-:W-:Y:S05]  /*2af70*/  @!P0 BRA `(.L_x_1628) ;  /* 0xfffffffc00f08947 */ /* 0x002fea000383ffff */
[----:B------:R-:W-:Y:S05]  /*2af80*/  BRA `(.L_x_1957) ;  /* 0xfffffe4c00f07947 */ /* 0x000fea000383ffff */
.L_x_1642:
[----:B-1----:R1:W2:Y:S02]  /*2af90*/  SYNCS.PHASECHK.TRANS64.TRYWAIT P2, [R9+URZ+0x2a830], R0 ;  /* 0x02a83000090075a7 */ /* 0x0022a4000804017f */
[----:B--2---:R-:W-:Y:S05]  /*2afa0*/  @!P2 NANOSLEEP.SYNCS 0x989680 ;  /* 0x009896800000a95d */ /* 0x004fea0003900000 */
[----:B------:R-:W2:Y:S02]  /*2afb0*/  @!P2 SYNCS.PHASECHK.TRANS64 P2, [R9+URZ+0x2a830], R0 ;  /* 0x02a830000900a5a7 */ /* 0x000ea4000804007f */
[----:B--2---:R-:W-:Y:S05]  /*2afc0*/  @!P2 BRA `(.L_x_1642) ;  /* 0xfffffffc00f0a947 */ /* 0x004fea000383ffff */
[----:B------:R-:W-:Y:S05]  /*2afd0*/  BRA `(.L_x_1641) ;  /* 0xfffffe7400b07947 */ /* 0x000fea000383ffff */
.L_x_1662:
[----:B-1----:R1:W2:Y:S02]  /*2afe0*/  SYNCS.PHASECHK.TRANS64.TRYWAIT P2, [R7+URZ+0x2a830], R12 ;  /* 0x02a8300c070075a7 */ /* 0x0022a4000804017f */
[----:B--2---:R-:W-:Y:S05]  /*2aff0*/  @!P2 NANOSLEEP.SYNCS 0x989680 ;  /* 0x009896800000a95d */ /* 0x004fea0003900000 */
[----:B------:R-:W2:Y:S02]  /*2b000*/  @!P2 SYNCS.PHASECHK.TRANS64 P2, [R7+URZ+0x2a830], R12 ;  /* 0x02a8300c0700a5a7 */ /* 0x000ea4000804007f */
[----:B--2---:R-:W-:Y:S05]  /*2b010*/  @!P2 BRA `(.L_x_1662) ;  /* 0xfffffffc00f0a947 */ /* 0x004fea000383ffff */
[----:B------:R-:W-:Y:S05]  /*2b020*/  BRA `(.L_x_1661) ;  /* 0xfffffea400507947 */ /* 0x000fea000383ffff */
.L_x_1667:
[----:B-1----:R1:W2:Y:S02]  /*2b030*/  SYNCS.PHASECHK.TRANS64.TRYWAIT P2, [R23+URZ+0x2a850], R4 ;  /* 0x02a85004170075a7 */ /* 0x0022a4000804017f */
[----:B--2---:R-:W-:Y:S05]  /*2b040*/  @!P2 NANOSLEEP.SYNCS 0x989680 ;  /* 0x009896800000a95d */ /* 0x004fea0003900000 */
[----:B------:R-:W2:Y:S02]  /*2b050*/  @!P2 SYNCS.PHASECHK.TRANS64 P2, [R23+URZ+0x2a850], R4 ;  /* 0x02a850041700a5a7 */ /* 0x000ea4000804007f */
[----:B--2---:R-:W-:Y:S05]  /*2b060*/  @!P2 BRA `(.L_x_1667) ;  /* 0xfffffffc00f0a947 */ /* 0x004fea000383ffff */
[----:B------:R-:W-:Y:S05]  /*2b070*/  BRA `(.L_x_1666) ;  /* 0xfffffeac00f87947 */ /* 0x000fea000383ffff */
.L_x_1688:
[----:B-1----:R1:W2:Y:S02]  /*2b080*/  SYNCS.PHASECHK.TRANS64.TRYWAIT P2, [R0+URZ+0x2a830], R3 ;  /* 0x02a83003000075a7 */ /* 0x0022a4000804017f */
[----:B--2---:R-:W-:Y:S05]  /*2b090*/  @!P2 NANOSLEEP.SYNCS 0x989680 ;  /* 0x009896800000a95d */ /* 0x004fea0003900000 */
[----:B------:R-:W2:Y:S02]  /*2b0a0*/  @!P2 SYNCS.PHASECHK.TRANS64 P2, [R0+URZ+0x2a830], R3 ;  /* 0x02a830030000a5a7 */ /* 0x000ea4000804007f */
[----:B--2---:R-:W-:Y:S05]  /*2b0b0*/  @!P2 BRA `(.L_x_1688) ;  /* 0xfffffffc00f0a947 */ /* 0x004fea000383ffff */
[----:B------:R-:W-:Y:S05]  /*2b0c0*/  BRA `(.L_x_1687) ;  /* 0xfffffed800607947 */ /* 0x000fea000383ffff */
.L_x_1693:
[----:B-1----:R1:W2:Y:S02]  /*2b0d0*/  SYNCS.PHASECHK.TRANS64.TRYWAIT P2, [R209+URZ+0x2a850], R0 ;  /* 0x02a85000d10075a7 */ /* 0x0022a4000804017f */
[----:B--2---:R-:W-:Y:S05]  /*2b0e0*/  @!P2 NANOSLEEP.SYNCS 0x989680 ;  /* 0x009896800000a95d */ /* 0x004fea0003900000 */
[----:B------:R-:W2:Y:S02]  /*2b0f0*/  @!P2 SYNCS.PHASECHK.TRANS64 P2, [R209+URZ+0x2a850], R0 ;  /* 0x02a85000d100a5a7 */ /* 0x000ea4000804007f */
[----:B--2---:R-:W-:Y:S05]  /*2b100*/  @!P2 BRA `(.L_x_1693) ;  /* 0xfffffffc00f0a947 */ /* 0x004fea000383ffff */
[----:B------:R-:W-:Y:S05]  /*2b110*/  BRA `(.L_x_1692) ;  /* 0xfffffee400187947 */ /* 0x000fea000383ffff */
.L_x_1701:
[----:B-1----:R1:W2:Y:S02]  /*2b120*/  SYNCS.PHASECHK.TRANS64.TRYWAIT P2, [R3+URZ+0x2a830], R14 ;  /* 0x02a8300e030075a7 */ /* 0x0022a4000804017f */
[----:B--2---:R-:W-:Y:S05]  /*2b130*/  @!P2 NANOSLEEP.SYNCS 0x989680 ;  /* 0x009896800000a95d */ /* 0x004fea0003900000 */
[----:B------:R-:W2:Y:S02]  /*2b140*/  @!P2 SYNCS.PHASECHK.TRANS64 P2, [R3+URZ+0x2a830], R14 ;  /* 0x02a8300e0300a5a7 */ /* 0x000ea4000804007f */
[----:B--2---:R-:W-:Y:S05]  /*2b150*/  @!P2 BRA `(.L_x_1701) ;  /* 0xfffffffc00f0a947 */ /* 0x004fea000383ffff */
[----:B------:R-:W-:Y:S05]  /*2b160*/  BRA `(.L_x_1700) ;  /* 0xfffffef800187947 */ /* 0x000fea000383ffff */
.L_x_1706:
[----:B-1----:R1:W2:Y:S02]  /*2b170*/  SYNCS.PHASECHK.TRANS64.TRYWAIT P2, [R21+URZ+0x2a850], R3 ;  /* 0x02a85003150075a7 */ /* 0x0022a4000804017f */
[----:B--2---:R-:W-:Y:S05]  /*2b180*/  @!P2 NANOSLEEP.SYNCS 0x989680 ;  /* 0x009896800000a95d */ /* 0x004fea0003900000 */
[----:B------:R-:W2:Y:S02]  /*2b190*/  @!P2 SYNCS.PHASECHK.TRANS64 P2, [R21+URZ+0x2a850], R3 ;  /* 0x02a850031500a5a7 */ /* 0x000ea4000804007f */
[----:B--2---:R-:W-:Y:S05]  /*2b1a0*/  @!P2 BRA `(.L_x_1706) ;  /* 0xfffffffc00f0a947 */ /* 0x004fea000383ffff */
[----:B------:R-:W-:Y:S05]  /*2b1b0*/  BRA `(.L_x_1705) ;  /* 0xffffff0000c87947 */ /* 0x000fea000383ffff */
.L_x_1720:
[----:B-1----:R1:W2:Y:S02]  /*2b1c0*/  SYNCS.PHASECHK.TRANS64.TRYWAIT P0, [R13+URZ+0x2a850], R4 ;  /* 0x02a850040d0075a7 */ /* 0x0022a4000800017f */
[----:B--2---:R-:W-:Y:S05]  /*2b1d0*/  @!P0 NANOSLEEP.SYNCS 0x989680 ;  /* 0x009896800000895d */ /* 0x004fea0003900000 */
[----:B------:R-:W2:Y:S02]  /*2b1e0*/  @!P0 SYNCS.PHASECHK.TRANS64 P0, [R13+URZ+0x2a850], R4 ;  /* 0x02a850040d0085a7 */ /* 0x000ea4000800007f */
[----:B--2---:R-:W-:Y:S05]  /*2b1f0*/  @!P0 BRA `(.L_x_1720) ;  /* 0xfffffffc00f08947 */ /* 0x004fea000383ffff */
[----:B------:R-:W-:Y:S05]  /*2b200*/  BRA `(.L_x_1719) ;  /* 0xffffff2c004c7947 */ /* 0x000fea000383ffff */
.L_x_1769:
[----:B------:R-:W1:Y:S01]  /*2b210*/  S2R R6, SR_TID.X ;  /* 0x0000000000067919 */ /* 0x000e620000002100 */
[----:B------:R-:W-:Y:S01]  /*2b220*/  BSSY B1, `(.L_x_1958) ;  /* 0x000000a000017945 */ /* 0x000fe20003800000 */
[----:B------:R-:W-:Y:S02]  /*2b230*/  IMAD.MOV.U32 R12, RZ, RZ, RZ ;  /* 0x000000ffff0c7224 */ /* 0x000fe400078e00ff */
[----:B------:R-:W-:Y:S02]  /*2b240*/  IMAD.MOV.U32 R11, RZ, RZ, 0x1f ;  /* 0x0000001fff0b7424 */ /* 0x000fe400078e00ff */
[----:B0-----:R-:W-:Y:S01]  /*2b250*/  IMAD.MOV.U32 R15, RZ, RZ, -0x1 ;  /* 0xffffffffff0f7424 */ /* 0x001fe200078e00ff */
[----:B-1----:R-:W-:-:S04]  /*2b260*/  SHF.R.U32.HI R6, RZ, 0x5, R6 ;  /* 0x00000005ff067819 */ /* 0x002fc80000011606 */
[----:B------:R-:W-:-:S05]  /*2b270*/  LOP3.LUT R6, R6, 0x3, RZ, 0xc0, !PT ;  /* 0x0000000306067812 */ /* 0x000fca00078ec0ff */
[----:B------:R-:W-:-:S07]  /*2b280*/  IMAD.MOV.U32 R13, RZ, RZ, R6 ;  /* 0x000000ffff0d7224 */ /* 0x000fce00078e0006 */
[----:B------:R-:W-:Y:S05]  /*2b290*/  WARPSYNC.COLLECTIVE R15, `(.L_x_1959) ;  /* 0x000000000f087348 */ /* 0x000fea0003c00000 */
[----:B------:R0:W1:Y:S02]  /*2b2a0*/  SHFL.IDX P6, R14, R13, R12, R11 ;  /* 0x0000000c0d0e7389 */ /* 0x00006400000c000b */
[----:B01----:R-:W-:Y:S01]  /*2b2b0*/  ENDCOLLECTIVE ;  /* 0x000000000000791b */ /* 0x003fe20003800000 */
.L_x_1959:
[----:B------:R-:W-:Y:S05]  /*2b2c0*/  BSYNC B1 ;  /* 0x0000000000017941 */ /* 0x000fea0003800000 */
.L_x_1958:
[----:B------:R-:W-:Y:S05]  /*2b2d0*/  BRA `(.L_x_1960) ;  /* 0xffffff8000e07947 */ /* 0x000fea000383ffff */
.L_x_1771:
[----:B------:R-:W-:Y:S01]  /*2b2e0*/  BSSY B1, `(.L_x_1961) ;  /* 0x0000006000017945 */ /* 0x000fe20003800000 */
[----:B0-----:R-:W-:-:S07]  /*2b2f0*/  IMAD.MOV.U32 R15, RZ, RZ, -0x1 ;  /* 0xffffffffff0f7424 */ /* 0x001fce00078e00ff */
[----:B-1----:R-:W-:Y:S05]  /*2b300*/  WARPSYNC.COLLECTIVE R15, `(.L_x_1962) ;  /* 0x000000000f0c7348 */ /* 0x002fea0003c00000 */
[----:B------:R-:W-:Y:S02]  /*2b310*/  ELECT P6, UR62, PT ;  /* 0x00000000003e782f */ /* 0x000fe400038c0000 */
[----:B------:R-:W-:Y:S01]  /*2b320*/  MOV R14, UR62 ;  /* 0x0000003e000e7c02 */ /* 0x000fe20008000f00 */
[----:B-1----:R-:W-:Y:S10]  /*2b330*/  ENDCOLLECTIVE ;  /* 0x000000000000791b */ /* 0x002ff40003800000 */
.L_x_1962:
[----:B------:R-:W-:Y:S05]  /*2b340*/  BSYNC B1 ;  /* 0x0000000000017941 */ /* 0x000fea0003800000 */
.L_x_1961:
[----:B------:R-:W-:Y:S01]  /*2b350*/  PLOP3.LUT P2, PT, P6, PT, PT, 0x80, 0x0 ;  /* 0x000000000000781c */ /* 0x000fe2000374f070 */
[----:B------:R-:W-:-:S12]  /*2b360*/  BRA `(.L_x_1770) ;  /* 0xffffff8000d47947 */ /* 0x000fd8000383ffff */
.L_x_1773:
[----:B-1----:R1:W2:Y:S02]  /*2b370*/  SYNCS.PHASECHK.TRANS64.TRYWAIT P0, [R19+URZ+0x2a820], R4 ;  /* 0x02a82004130075a7 */ /* 0x0022a4000800017f */
[----:B--2---:R-:W-:Y:S05]  /*2b380*/  @!P0 NANOSLEEP.SYNCS 0x989680 ;  /* 0x009896800000895d */ /* 0x004fea0003900000 */
[----:B------:R-:W2:Y:S02]  /*2b390*/  @!P0 SYNCS.PHASECHK.TRANS64 P0, [R19+URZ+0x2a820], R4 ;  /* 0x02a82004130085a7 */ /* 0x000ea4000800007f */
[----:B--2---:R-:W-:Y:S05]  /*2b3a0*/  @!P0 BRA `(.L_x_1773) ;  /* 0xfffffffc00f08947 */ /* 0x004fea000383ffff */
[----:B------:R-:W-:Y:S05]  /*2b3b0*/  BRA `(.L_x_1963) ;  /* 0xffffff8000e47947 */ /* 0x000fea000383ffff */
.L_x_1777:
[----:B--2---:R2:W3:Y:S02]  /*2b3c0*/  SYNCS.PHASECHK.TRANS64.TRYWAIT P0, [R6+URZ+0x2a8a0], R10 ;  /* 0x02a8a00a060075a7 */ /* 0x0044e4000800017f */
[----:B---3--:R-:W-:Y:S05]  /*2b3d0*/  @!P0 NANOSLEEP.SYNCS 0x989680 ;  /* 0x009896800000895d */ /* 0x008fea0003900000 */
[----:B------:R-:W3:Y:S02]  /*2b3e0*/  @!P0 SYNCS.PHASECHK.TRANS64 P0, [R6+URZ+0x2a8a0], R10 ;  /* 0x02a8a00a060085a7 */ /* 0x000ee4000800007f */
[----:B---3--:R-:W-:Y:S05]  /*2b3f0*/  @!P0 BRA `(.L_x_1777) ;  /* 0xfffffffc00f08947 */ /* 0x008fea000383ffff */
[----:B------:R-:W-:Y:S05]  /*2b400*/  BRA `(.L_x_1964) ;  /* 0xffffff8400047947 */ /* 0x000fea000383ffff */
.L_x_1784:
[----:B-1----:R1:W3:Y:S02]  /*2b410*/  SYNCS.PHASECHK.TRANS64.TRYWAIT P0, [R6+URZ+0x2a8c0], R10 ;  /* 0x02a8c00a060075a7 */ /* 0x0022e4000800017f */
[----:B---3--:R-:W-:Y:S05]  /*2b420*/  @!P0 NANOSLEEP.SYNCS 0x989680 ;  /* 0x009896800000895d */ /* 0x008fea0003900000 */
[----:B------:R-:W3:Y:S02]  /*2b430*/  @!P0 SYNCS.PHASECHK.TRANS64 P0, [R6+URZ+0x2a8c0], R10 ;  /* 0x02a8c00a060085a7 */ /* 0x000ee4000800007f */
[----:B---3--:R-:W-:Y:S05]  /*2b440*/  @!P0 BRA `(.L_x_1784) ;  /* 0xfffffffc00f08947 */ /* 0x008fea000383ffff */
[----:B------:R-:W-:Y:S05]  /*2b450*/  BRA `(.L_x_1965) ;  /* 0xffffff8400f87947 */ /* 0x000fea000383ffff */
.L_x_1792:
[----:B-1----:R1:W2:Y:S02]  /*2b460*/  SYNCS.PHASECHK.TRANS64.TRYWAIT P0, [R8+URZ+0x2a8a0], R7 ;  /* 0x02a8a007080075a7 */ /* 0x0022a4000800017f */
[----:B--2---:R-:W-:Y:S05]  /*2b470*/  @!P0 NANOSLEEP.SYNCS 0x989680 ;  /* 0x009896800000895d */ /* 0x004fea0003900000 */
[----:B------:R-:W2:Y:S02]  /*2b480*/  @!P0 SYNCS.PHASECHK.TRANS64 P0, [R8+URZ+0x2a8a0], R7 ;  /* 0x02a8a007080085a7 */ /* 0x000ea4000800007f */
[----:B--2---:R-:W-:Y:S05]  /*2b490*/  @!P0 BRA `(.L_x_1792) ;  /* 0xfffffffc00f08947 */ /* 0x004fea000383ffff */
[----:B------:R-:W-:Y:S05]  /*2b4a0*/  BRA `(.L_x_1966) ;  /* 0xffffff8c00087947 */ /* 0x000fea000383ffff */
.L_x_1799:
[----:B--2---:R2:W3:Y:S02]  /*2b4b0*/  SYNCS.PHASECHK.TRANS64.TRYWAIT P0, [R8+URZ+0x2a8c0], R7 ;  /* 0x02a8c007080075a7 */ /* 0x0044e4000800017f */
[----:B---3--:R-:W-:Y:S05]  /*2b4c0*/  @!P0 NANOSLEEP.SYNCS 0x989680 ;  /* 0x009896800000895d */ /* 0x008fea0003900000 */
[----:B------:R-:W3:Y:S02]  /*2b4d0*/  @!P0 SYNCS.PHASECHK.TRANS64 P0, [R8+URZ+0x2a8c0], R7 ;  /* 0x02a8c007080085a7 */ /* 0x000ee4000800007f */
[----:B---3--:R-:W-:Y:S05]  /*2b4e0*/  @!P0 BRA `(.L_x_1799) ;  /* 0xfffffffc00f08947 */ /* 0x008fea000383ffff */
[----:B------:R-:W-:Y:S05]  /*2b4f0*/  BRA `(.L_x_1967) ;  /* 0xffffff8c00f87947 */ /* 0x000fea000383ffff */
.L_x_1823:
[----:B------:R-:W2:Y:S01]  /*2b500*/  S2R R4, SR_TID.X ;  /* 0x0000000000047919 */ /* 0x000ea20000002100 */
[----:B------:R-:W-:Y:S01]  /*2b510*/  BSSY B0, `(.L_x_1968) ;  /* 0x000000a000007945 */ /* 0x000fe20003800000 */
[----:B------:R-:W-:Y:S01]  /*2b520*/  MOV R12, RZ ;  /* 0x000000ff000c7202 */ /* 0x000fe20000000f00 */
[----:B------:R-:W-:Y:S02]  /*2b530*/  IMAD.MOV.U32 R11, RZ, RZ, 0x1f ;  /* 0x0000001fff0b7424 */ /* 0x000fe400078e00ff */
[----:B0-----:R-:W-:Y:S01]  /*2b540*/  IMAD.MOV.U32 R15, RZ, RZ, -0x1 ;  /* 0xffffffffff0f7424 */ /* 0x001fe200078e00ff */
[----:B--2---:R-:W-:-:S04]  /*2b550*/  SHF.R.U32.HI R4, RZ, 0x5, R4 ;  /* 0x00000005ff047819 */ /* 0x004fc80000011604 */
[----:B------:R-:W-:-:S05]  /*2b560*/  LOP3.LUT R4, R4, 0x3, RZ, 0xc0, !PT ;  /* 0x0000000304047812 */ /* 0x000fca00078ec0ff */
[----:B------:R-:W-:-:S07]  /*2b570*/  IMAD.MOV.U32 R13, RZ, RZ, R4 ;  /* 0x000000ffff0d7224 */ /* 0x000fce00078e0004 */
[----:B-1----:R-:W-:Y:S05]  /*2b580*/  WARPSYNC.COLLECTIVE R15, `(.L_x_1969) ;  /* 0x000000000f087348 */ /* 0x002fea0003c00000 */
[----:B------:R0:W2:Y:S02]  /*2b590*/  SHFL.IDX P6, R14, R13, R12, R11 ;  /* 0x0000000c0d0e7389 */ /* 0x0000a400000c000b */
[----:B012---:R-:W-:Y:S01]  /*2b5a0*/  ENDCOLLECTIVE ;  /* 0x000000000000791b */ /* 0x007fe20003800000 */
.L_x_1969:
[----:B------:R-:W-:Y:S05]  /*2b5b0*/  BSYNC B0 ;  /* 0x0000000000007941 */ /* 0x000fea0003800000 */
.L_x_1968:
[----:B------:R-:W-:Y:S05]  /*2b5c0*/  BRA `(.L_x_1970) ;  /* 0xffffffa0000c7947 */ /* 0x000fea000383ffff */
.L_x_1825:
[----:B------:R-:W-:Y:S01]  /*2b5d0*/  BSSY B0, `(.L_x_1971) ;  /* 0x0000006000007945 */ /* 0x000fe20003800000 */
[----:B0-----:R-:W-:-:S07]  /*2b5e0*/  IMAD.MOV.U32 R15, RZ, RZ, -0x1 ;  /* 0xffffffffff0f7424 */ /* 0x001fce00078e00ff */
[----:B-12---:R-:W-:Y:S05]  /*2b5f0*/  WARPSYNC.COLLECTIVE R15, `(.L_x_1972) ;  /* 0x000000000f0c7348 */ /* 0x006fea0003c00000 */
[----:B------:R-:W-:Y:S02]  /*2b600*/  ELECT P6, UR62, PT ;  /* 0x00000000003e782f */ /* 0x000fe400038c0000 */
[----:B------:R-:W-:Y:S01]  /*2b610*/  MOV R14, UR62 ;  /* 0x0000003e000e7c02 */ /* 0x000fe20008000f00 */
[----:B-12---:R-:W-:Y:S10]  /*2b620*/  ENDCOLLECTIVE ;  /* 0x000000000000791b */ /* 0x006ff40003800000 */
.L_x_1972:
[----:B------:R-:W-:Y:S05]  /*2b630*/  BSYNC B0 ;  /* 0x0000000000007941 */ /* 0x000fea0003800000 */
.L_x_1971:
[----:B------:R-:W-:Y:S05]  /*2b640*/  BRA `(.L_x_1973) ;  /* 0xffffffa000107947 */ /* 0x000fea000383ffff */
.L_x_1827:
[----:B---3--:R3:W4:Y:S02]  /*2b650*/  SYNCS.PHASECHK.TRANS64.TRYWAIT P0, [R0+URZ+0x2a840], R2 ;  /* 0x02a84002000075a7 */ /* 0x008724000800017f */
[----:B----4-:R-:W-:Y:S05]  /*2b660*/  @!P0 NANOSLEEP.SYNCS 0x989680 ;  /* 0x009896800000895d */ /* 0x010fea0003900000 */
[----:B------:R-:W4:Y:S02]  /*2b670*/  @!P0 SYNCS.PHASECHK.TRANS64 P0, [R0+URZ+0x2a840], R2 ;  /* 0x02a84002000085a7 */ /* 0x000f24000800007f */
[----:B----4-:R-:W-:Y:S05]  /*2b680*/  @!P0 BRA `(.L_x_1827) ;  /* 0xfffffffc00f08947 */ /* 0x010fea000383ffff */
[----:B------:R-:W-:Y:S05]  /*2b690*/  BRA `(.L_x_1974) ;  /* 0xffffffa000747947 */ /* 0x000fea000383ffff */
.L_x_1831:
[----:B------:R0:W5:Y:S01]  /*2b6a0*/  LDL.LU R9, [R1+0x38] ;  /* 0x0000380001097983 */ /* 0x0001620000300800 */
[----:B------:R-:W-:Y:S02]  /*2b6b0*/  IMAD.MOV.U32 R5, RZ, RZ, R11 ;  /* 0x000000ffff057224 */ /* 0x000fe400078e000b */
[----:B------:R-:W-:Y:S02]  /*2b6c0*/  IMAD.MOV.U32 R13, RZ, RZ, R3 ;  /* 0x000000ffff0d7224 */ /* 0x000fe400078e0003 */
[----:B------:R-:W-:Y:S02]  /*2b6d0*/  IMAD.MOV.U32 R12, RZ, RZ, RZ ;  /* 0x000000ffff0c7224 */ /* 0x000fe400078e00ff */
[----:B------:R-:W-:Y:S02]  /*2b6e0*/  IMAD.MOV.U32 R11, RZ, RZ, 0x181f ;  /* 0x0000181fff0b7424 */ /* 0x000fe400078e00ff */
[----:B0-----:R-:W-:-:S07]  /*2b6f0*/  IMAD.MOV.U32 R15, RZ, RZ, -0x1 ;  /* 0xffffffffff0f7424 */ /* 0x001fce00078e00ff */
[----:B-----5:R-:W-:Y:S05]  /*2b700*/  WARPSYNC.COLLECTIVE R15, `(.L_x_1975) ;  /* 0x000000000f087348 */ /* 0x020fea0003c00000 */
[----:B------:R0:W1:Y:S02]  /*2b710*/  SHFL.IDX P6, R14, R13, R12, R11 ;  /* 0x0000000c0d0e7389 */ /* 0x00006400000c000b */
[----:B01---5:R-:W-:Y:S01]  /*2b720*/  ENDCOLLECTIVE ;  /* 0x000000000000791b */ /* 0x023fe20003800000 */
.L_x_1975:
[----:B------:R-:W-:Y:S02]  /*2b730*/  IMAD.MOV.U32 R13, RZ, RZ, R4 ;  /* 0x000000ffff0d7224 */ /* 0x000fe400078e0004 */
[----:B------:R-:W-:-:S07]  /*2b740*/  IMAD.MOV.U32 R6, RZ, RZ, R14 ;  /* 0x000000ffff067224 */ /* 0x000fce00078e000e */
[----:B------:R-:W-:Y:S05]  /*2b750*/  WARPSYNC.COLLECTIVE R15, `(.L_x_1976) ;  /* 0x000000000f087348 */ /* 0x000fea0003c00000 */
[----:B------:R0:W1:Y:S02]  /*2b760*/  SHFL.IDX P6, R14, R13, R12, R11 ;  /* 0x0000000c0d0e7389 */ /* 0x00006400000c000b */
[----:B01----:R-:W-:Y:S01]  /*2b770*/  ENDCOLLECTIVE ;  /* 0x000000000000791b */ /* 0x003fe20003800000 */
.L_x_1976:
[----:B------:R-:W-:Y:S02]  /*2b780*/  IMAD R2, R9, R7, RZ ;  /* 0x0000000709027224 */ /* 0x000fe400078e02ff */
[----:B------:R0:W5:Y:S01]  /*2b790*/  LDL R9, [R1+0x2c] ;  /* 0x00002c0001097983 */ /* 0x0001620000100800 */
[----:B------:R-:W-:Y:S01]  /*2b7a0*/  IMAD.IADD R0, R10, 0x1, R5 ;  /* 0x000000010a007824 */ /* 0x000fe200078e0205 */
[----:B------:R-:W-:Y:S01]  /*2b7b0*/  MOV R7, R14 ;  /* 0x0000000e00077202 */ /* 0x000fe20000000f00 */
[----:B------:R-:W-:Y:S02]  /*2b7c0*/  IMAD.MOV.U32 R13, RZ, RZ, R3 ;  /* 0x000000ffff0d7224 */ /* 0x000fe400078e0003 */
[----:B------:R-:W-:Y:S01]  /*2b7d0*/  IMAD.MOV.U32 R12, RZ, RZ, 0x1 ;  /* 0x00000001ff0c7424 */ /* 0x000fe200078e00ff */
[C---:B------:R-:W-:Y:S01]  /*2b7e0*/  ISETP.GE.AND P2, PT, R0.reuse, R2, PT ;  /* 0x000000020000720c */ /* 0x040fe20003f46270 */
[----:B------:R-:W-:-:S12]  /*2b7f0*/  VIADD R5, R0, 0x10 ;  /* 0x0000001000057836 */ /* 0x000fd80000000000 */
[----:B0----5:R-:W-:Y:S05]  /*2b800*/  WARPSYNC.COLLECTIVE R15, `(.L_x_1977) ;  /* 0x000000000f087348 */ /* 0x021fea0003c00000 */
[----:B------:R1:W2:Y:S02]  /*2b810*/  SHFL.IDX P6, R14, R13, R12, R11 ;  /* 0x0000000c0d0e7389 */ /* 0x0002a400000c000b */
[----:B012--5:R-:W-:Y:S01]  /*2b820*/  ENDCOLLECTIVE ;  /* 0x000000000000791b */ /* 0x027fe20003800000 */
.L_x_1977:
        /* <DEDUP_REMOVED lines=17> */
.L_x_1978:
[----:B------:R-:W-:Y:S02]  /*2b940*/  IMAD.MOV.U32 R13, RZ, RZ, R3 ;  /* 0x000000ffff0d7224 */ /* 0x000fe400078e0003 */
[----:B------:R-:W-:Y:S02]  /*2b950*/  IMAD.MOV.U32 R12, RZ, RZ, 0x2 ;  /* 0x00000002ff0c7424 */ /* 0x000fe400078e00ff */
[----:B------:R-:W-:-:S07]  /*2b960*/  IMAD.MOV.U32 R5, RZ, RZ, R14 ;  /* 0x000000ffff057224 */ /* 0x000fce00078e000e */
[----:B------:R-:W-:Y:S05]  /*2b970*/  WARPSYNC.COLLECTIVE R15, `(.L_x_1979) ;  /* 0x000000000f087348 */ /* 0x000fea0003c00000 */
[----:B------:R0:W1:Y:S02]  /*2b980*/  SHFL.IDX P6, R14, R13, R12, R11 ;  /* 0x0000000c0d0e7389 */ /* 0x00006400000c000b */
[----:B01----:R-:W-:Y:S01]  /*2b990*/  ENDCOLLECTIVE ;  /* 0x000000000000791b */ /* 0x003fe20003800000 */
.L_x_1979:
[----:B------:R-:W-:-:S05]  /*2b9a0*/  @!P2 LEA R5, P4, R8, R5, 0x1 ;  /* 0x000000050805a211 */ /* 0x000fca00078808ff */
[----:B------:R-:W-:-:S04]  /*2b9b0*/  @!P2 IMAD.X R6, RZ, RZ, R6, P4 ;  /* 0x000000ffff06a224 */ /* 0x000fc800020e0606 */
[----:B------:R-:W-:Y:S01]  /*2b9c0*/  @!P2 IMAD.MOV.U32 R7, RZ, RZ, R6 ;  /* 0x000000ffff07a224 */ /* 0x000fe200078e0006 */
[----:B------:R-:W-:Y:S01]  /*2b9d0*/  @!P2 MOV R6, R5 ;  /* 0x000000050006a202 */ /* 0x000fe20000000f00 */
[----:B------:R-:W-:Y:S02]  /*2b9e0*/  IMAD.MOV.U32 R13, RZ, RZ, R4 ;  /* 0x000000ffff0d7224 */ /* 0x000fe400078e0004 */
[----:B------:R-:W-:Y:S02]  /*2b9f0*/  VIADD R5, R0, 0x20 ;  /* 0x0000002000057836 */ /* 0x000fe40000000000 */
        /* <DEDUP_REMOVED lines=11> */
.L_x_1980:
[----:B------:R-:W-:Y:S02]  /*2bab0*/  IMAD.MOV.U32 R13, RZ, RZ, R3 ;  /* 0x000000ffff0d7224 */ /* 0x000fe400078e0003 */
[----:B------:R-:W-:Y:S02]  /*2bac0*/  IMAD.MOV.U32 R12, RZ, RZ, 0x3 ;  /* 0x00000003ff0c7424 */ /* 0x000fe400078e00ff */
[----:B------:R-:W-:-:S07]  /*2bad0*/  IMAD.MOV.U32 R5, RZ, RZ, R14 ;  /* 0x000000ffff057224 */ /* 0x000fce00078e000e */
[----:B------:R-:W-:Y:S05]  /*2bae0*/  WARPSYNC.COLLECTIVE R15, `(.L_x_1981) ;  /* 0x000000000f087348 */ /* 0x000fea0003c00000 */
[----:B------:R0:W1:Y:S02]  /*2baf0*/  SHFL.IDX P6, R14, R13, R12, R11 ;  /* 0x0000000c0d0e7389 */ /* 0x00006400000c000b */
[----:B01----:R-:W-:Y:S01]  /*2bb00*/  ENDCOLLECTIVE ;  /* 0x000000000000791b */ /* 0x003fe20003800000 */
.L_x_1981:
[----:B------:R-:W-:-:S05]  /*2bb10*/  @!P2 LEA R5, P4, R8, R5, 0x1 ;  /* 0x000000050805a211 */ /* 0x000fca00078808ff */
[----:B------:R-:W-:-:S04]  /*2bb20*/  @!P2 IMAD.X R6, RZ, RZ, R6, P4 ;  /* 0x000000ffff06a224 */ /* 0x000fc800020e0606 */
        /* <DEDUP_REMOVED lines=15> */
.L_x_1982:
[----:B------:R-:W-:Y:S01]  /*2bc20*/  MOV R13, R3 ;  /* 0x00000003000d7202 */ /* 0x000fe20000000f00 */
[----:B------:R-:W-:Y:S02]  /*2bc30*/  IMAD.MOV.U32 R12, RZ, RZ, 0x4 ;  /* 0x00000004ff0c7424 */ /* 0x000fe400078e00ff */
[----:B------:R-:W-:-:S07]  /*2bc40*/  IMAD.MOV.U32 R5, RZ, RZ, R14 ;  /* 0x000000ffff057224 */ /* 0x000fce00078e000e */
[----:B------:R-:W-:Y:S05]  /*2bc50*/  WARPSYNC.COLLECTIVE R15, `(.L_x_1983) ;  /* 0x000000000f087348 */ /* 0x000fea0003c00000 */
[----:B------:R0:W1:Y:S02]  /*2bc60*/  SHFL.IDX P6, R14, R13, R12, R11 ;  /* 0x0000000c0d0e7389 */ /* 0x00006400000c000b */
[----:B01----:R-:W-:Y:S01]  /*2bc70*/  ENDCOLLECTIVE ;  /* 0x000000000000791b */ /* 0x003fe20003800000 */
.L_x_1983:
        /* <DEDUP_REMOVED lines=17> */
.L_x_1984:
[----:B------:R-:W-:Y:S01]  /*2bd90*/  IMAD.MOV.U32 R13, RZ, RZ, R3 ;  /* 0x000000ffff0d7224 */ /* 0x000fe200078e0003 */
[----:B------:R-:W-:Y:S01]  /*2bda0*/  MOV R12, 0x5 ;  /* 0x00000005000c7802 */ /* 0x000fe20000000f00 */
[----:B------:R-:W-:-:S07]  /*2bdb0*/  IMAD.MOV.U32 R5, RZ, RZ, R14 ;  /* 0x000000ffff057224 */ /* 0x000fce00078e000e */
[----:B------:R-:W-:Y:S05]  /*2bdc0*/  WARPSYNC.COLLECTIVE R15, `(.L_x_1985) ;  /* 0x000000000f087348 */ /* 0x000fea0003c00000 */
[----:B------:R0:W1:Y:S02]  /*2bdd0*/  SHFL.IDX P6, R14, R13, R12, R11 ;  /* 0x0000000c0d0e7389 */ /* 0x00006400000c000b */
[----:B01----:R-:W-:Y:S01]  /*2bde0*/  ENDCOLLECTIVE ;  /* 0x000000000000791b */ /* 0x003fe20003800000 */
.L_x_1985:
        /* <DEDUP_REMOVED lines=17> */
.L_x_1986:
[----:B------:R-:W-:Y:S02]  /*2bf00*/  IMAD.MOV.U32 R13, RZ, RZ, R3 ;  /* 0x000000ffff0d7224 */ /* 0x000fe400078e0003 */
[----:B------:R-:W-:Y:S02]  /*2bf10*/  IMAD.MOV.U32 R12, RZ, RZ, 0x6 ;  /* 0x00000006ff0c7424 */ /* 0x000fe400078e00ff */
[----:B------:R-:W-:-:S07]  /*2bf20*/  IMAD.MOV.U32 R5, RZ, RZ, R14 ;  /* 0x000000ffff057224 */ /* 0x000fce00078e000e */
[----:B------:R-:W-:Y:S05]  /*2bf30*/  WARPSYNC.COLLECTIVE R15, `(.L_x_1987) ;  /* 0x000000000f087348 */ /* 0x000fea0003c00000 */
[----:B------:R0:W1:Y:S02]  /*2bf40*/  SHFL.IDX P6, R14, R13, R12, R11 ;  /* 0x0000000c0d0e7389 */ /* 0x00006400000c000b */
[----:B01----:R-:W-:Y:S01]  /*2bf50*/  ENDCOLLECTIVE ;  /* 0x000000000000791b */ /* 0x003fe20003800000 */
.L_x_1987:
        /* <DEDUP_REMOVED lines=12> */
[----:B------:R-:W-:-:S02]  /*2c020*/  ISETP.GE.AND P2, PT, R5, R2, PT ;  /* 0x000000020500720c */ /* 0x000fc40003f46270 */
[----:B0-----:R-:W-:-:S11]  /*2c030*/  MOV R6, R14 ;  /* 0x0000000e00067202 */ /* 0x001fd60000000f00 */
[----:B------:R-:W-:Y:S05]  /*2c040*/  WARPSYNC.COLLECTIVE R15, `(.L_x_1988) ;  /* 0x000000000f087348 */ /* 0x000fea0003c00000 */
[----:B------:R0:W1:Y:S02]  /*2c050*/  SHFL.IDX P6, R14, R13, R12, R11 ;  /* 0x0000000c0d0e7389 */ /* 0x00006400000c000b */
[----:B01----:R-:W-:Y:S01]  /*2c060*/  ENDCOLLECTIVE ;  /* 0x000000000000791b */ /* 0x003fe20003800000 */
.L_x_1988:
[----:B------:R-:W-:Y:S02]  /*2c070*/  IMAD.MOV.U32 R13, RZ, RZ, R3 ;  /* 0x000000ffff0d7224 */ /* 0x000fe400078e0003 */
[----:B------:R-:W-:Y:S02]  /*2c080*/  IMAD.MOV.U32 R12, RZ, RZ, 0x7 ;  /* 0x00000007ff0c7424 */ /* 0x000fe400078e00ff */
[----:B------:R-:W-:-:S07]  /*2c090*/  IMAD.MOV.U32 R5, RZ, RZ, R14 ;  /* 0x000000ffff057224 */ /* 0x000fce00078e000e */
[----:B------:R-:W-:Y:S05]  /*2c0a0*/  WARPSYNC.COLLECTIVE R15, `(.L_x_1989) ;  /* 0x000000000f087348 */ /* 0x000fea0003c00000 */
[----:B------:R0:W1:Y:S02]  /*2c0b0*/  SHFL.IDX P6, R14, R13, R12, R11 ;  /* 0x0000000c0d0e7389 */ /* 0x00006400000c000b */
[----:B01----:R-:W-:Y:S01]  /*2c0c0*/  ENDCOLLECTIVE ;  /* 0x000000000000791b */ /* 0x003fe20003800000 */
.L_x_1989:
        /* <DEDUP_REMOVED lines=14> */
.L_x_1990:
[----:B------:R-:W-:Y:S01]  /*2c1b0*/  @!PT LDS RZ, [RZ] ;  /* 0x00000000fffff984 */ /* 0x000fe20000000800 */
[----:B------:R-:W-:Y:S01]  /*2c1c0*/  @!PT LDS RZ, [RZ] ;  /* 0x00000000fffff984 */ /* 0x000fe20000000800 */
[----:B------:R-:W-:Y:S01]  /*2c1d0*/  @!PT LDS RZ, [RZ] ;  /* 0x00000000fffff984 */ /* 0x000fe20000000800 */
[----:B------:R0:W-:Y:S01]  /*2c1e0*/  @!P2 LDGSTS.E.BYPASS.LTC128B.128 [R9+0x17400], desc[UR46][R6.64+0x100], !P1 ;  /* 0x174001000609afae */ /* 0x0001e2000c901d6e */
[----:B------:R-:W-:Y:S01]  /*2c1f0*/  MOV R3, R14 ;  /* 0x0000000e00037202 */ /* 0x000fe20000000f00 */
[----:B------:R-:W-:Y:S06]  /*2c200*/  BRA `(.L_x_1991) ;  /* 0xffffffa400247947 */ /* 0x000fec000383ffff */
.L_x_1836:
[----:B----4-:R4:W0:Y:S02]  /*2c210*/  SYNCS.PHASECHK.TRANS64.TRYWAIT P0, [R19+URZ+0x2a820], R0 ;  /* 0x02a82000130075a7 */ /* 0x010824000800017f */
[----:B0-----:R-:W-:Y:S05]  /*2c220*/  @!P0 NANOSLEEP.SYNCS 0x989680 ;  /* 0x009896800000895d */ /* 0x001fea0003900000 */
[----:B------:R-:W0:Y:S02]  /*2c230*/  @!P0 SYNCS.PHASECHK.TRANS64 P0, [R19+URZ+0x2a820], R0 ;  /* 0x02a82000130085a7 */ /* 0x000e24000800007f */
[----:B0-----:R-:W-:Y:S05]  /*2c240*/  @!P0 BRA `(.L_x_1836) ;  /* 0xfffffffc00f08947 */ /* 0x001fea000383ffff */
[----:B------:R-:W-:Y:S05]  /*2c250*/  BRA `(.L_x_1992) ;  /* 0xffffffa400987947 */ /* 0x000fea000383ffff */
.L_x_1845:
[----:B-1----:R1:W2:Y:S02]  /*2c260*/  SYNCS.PHASECHK.TRANS64.TRYWAIT P0, [R3+URZ+0x2a840], R2 ;  /* 0x02a84002030075a7 */ /* 0x0022a4000800017f */
[----:B--2---:R-:W-:Y:S05]  /*2c270*/  @!P0 NANOSLEEP.SYNCS 0x989680 ;  /* 0x009896800000895d */ /* 0x004fea0003900000 */
[----:B------:R-:W2:Y:S02]  /*2c280*/  @!P0 SYNCS.PHASECHK.TRANS64 P0, [R3+URZ+0x2a840], R2 ;  /* 0x02a84002030085a7 */ /* 0x000ea4000800007f */
[----:B--2---:R-:W-:Y:S05]  /*2c290*/  @!P0 BRA `(.L_x_1845) ;  /* 0xfffffffc00f08947 */ /* 0x004fea000383ffff */
[----:B------:R-:W-:Y:S05]  /*2c2a0*/  BRA `(.L_x_1993) ;  /* 0xffffffa8008c7947 */ /* 0x000fea000383ffff */
.L_x_1852:
[----:B0-----:R0:W1:Y:S02]  /*2c2b0*/  SYNCS.PHASECHK.TRANS64.TRYWAIT P0, [R2+URZ+0x2a860], R3 ;  /* 0x02a86003020075a7 */ /* 0x001064000800017f */
[----:B-1----:R-:W-:Y:S05]  /*2c2c0*/  @!P0 NANOSLEEP.SYNCS 0x989680 ;  /* 0x009896800000895d */ /* 0x002fea0003900000 */
[----:B------:R-:W1:Y:S02]  /*2c2d0*/  @!P0 SYNCS.PHASECHK.TRANS64 P0, [R2+URZ+0x2a860], R3 ;  /* 0x02a86003020085a7 */ /* 0x000e64000800007f */
[----:B-1----:R-:W-:Y:S05]  /*2c2e0*/  @!P0 BRA `(.L_x_1852) ;  /* 0xfffffffc00f08947 */ /* 0x002fea000383ffff */
[----:B------:R-:W-:Y:S05]  /*2c2f0*/  BRA `(.L_x_1994) ;  /* 0xffffffac00987947 */ /* 0x000fea000383ffff */
.L_x_1862:
[----:B-1----:R1:W2:Y:S02]  /*2c300*/  SYNCS.PHASECHK.TRANS64.TRYWAIT P0, [R3+URZ+0x2a840], R2 ;  /* 0x02a84002030075a7 */ /* 0x0022a4000800017f */
[----:B--2---:R-:W-:Y:S05]  /*2c310*/  @!P0 NANOSLEEP.SYNCS 0x989680 ;  /* 0x009896800000895d */ /* 0x004fea0003900000 */
[----:B------:R-:W2:Y:S02]  /*2c320*/  @!P0 SYNCS.PHASECHK.TRANS64 P0, [R3+URZ+0x2a840], R2 ;  /* 0x02a84002030085a7 */ /* 0x000ea4000800007f */
[----:B--2---:R-:W-:Y:S05]  /*2c330*/  @!P0 BRA `(.L_x_1862) ;  /* 0xfffffffc00f08947 */ /* 0x004fea000383ffff */
[----:B------:R-:W-:Y:S05]  /*2c340*/  BRA `(.L_x_1995) ;  /* 0xffffffb4002c7947 */ /* 0x000fea000383ffff */
.L_x_1869:
[----:B0-----:R0:W1:Y:S02]  /*2c350*/  SYNCS.PHASECHK.TRANS64.TRYWAIT P0, [R2+URZ+0x2a860], R3 ;  /* 0x02a86003020075a7 */ /* 0x001064000800017f */
[----:B-1----:R-:W-:Y:S05]  /*2c360*/  @!P0 NANOSLEEP.SYNCS 0x989680 ;  /* 0x009896800000895d */ /* 0x002fea0003900000 */
[----:B------:R-:W1:Y:S02]  /*2c370*/  @!P0 SYNCS.PHASECHK.TRANS64 P0, [R2+URZ+0x2a860], R3 ;  /* 0x02a86003020085a7 */ /* 0x000e64000800007f */
[----:B-1----:R-:W-:Y:S05]  /*2c380*/  @!P0 BRA `(.L_x_1869) ;  /* 0xfffffffc00f08947 */ /* 0x002fea000383ffff */
[----:B------:R-:W-:Y:S05]  /*2c390*/  BRA `(.L_x_1996) ;  /* 0xffffffb800387947 */ /* 0x000fea000383ffff */
.L_x_1879:
[----:B--2---:R2:W3:Y:S02]  /*2c3a0*/  SYNCS.PHASECHK.TRANS64.TRYWAIT P0, [R3+URZ+0x2a840], R2 ;  /* 0x02a84002030075a7 */ /* 0x0044e4000800017f */
[----:B---3--:R-:W-:Y:S05]  /*2c3b0*/  @!P0 NANOSLEEP.SYNCS 0x989680 ;  /* 0x009896800000895d */ /* 0x008fea0003900000 */
[----:B------:R-:W3:Y:S02]  /*2c3c0*/  @!P0 SYNCS.PHASECHK.TRANS64 P0, [R3+URZ+0x2a840], R2 ;  /* 0x02a84002030085a7 */ /* 0x000ee4000800007f */
[----:B---3--:R-:W-:Y:S05]  /*2c3d0*/  @!P0 BRA `(.L_x_1879) ;  /* 0xfffffffc00f08947 */ /* 0x008fea000383ffff */
[----:B------:R-:W-:Y:S05]  /*2c3e0*/  BRA `(.L_x_1997) ;  /* 0xffffffbc00a87947 */ /* 0x000fea000383ffff */
.L_x_1886:
[----:B0-----:R0:W1:Y:S02]  /*2c3f0*/  SYNCS.PHASECHK.TRANS64.TRYWAIT P0, [R2+URZ+0x2a860], R5 ;  /* 0x02a86005020075a7 */ /* 0x001064000800017f */
[----:B-1----:R-:W-:Y:S05]  /*2c400*/  @!P0 NANOSLEEP.SYNCS 0x989680 ;  /* 0x009896800000895d */ /* 0x002fea0003900000 */
[----:B------:R-:W1:Y:S02]  /*2c410*/  @!P0 SYNCS.PHASECHK.TRANS64 P0, [R2+URZ+0x2a860], R5 ;  /* 0x02a86005020085a7 */ /* 0x000e64000800007f */
[----:B-1----:R-:W-:Y:S05]  /*2c420*/  @!P0 BRA `(.L_x_1886) ;  /* 0xfffffffc00f08947 */ /* 0x002fea000383ffff */
[----:B------:R-:W-:Y:S05]  /*2c430*/  BRA `(.L_x_1998) ;  /* 0xffffffc000b07947 */ /* 0x000fea000383ffff */
.L_x_1898:
[----:B----4-:R4:W0:Y:S02]  /*2c440*/  SYNCS.PHASECHK.TRANS64.TRYWAIT P0, [R0+URZ+0x2a860], R2 ;  /* 0x02a86002000075a7 */ /* 0x010824000800017f */
[----:B0-----:R-:W-:Y:S05]  /*2c450*/  @!P0 NANOSLEEP.SYNCS 0x989680 ;  /* 0x009896800000895d */ /* 0x001fea0003900000 */
[----:B------:R-:W0:Y:S02]  /*2c460*/  @!P0 SYNCS.PHASECHK.TRANS64 P0, [R0+URZ+0x2a860], R2 ;  /* 0x02a86002000085a7 */ /* 0x000e24000800007f */
[----:B0-----:R-:W-:Y:S05]  /*2c470*/  @!P0 BRA `(.L_x_1898) ;  /* 0xfffffffc00f08947 */ /* 0x001fea000383ffff */
[----:B------:R-:W-:Y:S05]  /*2c480*/  BRA `(.L_x_1999) ;  /* 0xffffffc800047947 */ /* 0x000fea000383ffff */
.L_x_1906:
[----:B--2-4-:R-:W2:Y:S01]  /*2c490*/  LDL R0, [R1] ;  /* 0x0000000001007983 */ /* 0x014ea20000100800 */
[----:B------:R-:W-:Y:S01]  /*2c4a0*/  BSSY B0, `(.L_x_2000) ;  /* 0x0000008000007945 */ /* 0x000fe20003800000 */
[----:B------:R-:W-:Y:S02]  /*2c4b0*/  IMAD.MOV.U32 R12, RZ, RZ, RZ ;  /* 0x000000ffff0c7224 */ /* 0x000fe400078e00ff */
[----:B0-----:R-:W-:Y:S02]  /*2c4c0*/  IMAD.MOV.U32 R11, RZ, RZ, 0x1f ;  /* 0x0000001fff0b7424 */ /* 0x001fe400078e00ff */
[----:B------:R-:W-:Y:S02]  /*2c4d0*/  IMAD.MOV.U32 R15, RZ, RZ, -0x1 ;  /* 0xffffffffff0f7424 */ /* 0x000fe400078e00ff */
[----:B--2---:R-:W-:-:S07]  /*2c4e0*/  IMAD.MOV.U32 R13, RZ, RZ, R0 ;  /* 0x000000ffff0d7224 */ /* 0x004fce00078e0000 */
[----:B-1-3--:R-:W-:Y:S05]  /*2c4f0*/  WARPSYNC.COLLECTIVE R15, `(.L_x_2001) ;  /* 0x000000000f087348 */ /* 0x00afea0003c00000 */
[----:B------:R0:W2:Y:S02]  /*2c500*/  SHFL.IDX P6, R14, R13, R12, R11 ;  /* 0x0000000c0d0e7389 */ /* 0x0000a400000c000b */
[----:B0123--:R-:W-:Y:S01]  /*2c510*/  ENDCOLLECTIVE ;  /* 0x000000000000791b */ /* 0x00ffe20003800000 */
.L_x_2001:
[----:B------:R-:W-:Y:S05]  /*2c520*/  BSYNC B0 ;  /* 0x0000000000007941 */ /* 0x000fea0003800000 */
.L_x_2000:
[----:B------:R0:W5:Y:S01]  /*2c530*/  LDL R2, [R1+0xc] ;  /* 0x00000c0001027983 */ /* 0x0001620000100800 */
[----:B------:R-:W-:Y:S01]  /*2c540*/  IMAD.MOV.U32 R13, RZ, RZ, R0 ;  /* 0x000000ffff0d7224 */ /* 0x000fe200078e0000 */
[----:B------:R-:W-:Y:S01]  /*2c550*/  LOP3.LUT P1, RZ, R17, 0x1, RZ, 0xc0, !PT ;  /* 0x0000000111ff7812 */ /* 0x000fe2000782c0ff */
[----:B------:R-:W-:Y:S02]  /*2c560*/  IMAD.MOV.U32 R12, RZ, RZ, 0x1 ;  /* 0x00000001ff0c7424 */ /* 0x000fe400078e00ff */
[----:B------:R-:W-:Y:S02]  /*2c570*/  IMAD.MOV.U32 R11, RZ, RZ, 0x1f ;  /* 0x0000001fff0b7424 */ /* 0x000fe400078e00ff */
[----:B------:R-:W-:Y:S02]  /*2c580*/  IMAD.MOV.U32 R15, RZ, RZ, -0x1 ;  /* 0xffffffffff0f7424 */ /* 0x000fe400078e00ff */
[----:B0-----:R-:W-:-:S07]  /*2c590*/  IMAD.MOV.U32 R5, RZ, RZ, R14 ;  /* 0x000000ffff057224 */ /* 0x001fce00078e000e */
[----:B-----5:R-:W-:Y:S05]  /*2c5a0*/  WARPSYNC.COLLECTIVE R15, `(.L_x_2002) ;  /* 0x000000000f087348 */ /* 0x020fea0003c00000 */
[----:B------:R0:W1:Y:S02]  /*2c5b0*/  SHFL.IDX P6, R14, R13, R12, R11 ;  /* 0x0000000c0d0e7389 */ /* 0x00006400000c000b */
[----:B01---5:R-:W-:Y:S01]  /*2c5c0*/  ENDCOLLECTIVE ;  /* 0x000000000000791b */ /* 0x023fe20003800000 */
.L_x_2002:
[----:B------:R-:W-:Y:S01]  /*2c5d0*/  ULDC UR4, c[0x0][0xc3c] ;  /* 0x00030f0000047ab9 */ /* 0x000fe20000000800 */
[----:B------:R-:W-:Y:S01]  /*2c5e0*/  IMAD.IADD R4, R2, 0x1, R16 ;  /* 0x0000000102047824 */ /* 0x000fe200078e0210 */
[----:B------:R-:W-:-:S04]  /*2c5f0*/  MOV R0, R14 ;  /* 0x0000000e00007202 */ /* 0x000fc80000000f00 */
        /* <DEDUP_REMOVED lines=11> */
[----:B------:R-:W-:Y:S02]  /*2c6b0*/  IMAD.MOV.U32 R11, RZ, RZ, RZ ;  /* 0x000000ffff0b7224 */ /* 0x000fe400078e00ff */
[----:B--2---:R-:W-:Y:S01]  /*2c6c0*/  @!P0 IMAD.MOV.U32 R4, RZ, RZ, R8 ;  /* 0x000000ffff048224 */ /* 0x004fe200078e0008 */
[----:B------:R-:W-:Y:S01]  /*2c6d0*/  MOV R8, RZ ;  /* 0x000000ff00087202 */ /* 0x000fe20000000f00 */
[----:B---3--:R-:W-:Y:S01]  /*2c6e0*/  @!P0 IMAD.MOV.U32 R6, RZ, RZ, R2 ;  /* 0x000000ffff068224 */ /* 0x008fe200078e0002 */
[----:B------:R-:W-:-:S03]  /*2c6f0*/  ISETP.GE.U32.AND P0, PT, R16, 0x2, PT ;  /* 0x000000021000780c */ /* 0x000fc60003f06070 */
[----:B------:R-:W-:-:S04]  /*2c700*/  IMAD R2, R6, R4, RZ ;  /* 0x0000000406027224 */ /* 0x000fc800078e02ff */
[----:B------:R-:W-:-:S07]  /*2c710*/  IMAD.MOV.U32 R13, RZ, RZ, R2 ;  /* 0x000000ffff0d7224 */ /* 0x000fce00078e0002 */
[----:B------:R-:W-:Y:S05]  /*2c720*/  WARPSYNC.COLLECTIVE R15, `(.L_x_2003) ;  /* 0x000000000f087348 */ /* 0x000fea0003c00000 */
[----:B------:R0:W1:Y:S02]  /*2c730*/  SHFL.UP P6, R14, R13, R12, R11 ;  /* 0x0400000c0d0e7389 */ /* 0x00006400000c000b */
[----:B01----:R-:W-:Y:S01]  /*2c740*/  ENDCOLLECTIVE ;  /* 0x000000000000791b */ /* 0x003fe20003800000 */
.L_x_2003:
[----:B------:R-:W-:Y:S02]  /*2c750*/  IMAD.MOV.U32 R12, RZ, RZ, 0x2 ;  /* 0x00000002ff0c7424 */ /* 0x000fe400078e00ff */
[----:B------:R-:W-:-:S05]  /*2c760*/  IMAD.MOV.U32 R3, RZ, RZ, R14 ;  /* 0x000000ffff037224 */ /* 0x000fca00078e000e */
[----:B------:R-:W-:Y:S02]  /*2c770*/  SEL R3, R3, RZ, P1 ;  /* 0x000000ff03037207 */ /* 0x000fe40000800000 */
[----:B------:R-:W-:-:S03]  /*2c780*/  ISETP.GE.U32.AND P1, PT, R16, 0x4, PT ;  /* 0x000000041000780c */ /* 0x000fc60003f26070 */
[----:B------:R-:W-:-:S05]  /*2c790*/  IMAD.IADD R2, R2, 0x1, R3 ;  /* 0x0000000102027824 */ /* 0x000fca00078e0203 */
[----:B------:R-:W-:-:S07]  /*2c7a0*/  MOV R13, R2 ;  /* 0x00000002000d7202 */ /* 0x000fce0000000f00 */
[----:B------:R-:W-:Y:S05]  /*2c7b0*/  WARPSYNC.COLLECTIVE R15, `(.L_x_2004) ;  /* 0x000000000f087348 */ /* 0x000fea0003c00000 */
[----:B------:R0:W1:Y:S02]  /*2c7c0*/  SHFL.UP P6, R14, R13, R12, R11 ;  /* 0x0400000c0d0e7389 */ /* 0x00006400000c000b */
[----:B01----:R-:W-:Y:S01]  /*2c7d0*/  ENDCOLLECTIVE ;  /* 0x000000000000791b */ /* 0x003fe20003800000 */
.L_x_2004:
        /* <DEDUP_REMOVED lines=8> */
.L_x_2005:
        /* <DEDUP_REMOVED lines=8> */
.L_x_2006:
[----:B------:R-:W-:Y:S01]  /*2c8e0*/  IMAD.MOV.U32 R12, RZ, RZ, 0x10 ;  /* 0x00000010ff0c7424 */ /* 0x000fe200078e00ff */
[----:B------:R-:W-:-:S04]  /*2c8f0*/  MOV R3, R14 ;  /* 0x0000000e00037202 */ /* 0x000fc80000000f00 */
[----:B------:R-:W-:-:S05]  /*2c900*/  SEL R3, R3, RZ, P2 ;  /* 0x000000ff03037207 */ /* 0x000fca0001000000 */
[----:B------:R-:W-:-:S04]  /*2c910*/  IMAD.IADD R2, R2, 0x1, R3 ;  /* 0x0000000102027824 */ /* 0x000fc800078e0203 */
[----:B------:R-:W-:-:S07]  /*2c920*/  IMAD.MOV.U32 R13, RZ, RZ, R2 ;  /* 0x000000ffff0d7224 */ /* 0x000fce00078e0002 */
[----:B------:R-:W-:Y:S05]  /*2c930*/  WARPSYNC.COLLECTIVE R15, `(.L_x_2007) ;  /* 0x000000000f087348 */ /* 0x000fea0003c00000 */
[----:B------:R0:W1:Y:S02]  /*2c940*/  SHFL.UP P6, R14, R13, R12, R11 ;  /* 0x0400000c0d0e7389 */ /* 0x00006400000c000b */
[----:B01----:R-:W-:Y:S01]  /*2c950*/  ENDCOLLECTIVE ;  /* 0x000000000000791b */ /* 0x003fe20003800000 */
.L_x_2007:
        /* <DEDUP_REMOVED lines=9> */
.L_x_2008:
[----:B------:R-:W-:Y:S01]  /*2c9f0*/  IMAD.MOV.U32 R9, RZ, RZ, R14 ;  /* 0x000000ffff097224 */ /* 0x000fe200078e000e */
[----:B------:R-:W-:Y:S06]  /*2ca00*/  BRA `(.L_x_2009) ;  /* 0xffffffc800907947 */ /* 0x000fec000383ffff */
.L_x_1909:
[----:B------:R-:W-:Y:S01]  /*2ca10*/  BSSY B0, `(.L_x_2010) ;  /* 0x0000008000007945 */ /* 0x000fe20003800000 */
[----:B------:R-:W-:Y:S02]  /*2ca20*/  IMAD.MOV.U32 R13, RZ, RZ, R2 ;  /* 0x000000ffff0d7224 */ /* 0x000fe400078e0002 */
[----:B------:R-:W-:Y:S02]  /*2ca30*/  IMAD.MOV.U32 R12, RZ, RZ, 0x1 ;  /* 0x00000001ff0c7424 */ /* 0x000fe400078e00ff */
[----:B------:R-:W-:Y:S02]  /*2ca40*/  IMAD.MOV.U32 R11, RZ, RZ, RZ ;  /* 0x000000ffff0b7224 */ /* 0x000fe400078e00ff */
[----:B------:R-:W-:-:S07]  /*2ca50*/  IMAD.MOV.U32 R15, RZ, RZ, -0x1 ;  /* 0xffffffffff0f7424 */ /* 0x000fce00078e00ff */
[----:B0-----:R-:W-:Y:S05]  /*2ca60*/  WARPSYNC.COLLECTIVE R15, `(.L_x_2011) ;  /* 0x000000000f087348 */ /* 0x001fea0003c00000 */
[----:B------:R1:W2:Y:S02]  /*2ca70*/  SHFL.UP P6, R14, R13, R12, R11 ;  /* 0x0400000c0d0e7389 */ /* 0x0002a400000c000b */
[----:B012---:R-:W-:Y:S01]  /*2ca80*/  ENDCOLLECTIVE ;  /* 0x000000000000791b */ /* 0x007fe20003800000 */
.L_x_2011:
[----:B------:R-:W-:Y:S05]  /*2ca90*/  BSYNC B0 ;  /* 0x0000000000007941 */ /* 0x000fea0003800000 */
.L_x_2010:
[----:B------:R-:W-:Y:S01]  /*2caa0*/  IMAD.MOV.U32 R3, RZ, RZ, R14 ;  /* 0x000000ffff037224 */ /* 0x000fe200078e000e */
[----:B------:R-:W-:Y:S01]  /*2cab0*/  LOP3.LUT P4, RZ, R17, 0x1, RZ, 0xc0, !PT ;  /* 0x0000000111ff7812 */ /* 0x000fe2000788c0ff */
[----:B------:R-:W-:Y:S01]  /*2cac0*/  IMAD.MOV.U32 R12, RZ, RZ, 0x2 ;  /* 0x00000002ff0c7424 */ /* 0x000fe200078e00ff */
[----:B------:R-:W-:Y:S01]  /*2cad0*/  MOV R15, 0xffffffff ;  /* 0xffffffff000f7802 */ /* 0x000fe20000000f00 */
[----:B------:R-:W-:Y:S01]  /*2cae0*/  IMAD.MOV.U32 R11, RZ, RZ, RZ ;  /* 0x000000ffff0b7224 */ /* 0x000fe200078e00ff */
[----:B------:R-:W-:-:S05]  /*2caf0*/  SEL R3, R3, RZ, P4 ;  /* 0x000000ff03037207 */ /* 0x000fca0002000000 */
[----:B------:R-:W-:-:S04]  /*2cb00*/  IMAD.IADD R2, R2, 0x1, R3 ;  /* 0x0000000102027824 */ /* 0x000fc800078e0203 */
[----:B------:R-:W-:-:S07]  /*2cb10*/  IMAD.MOV.U32 R13, RZ, RZ, R2 ;  /* 0x000000ffff0d7224 */ /* 0x000fce00078e0002 */
[----:B------:R-:W-:Y:S05]  /*2cb20*/  WARPSYNC.COLLECTIVE R15, `(.L_x_2012) ;  /* 0x000000000f087348 */ /* 0x000fea0003c00000 */
[----:B------:R0:W1:Y:S02]  /*2cb30*/  SHFL.UP P6, R14, R13, R12, R11 ;  /* 0x0400000c0d0e7389 */ /* 0x00006400000c000b */
[----:B01----:R-:W-:Y:S01]  /*2cb40*/  ENDCOLLECTIVE ;  /* 0x000000000000791b */ /* 0x003fe20003800000 */
.L_x_2012:
        /* <DEDUP_REMOVED lines=8> */
.L_x_2013:
        /* <DEDUP_REMOVED lines=8> */
.L_x_2014:
        /* <DEDUP_REMOVED lines=8> */
.L_x_2015:
        /* <DEDUP_REMOVED lines=9> */
.L_x_2016:
[----:B------:R-:W-:Y:S01]  /*2cd60*/  IMAD.MOV.U32 R9, RZ, RZ, R14 ;  /* 0x000000ffff097224 */ /* 0x000fe200078e000e */
[----:B------:R-:W-:Y:S06]  /*2cd70*/  BRA `(.L_x_2017) ;  /* 0xffffffc800607947 */ /* 0x000fec000383ffff */
.L_x_1911:
[----:B------:R-:W-:Y:S01]  /*2cd80*/  BSSY B0, `(.L_x_2018) ;  /* 0x0000006000007945 */ /* 0x000fe20003800000 */
[----:B------:R-:W-:Y:S01]  /*2cd90*/  PLOP3.LUT P6, PT, P6, PT, PT, 0x8, 0x0 ;  /* 0x000000000000781c */ /* 0x000fe200037ce170 */
[----:B------:R-:W-:-:S12]  /*2cda0*/  IMAD.MOV.U32 R15, RZ, RZ, -0x1 ;  /* 0xffffffffff0f7424 */ /* 0x000fd800078e00ff */
[----:B0-----:R-:W-:Y:S05]  /*2cdb0*/  WARPSYNC.COLLECTIVE R15, `(.L_x_2019) ;  /* 0x000000000f087348 */ /* 0x001fea0003c00000 */
[----:B------:R-:W-:Y:S01]  /*2cdc0*/  VOTE.ANY R14, PT, P6 ;  /* 0x00000000000e7806 */ /* 0x000fe200030e0100 */
[----:B0-----:R-:W-:Y:S06]  /*2cdd0*/  ENDCOLLECTIVE ;  /* 0x000000000000791b */ /* 0x001fec0003800000 */
.L_x_2019:
[----:B------:R-:W-:Y:S05]  /*2cde0*/  BSYNC B0 ;  /* 0x0000000000007941 */ /* 0x000fea0003800000 */
.L_x_2018:
[----:B------:R0:W5:Y:S01]  /*2cdf0*/  LDL.LU R10, [R1+0xc] ;  /* 0x00000c00010a7983 */ /* 0x0001620000300800 */
[----:B------:R-:W-:Y:S01]  /*2ce00*/  MOV R0, R14 ;  /* 0x0000000e00007202 */ /* 0x000fe20000000f00 */
[----:B------:R-:W-:Y:S02]  /*2ce10*/  IMAD.MOV.U32 R13, RZ, RZ, R4 ;  /* 0x000000ffff0d7224 */ /* 0x000fe400078e0004 */
[----:B------:R-:W-:Y:S01]  /*2ce20*/  IMAD.MOV.U32 R11, RZ, RZ, 0x1f ;  /* 0x0000001fff0b7424 */ /* 0x000fe200078e00ff */
[----:B------:R-:W1:Y:S01]  /*2ce30*/  POPC R3, R0 ;  /* 0x0000000000037309 */ /* 0x000e620000000000 */
[----:B------:R-:W-:Y:S02]  /*2ce40*/  IMAD.MOV.U32 R15, RZ, RZ, -0x1 ;  /* 0xffffffffff0f7424 */ /* 0x000fe400078e00ff */
[----:B01----:R-:W-:-:S07]  /*2ce50*/  IMAD.MOV.U32 R12, RZ, RZ, R3 ;  /* 0x000000ffff0c7224 */ /* 0x003fce00078e0003 */
[----:B-----5:R-:W-:Y:S05]  /*2ce60*/  WARPSYNC.COLLECTIVE R15, `(.L_x_2020) ;  /* 0x000000000f087348 */ /* 0x020fea0003c00000 */
[----:B------:R0:W1:Y:S02]  /*2ce70*/  SHFL.IDX P6, R14, R13, R12, R11 ;  /* 0x0000000c0d0e7389 */ /* 0x00006400000c000b */
[----:B01---5:R-:W-:Y:S01]  /*2ce80*/  ENDCOLLECTIVE ;  /* 0x000000000000791b */ /* 0x023fe20003800000 */
.L_x_2020:
[----:B------:R-:W-:Y:S02]  /*2ce90*/  IMAD.MOV.U32 R13, RZ, RZ, R6 ;  /* 0x000000ffff0d7224 */ /* 0x000fe400078e0006 */
[----:B------:R-:W-:-:S07]  /*2cea0*/  IMAD.MOV.U32 R4, RZ, RZ, R14 ;  /* 0x000000ffff047224 */ /* 0x000fce00078e000e */
[----:B------:R-:W-:Y:S05]  /*2ceb0*/  WARPSYNC.COLLECTIVE R15, `(.L_x_2021) ;  /* 0x000000000f087348 */ /* 0x000fea0003c00000 */
[----:B------:R0:W1:Y:S02]  /*2cec0*/  SHFL.IDX P6, R14, R13, R12, R11 ;  /* 0x0000000c0d0e7389 */ /* 0x00006400000c000b */
[----:B01----:R-:W-:Y:S01]  /*2ced0*/  ENDCOLLECTIVE ;  /* 0x000000000000791b */ /* 0x003fe20003800000 */
.L_x_2021:
[----:B------:R-:W-:Y:S02]  /*2cee0*/  IMAD.MOV.U32 R6, RZ, RZ, R14 ;  /* 0x000000ffff067224 */ /* 0x000fe400078e000e */
[----:B------:R-:W-:-:S05]  /*2cef0*/  IMAD.IADD R10, R3, 0x1, R10 ;  /* 0x00000001030a7824 */ /* 0x000fca00078e020a */
[----:B------:R2:W-:Y:S01]  /*2cf00*/  STL [R1+0xc], R10 ;  /* 0x00000c0a01007387 */ /* 0x0005e20000100800 */
[----:B------:R-:W-:Y:S05]  /*2cf10*/  BRA `(.L_x_2022) ;  /* 0xffffffc800407947 */ /* 0x000fea000383ffff */
.L_x_1913:
[----:B------:R-:W-:Y:S01]  /*2cf20*/  BSSY B0, `(.L_x_2023) ;  /* 0x0000008000007945 */ /* 0x000fe20003800000 */
[----:B------:R-:W-:Y:S01]  /*2cf30*/  IMAD.MOV.U32 R13, RZ, RZ, R7 ;  /* 0x000000ffff0d7224 */ /* 0x000fe200078e0007 */
[----:B------:R-:W-:Y:S01]  /*2cf40*/  MOV R12, R3 ;  /* 0x00000003000c7202 */ /* 0x000fe20000000f00 */
[----:B------:R-:W-:Y:S02]  /*2cf50*/  IMAD.MOV.U32 R11, RZ, RZ, 0x1f ;  /* 0x0000001fff0b7424 */ /* 0x000fe400078e00ff */
[----:B------:R-:W-:-:S07]  /*2cf60*/  IMAD.MOV.U32 R15, RZ, RZ, -0x1 ;  /* 0xffffffffff0f7424 */ /* 0x000fce00078e00ff */
[----:B0-2---:R-:W-:Y:S05]  /*2cf70*/  WARPSYNC.COLLECTIVE R15, `(.L_x_2024) ;  /* 0x000000000f087348 */ /* 0x005fea0003c00000 */
[----:B------:R1:W3:Y:S02]  /*2cf80*/  SHFL.IDX P6, R14, R13, R12, R11 ;  /* 0x0000000c0d0e7389 */ /* 0x0002e400000c000b */
[----:B0123--:R-:W-:Y:S01]  /*2cf90*/  ENDCOLLECTIVE ;  /* 0x000000000000791b */ /* 0x00ffe20003800000 */
.L_x_2024:
[----:B------:R-:W-:Y:S05]  /*2cfa0*/  BSYNC B0 ;  /* 0x0000000000007941 */ /* 0x000fea0003800000 */
.L_x_2023:
[----:B------:R-:W-:Y:S01]  /*2cfb0*/  IMAD.MOV.U32 R3, RZ, RZ, R14 ;  /* 0x000000ffff037224 */ /* 0x000fe200078e000e */
[----:B------:R-:W-:Y:S06]  /*2cfc0*/  BRA `(.L_x_2025) ;  /* 0xffffffc8002c7947 */ /* 0x000fec000383ffff */
.L_x_1919:
[----:B0-----:R0:W1:Y:S02]  /*2cfd0*/  SYNCS.PHASECHK.TRANS64.TRYWAIT P0, [R0+URZ+0x2a820], R3 ;  /* 0x02a82003000075a7 */ /* 0x001064000800017f */
[----:B-1----:R-:W-:Y:S05]  /*2cfe0*/  @!P0 NANOSLEEP.SYNCS 0x989680 ;  /* 0x009896800000895d */ /* 0x002fea0003900000 */
[----:B------:R-:W1:Y:S02]  /*2cff0*/  @!P0 SYNCS.PHASECHK.TRANS64 P0, [R0+URZ+0x2a820], R3 ;  /* 0x02a82003000085a7 */ /* 0x000e64000800007f */
[----:B-1----:R-:W-:Y:S05]  /*2d000*/  @!P0 BRA `(.L_x_1919) ;  /* 0xfffffffc00f08947 */ /* 0x002fea000383ffff */
[----:B------:R-:W-:Y:S05]  /*2d010*/  BRA `(.L_x_2026) ;  /* 0xffffffd000c87947 */ /* 0x000fea000383ffff */
.L_x_1920:
        /* <DEDUP_REMOVED lines=11> */
.L_x_2028:
[----:B------:R-:W-:Y:S05]  /*2d0d0*/  BSYNC B0 ;  /* 0x0000000000007941 */ /* 0x000fea0003800000 */
.L_x_2027:
[----:B------:R-:W-:Y:S05]  /*2d0e0*/  BRA `(.L_x_2029) ;  /* 0xffffffd000b07947 */ /* 0x000fea000383ffff */
.L_x_1921:
[----:B------:R-:W-:Y:S01]  /*2d0f0*/  BSSY B0, `(.L_x_2030) ;  /* 0x0000006000007945 */ /* 0x000fe20003800000 */
[----:B------:R-:W-:-:S07]  /*2d100*/  IMAD.MOV.U32 R15, RZ, RZ, -0x1 ;  /* 0xffffffffff0f7424 */ /* 0x000fce00078e00ff */
[----:B01----:R-:W-:Y:S05]  /*2d110*/  WARPSYNC.COLLECTIVE R15, `(.L_x_2031) ;  /* 0x000000000f0c7348 */ /* 0x003fea0003c00000 */
[----:B------:R-:W-:Y:S02]  /*2d120*/  ELECT P6, UR62, PT ;  /* 0x00000000003e782f */ /* 0x000fe400038c0000 */
[----:B------:R-:W-:Y:S01]  /*2d130*/  MOV R14, UR62 ;  /* 0x0000003e000e7c02 */ /* 0x000fe20008000f00 */
[----:B01----:R-:W-:Y:S10]  /*2d140*/  ENDCOLLECTIVE ;  /* 0x000000000000791b */ /* 0x003ff40003800000 */
.L_x_2031:
[----:B------:R-:W-:Y:S05]  /*2d150*/  BSYNC B0 ;  /* 0x0000000000007941 */ /* 0x000fea0003800000 */
.L_x_2030:
[----:B------:R-:W-:Y:S05]  /*2d160*/  BRA `(.L_x_2032) ;  /* 0xffffffd000a47947 */ /* 0x000fea000383ffff */
.L_x_1923:
[----:B0-----:R0:W1:Y:S02]  /*2d170*/  SYNCS.PHASECHK.TRANS64.TRYWAIT P0, [R6+URZ], R5 ;  /* 0x00000005060075a7 */ /* 0x001064000800017f */
[----:B-1----:R-:W-:Y:S05]  /*2d180*/  @!P0 NANOSLEEP.SYNCS 0x989680 ;  /* 0x009896800000895d */ /* 0x002fea0003900000 */
[----:B------:R-:W1:Y:S02]  /*2d190*/  @!P0 SYNCS.PHASECHK.TRANS64 P0, [R6+URZ], R5 ;  /* 0x00000005060085a7 */ /* 0x000e64000800007f */
[----:B-1----:R-:W-:Y:S05]  /*2d1a0*/  @!P0 BRA `(.L_x_1923) ;  /* 0xfffffffc00f08947 */ /* 0x002fea000383ffff */
[----:B------:R-:W-:Y:S05]  /*2d1b0*/  BRA `(.L_x_2033) ;  /* 0xffffffd000e87947 */ /* 0x000fea000383ffff */
.L_x_1924:
[----:B-1----:R1:W2:Y:S02]  /*2d1c0*/  SYNCS.PHASECHK.TRANS64.TRYWAIT P0, [R7+URZ], R2 ;  /* 0x00000002070075a7 */ /* 0x0022a4000800017f */
[----:B--2---:R-:W-:Y:S05]  /*2d1d0*/  @!P0 NANOSLEEP.SYNCS 0x989680 ;  /* 0x009896800000895d */ /* 0x004fea0003900000 */
[----:B------:R-:W2:Y:S02]  /*2d1e0*/  @!P0 SYNCS.PHASECHK.TRANS64 P0, [R7+URZ], R2 ;  /* 0x00000002070085a7 */ /* 0x000ea4000800007f */
[----:B--2---:R-:W-:Y:S05]  /*2d1f0*/  @!P0 BRA `(.L_x_1924) ;  /* 0xfffffffc00f08947 */ /* 0x004fea000383ffff */
[----:B------:R-:W-:Y:S05]  /*2d200*/  BRA `(.L_x_2034) ;  /* 0xffffffd000dc7947 */ /* 0x000fea000383ffff */
.L_x_1926:
[----:B--2---:R2:W3:Y:S02]  /*2d210*/  SYNCS.PHASECHK.TRANS64.TRYWAIT P0, [R4+URZ], R5 ;  /* 0x00000005040075a7 */ /* 0x0044e4000800017f */
[----:B---3--:R-:W-:Y:S05]  /*2d220*/  @!P0 NANOSLEEP.SYNCS 0x989680 ;  /* 0x009896800000895d */ /* 0x008fea0003900000 */
[----:B------:R-:W3:Y:S02]  /*2d230*/  @!P0 SYNCS.PHASECHK.TRANS64 P0, [R4+URZ], R5 ;  /* 0x00000005040085a7 */ /* 0x000ee4000800007f */
[----:B---3--:R-:W-:Y:S05]  /*2d240*/  @!P0 BRA `(.L_x_1926) ;  /* 0xfffffffc00f08947 */ /* 0x008fea000383ffff */
[----:B------:R-:W-:Y:S05]  /*2d250*/  BRA `(.L_x_2035) ;  /* 0xffffffd000e47947 */ /* 0x000fea000383ffff */
.L_x_2036:
        /* <DEDUP_REMOVED lines=10> */
.L_x_14992:


//--------------------- .text._ZN7cutlass13device_kernelIN5flash11enable_sm90INS1_16FlashAttnFwdSm90INS1_25CollectiveMainloopFwdSm90ILi2EN4cute5tupleIJNS5_1CILi1EEES8_S8_EEENS6_IJNS7_ILi128EEESA_NS7_ILi192EEEEEELi128ENS_6half_tEfNS_4arch4Sm90ELb1ELb0ELb0ELb0ELb0ELb0ELb0ELb1ELb1ELb1ELb1ELb0EEENS1_21CollectiveEpilogueFwdINS6_IJSA_SA_SA_EEES9_SD_SF_Li256ELb0ELb1ELb1ELb0EEENS1_19SingleTileSchedulerILb0ELb1ELb1ELi128EEEEEEEEEvNT_6ParamsE --------------------------
	.section	.text._ZN7cutlass13device_kernelIN5flash11enable_sm90INS1_16FlashAttnFwdSm90INS1_25CollectiveMainloopFwdSm90ILi2EN4cute5tupleIJNS5_1CILi1EEES8_S8_EEENS6_IJNS7_ILi128EEESA_NS7_ILi192EEEEEELi128ENS_6half_tEfNS_4arch4Sm90ELb1ELb0ELb0ELb0ELb0ELb0ELb0ELb1ELb1ELb1ELb1ELb0EEENS1_21CollectiveEpilogueFwdINS6_IJSA_SA_SA_EEES9_SD_SF_Li256ELb0ELb1ELb1ELb0EEENS1_19SingleTileSchedulerILb0ELb1ELb1ELi128EEEEEEEEEvNT_6ParamsE,"ax",@progbits
	.align	128
.text._ZN7cutlass13device_kernelIN5flash11enable_sm90INS1_16FlashAttnFwdSm90INS1_25CollectiveMainloopFwdSm90ILi2EN4cute5tupleIJNS5_1CILi1EEES8_S8_EEENS6_IJNS7_ILi128EEESA_NS7_ILi192EEEEEELi128ENS_6half_tEfNS_4arch4Sm90ELb1ELb0ELb0ELb0ELb0ELb0ELb0ELb1ELb1ELb1ELb1ELb0EEENS1_21CollectiveEpilogueFwdINS6_IJSA_SA_SA_EEES9_SD_SF_Li256ELb0ELb1ELb1ELb0EEENS1_19SingleTileSchedulerILb0ELb1ELb1ELi128EEEEEEEEEvNT_6ParamsE:
        .type           _ZN7cutlass13device_kernelIN5flash11enable_sm90INS1_16FlashAttnFwdSm90INS1_25CollectiveMainloopFwdSm90ILi2EN4cute5tupleIJNS5_1CILi1EEES8_S8_EEENS6_IJNS7_ILi128EEESA_NS7_ILi192EEEEEELi128ENS_6half_tEfNS_4arch4Sm90ELb1ELb0ELb0ELb0ELb0ELb0ELb0ELb1ELb1ELb1ELb1ELb0EEENS1_21CollectiveEpilogueFwdINS6_IJSA_SA_SA_EEES9_SD_SF_Li256ELb0ELb1ELb1ELb0EEENS1_19SingleTileSchedulerILb0ELb1ELb1ELi128EEEEEEEEEvNT_6ParamsE,@function
        .size           _ZN7cutlass13device_kernelIN5flash11enable_sm90INS1_16FlashAttnFwdSm90INS1_25CollectiveMainloopFwdSm90ILi2EN4cute5tupleIJNS5_1CILi1EEES8_S8_EEENS6_IJNS7_ILi128EEESA_NS7_ILi192EEEEEELi128ENS_6half_tEfNS_4arch4Sm90ELb1ELb0ELb0ELb0ELb0ELb0ELb0ELb1ELb1ELb1ELb1ELb0EEENS1_21CollectiveEpilogueFwdINS6_IJSA_SA_SA_EEES9_SD_SF_Li256ELb0ELb1ELb1ELb0EEENS1_19SingleTileSchedulerILb0ELb1ELb1ELi128EEEEEEEEEvNT_6ParamsE,(.L_x_14993 - _ZN7cutlass13device_kernelIN5flash11enable_sm90INS1_16FlashAttnFwdSm90INS1_25CollectiveMainloopFwdSm90ILi2EN4cute5tupleIJNS5_1CILi1EEES8_S8_EEENS6_IJNS7_ILi128EEESA_NS7_ILi192EEEEEELi128ENS_6half_tEfNS_4arch4Sm90ELb1ELb0ELb0ELb0ELb0ELb0ELb0ELb1ELb1ELb1ELb1ELb0EEENS1_21CollectiveEpilogueFwdINS6_IJSA_SA_SA_EEES9_SD_SF_Li256ELb0ELb1ELb1ELb0EEENS1_19SingleTileSchedulerILb0ELb1ELb1ELi128EEEEEEEEEvNT_6ParamsE)
        .other          _ZN7cutlass13device_kernelIN5flash11enable_sm90INS1_16FlashAttnFwdSm90INS1_25CollectiveMainloopFwdSm90ILi2EN4cute5tupleIJNS5_1CILi1EEES8_S8_EEENS6_IJNS7_ILi128EEESA_NS7_ILi192EEEEEELi128ENS_6half_tEfNS_4arch4Sm90ELb1ELb0ELb0ELb0ELb0ELb0ELb0ELb1ELb1ELb1ELb1ELb0EEENS1_21CollectiveEpilogueFwdINS6_IJSA_SA_SA_EEES9_SD_SF_Li256ELb0ELb1ELb1ELb0EEENS1_19SingleTileSchedulerILb0ELb1ELb1ELi128EEEEEEEEEvNT_6ParamsE,@"STO_CUDA_ENTRY STV_DEFAULT"
_ZN7cutlass13device_kernelIN5flash11enable_sm90INS1_16FlashAttnFwdSm90INS1_25CollectiveMainloopFwdSm90ILi2EN4cute5tupleIJNS5_1CILi1EEES8_S8_EEENS6_IJNS7_ILi128EEESA_NS7_ILi192EEEEEELi128ENS_6half_tEfNS_4arch4Sm90ELb1ELb0ELb0ELb0ELb0ELb0ELb0ELb1ELb1ELb1ELb1ELb0EEENS1_21CollectiveEpilogueFwdINS6_IJSA_SA_SA_EEES9_SD_SF_Li256ELb0ELb1ELb1ELb0EEENS1_19SingleTileSchedulerILb0ELb1ELb1ELi128EEEEEEEEEvNT_6ParamsE:
        /* <DEDUP_REMOVED lines=17> */
.L_x_2038:
[----:B------:R-:W-:Y:S05]  /*0110*/  BSYNC B0 ;  /* 0x0000000000007941 */ /* 0x000fea0003800000 */
.L_x_2037:
        /* <DEDUP_REMOVED lines=40> */
.L_x_2039:
        /* <DEDUP_REMOVED lines=22> */
.L_x_2040:
        /* <DEDUP_REMOVED lines=18> */
.L_x_2041:
        /* <DEDUP_REMOVED lines=22> */
.L_x_2042:
        /* <DEDUP_REMOVED lines=22> */
.L_x_2043:
        /* <DEDUP_REMOVED lines=9> */
.L_x_2046:
        /* <DEDUP_REMOVED lines=20> */
[----:B------:R-:W-:Y:S01]  /*0ab0*/  SHF.R.U32.HI R4, RZ, 0x10, R17 ;  /* 0x00000010ff047819 */ /* 0x000fe20000011611 */
[----:B------:R-:W-:Y:S01]  /*0ac0*/  IMAD.MOV.U32 R22, RZ, RZ, RZ ;  /* 0x000000ffff167224 */ /* 0x000fe200078e00ff */
[----:B------:R-:W-:-:S04]  /*0ad0*/  LOP3.LUT R17, R17, 0xffff, RZ, 0xc0, !PT ;  /* 0x0000ffff11117812 */ /* 0x000fc800078ec0ff */
[----:B------:R-:W2:Y:S08]  /*0ae0*/  LDC.64 R10, c[0x0][0x418] ;  /* 0x00010600ff0a7b82 */ /* 0x000eb00000000a00 */
[----:B------:R-:W3:Y:S01]  /*0af0*/  LDC R3, c[0x0][0x288] ;  /* 0x0000a200ff037b82 */ /* 0x000ee20000000800 */
[----:B0-----:R-:W-:-:S07]  /*0b00*/  ISETP.NE.AND P1, PT, R0, 0x1, PT ;  /* 0x000000010000780c */ /* 0x001fce0003f25270 */
[----:B------:R-:W0:Y:S01]  /*0b10*/  LDC R16, c[0x0][0x424] ;  /* 0x00010900ff107b82 */ /* 0x000e220000000800 */
[----:B--2---:R-:W-:-:S07]  /*0b20*/  ISETP.NE.U32.AND P0, PT, R10, RZ, PT ;  /* 0x000000ff0a00720c */ /* 0x004fce0003f05070 */
[----:B------:R-:W2:Y:S01]  /*0b30*/  LDC R9, c[0x0][0x2f0] ;  /* 0x0000bc00ff097b82 */ /* 0x000ea20000000800 */
[----:B-1----:R-:W-:Y:S01]  /*0b40*/  IMAD.SHL.U32 R19, R19, 0x80, RZ ;  /* 0x0000008013137824 */ /* 0x002fe200078e00ff */
[----:B------:R-:W-:-:S03]  /*0b50*/  ISETP.NE.AND.EX P0, PT, R11, RZ, PT, P0 ;  /* 0x000000ff0b00720c */ /* 0x000fc60003f05300 */
[----:B------:R-:W-:Y:S01]  /*0b60*/  @P1 VIADD R0, R19, 0x7f ;  /* 0x0000007f13001836 */ /* 0x000fe20000000000 */
[----:B---3--:R-:W-:Y:S02]  /*0b70*/  IADD3 R3, -R3, 0x80, RZ ;  /* 0x0000008003037810 */ /* 0x008fe40007ffe1ff */
[----:B------:R-:W1:Y:S08]  /*0b80*/  @P1 LDC R5, c[0x0][0x44c] ;  /* 0x00011300ff051b82 */ /* 0x000e700000000800 */
[----:B------:R-:W3:Y:S01]  /*0b90*/  @P1 LDC R7, c[0x0][0x450] ;  /* 0x00011400ff071b82 */ /* 0x000ee20000000800 */
[----:B0-----:R-:W-:-:S02]  /*0ba0*/  SEL R16, R16, 0x1, P0 ;  /* 0x0000000110107807 */ /* 0x001fc40000000000 */
[----:B------:R-:W-:-:S03]  /*0bb0*/  ISETP.NE.AND P0, PT, R4, RZ, PT ;  /* 0x000000ff0400720c */ /* 0x000fc60003f05270 */
[----:B--2---:R-:W-:Y:S02]  /*0bc0*/  IMAD R3, R16, R9, R3 ;  /* 0x0000000910037224 */ /* 0x004fe400078e0203 */
[----:B-1----:R-:W-:-:S08]  /*0bd0*/  @P1 IMAD.HI.U32 R2, R0, R5, RZ ;  /* 0x0000000500021227 */ /* 0x002fd000078e00ff */
[----:B------:R-:W0:Y:S01]  /*0be0*/  @!P0 LDC R4, c[0x0][0x9f0] ;  /* 0x00027c00ff048b82 */ /* 0x000e220000000800 */
[----:B------:R-:W-:Y:S01]  /*0bf0*/  VIADD R0, R19, 0x7f ;  /* 0x0000007f13007836 */ /* 0x000fe20000000000 */
[----:B---3--:R-:W-:Y:S01]  /*0c00*/  @P1 SHF.R.U32.HI R0, RZ, R7, R2 ;  /* 0x00000007ff001219 */ /* 0x008fe20000011602 */
[----:B------:R-:W-:-:S04]  /*0c10*/  IMAD R2, R16, R9, 0x7f ;  /* 0x0000007f10027424 */ /* 0x000fc800078e0209 */
[----:B------:R-:W-:Y:S01]  /*0c20*/  IMAD.IADD R0, R3, 0x1, R0 ;  /* 0x0000000103007824 */ /* 0x000fe200078e0200 */
[----:B------:R-:W-:-:S04]  /*0c30*/  SHF.R.S32.HI R3, RZ, 0x1f, R2 ;  /* 0x0000001fff037819 */ /* 0x000fc80000011402 */
[----:B------:R-:W-:Y:S02]  /*0c40*/  SHF.R.S32.HI R5, RZ, 0x1f, R0 ;  /* 0x0000001fff057819 */ /* 0x000fe40000011400 */
[----:B------:R-:W-:Y:S02]  /*0c50*/  LEA.HI R3, R3, R2, RZ, 0x7 ;  /* 0x0000000203037211 */ /* 0x000fe400078f38ff */
[----:B------:R-:W-:Y:S02]  /*0c60*/  LEA.HI R5, R5, R0, RZ, 0x7 ;  /* 0x0000000005057211 */ /* 0x000fe400078f38ff */
[----:B------:R-:W-:Y:S02]  /*0c70*/  SHF.R.S32.HI R3, RZ, 0x7, R3 ;  /* 0x00000007ff037819 */ /* 0x000fe40000011403 */
[----:B------:R-:W-:-:S04]  /*0c80*/  SHF.R.S32.HI R0, RZ, 0x7, R5 ;  /* 0x00000007ff007819 */ /* 0x000fc80000011405 */
[----:B------:R-:W-:-:S04]  /*0c90*/  VIMNMX R11, R3, R0, PT ;  /* 0x00000000030b7248 */ /* 0x000fc80003fe0100 */
[----:B------:R-:W-:-:S13]  /*0ca0*/  ISETP.GE.AND P1, PT, R11, 0x1, PT ;  /* 0x000000010b00780c */ /* 0x000fda0003f26270 */
[----:B------:R-:W-:Y:S05]  /*0cb0*/  @!P1 BRA `(.L_x_2048) ;  /* 0x00000000006c9947 */ /* 0x000fea0003800000 */
[-C--:B0-----:R-:W-:Y:S02]  /*0cc0*/  IABS R7, R4.reuse ;  /* 0x0000000400077213 */ /* 0x081fe40000000000 */
[----:B------:R-:W-:Y:S02]  /*0cd0*/  IADD3 R5, R4, -0x1, R11 ;  /* 0xffffffff04057810 */ /* 0x000fe40007ffe00b */
[----:B------:R-:W0:Y:S01]  /*0ce0*/  I2F.RP R0, R7 ;  /* 0x0000000700007306 */ /* 0x000e220000209400 */
[----:B------:R-:W-:-:S05]  /*0cf0*/  IABS R8, R4 ;  /* 0x0000000400087213 */ /* 0x000fca0000000000 */
[----:B------:R-:W-:Y:S02]  /*0d00*/  IMAD.MOV R8, RZ, RZ, -R8 ;  /* 0x000000ffff087224 */ /* 0x000fe400078e0a08 */
[----:B0-----:R-:W0:Y:S02]  /*0d10*/  MUFU.RCP R0, R0 ;  /* 0x0000000000007308 */ /* 0x001e240000001000 */
[----:B0-----:R-:W-:Y:S01]  /*0d20*/  VIADD R2, R0, 0xffffffe ;  /* 0x0ffffffe00027836 */ /* 0x001fe20000000000 */
[----:B------:R-:W-:Y:S02]  /*0d30*/  IABS R0, R5 ;  /* 0x0000000500007213 */ /* 0x000fe40000000000 */
[----:B------:R-:W-:-:S03]  /*0d40*/  LOP3.LUT R5, R5, R4, RZ, 0x3c, !PT ;  /* 0x0000000405057212 */ /* 0x000fc600078e3cff */
[----:B------:R0:W1:Y:S01]  /*0d50*/  F2I.FTZ.U32.TRUNC.NTZ R3, R2 ;  /* 0x0000000200037305 */ /* 0x000062000021f000 */
        /* <DEDUP_REMOVED lines=17> */
.L_x_2048:
[----:B------:R-:W1:Y:S01]  /*0e70*/  S2R R0, SR_TID.X ;  /* 0x0000000000007919 */ /* 0x000e620000002100 */
[-C--:B------:R-:W-:Y:S01]  /*0e80*/  IMAD R17, R17, R22.reuse, RZ ;  /* 0x0000001611117224 */ /* 0x080fe200078e02ff */
[----:B------:R-:W-:Y:S02]  /*0e90*/  PLOP3.LUT P0, PT, PT, PT, PT, 0x80, 0x0 ;  /* 0x000000000000781c */ /* 0x000fe40003f0f070 */
[----:B------:R-:W-:Y:S02]  /*0ea0*/  CS2R R2, SRZ ;  /* 0x0000000000027805 */ /* 0x000fe4000001ff00 */
[----:B------:R-:W-:Y:S02]  /*0eb0*/  CS2R R86, SRZ ;  /* 0x0000000000567805 */ /* 0x000fe4000001ff00 */
[----:B------:R-:W-:Y:S02]  /*0ec0*/  CS2R R84, SRZ ;  /* 0x0000000000547805 */ /* 0x000fe4000001ff00 */
[----:B------:R-:W-:-:S02]  /*0ed0*/  VIADDMNMX R22, R17, R22, R11, PT ;  /* 0x0000001611167246 */ /* 0x000fc4000380010b */
[----:B------:R-:W-:Y:S02]  /*0ee0*/  CS2R R82, SRZ ;  /* 0x0000000000527805 */ /* 0x000fe4000001ff00 */
[----:B------:R-:W-:Y:S02]  /*0ef0*/  CS2R R80, SRZ ;  /* 0x0000000000507805 */ /* 0x000fe4000001ff00 */
[----:B------:R-:W-:Y:S02]  /*0f00*/  CS2R R78, SRZ ;  /* 0x00000000004e7805 */ /* 0x000fe4000001ff00 */
[----:B------:R-:W-:Y:S02]  /*0f10*/  ISETP.GT.AND P1, PT, R22, R17, PT ;  /* 0x000000111600720c */ /* 0x000fe40003f24270 */
        /* <DEDUP_REMOVED lines=21> */
[----:B-1----:R-:W-:Y:S01]  /*1070*/  VIADD R23, R0, 0xffffff80 ;  /* 0xffffff8000177836 */ /* 0x002fe20000000000 */
[----:B------:R-:W-:Y:S02]  /*1080*/  CS2R R34, SRZ ;  /* 0x0000000000227805 */ /* 0x000fe4000001ff00 */
[----:B------:R-:W-:Y:S02]  /*1090*/  CS2R R32, SRZ ;  /* 0x0000000000207805 */ /* 0x000fe4000001ff00 */
[----:B------:R-:W-:Y:S02]  /*10a0*/  CS2R R30, SRZ ;  /* 0x00000000001e7805 */ /* 0x000fe4000001ff00 */
[----:B------:R-:W-:Y:S02]  /*10b0*/  CS2R R28, SRZ ;  /* 0x00000000001c7805 */ /* 0x000fe4000001ff00 */
[----:B------:R-:W-:-:S02]  /*10c0*/  CS2R R26, SRZ ;  /* 0x00000000001a7805 */ /* 0x000fc4000001ff00 */
[----:B------:R-:W-:Y:S01]  /*10d0*/  CS2R R24, SRZ ;  /* 0x0000000000187805 */ /* 0x000fe2000001ff00 */
[----:B------:R-:W-:Y:S06]  /*10e0*/  @!P1 BRA `(.L_x_2049) ;  /* 0x00000080008c9947 */ /* 0x000fec0003800000 */
[----:B------:R-:W-:Y:S01]  /*10f0*/  SHF.R.S32.HI R88, RZ, 0x1f, R23 ;  /* 0x0000001fff587819 */ /* 0x000fe20000011417 */
[----:B------:R-:W1:Y:S01]  /*1100*/  S2UR UR6, SR_CgaCtaId ;  /* 0x00000000000679c3 */ /* 0x000e620000008800 */
[----:B------:R-:W-:Y:S02]  /*1110*/  UMOV UR36, 0x400 ;  /* 0x0000040000247882 */ /* 0x000fe40000000000 */
[----:B------:R-:W-:-:S04]  /*1120*/  LEA.HI R89, R88, R23, RZ, 0x7 ;  /* 0x0000001758597211 */ /* 0x000fc800078f38ff */
[----:B------:R-:W-:-:S05]  /*1130*/  SHF.R.S32.HI R90, RZ, 0x7, R89 ;  /* 0x00000007ff5a7819 */ /* 0x000fca0000011459 */
[----:B------:R-:W2:Y:S01]  /*1140*/  SHFL.IDX PT, R0, R90, RZ, 0x1f ;  /* 0x00001fff5a007589 */ /* 0x000ea200000e0000 */
[----:B-1----:R-:W-:-:S04]  /*1150*/  ULEA UR36, UR6, UR36, 0x18 ;  /* 0x0000002406247291 */ /* 0x002fc8000f8ec03f */
[----:B------:R-:W-:-:S04]  /*1160*/  UIADD3 UR6, UR36, 0x10400, URZ ;  /* 0x0001040024067890 */ /* 0x000fc8000fffe03f */
[----:B------:R-:W-:Y:S01]  /*1170*/  ULOP3.LUT UP0, URZ, UR6, 0x3ff, URZ, 0xc0, !UPT ;  /* 0x000003ff063f7892 */ /* 0x000fe2000f80c03f */
[----:B--2---:R-:W-:-:S05]  /*1180*/  R2UR UR4, R0 ;  /* 0x00000000000472ca */ /* 0x004fca00000e0000 */
        /* <DEDUP_REMOVED lines=11> */
[----:B0-----:R-:W-:Y:S01]  /*1240*/  IMAD.U32 R4, RZ, RZ, UR4 ;  /* 0x00000004ff047e24 */ /* 0x001fe2000f8e00ff */
        /* <DEDUP_REMOVED lines=12> */
.L_x_2050:
[----:B------:R-:W2:Y:S01]  /*1310*/  LDL.LU R20, [R1+0x14] ;  /* 0x0000140001147983 */ /* 0x000ea20000300800 */
[----:B------:R-:W-:-:S04]  /*1320*/  SHF.L.U32 R2, RZ, 0x1f, RZ ;  /* 0x0000001fff027819 */ /* 0x000fc800000006ff */
[----:B------:R-:W1:Y:S01]  /*1330*/  SYNCS.PHASECHK.TRANS64.TRYWAIT P1, [UR36+0x34800], R2 ;  /* 0x03480002ff0075a7 */ /* 0x000e620008020164 */
[----:B--2---:R-:W-:-:S04]  /*1340*/  LOP3.LUT R0, R20, 0x1, RZ, 0xfc, !PT ;  /* 0x0000000114007812 */ /* 0x004fc800078efcff */
[----:B------:R-:W-:Y:S01]  /*1350*/  ISETP.NE.AND P0, PT, R0, 0x3, PT ;  /* 0x000000030000780c */ /* 0x000fe20003f05270 */
[----:B-1----:R-:W-:-:S12]  /*1360*/  @!P1 BRA `(.L_x_2051) ;  /* 0x000000d400bc9947 */ /* 0x002fd80003800000 */
.L_x_2168:
[----:B------:R-:W-:Y:S05]  /*1370*/  @!P0 BRA `(.L_x_2052) ;  /* 0x0000000000048947 */ /* 0x000fea0003800000 */
[----:B------:R-:W-:Y:S01]  /*1380*/  BPT.TRAP 0x1 ;  /* 0x000000040000795c */ /* 0x000fe20000300000 */
.L_x_2052:
[----:B------:R2:W3:Y:S01]  /*1390*/  SYNCS.PHASECHK.TRANS64.TRYWAIT P2, [UR36+0x34830], R2 ;  /* 0x03483002ff0075a7 */ /* 0x0004e20008040164 */
[----:B------:R-:W-:Y:S05]  /*13a0*/  @!P0 BRA `(.L_x_2053) ;  /* 0x0000000000048947 */ /* 0x000fea0003800000 */
[----:B------:R-:W-:Y:S01]  /*13b0*/  BPT.TRAP 0x1 ;  /* 0x000000040000795c */ /* 0x000fe20000300000 */
.L_x_2053:
[----:B------:R-:W4:Y:S01]  /*13c0*/  S2R R0, SR_TID.X ;  /* 0x0000000000007919 */ /* 0x000f220000002100 */
[----:B------:R-:W-:-:S05]  /*13d0*/  IMAD.U32 R6, RZ, RZ, UR37 ;  /* 0x00000025ff067e24 */ /* 0x000fca000f8e00ff */
[----:B------:R-:W-:Y:S02]  /*13e0*/  LOP3.LUT R6, R6, 0x10000, RZ, 0xfc, !PT ;  /* 0x0001000006067812 */ /* 0x000fe400078efcff */
[----:B----4-:R-:W-:-:S04]  /*13f0*/  LOP3.LUT R0, R0, 0x7f, RZ, 0xc0, !PT ;  /* 0x0000007f00007812 */ /* 0x010fc800078ec0ff */
[----:B------:R-:W-:Y:S01]  /*1400*/  ISETP.NE.AND P1, PT, R0, RZ, PT ;  /* 0x000000ff0000720c */ /* 0x000fe20003f25270 */
[----:B---3--:R-:W-:-:S12]  /*1410*/  @P2 BRA `(.L_x_2054) ;  /* 0x0000000000082947 */ /* 0x008fd80003800000 */
[----:B------:R-:W3:Y:S02]  /*1420*/  SYNCS.PHASECHK.TRANS64.TRYWAIT P2, [UR36+0x34830], R2 ;  /* 0x03483002ff0075a7 */ /* 0x000ee40008040164 */
[----:B---3--:R-:W-:Y:S05]  /*1430*/  @!P2 BRA `(.L_x_2055) ;  /* 0x000000d400a0a947 */ /* 0x008fea0003800000 */
.L_x_2054:
[----:B------:R-:W-:Y:S05]  /*1440*/  WARPSYNC.ALL ;  /* 0x0000000000007948 */ /* 0x000fea0003800000 */
[----:B------:R-:W-:Y:S01]  /*1450*/  IMAD.MOV.U32 R7, RZ, RZ, 0x40000040 ;  /* 0x40000040ff077424 */ /* 0x000fe200078e00ff */
[----:B------:R-:W-:Y:S01]  /*1460*/  UIADD3 UR4, UR36, 0x1c400, URZ ;  /* 0x0001c40024047890 */ /* 0x000fe2000fffe03f */
[C---:B------:R-:W-:Y:S01]  /*1470*/  R2UR UR8, R6.reuse ;  /* 0x00000000060872ca */ /* 0x040fe200000e0000 */
[----:B------:R-:W-:Y:S02]  /*1480*/  WARPGROUP.ARRIVE ;  /* 0x00000000000079c5 */ /* 0x000fe40000000000 */
[----:B------:R-:W-:Y:S01]  /*1490*/  R2UR UR9, R7 ;  /* 0x00000000070972ca */ /* 0x000fe200000e0000 */
[----:B------:R-:W-:Y:S01]  /*14a0*/  USHF.R.U32.HI UR4, URZ, 0x4, UR4 ;  /* 0x000000043f047899 */ /* 0x000fe20008011604 */
[----:B------:R-:W-:Y:S01]  /*14b0*/  R2UR UR6, R6 ;  /* 0x00000000060672ca */ /* 0x000fe200000e0000 */
[----:B------:R-:W-:Y:S01]  /*14c0*/  UMOV UR11, 0x40000040 ;  /* 0x40000040000b7882 */ /* 0x000fe20000000000 */
[----:B------:R-:W-:Y:S01]  /*14d0*/  UMOV UR5, 0x40000040 ;  /* 0x4000004000057882 */ /* 0x000fe20000000000 */
[----:B------:R-:W-:Y:S01]  /*14e0*/  ULOP3.LUT UR4, UR4, 0x3fff, URZ, 0xc0, !UPT ;  /* 0x00003fff04047892 */ /* 0x000fe2000f8ec03f */
[----:B-12---:R-:W1:Y:S01]  /*14f0*/  LDC R2, c[0x0][0x448] ;  /* 0x00011200ff027b82 */ /* 0x006e620000000800 */
[----:B------:R-:W-:Y:S01]  /*1500*/  UMOV UR13, 0x40000040 ;  /* 0x40000040000d7882 */ /* 0x000fe20000000000 */
[----:B------:R-:W-:Y:S01]  /*1510*/  UMOV UR15, 0x40000040 ;  /* 0x40000040000f7882 */ /* 0x000fe20000000000 */
[----:B------:R-:W-:Y:S01]  /*1520*/  ULOP3.LUT UR38, UR4, 0x10000, URZ, 0xfc, !UPT ;  /* 0x0001000004267892 */ /* 0x000fe2000f8efc3f */
[----:B------:R-:W-:Y:S01]  /*1530*/  LOP3.LUT R0, R89, 0xffffff80, RZ, 0xc0, !PT ;  /* 0xffffff8059007812 */ /* 0x000fe200078ec0ff */
[----:B------:R-:W-:Y:S01]  /*1540*/  UMOV UR17, 0x40000040 ;  /* 0x4000004000117882 */ /* 0x000fe20000000000 */
[----:B------:R-:W-:Y:S01]  /*1550*/  UMOV UR19, 0x40000040 ;  /* 0x4000004000137882 */ /* 0x000fe20000000000 */
[----:B------:R-:W-:Y:S01]  /*1560*/  UIADD3 UR14, UR38, 0x6, URZ ;  /* 0x00000006260e7890 */ /* 0x000fe2000fffe03f */
[----:B------:R-:W-:Y:S01]  /*1570*/  LEA.HI R88, R88, R23, RZ, 0x2 ;  /* 0x0000001758587211 */ /* 0x000fe200078f10ff */
[----:B------:R-:W-:Y:S01]  /*1580*/  UIADD3 UR4, UR6, 0x2, URZ ;  /* 0x0000000206047890 */ /* 0x000fe2000fffe03f */
[----:B------:R-:W-:Y:S01]  /*1590*/  IMAD.IADD R0, R23, 0x1, -R0 ;  /* 0x0000000117007824 */ /* 0x000fe200078e0a00 */
[----:B------:R-:W-:Y:S01]  /*15a0*/  UMOV UR10, UR38 ;  /* 0x00000026000a7c82 */ /* 0x000fe20008000000 */
[----:B------:R-:W-:Y:S01]  /*15b0*/  UIADD3 UR12, UR6, 0x6, URZ ;  /* 0x00000006060c7890 */ /* 0x000fe2000fffe03f */
[----:B------:R-:W-:Y:S01]  /*15c0*/  HGMMA.64x128x16.F32 R24, gdesc[UR8], RZ, !UPT, gsb0 ;  /* 0x01e00000081879f0 */ /* 0x000fe2000c0008ff */
[----:B------:R-:W-:Y:S01]  /*15d0*/  UIADD3 UR10, UR38, 0x2, URZ ;  /* 0x00000002260a7890 */ /* 0x000fe2000fffe03f */
[----:B------:R-:W-:Y:S01]  /*15e0*/  SHF.R.S32.HI R3, RZ, 0x1f, R0 ;  /* 0x0000001fff037819 */ /* 0x000fe20000011400 */
[----:B------:R-:W-:Y:S01]  /*15f0*/  UMOV UR8, UR4 ;  /* 0x0000000400087c82 */ /* 0x000fe20008000000 */
[----:B------:R-:W-:Y:S01]  /*1600*/  UMOV UR9, UR5 ;  /* 0x0000000500097c82 */ /* 0x000fe20008000000 */
[----:B------:R-:W-:Y:S01]  /*1610*/  UMOV UR11, 0x40000040 ;  /* 0x40000040000b7882 */ /* 0x000fe20000000000 */
[----:B------:R-:W-:Y:S01]  /*1620*/  UIADD3 UR16, UR6, 0x400, URZ ;  /* 0x0000040006107890 */ /* 0x000fe2000fffe03f */
[----:B------:R-:W-:Y:S01]  /*1630*/  LOP3.LUT R88, R88, 0xfffffffc, RZ, 0xc0, !PT ;  /* 0xfffffffc58587812 */ /* 0x000fe200078ec0ff */
[----:B------:R-:W-:Y:S01]  /*1640*/  UIADD3 UR18, UR38, 0x400, URZ ;  /* 0x0000040026127890 */ /* 0x000fe2000fffe03f */
[CC--:B0-----:R-:W-:Y:S01]  /*1650*/  LEA.HI R4, R3.reuse, R0.reuse, RZ, 0x5 ;  /* 0x0000000003047211 */ /* 0x0c1fe200078f28ff */
[----:B------:R-:W-:Y:S01]  /*1660*/  UIADD3 UR20, UR6, 0x402, URZ ;  /* 0x0000040206147890 */ /* 0x000fe2000fffe03f */
[----:B-1----:R-:W-:Y:S01]  /*1670*/  ISETP.NE.AND P2, PT, R2, 0x1, PT ;  /* 0x000000010200780c */ /* 0x002fe20003f45270 */
[----:B------:R-:W-:Y:S01]  /*1680*/  UIADD3 UR22, UR38, 0x402, URZ ;  /* 0x0000040226167890 */ /* 0x000fe2000fffe03f */
[----:B------:R-:W-:Y:S01]  /*1690*/  LEA.HI R2, R3, R0, RZ, 0x2 ;  /* 0x0000000003027211 */ /* 0x000fe200078f10ff */
[----:B------:R-:W-:Y:S01]  /*16a0*/  UMOV UR21, 0x40000040 ;  /* 0x4000004000157882 */ /* 0x000fe20000000000 */
[----:B------:R-:W-:Y:S01]  /*16b0*/  UMOV UR23, 0x40000040 ;  /* 0x4000004000177882 */ /* 0x000fe20000000000 */
[----:B------:R-:W-:Y:S01]  /*16c0*/  UIADD3 UR24, UR6, 0x404, URZ ;  /* 0x0000040406187890 */ /* 0x000fe2000fffe03f */
[--C-:B------:R-:W-:Y:S01]  /*16d0*/  SHF.R.S32.HI R3, RZ, 0x2, R2.reuse ;  /* 0x00000002ff037819 */ /* 0x100fe20000011402 */
[----:B------:R-:W-:Y:S01]  /*16e0*/  UIADD3 UR26, UR38, 0x404, URZ ;  /* 0x00000404261a7890 */ /* 0x000fe2000fffe03f */
[----:B------:R-:W-:Y:S01]  /*16f0*/  SHF.R.S32.HI R8, RZ, 0x1f, R2 ;  /* 0x0000001fff087819 */ /* 0x000fe20000011402 */
[----:B------:R-:W-:Y:S01]  /*1700*/  UMOV UR25, 0x40000040 ;  /* 0x4000004000197882 */ /* 0x000fe20000000000 */
[----:B------:R-:W-:Y:S01]  /*1710*/  UMOV UR27, 0x40000040 ;  /* 0x40000040001b7882 */ /* 0x000fe20000000000 */
[----:B------:R-:W-:Y:S01]  /*1720*/  UIADD3 UR28, UR6, 0x406, URZ ;  /* 0x00000406061c7890 */ /* 0x000fe2000fffe03f */
[----:B------:R-:W-:Y:S01]  /*1730*/  SHF.R.S32.HI R4, RZ, 0x5, R4 ;  /* 0x00000005ff047819 */ /* 0x000fe20000011404 */
[----:B------:R-:W-:Y:S01]  /*1740*/  UIADD3 UR30, UR38, 0x406, URZ ;  /* 0x00000406261e7890 */ /* 0x000fe2000fffe03f */
[----:B------:R-:W0:Y:S01]  /*1750*/  @P2 LDC R11, c[0x0][0x44c] ;  /* 0x00011300ff0b2b82 */ /* 0x000e220000000800 */
[----:B------:R-:W-:Y:S01]  /*1760*/  UMOV UR29, 0x40000040 ;  /* 0x40000040001d7882 */ /* 0x000fe20000000000 */
[----:B------:R-:W-:Y:S01]  /*1770*/  UMOV UR31, 0x40000040 ;  /* 0x40000040001f7882 */ /* 0x000fe20000000000 */
[----:B------:R-:W-:Y:S01]  /*1780*/  UIADD3 UR32, UR6, 0x800, URZ ;  /* 0x0000080006207890 */ /* 0x000fe2000fffe03f */
[----:B------:R-:W-:Y:S01]  /*1790*/  IMAD.IADD R88, R23, 0x1, -R88 ;  /* 0x0000000117587824 */ /* 0x000fe200078e0a58 */
[----:B------:R-:W-:Y:S01]  /*17a0*/  UIADD3 UR34, UR38, 0x800, URZ ;  /* 0x0000080026227890 */ /* 0x000fe2000fffe03f */
[----:B------:R-:W-:Y:S01]  /*17b0*/  LEA.HI R5, R90, R90, RZ, 0x1 ;  /* 0x0000005a5a057211 */ /* 0x000fe200078f08ff */
[----:B------:R-:W-:Y:S01]  /*17c0*/  UMOV UR33, 0x40000040 ;  /* 0x4000004000217882 */ /* 0x000fe20000000000 */
[----:B------:R-:W-:Y:S01]  /*17d0*/  UMOV UR35, 0x40000040 ;  /* 0x4000004000237882 */ /* 0x000fe20000000000 */
[----:B------:R-:W-:Y:S01]  /*17e0*/  UIADD3 UR44, UR6, 0x802, URZ ;  /* 0x00000802062c7890 */ /* 0x000fe2000fffe03f */
[-C--:B------:R-:W-:Y:S01]  /*17f0*/  LEA.HI R8, R8, R3.reuse, RZ, 0x3 ;  /* 0x0000000308087211 */ /* 0x080fe200078f18ff */
[----:B------:R-:W-:Y:S01]  /*1800*/  UIADD3 UR46, UR38, 0x802, URZ ;  /* 0x00000802262e7890 */ /* 0x000fe2000fffe03f */
[----:B------:R-:W1:Y:S01]  /*1810*/  @P2 LDC R12, c[0x0][0x450] ;  /* 0x00011400ff0c2b82 */ /* 0x000e620000000800 */
[----:B------:R-:W-:Y:S01]  /*1820*/  UMOV UR45, 0x40000040 ;  /* 0x40000040002d7882 */ /* 0x000fe20000000000 */
[----:B------:R-:W-:Y:S01]  /*1830*/  UMOV UR47, 0x40000040 ;  /* 0x40000040002f7882 */ /* 0x000fe20000000000 */
[----:B------:R-:W-:Y:S01]  /*1840*/  UIADD3 UR48, UR6, 0x804, URZ ;  /* 0x0000080406307890 */ /* 0x000fe2000fffe03f */
[----:B------:R-:W-:Y:S01]  /*1850*/  IMAD R4, R4, 0x10, R19 ;  /* 0x0000001004047824 */ /* 0x000fe200078e0213 */
[----:B------:R-:W-:Y:S01]  /*1860*/  UIADD3 UR50, UR38, 0x804, URZ ;  /* 0x0000080426327890 */ /* 0x000fe2000fffe03f */
[----:B------:R-:W-:Y:S01]  /*1870*/  LOP3.LUT R5, R5, 0x3fffffe, RZ, 0xc0, !PT ;  /* 0x03fffffe05057812 */ /* 0x000fe200078ec0ff */
[----:B------:R-:W-:Y:S01]  /*1880*/  UMOV UR49, 0x40000040 ;  /* 0x4000004000317882 */ /* 0x000fe20000000000 */
[----:B------:R-:W-:Y:S01]  /*1890*/  UMOV UR51, 0x40000040 ;  /* 0x4000004000337882 */ /* 0x000fe20000000000 */
[----:B------:R-:W-:Y:S01]  /*18a0*/  UIADD3 UR52, UR6, 0x806, URZ ;  /* 0x0000080606347890 */ /* 0x000fe2000fffe03f */
[----:B------:R-:W-:Y:S01]  /*18b0*/  LEA.HI R9, R88, R88, RZ, 0x1 ;  /* 0x0000005858097211 */ /* 0x000fe200078f08ff */
[----:B------:R-:W-:Y:S01]  /*18c0*/  UIADD3 UR54, UR38, 0x806, URZ ;  /* 0x0000080626367890 */ /* 0x000fe2000fffe03f */
[----:B------:R-:W-:Y:S01]  /*18d0*/  LOP3.LUT R8, R8, 0xfffffff8, RZ, 0xc0, !PT ;  /* 0xfffffff808087812 */ /* 0x000fe200078ec0ff */
[----:B------:R-:W-:Y:S01]  /*18e0*/  UMOV UR53, 0x40000040 ;  /* 0x4000004000357882 */ /* 0x000fe20000000000 */
[----:B------:R-:W-:Y:S01]  /*18f0*/  UMOV UR55, 0x40000040 ;  /* 0x4000004000377882 */ /* 0x000fe20000000000 */
[----:B------:R-:W-:Y:S01]  /*1900*/  LOP3.LUT R9, R9, 0x1ffffffe, RZ, 0xc0, !PT ;  /* 0x1ffffffe09097812 */ /* 0x000fe200078ec0ff */
[----:B------:R-:W-:Y:S01]  /*1910*/  IMAD.IADD R5, R90, 0x1, -R5 ;  /* 0x000000015a057824 */ /* 0x000fe200078e0a05 */
[----:B------:R-:W-:Y:S01]  /*1920*/  IADD3 R4, R4, R3, -R8 ;  /* 0x0000000304047210 */ /* 0x000fe20007ffe808 */
[----:B------:R-:W-:Y:S01]  /*1930*/  ULDC UR7, c[0x0][0x988] ;  /* 0x0002620000077ab9 */ /* 0x000fe20000000800 */
[----:B------:R-:W-:Y:S01]  /*1940*/  UMOV UR37, URZ ;  /* 0x0000003f00257c82 */ /* 0x000fe20008000000 */
[----:B------:R-:W-:Y:S01]  /*1950*/  IMAD.IADD R9, R88, 0x1, -R9 ;  /* 0x0000000158097824 */ /* 0x000fe200078e0a09 */
[----:B------:R-:W-:Y:S01]  /*1960*/  CS2R R150, SRZ ;  /* 0x0000000000967805 */ /* 0x000fe2000001ff00 */
[----:B------:R-:W-:Y:S01]  /*1970*/  IMAD R4, R5, 0x40, R4 ;  /* 0x0000004005047824 */ /* 0x000fe200078e0204 */
[----:B------:R-:W-:-:S02]  /*1980*/  CS2R R148, SRZ ;  /* 0x0000000000947805 */ /* 0x000fc4000001ff00 */
[----:B------:R-:W-:Y:S02]  /*1990*/  CS2R R146, SRZ ;  /* 0x0000000000927805 */ /* 0x000fe4000001ff00 */
[----:B------:R-:W-:Y:S01]  /*19a0*/  CS2R R144, SRZ ;  /* 0x0000000000907805 */ /* 0x000fe2000001ff00 */
[----:B------:R-:W-:Y:S01]  /*19b0*/  IMAD R10, R9, 0x8, R4 ;  /* 0x00000008090a7824 */ /* 0x000fe200078e0204 */
[----:B------:R-:W-:Y:S01]  /*19c0*/  CS2R R142, SRZ ;  /* 0x00000000008e7805 */ /* 0x000fe2000001ff00 */
[----:B------:R-:W-:Y:S01]  /*19d0*/  IMAD.MOV.U32 R9, RZ, RZ, -0x80 ;  /* 0xffffff80ff097424 */ /* 0x000fe200078e00ff */
[----:B------:R-:W-:Y:S01]  /*19e0*/  CS2R R140, SRZ ;  /* 0x00000000008c7805 */ /* 0x000fe2000001ff00 */
[----:B0-----:R-:W-:Y:S01]  /*19f0*/  @P2 IMAD.HI.U32 R3, R10, R11, RZ ;  /* 0x0000000b0a032227 */ /* 0x001fe200078e00ff */
[----:B------:R-:W-:Y:S02]  /*1a00*/  LOP3.LUT R11, R2, 0x7ffffffc, RZ, 0xc0, !PT ;  /* 0x7ffffffc020b7812 */ /* 0x000fe400078ec0ff */
[----:B------:R-:W-:-:S02]  /*1a10*/  CS2R R138, SRZ ;  /* 0x00000000008a7805 */ /* 0x000fc4000001ff00 */
[----:B------:R-:W-:Y:S01]  /*1a20*/  CS2R R136, SRZ ;  /* 0x0000000000887805 */ /* 0x000fe2000001ff00 */
[----:B------:R-:W-:Y:S01]  /*1a30*/  IMAD.MOV.U32 R5, RZ, RZ, R10 ;  /* 0x000000ffff057224 */ /* 0x000fe200078e000a */
[----:B-1----:R-:W-:Y:S01]  /*1a40*/  @P2 SHF.R.U32.HI R5, RZ, R12, R3 ;  /* 0x0000000cff052219 */ /* 0x002fe20000011603 */
[----:B------:R-:W-:Y:S01]  /*1a50*/  IMAD R9, R22, R9, 0x80 ;  /* 0x0000008016097424 */ /* 0x000fe200078e0209 */
[----:B------:R-:W0:Y:S01]  /*1a60*/  LDC R3, c[0x0][0x288] ;  /* 0x0000a200ff037b82 */ /* 0x000e220000000800 */
[----:B------:R-:W-:Y:S01]  /*1a70*/  IMAD.IADD R11, R0, 0x1, -R11 ;  /* 0x00000001000b7824 */ /* 0x000fe200078e0a0b */
[----:B------:R-:W-:Y:S01]  /*1a80*/  CS2R R134, SRZ ;  /* 0x0000000000867805 */ /* 0x000fe2000001ff00 */
[----:B------:R-:W0:Y:S01]  /*1a90*/  SHFL.IDX PT, R4, R5, 0x1, 0x1c1f ;  /* 0x003c1f0005047f89 */ /* 0x000e2200000e0000 */
[----:B------:R-:W-:Y:S01]  /*1aa0*/  VIADD R0, R9, 0x1 ;  /* 0x0000000109007836 */ /* 0x000fe20000000000 */
[----:B------:R-:W-:Y:S02]  /*1ab0*/  CS2R R132, SRZ ;  /* 0x0000000000847805 */ /* 0x000fe4000001ff00 */
[----:B------:R-:W-:Y:S01]  /*1ac0*/  CS2R R130, SRZ ;  /* 0x0000000000827805 */ /* 0x000fe2000001ff00 */
[----:B------:R-:W-:Y:S01]  /*1ad0*/  SHFL.IDX PT, R5, R5, RZ, 0x1c1f ;  /* 0x001c1fff05057589 */ /* 0x000fe200000e0000 */
[----:B------:R-:W-:Y:S01]  /*1ae0*/  IMAD R13, R11, -0x2, R0 ;  /* 0xfffffffe0b0d7824 */ /* 0x000fe200078e0200 */
[----:B------:R-:W-:-:S02]  /*1af0*/  CS2R R128, SRZ ;  /* 0x0000000000807805 */ /* 0x000fc4000001ff00 */
[----:B------:R-:W-:Y:S02]  /*1b00*/  CS2R R126, SRZ ;  /* 0x00000000007e7805 */ /* 0x000fe4000001ff00 */
[----:B------:R-:W-:Y:S02]  /*1b10*/  CS2R R124, SRZ ;  /* 0x00000000007c7805 */ /* 0x000fe4000001ff00 */
[----:B------:R-:W-:Y:S01]  /*1b20*/  CS2R R122, SRZ ;  /* 0x00000000007a7805 */ /* 0x000fe2000001ff00 */
[----:B------:R-:W-:Y:S02]  /*1b30*/  WARPGROUP.DEPBAR.LE gsb0, 0x0 ;  /* 0x00008000000079c5 */ /* 0x000fe40000010000 */
[----:B------:R-:W-:-:S06]  /*1b40*/  WARPGROUP.ARRIVE ;  /* 0x00000000000079c5 */ /* 0x000fcc0000000000 */
[----:B------:R-:W-:Y:S01]  /*1b50*/  HGMMA.64x128x16.F32 R24, gdesc[UR8], R24, gsb0 ;  /* 0x01e00000081879f0 */ /* 0x000fe20008000818 */
[----:B------:R-:W-:Y:S02]  /*1b60*/  UIADD3 UR8, UR6, 0x4, URZ ;  /* 0x0000000406087890 */ /* 0x000fe4000fffe03f */
[----:B------:R-:W-:Y:S01]  /*1b70*/  UIADD3 UR10, UR38, 0x4, URZ ;  /* 0x00000004260a7890 */ /* 0x000fe2000fffe03f */
[----:B------:R-:W-:Y:S01]  /*1b80*/  UMOV UR9, 0x40000040 ;  /* 0x4000004000097882 */ /* 0x000fe20000000000 */
[----:B------:R-:W-:Y:S01]  /*1b90*/  UMOV UR11, 0x40000040 ;  /* 0x40000040000b7882 */ /* 0x000fe20000000000 */
[----:B------:R-:W-:Y:S02]  /*1ba0*/  ULDC UR6, c[0x0][0x2f0] ;  /* 0x0000bc0000067ab9 */ /* 0x000fe40000000800 */
[C---:B------:R-:W-:Y:S02]  /*1bb0*/  IMAD R0, R16.reuse, UR6, R9 ;  /* 0x0000000610007c24 */ /* 0x040fe4000f8e0209 */
[----:B------:R-:W-:-:S02]  /*1bc0*/  IMAD R8, R16, UR6, R13 ;  /* 0x0000000610087c24 */ /* 0x000fc4000f8e020d */
[----:B------:R-:W-:-:S03]  /*1bd0*/  IMAD R2, R11, -0x2, R0 ;  /* 0xfffffffe0b027824 */ /* 0x000fc600078e0200 */
[----:B0-----:R-:W-:-:S04]  /*1be0*/  IADD3 R9, R4, -R3, R8 ;  /* 0x8000000304097210 */ /* 0x001fc80007ffe008 */
[----:B------:R-:W-:-:S04]  /*1bf0*/  VIMNMX R9, R2, R9, PT ;  /* 0x0000000902097248 */ /* 0x000fc80003fe0100 */
[C---:B------:R-:W-:Y:S02]  /*1c00*/  ISETP.GT.AND P3, PT, R9.reuse, RZ, PT ;  /* 0x000000ff0900720c */ /* 0x040fe40003f64270 */
[C---:B------:R-:W-:Y:S02]  /*1c10*/  ISETP.GT.AND P4, PT, R9.reuse, 0x1, PT ;  /* 0x000000010900780c */ /* 0x040fe40003f84270 */
        /* <DEDUP_REMOVED lines=34> */
[----:B------:R-:W-:Y:S02]  /*1e40*/  ISETP.GT.AND P3, PT, R9, 0x9, PT ;  /* 0x000000090900780c */ /* 0x000fe40003f64270 */
[----:B------:R-:W-:-:S02]  /*1e50*/  FSEL R15, R30, -INF , P5 ;  /* 0xff8000001e0f7808 */ /* 0x000fc40002800000 */
[----:B------:R-:W-:Y:S02]  /*1e60*/  FMNMX.FTZ R0, R13, R27, !PT ;  /* 0x0000001b0d007209 */ /* 0x000fe40007810000 */
[----:B------:R-:W-:Y:S02]  /*1e70*/  ISETP.GT.AND P4, PT, R9, 0x10, PT ;  /* 0x000000100900780c */ /* 0x000fe40003f84270 */
[----:B------:R-:W-:Y:S02]  /*1e80*/  FSEL R31, R31, -INF , P3 ;  /* 0xff8000001f1f7808 */ /* 0x000fe40001800000 */
[----:B------:R-:W-:Y:S02]  /*1e90*/  FMNMX.FTZ R0, R15, R0, !PT ;  /* 0x000000000f007209 */ /* 0x000fe40007810000 */
        /* <DEDUP_REMOVED lines=32> */
[----:B------:R-:W-:Y:S01]  /*20a0*/  FMNMX.FTZ R0, R97, R0, !PT ;  /* 0x0000000061007209 */ /* 0x000fe20007810000 */
[----:B------:R-:W0:Y:S01]  /*20b0*/  @P2 LDC R54, c[0x0][0x44c] ;  /* 0x00011300ff362b82 */ /* 0x000e220000000800 */
        /* <DEDUP_REMOVED lines=48> */
[----:B------:R-:W-:Y:S02]  /*23c0*/  FSEL R87, R87, -INF , P3 ;  /* 0xff80000057577808 */ /* 0x000fe40001800000 */
[----:B------:R-:W-:-:S04]  /*23d0*/  FMNMX.FTZ R0, R121, R0, !PT ;  /* 0x0000000079007209 */ /* 0x000fc80007810000 */
[----:B------:R-:W-:-:S05]  /*23e0*/  FMNMX.FTZ R9, R87, R0, !PT ;  /* 0x0000000057097209 */ /* 0x000fca0007810000 */
[----:B------:R-:W1:Y:S02]  /*23f0*/  SHFL.BFLY PT, R0, R9, 0x2, 0x1f ;  /* 0x0c401f0009007f89 */ /* 0x000e6400000e0000 */
[----:B-1----:R-:W-:Y:S01]  /*2400*/  FMNMX.FTZ R12, R9, R0, !PT ;  /* 0x00000000090c7209 */ /* 0x002fe20007810000 */
[----:B------:R-:W-:Y:S02]  /*2410*/  IMAD.U32 R0, RZ, RZ, UR7 ;  /* 0x00000007ff007e24 */ /* 0x000fe4000f8e00ff */
[----:B------:R-:W-:Y:S02]  /*2420*/  IMAD.IADD R9, R8, 0x1, -R3 ;  /* 0x0000000108097824 */ /* 0x000fe400078e0a03 */
[----:B------:R-:W1:Y:S03]  /*2430*/  SHFL.BFLY PT, R23, R12, 0x1, 0x1f ;  /* 0x0c201f000c177f89 */ /* 0x000e6600000e0000 */
[----:B------:R-:W-:-:S04]  /*2440*/  VIADDMNMX R9, R5, R9, R2, PT ;  /* 0x0000000905097246 */ /* 0x000fc80003800102 */
[C---:B------:R-:W-:Y:S02]  /*2450*/  ISETP.GT.AND P4, PT, R9.reuse, 0x1, PT ;  /* 0x000000010900780c */ /* 0x040fe40003f84270 */
[----:B------:R-:W-:Y:S02]  /*2460*/  ISETP.GT.AND P5, PT, R9, 0x8, PT ;  /* 0x000000080900780c */ /* 0x000fe40003fa4270 */
[----:B------:R-:W-:Y:S02]  /*2470*/  FSEL R25, R25, -INF , P4 ;  /* 0xff80000019197808 */ /* 0x000fe40002000000 */
[----:B------:R-:W-:Y:S02]  /*2480*/  ISETP.GT.AND P4, PT, R9, 0x10, PT ;  /* 0x000000100900780c */ /* 0x000fe40003f84270 */
[----:B-1----:R-:W-:-:S04]  /*2490*/  FMNMX.FTZ R4, R12, R23, !PT ;  /* 0x000000170c047209 */ /* 0x002fc80007810000 */
[C---:B------:R-:W-:Y:S01]  /*24a0*/  FSETP.NEU.FTZ.AND P3, PT, R4.reuse, -INF , PT ;  /* 0xff8000000400780b */ /* 0x040fe20003f7d000 */
[----:B------:R-:W-:-:S05]  /*24b0*/  FMUL.FTZ R14, R4, R0 ;  /* 0x00000000040e7220 */ /* 0x000fca0000410000 */
[----:B------:R-:W-:Y:S02]  /*24c0*/  FSEL R38, R14, RZ, P3 ;  /* 0x000000ff0e267208 */ /* 0x000fe40001800000 */
[----:B------:R-:W-:-:S03]  /*24d0*/  ISETP.GT.AND P3, PT, R9, RZ, PT ;  /* 0x000000ff0900720c */ /* 0x000fc60003f64270 */
[-CC-:B------:R-:W-:Y:S01]  /*24e0*/  FFMA.FTZ R181, R13, R0.reuse, -R38.reuse ;  /* 0x000000000db57223 */ /* 0x180fe20000010826 */
[----:B------:R-:W-:Y:S01]  /*24f0*/  FSEL R5, R24, -INF , P3 ;  /* 0xff80000018057808 */ /* 0x000fe20001800000 */
[-CC-:B------:R-:W-:Y:S01]  /*2500*/  FFMA.FTZ R183, R15, R0.reuse, -R38.reuse ;  /* 0x000000000fb77223 */ /* 0x180fe20000010826 */
[----:B------:R-:W-:Y:S01]  /*2510*/  ISETP.GT.AND P3, PT, R9, 0x9, PT ;  /* 0x000000090900780c */ /* 0x000fe20003f64270 */
[-CC-:B------:R-:W-:Y:S01]  /*2520*/  FFMA.FTZ R177, R21, R0.reuse, -R38.reuse ;  /* 0x0000000015b17223 */ /* 0x180fe20000010826 */
[----:B------:R-:W-:Y:S01]  /*2530*/  FSEL R13, R28, -INF , P5 ;  /* 0xff8000001c0d7808 */ /* 0x000fe20002800000 */
[-CC-:B------:R-:W-:Y:S01]  /*2540*/  FFMA.FTZ R27, R27, R0.reuse, -R38.reuse ;  /* 0x000000001b1b7223 */ /* 0x180fe20000010826 */
[----:B------:R-:W-:Y:S01]  /*2550*/  FMNMX.FTZ R12, R5, R25, !PT ;  /* 0x00000019050c7209 */ /* 0x000fe20007810000 */
[--C-:B------:R-:W-:Y:S01]  /*2560*/  FFMA.FTZ R8, R31, R0, -R38.reuse ;  /* 0x000000001f087223 */ /* 0x100fe20000010826 */
[----:B------:R-:W-:Y:S01]  /*2570*/  FSEL R29, R29, -INF , P3 ;  /* 0xff8000001d1d7808 */ /* 0x000fe20001800000 */
[----:B------:R-:W-:Y:S01]  /*2580*/  MUFU.EX2 R2, R27 ;  /* 0x0000001b00027308 */ /* 0x000fe20000000800 */
[----:B------:R-:W-:Y:S01]  /*2590*/  FMNMX.FTZ R12, R13, R12, !PT ;  /* 0x0000000c0d0c7209 */ /* 0x000fe20007810000 */
[-CC-:B------:R-:W-:Y:S01]  /*25a0*/  FFMA.FTZ R14, R35, R0.reuse, -R38.reuse ;  /* 0x00000000230e7223 */ /* 0x180fe20000010826 */
[----:B------:R-:W-:Y:S01]  /*25b0*/  ISETP.GT.AND P3, PT, R9, 0x11, PT ;  /* 0x000000110900780c */ /* 0x000fe20003f64270 */
[-CC-:B------:R-:W-:Y:S01]  /*25c0*/  FFMA.FTZ R20, R39, R0.reuse, -R38.reuse ;  /* 0x0000000027147223 */ /* 0x180fe20000010826 */
[----:B------:R-:W-:Y:S01]  /*25d0*/  FSEL R15, R32, -INF , P4 ;  /* 0xff800000200f7808 */ /* 0x000fe20002000000 */
[--C-:B------:R-:W-:Y:S01]  /*25e0*/  FFMA.FTZ R24, R43, R0, -R38.reuse ;  /* 0x000000002b187223 */ /* 0x100fe20000010826 */
[----:B------:R-:W-:Y:S01]  /*25f0*/  FMNMX.FTZ R12, R29, R12, !PT ;  /* 0x0000000c1d0c7209 */ /* 0x000fe20007810000 */
[-CC-:B------:R-:W-:Y:S01]  /*2600*/  FFMA.FTZ R26, R47, R0.reuse, -R38.reuse ;  /* 0x000000002f1a7223 */ /* 0x180fe20000010826 */
[----:B------:R-:W-:Y:S01]  /*2610*/  ISETP.GT.AND P4, PT, R9, 0x18, PT ;  /* 0x000000180900780c */ /* 0x000fe20003f84270 */
[--C-:B------:R-:W-:Y:S01]  /*2620*/  FFMA.FTZ R179, R89, R0, -R38.reuse ;  /* 0x0000000059b37223 */ /* 0x100fe20000010826 */
[----:B------:R-:W-:Y:S01]  /*2630*/  FSEL R33, R33, -INF , P3 ;  /* 0xff80000021217808 */ /* 0x000fe20001800000 */
[----:B------:R-:W1:Y:S01]  /*2640*/  MUFU.EX2 R181, R181 ;  /* 0x000000b500b57308 */ /* 0x000e620000000800 */
[----:B------:R-:W-:Y:S01]  /*2650*/  FMNMX.FTZ R12, R15, R12, !PT ;  /* 0x0000000c0f0c7209 */ /* 0x000fe20007810000 */
[-CC-:B------:R-:W-:Y:S01]  /*2660*/  FFMA.FTZ R173, R91, R0.reuse, -R38.reuse ;  /* 0x000000005bad7223 */ /* 0x180fe20000010826 */
[----:B------:R-:W-:Y:S01]  /*2670*/  ISETP.GT.AND P3, PT, R9, 0x19, PT ;  /* 0x000000190900780c */ /* 0x000fe20003f64270 */
[-CC-:B------:R-:W-:Y:S01]  /*2680*/  FFMA.FTZ R175, R93, R0.reuse, -R38.reuse ;  /* 0x000000005daf7223 */ /* 0x180fe20000010826 */
[----:B------:R-:W-:Y:S01]  /*2690*/  FSEL R21, R36, -INF , P4 ;  /* 0xff80000024157808 */ /* 0x000fe20002000000 */
[--C-:B------:R-:W-:Y:S01]  /*26a0*/  FFMA.FTZ R169, R95, R0, -R38.reuse ;  /* 0x000000005fa97223 */ /* 0x100fe20000010826 */
[----:B------:R-:W-:Y:S01]  /*26b0*/  FMNMX.FTZ R12, R33, R12, !PT ;  /* 0x0000000c210c7209 */ /* 0x000fe20007810000 */
[----:B------:R-:W-:Y:S01]  /*26c0*/  MUFU.EX2 R183, R183 ;  /* 0x000000b700b77308 */ /* 0x000fe20000000800 */
[----:B------:R-:W-:Y:S01]  /*26d0*/  ISETP.GT.AND P4, PT, R9, 0x20, PT ;  /* 0x000000200900780c */ /* 0x000fe20003f84270 */
[-CC-:B------:R-:W-:Y:S01]  /*26e0*/  FFMA.FTZ R28, R97, R0.reuse, -R38.reuse ;  /* 0x00000000611c7223 */ /* 0x180fe20000010826 */
[----:B------:R-:W-:Y:S01]  /*26f0*/  FSEL R37, R37, -INF , P3 ;  /* 0xff80000025257808 */ /* 0x000fe20001800000 */
[--C-:B------:R-:W-:Y:S01]  /*2700*/  FFMA.FTZ R171, R99, R0, -R38.reuse ;  /* 0x0000000063ab7223 */ /* 0x100fe20000010826 */
[----:B------:R-:W-:Y:S01]  /*2710*/  FMNMX.FTZ R12, R21, R12, !PT ;  /* 0x0000000c150c7209 */ /* 0x000fe20007810000 */
[----:B------:R-:W-:Y:S01]  /*2720*/  FFMA.FTZ R30, R101, R0, -R38 ;  /* 0x00000000651e7223 */ /* 0x000fe20000010826 */
[----:B------:R-:W-:Y:S01]  /*2730*/  ISETP.GT.AND P3, PT, R9, 0x21, PT ;  /* 0x000000210900780c */ /* 0x000fe20003f64270 */
[----:B------:R-:W-:Y:S01]  /*2740*/  MUFU.EX2 R8, R8 ;  /* 0x0000000800087308 */ /* 0x000fe20000000800 */
[----:B------:R-:W-:Y:S01]  /*2750*/  FSEL R23, R40, -INF , P4 ;  /* 0xff80000028177808 */ /* 0x000fe20002000000 */
[----:B-1----:R-:W-:Y:S01]  /*2760*/  FADD.FTZ R50, R181, R2 ;  /* 0x00000002b5327221 */ /* 0x002fe20000010000 */
[----:B------:R-:W-:Y:S01]  /*2770*/  FMNMX.FTZ R12, R37, R12, !PT ;  /* 0x0000000c250c7209 */ /* 0x000fe20007810000 */
[-CC-:B------:R-:W-:Y:S01]  /*2780*/  FFMA.FTZ R165, R103, R0.reuse, -R38.reuse ;  /* 0x0000000067a57223 */ /* 0x180fe20000010826 */
[----:B------:R-:W-:Y:S01]  /*2790*/  ISETP.GT.AND P4, PT, R9, 0x28, PT ;  /* 0x000000280900780c */ /* 0x000fe20003f84270 */
        /* <DEDUP_REMOVED lines=16> */
[-CC-:B------:R-:W-:Y:S01]  /*28a0*/  FFMA.FTZ R71, R71, R0.reuse, -R38.reuse ;  /* 0x0000000047477223 */ /* 0x180fe20000010826 */
[----:B------:R-:W-:Y:S01]  /*28b0*/  ISETP.GT.AND P3, PT, R9, 0x31, PT ;  /* 0x000000310900780c */ /* 0x000fe20003f64270 */
[----:B------:R-:W-:Y:S01]  /*28c0*/  MUFU.EX2 R179, R179 ;  /* 0x000000b300b37308 */ /* 0x000fe20000000800 */
[----:B------:R-:W-:Y:S01]  /*28d0*/  FSEL R31, R48, -INF , P4 ;  /* 0xff800000301f7808 */ /* 0x000fe20002000000 */
[--C-:B------:R-:W-:Y:S01]  /*28e0*/  FFMA.FTZ R115, R115, R0, -R38.reuse ;  /* 0x0000000073737223 */ /* 0x100fe20000010826 */
        /* <DEDUP_REMOVED lines=17> */
[----:B------:R-:W-:Y:S01]  /*2a00*/  FFMA.FTZ R38, R87, R0, -R38 ;  /* 0x0000000057267223 */ /* 0x000fe20000010826 */
[----:B------:R-:W-:-:S02]  /*2a10*/  FMNMX.FTZ R12, R35, R12, !PT ;  /* 0x0000000c230c7209 */ /* 0x000fc40007810000 */
[----:B------:R-:W-:Y:S02]  /*2a20*/  CS2R R106, SRZ ;  /* 0x00000000006a7805 */ /* 0x000fe4000001ff00 */
[----:B------:R-:W-:Y:S01]  /*2a30*/  ISETP.GT.AND P3, PT, R9, 0x41, PT ;  /* 0x000000410900780c */ /* 0x000fe20003f64270 */
[----:B------:R-:W-:Y:S01]  /*2a40*/  MUFU.EX2 R24, R24 ;  /* 0x0000001800187308 */ /* 0x000fe20000000800 */
[----:B------:R-:W-:Y:S02]  /*2a50*/  FSEL R39, R56, -INF , P4 ;  /* 0xff80000038277808 */ /* 0x000fe40002000000 */
[----:B------:R-:W-:Y:S02]  /*2a60*/  CS2R R104, SRZ ;  /* 0x0000000000687805 */ /* 0x000fe4000001ff00 */
[----:B------:R-:W-:Y:S01]  /*2a70*/  FMNMX.FTZ R12, R53, R12, !PT ;  /* 0x0000000c350c7209 */ /* 0x000fe20007810000 */
[----:B------:R-:W1:Y:S01]  /*2a80*/  @P2 LDC R56, c[0x0][0x450] ;  /* 0x00011400ff382b82 */ /* 0x000e620000000800 */
[----:B------:R-:W-:-:S02]  /*2a90*/  ISETP.GT.AND P4, PT, R9, 0x48, PT ;  /* 0x000000480900780c */ /* 0x000fc40003f84270 */
[----:B------:R-:W-:Y:S02]  /*2aa0*/  CS2R R102, SRZ ;  /* 0x0000000000667805 */ /* 0x000fe4000001ff00 */
[----:B------:R-:W-:Y:S01]  /*2ab0*/  FSEL R57, R57, -INF , P3 ;  /* 0xff80000039397808 */ /* 0x000fe20001800000 */
[----:B------:R-:W-:Y:S01]  /*2ac0*/  MUFU.EX2 R175, R175 ;  /* 0x000000af00af7308 */ /* 0x000fe20000000800 */
[----:B------:R-:W-:Y:S02]  /*2ad0*/  FMNMX.FTZ R12, R39, R12, !PT ;  /* 0x0000000c270c7209 */ /* 0x000fe40007810000 */
[----:B------:R-:W-:Y:S02]  /*2ae0*/  CS2R R100, SRZ ;  /* 0x0000000000647805 */ /* 0x000fe4000001ff00 */
[----:B------:R-:W-:Y:S02]  /*2af0*/  ISETP.GT.AND P3, PT, R9, 0x49, PT ;  /* 0x000000490900780c */ /* 0x000fe40003f64270 */
[----:B------:R-:W-:-:S02]  /*2b00*/  CS2R R98, SRZ ;  /* 0x0000000000627805 */ /* 0x000fc4000001ff00 */
[----:B------:R-:W-:Y:S02]  /*2b10*/  FSEL R43, R60, -INF , P4 ;  /* 0xff8000003c2b7808 */ /* 0x000fe40002000000 */
[----:B------:R-:W-:Y:S02]  /*2b20*/  CS2R R96, SRZ ;  /* 0x0000000000607805 */ /* 0x000fe4000001ff00 */
[----:B------:R-:W-:Y:S01]  /*2b30*/  FMNMX.FTZ R12, R57, R12, !PT ;  /* 0x0000000c390c7209 */ /* 0x000fe20007810000 */
[----:B------:R-:W-:Y:S01]  /*2b40*/  MUFU.EX2 R26, R26 ;  /* 0x0000001a001a7308 */ /* 0x000fe20000000800 */
[----:B------:R-:W-:Y:S02]  /*2b50*/  ISETP.GT.AND P4, PT, R9, 0x50, PT ;  /* 0x000000500900780c */ /* 0x000fe40003f84270 */
[----:B------:R-:W-:Y:S02]  /*2b60*/  CS2R R94, SRZ ;  /* 0x00000000005e7805 */ /* 0x000fe4000001ff00 */
[----:B------:R-:W-:-:S02]  /*2b70*/  FSEL R61, R61, -INF , P3 ;  /* 0xff8000003d3d7808 */ /* 0x000fc40001800000 */
[----:B------:R-:W-:Y:S02]  /*2b80*/  CS2R R92, SRZ ;  /* 0x00000000005c7805 */ /* 0x000fe4000001ff00 */
[----:B------:R-:W-:Y:S02]  /*2b90*/  FMNMX.FTZ R12, R43, R12, !PT ;  /* 0x0000000c2b0c7209 */ /* 0x000fe40007810000 */
[----:B------:R-:W-:Y:S02]  /*2ba0*/  CS2R R90, SRZ ;  /* 0x00000000005a7805 */ /* 0x000fe4000001ff00 */
[----:B------:R-:W-:Y:S01]  /*2bb0*/  ISETP.GT.AND P3, PT, R9, 0x51, PT ;  /* 0x000000510900780c */ /* 0x000fe20003f64270 */
[----:B------:R-:W-:Y:S01]  /*2bc0*/  MUFU.EX2 R169, R169 ;  /* 0x000000a900a97308 */ /* 0x000fe20000000800 */
[----:B------:R-:W-:Y:S02]  /*2bd0*/  FSEL R47, R64, -INF , P4 ;  /* 0xff800000402f7808 */ /* 0x000fe40002000000 */
[----:B------:R-:W-:-:S02]  /*2be0*/  FMNMX.FTZ R12, R61, R12, !PT ;  /* 0x0000000c3d0c7209 */ /* 0x000fc40007810000 */
[----:B------:R-:W-:Y:S02]  /*2bf0*/  ISETP.GT.AND P4, PT, R9, 0x58, PT ;  /* 0x000000580900780c */ /* 0x000fe40003f84270 */
[----:B------:R-:W-:Y:S01]  /*2c00*/  FSEL R65, R65, -INF , P3 ;  /* 0xff80000041417808 */ /* 0x000fe20001800000 */
[----:B------:R-:W-:Y:S01]  /*2c10*/  MUFU.EX2 R28, R28 ;  /* 0x0000001c001c7308 */ /* 0x000fe20000000800 */
[----:B------:R-:W-:Y:S02]  /*2c20*/  FMNMX.FTZ R12, R47, R12, !PT ;  /* 0x0000000c2f0c7209 */ /* 0x000fe40007810000 */
[----:B------:R-:W-:Y:S02]  /*2c30*/  ISETP.GT.AND P3, PT, R9, 0x59, PT ;  /* 0x000000590900780c */ /* 0x000fe40003f64270 */
[----:B------:R-:W-:Y:S02]  /*2c40*/  FSEL R51, R68, -INF , P4 ;  /* 0xff80000044337808 */ /* 0x000fe40002000000 */
[----:B------:R-:W-:Y:S01]  /*2c50*/  FMNMX.FTZ R12, R65, R12, !PT ;  /* 0x0000000c410c7209 */ /* 0x000fe20007810000 */
[----:B------:R-:W-:Y:S01]  /*2c60*/  MUFU.EX2 R171, R171 ;  /* 0x000000ab00ab7308 */ /* 0x000fe20000000800 */
[----:B------:R-:W-:-:S02]  /*2c70*/  ISETP.GT.AND P4, PT, R9, 0x60, PT ;  /* 0x000000600900780c */ /* 0x000fc40003f84270 */
[----:B------:R-:W-:Y:S02]  /*2c80*/  FSEL R69, R69, -INF , P3 ;  /* 0xff80000045457808 */ /* 0x000fe40001800000 */
[----:B------:R-:W-:Y:S02]  /*2c90*/  FMNMX.FTZ R12, R51, R12, !PT ;  /* 0x0000000c330c7209 */ /* 0x000fe40007810000 */
[----:B------:R-:W-:Y:S01]  /*2ca0*/  ISETP.GT.AND P3, PT, R9, 0x61, PT ;  /* 0x000000610900780c */ /* 0x000fe20003f64270 */
[----:B------:R-:W-:Y:S01]  /*2cb0*/  MUFU.EX2 R30, R30 ;  /* 0x0000001e001e7308 */ /* 0x000fe20000000800 */
[----:B------:R-:W-:Y:S02]  /*2cc0*/  FSEL R55, R72, -INF , P4 ;  /* 0xff80000048377808 */ /* 0x000fe40002000000 */
[----:B------:R-:W-:Y:S02]  /*2cd0*/  FMNMX.FTZ R12, R69, R12, !PT ;  /* 0x0000000c450c7209 */ /* 0x000fe40007810000 */
[----:B------:R-:W-:-:S02]  /*2ce0*/  ISETP.GT.AND P4, PT, R9, 0x68, PT ;  /* 0x000000680900780c */ /* 0x000fc40003f84270 */
        /* <DEDUP_REMOVED lines=16> */
[----:B------:R2:W-:Y:S01]  /*2df0*/  MUFU.EX2 R36, R109 ;  /* 0x0000006d00247308 */ /* 0x0005e20000000800 */
[----:B------:R-:W-:Y:S02]  /*2e00*/  FMNMX.FTZ R12, R63, R12, !PT ;  /* 0x0000000c3f0c7209 */ /* 0x000fe40007810000 */
[----:B------:R-:W-:Y:S02]  /*2e10*/  ISETP.GT.AND P3, PT, R9, 0x79, PT ;  /* 0x000000790900780c */ /* 0x000fe40003f64270 */
[----:B------:R-:W-:Y:S02]  /*2e20*/  FSEL R9, R84, -INF , P4 ;  /* 0xff80000054097808 */ /* 0x000fe40002000000 */
[----:B------:R-:W-:Y:S01]  /*2e30*/  FMNMX.FTZ R12, R81, R12, !PT ;  /* 0x0000000c510c7209 */ /* 0x000fe20007810000 */
[----:B------:R-:W-:Y:S01]  /*2e40*/  MUFU.EX2 R111, R111 ;  /* 0x0000006f006f7308 */ /* 0x000fe20000000800 */
[----:B------:R-:W-:-:S02]  /*2e50*/  FSEL R85, R85, -INF , P3 ;  /* 0xff80000055557808 */ /* 0x000fc40001800000 */
[----:B--2---:R-:W-:Y:S02]  /*2e60*/  CS2R R108, SRZ ;  /* 0x00000000006c7805 */ /* 0x004fe4000001ff00 */
[----:B------:R-:W-:Y:S02]  /*2e70*/  FMNMX.FTZ R12, R9, R12, !PT ;  /* 0x0000000c090c7209 */ /* 0x000fe40007810000 */
[----:B------:R-:W-:Y:S02]  /*2e80*/  F2FP.F16.F32.PACK_AB R181, R2, R181 ;  /* 0x000000b502b5723e */ /* 0x000fe400000000ff */
[----:B------:R-:W-:Y:S01]  /*2e90*/  FMNMX.FTZ R12, R85, R12, !PT ;  /* 0x0000000c550c7209 */ /* 0x000fe20007810000 */
[----:B------:R-:W2:Y:S04]  /*2ea0*/  MUFU.EX2 R40, R67 ;  /* 0x0000004300287308 */ /* 0x000ea80000000800 */
[----:B------:R-:W3:Y:S04]  /*2eb0*/  SHFL.BFLY PT, R89, R12, 0x2, 0x1f ;  /* 0x0c401f000c597f89 */ /* 0x000ee800000e0000 */
[----:B------:R-:W-:Y:S08]  /*2ec0*/  MUFU.EX2 R113, R113 ;  /* 0x0000007100717308 */ /* 0x000ff00000000800 */
[----:B------:R-:W4:Y:S01]  /*2ed0*/  MUFU.EX2 R42, R71 ;  /* 0x00000047002a7308 */ /* 0x000f220000000800 */
[----:B--2---:R-:W-:-:S07]  /*2ee0*/  F2FP.F16.F32.PACK_AB R161, R40, R111 ;  /* 0x0000006f28a1723e */ /* 0x004fce00000000ff */
[----:B------:R-:W-:Y:S01]  /*2ef0*/  MUFU.EX2 R115, R115 ;  /* 0x0000007300737308 */ /* 0x000fe20000000800 */
[----:B---3--:R-:W-:-:S07]  /*2f00*/  FMNMX.FTZ R89, R12, R89, !PT ;  /* 0x000000590c597209 */ /* 0x008fce0007810000 */
[----:B------:R-:W2:Y:S01]  /*2f10*/  MUFU.EX2 R44, R75 ;  /* 0x0000004b002c7308 */ /* 0x000ea20000000800 */
[----:B------:R-:W3:Y:S01]  /*2f20*/  SHFL.BFLY PT, R12, R89, 0x1, 0x1f ;  /* 0x0c201f00590c7f89 */ /* 0x000ee200000e0000 */
[----:B----4-:R-:W-:-:S06]  /*2f30*/  F2FP.F16.F32.PACK_AB R163, R42, R113 ;  /* 0x000000712aa3723e */ /* 0x010fcc00000000ff */
[----:B------:R-:W-:Y:S08]  /*2f40*/  MUFU.EX2 R117, R117 ;  /* 0x0000007500757308 */ /* 0x000ff00000000800 */
[----:B------:R-:W4:Y:S01]  /*2f50*/  MUFU.EX2 R46, R79 ;  /* 0x0000004f002e7308 */ /* 0x000f220000000800 */
[----:B--2---:R-:W-:-:S07]  /*2f60*/  F2FP.F16.F32.PACK_AB R157, R44, R115 ;  /* 0x000000732c9d723e */ /* 0x004fce00000000ff */
[----:B------:R-:W-:Y:S01]  /*2f70*/  MUFU.EX2 R119, R119 ;  /* 0x0000007700777308 */ /* 0x000fe20000000800 */
[----:B---3--:R-:W-:Y:S02]  /*2f80*/  FMNMX.FTZ R12, R89, R12, !PT ;  /* 0x0000000c590c7209 */ /* 0x008fe40007810000 */
[----:B------:R-:W-:Y:S02]  /*2f90*/  CS2R R88, SRZ ;  /* 0x0000000000587805 */ /* 0x000fe4000001ff00 */
[C---:B------:R-:W-:Y:S01]  /*2fa0*/  FSETP.NEU.FTZ.AND P3, PT, R12.reuse, -INF , PT ;  /* 0xff8000000c00780b */ /* 0x040fe20003f7d000 */
[----:B------:R-:W-:Y:S02]  /*2fb0*/  FMUL.FTZ R34, R12, R0 ;  /* 0x000000000c227220 */ /* 0x000fe40000410000 */
[----:B------:R-:W-:Y:S01]  /*2fc0*/  MUFU.EX2 R48, R83 ;  /* 0x0000005300307308 */ /* 0x000fe20000000800 */
[----:B----4-:R-:W-:Y:S02]  /*2fd0*/  F2FP.F16.F32.PACK_AB R159, R46, R117 ;  /* 0x000000752e9f723e */ /* 0x010fe400000000ff */
[----:B------:R-:W-:-:S05]  /*2fe0*/  FSEL R34, R34, RZ, P3 ;  /* 0x000000ff22227208 */ /* 0x000fca0001800000 */
        /* <DEDUP_REMOVED lines=13> */
[----:B------:R-:W3:Y:S01]  /*30c0*/  MUFU.EX2 R25, R25 ;  /* 0x0000001900197308 */ /* 0x000ee20000000800 */
[----:B--2---:R-:W-:Y:S01]  /*30d0*/  FADD.FTZ R5, R183, R50 ;  /* 0x00000032b7057221 */ /* 0x004fe20000010000 */
[-CC-:B------:R-:W-:Y:S01]  /*30e0*/  FFMA.FTZ R31, R31, R0.reuse, -R34.reuse ;  /* 0x000000001f1f7223 */ /* 0x180fe20000010822 */
[-CC-:B------:R-:W-:Y:S01]  /*30f0*/  FFMA.FTZ R49, R49, R0.reuse, -R34.reuse ;  /* 0x0000000031317223 */ /* 0x180fe20000010822 */
[-CC-:B------:R-:W-:Y:S01]  /*3100*/  FFMA.FTZ R35, R35, R0.reuse, -R34.reuse ;  /* 0x0000000023237223 */ /* 0x180fe20000010822 */
[----:B------:R-:W-:Y:S01]  /*3110*/  FADD.FTZ R50, R8, R5 ;  /* 0x0000000508327221 */ /* 0x000fe20000010000 */
[-CC-:B------:R-:W-:Y:S01]  /*3120*/  FFMA.FTZ R53, R53, R0.reuse, -R34.reuse ;  /* 0x0000000035357223 */ /* 0x180fe20000010822 */
[-C--:B------:R-:W-:Y:S01]  /*3130*/  FFMA.FTZ R39, R39, R0.reuse, -R34 ;  /* 0x0000000027277223 */ /* 0x080fe20000010822 */
[----:B------:R-:W2:Y:S01]  /*3140*/  MUFU.EX2 R13, R13 ;  /* 0x0000000d000d7308 */ /* 0x000ea20000000800 */
[----:B------:R-:W-:Y:S01]  /*3150*/  FADD.FTZ R5, R177, R50 ;  /* 0x00000032b1057221 */ /* 0x000fe20000010000 */
[-CC-:B------:R-:W-:Y:S01]  /*3160*/  FFMA.FTZ R57, R57, R0.reuse, -R34.reuse ;  /* 0x0000000039397223 */ /* 0x180fe20000010822 */
[-CC-:B------:R-:W-:Y:S01]  /*3170*/  FFMA.FTZ R43, R43, R0.reuse, -R34.reuse ;  /* 0x000000002b2b7223 */ /* 0x180fe20000010822 */
[-CC-:B------:R-:W-:Y:S01]  /*3180*/  FFMA.FTZ R61, R61, R0.reuse, -R34.reuse ;  /* 0x000000003d3d7223 */ /* 0x180fe20000010822 */
[----:B------:R-:W-:Y:S01]  /*3190*/  FADD.FTZ R50, R14, R5 ;  /* 0x000000050e327221 */ /* 0x000fe20000010000 */
[-CC-:B------:R-:W-:Y:S01]  /*31a0*/  FFMA.FTZ R47, R47, R0.reuse, -R34.reuse ;  /* 0x000000002f2f7223 */ /* 0x180fe20000010822 */
[-CC-:B------:R-:W-:Y:S01]  /*31b0*/  FFMA.FTZ R65, R65, R0.reuse, -R34.reuse ;  /* 0x0000000041417223 */ /* 0x180fe20000010822 */
[----:B------:R4:W5:Y:S01]  /*31c0*/  MUFU.EX2 R182, R29 ;  /* 0x0000001d00b67308 */ /* 0x0009620000000800 */
[-CC-:B------:R-:W-:Y:S01]  /*31d0*/  FFMA.FTZ R51, R51, R0.reuse, -R34.reuse ;  /* 0x0000000033337223 */ /* 0x180fe20000010822 */
[----:B------:R-:W-:Y:S01]  /*31e0*/  F2FP.F16.F32.PACK_AB R183, R8, R183 ;  /* 0x000000b708b7723e */ /* 0x000fe200000000ff */
[-CC-:B------:R-:W-:Y:S01]  /*31f0*/  FFMA.FTZ R69, R69, R0.reuse, -R34.reuse ;  /* 0x0000000045457223 */ /* 0x180fe20000010822 */
[-CC-:B------:R-:W-:Y:S01]  /*3200*/  FFMA.FTZ R55, R55, R0.reuse, -R34.reuse ;  /* 0x0000000037377223 */ /* 0x180fe20000010822 */
[-CC-:B------:R-:W-:Y:S01]  /*3210*/  FFMA.FTZ R73, R73, R0.reuse, -R34.reuse ;  /* 0x0000000049497223 */ /* 0x180fe20000010822 */
[-CC-:B------:R-:W-:Y:S01]  /*3220*/  FFMA.FTZ R59, R59, R0.reuse, -R34.reuse ;  /* 0x000000003b3b7223 */ /* 0x180fe20000010822 */
[-C--:B------:R-:W-:Y:S01]  /*3230*/  FFMA.FTZ R77, R77, R0.reuse, -R34 ;  /* 0x000000004d4d7223 */ /* 0x080fe20000010822 */
[----:B------:R-:W1:Y:S01]  /*3240*/  MUFU.EX2 R15, R15 ;  /* 0x0000000f000f7308 */ /* 0x000e620000000800 */
[----:B----4-:R-:W-:Y:S01]  /*3250*/  FADD.FTZ R29, R179, R50 ;  /* 0x00000032b31d7221 */ /* 0x010fe20000010000 */
[----:B---3--:R-:W-:Y:S01]  /*3260*/  FADD.FTZ R50, R180, R25 ;  /* 0x00000019b4327221 */ /* 0x008fe20000010000 */
[-CC-:B------:R-:W-:Y:S01]  /*3270*/  FFMA.FTZ R63, R63, R0.reuse, -R34.reuse ;  /* 0x000000003f3f7223 */ /* 0x180fe20000010822 */
[-C--:B------:R-:W-:Y:S01]  /*3280*/  FFMA.FTZ R81, R81, R0.reuse, -R34 ;  /* 0x0000000051517223 */ /* 0x080fe20000010822 */
[C---:B------:R-:W-:Y:S01]  /*3290*/  FADD.FTZ R52, R20.reuse, R29 ;  /* 0x0000001d14347221 */ /* 0x040fe20000010000 */
[----:B--2---:R-:W-:Y:S01]  /*32a0*/  FADD.FTZ R29, R13, R50 ;  /* 0x000000320d1d7221 */ /* 0x004fe20000010000 */
[-CC-:B------:R-:W-:Y:S01]  /*32b0*/  FFMA.FTZ R9, R9, R0.reuse, -R34.reuse ;  /* 0x0000000009097223 */ /* 0x180fe20000010822 */
[----:B------:R2:W3:Y:S01]  /*32c0*/  MUFU.EX2 R176, R33 ;  /* 0x0000002100b07308 */ /* 0x0004e20000000800 */
[----:B------:R-:W-:Y:S01]  /*32d0*/  F2FP.F16.F32.PACK_AB R179, R20, R179 ;  /* 0x000000b314b3723e */ /* 0x000fe200000000ff */
[----:B-----5:R-:W-:Y:S01]  /*32e0*/  FADD.FTZ R50, R182, R29 ;  /* 0x0000001db6327221 */ /* 0x020fe20000010000 */
[----:B------:R-:W-:Y:S01]  /*32f0*/  FFMA.FTZ R34, R85, R0, -R34 ;  /* 0x0000000055227223 */ /* 0x000fe20000010822 */
[----:B------:R-:W-:Y:S01]  /*3300*/  F2FP.F16.F32.PACK_AB R177, R14, R177 ;  /* 0x000000b10eb1723e */ /* 0x000fe200000000ff */
[----:B------:R-:W-:Y:S01]  /*3310*/  VIADD R14, R22, 0xfffffffe ;  /* 0xfffffffe160e7836 */ /* 0x000fe20000000000 */
[----:B------:R-:W-:-:S02]  /*3320*/  F2FP.F16.F32.PACK_AB R153, R48, R119 ;  /* 0x000000773099723e */ /* 0x000fc400000000ff */
[----:B------:R-:W4:Y:S01]  /*3330*/  MUFU.EX2 R21, R21 ;  /* 0x0000001500157308 */ /* 0x000f220000000800 */
[----:B--2---:R-:W-:Y:S01]  /*3340*/  IMAD.U32 R33, RZ, RZ, UR36 ;  /* 0x00000024ff217e24 */ /* 0x004fe2000f8e00ff */
[----:B------:R-:W-:Y:S02]  /*3350*/  F2FP.F16.F32.PACK_AB R180, R25, R180 ;  /* 0x000000b419b4723e */ /* 0x000fe400000000ff */
[----:B------:R-:W-:Y:S01]  /*3360*/  F2FP.F16.F32.PACK_AB R182, R182, R13 ;  /* 0x0000000db6b6723e */ /* 0x000fe200000000ff */
[----:B------:R-:W-:Y:S02]  /*3370*/  @!P1 VIADD R5, R33, 0x34840 ;  /* 0x0003484021059836 */ /* 0x000fe40000000000 */
[----:B------:R-:W-:Y:S01]  /*3380*/  FADD.FTZ R33, R173, R52 ;  /* 0x00000034ad217221 */ /* 0x000fe20000010000 */
[C---:B------:R-:W-:Y:S01]  /*3390*/  F2FP.F16.F32.PACK_AB R173, R24.reuse, R173 ;  /* 0x000000ad18ad723e */ /* 0x040fe200000000ff */
[----:B------:R-:W2:Y:S01]  /*33a0*/  MUFU.EX2 R178, R37 ;  /* 0x0000002500b27308 */ /* 0x000ea20000000800 */
[----:B------:R-:W-:Y:S01]  /*33b0*/  @!P1 PRMT R5, RZ, 0x654, R5 ;  /* 0x00000654ff059816 */ /* 0x000fe20000000005 */
[----:B------:R-:W-:Y:S01]  /*33c0*/  FADD.FTZ R52, R24, R33 ;  /* 0x0000002118347221 */ /* 0x000fe20000010000 */
[----:B0-----:R-:W-:-:S02]  /*33d0*/  @P2 IMAD.HI.U32 R33, R19, R54, RZ ;  /* 0x0000003613212227 */ /* 0x001fc400078e00ff */
[----:B------:R0:W-:Y:S02]  /*33e0*/  @!P1 SYNCS.ARRIVE.TRANS64.RED.A1T0 RZ, [R5+URZ], RZ ;  /* 0x000000ff05ff99a7 */ /* 0x0001e4000810043f */
[----:B------:R-:W-:Y:S01]  /*33f0*/  FADD.FTZ R29, R175, R52 ;  /* 0x00000034af1d7221 */ /* 0x000fe20000010000 */
[----:B------:R-:W5:Y:S01]  /*3400*/  MUFU.EX2 R23, R23 ;  /* 0x0000001700177308 */ /* 0x000f620000000800 */
[----:B------:R-:W-:Y:S01]  /*3410*/  IMAD R54, R16, UR6, -R3 ;  /* 0x0000000610367c24 */ /* 0x000fe2000f8e0a03 */
[----:B-1----:R-:W-:Y:S01]  /*3420*/  @P2 SHF.R.U32.HI R19, RZ, R56, R33 ;  /* 0x00000038ff132219 */ /* 0x002fe20000011621 */
[C---:B------:R-:W-:Y:S01]  /*3430*/  FADD.FTZ R52, R26.reuse, R29 ;  /* 0x0000001d1a347221 */ /* 0x040fe20000010000 */
[----:B------:R-:W-:Y:S01]  /*3440*/  F2FP.F16.F32.PACK_AB R175, R26, R175 ;  /* 0x000000af1aaf723e */ /* 0x000fe200000000ff */
[----:B0-----:R-:W-:Y:S02]  /*3450*/  FADD.FTZ R5, R15, R50 ;  /* 0x000000320f057221 */ /* 0x001fe40000010000 */
[----:B------:R-:W-:Y:S01]  /*3460*/  IMAD.IADD R54, R54, 0x1, R19 ;  /* 0x0000000136367824 */ /* 0x000fe200078e0213 */
[----:B------:R-:W0:Y:S01]  /*3470*/  MUFU.EX2 R172, R41 ;  /* 0x0000002900ac7308 */ /* 0x000e220000000800 */
[----:B---3--:R-:W-:Y:S01]  /*3480*/  FADD.FTZ R50, R176, R5 ;  /* 0x00000005b0327221 */ /* 0x008fe20000010000 */
[----:B------:R-:W-:-:S02]  /*3490*/  FADD.FTZ R5, R169, R52 ;  /* 0x00000034a9057221 */ /* 0x000fc40000010000 */
[----:B------:R-:W-:Y:S01]  /*34a0*/  SHF.R.S32.HI R19, RZ, 0x1f, R54 ;  /* 0x0000001fff137819 */ /* 0x000fe20000011436 */
[----:B----4-:R-:W-:Y:S01]  /*34b0*/  FADD.FTZ R3, R21, R50 ;  /* 0x0000003215037221 */ /* 0x010fe20000010000 */
[----:B------:R-:W-:Y:S02]  /*34c0*/  FADD.FTZ R52, R28, R5 ;  /* 0x000000051c347221 */ /* 0x000fe40000010000 */
[----:B------:R-:W1:Y:S01]  /*34d0*/  MUFU.EX2 R27, R27 ;  /* 0x0000001b001b7308 */ /* 0x000e620000000800 */
[----:B------:R-:W-:Y:S01]  /*34e0*/  LEA.HI R19, R19, R54, RZ, 0x7 ;  /* 0x0000003613137211 */ /* 0x000fe200078f38ff */
[----:B--2---:R-:W-:Y:S01]  /*34f0*/  FADD.FTZ R50, R178, R3 ;  /* 0x00000003b2327221 */ /* 0x004fe20000010000 */
[----:B------:R-:W-:Y:S01]  /*3500*/  FADD.FTZ R5, R171, R52 ;  /* 0x00000034ab057221 */ /* 0x000fe20000010000 */
[----:B------:R-:W-:Y:S02]  /*3510*/  F2FP.F16.F32.PACK_AB R169, R28, R169 ;  /* 0x000000a91ca9723e */ /* 0x000fe400000000ff */
[----:B-----5:R-:W-:Y:S01]  /*3520*/  FADD.FTZ R3, R23, R50 ;  /* 0x0000003217037221 */ /* 0x020fe20000010000 */
[----:B------:R-:W-:Y:S01]  /*3530*/  FADD.FTZ R52, R30, R5 ;  /* 0x000000051e347221 */ /* 0x000fe20000010000 */
[----:B------:R-:W2:Y:S01]  /*3540*/  MUFU.EX2 R174, R45 ;  /* 0x0000002d00ae7308 */ /* 0x000ea20000000800 */
[----:B------:R-:W-:Y:S01]  /*3550*/  SHF.R.S32.HI R20, RZ, 0x7, R19 ;  /* 0x00000007ff147819 */ /* 0x000fe20000011413 */
[----:B0-----:R-:W-:Y:S01]  /*3560*/  FADD.FTZ R50, R172, R3 ;  /* 0x00000003ac327221 */ /* 0x001fe20000010000 */
[----:B------:R-:W-:Y:S01]  /*3570*/  FADD.FTZ R5, R165, R52 ;  /* 0x00000034a5057221 */ /* 0x000fe20000010000 */
[----:B------:R-:W-:-:S02]  /*3580*/  F2FP.F16.F32.PACK_AB R171, R30, R171 ;  /* 0x000000ab1eab723e */ /* 0x000fc400000000ff */
[----:B------:R-:W-:Y:S01]  /*3590*/  VIMNMX R19, R17, R20, !PT ;  /* 0x0000001411137248 */ /* 0x000fe20007fe0100 */
[----:B------:R-:W-:Y:S01]  /*35a0*/  FADD.FTZ R52, R32, R5 ;  /* 0x0000000520347221 */ /* 0x000fe20000010000 */
[----:B------:R-:W0:Y:S01]  /*35b0*/  MUFU.EX2 R31, R31 ;  /* 0x0000001f001f7308 */ /* 0x000e220000000800 */
[----:B-1----:R-:W-:Y:S01]  /*35c0*/  FADD.FTZ R3, R27, R50 ;  /* 0x000000321b037221 */ /* 0x002fe20000010000 */
[----:B------:R-:W-:Y:S01]  /*35d0*/  ISETP.GE.AND P3, PT, R14, R19, PT ;  /* 0x000000130e00720c */ /* 0x000fe20003f66270 */
[----:B------:R-:W-:Y:S01]  /*35e0*/  FADD.FTZ R5, R167, R52 ;  /* 0x00000034a7057221 */ /* 0x000fe20000010000 */
[----:B------:R-:W-:Y:S02]  /*35f0*/  F2FP.F16.F32.PACK_AB R165, R32, R165 ;  /* 0x000000a520a5723e */ /* 0x000fe400000000ff */
[C---:B------:R-:W-:Y:S01]  /*3600*/  F2FP.F16.F32.PACK_AB R167, R36.reuse, R167 ;  /* 0x000000a724a7723e */ /* 0x040fe200000000ff */
[----:B------:R-:W-:Y:S01]  /*3610*/  FADD.FTZ R52, R36, R5 ;  /* 0x0000000524347221 */ /* 0x000fe20000010000 */
[----:B------:R-:W1:Y:S01]  /*3620*/  MUFU.EX2 R168, R49 ;  /* 0x0000003100a87308 */ /* 0x000e620000000800 */
[----:B--2---:R-:W-:Y:S01]  /*3630*/  FADD.FTZ R50, R174, R3 ;  /* 0x00000003ae327221 */ /* 0x004fe20000010000 */
[----:B------:R-:W-:Y:S01]  /*3640*/  F2FP.F16.F32.PACK_AB R176, R176, R15 ;  /* 0x0000000fb0b0723e */ /* 0x000fe200000000ff */
[----:B------:R-:W-:Y:S01]  /*3650*/  FADD.FTZ R5, R111, R52 ;  /* 0x000000346f057221 */ /* 0x000fe20000010000 */
[----:B------:R-:W-:-:S02]  /*3660*/  F2FP.F16.F32.PACK_AB R178, R178, R21 ;  /* 0x00000015b2b2723e */ /* 0x000fc400000000ff */
[----:B------:R-:W-:Y:S02]  /*3670*/  CS2R R110, SRZ ;  /* 0x00000000006e7805 */ /* 0x000fe4000001ff00 */
[----:B------:R-:W-:Y:S01]  /*3680*/  F2FP.F16.F32.PACK_AB R172, R172, R23 ;  /* 0x00000017acac723e */ /* 0x000fe200000000ff */
[----:B------:R-:W-:Y:S01]  /*3690*/  FADD.FTZ R52, R40, R5 ;  /* 0x0000000528347221 */ /* 0x000fe20000010000 */
[----:B------:R-:W2:Y:S01]  /*36a0*/  MUFU.EX2 R35, R35 ;  /* 0x0000002300237308 */ /* 0x000ea20000000800 */
[----:B0-----:R-:W-:Y:S01]  /*36b0*/  FADD.FTZ R3, R31, R50 ;  /* 0x000000321f037221 */ /* 0x001fe20000010000 */
[----:B------:R-:W-:Y:S01]  /*36c0*/  F2FP.F16.F32.PACK_AB R174, R174, R27 ;  /* 0x0000001baeae723e */ /* 0x000fe200000000ff */
[----:B------:R-:W-:Y:S01]  /*36d0*/  FADD.FTZ R5, R113, R52 ;  /* 0x0000003471057221 */ /* 0x000fe20000010000 */
[----:B------:R-:W-:-:S03]  /*36e0*/  CS2R R112, SRZ ;  /* 0x0000000000707805 */ /* 0x000fc6000001ff00 */
[----:B------:R-:W-:Y:S01]  /*36f0*/  FADD.FTZ R8, R42, R5 ;  /* 0x000000052a087221 */ /* 0x000fe20000010000 */
[----:B------:R-:W0:Y:S01]  /*3700*/  MUFU.EX2 R170, R53 ;  /* 0x0000003500aa7308 */ /* 0x000e220000000800 */
[C---:B-1----:R-:W-:Y:S01]  /*3710*/  FADD.FTZ R50, R168.reuse, R3 ;  /* 0x00000003a8327221 */ /* 0x042fe20000010000 */
[----:B------:R-:W-:Y:S01]  /*3720*/  F2FP.F16.F32.PACK_AB R168, R168, R31 ;  /* 0x0000001fa8a8723e */ /* 0x000fe200000000ff */
[----:B------:R-:W-:Y:S01]  /*3730*/  FADD.FTZ R5, R115, R8 ;  /* 0x0000000873057221 */ /* 0x000fe20000010000 */
[----:B------:R-:W-:-:S03]  /*3740*/  CS2R R114, SRZ ;  /* 0x0000000000727805 */ /* 0x000fc6000001ff00 */
[----:B------:R-:W-:Y:S01]  /*3750*/  FADD.FTZ R8, R44, R5 ;  /* 0x000000052c087221 */ /* 0x000fe20000010000 */
[----:B------:R-:W1:Y:S01]  /*3760*/  MUFU.EX2 R39, R39 ;  /* 0x0000002700277308 */ /* 0x000e620000000800 */
[----:B--2---:R-:W-:Y:S02]  /*3770*/  FADD.FTZ R3, R35, R50 ;  /* 0x0000003223037221 */ /* 0x004fe40000010000 */
[----:B------:R-:W-:Y:S01]  /*3780*/  FADD.FTZ R5, R117, R8 ;  /* 0x0000000875057221 */ /* 0x000fe20000010000 */
[----:B------:R-:W-:-:S03]  /*3790*/  CS2R R116, SRZ ;  /* 0x0000000000747805 */ /* 0x000fc6000001ff00 */
[----:B------:R-:W-:Y:S01]  /*37a0*/  FADD.FTZ R8, R46, R5 ;  /* 0x000000052e087221 */ /* 0x000fe20000010000 */
[----:B------:R-:W2:Y:S01]  /*37b0*/  MUFU.EX2 R164, R57 ;  /* 0x0000003900a47308 */ /* 0x000ea20000000800 */
[C---:B0-----:R-:W-:Y:S01]  /*37c0*/  FADD.FTZ R50, R170.reuse, R3 ;  /* 0x00000003aa327221 */ /* 0x041fe20000010000 */
[----:B------:R-:W-:Y:S01]  /*37d0*/  F2FP.F16.F32.PACK_AB R170, R170, R35 ;  /* 0x00000023aaaa723e */ /* 0x000fe200000000ff */
[----:B------:R-:W-:Y:S01]  /*37e0*/  FADD.FTZ R5, R119, R8 ;  /* 0x0000000877057221 */ /* 0x000fe20000010000 */
[----:B------:R-:W-:-:S03]  /*37f0*/  CS2R R118, SRZ ;  /* 0x0000000000767805 */ /* 0x000fc6000001ff00 */
[----:B------:R-:W-:Y:S01]  /*3800*/  FADD.FTZ R8, R48, R5 ;  /* 0x0000000530087221 */ /* 0x000fe20000010000 */
        /* <DEDUP_REMOVED lines=29> */
[----:B------:R-:W-:Y:S02]  /*39e0*/  F2FP.F16.F32.PACK_AB R155, R38, R121 ;  /* 0x00000079269b723e */ /* 0x000fe400000000ff */
[----:B------:R-:W-:-:S04]  /*39f0*/  CS2R R120, SRZ ;  /* 0x0000000000787805 */ /* 0x000fc8000001ff00 */
        /* <DEDUP_REMOVED lines=10> */
[----:B--2---:R-:W-:Y:S01]  /*3aa0*/  FADD.FTZ R2, R154, R5 ;  /* 0x000000059a027221 */ /* 0x004fe20000010000 */
[----:B------:R-:W-:-:S03]  /*3ab0*/  IMAD.MOV.U32 R5, RZ, RZ, RZ ;  /* 0x000000ffff057224 */ /* 0x000fc600078e00ff */
[C---:B0-----:R-:W-:Y:S01]  /*3ac0*/  FADD.FTZ R9, R3.reuse, R2 ;  /* 0x0000000203097221 */ /* 0x041fe20000010000 */
[----:B------:R-:W-:Y:S01]  /*3ad0*/  F2FP.F16.F32.PACK_AB R154, R3, R154 ;  /* 0x0000009a039a723e */ /* 0x000fe200000000ff */
[----:B------:R-:W-:Y:S02]  /*3ae0*/  IMAD.MOV.U32 R2, RZ, RZ, 0x3f800000 ;  /* 0x3f800000ff027424 */ /* 0x000fe400078e00ff */
[----:B------:R-:W-:Y:S01]  /*3af0*/  IMAD.MOV.U32 R3, RZ, RZ, 0x3f800000 ;  /* 0x3f800000ff037424 */ /* 0x000fe200078e00ff */
[----:B------:R-:W-:Y:S06]  /*3b00*/  @!P3 BRA `(.L_x_2056) ;  /* 0x000000280080b947 */ /* 0x000fec0003800000 */
[----:B------:R-:W-:Y:S01]  /*3b10*/  IMAD.MOV.U32 R13, RZ, RZ, R4 ;  /* 0x000000ffff0d7224 */ /* 0x000fe200078e0004 */
[----:B------:R-:W-:Y:S01]  /*3b20*/  UMOV UR39, URZ ;  /* 0x0000003f00277c82 */ /* 0x000fe20008000000 */
[----:B------:R-:W-:Y:S01]  /*3b30*/  IMAD.MOV.U32 R15, RZ, RZ, R12 ;  /* 0x000000ffff0f7224 */ /* 0x000fe200078e000c */
[----:B------:R-:W-:Y:S01]  /*3b40*/  ULDC UR41, c[0x0][0x288] ;  /* 0x0000a20000297ab9 */ /* 0x000fe20000000800 */
[----:B------:R-:W-:Y:S01]  /*3b50*/  IMAD.MOV.U32 R20, RZ, RZ, RZ ;  /* 0x000000ffff147224 */ /* 0x000fe200078e00ff */
[----:B------:R-:W-:Y:S01]  /*3b60*/  ULDC UR40, c[0x0][0x2f0] ;  /* 0x0000bc0000287ab9 */ /* 0x000fe20000000800 */
[----:B------:R-:W-:Y:S02]  /*3b70*/  IMAD.MOV.U32 R2, RZ, RZ, 0x3f800000 ;  /* 0x3f800000ff027424 */ /* 0x000fe400078e00ff */
[----:B------:R-:W-:-:S07]  /*3b80*/  IMAD.MOV.U32 R151, RZ, RZ, RZ ;  /* 0x000000ffff977224 */ /* 0x000fce00078e00ff */
.L_x_2065:
[----:B------:R-:W-:-:S04]  /*3b90*/  UIADD3 UR6, UR39, 0x1, URZ ;  /* 0x0000000127067890 */ /* 0x000fc8000fffe03f */
[----:B------:R-:W-:-:S04]  /*3ba0*/  UISETP.NE.AND UP0, UPT, UR6, 0x2, UPT ;  /* 0x000000020600788c */ /* 0x000fc8000bf05270 */
[----:B------:R-:W-:Y:S02]  /*3bb0*/  USEL UR7, URZ, 0x1, UP0 ;  /* 0x000000013f077887 */ /* 0x000fe40008000000 */
[----:B------:R-:W-:-:S04]  /*3bc0*/  USEL UR37, UR6, URZ, UP0 ;  /* 0x0000003f06257287 */ /* 0x000fc80008000000 */
[----:B------:R-:W-:Y:S01]  /*3bd0*/  LOP3.LUT R5, R20, UR7, RZ, 0x3c, !PT ;  /* 0x0000000714057c12 */ /* 0x000fe2000f8e3cff */
[----:B------:R-:W-:Y:S07]  /*3be0*/  @!P0 BRA `(.L_x_2057) ;  /* 0x0000000000048947 */ /* 0x000fee0003800000 */
[----:B------:R-:W-:Y:S01]  /*3bf0*/  BPT.TRAP 0x1 ;  /* 0x000000040000795c */ /* 0x000fe20000300000 */
.L_x_2057:
[----:B------:R-:W-:Y:S01]  /*3c00*/  ULEA UR60, UR37, UR36, 0x3 ;  /* 0x00000024253c7291 */ /* 0x000fe2000f8e183f */
[----:B------:R-:W-:-:S08]  /*3c10*/  SHF.L.U32 R0, R5, 0x1f, RZ ;  /* 0x0000001f05007819 */ /* 0x000fd000000006ff */
[----:B------:R0:W1:Y:S01]  /*3c20*/  SYNCS.PHASECHK.TRANS64.TRYWAIT P3, [UR60+0x34830], R0 ;  /* 0x03483000ff0075a7 */ /* 0x000062000806017c */
[----:B------:R-:W-:Y:S05]  /*3c30*/  @!P0 BRA `(.L_x_2058) ;  /* 0x0000000000048947 */ /* 0x000fea0003800000 */
[----:B------:R-:W-:Y:S01]  /*3c40*/  BPT.TRAP 0x1 ;  /* 0x000000040000795c */ /* 0x000fe20000300000 */
.L_x_2058:
[----:B-1----:R-:W-:Y:S05]  /*3c50*/  @P3 BRA `(.L_x_2059) ;  /* 0x0000000000083947 */ /* 0x002fea0003800000 */
[----:B------:R-:W1:Y:S02]  /*3c60*/  SYNCS.PHASECHK.TRANS64.TRYWAIT P3, [UR60+0x34830], R0 ;  /* 0x03483000ff0075a7 */ /* 0x000e64000806017c */
[----:B-1----:R-:W-:Y:S05]  /*3c70*/  @!P3 BRA `(.L_x_2060) ;  /* 0x000000ac00a8b947 */ /* 0x002fea0003800000 */
.L_x_2059:
        /* <DEDUP_REMOVED lines=12> */
[----:B------:R-:W-:Y:S01]  /*3d40*/  FMUL.FTZ R92, R92, R3 ;  /* 0x000000035c5c7220 */ /* 0x000fe20000410000 */
[----:B------:R-:W-:Y:S01]  /*3d50*/  UMOV UR15, 0x40000040 ;  /* 0x40000040000f7882 */ /* 0x000fe20000000000 */
[----:B------:R-:W-:-:S02]  /*3d60*/  UIADD3 UR18, UR58, 0x400, URZ ;  /* 0x000004003a127890 */ /* 0x000fc4000fffe03f */
[----:B------:R-:W-:Y:S01]  /*3d70*/  HGMMA.64x128x16.F32 R24, gdesc[UR56], RZ, !UPT, gsb0 ;  /* 0x01e00000381879f0 */ /* 0x000fe2000c0008ff */
        /* <DEDUP_REMOVED lines=112> */
.L_x_2061:
[----:B------:R-:W-:Y:S01]  /*4480*/  ULEA UR7, UR39, UR36, 0x3 ;  /* 0x0000002427077291 */ /* 0x000fe2000f8e183f */
[----:B01----:R-:W-:-:S08]  /*4490*/  SHF.L.U32 R0, R20, 0x1f, RZ ;  /* 0x0000001f14007819 */ /* 0x003fd000000006ff */
[----:B------:R0:W1:Y:S01]  /*44a0*/  SYNCS.PHASECHK.TRANS64.TRYWAIT P3, [UR7+0x34850], R0 ;  /* 0x03485000ff0075a7 */ /* 0x0000620008060147 */
[----:B------:R-:W-:Y:S05]  /*44b0*/  @!P0 BRA `(.L_x_2062) ;  /* 0x0000000000048947 */ /* 0x000fea0003800000 */
[----:B------:R-:W-:Y:S01]  /*44c0*/  BPT.TRAP 0x1 ;  /* 0x000000040000795c */ /* 0x000fe20000300000 */
.L_x_2062:
[----:B-1----:R-:W-:Y:S05]  /*44d0*/  @P3 BRA `(.L_x_2063) ;  /* 0x0000000000083947 */ /* 0x002fea0003800000 */
[----:B------:R-:W1:Y:S02]  /*44e0*/  SYNCS.PHASECHK.TRANS64.TRYWAIT P3, [UR7+0x34850], R0 ;  /* 0x03485000ff0075a7 */ /* 0x000e640008060147 */
[----:B-1----:R-:W-:Y:S05]  /*44f0*/  @!P3 BRA `(.L_x_2064) ;  /* 0x000000a400a0b947 */ /* 0x002fea0003800000 */
.L_x_2063:
[----:B------:R-:W-:Y:S01]  /*4500*/  UIADD3 UR6, UR36, 0x400, URZ ;  /* 0x0000040024067890 */ /* 0x000fe2000fffe03f */
[----:B------:R-:W-:Y:S01]  /*4510*/  WARPGROUP.ARRIVE ;  /* 0x00000000000079c5 */ /* 0x000fe20000000000 */
[----:B------:R-:W-:Y:S01]  /*4520*/  UMOV UR11, 0x40000040 ;  /* 0x40000040000b7882 */ /* 0x000fe20000000000 */
[----:B-1----:R-:W0:Y:S01]  /*4530*/  @P2 LDC R3, c[0x0][0x44c] ;  /* 0x00011300ff032b82 */ /* 0x002e220000000800 */
[----:B------:R-:W-:-:S04]  /*4540*/  USHF.R.U32.HI UR6, URZ, 0x4, UR6 ;  /* 0x000000043f067899 */ /* 0x000fc80008011606 */
[----:B------:R-:W-:-:S03]  /*4550*/  ULOP3.LUT UR6, UR6, 0x3fff, URZ, 0xc0, !UPT ;  /* 0x00003fff06067892 */ /* 0x000fc6000f8ec03f */
[----:B------:R-:W1:Y:S01]  /*4560*/  @P2 LDC R21, c[0x0][0x450] ;  /* 0x00011400ff152b82 */ /* 0x000e620000000800 */
[----:B------:R-:W-:-:S04]  /*4570*/  ULOP3.LUT UR6, UR6, 0x4000000, URZ, 0xfc, !UPT ;  /* 0x0400000006067892 */ /* 0x000fc8000f8efc3f */
[----:B------:R-:W-:-:S03]  /*4580*/  ULEA UR6, UR39, UR6, 0xb ;  /* 0x0000000627067291 */ /* 0x000fc6000f8e583f */
[----:B------:R-:W-:-:S04]  /*4590*/  UMOV UR39, UR37 ;  /* 0x0000002500277c82 */ /* 0x000fc80008000000 */
[----:B------:R-:W-:Y:S02]  /*45a0*/  UMOV UR10, UR6 ;  /* 0x00000006000a7c82 */ /* 0x000fe40008000000 */
[----:B------:R-:W-:Y:S01]  /*45b0*/  HGMMA.64x128x16.F32 R88, R180, gdesc[UR8].tnspB, R88, gsb0 ;  /* 0x41e00008b4587df0 */ /* 0x000fe20008000858 */
[----:B------:R-:W-:Y:S01]  /*45c0*/  UIADD3 UR10, UR6, 0x80, URZ ;  /* 0x00000080060a7890 */ /* 0x000fe2000fffe03f */
[----:B0-----:R-:W-:Y:S01]  /*45d0*/  @P2 IMAD.HI.U32 R0, R10, R3, RZ ;  /* 0x000000030a002227 */ /* 0x001fe200078e00ff */
[----:B------:R-:W-:-:S03]  /*45e0*/  UMOV UR11, 0x40000040 ;  /* 0x40000040000b7882 */ /* 0x000fc60000000000 */
[----:B------:R-:W-:Y:S01]  /*45f0*/  IMAD.MOV.U32 R3, RZ, RZ, R10 ;  /* 0x000000ffff037224 */ /* 0x000fe200078e000a */
[----:B-1----:R-:W-:Y:S01]  /*4600*/  @P2 SHF.R.U32.HI R3, RZ, R21, R0 ;  /* 0x00000015ff032219 */ /* 0x002fe20000011600 */
[----:B------:R-:W-:-:S04]  /*4610*/  IMAD.MOV.U32 R21, RZ, RZ, -0x80 ;  /* 0xffffff80ff157424 */ /* 0x000fc800078e00ff */
[----:B------:R-:W0:Y:S01]  /*4620*/  SHFL.IDX PT, R2, R3, 0x1, 0x1c1f ;  /* 0x003c1f0003027f89 */ /* 0x000e2200000e0000 */
[----:B------:R-:W-:-:S04]  /*4630*/  IMAD R0, R14, R21, 0x1 ;  /* 0x000000010e007424 */ /* 0x000fc800078e0215 */
[----:B------:R-:W-:-:S04]  /*4640*/  IMAD R21, R11, -0x2, R0 ;  /* 0xfffffffe0b157824 */ /* 0x000fc800078e0200 */
[----:B------:R-:W-:-:S05]  /*4650*/  IMAD R21, R16, UR40, R21 ;  /* 0x0000002810157c24 */ /* 0x000fca000f8e0215 */
[----:B0-----:R-:W-:-:S04]  /*4660*/  IADD3 R0, R2, -UR41, R21 ;  /* 0x8000002902007c10 */ /* 0x001fc8000fffe015 */
[C---:B------:R-:W-:Y:S02]  /*4670*/  ISETP.GT.AND P3, PT, R0.reuse, RZ, PT ;  /* 0x000000ff0000720c */ /* 0x040fe40003f64270 */
[----:B------:R-:W-:Y:S02]  /*4680*/  ISETP.GT.AND P4, PT, R0, 0x1, PT ;  /* 0x000000010000780c */ /* 0x000fe40003f84270 */
[----:B------:R-:W-:Y:S02]  /*4690*/  FSEL R20, R26, -INF , P3 ;  /* 0xff8000001a147808 */ /* 0x000fe40001800000 */
[----:B------:R-:W-:Y:S02]  /*46a0*/  ISETP.GT.AND P3, PT, R0, 0x8, PT ;  /* 0x000000080000780c */ /* 0x000fe40003f64270 */
        /* <DEDUP_REMOVED lines=15> */
[----:B------:R-:W-:Y:S01]  /*47a0*/  FMNMX.FTZ R23, R184, R23, !PT ;  /* 0x00000017b8177209 */ /* 0x000fe20007810000 */
[----:B------:R-:W-:Y:S02]  /*47b0*/  WARPGROUP.DEPBAR.LE gsb0, 0x0 ;  /* 0x00008000000079c5 */ /* 0x000fe40000010000 */
[----:B------:R-:W-:Y:S01]  /*47c0*/  WARPGROUP.ARRIVE ;  /* 0x00000000000079c5 */ /* 0x000fe20000000000 */
[----:B------:R-:W-:Y:S02]  /*47d0*/  FSEL R182, R38, -INF , P3 ;  /* 0xff80000026b67808 */ /* 0x000fe40001800000 */
[----:B------:R-:W-:Y:S02]  /*47e0*/  ISETP.GT.AND P3, PT, R0, 0x20, PT ;  /* 0x000000200000780c */ /* 0x000fe40003f64270 */
[----:B------:R-:W-:Y:S01]  /*47f0*/  FSEL R180, R39, -INF , P4 ;  /* 0xff80000027b47808 */ /* 0x000fe20002000000 */
[----:B------:R-:W-:Y:S01]  /*4800*/  HGMMA.64x128x16.F32 R88, R176, gdesc[UR8].tnspB, R88, gsb0 ;  /* 0x41e00008b0587df0 */ /* 0x000fe20008000858 */
[----:B------:R-:W-:Y:S01]  /*4810*/  UIADD3 UR10, UR6, 0x100, URZ ;  /* 0x00000100060a7890 */ /* 0x000fe2000fffe03f */
[----:B------:R-:W-:Y:S01]  /*4820*/  FMNMX.FTZ R23, R182, R23, !PT ;  /* 0x00000017b6177209 */ /* 0x000fe20007810000 */
[----:B------:R-:W-:Y:S01]  /*4830*/  UMOV UR11, 0x40000040 ;  /* 0x40000040000b7882 */ /* 0x000fe20000000000 */
[----:B------:R-:W-:-:S02]  /*4840*/  ISETP.GT.AND P4, PT, R0, 0x21, PT ;  /* 0x000000210000780c */ /* 0x000fc40003f84270 */
        /* <DEDUP_REMOVED lines=22> */
[----:B------:R-:W-:Y:S02]  /*49b0*/  FSEL R50, R50, -INF , P3 ;  /* 0xff80000032327808 */ /* 0x000fe40001800000 */
[----:B------:R-:W-:Y:S02]  /*49c0*/  FMNMX.FTZ R23, R172, R23, !PT ;  /* 0x00000017ac177209 */ /* 0x000fe40007810000 */
[----:B------:R-:W-:Y:S02]  /*49d0*/  ISETP.GT.AND P3, PT, R0, 0x38, PT ;  /* 0x000000380000780c */ /* 0x000fe40003f64270 */
[----:B------:R-:W-:Y:S02]  /*49e0*/  FSEL R46, R51, -INF , P4 ;  /* 0xff800000332e7808 */ /* 0x000fe40002000000 */
[----:B------:R-:W-:Y:S02]  /*49f0*/  FMNMX.FTZ R23, R50, R23, !PT ;  /* 0x0000001732177209 */ /* 0x000fe40007810000 */
        /* <DEDUP_REMOVED lines=51> */
[----:B------:R-:W-:Y:S02]  /*4d30*/  FSEL R87, R87, -INF , P4 ;  /* 0xff80000057577808 */ /* 0x000fe40002000000 */
[----:B------:R-:W-:-:S04]  /*4d40*/  FMNMX.FTZ R0, R86, R23, !PT ;  /* 0x0000001756007209 */ /* 0x000fc80007810000 */
[----:B------:R-:W-:-:S05]  /*4d50*/  FMNMX.FTZ R23, R87, R0, !PT ;  /* 0x0000000057177209 */ /* 0x000fca0007810000 */
[----:B------:R-:W0:Y:S01]  /*4d60*/  SHFL.BFLY PT, R0, R23, 0x2, 0x1f ;  /* 0x0c401f0017007f89 */ /* 0x000e2200000e0000 */
[----:B------:R-:W-:Y:S02]  /*4d70*/  WARPGROUP.DEPBAR.LE gsb0, 0x0 ;  /* 0x00008000000079c5 */ /* 0x000fe40000010000 */
[----:B------:R-:W-:Y:S01]  /*4d80*/  WARPGROUP.ARRIVE ;  /* 0x00000000000079c5 */ /* 0x000fe20000000000 */
[----:B------:R-:W1:Y:S05]  /*4d90*/  SHFL.IDX PT, R168, R3, RZ, 0x1c1f ;  /* 0x001c1fff03a87589 */ /* 0x000e6a00000e0000 */
[----:B------:R-:W-:Y:S01]  /*4da0*/  HGMMA.64x128x16.F32 R88, R164, gdesc[UR8].tnspB, R88, gsb0 ;  /* 0x41e00008a4587df0 */ /* 0x000fe20008000858 */
[----:B------:R-:W-:Y:S01]  /*4db0*/  UIADD3 UR10, UR6, 0x280, URZ ;  /* 0x00000280060a7890 */ /* 0x000fe2000fffe03f */
[----:B------:R-:W-:Y:S01]  /*4dc0*/  UMOV UR11, 0x40000040 ;  /* 0x40000040000b7882 */ /* 0x000fe20000000000 */
[----:B0-----:R-:W-:-:S02]  /*4dd0*/  FMNMX.FTZ R27, R23, R0, !PT ;  /* 0x00000000171b7209 */ /* 0x001fc40007810000 */
[----:B------:R-:W0:Y:S03]  /*4de0*/  LDC R0, c[0x0][0x988] ;  /* 0x00026200ff007b82 */ /* 0x000e260000000800 */
[----:B------:R-:W2:Y:S01]  /*4df0*/  SHFL.BFLY PT, R4, R27, 0x1, 0x1f ;  /* 0x0c201f001b047f89 */ /* 0x000ea200000e0000 */
[----:B-1----:R-:W-:-:S04]  /*4e00*/  IADD3 R79, R168, -UR41, R21 ;  /* 0x80000029a84f7c10 */ /* 0x002fc8000fffe015 */
[C---:B------:R-:W-:Y:S02]  /*4e10*/  ISETP.GT.AND P4, PT, R79.reuse, RZ, PT ;  /* 0x000000ff4f00720c */ /* 0x040fe40003f84270 */
[C---:B------:R-:W-:Y:S02]  /*4e20*/  ISETP.GT.AND P5, PT, R79.reuse, 0x1, PT ;  /* 0x000000014f00780c */ /* 0x040fe40003fa4270 */
        /* <DEDUP_REMOVED lines=10> */
[----:B--2---:R-:W-:Y:S02]  /*4ed0*/  FMNMX.FTZ R4, R27, R4, !PT ;  /* 0x000000041b047209 */ /* 0x004fe40007810000 */
[----:B------:R-:W-:Y:S02]  /*4ee0*/  ISETP.GT.AND P5, PT, R79, 0x11, PT ;  /* 0x000000114f00780c */ /* 0x000fe40003fa4270 */
[----:B------:R-:W-:Y:S01]  /*4ef0*/  FSEL R27, R32, -INF , P4 ;  /* 0xff800000201b7808 */ /* 0x000fe20002000000 */
[C---:B0-----:R-:W-:Y:S01]  /*4f00*/  FMUL.FTZ R31, R4.reuse, R0 ;  /* 0x00000000041f7220 */ /* 0x041fe20000410000 */
[----:B------:R-:W-:Y:S02]  /*4f10*/  FMNMX.FTZ R24, R29, R24, !PT ;  /* 0x000000181d187209 */ /* 0x000fe40007810000 */
[----:B------:R-:W-:Y:S02]  /*4f20*/  FSETP.NEU.FTZ.AND P3, PT, R4, -INF , PT ;  /* 0xff8000000400780b */ /* 0x000fe40003f7d000 */
[----:B------:R-:W-:-:S02]  /*4f30*/  ISETP.GT.AND P4, PT, R79, 0x18, PT ;  /* 0x000000184f00780c */ /* 0x000fc40003f84270 */
[----:B------:R-:W-:Y:S02]  /*4f40*/  FSEL R33, R33, -INF , P5 ;  /* 0xff80000021217808 */ /* 0x000fe40002800000 */
[----:B------:R-:W-:Y:S02]  /*4f50*/  FMNMX.FTZ R28, R27, R24, !PT ;  /* 0x000000181b1c7209 */ /* 0x000fe40007810000 */
[----:B------:R-:W-:Y:S02]  /*4f60*/  FSEL R21, R31, RZ, P3 ;  /* 0x000000ff1f157208 */ /* 0x000fe40001800000 */
[----:B------:R-:W-:Y:S02]  /*4f70*/  ISETP.GT.AND P5, PT, R79, 0x19, PT ;  /* 0x000000194f00780c */ /* 0x000fe40003fa4270 */
[----:B------:R-:W-:Y:S01]  /*4f80*/  FSEL R31, R36, -INF , P4 ;  /* 0xff800000241f7808 */ /* 0x000fe20002000000 */
[--C-:B------:R-:W-:Y:S01]  /*4f90*/  FFMA.FTZ R169, R50, R0, -R21.reuse ;  /* 0x0000000032a97223 */ /* 0x100fe20000010815 */
        /* <DEDUP_REMOVED lines=46> */
[----:B------:R-:W-:-:S02]  /*5280*/  FSEL R55, R52, -INF , P4 ;  /* 0xff80000034377808 */ /* 0x000fc40002000000 */
[----:B------:R-:W-:Y:S02]  /*5290*/  FMNMX.FTZ R36, R49, R36, !PT ;  /* 0x0000002431247209 */ /* 0x000fe40007810000 */
[----:B------:R-:W-:Y:S02]  /*52a0*/  ISETP.GT.AND P4, PT, R79, 0x40, PT ;  /* 0x000000404f00780c */ /* 0x000fe40003f84270 */
[----:B------:R-:W-:Y:S01]  /*52b0*/  FSEL R53, R53, -INF , P5 ;  /* 0xff80000035357808 */ /* 0x000fe20002800000 */
[----:B------:R-:W-:Y:S01]  /*52c0*/  MUFU.EX2 R177, R177 ;  /* 0x000000b100b17308 */ /* 0x000fe20000000800 */
[----:B------:R-:W-:Y:S02]  /*52d0*/  FMNMX.FTZ R36, R55, R36, !PT ;  /* 0x0000002437247209 */ /* 0x000fe40007810000 */
[----:B------:R-:W-:Y:S02]  /*52e0*/  ISETP.GT.AND P5, PT, R79, 0x41, PT ;  /* 0x000000414f00780c */ /* 0x000fe40003fa4270 */
[----:B------:R-:W-:-:S02]  /*52f0*/  FSEL R59, R56, -INF , P4 ;  /* 0xff800000383b7808 */ /* 0x000fc40002000000 */
[----:B------:R-:W-:Y:S01]  /*5300*/  FMNMX.FTZ R36, R53, R36, !PT ;  /* 0x0000002435247209 */ /* 0x000fe20007810000 */
[----:B------:R-:W-:Y:S01]  /*5310*/  MUFU.EX2 R28, R184 ;  /* 0x000000b8001c7308 */ /* 0x000fe20000000800 */
[----:B------:R-:W-:Y:S02]  /*5320*/  ISETP.GT.AND P4, PT, R79, 0x48, PT ;  /* 0x000000484f00780c */ /* 0x000fe40003f84270 */
[----:B------:R-:W-:Y:S02]  /*5330*/  FSEL R57, R57, -INF , P5 ;  /* 0xff80000039397808 */ /* 0x000fe40002800000 */
[----:B------:R-:W-:Y:S02]  /*5340*/  FMNMX.FTZ R40, R59, R36, !PT ;  /* 0x000000243b287209 */ /* 0x000fe40007810000 */
[----:B------:R-:W-:Y:S01]  /*5350*/  ISETP.GT.AND P5, PT, R79, 0x49, PT ;  /* 0x000000494f00780c */ /* 0x000fe20003fa4270 */
[----:B------:R-:W-:Y:S01]  /*5360*/  MUFU.EX2 R36, R176 ;  /* 0x000000b000247308 */ /* 0x000fe20000000800 */
[----:B------:R-:W-:-:S02]  /*5370*/  FSEL R47, R60, -INF , P4 ;  /* 0xff8000003c2f7808 */ /* 0x000fc40002000000 */
[----:B------:R-:W-:Y:S01]  /*5380*/  FMNMX.FTZ R40, R57, R40, !PT ;  /* 0x0000002839287209 */ /* 0x000fe20007810000 */
[----:B------:R-:W-:Y:S02]  /*5390*/  WARPGROUP.DEPBAR.LE gsb0, 0x0 ;  /* 0x00008000000079c5 */ /* 0x000fe40000010000 */
[----:B------:R-:W-:Y:S01]  /*53a0*/  WARPGROUP.ARRIVE ;  /* 0x00000000000079c5 */ /* 0x000fe20000000000 */
[----:B------:R-:W-:Y:S01]  /*53b0*/  ISETP.GT.AND P4, PT, R79, 0x50, PT ;  /* 0x000000504f00780c */ /* 0x000fe20003f84270 */
[----:B------:R-:W-:Y:S01]  /*53c0*/  MUFU.EX2 R179, R179 ;  /* 0x000000b300b37308 */ /* 0x000fe20000000800 */
[----:B------:R-:W-:Y:S01]  /*53d0*/  FSEL R61, R61, -INF , P5 ;  /* 0xff8000003d3d7808 */ /* 0x000fe20002800000 */
[--C-:B------:R-:W-:Y:S01]  /*53e0*/  FFMA.FTZ R165, R58, R0, -R21.reuse ;  /* 0x000000003aa57223 */ /* 0x100fe20000010815 */
[----:B------:R-:W-:Y:S01]  /*53f0*/  FMNMX.FTZ R40, R47, R40, !PT ;  /* 0x000000282f287209 */ /* 0x000fe20007810000 */
[----:B------:R-:W-:Y:S01]  /*5400*/  HGMMA.64x128x16.F32 R88, R160, gdesc[UR8].tnspB, R88, gsb0 ;  /* 0x41e00008a0587df0 */ /* 0x000fe20008000858 */
[----:B------:R-:W-:Y:S01]  /*5410*/  UIADD3 UR10, UR6, 0x300, URZ ;  /* 0x00000300060a7890 */ /* 0x000fe2000fffe03f */
[----:B------:R-:W-:Y:S01]  /*5420*/  ISETP.GT.AND P5, PT, R79, 0x51, PT ;  /* 0x000000514f00780c */ /* 0x000fe20003fa4270 */
[----:B------:R-:W-:Y:S01]  /*5430*/  UMOV UR11, 0x40000040 ;  /* 0x40000040000b7882 */ /* 0x000fe20000000000 */
[----:B------:R-:W-:Y:S01]  /*5440*/  FSEL R51, R64, -INF , P4 ;  /* 0xff80000040337808 */ /* 0x000fe20002000000 */
[----:B------:R-:W-:Y:S01]  /*5450*/  UIADD3 UR6, UR6, 0x380, URZ ;  /* 0x0000038006067890 */ /* 0x000fe2000fffe03f */
[----:B------:R-:W-:Y:S01]  /*5460*/  FMNMX.FTZ R40, R61, R40, !PT ;  /* 0x000000283d287209 */ /* 0x000fe20007810000 */
[----:B------:R-:W-:Y:S01]  /*5470*/  MUFU.EX2 R173, R173 ;  /* 0x000000ad00ad7308 */ /* 0x000fe20000000800 */
[----:B------:R-:W-:Y:S01]  /*5480*/  ISETP.GT.AND P4, PT, R79, 0x58, PT ;  /* 0x000000584f00780c */ /* 0x000fe20003f84270 */
[----:B------:R-:W-:Y:S01]  /*5490*/  FFMA.FTZ R167, R62, R0, -R21 ;  /* 0x000000003ea77223 */ /* 0x000fe20000010815 */
[----:B------:R-:W-:-:S02]  /*54a0*/  FSEL R65, R65, -INF , P5 ;  /* 0xff80000041417808 */ /* 0x000fc40002800000 */
[----:B------:R-:W-:Y:S02]  /*54b0*/  FMNMX.FTZ R44, R51, R40, !PT ;  /* 0x00000028332c7209 */ /* 0x000fe40007810000 */
[----:B------:R-:W-:Y:S01]  /*54c0*/  ISETP.GT.AND P5, PT, R79, 0x59, PT ;  /* 0x000000594f00780c */ /* 0x000fe20003fa4270 */
[----:B------:R-:W-:Y:S01]  /*54d0*/  MUFU.EX2 R40, R172 ;  /* 0x000000ac00287308 */ /* 0x000fe20000000800 */
[----:B------:R-:W-:Y:S02]  /*54e0*/  FSEL R63, R68, -INF , P4 ;  /* 0xff800000443f7808 */ /* 0x000fe40002000000 */
[----:B------:R-:W-:Y:S02]  /*54f0*/  FMNMX.FTZ R44, R65, R44, !PT ;  /* 0x0000002c412c7209 */ /* 0x000fe40007810000 */
[----:B------:R-:W-:Y:S02]  /*5500*/  ISETP.GT.AND P4, PT, R79, 0x60, PT ;  /* 0x000000604f00780c */ /* 0x000fe40003f84270 */
[----:B------:R-:W-:Y:S01]  /*5510*/  FSEL R69, R69, -INF , P5 ;  /* 0xff80000045457808 */ /* 0x000fe20002800000 */
[----:B------:R-:W-:Y:S01]  /*5520*/  MUFU.EX2 R175, R175 ;  /* 0x000000af00af7308 */ /* 0x000fe20000000800 */
[----:B------:R-:W-:-:S02]  /*5530*/  FMNMX.FTZ R44, R63, R44, !PT ;  /* 0x0000002c3f2c7209 */ /* 0x000fc40007810000 */
[----:B------:R-:W-:Y:S02]  /*5540*/  ISETP.GT.AND P5, PT, R79, 0x61, PT ;  /* 0x000000614f00780c */ /* 0x000fe40003fa4270 */
[----:B------:R-:W-:Y:S02]  /*5550*/  FSEL R67, R72, -INF , P4 ;  /* 0xff80000048437808 */ /* 0x000fe40002000000 */
[----:B------:R-:W-:Y:S01]  /*5560*/  FMNMX.FTZ R44, R69, R44, !PT ;  /* 0x0000002c452c7209 */ /* 0x000fe20007810000 */
[----:B------:R-:W-:Y:S01]  /*5570*/  MUFU.EX2 R169, R169 ;  /* 0x000000a900a97308 */ /* 0x000fe20000000800 */
[----:B------:R-:W-:Y:S02]  /*5580*/  ISETP.GT.AND P4, PT, R79, 0x68, PT ;  /* 0x000000684f00780c */ /* 0x000fe40003f84270 */
[----:B------:R-:W-:Y:S02]  /*5590*/  FSEL R73, R73, -INF , P5 ;  /* 0xff80000049497808 */ /* 0x000fe40002800000 */
[----:B------:R-:W-:-:S02]  /*55a0*/  FMNMX.FTZ R46, R67, R44, !PT ;  /* 0x0000002c432e7209 */ /* 0x000fc40007810000 */
[----:B------:R-:W-:Y:S01]  /*55b0*/  ISETP.GT.AND P5, PT, R79, 0x69, PT ;  /* 0x000000694f00780c */ /* 0x000fe20003fa4270 */
[----:B------:R0:W-:Y:S01]  /*55c0*/  MUFU.EX2 R44, R48 ;  /* 0x00000030002c7308 */ /* 0x0001e20000000800 */
[----:B------:R-:W-:Y:S02]  /*55d0*/  FSEL R71, R76, -INF , P4 ;  /* 0xff8000004c477808 */ /* 0x000fe40002000000 */
[----:B------:R-:W-:Y:S02]  /*55e0*/  FMNMX.FTZ R46, R73, R46, !PT ;  /* 0x0000002e492e7209 */ /* 0x000fe40007810000 */
[----:B------:R-:W-:Y:S02]  /*55f0*/  ISETP.GT.AND P4, PT, R79, 0x70, PT ;  /* 0x000000704f00780c */ /* 0x000fe40003f84270 */
[----:B------:R-:W-:Y:S01]  /*5600*/  FSEL R77, R77, -INF , P5 ;  /* 0xff8000004d4d7808 */ /* 0x000fe20002800000 */
[----:B------:R-:W-:Y:S01]  /*5610*/  MUFU.EX2 R171, R171 ;  /* 0x000000ab00ab7308 */ /* 0x000fe20000000800 */
[----:B------:R-:W-:Y:S01]  /*5620*/  FMNMX.FTZ R46, R71, R46, !PT ;  /* 0x0000002e472e7209 */ /* 0x000fe20007810000 */
[-CC-:B0-----:R-:W-:Y:S01]  /*5630*/  FFMA.FTZ R48, R22, R0.reuse, -R21.reuse ;  /* 0x0000000016307223 */ /* 0x181fe20000010815 */
[----:B------:R-:W-:Y:S01]  /*5640*/  ISETP.GT.AND P5, PT, R79, 0x71, PT ;  /* 0x000000714f00780c */ /* 0x000fe20003fa4270 */
[----:B------:R-:W-:Y:S01]  /*5650*/  FFMA.FTZ R22, R12, R0, -R21 ;  /* 0x000000000c167223 */ /* 0x000fe20000010815 */
        /* <DEDUP_REMOVED lines=9> */
[----:B------:R-:W-:Y:S02]  /*56f0*/  FMNMX.FTZ R46, R81, R46, !PT ;  /* 0x0000002e512e7209 */ /* 0x000fe40007810000 */
[----:B------:R-:W-:Y:S02]  /*5700*/  FSEL R187, R85, -INF , P5 ;  /* 0xff80000055bb7808 */ /* 0x000fe40002800000 */
        /* <DEDUP_REMOVED lines=9> */
[----:B------:R-:W-:-:S06]  /*57a0*/  FFMA.FTZ R50, R74, R0, -R21 ;  /* 0x000000004a327223 */ /* 0x000fcc0000010815 */
[----:B------:R-:W-:Y:S01]  /*57b0*/  MUFU.EX2 R30, R30 ;  /* 0x0000001e001e7308 */ /* 0x000fe20000000800 */
[-CC-:B------:R-:W-:Y:S01]  /*57c0*/  FFMA.FTZ R79, R26, R0.reuse, -R21.reuse ;  /* 0x000000001a4f7223 */ /* 0x180fe20000010815 */
[-CC-:B------:R-:W-:Y:S01]  /*57d0*/  FFMA.FTZ R26, R78, R0.reuse, -R21.reuse ;  /* 0x000000004e1a7223 */ /* 0x180fe20000010815 */
[----:B------:R-:W0:Y:S05]  /*57e0*/  SHFL.BFLY PT, R85, R2, 0x1, 0x1f ;  /* 0x0c201f0002557f89 */ /* 0x000e2a00000e0000 */
[----:B------:R-:W-:Y:S08]  /*57f0*/  MUFU.EX2 R50, R50 ;  /* 0x0000003200327308 */ /* 0x000ff00000000800 */
[----:B------:R-:W-:Y:S08]  /*5800*/  MUFU.EX2 R79, R79 ;  /* 0x0000004f004f7308 */ /* 0x000ff00000000800 */
[----:B------:R-:W-:Y:S01]  /*5810*/  MUFU.EX2 R26, R26 ;  /* 0x0000001a001a7308 */ /* 0x000fe20000000800 */
[----:B0-----:R-:W-:Y:S01]  /*5820*/  FMNMX.FTZ R12, R2, R85, !PT ;  /* 0x00000055020c7209 */ /* 0x001fe20007810000 */
[-CC-:B------:R-:W-:Y:S01]  /*5830*/  FFMA.FTZ R85, R38, R0.reuse, -R21.reuse ;  /* 0x0000000026557223 */ /* 0x180fe20000010815 */
[----:B------:R-:W-:Y:S01]  /*5840*/  FSEL R2, R4, RZ, P3 ;  /* 0x000000ff04027208 */ /* 0x000fe20001800000 */
[-C--:B------:R-:W-:Y:S01]  /*5850*/  FFMA.FTZ R38, R86, R0.reuse, -R21 ;  /* 0x0000000056267223 */ /* 0x080fe20000010815 */
[C---:B------:R-:W-:Y:S01]  /*5860*/  FSETP.NEU.FTZ.AND P4, PT, R12.reuse, -INF , PT ;  /* 0xff8000000c00780b */ /* 0x040fe20003f9d000 */
[----:B------:R-:W-:-:S02]  /*5870*/  FMUL.FTZ R52, R12, R0 ;  /* 0x000000000c347220 */ /* 0x000fc40000410000 */
[----:B------:R-:W-:Y:S01]  /*5880*/  MUFU.EX2 R83, R83 ;  /* 0x0000005300537308 */ /* 0x000fe20000000800 */
[C---:B------:R-:W-:Y:S01]  /*5890*/  ISETP.GT.AND P3, PT, R14.reuse, R19, PT ;  /* 0x000000130e00720c */ /* 0x040fe20003f64270 */
[----:B------:R-:W-:Y:S01]  /*58a0*/  VIADD R14, R14, 0xffffffff ;  /* 0xffffffff0e0e7836 */ /* 0x000fe20000000000 */
[----:B------:R-:W-:Y:S02]  /*58b0*/  WARPGROUP.DEPBAR.LE gsb0, 0x0 ;  /* 0x00008000000079c5 */ /* 0x000fe40000010000 */
[----:B------:R-:W-:Y:S01]  /*58c0*/  WARPGROUP.ARRIVE ;  /* 0x00000000000079c5 */ /* 0x000fe20000000000 */
[----:B------:R-:W-:Y:S01]  /*58d0*/  FSEL R52, R52, RZ, P4 ;  /* 0x000000ff34347208 */ /* 0x000fe20002000000 */
[-CC-:B------:R-:W-:Y:S01]  /*58e0*/  FFMA.FTZ R161, R66, R0.reuse, -R21.reuse ;  /* 0x0000000042a17223 */ /* 0x180fe20000010815 */
[-CC-:B------:R-:W-:Y:S01]  /*58f0*/  FFMA.FTZ R163, R70, R0.reuse, -R21.reuse ;  /* 0x0000000046a37223 */ /* 0x180fe20000010815 */
[----:B------:R-:W-:Y:S01]  /*5900*/  MUFU.EX2 R42, R42 ;  /* 0x0000002a002a7308 */ /* 0x000fe20000000800 */
[-C--:B------:R-:W-:Y:S01]  /*5910*/  FFMA.FTZ R21, R87, R0.reuse, -R21 ;  /* 0x0000000057157223 */ /* 0x080fe20000010815 */
[----:B------:R-:W-:Y:S01]  /*5920*/  HGMMA.64x128x16.F32 R88, R156, gdesc[UR8].tnspB, R88, gsb0 ;  /* 0x41e000089c587df0 */ /* 0x000fe20008000858 */
[----:B------:R-:W-:Y:S01]  /*5930*/  UMOV UR10, UR6 ;  /* 0x00000006000a7c82 */ /* 0x000fe20008000000 */
[----:B------:R-:W-:Y:S01]  /*5940*/  UMOV UR11, 0x40000040 ;  /* 0x40000040000b7882 */ /* 0x000fe20000000000 */
[-CC-:B------:R-:W-:Y:S01]  /*5950*/  FFMA.FTZ R180, R3, R0.reuse, -R52.reuse ;  /* 0x0000000003b47223 */ /* 0x180fe20000010834 */
[----:B------:R-:W-:Y:S01]  /*5960*/  FADD.FTZ R3, -R2, R13 ;  /* 0x0000000d02037221 */ /* 0x000fe20000010100 */
[----:B------:R-:W-:Y:S01]  /*5970*/  FSEL R2, R12, RZ, P4 ;  /* 0x000000ff0c027208 */ /* 0x000fe20002000000 */
[-CC-:B------:R-:W-:Y:S01]  /*5980*/  FFMA.FTZ R174, R39, R0.reuse, -R52.reuse ;  /* 0x0000000027ae7223 */ /* 0x180fe20000010834 */
[-CC-:B------:R-:W-:Y:S01]  /*5990*/  FFMA.FTZ R25, R25, R0.reuse, -R52.reuse ;  /* 0x0000000019197223 */ /* 0x180fe20000010834 */
[-C--:B------:R-:W-:Y:S01]  /*59a0*/  FMUL.FTZ R39, R3, R0.reuse ;  /* 0x0000000003277220 */ /* 0x080fe20000410000 */
[----:B------:R-:W-:Y:S01]  /*59b0*/  MUFU.EX2 R180, R180 ;  /* 0x000000b400b47308 */ /* 0x000fe20000000800 */
[----:B------:R-:W-:Y:S01]  /*59c0*/  FADD.FTZ R3, -R2, R15 ;  /* 0x0000000f02037221 */ /* 0x000fe20000010100 */
[-CC-:B------:R-:W-:Y:S01]  /*59d0*/  FFMA.FTZ R182, R23, R0.reuse, -R52.reuse ;  /* 0x0000000017b67223 */ /* 0x180fe20000010834 */
[----:B------:R-:W-:Y:S01]  /*59e0*/  FFMA.FTZ R23, R29, R0, -R52 ;  /* 0x000000001d177223 */ /* 0x000fe20000010834 */
[----:B------:R-:W-:-:S02]  /*59f0*/  IMAD.U32 R15, RZ, RZ, UR60 ;  /* 0x0000003cff0f7e24 */ /* 0x000fc4000f8e00ff */
[-C--:B------:R-:W-:Y:S01]  /*5a00*/  FMUL.FTZ R3, R3, R0.reuse ;  /* 0x0000000003037220 */ /* 0x080fe20000410000 */
[-CC-:B------:R-:W-:Y:S01]  /*5a10*/  FFMA.FTZ R176, R27, R0.reuse, -R52.reuse ;  /* 0x000000001bb07223 */ /* 0x180fe20000010834 */
[-CC-:B------:R-:W-:Y:S01]  /*5a20*/  FFMA.FTZ R33, R33, R0.reuse, -R52.reuse ;  /* 0x0000000021217223 */ /* 0x180fe20000010834 */
[----:B------:R-:W-:Y:S01]  /*5a30*/  MUFU.EX2 R2, R39 ;  /* 0x0000002700027308 */ /* 0x000fe20000000800 */
[----:B------:R-:W-:Y:S02]  /*5a40*/  @!P1 VIADD R15, R15, 0x34840 ;  /* 0x000348400f0f9836 */ /* 0x000fe40000000000 */
[-CC-:B------:R-:W-:Y:S01]  /*5a50*/  FFMA.FTZ R178, R31, R0.reuse, -R52.reuse ;  /* 0x000000001fb27223 */ /* 0x180fe20000010834 */
[-CC-:B------:R-:W-:Y:S01]  /*5a60*/  FFMA.FTZ R37, R37, R0.reuse, -R52.reuse ;  /* 0x0000000025257223 */ /* 0x180fe20000010834 */
[-CC-:B------:R-:W-:Y:S01]  /*5a70*/  FFMA.FTZ R172, R35, R0.reuse, -R52.reuse ;  /* 0x0000000023ac7223 */ /* 0x180fe20000010834 */
[-CC-:B------:R-:W-:Y:S01]  /*5a80*/  FFMA.FTZ R35, R41, R0.reuse, -R52.reuse ;  /* 0x0000000029237223 */ /* 0x180fe20000010834 */
[----:B------:R-:W-:Y:S01]  /*5a90*/  @!P1 PRMT R15, RZ, 0x654, R15 ;  /* 0x00000654ff0f9816 */ /* 0x000fe2000000000f */
        /* <DEDUP_REMOVED lines=12> */
[-CC-:B------:R-:W-:Y:S01]  /*5b60*/  FFMA.FTZ R65, R65, R0.reuse, -R52.reuse ;  /* 0x0000000041417223 */ /* 0x180fe20000010834 */
[-CC-:B------:R-:W-:Y:S01]  /*5b70*/  FFMA.FTZ R63, R63, R0.reuse, -R52.reuse ;  /* 0x000000003f3f7223 */ /* 0x180fe20000010834 */
[-CC-:B------:R-:W-:Y:S01]  /*5b80*/  FFMA.FTZ R69, R69, R0.reuse, -R52.reuse ;  /* 0x0000000045457223 */ /* 0x180fe20000010834 */
[-CC-:B------:R-:W-:Y:S01]  /*5b90*/  FFMA.FTZ R67, R67, R0.reuse, -R52.reuse ;  /* 0x0000000043437223 */ /* 0x180fe20000010834 */
[----:B------:R-:W-:Y:S01]  /*5ba0*/  FFMA.FTZ R73, R73, R0, -R52 ;  /* 0x0000000049497223 */ /* 0x000fe20000010834 */
[----:B------:R-:W-:Y:S01]  /*5bb0*/  MUFU.EX2 R182, R182 ;  /* 0x000000b600b67308 */ /* 0x000fe20000000800 */
[----:B0-----:R-:W-:Y:S01]  /*5bc0*/  FFMA.FTZ R54, R3, R9, R180 ;  /* 0x0000000903367223 */ /* 0x001fe200000100b4 */
[----:B------:R-:W-:Y:S01]  /*5bd0*/  FFMA.FTZ R9, R2, R8, R181 ;  /* 0x0000000802097223 */ /* 0x000fe200000100b5 */
[C---:B------:R-:W-:Y:S01]  /*5be0*/  F2FP.F16.F32.PACK_AB R181, R20.reuse, R181 ;  /* 0x000000b514b5723e */ /* 0x040fe200000000ff */
[-CC-:B------:R-:W-:Y:S01]  /*5bf0*/  FFMA.FTZ R71, R71, R0.reuse, -R52.reuse ;  /* 0x0000000047477223 */ /* 0x180fe20000010834 */
[-CC-:B------:R-:W-:Y:S01]  /*5c00*/  FFMA.FTZ R77, R77, R0.reuse, -R52.reuse ;  /* 0x000000004d4d7223 */ /* 0x180fe20000010834 */
[----:B------:R-:W-:Y:S01]  /*5c10*/  FADD.FTZ R8, R20, R9 ;  /* 0x0000000914087221 */ /* 0x000fe20000010000 */
[-CC-:B------:R-:W-:Y:S01]  /*5c20*/  FFMA.FTZ R75, R75, R0.reuse, -R52.reuse ;  /* 0x000000004b4b7223 */ /* 0x180fe20000010834 */
[----:B------:R-:W-:Y:S01]  /*5c30*/  MUFU.EX2 R23, R23 ;  /* 0x0000001700177308 */ /* 0x000fe20000000800 */
[-C--:B------:R-:W-:Y:S01]  /*5c40*/  FFMA.FTZ R81, R81, R0.reuse, -R52 ;  /* 0x0000000051517223 */ /* 0x080fe20000010834 */
[----:B------:R-:W-:Y:S01]  /*5c50*/  FADD.FTZ R9, R183, R8 ;  /* 0x00000008b7097221 */ /* 0x000fe20000010000 */
[-CC-:B------:R-:W-:Y:S01]  /*5c60*/  FFMA.FTZ R185, R185, R0.reuse, -R52.reuse ;  /* 0x00000000b9b97223 */ /* 0x180fe20000010834 */
[----:B------:R-:W-:Y:S01]  /*5c70*/  FFMA.FTZ R52, R187, R0, -R52 ;  /* 0x00000000bb347223 */ /* 0x000fe20000010834 */
[----:B------:R-:W-:-:S02]  /*5c80*/  IMAD.U32 R39, RZ, RZ, UR7 ;  /* 0x00000007ff277e24 */ /* 0x000fc4000f8e00ff */
[C---:B------:R-:W-:Y:S01]  /*5c90*/  FADD.FTZ R8, R24.reuse, R9 ;  /* 0x0000000918087221 */ /* 0x040fe20000010000 */
[----:B------:R-:W-:Y:S01]  /*5ca0*/  F2FP.F16.F32.PACK_AB R183, R24, R183 ;  /* 0x000000b718b7723e */ /* 0x000fe200000000ff */
[----:B------:R-:W-:Y:S01]  /*5cb0*/  MUFU.EX2 R176, R176 ;  /* 0x000000b000b07308 */ /* 0x000fe20000000800 */
[----:B------:R-:W-:Y:S02]  /*5cc0*/  @!P1 VIADD R39, R39, 0x34860 ;  /* 0x0003486027279836 */ /* 0x000fe40000000000 */
[----:B------:R-:W-:Y:S01]  /*5cd0*/  FADD.FTZ R9, R177, R8 ;  /* 0x00000008b1097221 */ /* 0x000fe20000010000 */
[C---:B------:R-:W-:Y:S02]  /*5ce0*/  F2FP.F16.F32.PACK_AB R177, R28.reuse, R177 ;  /* 0x000000b11cb1723e */ /* 0x040fe400000000ff */
[----:B-1----:R-:W-:Y:S01]  /*5cf0*/  F2FP.F16.F32.PACK_AB R180, R25, R180 ;  /* 0x000000b419b4723e */ /* 0x002fe200000000ff */
[----:B------:R-:W-:Y:S01]  /*5d00*/  FADD.FTZ R8, R28, R9 ;  /* 0x000000091c087221 */ /* 0x000fe20000010000 */
[----:B------:R-:W-:Y:S01]  /*5d10*/  @!P1 PRMT R39, RZ, 0x654, R39 ;  /* 0x00000654ff279816 */ /* 0x000fe20000000027 */
[----:B------:R-:W-:Y:S02]  /*5d20*/  MUFU.EX2 R33, R33 ;  /* 0x0000002100217308 */ /* 0x000fe40000000800 */
[----:B------:R-:W-:Y:S01]  /*5d30*/  FADD.FTZ R9, R179, R8 ;  /* 0x00000008b3097221 */ /* 0x000fe20000010000 */
[----:B------:R-:W-:-:S03]  /*5d40*/  F2FP.F16.F32.PACK_AB R179, R32, R179 ;  /* 0x000000b320b3723e */ /* 0x000fc600000000ff */
[----:B------:R-:W-:Y:S02]  /*5d50*/  FADD.FTZ R8, R32, R9 ;  /* 0x0000000920087221 */ /* 0x000fe40000010000 */
        /* <DEDUP_REMOVED lines=24> */
[----:B------:R-:W-:Y:S08]  /*5ee0*/  MUFU.EX2 R168, R168 ;  /* 0x000000a800a87308 */ /* 0x000ff00000000800 */
[----:B------:R-:W-:Y:S08]  /*5ef0*/  MUFU.EX2 R27, R27 ;  /* 0x0000001b001b7308 */ /* 0x000ff00000000800 */
[----:B------:R-:W-:Y:S01]  /*5f00*/  MUFU.EX2 R170, R170 ;  /* 0x000000aa00aa7308 */ /* 0x000fe20000000800 */
[----:B------:R-:W-:-:S02]  /*5f10*/  WARPGROUP.DEPBAR.LE gsb0, 0x0 ;  /* 0x00008000000079c5 */ /* 0x000fc40000010000 */
[----:B------:R-:W-:-:S05]  /*5f20*/  WARPGROUP.ARRIVE ;  /* 0x00000000000079c5 */ /* 0x000fca0000000000 */
[----:B------:R-:W-:Y:S01]  /*5f30*/  MUFU.EX2 R29, R29 ;  /* 0x0000001d001d7308 */ /* 0x000fe20000000800 */
[----:B------:R-:W-:Y:S02]  /*5f40*/  F2FP.F16.F32.PACK_AB R157, R79, R50 ;  /* 0x000000324f9d723e */ /* 0x000fe400000000ff */
[----:B------:R-:W-:Y:S01]  /*5f50*/  F2FP.F16.F32.PACK_AB R159, R83, R26 ;  /* 0x0000001a539f723e */ /* 0x000fe200000000ff */
[----:B------:R-:W-:Y:S04]  /*5f60*/  HGMMA.64x128x16.F32 R88, R152, gdesc[UR8].tnspB, R88, gsb0 ;  /* 0x41e0000898587df0 */ /* 0x000fe80008000858 */
[----:B------:R-:W-:Y:S08]  /*5f70*/  MUFU.EX2 R164, R164 ;  /* 0x000000a400a47308 */ /* 0x000ff00000000800 */
[----:B------:R-:W-:Y:S08]  /*5f80*/  MUFU.EX2 R13, R13 ;  /* 0x0000000d000d7308 */ /* 0x000ff00000000800 */
[----:B------:R-:W-:Y:S08]  /*5f90*/  MUFU.EX2 R166, R166 ;  /* 0x000000a600a67308 */ /* 0x000ff00000000800 */
[----:B------:R-:W-:Y:S08]  /*5fa0*/  MUFU.EX2 R61, R61 ;  /* 0x0000003d003d7308 */ /* 0x000ff00000000800 */
[----:B------:R-:W-:Y:S08]  /*5fb0*/  MUFU.EX2 R160, R51 ;  /* 0x0000003300a07308 */ /* 0x000ff00000000800 */
[----:B------:R-:W0:Y:S08]  /*5fc0*/  MUFU.EX2 R161, R161 ;  /* 0x000000a100a17308 */ /* 0x000e300000000800 */
[----:B------:R-:W-:Y:S08]  /*5fd0*/  MUFU.EX2 R65, R65 ;  /* 0x0000004100417308 */ /* 0x000ff00000000800 */
[----:B------:R-:W-:Y:S01]  /*5fe0*/  MUFU.EX2 R162, R63 ;  /* 0x0000003f00a27308 */ /* 0x000fe20000000800 */
[----:B0-----:R-:W-:Y:S01]  /*5ff0*/  FADD.FTZ R9, R161, R8 ;  /* 0x00000008a1097221 */ /* 0x001fe20000010000 */
[----:B------:R-:W-:-:S03]  /*6000*/  F2FP.F16.F32.PACK_AB R161, R22, R161 ;  /* 0x000000a116a1723e */ /* 0x000fc600000000ff */
[----:B------:R-:W-:-:S03]  /*6010*/  FADD.FTZ R8, R22, R9 ;  /* 0x0000000916087221 */ /* 0x000fc60000010000 */
[----:B------:R-:W0:Y:S08]  /*6020*/  MUFU.EX2 R163, R163 ;  /* 0x000000a300a37308 */ /* 0x000e300000000800 */
[----:B------:R-:W-:Y:S08]  /*6030*/  MUFU.EX2 R69, R69 ;  /* 0x0000004500457308 */ /* 0x000ff00000000800 */
[----:B------:R-:W-:Y:S01]  /*6040*/  MUFU.EX2 R156, R67 ;  /* 0x00000043009c7308 */ /* 0x000fe20000000800 */
[----:B0-----:R-:W-:Y:S01]  /*6050*/  FADD.FTZ R9, R163, R8 ;  /* 0x00000008a3097221 */ /* 0x001fe20000010000 */
[----:B------:R-:W-:-:S03]  /*6060*/  F2FP.F16.F32.PACK_AB R163, R30, R163 ;  /* 0x000000a31ea3723e */ /* 0x000fc600000000ff */
[----:B------:R-:W-:-:S03]  /*6070*/  FADD.FTZ R9, R30, R9 ;  /* 0x000000091e097221 */ /* 0x000fc60000010000 */
[----:B------:R-:W-:Y:S01]  /*6080*/  MUFU.EX2 R73, R73 ;  /* 0x0000004900497308 */ /* 0x000fe20000000800 */
[----:B------:R-:W-:-:S04]  /*6090*/  FADD.FTZ R8, R50, R9 ;  /* 0x0000000932087221 */ /* 0x000fc80000010000 */
[----:B------:R-:W-:-:S03]  /*60a0*/  FADD.FTZ R9, R79, R8 ;  /* 0x000000084f097221 */ /* 0x000fc60000010000 */
[----:B------:R-:W-:Y:S01]  /*60b0*/  MUFU.EX2 R158, R71 ;  /* 0x00000047009e7308 */ /* 0x000fe20000000800 */
[----:B------:R-:W-:-:S04]  /*60c0*/  FADD.FTZ R8, R26, R9 ;  /* 0x000000091a087221 */ /* 0x000fc80000010000 */
[----:B------:R-:W-:-:S03]  /*60d0*/  FADD.FTZ R9, R83, R8 ;  /* 0x0000000853097221 */ /* 0x000fc60000010000 */
[----:B------:R-:W-:Y:S01]  /*60e0*/  MUFU.EX2 R77, R77 ;  /* 0x0000004d004d7308 */ /* 0x000fe20000000800 */
[----:B------:R-:W-:-:S07]  /*60f0*/  FADD.FTZ R8, R42, R9 ;  /* 0x000000092a087221 */ /* 0x000fce0000010000 */
[----:B------:R-:W-:Y:S08]  /*6100*/  MUFU.EX2 R81, R81 ;  /* 0x0000005100517308 */ /* 0x000ff00000000800 */
[----:B------:R-:W0:Y:S08]  /*6110*/  MUFU.EX2 R85, R85 ;  /* 0x0000005500557308 */ /* 0x000e300000000800 */
[----:B------:R-:W1:Y:S08]  /*6120*/  MUFU.EX2 R38, R38 ;  /* 0x0000002600267308 */ /* 0x000e700000000800 */
[----:B------:R-:W-:Y:S01]  /*6130*/  MUFU.EX2 R52, R52 ;  /* 0x0000003400347308 */ /* 0x000fe20000000800 */
[----:B0-----:R-:W-:Y:S01]  /*6140*/  FADD.FTZ R9, R85, R8 ;  /* 0x0000000855097221 */ /* 0x001fe20000010000 */
[----:B------:R-:W-:-:S02]  /*6150*/  WARPGROUP.DEPBAR.LE gsb0, 0x0 ;  /* 0x00008000000079c5 */ /* 0x000fc40000010000 */
[----:B------:R0:W-:Y:S01]  /*6160*/  @!P1 SYNCS.ARRIVE.TRANS64.RED.A1T0 RZ, [R15+URZ], RZ ;  /* 0x000000ff0fff99a7 */ /* 0x0001e2000810043f */
[----:B------:R-:W-:-:S03]  /*6170*/  F2FP.F16.F32.PACK_AB R153, R85, R42 ;  /* 0x0000002a5599723e */ /* 0x000fc600000000ff */
[----:B------:R-:W-:Y:S01]  /*6180*/  MUFU.EX2 R152, R75 ;  /* 0x0000004b00987308 */ /* 0x000fe20000000800 */
[----:B-1----:R-:W-:Y:S01]  /*6190*/  FADD.FTZ R8, R38, R9 ;  /* 0x0000000926087221 */ /* 0x002fe20000010000 */
[----:B0-----:R-:W-:Y:S01]  /*61a0*/  FADD.FTZ R15, R25, R54 ;  /* 0x00000036190f7221 */ /* 0x001fe20000010000 */
[----:B------:R0:W-:Y:S05]  /*61b0*/  @!P1 SYNCS.ARRIVE.TRANS64.RED.A1T0 RZ, [R39+URZ], RZ ;  /* 0x000000ff27ff99a7 */ /* 0x0001ea000810043f */
[----:B------:R-:W-:Y:S01]  /*61c0*/  MUFU.EX2 R154, R185 ;  /* 0x000000b9009a7308 */ /* 0x000fe20000000800 */
[----:B------:R-:W-:Y:S01]  /*61d0*/  FADD.FTZ R54, R182, R15 ;  /* 0x0000000fb6367221 */ /* 0x000fe20000010000 */
[----:B------:R-:W-:-:S03]  /*61e0*/  F2FP.F16.F32.PACK_AB R182, R23, R182 ;  /* 0x000000b617b6723e */ /* 0x000fc600000000ff */
[----:B------:R-:W-:-:S03]  /*61f0*/  FADD.FTZ R15, R23, R54 ;  /* 0x00000036170f7221 */ /* 0x000fc60000010000 */
[----:B------:R-:W1:Y:S01]  /*6200*/  MUFU.EX2 R21, R21 ;  /* 0x0000001500157308 */ /* 0x000e620000000800 */
[----:B------:R-:W-:Y:S01]  /*6210*/  FADD.FTZ R54, R176, R15 ;  /* 0x0000000fb0367221 */ /* 0x000fe20000010000 */
[----:B------:R-:W-:-:S03]  /*6220*/  F2FP.F16.F32.PACK_AB R176, R33, R176 ;  /* 0x000000b021b0723e */ /* 0x000fc600000000ff */
[----:B------:R-:W-:-:S04]  /*6230*/  FADD.FTZ R15, R33, R54 ;  /* 0x00000036210f7221 */ /* 0x000fc80000010000 */
[----:B------:R-:W-:Y:S01]  /*6240*/  FADD.FTZ R54, R178, R15 ;  /* 0x0000000fb2367221 */ /* 0x000fe20000010000 */
[----:B------:R-:W-:-:S03]  /*6250*/  F2FP.F16.F32.PACK_AB R178, R37, R178 ;  /* 0x000000b225b2723e */ /* 0x000fc600000000ff */
[----:B------:R-:W-:-:S04]  /*6260*/  FADD.FTZ R15, R37, R54 ;  /* 0x00000036250f7221 */ /* 0x000fc80000010000 */
[----:B------:R-:W-:Y:S01]  /*6270*/  FADD.FTZ R54, R172, R15 ;  /* 0x0000000fac367221 */ /* 0x000fe20000010000 */
[----:B------:R-:W-:Y:S01]  /*6280*/  F2FP.F16.F32.PACK_AB R172, R35, R172 ;  /* 0x000000ac23ac723e */ /* 0x000fe200000000ff */
[C---:B-1----:R-:W-:Y:S01]  /*6290*/  FADD.FTZ R8, R21.reuse, R8 ;  /* 0x0000000815087221 */ /* 0x042fe20000010000 */
[----:B------:R-:W-:Y:S01]  /*62a0*/  F2FP.F16.F32.PACK_AB R155, R21, R38 ;  /* 0x00000026159b723e */ /* 0x000fe200000000ff */
        /* <DEDUP_REMOVED lines=13> */
[----:B------:R-:W-:Y:S02]  /*6380*/  IMAD.MOV.U32 R20, RZ, RZ, R5 ;  /* 0x000000ffff147224 */ /* 0x000fe400078e0005 */
[----:B------:R-:W-:Y:S02]  /*6390*/  IMAD.MOV.U32 R13, RZ, RZ, R4 ;  /* 0x000000ffff0d7224 */ /* 0x000fe400078e0004 */
        /* <DEDUP_REMOVED lines=21> */
[----:B------:R-:W-:Y:S01]  /*64f0*/  IMAD.MOV.U32 R15, RZ, RZ, R12 ;  /* 0x000000ffff0f7224 */ /* 0x000fe200078e000c */
[----:B0-----:R-:W-:Y:S06]  /*6500*/  @P3 BRA `(.L_x_2065) ;  /* 0xffffffd400a03947 */ /* 0x001fec000383ffff */
.L_x_2056:
[----:B------:R-:W-:-:S13]  /*6510*/  ISETP.GE.AND P2, PT, R14, R17, PT ;  /* 0x000000110e00720c */ /* 0x000fda0003f46270 */
[----:B------:R-:W-:Y:S05]  /*6520*/  @!P2 BRA `(.L_x_2066) ;  /* 0x000000200024a947 */ /* 0x000fea0003800000 */
[----:B------:R-:W-:Y:S01]  /*6530*/  IMAD.MOV.U32 R11, RZ, RZ, R4 ;  /* 0x000000ffff0b7224 */ /* 0x000fe200078e0004 */
[----:B------:R-:W-:Y:S01]  /*6540*/  UMOV UR40, UR37 ;  /* 0x0000002500287c82 */ /* 0x000fe20008000000 */
[----:B------:R-:W-:Y:S02]  /*6550*/  IMAD.MOV.U32 R13, RZ, RZ, R12 ;  /* 0x000000ffff0d7224 */ /* 0x000fe400078e000c */
[----:B------:R-:W-:-:S07]  /*6560*/  IMAD.MOV.U32 R10, RZ, RZ, R5 ;  /* 0x000000ffff0a7224 */ /* 0x000fce00078e0005 */
.L_x_2075:
[----:B------:R-:W-:-:S04]  /*6570*/  UIADD3 UR37, UR40, 0x1, URZ ;  /* 0x0000000128257890 */ /* 0x000fc8000fffe03f */
[----:B------:R-:W-:-:S04]  /*6580*/  UISETP.NE.AND UP0, UPT, UR37, 0x2, UPT ;  /* 0x000000022500788c */ /* 0x000fc8000bf05270 */
[----:B------:R-:W-:Y:S02]  /*6590*/  USEL UR6, URZ, 0x1, UP0 ;  /* 0x000000013f067887 */ /* 0x000fe40008000000 */
[----:B------:R-:W-:-:S04]  /*65a0*/  USEL UR37, UR37, URZ, UP0 ;  /* 0x0000003f25257287 */ /* 0x000fc80008000000 */
[----:B------:R-:W-:Y:S01]  /*65b0*/  LOP3.LUT R5, R10, UR6, RZ, 0x3c, !PT ;  /* 0x000000060a057c12 */ /* 0x000fe2000f8e3cff */
[----:B------:R-:W-:Y:S07]  /*65c0*/  @!P0 BRA `(.L_x_2067) ;  /* 0x0000000000048947 */ /* 0x000fee0003800000 */
[----:B------:R-:W-:Y:S01]  /*65d0*/  BPT.TRAP 0x1 ;  /* 0x000000040000795c */ /* 0x000fe20000300000 */
.L_x_2067:
[----:B------:R-:W-:Y:S01]  /*65e0*/  ULEA UR39, UR37, UR36, 0x3 ;  /* 0x0000002425277291 */ /* 0x000fe2000f8e183f */
[----:B------:R-:W-:-:S08]  /*65f0*/  SHF.L.U32 R0, R5, 0x1f, RZ ;  /* 0x0000001f05007819 */ /* 0x000fd000000006ff */
[----:B------:R0:W1:Y:S01]  /*6600*/  SYNCS.PHASECHK.TRANS64.TRYWAIT P2, [UR39+0x34830], R0 ;  /* 0x03483000ff0075a7 */ /* 0x0000620008040167 */
[----:B------:R-:W-:Y:S05]  /*6610*/  @!P0 BRA `(.L_x_2068) ;  /* 0x0000000000048947 */ /* 0x000fea0003800000 */
[----:B------:R-:W-:Y:S01]  /*6620*/  BPT.TRAP 0x1 ;  /* 0x000000040000795c */ /* 0x000fe20000300000 */
.L_x_2068:
[----:B-1----:R-:W-:Y:S05]  /*6630*/  @P2 BRA `(.L_x_2069) ;  /* 0x0000000000082947 */ /* 0x002fea0003800000 */
[----:B------:R-:W1:Y:S02]  /*6640*/  SYNCS.PHASECHK.TRANS64.TRYWAIT P2, [UR39+0x34830], R0 ;  /* 0x03483000ff0075a7 */ /* 0x000e640008040167 */
[----:B-1----:R-:W-:Y:S05]  /*6650*/  @!P2 BRA `(.L_x_2070) ;  /* 0x000000840060a947 */ /* 0x002fea0003800000 */
.L_x_2069:
        /* <DEDUP_REMOVED lines=128> */
.L_x_2071:
[----:B------:R-:W-:Y:S01]  /*6e60*/  ULEA UR7, UR40, UR36, 0x3 ;  /* 0x0000002428077291 */ /* 0x000fe2000f8e183f */
[----:B01----:R-:W-:-:S08]  /*6e70*/  SHF.L.U32 R0, R10, 0x1f, RZ ;  /* 0x0000001f0a007819 */ /* 0x003fd000000006ff */
[----:B------:R0:W1:Y:S01]  /*6e80*/  SYNCS.PHASECHK.TRANS64.TRYWAIT P2, [UR7+0x34850], R0 ;  /* 0x03485000ff0075a7 */ /* 0x0000620008040147 */
[----:B------:R-:W-:Y:S05]  /*6e90*/  @!P0 BRA `(.L_x_2072) ;  /* 0x0000000000048947 */ /* 0x000fea0003800000 */
[----:B------:R-:W-:Y:S01]  /*6ea0*/  BPT.TRAP 0x1 ;  /* 0x000000040000795c */ /* 0x000fe20000300000 */
.L_x_2072:
[----:B-1----:R-:W-:Y:S05]  /*6eb0*/  @P2 BRA `(.L_x_2073) ;  /* 0x0000000000082947 */ /* 0x002fea0003800000 */
[----:B------:R-:W1:Y:S02]  /*6ec0*/  SYNCS.PHASECHK.TRANS64.TRYWAIT P2, [UR7+0x34850], R0 ;  /* 0x03485000ff0075a7 */ /* 0x000e640008040147 */
[----:B-1----:R-:W-:Y:S05]  /*6ed0*/  @!P2 BRA `(.L_x_2074) ;  /* 0x0000007c0058a947 */ /* 0x002fea0003800000 */
.L_x_2073:
[----:B------:R-:W-:Y:S01]  /*6ee0*/  UIADD3 UR6, UR36, 0x400, URZ ;  /* 0x0000040024067890 */ /* 0x000fe2000fffe03f */
[----:B------:R-:W-:Y:S01]  /*6ef0*/  WARPGROUP.ARRIVE ;  /* 0x00000000000079c5 */ /* 0x000fe20000000000 */
[----:B------:R-:W-:Y:S01]  /*6f00*/  UMOV UR11, 0x40000040 ;  /* 0x40000040000b7882 */ /* 0x000fe20000000000 */
[----:B01----:R-:W-:Y:S01]  /*6f10*/  FMNMX.FTZ R0, R24, R13, !PT ;  /* 0x0000000d18007209 */ /* 0x003fe20007810000 */
[----:B------:R-:W-:Y:S01]  /*6f20*/  USHF.R.U32.HI UR6, URZ, 0x4, UR6 ;  /* 0x000000043f067899 */ /* 0x000fe20008011606 */
[C---:B------:R-:W-:Y:S01]  /*6f30*/  ISETP.GT.AND P2, PT, R14.reuse, R17, PT ;  /* 0x000000110e00720c */ /* 0x040fe20003f44270 */
[----:B------:R-:W-:Y:S01]  /*6f40*/  VIADD R14, R14, 0xffffffff ;  /* 0xffffffff0e0e7836 */ /* 0x000fe20000000000 */
[----:B------:R-:W-:Y:S01]  /*6f50*/  FMNMX.FTZ R3, R25, R0, !PT ;  /* 0x0000000019037209 */ /* 0x000fe20007810000 */
[----:B------:R-:W-:-:S03]  /*6f60*/  ULOP3.LUT UR6, UR6, 0x3fff, URZ, 0xc0, !UPT ;  /* 0x00003fff06067892 */ /* 0x000fc6000f8ec03f */
[----:B------:R-:W-:Y:S01]  /*6f70*/  FMNMX.FTZ R0, R28, R3, !PT ;  /* 0x000000031c007209 */ /* 0x000fe20007810000 */
[----:B------:R-:W-:-:S03]  /*6f80*/  ULOP3.LUT UR6, UR6, 0x4000000, URZ, 0xfc, !UPT ;  /* 0x0400000006067892 */ /* 0x000fc6000f8efc3f */
[----:B------:R-:W-:Y:S01]  /*6f90*/  FMNMX.FTZ R3, R29, R0, !PT ;  /* 0x000000001d037209 */ /* 0x000fe20007810000 */
[----:B------:R-:W-:-:S03]  /*6fa0*/  ULEA UR6, UR40, UR6, 0xb ;  /* 0x0000000628067291 */ /* 0x000fc6000f8e583f */
[----:B------:R-:W-:Y:S01]  /*6fb0*/  FMNMX.FTZ R0, R32, R3, !PT ;  /* 0x0000000320007209 */ /* 0x000fe20007810000 */
[----:B------:R-:W-:-:S03]  /*6fc0*/  UMOV UR40, UR37 ;  /* 0x0000002500287c82 */ /* 0x000fc60008000000 */
        /* <DEDUP_REMOVED lines=36> */
[----:B------:R-:W-:Y:S01]  /*7210*/  FMNMX.FTZ R21, R27, R2, !PT ;  /* 0x000000021b157209 */ /* 0x000fe20007810000 */
[----:B------:R-:W-:Y:S02]  /*7220*/  WARPGROUP.DEPBAR.LE gsb0, 0x0 ;  /* 0x00008000000079c5 */ /* 0x000fe40000010000 */
        /* <DEDUP_REMOVED lines=10> */
[C---:B0-----:R-:W-:Y:S01]  /*72d0*/  FMUL.FTZ R19, R12.reuse, R0 ;  /* 0x000000000c137220 */ /* 0x041fe20000410000 */
[----:B------:R-:W-:-:S03]  /*72e0*/  FADD.FTZ R3, -R12, R13 ;  /* 0x0000000d0c037221 */ /* 0x000fc60000010100 */
[--C-:B------:R-:W-:Y:S01]  /*72f0*/  FFMA.FTZ R13, R25, R0, -R19.reuse ;  /* 0x00000000190d7223 */ /* 0x100fe20000010813 */
[----:B------:R-:W-:Y:S01]  /*7300*/  FMNMX.FTZ R25, R39, R2, !PT ;  /* 0x0000000227197209 */ /* 0x000fe20007810000 */
[-CC-:B------:R-:W-:Y:S01]  /*7310*/  FFMA.FTZ R15, R29, R0.reuse, -R19.reuse ;  /* 0x000000001d0f7223 */ /* 0x180fe20000010813 */
[-CC-:B------:R-:W-:Y:S01]  /*7320*/  FFMA.FTZ R33, R33, R0.reuse, -R19.reuse ;  /* 0x0000000021217223 */ /* 0x180fe20000010813 */
[-CC-:B------:R-:W-:Y:S01]  /*7330*/  FFMA.FTZ R37, R37, R0.reuse, -R19.reuse ;  /* 0x0000000025257223 */ /* 0x180fe20000010813 */
[----:B------:R-:W-:Y:S01]  /*7340*/  FMNMX.FTZ R2, R42, R25, !PT ;  /* 0x000000192a027209 */ /* 0x000fe20007810000 */
[-CC-:B------:R-:W-:Y:S01]  /*7350*/  FFMA.FTZ R41, R41, R0.reuse, -R19.reuse ;  /* 0x0000000029297223 */ /* 0x180fe20000010813 */
[----:B------:R0:W-:Y:S01]  /*7360*/  MUFU.EX2 R21, R33 ;  /* 0x0000002100157308 */ /* 0x0001e20000000800 */
        /* <DEDUP_REMOVED lines=15> */
[----:B------:R-:W-:Y:S01]  /*7460*/  MUFU.EX2 R25, R41 ;  /* 0x0000002900197308 */ /* 0x000fe20000000800 */
[--C-:B------:R-:W-:Y:S01]  /*7470*/  FFMA.FTZ R20, R80, R0, -R19.reuse ;  /* 0x0000000050147223 */ /* 0x100fe20000010813 */
[----:B------:R-:W-:Y:S01]  /*7480*/  FMNMX.FTZ R29, R51, R2, !PT ;  /* 0x00000002331d7209 */ /* 0x000fe20007810000 */
[-CC-:B------:R-:W-:Y:S01]  /*7490*/  FFMA.FTZ R22, R84, R0.reuse, -R19.reuse ;  /* 0x0000000054167223 */ /* 0x180fe20000010813 */
[-C--:B------:R-:W-:Y:S01]  /*74a0*/  FFMA.FTZ R85, R85, R0.reuse, -R19 ;  /* 0x0000000055557223 */ /* 0x080fe20000010813 */
[----:B------:R-:W-:Y:S01]  /*74b0*/  FMUL.FTZ R3, R3, R0 ;  /* 0x0000000003037220 */ /* 0x000fe20000410000 */
[----:B------:R-:W-:-:S02]  /*74c0*/  FMNMX.FTZ R2, R54, R29, !PT ;  /* 0x0000001d36027209 */ /* 0x000fc40007810000 */
[----:B------:R-:W-:Y:S02]  /*74d0*/  MUFU.EX2 R29, R45 ;  /* 0x0000002d001d7308 */ /* 0x000fe40000000800 */
[----:B0-----:R-:W-:-:S04]  /*74e0*/  FMNMX.FTZ R33, R55, R2, !PT ;  /* 0x0000000237217209 */ /* 0x001fc80007810000 */
[----:B------:R-:W-:Y:S02]  /*74f0*/  FMNMX.FTZ R2, R58, R33, !PT ;  /* 0x000000213a027209 */ /* 0x000fe40007810000 */
[----:B------:R-:W-:Y:S02]  /*7500*/  MUFU.EX2 R3, R3 ;  /* 0x0000000300037308 */ /* 0x000fe40000000800 */
[----:B------:R-:W-:-:S04]  /*7510*/  FMNMX.FTZ R33, R59, R2, !PT ;  /* 0x000000023b217209 */ /* 0x000fc80007810000 */
[----:B------:R-:W-:Y:S02]  /*7520*/  FMNMX.FTZ R2, R62, R33, !PT ;  /* 0x000000213e027209 */ /* 0x000fe40007810000 */
[----:B------:R0:W-:Y:S02]  /*7530*/  MUFU.EX2 R33, R49 ;  /* 0x0000003100217308 */ /* 0x0001e40000000800 */
[----:B-1----:R-:W-:-:S04]  /*7540*/  FMNMX.FTZ R37, R63, R2, !PT ;  /* 0x000000023f257209 */ /* 0x002fc80007810000 */
[----:B------:R-:W-:Y:S02]  /*7550*/  FMNMX.FTZ R2, R66, R37, !PT ;  /* 0x0000002542027209 */ /* 0x000fe40007810000 */
[----:B------:R-:W1:Y:S01]  /*7560*/  MUFU.EX2 R180, R180 ;  /* 0x000000b400b47308 */ /* 0x000e620000000800 */
[--C-:B0-----:R-:W-:Y:S01]  /*7570*/  FFMA.FTZ R49, R65, R0, -R19.reuse ;  /* 0x0000000041317223 */ /* 0x101fe20000010813 */
[----:B------:R-:W-:Y:S01]  /*7580*/  FMNMX.FTZ R37, R67, R2, !PT ;  /* 0x0000000243257209 */ /* 0x000fe20007810000 */
[----:B------:R-:W-:-:S03]  /*7590*/  FFMA.FTZ R65, R81, R0, -R19 ;  /* 0x0000000051417223 */ /* 0x000fc60000010813 */
[----:B------:R-:W-:Y:S02]  /*75a0*/  FMNMX.FTZ R2, R70, R37, !PT ;  /* 0x0000002546027209 */ /* 0x000fe40007810000 */
[----:B------:R0:W-:Y:S02]  /*75b0*/  MUFU.EX2 R37, R53 ;  /* 0x0000003500257308 */ /* 0x0001e40000000800 */
[----:B------:R-:W-:-:S04]  /*75c0*/  FMNMX.FTZ R41, R71, R2, !PT ;  /* 0x0000000247297209 */ /* 0x000fc80007810000 */
[----:B------:R-:W-:Y:S02]  /*75d0*/  FMNMX.FTZ R2, R74, R41, !PT ;  /* 0x000000294a027209 */ /* 0x000fe40007810000 */
[----:B------:R-:W2:Y:S01]  /*75e0*/  MUFU.EX2 R13, R13 ;  /* 0x0000000d000d7308 */ /* 0x000ea20000000800 */
[----:B0-----:R-:W-:Y:S01]  /*75f0*/  FFMA.FTZ R53, R69, R0, -R19 ;  /* 0x0000000045357223 */ /* 0x001fe20000010813 */
[----:B------:R-:W-:Y:S01]  /*7600*/  FMNMX.FTZ R41, R75, R2, !PT ;  /* 0x000000024b297209 */ /* 0x000fe20007810000 */
[----:B-1----:R-:W-:-:S03]  /*7610*/  FFMA.FTZ R28, R3, R9, R180 ;  /* 0x00000009031c7223 */ /* 0x002fc600000100b4 */
[----:B------:R-:W-:Y:S02]  /*7620*/  FMNMX.FTZ R2, R78, R41, !PT ;  /* 0x000000294e027209 */ /* 0x000fe40007810000 */
[----:B------:R0:W-:Y:S02]  /*7630*/  MUFU.EX2 R41, R57 ;  /* 0x0000003900297308 */ /* 0x0001e40000000800 */
[----:B------:R-:W-:-:S04]  /*7640*/  FMNMX.FTZ R45, R79, R2, !PT ;  /* 0x000000024f2d7209 */ /* 0x000fc80007810000 */
[----:B------:R-:W-:Y:S02]  /*7650*/  FMNMX.FTZ R2, R82, R45, !PT ;  /* 0x0000002d52027209 */ /* 0x000fe40007810000 */
[----:B------:R-:W1:Y:S01]  /*7660*/  MUFU.EX2 R182, R182 ;  /* 0x000000b600b67308 */ /* 0x000e620000000800 */
[----:B--2---:R-:W-:Y:S01]  /*7670*/  FADD.FTZ R9, R13, R28 ;  /* 0x0000001c0d097221 */ /* 0x004fe20000010000 */
[----:B------:R-:W-:Y:S02]  /*7680*/  FMNMX.FTZ R45, R83, R2, !PT ;  /* 0x00000002532d7209 */ /* 0x000fe40007810000 */
[----:B------:R-:W-:Y:S02]  /*7690*/  F2FP.F16.F32.PACK_AB R180, R13, R180 ;  /* 0x000000b40db4723e */ /* 0x000fe400000000ff */
[----:B------:R-:W-:Y:S02]  /*76a0*/  FMNMX.FTZ R2, R86, R45, !PT ;  /* 0x0000002d56027209 */ /* 0x000fe40007810000 */
[----:B------:R2:W-:Y:S02]  /*76b0*/  MUFU.EX2 R45, R61 ;  /* 0x0000003d002d7308 */ /* 0x0005e40000000800 */
[----:B------:R-:W-:-:S05]  /*76c0*/  FMNMX.FTZ R2, R87, R2, !PT ;  /* 0x0000000257027209 */ /* 0x000fca0007810000 */
[----:B0-----:R-:W0:Y:S01]  /*76d0*/  SHFL.BFLY PT, R57, R2, 0x2, 0x1f ;  /* 0x0c401f0002397f89 */ /* 0x001e2200000e0000 */
[----:B------:R-:W3:Y:S01]  /*76e0*/  MUFU.EX2 R15, R15 ;  /* 0x0000000f000f7308 */ /* 0x000ee20000000800 */
[----:B--2---:R-:W-:Y:S01]  /*76f0*/  FFMA.FTZ R61, R77, R0, -R19 ;  /* 0x000000004d3d7223 */ /* 0x004fe20000010813 */
[----:B-1----:R-:W-:-:S06]  /*7700*/  FADD.FTZ R28, R182, R9 ;  /* 0x00000009b61c7221 */ /* 0x002fcc0000010000 */
[----:B------:R-:W-:Y:S08]  /*7710*/  MUFU.EX2 R49, R49 ;  /* 0x0000003100317308 */ /* 0x000ff00000000800 */
[----:B------:R-:W-:Y:S01]  /*7720*/  MUFU.EX2 R53, R53 ;  /* 0x0000003500357308 */ /* 0x000fe20000000800 */
[----:B---3--:R-:W-:Y:S01]  /*7730*/  FADD.FTZ R9, R15, R28 ;  /* 0x0000001c0f097221 */ /* 0x008fe20000010000 */
[----:B------:R-:W-:-:S02]  /*7740*/  WARPGROUP.DEPBAR.LE gsb0, 0x0 ;  /* 0x00008000000079c5 */ /* 0x000fc40000010000 */
[----:B------:R-:W-:Y:S01]  /*7750*/  WARPGROUP.ARRIVE ;  /* 0x00000000000079c5 */ /* 0x000fe20000000000 */
[-CC-:B------:R-:W-:Y:S01]  /*7760*/  FFMA.FTZ R176, R32, R0.reuse, -R19.reuse ;  /* 0x0000000020b07223 */ /* 0x180fe20000010813 */
[----:B------:R-:W-:Y:S01]  /*7770*/  FFMA.FTZ R178, R36, R0, -R19 ;  /* 0x0000000024b27223 */ /* 0x000fe20000010813 */
[----:B0-----:R-:W-:Y:S01]  /*7780*/  FMNMX.FTZ R24, R2, R57, !PT ;  /* 0x0000003902187209 */ /* 0x001fe20007810000 */
[----:B------:R-:W-:Y:S01]  /*7790*/  MUFU.EX2 R10, R10 ;  /* 0x0000000a000a7308 */ /* 0x000fe20000000800 */
[----:B------:R-:W-:Y:S01]  /*77a0*/  F2FP.F16.F32.PACK_AB R182, R15, R182 ;  /* 0x000000b60fb6723e */ /* 0x000fe200000000ff */
[----:B------:R-:W-:Y:S01]  /*77b0*/  HGMMA.64x128x16.F32 R88, R172, gdesc[UR8].tnspB, R88, gsb0 ;  /* 0x41e00008ac587df0 */ /* 0x000fe20008000858 */
[----:B------:R-:W-:Y:S01]  /*77c0*/  UIADD3 UR10, UR6, 0x180, URZ ;  /* 0x00000180060a7890 */ /* 0x000fe2000fffe03f */
[----:B------:R-:W0:Y:S01]  /*77d0*/  SHFL.BFLY PT, R69, R24, 0x1, 0x1f ;  /* 0x0c201f0018457f89 */ /* 0x000e2200000e0000 */
[----:B------:R-:W-:-:S03]  /*77e0*/  UMOV UR11, 0x40000040 ;  /* 0x40000040000b7882 */ /* 0x000fc60000000000 */
[----:B------:R-:W1:Y:S08]  /*77f0*/  MUFU.EX2 R176, R176 ;  /* 0x000000b000b07308 */ /* 0x000e700000000800 */
[----:B------:R-:W2:Y:S08]  /*7800*/  MUFU.EX2 R178, R178 ;  /* 0x000000b200b27308 */ /* 0x000eb00000000800 */
[----:B------:R-:W-:Y:S01]  /*7810*/  MUFU.EX2 R57, R73 ;  /* 0x0000004900397308 */ /* 0x000fe20000000800 */
[----:B-1----:R-:W-:Y:S01]  /*7820*/  FADD.FTZ R28, R176, R9 ;  /* 0x00000009b01c7221 */ /* 0x002fe20000010000 */
[----:B------:R-:W-:-:S02]  /*7830*/  F2FP.F16.F32.PACK_AB R176, R21, R176 ;  /* 0x000000b015b0723e */ /* 0x000fc400000000ff */
[----:B0-----:R-:W-:Y:S01]  /*7840*/  FMNMX.FTZ R4, R24, R69, !PT ;  /* 0x0000004518047209 */ /* 0x001fe20007810000 */
[----:B------:R-:W-:-:S03]  /*7850*/  FADD.FTZ R9, R21, R28 ;  /* 0x0000001c15097221 */ /* 0x000fc60000010000 */
[----:B------:R-:W-:Y:S01]  /*7860*/  MUFU.EX2 R16, R16 ;  /* 0x0000001000107308 */ /* 0x000fe20000000800 */
[----:B------:R-:W-:Y:S01]  /*7870*/  FMUL.FTZ R69, R4, R0 ;  /* 0x0000000004457220 */ /* 0x000fe20000410000 */
[----:B--2---:R-:W-:Y:S01]  /*7880*/  FADD.FTZ R28, R178, R9 ;  /* 0x00000009b21c7221 */ /* 0x004fe20000010000 */
[----:B------:R-:W-:Y:S02]  /*7890*/  F2FP.F16.F32.PACK_AB R178, R23, R178 ;  /* 0x000000b217b2723e */ /* 0x000fe400000000ff */
        /* <DEDUP_REMOVED lines=11> */
[----:B------:R-:W-:Y:S01]  /*7950*/  FADD.FTZ R9, R23, R28 ;  /* 0x0000001c17097221 */ /* 0x000fe20000010000 */
        /* <DEDUP_REMOVED lines=33> */
[----:B------:R-:W-:Y:S01]  /*7b70*/  FFMA.FTZ R175, R46, R0, -R69 ;  /* 0x000000002eaf7223 */ /* 0x000fe20000010845 */
[----:B------:R-:W-:Y:S01]  /*7b80*/  MUFU.EX2 R63, R63 ;  /* 0x0000003f003f7308 */ /* 0x000fe20000000800 */
[----:B------:R-:W-:Y:S01]  /*7b90*/  HGMMA.64x128x16.F32 R88, R168, gdesc[UR8].tnspB, R88, gsb0 ;  /* 0x41e00008a8587df0 */ /* 0x000fe20008000858 */
[----:B------:R-:W-:Y:S01]  /*7ba0*/  UIADD3 UR10, UR6, 0x200, URZ ;  /* 0x00000200060a7890 */ /* 0x000fe2000fffe03f */
[----:B------:R-:W-:-:S05]  /*7bb0*/  UMOV UR11, 0x40000040 ;  /* 0x40000040000b7882 */ /* 0x000fca0000000000 */
[----:B------:R-:W0:Y:S08]  /*7bc0*/  MUFU.EX2 R172, R172 ;  /* 0x000000ac00ac7308 */ /* 0x000e300000000800 */
[----:B------:R-:W-:Y:S08]  /*7bd0*/  MUFU.EX2 R173, R173 ;  /* 0x000000ad00ad7308 */ /* 0x000ff00000000800 */
[----:B------:R-:W1:Y:S01]  /*7be0*/  MUFU.EX2 R174, R174 ;  /* 0x000000ae00ae7308 */ /* 0x000e620000000800 */
[----:B0-----:R-:W-:Y:S01]  /*7bf0*/  FADD.FTZ R28, R172, R9 ;  /* 0x00000009ac1c7221 */ /* 0x001fe20000010000 */
[----:B------:R-:W-:-:S03]  /*7c00*/  F2FP.F16.F32.PACK_AB R172, R25, R172 ;  /* 0x000000ac19ac723e */ /* 0x000fc600000000ff */
[----:B------:R-:W-:-:S03]  /*7c10*/  FADD.FTZ R9, R25, R28 ;  /* 0x0000001c19097221 */ /* 0x000fc60000010000 */
[----:B------:R-:W-:Y:S08]  /*7c20*/  MUFU.EX2 R175, R175 ;  /* 0x000000af00af7308 */ /* 0x000ff00000000800 */
[----:B------:R-:W-:Y:S01]  /*7c30*/  MUFU.EX2 R67, R67 ;  /* 0x0000004300437308 */ /* 0x000fe20000000800 */
[----:B-1----:R-:W-:Y:S01]  /*7c40*/  FADD.FTZ R28, R174, R9 ;  /* 0x00000009ae1c7221 */ /* 0x002fe20000010000 */
[----:B------:R-:W-:-:S03]  /*7c50*/  F2FP.F16.F32.PACK_AB R174, R29, R174 ;  /* 0x000000ae1dae723e */ /* 0x000fc600000000ff */
[----:B------:R-:W-:-:S03]  /*7c60*/  FADD.FTZ R9, R29, R28 ;  /* 0x0000001c1d097221 */ /* 0x000fc60000010000 */
        /* <DEDUP_REMOVED lines=16> */
[----:B------:R-:W0:Y:S01]  /*7d70*/  MUFU.EX2 R168, R168 ;  /* 0x000000a800a87308 */ /* 0x000e220000000800 */
[----:B------:R-:W-:-:S07]  /*7d80*/  UMOV UR11, 0x40000040 ;  /* 0x40000040000b7882 */ /* 0x000fce0000000000 */
[----:B------:R-:W-:Y:S08]  /*7d90*/  MUFU.EX2 R169, R169 ;  /* 0x000000a900a97308 */ /* 0x000ff00000000800 */
[----:B------:R-:W1:Y:S01]  /*7da0*/  MUFU.EX2 R170, R170 ;  /* 0x000000aa00aa7308 */ /* 0x000e620000000800 */
[----:B0-----:R-:W-:Y:S01]  /*7db0*/  FADD.FTZ R28, R168, R9 ;  /* 0x00000009a81c7221 */ /* 0x001fe20000010000 */
[----:B------:R-:W-:-:S03]  /*7dc0*/  F2FP.F16.F32.PACK_AB R168, R33, R168 ;  /* 0x000000a821a8723e */ /* 0x000fc600000000ff */
[----:B------:R-:W-:-:S03]  /*7dd0*/  FADD.FTZ R13, R33, R28 ;  /* 0x0000001c210d7221 */ /* 0x000fc60000010000 */
[----:B------:R-:W-:Y:S01]  /*7de0*/  MUFU.EX2 R171, R171 ;  /* 0x000000ab00ab7308 */ /* 0x000fe20000000800 */
[----:B-1----:R-:W-:Y:S01]  /*7df0*/  FADD.FTZ R28, R170, R13 ;  /* 0x0000000daa1c7221 */ /* 0x002fe20000010000 */
[----:B------:R-:W-:-:S03]  /*7e00*/  F2FP.F16.F32.PACK_AB R170, R37, R170 ;  /* 0x000000aa25aa723e */ /* 0x000fc600000000ff */
[----:B------:R-:W-:Y:S01]  /*7e10*/  FADD.FTZ R13, R37, R28 ;  /* 0x0000001c250d7221 */ /* 0x000fe20000010000 */
[----:B------:R-:W-:Y:S02]  /*7e20*/  WARPGROUP.DEPBAR.LE gsb0, 0x0 ;  /* 0x00008000000079c5 */ /* 0x000fe40000010000 */
[----:B------:R-:W-:Y:S01]  /*7e30*/  WARPGROUP.ARRIVE ;  /* 0x00000000000079c5 */ /* 0x000fe20000000000 */
[-CC-:B------:R-:W-:Y:S01]  /*7e40*/  FFMA.FTZ R164, R56, R0.reuse, -R19.reuse ;  /* 0x0000000038a47223 */ /* 0x180fe20000010813 */
[-C--:B------:R-:W-:Y:S01]  /*7e50*/  FFMA.FTZ R166, R60, R0.reuse, -R19 ;  /* 0x000000003ca67223 */ /* 0x080fe20000010813 */
[-CC-:B------:R-:W-:Y:S01]  /*7e60*/  FFMA.FTZ R165, R58, R0.reuse, -R69.reuse ;  /* 0x000000003aa57223 */ /* 0x180fe20000010845 */
[----:B------:R-:W-:Y:S01]  /*7e70*/  MUFU.EX2 R167, R62 ;  /* 0x0000003e00a77308 */ /* 0x000fe20000000800 */
[----:B------:R-:W-:Y:S01]  /*7e80*/  FFMA.FTZ R69, R87, R0, -R69 ;  /* 0x0000000057457223 */ /* 0x000fe20000010845 */
[----:B------:R-:W-:Y:S01]  /*7e90*/  HGMMA.64x128x16.F32 R88, R160, gdesc[UR8].tnspB, R88, gsb0 ;  /* 0x41e00008a0587df0 */ /* 0x000fe20008000858 */
[----:B------:R-:W-:Y:S01]  /*7ea0*/  UIADD3 UR10, UR6, 0x300, URZ ;  /* 0x00000300060a7890 */ /* 0x000fe2000fffe03f */
[----:B------:R-:W-:Y:S01]  /*7eb0*/  UMOV UR11, 0x40000040 ;  /* 0x40000040000b7882 */ /* 0x000fe20000000000 */
[----:B------:R-:W-:-:S03]  /*7ec0*/  UIADD3 UR6, UR6, 0x380, URZ ;  /* 0x0000038006067890 */ /* 0x000fc6000fffe03f */
[----:B------:R-:W0:Y:S08]  /*7ed0*/  MUFU.EX2 R164, R164 ;  /* 0x000000a400a47308 */ /* 0x000e300000000800 */
[----:B------:R-:W-:Y:S08]  /*7ee0*/  MUFU.EX2 R165, R165 ;  /* 0x000000a500a57308 */ /* 0x000ff00000000800 */
[----:B------:R-:W-:Y:S01]  /*7ef0*/  MUFU.EX2 R166, R166 ;  /* 0x000000a600a67308 */ /* 0x000fe20000000800 */
[----:B0-----:R-:W-:Y:S01]  /*7f00*/  FADD.FTZ R28, R164, R13 ;  /* 0x0000000da41c7221 */ /* 0x001fe20000010000 */
[----:B------:R-:W-:Y:S01]  /*7f10*/  F2FP.F16.F32.PACK_AB R164, R41, R164 ;  /* 0x000000a429a4723e */ /* 0x000fe200000000ff */
[----:B------:R-:W-:-:S05]  /*7f20*/  IMAD.MOV.U32 R13, RZ, RZ, R12 ;  /* 0x000000ffff0d7224 */ /* 0x000fca00078e000c */
[----:B------:R-:W-:Y:S01]  /*7f30*/  MUFU.EX2 R69, R69 ;  /* 0x0000004500457308 */ /* 0x000fe20000000800 */
[----:B------:R-:W-:Y:S02]  /*7f40*/  WARPGROUP.DEPBAR.LE gsb0, 0x0 ;  /* 0x00008000000079c5 */ /* 0x000fe40000010000 */
[----:B------:R-:W-:Y:S01]  /*7f50*/  WARPGROUP.ARRIVE ;  /* 0x00000000000079c5 */ /* 0x000fe20000000000 */
[-CC-:B------:R-:W-:Y:S01]  /*7f60*/  FFMA.FTZ R160, R64, R0.reuse, -R19.reuse ;  /* 0x0000000040a07223 */ /* 0x180fe20000010813 */
[-C--:B------:R-:W-:Y:S01]  /*7f70*/  FFMA.FTZ R162, R68, R0.reuse, -R19 ;  /* 0x0000000044a27223 */ /* 0x080fe20000010813 */
[----:B------:R-:W-:Y:S02]  /*7f80*/  FADD.FTZ R19, -R4, R11 ;  /* 0x0000000b04137221 */ /* 0x000fe40000010100 */
[----:B------:R-:W-:Y:S01]  /*7f90*/  MUFU.EX2 R161, R66 ;  /* 0x0000004200a17308 */ /* 0x000fe20000000800 */
[----:B------:R-:W-:Y:S01]  /*7fa0*/  HGMMA.64x128x16.F32 R88, R156, gdesc[UR8].tnspB, R88, gsb0 ;  /* 0x41e000089c587df0 */ /* 0x000fe20008000858 */
[----:B------:R-:W-:Y:S01]  /*7fb0*/  FMUL.FTZ R19, R19, R0 ;  /* 0x0000000013137220 */ /* 0x000fe20000410000 */
[----:B------:R-:W-:Y:S01]  /*7fc0*/  UMOV UR10, UR6 ;  /* 0x00000006000a7c82 */ /* 0x000fe20008000000 */
[----:B------:R-:W-:-:S04]  /*7fd0*/  UMOV UR11, 0x40000040 ;  /* 0x40000040000b7882 */ /* 0x000fc80000000000 */
[----:B------:R0:W1:Y:S08]  /*7fe0*/  MUFU.EX2 R2, R19 ;  /* 0x0000001300027308 */ /* 0x0000700000000800 */
[----:B------:R-:W2:Y:S01]  /*7ff0*/  MUFU.EX2 R160, R160 ;  /* 0x000000a000a07308 */ /* 0x000ea20000000800 */
[----:B0-----:R-:W-:-:S04]  /*8000*/  IMAD.U32 R19, RZ, RZ, UR39 ;  /* 0x00000027ff137e24 */ /* 0x001fc8000f8e00ff */
[----:B------:R-:W-:-:S03]  /*8010*/  @!P1 VIADD R19, R19, 0x34840 ;  /* 0x0003484013139836 */ /* 0x000fc60000000000 */
[----:B------:R-:W0:Y:S01]  /*8020*/  MUFU.EX2 R162, R162 ;  /* 0x000000a200a27308 */ /* 0x000e220000000800 */
[----:B-1----:R-:W-:Y:S01]  /*8030*/  FFMA.FTZ R8, R2, R8, R181 ;  /* 0x0000000802087223 */ /* 0x002fe200000100b5 */
[----:B------:R-:W-:Y:S02]  /*8040*/  @!P1 PRMT R19, RZ, 0x654, R19 ;  /* 0x00000654ff139816 */ /* 0x000fe40000000013 */
[C---:B------:R-:W-:Y:S01]  /*8050*/  F2FP.F16.F32.PACK_AB R181, R27.reuse, R181 ;  /* 0x000000b51bb5723e */ /* 0x040fe200000000ff */
[----:B------:R-:W-:-:S03]  /*8060*/  FADD.FTZ R8, R27, R8 ;  /* 0x000000081b087221 */ /* 0x000fc60000010000 */
[----:B------:R-:W1:Y:S01]  /*8070*/  MUFU.EX2 R163, R70 ;  /* 0x0000004600a37308 */ /* 0x000e620000000800 */
[----:B------:R-:W-:Y:S01]  /*8080*/  FADD.FTZ R8, R183, R8 ;  /* 0x00000008b7087221 */ /* 0x000fe20000010000 */
[----:B------:R-:W-:-:S03]  /*8090*/  F2FP.F16.F32.PACK_AB R183, R31, R183 ;  /* 0x000000b71fb7723e */ /* 0x000fc600000000ff */
[----:B------:R-:W-:-:S03]  /*80a0*/  FADD.FTZ R8, R31, R8 ;  /* 0x000000081f087221 */ /* 0x000fc60000010000 */
[----:B------:R-:W3:Y:S01]  /*80b0*/  MUFU.EX2 R11, R85 ;  /* 0x00000055000b7308 */ /* 0x000ee20000000800 */
        /* <DEDUP_REMOVED lines=19> */
[----:B------:R-:W-:Y:S01]  /*81f0*/  FADD.FTZ R8, R165, R8 ;  /* 0x00000008a5087221 */ /* 0x000fe20000010000 */
[----:B------:R-:W-:Y:S01]  /*8200*/  FADD.FTZ R28, R166, R9 ;  /* 0x00000009a61c7221 */ /* 0x000fe20000010000 */
[C---:B------:R-:W-:Y:S02]  /*8210*/  F2FP.F16.F32.PACK_AB R165, R59.reuse, R165 ;  /* 0x000000a53ba5723e */ /* 0x040fe400000000ff */
[----:B------:R-:W-:Y:S01]  /*8220*/  FADD.FTZ R8, R59, R8 ;  /* 0x000000083b087221 */ /* 0x000fe20000010000 */
[C---:B------:R-:W-:Y:S01]  /*8230*/  FADD.FTZ R9, R45.reuse, R28 ;  /* 0x0000001c2d097221 */ /* 0x040fe20000010000 */
[----:B------:R-:W-:Y:S02]  /*8240*/  F2FP.F16.F32.PACK_AB R166, R45, R166 ;  /* 0x000000a62da6723e */ /* 0x000fe400000000ff */
[----:B------:R-:W-:Y:S01]  /*8250*/  FADD.FTZ R8, R167, R8 ;  /* 0x00000008a7087221 */ /* 0x000fe20000010000 */
[----:B--2---:R-:W-:Y:S01]  /*8260*/  FADD.FTZ R28, R160, R9 ;  /* 0x00000009a01c7221 */ /* 0x004fe20000010000 */
[----:B------:R-:W-:-:S02]  /*8270*/  F2FP.F16.F32.PACK_AB R167, R63, R167 ;  /* 0x000000a73fa7723e */ /* 0x000fc400000000ff */
[----:B------:R-:W-:Y:S01]  /*8280*/  FADD.FTZ R8, R63, R8 ;  /* 0x000000083f087221 */ /* 0x000fe20000010000 */
[C---:B------:R-:W-:Y:S01]  /*8290*/  FADD.FTZ R9, R49.reuse, R28 ;  /* 0x0000001c31097221 */ /* 0x040fe20000010000 */
[----:B------:R-:W-:Y:S02]  /*82a0*/  F2FP.F16.F32.PACK_AB R160, R49, R160 ;  /* 0x000000a031a0723e */ /* 0x000fe400000000ff */
[----:B------:R-:W-:Y:S01]  /*82b0*/  FADD.FTZ R8, R161, R8 ;  /* 0x00000008a1087221 */ /* 0x000fe20000010000 */
[----:B0-----:R-:W-:Y:S01]  /*82c0*/  FADD.FTZ R26, R162, R9 ;  /* 0x00000009a21a7221 */ /* 0x001fe20000010000 */
[C---:B------:R-:W-:Y:S02]  /*82d0*/  F2FP.F16.F32.PACK_AB R161, R67.reuse, R161 ;  /* 0x000000a143a1723e */ /* 0x040fe400000000ff */
[----:B------:R-:W-:Y:S01]  /*82e0*/  FADD.FTZ R8, R67, R8 ;  /* 0x0000000843087221 */ /* 0x000fe20000010000 */
[C---:B------:R-:W-:Y:S01]  /*82f0*/  FADD.FTZ R9, R53.reuse, R26 ;  /* 0x0000001a35097221 */ /* 0x040fe20000010000 */
[----:B------:R-:W-:-:S02]  /*8300*/  F2FP.F16.F32.PACK_AB R162, R53, R162 ;  /* 0x000000a235a2723e */ /* 0x000fc400000000ff */
[----:B-1----:R-:W-:Y:S01]  /*8310*/  FADD.FTZ R8, R163, R8 ;  /* 0x00000008a3087221 */ /* 0x002fe20000010000 */
[----:B------:R-:W-:Y:S01]  /*8320*/  FADD.FTZ R24, R10, R9 ;  /* 0x000000090a187221 */ /* 0x000fe20000010000 */
[C---:B------:R-:W-:Y:S02]  /*8330*/  F2FP.F16.F32.PACK_AB R163, R71.reuse, R163 ;  /* 0x000000a347a3723e */ /* 0x040fe400000000ff */
[----:B------:R-:W-:Y:S01]  /*8340*/  FADD.FTZ R8, R71, R8 ;  /* 0x0000000847087221 */ /* 0x000fe20000010000 */
[----:B------:R-:W-:-:S04]  /*8350*/  FADD.FTZ R9, R57, R24 ;  /* 0x0000001839097221 */ /* 0x000fc80000010000 */
[----:B------:R-:W-:-:S04]  /*8360*/  FADD.FTZ R24, R16, R9 ;  /* 0x0000000910187221 */ /* 0x000fc80000010000 */
[----:B------:R-:W-:-:S04]  /*8370*/  FADD.FTZ R9, R61, R24 ;  /* 0x000000183d097221 */ /* 0x000fc80000010000 */
[----:B------:R-:W-:-:S04]  /*8380*/  FADD.FTZ R24, R20, R9 ;  /* 0x0000000914187221 */ /* 0x000fc80000010000 */
[----:B------:R-:W-:Y:S01]  /*8390*/  FADD.FTZ R9, R65, R24 ;  /* 0x0000001841097221 */ /* 0x000fe20000010000 */
[----:B------:R-:W-:Y:S02]  /*83a0*/  WARPGROUP.DEPBAR.LE gsb0, 0x0 ;  /* 0x00008000000079c5 */ /* 0x000fe40000010000 */
[----:B------:R-:W-:Y:S01]  /*83b0*/  WARPGROUP.ARRIVE ;  /* 0x00000000000079c5 */ /* 0x000fe20000000000 */
[----:B------:R-:W0:Y:S01]  /*83c0*/  MUFU.EX2 R157, R74 ;  /* 0x0000004a009d7308 */ /* 0x000e220000000800 */
[----:B------:R-:W-:Y:S01]  /*83d0*/  F2FP.F16.F32.PACK_AB R156, R57, R10 ;  /* 0x0000000a399c723e */ /* 0x000fe200000000ff */
[----:B------:R-:W-:Y:S01]  /*83e0*/  FADD.FTZ R10, R22, R9 ;  /* 0x00000009160a7221 */ /* 0x000fe20000010000 */
[----:B------:R-:W-:Y:S02]  /*83f0*/  F2FP.F16.F32.PACK_AB R158, R61, R16 ;  /* 0x000000103d9e723e */ /* 0x000fe400000000ff */
[----:B------:R-:W-:Y:S01]  /*8400*/  HGMMA.64x128x16.F32 R88, R152, gdesc[UR8].tnspB, R88, gsb0 ;  /* 0x41e0000898587df0 */ /* 0x000fe20008000858 */
[----:B---3--:R-:W-:Y:S01]  /*8410*/  FADD.FTZ R9, R11, R10 ;  /* 0x0000000a0b097221 */ /* 0x008fe20000010000 */
[----:B------:R-:W-:Y:S01]  /*8420*/  IMAD.MOV.U32 R10, RZ, RZ, R5 ;  /* 0x000000ffff0a7224 */ /* 0x000fe200078e0005 */
[----:B------:R-:W1:Y:S01]  /*8430*/  MUFU.EX2 R159, R78 ;  /* 0x0000004e009f7308 */ /* 0x000e620000000800 */
[----:B0-----:R-:W-:Y:S01]  /*8440*/  FADD.FTZ R8, R157, R8 ;  /* 0x000000089d087221 */ /* 0x001fe20000010000 */
[----:B------:R-:W-:-:S03]  /*8450*/  F2FP.F16.F32.PACK_AB R157, R75, R157 ;  /* 0x0000009d4b9d723e */ /* 0x000fc600000000ff */
[----:B------:R-:W-:-:S04]  /*8460*/  FADD.FTZ R8, R75, R8 ;  /* 0x000000084b087221 */ /* 0x000fc80000010000 */
[----:B-1----:R-:W-:Y:S01]  /*8470*/  FADD.FTZ R8, R159, R8 ;  /* 0x000000089f087221 */ /* 0x002fe20000010000 */
[----:B------:R-:W-:-:S03]  /*8480*/  F2FP.F16.F32.PACK_AB R159, R79, R159 ;  /* 0x0000009f4f9f723e */ /* 0x000fc600000000ff */
[----:B------:R-:W-:Y:S01]  /*8490*/  FADD.FTZ R8, R79, R8 ;  /* 0x000000084f087221 */ /* 0x000fe20000010000 */
[----:B------:R-:W-:Y:S02]  /*84a0*/  WARPGROUP.DEPBAR.LE gsb0, 0x0 ;  /* 0x00008000000079c5 */ /* 0x000fe40000010000 */
[----:B------:R-:W0:Y:S01]  /*84b0*/  MUFU.EX2 R153, R82 ;  /* 0x0000005200997308 */ /* 0x000e220000000800 */
[----:B------:R1:W-:Y:S01]  /*84c0*/  @!P1 SYNCS.ARRIVE.TRANS64.RED.A1T0 RZ, [R19+URZ], RZ ;  /* 0x000000ff13ff99a7 */ /* 0x0003e2000810043f */
[----:B------:R-:W-:Y:S01]  /*84d0*/  F2FP.F16.F32.PACK_AB R154, R11, R22 ;  /* 0x000000160b9a723e */ /* 0x000fe200000000ff */
[----:B------:R-:W-:Y:S01]  /*84e0*/  IMAD.MOV.U32 R11, RZ, RZ, R4 ;  /* 0x000000ffff0b7224 */ /* 0x000fe200078e0004 */
[----:B------:R-:W-:-:S04]  /*84f0*/  F2FP.F16.F32.PACK_AB R152, R65, R20 ;  /* 0x000000144198723e */ /* 0x000fc800000000ff */
[----:B------:R-:W2:Y:S01]  /*8500*/  MUFU.EX2 R155, R86 ;  /* 0x00000056009b7308 */ /* 0x000ea20000000800 */
[----:B-1----:R-:W-:-:S04]  /*8510*/  IMAD.U32 R19, RZ, RZ, UR7 ;  /* 0x00000007ff137e24 */ /* 0x002fc8000f8e00ff */
[----:B------:R-:W-:Y:S02]  /*8520*/  @!P1 VIADD R19, R19, 0x34860 ;  /* 0x0003486013139836 */ /* 0x000fe40000000000 */
[----:B0-----:R-:W-:-:S03]  /*8530*/  FADD.FTZ R8, R153, R8 ;  /* 0x0000000899087221 */ /* 0x001fc60000010000 */
[----:B------:R-:W-:Y:S02]  /*8540*/  @!P1 PRMT R19, RZ, 0x654, R19 ;  /* 0x00000654ff139816 */ /* 0x000fe40000000013 */
[C---:B------:R-:W-:Y:S01]  /*8550*/  F2FP.F16.F32.PACK_AB R153, R83.reuse, R153 ;  /* 0x000000995399723e */ /* 0x040fe200000000ff */
[----:B------:R-:W-:Y:S01]  /*8560*/  FADD.FTZ R8, R83, R8 ;  /* 0x0000000853087221 */ /* 0x000fe20000010000 */
[----:B------:R0:W-:Y:S03]  /*8570*/  @!P1 SYNCS.ARRIVE.TRANS64.RED.A1T0 RZ, [R19+URZ], RZ ;  /* 0x000000ff13ff99a7 */ /* 0x0001e6000810043f */
[----:B--2---:R-:W-:Y:S01]  /*8580*/  FADD.FTZ R8, R155, R8 ;  /* 0x000000089b087221 */ /* 0x004fe20000010000 */
[----:B------:R-:W-:-:S03]  /*8590*/  F2FP.F16.F32.PACK_AB R155, R69, R155 ;  /* 0x0000009b459b723e */ /* 0x000fc600000000ff */
[----:B------:R-:W-:Y:S01]  /*85a0*/  FADD.FTZ R8, R69, R8 ;  /* 0x0000000845087221 */ /* 0x000fe20000010000 */
[----:B0-----:R-:W-:Y:S06]  /*85b0*/  @P2 BRA `(.L_x_2075) ;  /* 0xffffffdc00ec2947 */ /* 0x001fec000383ffff */
.L_x_2066:
        /* <DEDUP_REMOVED lines=67> */
.L_x_2076:
[----:B------:R-:W-:Y:S01]  /*89f0*/  ULEA UR5, UR37, UR36, 0x3 ;  /* 0x0000002425057291 */ /* 0x000fe2000f8e183f */
[----:B------:R-:W-:-:S08]  /*8a00*/  SHF.L.U32 R5, R5, 0x1f, RZ ;  /* 0x0000001f05057819 */ /* 0x000fd000000006ff */
[----:B------:R0:W1:Y:S01]  /*8a10*/  SYNCS.PHASECHK.TRANS64.TRYWAIT P2, [UR5+0x34850], R5 ;  /* 0x03485005ff0075a7 */ /* 0x0000620008040145 */
[----:B------:R-:W-:Y:S05]  /*8a20*/  @!P0 BRA `(.L_x_2077) ;  /* 0x0000000000048947 */ /* 0x000fea0003800000 */
[----:B------:R-:W-:Y:S01]  /*8a30*/  BPT.TRAP 0x1 ;  /* 0x000000040000795c */ /* 0x000fe20000300000 */
.L_x_2077:
[----:B-1----:R-:W-:Y:S05]  /*8a40*/  @P2 BRA `(.L_x_2078) ;  /* 0x0000000000082947 */ /* 0x002fea0003800000 */
[----:B------:R-:W1:Y:S02]  /*8a50*/  SYNCS.PHASECHK.TRANS64.TRYWAIT P0, [UR5+0x34850], R5 ;  /* 0x03485005ff0075a7 */ /* 0x000e640008000145 */
[----:B-1----:R-:W-:Y:S05]  /*8a60*/  @!P0 BRA `(.L_x_2079) ;  /* 0x00000060008c8947 */ /* 0x002fea0003800000 */
.L_x_2078:
[----:B------:R-:W-:Y:S01]  /*8a70*/  UIADD3 UR36, UR36, 0x400, URZ ;  /* 0x0000040024247890 */ /* 0x000fe2000fffe03f */
[----:B------:R-:W-:Y:S01]  /*8a80*/  WARPGROUP.ARRIVE ;  /* 0x00000000000079c5 */ /* 0x000fe20000000000 */
[----:B------:R-:W-:Y:S01]  /*8a90*/  UMOV UR7, 0x40000040 ;  /* 0x4000004000077882 */ /* 0x000fe20000000000 */
[----:B-1----:R-:W1:Y:S01]  /*8aa0*/  SHFL.BFLY PT, R2, R9, 0x2, 0x1f ;  /* 0x0c401f0009027f89 */ /* 0x002e6200000e0000 */
[----:B------:R-:W-:Y:S01]  /*8ab0*/  USHF.R.U32.HI UR36, URZ, 0x4, UR36 ;  /* 0x000000043f247899 */ /* 0x000fe20008011624 */
[----:B------:R-:W-:Y:S02]  /*8ac0*/  IMAD.U32 R10, RZ, RZ, UR5 ;  /* 0x00000005ff0a7e24 */ /* 0x000fe4000f8e00ff */
[----:B------:R-:W0:Y:S01]  /*8ad0*/  SHFL.BFLY PT, R3, R8, 0x2, 0x1f ;  /* 0x0c401f0008037f89 */ /* 0x000e2200000e0000 */
[----:B------:R-:W-:Y:S01]  /*8ae0*/  ULOP3.LUT UR36, UR36, 0x3fff, URZ, 0xc0, !UPT ;  /* 0x00003fff24247892 */ /* 0x000fe2000f8ec03f */
[----:B------:R-:W-:-:S03]  /*8af0*/  @!P1 VIADD R10, R10, 0x34860 ;  /* 0x000348600a0a9836 */ /* 0x000fc60000000000 */
[----:B------:R-:W-:Y:S02]  /*8b00*/  ULOP3.LUT UR4, UR36, 0x4000000, URZ, 0xfc, !UPT ;  /* 0x0400000024047892 */ /* 0x000fe4000f8efc3f */
[----:B------:R-:W-:Y:S02]  /*8b10*/  @!P1 PRMT R10, RZ, 0x654, R10 ;  /* 0x00000654ff0a9816 */ /* 0x000fe4000000000a */
[----:B------:R-:W-:-:S07]  /*8b20*/  ULEA UR4, UR37, UR4, 0xb ;  /* 0x0000000425047291 */ /* 0x000fce000f8e583f */
[----:B------:R-:W-:Y:S02]  /*8b30*/  UMOV UR6, UR4 ;  /* 0x0000000400067c82 */ /* 0x000fe40008000000 */
[----:B------:R-:W-:Y:S01]  /*8b40*/  HGMMA.64x128x16.F32 R24, R180, gdesc[UR4].tnspB, R24, gsb0 ;  /* 0x41e00004b4187df0 */ /* 0x000fe20008000818 */
[----:B------:R-:W-:Y:S01]  /*8b50*/  UIADD3 UR6, UR4, 0x80, URZ ;  /* 0x0000008004067890 */ /* 0x000fe2000fffe03f */
[----:B-1----:R-:W-:Y:S01]  /*8b60*/  FADD.FTZ R2, R2, R9 ;  /* 0x0000000902027221 */ /* 0x002fe20000010000 */
[----:B------:R-:W-:Y:S01]  /*8b70*/  UMOV UR7, 0x40000040 ;  /* 0x4000004000077882 */ /* 0x000fe20000000000 */
[----:B0-----:R-:W-:Y:S01]  /*8b80*/  FADD.FTZ R5, R3, R8 ;  /* 0x0000000803057221 */ /* 0x001fe20000010000 */
[----:B------:R-:W-:Y:S02]  /*8b90*/  IMAD.MOV.U32 R8, RZ, RZ, RZ ;  /* 0x000000ffff087224 */ /* 0x000fe400078e00ff */
[----:B------:R-:W0:Y:S04]  /*8ba0*/  SHFL.BFLY PT, R3, R2, 0x1, 0x1f ;  /* 0x0c201f0002037f89 */ /* 0x000e2800000e0000 */
[----:B------:R-:W1:Y:S01]  /*8bb0*/  SHFL.BFLY PT, R6, R5, 0x1, 0x1f ;  /* 0x0c201f0005067f89 */ /* 0x000e6200000e0000 */
[----:B0-----:R-:W-:Y:S01]  /*8bc0*/  FADD.FTZ R11, R2, R3 ;  /* 0x00000003020b7221 */ /* 0x001fe20000010000 */
[----:B------:R-:W-:-:S02]  /*8bd0*/  IMAD.MOV.U32 R3, RZ, RZ, -0x800000 ;  /* 0xff800000ff037424 */ /* 0x000fc400078e00ff */
[----:B------:R-:W-:Y:S02]  /*8be0*/  IMAD.MOV.U32 R2, RZ, RZ, -0x800000 ;  /* 0xff800000ff027424 */ /* 0x000fe400078e00ff */
[----:B-1----:R-:W-:Y:S01]  /*8bf0*/  FADD.FTZ R13, R5, R6 ;  /* 0x00000006050d7221 */ /* 0x002fe20000010000 */
[----:B------:R-:W-:Y:S01]  /*8c00*/  FSETP.NE.FTZ.AND P0, PT, R11, RZ, PT ;  /* 0x000000ff0b00720b */ /* 0x000fe20003f15000 */
[----:B------:R-:W-:-:S03]  /*8c10*/  IMAD.MOV.U32 R6, RZ, RZ, RZ ;  /* 0x000000ffff067224 */ /* 0x000fc600078e00ff */
[----:B------:R-:W-:-:S09]  /*8c20*/  FSETP.NE.FTZ.AND P2, PT, R13, RZ, PT ;  /* 0x000000ff0d00720b */ /* 0x000fd20003f55000 */
        /* <DEDUP_REMOVED lines=111> */
.L_x_2049:
[----:B------:R-:W-:Y:S05]  /*9320*/  @P0 BRA `(.L_x_2080) ;  /* 0x0000001400340947 */ /* 0x000fea0003800000 */
[----:B------:R-:W1:Y:S01]  /*9330*/  S2R R0, SR_TID.X ;  /* 0x0000000000007919 */ /* 0x000e620000002100 */
[----:B------:R-:W2:Y:S01]  /*9340*/  LDC R17, c[0x0][0xbe8] ;  /* 0x0002fa00ff117b82 */ /* 0x000ea20000000800 */
[----:B------:R-:W-:Y:S01]  /*9350*/  ULDC.64 UR4, c[0x0][0xbd0] ;  /* 0x0002f40000047ab9 */ /* 0x000fe20000000a00 */
[----:B------:R-:W-:Y:S01]  /*9360*/  ULDC.64 UR6, c[0x0][0xb38] ;  /* 0x0002ce0000067ab9 */ /* 0x000fe20000000a00 */
[----:B------:R-:W3:Y:S01]  /*9370*/  S2R R19, SR_CTAID.X ;  /* 0x0000000000137919 */ /* 0x000ee20000002500 */
[----:B------:R-:W-:Y:S04]  /*9380*/  BSSY B0, `(.L_x_2081) ;  /* 0x00000e3000007945 */ /* 0x000fe80003800000 */
[----:B------:R-:W4:Y:S08]  /*9390*/  S2UR UR9, SR_CTAID.Z ;  /* 0x00000000000979c3 */ /* 0x000f300000002700 */
[----:B------:R-:W5:Y:S08]  /*93a0*/  LDC.64 R20, c[0x0][0xbd8] ;  /* 0x0002f600ff147b82 */ /* 0x000f700000000a00 */
[----:B------:R-:W-:Y:S01]  /*93b0*/  BAR.SYNC.DEFER_BLOCKING 0x1, 0x100 ;  /* 0x0044000000007b1d */ /* 0x000fe20000010000 */
[----:B--2---:R-:W-:-:S07]  /*93c0*/  ISETP.NE.AND P0, PT, R17, 0x1, PT ;  /* 0x000000011100780c */ /* 0x004fce0003f05270 */
[----:B------:R-:W2:Y:S01]  /*93d0*/  S2UR UR8, SR_CTAID.Y ;  /* 0x00000000000879c3 */ /* 0x000ea20000002600 */
[----:B-1----:R-:W-:-:S07]  /*93e0*/  VIADD R0, R0, 0xffffff80 ;  /* 0xffffff8000007836 */ /* 0x002fce0000000000 */
[----:B------:R-:W2:Y:S01]  /*93f0*/  LDC R89, c[0x0][0xc50] ;  /* 0x00031400ff597b82 */ /* 0x000ea20000000800 */
[----:B------:R-:W-:-:S04]  /*9400*/  SHF.R.S32.HI R5, RZ, 0x1f, R0 ;  /* 0x0000001fff057819 */ /* 0x000fc80000011400 */
[----:B------:R-:W-:-:S03]  /*9410*/  LEA.HI R6, R5, R0, RZ, 0x7 ;  /* 0x0000000005067211 */ /* 0x000fc600078f38ff */
[----:B------:R-:W1:Y:S01]  /*9420*/  LDC.64 R22, c[0x0][0xb40] ;  /* 0x0002d000ff167b82 */ /* 0x000e620000000a00 */
[----:B------:R-:W-:Y:S02]  /*9430*/  LEA.HI R5, R5, R0, RZ, 0x2 ;  /* 0x0000000005057211 */ /* 0x000fe400078f10ff */
[----:B------:R-:W-:Y:S02]  /*9440*/  LOP3.LUT R7, R6, 0xffffff80, RZ, 0xc0, !PT ;  /* 0xffffff8006077812 */ /* 0x000fe400078ec0ff */
[----:B------:R-:W-:Y:S02]  /*9450*/  LOP3.LUT R11, R5, 0xfffffffc, RZ, 0xc0, !PT ;  /* 0xfffffffc050b7812 */ /* 0x000fe400078ec0ff */
[----:B------:R-:W-:Y:S01]  /*9460*/  SHF.R.S32.HI R5, RZ, 0x7, R6 ;  /* 0x00000007ff057819 */ /* 0x000fe20000011406 */
[C---:B------:R-:W-:Y:S01]  /*9470*/  IMAD.IADD R88, R0.reuse, 0x1, -R7 ;  /* 0x0000000100587824 */ /* 0x040fe200078e0a07 */
[----:B------:R-:W2:Y:S01]  /*9480*/  @P0 LDC R13, c[0x0][0xbec] ;  /* 0x0002fb00ff0d0b82 */ /* 0x000ea20000000800 */
[----:B------:R-:W-:Y:S01]  /*9490*/  IMAD.IADD R11, R0, 0x1, -R11 ;  /* 0x00000001000b7824 */ /* 0x000fe200078e0a0b */
[----:B------:R-:W-:-:S02]  /*94a0*/  LEA.HI R0, R6, R5, RZ, 0x1 ;  /* 0x0000000506007211 */ /* 0x000fc400078f08ff */
[----:B------:R-:W-:Y:S02]  /*94b0*/  SHF.R.S32.HI R7, RZ, 0x1f, R88 ;  /* 0x0000001fff077819 */ /* 0x000fe40000011458 */
[----:B------:R-:W-:Y:S02]  /*94c0*/  LEA.HI R6, R11, R11, RZ, 0x1 ;  /* 0x0000000b0b067211 */ /* 0x000fe400078f08ff */
[-C--:B------:R-:W-:Y:S01]  /*94d0*/  LEA.HI R90, R7, R88.reuse, RZ, 0x2 ;  /* 0x00000058075a7211 */ /* 0x080fe200078f10ff */
[----:B------:R-:W2:Y:S01]  /*94e0*/  @P0 LDC R93, c[0x0][0xbec] ;  /* 0x0002fb00ff5d0b82 */ /* 0x000ea20000000800 */
[----:B------:R-:W-:Y:S02]  /*94f0*/  LOP3.LUT R6, R6, 0x1ffffffe, RZ, 0xc0, !PT ;  /* 0x1ffffffe06067812 */ /* 0x000fe400078ec0ff */
[--C-:B0-----:R-:W-:Y:S02]  /*9500*/  SHF.R.S32.HI R4, RZ, 0x2, R90.reuse ;  /* 0x00000002ff047819 */ /* 0x101fe4000001145a */
[----:B------:R-:W-:Y:S01]  /*9510*/  SHF.R.S32.HI R9, RZ, 0x1f, R90 ;  /* 0x0000001fff097819 */ /* 0x000fe2000001145a */
[----:B------:R-:W-:Y:S01]  /*9520*/  IMAD.IADD R91, R11, 0x1, -R6 ;  /* 0x000000010b5b7824 */ /* 0x000fe200078e0a06 */
[----:B------:R-:W-:Y:S01]  /*9530*/  LEA.HI R7, R7, R88, RZ, 0x5 ;  /* 0x0000005807077211 */ /* 0x000fe200078f28ff */
[----:B------:R-:W0:Y:S01]  /*9540*/  @P0 LDC R15, c[0x0][0xbf0] ;  /* 0x0002fc00ff0f0b82 */ /* 0x000e220000000800 */
[----:B------:R-:W-:-:S02]  /*9550*/  LEA.HI R9, R9, R4, RZ, 0x3 ;  /* 0x0000000409097211 */ /* 0x000fc400078f18ff */
[----:B------:R-:W-:Y:S02]  /*9560*/  LOP3.LUT R0, R0, 0x3fffffe, RZ, 0xc0, !PT ;  /* 0x03fffffe00007812 */ /* 0x000fe400078ec0ff */
[----:B------:R-:W-:Y:S02]  /*9570*/  LOP3.LUT R9, R9, 0xfffffff8, RZ, 0xc0, !PT ;  /* 0xfffffff809097812 */ /* 0x000fe400078ec0ff */
[----:B------:R-:W-:Y:S01]  /*9580*/  SHF.R.S32.HI R7, RZ, 0x5, R7 ;  /* 0x00000005ff077819 */ /* 0x000fe20000011407 */
[----:B------:R-:W-:Y:S01]  /*9590*/  IMAD.IADD R0, R5, 0x1, -R0 ;  /* 0x0000000105007824 */ /* 0x000fe200078e0a00 */
[----:B------:R-:W-:Y:S01]  /*95a0*/  SHF.R.S32.HI R11, RZ, 0x1f, R18 ;  /* 0x0000001fff0b7819 */ /* 0x000fe20000011412 */
[----:B------:R-:W-:Y:S01]  /*95b0*/  IMAD.IADD R4, R4, 0x1, -R9 ;  /* 0x0000000104047824 */ /* 0x000fe200078e0a09 */
[----:B------:R-:W0:Y:S03]  /*95c0*/  @P0 LDC R14, c[0x0][0xbf0] ;  /* 0x0002fc00ff0e0b82 */ /* 0x000e260000000800 */
[----:B------:R-:W-:-:S02]  /*95d0*/  IMAD R5, R7, 0x10, R4 ;  /* 0x0000001007057824 */ /* 0x000fc400078e0204 */
[----:B------:R-:W-:Y:S02]  /*95e0*/  IMAD R7, R11, UR4, RZ ;  /* 0x000000040b077c24 */ /* 0x000fe4000f8e02ff */
[----:B------:R-:W-:Y:S02]  /*95f0*/  IMAD R0, R0, 0x40, R5 ;  /* 0x0000004000007824 */ /* 0x000fe400078e0205 */
[----:B------:R-:W-:Y:S01]  /*9600*/  IMAD.WIDE.U32 R4, R18, UR4, RZ ;  /* 0x0000000412047c25 */ /* 0x000fe2000f8e00ff */
[----:B----4-:R-:W-:-:S03]  /*9610*/  USHF.R.S32.HI UR4, URZ, 0x1f, UR9 ;  /* 0x0000001f3f047899 */ /* 0x010fc60008011409 */
        /* <DEDUP_REMOVED lines=8> */
[----:B-----5:R-:W-:Y:S02]  /*96a0*/  IMAD R10, R20, UR4, RZ ;  /* 0x00000004140a7c24 */ /* 0x020fe4000f8e02ff */
[----:B---3--:R-:W-:Y:S02]  /*96b0*/  IMAD R8, R19, 0x80, R8 ;  /* 0x0000008013087824 */ /* 0x008fe400078e0208 */
[----:B-1----:R-:W-:Y:S01]  /*96c0*/  IMAD R12, R22, UR4, RZ ;  /* 0x00000004160c7c24 */ /* 0x002fe2000f8e02ff */
[----:B------:R-:W-:Y:S01]  /*96d0*/  ULDC.64 UR4, c[0x0][0xbe0] ;  /* 0x0002f80000047ab9 */ /* 0x000fe20000000a00 */
[----:B--2---:R-:W-:-:S02]  /*96e0*/  IMAD R89, R89, R18, UR8 ;  /* 0x0000000859597e24 */ /* 0x004fc4000f8e0212 */
[----:B------:R-:W-:Y:S02]  /*96f0*/  IMAD.IADD R7, R7, 0x1, R9 ;  /* 0x0000000107077824 */ /* 0x000fe400078e0209 */
[----:B------:R-:W-:Y:S02]  /*9700*/  IMAD R11, R21, UR9, R10 ;  /* 0x00000009150b7c24 */ /* 0x000fe4000f8e020a */
[----:B------:R-:W-:-:S04]  /*9710*/  IMAD.WIDE.U32 R4, R20, UR9, R4 ;  /* 0x0000000914047c25 */ /* 0x000fc8000f8e0004 */
[----:B------:R-:W-:-:S04]  /*9720*/  @P0 IMAD.HI.U32 R10, R8, R13, RZ ;  /* 0x0000000d080a0227 */ /* 0x000fc800078e00ff */
        /* <DEDUP_REMOVED lines=8> */
[----:B0-----:R-:W-:Y:S01]  /*97b0*/  @P0 SHF.R.U32.HI R9, RZ, R15, R10 ;  /* 0x0000000fff090219 */ /* 0x001fe2000001160a */
        /* <DEDUP_REMOVED lines=65> */
[C---:B------:R-:W-:Y:S01]  /*9bd0*/  VIADD R0, R19.reuse, 0x8 ;  /* 0x0000000813007836 */ /* 0x040fe20000000000 */
[----:B------:R-:W-:Y:S01]  /*9be0*/  ULDC UR4, c[0x0][0xac8] ;  /* 0x0002b20000047ab9 */ /* 0x000fe20000000800 */
[C---:B---3--:R-:W-:Y:S01]  /*9bf0*/  VIADD R6, R19.reuse, 0x10 ;  /* 0x0000001013067836 */ /* 0x048fe20000000000 */
        /* <DEDUP_REMOVED lines=91> */
.L_x_2082:
[----:B------:R-:W-:Y:S05]  /*a1b0*/  BSYNC B0 ;  /* 0x0000000000007941 */ /* 0x000fea0003800000 */
.L_x_2081:
[----:B------:R-:W-:Y:S01]  /*a1c0*/  ISETP.GE.AND P0, PT, R16, R17, PT ;  /* 0x000000111000720c */ /* 0x000fe20003f06270 */
[----:B0-----:R2:W0:Y:S04]  /*a1d0*/  SHFL.IDX PT, R13, R22, 0x1, 0x1c1f ;  /* 0x003c1f00160d7f89 */ /* 0x00142800000e0000 */
[----:B------:R2:W0:Y:S08]  /*a1e0*/  SHFL.IDX PT, R12, R20, 0x1, 0x1c1f ;  /* 0x003c1f00140c7f89 */ /* 0x00043000000e0000 */
[----:B--2---:R-:W-:Y:S05]  /*a1f0*/  @P0 BRA `(.L_x_2047) ;  /* 0x0000004800100947 */ /* 0x004fea0003800000 */
[----:B------:R-:W-:Y:S01]  /*a200*/  ULDC UR4, c[0x0][0xac8] ;  /* 0x0002b20000047ab9 */ /* 0x000fe20000000800 */
[C---:B------:R-:W-:Y:S01]  /*a210*/  VIADD R0, R19.reuse, 0x8 ;  /* 0x0000000813007836 */ /* 0x040fe20000000000 */
[C---:B------:R-:W-:Y:S01]  /*a220*/  ISETP.GE.AND P0, PT, R19.reuse, UR4, PT ;  /* 0x0000000413007c0c */ /* 0x040fe2000bf06270 */
[C---:B---3--:R-:W-:Y:S01]  /*a230*/  VIADD R4, R19.reuse, 0x10 ;  /* 0x0000001013047836 */ /* 0x048fe20000000000 */
[C---:B------:R-:W-:Y:S01]  /*a240*/  IADD3 R9, R19.reuse, 0x28, RZ ;  /* 0x0000002813097810 */ /* 0x040fe20007ffe0ff */
        /* <DEDUP_REMOVED lines=8> */
[C---:B------:R-:W-:Y:S01]  /*a2d0*/  VIADD R16, R19.reuse, 0x40 ;  /* 0x0000004013107836 */ /* 0x040fe20000000000 */
[----:B------:R-:W-:Y:S01]  /*a2e0*/  ISETP.GE.AND P2, PT, R10, UR4, PT ;  /* 0x000000040a007c0c */ /* 0x000fe2000bf46270 */
[----:B0-----:R-:W-:Y:S01]  /*a2f0*/  @!P0 IMAD.WIDE R2, R19, 0x4, R12 ;  /* 0x0000000413028825 */ /* 0x001fe200078e020c */
[----:B------:R-:W-:-:S03]  /*a300*/  ISETP.GE.AND P1, PT, R11, UR4, PT ;  /* 0x000000040b007c0c */ /* 0x000fc6000bf26270 */
[----:B------:R-:W-:Y:S01]  /*a310*/  @!P5 LEA.HI R0, R0, R0, RZ, 0x1 ;  /* 0x000000000000d211 */ /* 0x000fe200078f08ff */
[----:B------:R0:W-:Y:S01]  /*a320*/  @!P0 ST.E.64 desc[UR42][R2.64], R26 ;  /* 0x0000001a02008985 */ /* 0x0001e2000c101b2a */
[----:B------:R-:W-:Y:S01]  /*a330*/  ISETP.GE.AND P0, PT, R6, UR4, PT ;  /* 0x0000000406007c0c */ /* 0x000fe2000bf06270 */
[C---:B------:R-:W-:Y:S01]  /*a340*/  VIADD R18, R19.reuse, 0x48 ;  /* 0x0000004813127836 */ /* 0x040fe20000000000 */
[----:B------:R-:W-:Y:S01]  /*a350*/  @!P6 LEA.HI R4, R4, R4, RZ, 0x1 ;  /* 0x000000040404e211 */ /* 0x000fe200078f08ff */
[----:B------:R-:W-:Y:S01]  /*a360*/  VIADD R20, R19, 0x70 ;  /* 0x0000007013147836 */ /* 0x000fe20000000000 */
[----:B------:R-:W-:Y:S02]  /*a370*/  @!P5 LOP3.LUT R5, R0, 0xfffffffe, RZ, 0xc0, !PT ;  /* 0xfffffffe0005d812 */ /* 0x000fe400078ec0ff */
[----:B------:R-:W-:Y:S02]  /*a380*/  @!P6 LOP3.LUT R7, R4, 0xfffffffe, RZ, 0xc0, !PT ;  /* 0xfffffffe0407e812 */ /* 0x000fe400078ec0ff */
[----:B------:R-:W-:-:S02]  /*a390*/  @!P4 LEA.HI R8, R8, R8, RZ, 0x1 ;  /* 0x000000080808c211 */ /* 0x000fc400078f08ff */
[----:B------:R-:W-:Y:S02]  /*a3a0*/  @!P3 LEA.HI R0, R9, R9, RZ, 0x1 ;  /* 0x000000090900b211 */ /* 0x000fe400078f08ff */
[----:B------:R-:W-:Y:S01]  /*a3b0*/  @!P2 LEA.HI R10, R10, R10, RZ, 0x1 ;  /* 0x0000000a0a0aa211 */ /* 0x000fe200078f08ff */
[--C-:B0-----:R-:W-:Y:S01]  /*a3c0*/  @!P5 IMAD.WIDE R2, R5, 0x4, R12.reuse ;  /* 0x000000040502d825 */ /* 0x101fe200078e020c */
[----:B------:R-:W-:Y:S02]  /*a3d0*/  @!P0 LEA.HI R6, R6, R6, RZ, 0x1 ;  /* 0x0000000606068211 */ /* 0x000fe400078f08ff */
[----:B----4-:R-:W-:Y:S01]  /*a3e0*/  @!P1 LEA.HI R14, R11, R11, RZ, 0x1 ;  /* 0x0000000b0b0e9211 */ /* 0x010fe200078f08ff */
[----:B------:R-:W-:Y:S01]  /*a3f0*/  @!P6 IMAD.WIDE R4, R7, 0x4, R12 ;  /* 0x000000040704e825 */ /* 0x000fe200078e020c */
[----:B------:R-:W-:Y:S01]  /*a400*/  @!P0 LOP3.LUT R7, R6, 0xfffffffe, RZ, 0xc0, !PT ;  /* 0xfffffffe06078812 */ /* 0x000fe200078ec0ff */
[----:B------:R0:W-:Y:S01]  /*a410*/  @!P5 ST.E.64 desc[UR42][R2.64], R30 ;  /* 0x0000001e0200d985 */ /* 0x0001e2000c101b2a */
[----:B------:R-:W-:-:S02]  /*a420*/  @!P4 LOP3.LUT R9, R8, 0xfffffffe, RZ, 0xc0, !PT ;  /* 0xfffffffe0809c812 */ /* 0x000fc400078ec0ff */
[----:B------:R-:W-:Y:S01]  /*a430*/  @!P3 LOP3.LUT R11, R0, 0xfffffffe, RZ, 0xc0, !PT ;  /* 0xfffffffe000bb812 */ /* 0x000fe200078ec0ff */
[----:B------:R2:W-:Y:S01]  /*a440*/  @!P6 ST.E.64 desc[UR42][R4.64], R34 ;  /* 0x000000220400e985 */ /* 0x0005e2000c101b2a */
[----:B-1----:R-:W-:Y:S01]  /*a450*/  @!P2 LOP3.LUT R15, R10, 0xfffffffe, RZ, 0xc0, !PT ;  /* 0xfffffffe0a0fa812 */ /* 0x002fe200078ec0ff */
[C---:B------:R-:W-:Y:S01]  /*a460*/  VIADD R0, R19.reuse, 0x50 ;  /* 0x0000005013007836 */ /* 0x040fe20000000000 */
[----:B------:R-:W-:Y:S01]  /*a470*/  @!P1 LOP3.LUT R17, R14, 0xfffffffe, RZ, 0xc0, !PT ;  /* 0xfffffffe0e119812 */ /* 0x000fe200078ec0ff */
        /* <DEDUP_REMOVED lines=56> */
.L_x_2080:
[----:B------:R-:W1:Y:S02]  /*a800*/  S2R R0, SR_TID.X ;  /* 0x0000000000007919 */ /* 0x000e640000002100 */
[----:B-1----:R-:W-:-:S05]  /*a810*/  VIADD R2, R0, 0xffffff80 ;  /* 0xffffff8000027836 */ /* 0x002fca0000000000 */
[----:B------:R-:W-:-:S13]  /*a820*/  ISETP.GT.AND P0, PT, R2, 0x7f, PT ;  /* 0x0000007f0200780c */ /* 0x000fda0003f04270 */
[----:B------:R-:W-:Y:S05]  /*a830*/  @P0 BRA `(.L_x_2047) ;  /* 0x0000004000800947 */ /* 0x000fea0003800000 */
[----:B------:R-:W1:Y:S01]  /*a840*/  S2R R3, SR_CTAID.X ;  /* 0x0000000000037919 */ /* 0x000e620000002500 */
[----:B------:R-:W2:Y:S01]  /*a850*/  LDC R6, c[0x0][0xbe8] ;  /* 0x0002fa00ff067b82 */ /* 0x000ea20000000800 */
[----:B------:R-:W-:Y:S01]  /*a860*/  ULDC UR4, c[0x0][0xa88] ;  /* 0x0002a20000047ab9 */ /* 0x000fe20000000800 */
[----:B-1----:R-:W-:Y:S02]  /*a870*/  IMAD R0, R3, 0x80, R0 ;  /* 0x0000008003007824 */ /* 0x002fe400078e0200 */
[----:B--2---:R-:W-:Y:S02]  /*a880*/  IMAD R3, R6, UR4, RZ ;  /* 0x0000000406037c24 */ /* 0x004fe4000f8e02ff */
[----:B------:R-:W-:-:S05]  /*a890*/  VIADD R0, R0, 0xffffff80 ;  /* 0xffffff8000007836 */ /* 0x000fca0000000000 */
[----:B------:R-:W-:-:S13]  /*a8a0*/  ISETP.GE.AND P0, PT, R0, R3, PT ;  /* 0x000000030000720c */ /* 0x000fda0003f06270 */
[----:B------:R-:W-:Y:S05]  /*a8b0*/  @P0 BRA `(.L_x_2047) ;  /* 0x0000004000600947 */ /* 0x000fea0003800000 */
[----:B------:R-:W-:Y:S01]  /*a8c0*/  ISETP.NE.AND P0, PT, R6, 0x1, PT ;  /* 0x000000010600780c */ /* 0x000fe20003f05270 */
[----:B------:R-:W1:Y:S01]  /*a8d0*/  S2UR UR4, SR_CTAID.Z ;  /* 0x00000000000479c3 */ /* 0x000e620000002700 */
[----:B------:R-:W-:Y:S01]  /*a8e0*/  SHF.R.S32.HI R5, RZ, 0x1f, R18 ;  /* 0x0000001fff057819 */ /* 0x000fe20000011412 */
[----:B------:R-:W-:Y:S02]  /*a8f0*/  ULDC.64 UR6, c[0x0][0xbd0] ;  /* 0x0002f40000067ab9 */ /* 0x000fe40000000a00 */
[----:B------:R-:W-:-:S04]  /*a900*/  IMAD.WIDE.U32 R2, R18, UR6, RZ ;  /* 0x0000000612027c25 */ /* 0x000fc8000f8e00ff */
[----:B------:R-:W2:Y:S01]  /*a910*/  LDC.64 R12, c[0x0][0xbd8] ;  /* 0x0002f600ff0c7b82 */ /* 0x000ea20000000a00 */
[----:B------:R-:W-:-:S04]  /*a920*/  IMAD R5, R5, UR6, RZ ;  /* 0x0000000605057c24 */ /* 0x000fc8000f8e02ff */
[----:B------:R-:W-:Y:S02]  /*a930*/  IMAD R5, R18, UR7, R5 ;  /* 0x0000000712057c24 */ /* 0x000fe4000f8e0205 */
[----:B------:R-:W-:Y:S01]  /*a940*/  IMAD.MOV R18, RZ, RZ, -R18 ;  /* 0x000000ffff127224 */ /* 0x000fe200078e0a12 */
[----:B------:R-:W0:Y:S01]  /*a950*/  @P0 LDC R9, c[0x0][0xbec] ;  /* 0x0002fb00ff090b82 */ /* 0x000e220000000800 */
[----:B------:R-:W-:Y:S02]  /*a960*/  IMAD.IADD R3, R3, 0x1, R5 ;  /* 0x0000000103037824 */ /* 0x000fe400078e0205 */
[----:B------:R-:W-:-:S05]  /*a970*/  IMAD.MOV.U32 R5, RZ, RZ, R0 ;  /* 0x000000ffff057224 */ /* 0x000fca00078e0000 */
[----:B------:R-:W3:Y:S01]  /*a980*/  S2UR UR8, SR_CTAID.Y ;  /* 0x00000000000879c3 */ /* 0x000ee20000002600 */
[----:B-1----:R-:W-:-:S07]  /*a990*/  USHF.R.S32.HI UR5, URZ, 0x1f, UR4 ;  /* 0x0000001f3f057899 */ /* 0x002fce0008011404 */
[----:B------:R-:W3:Y:S01]  /*a9a0*/  LDC R7, c[0x0][0xc50] ;  /* 0x00031400ff077b82 */ /* 0x000ee20000000800 */
[C---:B--2---:R-:W-:Y:S02]  /*a9b0*/  IMAD R8, R12.reuse, UR5, RZ ;  /* 0x000000050c087c24 */ /* 0x044fe4000f8e02ff */
[----:B------:R-:W-:-:S04]  /*a9c0*/  IMAD.WIDE.U32 R2, R12, UR4, R2 ;  /* 0x000000040c027c25 */ /* 0x000fc8000f8e0002 */
[----:B------:R-:W-:Y:S01]  /*a9d0*/  IMAD R13, R13, UR4, R8 ;  /* 0x000000040d0d7c24 */ /* 0x000fe2000f8e0208 */
[----:B------:R-:W1:Y:S01]  /*a9e0*/  @P0 LDC R11, c[0x0][0xbf0] ;  /* 0x0002fc00ff0b0b82 */ /* 0x000e620000000800 */
[----:B0-----:R-:W-:Y:S01]  /*a9f0*/  @P0 IMAD.HI.U32 R4, R0, R9, RZ ;  /* 0x0000000900040227 */ /* 0x001fe200078e00ff */
[----:B------:R-:W-:-:S03]  /*aa00*/  ULDC.64 UR4, c[0x0][0xbe0] ;  /* 0x0002f80000047ab9 */ /* 0x000fc60000000a00 */
[----:B------:R-:W-:Y:S02]  /*aa10*/  IMAD.IADD R3, R13, 0x1, R3 ;  /* 0x000000010d037824 */ /* 0x000fe400078e0203 */
[----:B---3--:R-:W-:-:S04]  /*aa20*/  IMAD R9, R7, R18, UR8 ;  /* 0x0000000807097e24 */ /* 0x008fc8000f8e0212 */
[----:B------:R-:W-:Y:S01]  /*aa30*/  IMAD.WIDE.U32 R2, R9, UR4, R2 ;  /* 0x0000000409027c25 */ /* 0x000fe2000f8e0002 */
[----:B-1----:R-:W-:Y:S02]  /*aa40*/  @P0 SHF.R.U32.HI R5, RZ, R11, R4 ;  /* 0x0000000bff050219 */ /* 0x002fe40000011604 */
        /* <DEDUP_REMOVED lines=20> */
.L_x_2045:
        /* <DEDUP_REMOVED lines=18> */
.L_x_2083:
[----:B------:R-:W-:Y:S01]  /*acb0*/  ULDC UR39, c[0x0][0xc50] ;  /* 0x0003140000277ab9 */ /* 0x000fe20000000800 */
[----:B------:R-:W-:Y:S01]  /*acc0*/  UMOV UR36, UR6 ;  /* 0x0000000600247c82 */ /* 0x000fe20008000000 */
[----:B------:R-:W-:-:S11]  /*acd0*/  UISETP.NE.AND UP0, UPT, UR39, 0x1, UPT ;  /* 0x000000012700788c */ /* 0x000fd6000bf05270 */
[----:B------:R-:W-:Y:S01]  /*ace0*/  @UP0 ULDC UR4, c[0x0][0xc54] ;  /* 0x0003150000040ab9 */ /* 0x000fe20000000800 */
[----:B------:R-:W-:Y:S01]  /*acf0*/  @UP0 ULDC UR7, c[0x0][0xc58] ;  /* 0x0003160000070ab9 */ /* 0x000fe20000000800 */
[----:B------:R-:W-:-:S04]  /*ad00*/  UIMAD.WIDE.U32 UR4, UR6, UR4, URZ ;  /* 0x00000004060472a5 */ /* 0x000fc8000f8e003f */
[----:B------:R-:W-:-:S12]  /*ad10*/  @UP0 USHF.R.U32.HI UR36, URZ, UR7, UR5 ;  /* 0x000000073f240299 */ /* 0x000fd80008011605 */
.L_x_2084:
        /* <DEDUP_REMOVED lines=10> */
[----:B------:R-:W-:Y:S01]  /*adc0*/  UISETP.NE.AND UP1, UPT, UR5, 0x1, UPT ;  /* 0x000000010500788c */ /* 0x000fe2000bf25270 */
[----:B------:R1:W-:Y:S01]  /*add0*/  STL [R1+0xc], RZ ;  /* 0x00000cff01007387 */ /* 0x0003e20000100800 */
[----:B------:R-:W-:Y:S01]  /*ade0*/  UISETP.NE.U32.AND UP0, UPT, UR6, URZ, UPT ;  /* 0x0000003f0600728c */ /* 0x000fe2000bf05070 */
[----:B------:R-:W-:Y:S02]  /*adf0*/  ULDC UR5, c[0x0][0x288] ;  /* 0x0000a20000057ab9 */ /* 0x000fe40000000800 */
[----:B------:R-:W-:Y:S01]  /*ae00*/  ULDC UR6, c[0x0][0x424] ;  /* 0x0001090000067ab9 */ /* 0x000fe20000000800 */
[----:B------:R-:W-:Y:S02]  /*ae10*/  UISETP.NE.AND.EX UP0, UPT, UR7, URZ, UPT, UP0 ;  /* 0x0000003f0700728c */ /* 0x000fe4000bf05300 */
[----:B------:R-:W-:-:S02]  /*ae20*/  UIADD3 UR10, -UR5, 0x80, URZ ;  /* 0x00000080050a7890 */ /* 0x000fc4000fffe13f */
[----:B------:R-:W-:Y:S01]  /*ae30*/  USEL UR7, UR6, 0x1, UP0 ;  /* 0x0000000106077887 */ /* 0x000fe20008000000 */
[----:B------:R-:W-:-:S03]  /*ae40*/  ULDC UR9, c[0x0][0x2f0] ;  /* 0x0000bc0000097ab9 */ /* 0x000fc60000000800 */
[----:B------:R-:W-:Y:S02]  /*ae50*/  UIMAD UR10, UR7, UR9, UR10 ;  /* 0x00000009070a72a4 */ /* 0x000fe4000f8e020a */
[----:B------:R-:W-:Y:S02]  /*ae60*/  UIMAD UR7, UR7, UR9, 0x7f ;  /* 0x0000007f070774a4 */ /* 0x000fe4000f8e0209 */
[----:B0-----:R-:W-:-:S03]  /*ae70*/  ULEA UR8, UR4, 0x7f, 0x7 ;  /* 0x0000007f04087891 */ /* 0x001fc6000f8e383f */
[----:B------:R-:W-:Y:S02]  /*ae80*/  @UP1 ULDC UR4, c[0x0][0x44c] ;  /* 0x0001130000041ab9 */ /* 0x000fe40000000800 */
[----:B------:R-:W-:Y:S02]  /*ae90*/  UIMAD.WIDE.U32 UR4, UR8, UR4, URZ ;  /* 0x00000004080472a5 */ /* 0x000fe4000f8e003f */
[----:B------:R-:W-:Y:S01]  /*aea0*/  UMOV UR6, UR8 ;  /* 0x0000000800067c82 */ /* 0x000fe20008000000 */
[----:B------:R-:W-:Y:S02]  /*aeb0*/  @UP1 ULDC UR8, c[0x0][0x450] ;  /* 0x0001140000081ab9 */ /* 0x000fe40000000800 */
[----:B------:R-:W-:Y:S02]  /*aec0*/  @UP1 USHF.R.U32.HI UR6, URZ, UR8, UR5 ;  /* 0x000000083f061299 */ /* 0x000fe40008011605 */
[----:B------:R-:W-:Y:S02]  /*aed0*/  USHF.R.S32.HI UR5, URZ, 0x1f, UR7 ;  /* 0x0000001f3f057899 */ /* 0x000fe40008011407 */
[----:B------:R-:W-:-:S02]  /*aee0*/  UIADD3 UR6, UR10, UR6, URZ ;  /* 0x000000060a067290 */ /* 0x000fc4000fffe03f */
[----:B------:R-:W-:Y:S02]  /*aef0*/  ULEA.HI UR5, UR5, UR7, URZ, 0x7 ;  /* 0x0000000705057291 */ /* 0x000fe4000f8f383f */
[----:B------:R-:W-:Y:S02]  /*af00*/  USHF.R.S32.HI UR4, URZ, 0x1f, UR6 ;  /* 0x0000001f3f047899 */ /* 0x000fe40008011406 */
[----:B------:R-:W-:Y:S02]  /*af10*/  USHF.R.S32.HI UR5, URZ, 0x7, UR5 ;  /* 0x000000073f057899 */ /* 0x000fe40008011405 */
[----:B------:R-:W-:-:S04]  /*af20*/  ULEA.HI UR4, UR4, UR6, URZ, 0x7 ;  /* 0x0000000604047291 */ /* 0x000fc8000f8f383f */
[----:B------:R-:W-:-:S04]  /*af30*/  USHF.R.S32.HI UR4, URZ, 0x7, UR4 ;  /* 0x000000073f047899 */ /* 0x000fc80008011404 */
[----:B------:R-:W-:-:S04]  /*af40*/  UISETP.LT.AND UP0, UPT, UR5, UR4, UPT ;  /* 0x000000040500728c */ /* 0x000fc8000bf01270 */
[----:B------:R-:W-:Y:S02]  /*af50*/  USEL UR40, UR5, UR4, UP0 ;  /* 0x0000000405287287 */ /* 0x000fe40008000000 */
[----:B------:R-:W-:Y:S02]  /*af60*/  USHF.R.U32.HI UR5, URZ, 0x10, UR39 ;  /* 0x000000103f057899 */ /* 0x000fe40008011627 */
[----:B------:R-:W-:Y:S02]  /*af70*/  UISETP.GE.AND UP1, UPT, UR40, 0x1, UPT ;  /* 0x000000012800788c */ /* 0x000fe4000bf26270 */
[----:B------:R-:W-:Y:S02]  /*af80*/  UISETP.NE.AND UP0, UPT, UR5, URZ, UPT ;  /* 0x0000003f0500728c */ /* 0x000fe4000bf05270 */
[----:B------:R-:W-:Y:S02]  /*af90*/  ULOP3.LUT UR39, UR39, 0xffff, URZ, 0xc0, !UPT ;  /* 0x0000ffff27277892 */ /* 0x000fe4000f8ec03f */
[----:B------:R-:W-:-:S07]  /*afa0*/  PLOP3.LUT P0, PT, PT, PT, UP1, 0x80, 0x0 ;  /* 0x000000000000781c */ /* 0x000fce0003f0f018 */
[----:B------:R-:W-:-:S06]  /*afb0*/  @!UP0 ULDC UR5, c[0x0][0x9f0] ;  /* 0x00027c0000058ab9 */ /* 0x000fcc0000000800 */
[----:B-1----:R-:W-:Y:S05]  /*afc0*/  @!P0 BRA `(.L_x_2086) ;  /* 0x0000000000708947 */ /* 0x002fea0003800000 */
[----:B------:R-:W-:Y:S01]  /*afd0*/  IMAD.U32 R6, RZ, RZ, UR5 ;  /* 0x00000005ff067e24 */ /* 0x000fe2000f8e00ff */
[----:B------:R-:W-:-:S04]  /*afe0*/  UIADD3 UR4, UR5, -0x1, UR40 ;  /* 0xffffffff05047890 */ /* 0x000fc8000fffe028 */
[-C--:B------:R-:W-:Y:S02]  /*aff0*/  IABS R0, R6.reuse ;  /* 0x0000000600007213 */ /* 0x080fe40000000000 */
[----:B------:R-:W-:Y:S02]  /*b000*/  IABS R6, R6 ;  /* 0x0000000600067213 */ /* 0x000fe40000000000 */
[----:B------:R-:W0:Y:S08]  /*b010*/  I2F.RP R4, R0 ;  /* 0x0000000000047306 */ /* 0x000e300000209400 */
[----:B0-----:R-:W0:Y:S02]  /*b020*/  MUFU.RCP R4, R4 ;  /* 0x0000000400047308 */ /* 0x001e240000001000 */
[----:B0-----:R-:W-:-:S06]  /*b030*/  VIADD R2, R4, 0xffffffe ;  /* 0x0ffffffe04027836 */ /* 0x001fcc0000000000 */
        /* <DEDUP_REMOVED lines=21> */
.L_x_2086:
        /* <DEDUP_REMOVED lines=32> */
.L_x_2087:
        /* <DEDUP_REMOVED lines=20> */
.L_x_2089:
        /* <DEDUP_REMOVED lines=15> */
.L_x_2088:
[----:B------:R-:W0:Y:S02]  /*b5c0*/  LDC.64 R2, c[0x0][0x9f8] ;  /* 0x00027e00ff027b82 */ /* 0x000e240000000a00 */
[----:B0-----:R-:W-:-:S04]  /*b5d0*/  ISETP.NE.U32.AND P0, PT, R2, RZ, PT ;  /* 0x000000ff0200720c */ /* 0x001fc80003f05070 */
[----:B------:R-:W-:-:S13]  /*b5e0*/  ISETP.NE.AND.EX P0, PT, R3, RZ, PT, P0 ;  /* 0x000000ff0300720c */ /* 0x000fda0003f05300 */
[----:B------:R-:W0:Y:S02]  /*b5f0*/  @P0 LDC.64 R2, c[0x0][0x9f8] ;  /* 0x00027e00ff020b82 */ /* 0x000e240000000a00 */
[----:B0-----:R-:W-:-:S05]  /*b600*/  @P0 IMAD.WIDE R2, R18, 0x4, R2 ;  /* 0x0000000412020825 */ /* 0x001fca00078e0202 */
[----:B------:R0:W2:Y:S01]  /*b610*/  @P0 LDG.E R18, desc[UR42][R2.64] ;  /* 0x0000002a02120981 */ /* 0x0000a2000c1e1900 */
[----:B------:R-:W-:Y:S01]  /*b620*/  UMOV UR4, 0xffffffff ;  /* 0xffffffff00047882 */ /* 0x000fe20000000000 */
[----:B------:R-:W-:Y:S01]  /*b630*/  VIADD R17, R17, 0xffffffff ;  /* 0xffffffff11117836 */ /* 0x000fe20000000000 */
[----:B------:R-:W1:Y:S01]  /*b640*/  S2R R16, SR_TID.X ;  /* 0x0000000000107919 */ /* 0x000e620000002100 */
[----:B0-----:R-:W0:Y:S02]  /*b650*/  LDC.64 R2, c[0x0][0x418] ;  /* 0x00010600ff027b82 */ /* 0x001e240000000a00 */
[----:B0-----:R-:W-:Y:S02]  /*b660*/  ISETP.NE.U32.AND P0, PT, R2, RZ, PT ;  /* 0x000000ff0200720c */ /* 0x001fe40003f05070 */
[----:B-1----:R-:W-:Y:S02]  /*b670*/  SHF.R.U32.HI R0, RZ, 0x5, R16 ;  /* 0x00000005ff007819 */ /* 0x002fe40000011610 */
[----:B------:R-:W-:-:S02]  /*b680*/  ISETP.NE.AND.EX P1, PT, R3, RZ, PT, P0 ;  /* 0x000000ff0300720c */ /* 0x000fc40003f25300 */
[----:B------:R-:W-:Y:S02]  /*b690*/  LOP3.LUT R0, R0, 0x3, RZ, 0xc0, !PT ;  /* 0x0000000300007812 */ /* 0x000fe400078ec0ff */
[----:B------:R-:W-:-:S05]  /*b6a0*/  P2R R4, PR, RZ, 0x2 ;  /* 0x00000002ff047803 */ /* 0x000fca0000000000 */
[----:B------:R0:W-:Y:S01]  /*b6b0*/  STL [R1+0x4], R4 ;  /* 0x0000040401007387 */ /* 0x0001e20000100800 */
[----:B--2---:R-:W-:Y:S02]  /*b6c0*/  SHF.R.S32.HI R19, RZ, 0x1f, R18 ;  /* 0x0000001fff137819 */ /* 0x004fe40000011412 */
[----:B------:R-:W-:Y:S01]  /*b6d0*/  SEL R16, R18, RZ, !P1 ;  /* 0x000000ff12107207 */ /* 0x000fe20004800000 */
[----:B0-----:R-:W-:Y:S06]  /*b6e0*/  BRA.DIV UR4, `(.L_x_2090) ;  /* 0x0000003604847947 */ /* 0x001fec000b800000 */
[----:B------:R0:W1:Y:S02]  /*b6f0*/  SHFL.IDX PT, R14, R0, RZ, 0x1f ;  /* 0x00001fff000e7589 */ /* 0x00006400000e0000 */
.L_x_2170:
[----:B------:R-:W-:Y:S02]  /*b700*/  PLOP3.LUT P2, PT, PT, PT, PT, 0x8, 0x0 ;  /* 0x000000000000781c */ /* 0x000fe40003f4e170 */
[----:B-1----:R-:W-:Y:S02]  /*b710*/  ISETP.NE.AND P0, PT, R14, RZ, PT ;  /* 0x000000ff0e00720c */ /* 0x002fe40003f05270 */
[----:B0-----:R-:W-:-:S05]  /*b720*/  P2R R0, PR, RZ, 0x4 ;  /* 0x00000004ff007803 */ /* 0x001fca0000000000 */
[----:B------:R0:W-:Y:S06]  /*b730*/  STL [R1], R0 ;  /* 0x0000000001007387 */ /* 0x0001ec0000100800 */
[----:B------:R-:W-:Y:S05]  /*b740*/  @P0 BRA `(.L_x_2091) ;  /* 0x0000000400100947 */ /* 0x000fea0003800000 */
[----:B------:R-:W-:-:S03]  /*b750*/  UMOV UR4, 0xffffffff ;  /* 0xffffffff00047882 */ /* 0x000fc60000000000 */
[----:B------:R-:W-:Y:S05]  /*b760*/  BRA.DIV UR4, `(.L_x_2092) ;  /* 0x0000003604847947 */ /* 0x000fea000b800000 */
[----:B------:R-:W-:-:S13]  /*b770*/  ELECT P6, URZ, PT ;  /* 0x00000000003f782f */ /* 0x000fda00038c0000 */
.L_x_2173:
[----:B------:R-:W-:Y:S05]  /*b780*/  @!P6 BRA `(.L_x_2091) ;  /* 0x000000040000e947 */ /* 0x000fea0003800000 */
[----:B------:R-:W-:Y:S01]  /*b790*/  IMAD.MOV.U32 R16, RZ, RZ, R18 ;  /* 0x000000ffff107224 */ /* 0x000fe200078e0012 */
[----:B------:R-:W-:Y:S06]  /*b7a0*/  @!P1 BRA `(.L_x_2093) ;  /* 0x0000000000489947 */ /* 0x000fec0003800000 */
[----:B------:R-:W1:Y:S01]  /*b7b0*/  LDC R6, c[0x0][0x43c] ;  /* 0x00010f00ff067b82 */ /* 0x000e620000000800 */
[----:B0-----:R-:W-:Y:S01]  /*b7c0*/  IMAD.MOV.U32 R0, RZ, RZ, R17 ;  /* 0x000000ffff007224 */ /* 0x001fe200078e0011 */
[----:B------:R-:W-:Y:S02]  /*b7d0*/  ULDC.64 UR4, c[0x0][0x428] ;  /* 0x00010a0000047ab9 */ /* 0x000fe40000000a00 */
[----:B------:R-:W-:-:S04]  /*b7e0*/  IMAD R7, R19, UR4, RZ ;  /* 0x0000000413077c24 */ /* 0x000fc8000f8e02ff */
[----:B------:R-:W-:Y:S01]  /*b7f0*/  IMAD R7, R18, UR5, R7 ;  /* 0x0000000512077c24 */ /* 0x000fe2000f8e0207 */
[----:B-1----:R-:W-:-:S13]  /*b800*/  ISETP.NE.AND P0, PT, R6, 0x1, PT ;  /* 0x000000010600780c */ /* 0x002fda0003f05270 */
[----:B------:R-:W0:Y:S02]  /*b810*/  @P0 LDC.64 R4, c[0x0][0x440] ;  /* 0x00011000ff040b82 */ /* 0x000e240000000a00 */
[----:B0-----:R-:W-:-:S05]  /*b820*/  @P0 IMAD.HI.U32 R4, R17, R4, RZ ;  /* 0x0000000411040227 */ /* 0x001fca00078e00ff */
[----:B------:R-:W-:-:S04]  /*b830*/  @P0 SHF.R.U32.HI R0, RZ, R5, R4 ;  /* 0x00000005ff000219 */ /* 0x000fc80000011604 */
[--C-:B------:R-:W-:Y:S01]  /*b840*/  SHF.R.S32.HI R5, RZ, 0x1f, R0.reuse ;  /* 0x0000001fff057819 */ /* 0x100fe20000011400 */
[----:B------:R-:W-:-:S04]  /*b850*/  IMAD.MOV.U32 R4, RZ, RZ, R0 ;  /* 0x000000ffff047224 */ /* 0x000fc800078e0000 */
[----:B------:R-:W-:-:S04]  /*b860*/  IMAD.WIDE.U32 R4, R18, UR4, R4 ;  /* 0x0000000412047c25 */ /* 0x000fc8000f8e0004 */
[----:B------:R-:W-:Y:S01]  /*b870*/  IMAD.IADD R5, R5, 0x1, R7 ;  /* 0x0000000105057824 */ /* 0x000fe200078e0207 */
[----:B------:R-:W-:-:S04]  /*b880*/  LEA R2, P0, R4, R2, 0x2 ;  /* 0x0000000204027211 */ /* 0x000fc800078010ff */
[----:B------:R-:W-:-:S05]  /*b890*/  LEA.HI.X R3, R4, R3, R5, 0x2, P0 ;  /* 0x0000000304037211 */ /* 0x000fca00000f1405 */
[----:B------:R1:W5:Y:S01]  /*b8a0*/  LDG.E R16, desc[UR42][R2.64] ;  /* 0x0000002a02107981 */ /* 0x000362000c1e1900 */
[----:B------:R-:W-:-:S04]  /*b8b0*/  IMAD.MOV R0, RZ, RZ, -R0 ;  /* 0x000000ffff007224 */ /* 0x000fc800078e0a00 */
[----:B------:R-:W-:-:S07]  /*b8c0*/  IMAD R17, R6, R0, R17 ;  /* 0x0000000006117224 */ /* 0x000fce00078e0211 */
.L_x_2093:
[----:B0-----:R-:W-:Y:S01]  /*b8d0*/  IMAD.MOV.U32 R0, RZ, RZ, 0x1 ;  /* 0x00000001ff007424 */ /* 0x001fe200078e00ff */
[----:B------:R-:W1:Y:S04]  /*b8e0*/  S2R R8, SR_TID.X ;  /* 0x0000000000087919 */ /* 0x000e680000002100 */
[----:B------:R-:W-:-:S04]  /*b8f0*/  SHF.L.U32 R0, R0, 0x1f, RZ ;  /* 0x0000001f00007819 */ /* 0x000fc800000006ff */
[----:B------:R-:W0:Y:S01]  /*b900*/  SYNCS.PHASECHK.TRANS64.TRYWAIT P0, [UR38+0x34840], R0 ;  /* 0x03484000ff0075a7 */ /* 0x000e220008000166 */
[----:B-1----:R-:W-:-:S04]  /*b910*/  LOP3.LUT R2, R8, 0x7f, RZ, 0xc0, !PT ;  /* 0x0000007f08027812 */ /* 0x002fc800078ec0ff */
[----:B------:R-:W-:Y:S01]  /*b920*/  ISETP.NE.AND P1, PT, R2, RZ, PT ;  /* 0x000000ff0200720c */ /* 0x000fe20003f25270 */
[----:B0-----:R-:W-:-:S12]  /*b930*/  @!P0 BRA `(.L_x_2094) ;  /* 0x0000003400308947 */ /* 0x001fd80003800000 */
.L_x_2174:
[----:B------:R-:W-:Y:S05]  /*b940*/  @P1 BRA `(.L_x_2095) ;  /* 0x0000000000181947 */ /* 0x000fea0003800000 */
[----:B------:R-:W1:Y:S01]  /*b950*/  S2R R2, SR_TID.X ;  /* 0x0000000000027919 */ /* 0x000e620000002100 */
[----:B0-----:R-:W-:-:S04]  /*b960*/  IMAD.MOV.U32 R0, RZ, RZ, 0xc000 ;  /* 0x0000c000ff007424 */ /* 0x001fc800078e00ff */
[----:B------:R2:W-:Y:S01]  /*b970*/  SYNCS.ARRIVE.TRANS64 RZ, [UR38+0x34830], R0 ;  /* 0x03483000ffff79a7 */ /* 0x0005e20008000026 */
[----:B-1----:R-:W-:-:S13]  /*b980*/  LOP3.LUT P0, RZ, R2, 0x1f, RZ, 0xc0, !PT ;  /* 0x0000001f02ff7812 */ /* 0x002fda000780c0ff */
[----:B--2---:R-:W-:Y:S05]  /*b990*/  @!P0 BRA `(.L_x_2095) ;  /* 0x0000000000048947 */ /* 0x004fea0003800000 */
[----:B------:R-:W-:Y:S01]  /*b9a0*/  BPT.TRAP 0x1 ;  /* 0x000000040000795c */ /* 0x000fe20000300000 */
.L_x_2095:
[----:B------:R-:W-:Y:S01]  /*b9b0*/  R2UR UR11, R17 ;  /* 0x00000000110b72ca */ /* 0x000fe200000e0000 */
[----:B------:R-:W-:Y:S01]  /*b9c0*/  ULDC.64 UR4, c[0x0][0x198] ;  /* 0x0000660000047ab9 */ /* 0x000fe20000000a00 */
[----:B-----5:R-:W-:Y:S01]  /*b9d0*/  R2UR UR13, R16 ;  /* 0x00000000100d72ca */ /* 0x020fe200000e0000 */
[----:B------:R-:W-:Y:S01]  /*b9e0*/  UIADD3 UR4, UP0, UR4, 0x370, URZ ;  /* 0x0000037004047890 */ /* 0x000fe2000ff1e03f */
[----:B------:R-:W-:Y:S01]  /*b9f0*/  PLOP3.LUT P0, PT, PT, PT, PT, 0x80, 0x0 ;  /* 0x000000000000781c */ /* 0x000fe20003f0f070 */
[----:B------:R-:W-:Y:S02]  /*ba00*/  UIADD3 UR8, UR38, 0x1c400, URZ ;  /* 0x0001c40026087890 */ /* 0x000fe4000fffe03f */
[----:B------:R-:W-:Y:S01]  /*ba10*/  UIADD3 UR9, UR38, 0x34830, URZ ;  /* 0x0003483026097890 */ /* 0x000fe2000fffe03f */
[----:B0-----:R-:W-:Y:S01]  /*ba20*/  P2R R0, PR, RZ, 0x1 ;  /* 0x00000001ff007803 */ /* 0x001fe20000000000 */
[----:B------:R-:W-:Y:S02]  /*ba30*/  UIADD3.X UR5, URZ, UR5, URZ, UP0, !UPT ;  /* 0x000000053f057290 */ /* 0x000fe400087fe43f */
[----:B------:R-:W-:-:S02]  /*ba40*/  UIADD3 UR16, UR38, 0x20400, URZ ;  /* 0x0002040026107890 */ /* 0x000fc4000fffe03f */
[----:B------:R-:W-:Y:S01]  /*ba50*/  USHF.L.U32 UR11, UR11, 0x7, URZ ;  /* 0x000000070b0b7899 */ /* 0x000fe2000800063f */
[----:B------:R1:W-:Y:S01]  /*ba60*/  STL [R1], R0 ;  /* 0x0000000001007387 */ /* 0x0003e20000100800 */
        /* <DEDUP_REMOVED lines=15> */
[----:B------:R1:W-:Y:S01]  /*bb60*/  UTMALDG.4D [UR16], [UR4], desc[UR6] ;  /* 0x00000610040075b4 */ /* 0x0003e20008019000 */
[----:B------:R1:W-:Y:S02]  /*bb70*/  UTMALDG.4D [UR32], [UR4], desc[UR6] ;  /* 0x00000620040075b4 */ /* 0x0003e40008019000 */
[----:B-1----:R-:W-:Y:S01]  /*bb80*/  NOP ;  /* 0x0000000000007918 */ /* 0x002fe20000000000 */
.L_x_2091:
        /* <DEDUP_REMOVED lines=21> */
[----:B01----:R-:W-:Y:S05]  /*bce0*/  CALL.ABS.NOINC R2 ;  /* 0x0000000002007343 */ /* 0x003fea0003c00000 */
.L_x_2096:
[----:B------:R-:W1:Y:S01]  /*bcf0*/  S2R R4, SR_CTAID.Z ;  /* 0x0000000000047919 */ /* 0x000e620000002700 */
[----:B------:R-:W2:Y:S01]  /*bd00*/  LDC R8, c[0x0][0x448] ;  /* 0x00011200ff087b82 */ /* 0x000ea20000000800 */
[----:B------:R-:W-:Y:S01]  /*bd10*/  USHF.R.S32.HI UR4, URZ, 0x1f, UR36 ;  /* 0x0000001f3f047899 */ /* 0x000fe20008011424 */
[----:B------:R-:W3:Y:S01]  /*bd20*/  S2R R12, SR_TID.X ;  /* 0x00000000000c7919 */ /* 0x000ee20000002100 */
[----:B------:R-:W-:Y:S02]  /*bd30*/  ULDC.64 UR8, c[0x0][0x2d8] ;  /* 0x0000b60000087ab9 */ /* 0x000fe40000000a00 */
[----:B------:R-:W-:Y:S01]  /*bd40*/  UIMAD UR6, UR4, UR8, URZ ;  /* 0x00000008040672a4 */ /* 0x000fe2000f8e023f */
[----:B------:R-:W4:Y:S02]  /*bd50*/  S2R R9, SR_CTAID.X ;  /* 0x0000000000097919 */ /* 0x000f240000002500 */
[----:B------:R-:W0:Y:S01]  /*bd60*/  LDC.64 R2, c[0x0][0x2e0] ;  /* 0x0000b800ff027b82 */ /* 0x000e220000000a00 */
[----:B------:R-:W-:-:S02]  /*bd70*/  UIMAD.WIDE.U32 UR4, UR36, UR8, URZ ;  /* 0x00000008240472a5 */ /* 0x000fc4000f8e003f */
[----:B------:R-:W-:-:S04]  /*bd80*/  UIMAD UR6, UR36, UR9, UR6 ;  /* 0x00000009240672a4 */ /* 0x000fc8000f8e0206 */
[----:B------:R-:W-:Y:S01]  /*bd90*/  UIADD3 UR5, UR5, UR6, URZ ;  /* 0x0000000605057290 */ /* 0x000fe2000fffe03f */
[----:B--2---:R-:W-:Y:S02]  /*bda0*/  ISETP.NE.AND P0, PT, R8, 0x1, PT ;  /* 0x000000010800780c */ /* 0x004fe40003f05270 */
[----:B-1----:R-:W-:Y:S02]  /*bdb0*/  SHF.R.S32.HI R5, RZ, 0x1f, R4 ;  /* 0x0000001fff057819 */ /* 0x002fe40000011404 */
[----:B---3--:R-:W-:-:S03]  /*bdc0*/  LOP3.LUT R11, R12, 0x7f, RZ, 0xc0, !PT ;  /* 0x0000007f0c0b7812 */ /* 0x008fc600078ec0ff */
[----:B0-----:R-:W-:Y:S01]  /*bdd0*/  IMAD R0, R5, R2, RZ ;  /* 0x0000000205007224 */ /* 0x001fe200078e02ff */
[----:B------:R-:W-:-:S03]  /*bde0*/  SHF.R.U32.HI R6, RZ, 0x3, R11 ;  /* 0x00000003ff067819 */ /* 0x000fc6000001160b */
[C---:B------:R-:W-:Y:S02]  /*bdf0*/  IMAD R5, R4.reuse, R3, R0 ;  /* 0x0000000304057224 */ /* 0x040fe400078e0200 */
[----:B------:R-:W-:Y:S01]  /*be00*/  IMAD.WIDE.U32 R2, R4, R2, UR4 ;  /* 0x0000000404027e25 */ /* 0x000fe2000f8e0002 */
[----:B------:R-:W0:Y:S01]  /*be10*/  @P0 LDC R0, c[0x0][0x450] ;  /* 0x00011400ff000b82 */ /* 0x000e220000000800 */
[----:B------:R-:W-:Y:S02]  /*be20*/  ULDC.64 UR4, c[0x0][0x2d0] ;  /* 0x0000b40000047ab9 */ /* 0x000fe40000000a00 */
[----:B------:R-:W-:Y:S02]  /*be30*/  IMAD.IADD R3, R3, 0x1, R5 ;  /* 0x0000000103037824 */ /* 0x000fe400078e0205 */
[----:B------:R-:W-:-:S03]  /*be40*/  IMAD.SHL.U32 R5, R12, 0x10, RZ ;  /* 0x000000100c057824 */ /* 0x000fc600078e00ff */
[----:B------:R-:W1:Y:S02]  /*be50*/  @P0 LDC R4, c[0x0][0x44c] ;  /* 0x00011300ff040b82 */ /* 0x000e640000000800 */
[----:B------:R-:W-:-:S05]  /*be60*/  LOP3.LUT R10, R6, 0x70, R5, 0xf8, !PT ;  /* 0x00000070060a7812 */ /* 0x000fca00078ef805 */
[----:B----4-:R-:W-:-:S04]  /*be70*/  IMAD R5, R9, 0x80, R10 ;  /* 0x0000008009057824 */ /* 0x010fc800078e020a */
[----:B-1----:R-:W-:-:S04]  /*be80*/  @P0 IMAD.HI.U32 R7, R5, R4, RZ ;  /* 0x0000000405070227 */ /* 0x002fc800078e00ff */
[----:B------:R-:W-:Y:S01]  /*be90*/  IMAD.MOV.U32 R4, RZ, RZ, R5 ;  /* 0x000000ffff047224 */ /* 0x000fe200078e0005 */
[----:B0-----:R-:W-:Y:S01]  /*bea0*/  @P0 SHF.R.U32.HI R4, RZ, R0, R7 ;  /* 0x00000000ff040219 */ /* 0x001fe20000011607 */
[----:B------:R-:W-:-:S04]  /*beb0*/  IMAD.SHL.U32 R7, R11, 0x8, RZ ;  /* 0x000000080b077824 */ /* 0x000fc800078e00ff */
        /* <DEDUP_REMOVED lines=14> */
[----:B------:R-:W-:Y:S01]  /*bfa0*/  IMAD.IADD R5, R3, 0x1, R4 ;  /* 0x0000000103057824 */ /* 0x000fe200078e0204 */
[----:B------:R-:W-:-:S04]  /*bfb0*/  ULDC UR4, c[0x0][0x2b8] ;  /* 0x0000ae0000047ab9 */ /* 0x000fc80000000800 */
[----:B------:R-:W-:Y:S02]  /*bfc0*/  LEA.HI.X R5, R2, UR5, R5, 0x1, P0 ;  /* 0x0000000502057c11 */ /* 0x000fe400080f0c05 */
[----:B------:R-:W-:-:S04]  /*bfd0*/  SHF.L.U32 R2, R12, 0x3, RZ ;  /* 0x000000030c027819 */ /* 0x000fc800000006ff */
        /* <DEDUP_REMOVED lines=14> */
[----:B------:R-:W-:Y:S02]  /*c0c0*/  IMAD R6, R9, 0x80, R6 ;  /* 0x0000008009067824 */ /* 0x000fe400078e0206 */
[----:B------:R-:W0:Y:S01]  /*c0d0*/  SHFL.IDX PT, R3, R0, RZ, 0x181f ;  /* 0x00181fff00037589 */ /* 0x000e2200000e0000 */
[----:B------:R-:W-:Y:S02]  /*c0e0*/  IMAD R4, R8, UR4, RZ ;  /* 0x0000000408047c24 */ /* 0x000fe4000f8e02ff */
[C---:B------:R-:W-:Y:S01]  /*c0f0*/  VIADD R9, R6.reuse, 0x10 ;  /* 0x0000001006097836 */ /* 0x040fe20000000000 */
[----:B------:R-:W1:Y:S02]  /*c100*/  SHFL.IDX PT, R8, R5, 0x1, 0x181f ;  /* 0x00381f0005087f89 */ /* 0x000e6400000e0000 */
[----:B------:R-:W-:-:S02]  /*c110*/  ISETP.GE.AND P3, PT, R6, R4, PT ;  /* 0x000000040600720c */ /* 0x000fc40003f66270 */
[----:B------:R-:W2:Y:S11]  /*c120*/  SHFL.IDX PT, R14, R0, 0x1, 0x181f ;  /* 0x00381f00000e7f89 */ /* 0x000eb600000e0000 */
[----:B------:R-:W-:-:S02]  /*c130*/  @!P3 LEA R21, R7, UR38, 0x1 ;  /* 0x000000260715bc11 */ /* 0x000fc4000f8e08ff */
[----:B0-----:R-:W-:-:S04]  /*c140*/  LOP3.LUT R3, R3, R2, RZ, 0x3c, !PT ;  /* 0x0000000203037212 */ /* 0x001fc800078e3cff */
[----:B------:R-:W-:-:S04]  /*c150*/  LOP3.LUT R2, R3, R2, RZ, 0x3c, !PT ;  /* 0x0000000203027212 */ /* 0x000fc800078e3cff */
[----:B------:R-:W-:-:S03]  /*c160*/  LOP3.LUT R3, R3, R2, RZ, 0x3c, !PT ;  /* 0x0000000203037212 */ /* 0x000fc600078e3cff */
[----:B------:R-:W-:-:S05]  /*c170*/  @!P3 IMAD.WIDE.U32 R2, R10, 0x2, R2 ;  /* 0x000000020a02b825 */ /* 0x000fca00078e0002 */
[----:B------:R-:W-:Y:S04]  /*c180*/  @!P3 LDGSTS.E.BYPASS.LTC128B.128 [R21+0x10400], desc[UR42][R2.64], !P2 ;  /* 0x104000000215bfae */ /* 0x000fe8000d101d6a */
[----:B------:R-:W-:Y:S04]  /*c190*/  @!P3 LDGSTS.E.BYPASS.LTC128B.128 [R21+0x14400], desc[UR42][R2.64+0x80], !P0 ;  /* 0x144000800215bfae */ /* 0x000fe8000c101d6a */
[----:B------:R0:W-:Y:S01]  /*c1a0*/  @!P3 LDGSTS.E.BYPASS.LTC128B.128 [R21+0x18400], desc[UR42][R2.64+0x100], !P1 ;  /* 0x184001000215bfae */ /* 0x0001e2000c901d6a */
[----:B------:R-:W-:Y:S01]  /*c1b0*/  ISETP.GE.AND P3, PT, R9, R4, PT ;  /* 0x000000040900720c */ /* 0x000fe20003f66270 */
[----:B-1----:R-:W-:-:S02]  /*c1c0*/  IMAD.MOV.U32 R9, RZ, RZ, R8 ;  /* 0x000000ffff097224 */ /* 0x002fc400078e0008 */
[----:B--2---:R-:W-:Y:S02]  /*c1d0*/  IMAD.MOV.U32 R8, RZ, RZ, R14 ;  /* 0x000000ffff087224 */ /* 0x004fe400078e000e */
[----:B------:R-:W-:Y:S04]  /*c1e0*/  SHFL.IDX PT, R14, R0, 0x2, 0x181f ;  /* 0x00581f00000e7f89 */ /* 0x000fe800000e0000 */
[----:B0-----:R-:W0:Y:S01]  /*c1f0*/  SHFL.IDX PT, R2, R5, 0x2, 0x181f ;  /* 0x00581f0005027f89 */ /* 0x001e2200000e0000 */
[----:B------:R-:W-:-:S03]  /*c200*/  VIADD R3, R6, 0x20 ;  /* 0x0000002006037836 */ /* 0x000fc60000000000 */
[----:B------:R-:W-:Y:S01]  /*c210*/  @!P3 LEA R20, R7, UR38, 0x1 ;  /* 0x000000260714bc11 */ /* 0x000fe2000f8e08ff */
[----:B------:R-:W-:-:S05]  /*c220*/  @!P3 IMAD.WIDE.U32 R8, R10, 0x2, R8 ;  /* 0x000000020a08b825 */ /* 0x000fca00078e0008 */
[----:B------:R-:W-:Y:S04]  /*c230*/  @!P3 LDGSTS.E.BYPASS.LTC128B.128 [R20+0x10c00], desc[UR42][R8.64], !P2 ;  /* 0x10c000000814bfae */ /* 0x000fe8000d101d6a */
[----:B------:R-:W-:Y:S04]  /*c240*/  @!P3 LDGSTS.E.BYPASS.LTC128B.128 [R20+0x14c00], desc[UR42][R8.64+0x80], !P0 ;  /* 0x14c000800814bfae */ /* 0x000fe8000c101d6a */
[----:B------:R1:W-:Y:S01]  /*c250*/  @!P3 LDGSTS.E.BYPASS.LTC128B.128 [R20+0x18c00], desc[UR42][R8.64+0x100], !P1 ;  /* 0x18c001000814bfae */ /* 0x0003e2000c901d6a */
[----:B------:R-:W-:Y:S01]  /*c260*/  ISETP.GE.AND P3, PT, R3, R4, PT ;  /* 0x000000040300720c */ /* 0x000fe20003f66270 */
[----:B0-----:R-:W-:-:S02]  /*c270*/  IMAD.MOV.U32 R3, RZ, RZ, R2 ;  /* 0x000000ffff037224 */ /* 0x001fc400078e0002 */
[----:B------:R-:W-:Y:S01]  /*c280*/  IMAD.MOV.U32 R2, RZ, RZ, R14 ;  /* 0x000000ffff027224 */ /* 0x000fe200078e000e */
[----:B-1----:R-:W0:Y:S01]  /*c290*/  SHFL.IDX PT, R8, R5, 0x3, 0x181f ;  /* 0x00781f0005087f89 */ /* 0x002e2200000e0000 */
[----:B------:R-:W-:-:S08]  /*c2a0*/  VIADD R9, R6, 0x30 ;  /* 0x0000003006097836 */ /* 0x000fd00000000000 */
[----:B------:R-:W-:Y:S01]  /*c2b0*/  @!P3 LEA R21, R7, UR38, 0x1 ;  /* 0x000000260715bc11 */ /* 0x000fe2000f8e08ff */
[----:B------:R-:W-:Y:S01]  /*c2c0*/  @!P3 IMAD.WIDE.U32 R2, R10, 0x2, R2 ;  /* 0x000000020a02b825 */ /* 0x000fe200078e0002 */
        /* <DEDUP_REMOVED lines=47> */
.L_x_2191:
[----:B0-----:R-:W-:Y:S01]  /*c5c0*/  VIADD R3, R6, 0x70 ;  /* 0x0000007006037836 */ /* 0x001fe20000000000 */
[----:B------:R-:W-:Y:S01]  /*c5d0*/  BSSY B0, `(.L_x_2098) ;  /* 0x000000d000007945 */ /* 0x000fe20003800000 */
[----:B--2---:R-:W-:-:S03]  /*c5e0*/  IMAD.MOV.U32 R2, RZ, RZ, R14 ;  /* 0x000000ffff027224 */ /* 0x004fc600078e000e */
        /* <DEDUP_REMOVED lines=11> */
.L_x_2099:
[----:B------:R-:W-:Y:S05]  /*c6a0*/  BSYNC B0 ;  /* 0x0000000000007941 */ /* 0x000fea0003800000 */
.L_x_2098:
        /* <DEDUP_REMOVED lines=13> */
.L_x_2192:
[----:B------:R-:W-:Y:S02]  /*c780*/  IMAD.MOV.U32 R9, RZ, RZ, 0x1 ;  /* 0x00000001ff097424 */ /* 0x000fe400078e00ff */
[----:B------:R-:W-:Y:S01]  /*c790*/  IMAD.MOV.U32 R8, RZ, RZ, RZ ;  /* 0x000000ffff087224 */ /* 0x000fe200078e00ff */
[----:B------:R-:W-:Y:S06]  /*c7a0*/  @!P1 BRA `(.L_x_2101) ;  /* 0x0000001800e89947 */ /* 0x000fec0003800000 */
[----:B------:R-:W2:Y:S04]  /*c7b0*/  LDL.LU R4, [R1+0xc] ;  /* 0x00000c0001047983 */ /* 0x000ea80000300800 */
[----:B-1----:R-:W3:Y:S01]  /*c7c0*/  LDL.LU R3, [R1+0x8] ;  /* 0x0000080001037983 */ /* 0x002ee20000300800 */
        /* <DEDUP_REMOVED lines=17> */
[----:B------:R-:W-:Y:S02]  /*c8e0*/  IMAD.IADD R6, R5, 0x1, -R12 ;  /* 0x0000000105067824 */ /* 0x000fe400078e0a0c */
[----:B------:R-:W-:Y:S02]  /*c8f0*/  IMAD.MOV.U32 R7, RZ, RZ, 0x1 ;  /* 0x00000001ff077424 */ /* 0x000fe400078e00ff */
[----:B------:R-:W-:-:S07]  /*c900*/  IMAD.MOV.U32 R4, RZ, RZ, R16 ;  /* 0x000000ffff047224 */ /* 0x000fce00078e0010 */
.L_x_2135:
[----:B------:R-:W2:Y:S01]  /*c910*/  LDL R2, [R1] ;  /* 0x0000000001027983 */ /* 0x000ea20000100800 */
[----:B------:R-:W-:Y:S01]  /*c920*/  VIADD R6, R6, 0xfffffffe ;  /* 0xfffffffe06067836 */ /* 0x000fe20000000000 */
[----:B------:R-:W-:Y:S04]  /*c930*/  BSSY B1, `(.L_x_2103) ;  /* 0x0000088000017945 */ /* 0x000fe80003800000 */
[----:B------:R-:W-:Y:S02]  /*c940*/  ISETP.NE.AND P1, PT, R6, RZ, PT ;  /* 0x000000ff0600720c */ /* 0x000fe40003f25270 */
[----:B--2---:R-:W-:-:S13]  /*c950*/  ISETP.NE.AND P0, PT, R2, RZ, PT ;  /* 0x000000ff0200720c */ /* 0x004fda0003f05270 */
[----:B------:R-:W-:Y:S05]  /*c960*/  @!P0 BRA `(.L_x_2104) ;  /* 0x0000000800108947 */ /* 0x000fea0003800000 */
[----:B------:R-:W2:Y:S01]  /*c970*/  LDL R2, [R1+0x4] ;  /* 0x0000040001027983 */ /* 0x000ea20000100800 */
[----:B------:R-:W-:Y:S01]  /*c980*/  IMAD.MOV.U32 R9, RZ, RZ, R0 ;  /* 0x000000ffff097224 */ /* 0x000fe200078e0000 */
[----:B--2---:R-:W-:-:S13]  /*c990*/  ISETP.NE.AND P0, PT, R2, RZ, PT ;  /* 0x000000ff0200720c */ /* 0x004fda0003f05270 */
[----:B------:R-:W-:Y:S05]  /*c9a0*/  @!P0 BRA `(.L_x_2105) ;  /* 0x0000000000488947 */ /* 0x000fea0003800000 */
[----:B------:R-:W0:Y:S01]  /*c9b0*/  LDC R9, c[0x0][0x43c] ;  /* 0x00010f00ff097b82 */ /* 0x000e220000000800 */
[----:B------:R-:W-:Y:S02]  /*c9c0*/  ULDC.64 UR4, c[0x0][0x428] ;  /* 0x00010a0000047ab9 */ /* 0x000fe40000000a00 */
[----:B------:R-:W-:Y:S01]  /*c9d0*/  IMAD R5, R19, UR4, RZ ;  /* 0x0000000413057c24 */ /* 0x000fe2000f8e02ff */
[----:B0-----:R-:W-:-:S13]  /*c9e0*/  ISETP.NE.AND P0, PT, R9, 0x1, PT ;  /* 0x000000010900780c */ /* 0x001fda0003f05270 */
[----:B------:R-:W0:Y:S02]  /*c9f0*/  @P0 LDC.64 R2, c[0x0][0x440] ;  /* 0x00011000ff020b82 */ /* 0x000e240000000a00 */
[----:B0-----:R-:W-:-:S04]  /*ca00*/  @P0 IMAD.HI.U32 R4, R0, R2, RZ ;  /* 0x0000000200040227 */ /* 0x001fc800078e00ff */
[----:B------:R-:W-:Y:S01]  /*ca10*/  IMAD.MOV.U32 R2, RZ, RZ, R0 ;  /* 0x000000ffff027224 */ /* 0x000fe200078e0000 */
[----:B------:R-:W-:Y:S01]  /*ca20*/  @P0 SHF.R.U32.HI R2, RZ, R3, R4 ;  /* 0x00000003ff020219 */ /* 0x000fe20000011604 */
[----:B------:R-:W-:-:S04]  /*ca30*/  IMAD R4, R18, UR5, R5 ;  /* 0x0000000512047c24 */ /* 0x000fc8000f8e0205 */
[----:B------:R-:W-:-:S04]  /*ca40*/  IMAD.MOV R3, RZ, RZ, -R2 ;  /* 0x000000ffff037224 */ /* 0x000fc800078e0a02 */
[----:B------:R-:W-:Y:S01]  /*ca50*/  IMAD R9, R9, R3, R0 ;  /* 0x0000000309097224 */ /* 0x000fe200078e0200 */
[----:B------:R-:W-:-:S03]  /*ca60*/  SHF.R.S32.HI R3, RZ, 0x1f, R2 ;  /* 0x0000001fff037819 */ /* 0x000fc60000011402 */
[----:B------:R-:W-:Y:S01]  /*ca70*/  IMAD.WIDE.U32 R2, R18, UR4, R2 ;  /* 0x0000000412027c25 */ /* 0x000fe2000f8e0002 */
[----:B------:R-:W-:-:S03]  /*ca80*/  ULDC.64 UR4, c[0x0][0x418] ;  /* 0x0001060000047ab9 */ /* 0x000fc60000000a00 */
[----:B------:R-:W-:Y:S01]  /*ca90*/  IMAD.IADD R3, R4, 0x1, R3 ;  /* 0x0000000104037824 */ /* 0x000fe200078e0203 */
[----:B------:R-:W-:-:S04]  /*caa0*/  LEA R4, P0, R2, UR4, 0x2 ;  /* 0x0000000402047c11 */ /* 0x000fc8000f8010ff */
[----:B------:R-:W-:-:S05]  /*cab0*/  LEA.HI.X R5, R2, UR5, R3, 0x2, P0 ;  /* 0x0000000502057c11 */ /* 0x000fca00080f1403 */
[----:B------:R0:W5:Y:S04]  /*cac0*/  LDG.E R4, desc[UR42][R4.64] ;  /* 0x0000002a04047981 */ /* 0x000168000c1e1900 */
.L_x_2105:
[----:B------:R-:W1:Y:S01]  /*cad0*/  S2R R2, SR_TID.X ;  /* 0x0000000000027919 */ /* 0x000e620000002100 */
[----:B------:R-:W-:Y:S01]  /*cae0*/  BSSY B2, `(.L_x_2106) ;  /* 0x0000006000027945 */ /* 0x000fe20003800000 */
[----:B-1----:R-:W-:Y:S02]  /*caf0*/  LOP3.LUT R3, R2, 0x7f, RZ, 0xc0, !PT ;  /* 0x0000007f02037812 */ /* 0x002fe400078ec0ff */
[----:B------:R-:W-:Y:S02]  /*cb00*/  SHF.L.U32 R2, R7, 0x1f, RZ ;  /* 0x0000001f07027819 */ /* 0x000fe400000006ff */
[----:B------:R-:W-:Y:S02]  /*cb10*/  ISETP.NE.AND P2, PT, R3, RZ, PT ;  /* 0x000000ff0300720c */ /* 0x000fe40003f45270 */
[----:B------:R-:W1:Y:S02]  /*cb20*/  SYNCS.PHASECHK.TRANS64.TRYWAIT P0, [UR38+0x34848], R2 ;  /* 0x03484802ff0075a7 */ /* 0x000e640008000166 */
[----:B-1----:R-:W-:Y:S09]  /*cb30*/  @!P0 BRA `(.L_x_2107) ;  /* 0x0000002c00988947 */ /* 0x002ff20003800000 */
.L_x_2193:
[----:B------:R-:W-:Y:S05]  /*cb40*/  BSYNC B2 ;  /* 0x0000000000027941 */ /* 0x000fea0003800000 */
.L_x_2106:
[----:B------:R-:W-:Y:S04]  /*cb50*/  BSSY B2, `(.L_x_2108) ;  /* 0x0000007000027945 */ /* 0x000fe80003800000 */
[----:B------:R-:W-:Y:S05]  /*cb60*/  @P2 BRA `(.L_x_2109) ;  /* 0x0000000000142947 */ /* 0x000fea0003800000 */
[----:B------:R-:W-:Y:S01]  /*cb70*/  ISETP.NE.AND P0, PT, R10, RZ, PT ;  /* 0x000000ff0a00720c */ /* 0x000fe20003f05270 */
[----:B-1----:R-:W-:-:S04]  /*cb80*/  IMAD.MOV.U32 R3, RZ, RZ, 0xc000 ;  /* 0x0000c000ff037424 */ /* 0x002fc800078e00ff */
[----:B------:R2:W-:Y:S08]  /*cb90*/  SYNCS.ARRIVE.TRANS64 RZ, [UR38+0x34838], R3 ;  /* 0x03483803ffff79a7 */ /* 0x0005f00008000026 */
[----:B--2---:R-:W-:Y:S05]  /*cba0*/  @!P0 BRA `(.L_x_2109) ;  /* 0x0000000000048947 */ /* 0x004fea0003800000 */
[----:B------:R-:W-:Y:S01]  /*cbb0*/  BPT.TRAP 0x1 ;  /* 0x000000040000795c */ /* 0x000fe20000300000 */
.L_x_2109:
[----:B------:R-:W-:Y:S05]  /*cbc0*/  BSYNC B2 ;  /* 0x0000000000027941 */ /* 0x000fea0003800000 */
.L_x_2108:
        /* <DEDUP_REMOVED lines=11> */
.L_x_2110:
        /* <DEDUP_REMOVED lines=13> */
.L_x_2111:
        /* <DEDUP_REMOVED lines=14> */
.L_x_2112:
        /* <DEDUP_REMOVED lines=12> */
.L_x_2194:
[----:B------:R-:W-:Y:S05]  /*cef0*/  BSYNC B2 ;  /* 0x0000000000027941 */ /* 0x000fea0003800000 */
.L_x_2113:
        /* <DEDUP_REMOVED lines=9> */
.L_x_2116:
[----:B------:R-:W-:Y:S05]  /*cf90*/  BSYNC B2 ;  /* 0x0000000000027941 */ /* 0x000fea0003800000 */
.L_x_2115:
        /* <DEDUP_REMOVED lines=10> */
.L_x_2117:
        /* <DEDUP_REMOVED lines=13> */
.L_x_2118:
        /* <DEDUP_REMOVED lines=10> */
.L_x_2104:
[----:B------:R-:W-:Y:S05]  /*d1b0*/  BSYNC B1 ;  /* 0x0000000000017941 */ /* 0x000fea0003800000 */
.L_x_2103:
[----:B------:R-:W2:Y:S01]  /*d1c0*/  LDL R2, [R1] ;  /* 0x0000000001027983 */ /* 0x000ea20000100800 */
[----:B------:R-:W-:Y:S01]  /*d1d0*/  BSSY B1, `(.L_x_2119) ;  /* 0x0000088000017945 */ /* 0x000fe20003800000 */
[----:B------:R-:W-:Y:S02]  /*d1e0*/  LOP3.LUT R9, R7, 0x1, RZ, 0x3c, !PT ;  /* 0x0000000107097812 */ /* 0x000fe400078e3cff */
[----:B--2---:R-:W-:-:S13]  /*d1f0*/  ISETP.NE.AND P0, PT, R2, RZ, PT ;  /* 0x000000ff0200720c */ /* 0x004fda0003f05270 */
[----:B------:R-:W-:Y:S05]  /*d200*/  @!P0 BRA `(.L_x_2120) ;  /* 0x0000000800108947 */ /* 0x000fea0003800000 */
[----:B------:R-:W2:Y:S01]  /*d210*/  LDL R2, [R1+0x4] ;  /* 0x0000040001027983 */ /* 0x000ea20000100800 */
[----:B------:R-:W-:Y:S01]  /*d220*/  VIADD R11, R0, 0xffffffff ;  /* 0xffffffff000b7836 */ /* 0x000fe20000000000 */
[----:B--2---:R-:W-:-:S13]  /*d230*/  ISETP.NE.AND P0, PT, R2, RZ, PT ;  /* 0x000000ff0200720c */ /* 0x004fda0003f05270 */
[----:B------:R-:W-:Y:S05]  /*d240*/  @!P0 BRA `(.L_x_2121) ;  /* 0x0000000000488947 */ /* 0x000fea0003800000 */
        /* <DEDUP_REMOVED lines=10> */
[----:B------:R-:W-:-:S04]  /*d2f0*/  IMAD R4, R19, UR4, RZ ;  /* 0x0000000413047c24 */ /* 0x000fc8000f8e02ff */
[C---:B------:R-:W-:Y:S02]  /*d300*/  IMAD R4, R18.reuse, UR5, R4 ;  /* 0x0000000512047c24 */ /* 0x040fe4000f8e0204 */
[----:B------:R-:W-:Y:S01]  /*d310*/  IMAD.WIDE.U32 R2, R18, UR4, R2 ;  /* 0x0000000412027c25 */ /* 0x000fe2000f8e0002 */
[----:B------:R-:W-:-:S03]  /*d320*/  ULDC.64 UR4, c[0x0][0x418] ;  /* 0x0001060000047ab9 */ /* 0x000fc60000000a00 */
[----:B------:R-:W-:Y:S01]  /*d330*/  IMAD.IADD R3, R4, 0x1, R3 ;  /* 0x0000000104037824 */ /* 0x000fe200078e0203 */
[----:B------:R-:W-:-:S04]  /*d340*/  LEA R4, P0, R2, UR4, 0x2 ;  /* 0x0000000402047c11 */ /* 0x000fc8000f8010ff */
[----:B------:R-:W-:-:S05]  /*d350*/  LEA.HI.X R5, R2, UR5, R3, 0x2, P0 ;  /* 0x0000000502057c11 */ /* 0x000fca00080f1403 */
[----:B------:R0:W5:Y:S04]  /*d360*/  LDG.E R4, desc[UR42][R4.64] ;  /* 0x0000002a04047981 */ /* 0x000168000c1e1900 */
.L_x_2121:
[----:B------:R-:W1:Y:S01]  /*d370*/  S2R R2, SR_TID.X ;  /* 0x0000000000027919 */ /* 0x000e620000002100 */
[----:B------:R-:W-:Y:S01]  /*d380*/  BSSY B2, `(.L_x_2122) ;  /* 0x0000006000027945 */ /* 0x000fe20003800000 */
[----:B-1----:R-:W-:Y:S02]  /*d390*/  LOP3.LUT R3, R2, 0x7f, RZ, 0xc0, !PT ;  /* 0x0000007f02037812 */ /* 0x002fe400078ec0ff */
[----:B------:R-:W-:Y:S02]  /*d3a0*/  SHF.L.U32 R2, R9, 0x1f, RZ ;  /* 0x0000001f09027819 */ /* 0x000fe400000006ff */
[----:B------:R-:W-:Y:S02]  /*d3b0*/  ISETP.NE.AND P2, PT, R3, RZ, PT ;  /* 0x000000ff0300720c */ /* 0x000fe40003f45270 */
[----:B------:R-:W1:Y:S02]  /*d3c0*/  SYNCS.PHASECHK.TRANS64.TRYWAIT P0, [UR38+0x34840], R2 ;  /* 0x03484002ff0075a7 */ /* 0x000e640008000166 */
[----:B-1----:R-:W-:Y:S09]  /*d3d0*/  @!P0 BRA `(.L_x_2123) ;  /* 0x0000002400a08947 */ /* 0x002ff20003800000 */
.L_x_2195:
[----:B------:R-:W-:Y:S05]  /*d3e0*/  BSYNC B2 ;  /* 0x0000000000027941 */ /* 0x000fea0003800000 */
.L_x_2122:
[----:B------:R-:W-:Y:S04]  /*d3f0*/  BSSY B2, `(.L_x_2124) ;  /* 0x0000007000027945 */ /* 0x000fe80003800000 */
[----:B------:R-:W-:Y:S05]  /*d400*/  @P2 BRA `(.L_x_2125) ;  /* 0x0000000000142947 */ /* 0x000fea0003800000 */
[----:B------:R-:W-:Y:S01]  /*d410*/  ISETP.NE.AND P0, PT, R10, RZ, PT ;  /* 0x000000ff0a00720c */ /* 0x000fe20003f05270 */
[----:B-1----:R-:W-:-:S04]  /*d420*/  IMAD.MOV.U32 R2, RZ, RZ, 0xc000 ;  /* 0x0000c000ff027424 */ /* 0x002fc800078e00ff */
[----:B------:R2:W-:Y:S08]  /*d430*/  SYNCS.ARRIVE.TRANS64 RZ, [UR38+0x34830], R2 ;  /* 0x03483002ffff79a7 */ /* 0x0005f00008000026 */
[----:B--2---:R-:W-:Y:S05]  /*d440*/  @!P0 BRA `(.L_x_2125) ;  /* 0x0000000000048947 */ /* 0x004fea0003800000 */
[----:B------:R-:W-:Y:S01]  /*d450*/  BPT.TRAP 0x1 ;  /* 0x000000040000795c */ /* 0x000fe20000300000 */
.L_x_2125:
[----:B------:R-:W-:Y:S05]  /*d460*/  BSYNC B2 ;  /* 0x0000000000027941 */ /* 0x000fea0003800000 */
.L_x_2124:
        /* <DEDUP_REMOVED lines=11> */
.L_x_2126:
        /* <DEDUP_REMOVED lines=14> */
.L_x_2127:
        /* <DEDUP_REMOVED lines=13> */
.L_x_2128:
        /* <DEDUP_REMOVED lines=12> */
.L_x_2196:
[----:B------:R-:W-:Y:S05]  /*d790*/  BSYNC B2 ;  /* 0x0000000000027941 */ /* 0x000fea0003800000 */
.L_x_2129:
        /* <DEDUP_REMOVED lines=9> */
.L_x_2132:
[----:B------:R-:W-:Y:S05]  /*d830*/  BSYNC B2 ;  /* 0x0000000000027941 */ /* 0x000fea0003800000 */
.L_x_2131:
        /* <DEDUP_REMOVED lines=10> */
.L_x_2133:
        /* <DEDUP_REMOVED lines=13> */
.L_x_2134:
        /* <DEDUP_REMOVED lines=10> */
.L_x_2120:
[----:B------:R-:W-:Y:S05]  /*da50*/  BSYNC B1 ;  /* 0x0000000000017941 */ /* 0x000fea0003800000 */
.L_x_2119:
[----:B------:R-:W-:Y:S02]  /*da60*/  VIADD R0, R0, 0xfffffffe ;  /* 0xfffffffe00007836 */ /* 0x000fe40000000000 */
[----:B------:R-:W-:Y:S01]  /*da70*/  IMAD.MOV.U32 R7, RZ, RZ, R9 ;  /* 0x000000ffff077224 */ /* 0x000fe200078e0009 */
[----:B------:R-:W-:Y:S06]  /*da80*/  @P1 BRA `(.L_x_2135) ;  /* 0xffffffec00a01947 */ /* 0x000fec000383ffff */
[----:B------:R-:W-:Y:S05]  /*da90*/  BSYNC B0 ;  /* 0x0000000000007941 */ /* 0x000fea0003800000 */
.L_x_2102:
[----:B------:R-:W-:Y:S01]  /*daa0*/  ISETP.NE.AND P0, PT, R12, RZ, PT ;  /* 0x000000ff0c00720c */ /* 0x000fe20003f05270 */
[----:B------:R-:W-:-:S12]  /*dab0*/  BSSY B0, `(.L_x_2101) ;  /* 0x0000089000007945 */ /* 0x000fd80003800000 */
[----:B------:R-:W-:Y:S05]  /*dac0*/  @!P0 BRA `(.L_x_2136) ;  /* 0x00000008001c8947 */ /* 0x000fea0003800000 */
[----:B------:R-:W2:Y:S01]  /*dad0*/  LDL R2, [R1] ;  /* 0x0000000001027983 */ /* 0x000ea20000100800 */
[----:B------:R-:W-:Y:S01]  /*dae0*/  IMAD.MOV.U32 R8, RZ, RZ, 0x1 ;  /* 0x00000001ff087424 */ /* 0x000fe200078e00ff */
[----:B--2---:R-:W-:-:S13]  /*daf0*/  ISETP.NE.AND P1, PT, R2, RZ, PT ;  /* 0x000000ff0200720c */ /* 0x004fda0003f25270 */
[----:B------:R-:W-:Y:S05]  /*db00*/  @!P1 BRA `(.L_x_2136) ;  /* 0x00000008000c9947 */ /* 0x000fea0003800000 */
[----:B------:R-:W2:Y:S02]  /*db10*/  LDL.LU R2, [R1+0x4] ;  /* 0x0000040001027983 */ /* 0x000ea40000300800 */
[----:B--2---:R-:W-:-:S13]  /*db20*/  ISETP.NE.AND P1, PT, R2, RZ, PT ;  /* 0x000000ff0200720c */ /* 0x004fda0003f25270 */
[----:B------:R-:W-:Y:S05]  /*db30*/  @!P1 BRA `(.L_x_2137) ;  /* 0x00000000004c9947 */ /* 0x000fea0003800000 */
[----:B------:R-:W0:Y:S01]  /*db40*/  LDC R7, c[0x0][0x43c] ;  /* 0x00010f00ff077b82 */ /* 0x000e220000000800 */
[----:B------:R-:W-:Y:S01]  /*db50*/  IMAD.MOV.U32 R6, RZ, RZ, R0 ;  /* 0x000000ffff067224 */ /* 0x000fe200078e0000 */
[----:B------:R-:W-:Y:S02]  /*db60*/  ULDC.64 UR4, c[0x0][0x428] ;  /* 0x00010a0000047ab9 */ /* 0x000fe40000000a00 */
[----:B------:R-:W-:-:S04]  /*db70*/  IMAD R19, R19, UR4, RZ ;  /* 0x0000000413137c24 */ /* 0x000fc8000f8e02ff */
[----:B------:R-:W-:Y:S01]  /*db80*/  IMAD R19, R18, UR5, R19 ;  /* 0x0000000512137c24 */ /* 0x000fe2000f8e0213 */
[----:B0-----:R-:W-:-:S13]  /*db90*/  ISETP.NE.AND P0, PT, R7, 0x1, PT ;  /* 0x000000010700780c */ /* 0x001fda0003f05270 */
[----:B------:R-:W0:Y:S02]  /*dba0*/  @P0 LDC.64 R2, c[0x0][0x440] ;  /* 0x00011000ff020b82 */ /* 0x000e240000000a00 */
[----:B0-----:R-:W-:-:S05]  /*dbb0*/  @P0 IMAD.HI.U32 R2, R0, R2, RZ ;  /* 0x0000000200020227 */ /* 0x001fca00078e00ff */
[----:B------:R-:W-:-:S04]  /*dbc0*/  @P0 SHF.R.U32.HI R6, RZ, R3, R2 ;  /* 0x00000003ff060219 */ /* 0x000fc80000011602 */
[--C-:B------:R-:W-:Y:S01]  /*dbd0*/  SHF.R.S32.HI R3, RZ, 0x1f, R6.reuse ;  /* 0x0000001fff037819 */ /* 0x100fe20000011406 */
        /* <DEDUP_REMOVED lines=9> */
.L_x_2137:
[----:B------:R-:W1:Y:S01]  /*dc70*/  S2R R2, SR_TID.X ;  /* 0x0000000000027919 */ /* 0x000e620000002100 */
[----:B------:R-:W-:Y:S01]  /*dc80*/  BSSY B1, `(.L_x_2138) ;  /* 0x0000006000017945 */ /* 0x000fe20003800000 */
[----:B-1----:R-:W-:Y:S02]  /*dc90*/  LOP3.LUT R3, R2, 0x7f, RZ, 0xc0, !PT ;  /* 0x0000007f02037812 */ /* 0x002fe400078ec0ff */
[----:B------:R-:W-:Y:S02]  /*dca0*/  SHF.L.U32 R2, R9, 0x1f, RZ ;  /* 0x0000001f09027819 */ /* 0x000fe400000006ff */
[----:B------:R-:W-:Y:S02]  /*dcb0*/  ISETP.NE.AND P1, PT, R3, RZ, PT ;  /* 0x000000ff0300720c */ /* 0x000fe40003f25270 */
[----:B------:R-:W1:Y:S02]  /*dcc0*/  SYNCS.PHASECHK.TRANS64.TRYWAIT P0, [UR38+0x34848], R2 ;  /* 0x03484802ff0075a7 */ /* 0x000e640008000166 */
[----:B-1----:R-:W-:Y:S09]  /*dcd0*/  @!P0 BRA `(.L_x_2139) ;  /* 0x0000001c00908947 */ /* 0x002ff20003800000 */
.L_x_2197:
[----:B------:R-:W-:Y:S05]  /*dce0*/  BSYNC B1 ;  /* 0x0000000000017941 */ /* 0x000fea0003800000 */
.L_x_2138:
[----:B------:R-:W-:Y:S04]  /*dcf0*/  BSSY B1, `(.L_x_2140) ;  /* 0x0000007000017945 */ /* 0x000fe80003800000 */
[----:B------:R-:W-:Y:S05]  /*dd00*/  @P1 BRA `(.L_x_2141) ;  /* 0x0000000000141947 */ /* 0x000fea0003800000 */
[----:B------:R-:W-:Y:S01]  /*dd10*/  ISETP.NE.AND P0, PT, R10, RZ, PT ;  /* 0x000000ff0a00720c */ /* 0x000fe20003f05270 */
[----:B-1----:R-:W-:-:S04]  /*dd20*/  IMAD.MOV.U32 R3, RZ, RZ, 0xc000 ;  /* 0x0000c000ff037424 */ /* 0x002fc800078e00ff */
[----:B------:R2:W-:Y:S08]  /*dd30*/  SYNCS.ARRIVE.TRANS64 RZ, [UR38+0x34838], R3 ;  /* 0x03483803ffff79a7 */ /* 0x0005f00008000026 */
[----:B--2---:R-:W-:Y:S05]  /*dd40*/  @!P0 BRA `(.L_x_2141) ;  /* 0x0000000000048947 */ /* 0x004fea0003800000 */
[----:B------:R-:W-:Y:S01]  /*dd50*/  BPT.TRAP 0x1 ;  /* 0x000000040000795c */ /* 0x000fe20000300000 */
.L_x_2141:
[----:B------:R-:W-:Y:S05]  /*dd60*/  BSYNC B1 ;  /* 0x0000000000017941 */ /* 0x000fea0003800000 */
.L_x_2140:
        /* <DEDUP_REMOVED lines=11> */
.L_x_2142:
        /* <DEDUP_REMOVED lines=14> */
.L_x_2143:
        /* <DEDUP_REMOVED lines=13> */
.L_x_2144:
        /* <DEDUP_REMOVED lines=11> */
.L_x_2198:
[----:B------:R-:W-:Y:S05]  /*e080*/  BSYNC B1 ;  /* 0x0000000000017941 */ /* 0x000fea0003800000 */
.L_x_2145:
        /* <DEDUP_REMOVED lines=9> */
.L_x_2148:
[----:B------:R-:W-:Y:S05]  /*e120*/  BSYNC B1 ;  /* 0x0000000000017941 */ /* 0x000fea0003800000 */
.L_x_2147:
        /* <DEDUP_REMOVED lines=10> */
.L_x_2149:
        /* <DEDUP_REMOVED lines=13> */
.L_x_2150:
        /* <DEDUP_REMOVED lines=10> */
.L_x_2136:
[----:B------:R-:W-:Y:S05]  /*e340*/  BSYNC B0 ;  /* 0x0000000000007941 */ /* 0x000fea0003800000 */
.L_x_2101:
[----:B------:R-:W2:Y:S01]  /*e350*/  LDL.LU R0, [R1] ;  /* 0x0000000001007983 */ /* 0x000ea20000300800 */
[----:B------:R-:W-:Y:S01]  /*e360*/  BSSY B0, `(.L_x_2151) ;  /* 0x0000037000007945 */ /* 0x000fe20003800000 */
[----:B--2---:R-:W-:-:S13]  /*e370*/  ISETP.NE.AND P0, PT, R0, RZ, PT ;  /* 0x000000ff0000720c */ /* 0x004fda0003f05270 */
[----:B------:R-:W-:Y:S05]  /*e380*/  @!P0 BRA `(.L_x_2152) ;  /* 0x0000000000d08947 */ /* 0x000fea0003800000 */
[----:B------:R-:W2:Y:S01]  /*e390*/  S2R R0, SR_TID.X ;  /* 0x0000000000007919 */ /* 0x000ea20000002100 */
[----:B-1----:R-:W-:Y:S01]  /*e3a0*/  LEA R3, R8, UR38, 0x3 ;  /* 0x0000002608037c11 */ /* 0x002fe2000f8e18ff */
[----:B------:R-:W-:Y:S01]  /*e3b0*/  BSSY B1, `(.L_x_2153) ;  /* 0x0000006000017945 */ /* 0x000fe20003800000 */
[----:B--2---:R-:W-:Y:S02]  /*e3c0*/  LOP3.LUT R2, R0, 0x7f, RZ, 0xc0, !PT ;  /* 0x0000007f00027812 */ /* 0x004fe400078ec0ff */
[----:B------:R-:W-:Y:S02]  /*e3d0*/  SHF.L.U32 R0, R9, 0x1f, RZ ;  /* 0x0000001f09007819 */ /* 0x000fe400000006ff */
[----:B------:R-:W-:Y:S02]  /*e3e0*/  ISETP.NE.AND P1, PT, R2, RZ, PT ;  /* 0x000000ff0200720c */ /* 0x000fe40003f25270 */
[----:B------:R-:W1:Y:S02]  /*e3f0*/  SYNCS.PHASECHK.TRANS64.TRYWAIT P0, [R3+URZ+0x34860], R0 ;  /* 0x03486000030075a7 */ /* 0x000e64000800017f */
[----:B-1----:R-:W-:Y:S09]  /*e400*/  @!P0 BRA `(.L_x_2154) ;  /* 0x0000001400f48947 */ /* 0x002ff20003800000 */
.L_x_2199:
[----:B------:R-:W-:Y:S05]  /*e410*/  BSYNC B1 ;  /* 0x0000000000017941 */ /* 0x000fea0003800000 */
.L_x_2153:
        /* <DEDUP_REMOVED lines=8> */
.L_x_2156:
[----:B------:R-:W-:Y:S05]  /*e4a0*/  BSYNC B1 ;  /* 0x0000000000017941 */ /* 0x000fea0003800000 */
.L_x_2155:
        /* <DEDUP_REMOVED lines=13> */
.L_x_2157:
        /* <DEDUP_REMOVED lines=13> */
.L_x_2158:
        /* <DEDUP_REMOVED lines=8> */
.L_x_2152:
[----:B------:R-:W-:Y:S05]  /*e6d0*/  BSYNC B0 ;  /* 0x0000000000007941 */ /* 0x000fea0003800000 */
.L_x_2151:
[----:B-1----:R-:W-:Y:S02]  /*e6e0*/  VIADD R0, R8, 0x1 ;  /* 0x0000000108007836 */ /* 0x002fe40000000000 */
[----:B------:R-:W-:-:S03]  /*e6f0*/  IMAD.MOV.U32 R3, RZ, RZ, RZ ;  /* 0x000000ffff037224 */ /* 0x000fc600078e00ff */
[----:B------:R-:W-:-:S04]  /*e700*/  ISETP.NE.AND P0, PT, R0, 0x2, PT ;  /* 0x000000020000780c */ /* 0x000fc80003f05270 */
[----:B------:R-:W-:Y:S02]  /*e710*/  SEL R2, RZ, 0x1, P0 ;  /* 0x00000001ff027807 */ /* 0x000fe40000000000 */
[----:B------:R-:W-:Y:S02]  /*e720*/  SEL R0, R0, RZ, P0 ;  /* 0x000000ff00007207 */ /* 0x000fe40000000000 */
[----:B------:R-:W-:-:S07]  /*e730*/  LOP3.LUT R9, R9, R2, RZ, 0x3c, !PT ;  /* 0x0000000209097212 */ /* 0x000fce00078e3cff */
.L_x_2085:
[----:B------:R-:W1:Y:S01]  /*e740*/  S2R R5, SR_CgaCtaId ;  /* 0x0000000000057919 */ /* 0x000e620000008800 */
[----:B------:R-:W-:Y:S02]  /*e750*/  MOV R2, 0x400 ;  /* 0x0000040000027802 */ /* 0x000fe40000000f00 */
[----:B------:R-:W-:Y:S02]  /*e760*/  SHF.L.U32 R3, R3, 0x1f, RZ ;  /* 0x0000001f03037819 */ /* 0x000fe400000006ff */
[----:B-1----:R-:W-:-:S04]  /*e770*/  LEA R2, R5, R2, 0x18 ;  /* 0x0000000205027211 */ /* 0x002fc800078ec0ff */
[----:B------:R-:W1:Y:S02]  /*e780*/  SYNCS.PHASECHK.TRANS64.TRYWAIT P0, [R2+URZ+0x34820], R3 ;  /* 0x03482003020075a7 */ /* 0x000e64000800017f */
[----:B-1----:R-:W-:Y:S05]  /*e790*/  @!P0 BRA `(.L_x_2159) ;  /* 0x0000001400248947 */ /* 0x002fea0003800000 */
.L_x_2200:
[----:B------:R-:W-:-:S03]  /*e7a0*/  UMOV UR4, 0xffffffff ;  /* 0xffffffff00047882 */ /* 0x000fc60000000000 */
[----:B------:R-:W-:Y:S05]  /*e7b0*/  BRA.DIV UR4, `(.L_x_2160) ;  /* 0x0000001604307947 */ /* 0x000fea000b800000 */
[----:B-1----:R-:W1:Y:S02]  /*e7c0*/  S2R R3, SR_TID.X ;  /* 0x0000000000037919 */ /* 0x002e640000002100 */
[----:B-1----:R-:W-:-:S04]  /*e7d0*/  SHF.R.U32.HI R3, RZ, 0x5, R3 ;  /* 0x00000005ff037819 */ /* 0x002fc80000011603 */
[----:B------:R-:W-:-:S05]  /*e7e0*/  LOP3.LUT R3, R3, 0x3, RZ, 0xc0, !PT ;  /* 0x0000000303037812 */ /* 0x000fca00078ec0ff */
[----:B------:R1:W2:Y:S02]  /*e7f0*/  SHFL.IDX PT, R14, R3, RZ, 0x1f ;  /* 0x00001fff030e7589 */ /* 0x0002a400000e0000 */
.L_x_2203:
[----:B--2---:R-:W-:-:S13]  /*e800*/  ISETP.NE.AND P0, PT, R14, RZ, PT ;  /* 0x000000ff0e00720c */ /* 0x004fda0003f05270 */
[----:B------:R-:W-:Y:S05]  /*e810*/  @P0 BRA `(.L_x_2047) ;  /* 0x0000000000880947 */ /* 0x000fea0003800000 */
[----:B------:R-:W-:-:S03]  /*e820*/  UMOV UR4, 0xffffffff ;  /* 0xffffffff00047882 */ /* 0x000fc60000000000 */
[----:B------:R-:W-:Y:S05]  /*e830*/  BRA.DIV UR4, `(.L_x_2161) ;  /* 0x0000001604447947 */ /* 0x000fea000b800000 */
[----:B------:R-:W-:-:S13]  /*e840*/  ELECT P6, URZ, PT ;  /* 0x00000000003f782f */ /* 0x000fda00038c0000 */
.L_x_2206:
[----:B------:R-:W-:Y:S05]  /*e850*/  @!P6 BRA `(.L_x_2047) ;  /* 0x000000000078e947 */ /* 0x000fea0003800000 */
[----:B-1----:R-:W2:Y:S02]  /*e860*/  LDL.LU R3, [R1+0x14] ;  /* 0x0000140001037983 */ /* 0x002ea40000300800 */
[----:B--2---:R-:W-:-:S04]  /*e870*/  LOP3.LUT R3, R3, 0x2, RZ, 0xfc, !PT ;  /* 0x0000000203037812 */ /* 0x004fc800078efcff */
[----:B------:R-:W-:-:S13]  /*e880*/  ISETP.NE.AND P2, PT, R3, 0x3, PT ;  /* 0x000000030300780c */ /* 0x000fda0003f45270 */
[----:B------:R-:W-:Y:S05]  /*e890*/  @!P2 BRA `(.L_x_2162) ;  /* 0x000000000004a947 */ /* 0x000fea0003800000 */
[----:B------:R-:W-:Y:S01]  /*e8a0*/  BPT.TRAP 0x1 ;  /* 0x000000040000795c */ /* 0x000fe20000300000 */
.L_x_2162:
[----:B0-----:R-:W-:Y:S01]  /*e8b0*/  VIADD R7, R2, 0x34840 ;  /* 0x0003484002077836 */ /* 0x001fe20000000000 */
        /* <DEDUP_REMOVED lines=11> */
.L_x_2207:
[----:B------:R-:W1:Y:S02]  /*e970*/  SYNCS.PHASECHK.TRANS64.TRYWAIT P0, [R3+URZ], R4 ;  /* 0x00000004030075a7 */ /* 0x000e64000800017f */
[----:B-1----:R-:W-:Y:S05]  /*e980*/  @!P0 BRA `(.L_x_2164) ;  /* 0x0000001400248947 */ /* 0x002fea0003800000 */
.L_x_2208:
[----:B------:R-:W-:Y:S05]  /*e990*/  @!P2 BRA `(.L_x_2165) ;  /* 0x000000000004a947 */ /* 0x000fea0003800000 */
[----:B------:R-:W-:Y:S01]  /*e9a0*/  BPT.TRAP 0x1 ;  /* 0x000000040000795c */ /* 0x000fe20000300000 */
.L_x_2165:
[----:B-1----:R-:W-:-:S04]  /*e9b0*/  VIADD R3, R2, 0x34860 ;  /* 0x0003486002037836 */ /* 0x002fc80000000000 */
[----:B------:R-:W-:-:S04]  /*e9c0*/  IMAD R0, R0, 0x8, R3 ;  /* 0x0000000800007824 */ /* 0x000fc800078e0203 */
[----:B------:R-:W1:Y:S02]  /*e9d0*/  SYNCS.PHASECHK.TRANS64.TRYWAIT P0, [R0+URZ], R5 ;  /* 0x00000005000075a7 */ /* 0x000e64000800017f */
[----:B-1----:R-:W-:Y:S05]  /*e9e0*/  @!P0 BRA `(.L_x_2166) ;  /* 0x0000001400208947 */ /* 0x002fea0003800000 */
.L_x_2209:
[----:B------:R-:W-:-:S07]  /*e9f0*/  IMAD R3, R8, 0x8, R3 ;  /* 0x0000000808037824 */ /* 0x000fce00078e0203 */
.L_x_2167:
[----:B--2---:R2:W3:Y:S02]  /*ea00*/  SYNCS.PHASECHK.TRANS64.TRYWAIT P0, [R3+URZ], R4 ;  /* 0x00000004030075a7 */ /* 0x0044e4000800017f */
[----:B---3--:R-:W-:Y:S05]  /*ea10*/  @!P0 NANOSLEEP.SYNCS 0x989680 ;  /* 0x009896800000895d */ /* 0x008fea0003900000 */
[----:B------:R-:W3:Y:S02]  /*ea20*/  @!P0 SYNCS.PHASECHK.TRANS64 P0, [R3+URZ], R4 ;  /* 0x00000004030085a7 */ /* 0x000ee4000800007f */
[----:B---3--:R-:W-:Y:S05]  /*ea30*/  @!P0 BRA `(.L_x_2167) ;  /* 0xfffffffc00f08947 */ /* 0x008fea000383ffff */
.L_x_2047:
[----:B------:R-:W-:Y:S05]  /*ea40*/  BSYNC B6 ;  /* 0x0000000000067941 */ /* 0x000fea0003800000 */
.L_x_2044:
[----:B------:R-:W-:Y:S05]  /*ea50*/  EXIT ;  /* 0x000000000000794d */ /* 0x000fea0003800000 */
.L_x_2051:
[----:B-1----:R-:W-:-:S04]  /*ea60*/  IMAD.U32 R3, RZ, RZ, UR36 ;  /* 0x00000024ff037e24 */ /* 0x002fc8000f8e00ff */
[----:B------:R1:W2:Y:S03]  /*ea70*/  SYNCS.PHASECHK.TRANS64.TRYWAIT P1, [R3+URZ+0x34800], R2 ;  /* 0x03480002030075a7 */ /* 0x0002a6000802017f */
[----:B--2---:R-:W-:Y:S05]  /*ea80*/  @!P1 NANOSLEEP.SYNCS 0x989680 ;  /* 0x009896800000995d */ /* 0x004fea0003900000 */
[----:B------:R-:W2:Y:S02]  /*ea90*/  @!P1 SYNCS.PHASECHK.TRANS64 P1, [R3+URZ+0x34800], R2 ;  /* 0x03480002030095a7 */ /* 0x000ea4000802007f */
[----:B--2---:R-:W-:Y:S05]  /*eaa0*/  @!P1 BRA `(.L_x_2051) ;  /* 0xfffffffc00ec9947 */ /* 0x004fea000383ffff */
[----:B------:R-:W-:Y:S05]  /*eab0*/  BRA `(.L_x_2168) ;  /* 0xffffff28002c7947 */ /* 0x000fea000383ffff */
.L_x_2055:
[----:B-1----:R-:W-:-:S04]  /*eac0*/  IMAD.U32 R3, RZ, RZ, UR36 ;  /* 0x00000024ff037e24 */ /* 0x002fc8000f8e00ff */
[----:B------:R1:W3:Y:S03]  /*ead0*/  SYNCS.PHASECHK.TRANS64.TRYWAIT P2, [R3+URZ+0x34830], R2 ;  /* 0x03483002030075a7 */ /* 0x0002e6000804017f */
[----:B---3--:R-:W-:Y:S05]  /*eae0*/  @!P2 NANOSLEEP.SYNCS 0x989680 ;  /* 0x009896800000a95d */ /* 0x008fea0003900000 */
[----:B------:R-:W3:Y:S02]  /*eaf0*/  @!P2 SYNCS.PHASECHK.TRANS64 P2, [R3+URZ+0x34830], R2 ;  /* 0x034830020300a5a7 */ /* 0x000ee4000804007f */
[----:B---3--:R-:W-:Y:S05]  /*eb00*/  @!P2 BRA `(.L_x_2055) ;  /* 0xfffffffc00eca947 */ /* 0x008fea000383ffff */
[----:B------:R-:W-:Y:S05]  /*eb10*/  BRA `(.L_x_2054) ;  /* 0xffffff2800487947 */ /* 0x000fea000383ffff */
.L_x_2060:
[----:B-1----:R-:W-:-:S04]  /*eb20*/  IMAD.U32 R21, RZ, RZ, UR60 ;  /* 0x0000003cff157e24 */ /* 0x002fc8000f8e00ff */
[----:B------:R1:W2:Y:S03]  /*eb30*/  SYNCS.PHASECHK.TRANS64.TRYWAIT P3, [R21+URZ+0x34830], R0 ;  /* 0x03483000150075a7 */ /* 0x0002a6000806017f */
[----:B--2---:R-:W-:Y:S05]  /*eb40*/  @!P3 NANOSLEEP.SYNCS 0x989680 ;  /* 0x009896800000b95d */ /* 0x004fea0003900000 */
[----:B------:R-:W2:Y:S02]  /*eb50*/  @!P3 SYNCS.PHASECHK.TRANS64 P3, [R21+URZ+0x34830], R0 ;  /* 0x034830001500b5a7 */ /* 0x000ea4000806007f */
[----:B--2---:R-:W-:Y:S05]  /*eb60*/  @!P3 BRA `(.L_x_2060) ;  /* 0xfffffffc00ecb947 */ /* 0x004fea000383ffff */
[----:B------:R-:W-:Y:S05]  /*eb70*/  BRA `(.L_x_2059) ;  /* 0xffffff5000407947 */ /* 0x000fea000383ffff */
.L_x_2064:
[----:B-1----:R-:W-:-:S04]  /*eb80*/  IMAD.U32 R3, RZ, RZ, UR7 ;  /* 0x00000007ff037e24 */ /* 0x002fc8000f8e00ff */
[----:B------:R1:W2:Y:S03]  /*eb90*/  SYNCS.PHASECHK.TRANS64.TRYWAIT P3, [R3+URZ+0x34850], R0 ;  /* 0x03485000030075a7 */ /* 0x0002a6000806017f */
[----:B--2---:R-:W-:Y:S05]  /*eba0*/  @!P3 NANOSLEEP.SYNCS 0x989680 ;  /* 0x009896800000b95d */ /* 0x004fea0003900000 */
[----:B------:R-:W2:Y:S02]  /*ebb0*/  @!P3 SYNCS.PHASECHK.TRANS64 P3, [R3+URZ+0x34850], R0 ;  /* 0x034850000300b5a7 */ /* 0x000ea4000806007f */
[----:B--2---:R-:W-:Y:S05]  /*ebc0*/  @!P3 BRA `(.L_x_2064) ;  /* 0xfffffffc00ecb947 */ /* 0x004fea000383ffff */
[----:B------:R-:W-:Y:S05]  /*ebd0*/  BRA `(.L_x_2063) ;  /* 0xffffff5800487947 */ /* 0x000fea000383ffff */
.L_x_2070:
[----:B-1----:R-:W-:-:S04]  /*ebe0*/  IMAD.U32 R15, RZ, RZ, UR39 ;  /* 0x00000027ff0f7e24 */ /* 0x002fc8000f8e00ff */
[----:B------:R1:W2:Y:S03]  /*ebf0*/  SYNCS.PHASECHK.TRANS64.TRYWAIT P2, [R15+URZ+0x34830], R0 ;  /* 0x034830000f0075a7 */ /* 0x0002a6000804017f */
[----:B--2---:R-:W-:Y:S05]  /*ec00*/  @!P2 NANOSLEEP.SYNCS 0x989680 ;  /* 0x009896800000a95d */ /* 0x004fea0003900000 */
[----:B------:R-:W2:Y:S02]  /*ec10*/  @!P2 SYNCS.PHASECHK.TRANS64 P2, [R15+URZ+0x34830], R0 ;  /* 0x034830000f00a5a7 */ /* 0x000ea4000804007f */
[----:B--2---:R-:W-:Y:S05]  /*ec20*/  @!P2 BRA `(.L_x_2070) ;  /* 0xfffffffc00eca947 */ /* 0x004fea000383ffff */
[----:B------:R-:W-:Y:S05]  /*ec30*/  BRA `(.L_x_2069) ;  /* 0xffffff7800887947 */ /* 0x000fea000383ffff */
.L_x_2074:
[----:B-1----:R-:W-:-:S04]  /*ec40*/  IMAD.U32 R3, RZ, RZ, UR7 ;  /* 0x00000007ff037e24 */ /* 0x002fc8000f8e00ff */
[----:B------:R1:W2:Y:S03]  /*ec50*/  SYNCS.PHASECHK.TRANS64.TRYWAIT P2, [R3+URZ+0x34850], R0 ;  /* 0x03485000030075a7 */ /* 0x0002a6000804017f */
[----:B--2---:R-:W-:Y:S05]  /*ec60*/  @!P2 NANOSLEEP.SYNCS 0x989680 ;  /* 0x009896800000a95d */ /* 0x004fea0003900000 */
[----:B------:R-:W2:Y:S02]  /*ec70*/  @!P2 SYNCS.PHASECHK.TRANS64 P2, [R3+URZ+0x34850], R0 ;  /* 0x034850000300a5a7 */ /* 0x000ea4000804007f */
[----:B--2---:R-:W-:Y:S05]  /*ec80*/  @!P2 BRA `(.L_x_2074) ;  /* 0xfffffffc00eca947 */ /* 0x004fea000383ffff */
[----:B------:R-:W-:Y:S05]  /*ec90*/  BRA `(.L_x_2073) ;  /* 0xffffff8000907947 */ /* 0x000fea000383ffff */
.L_x_2079:
[----:B-1----:R-:W-:-:S04]  /*eca0*/  IMAD.U32 R2, RZ, RZ, UR5 ;  /* 0x00000005ff027e24 */ /* 0x002fc8000f8e00ff */
[----:B------:R1:W2:Y:S03]  /*ecb0*/  SYNCS.PHASECHK.TRANS64.TRYWAIT P0, [R2+URZ+0x34850], R5 ;  /* 0x03485005020075a7 */ /* 0x0002a6000800017f */
[----:B--2---:R-:W-:Y:S05]  /*ecc0*/  @!P0 NANOSLEEP.SYNCS 0x989680 ;  /* 0x009896800000895d */ /* 0x004fea0003900000 */
[----:B------:R-:W2:Y:S02]  /*ecd0*/  @!P0 SYNCS.PHASECHK.TRANS64 P0, [R2+URZ+0x34850], R5 ;  /* 0x03485005020085a7 */ /* 0x000ea4000800007f */
[----:B--2---:R-:W-:Y:S05]  /*ece0*/  @!P0 BRA `(.L_x_2079) ;  /* 0xfffffffc00ec8947 */ /* 0x004fea000383ffff */
[----:B------:R-:W-:Y:S05]  /*ecf0*/  BRA `(.L_x_2078) ;  /* 0xffffff9c005c7947 */ /* 0x000fea000383ffff */
.L_x_2090:
[----:B------:R-:W-:Y:S02]  /*ed00*/  IMAD.MOV.U32 R13, RZ, RZ, R0 ;  /* 0x000000ffff0d7224 */ /* 0x000fe400078e0000 */
[----:B------:R-:W-:Y:S02]  /*ed10*/  IMAD.MOV.U32 R12, RZ, RZ, RZ ;  /* 0x000000ffff0c7224 */ /* 0x000fe400078e00ff */
[----:B------:R-:W-:Y:S02]  /*ed20*/  IMAD.MOV.U32 R11, RZ, RZ, 0x1f ;  /* 0x0000001fff0b7424 */ /* 0x000fe400078e00ff */
[----:B------:R-:W-:-:S07]  /*ed30*/  IMAD.MOV.U32 R15, RZ, RZ, -0x1 ;  /* 0xffffffffff0f7424 */ /* 0x000fce00078e00ff */
[----:B------:R-:W-:Y:S05]  /*ed40*/  WARPSYNC.COLLECTIVE R15, `(.L_x_2169) ;  /* 0x000000000f087348 */ /* 0x000fea0003c00000 */
[----:B------:R0:W1:Y:S02]  /*ed50*/  SHFL.IDX P6, R14, R13, R12, R11 ;  /* 0x0000000c0d0e7389 */ /* 0x00006400000c000b */
[----:B01----:R-:W-:Y:S01]  /*ed60*/  ENDCOLLECTIVE ;  /* 0x000000000000791b */ /* 0x003fe20003800000 */
.L_x_2169:
[----:B------:R-:W-:Y:S05]  /*ed70*/  BRA `(.L_x_2170) ;  /* 0xffffffc800607947 */ /* 0x000fea000383ffff */
.L_x_2092:
[----:B------:R-:W-:Y:S01]  /*ed80*/  BSSY B0, `(.L_x_2171) ;  /* 0x0000006000007945 */ /* 0x000fe20003800000 */
[----:B------:R-:W-:-:S07]  /*ed90*/  IMAD.MOV.U32 R15, RZ, RZ, -0x1 ;  /* 0xffffffffff0f7424 */ /* 0x000fce00078e00ff */
[----:B0-----:R-:W-:Y:S05]  /*eda0*/  WARPSYNC.COLLECTIVE R15, `(.L_x_2172) ;  /* 0x000000000f0c7348 */ /* 0x001fea0003c00000 */
[----:B------:R-:W-:Y:S02]  /*edb0*/  ELECT P6, UR62, PT ;  /* 0x00000000003e782f */ /* 0x000fe400038c0000 */
[----:B------:R-:W-:Y:S01]  /*edc0*/  MOV R14, UR62 ;  /* 0x0000003e000e7c02 */ /* 0x000fe20008000f00 */
[----:B0-----:R-:W-:Y:S10]  /*edd0*/  ENDCOLLECTIVE ;  /* 0x000000000000791b */ /* 0x001ff40003800000 */
.L_x_2172:
[----:B------:R-:W-:Y:S05]  /*ede0*/  BSYNC B0 ;  /* 0x0000000000007941 */ /* 0x000fea0003800000 */
.L_x_2171:
[----:B------:R-:W-:Y:S05]  /*edf0*/  BRA `(.L_x_2173) ;  /* 0xffffffc800607947 */ /* 0x000fea000383ffff */
.L_x_2094:
[----:B0-----:R-:W-:-:S04]  /*ee00*/  IMAD.U32 R3, RZ, RZ, UR38 ;  /* 0x00000026ff037e24 */ /* 0x001fc8000f8e00ff */
[----:B------:R0:W1:Y:S03]  /*ee10*/  SYNCS.PHASECHK.TRANS64.TRYWAIT P0, [R3+URZ+0x34840], R0 ;  /* 0x03484000030075a7 */ /* 0x000066000800017f */
[----:B-1----:R-:W-:Y:S05]  /*ee20*/  @!P0 NANOSLEEP.SYNCS 0x989680 ;  /* 0x009896800000895d */ /* 0x002fea0003900000 */
[----:B------:R-:W1:Y:S02]  /*ee30*/  @!P0 SYNCS.PHASECHK.TRANS64 P0, [R3+URZ+0x34840], R0 ;  /* 0x03484000030085a7 */ /* 0x000e64000800007f */
[----:B-1----:R-:W-:Y:S05]  /*ee40*/  @!P0 BRA `(.L_x_2094) ;  /* 0xfffffffc00ec8947 */ /* 0x002fea000383ffff */
[----:B------:R-:W-:Y:S05]  /*ee50*/  BRA `(.L_x_2174) ;  /* 0xffffffc800b87947 */ /* 0x000fea000383ffff */
.L_x_2097:
[----:B------:R-:W-:Y:S02]  /*ee60*/  IMAD.MOV.U32 R13, RZ, RZ, R5 ;  /* 0x000000ffff0d7224 */ /* 0x000fe400078e0005 */
[----:B------:R-:W-:Y:S02]  /*ee70*/  IMAD.MOV.U32 R12, RZ, RZ, RZ ;  /* 0x000000ffff0c7224 */ /* 0x000fe400078e00ff */
[----:B------:R-:W-:Y:S02]  /*ee80*/  IMAD.MOV.U32 R11, RZ, RZ, 0x181f ;  /* 0x0000181fff0b7424 */ /* 0x000fe400078e00ff */
[----:B------:R-:W-:Y:S02]  /*ee90*/  IMAD.MOV.U32 R15, RZ, RZ, -0x1 ;  /* 0xffffffffff0f7424 */ /* 0x000fe400078e00ff */
[----:B------:R-:W-:-:S07]  /*eea0*/  IMAD R6, R9, 0x80, R6 ;  /* 0x0000008009067824 */ /* 0x000fce00078e0206 */
[----:B------:R-:W-:Y:S05]  /*eeb0*/  WARPSYNC.COLLECTIVE R15, `(.L_x_2175) ;  /* 0x000000000f087348 */ /* 0x000fea0003c00000 */
[----:B------:R0:W1:Y:S02]  /*eec0*/  SHFL.IDX P6, R14, R13, R12, R11 ;  /* 0x0000000c0d0e7389 */ /* 0x00006400000c000b */
[----:B01----:R-:W-:Y:S01]  /*eed0*/  ENDCOLLECTIVE ;  /* 0x000000000000791b */ /* 0x003fe20003800000 */
.L_x_2175:
[----:B------:R-:W-:Y:S02]  /*eee0*/  VIADD R9, R6, 0x10 ;  /* 0x0000001006097836 */ /* 0x000fe40000000000 */
[----:B------:R-:W-:Y:S02]  /*eef0*/  IMAD.MOV.U32 R13, RZ, RZ, R0 ;  /* 0x000000ffff0d7224 */ /* 0x000fe400078e0000 */
[----:B------:R-:W-:-:S07]  /*ef00*/  IMAD.MOV.U32 R2, RZ, RZ, R14 ;  /* 0x000000ffff027224 */ /* 0x000fce00078e000e */
[----:B------:R-:W-:Y:S05]  /*ef10*/  WARPSYNC.COLLECTIVE R15, `(.L_x_2176) ;  /* 0x000000000f087348 */ /* 0x000fea0003c00000 */
[----:B------:R0:W1:Y:S02]  /*ef20*/  SHFL.IDX P6, R14, R13, R12, R11 ;  /* 0x0000000c0d0e7389 */ /* 0x00006400000c000b */
[----:B01----:R-:W-:Y:S01]  /*ef30*/  ENDCOLLECTIVE ;  /* 0x000000000000791b */ /* 0x003fe20003800000 */
.L_x_2176:
[----:B------:R-:W-:Y:S02]  /*ef40*/  ULDC UR4, c[0x0][0x288] ;  /* 0x0000a20000047ab9 */ /* 0x000fe40000000800 */
[----:B------:R-:W-:-:S05]  /*ef50*/  IMAD R4, R8, UR4, RZ ;  /* 0x0000000408047c24 */ /* 0x000fca000f8e02ff */
        /* <DEDUP_REMOVED lines=8> */
.L_x_2177:
        /* <DEDUP_REMOVED lines=14> */
.L_x_2178:
[----:B------:R-:W-:Y:S01]  /*f0c0*/  @!PT LDS RZ, [RZ] ;  /* 0x00000000fffff984 */ /* 0x000fe20000000800 */
[----:B------:R-:W-:Y:S01]  /*f0d0*/  @!PT LDS RZ, [RZ] ;  /* 0x00000000fffff984 */ /* 0x000fe20000000800 */
[----:B------:R-:W-:Y:S01]  /*f0e0*/  @!PT LDS RZ, [RZ] ;  /* 0x00000000fffff984 */ /* 0x000fe20000000800 */
[----:B------:R0:W-:Y:S01]  /*f0f0*/  @!P3 LDGSTS.E.BYPASS.LTC128B.128 [R21+0x18400], desc[UR42][R2.64+0x100], !P1 ;  /* 0x184001000215bfae */ /* 0x0001e2000c901d6a */
[----:B------:R-:W-:Y:S01]  /*f100*/  ISETP.GE.AND P3, PT, R9, R4, PT ;  /* 0x000000040900720c */ /* 0x000fe20003f66270 */
[----:B------:R-:W-:Y:S02]  /*f110*/  IMAD.MOV.U32 R9, RZ, RZ, R8 ;  /* 0x000000ffff097224 */ /* 0x000fe400078e0008 */
[----:B------:R-:W-:Y:S02]  /*f120*/  IMAD.MOV.U32 R13, RZ, RZ, R5 ;  /* 0x000000ffff0d7224 */ /* 0x000fe400078e0005 */
[----:B------:R-:W-:-:S08]  /*f130*/  IMAD.MOV.U32 R12, RZ, RZ, 0x2 ;  /* 0x00000002ff0c7424 */ /* 0x000fd000078e00ff */
[----:B------:R-:W-:Y:S01]  /*f140*/  @!P3 LEA R20, R7, UR38, 0x1 ;  /* 0x000000260714bc11 */ /* 0x000fe2000f8e08ff */
[----:B0-----:R-:W-:Y:S02]  /*f150*/  VIADD R3, R6, 0x20 ;  /* 0x0000002006037836 */ /* 0x001fe40000000000 */
[----:B------:R-:W-:-:S07]  /*f160*/  IMAD.MOV.U32 R8, RZ, RZ, R14 ;  /* 0x000000ffff087224 */ /* 0x000fce00078e000e */
[----:B------:R-:W-:Y:S05]  /*f170*/  WARPSYNC.COLLECTIVE R15, `(.L_x_2179) ;  /* 0x000000000f087348 */ /* 0x000fea0003c00000 */
[----:B------:R0:W1:Y:S02]  /*f180*/  SHFL.IDX P6, R14, R13, R12, R11 ;  /* 0x0000000c0d0e7389 */ /* 0x00006400000c000b */
[----:B01----:R-:W-:Y:S01]  /*f190*/  ENDCOLLECTIVE ;  /* 0x000000000000791b */ /* 0x003fe20003800000 */
.L_x_2179:
        /* <DEDUP_REMOVED lines=13> */
.L_x_2180:
        /* <DEDUP_REMOVED lines=9> */
.L_x_2181:
        /* <DEDUP_REMOVED lines=13> */
.L_x_2182:
        /* <DEDUP_REMOVED lines=9> */
.L_x_2183:
        /* <DEDUP_REMOVED lines=13> */
.L_x_2184:
        /* <DEDUP_REMOVED lines=9> */
.L_x_2185:
        /* <DEDUP_REMOVED lines=13> */
.L_x_2186:
        /* <DEDUP_REMOVED lines=9> */
.L_x_2187:
        /* <DEDUP_REMOVED lines=13> */
.L_x_2188:
        /* <DEDUP_REMOVED lines=8> */
.L_x_2189:
        /* <DEDUP_REMOVED lines=12> */
.L_x_2190:
[----:B------:R-:W-:Y:S05]  /*f930*/  BRA `(.L_x_2191) ;  /* 0xffffffcc00207947 */ /* 0x000fea000383ffff */
.L_x_2100:
[----:B-1----:R-:W-:-:S04]  /*f940*/  IMAD.U32 R3, RZ, RZ, UR38 ;  /* 0x00000026ff037e24 */ /* 0x002fc8000f8e00ff */
[----:B------:R1:W2:Y:S03]  /*f950*/  SYNCS.PHASECHK.TRANS64.TRYWAIT P0, [R3+URZ+0x34820], R2 ;  /* 0x03482002030075a7 */ /* 0x0002a6000800017f */
[----:B--2---:R-:W-:Y:S05]  /*f960*/  @!P0 NANOSLEEP.SYNCS 0x989680 ;  /* 0x009896800000895d */ /* 0x004fea0003900000 */
[----:B------:R-:W2:Y:S02]  /*f970*/  @!P0 SYNCS.PHASECHK.TRANS64 P0, [R3+URZ+0x34820], R2 ;  /* 0x03482002030085a7 */ /* 0x000ea4000800007f */
[----:B--2---:R-:W-:Y:S05]  /*f980*/  @!P0 BRA `(.L_x_2100) ;  /* 0xfffffffc00ec8947 */ /* 0x004fea000383ffff */
[----:B------:R-:W-:Y:S05]  /*f990*/  BRA `(.L_x_2192) ;  /* 0xffffffcc00787947 */ /* 0x000fea000383ffff */
.L_x_2107:
[----:B-1----:R-:W-:-:S04]  /*f9a0*/  IMAD.U32 R3, RZ, RZ, UR38 ;  /* 0x00000026ff037e24 */ /* 0x002fc8000f8e00ff */
[----:B------:R1:W2:Y:S03]  /*f9b0*/  SYNCS.PHASECHK.TRANS64.TRYWAIT P0, [R3+URZ+0x34848], R2 ;  /* 0x03484802030075a7 */ /* 0x0002a6000800017f */
[----:B--2---:R-:W-:Y:S05]  /*f9c0*/  @!P0 NANOSLEEP.SYNCS 0x989680 ;  /* 0x009896800000895d */ /* 0x004fea0003900000 */
[----:B------:R-:W2:Y:S02]  /*f9d0*/  @!P0 SYNCS.PHASECHK.TRANS64 P0, [R3+URZ+0x34848], R2 ;  /* 0x03484802030085a7 */ /* 0x000ea4000800007f */
[----:B--2---:R-:W-:Y:S05]  /*f9e0*/  @!P0 BRA `(.L_x_2107) ;  /* 0xfffffffc00ec8947 */ /* 0x004fea000383ffff */
[----:B------:R-:W-:Y:S05]  /*f9f0*/  BRA `(.L_x_2193) ;  /* 0xffffffd000507947 */ /* 0x000fea000383ffff */
.L_x_2114:
[----:B0-----:R-:W-:-:S04]  /*fa00*/  IMAD.U32 R3, RZ, RZ, UR38 ;  /* 0x00000026ff037e24 */ /* 0x001fc8000f8e00ff */
[----:B------:R0:W1:Y:S03]  /*fa10*/  SYNCS.PHASECHK.TRANS64.TRYWAIT P0, [R3+URZ+0x34860], R2 ;  /* 0x03486002030075a7 */ /* 0x000066000800017f */
[----:B-1----:R-:W-:Y:S05]  /*fa20*/  @!P0 NANOSLEEP.SYNCS 0x989680 ;  /* 0x009896800000895d */ /* 0x002fea0003900000 */
[----:B------:R-:W1:Y:S02]  /*fa30*/  @!P0 SYNCS.PHASECHK.TRANS64 P0, [R3+URZ+0x34860], R2 ;  /* 0x03486002030085a7 */ /* 0x000e64000800007f */
[----:B-1----:R-:W-:Y:S05]  /*fa40*/  @!P0 BRA `(.L_x_2114) ;  /* 0xfffffffc00ec8947 */ /* 0x002fea000383ffff */
[----:B------:R-:W-:Y:S05]  /*fa50*/  BRA `(.L_x_2194) ;  /* 0xffffffd400247947 */ /* 0x000fea000383ffff */
.L_x_2123:
[----:B-1----:R-:W-:-:S04]  /*fa60*/  IMAD.U32 R3, RZ, RZ, UR38 ;  /* 0x00000026ff037e24 */ /* 0x002fc8000f8e00ff */
[----:B------:R1:W2:Y:S03]  /*fa70*/  SYNCS.PHASECHK.TRANS64.TRYWAIT P0, [R3+URZ+0x34840], R2 ;  /* 0x03484002030075a7 */ /* 0x0002a6000800017f */
[----:B--2---:R-:W-:Y:S05]  /*fa80*/  @!P0 NANOSLEEP.SYNCS 0x989680 ;  /* 0x009896800000895d */ /* 0x004fea0003900000 */
[----:B------:R-:W2:Y:S02]  /*fa90*/  @!P0 SYNCS.PHASECHK.TRANS64 P0, [R3+URZ+0x34840], R2 ;  /* 0x03484002030085a7 */ /* 0x000ea4000800007f */
[----:B--2---:R-:W-:Y:S05]  /*faa0*/  @!P0 BRA `(.L_x_2123) ;  /* 0xfffffffc00ec8947 */ /* 0x004fea000383ffff */
[----:B------:R-:W-:Y:S05]  /*fab0*/  BRA `(.L_x_2195) ;  /* 0xffffffd800487947 */ /* 0x000fea000383ffff */
.L_x_2130:
[----:B0-----:R-:W-:-:S04]  /*fac0*/  IMAD.U32 R3, RZ, RZ, UR38 ;  /* 0x00000026ff037e24 */ /* 0x001fc8000f8e00ff */
[----:B------:R0:W1:Y:S03]  /*fad0*/  SYNCS.PHASECHK.TRANS64.TRYWAIT P0, [R3+URZ+0x34868], R2 ;  /* 0x03486802030075a7 */ /* 0x000066000800017f */
[----:B-1----:R-:W-:Y:S05]  /*fae0*/  @!P0 NANOSLEEP.SYNCS 0x989680 ;  /* 0x009896800000895d */ /* 0x002fea0003900000 */
[----:B------:R-:W1:Y:S02]  /*faf0*/  @!P0 SYNCS.PHASECHK.TRANS64 P0, [R3+URZ+0x34868], R2 ;  /* 0x03486802030085a7 */ /* 0x000e64000800007f */
[----:B-1----:R-:W-:Y:S05]  /*fb00*/  @!P0 BRA `(.L_x_2130) ;  /* 0xfffffffc00ec8947 */ /* 0x002fea000383ffff */
[----:B------:R-:W-:Y:S05]  /*fb10*/  BRA `(.L_x_2196) ;  /* 0xffffffdc001c7947 */ /* 0x000fea000383ffff */
.L_x_2139:
[----:B-1----:R-:W-:-:S04]  /*fb20*/  IMAD.U32 R3, RZ, RZ, UR38 ;  /* 0x00000026ff037e24 */ /* 0x002fc8000f8e00ff */
[----:B------:R1:W2:Y:S03]  /*fb30*/  SYNCS.PHASECHK.TRANS64.TRYWAIT P0, [R3+URZ+0x34848], R2 ;  /* 0x03484802030075a7 */ /* 0x0002a6000800017f */
[----:B--2---:R-:W-:Y:S05]  /*fb40*/  @!P0 NANOSLEEP.SYNCS 0x989680 ;  /* 0x009896800000895d */ /* 0x004fea0003900000 */
[----:B------:R-:W2:Y:S02]  /*fb50*/  @!P0 SYNCS.PHASECHK.TRANS64 P0, [R3+URZ+0x34848], R2 ;  /* 0x03484802030085a7 */ /* 0x000ea4000800007f */
[----:B--2---:R-:W-:Y:S05]  /*fb60*/  @!P0 BRA `(.L_x_2139) ;  /* 0xfffffffc00ec8947 */ /* 0x004fea000383ffff */
[----:B------:R-:W-:Y:S05]  /*fb70*/  BRA `(.L_x_2197) ;  /* 0xffffffe000587947 */ /* 0x000fea000383ffff */
.L_x_2146:
[----:B0-----:R-:W-:-:S04]  /*fb80*/  IMAD.U32 R3, RZ, RZ, UR38 ;  /* 0x00000026ff037e24 */ /* 0x001fc8000f8e00ff */
[----:B------:R0:W1:Y:S03]  /*fb90*/  SYNCS.PHASECHK.TRANS64.TRYWAIT P0, [R3+URZ+0x34860], R2 ;  /* 0x03486002030075a7 */ /* 0x000066000800017f */
[----:B-1----:R-:W-:Y:S05]  /*fba0*/  @!P0 NANOSLEEP.SYNCS 0x989680 ;  /* 0x009896800000895d */ /* 0x002fea0003900000 */
[----:B------:R-:W1:Y:S02]  /*fbb0*/  @!P0 SYNCS.PHASECHK.TRANS64 P0, [R3+URZ+0x34860], R2 ;  /* 0x03486002030085a7 */ /* 0x000e64000800007f */
[----:B-1----:R-:W-:Y:S05]  /*fbc0*/  @!P0 BRA `(.L_x_2146) ;  /* 0xfffffffc00ec8947 */ /* 0x002fea000383ffff */
[----:B------:R-:W-:Y:S05]  /*fbd0*/  BRA `(.L_x_2198) ;  /* 0xffffffe400287947 */ /* 0x000fea000383ffff */
.L_x_2154:
[----:B-1----:R1:W2:Y:S02]  /*fbe0*/  SYNCS.PHASECHK.TRANS64.TRYWAIT P0, [R3+URZ+0x34860], R0 ;  /* 0x03486000030075a7 */ /* 0x0022a4000800017f */
[----:B--2---:R-:W-:Y:S05]  /*fbf0*/  @!P0 NANOSLEEP.SYNCS 0x989680 ;  /* 0x009896800000895d */ /* 0x004fea0003900000 */
[----:B------:R-:W2:Y:S02]  /*fc00*/  @!P0 SYNCS.PHASECHK.TRANS64 P0, [R3+URZ+0x34860], R0 ;  /* 0x03486000030085a7 */ /* 0x000ea4000800007f */
[----:B--2---:R-:W-:Y:S05]  /*fc10*/  @!P0 BRA `(.L_x_2154) ;  /* 0xfffffffc00f08947 */ /* 0x004fea000383ffff */
[----:B------:R-:W-:Y:S05]  /*fc20*/  BRA `(.L_x_2199) ;  /* 0xffffffe400f87947 */ /* 0x000fea000383ffff */
.L_x_2159:
[----:B-1----:R1:W2:Y:S02]  /*fc30*/  SYNCS.PHASECHK.TRANS64.TRYWAIT P0, [R2+URZ+0x34820], R3 ;  /* 0x03482003020075a7 */ /* 0x0022a4000800017f */
[----:B--2---:R-:W-:Y:S05]  /*fc40*/  @!P0 NANOSLEEP.SYNCS 0x989680 ;  /* 0x009896800000895d */ /* 0x004fea0003900000 */
[----:B------:R-:W2:Y:S02]  /*fc50*/  @!P0 SYNCS.PHASECHK.TRANS64 P0, [R2+URZ+0x34820], R3 ;  /* 0x03482003020085a7 */ /* 0x000ea4000800007f */
[----:B--2---:R-:W-:Y:S05]  /*fc60*/  @!P0 BRA `(.L_x_2159) ;  /* 0xfffffffc00f08947 */ /* 0x004fea000383ffff */
[----:B------:R-:W-:Y:S05]  /*fc70*/  BRA `(.L_x_2200) ;  /* 0xffffffe800c87947 */ /* 0x000fea000383ffff */
.L_x_2160:
        /* <DEDUP_REMOVED lines=11> */
.L_x_2202:
[----:B------:R-:W-:Y:S05]  /*fd30*/  BSYNC B0 ;  /* 0x0000000000007941 */ /* 0x000fea0003800000 */
.L_x_2201:
[----:B------:R-:W-:Y:S05]  /*fd40*/  BRA `(.L_x_2203) ;  /* 0xffffffe800ac7947 */ /* 0x000fea000383ffff */
.L_x_2161:
[----:B------:R-:W-:Y:S01]  /*fd50*/  BSSY B0, `(.L_x_2204) ;  /* 0x0000006000007945 */ /* 0x000fe20003800000 */
[----:B------:R-:W-:-:S07]  /*fd60*/  IMAD.MOV.U32 R15, RZ, RZ, -0x1 ;  /* 0xffffffffff0f7424 */ /* 0x000fce00078e00ff */
[----:B01----:R-:W-:Y:S05]  /*fd70*/  WARPSYNC.COLLECTIVE R15, `(.L_x_2205) ;  /* 0x000000000f0c7348 */ /* 0x003fea0003c00000 */
[----:B------:R-:W-:Y:S02]  /*fd80*/  ELECT P6, UR62, PT ;  /* 0x00000000003e782f */ /* 0x000fe400038c0000 */
[----:B------:R-:W-:Y:S01]  /*fd90*/  MOV R14, UR62 ;  /* 0x0000003e000e7c02 */ /* 0x000fe20008000f00 */
[----:B01----:R-:W-:Y:S10]  /*fda0*/  ENDCOLLECTIVE ;  /* 0x000000000000791b */ /* 0x003ff40003800000 */
.L_x_2205:
[----:B------:R-:W-:Y:S05]  /*fdb0*/  BSYNC B0 ;  /* 0x0000000000007941 */ /* 0x000fea0003800000 */
.L_x_2204:
[----:B------:R-:W-:Y:S05]  /*fdc0*/  BRA `(.L_x_2206) ;  /* 0xffffffe800a07947 */ /* 0x000fea000383ffff */
.L_x_2163:
[----:B0-----:R0:W1:Y:S02]  /*fdd0*/  SYNCS.PHASECHK.TRANS64.TRYWAIT P0, [R6+URZ], R5 ;  /* 0x00000005060075a7 */ /* 0x001064000800017f */
[----:B-1----:R-:W-:Y:S05]  /*fde0*/  @!P0 NANOSLEEP.SYNCS 0x989680 ;  /* 0x009896800000895d */ /* 0x002fea0003900000 */
[----:B------:R-:W1:Y:S02]  /*fdf0*/  @!P0 SYNCS.PHASECHK.TRANS64 P0, [R6+URZ], R5 ;  /* 0x00000005060085a7 */ /* 0x000e64000800007f */
[----:B-1----:R-:W-:Y:S05]  /*fe00*/  @!P0 BRA `(.L_x_2163) ;  /* 0xfffffffc00f08947 */ /* 0x002fea000383ffff */
[----:B------:R-:W-:Y:S05]  /*fe10*/  BRA `(.L_x_2207) ;  /* 0xffffffe800d47947 */ /* 0x000fea000383ffff */
.L_x_2164:
[----:B-1----:R1:W2:Y:S02]  /*fe20*/  SYNCS.PHASECHK.TRANS64.TRYWAIT P0, [R3+URZ], R4 ;  /* 0x00000004030075a7 */ /* 0x0022a4000800017f */
[----:B--2---:R-:W-:Y:S05]  /*fe30*/  @!P0 NANOSLEEP.SYNCS 0x989680 ;  /* 0x009896800000895d */ /* 0x004fea0003900000 */
[----:B------:R-:W2:Y:S02]  /*fe40*/  @!P0 SYNCS.PHASECHK.TRANS64 P0, [R3+URZ], R4 ;  /* 0x00000004030085a7 */ /* 0x000ea4000800007f */
[----:B--2---:R-:W-:Y:S05]  /*fe50*/  @!P0 BRA `(.L_x_2164) ;  /* 0xfffffffc00f08947 */ /* 0x004fea000383ffff */
[----:B------:R-:W-:Y:S05]  /*fe60*/  BRA `(.L_x_2208) ;  /* 0xffffffe800c87947 */ /* 0x000fea000383ffff */
.L_x_2166:
[----:B-1----:R1:W2:Y:S02]  /*fe70*/  SYNCS.PHASECHK.TRANS64.TRYWAIT P0, [R0+URZ], R5 ;  /* 0x00000005000075a7 */ /* 0x0022a4000800017f */
[----:B--2---:R-:W-:Y:S05]  /*fe80*/  @!P0 NANOSLEEP.SYNCS 0x989680 ;  /* 0x009896800000895d */ /* 0x004fea0003900000 */
[----:B------:R-:W2:Y:S02]  /*fe90*/  @!P0 SYNCS.PHASECHK.TRANS64 P0, [R0+URZ], R5 ;  /* 0x00000005000085a7 */ /* 0x000ea4000800007f */
[----:B--2---:R-:W-:Y:S05]  /*fea0*/  @!P0 BRA `(.L_x_2166) ;  /* 0xfffffffc00f08947 */ /* 0x004fea000383ffff */
[----:B------:R-:W-:Y:S05]  /*feb0*/  BRA `(.L_x_2209) ;  /* 0xffffffe800cc7947 */ /* 0x000fea000383ffff */
.L_x_2210:
        /* <DEDUP_REMOVED lines=12> */
.L_x_14993:


//--------------------- .text._ZN7cutlass13device_kernelIN5flash11enable_sm90INS1_16FlashAttnFwdSm90INS1_25CollectiveMainloopFwdSm90ILi2EN4cute5tupleIJNS5_1CILi1EEES8_S8_EEENS6_IJNS7_ILi128EEESA_NS7_ILi192EEEEEELi128ENS_6half_tEfNS_4arch4Sm90ELb1ELb0ELb0ELb1ELb0ELb0ELb0ELb1ELb1ELb1ELb1ELb0EEENS1_21CollectiveEpilogueFwdINS6_IJSA_SA_SA_EEES9_SD_SF_Li256ELb1ELb1ELb1ELb0EEENS1_36VarlenDynamicPersistentTileSchedulerILi128ELi128ELi256ELi128ELb1ELb1ELb1ELb1ELb1ELb1EEEEEEEEEvNT_6ParamsE --------------------------
	.section	.text._ZN7cutlass13device_kernelIN5flash11enable_sm90INS1_16FlashAttnFwdSm90INS1_25CollectiveMainloopFwdSm90ILi2EN4cute5tupleIJNS5_1CILi1EEES8_S8_EEENS6_IJNS7_ILi128EEESA_NS7_ILi192EEEEEELi128ENS_6half_tEfNS_4arch4Sm90ELb1ELb0ELb0ELb1ELb0ELb0ELb0ELb1ELb1ELb1ELb1ELb0EEENS1_21CollectiveEpilogueFwdINS6_IJSA_SA_SA_EEES9_SD_SF_Li256ELb1ELb1ELb1ELb0EEENS1_36VarlenDynamicPersistentTileSchedulerILi128ELi128ELi256ELi128ELb1ELb1ELb1ELb1ELb1ELb1EEEEEEEEEvNT_6ParamsE,"ax",@progbits
	.align	128
.text._ZN7cutlass13device_kernelIN5flash11enable_sm90INS1_16FlashAttnFwdSm90INS1_25CollectiveMainloopFwdSm90ILi2EN4cute5tupleIJNS5_1CILi1EEES8_S8_EEENS6_IJNS7_ILi128EEESA_NS7_ILi192EEEEEELi128ENS_6half_tEfNS_4arch4Sm90ELb1ELb0ELb0ELb1ELb0ELb0ELb0ELb1ELb1ELb1ELb1ELb0EEENS1_21CollectiveEpilogueFwdINS6_IJSA_SA_SA_EEES9_SD_SF_Li256ELb1ELb1ELb1ELb0EEENS1_36VarlenDynamicPersistentTileSchedulerILi128ELi128ELi256ELi128ELb1ELb1ELb1ELb1ELb1ELb1EEEEEEEEEvNT_6ParamsE:
        .type           _ZN7cutlass13device_kernelIN5flash11enable_sm90INS1_16FlashAttnFwdSm90INS1_25CollectiveMainloopFwdSm90ILi2EN4cute5tupleIJNS5_1CILi1EEES8_S8_EEENS6_IJNS7_ILi128EEESA_NS7_ILi192EEEEEELi128ENS_6half_tEfNS_4arch4Sm90ELb1ELb0ELb0ELb1ELb0ELb0ELb0ELb1ELb1ELb1ELb1ELb0EEENS1_21CollectiveEpilogueFwdINS6_IJSA_SA_SA_EEES9_SD_SF_Li256ELb1ELb1ELb1ELb0EEENS1_36VarlenDynamicPersistentTileSchedulerILi128ELi128ELi256ELi128ELb1ELb1ELb1ELb1ELb1ELb1EEEEEEEEEvNT_6ParamsE,@function
        .size           _ZN7cutlass13device_kernelIN5flash11enable_sm90INS1_16FlashAttnFwdSm90INS1_25CollectiveMainloopFwdSm90ILi2EN4cute5tupleIJNS5_1CILi1EEES8_S8_EEENS6_IJNS7_ILi128EEESA_NS7_ILi192EEEEEELi128ENS_6half_tEfNS_4arch4Sm90ELb1ELb0ELb0ELb1ELb0ELb0ELb0ELb1ELb1ELb1ELb1ELb0EEENS1_21CollectiveEpilogueFwdINS6_IJSA_SA_SA_EEES9_SD_SF_Li256ELb1ELb1ELb1ELb0EEENS1_36VarlenDynamicPersistentTileSchedulerILi128ELi128ELi256ELi128ELb1ELb1ELb1ELb1ELb1ELb1EEEEEEEEEvNT_6ParamsE,(.L_x_14994 - _ZN7cutlass13device_kernelIN5flash11enable_sm90INS1_16FlashAttnFwdSm90INS1_25CollectiveMainloopFwdSm90ILi2EN4cute5tupleIJNS5_1CILi1EEES8_S8_EEENS6_IJNS7_ILi128EEESA_NS7_ILi192EEEEEELi128ENS_6half_tEfNS_4arch4Sm90ELb1ELb0ELb0ELb1ELb0ELb0ELb0ELb1ELb1ELb1ELb1ELb0EEENS1_21CollectiveEpilogueFwdINS6_IJSA_SA_SA_EEES9_SD_SF_Li256ELb1ELb1ELb1ELb0EEENS1_36VarlenDynamicPersistentTileSchedulerILi128ELi128ELi256ELi128ELb1ELb1ELb1ELb1ELb1ELb1EEEEEEEEEvNT_6ParamsE)
        .other          _ZN7cutlass13device_kernelIN5flash11enable_sm90INS1_16FlashAttnFwdSm90INS1_25CollectiveMainloopFwdSm90ILi2EN4cute5tupleIJNS5_1CILi1EEES8_S8_EEENS6_IJNS7_ILi128EEESA_NS7_ILi192EEEEEELi128ENS_6half_tEfNS_4arch4Sm90ELb1ELb0ELb0ELb1ELb0ELb0ELb0ELb1ELb1ELb1ELb1ELb0EEENS1_21CollectiveEpilogueFwdINS6_IJSA_SA_SA_EEES9_SD_SF_Li256ELb1ELb1ELb1ELb0EEENS1_36VarlenDynamicPersistentTileSchedulerILi128ELi128ELi256ELi128ELb1ELb1ELb1ELb1ELb1ELb1EEEEEEEEEvNT_6ParamsE,@"STO_CUDA_ENTRY STV_DEFAULT"
_ZN7cutlass13device_kernelIN5flash11enable_sm90INS1_16FlashAttnFwdSm90INS1_25CollectiveMainloopFwdSm90ILi2EN4cute5tupleIJNS5_1CILi1EEES8_S8_EEENS6_IJNS7_ILi128EEESA_NS7_ILi192EEEEEELi128ENS_6half_tEfNS_4arch4Sm90ELb1ELb0ELb0ELb1ELb0ELb0ELb0ELb1ELb1ELb1ELb1ELb0EEENS1_21CollectiveEpilogueFwdINS6_IJSA_SA_SA_EEES9_SD_SF_Li256ELb1ELb1ELb1ELb0EEENS1_36VarlenDynamicPersistentTileSchedulerILi128ELi128ELi256ELi128ELb1ELb1ELb1ELb1ELb1ELb1EEEEEEEEEvNT_6ParamsE:
        /* <DEDUP_REMOVED lines=17> */
.L_x_2212:
[----:B------:R-:W-:Y:S05]  /*0110*/  BSYNC B0 ;  /* 0x0000000000007941 */ /* 0x000fea0003800000 */
.L_x_2211:
        /* <DEDUP_REMOVED lines=40> */
.L_x_2213:
        /* <DEDUP_REMOVED lines=22> */
.L_x_2214:
        /* <DEDUP_REMOVED lines=18> */
.L_x_2215:
        /* <DEDUP_REMOVED lines=22> */
.L_x_2216:
        /* <DEDUP_REMOVED lines=22> */
.L_x_2217:
        /* <DEDUP_REMOVED lines=8> */
.L_x_2219:
        /* <DEDUP_REMOVED lines=24> */
[----:B------:R-:W-:Y:S02]  /*0ae0*/  SHF.R.S32.HI R7, RZ, 0x1f, R6 ;  /* 0x0000001fff077819 */ /* 0x000fe40000011406 */
[----:B------:R-:W-:Y:S02]  /*0af0*/  SHF.R.S32.HI R226, RZ, 0x7, R3 ;  /* 0x00000007ffe27819 */ /* 0x000fe40000011403 */
[----:B------:R-:W-:Y:S02]  /*0b00*/  LEA.HI R10, R7, R8, RZ, 0x3 ;  /* 0x00000008070a7211 */ /* 0x000fe400078f18ff */
[----:B------:R-:W-:Y:S02]  /*0b10*/  LEA.HI R4, R0, R231, RZ, 0x5 ;  /* 0x000000e700047211 */ /* 0x000fe400078f28ff */
[----:B------:R-:W-:-:S02]  /*0b20*/  LOP3.LUT R11, R10, 0xfffffff8, RZ, 0xc0, !PT ;  /* 0xfffffff80a0b7812 */ /* 0x000fc400078ec0ff */
[----:B------:R-:W-:Y:S02]  /*0b30*/  LEA.HI R9, R9, R210, RZ, 0x5 ;  /* 0x000000d209097211 */ /* 0x000fe400078f28ff */
[----:B------:R-:W-:Y:S01]  /*0b40*/  LEA.HI R3, R3, R226, RZ, 0x1 ;  /* 0x000000e203037211 */ /* 0x000fe200078f08ff */
[----:B------:R-:W-:Y:S01]  /*0b50*/  IMAD.SHL.U32 R5, R4, 0x20, RZ ;  /* 0x0000002004057824 */ /* 0x000fe200078e00ff */
[----:B------:R-:W-:Y:S01]  /*0b60*/  SHF.R.S32.HI R9, RZ, 0x5, R9 ;  /* 0x00000005ff097819 */ /* 0x000fe20000011409 */
[----:B------:R-:W-:Y:S01]  /*0b70*/  IMAD.IADD R8, R8, 0x1, -R11 ;  /* 0x0000000108087824 */ /* 0x000fe200078e0a0b */
[----:B------:R-:W-:Y:S02]  /*0b80*/  LOP3.LUT R3, R3, 0x3fffffe, RZ, 0xc0, !PT ;  /* 0x03fffffe03037812 */ /* 0x000fe400078ec0ff */
[CC--:B0-----:R-:W-:Y:S02]  /*0b90*/  LEA.HI R2, R0.reuse, R231.reuse, RZ, 0x4 ;  /* 0x000000e700027211 */ /* 0x0c1fe400078f20ff */
[----:B------:R-:W-:Y:S01]  /*0ba0*/  LEA.HI R10, R0, R231, RZ, 0x2 ;  /* 0x000000e7000a7211 */ /* 0x000fe200078f10ff */
[----:B------:R-:W-:Y:S01]  /*0bb0*/  IMAD R8, R9, 0x10, R8 ;  /* 0x0000001009087824 */ /* 0x000fe200078e0208 */
[----:B------:R-:W-:Y:S01]  /*0bc0*/  LOP3.LUT R7, R5, 0xfffffc00, RZ, 0xc0, !PT ;  /* 0xfffffc0005077812 */ /* 0x000fe200078ec0ff */
[----:B------:R-:W-:Y:S01]  /*0bd0*/  IMAD.IADD R3, R226, 0x1, -R3 ;  /* 0x00000001e2037824 */ /* 0x000fe200078e0a03 */
[----:B------:R-:W-:-:S02]  /*0be0*/  LOP3.LUT R4, R2, 0x3fffff0, RZ, 0xc0, !PT ;  /* 0x03fffff002047812 */ /* 0x000fc400078ec0ff */
[----:B------:R-:W-:Y:S02]  /*0bf0*/  SHF.R.S32.HI R5, RZ, 0x4, R2 ;  /* 0x00000004ff057819 */ /* 0x000fe40000011402 */
[----:B------:R-:W-:Y:S02]  /*0c00*/  LOP3.LUT R10, R10, 0xfffffffc, RZ, 0xc0, !PT ;  /* 0xfffffffc0a0a7812 */ /* 0x000fe400078ec0ff */
[----:B------:R-:W-:Y:S01]  /*0c10*/  LEA.HI R0, R0, R231, RZ, 0x3 ;  /* 0x000000e700007211 */ /* 0x000fe200078f18ff */
[----:B------:R-:W-:Y:S01]  /*0c20*/  IMAD R227, R3, 0x40, R8 ;  /* 0x0000004003e37824 */ /* 0x000fe200078e0208 */
[----:B------:R-:W-:Y:S01]  /*0c30*/  LEA.HI R2, R2, R5, RZ, 0x1 ;  /* 0x0000000502027211 */ /* 0x000fe200078f08ff */
[C---:B------:R-:W-:Y:S01]  /*0c40*/  IMAD.IADD R4, R231.reuse, 0x1, -R4 ;  /* 0x00000001e7047824 */ /* 0x040fe200078e0a04 */
[----:B------:R-:W-:Y:S01]  /*0c50*/  LOP3.LUT R188, R0, 0xfffffff8, RZ, 0xc0, !PT ;  /* 0xfffffff800bc7812 */ /* 0x000fe200078ec0ff */
[C---:B------:R-:W-:Y:S01]  /*0c60*/  IMAD.IADD R10, R231.reuse, 0x1, -R10 ;  /* 0x00000001e70a7824 */ /* 0x040fe200078e0a0a */
[----:B------:R-:W-:Y:S01]  /*0c70*/  LOP3.LUT R3, R6, 0x7ffffffc, RZ, 0xc0, !PT ;  /* 0x7ffffffc06037812 */ /* 0x000fe200078ec0ff */
[----:B------:R-:W-:Y:S01]  /*0c80*/  IMAD R7, R4, 0x40, R7 ;  /* 0x0000004004077824 */ /* 0x000fe200078e0207 */
[----:B------:R-:W-:Y:S01]  /*0c90*/  LOP3.LUT R2, R2, 0x1ffffffe, RZ, 0xc0, !PT ;  /* 0x1ffffffe02027812 */ /* 0x000fe200078ec0ff */
[----:B------:R-:W-:Y:S01]  /*0ca0*/  IMAD.IADD R188, R231, 0x1, -R188 ;  /* 0x00000001e7bc7824 */ /* 0x000fe200078e0abc */
[----:B------:R-:W-:Y:S01]  /*0cb0*/  LEA.HI R4, R10, R10, RZ, 0x1 ;  /* 0x0000000a0a047211 */ /* 0x000fe200078f08ff */
[----:B------:R-:W-:-:S02]  /*0cc0*/  IMAD.IADD R3, R210, 0x1, -R3 ;  /* 0x00000001d2037824 */ /* 0x000fc400078e0a03 */
[----:B------:R-:W-:Y:S01]  /*0cd0*/  IMAD.IADD R2, R5, 0x1, -R2 ;  /* 0x0000000105027824 */ /* 0x000fe200078e0a02 */
[----:B------:R-:W-:Y:S01]  /*0ce0*/  LOP3.LUT R5, R4, 0x1ffffffe, RZ, 0xc0, !PT ;  /* 0x1ffffffe04057812 */ /* 0x000fe200078ec0ff */
[----:B------:R-:W-:Y:S02]  /*0cf0*/  IMAD.SHL.U32 R23, R188, 0x8, RZ ;  /* 0x00000008bc177824 */ /* 0x000fe400078e00ff */
[----:B------:R-:W-:Y:S02]  /*0d00*/  IMAD.SHL.U32 R184, R3, 0x2, RZ ;  /* 0x0000000203b87824 */ /* 0x000fe400078e00ff */
[----:B------:R-:W-:Y:S02]  /*0d10*/  VIADD R187, R23, 0x40 ;  /* 0x0000004017bb7836 */ /* 0x000fe40000000000 */
        /* <DEDUP_REMOVED lines=14> */
[----:B------:R-:W-:Y:S02]  /*0e00*/  VIADD R192, R184, 0x78 ;  /* 0x00000078b8c07836 */ /* 0x000fe40000000000 */
[----:B------:R-:W-:Y:S01]  /*0e10*/  IMAD.IADD R10, R10, 0x1, -R5 ;  /* 0x000000010a0a7824 */ /* 0x000fe200078e0a05 */
[----:B------:R-:W-:Y:S01]  /*0e20*/  SHF.R.S32.HI R208, RZ, 0x3, R0 ;  /* 0x00000003ffd07819 */ /* 0x000fe20000011400 */
[----:B------:R-:W-:Y:S01]  /*0e30*/  IMAD R228, R2, 0x8, R7 ;  /* 0x0000000802e47824 */ /* 0x000fe200078e0207 */
[----:B------:R-:W-:Y:S01]  /*0e40*/  SHF.R.S32.HI R230, RZ, 0x1f, R23 ;  /* 0x0000001fffe67819 */ /* 0x000fe20000011417 */
[----:B------:R-:W-:Y:S01]  /*0e50*/  IMAD.MOV.U32 R209, RZ, RZ, RZ ;  /* 0x000000ffffd17224 */ /* 0x000fe200078e00ff */
[----:B------:R-:W-:Y:S01]  /*0e60*/  SHF.R.S32.HI R229, RZ, 0x1f, R187 ;  /* 0x0000001fffe57819 */ /* 0x000fe200000114bb */
[----:B------:R-:W-:Y:S01]  /*0e70*/  IMAD R185, R10, 0x8, R227 ;  /* 0x000000080ab97824 */ /* 0x000fe200078e02e3 */
[----:B------:R-:W-:Y:S02]  /*0e80*/  SHF.R.S32.HI R225, RZ, 0x1f, R206 ;  /* 0x0000001fffe17819 */ /* 0x000fe400000114ce */
        /* <DEDUP_REMOVED lines=13> */
[----:B------:R-:W-:Y:S01]  /*0f60*/  SHF.R.S32.HI R211, RZ, 0x1f, R192 ;  /* 0x0000001fffd37819 */ /* 0x000fe200000114c0 */
[----:B------:R-:W-:Y:S01]  /*0f70*/  UMOV UR38, URZ ;  /* 0x0000003f00267c82 */ /* 0x000fe20008000000 */
[----:B------:R-:W-:Y:S01]  /*0f80*/  UMOV UR36, URZ ;  /* 0x0000003f00247c82 */ /* 0x000fe20008000000 */
[----:B--2---:R-:W-:-:S07]  /*0f90*/  LOP3.LUT R19, R12, 0x1, RZ, 0xfc, !PT ;  /* 0x000000010c137812 */ /* 0x004fce00078efcff */
.L_x_2277:
[----:B0--34-:R-:W0:Y:S01]  /*0fa0*/  LDC.64 R2, c[0x0][0xc88] ;  /* 0x00032200ff027b82 */ /* 0x019e220000000a00 */
[----:B------:R-:W-:Y:S01]  /*0fb0*/  ULDC.64 UR4, c[0x0][0xa28] ;  /* 0x00028a0000047ab9 */ /* 0x000fe20000000a00 */
[----:B------:R-:W-:-:S06]  /*0fc0*/  ULDC.64 UR6, c[0x0][0xa18] ;  /* 0x0002860000067ab9 */ /* 0x000fcc0000000a00 */
[----:B------:R-:W1:Y:S08]  /*0fd0*/  LDC R17, c[0x0][0x288] ;  /* 0x0000a200ff117b82 */ /* 0x000e700000000800 */
[----:B--2---:R-:W2:Y:S01]  /*0fe0*/  LDC.64 R8, c[0x0][0x418] ;  /* 0x00010600ff087b82 */ /* 0x004ea20000000a00 */
[----:B0-----:R-:W-:-:S07]  /*0ff0*/  IMAD.WIDE R2, R27, 0x4, R2 ;  /* 0x000000041b027825 */ /* 0x001fce00078e0202 */
[----:B------:R-:W0:Y:S01]  /*1000*/  LDC R10, c[0x0][0x424] ;  /* 0x00010900ff0a7b82 */ /* 0x000e220000000800 */
[----:B------:R-:W3:Y:S01]  /*1010*/  LDG.E R186, desc[UR56][R2.64] ;  /* 0x0000003802ba7981 */ /* 0x000ee2000c1e1900 */
[----:B------:R-:W-:Y:S01]  /*1020*/  ISETP.NE.U32.AND P1, PT, RZ, UR4, PT ;  /* 0x00000004ff007c0c */ /* 0x000fe2000bf25070 */
[----:B------:R-:W-:Y:S01]  /*1030*/  IMAD.MOV.U32 R7, RZ, RZ, RZ ;  /* 0x000000ffff077224 */ /* 0x000fe200078e00ff */
[----:B------:R-:W-:-:S04]  /*1040*/  ISETP.NE.U32.AND P0, PT, RZ, UR6, PT ;  /* 0x00000006ff007c0c */ /* 0x000fc8000bf05070 */
[----:B------:R-:W4:Y:S01]  /*1050*/  LDC R11, c[0x0][0x2f0] ;  /* 0x0000bc00ff0b7b82 */ /* 0x000f220000000800 */
[----:B------:R-:W-:Y:S02]  /*1060*/  ISETP.NE.AND.EX P1, PT, RZ, UR5, PT, P1 ;  /* 0x00000005ff007c0c */ /* 0x000fe4000bf25310 */
[----:B------:R-:W-:Y:S02]  /*1070*/  ISETP.NE.AND.EX P0, PT, RZ, UR7, PT, P0 ;  /* 0x00000007ff007c0c */ /* 0x000fe4000bf05300 */
[----:B---3--:R-:W-:-:S09]  /*1080*/  SHF.R.S32.HI R191, RZ, 0x1f, R186 ;  /* 0x0000001fffbf7819 */ /* 0x008fd200000114ba */
[----:B------:R-:W-:-:S04]  /*1090*/  @P1 LEA R4, P2, R186, UR4, 0x2 ;  /* 0x00000004ba041c11 */ /* 0x000fc8000f8410ff */
[C-C-:B------:R-:W-:Y:S02]  /*10a0*/  @P1 LEA.HI.X R5, R186.reuse, UR5, R191.reuse, 0x2, P2 ;  /* 0x00000005ba051c11 */ /* 0x140fe400090f14bf */
[----:B------:R-:W-:Y:S02]  /*10b0*/  @P0 LEA R2, P2, R186, UR6, 0x2 ;  /* 0x00000006ba020c11 */ /* 0x000fe4000f8410ff */
[----:B------:R-:W-:Y:S01]  /*10c0*/  LOP3.LUT R6, R26, 0xff000000, RZ, 0xc0, !PT ;  /* 0xff0000001a067812 */ /* 0x000fe200078ec0ff */
[----:B------:R3:W5:Y:S01]  /*10d0*/  @P1 LDG.E R7, desc[UR56][R4.64] ;  /* 0x0000003804071981 */ /* 0x000762000c1e1900 */
[----:B------:R-:W-:Y:S01]  /*10e0*/  @P0 LEA.HI.X R3, R186, UR7, R191, 0x2, P2 ;  /* 0x00000007ba030c11 */ /* 0x000fe200090f14bf */
[----:B------:R-:W-:-:S04]  /*10f0*/  ULDC.64 UR6, c[0x0][0xa20] ;  /* 0x0002880000067ab9 */ /* 0x000fc80000000a00 */
[----:B-1----:R1:W5:Y:S01]  /*1100*/  @P0 LDG.E R17, desc[UR56][R2.64] ;  /* 0x0000003802110981 */ /* 0x002362000c1e1900 */
[----:B--2---:R-:W-:Y:S02]  /*1110*/  ISETP.NE.U32.AND P1, PT, R8, RZ, PT ;  /* 0x000000ff0800720c */ /* 0x004fe40003f25070 */
[----:B------:R-:W-:Y:S02]  /*1120*/  ISETP.NE.U32.AND P2, PT, RZ, UR6, PT ;  /* 0x00000006ff007c0c */ /* 0x000fe4000bf45070 */
[----:B------:R-:W-:Y:S02]  /*1130*/  LOP3.LUT R0, R26, 0xff0000, RZ, 0xc0, !PT ;  /* 0x00ff00001a007812 */ /* 0x000fe400078ec0ff */
[----:B---3--:R-:W-:Y:S02]  /*1140*/  SHF.R.U32.HI R5, RZ, 0x8, R6 ;  /* 0x00000008ff057819 */ /* 0x008fe40000011606 */
[----:B------:R-:W-:Y:S02]  /*1150*/  ISETP.NE.AND.EX P1, PT, R9, RZ, PT, P1 ;  /* 0x000000ff0900720c */ /* 0x000fe40003f25310 */
[----:B------:R-:W-:-:S02]  /*1160*/  ISETP.NE.AND.EX P2, PT, RZ, UR7, PT, P2 ;  /* 0x00000007ff007c0c */ /* 0x000fc4000bf45320 */
[----:B------:R-:W-:Y:S02]  /*1170*/  LEA.HI R190, R0, R5, RZ, 0x10 ;  /* 0x0000000500be7211 */ /* 0x000fe400078f80ff */
[----:B0-----:R-:W-:Y:S01]  /*1180*/  SEL R0, R10, 0x1, P1 ;  /* 0x000000010a007807 */ /* 0x001fe20000800000 */
[----:B-1--4-:R-:W-:Y:S08]  /*1190*/  @P0 BRA `(.L_x_2220) ;  /* 0x0000000000240947 */ /* 0x012ff00003800000 */
        /* <DEDUP_REMOVED lines=9> */
.L_x_2220:
[----:B------:R-:W-:Y:S01]  /*1230*/  IMAD R16, R0, R11, RZ ;  /* 0x0000000b00107224 */ /* 0x000fe200078e02ff */
[----:B------:R-:W-:Y:S01]  /*1240*/  LOP3.LUT R189, R26, 0xffff, RZ, 0xc0, !PT ;  /* 0x0000ffff1abd7812 */ /* 0x000fe200078ec0ff */
[----:B------:R-:W-:Y:S06]  /*1250*/  @!P2 BRA `(.L_x_2221) ;  /* 0x000000000010a947 */ /* 0x000fec0003800000 */
[----:B------:R-:W-:-:S04]  /*1260*/  LEA R2, P0, R186, UR6, 0x2 ;  /* 0x00000006ba027c11 */ /* 0x000fc8000f8010ff */
[----:B------:R-:W-:-:S05]  /*1270*/  LEA.HI.X R3, R186, UR7, R191, 0x2, P0 ;  /* 0x00000007ba037c11 */ /* 0x000fca00080f14bf */
[----:B------:R0:W5:Y:S01]  /*1280*/  LDG.E R16, desc[UR56][R2.64] ;  /* 0x0000003802107981 */ /* 0x000162000c1e1900 */
[----:B------:R-:W-:Y:S05]  /*1290*/  BRA `(.L_x_2222) ;  /* 0x0000000000247947 */ /* 0x000fea0003800000 */
.L_x_2221:
[----:B------:R-:W-:Y:S02]  /*12a0*/  ULDC.64 UR4, c[0x0][0xa08] ;  /* 0x0002820000047ab9 */ /* 0x000fe40000000a00 */
[----:B------:R-:W-:-:S04]  /*12b0*/  ISETP.NE.U32.AND P0, PT, RZ, UR4, PT ;  /* 0x00000004ff007c0c */ /* 0x000fc8000bf05070 */
[----:B------:R-:W-:-:S13]  /*12c0*/  ISETP.NE.AND.EX P0, PT, RZ, UR5, PT, P0 ;  /* 0x00000005ff007c0c */ /* 0x000fda000bf05300 */
[----:B------:R-:W-:Y:S05]  /*12d0*/  @!P0 BRA `(.L_x_2222) ;  /* 0x0000000000148947 */ /* 0x000fea0003800000 */
[----:B------:R-:W0:Y:S02]  /*12e0*/  LDC.64 R2, c[0x0][0xa08] ;  /* 0x00028200ff027b82 */ /* 0x000e240000000a00 */
[----:B0-----:R-:W-:-:S05]  /*12f0*/  IMAD.WIDE R2, R186, 0x4, R2 ;  /* 0x00000004ba027825 */ /* 0x001fca00078e0202 */
[----:B------:R-:W2:Y:S04]  /*1300*/  LDG.E R16, desc[UR56][R2.64] ;  /* 0x0000003802107981 */ /* 0x000ea8000c1e1900 */
[----:B------:R-:W2:Y:S02]  /*1310*/  LDG.E R5, desc[UR56][R2.64+0x4] ;  /* 0x0000043802057981 */ /* 0x000ea4000c1e1900 */
[----:B--2---:R-:W-:-:S07]  /*1320*/  IMAD.IADD R16, R5, 0x1, -R16 ;  /* 0x0000000105107824 */ /* 0x004fce00078e0a10 */
.L_x_2222:
[----:B------:R-:W1:Y:S01]  /*1330*/  LDC R0, c[0x0][0x448] ;  /* 0x00011200ff007b82 */ /* 0x000e620000000800 */
[----:B------:R-:W-:Y:S01]  /*1340*/  IMAD.SHL.U32 R18, R25, 0x80, RZ ;  /* 0x0000008019127824 */ /* 0x000fe200078e00ff */
[----:B------:R-:W-:Y:S01]  /*1350*/  LOP3.LUT R207, R190, 0xff, RZ, 0xc0, !PT ;  /* 0x000000ffbecf7812 */ /* 0x000fe200078ec0ff */
[----:B-----5:R-:W-:Y:S01]  /*1360*/  IMAD.IADD R16, R16, 0x1, -R7 ;  /* 0x0000000110107824 */ /* 0x020fe200078e0a07 */
[----:B------:R-:W-:Y:S01]  /*1370*/  SHF.R.U32.HI R190, RZ, 0x10, R190 ;  /* 0x00000010ffbe7819 */ /* 0x000fe200000116be */
[----:B------:R-:W-:Y:S01]  /*1380*/  IMAD.MOV.U32 R95, RZ, RZ, RZ ;  /* 0x000000ffff5f7224 */ /* 0x000fe200078e00ff */
[----:B-1----:R-:W-:Y:S01]  /*1390*/  ISETP.NE.AND P0, PT, R0, 0x1, PT ;  /* 0x000000010000780c */ /* 0x002fe20003f05270 */
[----:B------:R-:W-:-:S12]  /*13a0*/  VIADD R0, R18, 0x7f ;  /* 0x0000007f12007836 */ /* 0x000fd80000000000 */
[----:B0-----:R-:W0:Y:S08]  /*13b0*/  @P0 LDC R3, c[0x0][0x44c] ;  /* 0x00011300ff030b82 */ /* 0x001e300000000800 */
[----:B------:R-:W1:Y:S01]  /*13c0*/  @P0 LDC R5, c[0x0][0x450] ;  /* 0x00011400ff050b82 */ /* 0x000e620000000800 */
[----:B0-----:R-:W-:Y:S01]  /*13d0*/  @P0 IMAD.HI.U32 R2, R0, R3, RZ ;  /* 0x0000000300020227 */ /* 0x001fe200078e00ff */
[----:B------:R-:W-:-:S04]  /*13e0*/  IADD3 R3, R16, 0x80, -R17 ;  /* 0x0000008010037810 */ /* 0x000fc80007ffe811 */
[----:B-1----:R-:W-:Y:S01]  /*13f0*/  @P0 SHF.R.U32.HI R0, RZ, R5, R2 ;  /* 0x00000005ff000219 */ /* 0x002fe20000011602 */
[----:B------:R-:W-:-:S04]  /*1400*/  VIADD R2, R16, 0x7f ;  /* 0x0000007f10027836 */ /* 0x000fc80000000000 */
        /* <DEDUP_REMOVED lines=10> */
[----:B------:R-:W0:Y:S01]  /*14b0*/  LDC R3, c[0x0][0x9f0] ;  /* 0x00027c00ff037b82 */ /* 0x000e220000000800 */
[----:B------:R-:W-:-:S04]  /*14c0*/  ISETP.NE.AND P0, PT, R190, RZ, PT ;  /* 0x000000ffbe00720c */ /* 0x000fc80003f05270 */
[----:B0-----:R-:W-:-:S04]  /*14d0*/  SEL R9, R190, R3, P0 ;  /* 0x00000003be097207 */ /* 0x001fc80000000000 */
[-C--:B------:R-:W-:Y:S02]  /*14e0*/  IABS R5, R9.reuse ;  /* 0x0000000900057213 */ /* 0x080fe40000000000 */
        /* <DEDUP_REMOVED lines=26> */
.L_x_2223:
[-C--:B------:R-:W-:Y:S01]  /*1690*/  IMAD R22, R207, R95.reuse, RZ ;  /* 0x0000005fcf167224 */ /* 0x080fe200078e02ff */
[----:B------:R-:W-:Y:S01]  /*16a0*/  PLOP3.LUT P0, PT, PT, PT, PT, 0x80, 0x0 ;  /* 0x000000000000781c */ /* 0x000fe20003f0f070 */
[----:B------:R-:W-:Y:S01]  /*16b0*/  IMAD.MOV.U32 R94, RZ, RZ, RZ ;  /* 0x000000ffff5e7224 */ /* 0x000fe200078e00ff */
        /* <DEDUP_REMOVED lines=67> */
.L_x_2225:
[----:B------:R-:W-:Y:S02]  /*1af0*/  LEA.HI R0, R209, R209, RZ, 0x1 ;  /* 0x000000d1d1007211 */ /* 0x000fe400078f08ff */
[----:B------:R-:W-:Y:S02]  /*1b00*/  ISETP.NE.AND P0, PT, R19, 0x3, PT ;  /* 0x000000031300780c */ /* 0x000fe40003f05270 */
[----:B------:R-:W-:-:S05]  /*1b10*/  LOP3.LUT R0, R0, 0xfffffffe, RZ, 0xc0, !PT ;  /* 0xfffffffe00007812 */ /* 0x000fca00078ec0ff */
[----:B------:R-:W-:-:S05]  /*1b20*/  IMAD.IADD R0, R209, 0x1, -R0 ;  /* 0x00000001d1007824 */ /* 0x000fca00078e0a00 */
[----:B------:R-:W-:-:S04]  /*1b30*/  SHF.L.U32 R0, R0, 0x1f, RZ ;  /* 0x0000001f00007819 */ /* 0x000fc800000006ff */
[----:B------:R-:W0:Y:S02]  /*1b40*/  SYNCS.PHASECHK.TRANS64.TRYWAIT P1, [UR37+0x34800], R0 ;  /* 0x03480000ff0075a7 */ /* 0x000e240008020165 */
[----:B0-----:R-:W-:Y:S05]  /*1b50*/  @!P1 BRA `(.L_x_2226) ;  /* 0x0000011800dc9947 */ /* 0x001fea0003800000 */
.L_x_2404:
[----:B------:R-:W-:Y:S05]  /*1b60*/  @!P0 BRA `(.L_x_2227) ;  /* 0x0000000000048947 */ /* 0x000fea0003800000 */
[----:B------:R-:W-:Y:S01]  /*1b70*/  BPT.TRAP 0x1 ;  /* 0x000000040000795c */ /* 0x000fe20000300000 */
.L_x_2227:
[----:B------:R-:W-:Y:S02]  /*1b80*/  IMAD.U32 R2, RZ, RZ, UR36 ;  /* 0x00000024ff027e24 */ /* 0x000fe4000f8e00ff */
[----:B0-----:R-:W-:-:S03]  /*1b90*/  IMAD.U32 R3, RZ, RZ, UR38 ;  /* 0x00000026ff037e24 */ /* 0x001fc6000f8e00ff */
[----:B------:R-:W-:Y:S02]  /*1ba0*/  LEA R2, R2, UR37, 0x3 ;  /* 0x0000002502027c11 */ /* 0x000fe4000f8e18ff */
[----:B------:R-:W-:-:S04]  /*1bb0*/  SHF.L.U32 R3, R3, 0x1f, RZ ;  /* 0x0000001f03037819 */ /* 0x000fc800000006ff */
[----:B------:R0:W1:Y:S01]  /*1bc0*/  SYNCS.PHASECHK.TRANS64.TRYWAIT P2, [R2+URZ+0x34830], R3 ;  /* 0x03483003020075a7 */ /* 0x000062000804017f */
[----:B------:R-:W-:Y:S05]  /*1bd0*/  @!P0 BRA `(.L_x_2228) ;  /* 0x0000000000048947 */ /* 0x000fea0003800000 */
[----:B------:R-:W-:Y:S01]  /*1be0*/  BPT.TRAP 0x1 ;  /* 0x000000040000795c */ /* 0x000fe20000300000 */
.L_x_2228:
[----:B------:R-:W2:Y:S02]  /*1bf0*/  S2R R0, SR_TID.X ;  /* 0x0000000000007919 */ /* 0x000ea40000002100 */
[----:B--2---:R-:W-:Y:S01]  /*1c00*/  LOP3.LUT P1, RZ, R0, 0x7f, RZ, 0xc0, !PT ;  /* 0x0000007f00ff7812 */ /* 0x004fe2000782c0ff */
[----:B-1----:R-:W-:-:S12]  /*1c10*/  @P2 BRA `(.L_x_2229) ;  /* 0x0000000000082947 */ /* 0x002fd80003800000 */
[----:B------:R-:W1:Y:S02]  /*1c20*/  SYNCS.PHASECHK.TRANS64.TRYWAIT P2, [R2+URZ+0x34830], R3 ;  /* 0x03483003020075a7 */ /* 0x000e64000804017f */
[----:B-1----:R-:W-:Y:S05]  /*1c30*/  @!P2 BRA `(.L_x_2230) ;  /* 0x0000011800bca947 */ /* 0x002fea0003800000 */
.L_x_2229:
[----:B------:R-:W-:Y:S05]  /*1c40*/  WARPSYNC.ALL ;  /* 0x0000000000007948 */ /* 0x000fea0003800000 */
[----:B------:R-:W-:Y:S01]  /*1c50*/  UIADD3 UR4, UR37, 0x1c400, URZ ;  /* 0x0001c40025047890 */ /* 0x000fe2000fffe03f */
[----:B------:R-:W-:Y:S01]  /*1c60*/  WARPGROUP.ARRIVE ;  /* 0x00000000000079c5 */ /* 0x000fe20000000000 */
[----:B------:R-:W-:Y:S01]  /*1c70*/  ULOP3.LUT UR52, UR52, 0x10000, URZ, 0xfc, !UPT ;  /* 0x0001000034347892 */ /* 0x000fe2000f8efc3f */
[----:B------:R-:W2:Y:S01]  /*1c80*/  LDC R0, c[0x0][0x448] ;  /* 0x00011200ff007b82 */ /* 0x000ea20000000800 */
[----:B------:R-:W-:Y:S01]  /*1c90*/  USHF.R.U32.HI UR4, URZ, 0x4, UR4 ;  /* 0x000000043f047899 */ /* 0x000fe20008011604 */
[----:B01----:R-:W-:Y:S01]  /*1ca0*/  @!P1 VIADD R2, R2, 0x34840 ;  /* 0x0003484002029836 */ /* 0x003fe20000000000 */
[----:B------:R-:W-:Y:S01]  /*1cb0*/  UMOV UR53, 0x40000040 ;  /* 0x4000004000357882 */ /* 0x000fe20000000000 */
[----:B------:R-:W-:Y:S01]  /*1cc0*/  UMOV UR55, 0x40000040 ;  /* 0x4000004000377882 */ /* 0x000fe20000000000 */
[----:B------:R-:W-:Y:S01]  /*1cd0*/  ULOP3.LUT UR4, UR4, 0x3fff, URZ, 0xc0, !UPT ;  /* 0x00003fff04047892 */ /* 0x000fe2000f8ec03f */
[----:B------:R-:W-:Y:S01]  /*1ce0*/  CS2R R150, SRZ ;  /* 0x0000000000967805 */ /* 0x000fe2000001ff00 */
[----:B------:R-:W-:Y:S01]  /*1cf0*/  UMOV UR5, 0x40000040 ;  /* 0x4000004000057882 */ /* 0x000fe20000000000 */
[----:B------:R-:W-:Y:S01]  /*1d00*/  UMOV UR7, 0x40000040 ;  /* 0x4000004000077882 */ /* 0x000fe20000000000 */
[----:B------:R-:W-:Y:S01]  /*1d10*/  ULOP3.LUT UR39, UR4, 0x10000, URZ, 0xfc, !UPT ;  /* 0x0001000004277892 */ /* 0x000fe2000f8efc3f */
[----:B------:R-:W-:Y:S01]  /*1d20*/  @!P1 PRMT R2, RZ, 0x654, R2 ;  /* 0x00000654ff029816 */ /* 0x000fe20000000002 */
[----:B------:R-:W-:Y:S01]  /*1d30*/  UIADD3 UR4, UR52, 0x2, URZ ;  /* 0x0000000234047890 */ /* 0x000fe2000fffe03f */
[----:B------:R-:W-:Y:S01]  /*1d40*/  CS2R R148, SRZ ;  /* 0x0000000000947805 */ /* 0x000fe2000001ff00 */
[----:B------:R-:W-:Y:S01]  /*1d50*/  UIMAD UR54, UR36, 0xc00, UR39 ;  /* 0x00000c00243678a4 */ /* 0x000fe2000f8e0227 */
[----:B------:R-:W-:Y:S01]  /*1d60*/  CS2R R146, SRZ ;  /* 0x0000000000927805 */ /* 0x000fe2000001ff00 */
[----:B------:R-:W-:Y:S01]  /*1d70*/  UIADD3 UR8, UR52, 0x4, URZ ;  /* 0x0000000434087890 */ /* 0x000fe2000fffe03f */
[----:B------:R-:W-:Y:S01]  /*1d80*/  CS2R R144, SRZ ;  /* 0x0000000000907805 */ /* 0x000fe2000001ff00 */
[----:B------:R-:W-:Y:S01]  /*1d90*/  UIADD3 UR6, UR54, 0x2, URZ ;  /* 0x0000000236067890 */ /* 0x000fe2000fffe03f */
[----:B------:R-:W-:Y:S01]  /*1da0*/  CS2R R142, SRZ ;  /* 0x00000000008e7805 */ /* 0x000fe2000001ff00 */
[----:B------:R-:W-:Y:S01]  /*1db0*/  UIADD3 UR10, UR54, 0x4, URZ ;  /* 0x00000004360a7890 */ /* 0x000fe2000fffe03f */
[----:B------:R-:W-:Y:S01]  /*1dc0*/  CS2R R140, SRZ ;  /* 0x00000000008c7805 */ /* 0x000fe2000001ff00 */
[----:B------:R-:W-:Y:S01]  /*1dd0*/  UMOV UR9, 0x40000040 ;  /* 0x4000004000097882 */ /* 0x000fe20000000000 */
[----:B------:R-:W-:Y:S01]  /*1de0*/  HGMMA.64x128x16.F32 R24, gdesc[UR52], RZ, !UPT, gsb0 ;  /* 0x01e00000341879f0 */ /* 0x000fe2000c0008ff */
[----:B------:R-:W-:Y:S01]  /*1df0*/  UMOV UR11, 0x40000040 ;  /* 0x40000040000b7882 */ /* 0x000fe20000000000 */
[----:B------:R-:W-:Y:S01]  /*1e00*/  UIADD3 UR12, UR52, 0x6, URZ ;  /* 0x00000006340c7890 */ /* 0x000fe2000fffe03f */
[----:B--2---:R-:W-:Y:S01]  /*1e10*/  ISETP.NE.AND P2, PT, R0, 0x1, PT ;  /* 0x000000010000780c */ /* 0x004fe20003f45270 */
[----:B------:R-:W-:Y:S01]  /*1e20*/  UIADD3 UR14, UR54, 0x6, URZ ;  /* 0x00000006360e7890 */ /* 0x000fe2000fffe03f */
[----:B------:R-:W-:Y:S01]  /*1e30*/  IMAD.IADD R0, R185, 0x1, R18 ;  /* 0x00000001b9007824 */ /* 0x000fe200078e0212 */
[----:B------:R-:W-:Y:S01]  /*1e40*/  UMOV UR13, 0x40000040 ;  /* 0x40000040000d7882 */ /* 0x000fe20000000000 */
[----:B------:R-:W-:Y:S01]  /*1e50*/  UMOV UR15, 0x40000040 ;  /* 0x40000040000f7882 */ /* 0x000fe20000000000 */
[----:B------:R-:W-:Y:S01]  /*1e60*/  UIADD3 UR16, UR52, 0x400, URZ ;  /* 0x0000040034107890 */ /* 0x000fe2000fffe03f */
[----:B------:R-:W-:Y:S01]  /*1e70*/  CS2R R138, SRZ ;  /* 0x00000000008a7805 */ /* 0x000fe2000001ff00 */
[----:B------:R-:W-:Y:S01]  /*1e80*/  UIADD3 UR18, UR54, 0x400, URZ ;  /* 0x0000040036127890 */ /* 0x000fe2000fffe03f */
[----:B------:R-:W-:Y:S01]  /*1e90*/  CS2R R136, SRZ ;  /* 0x0000000000887805 */ /* 0x000fe2000001ff00 */
[----:B------:R-:W-:Y:S01]  /*1ea0*/  UMOV UR17, 0x40000040 ;  /* 0x4000004000117882 */ /* 0x000fe20000000000 */
[----:B------:R-:W-:Y:S01]  /*1eb0*/  UMOV UR19, 0x40000040 ;  /* 0x4000004000137882 */ /* 0x000fe20000000000 */
[----:B------:R-:W-:Y:S01]  /*1ec0*/  UIADD3 UR20, UR52, 0x402, URZ ;  /* 0x0000040234147890 */ /* 0x000fe2000fffe03f */
[----:B------:R-:W-:Y:S01]  /*1ed0*/  CS2R R134, SRZ ;  /* 0x0000000000867805 */ /* 0x000fe2000001ff00 */
[----:B------:R-:W-:Y:S01]  /*1ee0*/  UIADD3 UR22, UR54, 0x402, URZ ;  /* 0x0000040236167890 */ /* 0x000fe2000fffe03f */
[----:B------:R-:W0:Y:S01]  /*1ef0*/  @P2 LDC R3, c[0x0][0x44c] ;  /* 0x00011300ff032b82 */ /* 0x000e220000000800 */
        /* <DEDUP_REMOVED lines=9> */
[----:B------:R-:W1:Y:S01]  /*1f90*/  @P2 LDC R4, c[0x0][0x450] ;  /* 0x00011400ff042b82 */ /* 0x000e620000000800 */
[----:B------:R-:W-:Y:S01]  /*1fa0*/  UIADD3 UR30, UR54, 0x406, URZ ;  /* 0x00000406361e7890 */ /* 0x000fe2000fffe03f */
[----:B------:R-:W-:Y:S01]  /*1fb0*/  CS2R R128, SRZ ;  /* 0x0000000000807805 */ /* 0x000fe2000001ff00 */
        /* <DEDUP_REMOVED lines=11> */
[----:B0-----:R-:W-:Y:S01]  /*2070*/  @P2 IMAD.HI.U32 R3, R0, R3, RZ ;  /* 0x0000000300032227 */ /* 0x001fe200078e00ff */
        /* <DEDUP_REMOVED lines=9> */
[----:B-1----:R-:W-:Y:S01]  /*2110*/  @P2 SHF.R.U32.HI R0, RZ, R4, R3 ;  /* 0x00000004ff002219 */ /* 0x002fe20000011603 */
[----:B------:R-:W-:Y:S01]  /*2120*/  UIADD3 UR50, UR54, 0x806, URZ ;  /* 0x0000080636327890 */ /* 0x000fe2000fffe03f */
[----:B------:R-:W-:Y:S01]  /*2130*/  IMAD.MOV.U32 R4, RZ, RZ, -0x80 ;  /* 0xffffff80ff047424 */ /* 0x000fe200078e00ff */
[----:B------:R-:W-:Y:S01]  /*2140*/  UMOV UR49, 0x40000040 ;  /* 0x4000004000317882 */ /* 0x000fe20000000000 */
[----:B------:R-:W-:Y:S01]  /*2150*/  UMOV UR51, 0x40000040 ;  /* 0x4000004000337882 */ /* 0x000fe20000000000 */
[----:B------:R-:W0:Y:S01]  /*2160*/  SHFL.IDX PT, R5, R0, 0x1, 0x1c1f ;  /* 0x003c1f0000057f89 */ /* 0x000e2200000e0000 */
[----:B------:R-:W-:Y:S01]  /*2170*/  IMAD R3, R95, R4, 0x80 ;  /* 0x000000805f037424 */ /* 0x000fe200078e0204 */
[----:B------:R-:W-:-:S04]  /*2180*/  CS2R R116, SRZ ;  /* 0x0000000000747805 */ /* 0x000fc8000001ff00 */
[C-C-:B------:R-:W-:Y:S02]  /*2190*/  IADD3 R4, -R184.reuse, 0x1, R3.reuse ;  /* 0x00000001b8047810 */ /* 0x140fe40007ffe103 */
[----:B------:R-:W-:Y:S02]  /*21a0*/  IADD3 R6, -R184, R16, R3 ;  /* 0x00000010b8067210 */ /* 0x000fe40007ffe103 */
[----:B------:R-:W-:-:S04]  /*21b0*/  IADD3 R89, -R17, R4, R16 ;  /* 0x0000000411597210 */ /* 0x000fc80007ffe110 */
[----:B0-----:R-:W-:-:S04]  /*21c0*/  VIADDMNMX R4, R5, R89, R6, PT ;  /* 0x0000005905047246 */ /* 0x001fc80003800106 */
[C---:B------:R-:W-:Y:S02]  /*21d0*/  ISETP.GT.AND P3, PT, R4.reuse, RZ, PT ;  /* 0x000000ff0400720c */ /* 0x040fe40003f64270 */
[C---:B------:R-:W-:Y:S02]  /*21e0*/  ISETP.GT.AND P4, PT, R4.reuse, 0x1, PT ;  /* 0x000000010400780c */ /* 0x040fe40003f84270 */
[----:B------:R-:W-:Y:S01]  /*21f0*/  ISETP.GT.AND P5, PT, R4, 0x8, PT ;  /* 0x000000080400780c */ /* 0x000fe20003fa4270 */
[----:B------:R-:W-:Y:S02]  /*2200*/  WARPGROUP.DEPBAR.LE gsb0, 0x0 ;  /* 0x00008000000079c5 */ /* 0x000fe40000010000 */
[----:B------:R-:W-:-:S06]  /*2210*/  WARPGROUP.ARRIVE ;  /* 0x00000000000079c5 */ /* 0x000fcc0000000000 */
[----:B------:R-:W-:Y:S01]  /*2220*/  HGMMA.64x128x16.F32 R24, gdesc[UR4], R24, gsb0 ;  /* 0x01e00000041879f0 */ /* 0x000fe20008000818 */
[----:B------:R-:W-:Y:S02]  /*2230*/  ULDC UR6, c[0x0][0x988] ;  /* 0x0002620000067ab9 */ /* 0x000fe40000000800 */
        /* <DEDUP_REMOVED lines=31> */
[----:B------:R-:W-:Y:S01]  /*2430*/  FSEL R91, R26, -INF , P3 ;  /* 0xff8000001a5b7808 */ /* 0x000fe20001800000 */
[----:B------:R0:W-:Y:S01]  /*2440*/  @!P1 SYNCS.ARRIVE.TRANS64.RED.A1T0 RZ, [R2+URZ], RZ ;  /* 0x000000ff02ff99a7 */ /* 0x0001e2000810043f */
[----:B------:R-:W-:Y:S02]  /*2450*/  FSEL R93, R27, -INF , P4 ;  /* 0xff8000001b5d7808 */ /* 0x000fe40002000000 */
[----:B------:R-:W-:Y:S02]  /*2460*/  ISETP.GT.AND P3, PT, R4, 0x9, PT ;  /* 0x000000090400780c */ /* 0x000fe40003f64270 */
[----:B------:R-:W-:-:S02]  /*2470*/  FSEL R97, R30, -INF , P5 ;  /* 0xff8000001e617808 */ /* 0x000fc40002800000 */
[----:B------:R-:W-:Y:S02]  /*2480*/  FMNMX.FTZ R8, R91, R93, !PT ;  /* 0x0000005d5b087209 */ /* 0x000fe40007810000 */
[C---:B------:R-:W-:Y:S02]  /*2490*/  ISETP.GT.AND P4, PT, R4.reuse, 0x10, PT ;  /* 0x000000100400780c */ /* 0x040fe40003f84270 */
[----:B------:R-:W-:Y:S02]  /*24a0*/  FSEL R99, R31, -INF , P3 ;  /* 0xff8000001f637808 */ /* 0x000fe40001800000 */
[----:B------:R-:W-:Y:S02]  /*24b0*/  FMNMX.FTZ R8, R97, R8, !PT ;  /* 0x0000000861087209 */ /* 0x000fe40007810000 */
        /* <DEDUP_REMOVED lines=26> */
[----:B------:R-:W-:Y:S01]  /*2660*/  FMNMX.FTZ R8, R115, R8, !PT ;  /* 0x0000000873087209 */ /* 0x000fe20007810000 */
[----:B------:R-:W1:Y:S01]  /*2670*/  @P2 LDC R50, c[0x0][0x450] ;  /* 0x00011400ff322b82 */ /* 0x000e620000000800 */
        /* <DEDUP_REMOVED lines=54> */
[----:B------:R-:W-:Y:S02]  /*29e0*/  FSEL R87, R87, -INF , P3 ;  /* 0xff80000057577808 */ /* 0x000fe40001800000 */
[----:B------:R-:W-:-:S04]  /*29f0*/  FMNMX.FTZ R8, R21, R8, !PT ;  /* 0x0000000815087209 */ /* 0x000fc80007810000 */
[----:B------:R-:W-:Y:S02]  /*2a00*/  FMNMX.FTZ R10, R87, R8, !PT ;  /* 0x00000008570a7209 */ /* 0x000fe40007810000 */
[----:B------:R2:W3:Y:S04]  /*2a10*/  SHFL.IDX PT, R8, R0, RZ, 0x1c1f ;  /* 0x001c1fff00087589 */ /* 0x0004e800000e0000 */
[----:B------:R-:W4:Y:S01]  /*2a20*/  SHFL.BFLY PT, R35, R10, 0x2, 0x1f ;  /* 0x0c401f000a237f89 */ /* 0x000f2200000e0000 */
[----:B--2---:R-:W-:Y:S01]  /*2a30*/  IMAD.U32 R0, RZ, RZ, UR6 ;  /* 0x00000006ff007e24 */ /* 0x004fe2000f8e00ff */
[----:B---3--:R-:W-:Y:S02]  /*2a40*/  VIADDMNMX R34, R8, R89, R6, PT ;  /* 0x0000005908227246 */ /* 0x008fe40003800106 */
[----:B----4-:R-:W-:-:S02]  /*2a50*/  FMNMX.FTZ R35, R10, R35, !PT ;  /* 0x000000230a237209 */ /* 0x010fc40007810000 */
[C---:B------:R-:W-:Y:S02]  /*2a60*/  ISETP.GT.AND P4, PT, R34.reuse, 0x1, PT ;  /* 0x000000012200780c */ /* 0x040fe40003f84270 */
[----:B------:R-:W-:Y:S01]  /*2a70*/  ISETP.GT.AND P5, PT, R34, 0x8, PT ;  /* 0x000000082200780c */ /* 0x000fe20003fa4270 */
[----:B------:R-:W2:Y:S01]  /*2a80*/  SHFL.BFLY PT, R4, R35, 0x1, 0x1f ;  /* 0x0c201f0023047f89 */ /* 0x000ea200000e0000 */
[----:B------:R-:W-:Y:S02]  /*2a90*/  FSEL R30, R25, -INF , P4 ;  /* 0xff800000191e7808 */ /* 0x000fe40002000000 */
[----:B------:R-:W-:Y:S02]  /*2aa0*/  FSEL R25, R28, -INF , P5 ;  /* 0xff8000001c197808 */ /* 0x000fe40002800000 */
[----:B------:R-:W-:-:S04]  /*2ab0*/  ISETP.GT.AND P4, PT, R34, 0x10, PT ;  /* 0x000000102200780c */ /* 0x000fc80003f84270 */
[----:B------:R-:W-:Y:S02]  /*2ac0*/  FSEL R39, R32, -INF , P4 ;  /* 0xff80000020277808 */ /* 0x000fe40002000000 */
[----:B------:R-:W-:-:S04]  /*2ad0*/  ISETP.GT.AND P4, PT, R34, 0x18, PT ;  /* 0x000000182200780c */ /* 0x000fc80003f84270 */
[----:B------:R-:W-:Y:S02]  /*2ae0*/  FSEL R43, R36, -INF , P4 ;  /* 0xff800000242b7808 */ /* 0x000fe40002000000 */
[----:B------:R-:W-:-:S04]  /*2af0*/  ISETP.GT.AND P4, PT, R34, 0x20, PT ;  /* 0x000000202200780c */ /* 0x000fc80003f84270 */
[----:B------:R-:W-:Y:S02]  /*2b00*/  FSEL R47, R40, -INF , P4 ;  /* 0xff800000282f7808 */ /* 0x000fe40002000000 */
[----:B------:R-:W-:Y:S02]  /*2b10*/  ISETP.GT.AND P4, PT, R34, 0x28, PT ;  /* 0x000000282200780c */ /* 0x000fe40003f84270 */
[----:B--2---:R-:W-:Y:S02]  /*2b20*/  FMNMX.FTZ R4, R35, R4, !PT ;  /* 0x0000000423047209 */ /* 0x004fe40007810000 */
[----:B------:R-:W-:Y:S02]  /*2b30*/  FSEL R89, R44, -INF , P4 ;  /* 0xff8000002c597808 */ /* 0x000fe40002000000 */
[C---:B------:R-:W-:Y:S01]  /*2b40*/  FSETP.NEU.FTZ.AND P3, PT, R4.reuse, -INF , PT ;  /* 0xff8000000400780b */ /* 0x040fe20003f7d000 */
[----:B------:R-:W-:Y:S01]  /*2b50*/  FMUL.FTZ R26, R4, R0 ;  /* 0x00000000041a7220 */ /* 0x000fe20000410000 */
[----:B------:R-:W-:-:S04]  /*2b60*/  ISETP.GT.AND P4, PT, R34, 0x30, PT ;  /* 0x000000302200780c */ /* 0x000fc80003f84270 */
[----:B------:R-:W-:Y:S02]  /*2b70*/  FSEL R26, R26, RZ, P3 ;  /* 0x000000ff1a1a7208 */ /* 0x000fe40001800000 */
[----:B------:R-:W-:-:S03]  /*2b80*/  ISETP.GT.AND P3, PT, R34, RZ, PT ;  /* 0x000000ff2200720c */ /* 0x000fc60003f64270 */
[-CC-:B------:R-:W-:Y:S01]  /*2b90*/  FFMA.FTZ R181, R91, R0.reuse, -R26.reuse ;  /* 0x000000005bb57223 */ /* 0x180fe2000001081a */
[----:B------:R-:W-:Y:S01]  /*2ba0*/  FSEL R35, R24, -INF , P3 ;  /* 0xff80000018237808 */ /* 0x000fe20001800000 */
[-CC-:B------:R-:W-:Y:S01]  /*2bb0*/  FFMA.FTZ R93, R93, R0.reuse, -R26.reuse ;  /* 0x000000005d5d7223 */ /* 0x180fe2000001081a */
[C---:B------:R-:W-:Y:S01]  /*2bc0*/  ISETP.GT.AND P3, PT, R34.reuse, 0x9, PT ;  /* 0x000000092200780c */ /* 0x040fe20003f64270 */
[--C-:B------:R-:W-:Y:S01]  /*2bd0*/  FFMA.FTZ R183, R97, R0, -R26.reuse ;  /* 0x0000000061b77223 */ /* 0x100fe2000001081a */
[----:B------:R-:W-:Y:S01]  /*2be0*/  FMNMX.FTZ R10, R35, R30, !PT ;  /* 0x0000001e230a7209 */ /* 0x000fe20007810000 */
[----:B------:R2:W-:Y:S01]  /*2bf0*/  MUFU.EX2 R6, R93 ;  /* 0x0000005d00067308 */ /* 0x0005e20000000800 */
[----:B------:R-:W-:Y:S01]  /*2c00*/  FSEL R29, R29, -INF , P3 ;  /* 0xff8000001d1d7808 */ /* 0x000fe20001800000 */
[--C-:B------:R-:W-:Y:S01]  /*2c10*/  FFMA.FTZ R177, R101, R0, -R26.reuse ;  /* 0x0000000065b17223 */ /* 0x100fe2000001081a */
[----:B------:R-:W-:Y:S01]  /*2c20*/  FMNMX.FTZ R10, R25, R10, !PT ;  /* 0x0000000a190a7209 */ /* 0x000fe20007810000 */
[-CC-:B------:R-:W-:Y:S01]  /*2c30*/  FFMA.FTZ R8, R99, R0.reuse, -R26.reuse ;  /* 0x0000000063087223 */ /* 0x180fe2000001081a */
[C---:B------:R-:W-:Y:S01]  /*2c40*/  ISETP.GT.AND P3, PT, R34.reuse, 0x11, PT ;  /* 0x000000112200780c */ /* 0x040fe20003f64270 */
[--C-:B------:R-:W-:Y:S01]  /*2c50*/  FFMA.FTZ R169, R31, R0, -R26.reuse ;  /* 0x000000001fa97223 */ /* 0x100fe2000001081a */
[----:B------:R-:W-:Y:S01]  /*2c60*/  FMNMX.FTZ R10, R29, R10, !PT ;  /* 0x0000000a1d0a7209 */ /* 0x000fe20007810000 */
[-CC-:B------:R-:W-:Y:S01]  /*2c70*/  FFMA.FTZ R32, R51, R0.reuse, -R26.reuse ;  /* 0x0000000033207223 */ /* 0x180fe2000001081a */
        /* <DEDUP_REMOVED lines=11> */
[--C-:B------:R-:W-:Y:S01]  /*2d30*/  FFMA.FTZ R163, R7, R0, -R26.reuse ;  /* 0x0000000007a37223 */ /* 0x100fe2000001081a */
[C---:B------:R-:W-:Y:S01]  /*2d40*/  ISETP.GT.AND P3, PT, R34.reuse, 0x21, PT ;  /* 0x000000212200780c */ /* 0x040fe20003f64270 */
[----:B------:R-:W3:Y:S01]  /*2d50*/  MUFU.EX2 R181, R181 ;  /* 0x000000b500b57308 */ /* 0x000ee20000000800 */
[----:B------:R-:W-:Y:S01]  /*2d60*/  FMNMX.FTZ R12, R37, R12, !PT ;  /* 0x0000000c250c7209 */ /* 0x000fe20007810000 */
[-CC-:B------:R-:W-:Y:S01]  /*2d70*/  FFMA.FTZ R103, R103, R0.reuse, -R26.reuse ;  /* 0x0000000067677223 */ /* 0x180fe2000001081a */
[----:B------:R-:W-:Y:S01]  /*2d80*/  FSEL R41, R41, -INF , P3 ;  /* 0xff80000029297808 */ /* 0x000fe20001800000 */
[--C-:B------:R-:W-:Y:S01]  /*2d90*/  FFMA.FTZ R179, R105, R0, -R26.reuse ;  /* 0x0000000069b37223 */ /* 0x100fe2000001081a */
[----:B------:R-:W-:Y:S01]  /*2da0*/  FMNMX.FTZ R12, R47, R12, !PT ;  /* 0x0000000c2f0c7209 */ /* 0x000fe20007810000 */
[--C-:B------:R-:W-:Y:S01]  /*2db0*/  FFMA.FTZ R107, R107, R0, -R26.reuse ;  /* 0x000000006b6b7223 */ /* 0x100fe2000001081a */
[C---:B------:R-:W-:Y:S01]  /*2dc0*/  ISETP.GT.AND P3, PT, R34.reuse, 0x29, PT ;  /* 0x000000292200780c */ /* 0x040fe20003f64270 */
[----:B------:R-:W4:Y:S01]  /*2dd0*/  MUFU.EX2 R183, R183 ;  /* 0x000000b700b77308 */ /* 0x000f220000000800 */
[----:B------:R-:W-:Y:S01]  /*2de0*/  FMNMX.FTZ R14, R41, R12, !PT ;  /* 0x0000000c290e7209 */ /* 0x000fe20007810000 */
[-CC-:B------:R-:W-:Y:S01]  /*2df0*/  FFMA.FTZ R173, R109, R0.reuse, -R26.reuse ;  /* 0x000000006dad7223 */ /* 0x180fe2000001081a */
[----:B------:R-:W-:Y:S01]  /*2e00*/  FSEL R45, R45, -INF , P3 ;  /* 0xff8000002d2d7808 */ /* 0x000fe20001800000 */
[--C-:B------:R-:W-:Y:S01]  /*2e10*/  FFMA.FTZ R157, R9, R0, -R26.reuse ;  /* 0x00000000099d7223 */ /* 0x100fe2000001081a */
[----:B------:R-:W-:Y:S01]  /*2e20*/  FMNMX.FTZ R14, R89, R14, !PT ;  /* 0x0000000e590e7209 */ /* 0x000fe20007810000 */
[-CC-:B------:R-:W-:Y:S01]  /*2e30*/  FFMA.FTZ R111, R111, R0.reuse, -R26.reuse ;  /* 0x000000006f6f7223 */ /* 0x180fe2000001081a */
[----:B------:R-:W-:Y:S01]  /*2e40*/  ISETP.GT.AND P3, PT, R34, 0x31, PT ;  /* 0x000000312200780c */ /* 0x000fe20003f64270 */
[----:B------:R-:W5:Y:S01]  /*2e50*/  MUFU.EX2 R8, R8 ;  /* 0x0000000800087308 */ /* 0x000f620000000800 */
[----:B------:R-:W-:Y:S01]  /*2e60*/  FSEL R91, R48, -INF , P4 ;  /* 0xff800000305b7808 */ /* 0x000fe20002000000 */
[--C-:B------:R-:W-:Y:S01]  /*2e70*/  FFMA.FTZ R175, R113, R0, -R26.reuse ;  /* 0x0000000071af7223 */ /* 0x100fe2000001081a */
[----:B------:R-:W-:Y:S01]  /*2e80*/  FMNMX.FTZ R14, R45, R14, !PT ;  /* 0x0000000e2d0e7209 */ /* 0x000fe20007810000 */
[-CC-:B------:R-:W-:Y:S01]  /*2e90*/  FFMA.FTZ R159, R11, R0.reuse, -R26.reuse ;  /* 0x000000000b9f7223 */ /* 0x180fe2000001081a */
[C---:B------:R-:W-:Y:S01]  /*2ea0*/  ISETP.GT.AND P4, PT, R34.reuse, 0x38, PT ;  /* 0x000000382200780c */ /* 0x040fe20003f84270 */
[--C-:B------:R-:W-:Y:S01]  /*2eb0*/  FFMA.FTZ R153, R15, R0, -R26.reuse ;  /* 0x000000000f997223 */ /* 0x100fe2000001081a */
[----:B------:R-:W-:Y:S01]  /*2ec0*/  FSEL R49, R49, -INF , P3 ;  /* 0xff80000031317808 */ /* 0x000fe20001800000 */
[----:B------:R-:W0:Y:S01]  /*2ed0*/  MUFU.EX2 R177, R177 ;  /* 0x000000b100b17308 */ /* 0x000e220000000800 */
[----:B------:R-:W-:Y:S01]  /*2ee0*/  FMNMX.FTZ R14, R91, R14, !PT ;  /* 0x0000000e5b0e7209 */ /* 0x000fe20007810000 */
[-CC-:B------:R-:W-:Y:S01]  /*2ef0*/  FFMA.FTZ R115, R115, R0.reuse, -R26.reuse ;  /* 0x0000000073737223 */ /* 0x180fe2000001081a */
[----:B------:R-:W-:Y:S01]  /*2f00*/  ISETP.GT.AND P3, PT, R34, 0x39, PT ;  /* 0x000000392200780c */ /* 0x000fe20003f64270 */
[-CC-:B------:R-:W-:Y:S01]  /*2f10*/  FFMA.FTZ R155, R21, R0.reuse, -R26.reuse ;  /* 0x00000000159b7223 */ /* 0x180fe2000001081a */
[----:B--2---:R-:W-:Y:S01]  /*2f20*/  FSEL R93, R52, -INF , P4 ;  /* 0xff800000345d7808 */ /* 0x004fe20002000000 */
[--C-:B------:R-:W-:Y:S01]  /*2f30*/  FFMA.FTZ R59, R59, R0, -R26.reuse ;  /* 0x000000003b3b7223 */ /* 0x100fe2000001081a */
[----:B------:R-:W-:Y:S01]  /*2f40*/  FMNMX.FTZ R20, R49, R14, !PT ;  /* 0x0000000e31147209 */ /* 0x000fe20007810000 */
[----:B------:R2:W1:Y:S01]  /*2f50*/  MUFU.EX2 R10, R103 ;  /* 0x00000067000a7308 */ /* 0x0004620000000800 */
[C---:B------:R-:W-:Y:S01]  /*2f60*/  ISETP.GT.AND P4, PT, R34.reuse, 0x40, PT ;  /* 0x000000402200780c */ /* 0x040fe20003f84270 */
[-CC-:B------:R-:W-:Y:S01]  /*2f70*/  FFMA.FTZ R38, R71, R0.reuse, -R26.reuse ;  /* 0x0000000047267223 */ /* 0x180fe2000001081a */
[----:B------:R-:W-:Y:S01]  /*2f80*/  FSEL R53, R53, -INF , P3 ;  /* 0xff80000035357808 */ /* 0x000fe20001800000 */
[--C-:B------:R-:W-:Y:S01]  /*2f90*/  FFMA.FTZ R42, R79, R0, -R26.reuse ;  /* 0x000000004f2a7223 */ /* 0x100fe2000001081a */
[----:B------:R-:W-:Y:S01]  /*2fa0*/  FMNMX.FTZ R20, R93, R20, !PT ;  /* 0x000000145d147209 */ /* 0x000fe20007810000 */
[----:B------:R-:W-:Y:S01]  /*2fb0*/  FFMA.FTZ R83, R83, R0, -R26 ;  /* 0x0000000053537223 */ /* 0x000fe2000001081a */
[----:B------:R-:W-:Y:S01]  /*2fc0*/  ISETP.GT.AND P3, PT, R34, 0x41, PT ;  /* 0x000000412200780c */ /* 0x000fe20003f64270 */
[----:B------:R-:W1:Y:S01]  /*2fd0*/  MUFU.EX2 R179, R179 ;  /* 0x000000b300b37308 */ /* 0x000e620000000800 */
[----:B------:R-:W-:-:S02]  /*2fe0*/  FSEL R97, R56, -INF , P4 ;  /* 0xff80000038617808 */ /* 0x000fc40002000000 */
[----:B------:R-:W-:Y:S02]  /*2ff0*/  CS2R R112, SRZ ;  /* 0x0000000000707805 */ /* 0x000fe4000001ff00 */
[----:B------:R-:W-:Y:S02]  /*3000*/  FMNMX.FTZ R20, R53, R20, !PT ;  /* 0x0000001435147209 */ /* 0x000fe40007810000 */
[----:B------:R-:W-:Y:S02]  /*3010*/  CS2R R108, SRZ ;  /* 0x00000000006c7805 */ /* 0x000fe4000001ff00 */
[----:B------:R-:W-:Y:S02]  /*3020*/  ISETP.GT.AND P4, PT, R34, 0x48, PT ;  /* 0x000000482200780c */ /* 0x000fe40003f84270 */
[----:B------:R-:W-:Y:S02]  /*3030*/  CS2R R104, SRZ ;  /* 0x0000000000687805 */ /* 0x000fe4000001ff00 */
[----:B------:R-:W-:Y:S01]  /*3040*/  FSEL R57, R57, -INF , P3 ;  /* 0xff80000039397808 */ /* 0x000fe20001800000 */
[----:B------:R3:W1:Y:S01]  /*3050*/  MUFU.EX2 R12, R107 ;  /* 0x0000006b000c7308 */ /* 0x0006620000000800 */
[----:B------:R-:W-:-:S02]  /*3060*/  FMNMX.FTZ R20, R97, R20, !PT ;  /* 0x0000001461147209 */ /* 0x000fc40007810000 */
[----:B--2---:R-:W-:Y:S02]  /*3070*/  CS2R R102, SRZ ;  /* 0x0000000000667805 */ /* 0x004fe4000001ff00 */
[----:B------:R-:W-:Y:S02]  /*3080*/  ISETP.GT.AND P3, PT, R34, 0x49, PT ;  /* 0x000000492200780c */ /* 0x000fe40003f64270 */
[----:B------:R-:W-:Y:S02]  /*3090*/  FSEL R101, R60, -INF , P4 ;  /* 0xff8000003c657808 */ /* 0x000fe40002000000 */
[----:B------:R-:W-:Y:S01]  /*30a0*/  FMNMX.FTZ R24, R57, R20, !PT ;  /* 0x0000001439187209 */ /* 0x000fe20007810000 */
[----:B------:R-:W-:Y:S01]  /*30b0*/  MUFU.EX2 R173, R173 ;  /* 0x000000ad00ad7308 */ /* 0x000fe20000000800 */
[----:B------:R-:W-:Y:S02]  /*30c0*/  ISETP.GT.AND P4, PT, R34, 0x50, PT ;  /* 0x000000502200780c */ /* 0x000fe40003f84270 */
[----:B---3--:R-:W-:-:S02]  /*30d0*/  CS2R R106, SRZ ;  /* 0x00000000006a7805 */ /* 0x008fc4000001ff00 */
[----:B------:R-:W-:Y:S02]  /*30e0*/  FSEL R61, R61, -INF , P3 ;  /* 0xff8000003d3d7808 */ /* 0x000fe40001800000 */
[----:B------:R-:W-:Y:S02]  /*30f0*/  FMNMX.FTZ R24, R101, R24, !PT ;  /* 0x0000001865187209 */ /* 0x000fe40007810000 */
[----:B------:R-:W-:Y:S01]  /*3100*/  ISETP.GT.AND P3, PT, R34, 0x51, PT ;  /* 0x000000512200780c */ /* 0x000fe20003f64270 */
[----:B------:R2:W-:Y:S01]  /*3110*/  MUFU.EX2 R14, R111 ;  /* 0x0000006f000e7308 */ /* 0x0005e20000000800 */
[----:B------:R-:W-:Y:S02]  /*3120*/  FSEL R99, R64, -INF , P4 ;  /* 0xff80000040637808 */ /* 0x000fe40002000000 */
[----:B------:R-:W-:Y:S02]  /*3130*/  FMNMX.FTZ R24, R61, R24, !PT ;  /* 0x000000183d187209 */ /* 0x000fe40007810000 */
[----:B------:R-:W-:-:S02]  /*3140*/  ISETP.GT.AND P4, PT, R34, 0x58, PT ;  /* 0x000000582200780c */ /* 0x000fc40003f84270 */
[----:B------:R-:W-:Y:S01]  /*3150*/  FSEL R65, R65, -INF , P3 ;  /* 0xff80000041417808 */ /* 0x000fe20001800000 */
[----:B------:R-:W-:Y:S01]  /*3160*/  MUFU.EX2 R175, R175 ;  /* 0x000000af00af7308 */ /* 0x000fe20000000800 */
[----:B------:R-:W-:Y:S02]  /*3170*/  FMNMX.FTZ R24, R99, R24, !PT ;  /* 0x0000001863187209 */ /* 0x000fe40007810000 */
[----:B--2---:R-:W-:Y:S02]  /*3180*/  CS2R R110, SRZ ;  /* 0x00000000006e7805 */ /* 0x004fe4000001ff00 */
[----:B------:R-:W-:Y:S02]  /*3190*/  ISETP.GT.AND P3, PT, R34, 0x59, PT ;  /* 0x000000592200780c */ /* 0x000fe40003f64270 */
[----:B------:R-:W-:Y:S02]  /*31a0*/  FSEL R31, R68, -INF , P4 ;  /* 0xff800000441f7808 */ /* 0x000fe40002000000 */
[----:B------:R-:W-:Y:S01]  /*31b0*/  FMNMX.FTZ R28, R65, R24, !PT ;  /* 0x00000018411c7209 */ /* 0x000fe20007810000 */
[----:B------:R2:W-:Y:S01]  /*31c0*/  MUFU.EX2 R20, R115 ;  /* 0x0000007300147308 */ /* 0x0005e20000000800 */
[----:B------:R-:W-:-:S02]  /*31d0*/  ISETP.GT.AND P4, PT, R34, 0x60, PT ;  /* 0x000000602200780c */ /* 0x000fc40003f84270 */
[----:B------:R-:W-:Y:S02]  /*31e0*/  FSEL R69, R69, -INF , P3 ;  /* 0xff80000045457808 */ /* 0x000fe40001800000 */
[----:B------:R-:W-:Y:S02]  /*31f0*/  FMNMX.FTZ R28, R31, R28, !PT ;  /* 0x0000001c1f1c7209 */ /* 0x000fe40007810000 */
[----:B------:R-:W-:Y:S01]  /*3200*/  ISETP.GT.AND P3, PT, R34, 0x61, PT ;  /* 0x000000612200780c */ /* 0x000fe20003f64270 */
[----:B------:R3:W-:Y:S01]  /*3210*/  MUFU.EX2 R24, R32 ;  /* 0x0000002000187308 */ /* 0x0007e20000000800 */
[----:B------:R-:W-:Y:S02]  /*3220*/  FSEL R51, R72, -INF , P4 ;  /* 0xff80000048337808 */ /* 0x000fe40002000000 */
[----:B--2---:R-:W-:Y:S02]  /*3230*/  CS2R R114, SRZ ;  /* 0x0000000000727805 */ /* 0x004fe4000001ff00 */
[----:B------:R-:W-:-:S02]  /*3240*/  FMNMX.FTZ R28, R69, R28, !PT ;  /* 0x0000001c451c7209 */ /* 0x000fc40007810000 */
[C---:B------:R-:W-:Y:S02]  /*3250*/  ISETP.GT.AND P4, PT, R34.reuse, 0x68, PT ;  /* 0x000000682200780c */ /* 0x040fe40003f84270 */
[----:B------:R-:W-:Y:S01]  /*3260*/  FSEL R73, R73, -INF , P3 ;  /* 0xff80000049497808 */ /* 0x000fe20001800000 */
[----:B------:R-:W-:Y:S01]  /*3270*/  MUFU.EX2 R169, R169 ;  /* 0x000000a900a97308 */ /* 0x000fe20000000800 */
[----:B------:R-:W-:Y:S02]  /*3280*/  FMNMX.FTZ R28, R51, R28, !PT ;  /* 0x0000001c331c7209 */ /* 0x000fe40007810000 */
[----:B------:R-:W-:Y:S02]  /*3290*/  ISETP.GT.AND P3, PT, R34, 0x69, PT ;  /* 0x000000692200780c */ /* 0x000fe40003f64270 */
[----:B------:R-:W-:Y:S02]  /*32a0*/  FSEL R27, R76, -INF , P4 ;  /* 0xff8000004c1b7808 */ /* 0x000fe40002000000 */
[----:B---3--:R-:W-:Y:S01]  /*32b0*/  FMNMX.FTZ R32, R73, R28, !PT ;  /* 0x0000001c49207209 */ /* 0x008fe20007810000 */
[----:B------:R-:W-:Y:S01]  /*32c0*/  MUFU.EX2 R171, R171 ;  /* 0x000000ab00ab7308 */ /* 0x000fe20000000800 */
[----:B------:R-:W-:-:S02]  /*32d0*/  ISETP.GT.AND P4, PT, R34, 0x70, PT ;  /* 0x000000702200780c */ /* 0x000fc40003f84270 */
        /* <DEDUP_REMOVED lines=9> */
[----:B------:R-:W-:Y:S01]  /*3370*/  FMNMX.FTZ R32, R55, R32, !PT ;  /* 0x0000002037207209 */ /* 0x000fe20007810000 */
[----:B--2---:R-:W-:Y:S01]  /*3380*/  FFMA.FTZ R36, R67, R0, -R26 ;  /* 0x0000000043247223 */ /* 0x004fe2000001081a */
[----:B------:R-:W-:Y:S02]  /*3390*/  ISETP.GT.AND P3, PT, R34, 0x79, PT ;  /* 0x000000792200780c */ /* 0x000fe40003f64270 */
[----:B------:R-:W-:Y:S02]  /*33a0*/  FSEL R13, R84, -INF , P4 ;  /* 0xff800000540d7808 */ /* 0x000fe40002000000 */
[----:B------:R-:W-:Y:S01]  /*33b0*/  FMNMX.FTZ R34, R81, R32, !PT ;  /* 0x0000002051227209 */ /* 0x000fe20007810000 */
[----:B------:R-:W-:Y:S01]  /*33c0*/  MUFU.EX2 R167, R167 ;  /* 0x000000a700a77308 */ /* 0x000fe20000000800 */
[----:B------:R-:W-:-:S02]  /*33d0*/  FSEL R85, R85, -INF , P3 ;  /* 0xff80000055557808 */ /* 0x000fc40001800000 */
[----:B------:R-:W-:-:S04]  /*33e0*/  FMNMX.FTZ R34, R13, R34, !PT ;  /* 0x000000220d227209 */ /* 0x000fc80007810000 */
[----:B------:R-:W-:Y:S01]  /*33f0*/  FMNMX.FTZ R3, R85, R34, !PT ;  /* 0x0000002255037209 */ /* 0x000fe20007810000 */
[----:B------:R-:W-:Y:S01]  /*3400*/  MUFU.EX2 R32, R59 ;  /* 0x0000003b00207308 */ /* 0x000fe20000000800 */
[----:B------:R-:W-:-:S03]  /*3410*/  FFMA.FTZ R34, R63, R0, -R26 ;  /* 0x000000003f227223 */ /* 0x000fc6000001081a */
[----:B------:R-:W2:Y:S04]  /*3420*/  SHFL.BFLY PT, R40, R3, 0x2, 0x1f ;  /* 0x0c401f0003287f89 */ /* 0x000ea800000e0000 */
[----:B------:R-:W-:Y:S08]  /*3430*/  MUFU.EX2 R34, R34 ;  /* 0x0000002200227308 */ /* 0x000ff00000000800 */
[----:B------:R-:W-:Y:S08]  /*3440*/  MUFU.EX2 R161, R161 ;  /* 0x000000a100a17308 */ /* 0x000ff00000000800 */
[----:B------:R-:W-:Y:S01]  /*3450*/  MUFU.EX2 R36, R36 ;  /* 0x0000002400247308 */ /* 0x000fe20000000800 */
[----:B--2---:R-:W-:Y:S01]  /*3460*/  FMNMX.FTZ R5, R3, R40, !PT ;  /* 0x0000002803057209 */ /* 0x004fe20007810000 */
[-CC-:B------:R-:W-:Y:S01]  /*3470*/  FFMA.FTZ R40, R75, R0.reuse, -R26.reuse ;  /* 0x000000004b287223 */ /* 0x180fe2000001081a */
[----:B------:R-:W-:-:S05]  /*3480*/  FFMA.FTZ R26, R87, R0, -R26 ;  /* 0x00000000571a7223 */ /* 0x000fca000001081a */
[----:B------:R-:W-:Y:S01]  /*3490*/  MUFU.EX2 R163, R163 ;  /* 0x000000a300a37308 */ /* 0x000fe20000000800 */
[----:B------:R-:W2:Y:S07]  /*34a0*/  SHFL.BFLY PT, R44, R5, 0x1, 0x1f ;  /* 0x0c201f00052c7f89 */ /* 0x000eae00000e0000 */
[----:B------:R-:W-:Y:S08]  /*34b0*/  MUFU.EX2 R38, R38 ;  /* 0x0000002600267308 */ /* 0x000ff00000000800 */
[----:B------:R-:W-:Y:S08]  /*34c0*/  MUFU.EX2 R157, R157 ;  /* 0x0000009d009d7308 */ /* 0x000ff00000000800 */
[----:B------:R-:W-:Y:S01]  /*34d0*/  MUFU.EX2 R40, R40 ;  /* 0x0000002800287308 */ /* 0x000fe20000000800 */
[----:B--2---:R-:W-:-:S04]  /*34e0*/  FMNMX.FTZ R7, R5, R44, !PT ;  /* 0x0000002c05077209 */ /* 0x004fc80007810000 */
[C---:B------:R-:W-:Y:S01]  /*34f0*/  FSETP.NEU.FTZ.AND P3, PT, R7.reuse, -INF , PT ;  /* 0xff8000000700780b */ /* 0x040fe20003f7d000 */
[----:B------:R-:W-:Y:S02]  /*3500*/  FMUL.FTZ R3, R7, R0 ;  /* 0x0000000007037220 */ /* 0x000fe40000410000 */
[----:B------:R-:W-:Y:S03]  /*3510*/  MUFU.EX2 R159, R159 ;  /* 0x0000009f009f7308 */ /* 0x000fe60000000800 */
[----:B------:R-:W-:-:S05]  /*3520*/  FSEL R46, R3, RZ, P3 ;  /* 0x000000ff032e7208 */ /* 0x000fca0001800000 */
[-CC-:B------:R-:W-:Y:S01]  /*3530*/  FFMA.FTZ R180, R35, R0.reuse, -R46.reuse ;  /* 0x0000000023b47223 */ /* 0x180fe2000001082e */
[-C--:B------:R-:W-:Y:S01]  /*3540*/  FFMA.FTZ R3, R30, R0.reuse, -R46 ;  /* 0x000000001e037223 */ /* 0x080fe2000001082e */
[----:B------:R-:W-:Y:S01]  /*3550*/  FADD.FTZ R30, R181, R6 ;  /* 0x00000006b51e7221 */ /* 0x000fe20000010000 */
[-CC-:B------:R-:W-:Y:S01]  /*3560*/  FFMA.FTZ R182, R25, R0.reuse, -R46.reuse ;  /* 0x0000000019b67223 */ /* 0x180fe2000001082e */
[-CC-:B------:R-:W-:Y:S01]  /*3570*/  FFMA.FTZ R9, R29, R0.reuse, -R46.reuse ;  /* 0x000000001d097223 */ /* 0x180fe2000001082e */
[-C--:B------:R-:W-:Y:S01]  /*3580*/  FFMA.FTZ R176, R39, R0.reuse, -R46 ;  /* 0x0000000027b07223 */ /* 0x080fe2000001082e */
[----:B------:R-:W-:Y:S01]  /*3590*/  MUFU.EX2 R180, R180 ;  /* 0x000000b400b47308 */ /* 0x000fe20000000800 */
        /* <DEDUP_REMOVED lines=23> */
[----:B------:R-:W1:Y:S01]  /*3710*/  MUFU.EX2 R9, R9 ;  /* 0x0000000900097308 */ /* 0x000e620000000800 */
[----:B--2---:R-:W-:Y:S01]  /*3720*/  FADD.FTZ R5, R180, R3 ;  /* 0x00000003b4057221 */ /* 0x004fe20000010000 */
[----:B------:R-:W-:Y:S01]  /*3730*/  FADD.FTZ R37, R173, R48 ;  /* 0x00000030ad257221 */ /* 0x000fe20000010000 */
[-CC-:B------:R-:W-:Y:S01]  /*3740*/  FFMA.FTZ R99, R99, R0.reuse, -R46.reuse ;  /* 0x0000000063637223 */ /* 0x180fe2000001082e */
[-CC-:B------:R-:W-:Y:S01]  /*3750*/  FFMA.FTZ R65, R65, R0.reuse, -R46.reuse ;  /* 0x0000000041417223 */ /* 0x180fe2000001082e */
[----:B------:R-:W-:Y:S01]  /*3760*/  F2FP.F16.F32.PACK_AB R181, R6, R181 ;  /* 0x000000b506b5723e */ /* 0x000fe200000000ff */
[-CC-:B------:R-:W-:Y:S01]  /*3770*/  FFMA.FTZ R31, R31, R0.reuse, -R46.reuse ;  /* 0x000000001f1f7223 */ /* 0x180fe2000001082e */
[----:B------:R-:W-:Y:S01]  /*3780*/  F2FP.F16.F32.PACK_AB R183, R8, R183 ;  /* 0x000000b708b7723e */ /* 0x000fe200000000ff */
[----:B------:R-:W2:Y:S01]  /*3790*/  MUFU.EX2 R176, R176 ;  /* 0x000000b000b07308 */ /* 0x000ea20000000800 */
[----:B0-----:R-:W-:Y:S01]  /*37a0*/  FADD.FTZ R30, R182, R5 ;  /* 0x00000005b61e7221 */ /* 0x001fe20000010000 */
[-CC-:B------:R-:W-:Y:S01]  /*37b0*/  FFMA.FTZ R69, R69, R0.reuse, -R46.reuse ;  /* 0x0000000045457223 */ /* 0x180fe2000001082e */
[----:B------:R-:W0:Y:S01]  /*37c0*/  @P2 LDC R41, c[0x0][0x44c] ;  /* 0x00011300ff292b82 */ /* 0x000e220000000800 */
[-CC-:B------:R-:W-:Y:S01]  /*37d0*/  FFMA.FTZ R51, R51, R0.reuse, -R46.reuse ;  /* 0x0000000033337223 */ /* 0x180fe2000001082e */
[-CC-:B------:R-:W-:Y:S01]  /*37e0*/  FFMA.FTZ R73, R73, R0.reuse, -R46.reuse ;  /* 0x0000000049497223 */ /* 0x180fe2000001082e */
[-CC-:B------:R-:W-:Y:S01]  /*37f0*/  FFMA.FTZ R27, R27, R0.reuse, -R46.reuse ;  /* 0x000000001b1b7223 */ /* 0x180fe2000001082e */
[-C--:B------:R-:W-:Y:S01]  /*3800*/  FFMA.FTZ R77, R77, R0.reuse, -R46 ;  /* 0x000000004d4d7223 */ /* 0x080fe2000001082e */
[----:B------:R-:W3:Y:S01]  /*3810*/  MUFU.EX2 R11, R11 ;  /* 0x0000000b000b7308 */ /* 0x000ee20000000800 */
[----:B-1----:R-:W-:Y:S01]  /*3820*/  FADD.FTZ R5, R9, R30 ;  /* 0x0000001e09057221 */ /* 0x002fe20000010000 */
[----:B------:R-:W-:Y:S01]  /*3830*/  FADD.FTZ R30, R14, R37 ;  /* 0x000000250e1e7221 */ /* 0x000fe20000010000 */
[-CC-:B------:R-:W-:Y:S01]  /*3840*/  FFMA.FTZ R55, R55, R0.reuse, -R46.reuse ;  /* 0x0000000037377223 */ /* 0x180fe2000001082e */
[----:B------:R-:W-:Y:S01]  /*3850*/  FFMA.FTZ R81, R81, R0, -R46 ;  /* 0x0000000051517223 */ /* 0x000fe2000001082e */
[----:B------:R-:W-:-:S02]  /*3860*/  IMAD.MOV.U32 R39, RZ, RZ, R18 ;  /* 0x000000ffff277224 */ /* 0x000fc400078e0012 */
[----:B------:R-:W-:Y:S01]  /*3870*/  FADD.FTZ R37, R175, R30 ;  /* 0x0000001eaf257221 */ /* 0x000fe20000010000 */
[----:B------:R-:W-:Y:S01]  /*3880*/  F2FP.F16.F32.PACK_AB R182, R9, R182 ;  /* 0x000000b609b6723e */ /* 0x000fe200000000ff */
[----:B------:R-:W1:Y:S01]  /*3890*/  MUFU.EX2 R178, R178 ;  /* 0x000000b200b27308 */ /* 0x000e620000000800 */
[----:B--2---:R-:W-:Y:S01]  /*38a0*/  FADD.FTZ R2, R176, R5 ;  /* 0x00000005b0027221 */ /* 0x004fe20000010000 */
[----:B------:R-:W-:Y:S01]  /*38b0*/  FADD.FTZ R30, R20, R37 ;  /* 0x00000025141e7221 */ /* 0x000fe20000010000 */
[----:B------:R-:W-:Y:S02]  /*38c0*/  F2FP.F16.F32.PACK_AB R179, R12, R179 ;  /* 0x000000b30cb3723e */ /* 0x000fe400000000ff */
[----:B------:R-:W-:Y:S02]  /*38d0*/  CS2R R100, SRZ ;  /* 0x0000000000647805 */ /* 0x000fe4000001ff00 */
[----:B------:R-:W-:Y:S01]  /*38e0*/  F2FP.F16.F32.PACK_AB R180, R3, R180 ;  /* 0x000000b403b4723e */ /* 0x000fe200000000ff */
[----:B------:R-:W-:Y:S01]  /*38f0*/  FADD.FTZ R37, R169, R30 ;  /* 0x0000001ea9257221 */ /* 0x000fe20000010000 */
[----:B------:R-:W-:Y:S01]  /*3900*/  F2FP.F16.F32.PACK_AB R177, R10, R177 ;  /* 0x000000b10ab1723e */ /* 0x000fe200000000ff */
[----:B------:R-:W2:Y:S01]  /*3910*/  MUFU.EX2 R15, R15 ;  /* 0x0000000f000f7308 */ /* 0x000ea20000000800 */
[----:B---3--:R-:W-:Y:S01]  /*3920*/  FADD.FTZ R5, R11, R2 ;  /* 0x000000020b057221 */ /* 0x008fe20000010000 */
[----:B------:R-:W-:Y:S01]  /*3930*/  FADD.FTZ R30, R24, R37 ;  /* 0x00000025181e7221 */ /* 0x000fe20000010000 */
[----:B0-----:R-:W-:Y:S01]  /*3940*/  @P2 IMAD.HI.U32 R41, R18, R41, RZ ;  /* 0x0000002912292227 */ /* 0x001fe200078e00ff */
[----:B------:R-:W-:-:S02]  /*3950*/  F2FP.F16.F32.PACK_AB R173, R14, R173 ;  /* 0x000000ad0ead723e */ /* 0x000fc400000000ff */
[----:B------:R-:W-:Y:S01]  /*3960*/  CS2R R96, SRZ ;  /* 0x0000000000607805 */ /* 0x000fe2000001ff00 */
[----:B------:R-:W-:Y:S01]  /*3970*/  FADD.FTZ R37, R171, R30 ;  /* 0x0000001eab257221 */ /* 0x000fe20000010000 */
[----:B------:R-:W-:Y:S01]  /*3980*/  F2FP.F16.F32.PACK_AB R175, R20, R175 ;  /* 0x000000af14af723e */ /* 0x000fe200000000ff */
[----:B------:R-:W0:Y:S01]  /*3990*/  MUFU.EX2 R172, R172 ;  /* 0x000000ac00ac7308 */ /* 0x000e220000000800 */
[----:B-1----:R-:W-:Y:S01]  /*39a0*/  FADD.FTZ R2, R178, R5 ;  /* 0x00000005b2027221 */ /* 0x002fe20000010000 */
[----:B------:R-:W-:Y:S01]  /*39b0*/  FADD.FTZ R30, R28, R37 ;  /* 0x000000251c1e7221 */ /* 0x000fe20000010000 */
[----:B------:R-:W-:Y:S02]  /*39c0*/  @P2 SHF.R.U32.HI R39, RZ, R50, R41 ;  /* 0x00000032ff272219 */ /* 0x000fe40000011629 */
[----:B------:R-:W-:Y:S02]  /*39d0*/  CS2R R92, SRZ ;  /* 0x00000000005c7805 */ /* 0x000fe4000001ff00 */
[----:B------:R-:W-:Y:S01]  /*39e0*/  F2FP.F16.F32.PACK_AB R169, R24, R169 ;  /* 0x000000a918a9723e */ /* 0x000fe200000000ff */
[----:B------:R-:W-:Y:S01]  /*39f0*/  FADD.FTZ R37, R165, R30 ;  /* 0x0000001ea5257221 */ /* 0x000fe20000010000 */
[----:B------:R-:W-:Y:S01]  /*3a00*/  IADD3 R39, R39, R16, -R17 ;  /* 0x0000001027277210 */ /* 0x000fe20007ffe811 */
[----:B------:R-:W1:Y:S01]  /*3a10*/  MUFU.EX2 R21, R21 ;  /* 0x0000001500157308 */ /* 0x000e620000000800 */
[----:B--2---:R-:W-:Y:S01]  /*3a20*/  FADD.FTZ R5, R15, R2 ;  /* 0x000000020f057221 */ /* 0x004fe20000010000 */
[----:B------:R-:W-:Y:S01]  /*3a30*/  FADD.FTZ R30, R32, R37 ;  /* 0x00000025201e7221 */ /* 0x000fe20000010000 */
[----:B------:R-:W-:-:S02]  /*3a40*/  SHF.R.S32.HI R50, RZ, 0x1f, R39 ;  /* 0x0000001fff327819 */ /* 0x000fc40000011427 */
[----:B------:R-:W-:Y:S02]  /*3a50*/  CS2R R90, SRZ ;  /* 0x00000000005a7805 */ /* 0x000fe4000001ff00 */
[----:B------:R-:W-:Y:S01]  /*3a60*/  F2FP.F16.F32.PACK_AB R171, R28, R171 ;  /* 0x000000ab1cab723e */ /* 0x000fe200000000ff */
[----:B------:R-:W-:Y:S01]  /*3a70*/  FADD.FTZ R37, R167, R30 ;  /* 0x0000001ea7257221 */ /* 0x000fe20000010000 */
[----:B------:R-:W-:Y:S01]  /*3a80*/  F2FP.F16.F32.PACK_AB R165, R32, R165 ;  /* 0x000000a520a5723e */ /* 0x000fe200000000ff */
[----:B------:R-:W2:Y:S01]  /*3a90*/  MUFU.EX2 R174, R174 ;  /* 0x000000ae00ae7308 */ /* 0x000ea20000000800 */
[----:B0-----:R-:W-:Y:S01]  /*3aa0*/  FADD.FTZ R2, R172, R5 ;  /* 0x00000005ac027221 */ /* 0x001fe20000010000 */
[C---:B------:R-:W-:Y:S01]  /*3ab0*/  FADD.FTZ R48, R34.reuse, R37 ;  /* 0x0000002522307221 */ /* 0x040fe20000010000 */
[----:B------:R-:W-:Y:S02]  /*3ac0*/  F2FP.F16.F32.PACK_AB R167, R34, R167 ;  /* 0x000000a722a7723e */ /* 0x000fe400000000ff */
[----:B------:R-:W-:-:S02]  /*3ad0*/  CS2R R88, SRZ ;  /* 0x0000000000587805 */ /* 0x000fc4000001ff00 */
[----:B------:R-:W-:Y:S01]  /*3ae0*/  F2FP.F16.F32.PACK_AB R176, R11, R176 ;  /* 0x000000b00bb0723e */ /* 0x000fe200000000ff */
[----:B------:R-:W-:Y:S01]  /*3af0*/  FADD.FTZ R37, R161, R48 ;  /* 0x00000030a1257221 */ /* 0x000fe20000010000 */
[----:B------:R-:W-:Y:S01]  /*3b00*/  F2FP.F16.F32.PACK_AB R161, R36, R161 ;  /* 0x000000a124a1723e */ /* 0x000fe200000000ff */
[----:B------:R-:W0:Y:S01]  /*3b10*/  MUFU.EX2 R25, R25 ;  /* 0x0000001900197308 */ /* 0x000e220000000800 */
[----:B-1----:R-:W-:Y:S01]  /*3b20*/  FADD.FTZ R5, R21, R2 ;  /* 0x0000000215057221 */ /* 0x002fe20000010000 */
[----:B------:R-:W-:Y:S02]  /*3b30*/  F2FP.F16.F32.PACK_AB R178, R15, R178 ;  /* 0x000000b20fb2723e */ /* 0x000fe400000000ff */
[----:B------:R-:W-:-:S04]  /*3b40*/  F2FP.F16.F32.PACK_AB R172, R21, R172 ;  /* 0x000000ac15ac723e */ /* 0x000fc800000000ff */
        /* <DEDUP_REMOVED lines=8> */
[----:B--2---:R-:W-:Y:S01]  /*3bd0*/  FADD.FTZ R5, R29, R2 ;  /* 0x000000021d057221 */ /* 0x004fe20000010000 */
[-CC-:B------:R-:W-:Y:S01]  /*3be0*/  FFMA.FTZ R2, R13, R0.reuse, -R46.reuse ;  /* 0x000000000d027223 */ /* 0x180fe2000001082e */
[----:B------:R-:W-:Y:S01]  /*3bf0*/  LEA.HI R13, R50, R39, RZ, 0x7 ;  /* 0x00000027320d7211 */ /* 0x000fe200078f38ff */
[----:B------:R-:W-:Y:S01]  /*3c00*/  FFMA.FTZ R46, R85, R0, -R46 ;  /* 0x00000000552e7223 */ /* 0x000fe2000001082e */
[----:B------:R-:W-:Y:S02]  /*3c10*/  F2FP.F16.F32.PACK_AB R168, R29, R168 ;  /* 0x000000a81da8723e */ /* 0x000fe400000000ff */
[----:B------:R-:W-:Y:S01]  /*3c20*/  SHF.R.S32.HI R13, RZ, 0x7, R13 ;  /* 0x00000007ff0d7819 */ /* 0x000fe2000001140d */
[----:B------:R-:W2:Y:S01]  /*3c30*/  MUFU.EX2 R164, R164 ;  /* 0x000000a400a47308 */ /* 0x000ea20000000800 */
[----:B0-----:R-:W-:Y:S02]  /*3c40*/  FADD.FTZ R30, R170, R5 ;  /* 0x00000005aa1e7221 */ /* 0x001fe40000010000 */
[----:B------:R-:W-:-:S05]  /*3c50*/  VIMNMX R12, R22, R13, !PT ;  /* 0x0000000d160c7248 */ /* 0x000fca0007fe0100 */
[----:B------:R-:W0:Y:S01]  /*3c60*/  MUFU.EX2 R35, R35 ;  /* 0x0000002300237308 */ /* 0x000e220000000800 */
[C---:B-1----:R-:W-:Y:S01]  /*3c70*/  FADD.FTZ R5, R33.reuse, R30 ;  /* 0x0000001e21057221 */ /* 0x042fe20000010000 */
[----:B------:R-:W-:Y:S01]  /*3c80*/  FADD.FTZ R30, R36, R37 ;  /* 0x00000025241e7221 */ /* 0x000fe20000010000 */
[----:B------:R-:W-:-:S03]  /*3c90*/  F2FP.F16.F32.PACK_AB R170, R33, R170 ;  /* 0x000000aa21aa723e */ /* 0x000fc600000000ff */
[----:B------:R-:W-:Y:S01]  /*3ca0*/  FADD.FTZ R37, R163, R30 ;  /* 0x0000001ea3257221 */ /* 0x000fe20000010000 */
[----:B------:R-:W-:Y:S01]  /*3cb0*/  F2FP.F16.F32.PACK_AB R163, R38, R163 ;  /* 0x000000a326a3723e */ /* 0x000fe200000000ff */
[----:B------:R-:W1:Y:S01]  /*3cc0*/  MUFU.EX2 R166, R166 ;  /* 0x000000a600a67308 */ /* 0x000e620000000800 */
[----:B--2---:R-:W-:Y:S01]  /*3cd0*/  FADD.FTZ R6, R164, R5 ;  /* 0x00000005a4067221 */ /* 0x004fe20000010000 */
[----:B------:R-:W-:-:S06]  /*3ce0*/  FADD.FTZ R8, R38, R37 ;  /* 0x0000002526087221 */ /* 0x000fcc0000010000 */
[----:B------:R-:W2:Y:S01]  /*3cf0*/  MUFU.EX2 R61, R61 ;  /* 0x0000003d003d7308 */ /* 0x000ea20000000800 */
[C---:B0-----:R-:W-:Y:S01]  /*3d00*/  FADD.FTZ R5, R35.reuse, R6 ;  /* 0x0000000623057221 */ /* 0x041fe20000010000 */
[----:B------:R-:W-:-:S06]  /*3d10*/  F2FP.F16.F32.PACK_AB R164, R35, R164 ;  /* 0x000000a423a4723e */ /* 0x000fcc00000000ff */
[----:B------:R-:W0:Y:S01]  /*3d20*/  MUFU.EX2 R99, R99 ;  /* 0x0000006300637308 */ /* 0x000e220000000800 */
[----:B-1----:R-:W-:Y:S01]  /*3d30*/  FADD.FTZ R6, R166, R5 ;  /* 0x00000005a6067221 */ /* 0x002fe20000010000 */
[----:B------:R-:W-:Y:S01]  /*3d40*/  FADD.FTZ R5, R157, R8 ;  /* 0x000000089d057221 */ /* 0x000fe20000010000 */
[----:B------:R-:W-:-:S03]  /*3d50*/  F2FP.F16.F32.PACK_AB R157, R40, R157 ;  /* 0x0000009d289d723e */ /* 0x000fc600000000ff */
[----:B------:R-:W-:Y:S02]  /*3d60*/  FADD.FTZ R8, R40, R5 ;  /* 0x0000000528087221 */ /* 0x000fe40000010000 */
[----:B------:R-:W1:Y:S01]  /*3d70*/  MUFU.EX2 R160, R65 ;  /* 0x0000004100a07308 */ /* 0x000e620000000800 */
[----:B--2---:R-:W-:Y:S01]  /*3d80*/  FADD.FTZ R6, R61, R6 ;  /* 0x000000063d067221 */ /* 0x004fe20000010000 */
[----:B------:R-:W-:Y:S01]  /*3d90*/  FADD.FTZ R37, R159, R8 ;  /* 0x000000089f257221 */ /* 0x000fe20000010000 */
[----:B------:R-:W-:-:S05]  /*3da0*/  F2FP.F16.F32.PACK_AB R166, R61, R166 ;  /* 0x000000a63da6723e */ /* 0x000fca00000000ff */
[----:B------:R-:W2:Y:S01]  /*3db0*/  MUFU.EX2 R42, R42 ;  /* 0x0000002a002a7308 */ /* 0x000ea20000000800 */
[----:B0-----:R-:W-:-:S07]  /*3dc0*/  FADD.FTZ R5, R99, R6 ;  /* 0x0000000663057221 */ /* 0x001fce0000010000 */
[----:B------:R-:W0:Y:S01]  /*3dd0*/  MUFU.EX2 R31, R31 ;  /* 0x0000001f001f7308 */ /* 0x000e220000000800 */
[C---:B-1----:R-:W-:Y:S01]  /*3de0*/  FADD.FTZ R6, R160.reuse, R5 ;  /* 0x00000005a0067221 */ /* 0x042fe20000010000 */
[----:B------:R-:W-:Y:S02]  /*3df0*/  F2FP.F16.F32.PACK_AB R160, R160, R99 ;  /* 0x00000063a0a0723e */ /* 0x000fe400000000ff */
[----:B------:R-:W-:-:S04]  /*3e00*/  CS2R R98, SRZ ;  /* 0x0000000000627805 */ /* 0x000fc8000001ff00 */
        /* <DEDUP_REMOVED lines=32> */
[----:B------:R-:W-:-:S03]  /*4010*/  F2FP.F16.F32.PACK_AB R152, R152, R55 ;  /* 0x000000379898723e */ /* 0x000fc600000000ff */
[----:B0-----:R-:W-:Y:S01]  /*4020*/  FADD.FTZ R6, R2, R9 ;  /* 0x0000000902067221 */ /* 0x001fe20000010000 */
[----:B------:R-:W-:Y:S01]  /*4030*/  VIADD R9, R95, 0xfffffffe ;  /* 0xfffffffe5f097836 */ /* 0x000fe20000000000 */
[----:B------:R-:W-:-:S04]  /*4040*/  CS2R R94, SRZ ;  /* 0x00000000005e7805 */ /* 0x000fc8000001ff00 */
[----:B------:R-:W-:Y:S01]  /*4050*/  ISETP.GE.AND P3, PT, R9, R12, PT ;  /* 0x0000000c0900720c */ /* 0x000fe20003f66270 */
[C---:B-1----:R-:W-:Y:S01]  /*4060*/  FADD.FTZ R6, R3.reuse, R6 ;  /* 0x0000000603067221 */ /* 0x042fe20000010000 */
[----:B------:R-:W-:Y:S01]  /*4070*/  F2FP.F16.F32.PACK_AB R154, R3, R2 ;  /* 0x00000002039a723e */ /* 0x000fe200000000ff */
[----:B------:R-:W-:Y:S02]  /*4080*/  IMAD.MOV.U32 R2, RZ, RZ, 0x3f800000 ;  /* 0x3f800000ff027424 */ /* 0x000fe400078e00ff */
[----:B------:R-:W-:-:S08]  /*4090*/  IMAD.MOV.U32 R3, RZ, RZ, 0x3f800000 ;  /* 0x3f800000ff037424 */ /* 0x000fd000078e00ff */
[----:B------:R-:W-:Y:S05]  /*40a0*/  @!P3 BRA `(.L_x_2231) ;  /* 0x000000280074b947 */ /* 0x000fea0003800000 */
[----:B------:R-:W-:Y:S01]  /*40b0*/  IMAD.MOV.U32 R8, RZ, RZ, R4 ;  /* 0x000000ffff087224 */ /* 0x000fe200078e0004 */
[----:B------:R-:W-:Y:S01]  /*40c0*/  UMOV UR60, UR38 ;  /* 0x00000026003c7c82 */ /* 0x000fe20008000000 */
[----:B------:R-:W-:Y:S01]  /*40d0*/  IMAD.MOV.U32 R10, RZ, RZ, R7 ;  /* 0x000000ffff0a7224 */ /* 0x000fe200078e0007 */
[----:B------:R-:W-:Y:S01]  /*40e0*/  UMOV UR59, UR36 ;  /* 0x00000024003b7c82 */ /* 0x000fe20008000000 */
[----:B------:R-:W-:Y:S02]  /*40f0*/  IMAD.MOV.U32 R2, RZ, RZ, 0x3f800000 ;  /* 0x3f800000ff027424 */ /* 0x000fe400078e00ff */
[----:B------:R-:W-:-:S07]  /*4100*/  IMAD.MOV.U32 R151, RZ, RZ, RZ ;  /* 0x000000ffff977224 */ /* 0x000fce00078e00ff */
.L_x_2240:
[----:B------:R-:W-:-:S04]  /*4110*/  UIADD3 UR6, UR59, 0x1, URZ ;  /* 0x000000013b067890 */ /* 0x000fc8000fffe03f */
[----:B------:R-:W-:-:S04]  /*4120*/  UISETP.NE.AND UP0, UPT, UR6, 0x2, UPT ;  /* 0x000000020600788c */ /* 0x000fc8000bf05270 */
[----:B------:R-:W-:Y:S02]  /*4130*/  USEL UR38, URZ, 0x1, UP0 ;  /* 0x000000013f267887 */ /* 0x000fe40008000000 */
[----:B------:R-:W-:Y:S02]  /*4140*/  USEL UR36, UR6, URZ, UP0 ;  /* 0x0000003f06247287 */ /* 0x000fe40008000000 */
[----:B------:R-:W-:Y:S01]  /*4150*/  ULOP3.LUT UR38, UR60, UR38, URZ, 0x3c, !UPT ;  /* 0x000000263c267292 */ /* 0x000fe2000f8e3c3f */
[----:B------:R-:W-:Y:S11]  /*4160*/  @!P0 BRA `(.L_x_2232) ;  /* 0x0000000000048947 */ /* 0x000ff60003800000 */
[----:B------:R-:W-:Y:S01]  /*4170*/  BPT.TRAP 0x1 ;  /* 0x000000040000795c */ /* 0x000fe20000300000 */
.L_x_2232:
[----:B------:R-:W-:Y:S01]  /*4180*/  ULEA UR58, UR36, UR37, 0x3 ;  /* 0x00000025243a7291 */ /* 0x000fe2000f8e183f */
[----:B------:R-:W-:-:S05]  /*4190*/  IMAD.U32 R0, RZ, RZ, UR38 ;  /* 0x00000026ff007e24 */ /* 0x000fca000f8e00ff */
[----:B------:R-:W-:-:S04]  /*41a0*/  SHF.L.U32 R0, R0, 0x1f, RZ ;  /* 0x0000001f00007819 */ /* 0x000fc800000006ff */
[----:B------:R0:W1:Y:S01]  /*41b0*/  SYNCS.PHASECHK.TRANS64.TRYWAIT P3, [UR58+0x34830], R0 ;  /* 0x03483000ff0075a7 */ /* 0x000062000806017a */
[----:B------:R-:W-:Y:S05]  /*41c0*/  @!P0 BRA `(.L_x_2233) ;  /* 0x0000000000048947 */ /* 0x000fea0003800000 */
[----:B------:R-:W-:Y:S01]  /*41d0*/  BPT.TRAP 0x1 ;  /* 0x000000040000795c */ /* 0x000fe20000300000 */
.L_x_2233:
[----:B-1----:R-:W-:Y:S05]  /*41e0*/  @P3 BRA `(.L_x_2234) ;  /* 0x0000000000083947 */ /* 0x002fea0003800000 */
[----:B------:R-:W1:Y:S02]  /*41f0*/  SYNCS.PHASECHK.TRANS64.TRYWAIT P3, [UR58+0x34830], R0 ;  /* 0x03483000ff0075a7 */ /* 0x000e64000806017a */
[----:B-1----:R-:W-:Y:S05]  /*4200*/  @!P3 BRA `(.L_x_2235) ;  /* 0x000000f4005cb947 */ /* 0x002fea0003800000 */
.L_x_2234:
[----:B------:R-:W-:Y:S01]  /*4210*/  UIMAD UR54, UR36, 0xc00, UR39 ;  /* 0x00000c00243678a4 */ /* 0x000fe2000f8e0227 */
[----:B------:R-:W-:Y:S01]  /*4220*/  WARPGROUP.ARRIVE ;  /* 0x00000000000079c5 */ /* 0x000fe20000000000 */
[----:B------:R-:W-:Y:S01]  /*4230*/  UMOV UR55, 0x40000040 ;  /* 0x4000004000377882 */ /* 0x000fe20000000000 */
[----:B------:R-:W-:Y:S01]  /*4240*/  UMOV UR7, 0x40000040 ;  /* 0x4000004000077882 */ /* 0x000fe20000000000 */
[----:B------:R-:W-:Y:S01]  /*4250*/  UIADD3 UR6, UR54, 0x2, URZ ;  /* 0x0000000236067890 */ /* 0x000fe2000fffe03f */
[-C--:B------:R-:W-:Y:S01]  /*4260*/  FMUL.FTZ R88, R88, R3.reuse ;  /* 0x0000000358587220 */ /* 0x080fe20000410000 */
[----:B------:R-:W-:Y:S01]  /*4270*/  UIADD3 UR10, UR54, 0x4, URZ ;  /* 0x00000004360a7890 */ /* 0x000fe2000fffe03f */
[-C--:B------:R-:W-:Y:S01]  /*4280*/  FMUL.FTZ R89, R89, R3.reuse ;  /* 0x0000000359597220 */ /* 0x080fe20000410000 */
[----:B------:R-:W-:Y:S01]  /*4290*/  UMOV UR11, 0x40000040 ;  /* 0x40000040000b7882 */ /* 0x000fe20000000000 */
[----:B------:R-:W-:Y:S01]  /*42a0*/  HGMMA.64x128x16.F32 R24, gdesc[UR52], RZ, !UPT, gsb0 ;  /* 0x01e00000341879f0 */ /* 0x000fe2000c0008ff */
        /* <DEDUP_REMOVED lines=116> */
.L_x_2236:
[----:B------:R-:W-:Y:S01]  /*49f0*/  ULEA UR7, UR59, UR37, 0x3 ;  /* 0x000000253b077291 */ /* 0x000fe2000f8e183f */
[----:B01----:R-:W-:-:S05]  /*4a00*/  IMAD.U32 R0, RZ, RZ, UR60 ;  /* 0x0000003cff007e24 */ /* 0x003fca000f8e00ff */
[----:B------:R-:W-:-:S04]  /*4a10*/  SHF.L.U32 R0, R0, 0x1f, RZ ;  /* 0x0000001f00007819 */ /* 0x000fc800000006ff */
[----:B------:R0:W1:Y:S01]  /*4a20*/  SYNCS.PHASECHK.TRANS64.TRYWAIT P3, [UR7+0x34850], R0 ;  /* 0x03485000ff0075a7 */ /* 0x0000620008060147 */
[----:B------:R-:W-:Y:S05]  /*4a30*/  @!P0 BRA `(.L_x_2237) ;  /* 0x0000000000048947 */ /* 0x000fea0003800000 */
[----:B------:R-:W-:Y:S01]  /*4a40*/  BPT.TRAP 0x1 ;  /* 0x000000040000795c */ /* 0x000fe20000300000 */
.L_x_2237:
[----:B-1----:R-:W-:Y:S05]  /*4a50*/  @P3 BRA `(.L_x_2238) ;  /* 0x0000000000083947 */ /* 0x002fea0003800000 */
[----:B------:R-:W1:Y:S02]  /*4a60*/  SYNCS.PHASECHK.TRANS64.TRYWAIT P3, [UR7+0x34850], R0 ;  /* 0x03485000ff0075a7 */ /* 0x000e640008060147 */
[----:B-1----:R-:W-:Y:S05]  /*4a70*/  @!P3 BRA `(.L_x_2239) ;  /* 0x000000ec0058b947 */ /* 0x002fea0003800000 */
.L_x_2238:
[----:B------:R-:W-:Y:S01]  /*4a80*/  UIADD3 UR6, UR37, 0x400, URZ ;  /* 0x0000040025067890 */ /* 0x000fe2000fffe03f */
[----:B------:R-:W-:Y:S01]  /*4a90*/  WARPGROUP.ARRIVE ;  /* 0x00000000000079c5 */ /* 0x000fe20000000000 */
[----:B------:R-:W-:Y:S01]  /*4aa0*/  UMOV UR11, 0x40000040 ;  /* 0x40000040000b7882 */ /* 0x000fe20000000000 */
[----:B01----:R-:W0:Y:S01]  /*4ab0*/  @P2 LDC R0, c[0x0][0x44c] ;  /* 0x00011300ff002b82 */ /* 0x003e220000000800 */
[----:B------:R-:W-:Y:S01]  /*4ac0*/  USHF.R.U32.HI UR6, URZ, 0x4, UR6 ;  /* 0x000000043f067899 */ /* 0x000fe20008011606 */
[----:B------:R-:W-:Y:S01]  /*4ad0*/  IMAD.IADD R3, R185, 0x1, R18 ;  /* 0x00000001b9037824 */ /* 0x000fe200078e0212 */
[----:B------:R-:W-:Y:S02]  /*4ae0*/  UMOV UR60, UR38 ;  /* 0x00000026003c7c82 */ /* 0x000fe40008000000 */
        /* <DEDUP_REMOVED lines=9> */
[----:B------:R-:W-:-:S04]  /*4b80*/  UMOV UR11, 0x40000040 ;  /* 0x40000040000b7882 */ /* 0x000fc80000000000 */
[----:B-1----:R-:W-:Y:S01]  /*4b90*/  @P2 SHF.R.U32.HI R3, RZ, R7, R0 ;  /* 0x00000007ff032219 */ /* 0x002fe20000011600 */
[----:B------:R-:W-:-:S04]  /*4ba0*/  IMAD.MOV.U32 R0, RZ, RZ, -0x80 ;  /* 0xffffff80ff007424 */ /* 0x000fc800078e00ff */
[----:B------:R-:W0:Y:S01]  /*4bb0*/  SHFL.IDX PT, R11, R3, 0x1, 0x1c1f ;  /* 0x003c1f00030b7f89 */ /* 0x000e2200000e0000 */
[----:B------:R-:W-:-:S03]  /*4bc0*/  IMAD R7, R9, R0, 0x1 ;  /* 0x0000000109077424 */ /* 0x000fc600078e0200 */
[----:B------:R-:W1:Y:S02]  /*4bd0*/  SHFL.IDX PT, R3, R3, RZ, 0x1c1f ;  /* 0x001c1fff03037589 */ /* 0x000e6400000e0000 */
[----:B------:R-:W-:-:S05]  /*4be0*/  IADD3 R2, R16, R7, -R184 ;  /* 0x0000000710027210 */ /* 0x000fca0007ffe8b8 */
[----:B------:R-:W-:-:S04]  /*4bf0*/  IMAD.IADD R2, R2, 0x1, -R17 ;  /* 0x0000000102027824 */ /* 0x000fc800078e0a11 */
[C---:B0-----:R-:W-:Y:S02]  /*4c00*/  IMAD.IADD R0, R2.reuse, 0x1, R11 ;  /* 0x0000000102007824 */ /* 0x041fe400078e020b */
[----:B-1----:R-:W-:-:S03]  /*4c10*/  IMAD.IADD R2, R2, 0x1, R3 ;  /* 0x0000000102027824 */ /* 0x002fc600078e0203 */
        /* <DEDUP_REMOVED lines=30> */
[C---:B------:R-:W-:Y:S02]  /*4e00*/  ISETP.GT.AND P4, PT, R0.reuse, 0x29, PT ;  /* 0x000000290000780c */ /* 0x040fe40003f84270 */
[----:B------:R-:W-:Y:S02]  /*4e10*/  FMNMX.FTZ R4, R43, R4, !PT ;  /* 0x000000042b047209 */ /* 0x000fe40007810000 */
[----:B------:R-:W-:Y:S02]  /*4e20*/  FSEL R47, R47, -INF , P4 ;  /* 0xff8000002f2f7808 */ /* 0x000fe40002000000 */
[----:B------:R-:W-:Y:S02]  /*4e30*/  ISETP.GT.AND P4, PT, R0, 0x31, PT ;  /* 0x000000310000780c */ /* 0x000fe40003f84270 */
[----:B------:R-:W-:Y:S02]  /*4e40*/  ISETP.GT.AND P5, PT, R2, 0x1, PT ;  /* 0x000000010200780c */ /* 0x000fe40003fa4270 */
[----:B------:R-:W-:-:S02]  /*4e50*/  FSEL R51, R51, -INF , P4 ;  /* 0xff80000033337808 */ /* 0x000fc40002000000 */
[C---:B------:R-:W-:Y:S02]  /*4e60*/  ISETP.GT.AND P4, PT, R0.reuse, 0x39, PT ;  /* 0x000000390000780c */ /* 0x040fe40003f84270 */
[----:B------:R-:W-:Y:S02]  /*4e70*/  FSEL R25, R25, -INF , P5 ;  /* 0xff80000019197808 */ /* 0x000fe40002800000 */
        /* <DEDUP_REMOVED lines=10> */
[C---:B------:R-:W-:Y:S01]  /*4f20*/  ISETP.GT.AND P4, PT, R0.reuse, 0x59, PT ;  /* 0x000000590000780c */ /* 0x040fe20003f84270 */
[----:B------:R-:W-:Y:S02]  /*4f30*/  WARPGROUP.DEPBAR.LE gsb0, 0x0 ;  /* 0x00008000000079c5 */ /* 0x000fe40000010000 */
[----:B------:R-:W-:Y:S01]  /*4f40*/  WARPGROUP.ARRIVE ;  /* 0x00000000000079c5 */ /* 0x000fe20000000000 */
[----:B------:R-:W-:Y:S02]  /*4f50*/  FSEL R71, R71, -INF , P4 ;  /* 0xff80000047477808 */ /* 0x000fe40002000000 */
[C---:B------:R-:W-:Y:S02]  /*4f60*/  ISETP.GT.AND P4, PT, R0.reuse, 0x61, PT ;  /* 0x000000610000780c */ /* 0x040fe40003f84270 */
[----:B------:R-:W-:Y:S01]  /*4f70*/  FSEL R33, R33, -INF , P5 ;  /* 0xff80000021217808 */ /* 0x000fe20002800000 */
[----:B------:R-:W-:Y:S01]  /*4f80*/  HGMMA.64x128x16.F32 R88, R176, gdesc[UR8].tnspB, R88, gsb0 ;  /* 0x41e00008b0587df0 */ /* 0x000fe20008000858 */
[----:B------:R-:W-:Y:S01]  /*4f90*/  UIADD3 UR10, UR6, 0x100, URZ ;  /* 0x00000100060a7890 */ /* 0x000fe2000fffe03f */
[----:B------:R-:W-:Y:S01]  /*4fa0*/  FSEL R75, R75, -INF , P4 ;  /* 0xff8000004b4b7808 */ /* 0x000fe20002000000 */
[----:B------:R-:W-:Y:S01]  /*4fb0*/  UMOV UR11, 0x40000040 ;  /* 0x40000040000b7882 */ /* 0x000fe20000000000 */
[----:B------:R-:W-:-:S02]  /*4fc0*/  ISETP.GT.AND P4, PT, R0, 0x69, PT ;  /* 0x000000690000780c */ /* 0x000fc40003f84270 */
[----:B------:R-:W-:-:S04]  /*4fd0*/  ISETP.GT.AND P5, PT, R2, 0x19, PT ;  /* 0x000000190200780c */ /* 0x000fc80003fa4270 */
[----:B------:R-:W-:Y:S02]  /*4fe0*/  FSEL R37, R37, -INF , P5 ;  /* 0xff80000025257808 */ /* 0x000fe40002800000 */
        /* <DEDUP_REMOVED lines=23> */
[----:B------:R-:W-:Y:S01]  /*5160*/  FSEL R85, R85, -INF , P5 ;  /* 0xff80000055557808 */ /* 0x000fe20002800000 */
        /* <DEDUP_REMOVED lines=12> */
[----:B------:R-:W-:Y:S02]  /*5230*/  FSEL R169, R46, -INF , P3 ;  /* 0xff8000002ea97808 */ /* 0x000fe40001800000 */
[----:B------:R-:W-:Y:S02]  /*5240*/  ISETP.GT.AND P3, PT, R0, 0x30, PT ;  /* 0x000000300000780c */ /* 0x000fe40003f64270 */
[----:B------:R-:W-:-:S02]  /*5250*/  FMNMX.FTZ R4, R169, R4, !PT ;  /* 0x00000004a9047209 */ /* 0x000fc40007810000 */
[----:B------:R-:W-:Y:S01]  /*5260*/  HGMMA.64x128x16.F32 R88, R164, gdesc[UR8].tnspB, R88, gsb0 ;  /* 0x41e00008a4587df0 */ /* 0x000fe20008000858 */
[----:B------:R-:W-:Y:S01]  /*5270*/  FSEL R171, R50, -INF , P3 ;  /* 0xff80000032ab7808 */ /* 0x000fe20001800000 */
[----:B------:R-:W-:Y:S01]  /*5280*/  UIADD3 UR10, UR6, 0x280, URZ ;  /* 0x00000280060a7890 */ /* 0x000fe2000fffe03f */
[----:B------:R-:W-:Y:S01]  /*5290*/  FMNMX.FTZ R4, R47, R4, !PT ;  /* 0x000000042f047209 */ /* 0x000fe20007810000 */
[----:B------:R-:W-:Y:S01]  /*52a0*/  UMOV UR11, 0x40000040 ;  /* 0x40000040000b7882 */ /* 0x000fe20000000000 */
[----:B------:R-:W-:Y:S02]  /*52b0*/  ISETP.GT.AND P3, PT, R0, 0x38, PT ;  /* 0x000000380000780c */ /* 0x000fe40003f64270 */
[----:B------:R-:W-:Y:S02]  /*52c0*/  FMNMX.FTZ R4, R171, R4, !PT ;  /* 0x00000004ab047209 */ /* 0x000fe40007810000 */
[----:B------:R-:W-:Y:S02]  /*52d0*/  FSEL R173, R54, -INF , P3 ;  /* 0xff80000036ad7808 */ /* 0x000fe40001800000 */
[----:B------:R-:W-:-:S02]  /*52e0*/  FMNMX.FTZ R4, R51, R4, !PT ;  /* 0x0000000433047209 */ /* 0x000fc40007810000 */
[----:B------:R-:W-:Y:S02]  /*52f0*/  ISETP.GT.AND P3, PT, R0, 0x40, PT ;  /* 0x000000400000780c */ /* 0x000fe40003f64270 */
[----:B------:R-:W-:Y:S02]  /*5300*/  FMNMX.FTZ R4, R173, R4, !PT ;  /* 0x00000004ad047209 */ /* 0x000fe40007810000 */
[----:B------:R-:W-:Y:S02]  /*5310*/  FSEL R175, R58, -INF , P3 ;  /* 0xff8000003aaf7808 */ /* 0x000fe40001800000 */
[----:B------:R-:W-:Y:S02]  /*5320*/  FMNMX.FTZ R4, R55, R4, !PT ;  /* 0x0000000437047209 */ /* 0x000fe40007810000 */
[----:B------:R-:W-:Y:S02]  /*5330*/  ISETP.GT.AND P3, PT, R0, 0x48, PT ;  /* 0x000000480000780c */ /* 0x000fe40003f64270 */
[----:B------:R-:W-:-:S02]  /*5340*/  FMNMX.FTZ R4, R175, R4, !PT ;  /* 0x00000004af047209 */ /* 0x000fc40007810000 */
[----:B------:R-:W-:Y:S02]  /*5350*/  FSEL R177, R62, -INF , P3 ;  /* 0xff8000003eb17808 */ /* 0x000fe40001800000 */
[----:B------:R-:W-:Y:S02]  /*5360*/  FMNMX.FTZ R4, R59, R4, !PT ;  /* 0x000000043b047209 */ /* 0x000fe40007810000 */
        /* <DEDUP_REMOVED lines=16> */
[C---:B------:R-:W-:Y:S02]  /*5470*/  ISETP.GT.AND P3, PT, R0.reuse, 0x70, PT ;  /* 0x000000700000780c */ /* 0x040fe40003f64270 */
[----:B------:R-:W-:Y:S01]  /*5480*/  FMNMX.FTZ R4, R233, R4, !PT ;  /* 0x00000004e9047209 */ /* 0x000fe20007810000 */
[----:B------:R-:W-:Y:S02]  /*5490*/  WARPGROUP.DEPBAR.LE gsb0, 0x0 ;  /* 0x00008000000079c5 */ /* 0x000fe40000010000 */
[----:B------:R-:W-:Y:S01]  /*54a0*/  WARPGROUP.ARRIVE ;  /* 0x00000000000079c5 */ /* 0x000fe20000000000 */
[----:B------:R-:W-:Y:S02]  /*54b0*/  FSEL R165, R79, -INF , P4 ;  /* 0xff8000004fa57808 */ /* 0x000fe40002000000 */
[----:B------:R-:W-:Y:S02]  /*54c0*/  ISETP.GT.AND P4, PT, R0, 0x71, PT ;  /* 0x000000710000780c */ /* 0x000fe40003f84270 */
[----:B------:R-:W-:Y:S01]  /*54d0*/  FSEL R79, R82, -INF , P3 ;  /* 0xff800000524f7808 */ /* 0x000fe20001800000 */
[----:B------:R-:W-:Y:S01]  /*54e0*/  HGMMA.64x128x16.F32 R88, R160, gdesc[UR8].tnspB, R88, gsb0 ;  /* 0x41e00008a0587df0 */ /* 0x000fe20008000858 */
[----:B------:R-:W-:Y:S01]  /*54f0*/  FMNMX.FTZ R4, R165, R4, !PT ;  /* 0x00000004a5047209 */ /* 0x000fe20007810000 */
[----:B------:R-:W-:Y:S01]  /*5500*/  UIADD3 UR10, UR6, 0x300, URZ ;  /* 0x00000300060a7890 */ /* 0x000fe2000fffe03f */
[----:B------:R-:W-:Y:S01]  /*5510*/  ISETP.GT.AND P3, PT, R0, 0x78, PT ;  /* 0x000000780000780c */ /* 0x000fe20003f64270 */
[----:B------:R-:W-:Y:S01]  /*5520*/  UMOV UR11, 0x40000040 ;  /* 0x40000040000b7882 */ /* 0x000fe20000000000 */
[----:B------:R-:W-:Y:S01]  /*5530*/  FSEL R83, R83, -INF , P4 ;  /* 0xff80000053537808 */ /* 0x000fe20002000000 */
[----:B------:R-:W-:Y:S01]  /*5540*/  UIADD3 UR6, UR6, 0x380, URZ ;  /* 0x0000038006067890 */ /* 0x000fe2000fffe03f */
[----:B------:R-:W-:-:S02]  /*5550*/  FMNMX.FTZ R4, R79, R4, !PT ;  /* 0x000000044f047209 */ /* 0x000fc40007810000 */
[----:B------:R-:W-:Y:S02]  /*5560*/  ISETP.GT.AND P4, PT, R0, 0x79, PT ;  /* 0x000000790000780c */ /* 0x000fe40003f84270 */
[----:B------:R-:W-:Y:S01]  /*5570*/  FSEL R167, R86, -INF , P3 ;  /* 0xff80000056a77808 */ /* 0x000fe20001800000 */
[----:B------:R-:W0:Y:S01]  /*5580*/  LDC R0, c[0x0][0x988] ;  /* 0x00026200ff007b82 */ /* 0x000e220000000800 */
[----:B------:R-:W-:Y:S02]  /*5590*/  FMNMX.FTZ R4, R83, R4, !PT ;  /* 0x0000000453047209 */ /* 0x000fe40007810000 */
[----:B------:R-:W-:Y:S02]  /*55a0*/  FSEL R87, R87, -INF , P4 ;  /* 0xff80000057577808 */ /* 0x000fe40002000000 */
[----:B------:R-:W-:Y:S02]  /*55b0*/  FMNMX.FTZ R4, R167, R4, !PT ;  /* 0x00000004a7047209 */ /* 0x000fe40007810000 */
[----:B------:R-:W-:-:S02]  /*55c0*/  ISETP.GT.AND P4, PT, R2, RZ, PT ;  /* 0x000000ff0200720c */ /* 0x000fc40003f84270 */
[----:B------:R-:W-:Y:S02]  /*55d0*/  FMNMX.FTZ R20, R87, R4, !PT ;  /* 0x0000000457147209 */ /* 0x000fe40007810000 */
[----:B------:R-:W-:Y:S02]  /*55e0*/  FSEL R3, R24, -INF , P4 ;  /* 0xff80000018037808 */ /* 0x000fe40002000000 */
[----:B------:R-:W-:Y:S01]  /*55f0*/  ISETP.GT.AND P4, PT, R2, 0x8, PT ;  /* 0x000000080200780c */ /* 0x000fe20003f84270 */
[----:B------:R-:W1:Y:S01]  /*5600*/  SHFL.BFLY PT, R235, R20, 0x2, 0x1f ;  /* 0x0c401f0014eb7f89 */ /* 0x000e6200000e0000 */
[----:B------:R-:W-:-:S04]  /*5610*/  FMNMX.FTZ R24, R3, R10, !PT ;  /* 0x0000000a03187209 */ /* 0x000fc80007810000 */
[----:B------:R-:W-:Y:S02]  /*5620*/  FMNMX.FTZ R24, R25, R24, !PT ;  /* 0x0000001819187209 */ /* 0x000fe40007810000 */
[----:B-1----:R-:W-:-:S05]  /*5630*/  FMNMX.FTZ R235, R20, R235, !PT ;  /* 0x000000eb14eb7209 */ /* 0x002fca0007810000 */
[----:B------:R-:W1:Y:S02]  /*5640*/  SHFL.BFLY PT, R4, R235, 0x1, 0x1f ;  /* 0x0c201f00eb047f89 */ /* 0x000e6400000e0000 */
[----:B-1----:R-:W-:-:S04]  /*5650*/  FMNMX.FTZ R4, R235, R4, !PT ;  /* 0x00000004eb047209 */ /* 0x002fc80007810000 */
[C---:B------:R-:W-:Y:S01]  /*5660*/  FSETP.NEU.FTZ.AND P3, PT, R4.reuse, -INF , PT ;  /* 0xff8000000400780b */ /* 0x040fe20003f7d000 */
[----:B0-----:R-:W-:-:S05]  /*5670*/  FMUL.FTZ R14, R4, R0 ;  /* 0x00000000040e7220 */ /* 0x001fca0000410000 */
[----:B------:R-:W-:-:S05]  /*5680*/  FSEL R14, R14, RZ, P3 ;  /* 0x000000ff0e0e7208 */ /* 0x000fca0001800000 */
[-CC-:B------:R-:W-:Y:S01]  /*5690*/  FFMA.FTZ R20, R27, R0.reuse, -R14.reuse ;  /* 0x000000001b147223 */ /* 0x180fe2000001080e */
[----:B------:R-:W-:Y:S01]  /*56a0*/  FSEL R27, R28, -INF , P4 ;  /* 0xff8000001c1b7808 */ /* 0x000fe20002000000 */
[-CC-:B------:R-:W-:Y:S01]  /*56b0*/  FFMA.FTZ R7, R7, R0.reuse, -R14.reuse ;  /* 0x0000000007077223 */ /* 0x180fe2000001080e */
[----:B------:R-:W-:Y:S01]  /*56c0*/  ISETP.GT.AND P4, PT, R2, 0x10, PT ;  /* 0x000000100200780c */ /* 0x000fe20003f84270 */
        /* <DEDUP_REMOVED lines=8> */
[-CC-:B------:R-:W-:Y:S01]  /*5750*/  FFMA.FTZ R21, R21, R0.reuse, -R14.reuse ;  /* 0x0000000015157223 */ /* 0x180fe2000001080e */
[-CC-:B------:R-:W-:Y:S01]  /*5760*/  FFMA.FTZ R55, R55, R0.reuse, -R14.reuse ;  /* 0x0000000037377223 */ /* 0x180fe2000001080e */
[-CC-:B------:R-:W-:Y:S01]  /*5770*/  FFMA.FTZ R42, R181, R0.reuse, -R14.reuse ;  /* 0x00000000b52a7223 */ /* 0x180fe2000001080e */
[----:B------:R-:W-:Y:S01]  /*5780*/  MUFU.EX2 R11, R11 ;  /* 0x0000000b000b7308 */ /* 0x000fe20000000800 */
[-CC-:B------:R-:W-:Y:S01]  /*5790*/  FFMA.FTZ R46, R183, R0.reuse, -R14.reuse ;  /* 0x00000000b72e7223 */ /* 0x180fe2000001080e */
[----:B------:R-:W-:-:S06]  /*57a0*/  FFMA.FTZ R54, R167, R0, -R14 ;  /* 0x00000000a7367223 */ /* 0x000fcc000001080e */
[----:B------:R-:W-:Y:S08]  /*57b0*/  MUFU.EX2 R13, R13 ;  /* 0x0000000d000d7308 */ /* 0x000ff00000000800 */
[----:B------:R-:W-:Y:S08]  /*57c0*/  MUFU.EX2 R15, R15 ;  /* 0x0000000f000f7308 */ /* 0x000ff00000000800 */
[----:B------:R-:W-:Y:S08]  /*57d0*/  MUFU.EX2 R21, R21 ;  /* 0x0000001500157308 */ /* 0x000ff00000000800 */
[----:B------:R-:W-:Y:S01]  /*57e0*/  MUFU.EX2 R42, R42 ;  /* 0x0000002a002a7308 */ /* 0x000fe20000000800 */
[----:B------:R-:W-:-:S02]  /*57f0*/  WARPGROUP.DEPBAR.LE gsb0, 0x0 ;  /* 0x00008000000079c5 */ /* 0x000fc40000010000 */
[----:B------:R-:W-:Y:S01]  /*5800*/  FSEL R163, R32, -INF , P4 ;  /* 0xff80000020a37808 */ /* 0x000fe20002000000 */
[----:B------:R-:W-:Y:S01]  /*5810*/  WARPGROUP.ARRIVE ;  /* 0x00000000000079c5 */ /* 0x000fe20000000000 */
[----:B------:R-:W-:Y:S02]  /*5820*/  ISETP.GT.AND P4, PT, R2, 0x18, PT ;  /* 0x000000180200780c */ /* 0x000fe40003f84270 */
[----:B------:R-:W-:Y:S01]  /*5830*/  FMNMX.FTZ R26, R163, R24, !PT ;  /* 0x00000018a31a7209 */ /* 0x000fe20007810000 */
[----:B------:R0:W1:Y:S02]  /*5840*/  MUFU.EX2 R161, R7 ;  /* 0x0000000700a17308 */ /* 0x0000640000000800 */
[----:B------:R-:W-:Y:S01]  /*5850*/  HGMMA.64x128x16.F32 R88, R156, gdesc[UR8].tnspB, R88, gsb0 ;  /* 0x41e000089c587df0 */ /* 0x000fe20008000858 */
[----:B------:R-:W-:-:S05]  /*5860*/  FMNMX.FTZ R26, R33, R26, !PT ;  /* 0x0000001a211a7209 */ /* 0x000fca0007810000 */
[----:B------:R-:W-:Y:S01]  /*5870*/  MUFU.EX2 R46, R46 ;  /* 0x0000002e002e7308 */ /* 0x000fe20000000800 */
[--C-:B0-----:R-:W-:Y:S01]  /*5880*/  FFMA.FTZ R7, R31, R0, -R14.reuse ;  /* 0x000000001f077223 */ /* 0x101fe2000001080e */
[----:B------:R-:W-:Y:S02]  /*5890*/  FSEL R31, R36, -INF , P4 ;  /* 0xff800000241f7808 */ /* 0x000fe40002000000 */
[----:B------:R-:W-:Y:S02]  /*58a0*/  ISETP.GT.AND P4, PT, R2, 0x20, PT ;  /* 0x000000200200780c */ /* 0x000fe40003f84270 */
[----:B------:R-:W-:Y:S02]  /*58b0*/  FMNMX.FTZ R26, R31, R26, !PT ;  /* 0x0000001a1f1a7209 */ /* 0x000fe40007810000 */
[----:B------:R-:W-:Y:S01]  /*58c0*/  FSEL R235, R40, -INF , P4 ;  /* 0xff80000028eb7808 */ /* 0x000fe20002000000 */
[----:B------:R0:W-:Y:S01]  /*58d0*/  MUFU.EX2 R24, R7 ;  /* 0x0000000700187308 */ /* 0x0001e20000000800 */
[----:B------:R-:W-:Y:S01]  /*58e0*/  FMNMX.FTZ R26, R37, R26, !PT ;  /* 0x0000001a251a7209 */ /* 0x000fe20007810000 */
[----:B------:R-:W-:Y:S01]  /*58f0*/  FFMA.FTZ R40, R175, R0, -R14 ;  /* 0x00000000af287223 */ /* 0x000fe2000001080e */
[----:B------:R-:W-:-:S02]  /*5900*/  ISETP.GT.AND P4, PT, R2, 0x28, PT ;  /* 0x000000280200780c */ /* 0x000fc40003f84270 */
[----:B------:R-:W-:Y:S02]  /*5910*/  FMNMX.FTZ R28, R235, R26, !PT ;  /* 0x0000001aeb1c7209 */ /* 0x000fe40007810000 */
[----:B-1----:R-:W-:Y:S01]  /*5920*/  F2FP.F16.F32.PACK_AB R181, R20, R161 ;  /* 0x000000a114b5723e */ /* 0x002fe200000000ff */
[----:B------:R-:W-:Y:S01]  /*5930*/  MUFU.EX2 R40, R40 ;  /* 0x0000002800287308 */ /* 0x000fe20000000800 */
[-CC-:B0-----:R-:W-:Y:S01]  /*5940*/  FFMA.FTZ R7, R35, R0.reuse, -R14.reuse ;  /* 0x0000000023077223 */ /* 0x181fe2000001080e */
[----:B------:R-:W-:Y:S01]  /*5950*/  FSEL R35, R44, -INF , P4 ;  /* 0xff8000002c237808 */ /* 0x000fe20002000000 */
[--C-:B------:R-:W-:Y:S01]  /*5960*/  FFMA.FTZ R44, R179, R0, -R14.reuse ;  /* 0x00000000b32c7223 */ /* 0x100fe2000001080e */
[----:B------:R-:W-:Y:S02]  /*5970*/  FMNMX.FTZ R28, R41, R28, !PT ;  /* 0x0000001c291c7209 */ /* 0x000fe40007810000 */
[----:B------:R-:W-:Y:S02]  /*5980*/  ISETP.GT.AND P4, PT, R2, 0x30, PT ;  /* 0x000000300200780c */ /* 0x000fe40003f84270 */
[----:B------:R-:W-:Y:S01]  /*5990*/  FMNMX.FTZ R28, R35, R28, !PT ;  /* 0x0000001c231c7209 */ /* 0x000fe20007810000 */
[----:B------:R0:W1:Y:S01]  /*59a0*/  MUFU.EX2 R26, R7 ;  /* 0x00000007001a7308 */ /* 0x0000620000000800 */
[----:B------:R-:W-:Y:S01]  /*59b0*/  FSEL R237, R48, -INF , P4 ;  /* 0xff80000030ed7808 */ /* 0x000fe20002000000 */
[----:B------:R-:W-:Y:S01]  /*59c0*/  FFMA.FTZ R48, R233, R0, -R14 ;  /* 0x00000000e9307223 */ /* 0x000fe2000001080e */
[----:B------:R-:W-:-:S02]  /*59d0*/  FMNMX.FTZ R28, R45, R28, !PT ;  /* 0x0000001c2d1c7209 */ /* 0x000fc40007810000 */
[----:B------:R-:W-:Y:S02]  /*59e0*/  ISETP.GT.AND P4, PT, R2, 0x38, PT ;  /* 0x000000380200780c */ /* 0x000fe40003f84270 */
[----:B------:R-:W-:Y:S01]  /*59f0*/  FMNMX.FTZ R30, R237, R28, !PT ;  /* 0x0000001ced1e7209 */ /* 0x000fe20007810000 */
[----:B------:R-:W-:Y:S01]  /*5a00*/  MUFU.EX2 R44, R44 ;  /* 0x0000002c002c7308 */ /* 0x000fe20000000800 */
[----:B------:R-:W-:Y:S02]  /*5a10*/  FSEL R52, R52, -INF , P4 ;  /* 0xff80000034347808 */ /* 0x000fe40002000000 */
[----:B0-----:R-:W-:Y:S02]  /*5a20*/  FMNMX.FTZ R7, R49, R30, !PT ;  /* 0x0000001e31077209 */ /* 0x001fe40007810000 */
[----:B------:R-:W-:Y:S02]  /*5a30*/  ISETP.GT.AND P4, PT, R2, 0x40, PT ;  /* 0x000000400200780c */ /* 0x000fe40003f84270 */
[----:B------:R-:W-:Y:S01]  /*5a40*/  FMNMX.FTZ R30, R52, R7, !PT ;  /* 0x00000007341e7209 */ /* 0x000fe20007810000 */
[----:B------:R0:W2:Y:S01]  /*5a50*/  MUFU.EX2 R28, R39 ;  /* 0x00000027001c7308 */ /* 0x0000a20000000800 */
[----:B------:R-:W-:-:S02]  /*5a60*/  FSEL R56, R56, -INF , P4 ;  /* 0xff80000038387808 */ /* 0x000fc40002000000 */
[----:B------:R-:W-:Y:S01]  /*5a70*/  FMNMX.FTZ R7, R53, R30, !PT ;  /* 0x0000001e35077209 */ /* 0x000fe20007810000 */
[-CC-:B------:R-:W-:Y:S01]  /*5a80*/  FFMA.FTZ R30, R43, R0.reuse, -R14.reuse ;  /* 0x000000002b1e7223 */ /* 0x180fe2000001080e */
[----:B------:R-:W-:Y:S02]  /*5a90*/  ISETP.GT.AND P4, PT, R2, 0x48, PT ;  /* 0x000000480200780c */ /* 0x000fe40003f84270 */
[----:B------:R-:W-:Y:S01]  /*5aa0*/  FMNMX.FTZ R32, R56, R7, !PT ;  /* 0x0000000738207209 */ /* 0x000fe20007810000 */
[----:B------:R-:W-:Y:S01]  /*5ab0*/  MUFU.EX2 R48, R48 ;  /* 0x0000003000307308 */ /* 0x000fe20000000800 */
[----:B------:R-:W-:Y:S01]  /*5ac0*/  FSEL R43, R60, -INF , P4 ;  /* 0xff8000003c2b7808 */ /* 0x000fe20002000000 */
[--C-:B0-----:R-:W-:Y:S01]  /*5ad0*/  FFMA.FTZ R39, R47, R0, -R14.reuse ;  /* 0x000000002f277223 */ /* 0x101fe2000001080e */
[----:B------:R-:W-:Y:S01]  /*5ae0*/  FMNMX.FTZ R32, R57, R32, !PT ;  /* 0x0000002039207209 */ /* 0x000fe20007810000 */
[-CC-:B------:R-:W-:Y:S01]  /*5af0*/  FFMA.FTZ R47, R59, R0.reuse, -R14.reuse ;  /* 0x000000003b2f7223 */ /* 0x180fe2000001080e */
[----:B------:R-:W-:Y:S01]  /*5b00*/  ISETP.GT.AND P4, PT, R2, 0x50, PT ;  /* 0x000000500200780c */ /* 0x000fe20003f84270 */
[--C-:B------:R-:W-:Y:S01]  /*5b10*/  FFMA.FTZ R59, R67, R0, -R14.reuse ;  /* 0x00000000433b7223 */ /* 0x100fe2000001080e */
[----:B------:R-:W-:Y:S01]  /*5b20*/  FMNMX.FTZ R34, R43, R32, !PT ;  /* 0x000000202b227209 */ /* 0x000fe20007810000 */
[----:B------:R-:W-:Y:S01]  /*5b30*/  MUFU.EX2 R30, R30 ;  /* 0x0000001e001e7308 */ /* 0x000fe20000000800 */
[----:B------:R-:W-:Y:S01]  /*5b40*/  FSEL R64, R64, -INF , P4 ;  /* 0xff80000040407808 */ /* 0x000fe20002000000 */
[----:B------:R-:W-:Y:S01]  /*5b50*/  FFMA.FTZ R67, R165, R0, -R14 ;  /* 0x00000000a5437223 */ /* 0x000fe2000001080e */
[----:B------:R-:W-:-:S02]  /*5b60*/  FMNMX.FTZ R7, R61, R34, !PT ;  /* 0x000000223d077209 */ /* 0x000fc40007810000 */
[----:B------:R-:W-:Y:S02]  /*5b70*/  ISETP.GT.AND P4, PT, R2, 0x58, PT ;  /* 0x000000580200780c */ /* 0x000fe40003f84270 */
[----:B------:R-:W-:Y:S01]  /*5b80*/  FMNMX.FTZ R34, R64, R7, !PT ;  /* 0x0000000740227209 */ /* 0x000fe20007810000 */
[----:B------:R0:W-:Y:S01]  /*5b90*/  MUFU.EX2 R32, R169 ;  /* 0x000000a900207308 */ /* 0x0001e20000000800 */
[----:B------:R-:W-:Y:S02]  /*5ba0*/  FSEL R68, R68, -INF , P4 ;  /* 0xff80000044447808 */ /* 0x000fe40002000000 */
[----:B------:R-:W-:Y:S02]  /*5bb0*/  FMNMX.FTZ R7, R65, R34, !PT ;  /* 0x0000002241077209 */ /* 0x000fe40007810000 */
[----:B------:R-:W-:Y:S02]  /*5bc0*/  ISETP.GT.AND P4, PT, R2, 0x60, PT ;  /* 0x000000600200780c */ /* 0x000fe40003f84270 */
[----:B------:R-:W-:Y:S01]  /*5bd0*/  FMNMX.FTZ R34, R68, R7, !PT ;  /* 0x0000000744227209 */ /* 0x000fe20007810000 */
[----:B------:R-:W3:Y:S01]  /*5be0*/  MUFU.EX2 R39, R39 ;  /* 0x0000002700277308 */ /* 0x000ee20000000800 */
[----:B------:R-:W-:Y:S01]  /*5bf0*/  FSEL R72, R72, -INF , P4 ;  /* 0xff80000048487808 */ /* 0x000fe20002000000 */
[--C-:B0-----:R-:W-:Y:S01]  /*5c00*/  FFMA.FTZ R169, R171, R0, -R14.reuse ;  /* 0x00000000aba97223 */ /* 0x101fe2000001080e */
[----:B------:R-:W-:Y:S01]  /*5c10*/  FMNMX.FTZ R7, R69, R34, !PT ;  /* 0x0000002245077209 */ /* 0x000fe20007810000 */
[-CC-:B------:R-:W-:Y:S01]  /*5c20*/  FFMA.FTZ R171, R173, R0.reuse, -R14.reuse ;  /* 0x00000000adab7223 */ /* 0x180fe2000001080e */
[----:B------:R-:W-:Y:S01]  /*5c30*/  ISETP.GT.AND P4, PT, R2, 0x68, PT ;  /* 0x000000680200780c */ /* 0x000fe20003f84270 */
[-CC-:B------:R-:W-:Y:S01]  /*5c40*/  FFMA.FTZ R34, R51, R0.reuse, -R14.reuse ;  /* 0x0000000033227223 */ /* 0x180fe2000001080e */
[----:B------:R-:W-:Y:S01]  /*5c50*/  FMNMX.FTZ R36, R72, R7, !PT ;  /* 0x0000000748247209 */ /* 0x000fe20007810000 */
[----:B------:R-:W-:Y:S01]  /*5c60*/  MUFU.EX2 R169, R169 ;  /* 0x000000a900a97308 */ /* 0x000fe20000000800 */
[----:B------:R-:W-:Y:S01]  /*5c70*/  FSEL R76, R76, -INF , P4 ;  /* 0xff8000004c4c7808 */ /* 0x000fe20002000000 */
[--C-:B------:R-:W-:Y:S01]  /*5c80*/  FFMA.FTZ R51, R63, R0, -R14.reuse ;  /* 0x000000003f337223 */ /* 0x100fe2000001080e */
[----:B------:R-:W-:Y:S01]  /*5c90*/  FMNMX.FTZ R7, R73, R36, !PT ;  /* 0x0000002449077209 */ /* 0x000fe20007810000 */
[----:B------:R-:W-:Y:S01]  /*5ca0*/  FFMA.FTZ R63, R75, R0, -R14 ;  /* 0x000000004b3f7223 */ /* 0x000fe2000001080e */
[----:B------:R-:W-:-:S02]  /*5cb0*/  ISETP.GT.AND P4, PT, R2, 0x70, PT ;  /* 0x000000700200780c */ /* 0x000fc40003f84270 */
[----:B------:R-:W-:Y:S01]  /*5cc0*/  FMNMX.FTZ R36, R76, R7, !PT ;  /* 0x000000074c247209 */ /* 0x000fe20007810000 */
[----:B------:R-:W-:Y:S01]  /*5cd0*/  MUFU.EX2 R34, R34 ;  /* 0x0000002200227308 */ /* 0x000fe20000000800 */
[----:B------:R-:W-:Y:S02]  /*5ce0*/  FSEL R173, R80, -INF , P4 ;  /* 0xff80000050ad7808 */ /* 0x000fe40002000000 */
[----:B------:R-:W-:Y:S02]  /*5cf0*/  FMNMX.FTZ R36, R77, R36, !PT ;  /* 0x000000244d247209 */ /* 0x000fe40007810000 */
[----:B------:R-:W-:Y:S02]  /*5d00*/  ISETP.GT.AND P4, PT, R2, 0x78, PT ;  /* 0x000000780200780c */ /* 0x000fe40003f84270 */
[----:B------:R-:W-:Y:S01]  /*5d10*/  FMNMX.FTZ R38, R173, R36, !PT ;  /* 0x00000024ad267209 */ /* 0x000fe20007810000 */
[----:B------:R-:W-:Y:S01]  /*5d20*/  MUFU.EX2 R171, R171 ;  /* 0x000000ab00ab7308 */ /* 0x000fe20000000800 */
[----:B------:R-:W-:-:S02]  /*5d30*/  FSEL R84, R84, -INF , P4 ;  /* 0xff80000054547808 */ /* 0x000fc40002000000 */
[----:B------:R-:W-:Y:S01]  /*5d40*/  FMNMX.FTZ R7, R81, R38, !PT ;  /* 0x0000002651077209 */ /* 0x000fe20007810000 */
[----:B------:R-:W-:Y:S01]  /*5d50*/  FFMA.FTZ R38, R177, R0, -R14 ;  /* 0x00000000b1267223 */ /* 0x000fe2000001080e */
[----:B-1----:R-:W-:Y:S02]  /*5d60*/  F2FP.F16.F32.PACK_AB R177, R26, R13 ;  /* 0x0000000d1ab1723e */ /* 0x002fe400000000ff */
[----:B------:R-:W-:Y:S01]  /*5d70*/  FMNMX.FTZ R2, R84, R7, !PT ;  /* 0x0000000754027209 */ /* 0x000fe20007810000 */
[----:B------:R0:W-:Y:S01]  /*5d80*/  MUFU.EX2 R36, R55 ;  /* 0x0000003700247308 */ /* 0x0001e20000000800 */
[----:B--2---:R-:W-:Y:S02]  /*5d90*/  F2FP.F16.F32.PACK_AB R179, R28, R15 ;  /* 0x0000000f1cb3723e */ /* 0x004fe400000000ff */
[----:B------:R-:W-:Y:S02]  /*5da0*/  FMNMX.FTZ R2, R85, R2, !PT ;  /* 0x0000000255027209 */ /* 0x000fe40007810000 */
[----:B------:R-:W-:-:S02]  /*5db0*/  F2FP.F16.F32.PACK_AB R183, R24, R11 ;  /* 0x0000000b18b7723e */ /* 0x000fc400000000ff */
[----:B---3--:R-:W-:Y:S01]  /*5dc0*/  F2FP.F16.F32.PACK_AB R175, R39, R32 ;  /* 0x0000002027af723e */ /* 0x008fe200000000ff */
[----:B------:R-:W1:Y:S01]  /*5dd0*/  SHFL.BFLY PT, R7, R2, 0x2, 0x1f ;  /* 0x0c401f0002077f89 */ /* 0x000e6200000e0000 */
[----:B------:R-:W2:Y:S01]  /*5de0*/  MUFU.EX2 R47, R47 ;  /* 0x0000002f002f7308 */ /* 0x000ea20000000800 */
[-CC-:B0-----:R-:W-:Y:S01]  /*5df0*/  FFMA.FTZ R55, R71, R0.reuse, -R14.reuse ;  /* 0x0000000047377223 */ /* 0x181fe2000001080e */
[----:B------:R-:W-:-:S06]  /*5e00*/  FFMA.FTZ R71, R83, R0, -R14 ;  /* 0x0000000053477223 */ /* 0x000fcc000001080e */
[----:B------:R-:W-:Y:S08]  /*5e10*/  MUFU.EX2 R38, R38 ;  /* 0x0000002600267308 */ /* 0x000ff00000000800 */
[----:B------:R-:W0:Y:S01]  /*5e20*/  MUFU.EX2 R51, R51 ;  /* 0x0000003300337308 */ /* 0x000e220000000800 */
[----:B--2---:R-:W-:Y:S01]  /*5e30*/  F2FP.F16.F32.PACK_AB R165, R47, R40 ;  /* 0x000000282fa5723e */ /* 0x004fe200000000ff */
[----:B------:R-:W-:-:S02]  /*5e40*/  WARPGROUP.DEPBAR.LE gsb0, 0x0 ;  /* 0x00008000000079c5 */ /* 0x000fc40000010000 */
[----:B-1----:R-:W-:Y:S01]  /*5e50*/  FMNMX.FTZ R50, R2, R7, !PT ;  /* 0x0000000702327209 */ /* 0x002fe20007810000 */
[----:B------:R-:W-:-:S03]  /*5e60*/  WARPGROUP.ARRIVE ;  /* 0x00000000000079c5 */ /* 0x000fc60000000000 */
[----:B------:R-:W-:Y:S01]  /*5e70*/  MUFU.EX2 R59, R59 ;  /* 0x0000003b003b7308 */ /* 0x000fe20000000800 */
[----:B------:R-:W1:Y:S07]  /*5e80*/  SHFL.BFLY PT, R7, R50, 0x1, 0x1f ;  /* 0x0c201f0032077f89 */ /* 0x000e6e00000e0000 */
[----:B------:R-:W-:Y:S01]  /*5e90*/  MUFU.EX2 R55, R55 ;  /* 0x0000003700377308 */ /* 0x000fe20000000800 */
[----:B0-----:R-:W-:-:S07]  /*5ea0*/  F2FP.F16.F32.PACK_AB R167, R51, R38 ;  /* 0x0000002633a7723e */ /* 0x001fce00000000ff */
[----:B------:R-:W0:Y:S08]  /*5eb0*/  MUFU.EX2 R63, R63 ;  /* 0x0000003f003f7308 */ /* 0x000e300000000800 */
[----:B------:R-:W-:Y:S01]  /*5ec0*/  MUFU.EX2 R67, R67 ;  /* 0x0000004300437308 */ /* 0x000fe20000000800 */
[----:B-1----:R-:W-:Y:S01]  /*5ed0*/  FMNMX.FTZ R7, R50, R7, !PT ;  /* 0x0000000732077209 */ /* 0x002fe20007810000 */
[-CC-:B------:R-:W-:Y:S01]  /*5ee0*/  FFMA.FTZ R50, R79, R0.reuse, -R14.reuse ;  /* 0x000000004f327223 */ /* 0x180fe2000001080e */
[----:B------:R-:W-:-:S02]  /*5ef0*/  FFMA.FTZ R14, R87, R0, -R14 ;  /* 0x00000000570e7223 */ /* 0x000fc4000001080e */
[C---:B------:R-:W-:Y:S01]  /*5f00*/  FSETP.NEU.FTZ.AND P4, PT, R7.reuse, -INF , PT ;  /* 0xff8000000700780b */ /* 0x040fe20003f9d000 */
[----:B------:R-:W-:Y:S02]  /*5f10*/  FMUL.FTZ R58, R7, R0 ;  /* 0x00000000073a7220 */ /* 0x000fe40000410000 */
[----:B------:R-:W-:Y:S01]  /*5f20*/  MUFU.EX2 R71, R71 ;  /* 0x0000004700477308 */ /* 0x000fe20000000800 */
[----:B0-----:R-:W-:Y:S02]  /*5f30*/  F2FP.F16.F32.PACK_AB R157, R63, R46 ;  /* 0x0000002e3f9d723e */ /* 0x001fe400000000ff */
[----:B------:R-:W-:-:S05]  /*5f40*/  FSEL R58, R58, RZ, P4 ;  /* 0x000000ff3a3a7208 */ /* 0x000fca0002000000 */
[----:B------:R-:W-:Y:S01]  /*5f50*/  MUFU.EX2 R50, R50 ;  /* 0x0000003200327308 */ /* 0x000fe20000000800 */
[-CC-:B------:R-:W-:Y:S01]  /*5f60*/  FFMA.FTZ R180, R3, R0.reuse, -R58.reuse ;  /* 0x0000000003b47223 */ /* 0x180fe2000001083a */
[----:B------:R-:W-:Y:S01]  /*5f70*/  FSEL R3, R4, RZ, P3 ;  /* 0x000000ff04037208 */ /* 0x000fe20001800000 */
[-CC-:B------:R-:W-:Y:S01]  /*5f80*/  FFMA.FTZ R174, R35, R0.reuse, -R58.reuse ;  /* 0x0000000023ae7223 */ /* 0x180fe2000001083a */
[-CC-:B------:R-:W-:Y:S01]  /*5f90*/  FFMA.FTZ R35, R45, R0.reuse, -R58.reuse ;  /* 0x000000002d237223 */ /* 0x180fe2000001083a */
[-CC-:B------:R-:W-:Y:S01]  /*5fa0*/  FFMA.FTZ R25, R25, R0.reuse, -R58.reuse ;  /* 0x0000000019197223 */ /* 0x180fe2000001083a */
[----:B------:R-:W-:Y:S01]  /*5fb0*/  FFMA.FTZ R182, R27, R0, -R58 ;  /* 0x000000001bb67223 */ /* 0x000fe2000001083a */
[----:B------:R-:W-:Y:S01]  /*5fc0*/  FADD.FTZ R45, -R3, R8 ;  /* 0x00000008032d7221 */ /* 0x000fe20000010100 */
[----:B------:R-:W-:Y:S01]  /*5fd0*/  FSEL R3, R7, RZ, P4 ;  /* 0x000000ff07037208 */ /* 0x000fe20002000000 */
[----:B------:R-:W-:Y:S01]  /*5fe0*/  MUFU.EX2 R180, R180 ;  /* 0x000000b400b47308 */ /* 0x000fe20000000800 */
[----:B------:R-:W-:-:S02]  /*5ff0*/  IMAD.U32 R8, RZ, RZ, UR58 ;  /* 0x0000003aff087e24 */ /* 0x000fc4000f8e00ff */
[-C--:B------:R-:W-:Y:S01]  /*6000*/  FMUL.FTZ R2, R45, R0.reuse ;  /* 0x000000002d027220 */ /* 0x080fe20000410000 */
[-C--:B------:R-:W-:Y:S01]  /*6010*/  FFMA.FTZ R27, R29, R0.reuse, -R58 ;  /* 0x000000001d1b7223 */ /* 0x080fe2000001083a */
[----:B------:R-:W-:Y:S01]  /*6020*/  FADD.FTZ R3, -R3, R10 ;  /* 0x0000000a03037221 */ /* 0x000fe20000010100 */
[----:B------:R-:W-:Y:S01]  /*6030*/  IMAD.U32 R10, RZ, RZ, UR7 ;  /* 0x00000007ff0a7e24 */ /* 0x000fe2000f8e00ff */
[----:B------:R-:W-:Y:S01]  /*6040*/  UMOV UR7, 0x40000040 ;  /* 0x4000004000077882 */ /* 0x000fe20000000000 */
[----:B------:R-:W-:Y:S01]  /*6050*/  @!P1 VIADD R8, R8, 0x34840 ;  /* 0x0003484008089836 */ /* 0x000fe20000000000 */
[----:B------:R-:W-:Y:S01]  /*6060*/  HGMMA.64x128x16.F32 R88, R152, gdesc[UR4].tnspB, R88, gsb0 ;  /* 0x41e0000498587df0 */ /* 0x000fe20008000858 */
[-C--:B------:R-:W-:Y:S01]  /*6070*/  FMUL.FTZ R3, R3, R0.reuse ;  /* 0x0000000003037220 */ /* 0x080fe20000410000 */
[----:B------:R-:W0:Y:S01]  /*6080*/  MUFU.EX2 R2, R2 ;  /* 0x0000000200027308 */ /* 0x000e220000000800 */
[-C--:B------:R-:W-:Y:S01]  /*6090*/  FFMA.FTZ R176, R163, R0.reuse, -R58 ;  /* 0x00000000a3b07223 */ /* 0x080fe2000001083a */
[----:B------:R-:W-:Y:S01]  /*60a0*/  @!P1 PRMT R8, RZ, 0x654, R8 ;  /* 0x00000654ff089816 */ /* 0x000fe20000000008 */
        /* <DEDUP_REMOVED lines=12> */
[-CC-:B------:R-:W-:Y:S01]  /*6170*/  FFMA.FTZ R164, R56, R0.reuse, -R58.reuse ;  /* 0x0000000038a47223 */ /* 0x180fe2000001083a */
[----:B------:R-:W2:Y:S01]  /*6180*/  MUFU.EX2 R25, R25 ;  /* 0x0000001900197308 */ /* 0x000ea20000000800 */
[----:B0-----:R-:W-:Y:S01]  /*6190*/  FFMA.FTZ R43, R2, R5, R161 ;  /* 0x00000005022b7223 */ /* 0x001fe200000100a1 */
[-CC-:B------:R-:W-:Y:S01]  /*61a0*/  FFMA.FTZ R61, R61, R0.reuse, -R58.reuse ;  /* 0x000000003d3d7223 */ /* 0x180fe2000001083a */
[-CC-:B------:R-:W-:Y:S01]  /*61b0*/  FFMA.FTZ R160, R64, R0.reuse, -R58.reuse ;  /* 0x0000000040a07223 */ /* 0x180fe2000001083a */
[-CC-:B------:R-:W-:Y:S01]  /*61c0*/  FFMA.FTZ R162, R68, R0.reuse, -R58.reuse ;  /* 0x0000000044a27223 */ /* 0x180fe2000001083a */
[-CC-:B------:R-:W-:Y:S01]  /*61d0*/  FFMA.FTZ R156, R72, R0.reuse, -R58.reuse ;  /* 0x00000000489c7223 */ /* 0x180fe2000001083a */
[-CC-:B------:R-:W-:Y:S01]  /*61e0*/  FFMA.FTZ R73, R73, R0.reuse, -R58.reuse ;  /* 0x0000000049497223 */ /* 0x180fe2000001083a */
[----:B------:R-:W-:Y:S01]  /*61f0*/  FFMA.FTZ R76, R76, R0, -R58 ;  /* 0x000000004c4c7223 */ /* 0x000fe2000001083a */
[----:B------:R-:W0:Y:S01]  /*6200*/  MUFU.EX2 R182, R182 ;  /* 0x000000b600b67308 */ /* 0x000e220000000800 */
[----:B-1----:R-:W-:Y:S01]  /*6210*/  FFMA.FTZ R6, R3, R6, R180 ;  /* 0x0000000603067223 */ /* 0x002fe200000100b4 */
[-CC-:B------:R-:W-:Y:S01]  /*6220*/  FFMA.FTZ R77, R77, R0.reuse, -R58.reuse ;  /* 0x000000004d4d7223 */ /* 0x180fe2000001083a */
[-CC-:B------:R-:W-:Y:S01]  /*6230*/  FFMA.FTZ R81, R81, R0.reuse, -R58.reuse ;  /* 0x0000000051517223 */ /* 0x180fe2000001083a */
[----:B------:R-:W-:Y:S01]  /*6240*/  FFMA.FTZ R84, R84, R0, -R58 ;  /* 0x0000000054547223 */ /* 0x000fe2000001083a */
[C---:B------:R-:W-:Y:S01]  /*6250*/  ISETP.GT.AND P3, PT, R9.reuse, R12, PT ;  /* 0x0000000c0900720c */ /* 0x040fe20003f64270 */
[----:B------:R-:W-:Y:S01]  /*6260*/  VIADD R9, R9, 0xffffffff ;  /* 0xffffffff09097836 */ /* 0x000fe20000000000 */
[----:B------:R-:W-:Y:S01]  /*6270*/  F2FP.F16.F32.PACK_AB R161, R59, R44 ;  /* 0x0000002c3ba1723e */ /* 0x000fe200000000ff */
[----:B------:R-:W1:Y:S01]  /*6280*/  MUFU.EX2 R27, R27 ;  /* 0x0000001b001b7308 */ /* 0x000e620000000800 */
[C---:B--2---:R-:W-:Y:S01]  /*6290*/  FADD.FTZ R49, R25.reuse, R6 ;  /* 0x0000000619317221 */ /* 0x044fe20000010000 */
[----:B------:R-:W-:Y:S01]  /*62a0*/  FADD.FTZ R6, R20, R43 ;  /* 0x0000002b14067221 */ /* 0x000fe20000010000 */
[----:B------:R-:W-:-:S02]  /*62b0*/  F2FP.F16.F32.PACK_AB R180, R25, R180 ;  /* 0x000000b419b4723e */ /* 0x000fc400000000ff */
[----:B------:R-:W-:Y:S01]  /*62c0*/  F2FP.F16.F32.PACK_AB R163, R55, R42 ;  /* 0x0000002a37a3723e */ /* 0x000fe200000000ff */
[----:B------:R-:W-:Y:S01]  /*62d0*/  FADD.FTZ R43, R11, R6 ;  /* 0x000000060b2b7221 */ /* 0x000fe20000010000 */
[----:B------:R-:W-:Y:S01]  /*62e0*/  F2FP.F16.F32.PACK_AB R159, R67, R48 ;  /* 0x00000030439f723e */ /* 0x000fe200000000ff */
[----:B------:R-:W2:Y:S02]  /*62f0*/  MUFU.EX2 R176, R176 ;  /* 0x000000b000b07308 */ /* 0x000ea40000000800 */
[----:B------:R-:W-:Y:S01]  /*6300*/  FADD.FTZ R6, R24, R43 ;  /* 0x0000002b18067221 */ /* 0x000fe20000010000 */
[----:B------:R-:W-:-:S03]  /*6310*/  FFMA.FTZ R43, R65, R0, -R58 ;  /* 0x00000000412b7223 */ /* 0x000fc6000001083a */
[----:B------:R-:W-:Y:S02]  /*6320*/  FADD.FTZ R53, R13, R6 ;  /* 0x000000060d357221 */ /* 0x000fe40000010000 */
[----:B------:R-:W3:Y:S02]  /*6330*/  MUFU.EX2 R29, R29 ;  /* 0x0000001d001d7308 */ /* 0x000ee40000000800 */
[----:B------:R-:W-:-:S04]  /*6340*/  FADD.FTZ R6, R26, R53 ;  /* 0x000000351a067221 */ /* 0x000fc80000010000 */
[----:B------:R-:W-:Y:S01]  /*6350*/  FADD.FTZ R53, R15, R6 ;  /* 0x000000060f357221 */ /* 0x000fe20000010000 */
[----:B------:R-:W-:Y:S01]  /*6360*/  FFMA.FTZ R6, R173, R0, -R58 ;  /* 0x00000000ad067223 */ /* 0x000fe2000001083a */
[----:B------:R-:W4:Y:S01]  /*6370*/  MUFU.EX2 R178, R178 ;  /* 0x000000b200b27308 */ /* 0x000f220000000800 */
[----:B------:R-:W-:-:S07]  /*6380*/  F2FP.F16.F32.PACK_AB R173, R30, R21 ;  /* 0x000000151ead723e */ /* 0x000fce00000000ff */
[----:B------:R-:W5:Y:S08]  /*6390*/  MUFU.EX2 R31, R31 ;  /* 0x0000001f001f7308 */ /* 0x000f700000000800 */
        /* <DEDUP_REMOVED lines=8> */
[----:B------:R-:W5:Y:S01]  /*6420*/  MUFU.EX2 R164, R164 ;  /* 0x000000a400a47308 */ /* 0x000f620000000800 */
[----:B------:R-:W-:-:S02]  /*6430*/  WARPGROUP.DEPBAR.LE gsb0, 0x0 ;  /* 0x00008000000079c5 */ /* 0x000fc40000010000 */
[----:B------:R0:W-:Y:S01]  /*6440*/  @!P1 SYNCS.ARRIVE.TRANS64.RED.A1T0 RZ, [R8+URZ], RZ ;  /* 0x000000ff08ff99a7 */ /* 0x0001e2000810043f */
[----:B------:R-:W-:-:S04]  /*6450*/  F2FP.F16.F32.PACK_AB R153, R71, R50 ;  /* 0x000000324799723e */ /* 0x000fc800000000ff */
[----:B------:R-:W5:Y:S01]  /*6460*/  MUFU.EX2 R45, R45 ;  /* 0x0000002d002d7308 */ /* 0x000f620000000800 */
[----:B0-----:R-:W-:-:S07]  /*6470*/  @!P1 VIADD R8, R10, 0x34860 ;  /* 0x000348600a089836 */ /* 0x001fce0000000000 */
[----:B------:R-:W0:Y:S01]  /*6480*/  MUFU.EX2 R166, R166 ;  /* 0x000000a600a67308 */ /* 0x000e220000000800 */
[----:B------:R-:W-:-:S04]  /*6490*/  @!P1 PRMT R8, RZ, 0x654, R8 ;  /* 0x00000654ff089816 */ /* 0x000fc80000000008 */
[----:B------:R1:W-:Y:S03]  /*64a0*/  @!P1 SYNCS.ARRIVE.TRANS64.RED.A1T0 RZ, [R8+URZ], RZ ;  /* 0x000000ff08ff99a7 */ /* 0x0003e6000810043f */
[----:B------:R-:W0:Y:S01]  /*64b0*/  MUFU.EX2 R5, R61 ;  /* 0x0000003d00057308 */ /* 0x000e220000000800 */
[----:B-1----:R-:W-:-:S07]  /*64c0*/  FADD.FTZ R8, R182, R49 ;  /* 0x00000031b6087221 */ /* 0x002fce0000010000 */
[----:B------:R-:W1:Y:S01]  /*64d0*/  MUFU.EX2 R160, R160 ;  /* 0x000000a000a07308 */ /* 0x000e620000000800 */
[C---:B------:R-:W-:Y:S01]  /*64e0*/  F2FP.F16.F32.PACK_AB R182, R27.reuse, R182 ;  /* 0x000000b61bb6723e */ /* 0x040fe200000000ff */
[----:B------:R-:W-:-:S04]  /*64f0*/  FADD.FTZ R49, R27, R8 ;  /* 0x000000081b317221 */ /* 0x000fc80000010000 */
[----:B--2---:R-:W-:Y:S02]  /*6500*/  FADD.FTZ R8, R176, R49 ;  /* 0x00000031b0087221 */ /* 0x004fe40000010000 */
[----:B------:R-:W2:Y:S01]  /*6510*/  MUFU.EX2 R43, R43 ;  /* 0x0000002b002b7308 */ /* 0x000ea20000000800 */
[-CC-:B------:R-:W-:Y:S01]  /*6520*/  FFMA.FTZ R49, R69, R0.reuse, -R58.reuse ;  /* 0x0000000045317223 */ /* 0x180fe2000001083a */
[----:B------:R-:W-:Y:S01]  /*6530*/  FFMA.FTZ R58, R85, R0, -R58 ;  /* 0x00000000553a7223 */ /* 0x000fe2000001083a */
[C---:B---3--:R-:W-:Y:S01]  /*6540*/  FADD.FTZ R57, R29.reuse, R8 ;  /* 0x000000081d397221 */ /* 0x048fe20000010000 */
[----:B------:R-:W-:-:S03]  /*6550*/  F2FP.F16.F32.PACK_AB R176, R29, R176 ;  /* 0x000000b01db0723e */ /* 0x000fc600000000ff */
[----:B----4-:R-:W-:Y:S01]  /*6560*/  FADD.FTZ R8, R178, R57 ;  /* 0x00000039b2087221 */ /* 0x010fe20000010000 */
[----:B------:R-:W3:Y:S01]  /*6570*/  MUFU.EX2 R162, R162 ;  /* 0x000000a200a27308 */ /* 0x000ee20000000800 */
[C---:B-----5:R-:W-:Y:S02]  /*6580*/  F2FP.F16.F32.PACK_AB R178, R31.reuse, R178 ;  /* 0x000000b21fb2723e */ /* 0x060fe400000000ff */
[----:B------:R-:W-:Y:S01]  /*6590*/  FADD.FTZ R57, R31, R8 ;  /* 0x000000081f397221 */ /* 0x000fe20000010000 */
[----:B------:R-:W-:-:S03]  /*65a0*/  FADD.FTZ R8, R28, R53 ;  /* 0x000000351c087221 */ /* 0x000fc60000010000 */
[----:B------:R-:W-:Y:S01]  /*65b0*/  FADD.FTZ R10, R172, R57 ;  /* 0x00000039ac0a7221 */ /* 0x000fe20000010000 */
[----:B------:R-:W-:Y:S01]  /*65c0*/  FADD.FTZ R53, R21, R8 ;  /* 0x0000000815357221 */ /* 0x000fe20000010000 */
[----:B------:R-:W4:Y:S01]  /*65d0*/  MUFU.EX2 R49, R49 ;  /* 0x0000003100317308 */ /* 0x000f220000000800 */
[C---:B------:R-:W-:Y:S01]  /*65e0*/  F2FP.F16.F32.PACK_AB R172, R33.reuse, R172 ;  /* 0x000000ac21ac723e */ /* 0x040fe200000000ff */
[----:B------:R-:W-:Y:S01]  /*65f0*/  FADD.FTZ R57, R33, R10 ;  /* 0x0000000a21397221 */ /* 0x000fe20000010000 */
[----:B------:R-:W-:-:S03]  /*6600*/  FADD.FTZ R53, R30, R53 ;  /* 0x000000351e357221 */ /* 0x000fc60000010000 */
[----:B------:R-:W-:Y:S01]  /*6610*/  FADD.FTZ R8, R174, R57 ;  /* 0x00000039ae087221 */ /* 0x000fe20000010000 */
[----:B------:R-:W-:Y:S01]  /*6620*/  FADD.FTZ R10, R32, R53 ;  /* 0x00000035200a7221 */ /* 0x000fe20000010000 */
[----:B------:R-:W-:Y:S01]  /*6630*/  MUFU.EX2 R156, R156 ;  /* 0x0000009c009c7308 */ /* 0x000fe20000000800 */
        /* <DEDUP_REMOVED lines=8> */
[C---:B------:R-:W-:Y:S01]  /*66c0*/  FADD.FTZ R8, R34.reuse, R13 ;  /* 0x0000000d22087221 */ /* 0x040fe20000010000 */
[----:B------:R-:W-:Y:S02]  /*66d0*/  F2FP.F16.F32.PACK_AB R169, R34, R169 ;  /* 0x000000a922a9723e */ /* 0x000fe400000000ff */
[----:B------:R-:W-:Y:S01]  /*66e0*/  FADD.FTZ R10, R170, R25 ;  /* 0x00000019aa0a7221 */ /* 0x000fe20000010000 */
[----:B------:R-:W-:Y:S01]  /*66f0*/  FADD.FTZ R13, R171, R8 ;  /* 0x00000008ab0d7221 */ /* 0x000fe20000010000 */
[----:B------:R-:W-:Y:S01]  /*6700*/  MUFU.EX2 R27, R76 ;  /* 0x0000004c001b7308 */ /* 0x000fe20000000800 */
[C---:B------:R-:W-:Y:S01]  /*6710*/  F2FP.F16.F32.PACK_AB R170, R41.reuse, R170 ;  /* 0x000000aa29aa723e */ /* 0x040fe200000000ff */
[----:B------:R-:W-:Y:S01]  /*6720*/  FADD.FTZ R25, R41, R10 ;  /* 0x0000000a29197221 */ /* 0x000fe20000010000 */
[C---:B------:R-:W-:Y:S01]  /*6730*/  FADD.FTZ R13, R36.reuse, R13 ;  /* 0x0000000d240d7221 */ /* 0x040fe20000010000 */
[----:B------:R-:W-:-:S02]  /*6740*/  F2FP.F16.F32.PACK_AB R171, R36, R171 ;  /* 0x000000ab24ab723e */ /* 0x000fc400000000ff */
[----:B------:R-:W-:Y:S01]  /*6750*/  FADD.FTZ R8, R164, R25 ;  /* 0x00000019a4087221 */ /* 0x000fe20000010000 */
[----:B------:R-:W-:Y:S01]  /*6760*/  FADD.FTZ R10, R40, R13 ;  /* 0x0000000d280a7221 */ /* 0x000fe20000010000 */
[----:B------:R3:W-:Y:S01]  /*6770*/  MUFU.EX2 R21, R6 ;  /* 0x0000000600157308 */ /* 0x0007e20000000800 */
[C---:B------:R-:W-:Y:S01]  /*6780*/  F2FP.F16.F32.PACK_AB R164, R45.reuse, R164 ;  /* 0x000000a42da4723e */ /* 0x040fe200000000ff */
[----:B------:R-:W-:Y:S01]  /*6790*/  FADD.FTZ R13, R45, R8 ;  /* 0x000000082d0d7221 */ /* 0x000fe20000010000 */
[----:B------:R-:W-:-:S03]  /*67a0*/  FADD.FTZ R15, R47, R10 ;  /* 0x0000000a2f0f7221 */ /* 0x000fc60000010000 */
[----:B0-----:R-:W-:Y:S01]  /*67b0*/  FADD.FTZ R8, R166, R13 ;  /* 0x0000000da6087221 */ /* 0x001fe20000010000 */
[----:B------:R-:W-:Y:S01]  /*67c0*/  FADD.FTZ R10, R38, R15 ;  /* 0x0000000f260a7221 */ /* 0x000fe20000010000 */
[----:B------:R-:W0:Y:S01]  /*67d0*/  MUFU.EX2 R77, R77 ;  /* 0x0000004d004d7308 */ /* 0x000e220000000800 */
[C---:B------:R-:W-:Y:S01]  /*67e0*/  F2FP.F16.F32.PACK_AB R166, R5.reuse, R166 ;  /* 0x000000a605a6723e */ /* 0x040fe200000000ff */
[----:B------:R-:W-:Y:S01]  /*67f0*/  FADD.FTZ R13, R5, R8 ;  /* 0x00000008050d7221 */ /* 0x000fe20000010000 */
[----:B------:R-:W-:-:S03]  /*6800*/  FADD.FTZ R15, R51, R10 ;  /* 0x0000000a330f7221 */ /* 0x000fc60000010000 */
[----:B-1----:R-:W-:Y:S01]  /*6810*/  FADD.FTZ R8, R160, R13 ;  /* 0x0000000da0087221 */ /* 0x002fe20000010000 */
[----:B------:R-:W-:Y:S01]  /*6820*/  FADD.FTZ R10, R44, R15 ;  /* 0x0000000f2c0a7221 */ /* 0x000fe20000010000 */
[----:B------:R-:W1:Y:S01]  /*6830*/  MUFU.EX2 R81, R81 ;  /* 0x0000005100517308 */ /* 0x000e620000000800 */
[C---:B--2---:R-:W-:Y:S01]  /*6840*/  F2FP.F16.F32.PACK_AB R160, R43.reuse, R160 ;  /* 0x000000a02ba0723e */ /* 0x044fe200000000ff */
[----:B------:R-:W-:Y:S01]  /*6850*/  FADD.FTZ R13, R43, R8 ;  /* 0x000000082b0d7221 */ /* 0x000fe20000010000 */
[----:B------:R-:W-:Y:S01]  /*6860*/  FADD.FTZ R15, R59, R10 ;  /* 0x0000000a3b0f7221 */ /* 0x000fe20000010000 */
[----:B------:R-:W-:Y:S02]  /*6870*/  IMAD.MOV.U32 R10, RZ, RZ, R7 ;  /* 0x000000ffff0a7224 */ /* 0x000fe400078e0007 */
[----:B---3--:R-:W-:Y:S01]  /*6880*/  FADD.FTZ R6, R162, R13 ;  /* 0x0000000da2067221 */ /* 0x008fe20000010000 */
[----:B------:R-:W-:Y:S01]  /*6890*/  FADD.FTZ R8, R42, R15 ;  /* 0x0000000f2a087221 */ /* 0x000fe20000010000 */
[----:B------:R-:W-:Y:S01]  /*68a0*/  MUFU.EX2 R54, R54 ;  /* 0x0000003600367308 */ /* 0x000fe20000000800 */
[C---:B----4-:R-:W-:Y:S01]  /*68b0*/  F2FP.F16.F32.PACK_AB R162, R49.reuse, R162 ;  /* 0x000000a231a2723e */ /* 0x050fe200000000ff */
[----:B------:R-:W-:Y:S01]  /*68c0*/  FADD.FTZ R5, R49, R6 ;  /* 0x0000000631057221 */ /* 0x000fe20000010000 */
[----:B------:R-:W-:Y:S01]  /*68d0*/  FADD.FTZ R13, R55, R8 ;  /* 0x00000008370d7221 */ /* 0x000fe20000010000 */
[----:B0-----:R-:W-:-:S02]  /*68e0*/  F2FP.F16.F32.PACK_AB R158, R77, R27 ;  /* 0x0000001b4d9e723e */ /* 0x001fc400000000ff */
[----:B------:R-:W-:Y:S01]  /*68f0*/  FADD.FTZ R6, R156, R5 ;  /* 0x000000059c067221 */ /* 0x000fe20000010000 */
[----:B------:R-:W-:Y:S01]  /*6900*/  FADD.FTZ R8, R46, R13 ;  /* 0x0000000d2e087221 */ /* 0x000fe20000010000 */
[----:B------:R-:W0:Y:S01]  /*6910*/  MUFU.EX2 R15, R84 ;  /* 0x00000054000f7308 */ /* 0x000e220000000800 */
[C---:B------:R-:W-:Y:S01]  /*6920*/  F2FP.F16.F32.PACK_AB R156, R11.reuse, R156 ;  /* 0x0000009c0b9c723e */ /* 0x040fe200000000ff */
[----:B------:R-:W-:Y:S01]  /*6930*/  FADD.FTZ R6, R11, R6 ;  /* 0x000000060b067221 */ /* 0x000fe20000010000 */
[----:B------:R-:W-:Y:S01]  /*6940*/  FADD.FTZ R5, R63, R8 ;  /* 0x000000083f057221 */ /* 0x000fe20000010000 */
[----:B-1----:R-:W-:Y:S02]  /*6950*/  F2FP.F16.F32.PACK_AB R152, R81, R21 ;  /* 0x000000155198723e */ /* 0x002fe400000000ff */
[----:B------:R-:W-:Y:S01]  /*6960*/  FADD.FTZ R6, R27, R6 ;  /* 0x000000061b067221 */ /* 0x000fe20000010000 */
[----:B------:R-:W-:Y:S01]  /*6970*/  FADD.FTZ R8, R48, R5 ;  /* 0x0000000530087221 */ /* 0x000fe20000010000 */
[----:B------:R-:W1:Y:S02]  /*6980*/  MUFU.EX2 R58, R58 ;  /* 0x0000003a003a7308 */ /* 0x000e640000000800 */
[----:B------:R-:W-:Y:S01]  /*6990*/  FADD.FTZ R6, R77, R6 ;  /* 0x000000064d067221 */ /* 0x000fe20000010000 */
[----:B------:R-:W-:-:S03]  /*69a0*/  FADD.FTZ R5, R67, R8 ;  /* 0x0000000843057221 */ /* 0x000fc60000010000 */
[----:B------:R-:W-:Y:S01]  /*69b0*/  FADD.FTZ R6, R21, R6 ;  /* 0x0000000615067221 */ /* 0x000fe20000010000 */
[----:B------:R-:W-:Y:S01]  /*69c0*/  FADD.FTZ R8, R50, R5 ;  /* 0x0000000532087221 */ /* 0x000fe20000010000 */
[----:B------:R-:W2:Y:S02]  /*69d0*/  MUFU.EX2 R14, R14 ;  /* 0x0000000e000e7308 */ /* 0x000ea40000000800 */
[----:B------:R-:W-:Y:S01]  /*69e0*/  FADD.FTZ R6, R81, R6 ;  /* 0x0000000651067221 */ /* 0x000fe20000010000 */
[----:B------:R-:W-:Y:S01]  /*69f0*/  FADD.FTZ R5, R71, R8 ;  /* 0x0000000847057221 */ /* 0x000fe20000010000 */
[----:B------:R-:W-:Y:S02]  /*6a00*/  IMAD.MOV.U32 R8, RZ, RZ, R4 ;  /* 0x000000ffff087224 */ /* 0x000fe400078e0004 */
[----:B0-----:R-:W-:Y:S01]  /*6a10*/  FADD.FTZ R6, R15, R6 ;  /* 0x000000060f067221 */ /* 0x001fe20000010000 */
[----:B------:R-:W-:Y:S01]  /*6a20*/  FADD.FTZ R5, R54, R5 ;  /* 0x0000000536057221 */ /* 0x000fe20000010000 */
[----:B-1----:R-:W-:-:S02]  /*6a30*/  F2FP.F16.F32.PACK_AB R154, R58, R15 ;  /* 0x0000000f3a9a723e */ /* 0x002fc400000000ff */
[----:B------:R-:W-:Y:S01]  /*6a40*/  FADD.FTZ R6, R58, R6 ;  /* 0x000000063a067221 */ /* 0x000fe20000010000 */
[C---:B--2---:R-:W-:Y:S01]  /*6a50*/  FADD.FTZ R5, R14.reuse, R5 ;  /* 0x000000050e057221 */ /* 0x044fe20000010000 */
[----:B------:R-:W-:Y:S01]  /*6a60*/  F2FP.F16.F32.PACK_AB R155, R14, R54 ;  /* 0x000000360e9b723e */ /* 0x000fe200000000ff */
[----:B------:R-:W-:Y:S06]  /*6a70*/  @P3 BRA `(.L_x_2240) ;  /* 0xffffffd400a43947 */ /* 0x000fec000383ffff */
.L_x_2231:
[----:B------:R-:W-:-:S13]  /*6a80*/  ISETP.GE.AND P2, PT, R9, R22, PT ;  /* 0x000000160900720c */ /* 0x000fda0003f46270 */
[----:B------:R-:W-:Y:S05]  /*6a90*/  @!P2 BRA `(.L_x_2241) ;  /* 0x000000200024a947 */ /* 0x000fea0003800000 */
[----:B------:R-:W-:Y:S01]  /*6aa0*/  IMAD.MOV.U32 R11, RZ, RZ, R4 ;  /* 0x000000ffff0b7224 */ /* 0x000fe200078e0004 */
[----:B------:R-:W-:Y:S01]  /*6ab0*/  UMOV UR59, UR38 ;  /* 0x00000026003b7c82 */ /* 0x000fe20008000000 */
[----:B------:R-:W-:Y:S01]  /*6ac0*/  IMAD.MOV.U32 R8, RZ, RZ, R7 ;  /* 0x000000ffff087224 */ /* 0x000fe200078e0007 */
[----:B------:R-:W-:-:S06]  /*6ad0*/  UMOV UR58, UR36 ;  /* 0x00000024003a7c82 */ /* 0x000fcc0008000000 */
.L_x_2250:
[----:B------:R-:W-:-:S04]  /*6ae0*/  UIADD3 UR36, UR58, 0x1, URZ ;  /* 0x000000013a247890 */ /* 0x000fc8000fffe03f */
[----:B------:R-:W-:-:S04]  /*6af0*/  UISETP.NE.AND UP0, UPT, UR36, 0x2, UPT ;  /* 0x000000022400788c */ /* 0x000fc8000bf05270 */
[----:B------:R-:W-:Y:S02]  /*6b00*/  USEL UR38, URZ, 0x1, UP0 ;  /* 0x000000013f267887 */ /* 0x000fe40008000000 */
[----:B------:R-:W-:Y:S02]  /*6b10*/  USEL UR36, UR36, URZ, UP0 ;  /* 0x0000003f24247287 */ /* 0x000fe40008000000 */
[----:B------:R-:W-:Y:S01]  /*6b20*/  ULOP3.LUT UR38, UR59, UR38, URZ, 0x3c, !UPT ;  /* 0x000000263b267292 */ /* 0x000fe2000f8e3c3f */
[----:B------:R-:W-:Y:S11]  /*6b30*/  @!P0 BRA `(.L_x_2242) ;  /* 0x0000000000048947 */ /* 0x000ff60003800000 */
[----:B------:R-:W-:Y:S01]  /*6b40*/  BPT.TRAP 0x1 ;  /* 0x000000040000795c */ /* 0x000fe20000300000 */
.L_x_2242:
[----:B------:R-:W-:Y:S01]  /*6b50*/  ULEA UR6, UR36, UR37, 0x3 ;  /* 0x0000002524067291 */ /* 0x000fe2000f8e183f */
[----:B------:R-:W-:-:S05]  /*6b60*/  IMAD.U32 R0, RZ, RZ, UR38 ;  /* 0x00000026ff007e24 */ /* 0x000fca000f8e00ff */
[----:B------:R-:W-:-:S04]  /*6b70*/  SHF.L.U32 R0, R0, 0x1f, RZ ;  /* 0x0000001f00007819 */ /* 0x000fc800000006ff */
[----:B------:R0:W1:Y:S01]  /*6b80*/  SYNCS.PHASECHK.TRANS64.TRYWAIT P2, [UR6+0x34830], R0 ;  /* 0x03483000ff0075a7 */ /* 0x0000620008040146 */
[----:B------:R-:W-:Y:S05]  /*6b90*/  @!P0 BRA `(.L_x_2243) ;  /* 0x0000000000048947 */ /* 0x000fea0003800000 */
[----:B------:R-:W-:Y:S01]  /*6ba0*/  BPT.TRAP 0x1 ;  /* 0x000000040000795c */ /* 0x000fe20000300000 */
.L_x_2243:
[----:B-1----:R-:W-:Y:S05]  /*6bb0*/  @P2 BRA `(.L_x_2244) ;  /* 0x0000000000082947 */ /* 0x002fea0003800000 */
[----:B------:R-:W1:Y:S02]  /*6bc0*/  SYNCS.PHASECHK.TRANS64.TRYWAIT P2, [UR6+0x34830], R0 ;  /* 0x03483000ff0075a7 */ /* 0x000e640008040146 */
[----:B-1----:R-:W-:Y:S05]  /*6bd0*/  @!P2 BRA `(.L_x_2245) ;  /* 0x000000cc0018a947 */ /* 0x002fea0003800000 */
.L_x_2244:
        /* <DEDUP_REMOVED lines=126> */
.L_x_2246:
[----:B------:R-:W-:Y:S01]  /*73c0*/  ULEA UR7, UR58, UR37, 0x3 ;  /* 0x000000253a077291 */ /* 0x000fe2000f8e183f */
[----:B01----:R-:W-:-:S05]  /*73d0*/  IMAD.U32 R0, RZ, RZ, UR59 ;  /* 0x0000003bff007e24 */ /* 0x003fca000f8e00ff */
[----:B------:R-:W-:-:S04]  /*73e0*/  SHF.L.U32 R0, R0, 0x1f, RZ ;  /* 0x0000001f00007819 */ /* 0x000fc800000006ff */
[----:B------:R0:W1:Y:S01]  /*73f0*/  SYNCS.PHASECHK.TRANS64.TRYWAIT P2, [UR7+0x34850], R0 ;  /* 0x03485000ff0075a7 */ /* 0x0000620008040147 */
[----:B------:R-:W-:Y:S05]  /*7400*/  @!P0 BRA `(.L_x_2247) ;  /* 0x0000000000048947 */ /* 0x000fea0003800000 */
[----:B------:R-:W-:Y:S01]  /*7410*/  BPT.TRAP 0x1 ;  /* 0x000000040000795c */ /* 0x000fe20000300000 */
.L_x_2247:
[----:B-1----:R-:W-:Y:S05]  /*7420*/  @P2 BRA `(.L_x_2248) ;  /* 0x0000000000082947 */ /* 0x002fea0003800000 */
[----:B------:R-:W1:Y:S02]  /*7430*/  SYNCS.PHASECHK.TRANS64.TRYWAIT P2, [UR7+0x34850], R0 ;  /* 0x03485000ff0075a7 */ /* 0x000e640008040147 */
[----:B-1----:R-:W-:Y:S05]  /*7440*/  @!P2 BRA `(.L_x_2249) ;  /* 0x000000c40014a947 */ /* 0x002fea0003800000 */
.L_x_2248:
[----:B------:R-:W-:Y:S01]  /*7450*/  UIADD3 UR6, UR37, 0x400, URZ ;  /* 0x0000040025067890 */ /* 0x000fe2000fffe03f */
[----:B------:R-:W-:Y:S01]  /*7460*/  WARPGROUP.ARRIVE ;  /* 0x00000000000079c5 */ /* 0x000fe20000000000 */
[----:B------:R-:W-:Y:S01]  /*7470*/  UMOV UR11, 0x40000040 ;  /* 0x40000040000b7882 */ /* 0x000fe20000000000 */
[----:B01----:R-:W-:Y:S01]  /*7480*/  FMNMX.FTZ R0, R24, R8, !PT ;  /* 0x0000000818007209 */ /* 0x003fe20007810000 */
[----:B------:R-:W-:Y:S01]  /*7490*/  USHF.R.U32.HI UR6, URZ, 0x4, UR6 ;  /* 0x000000043f067899 */ /* 0x000fe20008011606 */
[----:B------:R-:W-:Y:S01]  /*74a0*/  ISETP.GT.AND P2, PT, R9, R22, PT ;  /* 0x000000160900720c */ /* 0x000fe20003f44270 */
[----:B------:R-:W-:Y:S01]  /*74b0*/  UMOV UR59, UR38 ;  /* 0x00000026003b7c82 */ /* 0x000fe20008000000 */
[----:B------:R-:W-:Y:S01]  /*74c0*/  FMNMX.FTZ R3, R25, R0, !PT ;  /* 0x0000000019037209 */ /* 0x000fe20007810000 */
[----:B------:R-:W-:Y:S01]  /*74d0*/  ULOP3.LUT UR6, UR6, 0x3fff, URZ, 0xc0, !UPT ;  /* 0x00003fff06067892 */ /* 0x000fe2000f8ec03f */
[----:B------:R-:W-:Y:S02]  /*74e0*/  VIADD R9, R9, 0xffffffff ;  /* 0xffffffff09097836 */ /* 0x000fe40000000000 */
        /* <DEDUP_REMOVED lines=51> */
[----:B------:R-:W-:-:S04]  /*7820*/  FMNMX.FTZ R15, R35, R2, !PT ;  /* 0x00000002230f7209 */ /* 0x000fc80007810000 */
[----:B------:R-:W-:Y:S02]  /*7830*/  FMNMX.FTZ R2, R38, R15, !PT ;  /* 0x0000000f26027209 */ /* 0x000fe40007810000 */
[----:B-1----:R-:W-:Y:S02]  /*7840*/  FMNMX.FTZ R7, R4, R7, !PT ;  /* 0x0000000704077209 */ /* 0x002fe40007810000 */
[----:B------:R-:W-:-:S03]  /*7850*/  FMNMX.FTZ R15, R39, R2, !PT ;  /* 0x00000002270f7209 */ /* 0x000fc60007810000 */
[----:B------:R-:W-:Y:S01]  /*7860*/  FADD.FTZ R3, -R7, R8 ;  /* 0x0000000807037221 */ /* 0x000fe20000010100 */
[----:B------:R-:W-:-:S03]  /*7870*/  FMNMX.FTZ R2, R42, R15, !PT ;  /* 0x0000000f2a027209 */ /* 0x000fc60007810000 */
[----:B0-----:R-:W-:Y:S01]  /*7880*/  FMUL.FTZ R3, R3, R0 ;  /* 0x0000000003037220 */ /* 0x001fe20000410000 */
[----:B------:R-:W-:-:S04]  /*7890*/  FMNMX.FTZ R15, R43, R2, !PT ;  /* 0x000000022b0f7209 */ /* 0x000fc80007810000 */
[----:B------:R-:W-:Y:S01]  /*78a0*/  FMNMX.FTZ R2, R46, R15, !PT ;  /* 0x0000000f2e027209 */ /* 0x000fe20007810000 */
[----:B------:R-:W-:Y:S03]  /*78b0*/  MUFU.EX2 R3, R3 ;  /* 0x0000000300037308 */ /* 0x000fe60000000800 */
        /* <DEDUP_REMOVED lines=24> */
[----:B------:R-:W-:-:S04]  /*7a40*/  FMUL.FTZ R169, R7, R0 ;  /* 0x0000000007a97220 */ /* 0x000fc80000410000 */
[-CC-:B------:R-:W-:Y:S02]  /*7a50*/  FFMA.FTZ R13, R25, R0.reuse, -R169.reuse ;  /* 0x00000000190d7223 */ /* 0x180fe400000108a9 */
[----:B------:R-:W-:Y:S01]  /*7a60*/  HGMMA.64x128x16.F32 R88, R164, gdesc[UR8].tnspB, R88, gsb0 ;  /* 0x41e00008a4587df0 */ /* 0x000fe20008000858 */
[----:B------:R-:W-:Y:S01]  /*7a70*/  UIADD3 UR10, UR6, 0x280, URZ ;  /* 0x00000280060a7890 */ /* 0x000fe2000fffe03f */
[--C-:B------:R-:W-:Y:S01]  /*7a80*/  FFMA.FTZ R25, R37, R0, -R169.reuse ;  /* 0x0000000025197223 */ /* 0x100fe200000108a9 */
[----:B------:R-:W-:Y:S01]  /*7a90*/  UMOV UR11, 0x40000040 ;  /* 0x40000040000b7882 */ /* 0x000fe20000000000 */
[----:B------:R-:W-:Y:S01]  /*7aa0*/  FMNMX.FTZ R37, R71, R2, !PT ;  /* 0x0000000247257209 */ /* 0x000fe20007810000 */
[-CC-:B------:R-:W-:Y:S01]  /*7ab0*/  FFMA.FTZ R41, R41, R0.reuse, -R169.reuse ;  /* 0x0000000029297223 */ /* 0x180fe200000108a9 */
[-CC-:B------:R-:W-:Y:S01]  /*7ac0*/  FFMA.FTZ R29, R29, R0.reuse, -R169.reuse ;  /* 0x000000001d1d7223 */ /* 0x180fe200000108a9 */
[-CC-:B------:R-:W-:Y:S01]  /*7ad0*/  FFMA.FTZ R180, R24, R0.reuse, -R169.reuse ;  /* 0x0000000018b47223 */ /* 0x180fe200000108a9 */
[----:B------:R-:W-:Y:S01]  /*7ae0*/  FMNMX.FTZ R2, R74, R37, !PT ;  /* 0x000000254a027209 */ /* 0x000fe20007810000 */
[----:B------:R0:W-:Y:S01]  /*7af0*/  MUFU.EX2 R15, R41 ;  /* 0x00000029000f7308 */ /* 0x0001e20000000800 */
[-CC-:B------:R-:W-:Y:S01]  /*7b00*/  FFMA.FTZ R182, R28, R0.reuse, -R169.reuse ;  /* 0x000000001cb67223 */ /* 0x180fe200000108a9 */
[--C-:B------:R-:W-:Y:S01]  /*7b10*/  FFMA.FTZ R176, R32, R0, -R169.reuse ;  /* 0x0000000020b07223 */ /* 0x100fe200000108a9 */
[----:B------:R-:W-:Y:S01]  /*7b20*/  FMNMX.FTZ R37, R75, R2, !PT ;  /* 0x000000024b257209 */ /* 0x000fe20007810000 */
[-CC-:B------:R-:W-:Y:S01]  /*7b30*/  FFMA.FTZ R33, R33, R0.reuse, -R169.reuse ;  /* 0x0000000021217223 */ /* 0x180fe200000108a9 */
[-CC-:B------:R-:W-:Y:S01]  /*7b40*/  FFMA.FTZ R178, R36, R0.reuse, -R169.reuse ;  /* 0x0000000024b27223 */ /* 0x180fe200000108a9 */
[-CC-:B------:R-:W-:Y:S01]  /*7b50*/  FFMA.FTZ R172, R40, R0.reuse, -R169.reuse ;  /* 0x0000000028ac7223 */ /* 0x180fe200000108a9 */
[----:B------:R-:W-:Y:S01]  /*7b60*/  FMNMX.FTZ R2, R78, R37, !PT ;  /* 0x000000254e027209 */ /* 0x000fe20007810000 */
[----:B------:R-:W1:Y:S01]  /*7b70*/  MUFU.EX2 R180, R180 ;  /* 0x000000b400b47308 */ /* 0x000e620000000800 */
[-CC-:B------:R-:W-:Y:S01]  /*7b80*/  FFMA.FTZ R174, R44, R0.reuse, -R169.reuse ;  /* 0x000000002cae7223 */ /* 0x180fe200000108a9 */
[--C-:B------:R-:W-:Y:S01]  /*7b90*/  FFMA.FTZ R53, R53, R0, -R169.reuse ;  /* 0x0000000035357223 */ /* 0x100fe200000108a9 */
[----:B0-----:R-:W-:Y:S01]  /*7ba0*/  FMNMX.FTZ R41, R79, R2, !PT ;  /* 0x000000024f297209 */ /* 0x001fe20007810000 */
[-CC-:B------:R-:W-:Y:S01]  /*7bb0*/  FFMA.FTZ R45, R45, R0.reuse, -R169.reuse ;  /* 0x000000002d2d7223 */ /* 0x180fe200000108a9 */
[-CC-:B------:R-:W-:Y:S01]  /*7bc0*/  FFMA.FTZ R57, R57, R0.reuse, -R169.reuse ;  /* 0x0000000039397223 */ /* 0x180fe200000108a9 */
[-CC-:B------:R-:W-:Y:S01]  /*7bd0*/  FFMA.FTZ R168, R48, R0.reuse, -R169.reuse ;  /* 0x0000000030a87223 */ /* 0x180fe200000108a9 */
[----:B------:R-:W-:Y:S01]  /*7be0*/  FMNMX.FTZ R2, R82, R41, !PT ;  /* 0x0000002952027209 */ /* 0x000fe20007810000 */
[----:B------:R-:W0:Y:S01]  /*7bf0*/  MUFU.EX2 R13, R13 ;  /* 0x0000000d000d7308 */ /* 0x000e220000000800 */
[-CC-:B------:R-:W-:Y:S01]  /*7c00*/  FFMA.FTZ R170, R52, R0.reuse, -R169.reuse ;  /* 0x0000000034aa7223 */ /* 0x180fe200000108a9 */
[--C-:B------:R-:W-:Y:S01]  /*7c10*/  FFMA.FTZ R8, R72, R0, -R169.reuse ;  /* 0x0000000048087223 */ /* 0x100fe200000108a9 */
[----:B------:R-:W-:Y:S01]  /*7c20*/  FMNMX.FTZ R41, R83, R2, !PT ;  /* 0x0000000253297209 */ /* 0x000fe20007810000 */
[-CC-:B------:R-:W-:Y:S01]  /*7c30*/  FFMA.FTZ R73, R73, R0.reuse, -R169.reuse ;  /* 0x0000000049497223 */ /* 0x180fe200000108a9 */
[-CC-:B------:R-:W-:Y:S01]  /*7c40*/  FFMA.FTZ R10, R76, R0.reuse, -R169.reuse ;  /* 0x000000004c0a7223 */ /* 0x180fe200000108a9 */
[-CC-:B------:R-:W-:Y:S01]  /*7c50*/  FFMA.FTZ R12, R80, R0.reuse, -R169.reuse ;  /* 0x00000000500c7223 */ /* 0x180fe200000108a9 */
[----:B------:R-:W-:Y:S01]  /*7c60*/  FMNMX.FTZ R2, R86, R41, !PT ;  /* 0x0000002956027209 */ /* 0x000fe20007810000 */
[--C-:B------:R-:W-:Y:S01]  /*7c70*/  FFMA.FTZ R41, R65, R0, -R169.reuse ;  /* 0x0000000041297223 */ /* 0x100fe200000108a9 */
[----:B------:R-:W-:Y:S01]  /*7c80*/  MUFU.EX2 R182, R182 ;  /* 0x000000b600b67308 */ /* 0x000fe20000000800 */
[----:B-1----:R-:W-:Y:S01]  /*7c90*/  FFMA.FTZ R6, R3, R6, R180 ;  /* 0x0000000603067223 */ /* 0x002fe200000100b4 */
[----:B------:R-:W-:Y:S01]  /*7ca0*/  FMNMX.FTZ R2, R87, R2, !PT ;  /* 0x0000000257027209 */ /* 0x000fe20007810000 */
[-CC-:B------:R-:W-:Y:S01]  /*7cb0*/  FFMA.FTZ R14, R84, R0.reuse, -R169.reuse ;  /* 0x00000000540e7223 */ /* 0x180fe200000108a9 */
[----:B------:R-:W-:-:S04]  /*7cc0*/  FFMA.FTZ R85, R85, R0, -R169 ;  /* 0x0000000055557223 */ /* 0x000fc800000108a9 */
[----:B------:R-:W-:Y:S01]  /*7cd0*/  MUFU.EX2 R176, R176 ;  /* 0x000000b000b07308 */ /* 0x000fe20000000800 */
[----:B0-----:R-:W-:-:S07]  /*7ce0*/  F2FP.F16.F32.PACK_AB R180, R13, R180 ;  /* 0x000000b40db4723e */ /* 0x001fce00000000ff */
[----:B------:R-:W-:Y:S08]  /*7cf0*/  MUFU.EX2 R33, R33 ;  /* 0x0000002100217308 */ /* 0x000ff00000000800 */
[----:B------:R-:W-:Y:S08]  /*7d00*/  MUFU.EX2 R178, R178 ;  /* 0x000000b200b27308 */ /* 0x000ff00000000800 */
[----:B------:R-:W-:Y:S08]  /*7d10*/  MUFU.EX2 R25, R25 ;  /* 0x0000001900197308 */ /* 0x000ff00000000800 */
[----:B------:R-:W-:Y:S08]  /*7d20*/  MUFU.EX2 R172, R172 ;  /* 0x000000ac00ac7308 */ /* 0x000ff00000000800 */
[----:B------:R-:W-:Y:S08]  /*7d30*/  MUFU.EX2 R174, R174 ;  /* 0x000000ae00ae7308 */ /* 0x000ff00000000800 */
[----:B------:R0:W-:Y:S08]  /*7d40*/  MUFU.EX2 R21, R53 ;  /* 0x0000003500157308 */ /* 0x0001f00000000800 */
[----:B------:R1:W-:Y:S01]  /*7d50*/  MUFU.EX2 R17, R45 ;  /* 0x0000002d00117308 */ /* 0x0003e20000000800 */
[-CC-:B0-----:R-:W-:Y:S01]  /*7d60*/  FFMA.FTZ R53, R61, R0.reuse, -R169.reuse ;  /* 0x000000003d357223 */ /* 0x181fe200000108a9 */
[----:B------:R-:W-:-:S06]  /*7d70*/  FFMA.FTZ R61, R81, R0, -R169 ;  /* 0x00000000513d7223 */ /* 0x000fcc00000108a9 */
[----:B------:R0:W-:Y:S01]  /*7d80*/  MUFU.EX2 R37, R57 ;  /* 0x0000003900257308 */ /* 0x0001e20000000800 */
[----:B-1----:R-:W-:-:S07]  /*7d90*/  FFMA.FTZ R45, R69, R0, -R169 ;  /* 0x00000000452d7223 */ /* 0x002fce00000108a9 */
[----:B------:R-:W-:Y:S01]  /*7da0*/  MUFU.EX2 R168, R168 ;  /* 0x000000a800a87308 */ /* 0x000fe20000000800 */
[----:B0-----:R-:W-:-:S07]  /*7db0*/  FFMA.FTZ R57, R77, R0, -R169 ;  /* 0x000000004d397223 */ /* 0x001fce00000108a9 */
[----:B------:R-:W-:Y:S08]  /*7dc0*/  MUFU.EX2 R170, R170 ;  /* 0x000000aa00aa7308 */ /* 0x000ff00000000800 */
[----:B------:R-:W-:Y:S08]  /*7dd0*/  MUFU.EX2 R53, R53 ;  /* 0x0000003500357308 */ /* 0x000ff00000000800 */
[----:B------:R-:W-:Y:S01]  /*7de0*/  MUFU.EX2 R41, R41 ;  /* 0x0000002900297308 */ /* 0x000fe20000000800 */
[----:B------:R-:W-:-:S02]  /*7df0*/  WARPGROUP.DEPBAR.LE gsb0, 0x0 ;  /* 0x00008000000079c5 */ /* 0x000fc40000010000 */
[----:B------:R-:W-:Y:S01]  /*7e00*/  WARPGROUP.ARRIVE ;  /* 0x00000000000079c5 */ /* 0x000fe20000000000 */
[----:B------:R-:W-:-:S04]  /*7e10*/  FFMA.FTZ R164, R56, R0, -R169 ;  /* 0x0000000038a47223 */ /* 0x000fc800000108a9 */
[----:B------:R0:W-:Y:S01]  /*7e20*/  MUFU.EX2 R165, R29 ;  /* 0x0000001d00a57308 */ /* 0x0001e20000000800 */
[-CC-:B------:R-:W-:Y:S01]  /*7e30*/  FFMA.FTZ R166, R60, R0.reuse, -R169.reuse ;  /* 0x000000003ca67223 */ /* 0x180fe200000108a9 */
[----:B------:R-:W-:Y:S01]  /*7e40*/  HGMMA.64x128x16.F32 R88, R160, gdesc[UR8].tnspB, R88, gsb0 ;  /* 0x41e00008a0587df0 */ /* 0x000fe20008000858 */
[----:B------:R-:W-:Y:S01]  /*7e50*/  UIADD3 UR10, UR6, 0x300, URZ ;  /* 0x00000300060a7890 */ /* 0x000fe2000fffe03f */
[----:B------:R-:W-:Y:S01]  /*7e60*/  UMOV UR11, 0x40000040 ;  /* 0x40000040000b7882 */ /* 0x000fe20000000000 */
[----:B------:R-:W-:Y:S01]  /*7e70*/  UIADD3 UR6, UR6, 0x380, URZ ;  /* 0x0000038006067890 */ /* 0x000fe2000fffe03f */
[----:B0-----:R-:W-:Y:S02]  /*7e80*/  FFMA.FTZ R29, R49, R0, -R169 ;  /* 0x00000000311d7223 */ /* 0x001fe400000108a9 */
[----:B------:R-:W-:Y:S01]  /*7e90*/  MUFU.EX2 R164, R164 ;  /* 0x000000a400a47308 */ /* 0x000fe20000000800 */
[----:B------:R-:W0:Y:S07]  /*7ea0*/  SHFL.BFLY PT, R49, R2, 0x2, 0x1f ;  /* 0x0c401f0002317f89 */ /* 0x000e2e00000e0000 */
        /* <DEDUP_REMOVED lines=10> */
[----:B------:R-:W-:-:S04]  /*7f50*/  FADD.FTZ R65, -R4, R11 ;  /* 0x0000000b04417221 */ /* 0x000fc80000010100 */
[-C--:B------:R-:W-:Y:S01]  /*7f60*/  FMUL.FTZ R2, R65, R0.reuse ;  /* 0x0000000041027220 */ /* 0x080fe20000410000 */
[-C--:B------:R-:W-:Y:S02]  /*7f70*/  FMUL.FTZ R65, R4, R0.reuse ;  /* 0x0000000004417220 */ /* 0x080fe40000410000 */
[----:B------:R-:W-:Y:S02]  /*7f80*/  MUFU.EX2 R12, R12 ;  /* 0x0000000c000c7308 */ /* 0x000fe40000000800 */
[-CC-:B------:R-:W-:Y:S01]  /*7f90*/  FFMA.FTZ R24, R35, R0.reuse, -R65.reuse ;  /* 0x0000000023187223 */ /* 0x180fe20000010841 */
[----:B------:R-:W-:Y:S01]  /*7fa0*/  IMAD.U32 R35, RZ, RZ, UR7 ;  /* 0x00000007ff237e24 */ /* 0x000fe2000f8e00ff */
[----:B------:R-:W-:Y:S01]  /*7fb0*/  UMOV UR7, 0x40000040 ;  /* 0x4000004000077882 */ /* 0x000fe20000000000 */
[-CC-:B------:R-:W-:Y:S01]  /*7fc0*/  FFMA.FTZ R20, R31, R0.reuse, -R65.reuse ;  /* 0x000000001f147223 */ /* 0x180fe20000010841 */
[----:B------:R-:W-:Y:S01]  /*7fd0*/  FFMA.FTZ R181, R26, R0, -R65 ;  /* 0x000000001ab57223 */ /* 0x000fe20000010841 */
[----:B------:R-:W-:-:S02]  /*7fe0*/  IMAD.U32 R31, RZ, RZ, UR36 ;  /* 0x00000024ff1f7e24 */ /* 0x000fc4000f8e00ff */
[-CC-:B------:R-:W-:Y:S01]  /*7ff0*/  FFMA.FTZ R16, R27, R0.reuse, -R65.reuse ;  /* 0x000000001b107223 */ /* 0x180fe20000010841 */
[----:B------:R-:W-:Y:S01]  /*8000*/  MUFU.EX2 R2, R2 ;  /* 0x0000000200027308 */ /* 0x000fe20000000800 */
[-CC-:B------:R-:W-:Y:S01]  /*8010*/  FFMA.FTZ R183, R30, R0.reuse, -R65.reuse ;  /* 0x000000001eb77223 */ /* 0x180fe20000010841 */
[-CC-:B------:R-:W-:Y:S01]  /*8020*/  FFMA.FTZ R177, R34, R0.reuse, -R65.reuse ;  /* 0x0000000022b17223 */ /* 0x180fe20000010841 */
[----:B------:R-:W-:Y:S01]  /*8030*/  @!P1 LEA R31, R31, UR37, 0x3 ;  /* 0x000000251f1f9c11 */ /* 0x000fe2000f8e18ff */
[-CC-:B------:R-:W-:Y:S01]  /*8040*/  FFMA.FTZ R179, R38, R0.reuse, -R65.reuse ;  /* 0x0000000026b37223 */ /* 0x180fe20000010841 */
[-CC-:B------:R-:W-:Y:S01]  /*8050*/  FFMA.FTZ R26, R39, R0.reuse, -R65.reuse ;  /* 0x00000000271a7223 */ /* 0x180fe20000010841 */
[-CC-:B------:R-:W-:Y:S01]  /*8060*/  FFMA.FTZ R173, R42, R0.reuse, -R65.reuse ;  /* 0x000000002aad7223 */ /* 0x180fe20000010841 */
[----:B------:R-:W-:Y:S01]  /*8070*/  FFMA.FTZ R28, R43, R0, -R65 ;  /* 0x000000002b1c7223 */ /* 0x000fe20000010841 */
[----:B------:R-:W0:Y:S01]  /*8080*/  MUFU.EX2 R181, R181 ;  /* 0x000000b500b57308 */ /* 0x000e220000000800 */
[----:B------:R-:W-:-:S02]  /*8090*/  @!P1 VIADD R31, R31, 0x34840 ;  /* 0x000348401f1f9836 */ /* 0x000fc40000000000 */
[-CC-:B------:R-:W-:Y:S01]  /*80a0*/  FFMA.FTZ R175, R46, R0.reuse, -R65.reuse ;  /* 0x000000002eaf7223 */ /* 0x180fe20000010841 */
[-CC-:B------:R-:W-:Y:S01]  /*80b0*/  FFMA.FTZ R30, R47, R0.reuse, -R65.reuse ;  /* 0x000000002f1e7223 */ /* 0x180fe20000010841 */
[-CC-:B------:R-:W-:Y:S01]  /*80c0*/  FFMA.FTZ R32, R51, R0.reuse, -R65.reuse ;  /* 0x0000000033207223 */ /* 0x180fe20000010841 */
[-C--:B------:R-:W-:Y:S01]  /*80d0*/  FFMA.FTZ R171, R54, R0.reuse, -R65 ;  /* 0x0000000036ab7223 */ /* 0x080fe20000010841 */
[----:B------:R-:W-:Y:S01]  /*80e0*/  @!P1 PRMT R31, RZ, 0x654, R31 ;  /* 0x00000654ff1f9816 */ /* 0x000fe2000000001f */
        /* <DEDUP_REMOVED lines=8> */
[-C--:B------:R-:W-:Y:S01]  /*8170*/  FFMA.FTZ R82, R82, R0.reuse, -R65 ;  /* 0x0000000052527223 */ /* 0x080fe20000010841 */
[----:B------:R-:W2:Y:S01]  /*8180*/  MUFU.EX2 R183, R183 ;  /* 0x000000b700b77308 */ /* 0x000ea20000000800 */
[----:B0-----:R-:W-:Y:S01]  /*8190*/  FFMA.FTZ R5, R2, R5, R181 ;  /* 0x0000000502057223 */ /* 0x001fe200000100b5 */
[-CC-:B------:R-:W-:Y:S01]  /*81a0*/  FFMA.FTZ R83, R83, R0.reuse, -R65.reuse ;  /* 0x0000000053537223 */ /* 0x180fe20000010841 */
[----:B------:R-:W-:-:S05]  /*81b0*/  FFMA.FTZ R86, R86, R0, -R65 ;  /* 0x0000000056567223 */ /* 0x000fca0000010841 */
[----:B------:R-:W0:Y:S01]  /*81c0*/  MUFU.EX2 R20, R20 ;  /* 0x0000001400147308 */ /* 0x000e220000000800 */
[C---:B-1----:R-:W-:Y:S01]  /*81d0*/  FADD.FTZ R38, R16.reuse, R5 ;  /* 0x0000000510267221 */ /* 0x042fe20000010000 */
[----:B------:R-:W-:-:S06]  /*81e0*/  F2FP.F16.F32.PACK_AB R181, R16, R181 ;  /* 0x000000b510b5723e */ /* 0x000fcc00000000ff */
[----:B------:R-:W-:Y:S01]  /*81f0*/  MUFU.EX2 R177, R177 ;  /* 0x000000b100b17308 */ /* 0x000fe20000000800 */
[----:B--2---:R-:W-:Y:S01]  /*8200*/  FADD.FTZ R5, R183, R38 ;  /* 0x00000026b7057221 */ /* 0x004fe20000010000 */
[----:B------:R-:W-:-:S06]  /*8210*/  FFMA.FTZ R38, R67, R0, -R65 ;  /* 0x0000000043267223 */ /* 0x000fcc0000010841 */
[----:B------:R-:W-:Y:S01]  /*8220*/  MUFU.EX2 R24, R24 ;  /* 0x0000001800187308 */ /* 0x000fe20000000800 */
[----:B0-----:R-:W-:-:S07]  /*8230*/  F2FP.F16.F32.PACK_AB R183, R20, R183 ;  /* 0x000000b714b7723e */ /* 0x001fce00000000ff */
[----:B------:R-:W-:Y:S01]  /*8240*/  MUFU.EX2 R179, R179 ;  /* 0x000000b300b37308 */ /* 0x000fe20000000800 */
[----:B------:R-:W-:Y:S02]  /*8250*/  WARPGROUP.DEPBAR.LE gsb0, 0x0 ;  /* 0x00008000000079c5 */ /* 0x000fe40000010000 */
[----:B------:R-:W-:-:S05]  /*8260*/  WARPGROUP.ARRIVE ;  /* 0x00000000000079c5 */ /* 0x000fca0000000000 */
[----:B------:R-:W-:Y:S01]  /*8270*/  MUFU.EX2 R26, R26 ;  /* 0x0000001a001a7308 */ /* 0x000fe20000000800 */
[-CC-:B------:R-:W-:Y:S01]  /*8280*/  FFMA.FTZ R160, R64, R0.reuse, -R169.reuse ;  /* 0x0000000040a07223 */ /* 0x180fe200000108a9 */
[-C--:B------:R-:W-:Y:S01]  /*8290*/  FFMA.FTZ R162, R68, R0.reuse, -R169 ;  /* 0x0000000044a27223 */ /* 0x080fe200000108a9 */
[-CC-:B------:R-:W-:Y:S01]  /*82a0*/  FFMA.FTZ R169, R50, R0.reuse, -R65.reuse ;  /* 0x0000000032a97223 */ /* 0x180fe20000010841 */
[-CC-:B------:R-:W-:Y:S01]  /*82b0*/  FFMA.FTZ R161, R66, R0.reuse, -R65.reuse ;  /* 0x0000000042a17223 */ /* 0x180fe20000010841 */
[----:B------:R-:W-:Y:S01]  /*82c0*/  HGMMA.64x128x16.F32 R88, R156, gdesc[UR8].tnspB, R88, gsb0 ;  /* 0x41e000089c587df0 */ /* 0x000fe20008000858 */
[----:B------:R-:W-:Y:S02]  /*82d0*/  FFMA.FTZ R163, R70, R0, -R65 ;  /* 0x0000000046a37223 */ /* 0x000fe40000010841 */
        /* <DEDUP_REMOVED lines=20> */
[----:B------:R-:W-:Y:S01]  /*8420*/  FFMA.FTZ R157, R74, R0, -R65 ;  /* 0x000000004a9d7223 */ /* 0x000fe20000010841 */
[----:B------:R-:W-:-:S03]  /*8430*/  F2FP.F16.F32.PACK_AB R156, R49, R8 ;  /* 0x00000008319c723e */ /* 0x000fc600000000ff */
[----:B------:R-:W-:Y:S01]  /*8440*/  MUFU.EX2 R159, R78 ;  /* 0x0000004e009f7308 */ /* 0x000fe20000000800 */
[----:B------:R-:W-:Y:S01]  /*8450*/  F2FP.F16.F32.PACK_AB R158, R57, R10 ;  /* 0x0000000a399e723e */ /* 0x000fe200000000ff */
[----:B------:R-:W-:Y:S06]  /*8460*/  HGMMA.64x128x16.F32 R88, R152, gdesc[UR4].tnspB, R88, gsb0 ;  /* 0x41e0000498587df0 */ /* 0x000fec0008000858 */
[----:B------:R-:W-:Y:S08]  /*8470*/  MUFU.EX2 R157, R157 ;  /* 0x0000009d009d7308 */ /* 0x000ff00000000800 */
[----:B------:R-:W-:Y:S08]  /*8480*/  MUFU.EX2 R61, R61 ;  /* 0x0000003d003d7308 */ /* 0x000ff00000000800 */
[----:B------:R-:W-:Y:S08]  /*8490*/  MUFU.EX2 R83, R83 ;  /* 0x0000005300537308 */ /* 0x000ff00000000800 */
[----:B------:R-:W-:Y:S08]  /*84a0*/  MUFU.EX2 R14, R14 ;  /* 0x0000000e000e7308 */ /* 0x000ff00000000800 */
[----:B------:R-:W0:Y:S01]  /*84b0*/  MUFU.EX2 R11, R85 ;  /* 0x00000055000b7308 */ /* 0x000e220000000800 */
[----:B------:R-:W-:-:S02]  /*84c0*/  WARPGROUP.DEPBAR.LE gsb0, 0x0 ;  /* 0x00008000000079c5 */ /* 0x000fc40000010000 */
[----:B------:R1:W-:Y:S05]  /*84d0*/  @!P1 SYNCS.ARRIVE.TRANS64.RED.A1T0 RZ, [R31+URZ], RZ ;  /* 0x000000ff1fff99a7 */ /* 0x0003ea000810043f */
[----:B------:R-:W-:Y:S01]  /*84e0*/  MUFU.EX2 R153, R82 ;  /* 0x0000005200997308 */ /* 0x000fe20000000800 */
[----:B0-----:R-:W-:Y:S02]  /*84f0*/  F2FP.F16.F32.PACK_AB R154, R11, R14 ;  /* 0x0000000e0b9a723e */ /* 0x001fe400000000ff */
[----:B------:R-:W-:Y:S01]  /*8500*/  F2FP.F16.F32.PACK_AB R152, R61, R12 ;  /* 0x0000000c3d98723e */ /* 0x000fe200000000ff */
[----:B-1----:R-:W-:-:S04]  /*8510*/  @!P1 VIADD R31, R35, 0x34860 ;  /* 0x00034860231f9836 */ /* 0x002fc80000000000 */
[----:B------:R-:W-:Y:S01]  /*8520*/  MUFU.EX2 R155, R86 ;  /* 0x00000056009b7308 */ /* 0x000fe20000000800 */
[----:B------:R-:W-:Y:S01]  /*8530*/  @!P1 PRMT R35, RZ, 0x654, R31 ;  /* 0x00000654ff239816 */ /* 0x000fe2000000001f */
[----:B------:R-:W-:Y:S01]  /*8540*/  FADD.FTZ R31, R13, R6 ;  /* 0x000000060d1f7221 */ /* 0x000fe20000010000 */
[----:B------:R-:W-:Y:S02]  /*8550*/  FFMA.FTZ R6, R63, R0, -R65 ;  /* 0x000000003f067223 */ /* 0x000fe40000010841 */
[----:B------:R0:W-:Y:S01]  /*8560*/  @!P1 SYNCS.ARRIVE.TRANS64.RED.A1T0 RZ, [R35+URZ], RZ ;  /* 0x000000ff23ff99a7 */ /* 0x0001e2000810043f */
[----:B------:R-:W-:Y:S01]  /*8570*/  FADD.FTZ R40, R182, R31 ;  /* 0x0000001fb6287221 */ /* 0x000fe20000010000 */
[C---:B------:R-:W-:Y:S02]  /*8580*/  F2FP.F16.F32.PACK_AB R182, R165.reuse, R182 ;  /* 0x000000b6a5b6723e */ /* 0x040fe400000000ff */
[----:B------:R-:W1:Y:S01]  /*8590*/  MUFU.EX2 R6, R6 ;  /* 0x0000000600067308 */ /* 0x000e620000000800 */
[----:B------:R-:W-:Y:S01]  /*85a0*/  FADD.FTZ R31, R165, R40 ;  /* 0x00000028a51f7221 */ /* 0x000fe20000010000 */
[----:B------:R-:W-:Y:S01]  /*85b0*/  FADD.FTZ R40, R20, R5 ;  /* 0x0000000514287221 */ /* 0x000fe20000010000 */
[----:B------:R-:W-:-:S02]  /*85c0*/  F2FP.F16.F32.PACK_AB R165, R36, R27 ;  /* 0x0000001b24a5723e */ /* 0x000fc400000000ff */
[----:B------:R-:W-:Y:S01]  /*85d0*/  FADD.FTZ R42, R176, R31 ;  /* 0x0000001fb02a7221 */ /* 0x000fe20000010000 */
[----:B------:R-:W-:Y:S01]  /*85e0*/  FADD.FTZ R5, R177, R40 ;  /* 0x00000028b1057221 */ /* 0x000fe20000010000 */
[-CC-:B------:R-:W-:Y:S01]  /*85f0*/  FFMA.FTZ R40, R71, R0.reuse, -R65.reuse ;  /* 0x0000000047287223 */ /* 0x180fe20000010841 */
[----:B------:R-:W-:Y:S01]  /*8600*/  FFMA.FTZ R65, R87, R0, -R65 ;  /* 0x0000000057417223 */ /* 0x000fe20000010841 */
[C---:B------:R-:W-:Y:S01]  /*8610*/  FADD.FTZ R31, R33.reuse, R42 ;  /* 0x0000002a211f7221 */ /* 0x040fe20000010000 */
[----:B------:R-:W-:Y:S01]  /*8620*/  FADD.FTZ R42, R24, R5 ;  /* 0x00000005182a7221 */ /* 0x000fe20000010000 */
[----:B------:R-:W-:Y:S02]  /*8630*/  F2FP.F16.F32.PACK_AB R176, R33, R176 ;  /* 0x000000b021b0723e */ /* 0x000fe400000000ff */
[----:B------:R-:W-:Y:S01]  /*8640*/  FADD.FTZ R44, R178, R31 ;  /* 0x0000001fb22c7221 */ /* 0x000fe20000010000 */
[----:B------:R-:W-:Y:S01]  /*8650*/  FADD.FTZ R5, R179, R42 ;  /* 0x0000002ab3057221 */ /* 0x000fe20000010000 */
[----:B------:R-:W2:Y:S01]  /*8660*/  MUFU.EX2 R40, R40 ;  /* 0x0000002800287308 */ /* 0x000ea20000000800 */
[----:B------:R-:W-:Y:S01]  /*8670*/  F2FP.F16.F32.PACK_AB R177, R24, R177 ;  /* 0x000000b118b1723e */ /* 0x000fe200000000ff */
[C---:B------:R-:W-:Y:S01]  /*8680*/  FADD.FTZ R31, R25.reuse, R44 ;  /* 0x0000002c191f7221 */ /* 0x040fe20000010000 */
[----:B------:R-:W-:Y:S01]  /*8690*/  FADD.FTZ R42, R26, R5 ;  /* 0x000000051a2a7221 */ /* 0x000fe20000010000 */
[----:B------:R-:W-:-:S02]  /*86a0*/  F2FP.F16.F32.PACK_AB R178, R25, R178 ;  /* 0x000000b219b2723e */ /* 0x000fc400000000ff */
[----:B------:R-:W-:Y:S01]  /*86b0*/  FADD.FTZ R44, R172, R31 ;  /* 0x0000001fac2c7221 */ /* 0x000fe20000010000 */
[----:B------:R-:W-:Y:S01]  /*86c0*/  FADD.FTZ R5, R173, R42 ;  /* 0x0000002aad057221 */ /* 0x000fe20000010000 */
[----:B------:R-:W3:Y:S01]  /*86d0*/  MUFU.EX2 R65, R65 ;  /* 0x0000004100417308 */ /* 0x000ee20000000800 */
[----:B------:R-:W-:Y:S01]  /*86e0*/  F2FP.F16.F32.PACK_AB R179, R26, R179 ;  /* 0x000000b31ab3723e */ /* 0x000fe200000000ff */
        /* <DEDUP_REMOVED lines=29> */
[C---:B-1----:R-:W-:Y:S02]  /*88c0*/  F2FP.F16.F32.PACK_AB R167, R6.reuse, R167 ;  /* 0x000000a706a7723e */ /* 0x042fe400000000ff */
[C---:B------:R-:W-:Y:S01]  /*88d0*/  FADD.FTZ R13, R53.reuse, R20 ;  /* 0x00000014350d7221 */ /* 0x040fe20000010000 */
[----:B------:R-:W-:Y:S01]  /*88e0*/  FADD.FTZ R16, R6, R5 ;  /* 0x0000000506107221 */ /* 0x000fe20000010000 */
        /* <DEDUP_REMOVED lines=11> */
[C---:B--2---:R-:W-:Y:S01]  /*89a0*/  FADD.FTZ R16, R40.reuse, R5 ;  /* 0x0000000528107221 */ /* 0x044fe20000010000 */
[----:B------:R-:W-:Y:S02]  /*89b0*/  F2FP.F16.F32.PACK_AB R163, R40, R163 ;  /* 0x000000a328a3723e */ /* 0x000fe400000000ff */
[----:B------:R-:W-:Y:S01]  /*89c0*/  FADD.FTZ R6, R8, R13 ;  /* 0x0000000d08067221 */ /* 0x000fe20000010000 */
[----:B------:R-:W-:Y:S01]  /*89d0*/  FADD.FTZ R16, R157, R16 ;  /* 0x000000109d107221 */ /* 0x000fe20000010000 */
[----:B------:R-:W-:Y:S01]  /*89e0*/  F2FP.F16.F32.PACK_AB R157, R75, R157 ;  /* 0x0000009d4b9d723e */ /* 0x000fe200000000ff */
[----:B------:R-:W-:Y:S02]  /*89f0*/  IMAD.MOV.U32 R8, RZ, RZ, R7 ;  /* 0x000000ffff087224 */ /* 0x000fe400078e0007 */
[----:B------:R-:W-:Y:S01]  /*8a00*/  FADD.FTZ R5, R49, R6 ;  /* 0x0000000631057221 */ /* 0x000fe20000010000 */
[----:B------:R-:W-:-:S03]  /*8a10*/  FADD.FTZ R16, R75, R16 ;  /* 0x000000104b107221 */ /* 0x000fc60000010000 */
[----:B------:R-:W-:Y:S01]  /*8a20*/  FADD.FTZ R6, R10, R5 ;  /* 0x000000050a067221 */ /* 0x000fe20000010000 */
[----:B------:R-:W-:Y:S01]  /*8a30*/  FADD.FTZ R16, R159, R16 ;  /* 0x000000109f107221 */ /* 0x000fe20000010000 */
[----:B------:R-:W-:Y:S02]  /*8a40*/  F2FP.F16.F32.PACK_AB R159, R79, R159 ;  /* 0x0000009f4f9f723e */ /* 0x000fe400000000ff */
        /* <DEDUP_REMOVED lines=9> */
[----:B---3--:R-:W-:Y:S02]  /*8ae0*/  F2FP.F16.F32.PACK_AB R155, R65, R155 ;  /* 0x0000009b419b723e */ /* 0x008fe400000000ff */
[----:B------:R-:W-:Y:S01]  /*8af0*/  FADD.FTZ R6, R11, R6 ;  /* 0x000000060b067221 */ /* 0x000fe20000010000 */
[----:B------:R-:W-:Y:S01]  /*8b00*/  FADD.FTZ R5, R65, R16 ;  /* 0x0000001041057221 */ /* 0x000fe20000010000 */
[----:B------:R-:W-:Y:S01]  /*8b10*/  IMAD.MOV.U32 R11, RZ, RZ, R4 ;  /* 0x000000ffff0b7224 */ /* 0x000fe200078e0004 */
[----:B0-----:R-:W-:Y:S06]  /*8b20*/  @P2 BRA `(.L_x_2250) ;  /* 0xffffffdc00ec2947 */ /* 0x001fec000383ffff */
.L_x_2241:
        /* <DEDUP_REMOVED lines=67> */
.L_x_2251:
[----:B------:R-:W-:Y:S01]  /*8f60*/  ULEA UR5, UR36, UR37, 0x3 ;  /* 0x0000002524057291 */ /* 0x000fe2000f8e183f */
[----:B------:R-:W-:-:S05]  /*8f70*/  IMAD.U32 R2, RZ, RZ, UR38 ;  /* 0x00000026ff027e24 */ /* 0x000fca000f8e00ff */
[----:B------:R-:W-:-:S04]  /*8f80*/  SHF.L.U32 R2, R2, 0x1f, RZ ;  /* 0x0000001f02027819 */ /* 0x000fc800000006ff */
[----:B------:R0:W1:Y:S01]  /*8f90*/  SYNCS.PHASECHK.TRANS64.TRYWAIT P2, [UR5+0x34850], R2 ;  /* 0x03485002ff0075a7 */ /* 0x0000620008040145 */
[----:B------:R-:W-:Y:S05]  /*8fa0*/  @!P0 BRA `(.L_x_2252) ;  /* 0x0000000000048947 */ /* 0x000fea0003800000 */
[----:B------:R-:W-:Y:S01]  /*8fb0*/  BPT.TRAP 0x1 ;  /* 0x000000040000795c */ /* 0x000fe20000300000 */
.L_x_2252:
[----:B-1----:R-:W-:Y:S05]  /*8fc0*/  @P2 BRA `(.L_x_2253) ;  /* 0x0000000000082947 */ /* 0x002fea0003800000 */
[----:B------:R-:W1:Y:S02]  /*8fd0*/  SYNCS.PHASECHK.TRANS64.TRYWAIT P0, [UR5+0x34850], R2 ;  /* 0x03485002ff0075a7 */ /* 0x000e640008000145 */
[----:B-1----:R-:W-:Y:S05]  /*8fe0*/  @!P0 BRA `(.L_x_2254) ;  /* 0x000000a800448947 */ /* 0x002fea0003800000 */
.L_x_2253:
[----:B------:R-:W-:Y:S01]  /*8ff0*/  UIADD3 UR37, UR37, 0x400, URZ ;  /* 0x0000040025257890 */ /* 0x000fe2000fffe03f */
[----:B------:R-:W-:Y:S01]  /*9000*/  WARPGROUP.ARRIVE ;  /* 0x00000000000079c5 */ /* 0x000fe20000000000 */
[----:B------:R-:W-:Y:S01]  /*9010*/  UMOV UR7, 0x40000040 ;  /* 0x4000004000077882 */ /* 0x000fe20000000000 */
[----:B-1----:R-:W1:Y:S01]  /*9020*/  SHFL.BFLY PT, R3, R6, 0x2, 0x1f ;  /* 0x0c401f0006037f89 */ /* 0x002e6200000e0000 */
[----:B------:R-:W-:Y:S01]  /*9030*/  USHF.R.U32.HI UR37, URZ, 0x4, UR37 ;  /* 0x000000043f257899 */ /* 0x000fe20008011625 */
[----:B------:R-:W-:Y:S02]  /*9040*/  IMAD.MOV.U32 R102, RZ, RZ, -0x800000 ;  /* 0xff800000ff667424 */ /* 0x000fe400078e00ff */
[----:B0-----:R-:W0:Y:S01]  /*9050*/  SHFL.BFLY PT, R2, R5, 0x2, 0x1f ;  /* 0x0c401f0005027f89 */ /* 0x001e2200000e0000 */
[----:B------:R-:W-:Y:S01]  /*9060*/  ULOP3.LUT UR37, UR37, 0x3fff, URZ, 0xc0, !UPT ;  /* 0x00003fff25257892 */ /* 0x000fe2000f8ec03f */
[----:B------:R-:W-:Y:S02]  /*9070*/  IMAD.MOV.U32 R94, RZ, RZ, -0x800000 ;  /* 0xff800000ff5e7424 */ /* 0x000fe400078e00ff */
[----:B------:R-:W-:Y:S01]  /*9080*/  VIADD R209, R209, 0x1 ;  /* 0x00000001d1d17836 */ /* 0x000fe20000000000 */
[----:B------:R-:W-:-:S04]  /*9090*/  ULOP3.LUT UR4, UR37, 0x4000000, URZ, 0xfc, !UPT ;  /* 0x0400000025047892 */ /* 0x000fc8000f8efc3f */
[----:B------:R-:W-:Y:S02]  /*90a0*/  ULEA UR4, UR36, UR4, 0xb ;  /* 0x0000000424047291 */ /* 0x000fe4000f8e583f */
[----:B------:R-:W-:-:S04]  /*90b0*/  UIADD3 UR36, UR36, 0x1, URZ ;  /* 0x0000000124247890 */ /* 0x000fc8000fffe03f */
[----:B------:R-:W-:Y:S01]  /*90c0*/  UISETP.NE.AND UP0, UPT, UR36, 0x2, UPT ;  /* 0x000000022400788c */ /* 0x000fe2000bf05270 */
[----:B------:R-:W-:Y:S02]  /*90d0*/  UMOV UR6, UR4 ;  /* 0x0000000400067c82 */ /* 0x000fe40008000000 */
[----:B------:R-:W-:Y:S01]  /*90e0*/  HGMMA.64x128x16.F32 R24, R180, gdesc[UR4].tnspB, R24, gsb0 ;  /* 0x41e00004b4187df0 */ /* 0x000fe20008000818 */
[----:B------:R-:W-:Y:S01]  /*90f0*/  UIADD3 UR6, UR4, 0x80, URZ ;  /* 0x0000008004067890 */ /* 0x000fe2000fffe03f */
[----:B-1----:R-:W-:Y:S01]  /*9100*/  FADD.FTZ R3, R3, R6 ;  /* 0x0000000603037221 */ /* 0x002fe20000010000 */
[----:B------:R-:W-:Y:S01]  /*9110*/  UMOV UR7, 0x40000040 ;  /* 0x4000004000077882 */ /* 0x000fe20000000000 */
[----:B------:R-:W-:Y:S02]  /*9120*/  IMAD.MOV.U32 R6, RZ, RZ, RZ ;  /* 0x000000ffff067224 */ /* 0x000fe400078e00ff */
[----:B0-----:R-:W-:Y:S01]  /*9130*/  FADD.FTZ R8, R2, R5 ;  /* 0x0000000502087221 */ /* 0x001fe20000010000 */
[----:B------:R-:W-:Y:S01]  /*9140*/  IMAD.MOV.U32 R5, RZ, RZ, RZ ;  /* 0x000000ffff057224 */ /* 0x000fe200078e00ff */
[----:B------:R-:W0:Y:S01]  /*9150*/  SHFL.BFLY PT, R2, R3, 0x1, 0x1f ;  /* 0x0c201f0003027f89 */ /* 0x000e2200000e0000 */
[----:B------:R-:W-:-:S03]  /*9160*/  USEL UR36, UR36, URZ, UP0 ;  /* 0x0000003f24247287 */ /* 0x000fc60008000000 */
[----:B------:R-:W1:Y:S01]  /*9170*/  SHFL.BFLY PT, R9, R8, 0x1, 0x1f ;  /* 0x0c201f0008097f89 */ /* 0x000e6200000e0000 */
[----:B0-----:R-:W-:Y:S01]  /*9180*/  FADD.FTZ R11, R3, R2 ;  /* 0x00000002030b7221 */ /* 0x001fe20000010000 */
[----:B------:R-:W-:Y:S02]  /*9190*/  IMAD.U32 R2, RZ, RZ, UR5 ;  /* 0x00000005ff027e24 */ /* 0x000fe4000f8e00ff */
[----:B-1----:R-:W-:Y:S02]  /*91a0*/  FADD.FTZ R12, R8, R9 ;  /* 0x00000009080c7221 */ /* 0x002fe40000010000 */
[----:B------:R-:W-:Y:S01]  /*91b0*/  FSETP.NE.FTZ.AND P0, PT, R11, RZ, PT ;  /* 0x000000ff0b00720b */ /* 0x000fe20003f15000 */
[----:B------:R-:W-:Y:S02]  /*91c0*/  @!P1 VIADD R8, R2, 0x34860 ;  /* 0x0003486002089836 */ /* 0x000fe40000000000 */
[----:B------:R-:W-:-:S03]  /*91d0*/  FSETP.NE.FTZ.AND P2, PT, R12, RZ, PT ;  /* 0x000000ff0c00720b */ /* 0x000fc60003f55000 */
[----:B------:R-:W-:-:S07]  /*91e0*/  @!P1 PRMT R8, RZ, 0x654, R8 ;  /* 0x00000654ff089816 */ /* 0x000fce0000000008 */
        /* <DEDUP_REMOVED lines=113> */
.L_x_2224:
        /* <DEDUP_REMOVED lines=8> */
[----:B------:R-:W2:Y:S01]  /*9980*/  S2R R5, SR_SWINHI ;  /* 0x0000000000057919 */ /* 0x000ea20000002f00 */
[----:B------:R-:W-:Y:S01]  /*9990*/  F2FP.F16.F32.PACK_AB R36, R73, R72 ;  /* 0x000000484924723e */ /* 0x000fe200000000ff */
[----:B------:R-:W3:Y:S01]  /*99a0*/  LDC.64 R106, c[0x0][0xc00] ;  /* 0x00030000ff6a7b82 */ /* 0x000ee20000000a00 */
[----:B------:R-:W-:Y:S01]  /*99b0*/  ULDC.64 UR4, c[0x0][0xc08] ;  /* 0x0003020000047ab9 */ /* 0x000fe20000000a00 */
[----:B------:R-:W-:Y:S02]  /*99c0*/  MOV R16, R0 ;  /* 0x0000000000107202 */ /* 0x000fe40000000f00 */
[----:B--2---:R-:W-:-:S03]  /*99d0*/  MOV R17, R5 ;  /* 0x0000000500117202 */ /* 0x004fc60000000f00 */
        /* <DEDUP_REMOVED lines=17> */
[----:B------:R-:W-:-:S02]  /*9af0*/  IADD3 R37, P5, R8, 0x40, RZ ;  /* 0x0000004008257810 */ /* 0x000fc40007fbe0ff */
[----:B------:R-:W-:Y:S01]  /*9b00*/  LOP3.LUT R12, R105, 0x380, RZ, 0xc0, !PT ;  /* 0x00000380690c7812 */ /* 0x000fe200078ec0ff */
[----:B------:R-:W-:Y:S01]  /*9b10*/  IMAD.X R7, RZ, RZ, R9, P4 ;  /* 0x000000ffff077224 */ /* 0x000fe200020e0609 */
[----:B------:R-:W-:Y:S02]  /*9b20*/  LOP3.LUT R28, R4, R11, RZ, 0x3c, !PT ;  /* 0x0000000b041c7212 */ /* 0x000fe400078e3cff */
[----:B------:R-:W-:Y:S02]  /*9b30*/  SHF.R.U64 R5, R5, 0x3, RZ ;  /* 0x0000000305057819 */ /* 0x000fe400000012ff */
[----:B------:R-:W-:Y:S02]  /*9b40*/  LOP3.LUT R10, R103, 0x380, RZ, 0xc0, !PT ;  /* 0x00000380670a7812 */ /* 0x000fe400078ec0ff */
[----:B------:R-:W-:Y:S02]  /*9b50*/  LOP3.LUT R32, R6, R95, RZ, 0x3c, !PT ;  /* 0x0000005f06207212 */ /* 0x000fe400078e3cff */
[----:B------:R-:W-:-:S02]  /*9b60*/  LOP3.LUT R4, R35, 0x380, RZ, 0xc0, !PT ;  /* 0x0000038023047812 */ /* 0x000fc400078ec0ff */
[----:B------:R-:W-:Y:S02]  /*9b70*/  LOP3.LUT R6, R39, 0x380, RZ, 0xc0, !PT ;  /* 0x0000038027067812 */ /* 0x000fe400078ec0ff */
[----:B------:R-:W-:Y:S02]  /*9b80*/  LOP3.LUT R22, R37, 0x380, RZ, 0xc0, !PT ;  /* 0x0000038025167812 */ /* 0x000fe400078ec0ff */
[----:B------:R-:W-:Y:S02]  /*9b90*/  SHF.R.U64 R12, R12, 0x3, RZ ;  /* 0x000000030c0c7819 */ /* 0x000fe400000012ff */
[----:B------:R-:W-:Y:S01]  /*9ba0*/  LOP3.LUT R8, R5, R8, RZ, 0x3c, !PT ;  /* 0x0000000805087212 */ /* 0x000fe200078e3cff */
[----:B------:R-:W-:Y:S01]  /*9bb0*/  IMAD.X R5, RZ, RZ, R9, P5 ;  /* 0x000000ffff057224 */ /* 0x000fe200028e0609 */
[----:B------:R-:W-:Y:S02]  /*9bc0*/  SHF.R.U64 R10, R10, 0x3, RZ ;  /* 0x000000030a0a7819 */ /* 0x000fe400000012ff */
[----:B------:R-:W-:-:S02]  /*9bd0*/  SHF.R.U64 R4, R4, 0x3, RZ ;  /* 0x0000000304047819 */ /* 0x000fc400000012ff */
[----:B------:R-:W-:Y:S02]  /*9be0*/  SHF.R.U64 R6, R6, 0x3, RZ ;  /* 0x0000000306067819 */ /* 0x000fe400000012ff */
[----:B------:R-:W-:Y:S02]  /*9bf0*/  SHF.R.U64 R22, R22, 0x3, RZ ;  /* 0x0000000316167819 */ /* 0x000fe400000012ff */
[----:B------:R-:W-:Y:S02]  /*9c00*/  LOP3.LUT R30, R12, R105, RZ, 0x3c, !PT ;  /* 0x000000690c1e7212 */ /* 0x000fe400078e3cff */
[----:B------:R-:W-:Y:S01]  /*9c10*/  LOP3.LUT R14, R10, R103, RZ, 0x3c, !PT ;  /* 0x000000670a0e7212 */ /* 0x000fe200078e3cff */
[----:B------:R-:W2:Y:S01]  /*9c20*/  LDC.64 R104, c[0x0][0xc00] ;  /* 0x00030000ff687b82 */ /* 0x000ea20000000a00 */
[----:B------:R-:W-:Y:S02]  /*9c30*/  MOV R34, R8 ;  /* 0x0000000800227202 */ /* 0x000fe40000000f00 */
[----:B------:R-:W-:-:S02]  /*9c40*/  LOP3.LUT R12, R4, R35, RZ, 0x3c, !PT ;  /* 0x00000023040c7212 */ /* 0x000fc400078e3cff */
[----:B------:R-:W-:Y:S02]  /*9c50*/  F2FP.F16.F32.PACK_AB R8, R3, R2 ;  /* 0x000000020308723e */ /* 0x000fe400000000ff */
[----:B------:R-:W-:Y:S02]  /*9c60*/  F2FP.F16.F32.PACK_AB R9, R93, R92 ;  /* 0x0000005c5d09723e */ /* 0x000fe400000000ff */
[----:B------:R-:W-:Y:S02]  /*9c70*/  F2FP.F16.F32.PACK_AB R10, R21, R20 ;  /* 0x00000014150a723e */ /* 0x000fe400000000ff */
[----:B------:R-:W-:Y:S01]  /*9c80*/  F2FP.F16.F32.PACK_AB R11, R97, R96 ;  /* 0x00000060610b723e */ /* 0x000fe200000000ff */
[----:B------:R-:W-:Y:S01]  /*9c90*/  BAR.SYNC.DEFER_BLOCKING 0x1, 0x100 ;  /* 0x0044000000007b1d */ /* 0x000fe20000010000 */
[----:B------:R-:W-:Y:S02]  /*9ca0*/  LOP3.LUT R6, R6, R39, RZ, 0x3c, !PT ;  /* 0x0000002706067212 */ /* 0x000fe400078e3cff */
[----:B------:R-:W-:-:S02]  /*9cb0*/  LOP3.LUT R4, R22, R37, RZ, 0x3c, !PT ;  /* 0x0000002516047212 */ /* 0x000fc400078e3cff */
[----:B------:R-:W-:Y:S02]  /*9cc0*/  MOV R39, R6 ;  /* 0x0000000600277202 */ /* 0x000fe40000000f00 */
[----:B------:R-:W-:Y:S02]  /*9cd0*/  MOV R38, R4 ;  /* 0x0000000400267202 */ /* 0x000fe40000000f00 */
[----:B------:R-:W-:Y:S02]  /*9ce0*/  MOV R108, R12 ;  /* 0x0000000c006c7202 */ /* 0x000fe40000000f00 */
[----:B------:R-:W-:Y:S02]  /*9cf0*/  F2FP.F16.F32.PACK_AB R4, R89, R88 ;  /* 0x000000585904723e */ /* 0x000fe400000000ff */
[----:B------:R-:W-:Y:S02]  /*9d00*/  F2FP.F16.F32.PACK_AB R5, R99, R98 ;  /* 0x000000626305723e */ /* 0x000fe400000000ff */
[----:B------:R-:W-:-:S02]  /*9d10*/  F2FP.F16.F32.PACK_AB R6, R91, R90 ;  /* 0x0000005a5b06723e */ /* 0x000fc400000000ff */
[----:B------:R-:W-:Y:S02]  /*9d20*/  F2FP.F16.F32.PACK_AB R7, R101, R100 ;  /* 0x000000646507723e */ /* 0x000fe400000000ff */
[----:B-1----:R-:W-:Y:S02]  /*9d30*/  MOV R24, R14 ;  /* 0x0000000e00187202 */ /* 0x002fe40000000f00 */
[----:B------:R-:W-:Y:S02]  /*9d40*/  F2FP.F16.F32.PACK_AB R12, R49, R48 ;  /* 0x00000030310c723e */ /* 0x000fe400000000ff */
[----:B------:R-:W-:Y:S01]  /*9d50*/  F2FP.F16.F32.PACK_AB R13, R51, R50 ;  /* 0x00000032330d723e */ /* 0x000fe200000000ff */
[----:B------:R1:W-:Y:S01]  /*9d60*/  STSM.16.M88.4 [R34], R8 ;  /* 0x0000000822007844 */ /* 0x0003e20000000200 */
[----:B------:R-:W-:Y:S02]  /*9d70*/  F2FP.F16.F32.PACK_AB R14, R53, R52 ;  /* 0x00000034350e723e */ /* 0x000fe400000000ff */
[----:B------:R-:W-:Y:S01]  /*9d80*/  F2FP.F16.F32.PACK_AB R15, R55, R54 ;  /* 0x00000036370f723e */ /* 0x000fe200000000ff */
[----:B------:R4:W-:Y:S01]  /*9d90*/  STSM.16.M88.4 [R108], R4 ;  /* 0x000000046c007844 */ /* 0x0009e20000000200 */
[----:B------:R-:W-:-:S02]  /*9da0*/  MOV R22, R30 ;  /* 0x0000001e00167202 */ /* 0x000fc40000000f00 */
[----:B------:R-:W-:Y:S02]  /*9db0*/  MOV R95, R28 ;  /* 0x0000001c005f7202 */ /* 0x000fe40000000f00 */
[----:B------:R-:W-:Y:S02]  /*9dc0*/  F2FP.F16.F32.PACK_AB R28, R57, R56 ;  /* 0x00000038391c723e */ /* 0x000fe400000000ff */
[----:B------:R-:W-:Y:S02]  /*9dd0*/  F2FP.F16.F32.PACK_AB R29, R59, R58 ;  /* 0x0000003a3b1d723e */ /* 0x000fe400000000ff */
[----:B------:R-:W-:Y:S02]  /*9de0*/  F2FP.F16.F32.PACK_AB R30, R61, R60 ;  /* 0x0000003c3d1e723e */ /* 0x000fe400000000ff */
[----:B------:R-:W-:Y:S02]  /*9df0*/  F2FP.F16.F32.PACK_AB R31, R63, R62 ;  /* 0x0000003e3f1f723e */ /* 0x000fe400000000ff */
[----:B-1----:R-:W-:-:S02]  /*9e00*/  F2FP.F16.F32.PACK_AB R8, R41, R40 ;  /* 0x000000282908723e */ /* 0x002fc400000000ff */
[----:B------:R-:W-:Y:S02]  /*9e10*/  F2FP.F16.F32.PACK_AB R9, R43, R42 ;  /* 0x0000002a2b09723e */ /* 0x000fe400000000ff */
[----:B------:R-:W-:Y:S02]  /*9e20*/  F2FP.F16.F32.PACK_AB R10, R45, R44 ;  /* 0x0000002c2d0a723e */ /* 0x000fe400000000ff */
[----:B------:R-:W-:Y:S02]  /*9e30*/  F2FP.F16.F32.PACK_AB R11, R47, R46 ;  /* 0x0000002e2f0b723e */ /* 0x000fe400000000ff */
[----:B------:R-:W-:Y:S02]  /*9e40*/  MOV R103, R32 ;  /* 0x0000002000677202 */ /* 0x000fe40000000f00 */
[----:B------:R-:W-:Y:S01]  /*9e50*/  F2FP.F16.F32.PACK_AB R32, R65, R64 ;  /* 0x000000404120723e */ /* 0x000fe200000000ff */
[----:B------:R3:W-:Y:S01]  /*9e60*/  STSM.16.M88.4 [R38], R8 ;  /* 0x0000000826007844 */ /* 0x0007e20000000200 */
[----:B------:R-:W-:-:S02]  /*9e70*/  F2FP.F16.F32.PACK_AB R33, R67, R66 ;  /* 0x000000424321723e */ /* 0x000fc400000000ff */
[----:B------:R-:W-:Y:S01]  /*9e80*/  F2FP.F16.F32.PACK_AB R34, R69, R68 ;  /* 0x000000444522723e */ /* 0x000fe200000000ff */
[----:B------:R1:W-:Y:S01]  /*9e90*/  STSM.16.M88.4 [R39], R12 ;  /* 0x0000000c27007844 */ /* 0x0003e20000000200 */
[----:B------:R-:W-:Y:S02]  /*9ea0*/  F2FP.F16.F32.PACK_AB R35, R71, R70 ;  /* 0x000000464723723e */ /* 0x000fe400000000ff */
[----:B------:R-:W-:Y:S01]  /*9eb0*/  F2FP.F16.F32.PACK_AB R37, R75, R74 ;  /* 0x0000004a4b25723e */ /* 0x000fe200000000ff */
[----:B------:R0:W-:Y:S01]  /*9ec0*/  STSM.16.M88.4 [R95], R28 ;  /* 0x0000001c5f007844 */ /* 0x0001e20000000200 */
[----:B----4-:R-:W-:Y:S02]  /*9ed0*/  F2FP.F16.F32.PACK_AB R4, R81, R80 ;  /* 0x000000505104723e */ /* 0x010fe400000000ff */
[----:B------:R-:W-:Y:S01]  /*9ee0*/  F2FP.F16.F32.PACK_AB R5, R83, R82 ;  /* 0x000000525305723e */ /* 0x000fe200000000ff */
[----:B------:R-:W-:Y:S01]  /*9ef0*/  STSM.16.M88.4 [R103], R32 ;  /* 0x0000002067007844 */ /* 0x000fe20000000200 */
[----:B------:R-:W-:-:S02]  /*9f00*/  F2FP.F16.F32.PACK_AB R6, R85, R84 ;  /* 0x000000545506723e */ /* 0x000fc400000000ff */
[----:B------:R-:W-:Y:S01]  /*9f10*/  F2FP.F16.F32.PACK_AB R7, R87, R86 ;  /* 0x000000565707723e */ /* 0x000fe200000000ff */
[----:B---3--:R-:W-:Y:S01]  /*9f20*/  IMAD.WIDE R8, R186, 0x4, R106 ;  /* 0x00000004ba087825 */ /* 0x008fe200078e026a */
[----:B------:R-:W-:Y:S02]  /*9f30*/  F2FP.F16.F32.PACK_AB R38, R77, R76 ;  /* 0x0000004c4d26723e */ /* 0x000fe400000000ff */
[----:B--2---:R-:W-:Y:S02]  /*9f40*/  ISETP.NE.U32.AND P0, PT, R104, RZ, PT ;  /* 0x000000ff6800720c */ /* 0x004fe40003f05070 */
[----:B-1----:R-:W-:Y:S02]  /*9f50*/  F2FP.F16.F32.PACK_AB R39, R79, R78 ;  /* 0x0000004e4f27723e */ /* 0x002fe400000000ff */
[----:B------:R-:W-:Y:S01]  /*9f60*/  ISETP.NE.AND.EX P0, PT, R105, RZ, PT, P0 ;  /* 0x000000ff6900720c */ /* 0x000fe20003f05300 */
[----:B0-----:R-:W-:Y:S02]  /*9f70*/  IMAD.MOV.U32 R95, RZ, RZ, RZ ;  /* 0x000000ffff5f7224 */ /* 0x001fe400078e00ff */
[----:B------:R0:W-:Y:S04]  /*9f80*/  STSM.16.M88.4 [R24], R36 ;  /* 0x0000002418007844 */ /* 0x0001e80000000200 */
[----:B------:R1:W-:Y:S01]  /*9f90*/  STSM.16.M88.4 [R22], R4 ;  /* 0x0000000416007844 */ /* 0x0003e20000000200 */
[----:B------:R-:W-:Y:S01]  /*9fa0*/  BAR.SYNC.DEFER_BLOCKING 0x1, 0x100 ;  /* 0x0044000000007b1d */ /* 0x000fe20000010000 */
[----:B------:R-:W-:-:S07]  /*9fb0*/  ISETP.NE.U32.AND P1, PT, RZ, UR4, PT ;  /* 0x00000004ff007c0c */ /* 0x000fce000bf25070 */
[----:B0-----:R-:W0:Y:S08]  /*9fc0*/  LDC R24, c[0x0][0xbe8] ;  /* 0x0002fa00ff187b82 */ /* 0x001e300000000800 */
[----:B-1----:R-:W1:Y:S01]  /*9fd0*/  LDC R5, c[0x0][0xad4] ;  /* 0x0002b500ff057b82 */ /* 0x002e620000000800 */
[----:B------:R-:W2:Y:S01]  /*9fe0*/  @P0 LDG.E R95, desc[UR56][R8.64] ;  /* 0x00000038085f0981 */ /* 0x000ea2000c1e1900 */
[----:B------:R-:W-:Y:S01]  /*9ff0*/  ISETP.NE.AND.EX P1, PT, RZ, UR5, PT, P1 ;  /* 0x00000005ff007c0c */ /* 0x000fe2000bf25310 */
[----:B------:R-:W-:-:S12]  /*a000*/  IMAD.MOV.U32 R28, RZ, RZ, 0x9b8 ;  /* 0x000009b8ff1c7424 */ /* 0x000fd800078e00ff */
[----:B------:R-:W-:Y:S01]  /*a010*/  @P1 LEA R12, P2, R186, UR4, 0x2 ;  /* 0x00000004ba0c1c11 */ /* 0x000fe2000f8410ff */
[----:B------:R-:W-:Y:S01]  /*a020*/  ULDC UR4, c[0x0][0xa88] ;  /* 0x0002a20000047ab9 */ /* 0x000fe20000000800 */
[----:B0-----:R-:W-:Y:S01]  /*a030*/  ISETP.NE.AND P4, PT, R24, 0x1, PT ;  /* 0x000000011800780c */ /* 0x001fe20003f85270 */
[----:B------:R-:W-:Y:S01]  /*a040*/  IMAD.U32 R29, RZ, RZ, UR4 ;  /* 0x00000004ff1d7e24 */ /* 0x000fe2000f8e00ff */
[----:B------:R-:W-:Y:S02]  /*a050*/  @P1 LEA.HI.X R13, R186, UR5, R191, 0x2, P2 ;  /* 0x00000005ba0d1c11 */ /* 0x000fe400090f14bf */
[----:B------:R-:W-:-:S03]  /*a060*/  ISETP.NE.AND P2, PT, R190, RZ, PT ;  /* 0x000000ffbe00720c */ /* 0x000fc60003f45270 */
[----:B------:R0:W5:Y:S01]  /*a070*/  @P1 LDG.E R29, desc[UR56][R12.64] ;  /* 0x000000380c1d1981 */ /* 0x000162000c1e1900 */
[----:B-1----:R-:W-:Y:S01]  /*a080*/  SEL R5, R190, R5, P2 ;  /* 0x00000005be057207 */ /* 0x002fe20001000000 */
[----:B------:R-:W-:Y:S01]  /*a090*/  IMAD.IADD R37, R185, 0x1, R18 ;  /* 0x00000001b9257824 */ /* 0x000fe200078e0212 */
[----:B------:R-:W-:Y:S02]  /*a0a0*/  ISETP.NE.U32.AND P2, PT, R104, RZ, PT ;  /* 0x000000ff6800720c */ /* 0x000fe40003f45070 */
[----:B------:R-:W-:Y:S01]  /*a0b0*/  ISETP.GT.AND P3, PT, R5, 0x1, PT ;  /* 0x000000010500780c */ /* 0x000fe20003f64270 */
[----:B------:R-:W1:Y:S01]  /*a0c0*/  @P4 LDC R30, c[0x0][0xbec] ;  /* 0x0002fb00ff1e4b82 */ /* 0x000e620000000800 */
[----:B------:R-:W-:Y:S02]  /*a0d0*/  ISETP.NE.AND.EX P2, PT, R105, RZ, PT, P2 ;  /* 0x000000ff6900720c */ /* 0x000fe40003f45320 */
[----:B------:R-:W-:Y:S02]  /*a0e0*/  SEL R28, R28, 0x978, P3 ;  /* 0x000009781c1c7807 */ /* 0x000fe40001800000 */
[----:B------:R-:W-:-:S02]  /*a0f0*/  SEL R186, R186, RZ, !P2 ;  /* 0x000000ffbaba7207 */ /* 0x000fc40005000000 */
[----:B------:R-:W-:Y:S01]  /*a100*/  SEL R191, R191, RZ, !P2 ;  /* 0x000000ffbfbf7207 */ /* 0x000fe20005000000 */
[----:B------:R-:W3:Y:S01]  /*a110*/  LDC.64 R10, c[0x0][R28+0x220] ;  /* 0x000088001c0a7b82 */ /* 0x000ee20000000a00 */
[----:B------:R-:W-:-:S07]  /*a120*/  SEL R31, R207, RZ, P3 ;  /* 0x000000ffcf1f7207 */ /* 0x000fce0001800000 */
[----:B------:R-:W4:Y:S08]  /*a130*/  LDC.64 R6, c[0x0][R28+0x218] ;  /* 0x000086001c067b82 */ /* 0x000f300000000a00 */
[----:B------:R-:W1:Y:S08]  /*a140*/  @P4 LDC R35, c[0x0][0xbf0] ;  /* 0x0002fc00ff234b82 */ /* 0x000e700000000800 */
[----:B------:R-:W1:Y:S01]  /*a150*/  LDC.64 R4, c[0x0][0xba8] ;  /* 0x0002ea00ff047b82 */ /* 0x000e620000000a00 */
[----:B---3--:R-:W-:-:S04]  /*a160*/  IMAD R11, R11, R186, RZ ;  /* 0x000000ba0b0b7224 */ /* 0x008fc800078e02ff */
[C---:B------:R-:W-:Y:S02]  /*a170*/  IMAD R191, R10.reuse, R191, R11 ;  /* 0x000000bf0abf7224 */ /* 0x040fe400078e020b */
[----:B------:R-:W-:Y:S01]  /*a180*/  IMAD.WIDE.U32 R10, R10, R186, RZ ;  /* 0x000000ba0a0a7225 */ /* 0x000fe200078e00ff */
[----:B0-----:R-:W0:Y:S03]  /*a190*/  LDC.64 R12, c[0x0][R28+0x228] ;  /* 0x00008a001c0c7b82 */ /* 0x001e260000000a00 */
[----:B----4-:R-:W-:-:S04]  /*a1a0*/  IMAD.WIDE.U32 R14, R6, R189, RZ ;  /* 0x000000bd060e7225 */ /* 0x010fc800078e00ff */
[----:B------:R-:W-:Y:S02]  /*a1b0*/  IMAD R33, R7, R189, RZ ;  /* 0x000000bd07217224 */ /* 0x000fe400078e02ff */
[----:B------:R-:W3:Y:S01]  /*a1c0*/  LDC.64 R6, c[0x0][R28+0x210] ;  /* 0x000084001c067b82 */ /* 0x000ee20000000a00 */
[----:B------:R-:W-:Y:S02]  /*a1d0*/  IMAD.IADD R191, R11, 0x1, R191 ;  /* 0x000000010bbf7824 */ /* 0x000fe400078e02bf */
[----:B------:R-:W-:Y:S02]  /*a1e0*/  IMAD.IADD R32, R15, 0x1, R33 ;  /* 0x000000010f207824 */ /* 0x000fe400078e0221 */
[----:B------:R-:W-:-:S03]  /*a1f0*/  IMAD.MOV.U32 R15, RZ, RZ, R37 ;  /* 0x000000ffff0f7224 */ /* 0x000fc600078e0025 */
[----:B-1----:R-:W1:Y:S01]  /*a200*/  @!P3 LDC R4, c[0x0][0xb50] ;  /* 0x0002d400ff04bb82 */ /* 0x002e620000000800 */
[----:B0-----:R-:W-:-:S07]  /*a210*/  IMAD R13, R13, R31, RZ ;  /* 0x0000001f0d0d7224 */ /* 0x001fce00078e02ff */
[----:B------:R-:W0:Y:S01]  /*a220*/  @!P3 LDC R5, c[0x0][0xb54] ;  /* 0x0002d500ff05bb82 */ /* 0x000e220000000800 */
[--C-:B--2---:R-:W-:Y:S01]  /*a230*/  IADD3 R22, P2, P5, R10, R14, R95.reuse ;  /* 0x0000000e0a167210 */ /* 0x104fe20007d5e05f */
[----:B------:R-:W-:Y:S01]  /*a240*/  @P4 IMAD.HI.U32 R14, R37, R30, RZ ;  /* 0x0000001e250e4227 */ /* 0x000fe200078e00ff */
[----:B------:R-:W-:-:S03]  /*a250*/  SHF.R.S32.HI R103, RZ, 0x1f, R95 ;  /* 0x0000001fff677819 */ /* 0x000fc6000001145f */
[----:B------:R-:W-:Y:S01]  /*a260*/  IMAD.WIDE.U32 R10, R12, R31, RZ ;  /* 0x0000001f0c0a7225 */ /* 0x000fe200078e00ff */
[----:B------:R-:W-:Y:S02]  /*a270*/  @P4 SHF.R.U32.HI R15, RZ, R35, R14 ;  /* 0x00000023ff0f4219 */ /* 0x000fe4000001160e */
[----:B------:R-:W-:Y:S01]  /*a280*/  IADD3.X R12, R191, R32, R103, P2, P5 ;  /* 0x00000020bf0c7210 */ /* 0x000fe200017ea467 */
[----:B------:R-:W-:Y:S01]  /*a290*/  IMAD.IADD R14, R11, 0x1, R13 ;  /* 0x000000010b0e7824 */ /* 0x000fe200078e020d */
[----:B------:R-:W-:Y:S01]  /*a2a0*/  IADD3 R10, P2, P5, R15, R22, R10 ;  /* 0x000000160f0a7210 */ /* 0x000fe20007d5e00a */
[--C-:B------:R-:W-:Y:S01]  /*a2b0*/  IMAD.MOV R31, RZ, RZ, -R15.reuse ;  /* 0x000000ffff1f7224 */ /* 0x100fe200078e0a0f */
[----:B------:R-:W-:-:S03]  /*a2c0*/  SHF.R.S32.HI R11, RZ, 0x1f, R15 ;  /* 0x0000001fff0b7819 */ /* 0x000fc6000001140f */
[----:B------:R-:W-:Y:S01]  /*a2d0*/  IMAD R13, R24, R31, R37 ;  /* 0x0000001f180d7224 */ /* 0x000fe200078e0225 */
[----:B------:R-:W-:-:S03]  /*a2e0*/  IADD3.X R11, R11, R12, R14, P2, P5 ;  /* 0x0000000c0b0b7210 */ /* 0x000fc600017ea40e */
[----:B---3--:R-:W-:Y:S01]  /*a2f0*/  IMAD R7, R7, R13, RZ ;  /* 0x0000000d07077224 */ /* 0x008fe200078e02ff */
[----:B------:R-:W-:-:S05]  /*a300*/  SHF.R.S32.HI R15, RZ, 0x1f, R13 ;  /* 0x0000001fff0f7819 */ /* 0x000fca000001140d */
[C---:B------:R-:W-:Y:S02]  /*a310*/  IMAD R15, R6.reuse, R15, R7 ;  /* 0x0000000f060f7224 */ /* 0x040fe400078e0207 */
[----:B------:R-:W-:-:S04]  /*a320*/  IMAD.WIDE.U32 R6, R6, R13, R10 ;  /* 0x0000000d06067225 */ /* 0x000fc800078e000a */
[----:B------:R-:W-:Y:S01]  /*a330*/  IMAD.IADD R7, R7, 0x1, R15 ;  /* 0x0000000107077824 */ /* 0x000fe200078e020f */
[----:B-1----:R-:W-:-:S04]  /*a340*/  LEA R10, P2, R6, R4, 0x2 ;  /* 0x00000004060a7211 */ /* 0x002fc800078410ff */
[----:B0-----:R-:W-:Y:S01]  /*a350*/  LEA.HI.X R11, R6, R5, R7, 0x2, P2 ;  /* 0x00000005060b7211 */ /* 0x001fe200010f1407 */
[----:B------:R-:W-:Y:S08]  /*a360*/  @P1 BRA `(.L_x_2257) ;  /* 0x0000000000101947 */ /* 0x000ff00003800000 */
[----:B------:R-:W-:Y:S05]  /*a370*/  @!P0 BRA `(.L_x_2257) ;  /* 0x00000000000c8947 */ /* 0x000fea0003800000 */
[----:B------:R-:W2:Y:S04]  /*a380*/  LDG.E R4, desc[UR56][R8.64] ;  /* 0x0000003808047981 */ /* 0x000ea8000c1e1900 */
[----:B-----5:R-:W2:Y:S02]  /*a390*/  LDG.E R29, desc[UR56][R8.64+0x4] ;  /* 0x00000438081d7981 */ /* 0x020ea4000c1e1900 */
[----:B--2---:R-:W-:-:S07]  /*a3a0*/  IMAD.IADD R29, R29, 0x1, -R4 ;  /* 0x000000011d1d7824 */ /* 0x004fce00078e0a04 */
.L_x_2257:
[----:B------:R-:W-:Y:S01]  /*a3b0*/  SHFL.IDX PT, R4, R10, RZ, 0x1c1f ;  /* 0x001c1fff0a047589 */ /* 0x000fe200000e0000 */
[----:B------:R-:W-:Y:S01]  /*a3c0*/  IMAD.IADD R13, R227, 0x1, R18 ;  /* 0x00000001e30d7824 */ /* 0x000fe200078e0212 */
        /* <DEDUP_REMOVED lines=11> */
[----:B------:R-:W-:Y:S01]  /*a480*/  IMAD R3, R208, 0x40, R23 ;  /* 0x00000040d0037824 */ /* 0x000fe200078e0217 */
[----:B------:R-:W1:Y:S01]  /*a490*/  @P4 LDC R49, c[0x0][0xbec] ;  /* 0x0002fb00ff314b82 */ /* 0x000e620000000800 */
[----:B------:R-:W-:Y:S02]  /*a4a0*/  ULDC.64 UR4, c[0x0][0xaa0] ;  /* 0x0002a80000047ab9 */ /* 0x000fe40000000a00 */
[----:B------:R-:W-:-:S03]  /*a4b0*/  IMAD.WIDE R16, R3, 0x2, R16 ;  /* 0x0000000203107825 */ /* 0x000fc600078e0210 */
[C---:B------:R-:W-:Y:S02]  /*a4c0*/  IADD3 R9, P6, R16.reuse, 0x1000, RZ ;  /* 0x0000100010097810 */ /* 0x040fe40007fde0ff */
[----:B------:R-:W2:Y:S01]  /*a4d0*/  @P4 LDC R51, c[0x0][0xbf0] ;  /* 0x0002fc00ff334b82 */ /* 0x000ea20000000800 */
[C---:B------:R-:W-:Y:S02]  /*a4e0*/  IADD3 R13, P5, R16.reuse, 0x2000, RZ ;  /* 0x00002000100d7810 */ /* 0x040fe40007fbe0ff */
[----:B------:R-:W-:Y:S02]  /*a4f0*/  LOP3.LUT R8, R9, 0x380, RZ, 0xc0, !PT ;  /* 0x0000038009087812 */ /* 0x000fe400078ec0ff */
[----:B------:R-:W-:Y:S02]  /*a500*/  IADD3 R29, P3, R16, 0x3000, RZ ;  /* 0x00003000101d7810 */ /* 0x000fe40007f7e0ff */
[----:B------:R-:W-:Y:S02]  /*a510*/  SHF.R.U64 R8, R8, 0x3, RZ ;  /* 0x0000000308087819 */ /* 0x000fe400000012ff */
[----:B------:R-:W-:-:S02]  /*a520*/  IADD3 R33, P2, R16, 0x4000, RZ ;  /* 0x0000400010217810 */ /* 0x000fc40007f5e0ff */
[----:B------:R-:W-:Y:S01]  /*a530*/  LOP3.LUT R8, R8, R9, RZ, 0x3c, !PT ;  /* 0x0000000908087212 */ /* 0x000fe200078e3cff */
[--C-:B------:R-:W-:Y:S01]  /*a540*/  IMAD.X R9, RZ, RZ, R17.reuse, P6 ;  /* 0x000000ffff097224 */ /* 0x100fe200030e0611 */
[C---:B------:R-:W-:Y:S02]  /*a550*/  IADD3 R3, P6, R16.reuse, 0x7000, RZ ;  /* 0x0000700010037810 */ /* 0x040fe40007fde0ff */
[C---:B------:R-:W-:Y:S02]  /*a560*/  IADD3 R37, P1, R16.reuse, 0x5000, RZ ;  /* 0x0000500010257810 */ /* 0x040fe40007f3e0ff */
[C---:B------:R-:W-:Y:S01]  /*a570*/  IADD3 R41, P0, R16.reuse, 0x6000, RZ ;  /* 0x0000600010297810 */ /* 0x040fe20007f1e0ff */
[----:B------:R-:W-:Y:S01]  /*a580*/  IMAD.X R45, RZ, RZ, R17, P6 ;  /* 0x000000ffff2d7224 */ /* 0x000fe200030e0611 */
[----:B0-----:R-:W-:Y:S01]  /*a590*/  LOP3.LUT R5, R16, 0x380, RZ, 0xc0, !PT ;  /* 0x0000038010057812 */ /* 0x001fe200078ec0ff */
[----:B------:R-:W5:Y:S01]  /*a5a0*/  LD.E.128 R8, desc[UR56][R8.64] ;  /* 0x0000003808087980 */ /* 0x000f62000c101d00 */
[----:B------:R-:W-:-:S02]  /*a5b0*/  LOP3.LUT R2, R3, 0x380, RZ, 0xc0, !PT ;  /* 0x0000038003027812 */ /* 0x000fc400078ec0ff */
[----:B------:R-:W-:Y:S02]  /*a5c0*/  LOP3.LUT R12, R13, 0x380, RZ, 0xc0, !PT ;  /* 0x000003800d0c7812 */ /* 0x000fe400078ec0ff */
[----:B------:R-:W-:Y:S02]  /*a5d0*/  LOP3.LUT R28, R29, 0x380, RZ, 0xc0, !PT ;  /* 0x000003801d1c7812 */ /* 0x000fe400078ec0ff */
[----:B------:R-:W-:Y:S02]  /*a5e0*/  LOP3.LUT R32, R33, 0x380, RZ, 0xc0, !PT ;  /* 0x0000038021207812 */ /* 0x000fe400078ec0ff */
[----:B------:R-:W-:Y:S02]  /*a5f0*/  LOP3.LUT R36, R37, 0x380, RZ, 0xc0, !PT ;  /* 0x0000038025247812 */ /* 0x000fe400078ec0ff */
[----:B------:R-:W-:Y:S02]  /*a600*/  LOP3.LUT R40, R41, 0x380, RZ, 0xc0, !PT ;  /* 0x0000038029287812 */ /* 0x000fe400078ec0ff */
[----:B------:R-:W-:-:S02]  /*a610*/  SHF.R.U64 R5, R5, 0x3, RZ ;  /* 0x0000000305057819 */ /* 0x000fc400000012ff */
[----:B------:R-:W-:Y:S02]  /*a620*/  SHF.R.U64 R2, R2, 0x3, RZ ;  /* 0x0000000302027819 */ /* 0x000fe400000012ff */
[----:B------:R-:W-:Y:S02]  /*a630*/  SHF.R.U64 R12, R12, 0x3, RZ ;  /* 0x000000030c0c7819 */ /* 0x000fe400000012ff */
[----:B------:R-:W-:Y:S02]  /*a640*/  SHF.R.U64 R28, R28, 0x3, RZ ;  /* 0x000000031c1c7819 */ /* 0x000fe400000012ff */
[----:B------:R-:W-:Y:S02]  /*a650*/  SHF.R.U64 R32, R32, 0x3, RZ ;  /* 0x0000000320207819 */ /* 0x000fe400000012ff */
[----:B------:R-:W-:Y:S02]  /*a660*/  SHF.R.U64 R36, R36, 0x3, RZ ;  /* 0x0000000324247819 */ /* 0x000fe400000012ff */
[----:B------:R-:W-:-:S02]  /*a670*/  SHF.R.U64 R40, R40, 0x3, RZ ;  /* 0x0000000328287819 */ /* 0x000fc400000012ff */
[----:B------:R-:W-:Y:S02]  /*a680*/  LOP3.LUT R16, R5, R16, RZ, 0x3c, !PT ;  /* 0x0000001005107212 */ /* 0x000fe400078e3cff */
[----:B------:R-:W-:Y:S01]  /*a690*/  LOP3.LUT R44, R2, R3, RZ, 0x3c, !PT ;  /* 0x00000003022c7212 */ /* 0x000fe200078e3cff */
[----:B------:R-:W-:Y:S01]  /*a6a0*/  IMAD R2, R103, UR4, RZ ;  /* 0x0000000467027c24 */ /* 0x000fe2000f8e02ff */
        /* <DEDUP_REMOVED lines=10> */
[----:B------:R0:W5:Y:S01]  /*a750*/  LD.E.128 R4, desc[UR56][R16.64] ;  /* 0x0000003810047980 */ /* 0x000162000c101d00 */
[----:B------:R-:W-:-:S03]  /*a760*/  SHF.R.S32.HI R21, RZ, 0x1f, R186 ;  /* 0x0000001fff157819 */ /* 0x000fc600000114ba */
[----:B------:R-:W5:Y:S04]  /*a770*/  LD.E.128 R12, desc[UR56][R12.64] ;  /* 0x000000380c0c7980 */ /* 0x000f68000c101d00 */
[----:B------:R-:W5:Y:S01]  /*a780*/  LD.E.128 R28, desc[UR56][R28.64] ;  /* 0x000000381c1c7980 */ /* 0x000f62000c101d00 */
[C---:B0-----:R-:W-:Y:S02]  /*a790*/  IMAD R17, R95.reuse, UR5, R2 ;  /* 0x000000055f117c24 */ /* 0x041fe4000f8e0202 */
[----:B------:R-:W-:Y:S01]  /*a7a0*/  IMAD.WIDE.U32 R2, R95, UR4, RZ ;  /* 0x000000045f027c25 */ /* 0x000fe2000f8e00ff */
[----:B------:R-:W-:Y:S01]  /*a7b0*/  ULDC.64 UR4, c[0x0][0xae8] ;  /* 0x0002ba0000047ab9 */ /* 0x000fe20000000a00 */
[----:B------:R-:W5:Y:S02]  /*a7c0*/  LD.E.128 R32, desc[UR56][R32.64] ;  /* 0x0000003820207980 */ /* 0x000f64000c101d00 */
[----:B------:R-:W-:-:S02]  /*a7d0*/  IMAD.IADD R3, R3, 0x1, R17 ;  /* 0x0000000103037824 */ /* 0x000fc400078e0211 */
[----:B------:R-:W-:Y:S01]  /*a7e0*/  IMAD R17, R188, 0x20, R208 ;  /* 0x00000020bc117824 */ /* 0x000fe200078e02d0 */
[----:B------:R-:W5:Y:S01]  /*a7f0*/  LD.E.128 R36, desc[UR56][R36.64] ;  /* 0x0000003824247980 */ /* 0x000f62000c101d00 */
[----:B------:R-:W-:-:S03]  /*a800*/  IMAD.WIDE.U32 R2, R189, UR4, R2 ;  /* 0x00000004bd027c25 */ /* 0x000fc6000f8e0002 */
[----:B------:R-:W5:Y:S01]  /*a810*/  LD.E.128 R40, desc[UR56][R40.64] ;  /* 0x0000003828287980 */ /* 0x000f62000c101d00 */
[----:B------:R-:W-:Y:S02]  /*a820*/  IMAD.IADD R20, R18, 0x1, R17 ;  /* 0x0000000112147824 */ /* 0x000fe400078e0211 */
[----:B------:R-:W-:Y:S01]  /*a830*/  IMAD R3, R189, UR5, R3 ;  /* 0x00000005bd037c24 */ /* 0x000fe2000f8e0203 */
[----:B------:R-:W-:Y:S01]  /*a840*/  ULDC.64 UR4, c[0x0][0xaf0] ;  /* 0x0002bc0000047ab9 */ /* 0x000fe20000000a00 */
[----:B-1----:R-:W-:Y:S01]  /*a850*/  @P4 IMAD.HI.U32 R16, R20, R49, RZ ;  /* 0x0000003114104227 */ /* 0x002fe200078e00ff */
[----:B------:R-:W5:Y:S03]  /*a860*/  LD.E.128 R44, desc[UR56][R44.64] ;  /* 0x000000382c2c7980 */ /* 0x000f66000c101d00 */
[----:B------:R-:W-:Y:S01]  /*a870*/  IMAD.MOV.U32 R17, RZ, RZ, R20 ;  /* 0x000000ffff117224 */ /* 0x000fe200078e0014 */
[----:B--2---:R-:W-:Y:S01]  /*a880*/  @P4 SHF.R.U32.HI R17, RZ, R51, R16 ;  /* 0x00000033ff114219 */ /* 0x004fe20000011610 */
[----:B------:R-:W-:Y:S01]  /*a890*/  IMAD R21, R21, UR4, RZ ;  /* 0x0000000415157c24 */ /* 0x000fe2000f8e02ff */
[----:B------:R-:W-:Y:S01]  /*a8a0*/  @!PT LDS RZ, [RZ] ;  /* 0x00000000fffff984 */ /* 0x000fe20000000800 */
[----:B------:R-:W-:Y:S01]  /*a8b0*/  @!PT LDS RZ, [RZ] ;  /* 0x00000000fffff984 */ /* 0x000fe20000000800 */
[----:B------:R-:W-:Y:S01]  /*a8c0*/  @!PT LDS RZ, [RZ] ;  /* 0x00000000fffff984 */ /* 0x000fe20000000800 */
[----:B------:R-:W-:Y:S01]  /*a8d0*/  @!PT LDS RZ, [RZ] ;  /* 0x00000000fffff984 */ /* 0x000fe20000000800 */
[----:B------:R0:W-:Y:S06]  /*a8e0*/  MEMBAR.ALL.CTA ;  /* 0x0000000000007992 */ /* 0x0001ec0000008000 */
[----:B0-----:R-:W0:Y:S01]  /*a8f0*/  FENCE.VIEW.ASYNC.S ;  /* 0x00000000000073c6 */ /* 0x001e220000000000 */
[----:B------:R-:W-:Y:S01]  /*a900*/  IMAD.WIDE.U32 R2, R186, UR4, R2 ;  /* 0x00000004ba027c25 */ /* 0x000fe2000f8e0002 */
[----:B------:R-:W-:-:S03]  /*a910*/  SHF.R.S32.HI R16, RZ, 0x1f, R17 ;  /* 0x0000001fff107819 */ /* 0x000fc60000011411 */
[----:B------:R-:W-:Y:S01]  /*a920*/  IMAD R21, R186, UR5, R21 ;  /* 0x00000005ba157c24 */ /* 0x000fe2000f8e0215 */
[----:B------:R-:W-:Y:S01]  /*a930*/  ULDC.64 UR4, c[0x0][0xae0] ;  /* 0x0002b80000047ab9 */ /* 0x000fe20000000a00 */
        /* <DEDUP_REMOVED lines=10> */
[----:B------:R-:W-:Y:S02]  /*a9e0*/  IMAD.IADD R51, R208, 0x1, R18 ;  /* 0x00000001d0337824 */ /* 0x000fe400078e0212 */
[----:B------:R-:W-:-:S02]  /*a9f0*/  IMAD R49, R21, UR5, R16 ;  /* 0x0000000515317c24 */ /* 0x000fc4000f8e0210 */
[----:B------:R-:W-:Y:S01]  /*aa00*/  IMAD.WIDE.U32 R2, R21, UR4, R2 ;  /* 0x0000000415027c25 */ /* 0x000fe2000f8e0002 */
[----:B------:R-:W-:Y:S01]  /*aa10*/  ISETP.GE.AND P2, PT, R51, R22, PT ;  /* 0x000000163300720c */ /* 0x000fe20003f46270 */
[----:B------:R-:W-:Y:S02]  /*aa20*/  ULDC.64 UR4, c[0x0][0xa80] ;  /* 0x0002a00000047ab9 */ /* 0x000fe40000000a00 */
[----:B------:R-:W-:Y:S01]  /*aa30*/  VIADD R0, R0, 0x34820 ;  /* 0x0003482000007836 */ /* 0x000fe20000000000 */
[C---:B------:R-:W-:Y:S01]  /*aa40*/  LEA R18, P3, R2.reuse, UR4, 0x1 ;  /* 0x0000000402127c11 */ /* 0x040fe2000f8608ff */
[----:B------:R-:W-:Y:S02]  /*aa50*/  IMAD.IADD R3, R3, 0x1, R49 ;  /* 0x0000000103037824 */ /* 0x000fe400078e0231 */
[----:B------:R-:W-:Y:S01]  /*aa60*/  VIADD R17, R51, 0x20 ;  /* 0x0000002033117836 */ /* 0x000fe20000000000 */
[----:B------:R-:W-:Y:S02]  /*aa70*/  PRMT R0, RZ, 0x654, R0 ;  /* 0x00000654ff007816 */ /* 0x000fe40000000000 */
[----:B------:R-:W-:-:S02]  /*aa80*/  LEA.HI.X R20, R2, UR5, R3, 0x1, P3 ;  /* 0x0000000502147c11 */ /* 0x000fc400098f0c03 */
[-C--:B------:R-:W-:Y:S01]  /*aa90*/  ISETP.GE.AND P0, PT, R17, R22.reuse, PT ;  /* 0x000000161100720c */ /* 0x080fe20003f06270 */
[----:B------:R-:W-:Y:S01]  /*aaa0*/  VIADD R17, R51, 0x40 ;  /* 0x0000004033117836 */ /* 0x000fe20000000000 */
[----:B0-----:R0:W-:Y:S01]  /*aab0*/  SYNCS.ARRIVE.TRANS64.RED.A1T0 RZ, [R0+URZ], RZ ;  /* 0x000000ff00ff79a7 */ /* 0x0011e2000810043f */
[----:B------:R1:W2:Y:S01]  /*aac0*/  SHFL.IDX PT, R16, R18, RZ, 0x181f ;  /* 0x00181fff12107589 */ /* 0x0002a200000e0000 */
[----:B------:R-:W-:Y:S02]  /*aad0*/  BSSY B1, `(.L_x_2259) ;  /* 0x000000d000017945 */ /* 0x000fe40003800000 */
[----:B------:R-:W-:Y:S01]  /*aae0*/  ISETP.GE.AND P1, PT, R17, R22, PT ;  /* 0x000000161100720c */ /* 0x000fe20003f26270 */
[----:B0-----:R1:W0:Y:S01]  /*aaf0*/  SHFL.IDX PT, R0, R20, RZ, 0x181f ;  /* 0x00181fff14007589 */ /* 0x00122200000e0000 */
[----:B------:R-:W-:Y:S11]  /*ab00*/  @P2 BRA `(.L_x_2260) ;  /* 0x0000000000242947 */ /* 0x000ff60003800000 */
[----:B------:R-:W-:Y:S02]  /*ab10*/  ULDC UR4, c[0x0][0xac8] ;  /* 0x0002b20000047ab9 */ /* 0x000fe40000000800 */
[----:B------:R-:W-:Y:S02]  /*ab20*/  ISETP.GE.AND P2, PT, R23, UR4, PT ;  /* 0x0000000417007c0c */ /* 0x000fe4000bf46270 */
[----:B------:R-:W-:-:S11]  /*ab30*/  ISETP.GE.AND P3, PT, R187, UR4, PT ;  /* 0x00000004bb007c0c */ /* 0x000fd6000bf66270 */
[-C--:B--2---:R-:W-:Y:S02]  /*ab40*/  @!P2 LEA R2, P4, R23, R16.reuse, 0x1 ;  /* 0x000000101702a211 */ /* 0x084fe400078808ff */
[----:B------:R-:W-:Y:S02]  /*ab50*/  @!P3 LEA R16, P5, R187, R16, 0x1 ;  /* 0x00000010bb10b211 */ /* 0x000fe400078a08ff */
[-C--:B0-----:R-:W-:Y:S02]  /*ab60*/  @!P2 LEA.HI.X R3, R23, R0.reuse, R230, 0x1, P4 ;  /* 0x000000001703a211 */ /* 0x081fe400020f0ce6 */
[----:B------:R-:W-:-:S03]  /*ab70*/  @!P3 LEA.HI.X R17, R187, R0, R229, 0x1, P5 ;  /* 0x00000000bb11b211 */ /* 0x000fc600028f0ce5 */
[----:B-----5:R3:W-:Y:S04]  /*ab80*/  @!P2 ST.E.128 desc[UR56][R2.64], R4 ;  /* 0x000000040200a985 */ /* 0x0207e8000c101d38 */
[----:B------:R3:W-:Y:S02]  /*ab90*/  @!P3 ST.E.128 desc[UR56][R16.64], R32 ;  /* 0x000000201000b985 */ /* 0x0007e4000c101d38 */
.L_x_2260:
[----:B------:R-:W-:Y:S05]  /*aba0*/  BSYNC B1 ;  /* 0x0000000000017941 */ /* 0x000fea0003800000 */
.L_x_2259:
[----:B0-----:R0:W4:Y:S01]  /*abb0*/  SHFL.IDX PT, R0, R20, 0x1, 0x181f ;  /* 0x00381f0014007f89 */ /* 0x00112200000e0000 */
        /* <DEDUP_REMOVED lines=12> */
.L_x_2262:
[----:B------:R-:W-:Y:S05]  /*ac80*/  BSYNC B1 ;  /* 0x0000000000017941 */ /* 0x000fea0003800000 */
.L_x_2261:
        /* <DEDUP_REMOVED lines=13> */
.L_x_2264:
[----:B------:R-:W-:Y:S05]  /*ad60*/  BSYNC B1 ;  /* 0x0000000000017941 */ /* 0x000fea0003800000 */
.L_x_2263:
[----:B0-----:R-:W-:Y:S01]  /*ad70*/  VIADD R3, R51, 0x60 ;  /* 0x0000006033037836 */ /* 0x001fe20000000000 */
[----:B-1--4-:R-:W0:Y:S04]  /*ad80*/  SHFL.IDX PT, R20, R20, 0x3, 0x181f ;  /* 0x00781f0014147f89 */ /* 0x012e2800000e0000 */
[----:B------:R-:W-:Y:S01]  /*ad90*/  ISETP.GE.AND P0, PT, R3, R22, PT ;  /* 0x000000160300720c */ /* 0x000fe20003f06270 */
[----:B------:R-:W1:-:S12]  /*ada0*/  SHFL.IDX PT, R18, R18, 0x3, 0x181f ;  /* 0x00781f0012127f89 */ /* 0x000e5800000e0000 */
[----:B------:R-:W-:Y:S05]  /*adb0*/  @P0 BRA `(.L_x_2265) ;  /* 0x0000001400dc0947 */ /* 0x000fea0003800000 */
[----:B------:R-:W-:Y:S02]  /*adc0*/  ULDC UR4, c[0x0][0xac8] ;  /* 0x0002b20000047ab9 */ /* 0x000fe40000000800 */
[----:B------:R-:W-:-:S13]  /*add0*/  ISETP.GE.AND P1, PT, R23, UR4, PT ;  /* 0x0000000417007c0c */ /* 0x000fda000bf26270 */
[----:B-1----:R-:W-:-:S04]  /*ade0*/  @!P1 LEA R2, P0, R23, R18, 0x1 ;  /* 0x0000001217029211 */ /* 0x002fc800078008ff */
        /* <DEDUP_REMOVED lines=8> */
.L_x_2258:
[----:B------:R-:W1:Y:S01]  /*ae70*/  @P4 LDC R8, c[0x0][0xbec] ;  /* 0x0002fb00ff084b82 */ /* 0x000e620000000800 */
[----:B------:R-:W-:Y:S01]  /*ae80*/  ULDC.64 UR4, c[0x0][0xb08] ;  /* 0x0002c20000047ab9 */ /* 0x000fe20000000a00 */
[----:B0-----:R-:W-:Y:S01]  /*ae90*/  SHF.R.S32.HI R7, RZ, 0x1f, R186 ;  /* 0x0000001fff077819 */ /* 0x001fe200000114ba */
[----:B------:R-:W-:Y:S01]  /*aea0*/  IMAD R6, R103, UR4, RZ ;  /* 0x0000000467067c24 */ /* 0x000fe2000f8e02ff */
[----:B------:R-:W-:Y:S01]  /*aeb0*/  ULDC.64 UR6, c[0x0][0xb30] ;  /* 0x0002cc0000067ab9 */ /* 0x000fe20000000a00 */
[----:B------:R-:W-:Y:S01]  /*aec0*/  IMAD.WIDE.U32 R4, R95, UR4, RZ ;  /* 0x000000045f047c25 */ /* 0x000fe2000f8e00ff */
[----:B------:R-:W-:Y:S01]  /*aed0*/  ISETP.GE.AND P0, PT, R13, R22, PT ;  /* 0x000000160d00720c */ /* 0x000fe20003f06270 */
[----:B------:R-:W-:Y:S01]  /*aee0*/  BSSY B1, `(.L_x_2266) ;  /* 0x0000068000017945 */ /* 0x000fe20003800000 */
[----:B------:R-:W0:Y:S01]  /*aef0*/  @P4 LDC R11, c[0x0][0xbf0] ;  /* 0x0002fc00ff0b4b82 */ /* 0x000e220000000800 */
[----:B------:R-:W-:Y:S01]  /*af00*/  IMAD R95, R95, UR5, R6 ;  /* 0x000000055f5f7c24 */ /* 0x000fe2000f8e0206 */
[----:B------:R-:W-:-:S03]  /*af10*/  ULDC.64 UR4, c[0x0][0xb38] ;  /* 0x0002ce0000047ab9 */ /* 0x000fc60000000a00 */
[----:B------:R-:W-:Y:S02]  /*af20*/  IMAD.IADD R5, R5, 0x1, R95 ;  /* 0x0000000105057824 */ /* 0x000fe400078e025f */
[----:B------:R-:W-:-:S04]  /*af30*/  IMAD.WIDE.U32 R4, R189, UR4, R4 ;  /* 0x00000004bd047c25 */ /* 0x000fc8000f8e0004 */
[----:B------:R-:W-:Y:S01]  /*af40*/  IMAD R5, R189, UR5, R5 ;  /* 0x00000005bd057c24 */ /* 0x000fe2000f8e0205 */
[----:B------:R-:W-:Y:S02]  /*af50*/  ULDC.64 UR4, c[0x0][0xb40] ;  /* 0x0002d00000047ab9 */ /* 0x000fe40000000a00 */
[----:B------:R-:W-:Y:S02]  /*af60*/  IMAD R7, R7, UR4, RZ ;  /* 0x0000000407077c24 */ /* 0x000fe4000f8e02ff */
[----:B-1----:R-:W-:-:S04]  /*af70*/  @P4 IMAD.HI.U32 R8, R37, R8, RZ ;  /* 0x0000000825084227 */ /* 0x002fc800078e00ff */
[C---:B------:R-:W-:Y:S02]  /*af80*/  IMAD R9, R186.reuse, UR5, R7 ;  /* 0x00000005ba097c24 */ /* 0x040fe4000f8e0207 */
[----:B------:R-:W-:Y:S01]  /*af90*/  IMAD.WIDE.U32 R4, R186, UR4, R4 ;  /* 0x00000004ba047c25 */ /* 0x000fe2000f8e0004 */
[----:B------:R-:W-:-:S03]  /*afa0*/  ULDC.64 UR4, c[0x0][0xb48] ;  /* 0x0002d20000047ab9 */ /* 0x000fc60000000a00 */
[----:B------:R-:W-:Y:S01]  /*afb0*/  IMAD.MOV.U32 R7, RZ, RZ, R37 ;  /* 0x000000ffff077224 */ /* 0x000fe200078e0025 */
[----:B0-----:R-:W-:Y:S01]  /*afc0*/  @P4 SHF.R.U32.HI R7, RZ, R11, R8 ;  /* 0x0000000bff074219 */ /* 0x001fe20000011608 */
[----:B------:R-:W-:-:S03]  /*afd0*/  IMAD.IADD R5, R5, 0x1, R9 ;  /* 0x0000000105057824 */ /* 0x000fc600078e0209 */
        /* <DEDUP_REMOVED lines=88> */
.L_x_2267:
[----:B------:R-:W-:Y:S05]  /*b560*/  BSYNC B1 ;  /* 0x0000000000017941 */ /* 0x000fea0003800000 */
.L_x_2266:
[----:B------:R-:W-:Y:S01]  /*b570*/  ISETP.GE.AND P0, PT, R29, R22, PT ;  /* 0x000000161d00720c */ /* 0x000fe20003f06270 */
[----:B----4-:R3:W4:Y:S04]  /*b580*/  SHFL.IDX PT, R5, R16, 0x1, 0x1c1f ;  /* 0x003c1f0010057f89 */ /* 0x01072800000e0000 */
[----:B------:R3:W0:Y:S08]  /*b590*/  SHFL.IDX PT, R4, R0, 0x1, 0x1c1f ;  /* 0x003c1f0000047f89 */ /* 0x00063000000e0000 */
[----:B---3--:R-:W-:Y:S05]  /*b5a0*/  @P0 BRA `(.L_x_2265) ;  /* 0x0000000c00e00947 */ /* 0x008fea0003800000 */
        /* <DEDUP_REMOVED lines=62> */
[----:B---3--:R-:W-:-:S04]  /*b990*/  LEA R2, P0, R192, R4, 0x2 ;  /* 0x00000004c0027211 */ /* 0x008fc800078010ff */
[----:B------:R-:W-:-:S05]  /*b9a0*/  LEA.HI.X R3, R192, R5, R211, 0x2, P0 ;  /* 0x00000005c0037211 */ /* 0x000fca00000f14d3 */
[----:B------:R0:W-:Y:S01]  /*b9b0*/  ST.E.64 desc[UR56][R2.64], R86 ;  /* 0x0000005602007985 */ /* 0x0001e2000c101b38 */
[----:B------:R-:W-:Y:S05]  /*b9c0*/  BRA `(.L_x_2265) ;  /* 0x0000000800d87947 */ /* 0x000fea0003800000 */
.L_x_2256:
[----:B------:R-:W2:Y:S01]  /*b9d0*/  LDC.64 R4, c[0x0][0xc00] ;  /* 0x00030000ff047b82 */ /* 0x000ea20000000a00 */
[----:B------:R-:W-:Y:S01]  /*b9e0*/  ULDC.64 UR4, c[0x0][0xc08] ;  /* 0x0003020000047ab9 */ /* 0x000fe20000000a00 */
[----:B------:R-:W-:Y:S01]  /*b9f0*/  IMAD.MOV.U32 R13, RZ, RZ, RZ ;  /* 0x000000ffff0d7224 */ /* 0x000fe200078e00ff */
[----:B------:R-:W-:-:S04]  /*ba00*/  ISETP.NE.U32.AND P1, PT, RZ, UR4, PT ;  /* 0x00000004ff007c0c */ /* 0x000fc8000bf25070 */
[----:B------:R-:W-:Y:S01]  /*ba10*/  ISETP.NE.AND.EX P1, PT, RZ, UR5, PT, P1 ;  /* 0x00000005ff007c0c */ /* 0x000fe2000bf25310 */
[----:B------:R-:W3:Y:S01]  /*ba20*/  LDC.64 R2, c[0x0][0xc00] ;  /* 0x00030000ff027b82 */ /* 0x000ee20000000a00 */
[----:B--2---:R-:W-:-:S04]  /*ba30*/  ISETP.NE.U32.AND P0, PT, R4, RZ, PT ;  /* 0x000000ff0400720c */ /* 0x004fc80003f05070 */
[----:B------:R-:W-:-:S07]  /*ba40*/  ISETP.NE.AND.EX P0, PT, R5, RZ, PT, P0 ;  /* 0x000000ff0500720c */ /* 0x000fce0003f05300 */
[C---:B------:R-:W-:Y:S01]  /*ba50*/  @P1 LEA R4, P2, R186.reuse, UR4, 0x2 ;  /* 0x00000004ba041c11 */ /* 0x040fe2000f8410ff */
[----:B------:R-:W-:Y:S01]  /*ba60*/  ULDC UR4, c[0x0][0xa88] ;  /* 0x0002a20000047ab9 */ /* 0x000fe20000000800 */
[C---:B---3--:R-:W-:Y:S02]  /*ba70*/  IMAD.WIDE R2, R186.reuse, 0x4, R2 ;  /* 0x00000004ba027825 */ /* 0x048fe400078e0202 */
[----:B------:R-:W-:Y:S02]  /*ba80*/  @P1 LEA.HI.X R5, R186, UR5, R191, 0x2, P2 ;  /* 0x00000005ba051c11 */ /* 0x000fe400090f14bf */
[----:B0-----:R-:W-:Y:S01]  /*ba90*/  IMAD.U32 R0, RZ, RZ, UR4 ;  /* 0x00000004ff007e24 */ /* 0x001fe2000f8e00ff */
[----:B------:R0:W5:Y:S05]  /*baa0*/  @P0 LDG.E R13, desc[UR56][R2.64] ;  /* 0x00000038020d0981 */ /* 0x00016a000c1e1900 */
        /* <DEDUP_REMOVED lines=10> */
.L_x_2268:
[----:B------:R-:W-:Y:S01]  /*bb50*/  BSSY B1, `(.L_x_2269) ;  /* 0x0000036000017945 */ /* 0x000fe20003800000 */
[----:B------:R-:W-:Y:S02]  /*bb60*/  SEL R21, R186, RZ, !P0 ;  /* 0x000000ffba157207 */ /* 0x000fe40004000000 */
[----:B------:R-:W-:Y:S02]  /*bb70*/  SEL R191, R191, RZ, !P0 ;  /* 0x000000ffbfbf7207 */ /* 0x000fe40004000000 */
[----:B-----5:R-:W-:Y:S01]  /*bb80*/  SHF.R.S32.HI R16, RZ, 0x1f, R13 ;  /* 0x0000001fff107819 */ /* 0x020fe2000001140d */
[----:B------:R-:W-:Y:S06]  /*bb90*/  @P3 BRA `(.L_x_2270) ;  /* 0x0000000000c43947 */ /* 0x000fec0003800000 */
[----:B------:R-:W0:Y:S01]  /*bba0*/  S2R R3, SR_TID.X ;  /* 0x0000000000037919 */ /* 0x000e220000002100 */
[----:B------:R-:W2:Y:S02]  /*bbb0*/  LDC R33, c[0x0][0xbe8] ;  /* 0x0002fa00ff217b82 */ /* 0x000ea40000000800 */
[----:B--2---:R-:W-:Y:S01]  /*bbc0*/  IMAD R2, R0, R33, RZ ;  /* 0x0000002100027224 */ /* 0x004fe200078e02ff */
[----:B0-----:R-:W-:-:S04]  /*bbd0*/  IADD3 R29, R18, -0x80, R3 ;  /* 0xffffff80121d7810 */ /* 0x001fc80007ffe003 */
[----:B------:R-:W-:-:S13]  /*bbe0*/  ISETP.GE.AND P0, PT, R29, R2, PT ;  /* 0x000000021d00720c */ /* 0x000fda0003f06270 */
[----:B------:R-:W-:Y:S05]  /*bbf0*/  @P0 BRA `(.L_x_2270) ;  /* 0x0000000000ac0947 */ /* 0x000fea0003800000 */
[----:B------:R-:W-:Y:S01]  /*bc00*/  ISETP.NE.AND P1, PT, R33, 0x1, PT ;  /* 0x000000012100780c */ /* 0x000fe20003f25270 */
[----:B------:R-:W-:Y:S01]  /*bc10*/  IMAD.MOV.U32 R14, RZ, RZ, 0x9b8 ;  /* 0x000009b8ff0e7424 */ /* 0x000fe200078e00ff */
[----:B------:R-:W-:Y:S01]  /*bc20*/  ISETP.GT.AND P0, PT, R190, 0x1, PT ;  /* 0x00000001be00780c */ /* 0x000fe20003f04270 */
[----:B------:R-:W0:Y:S01]  /*bc30*/  LDC.64 R30, c[0x0][0xba8] ;  /* 0x0002ea00ff1e7b82 */ /* 0x000e220000000a00 */
[----:B------:R-:W-:Y:S02]  /*bc40*/  IMAD.MOV.U32 R15, RZ, RZ, R29 ;  /* 0x000000ffff0f7224 */ /* 0x000fe400078e001d */
[----:B------:R-:W-:Y:S02]  /*bc50*/  SEL R14, R14, 0x978, P0 ;  /* 0x000009780e0e7807 */ /* 0x000fe40000000000 */
[----:B------:R-:W-:-:S03]  /*bc60*/  SEL R207, R207, RZ, P0 ;  /* 0x000000ffcfcf7207 */ /* 0x000fc60000000000 */
[----:B------:R-:W2:Y:S08]  /*bc70*/  LDC.64 R4, c[0x0][R14+0x220] ;  /* 0x000088000e047b82 */ /* 0x000eb00000000a00 */
[----:B------:R-:W3:Y:S08]  /*bc80*/  @P1 LDC R12, c[0x0][0xbec] ;  /* 0x0002fb00ff0c1b82 */ /* 0x000ef00000000800 */
[----:B------:R-:W4:Y:S08]  /*bc90*/  LDC.64 R2, c[0x0][R14+0x218] ;  /* 0x000086000e027b82 */ /* 0x000f300000000a00 */
[----:B------:R-:W5:Y:S01]  /*bca0*/  @P1 LDC R35, c[0x0][0xbf0] ;  /* 0x0002fc00ff231b82 */ /* 0x000f620000000800 */
[----:B--2---:R-:W-:-:S02]  /*bcb0*/  IMAD R5, R5, R21, RZ ;  /* 0x0000001505057224 */ /* 0x004fc400078e02ff */
[----:B------:R-:W-:-:S04]  /*bcc0*/  IMAD.WIDE.U32 R10, R4, R21, RZ ;  /* 0x00000015040a7225 */ /* 0x000fc800078e00ff */
[----:B------:R-:W-:Y:S01]  /*bcd0*/  IMAD R5, R4, R191, R5 ;  /* 0x000000bf04057224 */ /* 0x000fe200078e0205 */
[----:B------:R-:W2:Y:S01]  /*bce0*/  LDC.64 R6, c[0x0][R14+0x228] ;  /* 0x00008a000e067b82 */ /* 0x000ea20000000a00 */
[----:B---3--:R-:W-:-:S04]  /*bcf0*/  @P1 IMAD.HI.U32 R12, R29, R12, RZ ;  /* 0x0000000c1d0c1227 */ /* 0x008fc800078e00ff */
[----:B------:R-:W-:-:S03]  /*bd00*/  IMAD.IADD R11, R11, 0x1, R5 ;  /* 0x000000010b0b7824 */ /* 0x000fc600078e0205 */
[----:B------:R-:W3:Y:S01]  /*bd10*/  LDC.64 R8, c[0x0][R14+0x210] ;  /* 0x000084000e087b82 */ /* 0x000ee20000000a00 */
[-C--:B----4-:R-:W-:Y:S02]  /*bd20*/  IMAD R17, R3, R189.reuse, RZ ;  /* 0x000000bd03117224 */ /* 0x090fe400078e02ff */
[----:B------:R-:W-:-:S04]  /*bd30*/  IMAD.WIDE.U32 R2, R2, R189, RZ ;  /* 0x000000bd02027225 */ /* 0x000fc800078e00ff */
[----:B------:R-:W-:Y:S01]  /*bd40*/  IMAD.IADD R17, R3, 0x1, R17 ;  /* 0x0000000103117824 */ /* 0x000fe200078e0211 */
[----:B-----5:R-:W-:Y:S01]  /*bd50*/  @P1 SHF.R.U32.HI R15, RZ, R35, R12 ;  /* 0x00000023ff0f1219 */ /* 0x020fe2000001160c */
[----:B0-----:R-:W0:Y:S01]  /*bd60*/  @!P0 LDC R30, c[0x0][0xb50] ;  /* 0x0002d400ff1e8b82 */ /* 0x001e220000000800 */
[----:B------:R-:W-:-:S03]  /*bd70*/  IADD3 R4, P1, P3, R10, R2, R13 ;  /* 0x000000020a047210 */ /* 0x000fc60007b3e00d */
[----:B------:R-:W-:Y:S02]  /*bd80*/  IMAD.MOV R10, RZ, RZ, -R15 ;  /* 0x000000ffff0a7224 */ /* 0x000fe400078e0a0f */
[----:B--2---:R-:W-:Y:S02]  /*bd90*/  IMAD.WIDE.U32 R2, R6, R207, RZ ;  /* 0x000000cf06027225 */ /* 0x004fe400078e00ff */
[----:B------:R-:W2:Y:S01]  /*bda0*/  @!P0 LDC R31, c[0x0][0xb54] ;  /* 0x0002d500ff1f8b82 */ /* 0x000ea20000000800 */
[----:B------:R-:W-:Y:S01]  /*bdb0*/  IADD3.X R6, R11, R17, R16, P1, P3 ;  /* 0x000000110b067210 */ /* 0x000fe20000fe6410 */
[----:B------:R-:W-:Y:S01]  /*bdc0*/  IMAD R7, R7, R207, RZ ;  /* 0x000000cf07077224 */ /* 0x000fe200078e02ff */
[----:B------:R-:W-:Y:S01]  /*bdd0*/  IADD3 R2, P0, P1, R15, R4, R2 ;  /* 0x000000040f027210 */ /* 0x000fe2000791e002 */
[----:B------:R-:W-:Y:S01]  /*bde0*/  IMAD R5, R33, R10, R29 ;  /* 0x0000000a21057224 */ /* 0x000fe200078e021d */
[----:B------:R-:W-:Y:S01]  /*bdf0*/  SHF.R.S32.HI R15, RZ, 0x1f, R15 ;  /* 0x0000001fff0f7819 */ /* 0x000fe2000001140f */
[----:B------:R-:W-:-:S02]  /*be00*/  IMAD.IADD R7, R3, 0x1, R7 ;  /* 0x0000000103077824 */ /* 0x000fc400078e0207 */
[----:B---3--:R-:W-:-:S03]  /*be10*/  IMAD R4, R9, R5, RZ ;  /* 0x0000000509047224 */ /* 0x008fc600078e02ff */
[----:B------:R-:W-:Y:S02]  /*be20*/  IADD3.X R3, R15, R6, R7, P0, P1 ;  /* 0x000000060f037210 */ /* 0x000fe400007e2407 */
[----:B------:R-:W-:Y:S01]  /*be30*/  SHF.R.S32.HI R7, RZ, 0x1f, R5 ;  /* 0x0000001fff077819 */ /* 0x000fe20000011405 */
[----:B------:R-:W-:-:S04]  /*be40*/  IMAD.WIDE.U32 R2, R8, R5, R2 ;  /* 0x0000000508027225 */ /* 0x000fc800078e0002 */
[----:B------:R-:W-:Y:S01]  /*be50*/  IMAD R7, R8, R7, R4 ;  /* 0x0000000708077224 */ /* 0x000fe200078e0204 */
[----:B0-----:R-:W-:-:S03]  /*be60*/  LEA R4, P0, R2, R30, 0x2 ;  /* 0x0000001e02047211 */ /* 0x001fc600078010ff */
[----:B------:R-:W-:-:S05]  /*be70*/  IMAD.IADD R3, R3, 0x1, R7 ;  /* 0x0000000103037824 */ /* 0x000fca00078e0207 */
[----:B--2---:R-:W-:Y:S01]  /*be80*/  LEA.HI.X R5, R2, R31, R3, 0x2, P0 ;  /* 0x0000001f02057211 */ /* 0x004fe200000f1403 */
[----:B------:R-:W-:-:S05]  /*be90*/  IMAD.MOV.U32 R3, RZ, RZ, -0x800000 ;  /* 0xff800000ff037424 */ /* 0x000fca00078e00ff */
[----:B------:R0:W-:Y:S02]  /*bea0*/  STG.E desc[UR56][R4.64], R3 ;  /* 0x0000000304007986 */ /* 0x0001e4000c101938 */
.L_x_2270:
[----:B------:R-:W-:Y:S05]  /*beb0*/  BSYNC B1 ;  /* 0x0000000000017941 */ /* 0x000fea0003800000 */
.L_x_2269:
[----:B------:R-:W-:Y:S05]  /*bec0*/  @P2 BRA `(.L_x_2265) ;  /* 0x0000000400982947 */ /* 0x000fea0003800000 */
[----:B------:R-:W2:Y:S01]  /*bed0*/  LDC R11, c[0x0][0xbe8] ;  /* 0x0002fa00ff0b7b82 */ /* 0x000ea20000000800 */
[----:B------:R-:W-:Y:S01]  /*bee0*/  ULDC.64 UR4, c[0x0][0xaa0] ;  /* 0x0002a80000047ab9 */ /* 0x000fe20000000a00 */
[----:B------:R-:W-:Y:S01]  /*bef0*/  IMAD R7, R188, 0x20, R208 ;  /* 0x00000020bc077824 */ /* 0x000fe200078e02d0 */
[----:B------:R-:W-:Y:S01]  /*bf00*/  ULDC.64 UR6, c[0x0][0xaf0] ;  /* 0x0002bc0000067ab9 */ /* 0x000fe20000000a00 */
[----:B------:R-:W-:Y:S01]  /*bf10*/  IMAD R2, R16, UR4, RZ ;  /* 0x0000000410027c24 */ /* 0x000fe2000f8e02ff */
[----:B------:R-:W-:Y:S01]  /*bf20*/  BSSY B1, `(.L_x_2271) ;  /* 0x0000036000017945 */ /* 0x000fe20003800000 */
[----:B------:R-:W-:Y:S02]  /*bf30*/  IMAD.IADD R9, R18, 0x1, R7 ;  /* 0x0000000112097824 */ /* 0x000fe400078e0207 */
[C---:B0-----:R-:W-:Y:S02]  /*bf40*/  IMAD R5, R13.reuse, UR5, R2 ;  /* 0x000000050d057c24 */ /* 0x041fe4000f8e0202 */
[----:B------:R-:W-:Y:S01]  /*bf50*/  IMAD.WIDE.U32 R2, R13, UR4, RZ ;  /* 0x000000040d027c25 */ /* 0x000fe2000f8e00ff */
[----:B------:R-:W-:-:S03]  /*bf60*/  ULDC.64 UR4, c[0x0][0xae8] ;  /* 0x0002ba0000047ab9 */ /* 0x000fc60000000a00 */
[----:B------:R-:W-:Y:S02]  /*bf70*/  IMAD.IADD R3, R3, 0x1, R5 ;  /* 0x0000000103037824 */ /* 0x000fe400078e0205 */
[----:B------:R-:W-:Y:S02]  /*bf80*/  IMAD.MOV.U32 R5, RZ, RZ, R9 ;  /* 0x000000ffff057224 */ /* 0x000fe400078e0009 */
[----:B------:R-:W-:-:S04]  /*bf90*/  IMAD.WIDE.U32 R2, R189, UR4, R2 ;  /* 0x00000004bd027c25 */ /* 0x000fc8000f8e0002 */
[----:B------:R-:W-:Y:S01]  /*bfa0*/  IMAD R6, R191, UR6, RZ ;  /* 0x00000006bf067c24 */ /* 0x000fe2000f8e02ff */
[----:B--2---:R-:W-:Y:S01]  /*bfb0*/  ISETP.NE.AND P0, PT, R11, 0x1, PT ;  /* 0x000000010b00780c */ /* 0x004fe20003f05270 */
[----:B------:R-:W-:Y:S01]  /*bfc0*/  IMAD R3, R189, UR5, R3 ;  /* 0x00000005bd037c24 */ /* 0x000fe2000f8e0203 */
[----:B------:R-:W-:Y:S01]  /*bfd0*/  ULDC.64 UR4, c[0x0][0xae0] ;  /* 0x0002b80000047ab9 */ /* 0x000fe20000000a00 */
[C---:B------:R-:W-:Y:S02]  /*bfe0*/  IMAD R7, R21.reuse, UR7, R6 ;  /* 0x0000000715077c24 */ /* 0x040fe4000f8e0206 */
[----:B------:R-:W-:-:S04]  /*bff0*/  IMAD.WIDE.U32 R2, R21, UR6, R2 ;  /* 0x0000000615027c25 */ /* 0x000fc8000f8e0002 */
[----:B------:R-:W-:Y:S02]  /*c000*/  IMAD.IADD R3, R3, 0x1, R7 ;  /* 0x0000000103037824 */ /* 0x000fe400078e0207 */
[----:B------:R-:W-:Y:S02]  /*c010*/  IMAD.IADD R18, R208, 0x1, R18 ;  /* 0x00000001d0127824 */ /* 0x000fe400078e0212 */
[----:B------:R-:W0:Y:S08]  /*c020*/  @P0 LDC R4, c[0x0][0xbec] ;  /* 0x0002fb00ff040b82 */ /* 0x000e300000000800 */
[----:B------:R-:W2:Y:S01]  /*c030*/  @P0 LDC R15, c[0x0][0xbf0] ;  /* 0x0002fc00ff0f0b82 */ /* 0x000ea20000000800 */
[----:B0-----:R-:W-:-:S05]  /*c040*/  @P0 IMAD.HI.U32 R4, R9, R4, RZ ;  /* 0x0000000409040227 */ /* 0x001fca00078e00ff */
        /* <DEDUP_REMOVED lines=21> */
[----:B------:R-:W-:Y:S02]  /*c1a0*/  ISETP.GE.AND P0, PT, R0, R11, PT ;  /* 0x0000000b0000720c */ /* 0x000fe40003f06270 */
[----:B------:R-:W-:Y:S02]  /*c1b0*/  LEA.HI.X R5, R2, UR5, R3, 0x1, P3 ;  /* 0x0000000502057c11 */ /* 0x000fe400098f0c03 */
[----:B------:R0:W2:Y:S04]  /*c1c0*/  SHFL.IDX PT, R2, R4, RZ, 0x181f ;  /* 0x00181fff04027589 */ /* 0x0000a800000e0000 */
        /* <DEDUP_REMOVED lines=11> */
.L_x_2272:
[----:B------:R-:W-:Y:S05]  /*c280*/  BSYNC B1 ;  /* 0x0000000000017941 */ /* 0x000fea0003800000 */
.L_x_2271:
[----:B---3--:R3:W0:Y:S01]  /*c290*/  SHFL.IDX PT, R0, R5, 0x1, 0x181f ;  /* 0x00381f0005007f89 */ /* 0x00862200000e0000 */
[----:B------:R-:W-:Y:S03]  /*c2a0*/  BSSY B1, `(.L_x_2273) ;  /* 0x000000c000017945 */ /* 0x000fe60003800000 */
[----:B--2-4-:R3:W2:Y:S01]  /*c2b0*/  SHFL.IDX PT, R2, R4, 0x1, 0x181f ;  /* 0x00381f0004027f89 */ /* 0x0146a200000e0000 */
[----:B------:R-:W-:Y:S05]  /*c2c0*/  @P1 BRA `(.L_x_2274) ;  /* 0x0000000000241947 */ /* 0x000fea0003800000 */
        /* <DEDUP_REMOVED lines=9> */
.L_x_2274:
[----:B------:R-:W-:Y:S05]  /*c360*/  BSYNC B1 ;  /* 0x0000000000017941 */ /* 0x000fea0003800000 */
.L_x_2273:
[----:B0-----:R0:W0:Y:S01]  /*c370*/  SHFL.IDX PT, R0, R5, 0x2, 0x181f ;  /* 0x00581f0005007f89 */ /* 0x00102200000e0000 */
[----:B------:R-:W-:Y:S03]  /*c380*/  BSSY B1, `(.L_x_2275) ;  /* 0x000000c000017945 */ /* 0x000fe60003800000 */
[----:B--2-4-:R2:W4:Y:S01]  /*c390*/  SHFL.IDX PT, R2, R4, 0x2, 0x181f ;  /* 0x00581f0004027f89 */ /* 0x01452200000e0000 */
[----:B------:R-:W-:Y:S05]  /*c3a0*/  @P0 BRA `(.L_x_2276) ;  /* 0x0000000000240947 */ /* 0x000fea0003800000 */
        /* <DEDUP_REMOVED lines=9> */
.L_x_2276:
[----:B------:R-:W-:Y:S05]  /*c440*/  BSYNC B1 ;  /* 0x0000000000017941 */ /* 0x000fea0003800000 */
.L_x_2275:
[----:B0-----:R-:W-:Y:S01]  /*c450*/  VIADD R0, R18, 0x60 ;  /* 0x0000006012007836 */ /* 0x001fe20000000000 */
[----:B------:R0:W0:Y:S04]  /*c460*/  SHFL.IDX PT, R6, R5, 0x3, 0x181f ;  /* 0x00781f0005067f89 */ /* 0x00002800000e0000 */
[----:B------:R-:W-:Y:S01]  /*c470*/  ISETP.GE.AND P0, PT, R0, R11, PT ;  /* 0x0000000b0000720c */ /* 0x000fe20003f06270 */
[----:B----4-:R4:W0:-:S12]  /*c480*/  SHFL.IDX PT, R2, R4, 0x3, 0x181f ;  /* 0x00781f0004027f89 */ /* 0x01081800000e0000 */
[----:B----4-:R-:W-:Y:S05]  /*c490*/  @P0 BRA `(.L_x_2265) ;  /* 0x0000000000240947 */ /* 0x010fea0003800000 */
[----:B------:R-:W-:Y:S02]  /*c4a0*/  ULDC UR4, c[0x0][0xac8] ;  /* 0x0002b20000047ab9 */ /* 0x000fe40000000800 */
[----:B------:R-:W-:Y:S02]  /*c4b0*/  ISETP.GE.AND P2, PT, R23, UR4, PT ;  /* 0x0000000417007c0c */ /* 0x000fe4000bf46270 */
[----:B------:R-:W-:-:S11]  /*c4c0*/  ISETP.GE.AND P3, PT, R187, UR4, PT ;  /* 0x00000004bb007c0c */ /* 0x000fd6000bf66270 */
[-C--:B0-23--:R-:W-:Y:S02]  /*c4d0*/  @!P2 LEA R4, P0, R23, R2.reuse, 0x1 ;  /* 0x000000021704a211 */ /* 0x08dfe400078008ff */
[----:B------:R-:W-:Y:S02]  /*c4e0*/  @!P3 LEA R2, P1, R187, R2, 0x1 ;  /* 0x00000002bb02b211 */ /* 0x000fe400078208ff */
[-C--:B------:R-:W-:Y:S02]  /*c4f0*/  @!P2 LEA.HI.X R5, R23, R6.reuse, R230, 0x1, P0 ;  /* 0x000000061705a211 */ /* 0x080fe400000f0ce6 */
[----:B------:R-:W-:-:S03]  /*c500*/  @!P3 LEA.HI.X R3, R187, R6, R229, 0x1, P1 ;  /* 0x00000006bb03b211 */ /* 0x000fc600008f0ce5 */
[----:B------:R4:W-:Y:S04]  /*c510*/  @!P2 ST.E.128 desc[UR56][R4.64], RZ ;  /* 0x000000ff0400a985 */ /* 0x0009e8000c101d38 */
[----:B------:R4:W-:Y:S02]  /*c520*/  @!P3 ST.E.128 desc[UR56][R2.64], RZ ;  /* 0x000000ff0200b985 */ /* 0x0009e4000c101d38 */
.L_x_2265:
[----:B------:R-:W-:Y:S05]  /*c530*/  BSYNC B0 ;  /* 0x0000000000007941 */ /* 0x000fea0003800000 */
.L_x_2255:
[----:B------:R-:W-:Y:S02]  /*c540*/  ULDC UR4, c[0x0][0xc3c] ;  /* 0x00030f0000047ab9 */ /* 0x000fe40000000800 */
[----:B-1----:R-:W-:-:S13]  /*c550*/  ISETP.GE.AND P0, PT, R27, UR4, PT ;  /* 0x000000041b007c0c */ /* 0x002fda000bf06270 */
[----:B------:R-:W-:Y:S05]  /*c560*/  @!P0 BRA `(.L_x_2277) ;  /* 0xffffff48008c8947 */ /* 0x000fea000383ffff */
[----:B------:R-:W-:Y:S05]  /*c570*/  EXIT ;  /* 0x000000000000794d */ /* 0x000fea0003800000 */
.L_x_2218:
[----:B------:R-:W-:-:S08]  /*c580*/  NOP ;  /* 0x0000000000007918 */ /* 0x000fd00000000000 */
[----:B0-----:R-:W0:-:S00]  /*c590*/  USETMAXREG.DEALLOC.CTAPOOL 0x18 ;  /* 0x00000018000079c8 */ /* 0x001e0000080e0500 */
[----:B0-----:R-:W-:Y:S01]  /*c5a0*/  LOP3.LUT R0, R0, 0x3, RZ, 0xc0, !PT ;  /* 0x0000000300007812 */ /* 0x001fe200078ec0ff */
[----:B------:R-:W-:-:S05]  /*c5b0*/  IMAD.MOV.U32 R6, RZ, RZ, RZ ;  /* 0x000000ffff067224 */ /* 0x000fca00078e00ff */
[----:B------:R-:W0:Y:S02]  /*c5c0*/  SHFL.IDX PT, R0, R0, RZ, 0x1f ;  /* 0x00001fff00007589 */ /* 0x000e2400000e0000 */
[----:B0-----:R-:W-:-:S04]  /*c5d0*/  ISETP.NE.AND P0, PT, R0, RZ, PT ;  /* 0x000000ff0000720c */ /* 0x001fc80003f05270 */
[----:B------:R-:W-:-:S05]  /*c5e0*/  P2R R0, PR, RZ, 0x1 ;  /* 0x00000001ff007803 */ /* 0x000fca0000000000 */
[----:B------:R0:W-:Y:S04]  /*c5f0*/  STL [R1+0x5c], R0 ;  /* 0x00005c0001007387 */ /* 0x0001e80000100800 */
        /* <DEDUP_REMOVED lines=10> */
.L_x_2278:
[----:B0-----:R-:W0:Y:S01]  /*c6a0*/  S2R R0, SR_TID.X ;  /* 0x0000000000007919 */ /* 0x001e220000002100 */
[----:B------:R-:W-:Y:S01]  /*c6b0*/  ULDC UR4, c[0x0][0xc3c] ;  /* 0x00030f0000047ab9 */ /* 0x000fe20000000800 */
[----:B------:R-:W1:Y:S01]  /*c6c0*/  S2UR UR6, SR_CTAID.X ;  /* 0x00000000000679c3 */ /* 0x000e620000002500 */
[----:B------:R-:W-:Y:S01]  /*c6d0*/  ULDC UR5, c[0x0][0xc38] ;  /* 0x00030e0000057ab9 */ /* 0x000fe20000000800 */
[----:B0-----:R-:W-:-:S04]  /*c6e0*/  LOP3.LUT R0, R0, 0x1f, RZ, 0xc0, !PT ;  /* 0x0000001f00007812 */ /* 0x001fc800078ec0ff */
[----:B------:R-:W-:-:S04]  /*c6f0*/  ISETP.NE.AND P0, PT, R0, 0x1f, PT ;  /* 0x0000001f0000780c */ /* 0x000fc80003f05270 */
[----:B------:R-:W-:-:S13]  /*c700*/  ISETP.GE.OR P1, PT, R0, UR4, !P0 ;  /* 0x0000000400007c0c */ /* 0x000fda000c726670 */
[----:B------:R-:W0:Y:S08]  /*c710*/  @!P1 LDC.64 R2, c[0x0][0xc80] ;  /* 0x00032000ff029b82 */ /* 0x000e300000000a00 */
[----:B------:R-:W2:Y:S01]  /*c720*/  @!P1 LDC.64 R4, c[0x0][0xc78] ;  /* 0x00031e00ff049b82 */ /* 0x000ea20000000a00 */
[----:B0-----:R-:W-:-:S05]  /*c730*/  @!P1 IMAD.WIDE.U32 R2, R0, 0x4, R2 ;  /* 0x0000000400029825 */ /* 0x001fca00078e0002 */
[----:B------:R2:W3:Y:S02]  /*c740*/  @!P1 LDG.E R6, desc[UR56][R2.64] ;  /* 0x0000003802069981 */ /* 0x0004e4000c1e1900 */
[----:B--2---:R-:W-:-:S04]  /*c750*/  @!P1 IMAD.WIDE.U32 R2, R0, 0x4, R4 ;  /* 0x0000000400029825 */ /* 0x004fc800078e0004 */
[----:B------:R-:W-:-:S06]  /*c760*/  IMAD.MOV.U32 R5, RZ, RZ, RZ ;  /* 0x000000ffff057224 */ /* 0x000fcc00078e00ff */
        /* <DEDUP_REMOVED lines=28> */
[----:B------:R-:W-:Y:S01]  /*c930*/  IMAD.MOV.U32 R7, RZ, RZ, R4 ;  /* 0x000000ffff077224 */ /* 0x000fe200078e0004 */
[----:B------:R-:W-:Y:S01]  /*c940*/  UMOV UR4, URZ ;  /* 0x0000003f00047c82 */ /* 0x000fe20008000000 */
[----:B------:R-:W-:-:S05]  /*c950*/  ULDC UR5, c[0x0][0xc38] ;  /* 0x00030e0000057ab9 */ /* 0x000fca0000000800 */
.L_x_2282:
        /* <DEDUP_REMOVED lines=39> */
.L_x_2280:
        /* <DEDUP_REMOVED lines=10> */
[----:B------:R-:W-:-:S06]  /*cc70*/  VIADD R8, R10, 0xffffffff ;  /* 0xffffffff0a087836 */ /* 0x000fcc0000000000 */
[----:B------:R3:W4:Y:S02]  /*cc80*/  SHFL.IDX PT, R8, R3, R8, 0x1f ;  /* 0x00001f0803087589 */ /* 0x00072400000e0000 */
.L_x_2283:
[----:B---34-:R-:W-:Y:S01]  /*cc90*/  IMAD R3, R8, UR5, R9 ;  /* 0x0000000508037c24 */ /* 0x018fe2000f8e0209 */
[----:B-1----:R-:W-:Y:S01]  /*cca0*/  ISETP.NE.AND P0, PT, R7, 0x1, PT ;  /* 0x000000010700780c */ /* 0x002fe20003f05270 */
[----:B------:R-:W-:-:S03]  /*ccb0*/  VIADD R13, R10, UR4 ;  /* 0x000000040a0d7c36 */ /* 0x000fc60008000000 */
[----:B------:R1:W-:Y:S01]  /*ccc0*/  STL [R1], R3 ;  /* 0x0000000301007387 */ /* 0x0003e20000100800 */
[----:B0-----:R-:W-:-:S03]  /*ccd0*/  IADD3 R5, -R3, UR6, RZ ;  /* 0x0000000603057c10 */ /* 0x001fc6000fffe1ff */
[----:B------:R1:W-:Y:S05]  /*cce0*/  STL [R1+0xc], R13 ;  /* 0x00000c0d01007387 */ /* 0x0003ea0000100800 */
[----:B------:R-:W-:Y:S05]  /*ccf0*/  @!P0 BRA `(.L_x_2284) ;  /* 0x0000000000e08947 */ /* 0x000fea0003800000 */
[----:B--2---:R-:W-:Y:S01]  /*cd00*/  IABS R6, R4 ;  /* 0x0000000400067213 */ /* 0x004fe20000000000 */
[----:B------:R-:W-:Y:S01]  /*cd10*/  IMAD.MOV.U32 R2, RZ, RZ, RZ ;  /* 0x000000ffff027224 */ /* 0x000fe200078e00ff */
[----:B------:R-:W-:Y:S02]  /*cd20*/  IABS R8, R7 ;  /* 0x0000000700087213 */ /* 0x000fe40000000000 */
[----:B------:R-:W0:Y:S08]  /*cd30*/  I2F.RP R9, R6 ;  /* 0x0000000600097306 */ /* 0x000e300000209400 */
[----:B------:R-:W-:Y:S08]  /*cd40*/  I2F.RP R12, R8 ;  /* 0x00000008000c7306 */ /* 0x000ff00000209400 */
[----:B0-----:R-:W1:Y:S02]  /*cd50*/  MUFU.RCP R9, R9 ;  /* 0x0000000900097308 */ /* 0x001e640000001000 */
[----:B-1----:R-:W-:-:S06]  /*cd60*/  VIADD R3, R9, 0xffffffe ;  /* 0x0ffffffe09037836 */ /* 0x002fcc0000000000 */
[----:B------:R-:W0:Y:S02]  /*cd70*/  F2I.FTZ.U32.TRUNC.NTZ R3, R3 ;  /* 0x0000000300037305 */ /* 0x000e24000021f000 */
[----:B0-----:R-:W-:-:S04]  /*cd80*/  IMAD.MOV R11, RZ, RZ, -R3 ;  /* 0x000000ffff0b7224 */ /* 0x001fc800078e0a03 */
[----:B------:R-:W-:-:S04]  /*cd90*/  IMAD R11, R11, R6, RZ ;  /* 0x000000060b0b7224 */ /* 0x000fc800078e02ff */
[----:B------:R-:W-:Y:S01]  /*cda0*/  IMAD.HI.U32 R10, R3, R11, R2 ;  /* 0x0000000b030a7227 */ /* 0x000fe200078e0002 */
[----:B------:R-:W-:Y:S01]  /*cdb0*/  IABS R11, R5 ;  /* 0x00000005000b7213 */ /* 0x000fe20000000000 */
[----:B------:R-:W0:Y:S01]  /*cdc0*/  MUFU.RCP R2, R12 ;  /* 0x0000000c00027308 */ /* 0x000e220000001000 */
[----:B------:R-:W-:-:S03]  /*cdd0*/  IABS R3, R4 ;  /* 0x0000000400037213 */ /* 0x000fc60000000000 */
[----:B------:R-:W-:-:S04]  /*cde0*/  IMAD.HI.U32 R9, R10, R11, RZ ;  /* 0x0000000b0a097227 */ /* 0x000fc800078e00ff */
[----:B------:R-:W-:-:S04]  /*cdf0*/  IMAD.MOV R14, RZ, RZ, -R3 ;  /* 0x000000ffff0e7224 */ /* 0x000fc800078e0a03 */
[----:B------:R-:W-:Y:S02]  /*ce00*/  IMAD R11, R9, R14, R11 ;  /* 0x0000000e090b7224 */ /* 0x000fe400078e020b */
[----:B0-----:R-:W-:-:S03]  /*ce10*/  VIADD R3, R2, 0xffffffe ;  /* 0x0ffffffe02037836 */ /* 0x001fc60000000000 */
[----:B------:R-:W-:Y:S01]  /*ce20*/  ISETP.GT.U32.AND P1, PT, R6, R11, PT ;  /* 0x0000000b0600720c */ /* 0x000fe20003f24070 */
[----:B------:R-:W-:Y:S02]  /*ce30*/  IMAD.MOV.U32 R2, RZ, RZ, RZ ;  /* 0x000000ffff027224 */ /* 0x000fe400078e00ff */
[----:B------:R-:W0:Y:S10]  /*ce40*/  F2I.FTZ.U32.TRUNC.NTZ R3, R3 ;  /* 0x0000000300037305 */ /* 0x000e34000021f000 */
[----:B------:R-:W-:-:S02]  /*ce50*/  @!P1 IMAD.IADD R11, R11, 0x1, -R6 ;  /* 0x000000010b0b9824 */ /* 0x000fc400078e0a06 */
[----:B------:R-:W-:Y:S01]  /*ce60*/  @!P1 VIADD R9, R9, 0x1 ;  /* 0x0000000109099836 */ /* 0x000fe20000000000 */
[----:B------:R-:W-:Y:S02]  /*ce70*/  ISETP.NE.AND P1, PT, R4, RZ, PT ;  /* 0x000000ff0400720c */ /* 0x000fe40003f25270 */
[----:B------:R-:W-:Y:S01]  /*ce80*/  ISETP.GE.U32.AND P0, PT, R11, R6, PT ;  /* 0x000000060b00720c */ /* 0x000fe20003f06070 */
[----:B0-----:R-:W-:-:S04]  /*ce90*/  IMAD.MOV R11, RZ, RZ, -R3 ;  /* 0x000000ffff0b7224 */ /* 0x001fc800078e0a03 */
[----:B------:R-:W-:-:S04]  /*cea0*/  IMAD R11, R11, R8, RZ ;  /* 0x000000080b0b7224 */ /* 0x000fc800078e02ff */
[----:B------:R-:W-:Y:S01]  /*ceb0*/  IMAD.HI.U32 R6, R3, R11, R2 ;  /* 0x0000000b03067227 */ /* 0x000fe200078e0002 */
[----:B------:R-:W-:-:S03]  /*cec0*/  LOP3.LUT R2, R5, R4, RZ, 0x3c, !PT ;  /* 0x0000000405027212 */ /* 0x000fc600078e3cff */
[----:B------:R-:W-:Y:S01]  /*ced0*/  @P0 VIADD R9, R9, 0x1 ;  /* 0x0000000109090836 */ /* 0x000fe20000000000 */
[----:B------:R-:W-:Y:S02]  /*cee0*/  ISETP.GE.AND P2, PT, R2, RZ, PT ;  /* 0x000000ff0200720c */ /* 0x000fe40003f46270 */
[----:B------:R-:W-:-:S05]  /*cef0*/  IABS R2, R7 ;  /* 0x0000000700027213 */ /* 0x000fca0000000000 */
[----:B------:R-:W-:-:S06]  /*cf00*/  IMAD.MOV R2, RZ, RZ, -R2 ;  /* 0x000000ffff027224 */ /* 0x000fcc00078e0a02 */
[----:B------:R-:W-:Y:S01]  /*cf10*/  @!P2 IMAD.MOV R9, RZ, RZ, -R9 ;  /* 0x000000ffff09a224 */ /* 0x000fe200078e0a09 */
[----:B------:R-:W-:-:S04]  /*cf20*/  @!P1 LOP3.LUT R9, RZ, R4, RZ, 0x33, !PT ;  /* 0x00000004ff099212 */ /* 0x000fc800078e33ff */
[----:B------:R-:W-:-:S05]  /*cf30*/  IABS R3, R9 ;  /* 0x0000000900037213 */ /* 0x000fca0000000000 */
        /* <DEDUP_REMOVED lines=12> */
[--C-:B------:R-:W-:Y:S02]  /*d000*/  IMAD.MOV R2, RZ, RZ, -R6.reuse ;  /* 0x000000ffff027224 */ /* 0x100fe400078e0a06 */
[C---:B------:R-:W-:Y:S02]  /*d010*/  IMAD R6, R7.reuse, 0x1000000, R6 ;  /* 0x0100000007067824 */ /* 0x040fe400078e0206 */
[--C-:B------:R-:W-:Y:S02]  /*d020*/  IMAD R7, R7, R2, R9.reuse ;  /* 0x0000000207077224 */ /* 0x100fe400078e0209 */
[----:B------:R-:W-:Y:S02]  /*d030*/  IMAD.MOV R2, RZ, RZ, -R9 ;  /* 0x000000ffff027224 */ /* 0x000fe400078e0a09 */
[----:B------:R-:W-:Y:S02]  /*d040*/  IMAD R3, R7, 0x10000, R6 ;  /* 0x0001000007037824 */ /* 0x000fe400078e0206 */
[----:B------:R-:W-:-:S03]  /*d050*/  IMAD R2, R4, R2, R5 ;  /* 0x0000000204027224 */ /* 0x000fc600078e0205 */
[----:B------:R0:W-:Y:S01]  /*d060*/  STL [R1+0x8], R3 ;  /* 0x0000080301007387 */ /* 0x0001e20000100800 */
[----:B------:R-:W-:Y:S05]  /*d070*/  BRA `(.L_x_2285) ;  /* 0x0000000000f47947 */ /* 0x000fea0003800000 */
.L_x_2284:
[----:B-1----:R-:W0:Y:S02]  /*d080*/  LDC.64 R2, c[0x0][0xc90] ;  /* 0x00032400ff027b82 */ /* 0x002e240000000a00 */
[----:B0-----:R-:W-:-:S05]  /*d090*/  IMAD.WIDE R2, R13, 0x4, R2 ;  /* 0x000000040d027825 */ /* 0x001fca00078e0202 */
[----:B------:R0:W2:Y:S02]  /*d0a0*/  LDG.E R7, desc[UR56][R2.64] ;  /* 0x0000003802077981 */ /* 0x0000a4000c1e1900 */
        /* <DEDUP_REMOVED lines=29> */
[----:B------:R-:W-:-:S04]  /*d280*/  VIADDMNMX R7, R10, UR5, R7, PT ;  /* 0x000000050a077c46 */ /* 0x000fc8000b800107 */
[-C--:B------:R-:W-:Y:S02]  /*d290*/  IABS R9, R7.reuse ;  /* 0x0000000700097213 */ /* 0x080fe40000000000 */
        /* <DEDUP_REMOVED lines=11> */
[----:B------:R-:W-:Y:S02]  /*d350*/  LOP3.LUT R3, R5, R7, RZ, 0x3c, !PT ;  /* 0x0000000705037212 */ /* 0x000fe400078e3cff */
[----:B------:R-:W-:Y:S01]  /*d360*/  IADD3 R5, R8, 0x1000000, R5 ;  /* 0x0100000008057810 */ /* 0x000fe20007ffe005 */
        /* <DEDUP_REMOVED lines=10> */
[----:B------:R-:W-:Y:S01]  /*d410*/  @!P1 LOP3.LUT R2, RZ, R7, RZ, 0x33, !PT ;  /* 0x00000007ff029212 */ /* 0x000fe200078e33ff */
[----:B------:R-:W-:-:S04]  /*d420*/  IMAD.MOV R7, RZ, RZ, -R7 ;  /* 0x000000ffff077224 */ /* 0x000fc800078e0a07 */
[----:B------:R-:W-:-:S05]  /*d430*/  IMAD R3, R2, R7, R5 ;  /* 0x0000000702037224 */ /* 0x000fca00078e0205 */
[----:B------:R1:W-:Y:S02]  /*d440*/  STL [R1+0x8], R3 ;  /* 0x0000080301007387 */ /* 0x0003e40000100800 */
.L_x_2285:
[----:B01----:R-:W-:-:S05]  /*d450*/  LOP3.LUT R3, RZ, R2, RZ, 0x33, !PT ;  /* 0x00000002ff037212 */ /* 0x003fca00078e33ff */
[----:B------:R-:W-:-:S05]  /*d460*/  IMAD.IADD R2, R4, 0x1, R3 ;  /* 0x0000000104027824 */ /* 0x000fca00078e0203 */
[----:B------:R1:W-:Y:S01]  /*d470*/  STL [R1+0x4], R2 ;  /* 0x0000040201007387 */ /* 0x0003e20000100800 */
[----:B------:R-:W-:Y:S05]  /*d480*/  BRA `(.L_x_2286) ;  /* 0x0000000000107947 */ /* 0x000fea0003800000 */
.L_x_2281:
[----:B------:R-:W-:Y:S01]  /*d490*/  IMAD.U32 R2, RZ, RZ, UR6 ;  /* 0x00000006ff027e24 */ /* 0x000fe2000f8e00ff */
[----:B------:R0:W-:Y:S04]  /*d4a0*/  STL [R1+0x4], RZ ;  /* 0x000004ff01007387 */ /* 0x0001e80000100800 */
[----:B------:R0:W-:Y:S04]  /*d4b0*/  STL [R1+0x8], RZ ;  /* 0x000008ff01007387 */ /* 0x0001e80000100800 */
[----:B------:R0:W-:Y:S02]  /*d4c0*/  STL [R1], R2 ;  /* 0x0000000201007387 */ /* 0x0001e40000100800 */
.L_x_2286:
        /* <DEDUP_REMOVED lines=10> */
.L_x_2279:
[----:B0-2---:R-:W2:Y:S01]  /*d570*/  LDL R0, [R1+0xc] ;  /* 0x00000c0001007983 */ /* 0x005ea20000100800 */
[----:B------:R-:W-:Y:S01]  /*d580*/  ULDC UR4, c[0x0][0xc3c] ;  /* 0x00030f0000047ab9 */ /* 0x000fe20000000800 */
[----:B------:R-:W-:Y:S02]  /*d590*/  IMAD.MOV.U32 R19, RZ, RZ, RZ ;  /* 0x000000ffff137224 */ /* 0x000fe400078e00ff */
[----:B------:R0:W-:Y:S01]  /*d5a0*/  STL [R1+0x48], RZ ;  /* 0x000048ff01007387 */ /* 0x0001e20000100800 */
[----:B--2---:R-:W-:Y:S01]  /*d5b0*/  ISETP.GE.AND P0, PT, R0, UR4, PT ;  /* 0x0000000400007c0c */ /* 0x004fe2000bf06270 */
[----:B------:R-:W-:-:S05]  /*d5c0*/  IMAD.MOV.U32 R0, RZ, RZ, 0x1 ;  /* 0x00000001ff007424 */ /* 0x000fca00078e00ff */
[----:B------:R0:W-:Y:S07]  /*d5d0*/  STL [R1+0x14], R0 ;  /* 0x0000140001007387 */ /* 0x0001ee0000100800 */
[----:B------:R-:W-:Y:S05]  /*d5e0*/  @P0 BRA `(.L_x_2287) ;  /* 0x0000005c004c0947 */ /* 0x000fea0003800000 */
[----:B---3--:R-:W2:Y:S01]  /*d5f0*/  S2R R5, SR_TID.X ;  /* 0x0000000000057919 */ /* 0x008ea20000002100 */
        /* <DEDUP_REMOVED lines=9> */
[----:B0-----:R-:W-:-:S05]  /*d690*/  IMAD.SHL.U32 R0, R5, 0x8, RZ ;  /* 0x0000000805007824 */ /* 0x001fca00078e00ff */
[C---:B-1----:R-:W-:Y:S02]  /*d6a0*/  LOP3.LUT R2, R0.reuse, 0x1f8, RZ, 0xc0, !PT ;  /* 0x000001f800027812 */ /* 0x042fe400078ec0ff */
        /* <DEDUP_REMOVED lines=14> */
.L_x_2391:
[----:B------:R-:W2:Y:S01]  /*d790*/  LDL R0, [R1+0xc] ;  /* 0x00000c0001007983 */ /* 0x000ea20000100800 */
[----:B------:R-:W2:Y:S01]  /*d7a0*/  LDC.64 R2, c[0x0][0xc88] ;  /* 0x00032200ff027b82 */ /* 0x000ea20000000a00 */
[----:B------:R-:W-:Y:S05]  /*d7b0*/  YIELD ;  /* 0x0000000000007946 */ /* 0x000fea0003800000 */
[----:B------:R-:W-:Y:S01]  /*d7c0*/  ULDC.64 UR4, c[0x0][0xa28] ;  /* 0x00028a0000047ab9 */ /* 0x000fe20000000a00 */
[----:B01----:R-:W-:Y:S01]  /*d7d0*/  IMAD.MOV.U32 R6, RZ, RZ, RZ ;  /* 0x000000ffff067224 */ /* 0x003fe200078e00ff */
        /* <DEDUP_REMOVED lines=14> */
[----:B------:R0:W-:Y:S01]  /*d8c0*/  STL [R1+0x44], R4 ;  /* 0x0000440401007387 */ /* 0x0001e20000100800 */
        /* <DEDUP_REMOVED lines=32> */
[----:B------:R-:W0:Y:S04]  /*dad0*/  LDG.E R7, desc[UR56][R2.64] ;  /* 0x0000003802077981 */ /* 0x000e28000c1e1900 */
[----:B------:R-:W0:Y:S02]  /*dae0*/  LDG.E R2, desc[UR56][R2.64+0x4] ;  /* 0x0000043802027981 */ /* 0x000e24000c1e1900 */
[----:B0-----:R-:W-:-:S05]  /*daf0*/  IMAD.IADD R9, R2, 0x1, -R7 ;  /* 0x0000000102097824 */ /* 0x001fca00078e0a07 */
[----:B------:R1:W-:Y:S02]  /*db00*/  STL [R1+0x38], R9 ;  /* 0x0000380901007387 */ /* 0x0003e40000100800 */
.L_x_2288:
[----:B------:R-:W2:Y:S01]  /*db10*/  LDL.LU R7, [R1+0x8] ;  /* 0x0000080001077983 */ /* 0x000ea20000300800 */
[----:B------:R-:W-:Y:S02]  /*db20*/  ULDC.64 UR4, c[0x0][0xa20] ;  /* 0x0002880000047ab9 */ /* 0x000fe40000000a00 */
[----:B------:R-:W-:-:S04]  /*db30*/  ISETP.NE.U32.AND P1, PT, RZ, UR4, PT ;  /* 0x00000004ff007c0c */ /* 0x000fc8000bf25070 */
[----:B------:R-:W-:Y:S02]  /*db40*/  ISETP.NE.AND.EX P1, PT, RZ, UR5, PT, P1 ;  /* 0x00000005ff007c0c */ /* 0x000fe4000bf25310 */
[C---:B--2---:R-:W-:Y:S02]  /*db50*/  LOP3.LUT R2, R7.reuse, 0xff000000, RZ, 0xc0, !PT ;  /* 0xff00000007027812 */ /* 0x044fe400078ec0ff */
        /* <DEDUP_REMOVED lines=10> */
[----:B--2---:R-:W-:-:S05]  /*dc00*/  IADD3.X R7, R10, UR5, RZ, P0, !PT ;  /* 0x000000050a077c10 */ /* 0x004fca00087fe4ff */
[----:B------:R3:W5:Y:S01]  /*dc10*/  LDG.E R6, desc[UR56][R6.64] ;  /* 0x0000003806067981 */ /* 0x000762000c1e1900 */
[----:B------:R-:W-:Y:S05]  /*dc20*/  BRA `(.L_x_2290) ;  /* 0x0000000000107947 */ /* 0x000fea0003800000 */
.L_x_2289:
[----:B------:R-:W-:Y:S05]  /*dc30*/  @!P0 BRA `(.L_x_2290) ;  /* 0x00000000000c8947 */ /* 0x000fea0003800000 */
[----:B------:R-:W3:Y:S04]  /*dc40*/  LDG.E R6, desc[UR56][R4.64] ;  /* 0x0000003804067981 */ /* 0x000ee8000c1e1900 */
[----:B------:R-:W3:Y:S02]  /*dc50*/  LDG.E R4, desc[UR56][R4.64+0x4] ;  /* 0x0000043804047981 */ /* 0x000ee4000c1e1900 */
[----:B---3--:R-:W-:-:S07]  /*dc60*/  IMAD.IADD R6, R4, 0x1, -R6 ;  /* 0x0000000104067824 */ /* 0x008fce00078e0a06 */
.L_x_2290:
[----:B------:R-:W4:Y:S01]  /*dc70*/  LDL R5, [R1+0x4] ;  /* 0x0000040001057983 */ /* 0x000f220000100800 */
[----:B-----5:R-:W-:Y:S01]  /*dc80*/  IMAD.IADD R6, R6, 0x1, -R0 ;  /* 0x0000000106067824 */ /* 0x020fe200078e0a00 */
[----:B------:R-:W-:Y:S01]  /*dc90*/  BSSY B0, `(.L_x_2291) ;  /* 0x000003a000007945 */ /* 0x000fe20003800000 */
[----:B------:R-:W0:Y:S02]  /*dca0*/  LDC R0, c[0x0][0x448] ;  /* 0x00011200ff007b82 */ /* 0x000e240000000800 */
[----:B0-----:R-:W-:-:S13]  /*dcb0*/  ISETP.NE.AND P0, PT, R0, 0x1, PT ;  /* 0x000000010000780c */ /* 0x001fda0003f05270 */
[----:B--2---:R-:W0:Y:S08]  /*dcc0*/  @P0 LDC R3, c[0x0][0x44c] ;  /* 0x00011300ff030b82 */ /* 0x004e300000000800 */
[----:B------:R-:W2:Y:S01]  /*dcd0*/  @P0 LDC R4, c[0x0][0x450] ;  /* 0x00011400ff040b82 */ /* 0x000ea20000000800 */
[----:B----4-:R-:W-:Y:S02]  /*dce0*/  IMAD.SHL.U32 R0, R5, 0x80, RZ ;  /* 0x0000008005007824 */ /* 0x010fe400078e00ff */
[----:B------:R-:W-:-:S02]  /*dcf0*/  IMAD.MOV.U32 R5, RZ, RZ, RZ ;  /* 0x000000ffff057224 */ /* 0x000fc400078e00ff */
[----:B------:R-:W-:Y:S02]  /*dd00*/  VIADD R0, R0, 0x7f ;  /* 0x0000007f00007836 */ /* 0x000fe40000000000 */
[----:B------:R-:W-:Y:S02]  /*dd10*/  IMAD.MOV.U32 R10, RZ, RZ, R5 ;  /* 0x000000ffff0a7224 */ /* 0x000fe400078e0005 */
[----:B0-----:R-:W-:-:S05]  /*dd20*/  @P0 IMAD.HI.U32 R3, R0, R3, RZ ;  /* 0x0000000300030227 */ /* 0x001fca00078e00ff */
[----:B--2---:R-:W-:Y:S02]  /*dd30*/  @P0 SHF.R.U32.HI R0, RZ, R4, R3 ;  /* 0x00000004ff000219 */ /* 0x004fe40000011603 */
[C---:B------:R-:W-:Y:S01]  /*dd40*/  IADD3 R3, R6.reuse, 0x80, -R9 ;  /* 0x0000008006037810 */ /* 0x040fe20007ffe809 */
[----:B------:R-:W-:Y:S01]  /*dd50*/  VIADD R6, R6, 0x7f ;  /* 0x0000007f06067836 */ /* 0x000fe20000000000 */
[----:B-1----:R-:W-:-:S03]  /*dd60*/  LOP3.LUT R9, R2, 0xff, RZ, 0xc0, !PT ;  /* 0x000000ff02097812 */ /* 0x002fc600078ec0ff */
[----:B------:R-:W-:Y:S01]  /*dd70*/  IMAD.IADD R0, R3, 0x1, R0 ;  /* 0x0000000103007824 */ /* 0x000fe200078e0200 */
[----:B------:R-:W-:-:S04]  /*dd80*/  SHF.R.S32.HI R3, RZ, 0x1f, R6 ;  /* 0x0000001fff037819 */ /* 0x000fc80000011406 */
[----:B------:R-:W-:Y:S02]  /*dd90*/  SHF.R.S32.HI R4, RZ, 0x1f, R0 ;  /* 0x0000001fff047819 */ /* 0x000fe40000011400 */
[----:B------:R-:W-:Y:S02]  /*dda0*/  LEA.HI R3, R3, R6, RZ, 0x7 ;  /* 0x0000000603037211 */ /* 0x000fe400078f38ff */
[----:B------:R-:W-:Y:S02]  /*ddb0*/  LEA.HI R4, R4, R0, RZ, 0x7 ;  /* 0x0000000004047211 */ /* 0x000fe400078f38ff */
[----:B------:R-:W-:Y:S02]  /*ddc0*/  SHF.R.U32.HI R0, RZ, 0x10, R2 ;  /* 0x00000010ff007819 */ /* 0x000fe40000011602 */
[----:B------:R-:W-:Y:S02]  /*ddd0*/  SHF.R.S32.HI R3, RZ, 0x7, R3 ;  /* 0x00000007ff037819 */ /* 0x000fe40000011403 */
[----:B------:R-:W-:-:S02]  /*dde0*/  ISETP.NE.AND P0, PT, R0, RZ, PT ;  /* 0x000000ff0000720c */ /* 0x000fc40003f05270 */
[----:B------:R-:W-:-:S04]  /*ddf0*/  SHF.R.S32.HI R4, RZ, 0x7, R4 ;  /* 0x00000007ff047819 */ /* 0x000fc80000011404 */
[----:B------:R-:W-:-:S04]  /*de00*/  VIMNMX R8, R3, R4, PT ;  /* 0x0000000403087248 */ /* 0x000fc80003fe0100 */
[----:B------:R-:W-:Y:S01]  /*de10*/  ISETP.GE.AND P1, PT, R8, 0x1, PT ;  /* 0x000000010800780c */ /* 0x000fe20003f26270 */
[----:B------:R0:W-:Y:S02]  /*de20*/  STL [R1+0x30], R8 ;  /* 0x0000300801007387 */ /* 0x0001e40000100800 */
[----:B------:R-:W1:Y:S02]  /*de30*/  @!P0 LDC R0, c[0x0][0x9f0] ;  /* 0x00027c00ff008b82 */ /* 0x000e640000000800 */
[----:B------:R0:W-:Y:S04]  /*de40*/  STL [R1+0x3c], R5 ;  /* 0x00003c0501007387 */ /* 0x0001e80000100800 */
[----:B------:R0:W-:Y:S04]  /*de50*/  STL [R1+0x58], R9 ;  /* 0x0000580901007387 */ /* 0x0001e80000100800 */
[----:B------:R-:W-:Y:S05]  /*de60*/  @!P1 BRA `(.L_x_2292) ;  /* 0x0000000000709947 */ /* 0x000fea0003800000 */
[----:B-1----:R-:W-:-:S04]  /*de70*/  IABS R4, R0 ;  /* 0x0000000000047213 */ /* 0x002fc80000000000 */
[----:B------:R-:W1:Y:S08]  /*de80*/  I2F.RP R2, R4 ;  /* 0x0000000400027306 */ /* 0x000e700000209400 */
[----:B-1----:R-:W1:Y:S02]  /*de90*/  MUFU.RCP R2, R2 ;  /* 0x0000000200027308 */ /* 0x002e640000001000 */
[----:B-1----:R-:W-:-:S06]  /*dea0*/  VIADD R2, R2, 0xffffffe ;  /* 0x0ffffffe02027836 */ /* 0x002fcc0000000000 */
[----:B------:R-:W1:Y:S02]  /*deb0*/  F2I.FTZ.U32.TRUNC.NTZ R3, R2 ;  /* 0x0000000200037305 */ /* 0x000e64000021f000 */
[----:B-1----:R-:W-:-:S04]  /*dec0*/  IMAD.MOV R2, RZ, RZ, -R3 ;  /* 0x000000ffff027224 */ /* 0x002fc800078e0a03 */
[----:B0-----:R-:W-:Y:S02]  /*ded0*/  IMAD R5, R2, R4, RZ ;  /* 0x0000000402057224 */ /* 0x001fe400078e02ff */
[----:B------:R-:W-:-:S04]  /*dee0*/  IMAD.MOV.U32 R2, RZ, RZ, RZ ;  /* 0x000000ffff027224 */ /* 0x000fc800078e00ff */
[----:B---3--:R-:W-:Y:S01]  /*def0*/  IMAD.HI.U32 R7, R3, R5, R2 ;  /* 0x0000000503077227 */ /* 0x008fe200078e0002 */
        /* <DEDUP_REMOVED lines=19> */
.L_x_2292:
[----:B------:R-:W-:Y:S05]  /*e030*/  BSYNC B0 ;  /* 0x0000000000007941 */ /* 0x000fea0003800000 */
.L_x_2291:
[----:B-1----:R-:W-:Y:S01]  /*e040*/  IMAD.MOV.U32 R0, RZ, RZ, R10 ;  /* 0x000000ffff007224 */ /* 0x002fe200078e000a */
[----:B------:R-:W-:Y:S03]  /*e050*/  BSSY B7, `(.L_x_2293) ;  /* 0x000040d000077945 */ /* 0x000fe60003800000 */
[----:B------:R-:W-:-:S05]  /*e060*/  IMAD R2, R9, R0, RZ ;  /* 0x0000000009027224 */ /* 0x000fca00078e02ff */
[----:B------:R-:W-:Y:S01]  /*e070*/  VIADDMNMX R0, R2, R0, R8, PT ;  /* 0x0000000002007246 */ /* 0x000fe20003800108 */
[----:B------:R1:W-:Y:S03]  /*e080*/  STL [R1+0x28], R2 ;  /* 0x0000280201007387 */ /* 0x0003e60000100800 */
[----:B------:R-:W-:Y:S01]  /*e090*/  ISETP.GT.AND P0, PT, R0, R2, PT ;  /* 0x000000020000720c */ /* 0x000fe20003f04270 */
[----:B------:R1:W-:-:S12]  /*e0a0*/  STL [R1+0x40], R0 ;  /* 0x0000400001007387 */ /* 0x0003d80000100800 */
[----:B------:R-:W-:Y:S05]  /*e0b0*/  @P0 BRA `(.L_x_2294) ;  /* 0x0000000000480947 */ /* 0x000fea0003800000 */
[----:B-1----:R-:W1:Y:S02]  /*e0c0*/  S2R R0, SR_TID.X ;  /* 0x0000000000007919 */ /* 0x002e640000002100 */
[----:B-1----:R-:W-:-:S04]  /*e0d0*/  LOP3.LUT R0, R0, 0x7f, RZ, 0xc0, !PT ;  /* 0x0000007f00007812 */ /* 0x002fc800078ec0ff */
[----:B------:R-:W-:-:S13]  /*e0e0*/  ISETP.NE.AND P0, PT, R0, RZ, PT ;  /* 0x000000ff0000720c */ /* 0x000fda0003f05270 */
[----:B------:R-:W-:Y:S05]  /*e0f0*/  @P0 BRA `(.L_x_2295) ;  /* 0x0000004000080947 */ /* 0x000fea0003800000 */
[----:B------:R-:W1:Y:S01]  /*e100*/  S2R R3, SR_LANEID ;  /* 0x0000000000037919 */ /* 0x000e620000000000 */
[----:B------:R-:W-:Y:S02]  /*e110*/  VOTEU.ANY UR4, UPT, PT ;  /* 0x0000000000047886 */ /* 0x000fe400038e0100 */
[----:B------:R-:W1:Y:S08]  /*e120*/  FLO.U32 R0, UR4 ;  /* 0x0000000400007d00 */ /* 0x000e7000080e0000 */
[----:B0-----:R-:W0:Y:S01]  /*e130*/  POPC R5, UR4 ;  /* 0x0000000400057d09 */ /* 0x001e220008000000 */
[----:B-1----:R-:W-:-:S02]  /*e140*/  ISETP.EQ.U32.AND P0, PT, R0, R3, PT ;  /* 0x000000030000720c */ /* 0x002fc40003f02070 */
[----:B------:R-:W0:Y:S11]  /*e150*/  LDC.64 R2, c[0x0][0xc60] ;  /* 0x00031800ff027b82 */ /* 0x000e360000000a00 */
[----:B0-----:R-:W4:Y:S01]  /*e160*/  @P0 ATOMG.E.ADD.STRONG.GPU PT, R3, desc[UR56][R2.64], R5 ;  /* 0x00000005020309a8 */ /* 0x001f2200081ee1f8 */
[----:B------:R-:W0:Y:S02]  /*e170*/  S2R R4, SR_LTMASK ;  /* 0x0000000000047919 */ /* 0x000e240000003900 */
[----:B0-----:R-:W-:-:S04]  /*e180*/  LOP3.LUT R4, R4, UR4, RZ, 0xc0, !PT ;  /* 0x0000000404047c12 */ /* 0x001fc8000f8ec0ff */
[----:B---3--:R-:W0:Y:S01]  /*e190*/  POPC R7, R4 ;  /* 0x0000000400077309 */ /* 0x008e220000000000 */
[----:B----4-:R-:W0:Y:S02]  /*e1a0*/  SHFL.IDX PT, R0, R3, R0, 0x1f ;  /* 0x00001f0003007589 */ /* 0x010e2400000e0000 */
[----:B0-----:R-:W-:-:S05]  /*e1b0*/  IADD3 R0, R0, UR36, R7 ;  /* 0x0000002400007c10 */ /* 0x001fca000fffe007 */
[----:B------:R4:W-:Y:S01]  /*e1c0*/  STL [R1], R0 ;  /* 0x0000000001007387 */ /* 0x0009e20000100800 */
[----:B------:R-:W-:Y:S05]  /*e1d0*/  BRA `(.L_x_2295) ;  /* 0x0000003c00d07947 */ /* 0x000fea0003800000 */
.L_x_2294:
[----:B-1----:R-:W-:Y:S01]  /*e1e0*/  VIADD R0, R18, 0x1c400 ;  /* 0x0001c40012007836 */ /* 0x002fe20000000000 */
[----:B------:R-:W-:Y:S04]  /*e1f0*/  BSSY B6, `(.L_x_2296) ;  /* 0x0000013000067945 */ /* 0x000fe80003800000 */
[----:B------:R-:W-:-:S13]  /*e200*/  LOP3.LUT P0, RZ, R0, 0x3ff, RZ, 0xc0, !PT ;  /* 0x000003ff00ff7812 */ /* 0x000fda000780c0ff */
        /* <DEDUP_REMOVED lines=9> */
[----:B---3--:R-:W-:-:S02]  /*e2a0*/  IMAD.U32 R7, RZ, RZ, UR9 ;  /* 0x00000009ff077e24 */ /* 0x008fc4000f8e00ff */
[----:B--2---:R-:W-:Y:S02]  /*e2b0*/  IMAD.U32 R10, RZ, RZ, UR4 ;  /* 0x00000004ff0a7e24 */ /* 0x004fe4000f8e00ff */
[----:B------:R-:W-:Y:S02]  /*e2c0*/  IMAD.U32 R11, RZ, RZ, UR5 ;  /* 0x00000005ff0b7e24 */ /* 0x000fe4000f8e00ff */
[----:B------:R-:W-:Y:S02]  /*e2d0*/  IMAD.MOV.U32 R8, RZ, RZ, 0x70 ;  /* 0x00000070ff087424 */ /* 0x000fe400078e00ff */
[----:B------:R-:W-:Y:S02]  /*e2e0*/  IMAD.MOV.U32 R12, RZ, RZ, 0x1 ;  /* 0x00000001ff0c7424 */ /* 0x000fe400078e00ff */
[----:B------:R-:W-:-:S07]  /*e2f0*/  IMAD.MOV.U32 R13, RZ, RZ, RZ ;  /* 0x000000ffff0d7224 */ /* 0x000fce00078e00ff */
[----:B------:R-:W-:-:S07]  /*e300*/  LEPC R20, `(.L_x_2297) ;  /* 0x000000001014794e */ /* 0x000fce0000000000 */
[----:B-1----:R-:W-:Y:S05]  /*e310*/  CALL.ABS.NOINC R2 ;  /* 0x0000000002007343 */ /* 0x002fea0003c00000 */
.L_x_2297:
[----:B------:R-:W-:Y:S05]  /*e320*/  BSYNC B6 ;  /* 0x0000000000067941 */ /* 0x000fea0003800000 */
.L_x_2296:
        /* <DEDUP_REMOVED lines=9> */
[----:B------:R-:W-:Y:S02]  /*e3c0*/  IMAD.U32 R4, RZ, RZ, UR6 ;  /* 0x00000006ff047e24 */ /* 0x000fe4000f8e00ff */
[----:B0-----:R-:W-:Y:S02]  /*e3d0*/  IMAD.U32 R5, RZ, RZ, UR7 ;  /* 0x00000007ff057e24 */ /* 0x001fe4000f8e00ff */
[----:B------:R-:W-:Y:S02]  /*e3e0*/  IMAD.U32 R6, RZ, RZ, UR8 ;  /* 0x00000008ff067e24 */ /* 0x000fe4000f8e00ff */
[----:B---3--:R-:W-:-:S02]  /*e3f0*/  IMAD.U32 R7, RZ, RZ, UR9 ;  /* 0x00000009ff077e24 */ /* 0x008fc4000f8e00ff */
[----:B--2---:R-:W-:Y:S02]  /*e400*/  IMAD.U32 R10, RZ, RZ, UR4 ;  /* 0x00000004ff0a7e24 */ /* 0x004fe4000f8e00ff */
[----:B------:R-:W-:Y:S02]  /*e410*/  IMAD.U32 R11, RZ, RZ, UR5 ;  /* 0x00000005ff0b7e24 */ /* 0x000fe4000f8e00ff */
[----:B------:R-:W-:Y:S02]  /*e420*/  IMAD.MOV.U32 R8, RZ, RZ, 0x70 ;  /* 0x00000070ff087424 */ /* 0x000fe400078e00ff */
[----:B------:R-:W-:Y:S02]  /*e430*/  IMAD.MOV.U32 R12, RZ, RZ, 0x1 ;  /* 0x00000001ff0c7424 */ /* 0x000fe400078e00ff */
[----:B-1----:R-:W-:-:S07]  /*e440*/  IMAD.MOV.U32 R13, RZ, RZ, RZ ;  /* 0x000000ffff0d7224 */ /* 0x002fce00078e00ff */
[----:B------:R-:W-:-:S07]  /*e450*/  LEPC R20, `(.L_x_2300) ;  /* 0x000000001014794e */ /* 0x000fce0000000000 */
[----:B----4-:R-:W-:Y:S05]  /*e460*/  CALL.ABS.NOINC R2 ;  /* 0x0000000002007343 */ /* 0x010fea0003c00000 */
.L_x_2300:
        /* <DEDUP_REMOVED lines=16> */
.L_x_2299:
[----:B------:R-:W-:Y:S05]  /*e570*/  BSYNC B6 ;  /* 0x0000000000067941 */ /* 0x000fea0003800000 */
.L_x_2298:
[----:B------:R-:W4:Y:S01]  /*e580*/  LDL.LU R4, [R1+0x1c] ;  /* 0x00001c0001047983 */ /* 0x000f220000300800 */
[----:B------:R-:W-:-:S03]  /*e590*/  ULDC.64 UR4, c[0x0][0x9f8] ;  /* 0x00027e0000047ab9 */ /* 0x000fc60000000a00 */
[----:B---3--:R-:W3:Y:S01]  /*e5a0*/  LDL R7, [R1+0x10] ;  /* 0x0000100001077983 */ /* 0x008ee20000100800 */
[----:B------:R-:W-:-:S03]  /*e5b0*/  ISETP.NE.U32.AND P0, PT, RZ, UR4, PT ;  /* 0x00000004ff007c0c */ /* 0x000fc6000bf05070 */
[----:B------:R-:W5:Y:S01]  /*e5c0*/  LDL R0, [R1+0x40] ;  /* 0x0000400001007983 */ /* 0x000f620000100800 */
[----:B------:R-:W-:-:S13]  /*e5d0*/  ISETP.NE.AND.EX P0, PT, RZ, UR5, PT, P0 ;  /* 0x00000005ff007c0c */ /* 0x000fda000bf05300 */
[----:B------:R-:W-:-:S04]  /*e5e0*/  @P0 IADD3 R2, P1, R17, UR4, RZ ;  /* 0x0000000411020c10 */ /* 0x000fc8000ff3e0ff */
[----:B----4-:R-:W-:Y:S01]  /*e5f0*/  @P0 IADD3.X R3, R4, UR5, RZ, P1, !PT ;  /* 0x0000000504030c10 */ /* 0x010fe20008ffe4ff */
[----:B------:R-:W-:-:S04]  /*e600*/  ULDC.64 UR4, c[0x0][0xa08] ;  /* 0x0002820000047ab9 */ /* 0x000fc80000000a00 */
[----:B---3--:R1:W0:Y:S02]  /*e610*/  @P0 LDG.E R7, desc[UR56][R2.64] ;  /* 0x0000003802070981 */ /* 0x008224000c1e1900 */
[----:B-1----:R-:W1:Y:S01]  /*e620*/  LDC.64 R2, c[0x0][0x418] ;  /* 0x00010600ff027b82 */ /* 0x002e620000000a00 */
[----:B-----5:R-:W-:Y:S01]  /*e630*/  VIADD R0, R0, 0xffffffff ;  /* 0xffffffff00007836 */ /* 0x020fe20000000000 */
[----:B0-----:R-:W-:Y:S01]  /*e640*/  SHF.R.S32.HI R8, RZ, 0x1f, R7 ;  /* 0x0000001fff087819 */ /* 0x001fe20000011407 */
[----:B------:R0:W-:Y:S04]  /*e650*/  @P0 STL [R1+0x10], R7 ;  /* 0x0000100701000387 */ /* 0x0001e80000100800 */
[----:B------:R0:W-:Y:S01]  /*e660*/  STL [R1+0x1c], R8 ;  /* 0x00001c0801007387 */ /* 0x0001e20000100800 */
[----:B-1----:R-:W-:Y:S01]  /*e670*/  LOP3.LUT P0, RZ, R2, UR4, RZ, 0xfc, !PT ;  /* 0x0000000402ff7c12 */ /* 0x002fe2000f80fcff */
[----:B------:R-:W-:-:S03]  /*e680*/  UMOV UR4, 0xffffffff ;  /* 0xffffffff00047882 */ /* 0x000fc60000000000 */
[----:B------:R-:W-:-:S04]  /*e690*/  LOP3.LUT P0, RZ, R3, UR5, RZ, 0xfc, P0 ;  /* 0x0000000503ff7c12 */ /* 0x000fc8000800fcff */
[----:B------:R-:W-:Y:S01]  /*e6a0*/  SEL R17, R7, RZ, !P0 ;  /* 0x000000ff07117207 */ /* 0x000fe20004000000 */
[----:B0-----:R-:W-:Y:S08]  /*e6b0*/  BRA.DIV UR4, `(.L_x_2301) ;  /* 0x0000005204a87947 */ /* 0x001ff0000b800000 */
[----:B------:R-:W0:Y:S02]  /*e6c0*/  S2R R4, SR_TID.X ;  /* 0x0000000000047919 */ /* 0x000e240000002100 */
[----:B0-----:R-:W-:-:S04]  /*e6d0*/  SHF.R.U32.HI R4, RZ, 0x5, R4 ;  /* 0x00000005ff047819 */ /* 0x001fc80000011604 */
[----:B------:R-:W-:-:S05]  /*e6e0*/  LOP3.LUT R4, R4, 0x3, RZ, 0xc0, !PT ;  /* 0x0000000304047812 */ /* 0x000fca00078ec0ff */
[----:B------:R0:W1:Y:S02]  /*e6f0*/  SHFL.IDX PT, R14, R4, RZ, 0x1f ;  /* 0x00001fff040e7589 */ /* 0x00006400000e0000 */
.L_x_2407:
[----:B------:R-:W-:Y:S01]  /*e700*/  PLOP3.LUT P1, PT, PT, PT, PT, 0x8, 0x0 ;  /* 0x000000000000781c */ /* 0x000fe20003f2e170 */
[----:B------:R3:W-:Y:S01]  /*e710*/  STL [R1+0x8], R0 ;  /* 0x0000080001007387 */ /* 0x0007e20000100800 */
[----:B-1----:R-:W-:Y:S02]  /*e720*/  ISETP.NE.AND P0, PT, R14, RZ, PT ;  /* 0x000000ff0e00720c */ /* 0x002fe40003f05270 */
[----:B0-----:R-:W-:-:S05]  /*e730*/  P2R R4, PR, RZ, 0x2 ;  /* 0x00000002ff047803 */ /* 0x001fca0000000000 */
[----:B------:R3:W-:Y:S06]  /*e740*/  STL [R1+0x20], R4 ;  /* 0x0000200401007387 */ /* 0x0007ec0000100800 */
[----:B------:R-:W-:Y:S05]  /*e750*/  @P0 BRA `(.L_x_2302) ;  /* 0x0000000400300947 */ /* 0x000fea0003800000 */
[----:B------:R-:W-:-:S03]  /*e760*/  UMOV UR4, 0xffffffff ;  /* 0xffffffff00047882 */ /* 0x000fc60000000000 */
[----:B------:R-:W-:Y:S05]  /*e770*/  BRA.DIV UR4, `(.L_x_2303) ;  /* 0x0000005204ac7947 */ /* 0x000fea000b800000 */
[----:B------:R-:W-:-:S13]  /*e780*/  ELECT P6, URZ, PT ;  /* 0x00000000003f782f */ /* 0x000fda00038c0000 */
.L_x_2410:
[----:B------:R-:W-:Y:S05]  /*e790*/  @!P6 BRA `(.L_x_2302) ;  /* 0x000000040020e947 */ /* 0x000fea0003800000 */
[----:B------:R-:W-:-:S04]  /*e7a0*/  ISETP.NE.U32.AND P0, PT, R2, RZ, PT ;  /* 0x000000ff0200720c */ /* 0x000fc80003f05070 */
[----:B------:R-:W-:-:S13]  /*e7b0*/  ISETP.NE.AND.EX P0, PT, R3, RZ, PT, P0 ;  /* 0x000000ff0300720c */ /* 0x000fda0003f05300 */
[----:B------:R-:W-:Y:S05]  /*e7c0*/  @!P0 BRA `(.L_x_2304) ;  /* 0x0000000000508947 */ /* 0x000fea0003800000 */
[----:B------:R-:W0:Y:S01]  /*e7d0*/  LDC R6, c[0x0][0x43c] ;  /* 0x00010f00ff067b82 */ /* 0x000e220000000800 */
[----:B------:R-:W-:Y:S01]  /*e7e0*/  IMAD.MOV.U32 R9, RZ, RZ, R0 ;  /* 0x000000ffff097224 */ /* 0x000fe200078e0000 */
[----:B------:R-:W-:-:S03]  /*e7f0*/  ULDC.64 UR4, c[0x0][0x428] ;  /* 0x00010a0000047ab9 */ /* 0x000fc60000000a00 */
[----:B---3--:R-:W-:Y:S01]  /*e800*/  IMAD.MOV.U32 R0, RZ, RZ, R9 ;  /* 0x000000ffff007224 */ /* 0x008fe200078e0009 */
[----:B0-----:R-:W-:-:S13]  /*e810*/  ISETP.NE.AND P0, PT, R6, 0x1, PT ;  /* 0x000000010600780c */ /* 0x001fda0003f05270 */
[----:B------:R-:W0:Y:S02]  /*e820*/  @P0 LDC.64 R4, c[0x0][0x440] ;  /* 0x00011000ff040b82 */ /* 0x000e240000000a00 */
[----:B0-----:R-:W-:-:S05]  /*e830*/  @P0 IMAD.HI.U32 R4, R9, R4, RZ ;  /* 0x0000000409040227 */ /* 0x001fca00078e00ff */
        /* <DEDUP_REMOVED lines=13> */
.L_x_2304:
[----:B0-----:R-:W4:Y:S01]  /*e910*/  LDL R2, [R1+0x14] ;  /* 0x0000140001027983 */ /* 0x001f220000100800 */
[----:B---3--:R-:W-:Y:S01]  /*e920*/  IMAD R0, R19, 0x8, R18 ;  /* 0x0000000813007824 */ /* 0x008fe200078e0212 */
[----:B----4-:R-:W-:-:S04]  /*e930*/  SHF.L.U32 R2, R2, 0x1f, RZ ;  /* 0x0000001f02027819 */ /* 0x010fc800000006ff */
[----:B------:R-:W0:Y:S02]  /*e940*/  SYNCS.PHASECHK.TRANS64.TRYWAIT P0, [R0+URZ+0x34840], R2 ;  /* 0x03484002000075a7 */ /* 0x000e24000800017f */
[----:B0-----:R-:W-:Y:S05]  /*e950*/  @!P0 BRA `(.L_x_2305) ;  /* 0x0000005000548947 */ /* 0x001fea0003800000 */
.L_x_2411:
[----:B------:R-:W1:Y:S02]  /*e960*/  S2R R3, SR_TID.X ;  /* 0x0000000000037919 */ /* 0x000e640000002100 */
[----:B-1----:R-:W-:-:S04]  /*e970*/  LOP3.LUT R3, R3, 0x7f, RZ, 0xc0, !PT ;  /* 0x0000007f03037812 */ /* 0x002fc800078ec0ff */
[----:B------:R-:W-:-:S13]  /*e980*/  ISETP.NE.AND P0, PT, R3, RZ, PT ;  /* 0x000000ff0300720c */ /* 0x000fda0003f05270 */
[----:B------:R-:W-:Y:S05]  /*e990*/  @P0 BRA `(.L_x_2306) ;  /* 0x00000000001c0947 */ /* 0x000fea0003800000 */
[----:B------:R-:W1:Y:S01]  /*e9a0*/  S2R R3, SR_TID.X ;  /* 0x0000000000037919 */ /* 0x000e620000002100 */
[----:B0-----:R-:W-:-:S04]  /*e9b0*/  IMAD.MOV.U32 R2, RZ, RZ, 0xc000 ;  /* 0x0000c000ff027424 */ /* 0x001fc800078e00ff */
[----:B------:R3:W-:Y:S01]  /*e9c0*/  SYNCS.ARRIVE.TRANS64 RZ, [R0+URZ+0x34830], R2 ;  /* 0x0348300200ff79a7 */ /* 0x0007e2000800003f */
[----:B-1----:R-:W-:-:S04]  /*e9d0*/  LOP3.LUT R3, R3, 0x1f, RZ, 0xc0, !PT ;  /* 0x0000001f03037812 */ /* 0x002fc800078ec0ff */
[----:B------:R-:W-:-:S13]  /*e9e0*/  ISETP.NE.AND P0, PT, R3, RZ, PT ;  /* 0x000000ff0300720c */ /* 0x000fda0003f05270 */
[----:B---3--:R-:W-:Y:S05]  /*e9f0*/  @!P0 BRA `(.L_x_2306) ;  /* 0x0000000000048947 */ /* 0x008fea0003800000 */
[----:B------:R-:W-:Y:S01]  /*ea00*/  BPT.TRAP 0x1 ;  /* 0x000000040000795c */ /* 0x000fe20000300000 */
.L_x_2306:
[----:B------:R-:W3:Y:S04]  /*ea10*/  LDL R3, [R1+0x8] ;  /* 0x0000080001037983 */ /* 0x000ee80000100800 */
[----:B0-----:R-:W4:Y:S01]  /*ea20*/  LDL R2, [R1+0x18] ;  /* 0x0000180001027983 */ /* 0x001f220000100800 */
        /* <DEDUP_REMOVED lines=11> */
[----:B------:R-:W-:Y:S01]  /*eae0*/  UIADD3 UR9, UR9, 0x34830, URZ ;  /* 0x0003483009097890 */ /* 0x000fe2000fffe03f */
[----:B------:R-:W-:-:S05]  /*eaf0*/  P2R R0, PR, RZ, 0x1 ;  /* 0x00000001ff007803 */ /* 0x000fca0000000000 */
[----:B------:R0:W-:Y:S01]  /*eb00*/  STL [R1+0x20], R0 ;  /* 0x0000200001007387 */ /* 0x0001e20000100800 */
[----:B------:R-:W-:Y:S02]  /*eb10*/  UIADD3 UR14, UR8, 0x1c400, URZ ;  /* 0x0001c400080e7890 */ /* 0x000fe4000fffe03f */
[----:B------:R-:W-:Y:S02]  /*eb20*/  UIADD3 UR15, UR8, 0x20400, URZ ;  /* 0x00020400080f7890 */ /* 0x000fe4000fffe03f */
[----:B------:R-:W-:-:S03]  /*eb30*/  UIADD3 UR17, UR8, 0x24400, URZ ;  /* 0x0002440008117890 */ /* 0x000fc6000fffe03f */
[----:B------:R-:W-:Y:S01]  /*eb40*/  UMOV UR8, UR14 ;  /* 0x0000000e00087c82 */ /* 0x000fe20008000000 */
[----:B------:R-:W-:Y:S01]  /*eb50*/  UMOV UR14, 0x80 ;  /* 0x00000080000e7882 */ /* 0x000fe20000000000 */
[----:B---3--:R-:W-:Y:S02]  /*eb60*/  R2UR UR11, R3 ;  /* 0x00000000030b72ca */ /* 0x008fe400000e0000 */
[----:B----4-:R-:W-:-:S13]  /*eb70*/  R2UR UR5, R2 ;  /* 0x00000000020572ca */ /* 0x010fda00000e0000 */
[----:B------:R-:W-:Y:S02]  /*eb80*/  ULEA UR11, UR11, UR5, 0x7 ;  /* 0x000000050b0b7291 */ /* 0x000fe4000f8e383f */
        /* <DEDUP_REMOVED lines=8> */
[----:B0-----:R-:W-:Y:S01]  /*ec10*/  NOP ;  /* 0x0000000000007918 */ /* 0x001fe20000000000 */
.L_x_2302:
[----:B------:R-:W4:Y:S04]  /*ec20*/  LDL.LU R3, [R1+0x34] ;  /* 0x0000340001037983 */ /* 0x000f280000300800 */
[----:B------:R-:W5:Y:S04]  /*ec30*/  LDL.LU R5, [R1+0x2c] ;  /* 0x00002c0001057983 */ /* 0x000f680000300800 */
        /* <DEDUP_REMOVED lines=10> */
[----:B----4-:R-:W-:Y:S02]  /*ece0*/  SHF.R.S32.HI R0, RZ, 0x1f, R3 ;  /* 0x0000001fff007819 */ /* 0x010fe40000011403 */
[----:B-----5:R-:W-:-:S03]  /*ecf0*/  SEL R5, R5, RZ, !P0 ;  /* 0x000000ff05057207 */ /* 0x020fc60004000000 */
        /* <DEDUP_REMOVED lines=25> */
[----:B0-----:R-:W-:Y:S05]  /*ee90*/  CALL.ABS.NOINC R2 ;  /* 0x0000000002007343 */ /* 0x001fea0003c00000 */
.L_x_2308:
[----:B------:R-:W-:Y:S05]  /*eea0*/  BSYNC B6 ;  /* 0x0000000000067941 */ /* 0x000fea0003800000 */
.L_x_2307:
[----:B0-----:R-:W3:Y:S01]  /*eeb0*/  LDL.LU R0, [R1+0x44] ;  /* 0x0000440001007983 */ /* 0x001ee20000300800 */
[----:B------:R-:W-:Y:S01]  /*eec0*/  ULDC.64 UR4, c[0x0][0x2d8] ;  /* 0x0000b60000047ab9 */ /* 0x000fe20000000a00 */
[----:B------:R-:W0:Y:S01]  /*eed0*/  LDC R7, c[0x0][0x448] ;  /* 0x00011200ff077b82 */ /* 0x000e220000000800 */
[----:B------:R-:W-:Y:S01]  /*eee0*/  ULDC.64 UR6, c[0x0][0x280] ;  /* 0x0000a00000067ab9 */ /* 0x000fe20000000a00 */
[----:B------:R-:W4:Y:S04]  /*eef0*/  LDL.LU R5, [R1+0x34] ;  /* 0x0000340001057983 */ /* 0x000f280000300800 */
[----:B------:R-:W4:Y:S04]  /*ef00*/  LDL.LU.64 R2, [R1+0x50] ;  /* 0x0000500001027983 */ /* 0x000f280000300a00 */
[----:B------:R-:W3:Y:S04]  /*ef10*/  LDL.LU R4, [R1+0x2c] ;  /* 0x00002c0001047983 */ /* 0x000ee80000300800 */
[----:B------:R-:W3:Y:S01]  /*ef20*/  LDL R9, [R1+0x4] ;  /* 0x0000040001097983 */ /* 0x000ee20000100800 */
[----:B--2---:R-:W1:Y:S01]  /*ef30*/  S2R R10, SR_TID.X ;  /* 0x00000000000a7919 */ /* 0x004e620000002100 */
[----:B0-----:R-:W-:-:S13]  /*ef40*/  ISETP.NE.AND P0, PT, R7, 0x1, PT ;  /* 0x000000010700780c */ /* 0x001fda0003f05270 */
[----:B------:R-:W0:Y:S01]  /*ef50*/  @P0 LDC R6, c[0x0][0x450] ;  /* 0x00011400ff060b82 */ /* 0x000e220000000800 */
[----:B-1----:R-:W-:-:S05]  /*ef60*/  IMAD.SHL.U32 R10, R10, 0x8, RZ ;  /* 0x000000080a0a7824 */ /* 0x002fca00078e00ff */
[----:B------:R-:W-:-:S04]  /*ef70*/  LOP3.LUT R10, R10, 0x38, RZ, 0xc0, !PT ;  /* 0x000000380a0a7812 */ /* 0x000fc800078ec0ff */
[C---:B------:R-:W-:Y:S02]  /*ef80*/  LOP3.LUT R11, R10.reuse, 0x40, RZ, 0xfc, !PT ;  /* 0x000000400a0b7812 */ /* 0x040fe400078efcff */
[----:B------:R-:W-:Y:S01]  /*ef90*/  LOP3.LUT R10, R10, 0x80, RZ, 0xfc, !PT ;  /* 0x000000800a0a7812 */ /* 0x000fe200078efcff */
[----:B----4-:R-:W-:Y:S02]  /*efa0*/  IMAD.MOV.U32 R3, RZ, RZ, R5 ;  /* 0x000000ffff037224 */ /* 0x010fe400078e0005 */
[----:B------:R-:W1:Y:S01]  /*efb0*/  S2R R5, SR_TID.X ;  /* 0x0000000000057919 */ /* 0x000e620000002100 */
[----:B------:R-:W-:-:S04]  /*efc0*/  IMAD.WIDE.U32 R2, R16, UR4, R2 ;  /* 0x0000000410027c25 */ /* 0x000fc8000f8e0002 */
[----:B------:R-:W-:Y:S01]  /*efd0*/  IMAD R3, R16, UR5, R3 ;  /* 0x0000000510037c24 */ /* 0x000fe2000f8e0203 */
[----:B------:R-:W-:Y:S02]  /*efe0*/  ULDC.64 UR4, c[0x0][0x2e0] ;  /* 0x0000b80000047ab9 */ /* 0x000fe40000000a00 */
[----:B---3--:R-:W-:Y:S02]  /*eff0*/  IMAD R0, R0, UR4, RZ ;  /* 0x0000000400007c24 */ /* 0x008fe4000f8e02ff */
[----:B------:R-:W-:-:S04]  /*f000*/  IMAD.WIDE.U32 R2, R4, UR4, R2 ;  /* 0x0000000404027c25 */ /* 0x000fc8000f8e0002 */
[----:B------:R-:W-:Y:S01]  /*f010*/  IMAD R0, R4, UR5, R0 ;  /* 0x0000000504007c24 */ /* 0x000fe2000f8e0200 */
[----:B------:R-:W-:Y:S01]  /*f020*/  ULDC.64 UR4, c[0x0][0x2d0] ;  /* 0x0000b40000047ab9 */ /* 0x000fe20000000a00 */
[----:B------:R-:W2:Y:S02]  /*f030*/  S2R R4, SR_TID.X ;  /* 0x0000000000047919 */ /* 0x000ea40000002100 */
[----:B------:R-:W-:Y:S01]  /*f040*/  IMAD.IADD R3, R3, 0x1, R0 ;  /* 0x0000000103037824 */ /* 0x000fe200078e0200 */
[----:B-1----:R-:W-:-:S04]  /*f050*/  LOP3.LUT R5, R5, 0x7f, RZ, 0xc0, !PT ;  /* 0x0000007f05057812 */ /* 0x002fc800078ec0ff */
[----:B------:R-:W-:Y:S01]  /*f060*/  SHF.R.U32.HI R5, RZ, 0x3, R5 ;  /* 0x00000003ff057819 */ /* 0x000fe20000011605 */
[----:B--2---:R-:W-:-:S05]  /*f070*/  IMAD.SHL.U32 R4, R4, 0x10, RZ ;  /* 0x0000001004047824 */ /* 0x004fca00078e00ff */
[----:B------:R-:W-:Y:S02]  /*f080*/  LOP3.LUT R4, R5, 0x70, R4, 0xf8, !PT ;  /* 0x0000007005047812 */ /* 0x000fe400078ef804 */
[----:B------:R-:W1:Y:S03]  /*f090*/  @P0 LDC R5, c[0x0][0x44c] ;  /* 0x00011300ff050b82 */ /* 0x000e660000000800 */
[----:B------:R-:W-:-:S04]  /*f0a0*/  IMAD R0, R9, 0x80, R4 ;  /* 0x0000008009007824 */ /* 0x000fc800078e0204 */
[----:B------:R-:W-:Y:S02]  /*f0b0*/  IMAD.MOV.U32 R4, RZ, RZ, R0 ;  /* 0x000000ffff047224 */ /* 0x000fe400078e0000 */
[----:B-1----:R-:W-:-:S05]  /*f0c0*/  @P0 IMAD.HI.U32 R5, R0, R5, RZ ;  /* 0x0000000500050227 */ /* 0x002fca00078e00ff */
[----:B0-----:R-:W-:-:S05]  /*f0d0*/  @P0 SHF.R.U32.HI R4, RZ, R6, R5 ;  /* 0x00000006ff040219 */ /* 0x001fca0000011605 */
[----:B------:R-:W-:Y:S02]  /*f0e0*/  IMAD.MOV R5, RZ, RZ, -R4 ;  /* 0x000000ffff057224 */ /* 0x000fe400078e0a04 */
[----:B------:R-:W-:-:S04]  /*f0f0*/  IMAD.WIDE.U32 R2, R4, UR4, R2 ;  /* 0x0000000404027c25 */ /* 0x000fc8000f8e0002 */
[----:B------:R-:W-:Y:S01]  /*f100*/  IMAD R0, R7, R5, R0 ;  /* 0x0000000507007224 */ /* 0x000fe200078e0200 */
[----:B------:R-:W-:-:S05]  /*f110*/  SHF.R.S32.HI R5, RZ, 0x1f, R4 ;  /* 0x0000001fff057819 */ /* 0x000fca0000011404 */
[----:B------:R-:W-:-:S04]  /*f120*/  IMAD R5, R5, UR4, RZ ;  /* 0x0000000405057c24 */ /* 0x000fc8000f8e02ff */
[----:B------:R-:W-:Y:S01]  /*f130*/  IMAD R4, R4, UR5, R5 ;  /* 0x0000000504047c24 */ /* 0x000fe2000f8e0205 */
[----:B------:R-:W-:Y:S01]  /*f140*/  ULDC.64 UR4, c[0x0][0x2c8] ;  /* 0x0000b20000047ab9 */ /* 0x000fe20000000a00 */
[----:B------:R-:W0:Y:S02]  /*f150*/  S2R R5, SR_TID.X ;  /* 0x0000000000057919 */ /* 0x000e240000002100 */
[----:B------:R-:W-:Y:S01]  /*f160*/  IMAD.IADD R3, R3, 0x1, R4 ;  /* 0x0000000103037824 */ /* 0x000fe200078e0204 */
[----:B------:R-:W-:Y:S01]  /*f170*/  SHF.R.S32.HI R4, RZ, 0x1f, R0 ;  /* 0x0000001fff047819 */ /* 0x000fe20000011400 */
[----:B------:R-:W-:-:S04]  /*f180*/  IMAD.WIDE.U32 R2, R0, UR4, R2 ;  /* 0x0000000400027c25 */ /* 0x000fc8000f8e0002 */
[----:B------:R-:W-:Y:S01]  /*f190*/  IMAD R4, R4, UR4, RZ ;  /* 0x0000000404047c24 */ /* 0x000fe2000f8e02ff */
[----:B------:R-:W-:Y:S02]  /*f1a0*/  ULDC UR4, c[0x0][0x2b8] ;  /* 0x0000ae0000047ab9 */ /* 0x000fe40000000800 */
[----:B------:R-:W-:Y:S01]  /*f1b0*/  ISETP.GE.AND P0, PT, R10, UR4, PT ;  /* 0x000000040a007c0c */ /* 0x000fe2000bf06270 */
[----:B------:R-:W-:Y:S01]  /*f1c0*/  IMAD R0, R0, UR5, R4 ;  /* 0x0000000500007c24 */ /* 0x000fe2000f8e0204 */
[----:B------:R1:W5:Y:S01]  /*f1d0*/  LDL R10, [R1+0x24] ;  /* 0x00002400010a7983 */ /* 0x0003620000100800 */
[----:B------:R-:W-:Y:S02]  /*f1e0*/  LEA R4, P3, R2, UR6, 0x1 ;  /* 0x0000000602047c11 */ /* 0x000fe4000f8608ff */
[----:B------:R-:W-:Y:S01]  /*f1f0*/  IMAD.IADD R0, R3, 0x1, R0 ;  /* 0x0000000103007824 */ /* 0x000fe200078e0200 */
[----:B------:R-:W-:Y:S01]  /*f200*/  ISETP.GE.AND P1, PT, R11, UR4, PT ;  /* 0x000000040b007c0c */ /* 0x000fe2000bf26270 */
[----:B0-----:R-:W-:-:S05]  /*f210*/  IMAD.SHL.U32 R8, R5, 0x8, RZ ;  /* 0x0000000805087824 */ /* 0x001fca00078e00ff */
[----:B------:R-:W-:-:S04]  /*f220*/  LOP3.LUT R8, R8, 0x38, RZ, 0xc0, !PT ;  /* 0x0000003808087812 */ /* 0x000fc800078ec0ff */
[----:B------:R-:W-:Y:S01]  /*f230*/  ISETP.GE.AND P2, PT, R8, UR4, PT ;  /* 0x0000000408007c0c */ /* 0x000fe2000bf46270 */
[----:B------:R-:W-:Y:S01]  /*f240*/  UMOV UR4, 0xffffffff ;  /* 0xffffffff00047882 */ /* 0x000fe20000000000 */
[----:B------:R-:W-:Y:S02]  /*f250*/  LEA.HI.X R3, R2, UR7, R0, 0x1, P3 ;  /* 0x0000000702037c11 */ /* 0x000fe400098f0c00 */
[----:B-1----:R-:W-:Y:S09]  /*f260*/  BRA.DIV UR4, `(.L_x_2309) ;  /* 0x0000004a04247947 */ /* 0x002ff2000b800000 */
[----:B------:R-:W0:Y:S02]  /*f270*/  S2R R6, SR_TID.X ;  /* 0x0000000000067919 */ /* 0x000e240000002100 */
[----:B0-----:R-:W-:-:S04]  /*f280*/  LOP3.LUT R6, R6, 0x7f, RZ, 0xc0, !PT ;  /* 0x0000007f06067812 */ /* 0x001fc800078ec0ff */
[----:B------:R-:W-:Y:S02]  /*f290*/  SHF.R.U32.HI R9, RZ, 0x3, R6 ;  /* 0x00000003ff097819 */ /* 0x000fe40000011606 */
[----:B------:R-:W2:Y:S04]  /*f2a0*/  LDL.LU R6, [R1+0x4] ;  /* 0x0000040001067983 */ /* 0x000ea80000300800 */
[----:B------:R-:W3:Y:S01]  /*f2b0*/  LDL.LU R8, [R1+0x38] ;  /* 0x0000380001087983 */ /* 0x000ee20000300800 */
[----:B--2---:R-:W-:Y:S02]  /*f2c0*/  IMAD R2, R6, 0x80, R9 ;  /* 0x0000008006027824 */ /* 0x004fe400078e0209 */
[----:B------:R-:W0:Y:S01]  /*f2d0*/  S2R R6, SR_TID.X ;  /* 0x0000000000067919 */ /* 0x000e220000002100 */
[----:B---3--:R-:W-:-:S02]  /*f2e0*/  IMAD R0, R8, R7, RZ ;  /* 0x0000000708007224 */ /* 0x008fc400078e02ff */
[----:B------:R-:W1:Y:S01]  /*f2f0*/  SHFL.IDX PT, R7, R4, RZ, 0x181f ;  /* 0x00181fff04077589 */ /* 0x000e6200000e0000 */
[C---:B------:R-:W-:Y:S02]  /*f300*/  VIADD R5, R2.reuse, 0x10 ;  /* 0x0000001002057836 */ /* 0x040fe40000000000 */
[-C--:B------:R-:W-:Y:S01]  /*f310*/  ISETP.GE.AND P4, PT, R2, R0.reuse, PT ;  /* 0x000000000200720c */ /* 0x080fe20003f86270 */
[----:B------:R-:W-:Y:S02]  /*f320*/  SHFL.IDX PT, R9, R3, 0x1, 0x181f ;  /* 0x00381f0003097f89 */ /* 0x000fe400000e0000 */
[----:B------:R-:W-:Y:S02]  /*f330*/  ISETP.GE.AND P3, PT, R5, R0, PT ;  /* 0x000000000500720c */ /* 0x000fe40003f66270 */
[----:B------:R-:W-:Y:S01]  /*f340*/  SHFL.IDX PT, R5, R4, 0x1, 0x181f ;  /* 0x00381f0004057f89 */ /* 0x000fe200000e0000 */
[----:B0-----:R-:W-:-:S03]  /*f350*/  IMAD.SHL.U32 R11, R6, 0x8, RZ ;  /* 0x00000008060b7824 */ /* 0x001fc600078e00ff */
[----:B------:R-:W0:Y:S02]  /*f360*/  SHFL.IDX PT, R6, R3, RZ, 0x181f ;  /* 0x00181fff03067589 */ /* 0x000e2400000e0000 */
[----:B------:R-:W-:-:S04]  /*f370*/  LOP3.LUT R11, R11, 0x38, RZ, 0xc0, !PT ;  /* 0x000000380b0b7812 */ /* 0x000fc800078ec0ff */
[----:B-1----:R-:W-:-:S05]  /*f380*/  @!P4 LEA R7, P5, R11, R7, 0x1 ;  /* 0x000000070b07c211 */ /* 0x002fca00078a08ff */
[----:B0-----:R-:W-:Y:S01]  /*f390*/  @!P4 IMAD.X R6, RZ, RZ, R6, P5 ;  /* 0x000000ffff06c224 */ /* 0x001fe200028e0606 */
[----:B------:R-:W-:-:S04]  /*f3a0*/  @!P3 LEA R8, P5, R11, R5, 0x1 ;  /* 0x000000050b08b211 */ /* 0x000fc800078a08ff */
[----:B------:R-:W-:Y:S01]  /*f3b0*/  @!P4 LOP3.LUT R7, R7, R6, RZ, 0x3c, !PT ;  /* 0x000000060707c212 */ /* 0x000fe200078e3cff */
[----:B------:R-:W-:-:S03]  /*f3c0*/  @!P3 IMAD.X R5, RZ, RZ, R9, P5 ;  /* 0x000000ffff05b224 */ /* 0x000fc600028e0609 */
[----:B------:R-:W-:-:S04]  /*f3d0*/  @!P4 LOP3.LUT R6, R7, R6, RZ, 0x3c, !PT ;  /* 0x000000060706c212 */ /* 0x000fc800078e3cff */
[----:B------:R-:W-:-:S05]  /*f3e0*/  @!P4 LOP3.LUT R7, R7, R6, RZ, 0x3c, !PT ;  /* 0x000000060707c212 */ /* 0x000fca00078e3cff */
[----:B-----5:R-:W-:Y:S04]  /*f3f0*/  @!P4 LDGSTS.E.BYPASS.LTC128B.128 [R10+0x10400], desc[UR56][R6.64], !P2 ;  /* 0x10400000060acfae */ /* 0x020fe8000d101d78 */
[----:B------:R-:W-:Y:S04]  /*f400*/  @!P4 LDGSTS.E.BYPASS.LTC128B.128 [R10+0x14400], desc[UR56][R6.64+0x80], !P1 ;  /* 0x14400080060acfae */ /* 0x000fe8000c901d78 */
[----:B------:R0:W-:Y:S02]  /*f410*/  @!P4 LDGSTS.E.BYPASS.LTC128B.128 [R10+0x18400], desc[UR56][R6.64+0x100], !P0 ;  /* 0x18400100060acfae */ /* 0x0001e4000c101d78 */
[----:B0-----:R-:W-:-:S02]  /*f420*/  @!P3 IMAD.MOV.U32 R6, RZ, RZ, R8 ;  /* 0x000000ffff06b224 */ /* 0x001fc400078e0008 */
[----:B------:R-:W-:Y:S01]  /*f430*/  @!P3 IMAD.MOV.U32 R7, RZ, RZ, R5 ;  /* 0x000000ffff07b224 */ /* 0x000fe200078e0005 */
[----:B------:R-:W-:Y:S01]  /*f440*/  SHFL.IDX PT, R8, R3, 0x2, 0x181f ;  /* 0x00581f0003087f89 */ /* 0x000fe200000e0000 */
[----:B------:R-:W-:-:S03]  /*f450*/  VIADD R5, R2, 0x20 ;  /* 0x0000002002057836 */ /* 0x000fc60000000000 */
[----:B------:R-:W-:Y:S04]  /*f460*/  @!P3 LDGSTS.E.BYPASS.LTC128B.128 [R10+0x10c00], desc[UR56][R6.64], !P2 ;  /* 0x10c00000060abfae */ /* 0x000fe8000d101d78 */
[----:B------:R-:W-:Y:S04]  /*f470*/  @!P3 LDGSTS.E.BYPASS.LTC128B.128 [R10+0x14c00], desc[UR56][R6.64+0x80], !P1 ;  /* 0x14c00080060abfae */ /* 0x000fe8000c901d78 */
[----:B------:R0:W-:Y:S01]  /*f480*/  @!P3 LDGSTS.E.BYPASS.LTC128B.128 [R10+0x18c00], desc[UR56][R6.64+0x100], !P0 ;  /* 0x18c00100060abfae */ /* 0x0001e2000c101d78 */
[----:B------:R-:W-:-:S03]  /*f490*/  ISETP.GE.AND P3, PT, R5, R0, PT ;  /* 0x000000000500720c */ /* 0x000fc60003f66270 */
[----:B------:R-:W1:Y:S10]  /*f4a0*/  SHFL.IDX PT, R5, R4, 0x2, 0x181f ;  /* 0x00581f0004057f89 */ /* 0x000e7400000e0000 */
        /* <DEDUP_REMOVED lines=53> */
.L_x_2428:
[----:B------:R-:W-:Y:S01]  /*f800*/  VIADD R2, R2, 0x70 ;  /* 0x0000007002027836 */ /* 0x000fe20000000000 */
[----:B------:R-:W-:Y:S04]  /*f810*/  BSSY B0, `(.L_x_2310) ;  /* 0x000000e000007945 */ /* 0x000fe80003800000 */
[----:B------:R-:W-:-:S13]  /*f820*/  ISETP.GE.AND P3, PT, R2, R0, PT ;  /* 0x000000000200720c */ /* 0x000fda0003f66270 */
[----:B------:R-:W-:Y:S05]  /*f830*/  @P3 BRA `(.L_x_2311) ;  /* 0x00000000002c3947 */ /* 0x000fea0003800000 */
[----:B0-----:R-:W0:Y:S02]  /*f840*/  S2R R4, SR_TID.X ;  /* 0x0000000000047919 */ /* 0x001e240000002100 */
        /* <DEDUP_REMOVED lines=10> */
.L_x_2311:
[----:B------:R-:W-:Y:S05]  /*f8f0*/  BSYNC B0 ;  /* 0x0000000000007941 */ /* 0x000fea0003800000 */
.L_x_2310:
[----:B------:R-:W-:Y:S01]  /*f900*/  NOP ;  /* 0x0000000000007918 */ /* 0x000fe20000000000 */
[----:B------:R-:W-:Y:S01]  /*f910*/  PLOP3.LUT P0, PT, PT, PT, PT, 0x80, 0x0 ;  /* 0x000000000000781c */ /* 0x000fe20003f0f070 */
[----:B0--3--:R-:W-:-:S12]  /*f920*/  VIADD R6, R18, 0x34800 ;  /* 0x0003480012067836 */ /* 0x009fd80000000000 */
.L_x_2312:
[----:B------:R-:W-:Y:S02]  /*f930*/  PLOP3.LUT P1, PT, P1, P0, PT, 0xa2, 0x0 ;  /* 0x000000000000781c */ /* 0x000fe40000f21472 */
[----:B------:R-:W-:-:S08]  /*f940*/  @P0 R2UR P1, UR4, R18 ;  /* 0x00000000120402ca */ /* 0x000fd00000020000 */
[----:B------:R-:W-:-:S05]  /*f950*/  @P0 PLOP3.LUT P0, PT, P1, PT, PT, 0x80, 0x0 ;  /* 0x000000000000081c */ /* 0x000fca0000f0f070 */
[----:B------:R-:W-:Y:S01]  /*f960*/  @!P1 SYNCS.ARRIVE.TRANS64.RED.A0T1 RZ, [UR4+0x34800], RZ ;  /* 0x034800ffffff99a7 */ /* 0x000fe20008200404 */
[----:B------:R-:W-:Y:S07]  /*f970*/  @!P1 ARRIVES.LDGSTSBAR.64.TRANSCNT [UR4+0x34800] ;  /* 0x03480000ff0099b0 */ /* 0x000fee0008000a84 */
[----:B------:R-:W-:Y:S05]  /*f980*/  @P0 BRA.U.ANY `(.L_x_2312) ;  /* 0xfffffffd00e80947 */ /* 0x000fea000393ffff */
[----:B----4-:R-:W3:Y:S02]  /*f990*/  LDL.LU R2, [R1+0x48] ;  /* 0x0000480001027983 */ /* 0x010ee40000300800 */
        /* <DEDUP_REMOVED lines=11> */
.L_x_2429:
[----:B------:R-:W-:Y:S05]  /*fa50*/  BSYNC B0 ;  /* 0x0000000000007941 */ /* 0x000fea0003800000 */
.L_x_2313:
[----:B------:R-:W0:Y:S04]  /*fa60*/  LDL R2, [R1+0x40] ;  /* 0x0000400001027983 */ /* 0x000e280000100800 */
[----:B--2---:R-:W2:Y:S01]  /*fa70*/  LDL R3, [R1+0x28] ;  /* 0x0000280001037983 */ /* 0x004ea20000100800 */
[----:B------:R-:W-:Y:S01]  /*fa80*/  BSSY B0, `(.L_x_2315) ;  /* 0x0000213000007945 */ /* 0x000fe20003800000 */
[----:B0-----:R-:W-:-:S05]  /*fa90*/  VIADD R0, R2, 0xfffffffe ;  /* 0xfffffffe02007836 */ /* 0x001fca0000000000 */
[----:B--2---:R-:W-:-:S13]  /*faa0*/  ISETP.GE.AND P0, PT, R0, R3, PT ;  /* 0x000000030000720c */ /* 0x004fda0003f06270 */
[----:B------:R-:W-:Y:S05]  /*fab0*/  @!P0 BRA `(.L_x_2316) ;  /* 0x00000020003c8947 */ /* 0x000fea0003800000 */
[----:B------:R-:W2:Y:S04]  /*fac0*/  LDL.LU R2, [R1+0x58] ;  /* 0x0000580001027983 */ /* 0x000ea80000300800 */
[----:B-1----:R-:W3:Y:S04]  /*fad0*/  LDL.LU R5, [R1+0x3c] ;  /* 0x00003c0001057983 */ /* 0x002ee80000300800 */
[----:B------:R-:W4:Y:S01]  /*fae0*/  LDL.LU R4, [R1+0x30] ;  /* 0x0000300001047983 */ /* 0x000f220000300800 */
[----:B------:R-:W-:Y:S01]  /*faf0*/  LOP3.LUT R12, RZ, R3, RZ, 0x33, !PT ;  /* 0x00000003ff0c7212 */ /* 0x000fe200078e33ff */
[----:B------:R-:W-:Y:S01]  /*fb00*/  BSSY B2, `(.L_x_2317) ;  /* 0x00000b5000027945 */ /* 0x000fe20003800000 */
[----:B--2---:R-:W-:-:S04]  /*fb10*/  VIADD R2, R2, 0x1 ;  /* 0x0000000102027836 */ /* 0x004fc80000000000 */
[----:B---3--:R-:W-:-:S05]  /*fb20*/  IMAD R2, R2, R5, RZ ;  /* 0x0000000502027224 */ /* 0x008fca00078e02ff */
        /* <DEDUP_REMOVED lines=14> */
[----:B--2---:R-:W-:Y:S02]  /*fc10*/  ISETP.NE.AND P1, PT, R5, RZ, PT ;  /* 0x000000ff0500720c */ /* 0x004fe40003f25270 */
        /* <DEDUP_REMOVED lines=26> */
.L_x_2321:
[----:B------:R-:W-:Y:S01]  /*fdc0*/  IMAD R3, R9, 0x8, R18 ;  /* 0x0000000809037824 */ /* 0x000fe200078e0212 */
[----:B------:R-:W-:Y:S01]  /*fdd0*/  SHF.L.U32 R2, R13, 0x1f, RZ ;  /* 0x0000001f0d027819 */ /* 0x000fe200000006ff */
[----:B------:R-:W-:Y:S03]  /*fde0*/  BSSY B3, `(.L_x_2322) ;  /* 0x0000003000037945 */ /* 0x000fe60003800000 */
[----:B------:R-:W1:Y:S02]  /*fdf0*/  SYNCS.PHASECHK.TRANS64.TRYWAIT P0, [R3+URZ+0x34840], R2 ;  /* 0x03484002030075a7 */ /* 0x000e64000800017f */
[----:B-1----:R-:W-:Y:S05]  /*fe00*/  @!P0 BRA `(.L_x_2323) ;  /* 0x0000004800448947 */ /* 0x002fea0003800000 */
.L_x_2430:
[----:B------:R-:W-:Y:S05]  /*fe10*/  BSYNC B3 ;  /* 0x0000000000037941 */ /* 0x000fea0003800000 */
.L_x_2322:
        /* <DEDUP_REMOVED lines=12> */
.L_x_2325:
[----:B------:R-:W-:Y:S05]  /*fee0*/  BSYNC B3 ;  /* 0x0000000000037941 */ /* 0x000fea0003800000 */
.L_x_2324:
        /* <DEDUP_REMOVED lines=12> */
.L_x_2326:
        /* <DEDUP_REMOVED lines=16> */
.L_x_2327:
        /* <DEDUP_REMOVED lines=15> */
.L_x_2328:
        /* <DEDUP_REMOVED lines=16> */
.L_x_2431:
[----:B------:R-:W-:Y:S05]  /*102a0*/  BSYNC B3 ;  /* 0x0000000000037941 */ /* 0x000fea0003800000 */
.L_x_2329:
        /* <DEDUP_REMOVED lines=12> */
.L_x_2332:
[----:B------:R-:W-:Y:S05]  /*10370*/  BSYNC B3 ;  /* 0x0000000000037941 */ /* 0x000fea0003800000 */
.L_x_2331:
        /* <DEDUP_REMOVED lines=13> */
.L_x_2333:
        /* <DEDUP_REMOVED lines=15> */
.L_x_2334:
        /* <DEDUP_REMOVED lines=12> */
.L_x_2320:
[----:B------:R-:W-:Y:S05]  /*10600*/  BSYNC B1 ;  /* 0x0000000000017941 */ /* 0x000fea0003800000 */
.L_x_2319:
[----:B0-----:R-:W2:Y:S01]  /*10610*/  LDL.LU R0, [R1+0x40] ;  /* 0x0000400001007983 */ /* 0x001ea20000300800 */
[----:B------:R-:W-:-:S03]  /*10620*/  IMAD.MOV.U32 R19, RZ, RZ, R9 ;  /* 0x000000ffff137224 */ /* 0x000fc600078e0009 */
[----:B------:R0:W-:Y:S02]  /*10630*/  STL [R1+0x14], R13 ;  /* 0x0000140d01007387 */ /* 0x0001e40000100800 */
[----:B0-2---:R-:W-:-:S07]  /*10640*/  VIADD R0, R0, 0xfffffffd ;  /* 0xfffffffd00007836 */ /* 0x005fce0000000000 */
.L_x_2318:
[----:B------:R-:W-:Y:S05]  /*10650*/  BSYNC B2 ;  /* 0x0000000000027941 */ /* 0x000fea0003800000 */
.L_x_2317:
[----:B------:R-:W-:Y:S01]  /*10660*/  VIADD R12, R12, 0xfffffffe ;  /* 0xfffffffe0c0c7836 */ /* 0x000fe20000000000 */
[----:B------:R-:W-:-:S04]  /*10670*/  LOP3.LUT R4, RZ, R4, RZ, 0x33, !PT ;  /* 0x00000004ff047212 */ /* 0x000fc800078e33ff */
[----:B------:R-:W-:-:S13]  /*10680*/  ISETP.NE.AND P0, PT, R12, R4, PT ;  /* 0x000000040c00720c */ /* 0x000fda0003f05270 */
[----:B------:R-:W-:Y:S05]  /*10690*/  @!P0 BRA `(.L_x_2316) ;  /* 0x0000001400448947 */ /* 0x000fea0003800000 */
[----:B------:R-:W-:-:S07]  /*106a0*/  IMAD.MOV.U32 R9, RZ, RZ, R17 ;  /* 0x000000ffff097224 */ /* 0x000fce00078e0011 */
.L_x_2367:
        /* <DEDUP_REMOVED lines=8> */
[----:B--2---:R-:W-:Y:S02]  /*10730*/  ISETP.NE.AND P1, PT, R3, RZ, PT ;  /* 0x000000ff0300720c */ /* 0x004fe40003f25270 */
        /* <DEDUP_REMOVED lines=26> */
.L_x_2337:
[----:B------:R-:W-:Y:S01]  /*108e0*/  IMAD R3, R4, 0x8, R18 ;  /* 0x0000000804037824 */ /* 0x000fe200078e0212 */
[----:B------:R-:W-:Y:S01]  /*108f0*/  SHF.L.U32 R2, R5, 0x1f, RZ ;  /* 0x0000001f05027819 */ /* 0x000fe200000006ff */
[----:B------:R-:W-:Y:S03]  /*10900*/  BSSY B2, `(.L_x_2338) ;  /* 0x0000003000027945 */ /* 0x000fe60003800000 */
[----:B------:R-:W1:Y:S02]  /*10910*/  SYNCS.PHASECHK.TRANS64.TRYWAIT P0, [R3+URZ+0x34840], R2 ;  /* 0x03484002030075a7 */ /* 0x000e64000800017f */
[----:B-1----:R-:W-:Y:S05]  /*10920*/  @!P0 BRA `(.L_x_2339) ;  /* 0x0000003c00a48947 */ /* 0x002fea0003800000 */
.L_x_2432:
[----:B------:R-:W-:Y:S05]  /*10930*/  BSYNC B2 ;  /* 0x0000000000027941 */ /* 0x000fea0003800000 */
.L_x_2338:
        /* <DEDUP_REMOVED lines=12> */
.L_x_2341:
[----:B------:R-:W-:Y:S05]  /*10a00*/  BSYNC B2 ;  /* 0x0000000000027941 */ /* 0x000fea0003800000 */
.L_x_2340:
        /* <DEDUP_REMOVED lines=12> */
.L_x_2342:
        /* <DEDUP_REMOVED lines=16> */
.L_x_2343:
        /* <DEDUP_REMOVED lines=15> */
.L_x_2344:
        /* <DEDUP_REMOVED lines=16> */
.L_x_2433:
[----:B------:R-:W-:Y:S05]  /*10dc0*/  BSYNC B2 ;  /* 0x0000000000027941 */ /* 0x000fea0003800000 */
.L_x_2345:
        /* <DEDUP_REMOVED lines=11> */
.L_x_2348:
[----:B------:R-:W-:Y:S05]  /*10e80*/  BSYNC B2 ;  /* 0x0000000000027941 */ /* 0x000fea0003800000 */
.L_x_2347:
        /* <DEDUP_REMOVED lines=12> */
.L_x_2349:
        /* <DEDUP_REMOVED lines=15> */
.L_x_2350:
        /* <DEDUP_REMOVED lines=12> */
.L_x_2336:
[----:B------:R-:W-:Y:S05]  /*11100*/  BSYNC B1 ;  /* 0x0000000000017941 */ /* 0x000fea0003800000 */
.L_x_2335:
[----:B------:R-:W2:Y:S01]  /*11110*/  LDL R2, [R1+0x20] ;  /* 0x0000200001027983 */ /* 0x000ea20000100800 */
[----:B------:R-:W-:Y:S01]  /*11120*/  VIADD R19, R4, 0x1 ;  /* 0x0000000104137836 */ /* 0x000fe20000000000 */
[----:B------:R-:W-:Y:S01]  /*11130*/  BSSY B1, `(.L_x_2351) ;  /* 0x00000a3000017945 */ /* 0x000fe20003800000 */
[----:B0-----:R-:W-:-:S03]  /*11140*/  VIADD R7, R0, 0xffffffff ;  /* 0xffffffff00077836 */ /* 0x001fc60000000000 */
[----:B------:R-:W-:-:S04]  /*11150*/  ISETP.NE.AND P0, PT, R19, 0x2, PT ;  /* 0x000000021300780c */ /* 0x000fc80003f05270 */
[----:B------:R-:W-:Y:S02]  /*11160*/  SEL R19, R19, RZ, P0 ;  /* 0x000000ff13137207 */ /* 0x000fe40000000000 */
[----:B--2---:R-:W-:Y:S02]  /*11170*/  ISETP.NE.AND P1, PT, R2, RZ, PT ;  /* 0x000000ff0200720c */ /* 0x004fe40003f25270 */
        /* <DEDUP_REMOVED lines=28> */
.L_x_2353:
[----:B------:R-:W-:Y:S01]  /*11340*/  IMAD R2, R19, 0x8, R18 ;  /* 0x0000000813027824 */ /* 0x000fe200078e0212 */
[----:B------:R-:W-:Y:S01]  /*11350*/  SHF.L.U32 R3, R12, 0x1f, RZ ;  /* 0x0000001f0c037819 */ /* 0x000fe200000006ff */
[----:B------:R-:W-:Y:S03]  /*11360*/  BSSY B2, `(.L_x_2354) ;  /* 0x0000003000027945 */ /* 0x000fe60003800000 */
[----:B------:R-:W2:Y:S02]  /*11370*/  SYNCS.PHASECHK.TRANS64.TRYWAIT P0, [R2+URZ+0x34840], R3 ;  /* 0x03484003020075a7 */ /* 0x000ea4000800017f */
[----:B--2---:R-:W-:Y:S05]  /*11380*/  @!P0 BRA `(.L_x_2355) ;  /* 0x0000003400348947 */ /* 0x004fea0003800000 */
.L_x_2434:
[----:B------:R-:W-:Y:S05]  /*11390*/  BSYNC B2 ;  /* 0x0000000000027941 */ /* 0x000fea0003800000 */
.L_x_2354:
        /* <DEDUP_REMOVED lines=12> */
.L_x_2357:
[----:B------:R-:W-:Y:S05]  /*11460*/  BSYNC B2 ;  /* 0x0000000000027941 */ /* 0x000fea0003800000 */
.L_x_2356:
        /* <DEDUP_REMOVED lines=13> */
.L_x_2358:
        /* <DEDUP_REMOVED lines=16> */
.L_x_2359:
        /* <DEDUP_REMOVED lines=15> */
.L_x_2360:
        /* <DEDUP_REMOVED lines=15> */
.L_x_2435:
[----:B------:R-:W-:Y:S05]  /*11820*/  BSYNC B2 ;  /* 0x0000000000027941 */ /* 0x000fea0003800000 */
.L_x_2361:
        /* <DEDUP_REMOVED lines=11> */
.L_x_2364:
[----:B------:R-:W-:Y:S05]  /*118e0*/  BSYNC B2 ;  /* 0x0000000000027941 */ /* 0x000fea0003800000 */
.L_x_2363:
        /* <DEDUP_REMOVED lines=12> */
.L_x_2365:
        /* <DEDUP_REMOVED lines=15> */
.L_x_2366:
        /* <DEDUP_REMOVED lines=12> */
.L_x_2352:
[----:B------:R-:W-:Y:S05]  /*11b60*/  BSYNC B1 ;  /* 0x0000000000017941 */ /* 0x000fea0003800000 */
.L_x_2351:
[----:B------:R-:W2:Y:S01]  /*11b70*/  LDL R2, [R1+0x28] ;  /* 0x0000280001027983 */ /* 0x000ea20000100800 */
[----:B------:R-:W-:Y:S01]  /*11b80*/  VIADD R0, R0, 0xfffffffe ;  /* 0xfffffffe00007836 */ /* 0x000fe20000000000 */
[----:B--2---:R-:W-:-:S13]  /*11b90*/  ISETP.GT.AND P0, PT, R7, R2, PT ;  /* 0x000000020700720c */ /* 0x004fda0003f04270 */
[----:B------:R-:W-:Y:S05]  /*11ba0*/  @P0 BRA `(.L_x_2367) ;  /* 0xffffffe800c00947 */ /* 0x000fea000383ffff */
.L_x_2316:
[----:B------:R-:W-:Y:S05]  /*11bb0*/  BSYNC B0 ;  /* 0x0000000000007941 */ /* 0x000fea0003800000 */
.L_x_2315:
[----:B------:R-:W2:Y:S01]  /*11bc0*/  S2R R2, SR_TID.X ;  /* 0x0000000000027919 */ /* 0x000ea20000002100 */
[----:B------:R-:W-:Y:S01]  /*11bd0*/  BSSY B0, `(.L_x_2368) ;  /* 0x0000011000007945 */ /* 0x000fe20003800000 */
[----:B--2---:R-:W-:-:S04]  /*11be0*/  LOP3.LUT R3, R2, 0x7f, RZ, 0xc0, !PT ;  /* 0x0000007f02037812 */ /* 0x004fc800078ec0ff */
[----:B------:R-:W-:-:S13]  /*11bf0*/  ISETP.NE.AND P0, PT, R3, RZ, PT ;  /* 0x000000ff0300720c */ /* 0x000fda0003f05270 */
[----:B------:R-:W-:Y:S05]  /*11c00*/  @P0 BRA `(.L_x_2369) ;  /* 0x0000000000340947 */ /* 0x000fea0003800000 */
[----:B------:R-:W2:Y:S01]  /*11c10*/  S2R R2, SR_LANEID ;  /* 0x0000000000027919 */ /* 0x000ea20000000000 */
[----:B------:R-:W-:Y:S01]  /*11c20*/  VOTEU.ANY UR4, UPT, PT ;  /* 0x0000000000047886 */ /* 0x000fe200038e0100 */
[----:B-1----:R-:W1:Y:S01]  /*11c30*/  LDC.64 R4, c[0x0][0xc60] ;  /* 0x00031800ff047b82 */ /* 0x002e620000000a00 */
[----:B------:R-:W2:Y:S02]  /*11c40*/  FLO.U32 R0, UR4 ;  /* 0x0000000400007d00 */ /* 0x000ea400080e0000 */
        /* <DEDUP_REMOVED lines=9> */
.L_x_2369:
[----:B------:R-:W-:Y:S05]  /*11ce0*/  BSYNC B0 ;  /* 0x0000000000007941 */ /* 0x000fea0003800000 */
.L_x_2368:
[----:B--2---:R-:W2:Y:S01]  /*11cf0*/  LDL.LU R0, [R1+0x20] ;  /* 0x0000200001007983 */ /* 0x004ea20000300800 */
[----:B------:R-:W-:Y:S01]  /*11d00*/  BSSY B0, `(.L_x_2370) ;  /* 0x000003a000007945 */ /* 0x000fe20003800000 */
[----:B--2---:R-:W-:-:S13]  /*11d10*/  ISETP.NE.AND P0, PT, R0, RZ, PT ;  /* 0x000000ff0000720c */ /* 0x004fda0003f05270 */
        /* <DEDUP_REMOVED lines=8> */
.L_x_2436:
[----:B------:R-:W-:Y:S05]  /*11da0*/  BSYNC B1 ;  /* 0x0000000000017941 */ /* 0x000fea0003800000 */
.L_x_2372:
        /* <DEDUP_REMOVED lines=9> */
.L_x_2375:
[----:B------:R-:W-:Y:S05]  /*11e40*/  BSYNC B1 ;  /* 0x0000000000017941 */ /* 0x000fea0003800000 */
.L_x_2374:
        /* <DEDUP_REMOVED lines=12> */
.L_x_2376:
        /* <DEDUP_REMOVED lines=15> */
.L_x_2377:
        /* <DEDUP_REMOVED lines=10> */
.L_x_2371:
[----:B------:R-:W-:Y:S05]  /*120a0*/  BSYNC B0 ;  /* 0x0000000000007941 */ /* 0x000fea0003800000 */
.L_x_2370:
[----:B------:R-:W2:Y:S01]  /*120b0*/  LDL.LU R4, [R1+0x14] ;  /* 0x0000140001047983 */ /* 0x000ea20000300800 */
[----:B------:R-:W-:-:S05]  /*120c0*/  VIADD R19, R19, 0x1 ;  /* 0x0000000113137836 */ /* 0x000fca0000000000 */
[----:B------:R-:W-:-:S04]  /*120d0*/  ISETP.NE.AND P0, PT, R19, 0x2, PT ;  /* 0x000000021300780c */ /* 0x000fc80003f05270 */
[----:B------:R-:W-:Y:S02]  /*120e0*/  SEL R0, RZ, 0x1, P0 ;  /* 0x00000001ff007807 */ /* 0x000fe40000000000 */
[----:B------:R-:W-:Y:S02]  /*120f0*/  SEL R19, R19, RZ, P0 ;  /* 0x000000ff13137207 */ /* 0x000fe40000000000 */
[----:B--2---:R-:W-:-:S05]  /*12100*/  LOP3.LUT R4, R4, R0, RZ, 0x3c, !PT ;  /* 0x0000000004047212 */ /* 0x004fca00078e3cff */
[----:B------:R2:W-:Y:S02]  /*12110*/  STL [R1+0x14], R4 ;  /* 0x0000140401007387 */ /* 0x0005e40000100800 */
.L_x_2295:
[----:B------:R-:W-:Y:S05]  /*12120*/  BSYNC B7 ;  /* 0x0000000000077941 */ /* 0x000fea0003800000 */
.L_x_2293:
[----:B----4-:R-:W4:Y:S02]  /*12130*/  LDL R0, [R1+0x5c] ;  /* 0x00005c0001007983 */ /* 0x010f240000100800 */
[----:B----4-:R-:W-:-:S13]  /*12140*/  ISETP.NE.AND P0, PT, R0, RZ, PT ;  /* 0x000000ff0000720c */ /* 0x010fda0003f05270 */
        /* <DEDUP_REMOVED lines=12> */
.L_x_2378:
[----:B------:R-:W2:Y:S01]  /*12210*/  S2R R0, SR_TID.X ;  /* 0x0000000000007919 */ /* 0x000ea20000002100 */
[----:B------:R-:W-:Y:S01]  /*12220*/  UMOV UR4, 0xffffffff ;  /* 0xffffffff00047882 */ /* 0x000fe20000000000 */
[----:B--2---:R-:W-:-:S04]  /*12230*/  LOP3.LUT R10, R0, 0x1f, RZ, 0xc0, !PT ;  /* 0x0000001f000a7812 */ /* 0x004fc800078ec0ff */
[----:B------:R-:W-:Y:S01]  /*12240*/  ISETP.NE.AND P0, PT, R10, 0x1f, PT ;  /* 0x0000001f0a00780c */ /* 0x000fe20003f05270 */
[----:B------:R-:W-:-:S12]  /*12250*/  BRA.DIV UR4, `(.L_x_2380) ;  /* 0x0000002604bc7947 */ /* 0x000fd8000b800000 */
[----:B------:R-:W2:Y:S01]  /*12260*/  LDL.LU R3, [R1] ;  /* 0x0000000001037983 */ /* 0x000ea20000300800 */
[----:B------:R-:W-:-:S03]  /*12270*/  ULDC UR4, c[0x0][0xc3c] ;  /* 0x00030f0000047ab9 */ /* 0x000fc60000000800 */
[----:B01----:R-:W4:Y:S02]  /*12280*/  LDL R8, [R1+0xc] ;  /* 0x00000c0001087983 */ /* 0x003f240000100800 */
[----:B----4-:R-:W-:Y:S02]  /*12290*/  IMAD.IADD R0, R8, 0x1, R10 ;  /* 0x0000000108007824 */ /* 0x010fe400078e020a */
[----:B--2---:R-:W-:-:S03]  /*122a0*/  IMAD.MOV.U32 R8, RZ, RZ, R3 ;  /* 0x000000ffff087224 */ /* 0x004fc600078e0003 */
[----:B------:R-:W-:-:S13]  /*122b0*/  ISETP.GE.OR P1, PT, R0, UR4, !P0 ;  /* 0x0000000400007c0c */ /* 0x000fda000c726670 */
[----:B------:R-:W0:Y:S08]  /*122c0*/  @!P1 LDC.64 R2, c[0x0][0xc80] ;  /* 0x00032000ff029b82 */ /* 0x000e300000000a00 */
[----:B---3--:R-:W1:Y:S01]  /*122d0*/  @!P1 LDC.64 R6, c[0x0][0xc78] ;  /* 0x00031e00ff069b82 */ /* 0x008e620000000a00 */
[----:B0-----:R-:W-:-:S05]  /*122e0*/  @!P1 IMAD.WIDE R2, R0, 0x4, R2 ;  /* 0x0000000400029825 */ /* 0x001fca00078e0202 */
[----:B------:R1:W2:Y:S02]  /*122f0*/  @!P1 LDG.E R5, desc[UR56][R2.64] ;  /* 0x0000003802059981 */ /* 0x0002a4000c1e1900 */
[----:B-1----:R-:W-:-:S06]  /*12300*/  @!P1 IMAD.WIDE R2, R0, 0x4, R6 ;  /* 0x0000000400029825 */ /* 0x002fcc00078e0206 */
[----:B------:R-:W3:Y:S01]  /*12310*/  @!P1 LDG.E R2, desc[UR56][R2.64] ;  /* 0x0000003802029981 */ /* 0x000ee2000c1e1900 */
[----:B------:R-:W-:Y:S02]  /*12320*/  CS2R R6, SRZ ;  /* 0x0000000000067805 */ /* 0x000fe4000001ff00 */
[C---:B------:R-:W-:Y:S02]  /*12330*/  ISETP.GE.U32.AND P2, PT, R10.reuse, 0x2, PT ;  /* 0x000000020a00780c */ /* 0x040fe40003f46070 */
[C---:B------:R-:W-:Y:S01]  /*12340*/  ISETP.GE.U32.AND P3, PT, R10.reuse, 0x4, PT ;  /* 0x000000040a00780c */ /* 0x040fe20003f66070 */
[----:B------:R-:W-:Y:S01]  /*12350*/  SHFL.IDX PT, R4, R8, RZ, 0x1f ;  /* 0x00001fff08047589 */ /* 0x000fe200000e0000 */
[C---:B------:R-:W-:Y:S02]  /*12360*/  ISETP.GE.U32.AND P4, PT, R10.reuse, 0x8, PT ;  /* 0x000000080a00780c */ /* 0x040fe40003f86070 */
[----:B------:R-:W-:Y:S01]  /*12370*/  ISETP.GE.U32.AND P5, PT, R10, 0x10, PT ;  /* 0x000000100a00780c */ /* 0x000fe20003fa6070 */
[----:B------:R-:W-:Y:S01]  /*12380*/  SHFL.IDX PT, R0, R8, 0x1, 0x1f ;  /* 0x00201f0008007f89 */ /* 0x000fe200000e0000 */
[----:B--2---:R-:W-:-:S02]  /*12390*/  @!P1 IMAD.MOV.U32 R6, RZ, RZ, R5 ;  /* 0x000000ffff069224 */ /* 0x004fc400078e0005 */
[----:B---3--:R-:W-:Y:S01]  /*123a0*/  @!P1 IMAD.MOV.U32 R7, RZ, RZ, R2 ;  /* 0x000000ffff079224 */ /* 0x008fe200078e0002 */
[----:B------:R-:W-:-:S03]  /*123b0*/  ISETP.NE.AND P1, PT, R10, RZ, PT ;  /* 0x000000ff0a00720c */ /* 0x000fc60003f25270 */
[----:B------:R-:W-:-:S05]  /*123c0*/  IMAD R2, R7, R6, RZ ;  /* 0x0000000607027224 */ /* 0x000fca00078e02ff */
[----:B------:R-:W0:Y:S02]  /*123d0*/  SHFL.UP PT, R3, R2, 0x1, RZ ;  /* 0x0420000002037989 */ /* 0x000e2400000e00ff */
[----:B0-----:R-:W-:-:S05]  /*123e0*/  SEL R5, R3, RZ, P1 ;  /* 0x000000ff03057207 */ /* 0x001fca0000800000 */
[----:B------:R-:W-:Y:S02]  /*123f0*/  IMAD.IADD R2, R2, 0x1, R5 ;  /* 0x0000000102027824 */ /* 0x000fe400078e0205 */
[----:B------:R-:W-:-:S03]  /*12400*/  IMAD.MOV.U32 R5, RZ, RZ, RZ ;  /* 0x000000ffff057224 */ /* 0x000fc600078e00ff */
        /* <DEDUP_REMOVED lines=13> */
.L_x_2446:
[----:B------:R-:W-:Y:S02]  /*124e0*/  ULDC UR4, c[0x0][0xc38] ;  /* 0x00030e0000047ab9 */ /* 0x000fe40000000800 */
[----:B------:R-:W-:-:S04]  /*124f0*/  IMAD.U32 R8, RZ, RZ, UR4 ;  /* 0x00000004ff087e24 */ /* 0x000fc8000f8e00ff */
[----:B-1----:R-:W-:-:S04]  /*12500*/  IMAD R9, R9, R8, RZ ;  /* 0x0000000809097224 */ /* 0x002fc800078e02ff */
[----:B------:R-:W-:-:S05]  /*12510*/  IMAD.IADD R0, R0, 0x1, R9 ;  /* 0x0000000100007824 */ /* 0x000fca00078e0209 */
[----:B------:R-:W-:-:S13]  /*12520*/  ISETP.GT.AND P6, PT, R0, R4, PT ;  /* 0x000000040000720c */ /* 0x000fda0003fc4270 */
[----:B------:R-:W-:Y:S05]  /*12530*/  @P6 BRA `(.L_x_2381) ;  /* 0x0000000000ac6947 */ /* 0x000fea0003800000 */
.L_x_2384:
[----:B------:R-:W2:Y:S01]  /*12540*/  LDL.LU R3, [R1+0xc] ;  /* 0x00000c0001037983 */ /* 0x000ea20000300800 */
[----:B0-----:R-:W0:Y:S01]  /*12550*/  LDC R2, c[0x0][0xc3c] ;  /* 0x00030f00ff027b82 */ /* 0x001e220000000800 */
[----:B--2---:R-:W-:-:S05]  /*12560*/  VIADD R3, R3, 0x1f ;  /* 0x0000001f03037836 */ /* 0x004fca0000000000 */
[----:B0-----:R-:W-:-:S13]  /*12570*/  ISETP.GE.AND P6, PT, R3, R2, PT ;  /* 0x000000020300720c */ /* 0x001fda0003fc6270 */
[----:B------:R-:W-:Y:S05]  /*12580*/  @P6 BRA `(.L_x_2382) ;  /* 0x0000000800e86947 */ /* 0x000fea0003800000 */
[----:B------:R-:W0:Y:S01]  /*12590*/  S2R R6, SR_TID.X ;  /* 0x0000000000067919 */ /* 0x000e220000002100 */
        /* <DEDUP_REMOVED lines=31> */
.L_x_2454:
[----:B------:R-:W-:Y:S02]  /*12790*/  ULDC UR4, c[0x0][0xc38] ;  /* 0x00030e0000047ab9 */ /* 0x000fe40000000800 */
[----:B------:R-:W-:-:S04]  /*127a0*/  IMAD.U32 R8, RZ, RZ, UR4 ;  /* 0x00000004ff087e24 */ /* 0x000fc8000f8e00ff */
[----:B-1----:R-:W-:-:S04]  /*127b0*/  IMAD R9, R9, R8, RZ ;  /* 0x0000000809097224 */ /* 0x002fc800078e02ff */
[----:B------:R-:W-:-:S05]  /*127c0*/  IMAD.IADD R0, R9, 0x1, R0 ;  /* 0x0000000109007824 */ /* 0x000fca00078e0200 */
[----:B------:R-:W-:-:S13]  /*127d0*/  ISETP.GT.AND P6, PT, R0, R4, PT ;  /* 0x000000040000720c */ /* 0x000fda0003fc4270 */
[----:B------:R-:W-:Y:S05]  /*127e0*/  @!P6 BRA `(.L_x_2384) ;  /* 0xfffffffc0054e947 */ /* 0x000fea000383ffff */
.L_x_2381:
        /* <DEDUP_REMOVED lines=12> */
.L_x_2459:
[----:B------:R-:W-:-:S13]  /*128b0*/  ISETP.NE.AND P0, PT, R3, RZ, PT ;  /* 0x000000ff0300720c */ /* 0x000fda0003f05270 */
[----:B------:R-:W-:Y:S05]  /*128c0*/  @!P0 BRA `(.L_x_2386) ;  /* 0x0000000000148947 */ /* 0x000fea0003800000 */
[----:B------:R-:W-:Y:S01]  /*128d0*/  UMOV UR4, 0xffffffff ;  /* 0xffffffff00047882 */ /* 0x000fe20000000000 */
[----:B---3--:R-:W-:Y:S02]  /*128e0*/  VIADD R10, R10, 0xffffffff ;  /* 0xffffffff0a0a7836 */ /* 0x008fe40000000000 */
[----:B------:R-:W-:Y:S05]  /*128f0*/  BRA.DIV UR4, `(.L_x_2387) ;  /* 0x0000002a04b07947 */ /* 0x000fea000b800000 */
[----:B0-----:R0:W1:Y:S02]  /*12900*/  SHFL.IDX PT, R2, R2, R10, 0x1f ;  /* 0x00001f0a02027589 */ /* 0x00106400000e0000 */
.L_x_2462:
[----:B-1----:R-:W-:-:S07]  /*12910*/  IMAD.MOV.U32 R5, RZ, RZ, R2 ;  /* 0x000000ffff057224 */ /* 0x002fce00078e0002 */
.L_x_2386:
[----:B0-----:R-:W-:Y:S01]  /*12920*/  IMAD R2, R5, R8, R9 ;  /* 0x0000000805027224 */ /* 0x001fe200078e0209 */
[----:B------:R-:W-:-:S03]  /*12930*/  ISETP.NE.AND P0, PT, R7, 0x1, PT ;  /* 0x000000010700780c */ /* 0x000fc60003f05270 */
[----:B------:R-:W-:Y:S01]  /*12940*/  IMAD.IADD R4, R4, 0x1, -R2 ;  /* 0x0000000104047824 */ /* 0x000fe200078e0a02 */
[----:B------:R0:W-:Y:S09]  /*12950*/  STL [R1], R2 ;  /* 0x0000000201007387 */ /* 0x0001f20000100800 */
[----:B------:R-:W-:Y:S05]  /*12960*/  @!P0 BRA `(.L_x_2388) ;  /* 0x0000000000e48947 */ /* 0x000fea0003800000 */
[----:B------:R-:W-:-:S04]  /*12970*/  IABS R5, R0 ;  /* 0x0000000000057213 */ /* 0x000fc80000000000 */
        /* <DEDUP_REMOVED lines=25> */
[----:B---3--:R-:W-:Y:S02]  /*12b10*/  IMAD R6, R2, R5, RZ ;  /* 0x0000000502067224 */ /* 0x008fe400078e02ff */
        /* <DEDUP_REMOVED lines=30> */
.L_x_2388:
[----:B------:R-:W2:Y:S01]  /*12d00*/  LDL R5, [R1+0xc] ;  /* 0x00000c0001057983 */ /* 0x000ea20000100800 */
[----:B0-----:R-:W2:Y:S02]  /*12d10*/  LDC.64 R2, c[0x0][0xc90] ;  /* 0x00032400ff027b82 */ /* 0x001ea40000000a00 */
[----:B--2---:R-:W-:-:S05]  /*12d20*/  IMAD.WIDE R2, R5, 0x4, R2 ;  /* 0x0000000405027825 */ /* 0x004fca00078e0202 */
[----:B---3--:R-:W2:Y:S02]  /*12d30*/  LDG.E R6, desc[UR56][R2.64] ;  /* 0x0000003802067981 */ /* 0x008ea4000c1e1900 */
        /* <DEDUP_REMOVED lines=59> */
.L_x_2389:
[----:B0-----:R-:W-:-:S05]  /*130f0*/  LOP3.LUT R3, RZ, R4, RZ, 0x33, !PT ;  /* 0x00000004ff037212 */ /* 0x001fca00078e33ff */
[----:B------:R-:W-:-:S05]  /*13100*/  IMAD.IADD R0, R0, 0x1, R3 ;  /* 0x0000000100007824 */ /* 0x000fca00078e0203 */
[----:B------:R2:W-:Y:S01]  /*13110*/  STL [R1+0x4], R0 ;  /* 0x0000040001007387 */ /* 0x0005e20000100800 */
[----:B------:R-:W-:Y:S05]  /*13120*/  BRA `(.L_x_2390) ;  /* 0x0000000000287947 */ /* 0x000fea0003800000 */
.L_x_2382:
[----:B------:R-:W-:Y:S01]  /*13130*/  UMOV UR4, URZ ;  /* 0x0000003f00047c82 */ /* 0x000fe20008000000 */
[----:B------:R-:W-:Y:S01]  /*13140*/  ULDC UR6, c[0x0][0xc3c] ;  /* 0x00030f0000067ab9 */ /* 0x000fe20000000800 */
[----:B------:R-:W-:Y:S01]  /*13150*/  UMOV UR5, URZ ;  /* 0x0000003f00057c82 */ /* 0x000fe20008000000 */
[----:B------:R-:W-:Y:S01]  /*13160*/  IMAD.U32 R3, RZ, RZ, UR4 ;  /* 0x00000004ff037e24 */ /* 0x000fe2000f8e00ff */
[----:B------:R0:W-:Y:S01]  /*13170*/  STL [R1], R4 ;  /* 0x0000000401007387 */ /* 0x0001e20000100800 */
[----:B------:R-:W-:Y:S02]  /*13180*/  IMAD.U32 R0, RZ, RZ, UR6 ;  /* 0x00000006ff007e24 */ /* 0x000fe4000f8e00ff */
[----:B------:R-:W-:Y:S01]  /*13190*/  IMAD.U32 R2, RZ, RZ, UR5 ;  /* 0x00000005ff027e24 */ /* 0x000fe2000f8e00ff */
[----:B------:R0:W-:Y:S04]  /*131a0*/  STL [R1+0x4], R3 ;  /* 0x0000040301007387 */ /* 0x0001e80000100800 */
[----:B------:R0:W-:Y:S04]  /*131b0*/  STL [R1+0xc], R0 ;  /* 0x00000c0001007387 */ /* 0x0001e80000100800 */
[----:B------:R0:W-:Y:S02]  /*131c0*/  STL [R1+0x8], R2 ;  /* 0x0000080201007387 */ /* 0x0001e40000100800 */
.L_x_2390:
[----:B0-----:R-:W3:Y:S04]  /*131d0*/  LDL R3, [R1+0x8] ;  /* 0x0000080001037983 */ /* 0x001ee80000100800 */
[----:B-1----:R-:W4:Y:S04]  /*131e0*/  LDL R2, [R1+0xc] ;  /* 0x00000c0001027983 */ /* 0x002f280000100800 */
[----:B------:R-:W5:Y:S04]  /*131f0*/  LDL R4, [R1] ;  /* 0x0000000001047983 */ /* 0x000f680000100800 */
[----:B------:R-:W5:Y:S01]  /*13200*/  LDL R5, [R1+0x4] ;  /* 0x0000040001057983 */ /* 0x000f620000100800 */
[----:B------:R-:W-:Y:S05]  /*13210*/  WARPSYNC.ALL ;  /* 0x0000000000007948 */ /* 0x000fea0003800000 */
[----:B--2---:R-:W0:Y:S02]  /*13220*/  S2R R0, SR_TID.X ;  /* 0x0000000000007919 */ /* 0x004e240000002100 */
        /* <DEDUP_REMOVED lines=10> */
.L_x_2379:
[----:B------:R-:W2:Y:S01]  /*132d0*/  LDL R0, [R1+0xc] ;  /* 0x00000c0001007983 */ /* 0x000ea20000100800 */
[----:B------:R-:W-:Y:S02]  /*132e0*/  ULDC UR4, c[0x0][0xc3c] ;  /* 0x00030f0000047ab9 */ /* 0x000fe40000000800 */
[----:B--2---:R-:W-:-:S13]  /*132f0*/  ISETP.GE.AND P0, PT, R0, UR4, PT ;  /* 0x0000000400007c0c */ /* 0x004fda000bf06270 */
[----:B------:R-:W-:Y:S05]  /*13300*/  @!P0 BRA `(.L_x_2391) ;  /* 0xffffffa400208947 */ /* 0x000fea000383ffff */
[----:B------:R-:W-:Y:S05]  /*13310*/  BSYNC B8 ;  /* 0x0000000000087941 */ /* 0x000fea0003800000 */
.L_x_2287:
[----:B0-----:R-:W2:Y:S01]  /*13320*/  LDL.LU R0, [R1+0x48] ;  /* 0x0000480001007983 */ /* 0x001ea20000300800 */
[----:B------:R-:W-:Y:S01]  /*13330*/  BSSY B0, `(.L_x_2392) ;  /* 0x000000b000007945 */ /* 0x000fe20003800000 */
[----:B-1-3--:R-:W0:Y:S01]  /*13340*/  S2R R5, SR_CgaCtaId ;  /* 0x0000000000057919 */ /* 0x00ae220000008800 */
        /* <DEDUP_REMOVED lines=9> */
.L_x_2463:
[----:B------:R-:W-:Y:S05]  /*133e0*/  BSYNC B0 ;  /* 0x0000000000007941 */ /* 0x000fea0003800000 */
.L_x_2392:
[----:B------:R-:W-:-:S03]  /*133f0*/  UMOV UR4, 0xffffffff ;  /* 0xffffffff00047882 */ /* 0x000fc60000000000 */
[----:B------:R-:W-:Y:S05]  /*13400*/  BRA.DIV UR4, `(.L_x_2394) ;  /* 0x00000022042c7947 */ /* 0x000fea000b800000 */
[----:B------:R-:W1:Y:S02]  /*13410*/  S2R R2, SR_TID.X ;  /* 0x0000000000027919 */ /* 0x000e640000002100 */
[----:B-1----:R-:W-:-:S04]  /*13420*/  SHF.R.U32.HI R2, RZ, 0x5, R2 ;  /* 0x00000005ff027819 */ /* 0x002fc80000011602 */
[----:B------:R-:W-:-:S05]  /*13430*/  LOP3.LUT R2, R2, 0x3, RZ, 0xc0, !PT ;  /* 0x0000000302027812 */ /* 0x000fca00078ec0ff */
[----:B------:R1:W2:Y:S02]  /*13440*/  SHFL.IDX PT, R14, R2, RZ, 0x1f ;  /* 0x00001fff020e7589 */ /* 0x0002a400000e0000 */
.L_x_2466:
[----:B--2---:R-:W-:Y:S01]  /*13450*/  ISETP.NE.AND P0, PT, R14, RZ, PT ;  /* 0x000000ff0e00720c */ /* 0x004fe20003f05270 */
[----:B------:R-:W-:-:S12]  /*13460*/  BSSY B0, `(.L_x_2395) ;  /* 0x0000025000007945 */ /* 0x000fd80003800000 */
[----:B------:R-:W-:Y:S05]  /*13470*/  @P0 BRA `(.L_x_2396) ;  /* 0x00000000008c0947 */ /* 0x000fea0003800000 */
[----:B------:R-:W-:-:S03]  /*13480*/  UMOV UR4, 0xffffffff ;  /* 0xffffffff00047882 */ /* 0x000fc60000000000 */
[----:B------:R-:W-:Y:S05]  /*13490*/  BRA.DIV UR4, `(.L_x_2397) ;  /* 0x00000022043c7947 */ /* 0x000fea000b800000 */
[----:B------:R-:W-:-:S13]  /*134a0*/  ELECT P6, URZ, PT ;  /* 0x00000000003f782f */ /* 0x000fda00038c0000 */
.L_x_2469:
[----:B------:R-:W-:Y:S05]  /*134b0*/  @!P6 BRA `(.L_x_2396) ;  /* 0x00000000007ce947 */ /* 0x000fea0003800000 */
[----:B-1----:R-:W2:Y:S02]  /*134c0*/  LDL.LU R2, [R1+0x60] ;  /* 0x0000600001027983 */ /* 0x002ea40000300800 */
[----:B--2---:R-:W-:-:S04]  /*134d0*/  LOP3.LUT R2, R2, 0x2, RZ, 0xfc, !PT ;  /* 0x0000000202027812 */ /* 0x004fc800078efcff */
[----:B------:R-:W-:-:S13]  /*134e0*/  ISETP.NE.AND P2, PT, R2, 0x3, PT ;  /* 0x000000030200780c */ /* 0x000fda0003f45270 */
[----:B------:R-:W-:Y:S05]  /*134f0*/  @!P2 BRA `(.L_x_2398) ;  /* 0x000000000004a947 */ /* 0x000fea0003800000 */
[----:B------:R-:W-:Y:S01]  /*13500*/  BPT.TRAP 0x1 ;  /* 0x000000040000795c */ /* 0x000fe20000300000 */
.L_x_2398:
        /* <DEDUP_REMOVED lines=13> */
.L_x_2470:
[----:B------:R-:W1:Y:S02]  /*135e0*/  SYNCS.PHASECHK.TRANS64.TRYWAIT P0, [R7+URZ], R2 ;  /* 0x00000002070075a7 */ /* 0x000e64000800017f */
[----:B-1----:R-:W-:Y:S05]  /*135f0*/  @!P0 BRA `(.L_x_2400) ;  /* 0x0000002000188947 */ /* 0x002fea0003800000 */
.L_x_2471:
[----:B------:R-:W-:Y:S05]  /*13600*/  @!P2 BRA `(.L_x_2401) ;  /* 0x000000000004a947 */ /* 0x000fea0003800000 */
[----:B------:R-:W-:Y:S01]  /*13610*/  BPT.TRAP 0x1 ;  /* 0x000000040000795c */ /* 0x000fe20000300000 */
.L_x_2401:
[----:B------:R-:W-:-:S04]  /*13620*/  VIADD R0, R0, 0x34860 ;  /* 0x0003486000007836 */ /* 0x000fc80000000000 */
[----:B------:R-:W-:-:S04]  /*13630*/  IMAD R4, R19, 0x8, R0 ;  /* 0x0000000813047824 */ /* 0x000fc800078e0200 */
[----:B------:R-:W2:Y:S02]  /*13640*/  SYNCS.PHASECHK.TRANS64.TRYWAIT P0, [R4+URZ], R5 ;  /* 0x00000005040075a7 */ /* 0x000ea4000800017f */
[----:B--2---:R-:W-:Y:S05]  /*13650*/  @!P0 BRA `(.L_x_2402) ;  /* 0x0000002000148947 */ /* 0x004fea0003800000 */
.L_x_2472:
[----:B------:R-:W-:-:S07]  /*13660*/  IMAD R3, R3, 0x8, R0 ;  /* 0x0000000803037824 */ /* 0x000fce00078e0200 */
.L_x_2403:
[----:B---3--:R3:W4:Y:S02]  /*13670*/  SYNCS.PHASECHK.TRANS64.TRYWAIT P0, [R3+URZ], R2 ;  /* 0x00000002030075a7 */ /* 0x008724000800017f */
[----:B----4-:R-:W-:Y:S05]  /*13680*/  @!P0 NANOSLEEP.SYNCS 0x989680 ;  /* 0x009896800000895d */ /* 0x010fea0003900000 */
[----:B------:R-:W4:Y:S02]  /*13690*/  @!P0 SYNCS.PHASECHK.TRANS64 P0, [R3+URZ], R2 ;  /* 0x00000002030085a7 */ /* 0x000f24000800007f */
[----:B----4-:R-:W-:Y:S05]  /*136a0*/  @!P0 BRA `(.L_x_2403) ;  /* 0xfffffffc00f08947 */ /* 0x010fea000383ffff */
.L_x_2396:
[----:B------:R-:W-:Y:S05]  /*136b0*/  BSYNC B0 ;  /* 0x0000000000007941 */ /* 0x000fea0003800000 */
.L_x_2395:
[----:B------:R-:W-:Y:S05]  /*136c0*/  EXIT ;  /* 0x000000000000794d */ /* 0x000fea0003800000 */
.L_x_2226:
[----:B0-----:R-:W-:-:S04]  /*136d0*/  IMAD.U32 R3, RZ, RZ, UR37 ;  /* 0x00000025ff037e24 */ /* 0x001fc8000f8e00ff */
[----:B------:R0:W1:Y:S03]  /*136e0*/  SYNCS.PHASECHK.TRANS64.TRYWAIT P1, [R3+URZ+0x34800], R0 ;  /* 0x03480000030075a7 */ /* 0x000066000802017f */
[----:B-1----:R-:W-:Y:S05]  /*136f0*/  @!P1 NANOSLEEP.SYNCS 0x989680 ;  /* 0x009896800000995d */ /* 0x002fea0003900000 */
[----:B------:R-:W1:Y:S02]  /*13700*/  @!P1 SYNCS.PHASECHK.TRANS64 P1, [R3+URZ+0x34800], R0 ;  /* 0x03480000030095a7 */ /* 0x000e64000802007f */
[----:B-1----:R-:W-:Y:S05]  /*13710*/  @!P1 BRA `(.L_x_2226) ;  /* 0xfffffffc00ec9947 */ /* 0x002fea000383ffff */
[----:B------:R-:W-:Y:S05]  /*13720*/  BRA `(.L_x_2404) ;  /* 0xfffffee4000c7947 */ /* 0x000fea000383ffff */
.L_x_2230:
[----:B-1----:R1:W2:Y:S02]  /*13730*/  SYNCS.PHASECHK.TRANS64.TRYWAIT P2, [R2+URZ+0x34830], R3 ;  /* 0x03483003020075a7 */ /* 0x0022a4000804017f */
[----:B--2---:R-:W-:Y:S05]  /*13740*/  @!P2 NANOSLEEP.SYNCS 0x989680 ;  /* 0x009896800000a95d */ /* 0x004fea0003900000 */
[----:B------:R-:W2:Y:S02]  /*13750*/  @!P2 SYNCS.PHASECHK.TRANS64 P2, [R2+URZ+0x34830], R3 ;  /* 0x034830030200a5a7 */ /* 0x000ea4000804007f */
[----:B--2---:R-:W-:Y:S05]  /*13760*/  @!P2 BRA `(.L_x_2230) ;  /* 0xfffffffc00f0a947 */ /* 0x004fea000383ffff */
[----:B------:R-:W-:Y:S05]  /*13770*/  BRA `(.L_x_2229) ;  /* 0xfffffee400307947 */ /* 0x000fea000383ffff */
.L_x_2235:
[----:B-1----:R-:W-:-:S04]  /*13780*/  IMAD.U32 R7, RZ, RZ, UR58 ;  /* 0x0000003aff077e24 */ /* 0x002fc8000f8e00ff */
[----:B------:R1:W2:Y:S03]  /*13790*/  SYNCS.PHASECHK.TRANS64.TRYWAIT P3, [R7+URZ+0x34830], R0 ;  /* 0x03483000070075a7 */ /* 0x0002a6000806017f */
[----:B--2---:R-:W-:Y:S05]  /*137a0*/  @!P3 NANOSLEEP.SYNCS 0x989680 ;  /* 0x009896800000b95d */ /* 0x004fea0003900000 */
[----:B------:R-:W2:Y:S02]  /*137b0*/  @!P3 SYNCS.PHASECHK.TRANS64 P3, [R7+URZ+0x34830], R0 ;  /* 0x034830000700b5a7 */ /* 0x000ea4000806007f */
[----:B--2---:R-:W-:Y:S05]  /*137c0*/  @!P3 BRA `(.L_x_2235) ;  /* 0xfffffffc00ecb947 */ /* 0x004fea000383ffff */
[----:B------:R-:W-:Y:S05]  /*137d0*/  BRA `(.L_x_2234) ;  /* 0xffffff08008c7947 */ /* 0x000fea000383ffff */
.L_x_2239:
[----:B-1----:R-:W-:-:S04]  /*137e0*/  IMAD.U32 R3, RZ, RZ, UR7 ;  /* 0x00000007ff037e24 */ /* 0x002fc8000f8e00ff */
[----:B------:R1:W2:Y:S03]  /*137f0*/  SYNCS.PHASECHK.TRANS64.TRYWAIT P3, [R3+URZ+0x34850], R0 ;  /* 0x03485000030075a7 */ /* 0x0002a6000806017f */
[----:B--2---:R-:W-:Y:S05]  /*13800*/  @!P3 NANOSLEEP.SYNCS 0x989680 ;  /* 0x009896800000b95d */ /* 0x004fea0003900000 */
[----:B------:R-:W2:Y:S02]  /*13810*/  @!P3 SYNCS.PHASECHK.TRANS64 P3, [R3+URZ+0x34850], R0 ;  /* 0x034850000300b5a7 */ /* 0x000ea4000806007f */
[----:B--2---:R-:W-:Y:S05]  /*13820*/  @!P3 BRA `(.L_x_2239) ;  /* 0xfffffffc00ecb947 */ /* 0x004fea000383ffff */
[----:B------:R-:W-:Y:S05]  /*13830*/  BRA `(.L_x_2238) ;  /* 0xffffff1000907947 */ /* 0x000fea000383ffff */
.L_x_2245:
[----:B-1----:R-:W-:-:S04]  /*13840*/  IMAD.U32 R7, RZ, RZ, UR6 ;  /* 0x00000006ff077e24 */ /* 0x002fc8000f8e00ff */
[----:B------:R1:W2:Y:S03]  /*13850*/  SYNCS.PHASECHK.TRANS64.TRYWAIT P2, [R7+URZ+0x34830], R0 ;  /* 0x03483000070075a7 */ /* 0x0002a6000804017f */
[----:B--2---:R-:W-:Y:S05]  /*13860*/  @!P2 NANOSLEEP.SYNCS 0x989680 ;  /* 0x009896800000a95d */ /* 0x004fea0003900000 */
[----:B------:R-:W2:Y:S02]  /*13870*/  @!P2 SYNCS.PHASECHK.TRANS64 P2, [R7+URZ+0x34830], R0 ;  /* 0x034830000700a5a7 */ /* 0x000ea4000804007f */
[----:B--2---:R-:W-:Y:S05]  /*13880*/  @!P2 BRA `(.L_x_2245) ;  /* 0xfffffffc00eca947 */ /* 0x004fea000383ffff */
[----:B------:R-:W-:Y:S05]  /*13890*/  BRA `(.L_x_2244) ;  /* 0xffffff3000d07947 */ /* 0x000fea000383ffff */
.L_x_2249:
[----:B-1----:R-:W-:-:S04]  /*138a0*/  IMAD.U32 R3, RZ, RZ, UR7 ;  /* 0x00000007ff037e24 */ /* 0x002fc8000f8e00ff */
[----:B------:R1:W2:Y:S03]  /*138b0*/  SYNCS.PHASECHK.TRANS64.TRYWAIT P2, [R3+URZ+0x34850], R0 ;  /* 0x03485000030075a7 */ /* 0x0002a6000804017f */
[----:B--2---:R-:W-:Y:S05]  /*138c0*/  @!P2 NANOSLEEP.SYNCS 0x989680 ;  /* 0x009896800000a95d */ /* 0x004fea0003900000 */
[----:B------:R-:W2:Y:S02]  /*138d0*/  @!P2 SYNCS.PHASECHK.TRANS64 P2, [R3+URZ+0x34850], R0 ;  /* 0x034850000300a5a7 */ /* 0x000ea4000804007f */
[----:B--2---:R-:W-:Y:S05]  /*138e0*/  @!P2 BRA `(.L_x_2249) ;  /* 0xfffffffc00eca947 */ /* 0x004fea000383ffff */
[----:B------:R-:W-:Y:S05]  /*138f0*/  BRA `(.L_x_2248) ;  /* 0xffffff3800d47947 */ /* 0x000fea000383ffff */
.L_x_2254:
[----:B-1----:R-:W-:-:S04]  /*13900*/  IMAD.U32 R3, RZ, RZ, UR5 ;  /* 0x00000005ff037e24 */ /* 0x002fc8000f8e00ff */
[----:B------:R1:W2:Y:S03]  /*13910*/  SYNCS.PHASECHK.TRANS64.TRYWAIT P0, [R3+URZ+0x34850], R2 ;  /* 0x03485002030075a7 */ /* 0x0002a6000800017f */
[----:B--2---:R-:W-:Y:S05]  /*13920*/  @!P0 NANOSLEEP.SYNCS 0x989680 ;  /* 0x009896800000895d */ /* 0x004fea0003900000 */
[----:B------:R-:W2:Y:S02]  /*13930*/  @!P0 SYNCS.PHASECHK.TRANS64 P0, [R3+URZ+0x34850], R2 ;  /* 0x03485002030085a7 */ /* 0x000ea4000800007f */
[----:B--2---:R-:W-:Y:S05]  /*13940*/  @!P0 BRA `(.L_x_2254) ;  /* 0xfffffffc00ec8947 */ /* 0x004fea000383ffff */
[----:B------:R-:W-:Y:S05]  /*13950*/  BRA `(.L_x_2253) ;  /* 0xffffff5400a47947 */ /* 0x000fea000383ffff */
.L_x_2301:
[----:B------:R-:W0:Y:S01]  /*13960*/  S2R R4, SR_TID.X ;  /* 0x0000000000047919 */ /* 0x000e220000002100 */
[----:B------:R-:W-:Y:S01]  /*13970*/  BSSY B0, `(.L_x_2405) ;  /* 0x000000a000007945 */ /* 0x000fe20003800000 */
[----:B------:R-:W-:Y:S02]  /*13980*/  IMAD.MOV.U32 R12, RZ, RZ, RZ ;  /* 0x000000ffff0c7224 */ /* 0x000fe400078e00ff */
[----:B------:R-:W-:Y:S02]  /*13990*/  IMAD.MOV.U32 R11, RZ, RZ, 0x1f ;  /* 0x0000001fff0b7424 */ /* 0x000fe400078e00ff */
[----:B------:R-:W-:Y:S01]  /*139a0*/  IMAD.MOV.U32 R15, RZ, RZ, -0x1 ;  /* 0xffffffffff0f7424 */ /* 0x000fe200078e00ff */
[----:B0-----:R-:W-:-:S04]  /*139b0*/  SHF.R.U32.HI R4, RZ, 0x5, R4 ;  /* 0x00000005ff047819 */ /* 0x001fc80000011604 */
[----:B------:R-:W-:-:S05]  /*139c0*/  LOP3.LUT R4, R4, 0x3, RZ, 0xc0, !PT ;  /* 0x0000000304047812 */ /* 0x000fca00078ec0ff */
[----:B------:R-:W-:-:S07]  /*139d0*/  IMAD.MOV.U32 R13, RZ, RZ, R4 ;  /* 0x000000ffff0d7224 */ /* 0x000fce00078e0004 */
[----:B--2---:R-:W-:Y:S05]  /*139e0*/  WARPSYNC.COLLECTIVE R15, `(.L_x_2406) ;  /* 0x000000000f087348 */ /* 0x004fea0003c00000 */
[----:B------:R0:W1:Y:S02]  /*139f0*/  SHFL.IDX P6, R14, R13, R12, R11 ;  /* 0x0000000c0d0e7389 */ /* 0x00006400000c000b */
[----:B012---:R-:W-:Y:S01]  /*13a00*/  ENDCOLLECTIVE ;  /* 0x000000000000791b */ /* 0x007fe20003800000 */
.L_x_2406:
[----:B------:R-:W-:Y:S05]  /*13a10*/  BSYNC B0 ;  /* 0x0000000000007941 */ /* 0x000fea0003800000 */
.L_x_2405:
[----:B------:R-:W-:Y:S05]  /*13a20*/  BRA `(.L_x_2407) ;  /* 0xffffffac00347947 */ /* 0x000fea000383ffff */
.L_x_2303:
[----:B------:R-:W-:Y:S01]  /*13a30*/  BSSY B0, `(.L_x_2408) ;  /* 0x0000006000007945 */ /* 0x000fe20003800000 */
[----:B------:R-:W-:-:S07]  /*13a40*/  IMAD.MOV.U32 R15, RZ, RZ, -0x1 ;  /* 0xffffffffff0f7424 */ /* 0x000fce00078e00ff */
[----:B--23--:R-:W-:Y:S05]  /*13a50*/  WARPSYNC.COLLECTIVE R15, `(.L_x_2409) ;  /* 0x000000000f0c7348 */ /* 0x00cfea0003c00000 */
[----:B------:R-:W-:Y:S02]  /*13a60*/  ELECT P6, UR62, PT ;  /* 0x00000000003e782f */ /* 0x000fe400038c0000 */
[----:B------:R-:W-:Y:S01]  /*13a70*/  MOV R14, UR62 ;  /* 0x0000003e000e7c02 */ /* 0x000fe20008000f00 */
[----:B--23--:R-:W-:Y:S10]  /*13a80*/  ENDCOLLECTIVE ;  /* 0x000000000000791b */ /* 0x00cff40003800000 */
.L_x_2409:
[----:B------:R-:W-:Y:S05]  /*13a90*/  BSYNC B0 ;  /* 0x0000000000007941 */ /* 0x000fea0003800000 */
.L_x_2408:
[----:B------:R-:W-:Y:S05]  /*13aa0*/  BRA `(.L_x_2410) ;  /* 0xffffffac00387947 */ /* 0x000fea000383ffff */
.L_x_2305:
[----:B0-----:R0:W1:Y:S02]  /*13ab0*/  SYNCS.PHASECHK.TRANS64.TRYWAIT P0, [R0+URZ+0x34840], R2 ;  /* 0x03484002000075a7 */ /* 0x001064000800017f */
[----:B-1----:R-:W-:Y:S05]  /*13ac0*/  @!P0 NANOSLEEP.SYNCS 0x989680 ;  /* 0x009896800000895d */ /* 0x002fea0003900000 */
[----:B------:R-:W1:Y:S02]  /*13ad0*/  @!P0 SYNCS.PHASECHK.TRANS64 P0, [R0+URZ+0x34840], R2 ;  /* 0x03484002000085a7 */ /* 0x000e64000800007f */
[----:B-1----:R-:W-:Y:S05]  /*13ae0*/  @!P0 BRA `(.L_x_2305) ;  /* 0xfffffffc00f08947 */ /* 0x002fea000383ffff */
[----:B------:R-:W-:Y:S05]  /*13af0*/  BRA `(.L_x_2411) ;  /* 0xffffffac00987947 */ /* 0x000fea000383ffff */
.L_x_2309:
[----:B------:R-:W2:Y:S01]  /*13b00*/  LDL.LU R11, [R1+0x38] ;  /* 0x00003800010b7983 */ /* 0x000ea20000300800 */
[----:B------:R-:W-:Y:S01]  /*13b10*/  IMAD.MOV.U32 R13, RZ, RZ, R3 ;  /* 0x000000ffff0d7224 */ /* 0x000fe200078e0003 */
[----:B------:R-:W-:Y:S01]  /*13b20*/  LOP3.LUT R5, R5, 0x7f, RZ, 0xc0, !PT ;  /* 0x0000007f05057812 */ /* 0x000fe200078ec0ff */
[----:B------:R-:W-:Y:S02]  /*13b30*/  IMAD.MOV.U32 R12, RZ, RZ, RZ ;  /* 0x000000ffff0c7224 */ /* 0x000fe400078e00ff */
[----:B------:R-:W-:Y:S01]  /*13b40*/  IMAD.MOV.U32 R15, RZ, RZ, -0x1 ;  /* 0xffffffffff0f7424 */ /* 0x000fe200078e00ff */
[----:B------:R-:W-:-:S05]  /*13b50*/  SHF.R.U32.HI R5, RZ, 0x3, R5 ;  /* 0x00000003ff057819 */ /* 0x000fca0000011605 */
[----:B------:R-:W-:-:S04]  /*13b60*/  IMAD R2, R9, 0x80, R5 ;  /* 0x0000008009027824 */ /* 0x000fc800078e0205 */
[----:B------:R-:W-:Y:S02]  /*13b70*/  VIADD R5, R2, 0x10 ;  /* 0x0000001002057836 */ /* 0x000fe40000000000 */
[----:B--2---:R-:W-:Y:S02]  /*13b80*/  IMAD R0, R11, R7, RZ ;  /* 0x000000070b007224 */ /* 0x004fe400078e02ff */
[----:B------:R-:W-:-:S03]  /*13b90*/  IMAD.MOV.U32 R11, RZ, RZ, 0x181f ;  /* 0x0000181fff0b7424 */ /* 0x000fc600078e00ff */
[----:B------:R-:W-:-:S13]  /*13ba0*/  ISETP.GE.AND P3, PT, R2, R0, PT ;  /* 0x000000000200720c */ /* 0x000fda0003f66270 */
[----:B-----5:R-:W-:Y:S05]  /*13bb0*/  WARPSYNC.COLLECTIVE R15, `(.L_x_2412) ;  /* 0x000000000f087348 */ /* 0x020fea0003c00000 */
[----:B------:R0:W1:Y:S02]  /*13bc0*/  SHFL.IDX P6, R14, R13, R12, R11 ;  /* 0x0000000c0d0e7389 */ /* 0x00006400000c000b */
[----:B01---5:R-:W-:Y:S01]  /*13bd0*/  ENDCOLLECTIVE ;  /* 0x000000000000791b */ /* 0x023fe20003800000 */
.L_x_2412:
[----:B------:R-:W-:Y:S02]  /*13be0*/  IMAD.MOV.U32 R13, RZ, RZ, R4 ;  /* 0x000000ffff0d7224 */ /* 0x000fe400078e0004 */
[----:B------:R-:W-:-:S07]  /*13bf0*/  IMAD.MOV.U32 R6, RZ, RZ, R14 ;  /* 0x000000ffff067224 */ /* 0x000fce00078e000e */
[----:B------:R-:W-:Y:S05]  /*13c00*/  WARPSYNC.COLLECTIVE R15, `(.L_x_2413) ;  /* 0x000000000f087348 */ /* 0x000fea0003c00000 */
[----:B------:R0:W1:Y:S02]  /*13c10*/  SHFL.IDX P6, R14, R13, R12, R11 ;  /* 0x0000000c0d0e7389 */ /* 0x00006400000c000b */
[----:B01----:R-:W-:Y:S01]  /*13c20*/  ENDCOLLECTIVE ;  /* 0x000000000000791b */ /* 0x003fe20003800000 */
.L_x_2413:
[----:B------:R-:W-:Y:S02]  /*13c30*/  IMAD.MOV.U32 R13, RZ, RZ, R3 ;  /* 0x000000ffff0d7224 */ /* 0x000fe400078e0003 */
[----:B------:R-:W-:Y:S02]  /*13c40*/  IMAD.MOV.U32 R12, RZ, RZ, 0x1 ;  /* 0x00000001ff0c7424 */ /* 0x000fe400078e00ff */
[----:B------:R-:W-:-:S07]  /*13c50*/  IMAD.MOV.U32 R7, RZ, RZ, R14 ;  /* 0x000000ffff077224 */ /* 0x000fce00078e000e */
[----:B------:R-:W-:Y:S05]  /*13c60*/  WARPSYNC.COLLECTIVE R15, `(.L_x_2414) ;  /* 0x000000000f087348 */ /* 0x000fea0003c00000 */
[----:B------:R0:W1:Y:S02]  /*13c70*/  SHFL.IDX P6, R14, R13, R12, R11 ;  /* 0x0000000c0d0e7389 */ /* 0x00006400000c000b */
[----:B01----:R-:W-:Y:S01]  /*13c80*/  ENDCOLLECTIVE ;  /* 0x000000000000791b */ /* 0x003fe20003800000 */
.L_x_2414:
[----:B------:R-:W-:-:S05]  /*13c90*/  @!P3 LEA R7, P5, R8, R7, 0x1 ;  /* 0x000000070807b211 */ /* 0x000fca00078a08ff */
[----:B------:R-:W-:-:S05]  /*13ca0*/  @!P3 IMAD.X R6, RZ, RZ, R6, P5 ;  /* 0x000000ffff06b224 */ /* 0x000fca00028e0606 */
[----:B------:R-:W-:Y:S01]  /*13cb0*/  @!P3 LOP3.LUT R7, R7, R6, RZ, 0x3c, !PT ;  /* 0x000000060707b212 */ /* 0x000fe200078e3cff */
[----:B------:R-:W-:-:S03]  /*13cc0*/  IMAD.MOV.U32 R13, RZ, RZ, R4 ;  /* 0x000000ffff0d7224 */ /* 0x000fc600078e0004 */
[----:B------:R-:W-:-:S04]  /*13cd0*/  @!P3 LOP3.LUT R6, R7, R6, RZ, 0x3c, !PT ;  /* 0x000000060706b212 */ /* 0x000fc800078e3cff */
[----:B------:R-:W-:Y:S01]  /*13ce0*/  @!P3 LOP3.LUT R7, R7, R6, RZ, 0x3c, !PT ;  /* 0x000000060707b212 */ /* 0x000fe200078e3cff */
[----:B------:R-:W-:-:S07]  /*13cf0*/  IMAD.MOV.U32 R9, RZ, RZ, R14 ;  /* 0x000000ffff097224 */ /* 0x000fce00078e000e */
[----:B------:R-:W-:Y:S05]  /*13d00*/  WARPSYNC.COLLECTIVE R15, `(.L_x_2415) ;  /* 0x000000000f087348 */ /* 0x000fea0003c00000 */
[----:B------:R0:W1:Y:S02]  /*13d10*/  SHFL.IDX P6, R14, R13, R12, R11 ;  /* 0x0000000c0d0e7389 */ /* 0x00006400000c000b */
[----:B01----:R-:W-:Y:S01]  /*13d20*/  ENDCOLLECTIVE ;  /* 0x000000000000791b */ /* 0x003fe20003800000 */
.L_x_2415:
[----:B------:R-:W-:Y:S01]  /*13d30*/  @!PT LDS RZ, [RZ] ;  /* 0x00000000fffff984 */ /* 0x000fe20000000800 */
[----:B------:R-:W-:Y:S01]  /*13d40*/  @!PT LDS RZ, [RZ] ;  /* 0x00000000fffff984 */ /* 0x000fe20000000800 */
[----:B------:R-:W-:Y:S01]  /*13d50*/  @!PT LDS RZ, [RZ] ;  /* 0x00000000fffff984 */ /* 0x000fe20000000800 */
[----:B------:R0:W-:Y:S04]  /*13d60*/  @!P3 LDGSTS.E.BYPASS.LTC128B.128 [R10+0x10400], desc[UR56][R6.64], !P2 ;  /* 0x10400000060abfae */ /* 0x0001e8000d101d78 */
[----:B------:R0:W-:Y:S04]  /*13d70*/  @!P3 LDGSTS.E.BYPASS.LTC128B.128 [R10+0x14400], desc[UR56][R6.64+0x80], !P1 ;  /* 0x14400080060abfae */ /* 0x0001e8000c901d78 */
[----:B------:R0:W-:Y:S01]  /*13d80*/  @!P3 LDGSTS.E.BYPASS.LTC128B.128 [R10+0x18400], desc[UR56][R6.64+0x100], !P0 ;  /* 0x18400100060abfae */ /* 0x0001e2000c101d78 */
[----:B------:R-:W-:Y:S01]  /*13d90*/  ISETP.GE.AND P3, PT, R5, R0, PT ;  /* 0x000000000500720c */ /* 0x000fe20003f66270 */
[----:B------:R-:W-:-:S02]  /*13da0*/  IMAD.MOV.U32 R13, RZ, RZ, R3 ;  /* 0x000000ffff0d7224 */ /* 0x000fc400078e0003 */
[----:B------:R-:W-:Y:S02]  /*13db0*/  IMAD.MOV.U32 R12, RZ, RZ, 0x2 ;  /* 0x00000002ff0c7424 */ /* 0x000fe400078e00ff */
[----:B------:R-:W-:-:S08]  /*13dc0*/  IMAD.MOV.U32 R5, RZ, RZ, R14 ;  /* 0x000000ffff057224 */ /* 0x000fd000078e000e */
[----:B0-----:R-:W-:Y:S05]  /*13dd0*/  WARPSYNC.COLLECTIVE R15, `(.L_x_2416) ;  /* 0x000000000f087348 */ /* 0x001fea0003c00000 */
[----:B------:R1:W2:Y:S02]  /*13de0*/  SHFL.IDX P6, R14, R13, R12, R11 ;  /* 0x0000000c0d0e7389 */ /* 0x0002a400000c000b */
[----:B012---:R-:W-:Y:S01]  /*13df0*/  ENDCOLLECTIVE ;  /* 0x000000000000791b */ /* 0x007fe20003800000 */
.L_x_2416:
[----:B------:R-:W-:-:S05]  /*13e00*/  @!P3 LEA R8, P5, R8, R5, 0x1 ;  /* 0x000000050808b211 */ /* 0x000fca00078a08ff */
[----:B------:R-:W-:Y:S02]  /*13e10*/  @!P3 IMAD.X R5, RZ, RZ, R9, P5 ;  /* 0x000000ffff05b224 */ /* 0x000fe400028e0609 */
[----:B------:R-:W0:Y:S01]  /*13e20*/  S2R R9, SR_TID.X ;  /* 0x0000000000097919 */ /* 0x000e220000002100 */
[----:B------:R-:W-:Y:S02]  /*13e30*/  @!P3 IMAD.MOV.U32 R6, RZ, RZ, R8 ;  /* 0x000000ffff06b224 */ /* 0x000fe400078e0008 */
[----:B------:R-:W-:Y:S02]  /*13e40*/  @!P3 IMAD.MOV.U32 R7, RZ, RZ, R5 ;  /* 0x000000ffff07b224 */ /* 0x000fe400078e0005 */
[----:B------:R-:W-:Y:S02]  /*13e50*/  IMAD.MOV.U32 R13, RZ, RZ, R4 ;  /* 0x000000ffff0d7224 */ /* 0x000fe400078e0004 */
[----:B------:R-:W-:Y:S01]  /*13e60*/  VIADD R5, R2, 0x20 ;  /* 0x0000002002057836 */ /* 0x000fe20000000000 */
[----:B------:R-:W-:Y:S01]  /*13e70*/  @!PT LDS RZ, [RZ] ;  /* 0x00000000fffff984 */ /* 0x000fe20000000800 */
[----:B------:R-:W-:Y:S01]  /*13e80*/  @!PT LDS RZ, [RZ] ;  /* 0x00000000fffff984 */ /* 0x000fe20000000800 */
[----:B------:R-:W-:Y:S01]  /*13e90*/  @!PT LDS RZ, [RZ] ;  /* 0x00000000fffff984 */ /* 0x000fe20000000800 */
[----:B------:R1:W-:Y:S04]  /*13ea0*/  @!P3 LDGSTS.E.BYPASS.LTC128B.128 [R10+0x10c00], desc[UR56][R6.64], !P2 ;  /* 0x10c00000060abfae */ /* 0x0003e8000d101d78 */
[----:B------:R1:W-:Y:S01]  /*13eb0*/  @!P3 LDGSTS.E.BYPASS.LTC128B.128 [R10+0x14c00], desc[UR56][R6.64+0x80], !P1 ;  /* 0x14c00080060abfae */ /* 0x0003e2000c901d78 */
[----:B------:R-:W-:-:S07]  /*13ec0*/  IMAD.MOV.U32 R8, RZ, RZ, R14 ;  /* 0x000000ffff087224 */ /* 0x000fce00078e000e */
[----:B01----:R-:W-:Y:S05]  /*13ed0*/  WARPSYNC.COLLECTIVE R15, `(.L_x_2417) ;  /* 0x000000000f087348 */ /* 0x003fea0003c00000 */
[----:B------:R2:W3:Y:S02]  /*13ee0*/  SHFL.IDX P6, R14, R13, R12, R11 ;  /* 0x0000000c0d0e7389 */ /* 0x0004e400000c000b */
[----:B0123--:R-:W-:Y:S01]  /*13ef0*/  ENDCOLLECTIVE ;  /* 0x000000000000791b */ /* 0x00ffe20003800000 */
.L_x_2417:
[----:B------:R-:W-:Y:S01]  /*13f00*/  @!PT LDS RZ, [RZ] ;  /* 0x00000000fffff984 */ /* 0x000fe20000000800 */
[----:B------:R-:W-:Y:S01]  /*13f10*/  @!PT LDS RZ, [RZ] ;  /* 0x00000000fffff984 */ /* 0x000fe20000000800 */
[----:B------:R-:W-:Y:S01]  /*13f20*/  @!PT LDS RZ, [RZ] ;  /* 0x00000000fffff984 */ /* 0x000fe20000000800 */
[----:B------:R0:W-:Y:S01]  /*13f30*/  @!P3 LDGSTS.E.BYPASS.LTC128B.128 [R10+0x18c00], desc[UR56][R6.64+0x100], !P0 ;  /* 0x18c00100060abfae */ /* 0x0001e2000c101d78 */
[----:B------:R-:W-:Y:S01]  /*13f40*/  ISETP.GE.AND P3, PT, R5, R0, PT ;  /* 0x000000000500720c */ /* 0x000fe20003f66270 */
[----:B------:R-:W-:Y:S02]  /*13f50*/  IMAD.MOV.U32 R13, RZ, RZ, R3 ;  /* 0x000000ffff0d7224 */ /* 0x000fe400078e0003 */
[----:B------:R-:W-:Y:S02]  /*13f60*/  IMAD.MOV.U32 R12, RZ, RZ, 0x3 ;  /* 0x00000003ff0c7424 */ /* 0x000fe400078e00ff */
[----:B------:R-:W-:-:S05]  /*13f70*/  IMAD.SHL.U32 R9, R9, 0x8, RZ ;  /* 0x0000000809097824 */ /* 0x000fca00078e00ff */
[----:B------:R-:W-:Y:S01]  /*13f80*/  LOP3.LUT R9, R9, 0x38, RZ, 0xc0, !PT ;  /* 0x0000003809097812 */ /* 0x000fe200078ec0ff */
[----:B0-----:R-:W-:-:S07]  /*13f90*/  IMAD.MOV.U32 R5, RZ, RZ, R14 ;  /* 0x000000ffff057224 */ /* 0x001fce00078e000e */
[----:B------:R-:W-:Y:S05]  /*13fa0*/  WARPSYNC.COLLECTIVE R15, `(.L_x_2418) ;  /* 0x000000000f087348 */ /* 0x000fea0003c00000 */
[----:B------:R0:W1:Y:S02]  /*13fb0*/  SHFL.IDX P6, R14, R13, R12, R11 ;  /* 0x0000000c0d0e7389 */ /* 0x00006400000c000b */
[----:B01----:R-:W-:Y:S01]  /*13fc0*/  ENDCOLLECTIVE ;  /* 0x000000000000791b */ /* 0x003fe20003800000 */
.L_x_2418:
        /* <DEDUP_REMOVED lines=17> */
.L_x_2419:
[----:B------:R-:W-:Y:S02]  /*140e0*/  IMAD.MOV.U32 R13, RZ, RZ, R3 ;  /* 0x000000ffff0d7224 */ /* 0x000fe400078e0003 */
[----:B------:R-:W-:Y:S02]  /*140f0*/  IMAD.MOV.U32 R12, RZ, RZ, 0x4 ;  /* 0x00000004ff0c7424 */ /* 0x000fe400078e00ff */
[----:B------:R-:W-:-:S07]  /*14100*/  IMAD.MOV.U32 R5, RZ, RZ, R14 ;  /* 0x000000ffff057224 */ /* 0x000fce00078e000e */
[----:B------:R-:W-:Y:S05]  /*14110*/  WARPSYNC.COLLECTIVE R15, `(.L_x_2420) ;  /* 0x000000000f087348 */ /* 0x000fea0003c00000 */
[----:B------:R0:W1:Y:S02]  /*14120*/  SHFL.IDX P6, R14, R13, R12, R11 ;  /* 0x0000000c0d0e7389 */ /* 0x00006400000c000b */
[----:B01----:R-:W-:Y:S01]  /*14130*/  ENDCOLLECTIVE ;  /* 0x000000000000791b */ /* 0x003fe20003800000 */
.L_x_2420:
        /* <DEDUP_REMOVED lines=17> */
.L_x_2421:
[----:B------:R-:W-:Y:S02]  /*14250*/  IMAD.MOV.U32 R13, RZ, RZ, R3 ;  /* 0x000000ffff0d7224 */ /* 0x000fe400078e0003 */
[----:B------:R-:W-:Y:S02]  /*14260*/  IMAD.MOV.U32 R12, RZ, RZ, 0x5 ;  /* 0x00000005ff0c7424 */ /* 0x000fe400078e00ff */
[----:B------:R-:W-:-:S07]  /*14270*/  IMAD.MOV.U32 R5, RZ, RZ, R14 ;  /* 0x000000ffff057224 */ /* 0x000fce00078e000e */
[----:B------:R-:W-:Y:S05]  /*14280*/  WARPSYNC.COLLECTIVE R15, `(.L_x_2422) ;  /* 0x000000000f087348 */ /* 0x000fea0003c00000 */
[----:B------:R0:W1:Y:S02]  /*14290*/  SHFL.IDX P6, R14, R13, R12, R11 ;  /* 0x0000000c0d0e7389 */ /* 0x00006400000c000b */
[----:B01----:R-:W-:Y:S01]  /*142a0*/  ENDCOLLECTIVE ;  /* 0x000000000000791b */ /* 0x003fe20003800000 */
.L_x_2422:
        /* <DEDUP_REMOVED lines=17> */
.L_x_2423:
[----:B------:R-:W-:Y:S02]  /*143c0*/  IMAD.MOV.U32 R13, RZ, RZ, R3 ;  /* 0x000000ffff0d7224 */ /* 0x000fe400078e0003 */
[----:B------:R-:W-:Y:S02]  /*143d0*/  IMAD.MOV.U32 R12, RZ, RZ, 0x6 ;  /* 0x00000006ff0c7424 */ /* 0x000fe400078e00ff */
[----:B------:R-:W-:-:S07]  /*143e0*/  IMAD.MOV.U32 R5, RZ, RZ, R14 ;  /* 0x000000ffff057224 */ /* 0x000fce00078e000e */
[----:B------:R-:W-:Y:S05]  /*143f0*/  WARPSYNC.COLLECTIVE R15, `(.L_x_2424) ;  /* 0x000000000f087348 */ /* 0x000fea0003c00000 */
[----:B------:R0:W1:Y:S02]  /*14400*/  SHFL.IDX P6, R14, R13, R12, R11 ;  /* 0x0000000c0d0e7389 */ /* 0x00006400000c000b */
[----:B01----:R-:W-:Y:S01]  /*14410*/  ENDCOLLECTIVE ;  /* 0x000000000000791b */ /* 0x003fe20003800000 */
.L_x_2424:
        /* <DEDUP_REMOVED lines=15> */
.L_x_2425:
        /* <DEDUP_REMOVED lines=8> */
.L_x_2426:
        /* <DEDUP_REMOVED lines=14> */
.L_x_2427:
[----:B------:R-:W-:Y:S01]  /*14670*/  @!PT LDS RZ, [RZ] ;  /* 0x00000000fffff984 */ /* 0x000fe20000000800 */
[----:B------:R-:W-:Y:S01]  /*14680*/  @!PT LDS RZ, [RZ] ;  /* 0x00000000fffff984 */ /* 0x000fe20000000800 */
[----:B------:R-:W-:Y:S01]  /*14690*/  @!PT LDS RZ, [RZ] ;  /* 0x00000000fffff984 */ /* 0x000fe20000000800 */
[----:B------:R3:W-:Y:S01]  /*146a0*/  @!P4 LDGSTS.E.BYPASS.LTC128B.128 [R10+0x1b400], desc[UR56][R6.64+0x100], !P0 ;  /* 0x1b400100060acfae */ /* 0x0007e2000c101d78 */
[----:B------:R-:W-:Y:S01]  /*146b0*/  IMAD.MOV.U32 R3, RZ, RZ, R14 ;  /* 0x000000ffff037224 */ /* 0x000fe200078e000e */
[----:B------:R-:W-:Y:S06]  /*146c0*/  BRA `(.L_x_2428) ;  /* 0xffffffb0004c7947 */ /* 0x000fec000383ffff */
.L_x_2314:
[----:B0-----:R0:W3:Y:S02]  /*146d0*/  SYNCS.PHASECHK.TRANS64.TRYWAIT P0, [R18+URZ+0x34820], R0 ;  /* 0x03482000120075a7 */ /* 0x0010e4000800017f */
[----:B---3--:R-:W-:Y:S05]  /*146e0*/  @!P0 NANOSLEEP.SYNCS 0x989680 ;  /* 0x009896800000895d */ /* 0x008fea0003900000 */
[----:B------:R-:W3:Y:S02]  /*146f0*/  @!P0 SYNCS.PHASECHK.TRANS64 P0, [R18+URZ+0x34820], R0 ;  /* 0x03482000120085a7 */ /* 0x000ee4000800007f */
[----:B---3--:R-:W-:Y:S05]  /*14700*/  @!P0 BRA `(.L_x_2314) ;  /* 0xfffffffc00f08947 */ /* 0x008fea000383ffff */
[----:B------:R-:W-:Y:S05]  /*14710*/  BRA `(.L_x_2429) ;  /* 0xffffffb000cc7947 */ /* 0x000fea000383ffff */
.L_x_2323:
[----:B-1----:R1:W2:Y:S02]  /*14720*/  SYNCS.PHASECHK.TRANS64.TRYWAIT P0, [R3+URZ+0x34840], R2 ;  /* 0x03484002030075a7 */ /* 0x0022a4000800017f */
[----:B--2---:R-:W-:Y:S05]  /*14730*/  @!P0 NANOSLEEP.SYNCS 0x989680 ;  /* 0x009896800000895d */ /* 0x004fea0003900000 */
[----:B------:R-:W2:Y:S02]  /*14740*/  @!P0 SYNCS.PHASECHK.TRANS64 P0, [R3+URZ+0x34840], R2 ;  /* 0x03484002030085a7 */ /* 0x000ea4000800007f */
[----:B--2---:R-:W-:Y:S05]  /*14750*/  @!P0 BRA `(.L_x_2323) ;  /* 0xfffffffc00f08947 */ /* 0x004fea000383ffff */
[----:B------:R-:W-:Y:S05]  /*14760*/  BRA `(.L_x_2430) ;  /* 0xffffffb400a87947 */ /* 0x000fea000383ffff */
.L_x_2330:
[----:B-1----:R1:W2:Y:S02]  /*14770*/  SYNCS.PHASECHK.TRANS64.TRYWAIT P0, [R3+URZ+0x60], R2 ;  /* 0x00006002030075a7 */ /* 0x0022a4000800017f */
[----:B--2---:R-:W-:Y:S05]  /*14780*/  @!P0 NANOSLEEP.SYNCS 0x989680 ;  /* 0x009896800000895d */ /* 0x004fea0003900000 */
[----:B------:R-:W2:Y:S02]  /*14790*/  @!P0 SYNCS.PHASECHK.TRANS64 P0, [R3+URZ+0x60], R2 ;  /* 0x00006002030085a7 */ /* 0x000ea4000800007f */
[----:B--2---:R-:W-:Y:S05]  /*147a0*/  @!P0 BRA `(.L_x_2330) ;  /* 0xfffffffc00f08947 */ /* 0x004fea000383ffff */
[----:B------:R-:W-:Y:S05]  /*147b0*/  BRA `(.L_x_2431) ;  /* 0xffffffb800b87947 */ /* 0x000fea000383ffff */
.L_x_2339:
[----:B-1----:R1:W2:Y:S02]  /*147c0*/  SYNCS.PHASECHK.TRANS64.TRYWAIT P0, [R3+URZ+0x34840], R2 ;  /* 0x03484002030075a7 */ /* 0x0022a4000800017f */
[----:B--2---:R-:W-:Y:S05]  /*147d0*/  @!P0 NANOSLEEP.SYNCS 0x989680 ;  /* 0x009896800000895d */ /* 0x004fea0003900000 */
[----:B------:R-:W2:Y:S02]  /*147e0*/  @!P0 SYNCS.PHASECHK.TRANS64 P0, [R3+URZ+0x34840], R2 ;  /* 0x03484002030085a7 */ /* 0x000ea4000800007f */
[----:B--2---:R-:W-:Y:S05]  /*147f0*/  @!P0 BRA `(.L_x_2339) ;  /* 0xfffffffc00f08947 */ /* 0x004fea000383ffff */
[----:B------:R-:W-:Y:S05]  /*14800*/  BRA `(.L_x_2432) ;  /* 0xffffffc000487947 */ /* 0x000fea000383ffff */
.L_x_2346:
[----:B0-----:R0:W1:Y:S02]  /*14810*/  SYNCS.PHASECHK.TRANS64.TRYWAIT P0, [R2+URZ+0x60], R3 ;  /* 0x00006003020075a7 */ /* 0x001064000800017f */
[----:B-1----:R-:W-:Y:S05]  /*14820*/  @!P0 NANOSLEEP.SYNCS 0x989680 ;  /* 0x009896800000895d */ /* 0x002fea0003900000 */
[----:B------:R-:W1:Y:S02]  /*14830*/  @!P0 SYNCS.PHASECHK.TRANS64 P0, [R2+URZ+0x60], R3 ;  /* 0x00006003020085a7 */ /* 0x000e64000800007f */
[----:B-1----:R-:W-:Y:S05]  /*14840*/  @!P0 BRA `(.L_x_2346) ;  /* 0xfffffffc00f08947 */ /* 0x002fea000383ffff */
[----:B------:R-:W-:Y:S05]  /*14850*/  BRA `(.L_x_2433) ;  /* 0xffffffc400587947 */ /* 0x000fea000383ffff */
.L_x_2355:
[----:B--2---:R2:W3:Y:S02]  /*14860*/  SYNCS.PHASECHK.TRANS64.TRYWAIT P0, [R2+URZ+0x34840], R3 ;  /* 0x03484003020075a7 */ /* 0x0044e4000800017f */
[----:B---3--:R-:W-:Y:S05]  /*14870*/  @!P0 NANOSLEEP.SYNCS 0x989680 ;  /* 0x009896800000895d */ /* 0x008fea0003900000 */
[----:B------:R-:W3:Y:S02]  /*14880*/  @!P0 SYNCS.PHASECHK.TRANS64 P0, [R2+URZ+0x34840], R3 ;  /* 0x03484003020085a7 */ /* 0x000ee4000800007f */
[----:B---3--:R-:W-:Y:S05]  /*14890*/  @!P0 BRA `(.L_x_2355) ;  /* 0xfffffffc00f08947 */ /* 0x008fea000383ffff */
[----:B------:R-:W-:Y:S05]  /*148a0*/  BRA `(.L_x_2434) ;  /* 0xffffffc800b87947 */ /* 0x000fea000383ffff */
.L_x_2362:
[----:B0-----:R0:W1:Y:S02]  /*148b0*/  SYNCS.PHASECHK.TRANS64.TRYWAIT P0, [R2+URZ+0x60], R5 ;  /* 0x00006005020075a7 */ /* 0x001064000800017f */
[----:B-1----:R-:W-:Y:S05]  /*148c0*/  @!P0 NANOSLEEP.SYNCS 0x989680 ;  /* 0x009896800000895d */ /* 0x002fea0003900000 */
[----:B------:R-:W1:Y:S02]  /*148d0*/  @!P0 SYNCS.PHASECHK.TRANS64 P0, [R2+URZ+0x60], R5 ;  /* 0x00006005020085a7 */ /* 0x000e64000800007f */
[----:B-1----:R-:W-:Y:S05]  /*148e0*/  @!P0 BRA `(.L_x_2362) ;  /* 0xfffffffc00f08947 */ /* 0x002fea000383ffff */
[----:B------:R-:W-:Y:S05]  /*148f0*/  BRA `(.L_x_2435) ;  /* 0xffffffcc00c87947 */ /* 0x000fea000383ffff */
.L_x_2373:
[----:B--2---:R2:W3:Y:S02]  /*14900*/  SYNCS.PHASECHK.TRANS64.TRYWAIT P0, [R0+URZ+0x34860], R2 ;  /* 0x03486002000075a7 */ /* 0x0044e4000800017f */
[----:B---3--:R-:W-:Y:S05]  /*14910*/  @!P0 NANOSLEEP.SYNCS 0x989680 ;  /* 0x009896800000895d */ /* 0x008fea0003900000 */
[----:B------:R-:W3:Y:S02]  /*14920*/  @!P0 SYNCS.PHASECHK.TRANS64 P0, [R0+URZ+0x34860], R2 ;  /* 0x03486002000085a7 */ /* 0x000ee4000800007f */
[----:B---3--:R-:W-:Y:S05]  /*14930*/  @!P0 BRA `(.L_x_2373) ;  /* 0xfffffffc00f08947 */ /* 0x008fea000383ffff */
[----:B------:R-:W-:Y:S05]  /*14940*/  BRA `(.L_x_2436) ;  /* 0xffffffd400147947 */ /* 0x000fea000383ffff */
.L_x_2380:
[----:B------:R-:W2:Y:S01]  /*14950*/  LDL R0, [R1] ;  /* 0x0000000001007983 */ /* 0x000ea20000100800 */
[----:B------:R-:W-:Y:S01]  /*14960*/  BSSY B0, `(.L_x_2437) ;  /* 0x0000008000007945 */ /* 0x000fe20003800000 */
[----:B0-----:R-:W-:Y:S02]  /*14970*/  IMAD.MOV.U32 R12, RZ, RZ, RZ ;  /* 0x000000ffff0c7224 */ /* 0x001fe400078e00ff */
[----:B------:R-:W-:Y:S02]  /*14980*/  IMAD.MOV.U32 R11, RZ, RZ, 0x1f ;  /* 0x0000001fff0b7424 */ /* 0x000fe400078e00ff */
[----:B------:R-:W-:Y:S02]  /*14990*/  IMAD.MOV.U32 R15, RZ, RZ, -0x1 ;  /* 0xffffffffff0f7424 */ /* 0x000fe400078e00ff */
[----:B--2---:R-:W-:-:S07]  /*149a0*/  IMAD.MOV.U32 R13, RZ, RZ, R0 ;  /* 0x000000ffff0d7224 */ /* 0x004fce00078e0000 */
[----:B-1-3--:R-:W-:Y:S05]  /*149b0*/  WARPSYNC.COLLECTIVE R15, `(.L_x_2438) ;  /* 0x000000000f087348 */ /* 0x00afea0003c00000 */
[----:B------:R0:W2:Y:S02]  /*149c0*/  SHFL.IDX P6, R14, R13, R12, R11 ;  /* 0x0000000c0d0e7389 */ /* 0x0000a400000c000b */
[----:B0123--:R-:W-:Y:S01]  /*149d0*/  ENDCOLLECTIVE ;  /* 0x000000000000791b */ /* 0x00ffe20003800000 */
.L_x_2438:
[----:B------:R-:W-:Y:S05]  /*149e0*/  BSYNC B0 ;  /* 0x0000000000007941 */ /* 0x000fea0003800000 */
.L_x_2437:
        /* <DEDUP_REMOVED lines=9> */
.L_x_2439:
        /* <DEDUP_REMOVED lines=11> */
[----:B------:R-:W-:Y:S02]  /*14b30*/  CS2R R6, SRZ ;  /* 0x0000000000067805 */ /* 0x000fe4000001ff00 */
[C---:B------:R-:W-:Y:S02]  /*14b40*/  ISETP.GE.U32.AND P2, PT, R10.reuse, 0x2, PT ;  /* 0x000000020a00780c */ /* 0x040fe40003f46070 */
[C---:B------:R-:W-:Y:S02]  /*14b50*/  ISETP.GE.U32.AND P3, PT, R10.reuse, 0x4, PT ;  /* 0x000000040a00780c */ /* 0x040fe40003f66070 */
[C---:B------:R-:W-:Y:S02]  /*14b60*/  ISETP.GE.U32.AND P4, PT, R10.reuse, 0x8, PT ;  /* 0x000000080a00780c */ /* 0x040fe40003f86070 */
[----:B------:R-:W-:Y:S01]  /*14b70*/  ISETP.GE.U32.AND P5, PT, R10, 0x10, PT ;  /* 0x000000100a00780c */ /* 0x000fe20003fa6070 */
[----:B--2---:R-:W-:-:S02]  /*14b80*/  @!P1 IMAD.MOV.U32 R6, RZ, RZ, R5 ;  /* 0x000000ffff069224 */ /* 0x004fc400078e0005 */
[----:B------:R-:W-:Y:S02]  /*14b90*/  IMAD.MOV.U32 R5, RZ, RZ, RZ ;  /* 0x000000ffff057224 */ /* 0x000fe400078e00ff */
[----:B---3--:R-:W-:Y:S01]  /*14ba0*/  @!P1 IMAD.MOV.U32 R7, RZ, RZ, R2 ;  /* 0x000000ffff079224 */ /* 0x008fe200078e0002 */
[----:B------:R-:W-:-:S03]  /*14bb0*/  ISETP.NE.AND P1, PT, R10, RZ, PT ;  /* 0x000000ff0a00720c */ /* 0x000fc60003f25270 */
[----:B------:R-:W-:-:S04]  /*14bc0*/  IMAD R2, R7, R6, RZ ;  /* 0x0000000607027224 */ /* 0x000fc800078e02ff */
[----:B------:R-:W-:-:S07]  /*14bd0*/  IMAD.MOV.U32 R13, RZ, RZ, R2 ;  /* 0x000000ffff0d7224 */ /* 0x000fce00078e0002 */
[----:B------:R-:W-:Y:S05]  /*14be0*/  WARPSYNC.COLLECTIVE R15, `(.L_x_2440) ;  /* 0x000000000f087348 */ /* 0x000fea0003c00000 */
[----:B------:R0:W1:Y:S02]  /*14bf0*/  SHFL.UP P6, R14, R13, R12, R11 ;  /* 0x0400000c0d0e7389 */ /* 0x00006400000c000b */
[----:B01----:R-:W-:Y:S01]  /*14c00*/  ENDCOLLECTIVE ;  /* 0x000000000000791b */ /* 0x003fe20003800000 */
.L_x_2440:
        /* <DEDUP_REMOVED lines=8> */
.L_x_2441:
        /* <DEDUP_REMOVED lines=8> */
.L_x_2442:
        /* <DEDUP_REMOVED lines=8> */
.L_x_2443:
        /* <DEDUP_REMOVED lines=8> */
.L_x_2444:
        /* <DEDUP_REMOVED lines=9> */
.L_x_2445:
[----:B------:R-:W-:Y:S01]  /*14ea0*/  IMAD.MOV.U32 R9, RZ, RZ, R14 ;  /* 0x000000ffff097224 */ /* 0x000fe200078e000e */
[----:B------:R-:W-:Y:S06]  /*14eb0*/  BRA `(.L_x_2446) ;  /* 0xffffffd400887947 */ /* 0x000fec000383ffff */
.L_x_2383:
        /* <DEDUP_REMOVED lines=8> */
.L_x_2448:
[----:B------:R-:W-:Y:S05]  /*14f40*/  BSYNC B0 ;  /* 0x0000000000007941 */ /* 0x000fea0003800000 */
.L_x_2447:
        /* <DEDUP_REMOVED lines=10> */
.L_x_2449:
        /* <DEDUP_REMOVED lines=8> */
.L_x_2450:
        /* <DEDUP_REMOVED lines=8> */
.L_x_2451:
        /* <DEDUP_REMOVED lines=8> */
.L_x_2452:
        /* <DEDUP_REMOVED lines=9> */
.L_x_2453:
[----:B------:R-:W-:Y:S01]  /*15200*/  IMAD.MOV.U32 R9, RZ, RZ, R14 ;  /* 0x000000ffff097224 */ /* 0x000fe200078e000e */
[----:B------:R-:W-:Y:S06]  /*15210*/  BRA `(.L_x_2454) ;  /* 0xffffffd4005c7947 */ /* 0x000fec000383ffff */
.L_x_2385:
[----:B------:R-:W-:Y:S01]  /*15220*/  BSSY B0, `(.L_x_2455) ;  /* 0x0000006000007945 */ /* 0x000fe20003800000 */
[----:B------:R-:W-:Y:S01]  /*15230*/  PLOP3.LUT P6, PT, P6, PT, PT, 0x8, 0x0 ;  /* 0x000000000000781c */ /* 0x000fe200037ce170 */
[----:B------:R-:W-:-:S12]  /*15240*/  IMAD.MOV.U32 R15, RZ, RZ, -0x1 ;  /* 0xffffffffff0f7424 */ /* 0x000fd800078e00ff */
[----:B0-----:R-:W-:Y:S05]  /*15250*/  WARPSYNC.COLLECTIVE R15, `(.L_x_2456) ;  /* 0x000000000f087348 */ /* 0x001fea0003c00000 */
[----:B------:R-:W-:Y:S01]  /*15260*/  VOTE.ANY R14, PT, P6 ;  /* 0x00000000000e7806 */ /* 0x000fe200030e0100 */
[----:B0-----:R-:W-:Y:S06]  /*15270*/  ENDCOLLECTIVE ;  /* 0x000000000000791b */ /* 0x001fec0003800000 */
.L_x_2456:
[----:B------:R-:W-:Y:S05]  /*15280*/  BSYNC B0 ;  /* 0x0000000000007941 */ /* 0x000fea0003800000 */
.L_x_2455:
        /* <DEDUP_REMOVED lines=10> */
.L_x_2457:
[----:B------:R-:W-:Y:S02]  /*15330*/  IMAD.MOV.U32 R13, RZ, RZ, R7 ;  /* 0x000000ffff0d7224 */ /* 0x000fe400078e0007 */
[----:B------:R-:W-:-:S07]  /*15340*/  IMAD.MOV.U32 R0, RZ, RZ, R14 ;  /* 0x000000ffff007224 */ /* 0x000fce00078e000e */
[----:B------:R-:W-:Y:S05]  /*15350*/  WARPSYNC.COLLECTIVE R15, `(.L_x_2458) ;  /* 0x000000000f087348 */ /* 0x000fea0003c00000 */
[----:B------:R0:W1:Y:S02]  /*15360*/  SHFL.IDX P6, R14, R13, R12, R11 ;  /* 0x0000000c0d0e7389 */ /* 0x00006400000c000b */
[----:B01----:R-:W-:Y:S01]  /*15370*/  ENDCOLLECTIVE ;  /* 0x000000000000791b */ /* 0x003fe20003800000 */
.L_x_2458:
[----:B------:R-:W-:Y:S02]  /*15380*/  IMAD.MOV.U32 R7, RZ, RZ, R14 ;  /* 0x000000ffff077224 */ /* 0x000fe400078e000e */
[----:B------:R-:W-:-:S05]  /*15390*/  IMAD.IADD R6, R10, 0x1, R16 ;  /* 0x000000010a067824 */ /* 0x000fca00078e0210 */
[----:B------:R0:W-:Y:S01]  /*153a0*/  STL [R1+0xc], R6 ;  /* 0x00000c0601007387 */ /* 0x0001e20000100800 */
[----:B------:R-:W-:Y:S05]  /*153b0*/  BRA `(.L_x_2459) ;  /* 0xffffffd4003c7947 */ /* 0x000fea000383ffff */
.L_x_2387:
        /* <DEDUP_REMOVED lines=8> */
.L_x_2461:
[----:B------:R-:W-:Y:S05]  /*15440*/  BSYNC B0 ;  /* 0x0000000000007941 */ /* 0x000fea0003800000 */
.L_x_2460:
[----:B------:R-:W-:Y:S01]  /*15450*/  IMAD.MOV.U32 R2, RZ, RZ, R14 ;  /* 0x000000ffff027224 */ /* 0x000fe200078e000e */
[----:B------:R-:W-:Y:S06]  /*15460*/  BRA `(.L_x_2462) ;  /* 0xffffffd400287947 */ /* 0x000fec000383ffff */
.L_x_2393:
[----:B0-----:R0:W1:Y:S02]  /*15470*/  SYNCS.PHASECHK.TRANS64.TRYWAIT P0, [R0+URZ+0x34820], R3 ;  /* 0x03482003000075a7 */ /* 0x001064000800017f */
[----:B-1----:R-:W-:Y:S05]  /*15480*/  @!P0 NANOSLEEP.SYNCS 0x989680 ;  /* 0x009896800000895d */ /* 0x002fea0003900000 */
[----:B------:R-:W1:Y:S02]  /*15490*/  @!P0 SYNCS.PHASECHK.TRANS64 P0, [R0+URZ+0x34820], R3 ;  /* 0x03482003000085a7 */ /* 0x000e64000800007f */
[----:B-1----:R-:W-:Y:S05]  /*154a0*/  @!P0 BRA `(.L_x_2393) ;  /* 0xfffffffc00f08947 */ /* 0x002fea000383ffff */
[----:B------:R-:W-:Y:S05]  /*154b0*/  BRA `(.L_x_2463) ;  /* 0xffffffdc00c87947 */ /* 0x000fea000383ffff */
.L_x_2394:
        /* <DEDUP_REMOVED lines=11> */
.L_x_2465:
[----:B------:R-:W-:Y:S05]  /*15570*/  BSYNC B0 ;  /* 0x0000000000007941 */ /* 0x000fea0003800000 */
.L_x_2464:
[----:B------:R-:W-:Y:S05]  /*15580*/  BRA `(.L_x_2466) ;  /* 0xffffffdc00b07947 */ /* 0x000fea000383ffff */
.L_x_2397:
[----:B------:R-:W-:Y:S01]  /*15590*/  BSSY B1, `(.L_x_2467) ;  /* 0x0000006000017945 */ /* 0x000fe20003800000 */
[----:B------:R-:W-:-:S07]  /*155a0*/  IMAD.MOV.U32 R15, RZ, RZ, -0x1 ;  /* 0xffffffffff0f7424 */ /* 0x000fce00078e00ff */
[----:B01----:R-:W-:Y:S05]  /*155b0*/  WARPSYNC.COLLECTIVE R15, `(.L_x_2468) ;  /* 0x000000000f0c7348 */ /* 0x003fea0003c00000 */
[----:B------:R-:W-:Y:S02]  /*155c0*/  ELECT P6, UR62, PT ;  /* 0x00000000003e782f */ /* 0x000fe400038c0000 */
[----:B------:R-:W-:Y:S01]  /*155d0*/  MOV R14, UR62 ;  /* 0x0000003e000e7c02 */ /* 0x000fe20008000f00 */
[----:B01----:R-:W-:Y:S10]  /*155e0*/  ENDCOLLECTIVE ;  /* 0x000000000000791b */ /* 0x003ff40003800000 */
.L_x_2468:
[----:B------:R-:W-:Y:S05]  /*155f0*/  BSYNC B1 ;  /* 0x0000000000017941 */ /* 0x000fea0003800000 */
.L_x_2467:
[----:B------:R-:W-:Y:S05]  /*15600*/  BRA `(.L_x_2469) ;  /* 0xffffffdc00a87947 */ /* 0x000fea000383ffff */
.L_x_2399:
[----:B0-----:R0:W1:Y:S02]  /*15610*/  SYNCS.PHASECHK.TRANS64.TRYWAIT P0, [R6+URZ], R5 ;  /* 0x00000005060075a7 */ /* 0x001064000800017f */
[----:B-1----:R-:W-:Y:S05]  /*15620*/  @!P0 NANOSLEEP.SYNCS 0x989680 ;  /* 0x009896800000895d */ /* 0x002fea0003900000 */
[----:B------:R-:W1:Y:S02]  /*15630*/  @!P0 SYNCS.PHASECHK.TRANS64 P0, [R6+URZ], R5 ;  /* 0x00000005060085a7 */ /* 0x000e64000800007f */
[----:B-1----:R-:W-:Y:S05]  /*15640*/  @!P0 BRA `(.L_x_2399) ;  /* 0xfffffffc00f08947 */ /* 0x002fea000383ffff */
[----:B------:R-:W-:Y:S05]  /*15650*/  BRA `(.L_x_2470) ;  /* 0xffffffdc00e07947 */ /* 0x000fea000383ffff */
.L_x_2400:
[----:B-1----:R1:W2:Y:S02]  /*15660*/  SYNCS.PHASECHK.TRANS64.TRYWAIT P0, [R7+URZ], R2 ;  /* 0x00000002070075a7 */ /* 0x0022a4000800017f */
[----:B--2---:R-:W-:Y:S05]  /*15670*/  @!P0 NANOSLEEP.SYNCS 0x989680 ;  /* 0x009896800000895d */ /* 0x004fea0003900000 */
[----:B------:R-:W2:Y:S02]  /*15680*/  @!P0 SYNCS.PHASECHK.TRANS64 P0, [R7+URZ], R2 ;  /* 0x00000002070085a7 */ /* 0x000ea4000800007f */
[----:B--2---:R-:W-:Y:S05]  /*15690*/  @!P0 BRA `(.L_x_2400) ;  /* 0xfffffffc00f08947 */ /* 0x004fea000383ffff */
[----:B------:R-:W-:Y:S05]  /*156a0*/  BRA `(.L_x_2471) ;  /* 0xffffffdc00d47947 */ /* 0x000fea000383ffff */
.L_x_2402:
[----:B--2---:R2:W3:Y:S02]  /*156b0*/  SYNCS.PHASECHK.TRANS64.TRYWAIT P0, [R4+URZ], R5 ;  /* 0x00000005040075a7 */ /* 0x0044e4000800017f */
[----:B---3--:R-:W-:Y:S05]  /*156c0*/  @!P0 NANOSLEEP.SYNCS 0x989680 ;  /* 0x009896800000895d */ /* 0x008fea0003900000 */
[----:B------:R-:W3:Y:S02]  /*156d0*/  @!P0 SYNCS.PHASECHK.TRANS64 P0, [R4+URZ], R5 ;  /* 0x00000005040085a7 */ /* 0x000ee4000800007f */
[----:B---3--:R-:W-:Y:S05]  /*156e0*/  @!P0 BRA `(.L_x_2402) ;  /* 0xfffffffc00f08947 */ /* 0x008fea000383ffff */
[----:B------:R-:W-:Y:S05]  /*156f0*/  BRA `(.L_x_2472) ;  /* 0xffffffdc00d87947 */ /* 0x000fea000383ffff */
.L_x_2473:
        /* <DEDUP_REMOVED lines=16> */
.L_x_14994:


//--------------------- .text._ZN7cutlass13device_kernelIN5flash11enable_sm90INS1_16FlashAttnFwdSm90INS1_25CollectiveMainloopFwdSm90ILi2EN4cute5tupleIJNS5_1CILi1EEES8_S8_EEENS6_IJNS7_ILi128EEESA_NS7_ILi192EEEEEELi128ENS_6half_tEfNS_4arch4Sm90ELb1ELb0ELb0ELb1ELb0ELb1ELb0ELb1ELb1ELb1ELb1ELb0EEENS1_21CollectiveEpilogueFwdINS6_IJSA_SA_SA_EEES9_SD_SF_Li256ELb1ELb1ELb1ELb0EEENS1_36VarlenDynamicPersistentTileSchedulerILi128ELi128ELi256ELi128ELb1ELb1ELb1ELb1ELb1ELb1EEEEEEEEEvNT_6ParamsE --------------------------
	.section	.text._ZN7cutlass13device_kernelIN5flash11enable_sm90INS1_16FlashAttnFwdSm90INS1_25CollectiveMainloopFwdSm90ILi2EN4cute5tupleIJNS5_1CILi1EEES8_S8_EEENS6_IJNS7_ILi128EEESA_NS7_ILi192EEEEEELi128ENS_6half_tEfNS_4arch4Sm90ELb1ELb0ELb0ELb1ELb0ELb1ELb0ELb1ELb1ELb1ELb1ELb0EEENS1_21CollectiveEpilogueFwdINS6_IJSA_SA_SA_EEES9_SD_SF_Li256ELb1ELb1ELb1ELb0EEENS1_36VarlenDynamicPersistentTileSchedulerILi128ELi128ELi256ELi128ELb1ELb1ELb1ELb1ELb1ELb1EEEEEEEEEvNT_6ParamsE,"ax",@progbits
	.align	128
.text._ZN7cutlass13device_kernelIN5flash11enable_sm90INS1_16FlashAttnFwdSm90INS1_25CollectiveMainloopFwdSm90ILi2EN4cute5tupleIJNS5_1CILi1EEES8_S8_EEENS6_IJNS7_ILi128EEESA_NS7_ILi192EEEEEELi128ENS_6half_tEfNS_4arch4Sm90ELb1ELb0ELb0ELb1ELb0ELb1ELb0ELb1ELb1ELb1ELb1ELb0EEENS1_21CollectiveEpilogueFwdINS6_IJSA_SA_SA_EEES9_SD_SF_Li256ELb1ELb1ELb1ELb0EEENS1_36VarlenDynamicPersistentTileSchedulerILi128ELi128ELi256ELi128ELb1ELb1ELb1ELb1ELb1ELb1EEEEEEEEEvNT_6ParamsE:
        .type           _ZN7cutlass13device_kernelIN5flash11enable_sm90INS1_16FlashAttnFwdSm90INS1_25CollectiveMainloopFwdSm90ILi2EN4cute5tupleIJNS5_1CILi1EEES8_S8_EEENS6_IJNS7_ILi128EEESA_NS7_ILi192EEEEEELi128ENS_6half_tEfNS_4arch4Sm90ELb1ELb0ELb0ELb1ELb0ELb1ELb0ELb1ELb1ELb1ELb1ELb0EEENS1_21CollectiveEpilogueFwdINS6_IJSA_SA_SA_EEES9_SD_SF_Li256ELb1ELb1ELb1ELb0EEENS1_36VarlenDynamicPersistentTileSchedulerILi128ELi128ELi256ELi128ELb1ELb1ELb1ELb1ELb1ELb1EEEEEEEEEvNT_6ParamsE,@function
        .size           _ZN7cutlass13device_kernelIN5flash11enable_sm90INS1_16FlashAttnFwdSm90INS1_25CollectiveMainloopFwdSm90ILi2EN4cute5tupleIJNS5_1CILi1EEES8_S8_EEENS6_IJNS7_ILi128EEESA_NS7_ILi192EEEEEELi128ENS_6half_tEfNS_4arch4Sm90ELb1ELb0ELb0ELb1ELb0ELb1ELb0ELb1ELb1ELb1ELb1ELb0EEENS1_21CollectiveEpilogueFwdINS6_IJSA_SA_SA_EEES9_SD_SF_Li256ELb1ELb1ELb1ELb0EEENS1_36VarlenDynamicPersistentTileSchedulerILi128ELi128ELi256ELi128ELb1ELb1ELb1ELb1ELb1ELb1EEEEEEEEEvNT_6ParamsE,(.L_x_14995 - _ZN7cutlass13device_kernelIN5flash11enable_sm90INS1_16FlashAttnFwdSm90INS1_25CollectiveMainloopFwdSm90ILi2EN4cute5tupleIJNS5_1CILi1EEES8_S8_EEENS6_IJNS7_ILi128EEESA_NS7_ILi192EEEEEELi128ENS_6half_tEfNS_4arch4Sm90ELb1ELb0ELb0ELb1ELb0ELb1ELb0ELb1ELb1ELb1ELb1ELb0EEENS1_21CollectiveEpilogueFwdINS6_IJSA_SA_SA_EEES9_SD_SF_Li256ELb1ELb1ELb1ELb0EEENS1_36VarlenDynamicPersistentTileSchedulerILi128ELi128ELi256ELi128ELb1ELb1ELb1ELb1ELb1ELb1EEEEEEEEEvNT_6ParamsE)
        .other          _ZN7cutlass13device_kernelIN5flash11enable_sm90INS1_16FlashAttnFwdSm90INS1_25CollectiveMainloopFwdSm90ILi2EN4cute5tupleIJNS5_1CILi1EEES8_S8_EEENS6_IJNS7_ILi128EEESA_NS7_ILi192EEEEEELi128ENS_6half_tEfNS_4arch4Sm90ELb1ELb0ELb0ELb1ELb0ELb1ELb0ELb1ELb1ELb1ELb1ELb0EEENS1_21CollectiveEpilogueFwdINS6_IJSA_SA_SA_EEES9_SD_SF_Li256ELb1ELb1ELb1ELb0EEENS1_36VarlenDynamicPersistentTileSchedulerILi128ELi128ELi256ELi128ELb1ELb1ELb1ELb1ELb1ELb1EEEEEEEEEvNT_6ParamsE,@"STO_CUDA_ENTRY STV_DEFAULT"
_ZN7cutlass13device_kernelIN5flash11enable_sm90INS1_16FlashAttnFwdSm90INS1_25CollectiveMainloopFwdSm90ILi2EN4cute5tupleIJNS5_1CILi1EEES8_S8_EEENS6_IJNS7_ILi128EEESA_NS7_ILi192EEEEEELi128ENS_6half_tEfNS_4arch4Sm90ELb1ELb0ELb0ELb1ELb0ELb1ELb0ELb1ELb1ELb1ELb1ELb0EEENS1_21CollectiveEpilogueFwdINS6_IJSA_SA_SA_EEES9_SD_SF_Li256ELb1ELb1ELb1ELb0EEENS1_36VarlenDynamicPersistentTileSchedulerILi128ELi128ELi256ELi128ELb1ELb1ELb1ELb1ELb1ELb1EEEEEEEEEvNT_6ParamsE:
        /* <DEDUP_REMOVED lines=24> */
.L_x_2475:
[----:B------:R-:W-:Y:S05]  /*0180*/  BSYNC B0 ;  /* 0x0000000000007941 */ /* 0x000fea0003800000 */
.L_x_2474:
        /* <DEDUP_REMOVED lines=41> */
.L_x_2476:
        /* <DEDUP_REMOVED lines=22> */
.L_x_2477:
        /* <DEDUP_REMOVED lines=18> */
.L_x_2478:
        /* <DEDUP_REMOVED lines=22> */
.L_x_2479:
        /* <DEDUP_REMOVED lines=22> */
.L_x_2480:
        /* <DEDUP_REMOVED lines=10> */
.L_x_2483:
        /* <DEDUP_REMOVED lines=19> */
[----:B------:R-:W-:Y:S01]  /*0b30*/  MOV R16, RZ ;  /* 0x000000ff00107202 */ /* 0x000fe20000000f00 */
[----:B------:R-:W-:Y:S02]  /*0b40*/  IMAD.MOV.U32 R188, RZ, RZ, RZ ;  /* 0x000000ffffbc7224 */ /* 0x000fe400078e00ff */
[----:B------:R-:W-:Y:S02]  /*0b50*/  IMAD.MOV.U32 R187, RZ, RZ, RZ ;  /* 0x000000ffffbb7224 */ /* 0x000fe400078e00ff */
[----:B------:R-:W-:-:S06]  /*0b60*/  IMAD.MOV.U32 R184, RZ, RZ, RZ ;  /* 0x000000ffffb87224 */ /* 0x000fcc00078e00ff */
[----:B------:R-:W-:Y:S01]  /*0b70*/  UIADD3 UR4, UR4, 0x10400, URZ ;  /* 0x0001040004047890 */ /* 0x000fe2000fffe03f */
[----:B--2---:R-:W-:Y:S02]  /*0b80*/  R2UR UR5, R0 ;  /* 0x00000000000572ca */ /* 0x004fe400000e0000 */
[----:B------:R-:W-:-:S04]  /*0b90*/  SHF.R.S32.HI R0, RZ, 0x1f, R18 ;  /* 0x0000001fff007819 */ /* 0x000fc80000011412 */
[CC--:B------:R-:W-:Y:S02]  /*0ba0*/  LEA.HI R3, R0.reuse, R18.reuse, RZ, 0x7 ;  /* 0x0000001200037211 */ /* 0x0c0fe400078f38ff */
[----:B------:R-:W-:Y:S02]  /*0bb0*/  LEA.HI R4, R0, R18, RZ, 0x4 ;  /* 0x0000001200047211 */ /* 0x000fe400078f20ff */
[----:B------:R-:W-:Y:S02]  /*0bc0*/  LOP3.LUT R5, R3, 0xffffff80, RZ, 0xc0, !PT ;  /* 0xffffff8003057812 */ /* 0x000fe400078ec0ff */
[----:B------:R-:W-:Y:S01]  /*0bd0*/  SHF.R.S32.HI R7, RZ, 0x4, R4 ;  /* 0x00000004ff077819 */ /* 0x000fe20000011404 */
[----:B------:R-:W-:Y:S01]  /*0be0*/  ULOP3.LUT UR5, UR5, 0x1, URZ, 0xfc, !UPT ;  /* 0x0000000105057892 */ /* 0x000fe2000f8efc3f */
[----:B------:R-:W-:Y:S02]  /*0bf0*/  IADD3 R24, R18, -R5, RZ ;  /* 0x8000000512187210 */ /* 0x000fe40007ffe0ff */
[----:B------:R-:W-:-:S02]  /*0c00*/  LOP3.LUT R5, R4, 0x3fffff0, RZ, 0xc0, !PT ;  /* 0x03fffff004057812 */ /* 0x000fc400078ec0ff */
[----:B------:R-:W-:Y:S02]  /*0c10*/  LEA.HI R196, R0, R18, RZ, 0x5 ;  /* 0x0000001200c47211 */ /* 0x000fe400078f28ff */
[----:B------:R-:W-:Y:S01]  /*0c20*/  LEA.HI R4, R4, R7, RZ, 0x1 ;  /* 0x0000000704047211 */ /* 0x000fe200078f08ff */
[----:B------:R-:W-:Y:S01]  /*0c30*/  IMAD.IADD R5, R18, 0x1, -R5 ;  /* 0x0000000112057824 */ /* 0x000fe200078e0a05 */
[----:B------:R-:W-:Y:S02]  /*0c40*/  SHF.R.S32.HI R6, RZ, 0x1f, R24 ;  /* 0x0000001fff067819 */ /* 0x000fe40000011418 */
[----:B------:R-:W-:Y:S02]  /*0c50*/  SHF.R.S32.HI R196, RZ, 0x5, R196 ;  /* 0x00000005ffc47819 */ /* 0x000fe400000114c4 */
[----:B------:R-:W-:Y:S02]  /*0c60*/  LOP3.LUT R4, R4, 0x1ffffffe, RZ, 0xc0, !PT ;  /* 0x1ffffffe04047812 */ /* 0x000fe400078ec0ff */
[----:B------:R-:W-:Y:S01]  /*0c70*/  LEA.HI R8, R6, R24, RZ, 0x2 ;  /* 0x0000001806087211 */ /* 0x000fe200078f10ff */
[----:B------:R-:W-:Y:S01]  /*0c80*/  IMAD R5, R196, 0x10, R5 ;  /* 0x00000010c4057824 */ /* 0x000fe200078e0205 */
[----:B------:R-:W-:Y:S01]  /*0c90*/  SHF.R.S32.HI R11, RZ, 0x7, R3 ;  /* 0x00000007ff0b7819 */ /* 0x000fe20000011403 */
[----:B------:R-:W-:Y:S01]  /*0ca0*/  IMAD.IADD R4, R7, 0x1, -R4 ;  /* 0x0000000107047824 */ /* 0x000fe200078e0a04 */
[----:B------:R-:W-:-:S02]  /*0cb0*/  SHF.R.S32.HI R9, RZ, 0x2, R8 ;  /* 0x00000002ff097819 */ /* 0x000fc40000011408 */
[----:B------:R-:W-:Y:S01]  /*0cc0*/  SHF.R.S32.HI R10, RZ, 0x1f, R8 ;  /* 0x0000001fff0a7819 */ /* 0x000fe20000011408 */
[----:B------:R-:W-:Y:S01]  /*0cd0*/  IMAD R19, R5, 0x8, R4 ;  /* 0x0000000805137824 */ /* 0x000fe200078e0204 */
[----:B------:R-:W-:Y:S02]  /*0ce0*/  LEA.HI R4, R0, R18, RZ, 0x2 ;  /* 0x0000001200047211 */ /* 0x000fe400078f10ff */
[----:B------:R-:W-:Y:S02]  /*0cf0*/  LEA.HI R10, R10, R9, RZ, 0x3 ;  /* 0x000000090a0a7211 */ /* 0x000fe400078f18ff */
[----:B------:R-:W-:Y:S02]  /*0d00*/  LEA.HI R6, R6, R24, RZ, 0x5 ;  /* 0x0000001806067211 */ /* 0x000fe400078f28ff */
[----:B------:R-:W-:Y:S02]  /*0d10*/  LOP3.LUT R216, R4, 0xfffffffc, RZ, 0xc0, !PT ;  /* 0xfffffffc04d87812 */ /* 0x000fe400078ec0ff */
[----:B------:R-:W-:-:S02]  /*0d20*/  LOP3.LUT R10, R10, 0xfffffff8, RZ, 0xc0, !PT ;  /* 0xfffffff80a0a7812 */ /* 0x000fc400078ec0ff */
[----:B------:R-:W-:Y:S01]  /*0d30*/  LEA.HI R3, R3, R11, RZ, 0x1 ;  /* 0x0000000b03037211 */ /* 0x000fe200078f08ff */
[----:B------:R-:W-:Y:S01]  /*0d40*/  IMAD.IADD R216, R18, 0x1, -R216 ;  /* 0x0000000112d87824 */ /* 0x000fe200078e0ad8 */
[----:B------:R-:W-:Y:S02]  /*0d50*/  SHF.R.S32.HI R5, RZ, 0x5, R6 ;  /* 0x00000005ff057819 */ /* 0x000fe40000011406 */
[--C-:B------:R-:W-:Y:S01]  /*0d60*/  SHF.R.S32.HI R17, RZ, 0x2, R4.reuse ;  /* 0x00000002ff117819 */ /* 0x100fe20000011404 */
[----:B------:R-:W-:Y:S01]  /*0d70*/  IMAD.SHL.U32 R22, R216, 0x4, RZ ;  /* 0x00000004d8167824 */ /* 0x000fe200078e00ff */
[----:B------:R-:W-:Y:S02]  /*0d80*/  SHF.R.S32.HI R6, RZ, 0x1f, R4 ;  /* 0x0000001fff067819 */ /* 0x000fe40000011404 */
[----:B------:R-:W-:Y:S01]  /*0d90*/  IADD3 R10, R9, -R10, RZ ;  /* 0x8000000a090a7210 */ /* 0x000fe20007ffe0ff */
[----:B------:R-:W-:Y:S01]  /*0da0*/  VIADD R214, R17, 0x40 ;  /* 0x0000004011d67836 */ /* 0x000fe20000000000 */
[----:B------:R-:W-:Y:S01]  /*0db0*/  LOP3.LUT R3, R3, 0x3fffffe, RZ, 0xc0, !PT ;  /* 0x03fffffe03037812 */ /* 0x000fe200078ec0ff */
[----:B------:R-:W-:Y:S01]  /*0dc0*/  VIADD R189, R22, 0x20 ;  /* 0x0000002016bd7836 */ /* 0x000fe20000000000 */
[----:B------:R-:W-:Y:S01]  /*0dd0*/  LEA.HI R6, R6, R17, RZ, 0x3 ;  /* 0x0000001106067211 */ /* 0x000fe200078f18ff */
[----:B------:R-:W-:Y:S01]  /*0de0*/  IMAD R10, R5, 0x10, R10 ;  /* 0x00000010050a7824 */ /* 0x000fe200078e020a */
[----:B------:R-:W-:Y:S01]  /*0df0*/  IADD3 R191, R22, 0x40, RZ ;  /* 0x0000004016bf7810 */ /* 0x000fe20007ffe0ff */
[----:B------:R-:W-:Y:S01]  /*0e00*/  IMAD.IADD R3, R11, 0x1, -R3 ;  /* 0x000000010b037824 */ /* 0x000fe200078e0a03 */
[----:B------:R-:W-:Y:S01]  /*0e10*/  LOP3.LUT R6, R6, 0xfffffff8, RZ, 0xc0, !PT ;  /* 0xfffffff806067812 */ /* 0x000fe200078ec0ff */
[----:B------:R-:W-:Y:S01]  /*0e20*/  IMAD.IADD R185, R22, 0x1, R189 ;  /* 0x0000000116b97824 */ /* 0x000fe200078e02bd */
[----:B------:R-:W-:Y:S01]  /*0e30*/  LEA.HI R0, R0, R18, RZ, 0x3 ;  /* 0x0000001200007211 */ /* 0x000fe200078f18ff */
[----:B------:R-:W-:Y:S01]  /*0e40*/  IMAD.IADD R186, R22, 0x1, R191 ;  /* 0x0000000116ba7824 */ /* 0x000fe200078e02bf */
[----:B------:R-:W-:Y:S01]  /*0e50*/  LEA R20, R3, R10, 0x6 ;  /* 0x0000000a03147211 */ /* 0x000fe200078e30ff */
[----:B------:R-:W-:Y:S01]  /*0e60*/  IMAD.IADD R4, R17, 0x1, -R6 ;  /* 0x0000000111047824 */ /* 0x000fe200078e0a06 */
[----:B------:R-:W-:Y:S01]  /*0e70*/  SHF.R.S32.HI R3, RZ, 0x1f, R214 ;  /* 0x0000001fff037819 */ /* 0x000fe200000114d6 */
[----:B------:R-:W-:Y:S01]  /*0e80*/  IMAD.SHL.U32 R194, R214, 0x40, RZ ;  /* 0x00000040d6c27824 */ /* 0x000fe200078e00ff */
[----:B------:R-:W-:Y:S01]  /*0e90*/  SHF.R.S32.HI R5, RZ, 0x1f, R186 ;  /* 0x0000001fff057819 */ /* 0x000fe200000114ba */
[----:B------:R-:W-:Y:S01]  /*0ea0*/  STL [R1+0x7c], R20 ;  /* 0x00007c1401007387 */ /* 0x000fe20000100800 */
[----:B------:R-:W-:Y:S01]  /*0eb0*/  LEA.HI R3, R3, R214, RZ, 0x3 ;  /* 0x000000d603037211 */ /* 0x000fe200078f18ff */
[----:B------:R-:W-:Y:S01]  /*0ec0*/  IMAD.SHL.U32 R195, R4, 0x40, RZ ;  /* 0x0000004004c37824 */ /* 0x000fe200078e00ff */
[----:B------:R-:W-:Y:S01]  /*0ed0*/  LOP3.LUT R194, R194, 0x1c0, RZ, 0xc0, !PT ;  /* 0x000001c0c2c27812 */ /* 0x000fe200078ec0ff */
[----:B------:R0:W-:Y:S01]  /*0ee0*/  STL [R1+0x44], R4 ;  /* 0x0000440401007387 */ /* 0x0001e20000100800 */
[-C--:B------:R-:W-:Y:S01]  /*0ef0*/  LEA.HI R235, R5, R186.reuse, RZ, 0x3 ;  /* 0x000000ba05eb7211 */ /* 0x080fe200078f18ff */
[----:B------:R-:W-:Y:S01]  /*0f00*/  IMAD.SHL.U32 R3, R3, 0x40, RZ ;  /* 0x0000004003037824 */ /* 0x000fe200078e00ff */
[----:B------:R-:W-:Y:S01]  /*0f10*/  LOP3.LUT R195, R195, 0x1c0, RZ, 0xc0, !PT ;  /* 0x000001c0c3c37812 */ /* 0x000fe200078ec0ff */
[C---:B------:R-:W-:Y:S01]  /*0f20*/  VIADD R192, R22.reuse, 0x30 ;  /* 0x0000003016c07836 */ /* 0x040fe20000000000 */
[----:B------:R-:W-:Y:S01]  /*0f30*/  SHF.R.U32.HI R21, RZ, 0x3, R194 ;  /* 0x00000003ff157819 */ /* 0x000fe200000116c2 */
[C---:B------:R-:W-:Y:S01]  /*0f40*/  VIADD R193, R22.reuse, 0x50 ;  /* 0x0000005016c17836 */ /* 0x040fe20000000000 */
[----:B------:R-:W-:Y:S01]  /*0f50*/  LOP3.LUT R198, R3, 0xfffffe00, RZ, 0xc0, !PT ;  /* 0xfffffe0003c67812 */ /* 0x000fe200078ec0ff */
[----:B------:R-:W-:Y:S01]  /*0f60*/  VIADD R190, R22, 0x10 ;  /* 0x0000001016be7836 */ /* 0x000fe20000000000 */
[----:B------:R-:W-:-:S02]  /*0f70*/  LEA.HI R6, R5, R186, RZ, 0x6 ;  /* 0x000000ba05067211 */ /* 0x000fc400078f30ff */
[----:B0-----:R-:W-:Y:S02]  /*0f80*/  SHF.R.S32.HI R4, RZ, 0x1f, R185 ;  /* 0x0000001fff047819 */ /* 0x001fe400000114b9 */
[----:B------:R-:W-:Y:S01]  /*0f90*/  LOP3.LUT R208, R0, 0xfffffff8, RZ, 0xc0, !PT ;  /* 0xfffffff800d07812 */ /* 0x000fe200078ec0ff */
[----:B------:R-:W-:Y:S01]  /*0fa0*/  IMAD.SHL.U32 R7, R6, 0x80, RZ ;  /* 0x0000008006077824 */ /* 0x000fe200078e00ff */
[CC--:B------:R-:W-:Y:S02]  /*0fb0*/  LEA.HI R234, R4.reuse, R185.reuse, RZ, 0x3 ;  /* 0x000000b904ea7211 */ /* 0x0c0fe400078f18ff */
[----:B------:R-:W-:Y:S02]  /*0fc0*/  LEA.HI R4, R4, R185, RZ, 0x6 ;  /* 0x000000b904047211 */ /* 0x000fe400078f30ff */
[----:B------:R-:W-:Y:S02]  /*0fd0*/  LOP3.LUT R9, R194, 0x38, R234, 0xf8, !PT ;  /* 0x00000038c2097812 */ /* 0x000fe400078ef8ea */
[----:B------:R-:W-:-:S02]  /*0fe0*/  SHF.L.U32 R3, R4, 0x7, RZ ;  /* 0x0000000704037819 */ /* 0x000fc400000006ff */
[----:B------:R-:W-:Y:S02]  /*0ff0*/  SHF.R.U32.HI R197, RZ, 0x3, R195 ;  /* 0x00000003ffc57819 */ /* 0x000fe400000116c3 */
[----:B------:R-:W-:Y:S02]  /*1000*/  LOP3.LUT R4, R195, 0x38, R234, 0xf8, !PT ;  /* 0x00000038c3047812 */ /* 0x000fe400078ef8ea */
[----:B------:R-:W-:Y:S02]  /*1010*/  LOP3.LUT R11, R194, 0x38, R235, 0xf8, !PT ;  /* 0x00000038c20b7812 */ /* 0x000fe400078ef8eb */
[----:B------:R-:W-:Y:S02]  /*1020*/  LOP3.LUT R3, R3, 0xffffe000, RZ, 0xc0, !PT ;  /* 0xffffe00003037812 */ /* 0x000fe400078ec0ff */
[----:B------:R-:W-:Y:S02]  /*1030*/  LOP3.LUT R10, R9, R21, RZ, 0x3c, !PT ;  /* 0x00000015090a7212 */ /* 0x000fe400078e3cff */
[----:B------:R-:W-:Y:S01]  /*1040*/  IADD3 R208, R18, -R208, RZ ;  /* 0x800000d012d07210 */ /* 0x000fe20007ffe0ff */
[----:B------:R-:W-:Y:S01]  /*1050*/  IMAD.SHL.U32 R18, R216, 0x8, RZ ;  /* 0x00000008d8127824 */ /* 0x000fe200078e00ff */
[----:B------:R-:W-:Y:S01]  /*1060*/  LOP3.LUT R5, R4, R197, RZ, 0x3c, !PT ;  /* 0x000000c504057212 */ /* 0x000fe200078e3cff */
[----:B------:R-:W-:Y:S01]  /*1070*/  IMAD R4, R196, 0x200, R3 ;  /* 0x00000200c4047824 */ /* 0x000fe200078e0203 */
[----:B------:R-:W-:Y:S01]  /*1080*/  LOP3.LUT R12, R11, R21, RZ, 0x3c, !PT ;  /* 0x000000150b0c7212 */ /* 0x000fe200078e3cff */
[----:B------:R-:W-:Y:S01]  /*1090*/  IMAD.SHL.U32 R203, R208, 0x8, RZ ;  /* 0x00000008d0cb7824 */ /* 0x000fe200078e00ff */
[----:B------:R-:W-:Y:S01]  /*10a0*/  IADD3 R11, R10, R3, R198 ;  /* 0x000000030a0b7210 */ /* 0x000fe20007ffe0c6 */
[----:B------:R-:W-:Y:S01]  /*10b0*/  IMAD.U32 R3, RZ, RZ, UR5 ;  /* 0x00000005ff037e24 */ /* 0x000fe2000f8e00ff */
[----:B------:R-:W-:Y:S01]  /*10c0*/  SHF.R.S32.HI R233, RZ, 0x3, R0 ;  /* 0x00000003ffe97819 */ /* 0x000fe20000011400 */
[----:B------:R-:W-:Y:S01]  /*10d0*/  IMAD.U32 R0, RZ, RZ, UR4 ;  /* 0x00000004ff007e24 */ /* 0x000fe2000f8e00ff */
[----:B------:R-:W-:Y:S01]  /*10e0*/  LOP3.LUT R6, R195, 0x38, R235, 0xf8, !PT ;  /* 0x00000038c3067812 */ /* 0x000fe200078ef8eb */
[----:B------:R-:W-:Y:S01]  /*10f0*/  IMAD.IADD R4, R4, 0x1, R5 ;  /* 0x0000000104047824 */ /* 0x000fe200078e0205 */
[----:B------:R-:W-:Y:S01]  /*1100*/  LOP3.LUT R7, R7, 0xffffe000, RZ, 0xc0, !PT ;  /* 0xffffe00007077812 */ /* 0x000fe200078ec0ff */
[----:B------:R0:W-:Y:S01]  /*1110*/  STL [R1+0x14], R3 ;  /* 0x0000140301007387 */ /* 0x0001e20000100800 */
[----:B------:R-:W-:Y:S01]  /*1120*/  LOP3.LUT R9, R6, R197, RZ, 0x3c, !PT ;  /* 0x000000c506097212 */ /* 0x000fe200078e3cff */
[----:B------:R-:W-:Y:S01]  /*1130*/  IMAD.MOV.U32 R5, RZ, RZ, R13 ;  /* 0x000000ffff057224 */ /* 0x000fe200078e000d */
[----:B------:R-:W-:Y:S01]  /*1140*/  LOP3.LUT R8, R8, 0x7ffffffc, RZ, 0xc0, !PT ;  /* 0x7ffffffc08087812 */ /* 0x000fe200078ec0ff */
[----:B------:R-:W-:Y:S01]  /*1150*/  IMAD R6, R196, 0x200, R7 ;  /* 0x00000200c4067824 */ /* 0x000fe200078e0207 */
[----:B------:R1:W-:Y:S01]  /*1160*/  STL [R1+0x84], R0 ;  /* 0x0000840001007387 */ /* 0x0003e20000100800 */
[----:B------:R-:W-:Y:S01]  /*1170*/  IADD3 R12, R12, R7, R198 ;  /* 0x000000070c0c7210 */ /* 0x000fe20007ffe0c6 */
[----:B------:R-:W-:Y:S01]  /*1180*/  IMAD.MOV.U32 R7, RZ, RZ, R15 ;  /* 0x000000ffff077224 */ /* 0x000fe200078e000f */
[----:B------:R-:W-:Y:S01]  /*1190*/  IADD3 R207, R203, 0x40, RZ ;  /* 0x00000040cbcf7810 */ /* 0x000fe20007ffe0ff */
[----:B------:R-:W-:Y:S01]  /*11a0*/  IMAD.IADD R8, R24, 0x1, -R8 ;  /* 0x0000000118087824 */ /* 0x000fe200078e0a08 */
[----:B------:R-:W-:Y:S01]  /*11b0*/  IADD3 R10, R6, R9, RZ ;  /* 0x00000009060a7210 */ /* 0x000fe20007ffe0ff */
[----:B------:R-:W-:Y:S01]  /*11c0*/  IMAD.MOV.U32 R6, RZ, RZ, R14 ;  /* 0x000000ffff067224 */ /* 0x000fe200078e000e */
[----:B------:R-:W-:Y:S01]  /*11d0*/  LOP3.LUT R9, R194, 0x38, R18, 0xf8, !PT ;  /* 0x00000038c2097812 */ /* 0x000fe200078ef812 */
[----:B------:R-:W-:Y:S01]  /*11e0*/  IMAD.SHL.U32 R204, R8, 0x2, RZ ;  /* 0x0000000208cc7824 */ /* 0x000fe200078e00ff */
[----:B0-----:R-:W-:-:S02]  /*11f0*/  LEA.HI R3, R216, R216, RZ, 0x1 ;  /* 0x000000d8d8037211 */ /* 0x001fc400078f08ff */
[----:B-1----:R-:W-:Y:S01]  /*1200*/  SHF.R.S32.HI R0, RZ, 0x1f, R203 ;  /* 0x0000001fff007819 */ /* 0x002fe200000114cb */
[C---:B------:R-:W-:Y:S01]  /*1210*/  VIADD R231, R204.reuse, 0x8 ;  /* 0x00000008cce77836 */ /* 0x040fe20000000000 */
[----:B------:R-:W-:Y:S01]  /*1220*/  SHF.R.S32.HI R0, RZ, 0x1f, R192 ;  /* 0x0000001fff007819 */ /* 0x000fe200000114c0 */
[----:B------:R-:W-:Y:S01]  /*1230*/  VIADD R230, R204, 0x10 ;  /* 0x00000010cce67836 */ /* 0x000fe20000000000 */
[----:B------:R-:W-:Y:S01]  /*1240*/  LOP3.LUT R9, R198, R9, R21, 0xf6, !PT ;  /* 0x00000009c6097212 */ /* 0x000fe200078ef615 */
[C---:B------:R-:W-:Y:S01]  /*1250*/  VIADD R227, R204.reuse, 0x28 ;  /* 0x00000028cce37836 */ /* 0x040fe20000000000 */
[C---:B------:R-:W-:Y:S01]  /*1260*/  IADD3 R228, R204.reuse, 0x20, RZ ;  /* 0x00000020cce47810 */ /* 0x040fe20007ffe0ff */
[----:B------:R0:W-:Y:S01]  /*1270*/  STL [R1+0x40], R0 ;  /* 0x0000400001007387 */ /* 0x0001e20000100800 */
[C---:B------:R-:W-:Y:S01]  /*1280*/  VIADD R225, R204.reuse, 0x38 ;  /* 0x00000038cce17836 */ /* 0x040fe20000000000 */
[----:B------:R-:W-:Y:S01]  /*1290*/  SHF.R.S32.HI R8, RZ, 0x1f, R231 ;  /* 0x0000001fff087819 */ /* 0x000fe200000114e7 */
[C---:B------:R-:W-:Y:S01]  /*12a0*/  VIADD R224, R204.reuse, 0x40 ;  /* 0x00000040cce07836 */ /* 0x040fe20000000000 */
[C---:B------:R-:W-:Y:S01]  /*12b0*/  IADD3 R218, R204.reuse, 0x70, RZ ;  /* 0x00000070ccda7810 */ /* 0x040fe20007ffe0ff */
[C---:B------:R-:W-:Y:S01]  /*12c0*/  VIADD R222, R204.reuse, 0x50 ;  /* 0x00000050ccde7836 */ /* 0x040fe20000000000 */
[----:B------:R-:W-:Y:S01]  /*12d0*/  SHF.R.S32.HI R8, RZ, 0x1f, R228 ;  /* 0x0000001fff087819 */ /* 0x000fe200000114e4 */
[C---:B------:R-:W-:Y:S01]  /*12e0*/  VIADD R221, R204.reuse, 0x58 ;  /* 0x00000058ccdd7836 */ /* 0x040fe20000000000 */
[----:B------:R-:W-:Y:S01]  /*12f0*/  SHF.R.S32.HI R8, RZ, 0x1f, R225 ;  /* 0x0000001fff087819 */ /* 0x000fe200000114e1 */
[C---:B------:R-:W-:Y:S01]  /*1300*/  VIADD R219, R204.reuse, 0x68 ;  /* 0x00000068ccdb7836 */ /* 0x040fe20000000000 */
[----:B0-----:R-:W-:Y:S01]  /*1310*/  SHF.L.U32 R0, R19, 0x3, RZ ;  /* 0x0000000313007819 */ /* 0x001fe200000006ff */
[C---:B------:R-:W-:Y:S01]  /*1320*/  VIADD R229, R204.reuse, 0x18 ;  /* 0x00000018cce57836 */ /* 0x040fe20000000000 */
[----:B------:R-:W-:Y:S01]  /*1330*/  LOP3.LUT R3, R3, 0x1ffffffe, RZ, 0xc0, !PT ;  /* 0x1ffffffe03037812 */ /* 0x000fe200078ec0ff */
[----:B------:R-:W-:Y:S01]  /*1340*/  VIADD R226, R204, 0x30 ;  /* 0x00000030cce27836 */ /* 0x000fe20000000000 */
[----:B------:R-:W-:Y:S01]  /*1350*/  SHF.R.S32.HI R8, RZ, 0x1f, R222 ;  /* 0x0000001fff087819 */ /* 0x000fe200000114de */
[----:B------:R0:W-:Y:S01]  /*1360*/  STL [R1+0x80], R0 ;  /* 0x0000800001007387 */ /* 0x0001e20000100800 */
[----:B------:R-:W-:Y:S01]  /*1370*/  SHF.R.S32.HI R8, RZ, 0x1f, R219 ;  /* 0x0000001fff087819 */ /* 0x000fe200000114db */
[----:B------:R-:W-:Y:S01]  /*1380*/  IMAD.IADD R3, R216, 0x1, -R3 ;  /* 0x00000001d8037824 */ /* 0x000fe200078e0a03 */
[----:B------:R-:W-:Y:S01]  /*1390*/  LEA R8, R11, UR4, 0x1 ;  /* 0x000000040b087c11 */ /* 0x000fe2000f8e08ff */
[C---:B------:R-:W-:Y:S01]  /*13a0*/  VIADD R220, R204.reuse, 0x60 ;  /* 0x00000060ccdc7836 */ /* 0x040fe20000000000 */
[----:B------:R-:W-:Y:S01]  /*13b0*/  IADD3 R223, R204, 0x48, RZ ;  /* 0x00000048ccdf7810 */ /* 0x000fe20007ffe0ff */
[----:B------:R-:W-:Y:S01]  /*13c0*/  IMAD R205, R3, 0x8, R20 ;  /* 0x0000000803cd7824 */ /* 0x000fe200078e0214 */
[----:B------:R-:W-:Y:S01]  /*13d0*/  LEA R3, R4, UR4, 0x1 ;  /* 0x0000000404037c11 */ /* 0x000fe2000f8e08ff */
[----:B------:R-:W-:Y:S01]  /*13e0*/  VIADD R217, R204, 0x78 ;  /* 0x00000078ccd97836 */ /* 0x000fe20000000000 */
[----:B------:R-:W-:-:S02]  /*13f0*/  SHF.R.S32.HI R13, RZ, 0x1f, R207 ;  /* 0x0000001fff0d7819 */ /* 0x000fc400000114cf */
[----:B0-----:R-:W-:Y:S02]  /*1400*/  LEA R0, R9, UR4, 0x1 ;  /* 0x0000000409007c11 */ /* 0x001fe4000f8e08ff */
[----:B------:R-:W-:Y:S02]  /*1410*/  SHF.R.S32.HI R9, RZ, 0x1f, R229 ;  /* 0x0000001fff097819 */ /* 0x000fe400000114e5 */
[----:B------:R-:W-:Y:S01]  /*1420*/  SHF.R.S32.HI R9, RZ, 0x1f, R226 ;  /* 0x0000001fff097819 */ /* 0x000fe200000114e2 */
[----:B------:R0:W-:Y:S01]  /*1430*/  STL [R1+0x74], R0 ;  /* 0x0000740001007387 */ /* 0x0001e20000100800 */
[----:B------:R-:W-:Y:S02]  /*1440*/  SHF.R.S32.HI R9, RZ, 0x1f, R223 ;  /* 0x0000001fff097819 */ /* 0x000fe400000114df */
[----:B------:R-:W-:Y:S01]  /*1450*/  SHF.R.S32.HI R9, RZ, 0x1f, R220 ;  /* 0x0000001fff097819 */ /* 0x000fe200000114dc */
[----:B------:R-:W-:Y:S01]  /*1460*/  STL [R1+0x6c], R8 ;  /* 0x00006c0801007387 */ /* 0x000fe20000100800 */
[----:B------:R-:W-:-:S02]  /*1470*/  SHF.R.S32.HI R237, RZ, 0x1f, R191 ;  /* 0x0000001fffed7819 */ /* 0x000fc400000114bf */
[----:B------:R-:W-:Y:S02]  /*1480*/  SHF.R.S32.HI R236, RZ, 0x1f, R193 ;  /* 0x0000001fffec7819 */ /* 0x000fe400000114c1 */
[----:B------:R-:W-:Y:S02]  /*1490*/  SHF.R.S32.HI R234, RZ, 0x3, R234 ;  /* 0x00000003ffea7819 */ /* 0x000fe400000114ea */
[----:B0-----:R-:W-:Y:S02]  /*14a0*/  SHF.R.S32.HI R0, RZ, 0x1f, R230 ;  /* 0x0000001fff007819 */ /* 0x001fe400000114e6 */
[----:B------:R-:W-:Y:S02]  /*14b0*/  SHF.R.S32.HI R0, RZ, 0x1f, R227 ;  /* 0x0000001fff007819 */ /* 0x000fe400000114e3 */
[----:B------:R-:W-:Y:S02]  /*14c0*/  SHF.R.S32.HI R0, RZ, 0x1f, R224 ;  /* 0x0000001fff007819 */ /* 0x000fe400000114e0 */
[----:B------:R-:W-:-:S02]  /*14d0*/  SHF.R.S32.HI R0, RZ, 0x1f, R221 ;  /* 0x0000001fff007819 */ /* 0x000fc400000114dd */
[----:B------:R-:W-:Y:S02]  /*14e0*/  SHF.R.S32.HI R0, RZ, 0x1f, R218 ;  /* 0x0000001fff007819 */ /* 0x000fe400000114da */
[----:B------:R-:W-:Y:S02]  /*14f0*/  LEA R0, R12, UR4, 0x1 ;  /* 0x000000040c007c11 */ /* 0x000fe4000f8e08ff */
[----:B------:R-:W-:Y:S02]  /*1500*/  SHF.R.S32.HI R235, RZ, 0x3, R235 ;  /* 0x00000003ffeb7819 */ /* 0x000fe400000114eb */
[----:B------:R-:W-:Y:S01]  /*1510*/  SHF.R.S32.HI R9, RZ, 0x1f, R217 ;  /* 0x0000001fff097819 */ /* 0x000fe200000114d9 */
[----:B------:R0:W-:Y:S02]  /*1520*/  STL [R1+0x68], R0 ;  /* 0x0000680001007387 */ /* 0x0001e40000100800 */
[----:B0-----:R-:W-:-:S05]  /*1530*/  LEA R0, R10, UR4, 0x1 ;  /* 0x000000040a007c11 */ /* 0x001fca000f8e08ff */
[----:B------:R0:W-:Y:S04]  /*1540*/  STL [R1+0x70], R0 ;  /* 0x0000700001007387 */ /* 0x0001e80000100800 */
[----:B------:R0:W-:Y:S02]  /*1550*/  STL [R1+0x78], R3 ;  /* 0x0000780301007387 */ /* 0x0001e40000100800 */
.L_x_2715:
[----:B-1----:R-:W1:Y:S01]  /*1560*/  LDC.64 R210, c[0x0][0xc88] ;  /* 0x00032200ffd27b82 */ /* 0x002e620000000a00 */
[----:B------:R-:W-:Y:S01]  /*1570*/  ULDC.64 UR4, c[0x0][0xa28] ;  /* 0x00028a0000047ab9 */ /* 0x000fe20000000a00 */
[----:B------:R-:W-:Y:S01]  /*1580*/  ULDC.64 UR8, c[0x0][0xa18] ;  /* 0x0002860000087ab9 */ /* 0x000fe20000000a00 */
[----:B------:R-:W-:Y:S01]  /*1590*/  ULDC.64 UR6, c[0x0][0xa08] ;  /* 0x0002820000067ab9 */ /* 0x000fe20000000a00 */
[----:B-1----:R-:W-:-:S06]  /*15a0*/  IMAD.WIDE R210, R7, 0x4, R210 ;  /* 0x0000000407d27825 */ /* 0x002fcc00078e02d2 */
[----:B--2---:R-:W2:Y:S01]  /*15b0*/  LDG.E R210, desc[UR60][R210.64] ;  /* 0x0000003cd2d27981 */ /* 0x004ea2000c1e1900 */
[----:B------:R-:W-:Y:S01]  /*15c0*/  ISETP.NE.U32.AND P2, PT, RZ, UR4, PT ;  /* 0x00000004ff007c0c */ /* 0x000fe2000bf45070 */
[----:B------:R-:W-:Y:S01]  /*15d0*/  IMAD.MOV.U32 R15, RZ, RZ, RZ ;  /* 0x000000ffff0f7224 */ /* 0x000fe200078e00ff */
[----:B------:R-:W-:Y:S02]  /*15e0*/  ISETP.NE.U32.AND P1, PT, RZ, UR8, PT ;  /* 0x00000008ff007c0c */ /* 0x000fe4000bf25070 */
[----:B------:R-:W-:Y:S02]  /*15f0*/  ISETP.NE.AND.EX P2, PT, RZ, UR5, PT, P2 ;  /* 0x00000005ff007c0c */ /* 0x000fe4000bf45320 */
[----:B------:R-:W-:Y:S02]  /*1600*/  ISETP.NE.AND.EX P1, PT, RZ, UR9, PT, P1 ;  /* 0x00000009ff007c0c */ /* 0x000fe4000bf25310 */
[----:B------:R-:W-:Y:S02]  /*1610*/  ISETP.NE.U32.AND P0, PT, RZ, UR6, PT ;  /* 0x00000006ff007c0c */ /* 0x000fe4000bf05070 */
[----:B------:R-:W-:-:S02]  /*1620*/  MOV R27, RZ ;  /* 0x000000ff001b7202 */ /* 0x000fc40000000f00 */
[----:B------:R-:W-:Y:S02]  /*1630*/  ISETP.NE.AND.EX P0, PT, RZ, UR7, PT, P0 ;  /* 0x00000007ff007c0c */ /* 0x000fe4000bf05300 */
[----:B--2---:R-:W-:Y:S01]  /*1640*/  SHF.R.S32.HI R232, RZ, 0x1f, R210 ;  /* 0x0000001fffe87819 */ /* 0x004fe200000114d2 */
[C---:B------:R-:W-:Y:S02]  /*1650*/  IMAD.SHL.U32 R211, R210.reuse, 0x4, RZ ;  /* 0x00000004d2d37824 */ /* 0x040fe400078e00ff */
[C---:B0---4-:R-:W-:Y:S02]  /*1660*/  @P2 LEA R8, P3, R210.reuse, UR4, 0x2 ;  /* 0x00000004d2082c11 */ /* 0x051fe4000f8610ff */
[C-C-:B------:R-:W-:Y:S02]  /*1670*/  SHF.L.U64.HI R212, R210.reuse, 0x2, R232.reuse ;  /* 0x00000002d2d47819 */ /* 0x140fe400000102e8 */
[----:B---3--:R-:W-:Y:S01]  /*1680*/  @P2 LEA.HI.X R9, R210, UR5, R232, 0x2, P3 ;  /* 0x00000005d2092c11 */ /* 0x008fe200098f14e8 */
[----:B------:R-:W-:Y:S01]  /*1690*/  ULDC UR4, c[0x0][0x288] ;  /* 0x0000a20000047ab9 */ /* 0x000fe20000000800 */
[----:B------:R-:W-:-:S03]  /*16a0*/  IADD3 R12, P4, R211, UR6, RZ ;  /* 0x00000006d30c7c10 */ /* 0x000fc6000ff9e0ff */
        /* <DEDUP_REMOVED lines=8> */
[C---:B0-----:R-:W-:Y:S01]  /*1730*/  LOP3.LUT R3, R6.reuse, 0xff000000, RZ, 0xc0, !PT ;  /* 0xff00000006037812 */ /* 0x041fe200078ec0ff */
        /* <DEDUP_REMOVED lines=13> */
[----:B------:R-:W-:Y:S01]  /*1810*/  LOP3.LUT R206, R6, 0xffff, RZ, 0xc0, !PT ;  /* 0x0000ffff06ce7812 */ /* 0x000fe200078ec0ff */
[----:B-1----:R-:W-:Y:S08]  /*1820*/  @P1 BRA `(.L_x_2485) ;  /* 0x0000000000241947 */ /* 0x002ff00003800000 */
        /* <DEDUP_REMOVED lines=9> */
.L_x_2485:
[----:B------:R-:W-:Y:S02]  /*18c0*/  IMAD.U32 R25, RZ, RZ, UR5 ;  /* 0x00000005ff197e24 */ /* 0x000fe4000f8e00ff */
[----:B------:R-:W-:Y:S01]  /*18d0*/  IMAD.U32 R26, RZ, RZ, UR4 ;  /* 0x00000004ff1a7e24 */ /* 0x000fe2000f8e00ff */
[----:B------:R-:W-:Y:S06]  /*18e0*/  @!P2 BRA `(.L_x_2486) ;  /* 0x000000000010a947 */ /* 0x000fec0003800000 */
[----:B------:R-:W-:-:S04]  /*18f0*/  IADD3 R6, P0, R211, UR8, RZ ;  /* 0x00000008d3067c10 */ /* 0x000fc8000ff1e0ff */
[----:B------:R-:W-:-:S05]  /*1900*/  IADD3.X R7, R212, UR9, RZ, P0, !PT ;  /* 0x00000009d4077c10 */ /* 0x000fca00087fe4ff */
[----:B------:R0:W5:Y:S01]  /*1910*/  LDG.E R26, desc[UR60][R6.64] ;  /* 0x0000003c061a7981 */ /* 0x000162000c1e1900 */
[----:B------:R-:W-:Y:S05]  /*1920*/  BRA `(.L_x_2487) ;  /* 0x0000000000107947 */ /* 0x000fea0003800000 */
.L_x_2486:
[----:B------:R-:W-:Y:S05]  /*1930*/  @!P0 BRA `(.L_x_2487) ;  /* 0x00000000000c8947 */ /* 0x000fea0003800000 */
[----:B------:R-:W2:Y:S04]  /*1940*/  LDG.E R3, desc[UR60][R12.64] ;  /* 0x0000003c0c037981 */ /* 0x000ea8000c1e1900 */
[----:B------:R-:W2:Y:S02]  /*1950*/  LDG.E R26, desc[UR60][R12.64+0x4] ;  /* 0x0000043c0c1a7981 */ /* 0x000ea4000c1e1900 */
[----:B--2---:R-:W-:-:S07]  /*1960*/  IADD3 R26, -R3, R26, RZ ;  /* 0x0000001a031a7210 */ /* 0x004fce0007ffe1ff */
.L_x_2487:
[----:B------:R-:W-:Y:S01]  /*1970*/  ULDC.64 UR4, c[0x0][0xa10] ;  /* 0x0002840000047ab9 */ /* 0x000fe20000000a00 */
[----:B------:R-:W1:Y:S01]  /*1980*/  LDC R4, c[0x0][0x448] ;  /* 0x00011200ff047b82 */ /* 0x000e620000000800 */
[----:B------:R-:W-:-:S04]  /*1990*/  ISETP.NE.U32.AND P0, PT, RZ, UR4, PT ;  /* 0x00000004ff007c0c */ /* 0x000fc8000bf05070 */
[----:B------:R-:W-:Y:S01]  /*19a0*/  ISETP.NE.AND.EX P0, PT, RZ, UR5, PT, P0 ;  /* 0x00000005ff007c0c */ /* 0x000fe2000bf05300 */
[----:B------:R-:W-:-:S12]  /*19b0*/  ULDC.64 UR4, c[0x0][0xa30] ;  /* 0x00028c0000047ab9 */ /* 0x000fd80000000a00 */
[----:B0-----:R-:W0:Y:S02]  /*19c0*/  @P0 LDC.64 R6, c[0x0][0xa10] ;  /* 0x00028400ff060b82 */ /* 0x001e240000000a00 */
[----:B0-----:R-:W-:-:S05]  /*19d0*/  @P0 IMAD.WIDE R6, R210, 0x4, R6 ;  /* 0x00000004d2060825 */ /* 0x001fca00078e0206 */
[----:B------:R-:W2:Y:S04]  /*19e0*/  @P0 LDG.E R0, desc[UR60][R6.64] ;  /* 0x0000003c06000981 */ /* 0x000ea8000c1e1900 */
[----:B------:R0:W2:Y:S01]  /*19f0*/  @P0 LDG.E R3, desc[UR60][R6.64+0x4] ;  /* 0x0000043c06030981 */ /* 0x0000a2000c1e1900 */
[----:B------:R-:W-:Y:S01]  /*1a00*/  ISETP.NE.U32.AND P1, PT, RZ, UR4, PT ;  /* 0x00000004ff007c0c */ /* 0x000fe2000bf25070 */
[----:B-----5:R-:W-:-:S03]  /*1a10*/  IMAD.MOV.U32 R141, RZ, RZ, R26 ;  /* 0x000000ffff8d7224 */ /* 0x020fc600078e001a */
[----:B------:R-:W-:-:S13]  /*1a20*/  ISETP.NE.AND.EX P1, PT, RZ, UR5, PT, P1 ;  /* 0x00000005ff007c0c */ /* 0x000fda000bf25310 */
[----:B------:R-:W-:-:S04]  /*1a30*/  @P1 IADD3 R8, P2, R211, UR4, RZ ;  /* 0x00000004d3081c10 */ /* 0x000fc8000ff5e0ff */
[----:B------:R-:W-:-:S05]  /*1a40*/  @P1 IADD3.X R9, R212, UR5, RZ, P2, !PT ;  /* 0x00000005d4091c10 */ /* 0x000fca00097fe4ff */
[----:B------:R3:W5:Y:S01]  /*1a50*/  @P1 LDG.E R141, desc[UR60][R8.64] ;  /* 0x0000003c088d1981 */ /* 0x000762000c1e1900 */
[----:B-1----:R-:W-:Y:S01]  /*1a60*/  ISETP.NE.AND P1, PT, R4, 0x1, PT ;  /* 0x000000010400780c */ /* 0x002fe20003f25270 */
[----:B------:R-:W-:Y:S01]  /*1a70*/  IMAD.SHL.U32 R200, R5, 0x80, RZ ;  /* 0x0000008005c87824 */ /* 0x000fe200078e00ff */
[----:B------:R-:W-:Y:S01]  /*1a80*/  IADD3 R10, -R15, R26, RZ ;  /* 0x0000001a0f0a7210 */ /* 0x000fe20007ffe1ff */
[----:B------:R-:W-:Y:S01]  /*1a90*/  BSSY B0, `(.L_x_2488) ;  /* 0x0000034000007945 */ /* 0x000fe20003800000 */
[----:B------:R-:W-:Y:S01]  /*1aa0*/  LOP3.LUT R215, R209, 0xff, RZ, 0xc0, !PT ;  /* 0x000000ffd1d77812 */ /* 0x000fe200078ec0ff */
[----:B------:R-:W-:Y:S01]  /*1ab0*/  VIADD R4, R200, 0x7f ;  /* 0x0000007fc8047836 */ /* 0x000fe20000000000 */
[----:B------:R-:W-:-:S07]  /*1ac0*/  SHF.R.U32.HI R209, RZ, 0x10, R209 ;  /* 0x00000010ffd17819 */ /* 0x000fce00000116d1 */
[----:B------:R-:W1:Y:S08]  /*1ad0*/  @P1 LDC R11, c[0x0][0x44c] ;  /* 0x00011300ff0b1b82 */ /* 0x000e700000000800 */
[----:B0-----:R-:W0:Y:S01]  /*1ae0*/  @P1 LDC R7, c[0x0][0x450] ;  /* 0x00011400ff071b82 */ /* 0x001e220000000800 */
[----:B--2---:R-:W-:Y:S02]  /*1af0*/  @P0 IMAD.IADD R25, R3, 0x1, -R0 ;  /* 0x0000000103190824 */ /* 0x004fe400078e0a00 */
[----:B-1----:R-:W-:-:S04]  /*1b00*/  @P1 IMAD.HI.U32 R0, R4, R11, RZ ;  /* 0x0000000b04001227 */ /* 0x002fc800078e00ff */
[----:B------:R-:W-:Y:S01]  /*1b10*/  IMAD.IADD R202, R10, 0x1, R25 ;  /* 0x000000010aca7824 */ /* 0x000fe200078e0219 */
[----:B0-----:R-:W-:-:S03]  /*1b20*/  @P1 SHF.R.U32.HI R4, RZ, R7, R0 ;  /* 0x00000007ff041219 */ /* 0x001fc60000011600 */
[C---:B------:R-:W-:Y:S01]  /*1b30*/  VIADD R0, R202.reuse, 0x7f ;  /* 0x0000007fca007836 */ /* 0x040fe20000000000 */
[----:B------:R-:W-:-:S04]  /*1b40*/  IADD3 R146, R202, 0x80, -R201 ;  /* 0x00000080ca927810 */ /* 0x000fc80007ffe8c9 */
[----:B------:R-:W-:Y:S01]  /*1b50*/  SHF.R.S32.HI R3, RZ, 0x1f, R0 ;  /* 0x0000001fff037819 */ /* 0x000fe20000011400 */
[----:B------:R-:W-:-:S03]  /*1b60*/  IMAD.IADD R4, R146, 0x1, R4 ;  /* 0x0000000192047824 */ /* 0x000fc600078e0204 */
[----:B------:R-:W-:Y:S02]  /*1b70*/  LEA.HI R3, R3, R0, RZ, 0x7 ;  /* 0x0000000003037211 */ /* 0x000fe400078f38ff */
[----:B------:R-:W-:Y:S02]  /*1b80*/  SHF.R.S32.HI R5, RZ, 0x1f, R4 ;  /* 0x0000001fff057819 */ /* 0x000fe40000011404 */
[----:B------:R-:W-:Y:S02]  /*1b90*/  SHF.R.S32.HI R147, RZ, 0x7, R3 ;  /* 0x00000007ff937819 */ /* 0x000fe40000011403 */
[----:B------:R-:W-:-:S04]  /*1ba0*/  LEA.HI R5, R5, R4, RZ, 0x7 ;  /* 0x0000000405057211 */ /* 0x000fc800078f38ff */
[----:B------:R-:W-:-:S04]  /*1bb0*/  SHF.R.S32.HI R0, RZ, 0x7, R5 ;  /* 0x00000007ff007819 */ /* 0x000fc80000011405 */
[----:B---3--:R-:W-:Y:S01]  /*1bc0*/  VIMNMX R9, R147, R0, PT ;  /* 0x0000000093097248 */ /* 0x008fe20003fe0100 */
[----:B------:R-:W-:-:S03]  /*1bd0*/  IMAD.MOV.U32 R0, RZ, RZ, RZ ;  /* 0x000000ffff007224 */ /* 0x000fc600078e00ff */
[----:B------:R-:W-:-:S13]  /*1be0*/  ISETP.GE.AND P0, PT, R9, 0x1, PT ;  /* 0x000000010900780c */ /* 0x000fda0003f06270 */
[----:B------:R-:W-:Y:S05]  /*1bf0*/  @!P0 BRA `(.L_x_2489) ;  /* 0x0000000000748947 */ /* 0x000fea0003800000 */
[----:B------:R-:W-:Y:S01]  /*1c00*/  ISETP.NE.AND P0, PT, R209, RZ, PT ;  /* 0x000000ffd100720c */ /* 0x000fe20003f05270 */
[----:B------:R-:W-:-:S03]  /*1c10*/  ULDC UR4, c[0x0][0x9f0] ;  /* 0x00027c0000047ab9 */ /* 0x000fc60000000800 */
[----:B------:R-:W-:-:S04]  /*1c20*/  SEL R11, R209, UR4, P0 ;  /* 0x00000004d10b7c07 */ /* 0x000fc80008000000 */
[-C--:B------:R-:W-:Y:S02]  /*1c30*/  IABS R6, R11.reuse ;  /* 0x0000000b00067213 */ /* 0x080fe40000000000 */
[----:B------:R-:W-:Y:S02]  /*1c40*/  IADD3 R0, R11, -0x1, R9 ;  /* 0xffffffff0b007810 */ /* 0x000fe40007ffe009 */
[----:B------:R-:W0:Y:S01]  /*1c50*/  I2F.RP R3, R6 ;  /* 0x0000000600037306 */ /* 0x000e220000209400 */
[-C--:B------:R-:W-:Y:S02]  /*1c60*/  IABS R12, R11.reuse ;  /* 0x0000000b000c7213 */ /* 0x080fe40000000000 */
[----:B------:R-:W-:Y:S02]  /*1c70*/  IABS R8, R0 ;  /* 0x0000000000087213 */ /* 0x000fe40000000000 */
[----:B------:R-:W-:-:S04]  /*1c80*/  LOP3.LUT R0, R0, R11, RZ, 0x3c, !PT ;  /* 0x0000000b00007212 */ /* 0x000fc800078e3cff */
[----:B------:R-:W-:Y:S01]  /*1c90*/  ISETP.GE.AND P2, PT, R0, RZ, PT ;  /* 0x000000ff0000720c */ /* 0x000fe20003f46270 */
[----:B0-----:R-:W0:Y:S02]  /*1ca0*/  MUFU.RCP R3, R3 ;  /* 0x0000000300037308 */ /* 0x001e240000001000 */
[----:B0-----:R-:W-:Y:S01]  /*1cb0*/  IADD3 R4, R3, 0xffffffe, RZ ;  /* 0x0ffffffe03047810 */ /* 0x001fe20007ffe0ff */
[----:B------:R-:W-:-:S05]  /*1cc0*/  IMAD.MOV R3, RZ, RZ, -R12 ;  /* 0x000000ffff037224 */ /* 0x000fca00078e0a0c */
        /* <DEDUP_REMOVED lines=16> */
.L_x_2489:
[----:B------:R-:W-:Y:S05]  /*1dd0*/  BSYNC B0 ;  /* 0x0000000000007941 */ /* 0x000fea0003800000 */
.L_x_2488:
[----:B------:R-:W-:Y:S01]  /*1de0*/  IMAD R3, R215, R0, RZ ;  /* 0x00000000d7037224 */ /* 0x000fe200078e02ff */
[----:B------:R-:W-:-:S04]  /*1df0*/  PLOP3.LUT P2, PT, PT, PT, PT, 0x80, 0x0 ;  /* 0x000000000000781c */ /* 0x000fc80003f4f070 */
[C---:B------:R-:W-:Y:S01]  /*1e00*/  VIADDMNMX R0, R3.reuse, R0, R9, PT ;  /* 0x0000000003007246 */ /* 0x040fe20003800109 */
[----:B------:R-:W-:-:S03]  /*1e10*/  IMAD R3, R3, 0x80, -R10 ;  /* 0x0000008003037824 */ /* 0x000fc600078e0a0a */
[----:B------:R-:W-:Y:S02]  /*1e20*/  LEA R0, R0, -R10, 0x7 ;  /* 0x8000000a00007211 */ /* 0x000fe400078e38ff */
[----:B------:R-:W-:Y:S02]  /*1e30*/  VIMNMX R3, RZ, R3, !PT ;  /* 0x00000003ff037248 */ /* 0x000fe40007fe0100 */
        /* <DEDUP_REMOVED lines=29> */
[----:B0----5:R-:W-:Y:S05]  /*2010*/  CALL.ABS.NOINC R14 ;  /* 0x000000000e007343 */ /* 0x021fea0003c00000 */
.L_x_2492:
[----:B------:R-:W-:Y:S05]  /*2020*/  BSYNC B6 ;  /* 0x0000000000067941 */ /* 0x000fea0003800000 */
.L_x_2491:
        /* <DEDUP_REMOVED lines=20> */
.L_x_2494:
[----:B------:R-:W-:Y:S05]  /*2170*/  BSYNC B6 ;  /* 0x0000000000067941 */ /* 0x000fea0003800000 */
.L_x_2493:
[----:B------:R-:W-:Y:S01]  /*2180*/  ULDC.64 UR4, c[0x0][0x9f8] ;  /* 0x00027e0000047ab9 */ /* 0x000fe20000000a00 */
[----:B------:R-:W-:Y:S01]  /*2190*/  IMAD.MOV.U32 R3, RZ, RZ, R210 ;  /* 0x000000ffff037224 */ /* 0x000fe200078e00d2 */
[----:B------:R-:W-:Y:S01]  /*21a0*/  ISETP.NE.U32.AND P0, PT, RZ, UR4, PT ;  /* 0x00000004ff007c0c */ /* 0x000fe2000bf05070 */
[----:B------:R-:W2:Y:S01]  /*21b0*/  LDL.LU R20, [R1+0x10] ;  /* 0x0000100001147983 */ /* 0x000ea20000300800 */
[----:B------:R-:W0:Y:S01]  /*21c0*/  LDC.64 R4, c[0x0][0x300] ;  /* 0x0000c000ff047b82 */ /* 0x000e220000000a00 */
[----:B------:R-:W-:Y:S01]  /*21d0*/  IMAD.IADD R118, R27, 0x1, R26 ;  /* 0x000000011b767824 */ /* 0x000fe200078e021a */
[----:B------:R-:W-:Y:S02]  /*21e0*/  ISETP.NE.AND.EX P0, PT, RZ, UR5, PT, P0 ;  /* 0x00000005ff007c0c */ /* 0x000fe4000bf05300 */
[C---:B------:R-:W-:Y:S01]  /*21f0*/  IADD3 R8, R18.reuse, 0x80, RZ ;  /* 0x0000008012087810 */ /* 0x040fe20007ffe0ff */
[C---:B------:R-:W-:Y:S01]  /*2200*/  VIADD R104, R18.reuse, 0x60 ;  /* 0x0000006012687836 */ /* 0x040fe20000000000 */
[----:B------:R-:W-:Y:S01]  /*2210*/  SHF.R.S32.HI R19, RZ, 0x1f, R18 ;  /* 0x0000001fff137819 */ /* 0x000fe20000011412 */
[----:B------:R-:W-:Y:S01]  /*2220*/  ULDC.64 UR6, c[0x0][0x330] ;  /* 0x0000cc0000067ab9 */ /* 0x000fe20000000a00 */
[----:B------:R-:W1:Y:S07]  /*2230*/  LDC.64 R106, c[0x0][0x3f8] ;  /* 0x0000fe00ff6a7b82 */ /* 0x000e6e0000000a00 */
[----:B------:R-:W-:Y:S01]  /*2240*/  @P0 IADD3 R6, P1, R211, UR4, RZ ;  /* 0x00000004d3060c10 */ /* 0x000fe2000ff3e0ff */
[----:B------:R-:W-:Y:S01]  /*2250*/  ULDC UR4, c[0x0][0x2f4] ;  /* 0x0000bd0000047ab9 */ /* 0x000fe20000000800 */
[----:B------:R-:W-:Y:S01]  /*2260*/  VIADD R12, R18, 0xa0 ;  /* 0x000000a0120c7836 */ /* 0x000fe20000000000 */
[----:B------:R-:W3:Y:S01]  /*2270*/  LDC.64 R28, c[0x0][0x408] ;  /* 0x00010200ff1c7b82 */ /* 0x000ee20000000a00 */
[----:B------:R-:W-:-:S05]  /*2280*/  @P0 IADD3.X R7, R212, UR5, RZ, P1, !PT ;  /* 0x00000005d4070c10 */ /* 0x000fca0008ffe4ff */
[----:B------:R4:W2:Y:S01]  /*2290*/  @P0 LDG.E R3, desc[UR60][R6.64] ;  /* 0x0000003c06030981 */ /* 0x0008a2000c1e1900 */
[----:B------:R-:W-:Y:S01]  /*22a0*/  ISETP.GE.AND P1, PT, R185, UR4, PT ;  /* 0x00000004b9007c0c */ /* 0x000fe2000bf26270 */
[----:B------:R-:W-:Y:S01]  /*22b0*/  IMAD.WIDE.U32 R94, R206, UR6, R18 ;  /* 0x00000006ce5e7c25 */ /* 0x000fe2000f8e0012 */
[----:B------:R-:W-:Y:S01]  /*22c0*/  ISETP.GE.AND P0, PT, R18, UR4, PT ;  /* 0x0000000412007c0c */ /* 0x000fe2000bf06270 */
[----:B------:R-:W2:Y:S01]  /*22d0*/  S2R R148, SR_TID.X ;  /* 0x0000000000947919 */ /* 0x000ea20000002100 */
[----:B------:R-:W-:Y:S01]  /*22e0*/  SEL R9, RZ, 0xffffffff, P1 ;  /* 0xffffffffff097807 */ /* 0x000fe20000800000 */
[----:B------:R-:W-:Y:S01]  /*22f0*/  IMAD R95, R206, UR7, R95 ;  /* 0x00000007ce5f7c24 */ /* 0x000fe2000f8e025f */
[----:B------:R-:W-:Y:S01]  /*2300*/  SHF.R.S32.HI R0, RZ, 0x1f, R118 ;  /* 0x0000001fff007819 */ /* 0x000fe20000011476 */
[----:B------:R-:W-:Y:S01]  /*2310*/  ULDC.64 UR6, c[0x0][0xa08] ;  /* 0x0002820000067ab9 */ /* 0x000fe20000000a00 */
[----:B------:R-:W-:Y:S01]  /*2320*/  ISETP.GE.AND P3, PT, R8, UR4, PT ;  /* 0x0000000408007c0c */ /* 0x000fe2000bf66270 */
[----:B------:R-:W-:Y:S01]  /*2330*/  IMAD.SHL.U32 R9, R9, 0x2, RZ ;  /* 0x0000000209097824 */ /* 0x000fe200078e00ff */
[----:B----4-:R-:W-:Y:S01]  /*2340*/  SEL R6, RZ, 0x1, P0 ;  /* 0x00000001ff067807 */ /* 0x010fe20000000000 */
[----:B-1----:R-:W-:Y:S01]  /*2350*/  IMAD.WIDE.U32 R98, R17, R106, R18 ;  /* 0x0000006a11627225 */ /* 0x002fe200078e0012 */
[----:B------:R-:W-:-:S02]  /*2360*/  ISETP.GE.AND P0, PT, R186, UR4, PT ;  /* 0x00000004ba007c0c */ /* 0x000fc4000bf06270 */
[----:B------:R-:W-:Y:S01]  /*2370*/  LOP3.LUT R8, R9, 0x2, R6, 0xe2, !PT ;  /* 0x0000000209087812 */ /* 0x000fe200078ee206 */
[-C--:B0-----:R-:W-:Y:S01]  /*2380*/  IMAD R9, R0, R4.reuse, RZ ;  /* 0x0000000400097224 */ /* 0x081fe200078e02ff */
[----:B------:R-:W-:Y:S01]  /*2390*/  ISETP.GE.AND P1, PT, R104, UR4, PT ;  /* 0x0000000468007c0c */ /* 0x000fe2000bf26270 */
[----:B------:R-:W-:Y:S01]  /*23a0*/  IMAD.WIDE.U32 R6, R118, R4, RZ ;  /* 0x0000000476067225 */ /* 0x000fe200078e00ff */
[----:B------:R-:W-:Y:S01]  /*23b0*/  ISETP.GE.AND P2, PT, R12, UR4, PT ;  /* 0x000000040c007c0c */ /* 0x000fe2000bf46270 */
[----:B------:R-:W-:Y:S01]  /*23c0*/  ULDC.64 UR4, c[0x0][0x308] ;  /* 0x0000c20000047ab9 */ /* 0x000fe20000000a00 */
[----:B------:R-:W-:Y:S01]  /*23d0*/  SEL R10, RZ, 0x8, P1 ;  /* 0x00000008ff0a7807 */ /* 0x000fe20000800000 */
[----:B------:R-:W-:Y:S01]  /*23e0*/  IMAD R11, R118, R5, R9 ;  /* 0x00000005760b7224 */ /* 0x000fe200078e0209 */
[----:B------:R-:W-:Y:S01]  /*23f0*/  SEL R9, RZ, 0x4, P0 ;  /* 0x00000004ff097807 */ /* 0x000fe20000000000 */
[----:B---3--:R-:W-:Y:S01]  /*2400*/  IMAD.WIDE.U32 R102, R17, R28, R18 ;  /* 0x0000001c11667225 */ /* 0x008fe200078e0012 */
[----:B------:R-:W-:-:S02]  /*2410*/  ISETP.NE.U32.AND P0, PT, RZ, UR6, PT ;  /* 0x00000006ff007c0c */ /* 0x000fc4000bf05070 */
[----:B------:R-:W-:Y:S01]  /*2420*/  LOP3.LUT R8, R10, R8, R9, 0xfe, !PT ;  /* 0x000000080a087212 */ /* 0x000fe200078efe09 */
[----:B------:R-:W-:Y:S01]  /*2430*/  IMAD.IADD R7, R7, 0x1, R11 ;  /* 0x0000000107077824 */ /* 0x000fe200078e020b */
[----:B------:R-:W0:Y:S01]  /*2440*/  LDC R9, c[0x0][0x3f4] ;  /* 0x0000fd00ff097b82 */ /* 0x000e220000000800 */
[----:B------:R-:W-:Y:S01]  /*2450*/  SEL R11, RZ, 0x10, P3 ;  /* 0x00000010ff0b7807 */ /* 0x000fe20001800000 */
[----:B------:R-:W-:Y:S01]  /*2460*/  IMAD.WIDE.U32 R92, R206, UR4, R6 ;  /* 0x00000004ce5c7c25 */ /* 0x000fe2000f8e0006 */
[----:B------:R-:W-:Y:S02]  /*2470*/  ISETP.NE.AND.EX P0, PT, RZ, UR7, PT, P0 ;  /* 0x00000007ff007c0c */ /* 0x000fe4000bf05300 */
[----:B------:R-:W-:Y:S01]  /*2480*/  LOP3.LUT R11, R8, R11, RZ, 0xfc, !PT ;  /* 0x0000000b080b7212 */ /* 0x000fe200078efcff */
[----:B------:R-:W-:Y:S01]  /*2490*/  IMAD R93, R206, UR5, R93 ;  /* 0x00000005ce5d7c24 */ /* 0x000fe2000f8e025d */
[----:B------:R-:W-:Y:S01]  /*24a0*/  SHF.R.S32.HI R143, RZ, 0x1f, R17 ;  /* 0x0000001fff8f7819 */ /* 0x000fe20000011411 */
[----:B------:R-:W-:Y:S01]  /*24b0*/  ULDC.64 UR4, c[0x0][0x310] ;  /* 0x0000c40000047ab9 */ /* 0x000fe20000000a00 */
[----:B------:R-:W-:-:S02]  /*24c0*/  SHF.R.S32.HI R23, RZ, 0x1f, R22 ;  /* 0x0000001fff177819 */ /* 0x000fc40000011416 */
[----:B------:R-:W-:Y:S01]  /*24d0*/  SHF.R.U32.HI R30, RZ, 0x3, R194 ;  /* 0x00000003ff1e7819 */ /* 0x000fe200000116c2 */
[----:B------:R-:W-:-:S04]  /*24e0*/  IMAD.WIDE.U32 R96, R17, R106, R22 ;  /* 0x0000006a11607225 */ /* 0x000fc800078e0016 */
[----:B------:R-:W-:Y:S01]  /*24f0*/  IMAD.WIDE.U32 R100, R17, R28, R22 ;  /* 0x0000001c11647225 */ /* 0x000fe200078e0016 */
[-C--:B0-----:R-:W-:Y:S02]  /*2500*/  ISETP.GE.AND P1, PT, R185, R9.reuse, PT ;  /* 0x00000009b900720c */ /* 0x081fe40003f26270 */
[----:B------:R-:W-:Y:S02]  /*2510*/  ISETP.GE.AND P4, PT, R186, R9, PT ;  /* 0x00000009ba00720c */ /* 0x000fe40003f86270 */
[----:B--2---:R-:W-:-:S11]  /*2520*/  LOP3.LUT R20, R20, 0xfffffffe, RZ, 0xc0, !PT ;  /* 0xfffffffe14147812 */ /* 0x004fd600078ec0ff */
[----:B------:R-:W-:-:S05]  /*2530*/  @P4 LOP3.LUT R20, R20, 0x1, RZ, 0xfc, !PT ;  /* 0x0000000114144812 */ /* 0x000fca00078efcff */
[----:B------:R0:W-:Y:S01]  /*2540*/  STL [R1+0x10], R20 ;  /* 0x0000101401007387 */ /* 0x0001e20000100800 */
[----:B------:R-:W-:Y:S02]  /*2550*/  SHF.R.S32.HI R6, RZ, 0x1f, R3 ;  /* 0x0000001fff067819 */ /* 0x000fe40000011403 */
[----:B------:R-:W-:Y:S02]  /*2560*/  SEL R3, R3, RZ, !P0 ;  /* 0x000000ff03037207 */ /* 0x000fe40004000000 */
[----:B------:R-:W-:Y:S01]  /*2570*/  SEL R8, R6, RZ, !P0 ;  /* 0x000000ff06087207 */ /* 0x000fe20004000000 */
[----:B------:R-:W-:Y:S02]  /*2580*/  IMAD R6, R143, R106, RZ ;  /* 0x0000006a8f067224 */ /* 0x000fe400078e02ff */
[----:B------:R-:W-:-:S04]  /*2590*/  IMAD.WIDE.U32 R92, R3, UR4, R92 ;  /* 0x00000004035c7c25 */ /* 0x000fc8000f8e005c */
[----:B------:R-:W-:Y:S02]  /*25a0*/  IMAD R10, R8, UR4, RZ ;  /* 0x00000004080a7c24 */ /* 0x000fe4000f8e02ff */
[----:B------:R-:W-:Y:S02]  /*25b0*/  IMAD R13, R17, R107, R6 ;  /* 0x0000006b110d7224 */ /* 0x000fe400078e0206 */
[----:B------:R-:W-:Y:S01]  /*25c0*/  IMAD R15, R3, UR5, R10 ;  /* 0x00000005030f7c24 */ /* 0x000fe2000f8e020a */
[----:B------:R-:W-:Y:S01]  /*25d0*/  ULDC.64 UR4, c[0x0][0x338] ;  /* 0x0000ce0000047ab9 */ /* 0x000fe20000000a00 */
[----:B------:R-:W-:Y:S01]  /*25e0*/  IMAD.WIDE.U32 R6, R17, R4, R18 ;  /* 0x0000000411067225 */ /* 0x000fe200078e0012 */
[----:B------:R-:W-:-:S03]  /*25f0*/  IADD3 R97, R97, R13, RZ ;  /* 0x0000000d61617210 */ /* 0x000fc60007ffe0ff */
[----:B------:R-:W-:Y:S01]  /*2600*/  IMAD R10, R143, R4, RZ ;  /* 0x000000048f0a7224 */ /* 0x000fe200078e02ff */
[----:B------:R-:W-:Y:S01]  /*2610*/  IADD3 R91, P0, R92, R6, RZ ;  /* 0x000000065c5b7210 */ /* 0x000fe20007f1e0ff */
[----:B------:R-:W-:Y:S02]  /*2620*/  IMAD.IADD R90, R93, 0x1, R15 ;  /* 0x000000015d5a7824 */ /* 0x000fe400078e020f */
[----:B------:R-:W-:Y:S02]  /*2630*/  IMAD R89, R17, R5, R10 ;  /* 0x0000000511597224 */ /* 0x000fe400078e020a */
[----:B------:R-:W-:Y:S02]  /*2640*/  IMAD R6, R143, R28, RZ ;  /* 0x0000001c8f067224 */ /* 0x000fe400078e02ff */
[----:B------:R-:W-:Y:S01]  /*2650*/  IMAD.IADD R99, R13, 0x1, R99 ;  /* 0x000000010d637824 */ /* 0x000fe200078e0263 */
[----:B------:R-:W-:Y:S01]  /*2660*/  IADD3.X R89, R90, R7, R89, P0, !PT ;  /* 0x000000075a597210 */ /* 0x000fe200007fe459 */
[----:B------:R-:W-:Y:S01]  /*2670*/  IMAD R15, R17, R29, R6 ;  /* 0x0000001d110f7224 */ /* 0x000fe200078e0206 */
[----:B------:R-:W-:Y:S01]  /*2680*/  ISETP.GE.AND P0, PT, R18, R9, PT ;  /* 0x000000091200720c */ /* 0x000fe20003f06270 */
[----:B------:R-:W-:Y:S01]  /*2690*/  IMAD R8, R8, UR4, RZ ;  /* 0x0000000408087c24 */ /* 0x000fe2000f8e02ff */
[----:B------:R-:W-:Y:S01]  /*26a0*/  SEL R6, R9, RZ, P1 ;  /* 0x000000ff09067207 */ /* 0x000fe20000800000 */
[----:B------:R-:W-:Y:S01]  /*26b0*/  IMAD.WIDE.U32 R94, R3, UR4, R94 ;  /* 0x00000004035e7c25 */ /* 0x000fe2000f8e005e */
[----:B------:R-:W-:-:S02]  /*26c0*/  SEL R13, R9, RZ, P4 ;  /* 0x000000ff090d7207 */ /* 0x000fc40002000000 */
[----:B------:R-:W-:Y:S01]  /*26d0*/  SEL R7, R9, RZ, P0 ;  /* 0x000000ff09077207 */ /* 0x000fe20000000000 */
[----:B------:R-:W-:Y:S02]  /*26e0*/  IMAD R3, R3, UR5, R8 ;  /* 0x0000000503037c24 */ /* 0x000fe4000f8e0208 */
[----:B------:R-:W-:Y:S01]  /*26f0*/  IMAD.IADD R8, R185, 0x1, R6 ;  /* 0x00000001b9087824 */ /* 0x000fe200078e0206 */
[----:B------:R-:W-:Y:S01]  /*2700*/  IADD3 R7, R18, R7, RZ ;  /* 0x0000000712077210 */ /* 0x000fe20007ffe0ff */
[----:B------:R-:W-:Y:S02]  /*2710*/  IMAD.IADD R12, R186, 0x1, R13 ;  /* 0x00000001ba0c7824 */ /* 0x000fe400078e020d */
[----:B------:R-:W-:Y:S01]  /*2720*/  IMAD.IADD R101, R101, 0x1, R15 ;  /* 0x0000000165657824 */ /* 0x000fe200078e020f */
[----:B------:R-:W-:Y:S01]  /*2730*/  SHF.R.S32.HI R13, RZ, 0x1f, R8 ;  /* 0x0000001fff0d7819 */ /* 0x000fe20000011408 */
[----:B------:R-:W-:Y:S01]  /*2740*/  IMAD.IADD R103, R15, 0x1, R103 ;  /* 0x000000010f677824 */ /* 0x000fe200078e0267 */
[----:B------:R-:W-:-:S02]  /*2750*/  SHF.R.S32.HI R15, RZ, 0x1f, R12 ;  /* 0x0000001fff0f7819 */ /* 0x000fc4000001140c */
[----:B------:R-:W-:Y:S02]  /*2760*/  SHF.R.S32.HI R6, RZ, 0x1f, R7 ;  /* 0x0000001fff067819 */ /* 0x000fe40000011407 */
[----:B------:R-:W-:Y:S02]  /*2770*/  LEA.HI R10, R13, R8, RZ, 0x3 ;  /* 0x000000080d0a7211 */ /* 0x000fe400078f18ff */
[----:B------:R-:W-:Y:S02]  /*2780*/  LEA.HI R32, R15, R12, RZ, 0x3 ;  /* 0x0000000c0f207211 */ /* 0x000fe400078f18ff */
[----:B------:R-:W-:Y:S02]  /*2790*/  LEA.HI R8, R13, R8, RZ, 0x6 ;  /* 0x000000080d087211 */ /* 0x000fe400078f30ff */
[----:B------:R-:W-:Y:S02]  /*27a0*/  LEA.HI R15, R15, R12, RZ, 0x6 ;  /* 0x0000000c0f0f7211 */ /* 0x000fe400078f30ff */
[----:B------:R-:W-:Y:S01]  /*27b0*/  LEA.HI R14, R6, R7, RZ, 0x3 ;  /* 0x00000007060e7211 */ /* 0x000fe200078f18ff */
[----:B------:R-:W-:Y:S01]  /*27c0*/  IMAD.SHL.U32 R12, R8, 0x80, RZ ;  /* 0x00000080080c7824 */ /* 0x000fe200078e00ff */
[----:B------:R-:W-:-:S02]  /*27d0*/  SHF.L.U32 R21, R15, 0x7, RZ ;  /* 0x000000070f157819 */ /* 0x000fc400000006ff */
[----:B------:R-:W-:Y:S02]  /*27e0*/  LOP3.LUT R15, R194, 0x38, R14, 0xf8, !PT ;  /* 0x00000038c20f7812 */ /* 0x000fe400078ef80e */
[----:B------:R-:W-:Y:S02]  /*27f0*/  LEA.HI R6, R6, R7, RZ, 0x6 ;  /* 0x0000000706067211 */ /* 0x000fe400078f30ff */
[----:B------:R-:W-:Y:S02]  /*2800*/  LOP3.LUT R138, R15, R30, RZ, 0x3c, !PT ;  /* 0x0000001e0f8a7212 */ /* 0x000fe400078e3cff */
[----:B------:R-:W-:Y:S01]  /*2810*/  LOP3.LUT R15, R12, 0xffffe000, RZ, 0xc0, !PT ;  /* 0xffffe0000c0f7812 */ /* 0x000fe200078ec0ff */
[----:B------:R-:W-:Y:S01]  /*2820*/  IMAD.SHL.U32 R7, R6, 0x80, RZ ;  /* 0x0000008006077824 */ /* 0x000fe200078e00ff */
[----:B------:R-:W2:Y:S01]  /*2830*/  LDL R12, [R1+0x44] ;  /* 0x00004400010c7983 */ /* 0x000ea20000100800 */
[----:B------:R-:W-:Y:S01]  /*2840*/  LOP3.LUT R26, R194, 0x38, R10, 0xf8, !PT ;  /* 0x00000038c21a7812 */ /* 0x000fe200078ef80a */
[C---:B------:R-:W-:Y:S01]  /*2850*/  IMAD.SHL.U32 R88, R4.reuse, 0x80, RZ ;  /* 0x0000008004587824 */ /* 0x040fe200078e00ff */
[----:B------:R-:W-:-:S02]  /*2860*/  SHF.L.U64.HI R123, R4, 0x7, R5 ;  /* 0x00000007047b7819 */ /* 0x000fc40000010205 */
[----:B------:R-:W-:Y:S01]  /*2870*/  LOP3.LUT R7, R7, 0xffffe000, RZ, 0xc0, !PT ;  /* 0xffffe00007077812 */ /* 0x000fe200078ec0ff */
[----:B------:R-:W-:Y:S01]  /*2880*/  IMAD.SHL.U32 R133, R4, 0x40, RZ ;  /* 0x0000004004857824 */ /* 0x000fe200078e00ff */
[----:B------:R-:W-:Y:S02]  /*2890*/  LOP3.LUT R26, R26, R30, RZ, 0x3c, !PT ;  /* 0x0000001e1a1a7212 */ /* 0x000fe400078e3cff */
[----:B------:R-:W-:Y:S01]  /*28a0*/  IADD3 R138, R138, R7, R198 ;  /* 0x000000078a8a7210 */ /* 0x000fe20007ffe0c6 */
[----:B------:R-:W-:Y:S01]  /*28b0*/  IMAD R140, R196, 0x200, R7 ;  /* 0x00000200c48c7824 */ /* 0x000fe200078e0207 */
[----:B-----5:R-:W-:Y:S02]  /*28c0*/  SHF.R.S32.HI R7, RZ, 0x1f, R141 ;  /* 0x0000001fff077819 */ /* 0x020fe4000001148d */
[----:B------:R-:W-:Y:S02]  /*28d0*/  SHF.L.U64.HI R132, R4, 0x6, R5 ;  /* 0x0000000604847819 */ /* 0x000fe40000010205 */
[----:B------:R-:W-:Y:S01]  /*28e0*/  LOP3.LUT R27, R194, 0x38, R32, 0xf8, !PT ;  /* 0x00000038c21b7812 */ /* 0x000fe200078ef820 */
[----:B------:R-:W-:Y:S01]  /*28f0*/  IMAD R4, R7, R28, RZ ;  /* 0x0000001c07047224 */ /* 0x000fe200078e02ff */
[----:B------:R-:W-:Y:S01]  /*2900*/  IADD3 R136, R26, R15, R198 ;  /* 0x0000000f1a887210 */ /* 0x000fe20007ffe0c6 */
[----:B------:R-:W-:Y:S01]  /*2910*/  IMAD R139, R196, 0x200, R15 ;  /* 0x00000200c48b7824 */ /* 0x000fe200078e020f */
[----:B------:R-:W-:Y:S01]  /*2920*/  LOP3.LUT R6, R195, 0x38, R14, 0xf8, !PT ;  /* 0x00000038c3067812 */ /* 0x000fe200078ef80e */
[----:B------:R-:W-:Y:S01]  /*2930*/  IMAD R15, R141, R29, R4 ;  /* 0x0000001d8d0f7224 */ /* 0x000fe200078e0204 */
[----:B------:R-:W-:-:S02]  /*2940*/  LOP3.LUT R21, R21, 0xffffe000, RZ, 0xc0, !PT ;  /* 0xffffe00015157812 */ /* 0x000fc400078ec0ff */
[----:B------:R-:W-:Y:S02]  /*2950*/  LOP3.LUT R27, R27, R30, RZ, 0x3c, !PT ;  /* 0x0000001e1b1b7212 */ /* 0x000fe400078e3cff */
[----:B------:R-:W-:Y:S02]  /*2960*/  IADD3 R118, P4, R17, R118, RZ ;  /* 0x0000007611767210 */ /* 0x000fe40007f9e0ff */
[C---:B------:R-:W-:Y:S01]  /*2970*/  LOP3.LUT R4, R195.reuse, 0x18, R18, 0xf8, !PT ;  /* 0x00000018c3047812 */ /* 0x040fe200078ef812 */
[----:B------:R-:W-:Y:S01]  /*2980*/  IMAD.MOV.U32 R122, RZ, RZ, 0x20 ;  /* 0x00000020ff7a7424 */ /* 0x000fe200078e00ff */
[----:B0-----:R-:W-:Y:S01]  /*2990*/  LOP3.LUT R20, R195, 0x38, R32, 0xf8, !PT ;  /* 0x00000038c3147812 */ /* 0x001fe200078ef820 */
[----:B------:R-:W-:Y:S01]  /*29a0*/  IMAD.X R119, R0, 0x1, R143, P4 ;  /* 0x0000000100777824 */ /* 0x000fe200020e068f */
[----:B------:R-:W-:Y:S01]  /*29b0*/  LOP3.LUT R13, R6, R197, RZ, 0x3c, !PT ;  /* 0x000000c5060d7212 */ /* 0x000fe200078e3cff */
[----:B------:R-:W-:Y:S01]  /*29c0*/  IMAD R6, R7, R106, RZ ;  /* 0x0000006a07067224 */ /* 0x000fe200078e02ff */
[----:B------:R-:W-:-:S02]  /*29d0*/  IADD3 R135, R27, R21, R198 ;  /* 0x000000151b877210 */ /* 0x000fc40007ffe0c6 */
[----:B------:R-:W-:Y:S02]  /*29e0*/  LOP3.LUT R8, R195, 0x38, R10, 0xf8, !PT ;  /* 0x00000038c3087812 */ /* 0x000fe400078ef80a */
[-C--:B------:R-:W-:Y:S02]  /*29f0*/  LOP3.LUT R27, R4, R197.reuse, RZ, 0x3c, !PT ;  /* 0x000000c5041b7212 */ /* 0x080fe400078e3cff */
[----:B------:R-:W-:Y:S01]  /*2a00*/  SEL R0, RZ, 0x20, P2 ;  /* 0x00000020ff007807 */ /* 0x000fe20001000000 */
[----:B------:R-:W-:Y:S01]  /*2a10*/  IMAD R137, R196, 0x200, R21 ;  /* 0x00000200c4897824 */ /* 0x000fe200078e0215 */
[-C--:B------:R-:W-:Y:S01]  /*2a20*/  LOP3.LUT R20, R20, R197.reuse, RZ, 0x3c, !PT ;  /* 0x000000c514147212 */ /* 0x080fe200078e3cff */
[C---:B------:R-:W-:Y:S01]  /*2a30*/  IMAD.WIDE.U32 R100, R141.reuse, R28, R100 ;  /* 0x0000001c8d647225 */ /* 0x040fe200078e0064 */
[----:B------:R-:W-:Y:S02]  /*2a40*/  LOP3.LUT R8, R8, R197, RZ, 0x3c, !PT ;  /* 0x000000c508087212 */ /* 0x000fe400078e3cff */
[----:B------:R-:W-:Y:S01]  /*2a50*/  SHF.R.S32.HI R112, RZ, 0x3, R14 ;  /* 0x00000003ff707819 */ /* 0x000fe2000001140e */
[----:B------:R-:W-:Y:S01]  /*2a60*/  IMAD.IADD R140, R140, 0x1, R13 ;  /* 0x000000018c8c7824 */ /* 0x000fe200078e020d */
[----:B------:R-:W-:Y:S01]  /*2a70*/  LOP3.LUT R14, R14, 0xfffffff8, RZ, 0xc0, !PT ;  /* 0xfffffff80e0e7812 */ /* 0x000fe200078ec0ff */
[C---:B------:R-:W-:Y:S01]  /*2a80*/  IMAD R21, R141.reuse, R107, R6 ;  /* 0x0000006b8d157224 */ /* 0x040fe200078e0206 */
[----:B------:R-:W-:Y:S01]  /*2a90*/  LOP3.LUT R13, R10, 0xfffffff8, RZ, 0xc0, !PT ;  /* 0xfffffff80a0d7812 */ /* 0x000fe200078ec0ff */
[----:B------:R-:W-:Y:S01]  /*2aa0*/  IMAD.WIDE.U32 R96, R141, R106, R96 ;  /* 0x0000006a8d607225 */ /* 0x000fe200078e0060 */
[----:B------:R-:W-:-:S03]  /*2ab0*/  LOP3.LUT R0, R11, R0, RZ, 0xfc, !PT ;  /* 0x000000000b007212 */ /* 0x000fc600078efcff */
[----:B------:R-:W-:Y:S01]  /*2ac0*/  IMAD.WIDE.U32 R98, R141, R106, R98 ;  /* 0x0000006a8d627225 */ /* 0x000fe200078e0062 */
[----:B------:R-:W-:-:S03]  /*2ad0*/  SHF.L.U64.HI R129, R28, 0x7, R29 ;  /* 0x000000071c817819 */ /* 0x000fc6000001021d */
[----:B------:R-:W-:Y:S01]  /*2ae0*/  IMAD.WIDE.U32 R102, R141, R28, R102 ;  /* 0x0000001c8d667225 */ /* 0x000fe200078e0066 */
[----:B------:R-:W-:-:S03]  /*2af0*/  SHF.L.U64.HI R30, R28, 0x6, R29 ;  /* 0x000000061c1e7819 */ /* 0x000fc6000001021d */
[----:B------:R-:W-:Y:S01]  /*2b00*/  IMAD R27, R196, 0x200, R27 ;  /* 0x00000200c41b7824 */ /* 0x000fe200078e021b */
[----:B------:R-:W-:Y:S01]  /*2b10*/  IADD3 R139, R139, R8, RZ ;  /* 0x000000088b8b7210 */ /* 0x000fe20007ffe0ff */
[----:B------:R-:W-:Y:S01]  /*2b20*/  IMAD.IADD R137, R137, 0x1, R20 ;  /* 0x0000000189897824 */ /* 0x000fe200078e0214 */
[C-C-:B------:R-:W-:Y:S01]  /*2b30*/  SHF.L.U64.HI R128, R106.reuse, 0x7, R107.reuse ;  /* 0x000000076a807819 */ /* 0x140fe2000001026b */
[C---:B------:R-:W-:Y:S01]  /*2b40*/  IMAD.SHL.U32 R31, R106.reuse, 0x80, RZ ;  /* 0x000000806a1f7824 */ /* 0x040fe200078e00ff */
[----:B------:R-:W-:Y:S01]  /*2b50*/  SHF.L.U64.HI R105, R106, 0x6, R107 ;  /* 0x000000066a697819 */ /* 0x000fe2000001026b */
[C---:B------:R-:W-:Y:S01]  /*2b60*/  IMAD.SHL.U32 R29, R28.reuse, 0x80, RZ ;  /* 0x000000801c1d7824 */ /* 0x040fe200078e00ff */
[----:B------:R-:W-:Y:S01]  /*2b70*/  SHF.L.U32 R120, R9, 0x1, RZ ;  /* 0x0000000109787819 */ /* 0x000fe200000006ff */
[----:B------:R-:W-:Y:S01]  /*2b80*/  IMAD.IADD R26, R97, 0x1, R21 ;  /* 0x00000001611a7824 */ /* 0x000fe200078e0215 */
[----:B------:R-:W-:Y:S01]  /*2b90*/  IADD3 R20, R101, R15, RZ ;  /* 0x0000000f65147210 */ /* 0x000fe20007ffe0ff */
[----:B------:R-:W-:Y:S01]  /*2ba0*/  IMAD.SHL.U32 R28, R28, 0x40, RZ ;  /* 0x000000401c1c7824 */ /* 0x000fe200078e00ff */
[----:B------:R-:W-:Y:S01]  /*2bb0*/  SHF.R.S32.HI R111, RZ, 0x3, R10 ;  /* 0x00000003ff6f7819 */ /* 0x000fe2000001140a */
[----:B------:R-:W-:Y:S01]  /*2bc0*/  IMAD.IADD R21, R21, 0x1, R99 ;  /* 0x0000000115157824 */ /* 0x000fe200078e0263 */
[----:B------:R-:W-:Y:S01]  /*2bd0*/  SHF.L.U32 R106, R106, 0x6, RZ ;  /* 0x000000066a6a7819 */ /* 0x000fe200000006ff */
[----:B------:R-:W-:Y:S01]  /*2be0*/  IMAD.IADD R15, R15, 0x1, R103 ;  /* 0x000000010f0f7824 */ /* 0x000fe200078e0267 */
[----:B------:R-:W-:Y:S01]  /*2bf0*/  SHF.R.S32.HI R145, RZ, 0x1f, R214 ;  /* 0x0000001fff917819 */ /* 0x000fe200000114d6 */
[----:B------:R-:W-:Y:S01]  /*2c00*/  IMAD.IADD R5, R95, 0x1, R3 ;  /* 0x000000015f057824 */ /* 0x000fe200078e0203 */
[----:B------:R-:W-:-:S02]  /*2c10*/  LEA.HI R148, R148, 0x8, RZ, 0x19 ;  /* 0x0000000894947811 */ /* 0x000fc400078fc8ff */
[----:B------:R-:W-:Y:S02]  /*2c20*/  SHF.R.S32.HI R110, RZ, 0x3, R32 ;  /* 0x00000003ff6e7819 */ /* 0x000fe40000011420 */
[----:B------:R-:W-:Y:S02]  /*2c30*/  LOP3.LUT R11, R11, 0x1, RZ, 0xc0, !PT ;  /* 0x000000010b0b7812 */ /* 0x000fe400078ec0ff */
[----:B------:R-:W-:Y:S02]  /*2c40*/  SHF.R.S32.HI R109, RZ, 0x1f, R14 ;  /* 0x0000001fff6d7819 */ /* 0x000fe4000001140e */
[----:B------:R-:W-:Y:S02]  /*2c50*/  SHF.R.S32.HI R108, RZ, 0x1f, R13 ;  /* 0x0000001fff6c7819 */ /* 0x000fe4000001140d */
[C---:B------:R-:W-:Y:S02]  /*2c60*/  LOP3.LUT R10, R0.reuse, 0x2, RZ, 0xc0, !PT ;  /* 0x00000002000a7812 */ /* 0x040fe400078ec0ff */
[----:B------:R-:W-:-:S02]  /*2c70*/  LOP3.LUT R9, R0, 0x4, RZ, 0xc0, !PT ;  /* 0x0000000400097812 */ /* 0x000fc400078ec0ff */
[C---:B------:R-:W-:Y:S02]  /*2c80*/  LOP3.LUT R8, R0.reuse, 0x8, RZ, 0xc0, !PT ;  /* 0x0000000800087812 */ /* 0x040fe400078ec0ff */
[C---:B------:R-:W-:Y:S02]  /*2c90*/  LOP3.LUT R7, R0.reuse, 0x10, RZ, 0xc0, !PT ;  /* 0x0000001000077812 */ /* 0x040fe400078ec0ff */
[----:B------:R-:W-:Y:S02]  /*2ca0*/  LOP3.LUT R6, R0, 0x20, RZ, 0xc0, !PT ;  /* 0x0000002000067812 */ /* 0x000fe400078ec0ff */
[----:B--2---:R-:W-:Y:S02]  /*2cb0*/  LOP3.LUT P3, RZ, R12, 0x4, RZ, 0xc0, !PT ;  /* 0x000000040cff7812 */ /* 0x004fe4000786c0ff */
[----:B------:R-:W-:Y:S02]  /*2cc0*/  LOP3.LUT R12, R32, 0xfffffff8, RZ, 0xc0, !PT ;  /* 0xfffffff8200c7812 */ /* 0x000fe400078ec0ff */
[----:B------:R-:W-:-:S02]  /*2cd0*/  SEL R122, R122, 0xffffffe0, !P3 ;  /* 0xffffffe07a7a7807 */ /* 0x000fc40005800000 */
[----:B------:R-:W-:-:S03]  /*2ce0*/  SHF.R.S32.HI R107, RZ, 0x1f, R12 ;  /* 0x0000001fff6b7819 */ /* 0x000fc6000001140c */
[----:B------:R-:W-:-:S07]  /*2cf0*/  IMAD.IADD R134, R122, 0x1, R27 ;  /* 0x000000017a867824 */ /* 0x000fce00078e021b */
.L_x_2594:
[----:B0-2---:R-:W2:Y:S01]  /*2d00*/  LDL.LU R34, [R1+0x10] ;  /* 0x0000100001227983 */ /* 0x005ea20000300800 */
[----:B------:R-:W-:Y:S01]  /*2d10*/  VIADD R32, R24, 0xffffffff ;  /* 0xffffffff18207836 */ /* 0x000fe20000000000 */
[----:B------:R-:W0:Y:S01]  /*2d20*/  LDC.64 R114, c[0x0][0x2e8] ;  /* 0x0000ba00ff727b82 */ /* 0x000e220000000a00 */
[----:B------:R-:W-:Y:S01]  /*2d30*/  IMAD R43, R16, 0x6000, R27 ;  /* 0x00006000102b7824 */ /* 0x000fe200078e021b */
[----:B------:R-:W-:Y:S05]  /*2d40*/  YIELD ;  /* 0x0000000000007946 */ /* 0x000fea0003800000 */
[----:B------:R-:W-:Y:S01]  /*2d50*/  SHF.R.S32.HI R33, RZ, 0x1f, R32 ;  /* 0x0000001fff217819 */ /* 0x000fe20000011420 */
[-C--:B------:R-:W-:Y:S01]  /*2d60*/  IMAD R3, R123, R32.reuse, RZ ;  /* 0x000000207b037224 */ /* 0x080fe200078e02ff */
[----:B------:R-:W1:Y:S01]  /*2d70*/  LDC R117, c[0x0][0x3f4] ;  /* 0x0000fd00ff757b82 */ /* 0x000e620000000800 */
[----:B------:R-:W-:Y:S01]  /*2d80*/  IMAD.WIDE.U32 R124, R88, R32, RZ ;  /* 0x00000020587c7225 */ /* 0x000fe200078e00ff */
[----:B------:R-:W-:Y:S03]  /*2d90*/  BSSY B0, `(.L_x_2495) ;  /* 0x0000764000007945 */ /* 0x000fe60003800000 */
[----:B------:R-:W-:Y:S01]  /*2da0*/  IMAD R3, R33, R88, R3 ;  /* 0x0000005821037224 */ /* 0x000fe200078e0203 */
[-C--:B------:R-:W-:Y:S01]  /*2db0*/  IADD3 R0, P3, P4, R91, R124.reuse, R133 ;  /* 0x0000007c5b007210 */ /* 0x080fe20007c7e085 */
[----:B------:R-:W-:Y:S01]  /*2dc0*/  IMAD R43, R43, 0x2, R116 ;  /* 0x000000022b2b7824 */ /* 0x000fe200078e0274 */
[----:B------:R-:W-:Y:S01]  /*2dd0*/  IADD3 R4, P5, R91, R124, RZ ;  /* 0x0000007c5b047210 */ /* 0x000fe20007fbe0ff */
[----:B------:R-:W-:-:S05]  /*2de0*/  IMAD.IADD R84, R125, 0x1, R3 ;  /* 0x000000017d547824 */ /* 0x000fca00078e0203 */
[----:B------:R-:W-:Y:S02]  /*2df0*/  IADD3.X R3, R89, R84, R132, P3, P4 ;  /* 0x0000005459037210 */ /* 0x000fe40001fe8484 */
[----:B------:R-:W-:Y:S02]  /*2e00*/  ISETP.GT.AND P3, PT, R32, R121, PT ;  /* 0x000000792000720c */ /* 0x000fe40003f64270 */
[-C--:B0-----:R-:W-:Y:S02]  /*2e10*/  LEA R44, P2, R4, R114.reuse, 0x1 ;  /* 0x00000072042c7211 */ /* 0x081fe400078408ff */
[----:B------:R-:W-:Y:S02]  /*2e20*/  IADD3.X R24, R84, R89, RZ, P5, !PT ;  /* 0x0000005954187210 */ /* 0x000fe40002ffe4ff */
[----:B------:R-:W-:Y:S02]  /*2e30*/  LEA R40, P5, R0, R114, 0x1 ;  /* 0x0000007200287211 */ /* 0x000fe400078a08ff */
[----:B------:R-:W-:Y:S01]  /*2e40*/  LEA.HI.X R45, R4, R115, R24, 0x1, P2 ;  /* 0x00000073042d7211 */ /* 0x000fe200010f0c18 */
[----:B------:R-:W-:Y:S01]  /*2e50*/  IMAD.MOV.U32 R24, RZ, RZ, R32 ;  /* 0x000000ffff187224 */ /* 0x000fe200078e0020 */
[----:B-1----:R-:W-:-:S02]  /*2e60*/  ISETP.GE.AND P2, PT, R117, 0x1, PT ;  /* 0x000000017500780c */ /* 0x002fc40003f46270 */
[----:B------:R-:W-:Y:S01]  /*2e70*/  LEA.HI.X R41, R0, R115, R3, 0x1, P5 ;  /* 0x0000007300297211 */ /* 0x000fe200028f0c03 */
[----:B------:R-:W-:-:S04]  /*2e80*/  IMAD R3, R16, 0x6000, R134 ;  /* 0x0000600010037824 */ /* 0x000fc800078e0286 */
[----:B------:R-:W-:Y:S01]  /*2e90*/  IMAD R42, R3, 0x2, R116 ;  /* 0x00000002032a7824 */ /* 0x000fe200078e0274 */
[----:B--2---:R-:W-:-:S04]  /*2ea0*/  LOP3.LUT R34, R34, 0xfffffffd, RZ, 0xc0, !PT ;  /* 0xfffffffd22227812 */ /* 0x004fc800078ec0ff */
[----:B------:R-:W-:-:S05]  /*2eb0*/  @P3 LOP3.LUT R34, R34, 0x2, RZ, 0xfc, !PT ;  /* 0x0000000222223812 */ /* 0x000fca00078efcff */
[----:B------:R0:W-:Y:S01]  /*2ec0*/  STL [R1+0x10], R34 ;  /* 0x0000102201007387 */ /* 0x0001e20000100800 */
[----:B------:R-:W-:Y:S05]  /*2ed0*/  @!P2 BRA `(.L_x_2496) ;  /* 0x00000070005ca947 */ /* 0x000fea0003800000 */
[----:B------:R-:W-:Y:S01]  /*2ee0*/  ULDC.U8 UR4, c[0x0][0x410] ;  /* 0x0001040000047ab9 */ /* 0x000fe20000000000 */
[-C--:B------:R-:W-:Y:S01]  /*2ef0*/  IMAD R0, R128, R32.reuse, RZ ;  /* 0x0000002080007224 */ /* 0x080fe200078e02ff */
[----:B------:R-:W-:Y:S01]  /*2f00*/  ISETP.NE.AND P2, PT, RZ, UR4, PT ;  /* 0x00000004ff007c0c */ /* 0x000fe2000bf45270 */
[-C--:B------:R-:W-:Y:S02]  /*2f10*/  IMAD R4, R129, R32.reuse, RZ ;  /* 0x0000002081047224 */ /* 0x080fe400078e02ff */
[C---:B------:R-:W-:Y:S02]  /*2f20*/  IMAD R3, R33.reuse, R31, R0 ;  /* 0x0000001f21037224 */ /* 0x040fe400078e0200 */
[----:B------:R-:W-:Y:S02]  /*2f30*/  IMAD R33, R33, R29, R4 ;  /* 0x0000001d21217224 */ /* 0x000fe400078e0204 */
[----:B------:R-:W-:Y:S02]  /*2f40*/  IMAD R4, R24, -0x80, R25 ;  /* 0xffffff8018047824 */ /* 0x000fe400078e0219 */
[----:B------:R-:W-:-:S03]  /*2f50*/  IMAD.WIDE.U32 R82, R31, R32, RZ ;  /* 0x000000201f527225 */ /* 0x000fc600078e00ff */
[----:B------:R-:W-:Y:S01]  /*2f60*/  VIMNMX R4, R4, 0x80, PT ;  /* 0x0000008004047848 */ /* 0x000fe20003fe0100 */
[----:B------:R-:W-:-:S04]  /*2f70*/  IMAD.WIDE.U32 R80, R29, R32, RZ ;  /* 0x000000201d507225 */ /* 0x000fc800078e00ff */
[----:B------:R-:W-:Y:S01]  /*2f80*/  IMAD.IADD R0, R83, 0x1, R3 ;  /* 0x0000000153007824 */ /* 0x000fe200078e0203 */
[----:B------:R-:W-:Y:S01]  /*2f90*/  IADD3 R3, R81, R33, RZ ;  /* 0x0000002151037210 */ /* 0x000fe20007ffe0ff */
        /* <DEDUP_REMOVED lines=22> */
[----:B0-----:R-:W-:Y:S01]  /*3100*/  IMAD.X R34, R0, 0x1, R26, P4 ;  /* 0x0000000100227824 */ /* 0x001fe200020e061a */
        /* <DEDUP_REMOVED lines=34> */
.L_x_2499:
[----:B------:R-:W-:Y:S05]  /*3330*/  BSYNC B1 ;  /* 0x0000000000017941 */ /* 0x000fea0003800000 */
.L_x_2498:
        /* <DEDUP_REMOVED lines=18> */
[----:B-1----:R-:W-:Y:S02]  /*3460*/  IADD3.X R33, R26, R0, R105, P2, P5 ;  /* 0x000000001a217210 */ /* 0x002fe400017ea469 */
[----:B------:R-:W-:Y:S02]  /*3470*/  CS2R R64, SRZ ;  /* 0x0000000000407805 */ /* 0x000fe4000001ff00 */
[----:B------:R-:W-:-:S04]  /*3480*/  IADD3 R80, P2, P5, R100, R80, R28 ;  /* 0x0000005064507210 */ /* 0x000fc80007d5e01c */
[----:B------:R-:W-:Y:S02]  /*3490*/  IADD3.X R3, R20, R3, R30, P2, P5 ;  /* 0x0000000314037210 */ /* 0x000fe400017ea41e */
[----:B------:R-:W-:-:S04]  /*34a0*/  LEA R32, P2, R82, UR4, 0x1 ;  /* 0x0000000452207c11 */ /* 0x000fc8000f8408ff */
[----:B------:R-:W-:Y:S02]  /*34b0*/  LEA.HI.X R33, R82, UR5, R33, 0x1, P2 ;  /* 0x0000000552217c11 */ /* 0x000fe400090f0c21 */
[----:B0-----:R-:W-:-:S04]  /*34c0*/  LEA R34, P2, R80, UR6, 0x1 ;  /* 0x0000000650227c11 */ /* 0x001fc8000f8408ff */
        /* <DEDUP_REMOVED lines=29> */
.L_x_2501:
[----:B------:R-:W-:Y:S05]  /*36a0*/  BSYNC B1 ;  /* 0x0000000000017941 */ /* 0x000fea0003800000 */
.L_x_2500:
[----:B------:R-:W3:Y:S01]  /*36b0*/  LDL R0, [R1+0x14] ;  /* 0x0000140001007983 */ /* 0x000ee20000100800 */
[----:B-----5:R-:W-:Y:S01]  /*36c0*/  IMAD.MOV.U32 R3, RZ, RZ, R66 ;  /* 0x000000ffff037224 */ /* 0x020fe200078e0042 */
[----:B-12---:R-:W-:Y:S01]  /*36d0*/  MOV R33, R70 ;  /* 0x0000004600217202 */ /* 0x006fe20000000f00 */
[----:B------:R-:W-:-:S03]  /*36e0*/  IMAD.MOV.U32 R32, RZ, RZ, R71 ;  /* 0x000000ffff207224 */ /* 0x000fc600078e0047 */
[----:B------:R-:W-:Y:S01]  /*36f0*/  PRMT R154, R154, 0x5410, R3 ;  /* 0x000054109a9a7816 */ /* 0x000fe20000000003 */
[----:B------:R-:W-:Y:S01]  /*3700*/  IMAD.MOV.U32 R3, RZ, RZ, R74 ;  /* 0x000000ffff037224 */ /* 0x000fe200078e004a */
[----:B------:R-:W-:Y:S01]  /*3710*/  PRMT R157, R32, 0x5410, R33 ;  /* 0x00005410209d7816 */ /* 0x000fe20000000021 */
[----:B------:R-:W-:Y:S02]  /*3720*/  IMAD.MOV.U32 R32, RZ, RZ, R86 ;  /* 0x000000ffff207224 */ /* 0x000fe400078e0056 */
[----:B------:R-:W-:Y:S01]  /*3730*/  IMAD.MOV.U32 R33, RZ, RZ, R87 ;  /* 0x000000ffff217224 */ /* 0x000fe200078e0057 */
[----:B------:R-:W-:Y:S02]  /*3740*/  PRMT R161, R3, 0x7610, R161 ;  /* 0x0000761003a17816 */ /* 0x000fe400000000a1 */
[----:B------:R-:W-:Y:S02]  /*3750*/  MOV R3, R79 ;  /* 0x0000004f00037202 */ /* 0x000fe40000000f00 */
[----:B------:R-:W-:-:S02]  /*3760*/  PRMT R163, R32, 0x5410, R33 ;  /* 0x0000541020a37816 */ /* 0x000fc40000000021 */
[----:B---3--:R-:W-:Y:S01]  /*3770*/  R2UR UR4, R0 ;  /* 0x00000000000472ca */ /* 0x008fe200000e0000 */
[----:B------:R-:W-:-:S05]  /*3780*/  IMAD.MOV.U32 R0, RZ, RZ, R67 ;  /* 0x000000ffff007224 */ /* 0x000fca00078e0043 */
        /* <DEDUP_REMOVED lines=57> */
[----:B------:R-:W-:Y:S02]  /*3b20*/  PRMT R144, R144, 0x5410, R0 ;  /* 0x0000541090907816 */ /* 0x000fe40000000000 */
[----:B------:R-:W-:Y:S02]  /*3b30*/  MOV R0, R56 ;  /* 0x0000003800007202 */ /* 0x000fe40000000f00 */
[----:B------:R-:W-:Y:S02]  /*3b40*/  PRMT R142, R3, 0x7610, R142 ;  /* 0x00007610038e7816 */ /* 0x000fe4000000008e */
        /* <DEDUP_REMOVED lines=11> */
[----:B------:R-:W-:Y:S06]  /*3c00*/  @!P2 BRA `(.L_x_2502) ;  /* 0x000000000004a947 */ /* 0x000fec0003800000 */
[----:B------:R-:W-:Y:S01]  /*3c10*/  BPT.TRAP 0x1 ;  /* 0x000000040000795c */ /* 0x000fe20000300000 */
.L_x_2502:
[----:B------:R-:W-:Y:S01]  /*3c20*/  IMAD R3, R16, 0x8, R2 ;  /* 0x0000000810037824 */ /* 0x000fe200078e0202 */
[----:B------:R-:W-:Y:S01]  /*3c30*/  SHF.L.U32 R0, R188, 0x1f, RZ ;  /* 0x0000001fbc007819 */ /* 0x000fe200000006ff */
[----:B------:R-:W-:Y:S03]  /*3c40*/  BSSY B1, `(.L_x_2503) ;  /* 0x0000003000017945 */ /* 0x000fe60003800000 */
[----:B------:R-:W1:Y:S02]  /*3c50*/  SYNCS.PHASECHK.TRANS64.TRYWAIT P5, [R3+URZ+0x34890], R0 ;  /* 0x03489000030075a7 */ /* 0x000e6400080a017f */
[----:B-1----:R-:W-:Y:S05]  /*3c60*/  @!P5 BRA `(.L_x_2504) ;  /* 0x0000022400c8d947 */ /* 0x002fea0003800000 */
.L_x_2884:
[----:B------:R-:W-:Y:S05]  /*3c70*/  BSYNC B1 ;  /* 0x0000000000017941 */ /* 0x000fea0003800000 */
.L_x_2503:
[----:B------:R-:W-:Y:S04]  /*3c80*/  BSSY B1, `(.L_x_2505) ;  /* 0x0000145000017945 */ /* 0x000fe80003800000 */
[----:B------:R-:W-:Y:S05]  /*3c90*/  @P3 BRA `(.L_x_2506) ;  /* 0x00000014000c3947 */ /* 0x000fea0003800000 */
[----:B------:R-:W-:Y:S01]  /*3ca0*/  ISETP.NE.AND P3, PT, R11, RZ, PT ;  /* 0x000000ff0b00720c */ /* 0x000fe20003f65270 */
[----:B------:R-:W-:-:S12]  /*3cb0*/  BSSY B2, `(.L_x_2507) ;  /* 0x0000032000027945 */ /* 0x000fd80003800000 */
[----:B------:R-:W-:Y:S05]  /*3cc0*/  @!P3 BRA `(.L_x_2508) ;  /* 0x0000000000c0b947 */ /* 0x000fea0003800000 */
[----:B0-----:R0:W2:Y:S01]  /*3cd0*/  LDS.128 R32, [R43] ;  /* 0x000000002b207984 */ /* 0x0010a20000000c00 */
[----:B------:R-:W-:Y:S01]  /*3ce0*/  ISETP.GE.AND P3, PT, R22, R117, PT ;  /* 0x000000751600720c */ /* 0x000fe20003f66270 */
[----:B------:R-:W-:-:S12]  /*3cf0*/  BSSY B3, `(.L_x_2509) ;  /* 0x000002c000037945 */ /* 0x000fd80003800000 */
[----:B0-----:R-:W-:Y:S05]  /*3d00*/  @P3 BRA `(.L_x_2510) ;  /* 0x0000000000a83947 */ /* 0x001fea0003800000 */
        /* <DEDUP_REMOVED lines=42> */
.L_x_2510:
[----:B------:R-:W-:Y:S05]  /*3fb0*/  BSYNC B3 ;  /* 0x0000000000037941 */ /* 0x000fea0003800000 */
.L_x_2509:
[----:B--2---:R2:W-:Y:S02]  /*3fc0*/  STG.E.128 desc[UR60][R44.64], R32 ;  /* 0x000000202c007986 */ /* 0x0045e4000c101d3c */
.L_x_2508:
[----:B------:R-:W-:Y:S05]  /*3fd0*/  BSYNC B2 ;  /* 0x0000000000027941 */ /* 0x000fea0003800000 */
.L_x_2507:
[----:B------:R-:W-:Y:S01]  /*3fe0*/  ISETP.NE.AND P3, PT, R10, RZ, PT ;  /* 0x000000ff0a00720c */ /* 0x000fe20003f65270 */
[----:B------:R-:W-:-:S12]  /*3ff0*/  BSSY B2, `(.L_x_2511) ;  /* 0x0000033000027945 */ /* 0x000fd80003800000 */
[----:B------:R-:W-:Y:S05]  /*4000*/  @!P3 BRA `(.L_x_2512) ;  /* 0x0000000000c4b947 */ /* 0x000fea0003800000 */
[----:B0-2---:R0:W2:Y:S01]  /*4010*/  LDS.128 R32, [R42] ;  /* 0x000000002a207984 */ /* 0x0050a20000000c00 */
[----:B------:R-:W-:Y:S01]  /*4020*/  ISETP.GE.AND P3, PT, R190, R117, PT ;  /* 0x00000075be00720c */ /* 0x000fe20003f66270 */
[----:B------:R-:W-:-:S12]  /*4030*/  BSSY B3, `(.L_x_2513) ;  /* 0x000002d000037945 */ /* 0x000fd80003800000 */
[----:B0-----:R-:W-:Y:S05]  /*4040*/  @P3 BRA `(.L_x_2514) ;  /* 0x0000000000ac3947 */ /* 0x001fea0003800000 */
        /* <DEDUP_REMOVED lines=43> */
.L_x_2514:
[----:B------:R-:W-:Y:S05]  /*4300*/  BSYNC B3 ;  /* 0x0000000000037941 */ /* 0x000fea0003800000 */
.L_x_2513:
[----:B--2---:R3:W-:Y:S02]  /*4310*/  STG.E.128 desc[UR60][R44.64+0x40], R32 ;  /* 0x000040202c007986 */ /* 0x0047e4000c101d3c */
.L_x_2512:
[----:B------:R-:W-:Y:S05]  /*4320*/  BSYNC B2 ;  /* 0x0000000000027941 */ /* 0x000fea0003800000 */
.L_x_2511:
[----:B------:R-:W-:Y:S01]  /*4330*/  ISETP.NE.AND P3, PT, R9, RZ, PT ;  /* 0x000000ff0900720c */ /* 0x000fe20003f65270 */
[----:B------:R-:W-:-:S12]  /*4340*/  BSSY B2, `(.L_x_2515) ;  /* 0x0000033000027945 */ /* 0x000fd80003800000 */
[----:B------:R-:W-:Y:S05]  /*4350*/  @!P3 BRA `(.L_x_2516) ;  /* 0x0000000000c4b947 */ /* 0x000fea0003800000 */
[----:B0-23--:R0:W2:Y:S01]  /*4360*/  LDS.128 R32, [R43+0x4000] ;  /* 0x004000002b207984 */ /* 0x00d0a20000000c00 */
        /* <DEDUP_REMOVED lines=46> */
.L_x_2518:
[----:B------:R-:W-:Y:S05]  /*4650*/  BSYNC B3 ;  /* 0x0000000000037941 */ /* 0x000fea0003800000 */
.L_x_2517:
[----:B--2---:R4:W-:Y:S02]  /*4660*/  STG.E.128 desc[UR60][R44.64+0x80], R32 ;  /* 0x000080202c007986 */ /* 0x0049e4000c101d3c */
.L_x_2516:
[----:B------:R-:W-:Y:S05]  /*4670*/  BSYNC B2 ;  /* 0x0000000000027941 */ /* 0x000fea0003800000 */
.L_x_2515:
[----:B------:R-:W-:Y:S01]  /*4680*/  ISETP.NE.AND P3, PT, R8, RZ, PT ;  /* 0x000000ff0800720c */ /* 0x000fe20003f65270 */
[----:B------:R-:W-:-:S12]  /*4690*/  BSSY B2, `(.L_x_2519) ;  /* 0x0000038000027945 */ /* 0x000fd80003800000 */
[----:B------:R-:W-:Y:S05]  /*46a0*/  @!P3 BRA `(.L_x_2520) ;  /* 0x0000000000d8b947 */ /* 0x000fea0003800000 */
[----:B0-234-:R0:W2:Y:S01]  /*46b0*/  LDS.128 R32, [R42+0x4000] ;  /* 0x004000002a207984 */ /* 0x01d0a20000000c00 */
[----:B------:R-:W-:Y:S01]  /*46c0*/  ISETP.GE.AND P3, PT, R192, R117, PT ;  /* 0x00000075c000720c */ /* 0x000fe20003f66270 */
[----:B------:R-:W-:-:S12]  /*46d0*/  BSSY B3, `(.L_x_2521) ;  /* 0x0000032000037945 */ /* 0x000fd80003800000 */
[----:B0-----:R-:W-:Y:S05]  /*46e0*/  @P3 BRA `(.L_x_2522) ;  /* 0x0000000000c03947 */ /* 0x001fea0003800000 */
[----:B------:R-:W-:Y:S01]  /*46f0*/  SHF.R.U64 R79, R76, 0x10, R77 ;  /* 0x000000104c4f7819 */ /* 0x000fe2000000124d */
[----:B------:R-:W-:Y:S01]  /*4700*/  HADD2.F32 R84, -RZ, R160.H1_H1 ;  /* 0x300000a0ff547230 */ /* 0x000fe20000004100 */
        /* <DEDUP_REMOVED lines=41> */
[----:B------:R-:W-:Y:S01]  /*49a0*/  IMAD.MOV.U32 R32, RZ, RZ, R34 ;  /* 0x000000ffff207224 */ /* 0x000fe200078e0022 */
[----:B------:R-:W-:Y:S02]  /*49b0*/  MOV R33, R78 ;  /* 0x0000004e00217202 */ /* 0x000fe40000000f00 */
[----:B------:R-:W-:Y:S01]  /*49c0*/  F2FP.F16.F32.PACK_AB R77, R84, R77 ;  /* 0x0000004d544d723e */ /* 0x000fe200000000ff */
[----:B------:R-:W-:-:S04]  /*49d0*/  IMAD.MOV.U32 R35, RZ, RZ, R74 ;  /* 0x000000ffff237224 */ /* 0x000fc800078e004a */
[----:B------:R-:W-:-:S07]  /*49e0*/  IMAD.MOV.U32 R34, RZ, RZ, R77 ;  /* 0x000000ffff227224 */ /* 0x000fce00078e004d */
.L_x_2522:
[----:B------:R-:W-:Y:S05]  /*49f0*/  BSYNC B3 ;  /* 0x0000000000037941 */ /* 0x000fea0003800000 */
.L_x_2521:
[----:B--2---:R0:W-:Y:S02]  /*4a00*/  STG.E.128 desc[UR60][R44.64+0xc0], R32 ;  /* 0x0000c0202c007986 */ /* 0x0041e4000c101d3c */
.L_x_2520:
[----:B------:R-:W-:Y:S05]  /*4a10*/  BSYNC B2 ;  /* 0x0000000000027941 */ /* 0x000fea0003800000 */
.L_x_2519:
        /* <DEDUP_REMOVED lines=52> */
.L_x_2526:
[----:B------:R-:W-:Y:S05]  /*4d60*/  BSYNC B3 ;  /* 0x0000000000037941 */ /* 0x000fea0003800000 */
.L_x_2525:
[----:B--2---:R0:W-:Y:S02]  /*4d70*/  STG.E.128 desc[UR60][R44.64+0x100], R32 ;  /* 0x000100202c007986 */ /* 0x0041e4000c101d3c */
.L_x_2524:
[----:B------:R-:W-:Y:S05]  /*4d80*/  BSYNC B2 ;  /* 0x0000000000027941 */ /* 0x000fea0003800000 */
.L_x_2523:
[----:B------:R-:W-:-:S13]  /*4d90*/  ISETP.NE.AND P3, PT, R6, RZ, PT ;  /* 0x000000ff0600720c */ /* 0x000fda0003f65270 */
[----:B------:R-:W-:Y:S05]  /*4da0*/  @!P3 BRA `(.L_x_2506) ;  /* 0x0000000000c8b947 */ /* 0x000fea0003800000 */
[----:B0-234-:R0:W2:Y:S01]  /*4db0*/  LDS.128 R32, [R42+0x8000] ;  /* 0x008000002a207984 */ /* 0x01d0a20000000c00 */
[----:B------:R-:W-:Y:S01]  /*4dc0*/  ISETP.GE.AND P3, PT, R193, R117, PT ;  /* 0x00000075c100720c */ /* 0x000fe20003f66270 */
[----:B------:R-:W-:-:S12]  /*4dd0*/  BSSY B2, `(.L_x_2527) ;  /* 0x000002e000027945 */ /* 0x000fd80003800000 */
[----:B0-----:R-:W-:Y:S05]  /*4de0*/  @P3 BRA `(.L_x_2528) ;  /* 0x0000000000b03947 */ /* 0x001fea0003800000 */
[----:B------:R-:W-:Y:S01]  /*4df0*/  SHF.R.U64 R68, R68, 0x10, R69 ;  /* 0x0000001044447819 */ /* 0x000fe20000001245 */
[--C-:B--2---:R-:W-:Y:S01]  /*4e00*/  HADD2.F32 R72, -RZ, R35.reuse.H1_H1 ;  /* 0x30000023ff487230 */ /* 0x104fe20000004100 */
[----:B------:R-:W-:Y:S01]  /*4e10*/  SHF.R.U64 R66, R66, 0x10, R67 ;  /* 0x0000001042427819 */ /* 0x000fe20000001243 */
[----:B------:R-:W-:Y:S01]  /*4e20*/  HADD2.F32 R35, -RZ, R35.H0_H0 ;  /* 0x20000023ff237230 */ /* 0x000fe20000004100 */
[----:B------:R-:W-:Y:S01]  /*4e30*/  SHF.R.U32.HI R69, RZ, 0x10, R69 ;  /* 0x00000010ff457819 */ /* 0x000fe20000011645 */
[----:B------:R-:W-:Y:S01]  /*4e40*/  HADD2.F32 R70, -RZ, R68.H0_H0 ;  /* 0x20000044ff467230 */ /* 0x000fe20000004100 */
[----:B------:R-:W-:Y:S01]  /*4e50*/  SHF.R.U32.HI R67, RZ, 0x10, R67 ;  /* 0x00000010ff437819 */ /* 0x000fe20000011643 */
[--C-:B------:R-:W-:Y:S02]  /*4e60*/  HADD2.F32 R68, -RZ, R33.reuse.H1_H1 ;  /* 0x30000021ff447230 */ /* 0x100fe40000004100 */
[----:B------:R-:W-:Y:S02]  /*4e70*/  HADD2.F32 R33, -RZ, R33.H0_H0 ;  /* 0x20000021ff217230 */ /* 0x000fe40000004100 */
[----:B------:R-:W-:-:S02]  /*4e80*/  HADD2.F32 R71, -RZ, R66.H0_H0 ;  /* 0x20000042ff477230 */ /* 0x000fc40000004100 */
[-C--:B------:R-:W-:Y:S01]  /*4e90*/  FMUL.FTZ R66, R68, R70.reuse ;  /* 0x0000004644427220 */ /* 0x080fe20000410000 */
[----:B------:R-:W-:Y:S02]  /*4ea0*/  HADD2.F32 R69, -RZ, R69.H0_H0 ;  /* 0x20000045ff457230 */ /* 0x000fe40000004100 */
[C---:B------:R-:W-:Y:S01]  /*4eb0*/  FMUL.FTZ R70, R33.reuse, R70 ;  /* 0x0000004621467220 */ /* 0x040fe20000410000 */
[----:B------:R-:W-:Y:S02]  /*4ec0*/  HADD2.F32 R67, -RZ, R67.H0_H0 ;  /* 0x20000043ff437230 */ /* 0x000fe40000004100 */
[----:B------:R-:W-:Y:S01]  /*4ed0*/  FFMA.FTZ R66, R33, R71, -R66 ;  /* 0x0000004721427223 */ /* 0x000fe20000010842 */
[----:B------:R-:W-:Y:S02]  /*4ee0*/  HADD2.F32 R73, -RZ, R34.H1_H1 ;  /* 0x30000022ff497230 */ /* 0x000fe40000004100 */
[----:B------:R-:W-:Y:S01]  /*4ef0*/  FMUL.FTZ R33, R72, R69 ;  /* 0x0000004548217220 */ /* 0x000fe20000410000 */
[----:B------:R-:W-:Y:S01]  /*4f00*/  FFMA.FTZ R70, R68, R71, R70 ;  /* 0x0000004744467223 */ /* 0x000fe20000010046 */
[----:B------:R-:W-:Y:S01]  /*4f10*/  FMUL.FTZ R69, R35, R69 ;  /* 0x0000004523457220 */ /* 0x000fe20000410000 */
[----:B------:R-:W-:-:S02]  /*4f20*/  HADD2.F32 R68, -RZ, R155.H1_H1 ;  /* 0x3000009bff447230 */ /* 0x000fc40000004100 */
[-C--:B------:R-:W-:Y:S01]  /*4f30*/  FFMA.FTZ R33, R35, R67.reuse, -R33 ;  /* 0x0000004323217223 */ /* 0x080fe20000010821 */
[----:B------:R-:W-:Y:S02]  /*4f40*/  HADD2.F32 R35, -RZ, R32.H1_H1 ;  /* 0x30000020ff237230 */ /* 0x000fe40000004100 */
[----:B------:R-:W-:Y:S01]  /*4f50*/  FFMA.FTZ R69, R72, R67, R69 ;  /* 0x0000004348457223 */ /* 0x000fe20000010045 */
[----:B------:R-:W-:Y:S01]  /*4f60*/  HADD2.F32 R67, -RZ, R154.H1_H1 ;  /* 0x3000009aff437230 */ /* 0x000fe20000004100 */
[----:B------:R-:W-:Y:S01]  /*4f70*/  F2FP.F16.F32.PACK_AB R66, R70, R66 ;  /* 0x000000424642723e */ /* 0x000fe200000000ff */
[----:B------:R-:W-:Y:S02]  /*4f80*/  HADD2.F32 R32, -RZ, R32.H0_H0 ;  /* 0x20000020ff207230 */ /* 0x000fe40000004100 */
[----:B------:R-:W-:Y:S01]  /*4f90*/  FMUL.FTZ R72, R35, R68 ;  /* 0x0000004423487220 */ /* 0x000fe20000410000 */
[----:B------:R-:W-:Y:S01]  /*4fa0*/  HADD2.F32 R71, -RZ, R156.H0_H0 ;  /* 0x2000009cff477230 */ /* 0x000fe20000004100 */
[----:B------:R-:W-:Y:S01]  /*4fb0*/  F2FP.F16.F32.PACK_AB R69, R69, R33 ;  /* 0x000000214545723e */ /* 0x000fe200000000ff */
[----:B------:R-:W-:-:S02]  /*4fc0*/  HADD2.F32 R34, -RZ, R34.H0_H0 ;  /* 0x20000022ff227230 */ /* 0x000fc40000004100 */
[C---:B------:R-:W-:Y:S01]  /*4fd0*/  FMUL.FTZ R68, R32.reuse, R68 ;  /* 0x0000004420447220 */ /* 0x040fe20000410000 */
[----:B------:R-:W-:Y:S01]  /*4fe0*/  FFMA.FTZ R72, R32, R67, -R72 ;  /* 0x0000004320487223 */ /* 0x000fe20000010848 */
[----:B------:R-:W-:Y:S02]  /*4ff0*/  HADD2.F32 R155, -RZ, R155.H0_H0 ;  /* 0x2000009bff9b7230 */ /* 0x000fe40000004100 */
[-C--:B------:R-:W-:Y:S01]  /*5000*/  FMUL.FTZ R32, R73, R71.reuse ;  /* 0x0000004749207220 */ /* 0x080fe20000410000 */
[C---:B------:R-:W-:Y:S01]  /*5010*/  FMUL.FTZ R71, R34.reuse, R71 ;  /* 0x0000004722477220 */ /* 0x040fe20000410000 */
[----:B------:R-:W-:Y:S01]  /*5020*/  FFMA.FTZ R68, R35, R67, R68 ;  /* 0x0000004323447223 */ /* 0x000fe20000010044 */
[----:B------:R-:W-:Y:S02]  /*5030*/  IMAD.MOV.U32 R33, RZ, RZ, R66 ;  /* 0x000000ffff217224 */ /* 0x000fe400078e0042 */
[-C--:B------:R-:W-:Y:S01]  /*5040*/  FFMA.FTZ R32, R34, R155.reuse, -R32 ;  /* 0x0000009b22207223 */ /* 0x080fe20000010820 */
[----:B------:R-:W-:Y:S01]  /*5050*/  FFMA.FTZ R71, R73, R155, R71 ;  /* 0x0000009b49477223 */ /* 0x000fe20000010047 */
[----:B------:R-:W-:Y:S01]  /*5060*/  IMAD.MOV.U32 R35, RZ, RZ, R69 ;  /* 0x000000ffff237224 */ /* 0x000fe200078e0045 */
[----:B------:R-:W-:-:S03]  /*5070*/  F2FP.F16.F32.PACK_AB R68, R68, R72 ;  /* 0x000000484444723e */ /* 0x000fc600000000ff */
[----:B------:R-:W-:Y:S02]  /*5080*/  F2FP.F16.F32.PACK_AB R71, R71, R32 ;  /* 0x000000204747723e */ /* 0x000fe400000000ff */
[----:B------:R-:W-:Y:S02]  /*5090*/  IMAD.MOV.U32 R32, RZ, RZ, R68 ;  /* 0x000000ffff207224 */ /* 0x000fe400078e0044 */
[----:B------:R-:W-:-:S07]  /*50a0*/  MOV R34, R71 ;  /* 0x0000004700227202 */ /* 0x000fce0000000f00 */
.L_x_2528:
[----:B------:R-:W-:Y:S05]  /*50b0*/  BSYNC B2 ;  /* 0x0000000000027941 */ /* 0x000fea0003800000 */
.L_x_2527:
[----:B--2---:R0:W-:Y:S02]  /*50c0*/  STG.E.128 desc[UR60][R44.64+0x140], R32 ;  /* 0x000140202c007986 */ /* 0x0041e4000c101d3c */
.L_x_2506:
[----:B------:R-:W-:Y:S05]  /*50d0*/  BSYNC B1 ;  /* 0x0000000000017941 */ /* 0x000fea0003800000 */
.L_x_2505:
[----:B------:R-:W-:Y:S05]  /*50e0*/  @P4 BRA `(.L_x_2529) ;  /* 0x0000005000b84947 */ /* 0x000fea0003800000 */
[----:B------:R-:W-:Y:S01]  /*50f0*/  ISETP.NE.AND P3, PT, R11, RZ, PT ;  /* 0x000000ff0b00720c */ /* 0x000fe20003f65270 */
[----:B------:R-:W-:-:S12]  /*5100*/  BSSY B1, `(.L_x_2530) ;  /* 0x0000032000017945 */ /* 0x000fd80003800000 */
[----:B------:R-:W-:Y:S05]  /*5110*/  @!P3 BRA `(.L_x_2531) ;  /* 0x0000000000c0b947 */ /* 0x000fea0003800000 */
[----:B0-234-:R0:W2:Y:S01]  /*5120*/  LDS.128 R32, [R43+0x2000] ;  /* 0x002000002b207984 */ /* 0x01d0a20000000c00 */
[----:B------:R-:W-:Y:S01]  /*5130*/  ISETP.GE.AND P3, PT, R22, R117, PT ;  /* 0x000000751600720c */ /* 0x000fe20003f66270 */
[----:B------:R-:W-:-:S12]  /*5140*/  BSSY B2, `(.L_x_2532) ;  /* 0x000002c000027945 */ /* 0x000fd80003800000 */
[----:B0-----:R-:W-:Y:S05]  /*5150*/  @P3 BRA `(.L_x_2533) ;  /* 0x0000000000a83947 */ /* 0x001fea0003800000 */
        /* <DEDUP_REMOVED lines=20> */
[--C-:B------:R-:W-:Y:S02]  /*52a0*/  HADD2.F32 R35, -RZ, R159.reuse.H0_H0 ;  /* 0x2000009fff237230 */ /* 0x100fe40000004100 */
[----:B------:R-:W-:Y:S02]  /*52b0*/  HADD2.F32 R32, -RZ, R32.H0_H0 ;  /* 0x20000020ff207230 */ /* 0x000fe40000004100 */
[----:B------:R-:W-:Y:S01]  /*52c0*/  FFMA.FTZ R64, R65, R66, R64 ;  /* 0x0000004241407223 */ /* 0x000fe20000010040 */
[----:B------:R-:W-:Y:S02]  /*52d0*/  HADD2.F32 R159, -RZ, R159.H1_H1 ;  /* 0x3000009fff9f7230 */ /* 0x000fe40000004100 */
[----:B------:R-:W-:Y:S01]  /*52e0*/  FMUL.FTZ R65, R44, R35 ;  /* 0x000000232c417220 */ /* 0x000fe20000410000 */
[----:B------:R-:W-:-:S02]  /*52f0*/  HADD2.F32 R63, -RZ, R34.H1_H1 ;  /* 0x30000022ff3f7230 */ /* 0x000fc40000004100 */
[----:B------:R-:W-:Y:S01]  /*5300*/  FMUL.FTZ R66, R32, R35 ;  /* 0x0000002320427220 */ /* 0x000fe20000410000 */
[--C-:B------:R-:W-:Y:S01]  /*5310*/  HADD2.F32 R33, -RZ, R153.reuse.H0_H0 ;  /* 0x20000099ff217230 */ /* 0x100fe20000004100 */
[----:B------:R-:W-:Y:S01]  /*5320*/  F2FP.F16.F32.PACK_AB R45, R64, R45 ;  /* 0x0000002d402d723e */ /* 0x000fe200000000ff */
        /* <DEDUP_REMOVED lines=9> */
[----:B------:R-:W-:-:S04]  /*53c0*/  F2FP.F16.F32.PACK_AB R66, R66, R65 ;  /* 0x000000414242723e */ /* 0x000fc800000000ff */
[----:B------:R-:W-:Y:S01]  /*53d0*/  F2FP.F16.F32.PACK_AB R34, R32, R35 ;  /* 0x000000232022723e */ /* 0x000fe200000000ff */
[----:B------:R-:W-:Y:S02]  /*53e0*/  IMAD.MOV.U32 R32, RZ, RZ, R66 ;  /* 0x000000ffff207224 */ /* 0x000fe400078e0042 */
[----:B------:R-:W-:-:S07]  /*53f0*/  IMAD.MOV.U32 R35, RZ, RZ, R45 ;  /* 0x000000ffff237224 */ /* 0x000fce00078e002d */
.L_x_2533:
[----:B------:R-:W-:Y:S05]  /*5400*/  BSYNC B2 ;  /* 0x0000000000027941 */ /* 0x000fea0003800000 */
.L_x_2532:
[----:B--2---:R0:W-:Y:S02]  /*5410*/  STG.E.128 desc[UR60][R40.64], R32 ;  /* 0x0000002028007986 */ /* 0x0041e4000c101d3c */
.L_x_2531:
[----:B------:R-:W-:Y:S05]  /*5420*/  BSYNC B1 ;  /* 0x0000000000017941 */ /* 0x000fea0003800000 */
.L_x_2530:
        /* <DEDUP_REMOVED lines=9> */
[----:B--2---:R-:W-:Y:S01]  /*54c0*/  HADD2.F32 R61, -RZ, R33.H0_H0 ;  /* 0x20000021ff3d7230 */ /* 0x004fe20000004100 */
[--C-:B------:R-:W-:Y:S01]  /*54d0*/  SHF.R.U64 R44, R58, 0x10, R59.reuse ;  /* 0x000000103a2c7819 */ /* 0x100fe2000000123b */
[----:B------:R-:W-:Y:S01]  /*54e0*/  HADD2.F32 R45, -RZ, R45.H0_H0 ;  /* 0x2000002dff2d7230 */ /* 0x000fe20000004100 */
[----:B------:R-:W-:Y:S01]  /*54f0*/  SHF.R.U32.HI R58, RZ, 0x10, R59 ;  /* 0x00000010ff3a7819 */ /* 0x000fe2000001163b */
[----:B------:R-:W-:Y:S02]  /*5500*/  HADD2.F32 R59, -RZ, R33.H1_H1 ;  /* 0x30000021ff3b7230 */ /* 0x000fe40000004100 */
[----:B------:R-:W-:Y:S02]  /*5510*/  HADD2.F32 R60, -RZ, R60.H0_H0 ;  /* 0x2000003cff3c7230 */ /* 0x000fe40000004100 */
[----:B------:R-:W-:Y:S01]  /*5520*/  FMUL.FTZ R66, R61, R45 ;  /* 0x0000002d3d427220 */ /* 0x000fe20000410000 */
[----:B------:R-:W-:-:S02]  /*5530*/  HADD2.F32 R33, -RZ, R35.H1_H1 ;  /* 0x30000023ff217230 */ /* 0x000fc40000004100 */
[----:B------:R-:W-:Y:S01]  /*5540*/  FMUL.FTZ R62, R59, R45 ;  /* 0x0000002d3b3e7220 */ /* 0x000fe20000410000 */
[----:B------:R-:W-:Y:S02]  /*5550*/  HADD2.F32 R35, -RZ, R35.H0_H0 ;  /* 0x20000023ff237230 */ /* 0x000fe40000004100 */
[----:B------:R-:W-:Y:S02]  /*5560*/  HADD2.F32 R44, -RZ, R44.H0_H0 ;  /* 0x2000002cff2c7230 */ /* 0x000fe40000004100 */
[-C--:B------:R-:W-:Y:S01]  /*5570*/  FMUL.FTZ R64, R33, R60.reuse ;  /* 0x0000003c21407220 */ /* 0x080fe20000410000 */
[----:B------:R-:W-:Y:S02]  /*5580*/  HADD2.F32 R58, -RZ, R58.H0_H0 ;  /* 0x2000003aff3a7230 */ /* 0x000fe40000004100 */
[----:B------:R-:W-:Y:S01]  /*5590*/  FMUL.FTZ R60, R35, R60 ;  /* 0x0000003c233c7220 */ /* 0x000fe20000410000 */
[----:B------:R-:W-:Y:S02]  /*55a0*/  HADD2.F32 R45, -RZ, R156.H1_H1 ;  /* 0x3000009cff2d7230 */ /* 0x000fe40000004100 */
[-C--:B------:R-:W-:Y:S01]  /*55b0*/  FFMA.FTZ R62, R61, R44.reuse, -R62 ;  /* 0x0000002c3d3e7223 */ /* 0x080fe2000001083e */
[----:B------:R-:W-:Y:S01]  /*55c0*/  FFMA.FTZ R59, R59, R44, R66 ;  /* 0x0000002c3b3b7223 */ /* 0x000fe20000010042 */
[-C--:B------:R-:W-:Y:S01]  /*55d0*/  FFMA.FTZ R64, R35, R58.reuse, -R64 ;  /* 0x0000003a23407223 */ /* 0x080fe20000010840 */
[----:B------:R-:W-:Y:S01]  /*55e0*/  FFMA.FTZ R33, R33, R58, R60 ;  /* 0x0000003a21217223 */ /* 0x000fe2000001003c */
[----:B------:R-:W-:-:S02]  /*55f0*/  HADD2.F32 R61, -RZ, R154.H0_H0 ;  /* 0x2000009aff3d7230 */ /* 0x000fc40000004100 */
[--C-:B------:R-:W-:Y:S01]  /*5600*/  HADD2.F32 R44, -RZ, R32.reuse.H1_H1 ;  /* 0x30000020ff2c7230 */ /* 0x100fe20000004100 */
[----:B------:R-:W-:Y:S01]  /*5610*/  F2FP.F16.F32.PACK_AB R59, R59, R62 ;  /* 0x0000003e3b3b723e */ /* 0x000fe200000000ff */
[----:B------:R-:W-:Y:S02]  /*5620*/  HADD2.F32 R58, -RZ, R32.H0_H0 ;  /* 0x20000020ff3a7230 */ /* 0x000fe40000004100 */
[--C-:B------:R-:W-:Y:S02]  /*5630*/  HADD2.F32 R32, -RZ, R34.reuse.H1_H1 ;  /* 0x30000022ff207230 */ /* 0x100fe40000004100 */
[-C--:B------:R-:W-:Y:S01]  /*5640*/  FMUL.FTZ R63, R44, R61.reuse ;  /* 0x0000003d2c3f7220 */ /* 0x080fe20000410000 */
[----:B------:R-:W-:Y:S02]  /*5650*/  HADD2.F32 R35, -RZ, R151.H0_H0 ;  /* 0x20000097ff237230 */ /* 0x000fe40000004100 */
[----:B------:R-:W-:Y:S01]  /*5660*/  FMUL.FTZ R61, R58, R61 ;  /* 0x0000003d3a3d7220 */ /* 0x000fe20000410000 */
[----:B------:R-:W-:-:S02]  /*5670*/  HADD2.F32 R34, -RZ, R34.H0_H0 ;  /* 0x20000022ff227230 */ /* 0x000fc40000004100 */
[----:B------:R-:W-:Y:S01]  /*5680*/  FMUL.FTZ R65, R32, R45 ;  /* 0x0000002d20417220 */ /* 0x000fe20000410000 */
[----:B------:R-:W-:Y:S02]  /*5690*/  HADD2.F32 R151, -RZ, R151.H1_H1 ;  /* 0x30000097ff977230 */ /* 0x000fe40000004100 */
[-C--:B------:R-:W-:Y:S01]  /*56a0*/  FFMA.FTZ R58, R58, R35.reuse, -R63 ;  /* 0x000000233a3a7223 */ /* 0x080fe2000001083f */
[----:B------:R-:W-:Y:S01]  /*56b0*/  FFMA.FTZ R61, R44, R35, R61 ;  /* 0x000000232c3d7223 */ /* 0x000fe2000001003d */
[C---:B------:R-:W-:Y:S01]  /*56c0*/  FMUL.FTZ R45, R34.reuse, R45 ;  /* 0x0000002d222d7220 */ /* 0x040fe20000410000 */
[----:B------:R-:W-:Y:S01]  /*56d0*/  F2FP.F16.F32.PACK_AB R35, R33, R64 ;  /* 0x000000402123723e */ /* 0x000fe200000000ff */
[----:B------:R-:W-:Y:S01]  /*56e0*/  FFMA.FTZ R65, R34, R151, -R65 ;  /* 0x0000009722417223 */ /* 0x000fe20000010841 */
[----:B------:R-:W-:Y:S01]  /*56f0*/  MOV R33, R59 ;  /* 0x0000003b00217202 */ /* 0x000fe20000000f00 */
[----:B------:R-:W-:Y:S01]  /*5700*/  FFMA.FTZ R32, R32, R151, R45 ;  /* 0x0000009720207223 */ /* 0x000fe2000001002d */
[----:B------:R-:W-:-:S04]  /*5710*/  F2FP.F16.F32.PACK_AB R58, R61, R58 ;  /* 0x0000003a3d3a723e */ /* 0x000fc800000000ff */
[----:B------:R-:W-:Y:S01]  /*5720*/  F2FP.F16.F32.PACK_AB R34, R32, R65 ;  /* 0x000000412022723e */ /* 0x000fe200000000ff */
[----:B------:R-:W-:-:S07]  /*5730*/  IMAD.MOV.U32 R32, RZ, RZ, R58 ;  /* 0x000000ffff207224 */ /* 0x000fce00078e003a */
.L_x_2537:
[----:B------:R-:W-:Y:S05]  /*5740*/  BSYNC B2 ;  /* 0x0000000000027941 */ /* 0x000fea0003800000 */
.L_x_2536:
[----:B--2---:R0:W-:Y:S02]  /*5750*/  STG.E.128 desc[UR60][R40.64+0x40], R32 ;  /* 0x0000402028007986 */ /* 0x0041e4000c101d3c */
.L_x_2535:
[----:B------:R-:W-:Y:S05]  /*5760*/  BSYNC B1 ;  /* 0x0000000000017941 */ /* 0x000fea0003800000 */
.L_x_2534:
[----:B------:R-:W-:Y:S01]  /*5770*/  ISETP.NE.AND P3, PT, R9, RZ, PT ;  /* 0x000000ff0900720c */ /* 0x000fe20003f65270 */
[----:B------:R-:W-:-:S12]  /*5780*/  BSSY B1, `(.L_x_2538) ;  /* 0x0000030000017945 */ /* 0x000fd80003800000 */
[----:B------:R-:W-:Y:S05]  /*5790*/  @!P3 BRA `(.L_x_2539) ;  /* 0x0000000000b8b947 */ /* 0x000fea0003800000 */
[----:B0-234-:R0:W2:Y:S01]  /*57a0*/  LDS.128 R32, [R43+0x6000] ;  /* 0x006000002b207984 */ /* 0x01d0a20000000c00 */
[----:B------:R-:W-:Y:S01]  /*57b0*/  ISETP.GE.AND P3, PT, R189, R117, PT ;  /* 0x00000075bd00720c */ /* 0x000fe20003f66270 */
[----:B------:R-:W-:-:S12]  /*57c0*/  BSSY B2, `(.L_x_2540) ;  /* 0x000002a000027945 */ /* 0x000fd80003800000 */
[----:B0-----:R-:W-:Y:S05]  /*57d0*/  @P3 BRA `(.L_x_2541) ;  /* 0x0000000000a03947 */ /* 0x001fea0003800000 */
[--C-:B------:R-:W-:Y:S01]  /*57e0*/  SHF.R.U64 R56, R56, 0x10, R57.reuse ;  /* 0x0000001038387819 */ /* 0x100fe20000001239 */
[--C-:B--2---:R-:W-:Y:S01]  /*57f0*/  HADD2.F32 R44, -RZ, R33.reuse.H1_H1 ;  /* 0x30000021ff2c7230 */ /* 0x104fe20000004100 */
[----:B------:R-:W-:Y:S01]  /*5800*/  SHF.R.U32.HI R57, RZ, 0x10, R57 ;  /* 0x00000010ff397819 */ /* 0x000fe20000011639 */
[----:B------:R-:W-:Y:S01]  /*5810*/  HADD2.F32 R33, -RZ, R33.H0_H0 ;  /* 0x20000021ff217230 */ /* 0x000fe20000004100 */
[--C-:B------:R-:W-:Y:S01]  /*5820*/  SHF.R.U64 R45, R54, 0x10, R55.reuse ;  /* 0x00000010362d7819 */ /* 0x100fe20000001237 */
[----:B------:R-:W-:Y:S01]  /*5830*/  HADD2.F32 R56, -RZ, R56.H0_H0 ;  /* 0x20000038ff387230 */ /* 0x000fe20000004100 */
[----:B------:R-:W-:Y:S01]  /*5840*/  SHF.R.U32.HI R55, RZ, 0x10, R55 ;  /* 0x00000010ff377819 */ /* 0x000fe20000011637 */
[----:B------:R-:W-:Y:S02]  /*5850*/  HADD2.F32 R57, -RZ, R57.H0_H0 ;  /* 0x20000039ff397230 */ /* 0x000fe40000004100 */
[--C-:B------:R-:W-:Y:S02]  /*5860*/  HADD2.F32 R54, -RZ, R35.reuse.H1_H1 ;  /* 0x30000023ff367230 */ /* 0x100fe40000004100 */
[----:B------:R-:W-:Y:S01]  /*5870*/  FMUL.FTZ R58, R44, R56 ;  /* 0x000000382c3a7220 */ /* 0x000fe20000410000 */
[----:B------:R-:W-:-:S02]  /*5880*/  HADD2.F32 R35, -RZ, R35.H0_H0 ;  /* 0x20000023ff237230 */ /* 0x000fc40000004100 */
[----:B------:R-:W-:Y:S01]  /*5890*/  FMUL.FTZ R59, R33, R56 ;  /* 0x00000038213b7220 */ /* 0x000fe20000410000 */
[----:B------:R-:W-:Y:S02]  /*58a0*/  HADD2.F32 R45, -RZ, R45.H0_H0 ;  /* 0x2000002dff2d7230 */ /* 0x000fe40000004100 */
[-C--:B------:R-:W-:Y:S01]  /*58b0*/  FMUL.FTZ R56, R54, R57.reuse ;  /* 0x0000003936387220 */ /* 0x080fe20000410000 */
[----:B------:R-:W-:Y:S02]  /*58c0*/  HADD2.F32 R55, -RZ, R55.H0_H0 ;  /* 0x20000037ff377230 */ /* 0x000fe40000004100 */
        /* <DEDUP_REMOVED lines=25> */
.L_x_2541:
[----:B------:R-:W-:Y:S05]  /*5a60*/  BSYNC B2 ;  /* 0x0000000000027941 */ /* 0x000fea0003800000 */
.L_x_2540:
[----:B--2---:R0:W-:Y:S02]  /*5a70*/  STG.E.128 desc[UR60][R40.64+0x80], R32 ;  /* 0x0000802028007986 */ /* 0x0041e4000c101d3c */
.L_x_2539:
[----:B------:R-:W-:Y:S05]  /*5a80*/  BSYNC B1 ;  /* 0x0000000000017941 */ /* 0x000fea0003800000 */
.L_x_2538:
        /* <DEDUP_REMOVED lines=9> */
[----:B------:R-:W-:Y:S01]  /*5b20*/  SHF.R.U32.HI R55, RZ, 0x10, R51 ;  /* 0x00000010ff377819 */ /* 0x000fe20000011633 */
[----:B------:R-:W-:Y:S01]  /*5b30*/  IMAD.MOV.U32 R44, RZ, RZ, R32 ;  /* 0x000000ffff2c7224 */ /* 0x000fe200078e0020 */
[--C-:B------:R-:W-:Y:S01]  /*5b40*/  SHF.R.U64 R51, R52, 0x10, R53.reuse ;  /* 0x0000001034337819 */ /* 0x100fe20000001235 */
[--C-:B------:R-:W-:Y:S01]  /*5b50*/  HADD2.F32 R35, -RZ, R33.reuse.H1_H1 ;  /* 0x30000021ff237230 */ /* 0x100fe20000004100 */
[----:B------:R-:W-:Y:S01]  /*5b60*/  SHF.R.U32.HI R54, RZ, 0x10, R53 ;  /* 0x00000010ff367819 */ /* 0x000fe20000011635 */
[----:B------:R-:W-:Y:S02]  /*5b70*/  HADD2.F32 R32, -RZ, R33.H0_H0 ;  /* 0x20000021ff207230 */ /* 0x000fe40000004100 */
[----:B------:R-:W-:Y:S02]  /*5b80*/  HADD2.F32 R51, -RZ, R51.H0_H0 ;  /* 0x20000033ff337230 */ /* 0x000fe40000004100 */
[----:B------:R-:W-:-:S02]  /*5b90*/  HADD2.F32 R54, -RZ, R54.H0_H0 ;  /* 0x20000036ff367230 */ /* 0x000fc40000004100 */
[--C-:B------:R-:W-:Y:S02]  /*5ba0*/  HADD2.F32 R33, -RZ, R45.reuse.H1_H1 ;  /* 0x3000002dff217230 */ /* 0x100fe40000004100 */
[-C--:B------:R-:W-:Y:S01]  /*5bb0*/  FMUL.FTZ R53, R35, R51.reuse ;  /* 0x0000003323357220 */ /* 0x080fe20000410000 */
[----:B------:R-:W-:Y:S02]  /*5bc0*/  HADD2.F32 R45, -RZ, R45.H0_H0 ;  /* 0x2000002dff2d7230 */ /* 0x000fe40000004100 */
[----:B------:R-:W-:Y:S01]  /*5bd0*/  FMUL.FTZ R56, R32, R51 ;  /* 0x0000003320387220 */ /* 0x000fe20000410000 */
[----:B------:R-:W-:Y:S02]  /*5be0*/  HADD2.F32 R50, -RZ, R50.H0_H0 ;  /* 0x20000032ff327230 */ /* 0x000fe40000004100 */
[-C--:B------:R-:W-:Y:S01]  /*5bf0*/  FMUL.FTZ R58, R33, R54.reuse ;  /* 0x00000036213a7220 */ /* 0x080fe20000410000 */
[----:B------:R-:W-:Y:S02]  /*5c00*/  HADD2.F32 R52, -RZ, R55.H0_H0 ;  /* 0x20000037ff347230 */ /* 0x000fe40000004100 */
[----:B------:R-:W-:Y:S01]  /*5c10*/  FMUL.FTZ R54, R45, R54 ;  /* 0x000000362d367220 */ /* 0x000fe20000410000 */
[----:B------:R-:W-:-:S02]  /*5c20*/  HADD2.F32 R142, -RZ, R142.H0_H0 ;  /* 0x2000008eff8e7230 */ /* 0x000fc40000004100 */
[-C--:B------:R-:W-:Y:S01]  /*5c30*/  FFMA.FTZ R32, R32, R50.reuse, -R53 ;  /* 0x0000003220207223 */ /* 0x080fe20000010835 */
[----:B------:R-:W-:Y:S01]  /*5c40*/  FFMA.FTZ R53, R35, R50, R56 ;  /* 0x0000003223357223 */ /* 0x000fe20000010038 */
[-C--:B------:R-:W-:Y:S01]  /*5c50*/  FFMA.FTZ R57, R33, R52.reuse, R54 ;  /* 0x0000003421397223 */ /* 0x080fe20000010036 */
[----:B------:R-:W-:Y:S02]  /*5c60*/  HADD2.F32 R144, -RZ, R144.H1_H1 ;  /* 0x30000090ff907230 */ /* 0x000fe40000004100 */
[----:B------:R-:W-:Y:S01]  /*5c70*/  FFMA.FTZ R58, R45, R52, -R58 ;  /* 0x000000342d3a7223 */ /* 0x000fe2000001083a */
[----:B------:R-:W-:Y:S02]  /*5c80*/  HADD2.F32 R33, -RZ, R44.H1_H1 ;  /* 0x3000002cff217230 */ /* 0x000fe40000004100 */
[----:B------:R-:W-:Y:S02]  /*5c90*/  HADD2.F32 R35, -RZ, R34.H1_H1 ;  /* 0x30000022ff237230 */ /* 0x000fe40000004100 */
[----:B------:R-:W-:-:S02]  /*5ca0*/  HADD2.F32 R44, -RZ, R44.H0_H0 ;  /* 0x2000002cff2c7230 */ /* 0x000fc40000004100 */
[----:B------:R-:W-:Y:S01]  /*5cb0*/  FMUL.FTZ R51, R33, R142 ;  /* 0x0000008e21337220 */ /* 0x000fe20000410000 */
[----:B------:R-:W-:Y:S02]  /*5cc0*/  HADD2.F32 R34, -RZ, R34.H0_H0 ;  /* 0x20000022ff227230 */ /* 0x000fe40000004100 */
[----:B------:R-:W-:Y:S01]  /*5cd0*/  FMUL.FTZ R55, R35, R144 ;  /* 0x0000009023377220 */ /* 0x000fe20000410000 */
        /* <DEDUP_REMOVED lines=12> */
.L_x_2545:
[----:B------:R-:W-:Y:S05]  /*5da0*/  BSYNC B2 ;  /* 0x0000000000027941 */ /* 0x000fea0003800000 */
.L_x_2544:
[----:B--2---:R0:W-:Y:S02]  /*5db0*/  STG.E.128 desc[UR60][R40.64+0xc0], R32 ;  /* 0x0000c02028007986 */ /* 0x0041e4000c101d3c */
.L_x_2543:
[----:B------:R-:W-:Y:S05]  /*5dc0*/  BSYNC B1 ;  /* 0x0000000000017941 */ /* 0x000fea0003800000 */
.L_x_2542:
        /* <DEDUP_REMOVED lines=48> */
.L_x_2549:
[----:B------:R-:W-:Y:S05]  /*60d0*/  BSYNC B2 ;  /* 0x0000000000027941 */ /* 0x000fea0003800000 */
.L_x_2548:
[----:B--2---:R0:W-:Y:S02]  /*60e0*/  STG.E.128 desc[UR60][R40.64+0x100], R32 ;  /* 0x0001002028007986 */ /* 0x0041e4000c101d3c */
.L_x_2547:
[----:B------:R-:W-:Y:S05]  /*60f0*/  BSYNC B1 ;  /* 0x0000000000017941 */ /* 0x000fea0003800000 */
.L_x_2546:
[----:B------:R-:W-:-:S13]  /*6100*/  ISETP.NE.AND P3, PT, R6, RZ, PT ;  /* 0x000000ff0600720c */ /* 0x000fda0003f65270 */
        /* <DEDUP_REMOVED lines=46> */
.L_x_2551:
[----:B------:R-:W-:Y:S05]  /*63f0*/  BSYNC B1 ;  /* 0x0000000000017941 */ /* 0x000fea0003800000 */
.L_x_2550:
[----:B--2---:R0:W-:Y:S01]  /*6400*/  STG.E.128 desc[UR60][R40.64+0x140], R32 ;  /* 0x0001402028007986 */ /* 0x0041e2000c101d3c */
[----:B------:R-:W-:Y:S05]  /*6410*/  BRA `(.L_x_2529) ;  /* 0x0000003c00ec7947 */ /* 0x000fea0003800000 */
.L_x_2497:
[----:B------:R-:W-:Y:S01]  /*6420*/  ISETP.GE.AND P4, PT, R17, R4, PT ;  /* 0x000000041100720c */ /* 0x000fe20003f86270 */
[----:B------:R-:W-:Y:S01]  /*6430*/  BSSY B1, `(.L_x_2552) ;  /* 0x000002e000017945 */ /* 0x000fe20003800000 */
[----:B------:R-:W-:Y:S02]  /*6440*/  CS2R R58, SRZ ;  /* 0x00000000003a7805 */ /* 0x000fe4000001ff00 */
[----:B0-----:R-:W-:Y:S02]  /*6450*/  CS2R R34, SRZ ;  /* 0x0000000000227805 */ /* 0x001fe4000001ff00 */
        /* <DEDUP_REMOVED lines=16> */
[----:B------:R-:W-:Y:S02]  /*6560*/  IADD3.X R34, R0, R21, RZ, P2, !PT ;  /* 0x0000001500227210 */ /* 0x000fe400017fe4ff */
[----:B------:R-:W-:Y:S02]  /*6570*/  CS2R R40, SRZ ;  /* 0x0000000000287805 */ /* 0x000fe4000001ff00 */
[----:B------:R-:W-:-:S02]  /*6580*/  LEA R56, P2, R33, UR4, 0x1 ;  /* 0x0000000421387c11 */ /* 0x000fc4000f8408ff */
[----:B------:R-:W-:Y:S02]  /*6590*/  CS2R R54, SRZ ;  /* 0x0000000000367805 */ /* 0x000fe4000001ff00 */
        /* <DEDUP_REMOVED lines=23> */
.L_x_2553:
[----:B------:R-:W-:Y:S05]  /*6710*/  BSYNC B1 ;  /* 0x0000000000017941 */ /* 0x000fea0003800000 */
.L_x_2552:
        /* <DEDUP_REMOVED lines=45> */
.L_x_2555:
[----:B------:R-:W-:Y:S05]  /*69f0*/  BSYNC B1 ;  /* 0x0000000000017941 */ /* 0x000fea0003800000 */
.L_x_2554:
[----:B------:R-:W2:Y:S01]  /*6a00*/  LDL R0, [R1+0x14] ;  /* 0x0000140001007983 */ /* 0x000ea20000100800 */
[----:B-----5:R-:W-:Y:S01]  /*6a10*/  IMAD.MOV.U32 R3, RZ, RZ, R34 ;  /* 0x000000ffff037224 */ /* 0x020fe200078e0022 */
[----:B0-----:R-:W-:Y:S01]  /*6a20*/  MOV R80, R33 ;  /* 0x0000002100507202 */ /* 0x001fe20000000f00 */
[----:B------:R-:W-:-:S05]  /*6a30*/  IMAD.MOV.U32 R81, RZ, RZ, R32 ;  /* 0x000000ffff517224 */ /* 0x000fca00078e0020 */
[----:B------:R-:W-:Y:S01]  /*6a40*/  PRMT R169, R81, 0x5410, R80 ;  /* 0x0000541051a97816 */ /* 0x000fe20000000050 */
[----:B------:R-:W-:Y:S02]  /*6a50*/  IMAD.MOV.U32 R80, RZ, RZ, R43 ;  /* 0x000000ffff507224 */ /* 0x000fe400078e002b */
[----:B------:R-:W-:-:S03]  /*6a60*/  IMAD.MOV.U32 R81, RZ, RZ, R36 ;  /* 0x000000ffff517224 */ /* 0x000fc600078e0024 */
[----:B------:R-:W-:Y:S02]  /*6a70*/  PRMT R176, R80, 0x7610, R176 ;  /* 0x0000761050b07816 */ /* 0x000fe400000000b0 */
[----:B------:R-:W-:Y:S02]  /*6a80*/  PRMT R173, R81, 0x7610, R173 ;  /* 0x0000761051ad7816 */ /* 0x000fe400000000ad */
[----:B--2---:R-:W-:Y:S01]  /*6a90*/  R2UR UR4, R0 ;  /* 0x00000000000472ca */ /* 0x004fe200000e0000 */
[----:B------:R-:W-:-:S05]  /*6aa0*/  IMAD.MOV.U32 R0, RZ, RZ, R35 ;  /* 0x000000ffff007224 */ /* 0x000fca00078e0023 */
[----:B------:R-:W-:Y:S01]  /*6ab0*/  PRMT R168, R3, 0x5410, R0 ;  /* 0x0000541003a87816 */ /* 0x000fe20000000000 */
[----:B------:R-:W-:Y:S02]  /*6ac0*/  IMAD.MOV.U32 R0, RZ, RZ, R39 ;  /* 0x000000ffff007224 */ /* 0x000fe400078e0027 */
[----:B------:R-:W-:-:S03]  /*6ad0*/  IMAD.MOV.U32 R3, RZ, RZ, R38 ;  /* 0x000000ffff037224 */ /* 0x000fc600078e0026 */
[----:B------:R-:W-:Y:S01]  /*6ae0*/  PRMT R174, R0, 0x7610, R174 ;  /* 0x0000761000ae7816 */ /* 0x000fe200000000ae */
[----:B------:R-:W-:Y:S01]  /*6af0*/  IMAD.MOV.U32 R0, RZ, RZ, R37 ;  /* 0x000000ffff007224 */ /* 0x000fe200078e0025 */
[----:B------:R-:W-:Y:S01]  /*6b00*/  PRMT R172, R3, 0x7610, R172 ;  /* 0x0000761003ac7816 */ /* 0x000fe200000000ac */
[----:B------:R-:W-:Y:S01]  /*6b10*/  UISETP.NE.AND UP0, UPT, UR4, 0x3, UPT ;  /* 0x000000030400788c */ /* 0x000fe2000bf05270 */
[----:B------:R-:W-:-:S04]  /*6b20*/  MOV R3, R42 ;  /* 0x0000002a00037202 */ /* 0x000fc80000000f00 */
[----:B------:R-:W-:Y:S01]  /*6b30*/  PRMT R175, R0, 0x5410, R3 ;  /* 0x0000541000af7816 */ /* 0x000fe20000000003 */
[----:B------:R-:W-:Y:S01]  /*6b40*/  IMAD.MOV.U32 R3, RZ, RZ, R41 ;  /* 0x000000ffff037224 */ /* 0x000fe200078e0029 */
[----:B------:R-:W-:Y:S01]  /*6b50*/  PLOP3.LUT P2, PT, PT, PT, UP0, 0x80, 0x0 ;  /* 0x000000000000781c */ /* 0x000fe20003f4f008 */
        /* <DEDUP_REMOVED lines=29> */
[----:B------:R-:W-:Y:S01]  /*6d30*/  PRMT R150, R3, 0x7610, R150 ;  /* 0x0000761003967816 */ /* 0x000fe20000000096 */
        /* <DEDUP_REMOVED lines=38> */
.L_x_2556:
[----:B------:R-:W-:Y:S01]  /*6fa0*/  IMAD R3, R16, 0x8, R2 ;  /* 0x0000000810037824 */ /* 0x000fe200078e0202 */
[----:B------:R-:W-:Y:S01]  /*6fb0*/  SHF.L.U32 R0, R188, 0x1f, RZ ;  /* 0x0000001fbc007819 */ /* 0x000fe200000006ff */
[----:B------:R-:W0:Y:S01]  /*6fc0*/  LDC R142, c[0x0][0x2f4] ;  /* 0x0000bd00ff8e7b82 */ /* 0x000e220000000800 */
[----:B------:R-:W-:Y:S01]  /*6fd0*/  BSSY B1, `(.L_x_2557) ;  /* 0x0000004000017945 */ /* 0x000fe20003800000 */
[----:B------:R-:W-:Y:S01]  /*6fe0*/  MOV R125, R84 ;  /* 0x00000054007d7202 */ /* 0x000fe20000000f00 */
[----:B------:R-:W1:Y:S02]  /*6ff0*/  SYNCS.PHASECHK.TRANS64.TRYWAIT P5, [R3+URZ+0x34890], R0 ;  /* 0x03489000030075a7 */ /* 0x000e6400080a017f */
[----:B-1----:R-:W-:Y:S05]  /*7000*/  @!P5 BRA `(.L_x_2558) ;  /* 0x000001f000f4d947 */ /* 0x002fea0003800000 */
.L_x_2885:
[----:B------:R-:W-:Y:S05]  /*7010*/  BSYNC B1 ;  /* 0x0000000000017941 */ /* 0x000fea0003800000 */
.L_x_2557:
        /* <DEDUP_REMOVED lines=18> */
[----:B------:R-:W-:Y:S02]  /*7140*/  LEA.HI R80, R80, R157, RZ, 0x3 ;  /* 0x0000009d50507211 */ /* 0x000fe400078f18ff */
[----:B------:R-:W-:-:S03]  /*7150*/  SHF.L.U32 R157, R157, 0x3, RZ ;  /* 0x000000039d9d7819 */ /* 0x000fc600000006ff */
[----:B------:R-:W-:Y:S01]  /*7160*/  IMAD.SHL.U32 R80, R80, 0x400, RZ ;  /* 0x0000040050507824 */ /* 0x000fe200078e00ff */
[----:B------:R-:W-:-:S04]  /*7170*/  LOP3.LUT R81, R195, 0x38, R157, 0xf8, !PT ;  /* 0x00000038c3517812 */ /* 0x000fc800078ef89d */
[----:B------:R-:W-:Y:S02]  /*7180*/  LOP3.LUT R80, R80, 0x7fffe000, RZ, 0xc0, !PT ;  /* 0x7fffe00050507812 */ /* 0x000fe400078ec0ff */
[----:B------:R-:W-:-:S03]  /*7190*/  LOP3.LUT R81, R81, R197, RZ, 0x3c, !PT ;  /* 0x000000c551517212 */ /* 0x000fc600078e3cff */
[----:B------:R-:W-:-:S04]  /*71a0*/  IMAD R80, R196, 0x200, R80 ;  /* 0x00000200c4507824 */ /* 0x000fc800078e0250 */
        /* <DEDUP_REMOVED lines=32> */
[----:B------:R-:W-:Y:S02]  /*73b0*/  HADD2.F32 R159, -RZ, R176.H0_H0 ;  /* 0x200000b0ff9f7230 */ /* 0x000fe40000004100 */
[----:B------:R-:W-:Y:S01]  /*73c0*/  FFMA.FTZ R41, R52, R41, R161 ;  /* 0x0000002934297223 */ /* 0x000fe200000100a1 */
[----:B------:R-:W-:Y:S02]  /*73d0*/  IMAD.MOV.U32 R52, RZ, RZ, R83 ;  /* 0x000000ffff347224 */ /* 0x000fe400078e0053 */
[----:B------:R-:W-:Y:S01]  /*73e0*/  HADD2.F32 R161, -RZ, R178.H0_H0 ;  /* 0x200000b2ffa17230 */ /* 0x000fe20000004100 */
[----:B------:R-:W-:Y:S01]  /*73f0*/  F2FP.F16.F32.PACK_AB R53, R53, R85 ;  /* 0x000000553535723e */ /* 0x000fe200000000ff */
[----:B------:R-:W-:Y:S01]  /*7400*/  HADD2.F32 R83, -RZ, R87.H0_H0 ;  /* 0x20000057ff537230 */ /* 0x000fe20000004100 */
[----:B------:R-:W-:Y:S01]  /*7410*/  F2FP.F16.F32.PACK_AB R41, R41, R81 ;  /* 0x000000512929723e */ /* 0x000fe200000000ff */
[----:B------:R-:W-:-:S02]  /*7420*/  HADD2.F32 R160, -RZ, R52.H0_H0 ;  /* 0x20000034ffa07230 */ /* 0x000fc40000004100 */
[----:B------:R-:W-:Y:S02]  /*7430*/  HADD2.F32 R52, -RZ, R52.H1_H1 ;  /* 0x30000034ff347230 */ /* 0x000fe40000004100 */
[----:B------:R-:W-:Y:S01]  /*7440*/  FMUL.FTZ R162, R83, R161 ;  /* 0x000000a153a27220 */ /* 0x000fe20000410000 */
[----:B------:R-:W-:Y:S02]  /*7450*/  IMAD.MOV.U32 R81, RZ, RZ, R53 ;  /* 0x000000ffff517224 */ /* 0x000fe400078e0035 */
[----:B------:R-:W-:Y:S02]  /*7460*/  IMAD.MOV.U32 R85, RZ, RZ, R41 ;  /* 0x000000ffff557224 */ /* 0x000fe400078e0029 */
        /* <DEDUP_REMOVED lines=14> */
[----:B------:R-:W-:-:S03]  /*7550*/  HADD2.F32 R55, -RZ, R176.H1_H1 ;  /* 0x300000b0ff377230 */ /* 0x000fc60000004100 */
        /* <DEDUP_REMOVED lines=19> */
[--C-:B------:R-:W-:Y:S01]  /*7690*/  HADD2.F32 R55, -RZ, R86.reuse.H0_H0 ;  /* 0x20000056ff377230 */ /* 0x100fe20000004100 */
[----:B------:R-:W-:Y:S01]  /*76a0*/  F2FP.F16.F32.PACK_AB R40, R40, R159 ;  /* 0x0000009f2828723e */ /* 0x000fe200000000ff */
[----:B------:R-:W-:Y:S01]  /*76b0*/  HADD2.F32 R80, -RZ, R175.H1_H1 ;  /* 0x300000afff507230 */ /* 0x000fe20000004100 */
        /* <DEDUP_REMOVED lines=8> */
[----:B------:R-:W-:Y:S01]  /*7740*/  IMAD.MOV.U32 R80, RZ, RZ, R40 ;  /* 0x000000ffff507224 */ /* 0x000fe200078e0028 */
[----:B------:R-:W-:Y:S01]  /*7750*/  MOV R84, R54 ;  /* 0x0000003600547202 */ /* 0x000fe20000000f00 */
[-C--:B------:R-:W-:Y:S01]  /*7760*/  FFMA.FTZ R55, R82, R42.reuse, -R55 ;  /* 0x0000002a52377223 */ /* 0x080fe20000010837 */
[----:B------:R-:W-:-:S04]  /*7770*/  FFMA.FTZ R43, R86, R42, R43 ;  /* 0x0000002a562b7223 */ /* 0x000fc8000001002b */
[----:B------:R-:W-:Y:S01]  /*7780*/  F2FP.F16.F32.PACK_AB R55, R55, R87 ;  /* 0x000000573737723e */ /* 0x000fe200000000ff */
[----:B------:R-:W-:Y:S01]  /*7790*/  IMAD.MOV.U32 R87, RZ, RZ, R52 ;  /* 0x000000ffff577224 */ /* 0x000fe200078e0034 */
[----:B------:R-:W-:-:S03]  /*77a0*/  F2FP.F16.F32.PACK_AB R43, R43, R158 ;  /* 0x0000009e2b2b723e */ /* 0x000fc600000000ff */
[----:B------:R-:W-:Y:S02]  /*77b0*/  IMAD.MOV.U32 R82, RZ, RZ, R55 ;  /* 0x000000ffff527224 */ /* 0x000fe400078e0037 */
[----:B------:R-:W-:-:S07]  /*77c0*/  IMAD.MOV.U32 R86, RZ, RZ, R43 ;  /* 0x000000ffff567224 */ /* 0x000fce00078e002b */
.L_x_2564:
[----:B------:R-:W-:Y:S05]  /*77d0*/  BSYNC B3 ;  /* 0x0000000000037941 */ /* 0x000fea0003800000 */
.L_x_2563:
        /* <DEDUP_REMOVED lines=12> */
.L_x_2562:
[----:B------:R-:W-:Y:S05]  /*78a0*/  BSYNC B2 ;  /* 0x0000000000027941 */ /* 0x000fea0003800000 */
.L_x_2561:
        /* <DEDUP_REMOVED lines=12> */
[----:B------:R-:W-:Y:S02]  /*7970*/  SHF.L.U32 R40, R40, 0xa, RZ ;  /* 0x0000000a28287819 */ /* 0x000fe400000006ff */
[----:B------:R-:W-:Y:S02]  /*7980*/  LOP3.LUT R41, R195, 0x38, R80, 0xf8, !PT ;  /* 0x00000038c3297812 */ /* 0x000fe400078ef850 */
[----:B------:R-:W-:Y:S02]  /*7990*/  LOP3.LUT R40, R40, 0x7fffe000, RZ, 0xc0, !PT ;  /* 0x7fffe00028287812 */ /* 0x000fe400078ec0ff */
[----:B------:R-:W-:-:S03]  /*79a0*/  LOP3.LUT R41, R41, R197, RZ, 0x3c, !PT ;  /* 0x000000c529297212 */ /* 0x000fc600078e3cff */
[----:B------:R-:W-:-:S04]  /*79b0*/  IMAD R40, R196, 0x200, R40 ;  /* 0x00000200c4287824 */ /* 0x000fc800078e0228 */
[----:B------:R-:W-:-:S04]  /*79c0*/  IMAD.IADD R40, R40, 0x1, R41 ;  /* 0x0000000128287824 */ /* 0x000fc800078e0229 */
[C---:B------:R-:W-:Y:S02]  /*79d0*/  IMAD R52, R16.reuse, 0x6000, R40 ;  /* 0x0000600010347824 */ /* 0x040fe400078e0228 */
[----:B------:R-:W-:-:S03]  /*79e0*/  IMAD R40, R16, 0x6000, R139 ;  /* 0x0000600010287824 */ /* 0x000fc600078e028b */
[----:B------:R-:W-:Y:S01]  /*79f0*/  LEA R52, R52, R2, 0x1 ;  /* 0x0000000234347211 */ /* 0x000fe200078e08ff */
[----:B------:R-:W-:-:S05]  /*7a00*/  IMAD R40, R40, 0x2, R2 ;  /* 0x0000000228287824 */ /* 0x000fca00078e0202 */
[----:B------:R-:W0:Y:S04]  /*7a10*/  LDS.128 R52, [R52+0x1c400] ;  /* 0x01c4000034347984 */ /* 0x000e280000000c00 */
[----:B------:R-:W2:Y:S01]  /*7a20*/  LDS.128 R40, [R40+0x1c400] ;  /* 0x01c4000028287984 */ /* 0x000ea20000000c00 */
[----:B------:R-:W-:Y:S05]  /*7a30*/  @P4 BRA `(.L_x_2568) ;  /* 0x0000000400684947 */ /* 0x000fea0003800000 */
[----:B0-----:R-:W-:Y:S01]  /*7a40*/  IMAD.MOV.U32 R82, RZ, RZ, R53 ;  /* 0x000000ffff527224 */ /* 0x001fe200078e0035 */
[----:B------:R-:W-:Y:S01]  /*7a50*/  SHF.R.U64 R36, R36, 0x10, R37 ;  /* 0x0000001024247819 */ /* 0x000fe20000001225 */
[----:B--2---:R-:W-:Y:S01]  /*7a60*/  IMAD.MOV.U32 R81, RZ, RZ, R41 ;  /* 0x000000ffff517224 */ /* 0x004fe200078e0029 */
[----:B------:R-:W-:Y:S01]  /*7a70*/  SHF.R.U32.HI R37, RZ, 0x10, R37 ;  /* 0x00000010ff257819 */ /* 0x000fe20000011625 */
[----:B------:R-:W-:Y:S01]  /*7a80*/  HADD2.F32 R83, -RZ, R177.H0_H0 ;  /* 0x200000b1ff537230 */ /* 0x000fe20000004100 */
[----:B------:R-:W-:Y:S01]  /*7a90*/  SHF.R.U64 R38, R38, 0x10, R39 ;  /* 0x0000001026267819 */ /* 0x000fe20000001227 */
[----:B------:R-:W-:Y:S02]  /*7aa0*/  HADD2.F32 R41, -RZ, R82.H0_H0 ;  /* 0x20000052ff297230 */ /* 0x000fe40000004100 */
[----:B------:R-:W-:Y:S02]  /*7ab0*/  HADD2.F32 R85, -RZ, R81.H0_H0 ;  /* 0x20000051ff557230 */ /* 0x000fe40000004100 */
[----:B------:R-:W-:-:S02]  /*7ac0*/  HADD2.F32 R84, -RZ, R175.H0_H0 ;  /* 0x200000afff547230 */ /* 0x000fc40000004100 */
[-C--:B------:R-:W-:Y:S01]  /*7ad0*/  FMUL.FTZ R53, R41, R83.reuse ;  /* 0x0000005329357220 */ /* 0x080fe20000410000 */
[----:B------:R-:W-:Y:S02]  /*7ae0*/  HADD2.F32 R82, -RZ, R82.H1_H1 ;  /* 0x30000052ff527230 */ /* 0x000fe40000004100 */
        /* <DEDUP_REMOVED lines=51> */
[----:B------:R-:W-:Y:S01]  /*7e20*/  HADD2.F32 R50, -RZ, R40.H1_H1 ;  /* 0x30000028ff327230 */ /* 0x000fe20000004100 */
[----:B------:R-:W-:Y:S01]  /*7e30*/  MOV R55, R83 ;  /* 0x0000005300377202 */ /* 0x000fe20000000f00 */
        /* <DEDUP_REMOVED lines=10> */
[----:B------:R-:W-:Y:S02]  /*7ee0*/  F2FP.F16.F32.PACK_AB R36, R36, R82 ;  /* 0x000000522424723e */ /* 0x000fe400000000ff */
        /* <DEDUP_REMOVED lines=13> */
[----:B------:R-:W-:Y:S02]  /*7fc0*/  IMAD.MOV.U32 R42, RZ, RZ, R49 ;  /* 0x000000ffff2a7224 */ /* 0x000fe400078e0031 */
[----:B------:R-:W-:-:S07]  /*7fd0*/  IMAD.MOV.U32 R54, RZ, RZ, R39 ;  /* 0x000000ffff367224 */ /* 0x000fce00078e0027 */
.L_x_2568:
[----:B------:R-:W-:Y:S05]  /*7fe0*/  BSYNC B3 ;  /* 0x0000000000037941 */ /* 0x000fea0003800000 */
.L_x_2567:
        /* <DEDUP_REMOVED lines=12> */
.L_x_2566:
[----:B------:R-:W-:Y:S05]  /*80b0*/  BSYNC B2 ;  /* 0x0000000000027941 */ /* 0x000fea0003800000 */
.L_x_2565:
[----:B------:R-:W-:-:S13]  /*80c0*/  ISETP.NE.AND P4, PT, R9, RZ, PT ;  /* 0x000000ff0900720c */ /* 0x000fda0003f85270 */
[----:B------:R-:W-:Y:S05]  /*80d0*/  @!P4 BRA `(.L_x_2560) ;  /* 0x0000000400f0c947 */ /* 0x000fea0003800000 */
[----:B---3--:R-:W3:Y:S01]  /*80e0*/  LDL R36, [R1+0x10] ;  /* 0x0000100001247983 */ /* 0x008ee20000100800 */
[----:B------:R-:W-:Y:S01]  /*80f0*/  BSSY B2, `(.L_x_2569) ;  /* 0x0000078000027945 */ /* 0x000fe20003800000 */
[----:B---3--:R-:W-:-:S04]  /*8100*/  LOP3.LUT P5, RZ, R36, 0x1, RZ, 0xc0, !PT ;  /* 0x0000000124ff7812 */ /* 0x008fc800078ac0ff */
[----:B------:R-:W-:-:S04]  /*8110*/  SEL R36, R120, R144, !P5 ;  /* 0x0000009078247207 */ /* 0x000fc80006800000 */
[----:B------:R-:W-:-:S04]  /*8120*/  SHF.R.S32.HI R37, RZ, 0x1f, R36 ;  /* 0x0000001fff257819 */ /* 0x000fc80000011424 */
[----:B------:R-:W-:-:S04]  /*8130*/  LEA.HI R36, R37, R36, RZ, 0x4 ;  /* 0x0000002425247211 */ /* 0x000fc800078f20ff */
[----:B------:R-:W-:-:S05]  /*8140*/  LEA.HI.SX32 R36, R36, R110, 0x1c ;  /* 0x0000006e24247211 */ /* 0x000fca00078fe2ff */
[----:B------:R-:W-:-:S05]  /*8150*/  IMAD.SHL.U32 R37, R36, 0x8, RZ ;  /* 0x0000000824257824 */ /* 0x000fca00078e00ff */
[----:B------:R-:W-:-:S13]  /*8160*/  ISETP.GE.AND P4, PT, R37, R142, PT ;  /* 0x0000008e2500720c */ /* 0x000fda0003f86270 */
[--C-:B------:R-:W-:Y:S02]  /*8170*/  @!P4 SHF.R.S32.HI R39, RZ, 0x1f, R37.reuse ;  /* 0x0000001fff27c819 */ /* 0x100fe40000011425 */
[-CC-:B------:R-:W-:Y:S02]  /*8180*/  @!P4 IADD3 R38, P5, P6, R92, R130.reuse, R37.reuse ;  /* 0x000000825c26c210 */ /* 0x180fe40007ebe025 */
        /* <DEDUP_REMOVED lines=11> */
[----:B------:R-:W-:-:S05]  /*8240*/  LEA.HI R36, R38, R36, RZ, 0x3 ;  /* 0x0000002426247211 */ /* 0x000fca00078f18ff */
[----:B------:R-:W-:-:S05]  /*8250*/  IMAD.SHL.U32 R36, R36, 0x400, RZ ;  /* 0x0000040024247824 */ /* 0x000fca00078e00ff */
[----:B------:R-:W-:-:S05]  /*8260*/  LOP3.LUT R36, R36, 0x7fffe000, RZ, 0xc0, !PT ;  /* 0x7fffe00024247812 */ /* 0x000fca00078ec0ff */
        /* <DEDUP_REMOVED lines=88> */
[----:B------:R-:W-:Y:S02]  /*87f0*/  MOV R41, R33 ;  /* 0x0000002100297202 */ /* 0x000fe40000000f00 */
[-C--:B------:R-:W-:Y:S01]  /*8800*/  FFMA.FTZ R32, R38, R34.reuse, -R32 ;  /* 0x0000002226207223 */ /* 0x080fe20000010820 */
[----:B------:R-:W-:-:S04]  /*8810*/  FFMA.FTZ R35, R42, R34, R35 ;  /* 0x000000222a237223 */ /* 0x000fc80000010023 */
[----:B------:R-:W-:Y:S01]  /*8820*/  F2FP.F16.F32.PACK_AB R32, R32, R40 ;  /* 0x000000282020723e */ /* 0x000fe200000000ff */
[----:B------:R-:W-:Y:S01]  /*8830*/  IMAD.MOV.U32 R40, RZ, RZ, R44 ;  /* 0x000000ffff287224 */ /* 0x000fe200078e002c */
[----:B------:R-:W-:-:S03]  /*8840*/  F2FP.F16.F32.PACK_AB R35, R35, R170 ;  /* 0x000000aa2323723e */ /* 0x000fc600000000ff */
[----:B------:R-:W-:Y:S02]  /*8850*/  IMAD.MOV.U32 R38, RZ, RZ, R32 ;  /* 0x000000ffff267224 */ /* 0x000fe400078e0020 */
[----:B------:R-:W-:-:S07]  /*8860*/  IMAD.MOV.U32 R42, RZ, RZ, R35 ;  /* 0x000000ffff2a7224 */ /* 0x000fce00078e0023 */
.L_x_2570:
[----:B------:R-:W-:Y:S05]  /*8870*/  BSYNC B2 ;  /* 0x0000000000027941 */ /* 0x000fea0003800000 */
.L_x_2569:
[----:B--2---:R4:W-:Y:S04]  /*8880*/  STG.E.128 desc[UR60][R48.64], R36 ;  /* 0x0000002430007986 */ /* 0x0049e8000c101d3c */
[----:B0-----:R4:W-:Y:S02]  /*8890*/  @!P4 STG.E.128 desc[UR60][R50.64], R40 ;  /* 0x000000283200c986 */ /* 0x0019e4000c101d3c */
.L_x_2560:
[----:B------:R-:W-:Y:S05]  /*88a0*/  BSYNC B1 ;  /* 0x0000000000017941 */ /* 0x000fea0003800000 */
.L_x_2559:
        /* <DEDUP_REMOVED lines=16> */
[----:B------:R-:W-:Y:S02]  /*89b0*/  SHF.L.U32 R36, R34, 0x3, RZ ;  /* 0x0000000322247819 */ /* 0x000fe400000006ff */
[----:B------:R-:W-:Y:S02]  /*89c0*/  SHF.R.S32.HI R38, RZ, 0x1f, R34 ;  /* 0x0000001fff267819 */ /* 0x000fe40000011422 */
[----:B------:R-:W-:Y:S02]  /*89d0*/  ISETP.GE.AND P3, PT, R36, R142, PT ;  /* 0x0000008e2400720c */ /* 0x000fe40003f66270 */
[----:B------:R-:W-:Y:S01]  /*89e0*/  LEA.HI R38, R38, R34, RZ, 0x3 ;  /* 0x0000002226267211 */ /* 0x000fe200078f18ff */
[----:B------:R-:W-:-:S04]  /*89f0*/  IMAD R34, R16, 0x6000, R138 ;  /* 0x0000600010227824 */ /* 0x000fc800078e028a */
[----:B------:R-:W-:Y:S02]  /*8a00*/  IMAD.SHL.U32 R38, R38, 0x400, RZ ;  /* 0x0000040026267824 */ /* 0x000fe400078e00ff */
[----:B------:R-:W-:-:S03]  /*8a10*/  IMAD R34, R34, 0x2, R2 ;  /* 0x0000000222227824 */ /* 0x000fc600078e0202 */
[----:B------:R-:W-:Y:S02]  /*8a20*/  LOP3.LUT R38, R38, 0x7fffe000, RZ, 0xc0, !PT ;  /* 0x7fffe00026267812 */ /* 0x000fe400078ec0ff */
[--C-:B------:R-:W-:Y:S02]  /*8a30*/  @!P3 SHF.R.S32.HI R32, RZ, 0x1f, R36.reuse ;  /* 0x0000001fff20b819 */ /* 0x100fe40000011424 */
[--C-:B------:R-:W-:Y:S02]  /*8a40*/  @!P3 IADD3 R33, P4, P5, R92, R124, R36.reuse ;  /* 0x0000007c5c21b210 */ /* 0x100fe40007d9e024 */
[----:B------:R-:W-:Y:S02]  /*8a50*/  LOP3.LUT R36, R194, 0x38, R36, 0xf8, !PT ;  /* 0x00000038c2247812 */ /* 0x000fe400078ef824 */
[----:B------:R-:W-:Y:S02]  /*8a60*/  @!P3 IADD3.X R32, R90, R44, R32, P4, P5 ;  /* 0x0000002c5a20b210 */ /* 0x000fe400027ea420 */
[----:B------:R-:W-:-:S02]  /*8a70*/  LOP3.LUT R36, R36, R39, RZ, 0x3c, !PT ;  /* 0x0000002724247212 */ /* 0x000fc400078e3cff */
[C---:B------:R-:W-:Y:S02]  /*8a80*/  LEA R40, P4, R35.reuse, R114, 0x1 ;  /* 0x0000007223287211 */ /* 0x040fe400078808ff */
[----:B------:R-:W-:Y:S02]  /*8a90*/  IADD3 R36, R36, R38, R198 ;  /* 0x0000002624247210 */ /* 0x000fe40007ffe0c6 */
[----:B------:R-:W-:Y:S02]  /*8aa0*/  LEA.HI.X R41, R35, R115, R37, 0x1, P4 ;  /* 0x0000007323297211 */ /* 0x000fe400020f0c25 */
[----:B------:R-:W-:Y:S01]  /*8ab0*/  @!P3 LEA R42, P4, R33, R114, 0x1 ;  /* 0x00000072212ab211 */ /* 0x000fe200078808ff */
[----:B------:R-:W-:-:S03]  /*8ac0*/  IMAD R36, R16, 0x6000, R36 ;  /* 0x0000600010247824 */ /* 0x000fc600078e0224 */
[----:B------:R-:W-:Y:S01]  /*8ad0*/  @!P3 LEA.HI.X R43, R33, R115, R32, 0x1, P4 ;  /* 0x00000073212bb211 */ /* 0x000fe200020f0c20 */
[----:B------:R-:W-:Y:S01]  /*8ae0*/  IMAD R36, R36, 0x2, R2 ;  /* 0x0000000224247824 */ /* 0x000fe200078e0202 */
[----:B------:R-:W0:Y:S01]  /*8af0*/  LDS.128 R32, [R34+0x1c400] ;  /* 0x01c4000022207984 */ /* 0x000e220000000c00 */
[----:B------:R-:W-:-:S04]  /*8b00*/  ISETP.GE.AND P4, PT, R18, R117, PT ;  /* 0x000000751200720c */ /* 0x000fc80003f86270 */
[----:B------:R-:W2:Y:S09]  /*8b10*/  LDS.128 R36, [R36+0x1c400] ;  /* 0x01c4000024247984 */ /* 0x000eb20000000c00 */
        /* <DEDUP_REMOVED lines=9> */
[----:B------:R-:W-:Y:S02]  /*8bb0*/  HADD2.F32 R37, -RZ, R37.H1_H1 ;  /* 0x30000025ff257230 */ /* 0x000fe40000004100 */
        /* <DEDUP_REMOVED lines=10> */
[----:B------:R-:W-:-:S02]  /*8c60*/  HADD2.F32 R165, -RZ, R165.H0_H0 ;  /* 0x200000a5ffa57230 */ /* 0x000fc40000004100 */
[----:B------:R-:W-:Y:S02]  /*8c70*/  HADD2.F32 R76, -RZ, R76.H0_H0 ;  /* 0x2000004cff4c7230 */ /* 0x000fe40000004100 */
[CC--:B------:R-:W-:Y:S01]  /*8c80*/  FMUL.FTZ R49, R37.reuse, R45.reuse ;  /* 0x0000002d25317220 */ /* 0x0c0fe20000410000 */
[C---:B------:R-:W-:Y:S01]  /*8c90*/  FMUL.FTZ R50, R48.reuse, R45 ;  /* 0x0000002d30327220 */ /* 0x040fe20000410000 */
[----:B------:R-:W-:Y:S02]  /*8ca0*/  HADD2.F32 R64, -RZ, R64.H0_H0 ;  /* 0x20000040ff407230 */ /* 0x000fe40000004100 */
[-C--:B------:R-:W-:Y:S01]  /*8cb0*/  FFMA.FTZ R45, R48, R33.reuse, -R49 ;  /* 0x00000021302d7223 */ /* 0x080fe20000010831 */
[----:B------:R-:W-:Y:S01]  /*8cc0*/  FFMA.FTZ R37, R37, R33, R50 ;  /* 0x0000002125257223 */ /* 0x000fe20000010032 */
[----:B------:R-:W-:Y:S02]  /*8cd0*/  IMAD.MOV.U32 R33, RZ, RZ, R39 ;  /* 0x000000ffff217224 */ /* 0x000fe400078e0027 */
[----:B------:R-:W-:Y:S01]  /*8ce0*/  HADD2.F32 R49, -RZ, R166.H1_H1 ;  /* 0x300000a6ff317230 */ /* 0x000fe20000004100 */
[----:B------:R-:W-:Y:S01]  /*8cf0*/  F2FP.F16.F32.PACK_AB R45, R45, R47 ;  /* 0x0000002f2d2d723e */ /* 0x000fe200000000ff */
[----:B------:R-:W-:Y:S01]  /*8d00*/  HADD2.F32 R48, -RZ, R35.H0_H0 ;  /* 0x20000023ff307230 */ /* 0x000fe20000004100 */
[----:B------:R-:W-:Y:S01]  /*8d10*/  F2FP.F16.F32.PACK_AB R37, R37, R46 ;  /* 0x0000002e2525723e */ /* 0x000fe200000000ff */
[----:B------:R-:W-:-:S02]  /*8d20*/  HADD2.F32 R39, -RZ, R33.H0_H0 ;  /* 0x20000021ff277230 */ /* 0x000fc40000004100 */
[----:B------:R-:W-:Y:S02]  /*8d30*/  HADD2.F32 R50, -RZ, R164.H1_H1 ;  /* 0x300000a4ff327230 */ /* 0x000fe40000004100 */
[----:B------:R-:W-:Y:S02]  /*8d40*/  HADD2.F32 R33, -RZ, R33.H1_H1 ;  /* 0x30000021ff217230 */ /* 0x000fe40000004100 */
[CC--:B------:R-:W-:Y:S01]  /*8d50*/  FMUL.FTZ R51, R39.reuse, R49.reuse ;  /* 0x0000003127337220 */ /* 0x0c0fe20000410000 */
[C---:B------:R-:W-:Y:S01]  /*8d60*/  FMUL.FTZ R49, R48.reuse, R49 ;  /* 0x0000003130317220 */ /* 0x040fe20000410000 */
[----:B------:R-:W-:Y:S02]  /*8d70*/  HADD2.F32 R166, -RZ, R166.H0_H0 ;  /* 0x200000a6ffa67230 */ /* 0x000fe40000004100 */
[-C--:B------:R-:W-:Y:S01]  /*8d80*/  FFMA.FTZ R51, R48, R50.reuse, -R51 ;  /* 0x0000003230337223 */ /* 0x080fe20000010833 */
[----:B------:R-:W-:Y:S01]  /*8d90*/  FFMA.FTZ R49, R39, R50, R49 ;  /* 0x0000003227317223 */ /* 0x000fe20000010031 */
[----:B------:R-:W-:Y:S01]  /*8da0*/  SHF.R.U32.HI R39, RZ, 0x10, R79 ;  /* 0x00000010ff277819 */ /* 0x000fe2000001164f */
[----:B------:R-:W-:Y:S01]  /*8db0*/  HADD2.F32 R48, -RZ, R35.H1_H1 ;  /* 0x30000023ff307230 */ /* 0x000fe20000004100 */
[----:B------:R-:W-:Y:S01]  /*8dc0*/  SHF.R.U32.HI R50, RZ, 0x10, R67 ;  /* 0x00000010ff327819 */ /* 0x000fe20000011643 */
[----:B------:R-:W-:-:S02]  /*8dd0*/  HADD2.F32 R164, -RZ, R164.H0_H0 ;  /* 0x200000a4ffa47230 */ /* 0x000fc40000004100 */
[----:B------:R-:W-:Y:S02]  /*8de0*/  HADD2.F32 R39, -RZ, R39.H0_H0 ;  /* 0x20000027ff277230 */ /* 0x000fe40000004100 */
[----:B------:R-:W-:Y:S02]  /*8df0*/  HADD2.F32 R35, -RZ, R50.H0_H0 ;  /* 0x20000032ff237230 */ /* 0x000fe40000004100 */
[----:B------:R-:W-:Y:S02]  /*8e00*/  HADD2.F32 R78, -RZ, R78.H0_H0 ;  /* 0x2000004eff4e7230 */ /* 0x000fe40000004100 */
[CC--:B------:R-:W-:Y:S01]  /*8e10*/  FMUL.FTZ R50, R33.reuse, R39.reuse ;  /* 0x0000002721327220 */ /* 0x0c0fe20000410000 */
[C---:B------:R-:W-:Y:S01]  /*8e20*/  FMUL.FTZ R39, R48.reuse, R39 ;  /* 0x0000002730277220 */ /* 0x040fe20000410000 */
[----:B------:R-:W-:Y:S02]  /*8e30*/  HADD2.F32 R66, -RZ, R66.H0_H0 ;  /* 0x20000042ff427230 */ /* 0x000fe40000004100 */
        /* <DEDUP_REMOVED lines=11> */
[----:B------:R-:W-:-:S02]  /*8ef0*/  HADD2.F32 R35, -RZ, R34.H0_H0 ;  /* 0x20000022ff237230 */ /* 0x000fc40000004100 */
[----:B------:R-:W-:Y:S01]  /*8f00*/  FFMA.FTZ R167, R33, R165, R167 ;  /* 0x000000a521a77223 */ /* 0x000fe200000100a7 */
[-C--:B------:R-:W-:Y:S01]  /*8f10*/  FMUL.FTZ R33, R36, R76.reuse ;  /* 0x0000004c24217220 */ /* 0x080fe20000410000 */
[C---:B------:R-:W-:Y:S01]  /*8f20*/  FMUL.FTZ R76, R32.reuse, R76 ;  /* 0x0000004c204c7220 */ /* 0x040fe20000410000 */
[----:B------:R-:W-:Y:S02]  /*8f30*/  HADD2.F32 R34, -RZ, R34.H1_H1 ;  /* 0x30000022ff227230 */ /* 0x000fe40000004100 */
[-C--:B------:R-:W-:Y:S01]  /*8f40*/  FFMA.FTZ R33, R32, R64.reuse, -R33 ;  /* 0x0000004020217223 */ /* 0x080fe20000010821 */
[--C-:B------:R-:W-:Y:S02]  /*8f50*/  HADD2.F32 R32, -RZ, R38.reuse.H0_H0 ;  /* 0x20000026ff207230 */ /* 0x100fe40000004100 */
[----:B------:R-:W-:Y:S01]  /*8f60*/  FFMA.FTZ R76, R36, R64, R76 ;  /* 0x00000040244c7223 */ /* 0x000fe2000001004c */
[----:B------:R-:W-:Y:S01]  /*8f70*/  HADD2.F32 R38, -RZ, R38.H1_H1 ;  /* 0x30000026ff267230 */ /* 0x000fe20000004100 */
[----:B------:R-:W-:Y:S01]  /*8f80*/  F2FP.F16.F32.PACK_AB R33, R33, R48 ;  /* 0x000000302121723e */ /* 0x000fe200000000ff */
[-C--:B------:R-:W-:Y:S01]  /*8f90*/  FMUL.FTZ R36, R32, R166.reuse ;  /* 0x000000a620247220 */ /* 0x080fe20000410000 */
[----:B------:R-:W-:Y:S01]  /*8fa0*/  FMUL.FTZ R166, R35, R166 ;  /* 0x000000a623a67220 */ /* 0x000fe20000410000 */
[----:B------:R-:W-:-:S02]  /*8fb0*/  F2FP.F16.F32.PACK_AB R76, R76, R167 ;  /* 0x000000a74c4c723e */ /* 0x000fc400000000ff */
[----:B------:R-:W-:Y:S01]  /*8fc0*/  FFMA.FTZ R36, R35, R164, -R36 ;  /* 0x000000a423247223 */ /* 0x000fe20000010824 */
[-C--:B------:R-:W-:Y:S01]  /*8fd0*/  FMUL.FTZ R35, R38, R78.reuse ;  /* 0x0000004e26237220 */ /* 0x080fe20000410000 */
[----:B------:R-:W-:Y:S01]  /*8fe0*/  FMUL.FTZ R78, R34, R78 ;  /* 0x0000004e224e7220 */ /* 0x000fe20000410000 */
[----:B------:R-:W-:Y:S01]  /*8ff0*/  FFMA.FTZ R166, R32, R164, R166 ;  /* 0x000000a420a67223 */ /* 0x000fe200000100a6 */
[----:B------:R-:W-:Y:S01]  /*9000*/  MOV R32, R33 ;  /* 0x0000002100207202 */ /* 0x000fe20000000f00 */
[-C--:B------:R-:W-:Y:S01]  /*9010*/  FFMA.FTZ R35, R34, R66.reuse, -R35 ;  /* 0x0000004222237223 */ /* 0x080fe20000010823 */
[----:B------:R-:W-:Y:S01]  /*9020*/  FFMA.FTZ R78, R38, R66, R78 ;  /* 0x00000042264e7223 */ /* 0x000fe2000001004e */
[----:B------:R-:W-:-:S03]  /*9030*/  IMAD.MOV.U32 R33, RZ, RZ, R45 ;  /* 0x000000ffff217224 */ /* 0x000fc600078e002d */
[----:B------:R-:W-:Y:S01]  /*9040*/  F2FP.F16.F32.PACK_AB R35, R35, R36 ;  /* 0x000000242323723e */ /* 0x000fe200000000ff */
[----:B------:R-:W-:Y:S01]  /*9050*/  IMAD.MOV.U32 R36, RZ, RZ, R76 ;  /* 0x000000ffff247224 */ /* 0x000fe200078e004c */
[----:B------:R-:W-:-:S03]  /*9060*/  F2FP.F16.F32.PACK_AB R78, R78, R166 ;  /* 0x000000a64e4e723e */ /* 0x000fc600000000ff */
[----:B------:R-:W-:Y:S01]  /*9070*/  IMAD.MOV.U32 R34, RZ, RZ, R35 ;  /* 0x000000ffff227224 */ /* 0x000fe200078e0023 */
[----:B------:R-:W-:Y:S01]  /*9080*/  MOV R38, R78 ;  /* 0x0000004e00267202 */ /* 0x000fe20000000f00 */
[----:B------:R-:W-:-:S07]  /*9090*/  IMAD.MOV.U32 R35, RZ, RZ, R50 ;  /* 0x000000ffff237224 */ /* 0x000fce00078e0032 */
.L_x_2574:
[----:B------:R-:W-:Y:S05]  /*90a0*/  BSYNC B2 ;  /* 0x0000000000027941 */ /* 0x000fea0003800000 */
.L_x_2573:
[----:B0-----:R0:W-:Y:S04]  /*90b0*/  STG.E.128 desc[UR60][R40.64], R32 ;  /* 0x0000002028007986 */ /* 0x0011e8000c101d3c */
[----:B--2---:R0:W-:Y:S02]  /*90c0*/  @!P3 STG.E.128 desc[UR60][R42.64], R36 ;  /* 0x000000242a00b986 */ /* 0x0041e4000c101d3c */
.L_x_2572:
[----:B------:R-:W-:Y:S05]  /*90d0*/  BSYNC B1 ;  /* 0x0000000000017941 */ /* 0x000fea0003800000 */
.L_x_2571:
        /* <DEDUP_REMOVED lines=11> */
[----:B------:R-:W-:Y:S01]  /*9190*/  SHF.R.S32.HI R39, RZ, 0x1f, R36 ;  /* 0x0000001fff277819 */ /* 0x000fe20000011424 */
[----:B------:R-:W-:-:S03]  /*91a0*/  IMAD.SHL.U32 R37, R36, 0x8, RZ ;  /* 0x0000000824257824 */ /* 0x000fc600078e00ff */
[----:B------:R-:W-:Y:S02]  /*91b0*/  LEA.HI R39, R39, R36, RZ, 0x3 ;  /* 0x0000002427277211 */ /* 0x000fe400078f18ff */
[----:B------:R-:W-:Y:S02]  /*91c0*/  ISETP.GE.AND P3, PT, R37, R142, PT ;  /* 0x0000008e2500720c */ /* 0x000fe40003f66270 */
[----:B------:R-:W-:Y:S01]  /*91d0*/  LOP3.LUT R36, R194, 0x38, R37, 0xf8, !PT ;  /* 0x00000038c2247812 */ /* 0x000fe200078ef825 */
[----:B------:R-:W-:-:S05]  /*91e0*/  IMAD.SHL.U32 R39, R39, 0x400, RZ ;  /* 0x0000040027277824 */ /* 0x000fca00078e00ff */
[----:B------:R-:W-:-:S05]  /*91f0*/  LOP3.LUT R39, R39, 0x7fffe000, RZ, 0xc0, !PT ;  /* 0x7fffe00027277812 */ /* 0x000fca00078ec0ff */
[--C-:B------:R-:W-:Y:S02]  /*9200*/  @!P3 SHF.R.S32.HI R33, RZ, 0x1f, R37.reuse ;  /* 0x0000001fff21b819 */ /* 0x100fe40000011425 */
[----:B------:R-:W-:Y:S02]  /*9210*/  @!P3 IADD3 R32, P4, P5, R92, R124, R37 ;  /* 0x0000007c5c20b210 */ /* 0x000fe40007d9e025 */
[----:B------:R-:W-:Y:S02]  /*9220*/  LOP3.LUT R37, R36, R38, RZ, 0x3c, !PT ;  /* 0x0000002624257212 */ /* 0x000fe400078e3cff */
[----:B------:R-:W-:Y:S02]  /*9230*/  @!P3 IADD3.X R33, R90, R44, R33, P4, P5 ;  /* 0x0000002c5a21b210 */ /* 0x000fe400027ea421 */
[----:B------:R-:W-:Y:S01]  /*9240*/  IADD3 R39, R37, R39, R198 ;  /* 0x0000002725277210 */ /* 0x000fe20007ffe0c6 */
[----:B------:R-:W-:Y:S01]  /*9250*/  IMAD R37, R16, 0x6000, R136 ;  /* 0x0000600010257824 */ /* 0x000fe200078e0288 */
[----:B------:R-:W-:-:S03]  /*9260*/  LEA R40, P4, R34, R114, 0x1 ;  /* 0x0000007222287211 */ /* 0x000fc600078808ff */
        /* <DEDUP_REMOVED lines=17> */
[--C-:B0-----:R-:W-:Y:S01]  /*9380*/  HADD2.F32 R37, -RZ, R33.reuse.H0_H0 ;  /* 0x20000021ff257230 */ /* 0x101fe20000004100 */
[----:B------:R-:W-:Y:S01]  /*9390*/  SHF.R.U64 R48, R74, 0x10, R75 ;  /* 0x000000104a307819 */ /* 0x000fe2000000124b */
[----:B------:R-:W-:Y:S02]  /*93a0*/  HADD2.F32 R72, -RZ, R72.H0_H0 ;  /* 0x20000048ff487230 */ /* 0x000fe40000004100 */
[----:B------:R-:W-:Y:S01]  /*93b0*/  FMUL.FTZ R53, R51, R50 ;  /* 0x0000003233357220 */ /* 0x000fe20000410000 */
[----:B------:R-:W-:-:S02]  /*93c0*/  HADD2.F32 R33, -RZ, R33.H1_H1 ;  /* 0x30000021ff217230 */ /* 0x000fc40000004100 */
[----:B------:R-:W-:Y:S01]  /*93d0*/  FMUL.FTZ R54, R37, R50 ;  /* 0x0000003225367220 */ /* 0x000fe20000410000 */
[----:B------:R-:W-:Y:S02]  /*93e0*/  HADD2.F32 R60, -RZ, R60.H0_H0 ;  /* 0x2000003cff3c7230 */ /* 0x000fe40000004100 */
[-C--:B------:R-:W-:Y:S01]  /*93f0*/  FMUL.FTZ R50, R52, R72.reuse ;  /* 0x0000004834327220 */ /* 0x080fe20000410000 */
[----:B------:R-:W-:Y:S02]  /*9400*/  HADD2.F32 R49, -RZ, R154.H0_H0 ;  /* 0x2000009aff317230 */ /* 0x000fe40000004100 */
[C---:B------:R-:W-:Y:S01]  /*9410*/  FMUL.FTZ R72, R33.reuse, R72 ;  /* 0x0000004821487220 */ /* 0x040fe20000410000 */
[----:B------:R-:W-:Y:S01]  /*9420*/  SHF.R.U32.HI R74, RZ, 0x10, R75 ;  /* 0x00000010ff4a7819 */ /* 0x000fe2000001164b */
[-C--:B------:R-:W-:Y:S01]  /*9430*/  FFMA.FTZ R50, R33, R60.reuse, -R50 ;  /* 0x0000003c21327223 */ /* 0x080fe20000010832 */
[--C-:B------:R-:W-:Y:S01]  /*9440*/  SHF.R.U64 R47, R62, 0x10, R63.reuse ;  /* 0x000000103e2f7819 */ /* 0x100fe2000000123f */
[----:B------:R-:W-:Y:S01]  /*9450*/  FFMA.FTZ R33, R52, R60, R72 ;  /* 0x0000003c34217223 */ /* 0x000fe20000010048 */
[----:B------:R-:W-:Y:S01]  /*9460*/  SHF.R.U32.HI R62, RZ, 0x10, R63 ;  /* 0x00000010ff3e7819 */ /* 0x000fe2000001163f */
[-C--:B------:R-:W-:Y:S01]  /*9470*/  FFMA.FTZ R53, R37, R49.reuse, -R53 ;  /* 0x0000003125357223 */ /* 0x080fe20000010835 */
[----:B------:R-:W-:Y:S01]  /*9480*/  FFMA.FTZ R54, R51, R49, R54 ;  /* 0x0000003133367223 */ /* 0x000fe20000010036 */
[----:B------:R-:W-:-:S02]  /*9490*/  HADD2.F32 R52, -RZ, R39.H0_H0 ;  /* 0x20000027ff347230 */ /* 0x000fc40000004100 */
[----:B------:R-:W-:Y:S01]  /*94a0*/  HADD2.F32 R49, -RZ, R156.H1_H1 ;  /* 0x3000009cff317230 */ /* 0x000fe20000004100 */
[----:B------:R-:W-:Y:S01]  /*94b0*/  F2FP.F16.F32.PACK_AB R50, R50, R53 ;  /* 0x000000353232723e */ /* 0x000fe200000000ff */
[----:B------:R-:W-:Y:S01]  /*94c0*/  HADD2.F32 R39, -RZ, R39.H1_H1 ;  /* 0x30000027ff277230 */ /* 0x000fe20000004100 */
[----:B------:R-:W-:Y:S01]  /*94d0*/  F2FP.F16.F32.PACK_AB R54, R33, R54 ;  /* 0x000000362136723e */ /* 0x000fe200000000ff */
[--C-:B------:R-:W-:Y:S02]  /*94e0*/  HADD2.F32 R60, -RZ, R35.reuse.H0_H0 ;  /* 0x20000023ff3c7230 */ /* 0x100fe40000004100 */
[-C--:B------:R-:W-:Y:S01]  /*94f0*/  FMUL.FTZ R51, R52, R49.reuse ;  /* 0x0000003134337220 */ /* 0x080fe20000410000 */
[----:B------:R-:W-:Y:S01]  /*9500*/  HADD2.F32 R74, -RZ, R74.H0_H0 ;  /* 0x2000004aff4a7230 */ /* 0x000fe20000004100 */
[----:B------:R-:W-:Y:S01]  /*9510*/  MOV R33, R50 ;  /* 0x0000003200217202 */ /* 0x000fe20000000f00 */
[----:B------:R-:W-:Y:S02]  /*9520*/  HADD2.F32 R35, -RZ, R35.H1_H1 ;  /* 0x30000023ff237230 */ /* 0x000fe40000004100 */
[----:B------:R-:W-:Y:S01]  /*9530*/  FMUL.FTZ R49, R60, R49 ;  /* 0x000000313c317220 */ /* 0x000fe20000410000 */
[----:B------:R-:W-:-:S02]  /*9540*/  HADD2.F32 R62, -RZ, R62.H0_H0 ;  /* 0x2000003eff3e7230 */ /* 0x000fc40000004100 */
[-C--:B------:R-:W-:Y:S01]  /*9550*/  FMUL.FTZ R64, R39, R74.reuse ;  /* 0x0000004a27407220 */ /* 0x080fe20000410000 */
[----:B------:R-:W-:Y:S02]  /*9560*/  HADD2.F32 R37, -RZ, R155.H0_H0 ;  /* 0x2000009bff257230 */ /* 0x000fe40000004100 */
[C---:B------:R-:W-:Y:S01]  /*9570*/  FMUL.FTZ R74, R35.reuse, R74 ;  /* 0x0000004a234a7220 */ /* 0x040fe20000410000 */
[----:B------:R-:W-:Y:S02]  /*9580*/  HADD2.F32 R154, -RZ, R154.H1_H1 ;  /* 0x3000009aff9a7230 */ /* 0x000fe40000004100 */
[-C--:B------:R-:W-:Y:S01]  /*9590*/  FFMA.FTZ R64, R35, R62.reuse, -R64 ;  /* 0x0000003e23407223 */ /* 0x080fe20000010840 */
[----:B------:R-:W-:Y:S02]  /*95a0*/  HADD2.F32 R35, -RZ, R36.H0_H0 ;  /* 0x20000024ff237230 */ /* 0x000fe40000004100 */
[-C--:B------:R-:W-:Y:S01]  /*95b0*/  FFMA.FTZ R51, R60, R37.reuse, -R51 ;  /* 0x000000253c337223 */ /* 0x080fe20000010833 */
[----:B------:R-:W-:Y:S01]  /*95c0*/  FFMA.FTZ R49, R52, R37, R49 ;  /* 0x0000002534317223 */ /* 0x000fe20000010031 */
[----:B------:R-:W-:Y:S01]  /*95d0*/  FFMA.FTZ R74, R39, R62, R74 ;  /* 0x0000003e274a7223 */ /* 0x000fe2000001004a */
[----:B------:R-:W-:-:S02]  /*95e0*/  HADD2.F32 R39, -RZ, R46.H0_H0 ;  /* 0x2000002eff277230 */ /* 0x000fc40000004100 */
[----:B------:R-:W-:Y:S01]  /*95f0*/  HADD2.F32 R37, -RZ, R32.H0_H0 ;  /* 0x20000020ff257230 */ /* 0x000fe20000004100 */
[----:B------:R-:W-:Y:S01]  /*9600*/  F2FP.F16.F32.PACK_AB R51, R64, R51 ;  /* 0x000000334033723e */ /* 0x000fe200000000ff */
[----:B------:R-:W-:Y:S02]  /*9610*/  HADD2.F32 R36, -RZ, R36.H1_H1 ;  /* 0x30000024ff247230 */ /* 0x000fe40000004100 */
[----:B------:R-:W-:Y:S02]  /*9620*/  HADD2.F32 R52, -RZ, R163.H0_H0 ;  /* 0x200000a3ff347230 */ /* 0x000fe40000004100 */
[----:B------:R-:W-:Y:S02]  /*9630*/  HADD2.F32 R32, -RZ, R32.H1_H1 ;  /* 0x30000020ff207230 */ /* 0x000fe40000004100 */
[-C--:B------:R-:W-:Y:S01]  /*9640*/  FMUL.FTZ R55, R36, R39.reuse ;  /* 0x0000002724377220 */ /* 0x080fe20000410000 */
[----:B------:R-:W-:Y:S02]  /*9650*/  HADD2.F32 R45, -RZ, R45.H0_H0 ;  /* 0x2000002dff2d7230 */ /* 0x000fe40000004100 */
[-C--:B------:R-:W-:Y:S01]  /*9660*/  FMUL.FTZ R46, R35, R52.reuse ;  /* 0x00000034232e7220 */ /* 0x080fe20000410000 */
[----:B------:R-:W-:Y:S01]  /*9670*/  FMUL.FTZ R52, R37, R52 ;  /* 0x0000003425347220 */ /* 0x000fe20000410000 */
[----:B------:R-:W-:Y:S01]  /*9680*/  FMUL.FTZ R39, R32, R39 ;  /* 0x0000002720277220 */ /* 0x000fe20000410000 */
[----:B------:R-:W-:-:S02]  /*9690*/  HADD2.F32 R155, -RZ, R155.H1_H1 ;  /* 0x3000009bff9b7230 */ /* 0x000fc40000004100 */
[-C--:B------:R-:W-:Y:S01]  /*96a0*/  FFMA.FTZ R37, R37, R154.reuse, -R46 ;  /* 0x0000009a25257223 */ /* 0x080fe2000001082e */
[-C--:B------:R-:W-:Y:S01]  /*96b0*/  FFMA.FTZ R32, R32, R45.reuse, -R55 ;  /* 0x0000002d20207223 */ /* 0x080fe20000010837 */
[----:B------:R-:W-:Y:S01]  /*96c0*/  FFMA.FTZ R36, R36, R45, R39 ;  /* 0x0000002d24247223 */ /* 0x000fe20000010027 */
[----:B------:R-:W-:Y:S02]  /*96d0*/  HADD2.F32 R45, -RZ, R48.H0_H0 ;  /* 0x20000030ff2d7230 */ /* 0x000fe40000004100 */
[----:B------:R-:W-:Y:S01]  /*96e0*/  FFMA.FTZ R35, R35, R154, R52 ;  /* 0x0000009a23237223 */ /* 0x000fe20000010034 */
[----:B------:R-:W-:Y:S01]  /*96f0*/  HADD2.F32 R46, -RZ, R38.H0_H0 ;  /* 0x20000026ff2e7230 */ /* 0x000fe20000004100 */
[----:B------:R-:W-:Y:S01]  /*9700*/  F2FP.F16.F32.PACK_AB R32, R32, R37 ;  /* 0x000000252020723e */ /* 0x000fe200000000ff */
[----:B------:R-:W-:Y:S02]  /*9710*/  HADD2.F32 R39, -RZ, R156.H0_H0 ;  /* 0x2000009cff277230 */ /* 0x000fe40000004100 */
[----:B------:R-:W-:Y:S01]  /*9720*/  HADD2.F32 R48, -RZ, R34.H0_H0 ;  /* 0x20000022ff307230 */ /* 0x000fe20000004100 */
[----:B------:R-:W-:Y:S01]  /*9730*/  F2FP.F16.F32.PACK_AB R36, R36, R35 ;  /* 0x000000232424723e */ /* 0x000fe200000000ff */
[----:B------:R-:W-:-:S02]  /*9740*/  HADD2.F32 R38, -RZ, R38.H1_H1 ;  /* 0x30000026ff267230 */ /* 0x000fc40000004100 */
[-C--:B------:R-:W-:Y:S01]  /*9750*/  FMUL.FTZ R55, R46, R39.reuse ;  /* 0x000000272e377220 */ /* 0x080fe20000410000 */
[----:B------:R-:W-:Y:S02]  /*9760*/  HADD2.F32 R34, -RZ, R34.H1_H1 ;  /* 0x30000022ff227230 */ /* 0x000fe40000004100 */
[----:B------:R-:W-:Y:S01]  /*9770*/  FMUL.FTZ R39, R48, R39 ;  /* 0x0000002730277220 */ /* 0x000fe20000410000 */
[----:B------:R-:W-:Y:S02]  /*9780*/  HADD2.F32 R47, -RZ, R47.H0_H0 ;  /* 0x2000002fff2f7230 */ /* 0x000fe40000004100 */
[----:B------:R-:W-:Y:S01]  /*9790*/  FMUL.FTZ R61, R38, R45 ;  /* 0x0000002d263d7220 */ /* 0x000fe20000410000 */
[----:B------:R-:W-:Y:S01]  /*97a0*/  FFMA.FTZ R48, R48, R155, -R55 ;  /* 0x0000009b30307223 */ /* 0x000fe20000010837 */
[----:B------:R-:W-:Y:S01]  /*97b0*/  FMUL.FTZ R45, R34, R45 ;  /* 0x0000002d222d7220 */ /* 0x000fe20000410000 */
[----:B------:R-:W-:Y:S01]  /*97c0*/  FFMA.FTZ R46, R46, R155, R39 ;  /* 0x0000009b2e2e7223 */ /* 0x000fe20000010027 */
[----:B------:R-:W-:Y:S01]  /*97d0*/  FFMA.FTZ R61, R34, R47, -R61 ;  /* 0x0000002f223d7223 */ /* 0x000fe2000001083d */
[----:B------:R-:W-:Y:S01]  /*97e0*/  F2FP.F16.F32.PACK_AB R39, R74, R49 ;  /* 0x000000314a27723e */ /* 0x000fe200000000ff */
[----:B------:R-:W-:Y:S01]  /*97f0*/  FFMA.FTZ R45, R38, R47, R45 ;  /* 0x0000002f262d7223 */ /* 0x000fe2000001002d */
[----:B------:R-:W-:-:S02]  /*9800*/  IMAD.MOV.U32 R37, RZ, RZ, R54 ;  /* 0x000000ffff257224 */ /* 0x000fc400078e0036 */
[----:B------:R-:W-:Y:S01]  /*9810*/  F2FP.F16.F32.PACK_AB R34, R61, R48 ;  /* 0x000000303d22723e */ /* 0x000fe200000000ff */
[----:B------:R-:W-:Y:S01]  /*9820*/  IMAD.MOV.U32 R35, RZ, RZ, R51 ;  /* 0x000000ffff237224 */ /* 0x000fe200078e0033 */
[----:B------:R-:W-:-:S07]  /*9830*/  F2FP.F16.F32.PACK_AB R38, R45, R46 ;  /* 0x0000002e2d26723e */ /* 0x000fce00000000ff */
.L_x_2578:
[----:B------:R-:W-:Y:S05]  /*9840*/  BSYNC B2 ;  /* 0x0000000000027941 */ /* 0x000fea0003800000 */
.L_x_2577:
[----:B0-----:R0:W-:Y:S04]  /*9850*/  STG.E.128 desc[UR60][R40.64], R32 ;  /* 0x0000002028007986 */ /* 0x0011e8000c101d3c */
[----:B--2---:R0:W-:Y:S02]  /*9860*/  @!P3 STG.E.128 desc[UR60][R42.64], R36 ;  /* 0x000000242a00b986 */ /* 0x0041e4000c101d3c */
.L_x_2576:
[----:B------:R-:W-:Y:S05]  /*9870*/  BSYNC B1 ;  /* 0x0000000000017941 */ /* 0x000fea0003800000 */
.L_x_2575:
[----:B------:R-:W-:-:S13]  /*9880*/  ISETP.NE.AND P3, PT, R9, RZ, PT ;  /* 0x000000ff0900720c */ /* 0x000fda0003f65270 */
[----:B------:R-:W-:Y:S05]  /*9890*/  @!P3 BRA `(.L_x_2529) ;  /* 0x0000000800ccb947 */ /* 0x000fea0003800000 */
[----:B0-----:R-:W2:Y:S01]  /*98a0*/  LDL R32, [R1+0x10] ;  /* 0x0000100001207983 */ /* 0x001ea20000100800 */
[----:B------:R-:W-:Y:S01]  /*98b0*/  SHF.R.U32.HI R35, RZ, 0x3, R194 ;  /* 0x00000003ff237819 */ /* 0x000fe200000116c2 */
[----:B------:R-:W-:Y:S01]  /*98c0*/  BSSY B1, `(.L_x_2579) ;  /* 0x000006e000017945 */ /* 0x000fe20003800000 */
[----:B--2---:R-:W-:-:S04]  /*98d0*/  LOP3.LUT P4, RZ, R32, 0x1, RZ, 0xc0, !PT ;  /* 0x0000000120ff7812 */ /* 0x004fc8000788c0ff */
[----:B------:R-:W-:Y:S02]  /*98e0*/  SEL R144, R120, R144, !P4 ;  /* 0x0000009078907207 */ /* 0x000fe40006000000 */
[----:B---34-:R-:W-:Y:S02]  /*98f0*/  IADD3 R41, P3, P4, R92, R124, R12 ;  /* 0x0000007c5c297210 */ /* 0x018fe40007c7e00c */
[----:B------:R-:W-:Y:S02]  /*9900*/  SHF.R.S32.HI R33, RZ, 0x1f, R144 ;  /* 0x0000001fff217819 */ /* 0x000fe40000011490 */
[----:B------:R-:W-:Y:S02]  /*9910*/  IADD3.X R42, R90, R44, R107, P3, P4 ;  /* 0x0000002c5a2a7210 */ /* 0x000fe40001fe846b */
[----:B------:R-:W-:Y:S02]  /*9920*/  LEA.HI R33, R33, R144, RZ, 0x4 ;  /* 0x0000009021217211 */ /* 0x000fe400078f20ff */
[----:B------:R-:W-:-:S02]  /*9930*/  ISETP.GE.AND P4, PT, R186, R117, PT ;  /* 0x00000075ba00720c */ /* 0x000fc40003f86270 */
[----:B------:R-:W-:Y:S02]  /*9940*/  LEA.HI.SX32 R33, R33, R110, 0x1c ;  /* 0x0000006e21217211 */ /* 0x000fe400078fe2ff */
[----:B------:R-:W-:Y:S02]  /*9950*/  LEA R40, P3, R41, R114, 0x1 ;  /* 0x0000007229287211 */ /* 0x000fe400078608ff */
[----:B------:R-:W-:Y:S01]  /*9960*/  SHF.R.S32.HI R32, RZ, 0x1f, R33 ;  /* 0x0000001fff207819 */ /* 0x000fe20000011421 */
[----:B------:R-:W-:Y:S01]  /*9970*/  IMAD.SHL.U32 R43, R33, 0x8, RZ ;  /* 0x00000008212b7824 */ /* 0x000fe200078e00ff */
[----:B------:R-:W-:Y:S02]  /*9980*/  LEA.HI.X R41, R41, R115, R42, 0x1, P3 ;  /* 0x0000007329297211 */ /* 0x000fe400018f0c2a */
[----:B------:R-:W-:Y:S02]  /*9990*/  LEA.HI R33, R32, R33, RZ, 0x3 ;  /* 0x0000002120217211 */ /* 0x000fe400078f18ff */
[----:B------:R-:W-:-:S03]  /*99a0*/  LOP3.LUT R32, R194, 0x38, R43, 0xf8, !PT ;  /* 0x00000038c2207812 */ /* 0x000fc600078ef82b */
[----:B------:R-:W-:Y:S01]  /*99b0*/  IMAD.SHL.U32 R34, R33, 0x400, RZ ;  /* 0x0000040021227824 */ /* 0x000fe200078e00ff */
[----:B------:R-:W-:-:S04]  /*99c0*/  LOP3.LUT R33, R32, R35, RZ, 0x3c, !PT ;  /* 0x0000002320217212 */ /* 0x000fc800078e3cff */
[----:B------:R-:W-:-:S04]  /*99d0*/  LOP3.LUT R34, R34, 0x7fffe000, RZ, 0xc0, !PT ;  /* 0x7fffe00022227812 */ /* 0x000fc800078ec0ff */
[----:B------:R-:W-:Y:S01]  /*99e0*/  IADD3 R35, R33, R34, R198 ;  /* 0x0000002221237210 */ /* 0x000fe20007ffe0c6 */
[----:B------:R-:W-:-:S04]  /*99f0*/  IMAD R33, R16, 0x6000, R135 ;  /* 0x0000600010217824 */ /* 0x000fc800078e0287 */
[----:B------:R-:W-:Y:S01]  /*9a00*/  IMAD R35, R16, 0x6000, R35 ;  /* 0x0000600010237824 */ /* 0x000fe200078e0223 */
[----:B------:R-:W-:-:S03]  /*9a10*/  LEA R33, R33, R2, 0x1 ;  /* 0x0000000221217211 */ /* 0x000fc600078e08ff */
[----:B------:R-:W-:-:S03]  /*9a20*/  IMAD R36, R35, 0x2, R2 ;  /* 0x0000000223247824 */ /* 0x000fc600078e0202 */
[----:B------:R-:W0:Y:S04]  /*9a30*/  LDS.128 R32, [R33+0x1c400] ;  /* 0x01c4000021207984 */ /* 0x000e280000000c00 */
[----:B------:R-:W2:Y:S01]  /*9a40*/  LDS.128 R36, [R36+0x1c400] ;  /* 0x01c4000024247984 */ /* 0x000ea20000000c00 */
[----:B------:R-:W-:Y:S05]  /*9a50*/  @P4 BRA `(.L_x_2580) ;  /* 0x0000000400504947 */ /* 0x000fea0003800000 */
[----:B------:R-:W-:Y:S01]  /*9a60*/  SHF.R.U32.HI R53, RZ, 0x10, R69 ;  /* 0x00000010ff357819 */ /* 0x000fe20000011645 */
[----:B--2---:R-:W-:Y:S01]  /*9a70*/  IMAD.MOV.U32 R48, RZ, RZ, R37 ;  /* 0x000000ffff307224 */ /* 0x004fe200078e0025 */
[----:B------:R-:W-:Y:S01]  /*9a80*/  SHF.R.U32.HI R51, RZ, 0x10, R57 ;  /* 0x00000010ff337819 */ /* 0x000fe20000011639 */
[----:B------:R-:W-:Y:S01]  /*9a90*/  IMAD.MOV.U32 R49, RZ, RZ, R39 ;  /* 0x000000ffff317224 */ /* 0x000fe200078e0027 */
[----:B------:R-:W-:Y:S01]  /*9aa0*/  SHF.R.U64 R42, R56, 0x10, R57 ;  /* 0x00000010382a7819 */ /* 0x000fe20000001239 */
[----:B------:R-:W-:Y:S01]  /*9ab0*/  HADD2.F32 R53, -RZ, R53.H0_H0 ;  /* 0x20000035ff357230 */ /* 0x000fe20000004100 */
[--C-:B------:R-:W-:Y:S01]  /*9ac0*/  SHF.R.U64 R47, R70, 0x10, R71.reuse ;  /* 0x00000010462f7819 */ /* 0x100fe20000001247 */
[--C-:B------:R-:W-:Y:S01]  /*9ad0*/  HADD2.F32 R39, -RZ, R48.reuse.H0_H0 ;  /* 0x20000030ff277230 */ /* 0x100fe20000004100 */
[----:B------:R-:W-:Y:S01]  /*9ae0*/  SHF.R.U32.HI R70, RZ, 0x10, R71 ;  /* 0x00000010ff467819 */ /* 0x000fe20000011647 */
[----:B------:R-:W-:Y:S01]  /*9af0*/  HADD2.F32 R50, -RZ, R48.H1_H1 ;  /* 0x30000030ff327230 */ /* 0x000fe20000004100 */
[----:B------:R-:W-:Y:S01]  /*9b00*/  SHF.R.U64 R45, R58, 0x10, R59 ;  /* 0x000000103a2d7819 */ /* 0x000fe2000000123b */
[----:B0-----:R-:W-:Y:S01]  /*9b10*/  IMAD.MOV.U32 R37, RZ, RZ, R35 ;  /* 0x000000ffff257224 */ /* 0x001fe200078e0023 */
[----:B------:R-:W-:Y:S01]  /*9b20*/  SHF.R.U32.HI R58, RZ, 0x10, R59 ;  /* 0x00000010ff3a7819 */ /* 0x000fe2000001163b */
[----:B------:R-:W-:-:S02]  /*9b30*/  HADD2.F32 R54, -RZ, R152.H1_H1 ;  /* 0x30000098ff367230 */ /* 0x000fc40000004100 */
[-C--:B------:R-:W-:Y:S01]  /*9b40*/  FMUL.FTZ R55, R50, R53.reuse ;  /* 0x0000003532377220 */ /* 0x080fe20000410000 */
[--C-:B------:R-:W-:Y:S01]  /*9b50*/  HADD2.F32 R48, -RZ, R33.reuse.H1_H1 ;  /* 0x30000021ff307230 */ /* 0x100fe20000004100 */
[----:B------:R-:W-:Y:S01]  /*9b60*/  SHF.R.U64 R46, R68, 0x10, R69 ;  /* 0x00000010442e7819 */ /* 0x000fe20000001245 */
[----:B------:R-:W-:Y:S02]  /*9b70*/  HADD2.F32 R35, -RZ, R33.H0_H0 ;  /* 0x20000021ff237230 */ /* 0x000fe40000004100 */
[-C--:B------:R-:W-:Y:S01]  /*9b80*/  FMUL.FTZ R56, R39, R54.reuse ;  /* 0x0000003627387220 */ /* 0x080fe20000410000 */
[----:B------:R-:W-:Y:S02]  /*9b90*/  HADD2.F32 R52, -RZ, R150.H1_H1 ;  /* 0x30000096ff347230 */ /* 0x000fe40000004100 */
[----:B------:R-:W-:Y:S01]  /*9ba0*/  FMUL.FTZ R53, R48, R53 ;  /* 0x0000003530357220 */ /* 0x000fe20000410000 */
[----:B------:R-:W-:Y:S02]  /*9bb0*/  HADD2.F32 R51, -RZ, R51.H0_H0 ;  /* 0x20000033ff337230 */ /* 0x000fe40000004100 */
[----:B------:R-:W-:Y:S01]  /*9bc0*/  FMUL.FTZ R54, R35, R54 ;  /* 0x0000003623367220 */ /* 0x000fe20000410000 */
[----:B------:R-:W-:-:S02]  /*9bd0*/  HADD2.F32 R70, -RZ, R70.H0_H0 ;  /* 0x20000046ff467230 */ /* 0x000fc40000004100 */
[-C--:B------:R-:W-:Y:S01]  /*9be0*/  FFMA.FTZ R33, R35, R52.reuse, -R56 ;  /* 0x0000003423217223 */ /* 0x080fe20000010838 */
[----:B------:R-:W-:Y:S02]  /*9bf0*/  HADD2.F32 R56, -RZ, R151.H1_H1 ;  /* 0x30000097ff387230 */ /* 0x000fe40000004100 */
[-C--:B------:R-:W-:Y:S01]  /*9c00*/  FFMA.FTZ R48, R48, R51.reuse, -R55 ;  /* 0x0000003330307223 */ /* 0x080fe20000010837 */
[----:B------:R-:W-:Y:S01]  /*9c10*/  FFMA.FTZ R50, R50, R51, R53 ;  /* 0x0000003332327223 */ /* 0x000fe20000010035 */
[----:B------:R-:W-:Y:S01]  /*9c20*/  FFMA.FTZ R35, R39, R52, R54 ;  /* 0x0000003427237223 */ /* 0x000fe20000010036 */
[--C-:B------:R-:W-:Y:S02]  /*9c30*/  HADD2.F32 R51, -RZ, R49.reuse.H0_H0 ;  /* 0x20000031ff337230 */ /* 0x100fe40000004100 */
[----:B------:R-:W-:Y:S01]  /*9c40*/  HADD2.F32 R49, -RZ, R49.H1_H1 ;  /* 0x30000031ff317230 */ /* 0x000fe20000004100 */
[----:B------:R-:W-:Y:S01]  /*9c50*/  F2FP.F16.F32.PACK_AB R33, R48, R33 ;  /* 0x000000213021723e */ /* 0x000fe200000000ff */
[----:B------:R-:W-:-:S02]  /*9c60*/  HADD2.F32 R39, -RZ, R37.H0_H0 ;  /* 0x20000025ff277230 */ /* 0x000fc40000004100 */
[----:B------:R-:W-:Y:S01]  /*9c70*/  FMUL.FTZ R60, R51, R56 ;  /* 0x00000038333c7220 */ /* 0x000fe20000410000 */
[----:B------:R-:W-:Y:S02]  /*9c80*/  HADD2.F32 R52, -RZ, R37.H1_H1 ;  /* 0x30000025ff347230 */ /* 0x000fe40000004100 */
[----:B------:R-:W-:Y:S01]  /*9c90*/  FMUL.FTZ R53, R49, R70 ;  /* 0x0000004631357220 */ /* 0x000fe20000410000 */
[----:B------:R-:W-:Y:S02]  /*9ca0*/  HADD2.F32 R54, -RZ, R149.H1_H1 ;  /* 0x30000095ff367230 */ /* 0x000fe40000004100 */
[----:B------:R-:W-:Y:S01]  /*9cb0*/  FMUL.FTZ R56, R39, R56 ;  /* 0x0000003827387220 */ /* 0x000fe20000410000 */
[----:B------:R-:W-:Y:S02]  /*9cc0*/  HADD2.F32 R58, -RZ, R58.H0_H0 ;  /* 0x2000003aff3a7230 */ /* 0x000fe40000004100 */
[----:B------:R-:W-:Y:S01]  /*9cd0*/  FMUL.FTZ R70, R52, R70 ;  /* 0x0000004634467220 */ /* 0x000fe20000410000 */
[----:B------:R-:W-:-:S02]  /*9ce0*/  HADD2.F32 R42, -RZ, R42.H0_H0 ;  /* 0x2000002aff2a7230 */ /* 0x000fc40000004100 */
[-C--:B------:R-:W-:Y:S01]  /*9cf0*/  FFMA.FTZ R37, R39, R54.reuse, -R60 ;  /* 0x0000003627257223 */ /* 0x080fe2000001083c */
[----:B------:R-:W-:Y:S01]  /*9d00*/  FFMA.FTZ R39, R51, R54, R56 ;  /* 0x0000003633277223 */ /* 0x000fe20000010038 */
[-C--:B------:R-:W-:Y:S01]  /*9d10*/  FFMA.FTZ R54, R49, R58.reuse, R70 ;  /* 0x0000003a31367223 */ /* 0x080fe20000010046 */
[----:B------:R-:W-:Y:S01]  /*9d20*/  FFMA.FTZ R52, R52, R58, -R53 ;  /* 0x0000003a34347223 */ /* 0x000fe20000010835 */
[--C-:B------:R-:W-:Y:S02]  /*9d30*/  HADD2.F32 R49, -RZ, R36.reuse.H0_H0 ;  /* 0x20000024ff317230 */ /* 0x100fe40000004100 */
[----:B------:R-:W-:Y:S01]  /*9d40*/  HADD2.F32 R51, -RZ, R36.H1_H1 ;  /* 0x30000024ff337230 */ /* 0x000fe20000004100 */
[----:B------:R-:W-:Y:S01]  /*9d50*/  F2FP.F16.F32.PACK_AB R39, R54, R39 ;  /* 0x000000273627723e */ /* 0x000fe200000000ff */
[----:B------:R-:W-:Y:S01]  /*9d60*/  HADD2.F32 R53, -RZ, R46.H0_H0 ;  /* 0x2000002eff357230 */ /* 0x000fe20000004100 */
[----:B------:R-:W-:Y:S01]  /*9d70*/  F2FP.F16.F32.PACK_AB R52, R52, R37 ;  /* 0x000000253434723e */ /* 0x000fe200000000ff */
[----:B------:R-:W-:Y:S01]  /*9d80*/  HADD2.F32 R36, -RZ, R32.H1_H1 ;  /* 0x30000020ff247230 */ /* 0x000fe20000004100 */
[----:B------:R-:W-:Y:S01]  /*9d90*/  F2FP.F16.F32.PACK_AB R37, R50, R35 ;  /* 0x000000233225723e */ /* 0x000fe200000000ff */
[----:B------:R-:W-:-:S02]  /*9da0*/  HADD2.F32 R152, -RZ, R152.H0_H0 ;  /* 0x20000098ff987230 */ /* 0x000fc40000004100 */
[-C--:B------:R-:W-:Y:S01]  /*9db0*/  FMUL.FTZ R57, R51, R53.reuse ;  /* 0x0000003533397220 */ /* 0x080fe20000410000 */
[----:B------:R-:W-:Y:S02]  /*9dc0*/  HADD2.F32 R46, -RZ, R32.H0_H0 ;  /* 0x20000020ff2e7230 */ /* 0x000fe40000004100 */
[C---:B------:R-:W-:Y:S01]  /*9dd0*/  FMUL.FTZ R56, R36.reuse, R53 ;  /* 0x0000003524387220 */ /* 0x040fe20000410000 */
[----:B------:R-:W-:Y:S02]  /*9de0*/  HADD2.F32 R149, -RZ, R149.H0_H0 ;  /* 0x20000095ff957230 */ /* 0x000fe40000004100 */
[----:B------:R-:W-:Y:S01]  /*9df0*/  FFMA.FTZ R57, R36, R42, -R57 ;  /* 0x0000002a24397223 */ /* 0x000fe20000010839 */
[----:B------:R-:W-:Y:S01]  /*9e00*/  FMUL.FTZ R55, R49, R152 ;  /* 0x0000009831377220 */ /* 0x000fe20000410000 */
[----:B------:R-:W-:Y:S01]  /*9e10*/  FFMA.FTZ R51, R51, R42, R56 ;  /* 0x0000002a33337223 */ /* 0x000fe20000010038 */
[----:B------:R-:W-:Y:S02]  /*9e20*/  HADD2.F32 R42, -RZ, R38.H0_H0 ;  /* 0x20000026ff2a7230 */ /* 0x000fe40000004100 */
[----:B------:R-:W-:Y:S01]  /*9e30*/  FMUL.FTZ R152, R46, R152 ;  /* 0x000000982e987220 */ /* 0x000fe20000410000 */
[----:B------:R-:W-:-:S02]  /*9e40*/  HADD2.F32 R151, -RZ, R151.H0_H0 ;  /* 0x20000097ff977230 */ /* 0x000fc40000004100 */
[-C--:B------:R-:W-:Y:S01]  /*9e50*/  FFMA.FTZ R32, R46, R149.reuse, -R55 ;  /* 0x000000952e207223 */ /* 0x080fe20000010837 */
        /* <DEDUP_REMOVED lines=12> */
[----:B------:R-:W-:Y:S01]  /*9f20*/  MOV R35, R52 ;  /* 0x0000003400237202 */ /* 0x000fe20000000f00 */
[-C--:B------:R-:W-:Y:S01]  /*9f30*/  FFMA.FTZ R53, R36, R49.reuse, -R53 ;  /* 0x0000003124357223 */ /* 0x080fe20000010835 */
[----:B------:R-:W-:Y:S01]  /*9f40*/  FFMA.FTZ R151, R42, R49, R151 ;  /* 0x000000312a977223 */ /* 0x000fe20000010097 */
[-C--:B------:R-:W-:Y:S01]  /*9f50*/  FFMA.FTZ R34, R34, R45.reuse, -R55 ;  /* 0x0000002d22227223 */ /* 0x080fe20000010837 */
[----:B------:R-:W-:Y:S01]  /*9f60*/  FFMA.FTZ R38, R38, R45, R47 ;  /* 0x0000002d26267223 */ /* 0x000fe2000001002f */
[----:B------:R-:W-:-:S03]  /*9f70*/  F2FP.F16.F32.PACK_AB R36, R51, R152 ;  /* 0x000000983324723e */ /* 0x000fc600000000ff */
[----:B------:R-:W-:Y:S02]  /*9f80*/  F2FP.F16.F32.PACK_AB R34, R34, R53 ;  /* 0x000000352222723e */ /* 0x000fe400000000ff */
[----:B------:R-:W-:-:S07]  /*9f90*/  F2FP.F16.F32.PACK_AB R38, R38, R151 ;  /* 0x000000972626723e */ /* 0x000fce00000000ff */
.L_x_2580:
[----:B------:R-:W-:Y:S05]  /*9fa0*/  BSYNC B1 ;  /* 0x0000000000017941 */ /* 0x000fea0003800000 */
.L_x_2579:
        /* <DEDUP_REMOVED lines=10> */
.L_x_2496:
[----:B------:R-:W2:Y:S02]  /*a050*/  LDL R32, [R1+0x14] ;  /* 0x0000140001207983 */ /* 0x000ea40000100800 */
[----:B--2---:R-:W-:-:S13]  /*a060*/  R2UR UR4, R32 ;  /* 0x00000000200472ca */ /* 0x004fda00000e0000 */
[----:B------:R-:W-:-:S06]  /*a070*/  UISETP.NE.AND UP0, UPT, UR4, 0x3, UPT ;  /* 0x000000030400788c */ /* 0x000fcc000bf05270 */
[----:B------:R-:W-:-:S13]  /*a080*/  PLOP3.LUT P2, PT, PT, PT, UP0, 0x80, 0x0 ;  /* 0x000000000000781c */ /* 0x000fda0003f4f008 */
[----:B------:R-:W-:Y:S05]  /*a090*/  @!P2 BRA `(.L_x_2581) ;  /* 0x000000000004a947 */ /* 0x000fea0003800000 */
[----:B------:R-:W-:Y:S01]  /*a0a0*/  BPT.TRAP 0x1 ;  /* 0x000000040000795c */ /* 0x000fe20000300000 */
.L_x_2581:
[----:B------:R-:W-:Y:S01]  /*a0b0*/  IMAD R3, R16, 0x8, R2 ;  /* 0x0000000810037824 */ /* 0x000fe200078e0202 */
[----:B------:R-:W-:Y:S01]  /*a0c0*/  SHF.L.U32 R0, R188, 0x1f, RZ ;  /* 0x0000001fbc007819 */ /* 0x000fe200000006ff */
[----:B------:R-:W-:Y:S01]  /*a0d0*/  IMAD R4, R24, -0x80, R25 ;  /* 0xffffff8018047824 */ /* 0x000fe200078e0219 */
[----:B------:R-:W-:Y:S02]  /*a0e0*/  BSSY B1, `(.L_x_2582) ;  /* 0x0000005000017945 */ /* 0x000fe40003800000 */
[----:B------:R-:W1:Y:S02]  /*a0f0*/  SYNCS.PHASECHK.TRANS64.TRYWAIT P4, [R3+URZ+0x34890], R0 ;  /* 0x03489000030075a7 */ /* 0x000e64000808017f */
[----:B------:R-:W-:-:S04]  /*a100*/  VIMNMX R4, R4, 0x80, PT ;  /* 0x0000008004047848 */ /* 0x000fc80003fe0100 */
[----:B------:R-:W-:Y:S01]  /*a110*/  ISETP.GE.AND P3, PT, R17, R4, PT ;  /* 0x000000041100720c */ /* 0x000fe20003f66270 */
[----:B-1----:R-:W-:-:S12]  /*a120*/  @!P4 BRA `(.L_x_2583) ;  /* 0x000001c000c0c947 */ /* 0x002fd80003800000 */
.L_x_2886:
[----:B------:R-:W-:Y:S05]  /*a130*/  BSYNC B1 ;  /* 0x0000000000017941 */ /* 0x000fea0003800000 */
.L_x_2582:
[----:B------:R-:W-:Y:S04]  /*a140*/  BSSY B1, `(.L_x_2584) ;  /* 0x0000014000017945 */ /* 0x000fe80003800000 */
[----:B------:R-:W-:Y:S05]  /*a150*/  @P3 BRA `(.L_x_2585) ;  /* 0x0000000000483947 */ /* 0x000fea0003800000 */
[----:B------:R-:W-:Y:S02]  /*a160*/  ISETP.NE.AND P4, PT, R11, RZ, PT ;  /* 0x000000ff0b00720c */ /* 0x000fe40003f85270 */
[----:B------:R-:W-:-:S11]  /*a170*/  ISETP.NE.AND P3, PT, R10, RZ, PT ;  /* 0x000000ff0a00720c */ /* 0x000fd60003f65270 */
[----:B0-----:R-:W0:Y:S04]  /*a180*/  @P4 LDS.128 R32, [R43] ;  /* 0x000000002b204984 */ /* 0x001e280000000c00 */
[----:B------:R-:W2:Y:S04]  /*a190*/  @P3 LDS.128 R36, [R42] ;  /* 0x000000002a243984 */ /* 0x000ea80000000c00 */
[----:B0-----:R-:W-:Y:S01]  /*a1a0*/  @P4 STG.E.128 desc[UR60][R44.64], R32 ;  /* 0x000000202c004986 */ /* 0x001fe2000c101d3c */
[----:B------:R-:W-:-:S03]  /*a1b0*/  ISETP.NE.AND P4, PT, R9, RZ, PT ;  /* 0x000000ff0900720c */ /* 0x000fc60003f85270 */
[----:B--2---:R-:W-:Y:S01]  /*a1c0*/  @P3 STG.E.128 desc[UR60][R44.64+0x40], R36 ;  /* 0x000040242c003986 */ /* 0x004fe2000c101d3c */
[----:B------:R-:W-:-:S09]  /*a1d0*/  ISETP.NE.AND P3, PT, R8, RZ, PT ;  /* 0x000000ff0800720c */ /* 0x000fd20003f65270 */
[----:B------:R-:W0:Y:S04]  /*a1e0*/  @P4 LDS.128 R32, [R43+0x4000] ;  /* 0x004000002b204984 */ /* 0x000e280000000c00 */
[----:B------:R-:W2:Y:S04]  /*a1f0*/  @P3 LDS.128 R36, [R42+0x4000] ;  /* 0x004000002a243984 */ /* 0x000ea80000000c00 */
[----:B0-----:R-:W-:Y:S01]  /*a200*/  @P4 STG.E.128 desc[UR60][R44.64+0x80], R32 ;  /* 0x000080202c004986 */ /* 0x001fe2000c101d3c */
[----:B------:R-:W-:-:S03]  /*a210*/  ISETP.NE.AND P4, PT, R6, RZ, PT ;  /* 0x000000ff0600720c */ /* 0x000fc60003f85270 */
[----:B--2---:R-:W-:Y:S01]  /*a220*/  @P3 STG.E.128 desc[UR60][R44.64+0xc0], R36 ;  /* 0x0000c0242c003986 */ /* 0x004fe2000c101d3c */
[----:B------:R-:W-:-:S09]  /*a230*/  ISETP.NE.AND P3, PT, R7, RZ, PT ;  /* 0x000000ff0700720c */ /* 0x000fd20003f65270 */
[----:B------:R-:W0:Y:S04]  /*a240*/  @P4 LDS.128 R36, [R42+0x8000] ;  /* 0x008000002a244984 */ /* 0x000e280000000c00 */
[----:B------:R-:W2:Y:S04]  /*a250*/  @P3 LDS.128 R32, [R43+0x8000] ;  /* 0x008000002b203984 */ /* 0x000ea80000000c00 */
[----:B0-----:R3:W-:Y:S04]  /*a260*/  @P4 STG.E.128 desc[UR60][R44.64+0x140], R36 ;  /* 0x000140242c004986 */ /* 0x0017e8000c101d3c */
[----:B--2---:R3:W-:Y:S02]  /*a270*/  @P3 STG.E.128 desc[UR60][R44.64+0x100], R32 ;  /* 0x000100202c003986 */ /* 0x0047e4000c101d3c */
.L_x_2585:
[----:B------:R-:W-:Y:S05]  /*a280*/  BSYNC B1 ;  /* 0x0000000000017941 */ /* 0x000fea0003800000 */
.L_x_2584:
[----:B------:R-:W-:-:S13]  /*a290*/  ISETP.GE.AND P3, PT, R214, R4, PT ;  /* 0x00000004d600720c */ /* 0x000fda0003f66270 */
[----:B------:R-:W-:Y:S05]  /*a2a0*/  @P3 BRA `(.L_x_2529) ;  /* 0x0000000000483947 */ /* 0x000fea0003800000 */
[----:B------:R-:W-:Y:S02]  /*a2b0*/  ISETP.NE.AND P4, PT, R11, RZ, PT ;  /* 0x000000ff0b00720c */ /* 0x000fe40003f85270 */
[----:B------:R-:W-:-:S11]  /*a2c0*/  ISETP.NE.AND P3, PT, R9, RZ, PT ;  /* 0x000000ff0900720c */ /* 0x000fd60003f65270 */
[----:B0--3--:R-:W0:Y:S04]  /*a2d0*/  @P4 LDS.128 R32, [R43+0x2000] ;  /* 0x002000002b204984 */ /* 0x009e280000000c00 */
[----:B------:R-:W2:Y:S04]  /*a2e0*/  @P3 LDS.128 R36, [R43+0x6000] ;  /* 0x006000002b243984 */ /* 0x000ea80000000c00 */
        /* <DEDUP_REMOVED lines=14> */
.L_x_2529:
[----:B------:R-:W-:Y:S05]  /*a3d0*/  BSYNC B0 ;  /* 0x0000000000007941 */ /* 0x000fea0003800000 */
.L_x_2495:
[----:B0-234-:R-:W0:Y:S01]  /*a3e0*/  S2R R32, SR_TID.X ;  /* 0x0000000000207919 */ /* 0x01de220000002100 */
[----:B------:R-:W-:Y:S01]  /*a3f0*/  @!PT LDS RZ, [RZ] ;  /* 0x00000000fffff984 */ /* 0x000fe20000000800 */
[----:B------:R-:W-:Y:S01]  /*a400*/  @!PT LDS RZ, [RZ] ;  /* 0x00000000fffff984 */ /* 0x000fe20000000800 */
[----:B------:R-:W-:Y:S01]  /*a410*/  @!PT LDS RZ, [RZ] ;  /* 0x00000000fffff984 */ /* 0x000fe20000000800 */
[----:B------:R-:W-:Y:S01]  /*a420*/  @!PT LDS RZ, [RZ] ;  /* 0x00000000fffff984 */ /* 0x000fe20000000800 */
[----:B------:R2:W-:Y:S06]  /*a430*/  MEMBAR.ALL.CTA ;  /* 0x0000000000007992 */ /* 0x0005ec0000008000 */
[----:B--2---:R-:W2:Y:S01]  /*a440*/  FENCE.VIEW.ASYNC.S ;  /* 0x00000000000073c6 */ /* 0x004ea20000000000 */
[----:B------:R-:W-:Y:S05]  /*a450*/  WARPSYNC.ALL ;  /* 0x0000000000007948 */ /* 0x000fea0003800000 */
[----:B------:R-:W-:Y:S01]  /*a460*/  BSSY B0, `(.L_x_2586) ;  /* 0x0000009000007945 */ /* 0x000fe20003800000 */
[----:B0-----:R-:W-:Y:S01]  /*a470*/  LOP3.LUT R32, R32, 0x7f, RZ, 0xc0, !PT ;  /* 0x0000007f20207812 */ /* 0x001fe200078ec0ff */
[----:B--2---:R0:W-:Y:S03]  /*a480*/  BAR.SYNC.DEFER_BLOCKING R148, 0x80 ;  /* 0x000200940000751d */ /* 0x0041e60000010000 */
[----:B------:R-:W-:-:S13]  /*a490*/  ISETP.NE.AND P3, PT, R32, RZ, PT ;  /* 0x000000ff2000720c */ /* 0x000fda0003f65270 */
[----:B------:R-:W-:-:S05]  /*a4a0*/  @!P3 VIADD R32, R3, 0x348a0 ;  /* 0x000348a00320b836 */ /* 0x000fca0000000000 */
[----:B------:R-:W-:-:S04]  /*a4b0*/  @!P3 PRMT R32, RZ, 0x654, R32 ;  /* 0x00000654ff20b816 */ /* 0x000fc80000000020 */
[----:B------:R0:W-:Y:S01]  /*a4c0*/  @!P3 SYNCS.ARRIVE.TRANS64.RED.A1T0 RZ, [R32+URZ], RZ ;  /* 0x000000ff20ffb9a7 */ /* 0x0001e2000810043f */
[----:B------:R-:W-:Y:S05]  /*a4d0*/  @!P2 BRA `(.L_x_2587) ;  /* 0x000000000004a947 */ /* 0x000fea0003800000 */
[----:B------:R-:W-:Y:S01]  /*a4e0*/  BPT.TRAP 0x1 ;  /* 0x000000040000795c */ /* 0x000fe20000300000 */
.L_x_2587:
[----:B------:R-:W-:Y:S05]  /*a4f0*/  BSYNC B0 ;  /* 0x0000000000007941 */ /* 0x000fea0003800000 */
.L_x_2586:
[----:B------:R-:W2:Y:S01]  /*a500*/  SYNCS.PHASECHK.TRANS64.TRYWAIT P4, [R3+URZ+0x348b0], R0 ;  /* 0x0348b000030075a7 */ /* 0x000ea2000808017f */
[----:B0-----:R-:W-:Y:S01]  /*a510*/  IMAD R32, R16, 0x4000, R27 ;  /* 0x0000400010207824 */ /* 0x001fe200078e021b */
[----:B------:R-:W-:Y:S01]  /*a520*/  ULDC.64 UR42, c[0x0][0x328] ;  /* 0x0000ca00002a7ab9 */ /* 0x000fe20000000a00 */
[----:B------:R-:W-:Y:S01]  /*a530*/  ULDC.64 UR40, c[0x0][0x318] ;  /* 0x0000c60000287ab9 */ /* 0x000fe20000000a00 */
[----:B------:R-:W-:Y:S01]  /*a540*/  BSSY B0, `(.L_x_2588) ;  /* 0x0000004000007945 */ /* 0x000fe20003800000 */
[----:B------:R-:W-:Y:S01]  /*a550*/  ISETP.GE.AND P2, PT, R17, R4, PT ;  /* 0x000000041100720c */ /* 0x000fe20003f46270 */
[----:B------:R-:W-:Y:S02]  /*a560*/  IMAD.IADD R34, R122, 0x1, R32 ;  /* 0x000000017a227824 */ /* 0x000fe400078e0220 */
[----:B--2---:R-:W-:Y:S10]  /*a570*/  @!P4 BRA `(.L_x_2589) ;  /* 0x000001bc00c0c947 */ /* 0x004ff40003800000 */
.L_x_2887:
[----:B------:R-:W-:Y:S05]  /*a580*/  BSYNC B0 ;  /* 0x0000000000007941 */ /* 0x000fea0003800000 */
.L_x_2588:
[----:B------:R-:W-:Y:S01]  /*a590*/  BSSY B0, `(.L_x_2590) ;  /* 0x000001a000007945 */ /* 0x000fe20003800000 */
[----:B01----:R-:W-:Y:S01]  /*a5a0*/  LEA R0, R32, R113, 0x1 ;  /* 0x0000007120007211 */ /* 0x003fe200078e08ff */
        /* <DEDUP_REMOVED lines=24> */
.L_x_2591:
[----:B------:R-:W-:Y:S05]  /*a730*/  BSYNC B0 ;  /* 0x0000000000007941 */ /* 0x000fea0003800000 */
.L_x_2590:
        /* <DEDUP_REMOVED lines=25> */
.L_x_2593:
[----:B------:R-:W-:Y:S05]  /*a8d0*/  BSYNC B0 ;  /* 0x0000000000007941 */ /* 0x000fea0003800000 */
.L_x_2592:
[----:B------:R-:W3:Y:S01]  /*a8e0*/  LDL R0, [R1+0x10] ;  /* 0x0000100001007983 */ /* 0x000ee20000100800 */
[----:B------:R-:W-:Y:S01]  /*a8f0*/  @!P3 VIADD R3, R3, 0x348c0 ;  /* 0x000348c00303b836 */ /* 0x000fe20000000000 */
[----:B------:R-:W-:Y:S01]  /*a900*/  PLOP3.LUT P2, PT, PT, PT, PT, 0x8, 0x0 ;  /* 0x000000000000781c */ /* 0x000fe20003f4e170 */
[----:B------:R-:W-:Y:S01]  /*a910*/  VIADD R16, R16, 0x1 ;  /* 0x0000000110107836 */ /* 0x000fe20000000000 */
[----:B------:R-:W-:Y:S01]  /*a920*/  @!PT LDS RZ, [RZ] ;  /* 0x00000000fffff984 */ /* 0x000fe20000000800 */
[----:B------:R-:W-:Y:S01]  /*a930*/  @!PT LDS RZ, [RZ] ;  /* 0x00000000fffff984 */ /* 0x000fe20000000800 */
[----:B------:R-:W-:Y:S01]  /*a940*/  @!PT LDS RZ, [RZ] ;  /* 0x00000000fffff984 */ /* 0x000fe20000000800 */
[----:B------:R-:W-:Y:S01]  /*a950*/  @!PT LDS RZ, [RZ] ;  /* 0x00000000fffff984 */ /* 0x000fe20000000800 */
[----:B------:R1:W-:Y:S06]  /*a960*/  MEMBAR.ALL.CTA ;  /* 0x0000000000007992 */ /* 0x0003ec0000008000 */
[----:B-1----:R-:W1:Y:S01]  /*a970*/  FENCE.VIEW.ASYNC.S ;  /* 0x00000000000073c6 */ /* 0x002e620000000000 */
[----:B------:R-:W-:Y:S01]  /*a980*/  @!P3 PRMT R3, RZ, 0x654, R3 ;  /* 0x00000654ff03b816 */ /* 0x000fe20000000003 */
[----:B-1----:R1:W-:Y:S06]  /*a990*/  BAR.SYNC.DEFER_BLOCKING R148, 0x80 ;  /* 0x000200940000751d */ /* 0x0023ec0000010000 */
[----:B------:R4:W-:Y:S01]  /*a9a0*/  @!P3 SYNCS.ARRIVE.TRANS64.RED.A1T0 RZ, [R3+URZ], RZ ;  /* 0x000000ff03ffb9a7 */ /* 0x0009e2000810043f */
[----:B------:R-:W-:-:S04]  /*a9b0*/  ISETP.NE.AND P3, PT, R16, 0x2, PT ;  /* 0x000000021000780c */ /* 0x000fc80003f65270 */
[----:B------:R-:W-:Y:S02]  /*a9c0*/  SEL R16, R16, RZ, P3 ;  /* 0x000000ff10107207 */ /* 0x000fe40001800000 */
[----:B----4-:R-:W-:-:S04]  /*a9d0*/  SEL R3, RZ, 0x1, P3 ;  /* 0x00000001ff037807 */ /* 0x010fc80001800000 */
[----:B------:R-:W-:Y:S02]  /*a9e0*/  LOP3.LUT R188, R188, R3, RZ, 0x3c, !PT ;  /* 0x00000003bcbc7212 */ /* 0x000fe400078e3cff */
[----:B---3--:R-:W-:-:S13]  /*a9f0*/  LOP3.LUT P4, RZ, R0, 0x2, RZ, 0xc0, !PT ;  /* 0x0000000200ff7812 */ /* 0x008fda000788c0ff */
[----:B-1----:R-:W-:Y:S05]  /*aa00*/  @P4 BRA `(.L_x_2594) ;  /* 0xffffff8000bc4947 */ /* 0x002fea000383ffff */
.L_x_2490:
[----:B------:R-:W1:Y:S01]  /*aa10*/  LDC R0, c[0x0][0x448] ;  /* 0x00011200ff007b82 */ /* 0x000e620000000800 */
[----:B------:R-:W-:Y:S01]  /*aa20*/  IADD3 R3, R200, 0x7f, RZ ;  /* 0x0000007fc8037810 */ /* 0x000fe20007ffe0ff */
[----:B------:R-:W-:Y:S01]  /*aa30*/  BSSY B0, `(.L_x_2595) ;  /* 0x0000010000007945 */ /* 0x000fe20003800000 */
[----:B------:R-:W-:Y:S01]  /*aa40*/  IMAD.MOV.U32 R88, RZ, RZ, RZ ;  /* 0x000000ffff587224 */ /* 0x000fe200078e00ff */
[----:B-1----:R-:W-:-:S13]  /*aa50*/  ISETP.NE.AND P0, PT, R0, 0x1, PT ;  /* 0x000000010000780c */ /* 0x002fda0003f05270 */
[----:B------:R-:W1:Y:S08]  /*aa60*/  @P0 LDC R0, c[0x0][0x44c] ;  /* 0x00011300ff000b82 */ /* 0x000e700000000800 */
[----:B------:R-:W3:Y:S01]  /*aa70*/  @P0 LDC R5, c[0x0][0x450] ;  /* 0x00011400ff050b82 */ /* 0x000ee20000000800 */
[----:B-1----:R-:W-:-:S05]  /*aa80*/  @P0 IMAD.HI.U32 R0, R3, R0, RZ ;  /* 0x0000000003000227 */ /* 0x002fca00078e00ff */
[----:B---3--:R-:W-:-:S05]  /*aa90*/  @P0 SHF.R.U32.HI R3, RZ, R5, R0 ;  /* 0x00000005ff030219 */ /* 0x008fca0000011600 */
[----:B------:R-:W-:-:S05]  /*aaa0*/  IMAD.IADD R3, R146, 0x1, R3 ;  /* 0x0000000192037824 */ /* 0x000fca00078e0203 */
[----:B------:R-:W-:-:S04]  /*aab0*/  SHF.R.S32.HI R0, RZ, 0x1f, R3 ;  /* 0x0000001fff007819 */ /* 0x000fc80000011403 */
[----:B------:R-:W-:-:S04]  /*aac0*/  LEA.HI R0, R0, R3, RZ, 0x7 ;  /* 0x0000000300007211 */ /* 0x000fc800078f38ff */
[----:B------:R-:W-:-:S04]  /*aad0*/  SHF.R.S32.HI R0, RZ, 0x7, R0 ;  /* 0x00000007ff007819 */ /* 0x000fc80000011400 */
[----:B------:R-:W-:-:S04]  /*aae0*/  VIMNMX R147, R147, R0, PT ;  /* 0x0000000093937248 */ /* 0x000fc80003fe0100 */
[----:B------:R-:W-:Y:S01]  /*aaf0*/  ISETP.GE.AND P0, PT, R147, 0x1, PT ;  /* 0x000000019300780c */ /* 0x000fe20003f06270 */
[----:B------:R-:W-:-:S12]  /*ab00*/  @P2 BRA `(.L_x_2596) ;  /* 0x0000000000082947 */ /* 0x000fd80003800000 */
[----:B------:R-:W1:Y:S02]  /*ab10*/  FENCE.VIEW.ASYNC.G ;  /* 0x00000000000073c6 */ /* 0x000e640000000100 */
[----:B-1----:R-:W-:Y:S06]  /*ab20*/  BAR.ARV 0xc, 0x180 ;  /* 0x0306000000007b1d */ /* 0x002fec0000002000 */
.L_x_2596:
[----:B------:R-:W-:Y:S05]  /*ab30*/  BSYNC B0 ;  /* 0x0000000000007941 */ /* 0x000fea0003800000 */
.L_x_2595:
[----:B------:R-:W-:Y:S04]  /*ab40*/  BSSY B0, `(.L_x_2597) ;  /* 0x000001f000007945 */ /* 0x000fe80003800000 */
[----:B------:R-:W-:Y:S05]  /*ab50*/  @!P0 BRA `(.L_x_2598) ;  /* 0x0000000000748947 */ /* 0x000fea0003800000 */
[----:B------:R-:W-:Y:S01]  /*ab60*/  ISETP.NE.AND P0, PT, R209, RZ, PT ;  /* 0x000000ffd100720c */ /* 0x000fe20003f05270 */
[----:B------:R-:W-:-:S03]  /*ab70*/  ULDC UR4, c[0x0][0x9f0] ;  /* 0x00027c0000047ab9 */ /* 0x000fc60000000800 */
[----:B------:R-:W-:-:S04]  /*ab80*/  SEL R9, R209, UR4, P0 ;  /* 0x00000004d1097c07 */ /* 0x000fc80008000000 */
[-C--:B------:R-:W-:Y:S02]  /*ab90*/  IABS R6, R9.reuse ;  /* 0x0000000900067213 */ /* 0x080fe40000000000 */
[----:B------:R-:W-:Y:S02]  /*aba0*/  IADD3 R0, R9, -0x1, R147 ;  /* 0xffffffff09007810 */ /* 0x000fe40007ffe093 */
[----:B------:R-:W1:Y:S01]  /*abb0*/  I2F.RP R3, R6 ;  /* 0x0000000600037306 */ /* 0x000e620000209400 */
[-C--:B------:R-:W-:Y:S02]  /*abc0*/  IABS R10, R9.reuse ;  /* 0x00000009000a7213 */ /* 0x080fe40000000000 */
[----:B------:R-:W-:Y:S02]  /*abd0*/  IABS R8, R0 ;  /* 0x0000000000087213 */ /* 0x000fe40000000000 */
[----:B------:R-:W-:-:S04]  /*abe0*/  LOP3.LUT R0, R0, R9, RZ, 0x3c, !PT ;  /* 0x0000000900007212 */ /* 0x000fc800078e3cff */
[----:B------:R-:W-:Y:S01]  /*abf0*/  ISETP.GE.AND P2, PT, R0, RZ, PT ;  /* 0x000000ff0000720c */ /* 0x000fe20003f46270 */
[----:B-1----:R-:W1:Y:S02]  /*ac00*/  MUFU.RCP R3, R3 ;  /* 0x0000000300037308 */ /* 0x002e640000001000 */
[----:B-1----:R-:W-:Y:S01]  /*ac10*/  VIADD R4, R3, 0xffffffe ;  /* 0x0ffffffe03047836 */ /* 0x002fe20000000000 */
[----:B------:R-:W-:-:S05]  /*ac20*/  IADD3 R3, RZ, -R10, RZ ;  /* 0x8000000aff037210 */ /* 0x000fca0007ffe0ff */
[----:B------:R1:W3:Y:S02]  /*ac30*/  F2I.FTZ.U32.TRUNC.NTZ R5, R4 ;  /* 0x0000000400057305 */ /* 0x0002e4000021f000 */
[----:B-1----:R-:W-:Y:S02]  /*ac40*/  IMAD.MOV.U32 R4, RZ, RZ, RZ ;  /* 0x000000ffff047224 */ /* 0x002fe400078e00ff */
[----:B---3--:R-:W-:-:S04]  /*ac50*/  IMAD.MOV R7, RZ, RZ, -R5 ;  /* 0x000000ffff077224 */ /* 0x008fc800078e0a05 */
        /* <DEDUP_REMOVED lines=9> */
[----:B------:R-:W-:-:S05]  /*acf0*/  @P0 VIADD R5, R5, 0x1 ;  /* 0x0000000105050836 */ /* 0x000fca0000000000 */
[----:B------:R-:W-:Y:S02]  /*ad00*/  @!P2 IADD3 R5, -R5, RZ, RZ ;  /* 0x000000ff0505a210 */ /* 0x000fe40007ffe1ff */
[----:B------:R-:W-:-:S05]  /*ad10*/  @!P1 LOP3.LUT R5, RZ, R9, RZ, 0x33, !PT ;  /* 0x00000009ff059212 */ /* 0x000fca00078e33ff */
[----:B------:R-:W-:-:S07]  /*ad20*/  IMAD.MOV.U32 R88, RZ, RZ, R5 ;  /* 0x000000ffff587224 */ /* 0x000fce00078e0005 */
.L_x_2598:
[----:B------:R-:W-:Y:S05]  /*ad30*/  BSYNC B0 ;  /* 0x0000000000007941 */ /* 0x000fea0003800000 */
.L_x_2597:
        /* <DEDUP_REMOVED lines=27> */
[----:B0-----:R-:W-:Y:S02]  /*aef0*/  CS2R R42, SRZ ;  /* 0x00000000002a7805 */ /* 0x001fe4000001ff00 */
[----:B--2---:R-:W-:Y:S02]  /*af00*/  CS2R R40, SRZ ;  /* 0x0000000000287805 */ /* 0x004fe4000001ff00 */
        /* <DEDUP_REMOVED lines=9> */
[----:B------:R-:W2:Y:S01]  /*afa0*/  LDL R3, [R1+0x84] ;  /* 0x0000840001037983 */ /* 0x000ea20000100800 */
[----:B------:R-:W0:Y:S02]  /*afb0*/  S2R R4, SR_TID.X ;  /* 0x0000000000047919 */ /* 0x000e240000002100 */
[----:B0-----:R-:W-:-:S05]  /*afc0*/  VIADD R4, R4, 0xffffff80 ;  /* 0xffffff8004047836 */ /* 0x001fca0000000000 */
[----:B------:R-:W-:-:S04]  /*afd0*/  SHF.R.S32.HI R0, RZ, 0x1f, R4 ;  /* 0x0000001fff007819 */ /* 0x000fc80000011404 */
[----:B------:R-:W-:-:S04]  /*afe0*/  LEA.HI R0, R0, R4, RZ, 0x7 ;  /* 0x0000000400007211 */ /* 0x000fc800078f38ff */
[----:B------:R-:W-:-:S06]  /*aff0*/  SHF.R.S32.HI R0, RZ, 0x7, R0 ;  /* 0x00000007ff007819 */ /* 0x000fcc0000011400 */
[----:B------:R-:W0:Y:S01]  /*b000*/  SHFL.IDX PT, R0, R0, RZ, 0x1f ;  /* 0x00001fff00007589 */ /* 0x000e2200000e0000 */
[----:B--2---:R-:W-:Y:S02]  /*b010*/  R2UR UR4, R3 ;  /* 0x00000000030472ca */ /* 0x004fe400000e0000 */
[----:B0-----:R-:W-:-:S04]  /*b020*/  LEA.HI R3, R0, R0, RZ, 0x1 ;  /* 0x0000000000037211 */ /* 0x001fc800078f08ff */
[----:B------:R-:W-:-:S05]  /*b030*/  LOP3.LUT R3, R3, 0x1e, RZ, 0xc0, !PT ;  /* 0x0000001e03037812 */ /* 0x000fca00078ec0ff */
[----:B------:R-:W-:Y:S02]  /*b040*/  IMAD.IADD R3, R0, 0x1, -R3 ;  /* 0x0000000100037824 */ /* 0x000fe400078e0a03 */
[----:B------:R-:W-:-:S05]  /*b050*/  IMAD.U32 R0, RZ, RZ, UR4 ;  /* 0x00000004ff007e24 */ /* 0x000fca000f8e00ff */
[----:B------:R-:W-:Y:S02]  /*b060*/  LOP3.LUT P0, RZ, R0, 0x3ff, RZ, 0xc0, !PT ;  /* 0x000003ff00ff7812 */ /* 0x000fe4000780c0ff */
[----:B------:R-:W-:-:S04]  /*b070*/  LEA R3, R3, UR4, 0xd ;  /* 0x0000000403037c11 */ /* 0x000fc8000f8e68ff */
[----:B------:R-:W-:Y:S02]  /*b080*/  SHF.R.U32.HI R3, RZ, 0x4, R3 ;  /* 0x00000004ff037819 */ /* 0x000fe40000011603 */
[----:B------:R-:W-:Y:S02]  /*b090*/  P2R R24, PR, RZ, 0x1 ;  /* 0x00000001ff187803 */ /* 0x000fe40000000000 */
[----:B------:R-:W-:-:S03]  /*b0a0*/  LOP3.LUT R68, R3, 0x3fff, RZ, 0xc0, !PT ;  /* 0x00003fff03447812 */ /* 0x000fc600078ec0ff */
[----:B------:R-:W-:Y:S05]  /*b0b0*/  @!P0 BRA `(.L_x_2600) ;  /* 0x0000000000408947 */ /* 0x000fea0003800000 */
[----:B------:R-:W-:Y:S01]  /*b0c0*/  MOV R0, 0x0 ;  /* 0x0000000000007802 */ /* 0x000fe20000000f00 */
[----:B------:R-:W-:Y:S01]  /*b0d0*/  ULDC.64 UR4, c[0x4][0x118] ;  /* 0x0100460000047ab9 */ /* 0x000fe20000000a00 */
[----:B------:R-:W-:Y:S01]  /*b0e0*/  ULDC.64 UR6, c[0x4][0x120] ;  /* 0x0100480000067ab9 */ /* 0x000fe20000000a00 */
[----:B------:R-:W-:Y:S01]  /*b0f0*/  MOV R4, UR4 ;  /* 0x0000000400047c02 */ /* 0x000fe20008000f00 */
[----:B------:R0:W1:Y:S01]  /*b100*/  LDC.64 R14, c[0x4][R0] ;  /* 0x01000000000e7b82 */ /* 0x0000620000000a00 */
[----:B------:R-:W-:Y:S01]  /*b110*/  IMAD.U32 R5, RZ, RZ, UR5 ;  /* 0x00000005ff057e24 */ /* 0x000fe2000f8e00ff */
[----:B------:R-:W-:Y:S01]  /*b120*/  ULDC.64 UR4, c[0x4][0x98] ;  /* 0x0100260000047ab9 */ /* 0x000fe20000000a00 */
[----:B------:R-:W-:Y:S01]  /*b130*/  IMAD.U32 R6, RZ, RZ, UR6 ;  /* 0x00000006ff067e24 */ /* 0x000fe2000f8e00ff */
[----:B------:R-:W-:Y:S01]  /*b140*/  MOV R11, UR5 ;  /* 0x00000005000b7c02 */ /* 0x000fe20008000f00 */
[----:B------:R-:W-:Y:S02]  /*b150*/  IMAD.U32 R7, RZ, RZ, UR7 ;  /* 0x00000007ff077e24 */ /* 0x000fe4000f8e00ff */
[----:B------:R-:W-:-:S02]  /*b160*/  IMAD.U32 R10, RZ, RZ, UR4 ;  /* 0x00000004ff0a7e24 */ /* 0x000fc4000f8e00ff */
[----:B------:R-:W-:Y:S02]  /*b170*/  IMAD.MOV.U32 R8, RZ, RZ, 0x70 ;  /* 0x00000070ff087424 */ /* 0x000fe400078e00ff */
[----:B------:R-:W-:Y:S02]  /*b180*/  IMAD.MOV.U32 R12, RZ, RZ, 0x1 ;  /* 0x00000001ff0c7424 */ /* 0x000fe400078e00ff */
[----:B0-----:R-:W-:-:S07]  /*b190*/  IMAD.MOV.U32 R13, RZ, RZ, RZ ;  /* 0x000000ffff0d7224 */ /* 0x001fce00078e00ff */
[----:B------:R-:W-:-:S07]  /*b1a0*/  LEPC R20, `(.L_x_2600) ;  /* 0x000000001014794e */ /* 0x000fce0000000000 */
[----:B-1---5:R-:W-:Y:S05]  /*b1b0*/  CALL.ABS.NOINC R14 ;  /* 0x000000000e007343 */ /* 0x022fea0003c00000 */
.L_x_2600:
        /* <DEDUP_REMOVED lines=12> */
.L_x_2604:
[----:B-1----:R1:W2:Y:S02]  /*b280*/  SYNCS.PHASECHK.TRANS64.TRYWAIT P0, [R2+URZ+0x34800], R3 ;  /* 0x03480003020075a7 */ /* 0x0022a4000800017f */
[----:B--2---:R-:W-:Y:S05]  /*b290*/  @!P0 NANOSLEEP.SYNCS 0x989680 ;  /* 0x009896800000895d */ /* 0x004fea0003900000 */
[----:B------:R-:W2:Y:S02]  /*b2a0*/  @!P0 SYNCS.PHASECHK.TRANS64 P0, [R2+URZ+0x34800], R3 ;  /* 0x03480003020085a7 */ /* 0x000ea4000800007f */
[----:B--2---:R-:W-:Y:S05]  /*b2b0*/  @!P0 BRA `(.L_x_2604) ;  /* 0xfffffffc00f08947 */ /* 0x004fea000383ffff */
.L_x_2603:
[----:B------:R-:W-:Y:S05]  /*b2c0*/  BSYNC B0 ;  /* 0x0000000000007941 */ /* 0x000fea0003800000 */
.L_x_2602:
[----:B------:R-:W-:Y:S05]  /*b2d0*/  BRA `(.L_x_2605) ;  /* 0x0000006c00247947 */ /* 0x000fea0003800000 */
.L_x_2601:
[----:B------:R-:W-:Y:S01]  /*b2e0*/  ISETP.NE.AND P0, PT, R24, RZ, PT ;  /* 0x000000ff1800720c */ /* 0x000fe20003f05270 */
[----:B------:R-:W-:Y:S01]  /*b2f0*/  ULDC.64 UR4, c[0x0][0x3f8] ;  /* 0x0000fe0000047ab9 */ /* 0x000fe20000000a00 */
[----:B-----5:R-:W-:Y:S01]  /*b300*/  SHF.R.S32.HI R0, RZ, 0x1f, R141 ;  /* 0x0000001fff007819 */ /* 0x020fe2000001148d */
[----:B------:R-:W-:Y:S01]  /*b310*/  ULDC.64 UR6, c[0x0][0x408] ;  /* 0x0001020000067ab9 */ /* 0x000fe20000000a00 */
[----:B------:R-:W-:-:S04]  /*b320*/  IMAD.WIDE.U32 R24, R141, UR4, RZ ;  /* 0x000000048d187c25 */ /* 0x000fc8000f8e00ff */
[C---:B------:R-:W-:Y:S02]  /*b330*/  IMAD R4, R0.reuse, UR4, RZ ;  /* 0x0000000400047c24 */ /* 0x040fe4000f8e02ff */
[----:B------:R-:W-:Y:S02]  /*b340*/  IMAD R0, R0, UR6, RZ ;  /* 0x0000000600007c24 */ /* 0x000fe4000f8e02ff */
[C---:B------:R-:W-:Y:S02]  /*b350*/  IMAD R29, R141.reuse, UR5, R4 ;  /* 0x000000058d1d7c24 */ /* 0x040fe4000f8e0204 */
[C---:B------:R-:W-:Y:S02]  /*b360*/  IMAD R31, R141.reuse, UR7, R0 ;  /* 0x000000078d1f7c24 */ /* 0x040fe4000f8e0200 */
[----:B------:R-:W-:Y:S01]  /*b370*/  IMAD.WIDE.U32 R26, R141, UR6, RZ ;  /* 0x000000068d1a7c25 */ /* 0x000fe2000f8e00ff */
[----:B------:R-:W-:-:S03]  /*b380*/  IADD3 R29, R29, R25, RZ ;  /* 0x000000191d1d7210 */ /* 0x000fc60007ffe0ff */
        /* <DEDUP_REMOVED lines=11> */
[----:B------:R-:W-:Y:S01]  /*b440*/  MOV R13, RZ ;  /* 0x000000ff000d7202 */ /* 0x000fe20000000f00 */
[----:B------:R-:W-:-:S02]  /*b450*/  IMAD.U32 R10, RZ, RZ, UR4 ;  /* 0x00000004ff0a7e24 */ /* 0x000fc4000f8e00ff */
[----:B------:R-:W-:Y:S02]  /*b460*/  IMAD.U32 R11, RZ, RZ, UR5 ;  /* 0x00000005ff0b7e24 */ /* 0x000fe4000f8e00ff */
[----:B------:R-:W-:Y:S02]  /*b470*/  IMAD.MOV.U32 R8, RZ, RZ, 0x70 ;  /* 0x00000070ff087424 */ /* 0x000fe400078e00ff */
[----:B------:R-:W-:-:S07]  /*b480*/  IMAD.MOV.U32 R12, RZ, RZ, 0x1 ;  /* 0x00000001ff0c7424 */ /* 0x000fce00078e00ff */
[----:B------:R-:W-:-:S07]  /*b490*/  LEPC R20, `(.L_x_2606) ;  /* 0x000000001014794e */ /* 0x000fce0000000000 */
[----:B0-----:R-:W-:Y:S05]  /*b4a0*/  CALL.ABS.NOINC R14 ;  /* 0x000000000e007343 */ /* 0x001fea0003c00000 */
.L_x_2606:
        /* <DEDUP_REMOVED lines=9> */
[----:B------:R-:W-:Y:S01]  /*b540*/  MOV R6, R26 ;  /* 0x0000001a00067202 */ /* 0x000fe20000000f00 */
[----:B------:R-:W-:Y:S01]  /*b550*/  IMAD.MOV.U32 R4, RZ, RZ, R24 ;  /* 0x000000ffff047224 */ /* 0x000fe200078e0018 */
[----:B------:R-:W-:Y:S01]  /*b560*/  SHF.R.S32.HI R73, RZ, 0x1f, R190 ;  /* 0x0000001fff497819 */ /* 0x000fe200000114be */
[----:B------:R-:W-:Y:S01]  /*b570*/  IMAD.MOV.U32 R7, RZ, RZ, R31 ;  /* 0x000000ffff077224 */ /* 0x000fe200078e001f */
[----:B------:R-:W-:Y:S02]  /*b580*/  SHF.R.S32.HI R72, RZ, 0x1f, R189 ;  /* 0x0000001fff487819 */ /* 0x000fe400000114bd */
        /* <DEDUP_REMOVED lines=23> */
[----:B------:R0:W1:Y:S04]  /*b700*/  SHFL.IDX PT, R7, R0, RZ, 0x1c1f ;  /* 0x001c1fff00077589 */ /* 0x00006800000e0000 */
[----:B------:R0:W2:Y:S04]  /*b710*/  SHFL.IDX PT, R6, R65, RZ, 0x1c1f ;  /* 0x001c1fff41067589 */ /* 0x0000a800000e0000 */
[----:B------:R0:W3:Y:S04]  /*b720*/  SHFL.IDX PT, R9, R63, RZ, 0x1c1f ;  /* 0x001c1fff3f097589 */ /* 0x0000e800000e0000 */
[----:B------:R0:W4:Y:S02]  /*b730*/  SHFL.IDX PT, R8, R3, RZ, 0x1c1f ;  /* 0x001c1fff03087589 */ /* 0x00012400000e0000 */
.L_x_2893:
        /* <DEDUP_REMOVED lines=16> */
[----:B------:R-:W3:Y:S01]  /*b840*/  LDL R5, [R1+0x40] ;  /* 0x0000400001057983 */ /* 0x000ee20000100800 */
[----:B------:R-:W-:Y:S01]  /*b850*/  ULDC UR4, c[0x0][0x3f4] ;  /* 0x0000fd0000047ab9 */ /* 0x000fe20000000800 */
[----:B------:R-:W-:Y:S02]  /*b860*/  CS2R R60, SRZ ;  /* 0x00000000003c7805 */ /* 0x000fe4000001ff00 */
[----:B------:R-:W-:Y:S02]  /*b870*/  ISETP.GE.AND P3, PT, R190, UR4, PT ;  /* 0x00000004be007c0c */ /* 0x000fe4000bf66270 */
[----:B------:R-:W-:Y:S02]  /*b880*/  CS2R R58, SRZ ;  /* 0x00000000003a7805 */ /* 0x000fe4000001ff00 */
[----:B------:R-:W-:Y:S02]  /*b890*/  ISETP.GE.AND P2, PT, R189, UR4, PT ;  /* 0x00000004bd007c0c */ /* 0x000fe4000bf46270 */
[----:B------:R-:W-:-:S02]  /*b8a0*/  ISETP.GE.AND P1, PT, R192, UR4, PT ;  /* 0x00000004c0007c0c */ /* 0x000fc4000bf26270 */
[----:B------:R-:W-:Y:S02]  /*b8b0*/  ISETP.GE.AND P0, PT, R191, UR4, PT ;  /* 0x00000004bf007c0c */ /* 0x000fe4000bf06270 */
[----:B------:R-:W-:-:S03]  /*b8c0*/  ISETP.GE.AND P4, PT, R22, UR4, PT ;  /* 0x0000000416007c0c */ /* 0x000fc6000bf86270 */
[C---:B------:R-:W-:Y:S01]  /*b8d0*/  @!P3 IMAD.SHL.U32 R27, R190.reuse, 0x2, RZ ;  /* 0x00000002be1bb824 */ /* 0x040fe200078e00ff */
[----:B------:R-:W-:-:S03]  /*b8e0*/  @!P3 SHF.L.U64.HI R4, R190, 0x1, R73 ;  /* 0x00000001be04b819 */ /* 0x000fc60000010249 */
[----:B------:R-:W-:Y:S02]  /*b8f0*/  @!P2 SHF.L.U32 R21, R189, 0x1, RZ ;  /* 0x00000001bd15a819 */ /* 0x000fe400000006ff */
[----:B------:R-:W-:Y:S01]  /*b900*/  @!P1 IMAD.SHL.U32 R13, R192, 0x2, RZ ;  /* 0x00000002c00d9824 */ /* 0x000fe200078e00ff */
[-C--:B--2---:R-:W-:Y:S01]  /*b910*/  @!P3 IADD3 R28, P6, R6, R27.reuse, RZ ;  /* 0x0000001b061cb210 */ /* 0x084fe20007fde0ff */
[----:B------:R-:W-:Y:S01]  /*b920*/  @!P0 IMAD.SHL.U32 R35, R191, 0x2, RZ ;  /* 0x00000002bf238824 */ /* 0x000fe200078e00ff */
[----:B------:R-:W-:Y:S01]  /*b930*/  @!P2 SHF.L.U64.HI R10, R189, 0x1, R72 ;  /* 0x00000001bd0aa819 */ /* 0x000fe20000010248 */
[----:B-1----:R-:W-:Y:S01]  /*b940*/  @!P4 IMAD.WIDE R32, R22, 0x2, R6 ;  /* 0x000000021620c825 */ /* 0x002fe200078e0206 */
[----:B----4-:R-:W-:Y:S02]  /*b950*/  @!P3 IADD3 R26, P5, R8, R27, RZ ;  /* 0x0000001b081ab210 */ /* 0x010fe40007fbe0ff */
[----:B------:R-:W-:Y:S01]  /*b960*/  @!P0 SHF.L.U64.HI R36, R191, 0x1, R237 ;  /* 0x00000001bf248819 */ /* 0x000fe200000102ed */
[--C-:B------:R-:W-:Y:S01]  /*b970*/  @!P3 IMAD.X R29, R7, 0x1, R4.reuse, P6 ;  /* 0x00000001071db824 */ /* 0x100fe200030e0604 */
[-C--:B------:R-:W-:Y:S01]  /*b980*/  @!P2 IADD3 R24, P6, R6, R21.reuse, RZ ;  /* 0x000000150618a210 */ /* 0x080fe20007fde0ff */
[----:B---3--:R-:W-:Y:S01]  /*b990*/  @!P3 IMAD.X R27, R9, 0x1, R4, P5 ;  /* 0x00000001091bb824 */ /* 0x008fe200028e0604 */
[----:B------:R-:W-:Y:S01]  /*b9a0*/  @!P2 IADD3 R20, P5, R8, R21, RZ ;  /* 0x000000150814a210 */ /* 0x000fe20007fbe0ff */
[----:B------:R1:W5:Y:S02]  /*b9b0*/  @!P4 LD.E.64 R60, desc[UR60][R32.64] ;  /* 0x0000003c203cc980 */ /* 0x000364000c101b00 */
[----:B------:R-:W-:Y:S01]  /*b9c0*/  @!P2 IMAD.X R25, R7, 0x1, R10, P6 ;  /* 0x000000010719a824 */ /* 0x000fe200030e060a */
[----:B------:R-:W-:-:S02]  /*b9d0*/  @!P1 IADD3 R14, P6, R6, R13, RZ ;  /* 0x0000000d060e9210 */ /* 0x000fc40007fde0ff */
[----:B------:R-:W-:Y:S02]  /*b9e0*/  @!P2 IADD3.X R21, R9, R10, RZ, P5, !PT ;  /* 0x0000000a0915a210 */ /* 0x000fe40002ffe4ff */
[----:B------:R-:W-:Y:S02]  /*b9f0*/  ISETP.GE.AND P5, PT, R193, UR4, PT ;  /* 0x00000004c1007c0c */ /* 0x000fe4000bfa6270 */
        /* <DEDUP_REMOVED lines=9> */
[----:B------:R1:W5:Y:S01]  /*ba90*/  @!P3 LD.E.64 R56, desc[UR60][R28.64] ;  /* 0x0000003c1c38b980 */ /* 0x000362000c101b00 */
[----:B------:R-:W-:-:S03]  /*baa0*/  @!P5 SHF.L.U64.HI R34, R193, 0x1, R236 ;  /* 0x00000001c122d819 */ /* 0x000fc600000102ec */
[----:B------:R1:W5:Y:S04]  /*bab0*/  @!P3 LD.E.64 R54, desc[UR60][R26.64] ;  /* 0x0000003c1a36b980 */ /* 0x000368000c101b00 */
[----:B------:R1:W5:Y:S04]  /*bac0*/  @!P2 LD.E.64 R52, desc[UR60][R24.64] ;  /* 0x0000003c1834a980 */ /* 0x000368000c101b00 */
[----:B------:R1:W5:Y:S01]  /*bad0*/  @!P2 LD.E.64 R50, desc[UR60][R20.64] ;  /* 0x0000003c1432a980 */ /* 0x000362000c101b00 */
[----:B------:R-:W-:Y:S02]  /*bae0*/  @!P1 SHF.L.U64.HI R4, R192, 0x1, R5 ;  /* 0x00000001c0049819 */ /* 0x000fe40000010205 */
[----:B------:R-:W-:-:S03]  /*baf0*/  @!P4 MOV R5, R9 ;  /* 0x000000090005c202 */ /* 0x000fc60000000f00 */
[----:B------:R-:W-:Y:S01]  /*bb00*/  @!P1 IMAD.X R15, R7, 0x1, R4, P6 ;  /* 0x00000001070f9824 */ /* 0x000fe200030e0604 */
[----:B------:R-:W-:-:S04]  /*bb10*/  @!P1 IADD3 R12, P6, R8, R13, RZ ;  /* 0x0000000d080c9210 */ /* 0x000fc80007fde0ff */
[----:B------:R1:W5:Y:S01]  /*bb20*/  @!P1 LD.E.64 R48, desc[UR60][R14.64] ;  /* 0x0000003c0e309980 */ /* 0x000362000c101b00 */
[----:B------:R-:W-:Y:S01]  /*bb30*/  @!P1 IMAD.X R13, R9, 0x1, R4, P6 ;  /* 0x00000001090d9824 */ /* 0x000fe200030e0604 */
[----:B------:R-:W-:Y:S01]  /*bb40*/  @!P0 IADD3 R10, P6, R6, R35, RZ ;  /* 0x00000023060a8210 */ /* 0x000fe20007fde0ff */
[----:B------:R-:W-:-:S03]  /*bb50*/  @!P4 IMAD.MOV.U32 R4, RZ, RZ, R8 ;  /* 0x000000ffff04c224 */ /* 0x000fc600078e0008 */
[----:B------:R1:W5:Y:S01]  /*bb60*/  @!P1 LD.E.64 R46, desc[UR60][R12.64] ;  /* 0x0000003c0c2e9980 */ /* 0x000362000c101b00 */
[----:B------:R-:W-:-:S04]  /*bb70*/  @!P4 IMAD.WIDE R30, R22, 0x2, R4 ;  /* 0x00000002161ec825 */ /* 0x000fc800078e0204 */
[--C-:B------:R-:W-:Y:S01]  /*bb80*/  @!P0 IMAD.X R11, R7, 0x1, R36.reuse, P6 ;  /* 0x00000001070b8824 */ /* 0x100fe200030e0624 */
[----:B------:R-:W-:Y:S01]  /*bb90*/  @!P0 IADD3 R4, P6, R8, R35, RZ ;  /* 0x0000002308048210 */ /* 0x000fe20007fde0ff */
[----:B------:R-:W-:Y:S01]  /*bba0*/  @!P5 IMAD.SHL.U32 R35, R193, 0x2, RZ ;  /* 0x00000002c123d824 */ /* 0x000fe200078e00ff */
[----:B------:R1:W5:Y:S03]  /*bbb0*/  @!P4 LD.E.64 R58, desc[UR60][R30.64] ;  /* 0x0000003c1e3ac980 */ /* 0x000366000c101b00 */
[----:B------:R-:W-:Y:S01]  /*bbc0*/  @!P0 IMAD.X R5, R9, 0x1, R36, P6 ;  /* 0x0000000109058824 */ /* 0x000fe200030e0624 */
[-C--:B------:R-:W-:Y:S01]  /*bbd0*/  @!P5 IADD3 R6, P4, R6, R35.reuse, RZ ;  /* 0x000000230606d210 */ /* 0x080fe20007f9e0ff */
[----:B------:R1:W5:Y:S01]  /*bbe0*/  @!P0 LD.E.64 R44, desc[UR60][R10.64] ;  /* 0x0000003c0a2c8980 */ /* 0x000362000c101b00 */
[----:B------:R-:W-:Y:S02]  /*bbf0*/  @!P5 IADD3 R8, P6, R8, R35, RZ ;  /* 0x000000230808d210 */ /* 0x000fe40007fde0ff */
[----:B------:R-:W-:Y:S01]  /*bc00*/  CS2R R36, SRZ ;  /* 0x0000000000247805 */ /* 0x000fe2000001ff00 */
[----:B------:R-:W-:Y:S01]  /*bc10*/  @!P5 IMAD.X R7, R7, 0x1, R34, P4 ;  /* 0x000000010707d824 */ /* 0x000fe200020e0622 */
[----:B------:R-:W-:Y:S01]  /*bc20*/  @!P5 IADD3.X R9, R9, R34, RZ, P6, !PT ;  /* 0x000000220909d210 */ /* 0x000fe200037fe4ff */
[----:B------:R1:W5:Y:S04]  /*bc30*/  @!P0 LD.E.64 R42, desc[UR60][R4.64] ;  /* 0x0000003c042a8980 */ /* 0x000368000c101b00 */
[----:B------:R1:W5:Y:S04]  /*bc40*/  @!P5 LD.E.64 R36, desc[UR60][R6.64] ;  /* 0x0000003c0624d980 */ /* 0x000368000c101b00 */
[----:B------:R1:W5:Y:S02]  /*bc50*/  @!P5 LD.E.64 R38, desc[UR60][R8.64] ;  /* 0x0000003c0826d980 */ /* 0x000364000c101b00 */
.L_x_2611:
[----:B------:R-:W-:Y:S05]  /*bc60*/  BSYNC B1 ;  /* 0x0000000000017941 */ /* 0x000fea0003800000 */
.L_x_2610:
        /* <DEDUP_REMOVED lines=38> */
[----:B------:R-:W-:-:S04]  /*bed0*/  PRMT R70, R5, 0x5410, R4 ;  /* 0x0000541005467816 */ /* 0x000fc80000000004 */
[----:B------:R-:W-:Y:S01]  /*bee0*/  PRMT R66, R7, 0x5410, R6 ;  /* 0x0000541007427816 */ /* 0x000fe20000000006 */
[----:B------:R-:W-:Y:S06]  /*bef0*/  BRA.DIV UR4, `(.L_x_2612) ;  /* 0x000001a604e87947 */ /* 0x000fec000b800000 */
[----:B0-----:R-:W0:Y:S04]  /*bf00*/  SHFL.IDX PT, R0, R0, 0x1, 0x1c1f ;  /* 0x003c1f0000007f89 */ /* 0x001e2800000e0000 */
[----:B------:R-:W1:Y:S04]  /*bf10*/  SHFL.IDX PT, R65, R65, 0x1, 0x1c1f ;  /* 0x003c1f0041417f89 */ /* 0x000e6800000e0000 */
[----:B------:R-:W2:Y:S04]  /*bf20*/  SHFL.IDX PT, R63, R63, 0x1, 0x1c1f ;  /* 0x003c1f003f3f7f89 */ /* 0x000ea800000e0000 */
[----:B------:R0:W0:Y:S02]  /*bf30*/  SHFL.IDX PT, R62, R3, 0x1, 0x1c1f ;  /* 0x003c1f00033e7f89 */ /* 0x00002400000e0000 */
.L_x_2899:
[----:B0-----:R-:W5:Y:S01]  /*bf40*/  LDL R3, [R1+0x44] ;  /* 0x0000440001037983 */ /* 0x001f620000100800 */
[----:B------:R-:W-:Y:S01]  /*bf50*/  IADD3 R69, R69, 0x40, RZ ;  /* 0x0000004045457810 */ /* 0x000fe20007ffe0ff */
[----:B------:R-:W-:Y:S01]  /*bf60*/  BSSY B1, `(.L_x_2613) ;  /* 0x0000057000017945 */ /* 0x000fe20003800000 */
[----:B------:R-:W-:Y:S02]  /*bf70*/  LOP3.LUT R4, R195, 0x18, R18, 0xf8, !PT ;  /* 0x00000018c3047812 */ /* 0x000fe400078ef812 */
[----:B------:R-:W-:Y:S02]  /*bf80*/  CS2R R32, SRZ ;  /* 0x0000000000207805 */ /* 0x000fe4000001ff00 */
[----:B------:R-:W-:Y:S02]  /*bf90*/  ISETP.GE.AND P1, PT, R69, R64, PT ;  /* 0x000000404500720c */ /* 0x000fe40003f26270 */
[----:B------:R-:W-:Y:S02]  /*bfa0*/  CS2R R26, SRZ ;  /* 0x00000000001a7805 */ /* 0x000fe4000001ff00 */
[----:B------:R-:W-:-:S02]  /*bfb0*/  CS2R R20, SRZ ;  /* 0x0000000000147805 */ /* 0x000fc4000001ff00 */
[----:B------:R-:W-:Y:S02]  /*bfc0*/  CS2R R12, SRZ ;  /* 0x00000000000c7805 */ /* 0x000fe4000001ff00 */
[----:B---34-:R-:W-:Y:S02]  /*bfd0*/  CS2R R8, SRZ ;  /* 0x0000000000087805 */ /* 0x018fe4000001ff00 */
[----:B------:R-:W-:Y:S02]  /*bfe0*/  CS2R R40, SRZ ;  /* 0x0000000000287805 */ /* 0x000fe4000001ff00 */
[----:B------:R-:W-:Y:S02]  /*bff0*/  CS2R R34, SRZ ;  /* 0x0000000000227805 */ /* 0x000fe4000001ff00 */
[----:B------:R-:W-:Y:S02]  /*c000*/  CS2R R28, SRZ ;  /* 0x00000000001c7805 */ /* 0x000fe4000001ff00 */
[----:B------:R-:W-:-:S02]  /*c010*/  CS2R R24, SRZ ;  /* 0x0000000000187805 */ /* 0x000fc4000001ff00 */
[----:B------:R-:W-:Y:S02]  /*c020*/  CS2R R14, SRZ ;  /* 0x00000000000e7805 */ /* 0x000fe4000001ff00 */
[----:B------:R-:W-:Y:S02]  /*c030*/  CS2R R10, SRZ ;  /* 0x00000000000a7805 */ /* 0x000fe4000001ff00 */
[----:B-----5:R-:W-:Y:S02]  /*c040*/  LOP3.LUT P0, RZ, R3, 0x4, RZ, 0xc0, !PT ;  /* 0x0000000403ff7812 */ /* 0x020fe4000780c0ff */
[----:B------:R-:W-:-:S05]  /*c050*/  LOP3.LUT R3, R4, R197, RZ, 0x3c, !PT ;  /* 0x000000c504037212 */ /* 0x000fca00078e3cff */
[----:B------:R-:W-:-:S04]  /*c060*/  IMAD R3, R196, 0x200, R3 ;  /* 0x00000200c4037824 */ /* 0x000fc800078e0203 */
[----:B------:R-:W-:Y:S01]  /*c070*/  IMAD R3, R3, 0x2, R2 ;  /* 0x0000000203037824 */ /* 0x000fe200078e0202 */
        /* <DEDUP_REMOVED lines=8> */
[----:B------:R-:W-:-:S05]  /*c100*/  ISETP.GE.AND P1, PT, R191, UR4, PT ;  /* 0x00000004bf007c0c */ /* 0x000fca000bf26270 */
[C---:B------:R-:W-:Y:S01]  /*c110*/  @!P4 IMAD.SHL.U32 R24, R190.reuse, 0x2, RZ ;  /* 0x00000002be18c824 */ /* 0x040fe200078e00ff */
[----:B------:R-:W-:-:S03]  /*c120*/  @!P4 SHF.L.U64.HI R73, R190, 0x1, R73 ;  /* 0x00000001be49c819 */ /* 0x000fc60000010249 */
[C---:B------:R-:W-:Y:S01]  /*c130*/  @!P3 IMAD.SHL.U32 R14, R189.reuse, 0x2, RZ ;  /* 0x00000002bd0eb824 */ /* 0x040fe200078e00ff */
[----:B------:R-:W-:Y:S02]  /*c140*/  @!P3 SHF.L.U64.HI R72, R189, 0x1, R72 ;  /* 0x00000001bd48b819 */ /* 0x000fe40000010248 */
[-C--:B-1----:R-:W-:Y:S01]  /*c150*/  @!P4 IADD3 R26, P5, R65, R24.reuse, RZ ;  /* 0x00000018411ac210 */ /* 0x082fe20007fbe0ff */
[----:B------:R-:W-:Y:S01]  /*c160*/  @!P1 IMAD.SHL.U32 R6, R191, 0x2, RZ ;  /* 0x00000002bf069824 */ /* 0x000fe200078e00ff */
[----:B------:R-:W-:Y:S02]  /*c170*/  @!P4 IADD3 R24, P6, R62, R24, RZ ;  /* 0x000000183e18c210 */ /* 0x000fe40007fde0ff */
[----:B------:R-:W-:Y:S01]  /*c180*/  @!P2 SHF.L.U32 R10, R192, 0x1, RZ ;  /* 0x00000001c00aa819 */ /* 0x000fe200000006ff */
[--C-:B------:R-:W-:Y:S01]  /*c190*/  @!P4 IMAD.X R27, R0, 0x1, R73.reuse, P5 ;  /* 0x00000001001bc824 */ /* 0x100fe200028e0649 */
[-C--:B------:R-:W-:Y:S01]  /*c1a0*/  @!P3 IADD3 R20, P5, R65, R14.reuse, RZ ;  /* 0x0000000e4114b210 */ /* 0x080fe20007fbe0ff */
[----:B--2---:R-:W-:Y:S01]  /*c1b0*/  @!P4 IMAD.X R25, R63, 0x1, R73, P6 ;  /* 0x000000013f19c824 */ /* 0x004fe200030e0649 */
[----:B------:R-:W-:-:S03]  /*c1c0*/  @!P3 IADD3 R14, P6, R62, R14, RZ ;  /* 0x0000000e3e0eb210 */ /* 0x000fc60007fde0ff */
[----:B------:R-:W-:Y:S01]  /*c1d0*/  @!P3 IMAD.X R21, R0, 0x1, R72, P5 ;  /* 0x000000010015b824 */ /* 0x000fe200028e0648 */
[----:B------:R-:W-:Y:S02]  /*c1e0*/  @!P2 IADD3 R12, P5, R65, R10, RZ ;  /* 0x0000000a410ca210 */ /* 0x000fe40007fbe0ff */
[----:B------:R-:W-:Y:S02]  /*c1f0*/  @!P3 IADD3.X R15, R63, R72, RZ, P6, !PT ;  /* 0x000000483f0fb210 */ /* 0x000fe400037fe4ff */
[----:B------:R-:W-:Y:S02]  /*c200*/  @!P2 IADD3 R10, P6, R62, R10, RZ ;  /* 0x0000000a3e0aa210 */ /* 0x000fe40007fde0ff */
[----:B------:R-:W-:-:S06]  /*c210*/  CS2R R34, SRZ ;  /* 0x0000000000227805 */ /* 0x000fcc000001ff00 */
[----:B------:R0:W5:Y:S02]  /*c220*/  @!P4 LD.E.64 R34, desc[UR60][R26.64] ;  /* 0x0000003c1a22c980 */ /* 0x000164000c101b00 */
[----:B0-----:R-:W-:-:S06]  /*c230*/  CS2R R26, SRZ ;  /* 0x00000000001a7805 */ /* 0x001fcc000001ff00 */
[----:B------:R0:W5:Y:S02]  /*c240*/  @!P3 LD.E.64 R26, desc[UR60][R14.64] ;  /* 0x0000003c0e1ab980 */ /* 0x000164000c101b00 */
[----:B0-----:R-:W-:Y:S02]  /*c250*/  CS2R R14, SRZ ;  /* 0x00000000000e7805 */ /* 0x001fe4000001ff00 */
[----:B---3--:R-:W-:Y:S02]  /*c260*/  @!P2 SHF.L.U64.HI R4, R192, 0x1, R5 ;  /* 0x00000001c004a819 */ /* 0x008fe40000010205 */
[----:B------:R-:W-:-:S03]  /*c270*/  @!P1 SHF.L.U64.HI R5, R191, 0x1, R237 ;  /* 0x00000001bf059819 */ /* 0x000fc600000102ed */
[--C-:B------:R-:W-:Y:S01]  /*c280*/  @!P2 IMAD.X R13, R0, 0x1, R4.reuse, P5 ;  /* 0x00000001000da824 */ /* 0x100fe200028e0604 */
[----:B------:R-:W-:Y:S01]  /*c290*/  @!P1 IADD3 R8, P5, R65, R6, RZ ;  /* 0x0000000641089210 */ /* 0x000fe20007fbe0ff */
[----:B------:R-:W-:Y:S01]  /*c2a0*/  @!P2 IMAD.X R11, R63, 0x1, R4, P6 ;  /* 0x000000013f0ba824 */ /* 0x000fe200030e0604 */
[----:B------:R-:W-:-:S03]  /*c2b0*/  ISETP.GE.AND P6, PT, R22, UR4, PT ;  /* 0x0000000416007c0c */ /* 0x000fc6000bfc6270 */
[----:B------:R-:W-:Y:S01]  /*c2c0*/  @!P1 IMAD.X R9, R0, 0x1, R5, P5 ;  /* 0x0000000100099824 */ /* 0x000fe200028e0605 */
[----:B------:R-:W-:-:S04]  /*c2d0*/  @!P1 IADD3 R4, P5, R62, R6, RZ ;  /* 0x000000063e049210 */ /* 0x000fc80007fbe0ff */
[----:B------:R-:W5:Y:S01]  /*c2e0*/  @!P1 LD.E.64 R14, desc[UR60][R8.64] ;  /* 0x0000003c080e9980 */ /* 0x000f62000c101b00 */
[----:B------:R-:W-:Y:S01]  /*c2f0*/  @!P1 IMAD.X R5, R63, 0x1, R5, P5 ;  /* 0x000000013f059824 */ /* 0x000fe200028e0605 */
[----:B------:R-:W-:-:S03]  /*c300*/  ISETP.GE.AND P5, PT, R193, UR4, PT ;  /* 0x00000004c1007c0c */ /* 0x000fc6000bfa6270 */
[----:B------:R-:W-:Y:S01]  /*c310*/  @!P6 MOV R28, R65 ;  /* 0x00000041001ce202 */ /* 0x000fe20000000f00 */
[----:B------:R-:W-:Y:S02]  /*c320*/  @!P6 IMAD.MOV.U32 R29, RZ, RZ, R0 ;  /* 0x000000ffff1de224 */ /* 0x000fe400078e0000 */
[----:B------:R-:W-:Y:S02]  /*c330*/  @!P6 IMAD.MOV.U32 R6, RZ, RZ, R62 ;  /* 0x000000ffff06e224 */ /* 0x000fe400078e003e */
[----:B------:R-:W-:Y:S02]  /*c340*/  @!P6 IMAD.MOV.U32 R7, RZ, RZ, R63 ;  /* 0x000000ffff07e224 */ /* 0x000fe400078e003f */
[----:B------:R-:W-:-:S04]  /*c350*/  @!P6 IMAD.WIDE R28, R22, 0x2, R28 ;  /* 0x00000002161ce825 */ /* 0x000fc800078e021c */
[----:B------:R-:W-:Y:S01]  /*c360*/  @!P6 IMAD.WIDE R6, R22, 0x2, R6 ;  /* 0x000000021606e825 */ /* 0x000fe200078e0206 */
[----:B------:R-:W5:Y:S03]  /*c370*/  @!P6 LD.E.64 R40, desc[UR60][R28.64] ;  /* 0x0000003c1c28e980 */ /* 0x000f66000c101b00 */
[C---:B------:R-:W-:Y:S01]  /*c380*/  @!P5 IMAD.SHL.U32 R33, R193.reuse, 0x2, RZ ;  /* 0x00000002c121d824 */ /* 0x040fe200078e00ff */
[----:B------:R0:W5:Y:S01]  /*c390*/  @!P6 LD.E.64 R30, desc[UR60][R6.64] ;  /* 0x0000003c061ee980 */ /* 0x000162000c101b00 */
[----:B------:R-:W-:-:S03]  /*c3a0*/  @!P5 SHF.L.U64.HI R32, R193, 0x1, R236 ;  /* 0x00000001c120d819 */ /* 0x000fc600000102ec */
[----:B0-----:R-:W-:-:S04]  /*c3b0*/  @!P5 IADD3 R6, P6, R65, R33, RZ ;  /* 0x000000214106d210 */ /* 0x001fc80007fde0ff */
[----:B------:R-:W-:Y:S02]  /*c3c0*/  @!P5 IADD3.X R7, R0, R32, RZ, P6, !PT ;  /* 0x000000200007d210 */ /* 0x000fe400037fe4ff */
[----:B------:R-:W-:Y:S02]  /*c3d0*/  @!P5 IADD3 R62, P6, R62, R33, RZ ;  /* 0x000000213e3ed210 */ /* 0x000fe40007fde0ff */
[----:B------:R-:W-:-:S03]  /*c3e0*/  CS2R R28, SRZ ;  /* 0x00000000001c7805 */ /* 0x000fc6000001ff00 */
[----:B------:R-:W-:Y:S01]  /*c3f0*/  @!P5 IMAD.X R63, R63, 0x1, R32, P6 ;  /* 0x000000013f3fd824 */ /* 0x000fe200030e0620 */
[----:B------:R-:W-:Y:S02]  /*c400*/  CS2R R32, SRZ ;  /* 0x0000000000207805 */ /* 0x000fe4000001ff00 */
[----:B------:R0:W5:Y:S04]  /*c410*/  @!P3 LD.E.64 R28, desc[UR60][R20.64] ;  /* 0x0000003c141cb980 */ /* 0x000168000c101b00 */
[----:B------:R1:W5:Y:S01]  /*c420*/  @!P4 LD.E.64 R32, desc[UR60][R24.64] ;  /* 0x0000003c1820c980 */ /* 0x000362000c101b00 */
[----:B0-----:R-:W-:Y:S02]  /*c430*/  CS2R R20, SRZ ;  /* 0x0000000000147805 */ /* 0x001fe4000001ff00 */
[----:B-1----:R-:W-:-:S04]  /*c440*/  CS2R R24, SRZ ;  /* 0x0000000000187805 */ /* 0x002fc8000001ff00 */
[----:B------:R0:W5:Y:S01]  /*c450*/  @!P2 LD.E.64 R20, desc[UR60][R10.64] ;  /* 0x0000003c0a14a980 */ /* 0x000162000c101b00 */
[----:B------:R-:W-:-:S03]  /*c460*/  CS2R R8, SRZ ;  /* 0x0000000000087805 */ /* 0x000fc6000001ff00 */
[----:B------:R1:W5:Y:S04]  /*c470*/  @!P2 LD.E.64 R24, desc[UR60][R12.64] ;  /* 0x0000003c0c18a980 */ /* 0x000368000c101b00 */
[----:B------:R3:W5:Y:S01]  /*c480*/  @!P5 LD.E.64 R8, desc[UR60][R62.64] ;  /* 0x0000003c3e08d980 */ /* 0x000762000c101b00 */
[----:B0-----:R-:W-:Y:S02]  /*c490*/  CS2R R10, SRZ ;  /* 0x00000000000a7805 */ /* 0x001fe4000001ff00 */
[----:B-1----:R-:W-:-:S04]  /*c4a0*/  CS2R R12, SRZ ;  /* 0x00000000000c7805 */ /* 0x002fc8000001ff00 */
[----:B------:R3:W5:Y:S04]  /*c4b0*/  @!P5 LD.E.64 R10, desc[UR60][R6.64] ;  /* 0x0000003c060ad980 */ /* 0x000768000c101b00 */
[----:B------:R3:W5:Y:S02]  /*c4c0*/  @!P1 LD.E.64 R12, desc[UR60][R4.64] ;  /* 0x0000003c040c9980 */ /* 0x000764000c101b00 */
.L_x_2614:
[----:B------:R-:W-:Y:S05]  /*c4d0*/  BSYNC B1 ;  /* 0x0000000000017941 */ /* 0x000fea0003800000 */
.L_x_2613:
[----:B---3--:R-:W-:Y:S01]  /*c4e0*/  LEA.HI R4, R213, R213, RZ, 0x1 ;  /* 0x000000d5d5047211 */ /* 0x008fe200078f08ff */
[----:B-----5:R-:W-:Y:S01]  /*c4f0*/  IMAD.MOV.U32 R5, RZ, RZ, R30 ;  /* 0x000000ffff057224 */ /* 0x020fe200078e001e */
[----:B--2---:R-:W-:Y:S01]  /*c500*/  MOV R63, R34 ;  /* 0x00000022003f7202 */ /* 0x004fe20000000f00 */
[C---:B------:R-:W-:Y:S01]  /*c510*/  VIADD R6, R3.reuse, 0x10400 ;  /* 0x0001040003067836 */ /* 0x040fe20000000000 */
[----:B------:R-:W-:Y:S01]  /*c520*/  LOP3.LUT R4, R4, 0xfffffffe, RZ, 0xc0, !PT ;  /* 0xfffffffe04047812 */ /* 0x000fe200078ec0ff */
[----:B------:R-:W-:Y:S01]  /*c530*/  VIADD R0, R3, 0x10440 ;  /* 0x0001044003007836 */ /* 0x000fe20000000000 */
[----:B------:R-:W-:Y:S01]  /*c540*/  PRMT R84, R5, 0x7610, R84 ;  /* 0x0000761005547816 */ /* 0x000fe20000000054 */
[----:B------:R-:W-:Y:S01]  /*c550*/  IMAD.MOV.U32 R5, RZ, RZ, R31 ;  /* 0x000000ffff057224 */ /* 0x000fe200078e001f */
[----:B------:R-:W-:Y:S01]  /*c560*/  @P0 IADD3 R0, R6, -0x40, RZ ;  /* 0xffffffc006000810 */ /* 0x000fe20007ffe0ff */
[----:B------:R-:W-:Y:S01]  /*c570*/  IMAD.IADD R4, R213, 0x1, -R4 ;  /* 0x00000001d5047824 */ /* 0x000fe200078e0a04 */
[----:B------:R-:W-:Y:S01]  /*c580*/  PRMT R81, R63, 0x7610, R81 ;  /* 0x000076103f517816 */ /* 0x000fe20000000051 */
[----:B------:R-:W-:Y:S01]  /*c590*/  IMAD.MOV.U32 R6, RZ, RZ, R32 ;  /* 0x000000ffff067224 */ /* 0x000fe200078e0020 */
[----:B------:R-:W-:Y:S01]  /*c5a0*/  PRMT R84, R84, 0x5410, R5 ;  /* 0x0000541054547816 */ /* 0x000fe20000000005 */
[----:B------:R-:W-:Y:S01]  /*c5b0*/  IMAD.MOV.U32 R7, RZ, RZ, R33 ;  /* 0x000000ffff077224 */ /* 0x000fe200078e0021 */
[----:B------:R-:W-:Y:S01]  /*c5c0*/  SHF.L.U32 R5, R4, 0x1f, RZ ;  /* 0x0000001f04057819 */ /* 0x000fe200000006ff */
[----:B------:R-:W-:Y:S01]  /*c5d0*/  IMAD.MOV.U32 R62, RZ, RZ, R20 ;  /* 0x000000ffff3e7224 */ /* 0x000fe200078e0014 */
[----:B------:R-:W-:Y:S01]  /*c5e0*/  VIADDMNMX R64, R64, -R200, 0x80, PT ;  /* 0x0000008040407446 */ /* 0x000fe200038009c8 */
[----:B------:R-:W-:Y:S01]  /*c5f0*/  IMAD.MOV.U32 R4, RZ, RZ, R21 ;  /* 0x000000ffff047224 */ /* 0x000fe200078e0015 */
[----:B------:R-:W0:Y:S01]  /*c600*/  SYNCS.PHASECHK.TRANS64.TRYWAIT P0, [R2+URZ+0x34800], R5 ;  /* 0x03480005020075a7 */ /* 0x000e22000800017f */
        /* <DEDUP_REMOVED lines=8> */
[----:B------:R-:W-:Y:S01]  /*c690*/  MOV R7, R13 ;  /* 0x0000000d00077202 */ /* 0x000fe20000000f00 */
[----:B------:R-:W-:Y:S01]  /*c6a0*/  BSSY B1, `(.L_x_2615) ;  /* 0x0000017000017945 */ /* 0x000fe20003800000 */
[----:B------:R-:W-:Y:S01]  /*c6b0*/  PRMT R72, R4, 0x7610, R72 ;  /* 0x0000761004487816 */ /* 0x000fe20000000048 */
[----:B------:R-:W-:Y:S01]  /*c6c0*/  IMAD.MOV.U32 R4, RZ, RZ, R9 ;  /* 0x000000ffff047224 */ /* 0x000fe200078e0009 */
[----:B-1----:R-:W-:Y:S01]  /*c6d0*/  PRMT R65, R7, 0x5410, R6 ;  /* 0x0000541007417816 */ /* 0x002fe20000000006 */
[----:B------:R-:W-:Y:S01]  /*c6e0*/  IMAD.MOV.U32 R6, RZ, RZ, R40 ;  /* 0x000000ffff067224 */ /* 0x000fe200078e0028 */
[----:B------:R-:W-:Y:S01]  /*c6f0*/  PRMT R62, R62, 0x5410, R62 ;  /* 0x000054103e3e7816 */ /* 0x000fe2000000003e */
[----:B------:R-:W-:Y:S01]  /*c700*/  IMAD.MOV.U32 R7, RZ, RZ, R41 ;  /* 0x000000ffff077224 */ /* 0x000fe200078e0029 */
[----:B------:R-:W-:-:S02]  /*c710*/  ISETP.GE.AND P1, PT, R17, R64, PT ;  /* 0x000000401100720c */ /* 0x000fc40003f26270 */
[----:B------:R-:W-:Y:S01]  /*c720*/  PRMT R62, R4, 0x7610, R62 ;  /* 0x00007610043e7816 */ /* 0x000fe2000000003e */
[----:B------:R-:W-:Y:S01]  /*c730*/  IMAD.MOV.U32 R4, RZ, RZ, R35 ;  /* 0x000000ffff047224 */ /* 0x000fe200078e0023 */
[----:B------:R-:W-:Y:S01]  /*c740*/  PRMT R85, R6, 0x5410, R7 ;  /* 0x0000541006557816 */ /* 0x000fe20000000007 */
[----:B------:R-:W-:Y:S02]  /*c750*/  IMAD.MOV.U32 R6, RZ, RZ, R28 ;  /* 0x000000ffff067224 */ /* 0x000fe400078e001c */
        /* <DEDUP_REMOVED lines=8> */
[----:B------:R-:W-:Y:S01]  /*c7e0*/  PRMT R69, R7, 0x5410, R63 ;  /* 0x0000541007457816 */ /* 0x000fe2000000003f */
[----:B------:R-:W-:Y:S01]  /*c7f0*/  IMAD.MOV.U32 R6, RZ, RZ, R11 ;  /* 0x000000ffff067224 */ /* 0x000fe200078e000b */
[----:B0-----:R-:W-:Y:S06]  /*c800*/  @!P0 BRA `(.L_x_2616) ;  /* 0x000001a000188947 */ /* 0x001fec0003800000 */
.L_x_2900:
[----:B------:R-:W-:Y:S05]  /*c810*/  BSYNC B1 ;  /* 0x0000000000017941 */ /* 0x000fea0003800000 */
.L_x_2615:
[----:B------:R-:W-:Y:S01]  /*c820*/  BSSY B1, `(.L_x_2617) ;  /* 0x0000116000017945 */ /* 0x000fe20003800000 */
[----:B------:R-:W-:-:S03]  /*c830*/  PRMT R63, R4, 0x5410, R6 ;  /* 0x00005410043f7816 */ /* 0x000fc60000000006 */
[----:B------:R-:W-:Y:S05]  /*c840*/  @P1 BRA `(.L_x_2618) ;  /* 0x00000010004c1947 */ /* 0x000fea0003800000 */
[----:B------:R-:W1:Y:S01]  /*c850*/  LDC R4, c[0x0][0x3f4] ;  /* 0x0000fd00ff047b82 */ /* 0x000e620000000800 */
[----:B------:R-:W-:Y:S01]  /*c860*/  BSSY B2, `(.L_x_2619) ;  /* 0x0000032000027945 */ /* 0x000fe20003800000 */
[-C--:B-1----:R-:W-:Y:S02]  /*c870*/  ISETP.GE.AND P0, PT, R22, R4.reuse, PT ;  /* 0x000000041600720c */ /* 0x082fe40003f06270 */
[-C--:B------:R-:W-:Y:S02]  /*c880*/  ISETP.GE.AND P1, PT, R190, R4.reuse, PT ;  /* 0x00000004be00720c */ /* 0x080fe40003f26270 */
[-C--:B------:R-:W-:Y:S02]  /*c890*/  ISETP.GE.AND P2, PT, R189, R4.reuse, PT ;  /* 0x00000004bd00720c */ /* 0x080fe40003f46270 */
[-C--:B------:R-:W-:Y:S02]  /*c8a0*/  ISETP.GE.AND P3, PT, R192, R4.reuse, PT ;  /* 0x00000004c000720c */ /* 0x080fe40003f66270 */
[----:B------:R-:W-:-:S02]  /*c8b0*/  ISETP.GE.AND P4, PT, R191, R4, PT ;  /* 0x00000004bf00720c */ /* 0x000fc40003f86270 */
[----:B------:R-:W-:-:S03]  /*c8c0*/  ISETP.GE.AND P5, PT, R193, R4, PT ;  /* 0x00000004c100720c */ /* 0x000fc60003fa6270 */
[----:B------:R-:W-:Y:S10]  /*c8d0*/  @P0 BRA `(.L_x_2620) ;  /* 0x0000000000a80947 */ /* 0x000ff40003800000 */
[----:B0-----:R-:W0:Y:S01]  /*c8e0*/  LDS.128 R4, [R3+0x10400] ;  /* 0x0104000003047984 */ /* 0x001e220000000c00 */
        /* <DEDUP_REMOVED lines=12> */
[--C-:B------:R-:W-:Y:S02]  /*c9b0*/  HADD2.F32 R61, -RZ, R4.reuse.H1_H1 ;  /* 0x30000004ff3d7230 */ /* 0x100fe40000004100 */
[C---:B------:R-:W-:Y:S01]  /*c9c0*/  FMUL.FTZ R100, R89.reuse, R96 ;  /* 0x0000006059647220 */ /* 0x040fe20000410000 */
[----:B------:R-:W-:Y:S01]  /*c9d0*/  FMUL.FTZ R89, R89, R92 ;  /* 0x0000005c59597220 */ /* 0x000fe20000410000 */
[----:B------:R-:W-:-:S02]  /*c9e0*/  HADD2.F32 R59, -RZ, R4.H0_H0 ;  /* 0x20000004ff3b7230 */ /* 0x000fc40000004100 */
[----:B------:R-:W-:Y:S01]  /*c9f0*/  FFMA.FTZ R100, R87, R92, -R100 ;  /* 0x0000005c57647223 */ /* 0x000fe20000010864 */
[C---:B------:R-:W-:Y:S01]  /*ca00*/  FMUL.FTZ R98, R61.reuse, R94 ;  /* 0x0000005e3d627220 */ /* 0x040fe20000410000 */
[----:B------:R-:W-:Y:S01]  /*ca10*/  FMUL.FTZ R92, R61, R90 ;  /* 0x0000005a3d5c7220 */ /* 0x000fe20000410000 */
[----:B------:R-:W-:Y:S02]  /*ca20*/  HADD2.F32 R7, -RZ, R6.H0_H0 ;  /* 0x20000006ff077230 */ /* 0x000fe40000004100 */
[----:B------:R-:W-:Y:S01]  /*ca30*/  FFMA.FTZ R91, R87, R96, R89 ;  /* 0x00000060575b7223 */ /* 0x000fe20000010059 */
[----:B------:R-:W-:Y:S02]  /*ca40*/  HADD2.F32 R4, -RZ, R5.H0_H0 ;  /* 0x20000005ff047230 */ /* 0x000fe40000004100 */
[C---:B------:R-:W-:Y:S01]  /*ca50*/  FFMA.FTZ R98, R59.reuse, R90, -R98 ;  /* 0x0000005a3b627223 */ /* 0x040fe20000010862 */
[----:B------:R-:W-:Y:S02]  /*ca60*/  HADD2.F32 R61, -RZ, R86.H1_H1 ;  /* 0x30000056ff3d7230 */ /* 0x000fe40000004100 */
[----:B------:R-:W-:Y:S01]  /*ca70*/  FFMA.FTZ R59, R59, R94, R92 ;  /* 0x0000005e3b3b7223 */ /* 0x000fe2000001005c */
[----:B------:R-:W-:-:S02]  /*ca80*/  HADD2.F32 R6, -RZ, R6.H1_H1 ;  /* 0x30000006ff067230 */ /* 0x000fc40000004100 */
[----:B------:R-:W-:Y:S02]  /*ca90*/  HADD2.F32 R5, -RZ, R5.H1_H1 ;  /* 0x30000005ff057230 */ /* 0x000fe40000004100 */
[----:B------:R-:W-:Y:S02]  /*caa0*/  HADD2.F32 R86, -RZ, R86.H0_H0 ;  /* 0x20000056ff567230 */ /* 0x000fe40000004100 */
[CC--:B------:R-:W-:Y:S01]  /*cab0*/  FMUL.FTZ R90, R6.reuse, R61.reuse ;  /* 0x0000003d065a7220 */ /* 0x0c0fe20000410000 */
[C---:B------:R-:W-:Y:S01]  /*cac0*/  FMUL.FTZ R87, R5.reuse, R58 ;  /* 0x0000003a05577220 */ /* 0x040fe20000410000 */
[----:B------:R-:W-:Y:S01]  /*cad0*/  FMUL.FTZ R89, R5, R60 ;  /* 0x0000003c05597220 */ /* 0x000fe20000410000 */
[-C--:B------:R-:W-:Y:S01]  /*cae0*/  FMUL.FTZ R92, R6, R86.reuse ;  /* 0x00000056065c7220 */ /* 0x080fe20000410000 */
[C---:B------:R-:W-:Y:S01]  /*caf0*/  FFMA.FTZ R6, R7.reuse, R86, -R90 ;  /* 0x0000005607067223 */ /* 0x040fe2000001085a */
[C---:B------:R-:W-:Y:S01]  /*cb00*/  FFMA.FTZ R5, R4.reuse, R60, -R87 ;  /* 0x0000003c04057223 */ /* 0x040fe20000010857 */
[----:B------:R-:W-:Y:S01]  /*cb10*/  FFMA.FTZ R58, R4, R58, R89 ;  /* 0x0000003a043a7223 */ /* 0x000fe20000010059 */
[----:B------:R-:W-:Y:S01]  /*cb20*/  FFMA.FTZ R61, R7, R61, R92 ;  /* 0x0000003d073d7223 */ /* 0x000fe2000001005c */
[----:B------:R-:W-:-:S02]  /*cb30*/  F2FP.F16.F32.PACK_AB R7, R91, R100 ;  /* 0x000000645b07723e */ /* 0x000fc400000000ff */
[----:B------:R-:W-:Y:S02]  /*cb40*/  F2FP.F16.F32.PACK_AB R4, R59, R98 ;  /* 0x000000623b04723e */ /* 0x000fe400000000ff */
[----:B------:R-:W-:Y:S02]  /*cb50*/  F2FP.F16.F32.PACK_AB R6, R61, R6 ;  /* 0x000000063d06723e */ /* 0x000fe400000000ff */
[----:B------:R-:W-:-:S05]  /*cb60*/  F2FP.F16.F32.PACK_AB R5, R58, R5 ;  /* 0x000000053a05723e */ /* 0x000fca00000000ff */
[----:B------:R1:W-:Y:S02]  /*cb70*/  STS.128 [R3+0x10400], R4 ;  /* 0x0104000403007388 */ /* 0x0003e40000000c00 */
.L_x_2620:
[----:B------:R-:W-:Y:S05]  /*cb80*/  BSYNC B2 ;  /* 0x0000000000027941 */ /* 0x000fea0003800000 */
.L_x_2619:
[----:B------:R-:W-:Y:S04]  /*cb90*/  BSSY B2, `(.L_x_2621) ;  /* 0x000002c000027945 */ /* 0x000fe80003800000 */
[----:B------:R-:W-:Y:S05]  /*cba0*/  @P1 BRA `(.L_x_2622) ;  /* 0x0000000000a81947 */ /* 0x000fea0003800000 */
[----:B01----:R-:W0:Y:S01]  /*cbb0*/  LDS.128 R4, [R0] ;  /* 0x0000000000047984 */ /* 0x003e220000000c00 */
[----:B------:R-:W-:Y:S01]  /*cbc0*/  SHF.R.U32.HI R59, RZ, 0x10, R57 ;  /* 0x00000010ff3b7819 */ /* 0x000fe20000011639 */
[----:B------:R-:W-:Y:S01]  /*cbd0*/  HADD2.F32 R58, -RZ, R83.H0_H0 ;  /* 0x20000053ff3a7230 */ /* 0x000fe20000004100 */
[----:B------:R-:W-:Y:S01]  /*cbe0*/  SHF.R.U32.HI R61, RZ, 0x10, R55 ;  /* 0x00000010ff3d7819 */ /* 0x000fe20000011637 */
[--C-:B------:R-:W-:Y:S01]  /*cbf0*/  HADD2.F32 R60, -RZ, R82.reuse.H0_H0 ;  /* 0x20000052ff3c7230 */ /* 0x100fe20000004100 */
        /* <DEDUP_REMOVED lines=37> */
.L_x_2622:
[----:B------:R-:W-:Y:S05]  /*ce50*/  BSYNC B2 ;  /* 0x0000000000027941 */ /* 0x000fea0003800000 */
.L_x_2621:
[----:B------:R-:W-:Y:S04]  /*ce60*/  BSSY B2, `(.L_x_2623) ;  /* 0x000002c000027945 */ /* 0x000fe80003800000 */
[----:B------:R-:W-:Y:S05]  /*ce70*/  @P2 BRA `(.L_x_2624) ;  /* 0x0000000000a82947 */ /* 0x000fea0003800000 */
[----:B012---:R-:W0:Y:S01]  /*ce80*/  LDS.128 R4, [R3+0x14400] ;  /* 0x0144000003047984 */ /* 0x007e220000000c00 */
        /* <DEDUP_REMOVED lines=41> */
.L_x_2624:
[----:B------:R-:W-:Y:S05]  /*d120*/  BSYNC B2 ;  /* 0x0000000000027941 */ /* 0x000fea0003800000 */
.L_x_2623:
[----:B------:R-:W-:Y:S04]  /*d130*/  BSSY B2, `(.L_x_2625) ;  /* 0x000002c000027945 */ /* 0x000fe80003800000 */
[----:B------:R-:W-:Y:S05]  /*d140*/  @P3 BRA `(.L_x_2626) ;  /* 0x0000000000a83947 */ /* 0x000fea0003800000 */
[----:B0123--:R-:W0:Y:S01]  /*d150*/  LDS.128 R4, [R0+0x4000] ;  /* 0x0040000000047984 */ /* 0x00fe220000000c00 */
        /* <DEDUP_REMOVED lines=41> */
.L_x_2626:
[----:B------:R-:W-:Y:S05]  /*d3f0*/  BSYNC B2 ;  /* 0x0000000000027941 */ /* 0x000fea0003800000 */
.L_x_2625:
[----:B------:R-:W-:Y:S04]  /*d400*/  BSSY B2, `(.L_x_2627) ;  /* 0x000002c000027945 */ /* 0x000fe80003800000 */
[----:B------:R-:W-:Y:S05]  /*d410*/  @P4 BRA `(.L_x_2628) ;  /* 0x0000000000a84947 */ /* 0x000fea0003800000 */
[----:B01234-:R-:W0:Y:S01]  /*d420*/  LDS.128 R4, [R3+0x18400] ;  /* 0x0184000003047984 */ /* 0x01fe220000000c00 */
        /* <DEDUP_REMOVED lines=41> */
.L_x_2628:
[----:B------:R-:W-:Y:S05]  /*d6c0*/  BSYNC B2 ;  /* 0x0000000000027941 */ /* 0x000fea0003800000 */
.L_x_2627:
        /* <DEDUP_REMOVED lines=43> */
.L_x_2618:
[----:B------:R-:W-:Y:S05]  /*d980*/  BSYNC B1 ;  /* 0x0000000000017941 */ /* 0x000fea0003800000 */
.L_x_2617:
        /* <DEDUP_REMOVED lines=53> */
.L_x_2631:
[----:B------:R-:W-:Y:S05]  /*dce0*/  BSYNC B1 ;  /* 0x0000000000017941 */ /* 0x000fea0003800000 */
.L_x_2630:
        /* <DEDUP_REMOVED lines=44> */
.L_x_2633:
[----:B------:R-:W-:Y:S05]  /*dfb0*/  BSYNC B1 ;  /* 0x0000000000017941 */ /* 0x000fea0003800000 */
.L_x_2632:
[----:B------:R-:W-:Y:S04]  /*dfc0*/  BSSY B1, `(.L_x_2634) ;  /* 0x000002c000017945 */ /* 0x000fe80003800000 */
[----:B------:R-:W-:Y:S05]  /*dfd0*/  @P2 BRA `(.L_x_2635) ;  /* 0x0000000000a82947 */ /* 0x000fea0003800000 */
[----:B01----:R-:W0:Y:S01]  /*dfe0*/  LDS.128 R4, [R3+0x16400] ;  /* 0x0164000003047984 */ /* 0x003e220000000c00 */
        /* <DEDUP_REMOVED lines=41> */
.L_x_2635:
[----:B------:R-:W-:Y:S05]  /*e280*/  BSYNC B1 ;  /* 0x0000000000017941 */ /* 0x000fea0003800000 */
.L_x_2634:
[----:B------:R-:W-:Y:S04]  /*e290*/  BSSY B1, `(.L_x_2636) ;  /* 0x000002c000017945 */ /* 0x000fe80003800000 */
[----:B------:R-:W-:Y:S05]  /*e2a0*/  @P3 BRA `(.L_x_2637) ;  /* 0x0000000000a83947 */ /* 0x000fea0003800000 */
[----:B012---:R-:W0:Y:S01]  /*e2b0*/  LDS.128 R4, [R0+0x6000] ;  /* 0x0060000000047984 */ /* 0x007e220000000c00 */
        /* <DEDUP_REMOVED lines=41> */
.L_x_2637:
[----:B------:R-:W-:Y:S05]  /*e550*/  BSYNC B1 ;  /* 0x0000000000017941 */ /* 0x000fea0003800000 */
.L_x_2636:
[----:B------:R-:W-:Y:S04]  /*e560*/  BSSY B1, `(.L_x_2638) ;  /* 0x000002c000017945 */ /* 0x000fe80003800000 */
[----:B------:R-:W-:Y:S05]  /*e570*/  @P4 BRA `(.L_x_2639) ;  /* 0x0000000000a84947 */ /* 0x000fea0003800000 */
[----:B0123--:R-:W0:Y:S01]  /*e580*/  LDS.128 R4, [R3+0x1a400] ;  /* 0x01a4000003047984 */ /* 0x00fe220000000c00 */
        /* <DEDUP_REMOVED lines=41> */
.L_x_2639:
[----:B------:R-:W-:Y:S05]  /*e820*/  BSYNC B1 ;  /* 0x0000000000017941 */ /* 0x000fea0003800000 */
.L_x_2638:
        /* <DEDUP_REMOVED lines=44> */
.L_x_2608:
[----:B------:R-:W0:Y:S01]  /*eaf0*/  LDC R10, c[0x0][0x448] ;  /* 0x00011200ff0a7b82 */ /* 0x000e220000000800 */
[----:B------:R-:W-:Y:S01]  /*eb00*/  LEA R3, R216, R69, 0x6 ;  /* 0x00000045d8037211 */ /* 0x000fe200078e30ff */
        /* <DEDUP_REMOVED lines=17> */
[----:B------:R-:W-:Y:S01]  /*ec20*/  IMAD.WIDE.U32 R6, R3, UR6, R6 ;  /* 0x0000000603067c25 */ /* 0x000fe2000f8e0006 */
[----:B------:R-:W-:Y:S01]  /*ec30*/  LEA R60, P0, R4, UR4, 0x1 ;  /* 0x00000004043c7c11 */ /* 0x000fe2000f8008ff */
[----:B------:R-:W-:Y:S01]  /*ec40*/  UMOV UR4, 0xffffffff ;  /* 0xffffffff00047882 */ /* 0x000fe20000000000 */
[----:B------:R-:W-:Y:S01]  /*ec50*/  IADD3 R61, R5, R61, RZ ;  /* 0x0000003d053d7210 */ /* 0x000fe20007ffe0ff */
[----:B------:R-:W-:Y:S01]  /*ec60*/  IMAD R67, R3, UR7, R0 ;  /* 0x0000000703437c24 */ /* 0x000fe2000f8e0200 */
[----:B------:R-:W-:-:S02]  /*ec70*/  ULDC.64 UR6, c[0x0][0x400] ;  /* 0x0001000000067ab9 */ /* 0x000fc40000000a00 */
[----:B------:R-:W-:Y:S01]  /*ec80*/  LEA R66, P1, R6, UR6, 0x1 ;  /* 0x0000000606427c11 */ /* 0x000fe2000f8208ff */
[----:B------:R-:W-:Y:S01]  /*ec90*/  IMAD.IADD R67, R7, 0x1, R67 ;  /* 0x0000000107437824 */ /* 0x000fe200078e0243 */
[----:B------:R-:W-:-:S04]  /*eca0*/  LEA.HI.X R61, R4, UR5, R61, 0x1, P0 ;  /* 0x00000005043d7c11 */ /* 0x000fc800080f0c3d */
[----:B------:R-:W-:Y:S01]  /*ecb0*/  LEA.HI.X R67, R6, UR7, R67, 0x1, P1 ;  /* 0x0000000706437c11 */ /* 0x000fe200088f0c43 */
[----:B------:R-:W-:Y:S06]  /*ecc0*/  BRA.DIV UR4, `(.L_x_2640) ;  /* 0x0000017a04fc7947 */ /* 0x000fec000b800000 */
[----:B------:R-:W0:Y:S04]  /*ecd0*/  SHFL.IDX PT, R3, R61, RZ, 0x1c1f ;  /* 0x001c1fff3d037589 */ /* 0x000e2800000e0000 */
[----:B------:R-:W1:Y:S04]  /*ece0*/  SHFL.IDX PT, R0, R60, RZ, 0x1c1f ;  /* 0x001c1fff3c007589 */ /* 0x000e6800000e0000 */
[----:B------:R2:W3:Y:S04]  /*ecf0*/  SHFL.IDX PT, R4, R67, RZ, 0x1c1f ;  /* 0x001c1fff43047589 */ /* 0x0004e800000e0000 */
[----:B------:R2:W4:Y:S01]  /*ed00*/  SHFL.IDX PT, R14, R66, RZ, 0x1c1f ;  /* 0x001c1fff420e7589 */ /* 0x00052200000e0000 */
[----:B0-----:R-:W-:-:S02]  /*ed10*/  IMAD.MOV.U32 R7, RZ, RZ, R3 ;  /* 0x000000ffff077224 */ /* 0x001fc400078e0003 */
[----:B-12---:R-:W-:-:S07]  /*ed20*/  IMAD.MOV.U32 R6, RZ, RZ, R0 ;  /* 0x000000ffff067224 */ /* 0x006fce00078e0000 */
.L_x_2906:
[----:B------:R-:W-:Y:S01]  /*ed30*/  IMAD R0, R201, R10, RZ ;  /* 0x0000000ac9007224 */ /* 0x000fe200078e02ff */
[----:B------:R-:W-:Y:S01]  /*ed40*/  BSSY B1, `(.L_x_2641) ;  /* 0x000002f000017945 */ /* 0x000fe20003800000 */
[----:B----4-:R-:W-:Y:S01]  /*ed50*/  IMAD.MOV.U32 R12, RZ, RZ, R14 ;  /* 0x000000ffff0c7224 */ /* 0x010fe200078e000e */
[----:B---3--:R-:W-:Y:S02]  /*ed60*/  MOV R13, R4 ;  /* 0x00000004000d7202 */ /* 0x008fe40000000f00 */
[----:B------:R-:W-:Y:S02]  /*ed70*/  CS2R R44, SRZ ;  /* 0x00000000002c7805 */ /* 0x000fe4000001ff00 */
[----:B------:R-:W-:Y:S02]  /*ed80*/  ISETP.GE.AND P0, PT, R69, R0, PT ;  /* 0x000000004500720c */ /* 0x000fe40003f06270 */
        /* <DEDUP_REMOVED lines=42> */
.L_x_2642:
[----:B------:R-:W-:Y:S05]  /*f030*/  BSYNC B1 ;  /* 0x0000000000017941 */ /* 0x000fea0003800000 */
.L_x_2641:
[----:B-----5:R-:W-:Y:S01]  /*f040*/  IMAD.MOV.U32 R3, RZ, RZ, R44 ;  /* 0x000000ffff037224 */ /* 0x020fe200078e002c */
[----:B0-----:R-:W-:Y:S01]  /*f050*/  MOV R5, R46 ;  /* 0x0000002e00057202 */ /* 0x001fe20000000f00 */
[----:B------:R-:W-:Y:S01]  /*f060*/  IMAD.MOV.U32 R4, RZ, RZ, R45 ;  /* 0x000000ffff047224 */ /* 0x000fe200078e002d */
[----:B------:R-:W-:Y:S01]  /*f070*/  UMOV UR4, 0xffffffff ;  /* 0xffffffff00047882 */ /* 0x000fe20000000000 */
[----:B------:R-:W-:Y:S01]  /*f080*/  IMAD.MOV.U32 R6, RZ, RZ, R47 ;  /* 0x000000ffff067224 */ /* 0x000fe200078e002f */
[----:B------:R-:W-:Y:S01]  /*f090*/  PRMT R95, R95, 0x5410, R5 ;  /* 0x000054105f5f7816 */ /* 0x000fe20000000005 */
[----:B------:R-:W-:Y:S01]  /*f0a0*/  IMAD.MOV.U32 R5, RZ, RZ, R42 ;  /* 0x000000ffff057224 */ /* 0x000fe200078e002a */
[----:B------:R-:W-:Y:S01]  /*f0b0*/  PRMT R96, R96, 0x5410, R3 ;  /* 0x0000541060607816 */ /* 0x000fe20000000003 */
[----:B------:R-:W-:Y:S01]  /*f0c0*/  IMAD.MOV.U32 R3, RZ, RZ, R40 ;  /* 0x000000ffff037224 */ /* 0x000fe200078e0028 */
[----:B------:R-:W-:Y:S01]  /*f0d0*/  PRMT R101, R4, 0x7610, R101 ;  /* 0x0000761004657816 */ /* 0x000fe20000000065 */
[----:B------:R-:W-:Y:S01]  /*f0e0*/  IMAD.MOV.U32 R4, RZ, RZ, R41 ;  /* 0x000000ffff047224 */ /* 0x000fe200078e0029 */
[----:B------:R-:W-:-:S02]  /*f0f0*/  PRMT R93, R6, 0x7610, R93 ;  /* 0x00007610065d7816 */ /* 0x000fc4000000005d */
[----:B------:R-:W-:Y:S02]  /*f100*/  MOV R6, R43 ;  /* 0x0000002b00067202 */ /* 0x000fe40000000f00 */
[----:B------:R-:W-:Y:S01]  /*f110*/  PRMT R85, R3, 0x5410, R4 ;  /* 0x0000541003557816 */ /* 0x000fe20000000004 */
[----:B------:R-:W-:Y:S01]  /*f120*/  IMAD.MOV.U32 R3, RZ, RZ, R36 ;  /* 0x000000ffff037224 */ /* 0x000fe200078e0024 */
[----:B------:R-:W-:Y:S01]  /*f130*/  PRMT R86, R5, 0x5410, R6 ;  /* 0x0000541005567816 */ /* 0x000fe20000000006 */
[----:B------:R-:W-:Y:S02]  /*f140*/  IMAD.MOV.U32 R5, RZ, RZ, R38 ;  /* 0x000000ffff057224 */ /* 0x000fe400078e0026 */
[----:B------:R-:W-:Y:S02]  /*f150*/  IMAD.MOV.U32 R6, RZ, RZ, R39 ;  /* 0x000000ffff067224 */ /* 0x000fe400078e0027 */
        /* <DEDUP_REMOVED lines=18> */
[----:B------:R-:W-:Y:S01]  /*f280*/  IMAD.MOV.U32 R3, RZ, RZ, R24 ;  /* 0x000000ffff037224 */ /* 0x000fe200078e0018 */
[----:B------:R-:W-:Y:S01]  /*f290*/  MOV R5, R26 ;  /* 0x0000001a00057202 */ /* 0x000fe20000000f00 */
[----:B------:R-:W-:-:S03]  /*f2a0*/  IMAD.MOV.U32 R4, RZ, RZ, R25 ;  /* 0x000000ffff047224 */ /* 0x000fc600078e0019 */
[----:B------:R-:W-:Y:S02]  /*f2b0*/  PRMT R78, R5, 0x5410, R6 ;  /* 0x00005410054e7816 */ /* 0x000fe40000000006 */
[----:B------:R-:W-:Y:S02]  /*f2c0*/  PRMT R77, R3, 0x5410, R4 ;  /* 0x00005410034d7816 */ /* 0x000fe40000000004 */
[----:B------:R-:W-:Y:S01]  /*f2d0*/  CS2R R4, SRZ ;  /* 0x0000000000047805 */ /* 0x000fe2000001ff00 */
[----:B------:R-:W-:Y:S06]  /*f2e0*/  BRA.DIV UR4, `(.L_x_2643) ;  /* 0x0000017604ec7947 */ /* 0x000fec000b800000 */
[----:B------:R-:W0:Y:S04]  /*f2f0*/  SHFL.IDX PT, R61, R61, 0x1, 0x1c1f ;  /* 0x003c1f003d3d7f89 */ /* 0x000e2800000e0000 */
[----:B------:R-:W1:Y:S04]  /*f300*/  SHFL.IDX PT, R60, R60, 0x1, 0x1c1f ;  /* 0x003c1f003c3c7f89 */ /* 0x000e6800000e0000 */
[----:B------:R-:W2:Y:S04]  /*f310*/  SHFL.IDX PT, R67, R67, 0x1, 0x1c1f ;  /* 0x003c1f0043437f89 */ /* 0x000ea800000e0000 */
[----:B------:R-:W3:Y:S02]  /*f320*/  SHFL.IDX PT, R66, R66, 0x1, 0x1c1f ;  /* 0x003c1f0042427f89 */ /* 0x000ee400000e0000 */
.L_x_2912:
        /* <DEDUP_REMOVED lines=45> */
.L_x_2645:
[----:B------:R-:W-:Y:S05]  /*f600*/  BSYNC B1 ;  /* 0x0000000000017941 */ /* 0x000fea0003800000 */
.L_x_2644:
[----:B----45:R-:W-:Y:S01]  /*f610*/  IMAD.MOV.U32 R21, RZ, RZ, R5 ;  /* 0x000000ffff157224 */ /* 0x030fe200078e0005 */
[----:B------:R-:W-:Y:S01]  /*f620*/  MOV R20, R4 ;  /* 0x0000000400147202 */ /* 0x000fe20000000f00 */
[----:B-1----:R-:W-:Y:S01]  /*f630*/  IMAD.MOV.U32 R60, RZ, RZ, R6 ;  /* 0x000000ffff3c7224 */ /* 0x002fe200078e0006 */
[----:B------:R-:W-:Y:S01]  /*f640*/  LEA.HI R3, R213, R213, RZ, 0x1 ;  /* 0x000000d5d5037211 */ /* 0x000fe200078f08ff */
[----:B0-----:R-:W-:Y:S01]  /*f650*/  IMAD.MOV.U32 R61, RZ, RZ, R7 ;  /* 0x000000ffff3d7224 */ /* 0x001fe200078e0007 */
        /* <DEDUP_REMOVED lines=8> */
[----:B------:R-:W-:Y:S01]  /*f6e0*/  MOV R63, R50 ;  /* 0x00000032003f7202 */ /* 0x000fe20000000f00 */
[----:B------:R-:W-:Y:S01]  /*f6f0*/  BSSY B1, `(.L_x_2646) ;  /* 0x0000021000017945 */ /* 0x000fe20003800000 */
[----:B------:R-:W-:Y:S01]  /*f700*/  PRMT R70, R3, 0x5410, R21 ;  /* 0x0000541003467816 */ /* 0x000fe20000000015 */
[----:B------:R-:W-:Y:S01]  /*f710*/  IMAD.MOV.U32 R3, RZ, RZ, R11 ;  /* 0x000000ffff037224 */ /* 0x000fe200078e000b */
[----:B------:R-:W-:Y:S01]  /*f720*/  SHF.L.U32 R61, R20, 0x1f, RZ ;  /* 0x0000001f143d7819 */ /* 0x000fe200000006ff */
[----:B------:R-:W-:Y:S01]  /*f730*/  IMAD.MOV.U32 R20, RZ, RZ, R12 ;  /* 0x000000ffff147224 */ /* 0x000fe200078e000c */
[----:B------:R-:W-:Y:S01]  /*f740*/  PRMT R72, R60, 0x7610, R72 ;  /* 0x000076103c487816 */ /* 0x000fe20000000048 */
[----:B------:R-:W-:Y:S01]  /*f750*/  IMAD.MOV.U32 R60, RZ, RZ, R14 ;  /* 0x000000ffff3c7224 */ /* 0x000fe200078e000e */
[----:B------:R-:W0:Y:S01]  /*f760*/  SYNCS.PHASECHK.TRANS64.TRYWAIT P0, [R2+URZ+0x34800], R61 ;  /* 0x0348003d020075a7 */ /* 0x000e22000800017f */
[----:B------:R-:W-:-:S02]  /*f770*/  MOV R21, R13 ;  /* 0x0000000d00157202 */ /* 0x000fc40000000f00 */
[----:B------:R-:W-:Y:S02]  /*f780*/  PRMT R72, R72, 0x5410, R3 ;  /* 0x0000541048487816 */ /* 0x000fe40000000003 */
        /* <DEDUP_REMOVED lines=10> */
[----:B------:R-:W-:Y:S01]  /*f830*/  VIADDMNMX R0, R0, -R200, 0x80, PT ;  /* 0x0000008000007446 */ /* 0x000fe200038009c8 */
[----:B------:R-:W-:Y:S01]  /*f840*/  IMAD.MOV.U32 R62, RZ, RZ, R53 ;  /* 0x000000ffff3e7224 */ /* 0x000fe200078e0035 */
[----:B------:R-:W-:Y:S01]  /*f850*/  PRMT R84, R84, 0x5410, R21 ;  /* 0x0000541054547816 */ /* 0x000fe20000000015 */
[----:B------:R-:W-:Y:S01]  /*f860*/  IMAD.MOV.U32 R21, RZ, RZ, R54 ;  /* 0x000000ffff157224 */ /* 0x000fe200078e0036 */
[----:B------:R-:W-:-:S02]  /*f870*/  ISETP.GE.AND P1, PT, R17, R0, PT ;  /* 0x000000001100720c */ /* 0x000fc40003f26270 */
        /* <DEDUP_REMOVED lines=8> */
.L_x_2913:
[----:B------:R-:W-:Y:S05]  /*f900*/  BSYNC B1 ;  /* 0x0000000000017941 */ /* 0x000fea0003800000 */
.L_x_2646:
        /* <DEDUP_REMOVED lines=11> */
[----:B------:R-:W-:Y:S01]  /*f9c0*/  LOP3.LUT R60, R195, 0x38, R18, 0xf8, !PT ;  /* 0x00000038c33c7812 */ /* 0x000fe200078ef812 */
[----:B------:R-:W-:Y:S01]  /*f9d0*/  HADD2.F32 R103, -RZ, R97.H0_H0 ;  /* 0x20000061ff677230 */ /* 0x000fe20000004100 */
[----:B0-----:R-:W-:Y:S02]  /*f9e0*/  SHF.R.S32.HI R61, RZ, 0x1f, R62 ;  /* 0x0000001fff3d7819 */ /* 0x001fe4000001143e */
[----:B------:R-:W-:Y:S02]  /*f9f0*/  SHF.R.U32.HI R91, RZ, 0x10, R45 ;  /* 0x00000010ff5b7819 */ /* 0x000fe4000001162d */
[----:B------:R-:W-:Y:S02]  /*fa00*/  LEA.HI R63, R61, R62, RZ, 0x3 ;  /* 0x0000003e3d3f7211 */ /* 0x000fe400078f18ff */
[----:B------:R-:W-:Y:S01]  /*fa10*/  SHF.L.U32 R62, R62, 0x3, RZ ;  /* 0x000000033e3e7819 */ /* 0x000fe200000006ff */
[----:B------:R-:W-:Y:S01]  /*fa20*/  HADD2.F32 R100, -RZ, R91.H0_H0 ;  /* 0x2000005bff647230 */ /* 0x000fe20000004100 */
[----:B------:R-:W-:Y:S01]  /*fa30*/  LOP3.LUT R61, R60, R197, RZ, 0x3c, !PT ;  /* 0x000000c53c3d7212 */ /* 0x000fe200078e3cff */
[----:B------:R-:W-:Y:S01]  /*fa40*/  IMAD.SHL.U32 R63, R63, 0x400, RZ ;  /* 0x000004003f3f7824 */ /* 0x000fe200078e00ff */
[----:B------:R-:W-:-:S02]  /*fa50*/  LOP3.LUT R62, R195, 0x38, R62, 0xf8, !PT ;  /* 0x00000038c33e7812 */ /* 0x000fc400078ef83e */
[----:B------:R-:W-:Y:S01]  /*fa60*/  SHF.R.U32.HI R90, RZ, 0x10, R33 ;  /* 0x00000010ff5a7819 */ /* 0x000fe20000011621 */
[----:B------:R-:W-:Y:S01]  /*fa70*/  IMAD R61, R196, 0x200, R61 ;  /* 0x00000200c43d7824 */ /* 0x000fe200078e023d */
[----:B------:R-:W-:Y:S02]  /*fa80*/  LOP3.LUT R63, R63, 0x7fffe000, RZ, 0xc0, !PT ;  /* 0x7fffe0003f3f7812 */ /* 0x000fe400078ec0ff */
[----:B------:R-:W-:Y:S01]  /*fa90*/  LOP3.LUT R65, R62, R197, RZ, 0x3c, !PT ;  /* 0x000000c53e417212 */ /* 0x000fe200078e3cff */
[----:B------:R-:W-:Y:S01]  /*faa0*/  IMAD R79, R61, 0x2, R2 ;  /* 0x000000023d4f7824 */ /* 0x000fe200078e0202 */
[----:B------:R-:W-:Y:S01]  /*fab0*/  SHF.R.U64 R32, R32, 0x10, R33 ;  /* 0x0000001020207819 */ /* 0x000fe20000001221 */
[----:B------:R-:W-:Y:S01]  /*fac0*/  IMAD R64, R196, 0x200, R63 ;  /* 0x00000200c4407824 */ /* 0x000fe200078e023f */
[----:B------:R-:W-:Y:S01]  /*fad0*/  SHF.R.U64 R33, R44, 0x10, R45 ;  /* 0x000000102c217819 */ /* 0x000fe2000000122d */
[----:B------:R-:W-:Y:S01]  /*fae0*/  HADD2.F32 R90, -RZ, R90.H0_H0 ;  /* 0x2000005aff5a7230 */ /* 0x000fe20000004100 */
[----:B------:R-:W0:Y:S01]  /*faf0*/  LDS.128 R60, [R79+0x10400] ;  /* 0x010400004f3c7984 */ /* 0x000e220000000c00 */
[----:B------:R-:W-:-:S02]  /*fb00*/  SHF.R.U64 R34, R34, 0x10, R35 ;  /* 0x0000001022227819 */ /* 0x000fc40000001223 */
[----:B------:R-:W-:Y:S02]  /*fb10*/  IADD3 R65, R64, R65, RZ ;  /* 0x0000004140417210 */ /* 0x000fe40007ffe0ff */
[----:B------:R-:W-:Y:S02]  /*fb20*/  SHF.R.U32.HI R44, RZ, 0x10, R35 ;  /* 0x00000010ff2c7819 */ /* 0x000fe40000011623 */
[--C-:B------:R-:W-:Y:S01]  /*fb30*/  SHF.R.U64 R35, R46, 0x10, R47.reuse ;  /* 0x000000102e237819 */ /* 0x100fe2000000122f */
[----:B------:R-:W-:Y:S01]  /*fb40*/  IMAD R80, R65, 0x2, R2 ;  /* 0x0000000241507824 */ /* 0x000fe200078e0202 */
[----:B------:R-:W-:Y:S01]  /*fb50*/  SHF.R.U32.HI R46, RZ, 0x10, R47 ;  /* 0x00000010ff2e7819 */ /* 0x000fe2000001162f */
[----:B------:R-:W-:-:S03]  /*fb60*/  HADD2.F32 R44, -RZ, R44.H0_H0 ;  /* 0x2000002cff2c7230 */ /* 0x000fc60000004100 */
[----:B--23--:R-:W1:Y:S01]  /*fb70*/  LDS.128 R64, [R80+0x10400] ;  /* 0x0104000050407984 */ /* 0x00ce620000000c00 */
[--C-:B0-----:R-:W-:Y:S02]  /*fb80*/  HADD2.F32 R94, -RZ, R61.reuse.H0_H0 ;  /* 0x2000003dff5e7230 */ /* 0x101fe40000004100 */
[----:B------:R-:W-:Y:S02]  /*fb90*/  HADD2.F32 R92, -RZ, R61.H1_H1 ;  /* 0x3000003dff5c7230 */ /* 0x000fe40000004100 */
[----:B------:R-:W-:Y:S02]  /*fba0*/  HADD2.F32 R61, -RZ, R60.H0_H0 ;  /* 0x2000003cff3d7230 */ /* 0x000fe40000004100 */
[----:B------:R-:W-:Y:S02]  /*fbb0*/  HADD2.F32 R45, -RZ, R62.H0_H0 ;  /* 0x2000003eff2d7230 */ /* 0x000fe40000004100 */
[--C-:B------:R-:W-:Y:S02]  /*fbc0*/  HADD2.F32 R47, -RZ, R63.reuse.H0_H0 ;  /* 0x2000003fff2f7230 */ /* 0x100fe40000004100 */
[----:B------:R-:W-:-:S02]  /*fbd0*/  HADD2.F32 R63, -RZ, R63.H1_H1 ;  /* 0x3000003fff3f7230 */ /* 0x000fc40000004100 */
[----:B------:R-:W-:Y:S02]  /*fbe0*/  HADD2.F32 R60, -RZ, R60.H1_H1 ;  /* 0x3000003cff3c7230 */ /* 0x000fe40000004100 */
[--C-:B-1----:R-:W-:Y:S02]  /*fbf0*/  HADD2.F32 R102, -RZ, R65.reuse.H0_H0 ;  /* 0x20000041ff667230 */ /* 0x102fe40000004100 */
[----:B------:R-:W-:Y:S02]  /*fc00*/  HADD2.F32 R99, -RZ, R65.H1_H1 ;  /* 0x30000041ff637230 */ /* 0x000fe40000004100 */
[----:B------:R-:W-:Y:S02]  /*fc10*/  HADD2.F32 R98, -RZ, R64.H0_H0 ;  /* 0x20000040ff627230 */ /* 0x000fe40000004100 */
[C---:B------:R-:W-:Y:S01]  /*fc20*/  FMUL.FTZ R105, R102.reuse, R101 ;  /* 0x0000006566697220 */ /* 0x040fe20000410000 */
[----:B------:R-:W-:Y:S01]  /*fc30*/  FMUL.FTZ R107, R102, R103 ;  /* 0x00000067666b7220 */ /* 0x000fe20000410000 */
[----:B------:R-:W-:-:S02]  /*fc40*/  HADD2.F32 R102, -RZ, R96.H1_H1 ;  /* 0x30000060ff667230 */ /* 0x000fc40000004100 */
[C---:B------:R-:W-:Y:S01]  /*fc50*/  FFMA.FTZ R91, R94.reuse, R103, -R105 ;  /* 0x000000675e5b7223 */ /* 0x040fe20000010869 */
[----:B------:R-:W-:Y:S01]  /*fc60*/  FFMA.FTZ R94, R94, R101, R107 ;  /* 0x000000655e5e7223 */ /* 0x000fe2000001006b */
[C---:B------:R-:W-:Y:S01]  /*fc70*/  FMUL.FTZ R103, R99.reuse, R100 ;  /* 0x0000006463677220 */ /* 0x040fe20000410000 */
[----:B------:R-:W-:Y:S02]  /*fc80*/  HADD2.F32 R101, -RZ, R96.H0_H0 ;  /* 0x20000060ff657230 */ /* 0x000fe40000004100 */
[----:B------:R-:W-:Y:S01]  /*fc90*/  FMUL.FTZ R99, R99, R90 ;  /* 0x0000005a63637220 */ /* 0x000fe20000410000 */
[----:B------:R-:W-:Y:S01]  /*fca0*/  FMUL.FTZ R104, R98, R102 ;  /* 0x0000006662687220 */ /* 0x000fe20000410000 */
[----:B------:R-:W-:Y:S01]  /*fcb0*/  FFMA.FTZ R90, R92, R90, -R103 ;  /* 0x0000005a5c5a7223 */ /* 0x000fe20000010867 */
[----:B------:R-:W-:Y:S02]  /*fcc0*/  HADD2.F32 R65, -RZ, R66.H0_H0 ;  /* 0x20000042ff417230 */ /* 0x000fe40000004100 */
[----:B------:R-:W-:Y:S01]  /*fcd0*/  FMUL.FTZ R103, R98, R101 ;  /* 0x0000006562677220 */ /* 0x000fe20000410000 */
[----:B------:R-:W-:-:S02]  /*fce0*/  HADD2.F32 R96, -RZ, R95.H1_H1 ;  /* 0x3000005fff607230 */ /* 0x000fc40000004100 */
[----:B------:R-:W-:Y:S01]  /*fcf0*/  FFMA.FTZ R99, R92, R100, R99 ;  /* 0x000000645c637223 */ /* 0x000fe20000010063 */
[C---:B------:R-:W-:Y:S01]  /*fd00*/  FFMA.FTZ R92, R61.reuse, R101, -R104 ;  /* 0x000000653d5c7223 */ /* 0x040fe20000010868 */
[----:B------:R-:W-:Y:S02]  /*fd10*/  HADD2.F32 R98, -RZ, R95.H0_H0 ;  /* 0x2000005fff627230 */ /* 0x000fe40000004100 */
        /* <DEDUP_REMOVED lines=12> */
[C---:B------:R-:W-:Y:S01]  /*fde0*/  FFMA.FTZ R104, R47.reuse, R100, -R104 ;  /* 0x000000642f687223 */ /* 0x040fe20000010868 */
[----:B------:R-:W-:Y:S02]  /*fdf0*/  HADD2.F32 R64, -RZ, R64.H1_H1 ;  /* 0x30000040ff407230 */ /* 0x000fe40000004100 */
[----:B------:R-:W-:Y:S01]  /*fe00*/  FFMA.FTZ R97, R47, R102, R97 ;  /* 0x000000662f617223 */ /* 0x000fe20000010061 */
[----:B------:R-:W-:-:S02]  /*fe10*/  HADD2.F32 R66, -RZ, R66.H1_H1 ;  /* 0x30000042ff427230 */ /* 0x000fc40000004100 */
[C---:B------:R-:W-:Y:S01]  /*fe20*/  FMUL.FTZ R96, R67.reuse, R98 ;  /* 0x0000006243607220 */ /* 0x040fe20000410000 */
[-C--:B------:R-:W-:Y:S01]  /*fe30*/  FMUL.FTZ R100, R67, R44.reuse ;  /* 0x0000002c43647220 */ /* 0x080fe20000410000 */
[----:B------:R-:W-:Y:S02]  /*fe40*/  HADD2.F32 R45, -RZ, R33.H0_H0 ;  /* 0x20000021ff2d7230 */ /* 0x000fe40000004100 */
        /* <DEDUP_REMOVED lines=20> */
[----:B------:R1:W-:Y:S01]  /*ff90*/  STS.128 [R79+0x10400], R32 ;  /* 0x010400204f007388 */ /* 0x0003e20000000c00 */
[----:B------:R-:W-:-:S02]  /*ffa0*/  F2FP.F16.F32.PACK_AB R44, R44, R61 ;  /* 0x0000003d2c2c723e */ /* 0x000fc400000000ff */
[----:B------:R-:W-:-:S05]  /*ffb0*/  F2FP.F16.F32.PACK_AB R46, R67, R46 ;  /* 0x0000002e432e723e */ /* 0x000fca00000000ff */
[----:B------:R1:W-:Y:S02]  /*ffc0*/  STS.128 [R80+0x10400], R44 ;  /* 0x0104002c50007388 */ /* 0x0003e40000000c00 */
.L_x_2651:
[----:B------:R-:W-:Y:S05]  /*ffd0*/  BSYNC B2 ;  /* 0x0000000000027941 */ /* 0x000fea0003800000 */
.L_x_2650:
[----:B------:R-:W-:Y:S04]  /*ffe0*/  BSSY B2, `(.L_x_2652) ;  /* 0x0000062000027945 */ /* 0x000fe80003800000 */
[----:B------:R-:W-:Y:S05]  /*fff0*/  @P1 BRA `(.L_x_2653) ;  /* 0x0000000400801947 */ /* 0x000fea0003800000 */
[----:B------:R-:W4:Y:S01]  /*10000*/  LDL R95, [R1+0x78] ;  /* 0x00007800015f7983 */ /* 0x000f220000100800 */
[----:B-1----:R-:W-:Y:S01]  /*10010*/  LEA.HI R32, R71, R234, RZ, 0x1d ;  /* 0x000000ea47207211 */ /* 0x002fe200078fe8ff */
[----:B------:R-:W-:Y:S01]  /*10020*/  HADD2.F32 R80, -RZ, R87.H1_H1 ;  /* 0x30000057ff507230 */ /* 0x000fe20000004100 */
[--C-:B------:R-:W-:Y:S01]  /*10030*/  SHF.R.U64 R28, R28, 0x10, R29.reuse ;  /* 0x000000101c1c7819 */ /* 0x100fe2000000121d */
[--C-:B------:R-:W-:Y:S01]  /*10040*/  HADD2.F32 R90, -RZ, R85.reuse.H1_H1 ;  /* 0x30000055ff5a7230 */ /* 0x100fe20000004100 */
[----:B------:R-:W-:Y:S01]  /*10050*/  SHF.R.S32.HI R33, RZ, 0x1f, R32 ;  /* 0x0000001fff217819 */ /* 0x000fe20000011420 */
[----:B------:R-:W-:Y:S01]  /*10060*/  HADD2.F32 R85, -RZ, R85.H0_H0 ;  /* 0x20000055ff557230 */ /* 0x000fe20000004100 */
[----:B------:R-:W-:Y:S01]  /*10070*/  SHF.R.U32.HI R79, RZ, 0x10, R29 ;  /* 0x00000010ff4f7819 */ /* 0x000fe2000001161d */
[----:B------:R-:W-:Y:S01]  /*10080*/  HADD2.F32 R87, -RZ, R87.H0_H0 ;  /* 0x20000057ff577230 */ /* 0x000fe20000004100 */
[----:B------:R-:W-:Y:S01]  /*10090*/  LEA.HI R33, R33, R32, RZ, 0x3 ;  /* 0x0000002021217211 */ /* 0x000fe200078f18ff */
[----:B------:R-:W-:Y:S01]  /*100a0*/  IMAD.SHL.U32 R32, R32, 0x8, RZ ;  /* 0x0000000820207824 */ /* 0x000fe200078e00ff */
[----:B------:R-:W-:Y:S01]  /*100b0*/  SHF.R.U64 R29, R40, 0x10, R41 ;  /* 0x00000010281d7819 */ /* 0x000fe20000001229 */
[----:B------:R-:W-:Y:S01]  /*100c0*/  HADD2.F32 R79, -RZ, R79.H0_H0 ;  /* 0x2000004fff4f7230 */ /* 0x000fe20000004100 */
[----:B------:R-:W-:Y:S01]  /*100d0*/  SHF.R.U64 R30, R30, 0x10, R31 ;  /* 0x000000101e1e7819 */ /* 0x000fe2000000121f */
[----:B------:R-:W-:Y:S01]  /*100e0*/  IMAD.SHL.U32 R33, R33, 0x400, RZ ;  /* 0x0000040021217824 */ /* 0x000fe200078e00ff */
[----:B------:R-:W-:-:S02]  /*100f0*/  LOP3.LUT R32, R195, 0x38, R32, 0xf8, !PT ;  /* 0x00000038c3207812 */ /* 0x000fc400078ef820 */
[----:B------:R-:W-:Y:S02]  /*10100*/  SHF.R.U32.HI R40, RZ, 0x10, R31 ;  /* 0x00000010ff287819 */ /* 0x000fe4000001161f */
[----:B------:R-:W-:Y:S02]  /*10110*/  LOP3.LUT R33, R33, 0x7fffe000, RZ, 0xc0, !PT ;  /* 0x7fffe00021217812 */ /* 0x000fe400078ec0ff */
[----:B------:R-:W-:Y:S01]  /*10120*/  LOP3.LUT R45, R32, R197, RZ, 0x3c, !PT ;  /* 0x000000c5202d7212 */ /* 0x000fe200078e3cff */
[----:B------:R-:W-:Y:S01]  /*10130*/  HADD2.F32 R40, -RZ, R40.H0_H0 ;  /* 0x20000028ff287230 */ /* 0x000fe20000004100 */
[----:B------:R-:W-:Y:S01]  /*10140*/  SHF.R.U64 R31, R42, 0x10, R43 ;  /* 0x000000102a1f7819 */ /* 0x000fe2000000122b */
[----:B------:R-:W-:Y:S01]  /*10150*/  IMAD R44, R196, 0x200, R33 ;  /* 0x00000200c42c7824 */ /* 0x000fe200078e0221 */
[----:B------:R-:W-:Y:S02]  /*10160*/  SHF.R.U32.HI R91, RZ, 0x10, R41 ;  /* 0x00000010ff5b7819 */ /* 0x000fe40000011629 */
[----:B------:R-:W-:-:S02]  /*10170*/  SHF.R.U32.HI R42, RZ, 0x10, R43 ;  /* 0x00000010ff2a7819 */ /* 0x000fc4000001162b */
[----:B------:R-:W-:Y:S01]  /*10180*/  IADD3 R45, R44, R45, RZ ;  /* 0x0000002d2c2d7210 */ /* 0x000fe20007ffe0ff */
[----:B------:R-:W-:Y:S02]  /*10190*/  HADD2.F32 R91, -RZ, R91.H0_H0 ;  /* 0x2000005bff5b7230 */ /* 0x000fe40000004100 */
[----:B------:R-:W-:Y:S02]  /*101a0*/  HADD2.F32 R42, -RZ, R42.H0_H0 ;  /* 0x2000002aff2a7230 */ /* 0x000fe40000004100 */
[----:B------:R-:W-:-:S05]  /*101b0*/  IMAD R60, R45, 0x2, R2 ;  /* 0x000000022d3c7824 */ /* 0x000fca00078e0202 */
[----:B------:R-:W1:Y:S02]  /*101c0*/  LDS.128 R44, [R60+0x10400] ;  /* 0x010400003c2c7984 */ /* 0x000e640000000c00 */
[--C-:B-1----:R-:W-:Y:S02]  /*101d0*/  HADD2.F32 R43, -RZ, R45.reuse.H0_H0 ;  /* 0x2000002dff2b7230 */ /* 0x102fe40000004100 */
[----:B------:R-:W-:Y:S02]  /*101e0*/  HADD2.F32 R62, -RZ, R45.H1_H1 ;  /* 0x3000002dff3e7230 */ /* 0x000fe40000004100 */
[----:B---3--:R-:W-:Y:S02]  /*101f0*/  HADD2.F32 R66, -RZ, R44.H0_H0 ;  /* 0x2000002cff427230 */ /* 0x008fe40000004100 */
[C---:B------:R-:W-:Y:S01]  /*10200*/  FMUL.FTZ R92, R43.reuse, R90 ;  /* 0x0000005a2b5c7220 */ /* 0x040fe20000410000 */
[----:B------:R-:W-:Y:S01]  /*10210*/  FMUL.FTZ R94, R43, R80 ;  /* 0x000000502b5e7220 */ /* 0x000fe20000410000 */
[----:B------:R-:W-:Y:S01]  /*10220*/  FMUL.FTZ R93, R62, R91 ;  /* 0x0000005b3e5d7220 */ /* 0x000fe20000410000 */
[----:B--2---:R-:W-:-:S02]  /*10230*/  HADD2.F32 R67, -RZ, R46.H0_H0 ;  /* 0x2000002eff437230 */ /* 0x004fc40000004100 */
[--C-:B------:R-:W-:Y:S02]  /*10240*/  HADD2.F32 R65, -RZ, R47.reuse.H0_H0 ;  /* 0x2000002fff417230 */ /* 0x100fe40000004100 */
        /* <DEDUP_REMOVED lines=9> */
[----:B------:R-:W-:Y:S01]  /*102e0*/  FMUL.FTZ R61, R62, R79 ;  /* 0x0000004f3e3d7220 */ /* 0x000fe20000410000 */
[C---:B------:R-:W-:Y:S01]  /*102f0*/  FMUL.FTZ R80, R66.reuse, R85 ;  /* 0x0000005542507220 */ /* 0x040fe20000410000 */
[----:B------:R-:W-:Y:S02]  /*10300*/  HADD2.F32 R90, -RZ, R86.H0_H0 ;  /* 0x20000056ff5a7230 */ /* 0x000fe40000004100 */
[----:B------:R-:W-:Y:S01]  /*10310*/  FMUL.FTZ R92, R66, R87 ;  /* 0x00000057425c7220 */ /* 0x000fe20000410000 */
[C---:B------:R-:W-:Y:S01]  /*10320*/  FFMA.FTZ R62, R64.reuse, R79, -R93 ;  /* 0x0000004f403e7223 */ /* 0x040fe2000001085d */
[----:B------:R-:W-:Y:S01]  /*10330*/  FFMA.FTZ R64, R64, R91, R61 ;  /* 0x0000005b40407223 */ /* 0x000fe2000001003d */
[----:B------:R-:W-:Y:S01]  /*10340*/  FFMA.FTZ R61, R63, R87, -R80 ;  /* 0x000000573f3d7223 */ /* 0x000fe20000010850 */
[----:B------:R-:W-:-:S02]  /*10350*/  HADD2.F32 R33, -RZ, R34.H0_H0 ;  /* 0x20000022ff217230 */ /* 0x000fc40000004100 */
[----:B------:R-:W-:Y:S01]  /*10360*/  FFMA.FTZ R63, R63, R85, R92 ;  /* 0x000000553f3f7223 */ /* 0x000fe2000001005c */
[--C-:B------:R-:W-:Y:S02]  /*10370*/  HADD2.F32 R66, -RZ, R89.reuse.H0_H0 ;  /* 0x20000059ff427230 */ /* 0x100fe40000004100 */
[C---:B------:R-:W-:Y:S01]  /*10380*/  FMUL.FTZ R92, R67.reuse, R90 ;  /* 0x0000005a435c7220 */ /* 0x040fe20000410000 */
[----:B------:R-:W-:Y:S02]  /*10390*/  HADD2.F32 R86, -RZ, R86.H1_H1 ;  /* 0x30000056ff567230 */ /* 0x000fe40000004100 */
[----:B------:R-:W-:Y:S02]  /*103a0*/  HADD2.F32 R80, -RZ, R89.H1_H1 ;  /* 0x30000059ff507230 */ /* 0x000fe40000004100 */
[-C--:B------:R-:W-:Y:S01]  /*103b0*/  FMUL.FTZ R94, R67, R66.reuse ;  /* 0x00000042435e7220 */ /* 0x080fe20000410000 */
[----:B------:R-:W-:Y:S01]  /*103c0*/  FFMA.FTZ R92, R33, R66, -R92 ;  /* 0x00000042215c7223 */ /* 0x000fe2000001085c */
[----:B------:R-:W-:-:S02]  /*103d0*/  HADD2.F32 R41, -RZ, R35.H0_H0 ;  /* 0x20000023ff297230 */ /* 0x000fc40000004100 */
[C---:B------:R-:W-:Y:S01]  /*103e0*/  FMUL.FTZ R66, R65.reuse, R86 ;  /* 0x0000005641427220 */ /* 0x040fe20000410000 */
[----:B------:R-:W-:Y:S01]  /*103f0*/  FMUL.FTZ R65, R65, R80 ;  /* 0x0000005041417220 */ /* 0x000fe20000410000 */
[----:B------:R-:W-:Y:S02]  /*10400*/  HADD2.F32 R35, -RZ, R35.H1_H1 ;  /* 0x30000023ff237230 */ /* 0x000fe40000004100 */
[----:B------:R-:W-:Y:S01]  /*10410*/  FFMA.FTZ R94, R33, R90, R94 ;  /* 0x0000005a215e7223 */ /* 0x000fe2000001005e */
[C---:B------:R-:W-:Y:S01]  /*10420*/  FFMA.FTZ R66, R41.reuse, R80, -R66 ;  /* 0x0000005029427223 */ /* 0x040fe20000010842 */
[----:B------:R-:W-:Y:S01]  /*10430*/  FFMA.FTZ R65, R41, R86, R65 ;  /* 0x0000005629417223 */ /* 0x000fe20000010041 */
[C---:B------:R-:W-:Y:S01]  /*10440*/  FMUL.FTZ R90, R47.reuse, R42 ;  /* 0x0000002a2f5a7220 */ /* 0x040fe20000410000 */
[----:B------:R-:W-:Y:S01]  /*10450*/  FMUL.FTZ R80, R47, R40 ;  /* 0x000000282f507220 */ /* 0x000fe20000410000 */
[----:B------:R-:W-:Y:S02]  /*10460*/  HADD2.F32 R33, -RZ, R29.H0_H0 ;  /* 0x2000001dff217230 */ /* 0x000fe40000004100 */
[----:B------:R-:W-:-:S02]  /*10470*/  HADD2.F32 R41, -RZ, R31.H0_H0 ;  /* 0x2000001fff297230 */ /* 0x000fc40000004100 */
[C---:B------:R-:W-:Y:S01]  /*10480*/  FFMA.FTZ R67, R35.reuse, R40, -R90 ;  /* 0x0000002823437223 */ /* 0x040fe2000001085a */
[----:B------:R-:W-:Y:S02]  /*10490*/  HADD2.F32 R29, -RZ, R28.H0_H0 ;  /* 0x2000001cff1d7230 */ /* 0x000fe40000004100 */
[----:B------:R-:W-:Y:S01]  /*104a0*/  FFMA.FTZ R80, R35, R42, R80 ;  /* 0x0000002a23507223 */ /* 0x000fe20000010050 */
[----:B------:R-:W-:Y:S02]  /*104b0*/  HADD2.F32 R31, -RZ, R30.H0_H0 ;  /* 0x2000001eff1f7230 */ /* 0x000fe40000004100 */
[----:B------:R-:W-:Y:S01]  /*104c0*/  FMUL.FTZ R35, R44, R33 ;  /* 0x000000212c237220 */ /* 0x000fe20000410000 */
[----:B------:R-:W-:Y:S02]  /*104d0*/  HADD2.F32 R32, -RZ, R32.H1_H1 ;  /* 0x30000020ff207230 */ /* 0x000fe40000004100 */
[----:B------:R-:W-:Y:S01]  /*104e0*/  FMUL.FTZ R47, R46, R41 ;  /* 0x000000292e2f7220 */ /* 0x000fe20000410000 */
[----:B------:R-:W-:-:S02]  /*104f0*/  HADD2.F32 R34, -RZ, R34.H1_H1 ;  /* 0x30000022ff227230 */ /* 0x000fc40000004100 */
[----:B------:R-:W-:Y:S01]  /*10500*/  FMUL.FTZ R44, R44, R29 ;  /* 0x0000001d2c2c7220 */ /* 0x000fe20000410000 */
[----:B------:R-:W-:Y:S01]  /*10510*/  FMUL.FTZ R46, R46, R31 ;  /* 0x0000001f2e2e7220 */ /* 0x000fe20000410000 */
[----:B------:R-:W-:Y:S01]  /*10520*/  FFMA.FTZ R28, R32, R29, -R35 ;  /* 0x0000001d201c7223 */ /* 0x000fe20000010823 */
[----:B------:R-:W-:Y:S01]  /*10530*/  F2FP.F16.F32.PACK_AB R29, R62, R43 ;  /* 0x0000002b3e1d723e */ /* 0x000fe200000000ff */
[----:B------:R-:W-:Y:S01]  /*10540*/  FFMA.FTZ R47, R34, R31, -R47 ;  /* 0x0000001f222f7223 */ /* 0x000fe2000001082f */
[----:B------:R-:W-:Y:S01]  /*10550*/  FFMA.FTZ R32, R32, R33, R44 ;  /* 0x0000002120207223 */ /* 0x000fe2000001002c */
[----:B------:R-:W-:Y:S01]  /*10560*/  FFMA.FTZ R41, R34, R41, R46 ;  /* 0x0000002922297223 */ /* 0x000fe2000001002e */
[----:B------:R-:W-:Y:S02]  /*10570*/  F2FP.F16.F32.PACK_AB R31, R67, R66 ;  /* 0x00000042431f723e */ /* 0x000fe400000000ff */
[----:B------:R-:W-:Y:S02]  /*10580*/  F2FP.F16.F32.PACK_AB R28, R28, R61 ;  /* 0x0000003d1c1c723e */ /* 0x000fe400000000ff */
[----:B------:R-:W-:-:S02]  /*10590*/  F2FP.F16.F32.PACK_AB R30, R47, R92 ;  /* 0x0000005c2f1e723e */ /* 0x000fc400000000ff */
[----:B------:R-:W-:Y:S02]  /*105a0*/  F2FP.F16.F32.PACK_AB R35, R80, R65 ;  /* 0x000000415023723e */ /* 0x000fe400000000ff */
[----:B------:R-:W-:Y:S01]  /*105b0*/  F2FP.F16.F32.PACK_AB R33, R64, R45 ;  /* 0x0000002d4021723e */ /* 0x000fe200000000ff */
[----:B------:R4:W-:Y:S01]  /*105c0*/  STS.128 [R95], R28 ;  /* 0x0000001c5f007388 */ /* 0x0009e20000000c00 */
[----:B------:R-:W-:Y:S02]  /*105d0*/  F2FP.F16.F32.PACK_AB R32, R32, R63 ;  /* 0x0000003f2020723e */ /* 0x000fe400000000ff */
[----:B------:R-:W-:-:S05]  /*105e0*/  F2FP.F16.F32.PACK_AB R34, R41, R94 ;  /* 0x0000005e2922723e */ /* 0x000fca00000000ff */
[----:B------:R4:W-:Y:S02]  /*105f0*/  STS.128 [R60+0x10400], R32 ;  /* 0x010400203c007388 */ /* 0x0009e40000000c00 */
.L_x_2653:
[----:B------:R-:W-:Y:S05]  /*10600*/  BSYNC B2 ;  /* 0x0000000000027941 */ /* 0x000fea0003800000 */
.L_x_2652:
[----:B------:R-:W-:Y:S05]  /*10610*/  @P2 BRA `(.L_x_2649) ;  /* 0x0000000400802947 */ /* 0x000fea0003800000 */
[----:B--2---:R-:W2:Y:S01]  /*10620*/  LDL R67, [R1+0x70] ;  /* 0x0000700001437983 */ /* 0x004ea20000100800 */
[----:B------:R-:W-:Y:S01]  /*10630*/  LEA.HI R71, R71, R235, RZ, 0x1d ;  /* 0x000000eb47477211 */ /* 0x000fe200078fe8ff */
[----:B------:R-:W-:Y:S01]  /*10640*/  HADD2.F32 R62, -RZ, R75.H1_H1 ;  /* 0x3000004bff3e7230 */ /* 0x000fe20000004100 */
[----:B------:R-:W-:Y:S01]  /*10650*/  SHF.R.U64 R36, R36, 0x10, R37 ;  /* 0x0000001024247819 */ /* 0x000fe20000001225 */
[----:B-1----:R-:W-:Y:S01]  /*10660*/  HADD2.F32 R46, -RZ, R77.H1_H1 ;  /* 0x3000004dff2e7230 */ /* 0x002fe20000004100 */
[----:B----4-:R-:W-:Y:S02]  /*10670*/  SHF.R.S32.HI R28, RZ, 0x1f, R71 ;  /* 0x0000001fff1c7819 */ /* 0x010fe40000011447 */
[----:B------:R-:W-:Y:S02]  /*10680*/  SHF.R.U32.HI R45, RZ, 0x10, R37 ;  /* 0x00000010ff2d7819 */ /* 0x000fe40000011625 */
[----:B------:R-:W-:Y:S01]  /*10690*/  LEA.HI R29, R28, R71, RZ, 0x3 ;  /* 0x000000471c1d7211 */ /* 0x000fe200078f18ff */
[----:B------:R-:W-:Y:S01]  /*106a0*/  IMAD.SHL.U32 R28, R71, 0x8, RZ ;  /* 0x00000008471c7824 */ /* 0x000fe200078e00ff */
[--C-:B------:R-:W-:Y:S01]  /*106b0*/  SHF.R.U32.HI R65, RZ, 0x10, R25.reuse ;  /* 0x00000010ff417819 */ /* 0x100fe20000011619 */
[----:B------:R-:W-:Y:S01]  /*106c0*/  HADD2.F32 R45, -RZ, R45.H0_H0 ;  /* 0x2000002dff2d7230 */ /* 0x000fe20000004100 */
[----:B------:R-:W-:Y:S01]  /*106d0*/  SHF.R.U64 R24, R24, 0x10, R25 ;  /* 0x0000001018187819 */ /* 0x000fe20000001219 */
[----:B------:R-:W-:Y:S01]  /*106e0*/  IMAD.SHL.U32 R29, R29, 0x400, RZ ;  /* 0x000004001d1d7824 */ /* 0x000fe200078e00ff */
[----:B------:R-:W-:-:S02]  /*106f0*/  LOP3.LUT R28, R195, 0x38, R28, 0xf8, !PT ;  /* 0x00000038c31c7812 */ /* 0x000fc400078ef81c */
[--C-:B------:R-:W-:Y:S02]  /*10700*/  SHF.R.U64 R25, R26, 0x10, R27.reuse ;  /* 0x000000101a197819 */ /* 0x100fe4000000121b */
[----:B------:R-:W-:Y:S02]  /*10710*/  LOP3.LUT R29, R29, 0x7fffe000, RZ, 0xc0, !PT ;  /* 0x7fffe0001d1d7812 */ /* 0x000fe400078ec0ff */
[----:B------:R-:W-:Y:S01]  /*10720*/  LOP3.LUT R33, R28, R197, RZ, 0x3c, !PT ;  /* 0x000000c51c217212 */ /* 0x000fe200078e3cff */
[----:B------:R-:W-:Y:S01]  /*10730*/  HADD2.F32 R25, -RZ, R25.H0_H0 ;  /* 0x20000019ff197230 */ /* 0x000fe20000004100 */
[----:B------:R-:W-:Y:S01]  /*10740*/  SHF.R.U32.HI R63, RZ, 0x10, R27 ;  /* 0x00000010ff3f7819 */ /* 0x000fe2000001161b */
[----:B------:R-:W-:Y:S01]  /*10750*/  IMAD R32, R196, 0x200, R29 ;  /* 0x00000200c4207824 */ /* 0x000fe200078e021d */
[--C-:B------:R-:W-:Y:S02]  /*10760*/  SHF.R.U64 R26, R38, 0x10, R39.reuse ;  /* 0x00000010261a7819 */ /* 0x100fe40000001227 */
[----:B0-----:R-:W-:-:S02]  /*10770*/  SHF.R.U32.HI R61, RZ, 0x10, R39 ;  /* 0x00000010ff3d7819 */ /* 0x001fc40000011627 */
[----:B------:R-:W-:-:S05]  /*10780*/  IADD3 R33, R32, R33, RZ ;  /* 0x0000002120217210 */ /* 0x000fca0007ffe0ff */
        /* <DEDUP_REMOVED lines=8> */
[----:B---3--:R-:W-:Y:S01]  /*10810*/  FMUL.FTZ R66, R42, R45 ;  /* 0x0000002d2a427220 */ /* 0x008fe20000410000 */
[----:B------:R-:W-:Y:S02]  /*10820*/  HADD2.F32 R43, -RZ, R34.H0_H0 ;  /* 0x20000022ff2b7230 */ /* 0x000fe40000004100 */
[--C-:B------:R-:W-:Y:S02]  /*10830*/  HADD2.F32 R44, -RZ, R35.reuse.H0_H0 ;  /* 0x20000023ff2c7230 */ /* 0x100fe40000004100 */
[----:B------:R-:W-:Y:S02]  /*10840*/  HADD2.F32 R35, -RZ, R35.H1_H1 ;  /* 0x30000023ff237230 */ /* 0x000fe40000004100 */
[----:B------:R-:W-:Y:S02]  /*10850*/  HADD2.F32 R32, -RZ, R32.H1_H1 ;  /* 0x30000020ff207230 */ /* 0x000fe40000004100 */
        /* <DEDUP_REMOVED lines=8> */
[----:B------:R-:W-:Y:S02]  /*108e0*/  HADD2.F32 R46, -RZ, R77.H0_H0 ;  /* 0x2000004dff2e7230 */ /* 0x000fe40000004100 */
[----:B------:R-:W-:Y:S01]  /*108f0*/  FMUL.FTZ R62, R42, R41 ;  /* 0x000000292a3e7220 */ /* 0x000fe20000410000 */
[----:B------:R-:W-:-:S02]  /*10900*/  HADD2.F32 R37, -RZ, R76.H0_H0 ;  /* 0x2000004cff257230 */ /* 0x000fc40000004100 */
[----:B------:R-:W-:Y:S01]  /*10910*/  FMUL.FTZ R42, R33, R60 ;  /* 0x0000003c212a7220 */ /* 0x000fe20000410000 */
[----:B------:R-:W-:Y:S01]  /*10920*/  FFMA.FTZ R66, R29, R41, -R66 ;  /* 0x000000291d427223 */ /* 0x000fe20000010842 */
[-C--:B------:R-:W-:Y:S01]  /*10930*/  FMUL.FTZ R33, R33, R46.reuse ;  /* 0x0000002e21217220 */ /* 0x080fe20000410000 */
[----:B------:R-:W-:Y:S01]  /*10940*/  FFMA.FTZ R45, R29, R45, R62 ;  /* 0x0000002d1d2d7223 */ /* 0x000fe2000001003e */
[----:B------:R-:W-:Y:S02]  /*10950*/  HADD2.F32 R29, -RZ, R78.H0_H0 ;  /* 0x2000004eff1d7230 */ /* 0x000fe40000004100 */
[C---:B------:R-:W-:Y:S01]  /*10960*/  FFMA.FTZ R41, R27.reuse, R46, -R42 ;  /* 0x0000002e1b297223 */ /* 0x040fe2000001082a */
[----:B------:R-:W-:Y:S02]  /*10970*/  HADD2.F32 R38, -RZ, R30.H0_H0 ;  /* 0x2000001eff267230 */ /* 0x000fe40000004100 */
[----:B------:R-:W-:Y:S01]  /*10980*/  FFMA.FTZ R60, R27, R60, R33 ;  /* 0x0000003c1b3c7223 */ /* 0x000fe20000010021 */
[----:B------:R-:W-:Y:S01]  /*10990*/  FMUL.FTZ R27, R43, R37 ;  /* 0x000000252b1b7220 */ /* 0x000fe20000410000 */
[----:B------:R-:W-:-:S02]  /*109a0*/  HADD2.F32 R78, -RZ, R78.H1_H1 ;  /* 0x3000004eff4e7230 */ /* 0x000fc40000004100 */
[-C--:B------:R-:W-:Y:S01]  /*109b0*/  FMUL.FTZ R33, R43, R29.reuse ;  /* 0x0000001d2b217220 */ /* 0x080fe20000410000 */
[----:B------:R-:W-:Y:S02]  /*109c0*/  HADD2.F32 R76, -RZ, R76.H1_H1 ;  /* 0x3000004cff4c7230 */ /* 0x000fe40000004100 */
[----:B------:R-:W-:Y:S01]  /*109d0*/  FFMA.FTZ R43, R38, R29, -R27 ;  /* 0x0000001d262b7223 */ /* 0x000fe2000001081b */
[----:B------:R-:W-:Y:S02]  /*109e0*/  HADD2.F32 R39, -RZ, R31.H0_H0 ;  /* 0x2000001fff277230 */ /* 0x000fe40000004100 */
[C---:B------:R-:W-:Y:S01]  /*109f0*/  FMUL.FTZ R27, R44.reuse, R78 ;  /* 0x0000004e2c1b7220 */ /* 0x040fe20000410000 */
[----:B------:R-:W-:Y:S02]  /*10a00*/  HADD2.F32 R46, -RZ, R61.H0_H0 ;  /* 0x2000003dff2e7230 */ /* 0x000fe40000004100 */
[----:B------:R-:W-:Y:S01]  /*10a10*/  FMUL.FTZ R62, R44, R76 ;  /* 0x0000004c2c3e7220 */ /* 0x000fe20000410000 */
[----:B------:R-:W-:-:S02]  /*10a20*/  HADD2.F32 R42, -RZ, R63.H0_H0 ;  /* 0x2000003fff2a7230 */ /* 0x000fc40000004100 */
[----:B------:R-:W-:Y:S01]  /*10a30*/  FFMA.FTZ R37, R38, R37, R33 ;  /* 0x0000002526257223 */ /* 0x000fe20000010021 */
[----:B------:R-:W-:Y:S02]  /*10a40*/  HADD2.F32 R31, -RZ, R31.H1_H1 ;  /* 0x3000001fff1f7230 */ /* 0x000fe40000004100 */
[----:B------:R-:W-:Y:S01]  /*10a50*/  FMUL.FTZ R38, R35, R46 ;  /* 0x0000002e23267220 */ /* 0x000fe20000410000 */
[----:B------:R-:W-:Y:S01]  /*10a60*/  FFMA.FTZ R76, R39, R76, R27 ;  /* 0x0000004c274c7223 */ /* 0x000fe2000001001b */
[----:B------:R-:W-:Y:S01]  /*10a70*/  FMUL.FTZ R44, R35, R42 ;  /* 0x0000002a232c7220 */ /* 0x000fe20000410000 */
[----:B------:R-:W-:Y:S02]  /*10a80*/  HADD2.F32 R29, -RZ, R36.H0_H0 ;  /* 0x20000024ff1d7230 */ /* 0x000fe40000004100 */
[----:B------:R-:W-:Y:S01]  /*10a90*/  FFMA.FTZ R62, R39, R78, -R62 ;  /* 0x0000004e273e7223 */ /* 0x000fe2000001083e */
[----:B------:R-:W-:Y:S02]  /*10aa0*/  HADD2.F32 R33, -RZ, R26.H0_H0 ;  /* 0x2000001aff217230 */ /* 0x000fe40000004100 */
[----:B------:R-:W-:Y:S01]  /*10ab0*/  FFMA.FTZ R61, R31, R42, -R38 ;  /* 0x0000002a1f3d7223 */ /* 0x000fe20000010826 */
[----:B------:R-:W-:-:S02]  /*10ac0*/  HADD2.F32 R27, -RZ, R24.H0_H0 ;  /* 0x20000018ff1b7230 */ /* 0x000fc40000004100 */
        /* <DEDUP_REMOVED lines=21> */
.L_x_2649:
[----:B------:R-:W-:Y:S05]  /*10c20*/  BSYNC B1 ;  /* 0x0000000000017941 */ /* 0x000fea0003800000 */
.L_x_2648:
[----:B------:R-:W-:-:S13]  /*10c30*/  ISETP.GE.AND P0, PT, R214, R0, PT ;  /* 0x00000000d600720c */ /* 0x000fda0003f06270 */
[----:B------:R-:W-:Y:S05]  /*10c40*/  @P0 BRA `(.L_x_2629) ;  /* 0x0000001000a40947 */ /* 0x000fea0003800000 */
[----:B-1--4-:R-:W1:Y:S01]  /*10c50*/  LDC R33, c[0x0][0x3f4] ;  /* 0x0000fd00ff217b82 */ /* 0x012e620000000800 */
[----:B------:R-:W-:Y:S01]  /*10c60*/  BSSY B1, `(.L_x_2654) ;  /* 0x0000065000017945 */ /* 0x000fe20003800000 */
[----:B------:R-:W-:Y:S02]  /*10c70*/  SHF.R.U32.HI R60, RZ, 0x3, R194 ;  /* 0x00000003ff3c7819 */ /* 0x000fe400000116c2 */
[-C--:B-1----:R-:W-:Y:S02]  /*10c80*/  ISETP.GE.AND P0, PT, R18, R33.reuse, PT ;  /* 0x000000211200720c */ /* 0x082fe40003f06270 */
[-C--:B------:R-:W-:Y:S02]  /*10c90*/  ISETP.GE.AND P1, PT, R185, R33.reuse, PT ;  /* 0x00000021b900720c */ /* 0x080fe40003f26270 */
[----:B------:R-:W-:-:S09]  /*10ca0*/  ISETP.GE.AND P2, PT, R186, R33, PT ;  /* 0x00000021ba00720c */ /* 0x000fd20003f46270 */
[----:B------:R-:W-:Y:S05]  /*10cb0*/  @P0 BRA `(.L_x_2655) ;  /* 0x00000004007c0947 */ /* 0x000fea0003800000 */
[----:B0-----:R-:W4:Y:S01]  /*10cc0*/  LDL R61, [R1+0x74] ;  /* 0x00007400013d7983 */ /* 0x001f220000100800 */
[----:B------:R-:W-:Y:S01]  /*10cd0*/  LEA.HI R0, R33, R216, RZ, 0x1d ;  /* 0x000000d821007211 */ /* 0x000fe200078fe8ff */
[----:B------:R-:W-:Y:S01]  /*10ce0*/  HADD2.F32 R37, -RZ, R83.H1_H1 ;  /* 0x30000053ff257230 */ /* 0x000fe20000004100 */
[----:B------:R-:W-:Y:S01]  /*10cf0*/  SHF.R.U32.HI R39, RZ, 0x10, R5 ;  /* 0x00000010ff277819 */ /* 0x000fe20000011605 */
[----:B------:R-:W-:Y:S01]  /*10d00*/  HADD2.F32 R38, -RZ, R81.H1_H1 ;  /* 0x30000051ff267230 */ /* 0x000fe20000004100 */
[----:B------:R-:W-:Y:S01]  /*10d10*/  SHF.R.S32.HI R27, RZ, 0x1f, R0 ;  /* 0x0000001fff1b7819 */ /* 0x000fe20000011400 */
[----:B------:R-:W-:Y:S01]  /*10d20*/  IMAD.SHL.U32 R25, R0, 0x8, RZ ;  /* 0x0000000800197824 */ /* 0x000fe200078e00ff */
[----:B------:R-:W-:Y:S01]  /*10d30*/  SHF.R.U64 R47, R48, 0x10, R49 ;  /* 0x00000010302f7819 */ /* 0x000fe20000001231 */
        /* <DEDUP_REMOVED lines=12> */
[----:B------:R-:W-:Y:S02]  /*10e00*/  SHF.R.U64 R43, R6, 0x10, R7 ;  /* 0x00000010062b7819 */ /* 0x000fe40000001207 */
[----:B------:R-:W-:Y:S01]  /*10e10*/  SHF.R.U32.HI R50, RZ, 0x10, R51 ;  /* 0x00000010ff327819 */ /* 0x000fe20000011633 */
        /* <DEDUP_REMOVED lines=9> */
[----:B------:R-:W-:Y:S01]  /*10eb0*/  FMUL.FTZ R44, R34, R39 ;  /* 0x00000027222c7220 */ /* 0x000fe20000410000 */
[----:B------:R-:W-:Y:S02]  /*10ec0*/  HADD2.F32 R35, -RZ, R30.H0_H0 ;  /* 0x2000001eff237230 */ /* 0x000fe40000004100 */
[--C-:B------:R-:W-:Y:S02]  /*10ed0*/  HADD2.F32 R36, -RZ, R31.reuse.H0_H0 ;  /* 0x2000001fff247230 */ /* 0x100fe40000004100 */
[----:B------:R-:W-:Y:S02]  /*10ee0*/  HADD2.F32 R31, -RZ, R31.H1_H1 ;  /* 0x3000001fff1f7230 */ /* 0x000fe40000004100 */
[----:B------:R-:W-:Y:S02]  /*10ef0*/  HADD2.F32 R28, -RZ, R28.H1_H1 ;  /* 0x3000001cff1c7230 */ /* 0x000fe40000004100 */
[----:B------:R-:W-:Y:S01]  /*10f00*/  HADD2.F32 R30, -RZ, R30.H1_H1 ;  /* 0x3000001eff1e7230 */ /* 0x000fe20000004100 */
[----:B----4-:R-:W0:Y:S02]  /*10f10*/  LDS.128 R24, [R61] ;  /* 0x000000003d187984 */ /* 0x010e240000000c00 */
[----:B0-----:R-:W-:-:S02]  /*10f20*/  HADD2.F32 R5, -RZ, R25.H0_H0 ;  /* 0x20000019ff057230 */ /* 0x001fc40000004100 */
[----:B------:R-:W-:Y:S02]  /*10f30*/  HADD2.F32 R25, -RZ, R25.H1_H1 ;  /* 0x30000019ff197230 */ /* 0x000fe40000004100 */
[----:B------:R-:W-:Y:S02]  /*10f40*/  HADD2.F32 R4, -RZ, R24.H0_H0 ;  /* 0x20000018ff047230 */ /* 0x000fe40000004100 */
[C---:B------:R-:W-:Y:S01]  /*10f50*/  FFMA.FTZ R40, R5.reuse, R37, -R40 ;  /* 0x0000002505287223 */ /* 0x040fe20000010828 */
[----:B------:R-:W-:Y:S01]  /*10f60*/  FFMA.FTZ R42, R5, R38, R42 ;  /* 0x00000026052a7223 */ /* 0x000fe2000001002a */
[----:B------:R-:W-:Y:S01]  /*10f70*/  FMUL.FTZ R5, R29, R81 ;  /* 0x000000511d057220 */ /* 0x000fe20000410000 */
[-C--:B------:R-:W-:Y:S01]  /*10f80*/  FMUL.FTZ R38, R34, R32.reuse ;  /* 0x0000002022267220 */ /* 0x080fe20000410000 */
[----:B------:R-:W-:Y:S01]  /*10f90*/  FFMA.FTZ R37, R25, R32, -R44 ;  /* 0x0000002019257223 */ /* 0x000fe2000001082c */
[----:B------:R-:W-:Y:S02]  /*10fa0*/  HADD2.F32 R32, -RZ, R82.H0_H0 ;  /* 0x20000052ff207230 */ /* 0x000fe40000004100 */
[-C--:B------:R-:W-:Y:S01]  /*10fb0*/  FMUL.FTZ R34, R29, R83.reuse ;  /* 0x000000531d227220 */ /* 0x080fe20000410000 */
[----:B------:R-:W-:Y:S01]  /*10fc0*/  FFMA.FTZ R83, R4, R83, -R5 ;  /* 0x0000005304537223 */ /* 0x000fe20000010805 */
[----:B------:R-:W-:-:S02]  /*10fd0*/  HADD2.F32 R5, -RZ, R84.H0_H0 ;  /* 0x20000054ff057230 */ /* 0x000fc40000004100 */
[----:B------:R-:W-:Y:S01]  /*10fe0*/  FFMA.FTZ R39, R25, R39, R38 ;  /* 0x0000002719277223 */ /* 0x000fe20000010026 */
[----:B------:R-:W-:Y:S02]  /*10ff0*/  HADD2.F32 R6, -RZ, R26.H0_H0 ;  /* 0x2000001aff067230 */ /* 0x000fe40000004100 */
[C---:B------:R-:W-:Y:S01]  /*11000*/  FMUL.FTZ R25, R35.reuse, R32 ;  /* 0x0000002023197220 */ /* 0x040fe20000410000 */
[----:B------:R-:W-:Y:S02]  /*11010*/  HADD2.F32 R84, -RZ, R84.H1_H1 ;  /* 0x30000054ff547230 */ /* 0x000fe40000004100 */
[----:B------:R-:W-:Y:S01]  /*11020*/  FFMA.FTZ R81, R4, R81, R34 ;  /* 0x0000005104517223 */ /* 0x000fe20000010022 */
[----:B------:R-:W-:Y:S02]  /*11030*/  HADD2.F32 R82, -RZ, R82.H1_H1 ;  /* 0x30000052ff527230 */ /* 0x000fe40000004100 */
[----:B------:R-:W-:Y:S01]  /*11040*/  FMUL.FTZ R29, R35, R5 ;  /* 0x00000005231d7220 */ /* 0x000fe20000410000 */
[----:B------:R-:W-:-:S02]  /*11050*/  HADD2.F32 R7, -RZ, R27.H0_H0 ;  /* 0x2000001bff077230 */ /* 0x000fc40000004100 */
[----:B------:R-:W-:Y:S01]  /*11060*/  FFMA.FTZ R35, R6, R5, -R25 ;  /* 0x0000000506237223 */ /* 0x000fe20000010819 */
[----:B------:R-:W-:Y:S02]  /*11070*/  HADD2.F32 R34, -RZ, R41.H0_H0 ;  /* 0x20000029ff227230 */ /* 0x000fe40000004100 */
[C---:B------:R-:W-:Y:S01]  /*11080*/  FMUL.FTZ R38, R36.reuse, R82 ;  /* 0x0000005224267220 */ /* 0x040fe20000410000 */
[----:B------:R-:W-:Y:S02]  /*11090*/  HADD2.F32 R4, -RZ, R50.H0_H0 ;  /* 0x20000032ff047230 */ /* 0x000fe40000004100 */
[----:B------:R-:W-:Y:S01]  /*110a0*/  FMUL.FTZ R5, R36, R84 ;  /* 0x0000005424057220 */ /* 0x000fe20000410000 */
[----:B------:R-:W-:Y:S02]  /*110b0*/  HADD2.F32 R27, -RZ, R27.H1_H1 ;  /* 0x3000001bff1b7230 */ /* 0x000fe40000004100 */
[----:B------:R-:W-:Y:S01]  /*110c0*/  FFMA.FTZ R32, R6, R32, R29 ;  /* 0x0000002006207223 */ /* 0x000fe2000001001d */
[----:B------:R-:W-:Y:S01]  /*110d0*/  FMUL.FTZ R6, R31, R34 ;  /* 0x000000221f067220 */ /* 0x000fe20000410000 */
[C---:B------:R-:W-:Y:S01]  /*110e0*/  FFMA.FTZ R38, R7.reuse, R84, -R38 ;  /* 0x0000005407267223 */ /* 0x040fe20000010826 */
[----:B------:R-:W-:Y:S01]  /*110f0*/  FFMA.FTZ R82, R7, R82, R5 ;  /* 0x0000005207527223 */ /* 0x000fe20000010005 */
[----:B------:R-:W-:Y:S01]  /*11100*/  FMUL.FTZ R36, R31, R4 ;  /* 0x000000041f247220 */ /* 0x000fe20000410000 */
[----:B------:R-:W-:-:S02]  /*11110*/  HADD2.F32 R25, -RZ, R45.H0_H0 ;  /* 0x2000002dff197230 */ /* 0x000fc40000004100 */
[C---:B------:R-:W-:Y:S01]  /*11120*/  FFMA.FTZ R41, R27.reuse, R4, -R6 ;  /* 0x000000041b297223 */ /* 0x040fe20000010806 */
[----:B------:R-:W-:Y:S02]  /*11130*/  HADD2.F32 R29, -RZ, R43.H0_H0 ;  /* 0x2000002bff1d7230 */ /* 0x000fe40000004100 */
[----:B------:R-:W-:Y:S01]  /*11140*/  FFMA.FTZ R43, R27, R34, R36 ;  /* 0x000000221b2b7223 */ /* 0x000fe20000010024 */
[----:B------:R-:W-:Y:S02]  /*11150*/  HADD2.F32 R5, -RZ, R47.H0_H0 ;  /* 0x2000002fff057230 */ /* 0x000fe40000004100 */
[----:B------:R-:W-:Y:S01]  /*11160*/  FMUL.FTZ R27, R28, R25 ;  /* 0x000000191c1b7220 */ /* 0x000fe20000410000 */
[----:B------:R-:W-:Y:S02]  /*11170*/  HADD2.F32 R7, -RZ, R46.H0_H0 ;  /* 0x2000002eff077230 */ /* 0x000fe40000004100 */
[----:B------:R-:W-:Y:S01]  /*11180*/  FMUL.FTZ R31, R30, R29 ;  /* 0x0000001d1e1f7220 */ /* 0x000fe20000410000 */
[----:B------:R-:W-:-:S02]  /*11190*/  HADD2.F32 R24, -RZ, R24.H1_H1 ;  /* 0x30000018ff187230 */ /* 0x000fc40000004100 */
[----:B------:R-:W-:Y:S01]  /*111a0*/  FMUL.FTZ R28, R28, R5 ;  /* 0x000000051c1c7220 */ /* 0x000fe20000410000 */
[----:B------:R-:W-:Y:S02]  /*111b0*/  HADD2.F32 R26, -RZ, R26.H1_H1 ;  /* 0x3000001aff1a7230 */ /* 0x000fe40000004100 */
[----:B------:R-:W-:Y:S01]  /*111c0*/  FMUL.FTZ R30, R30, R7 ;  /* 0x000000071e1e7220 */ /* 0x000fe20000410000 */
        /* <DEDUP_REMOVED lines=14> */
.L_x_2655:
[----:B------:R-:W-:Y:S05]  /*112b0*/  BSYNC B1 ;  /* 0x0000000000017941 */ /* 0x000fea0003800000 */
.L_x_2654:
[----:B------:R-:W-:Y:S04]  /*112c0*/  BSSY B1, `(.L_x_2656) ;  /* 0x0000061000017945 */ /* 0x000fe80003800000 */
[----:B------:R-:W-:Y:S05]  /*112d0*/  @P1 BRA `(.L_x_2657) ;  /* 0x00000004007c1947 */ /* 0x000fea0003800000 */
[----:B------:R-:W4:Y:S01]  /*112e0*/  LDL R47, [R1+0x6c] ;  /* 0x00006c00012f7983 */ /* 0x000f220000100800 */
[----:B-1----:R-:W-:Y:S01]  /*112f0*/  LEA.HI R0, R33, R234, RZ, 0x1d ;  /* 0x000000ea21007211 */ /* 0x002fe200078fe8ff */
[----:B------:R-:W-:Y:S01]  /*11300*/  HADD2.F32 R35, -RZ, R73.H1_H1 ;  /* 0x30000049ff237230 */ /* 0x000fe20000004100 */
[----:B------:R-:W-:Y:S01]  /*11310*/  SHF.R.U64 R46, R52, 0x10, R53 ;  /* 0x00000010342e7819 */ /* 0x000fe20000001235 */
[--C-:B------:R-:W-:Y:S01]  /*11320*/  HADD2.F32 R37, -RZ, R70.reuse.H1_H1 ;  /* 0x30000046ff257230 */ /* 0x100fe20000004100 */
[----:B------:R-:W-:Y:S01]  /*11330*/  SHF.R.S32.HI R7, RZ, 0x1f, R0 ;  /* 0x0000001fff077819 */ /* 0x000fe20000011400 */
[----:B------:R-:W-:Y:S01]  /*11340*/  HADD2.F32 R70, -RZ, R70.H0_H0 ;  /* 0x20000046ff467230 */ /* 0x000fe20000004100 */
[----:B------:R-:W-:Y:S02]  /*11350*/  SHF.L.U32 R5, R0, 0x3, RZ ;  /* 0x0000000300057819 */ /* 0x000fe400000006ff */
[----:B------:R-:W-:Y:S02]  /*11360*/  LEA.HI R7, R7, R0, RZ, 0x3 ;  /* 0x0000000007077211 */ /* 0x000fe400078f18ff */
[----:B------:R-:W-:-:S02]  /*11370*/  LOP3.LUT R0, R194, 0x38, R5, 0xf8, !PT ;  /* 0x00000038c2007812 */ /* 0x000fc400078ef805 */
[----:B------:R-:W-:Y:S01]  /*11380*/  SHF.R.U32.HI R32, RZ, 0x10, R9 ;  /* 0x00000010ff207819 */ /* 0x000fe20000011609 */
[----:B------:R-:W-:Y:S01]  /*11390*/  IMAD.SHL.U32 R7, R7, 0x400, RZ ;  /* 0x0000040007077824 */ /* 0x000fe200078e00ff */
[----:B0-----:R-:W-:Y:S02]  /*113a0*/  LOP3.LUT R25, R0, R60, RZ, 0x3c, !PT ;  /* 0x0000003c00197212 */ /* 0x001fe400078e3cff */
[----:B------:R-:W-:Y:S01]  /*113b0*/  SHF.R.U32.HI R52, RZ, 0x10, R53 ;  /* 0x00000010ff347819 */ /* 0x000fe20000011635 */
[----:B------:R-:W-:Y:S01]  /*113c0*/  HADD2.F32 R32, -RZ, R32.H0_H0 ;  /* 0x20000020ff207230 */ /* 0x000fe20000004100 */
[----:B------:R-:W-:Y:S02]  /*113d0*/  LOP3.LUT R0, R7, 0x7fffe000, RZ, 0xc0, !PT ;  /* 0x7fffe00007007812 */ /* 0x000fe400078ec0ff */
[----:B------:R-:W-:Y:S02]  /*113e0*/  SHF.R.U64 R44, R8, 0x10, R9 ;  /* 0x00000010082c7819 */ /* 0x000fe40000001209 */
[----:B------:R-:W-:-:S02]  /*113f0*/  IADD3 R25, R25, R0, R198 ;  /* 0x0000000019197210 */ /* 0x000fc40007ffe0c6 */
[----:B------:R-:W-:Y:S02]  /*11400*/  SHF.R.U32.HI R38, RZ, 0x10, R11 ;  /* 0x00000010ff267819 */ /* 0x000fe4000001160b */
[--C-:B------:R-:W-:Y:S01]  /*11410*/  SHF.R.U64 R45, R54, 0x10, R55.reuse ;  /* 0x00000010362d7819 */ /* 0x100fe20000001237 */
[----:B------:R-:W-:Y:S01]  /*11420*/  IMAD R0, R25, 0x2, R2 ;  /* 0x0000000219007824 */ /* 0x000fe200078e0202 */
[----:B------:R-:W-:Y:S02]  /*11430*/  SHF.R.U32.HI R54, RZ, 0x10, R55 ;  /* 0x00000010ff367819 */ /* 0x000fe40000011637 */
        /* <DEDUP_REMOVED lines=8> */
[----:B------:R-:W-:Y:S01]  /*114c0*/  FMUL.FTZ R34, R29, R32 ;  /* 0x000000201d227220 */ /* 0x000fe20000410000 */
[----:B------:R-:W-:Y:S02]  /*114d0*/  HADD2.F32 R30, -RZ, R26.H0_H0 ;  /* 0x2000001aff1e7230 */ /* 0x000fe40000004100 */
[----:B------:R-:W-:-:S02]  /*114e0*/  HADD2.F32 R31, -RZ, R27.H0_H0 ;  /* 0x2000001bff1f7230 */ /* 0x000fc40000004100 */
[----:B------:R-:W-:Y:S01]  /*114f0*/  FMUL.FTZ R36, R29, R28 ;  /* 0x0000001c1d247220 */ /* 0x000fe20000410000 */
[--C-:B------:R-:W-:Y:S02]  /*11500*/  HADD2.F32 R29, -RZ, R72.reuse.H0_H0 ;  /* 0x20000048ff1d7230 */ /* 0x100fe40000004100 */
[----:B------:R-:W-:Y:S02]  /*11510*/  HADD2.F32 R72, -RZ, R72.H1_H1 ;  /* 0x30000048ff487230 */ /* 0x000fe40000004100 */
        /* <DEDUP_REMOVED lines=9> */
[----:B------:R-:W-:Y:S02]  /*115b0*/  HADD2.F32 R8, -RZ, R73.H0_H0 ;  /* 0x20000049ff087230 */ /* 0x000fe40000004100 */
[----:B------:R-:W-:Y:S01]  /*115c0*/  FFMA.FTZ R34, R9, R28, -R34 ;  /* 0x0000001c09227223 */ /* 0x000fe20000010822 */
[----:B------:R-:W-:Y:S01]  /*115d0*/  FMUL.FTZ R28, R25, R70 ;  /* 0x00000046191c7220 */ /* 0x000fe20000410000 */
[----:B------:R-:W-:Y:S01]  /*115e0*/  FFMA.FTZ R36, R9, R32, R36 ;  /* 0x0000002009247223 */ /* 0x000fe20000010024 */
[----:B------:R-:W-:-:S02]  /*115f0*/  HADD2.F32 R9, -RZ, R74.H0_H0 ;  /* 0x2000004aff097230 */ /* 0x000fc40000004100 */
[-C--:B------:R-:W-:Y:S01]  /*11600*/  FMUL.FTZ R25, R25, R8.reuse ;  /* 0x0000000819197220 */ /* 0x080fe20000410000 */
[----:B------:R-:W-:Y:S02]  /*11610*/  HADD2.F32 R74, -RZ, R74.H1_H1 ;  /* 0x3000004aff4a7230 */ /* 0x000fe40000004100 */
[C---:B------:R-:W-:Y:S01]  /*11620*/  FFMA.FTZ R32, R5.reuse, R8, -R28 ;  /* 0x0000000805207223 */ /* 0x040fe2000001081c */
[----:B------:R-:W-:Y:S02]  /*11630*/  HADD2.F32 R10, -RZ, R6.H0_H0 ;  /* 0x20000006ff0a7230 */ /* 0x000fe40000004100 */
[----:B------:R-:W-:Y:S01]  /*11640*/  FFMA.FTZ R70, R5, R70, R25 ;  /* 0x0000004605467223 */ /* 0x000fe20000010019 */
[----:B------:R-:W-:Y:S02]  /*11650*/  HADD2.F32 R28, -RZ, R38.H0_H0 ;  /* 0x20000026ff1c7230 */ /* 0x000fe40000004100 */
[----:B------:R-:W-:Y:S01]  /*11660*/  FMUL.FTZ R5, R30, R29 ;  /* 0x0000001d1e057220 */ /* 0x000fe20000410000 */
[----:B------:R-:W-:-:S02]  /*11670*/  HADD2.F32 R11, -RZ, R7.H0_H0 ;  /* 0x20000007ff0b7230 */ /* 0x000fc40000004100 */
[C---:B------:R-:W-:Y:S01]  /*11680*/  FMUL.FTZ R38, R31.reuse, R72 ;  /* 0x000000481f267220 */ /* 0x040fe20000410000 */
[-C--:B------:R-:W-:Y:S01]  /*11690*/  FMUL.FTZ R25, R30, R9.reuse ;  /* 0x000000091e197220 */ /* 0x080fe20000410000 */
[----:B------:R-:W-:Y:S02]  /*116a0*/  HADD2.F32 R8, -RZ, R54.H0_H0 ;  /* 0x20000036ff087230 */ /* 0x000fe40000004100 */
[-C--:B------:R-:W-:Y:S01]  /*116b0*/  FMUL.FTZ R31, R31, R74.reuse ;  /* 0x0000004a1f1f7220 */ /* 0x080fe20000410000 */
[C---:B------:R-:W-:Y:S01]  /*116c0*/  FFMA.FTZ R30, R10.reuse, R9, -R5 ;  /* 0x000000090a1e7223 */ /* 0x040fe20000010805 */
[----:B------:R-:W-:Y:S02]  /*116d0*/  HADD2.F32 R7, -RZ, R7.H1_H1 ;  /* 0x30000007ff077230 */ /* 0x000fe40000004100 */
[----:B------:R-:W-:Y:S01]  /*116e0*/  FFMA.FTZ R10, R10, R29, R25 ;  /* 0x0000001d0a0a7223 */ /* 0x000fe20000010019 */
        /* <DEDUP_REMOVED lines=30> */
.L_x_2657:
[----:B------:R-:W-:Y:S05]  /*118d0*/  BSYNC B1 ;  /* 0x0000000000017941 */ /* 0x000fea0003800000 */
.L_x_2656:
[----:B------:R-:W-:Y:S05]  /*118e0*/  @P2 BRA `(.L_x_2629) ;  /* 0x00000004007c2947 */ /* 0x000fea0003800000 */
[----:B------:R-:W5:Y:S01]  /*118f0*/  LDL R41, [R1+0x68] ;  /* 0x0000680001297983 */ /* 0x000f620000100800 */
[----:B------:R-:W-:Y:S01]  /*11900*/  LEA.HI R33, R33, R235, RZ, 0x1d ;  /* 0x000000eb21217211 */ /* 0x000fe200078fe8ff */
[----:B0-----:R-:W-:Y:S01]  /*11910*/  HADD2.F32 R29, -RZ, R21.H1_H1 ;  /* 0x30000015ff1d7230 */ /* 0x001fe20000004100 */
[----:B------:R-:W-:Y:S01]  /*11920*/  SHF.R.U32.HI R28, RZ, 0x10, R13 ;  /* 0x00000010ff1c7819 */ /* 0x000fe2000001160d */
[----:B------:R-:W-:Y:S01]  /*11930*/  HADD2.F32 R31, -RZ, R20.H0_H0 ;  /* 0x20000014ff1f7230 */ /* 0x000fe20000004100 */
[----:B-1--4-:R-:W-:Y:S01]  /*11940*/  SHF.R.S32.HI R0, RZ, 0x1f, R33 ;  /* 0x0000001fff007819 */ /* 0x012fe20000011421 */
        /* <DEDUP_REMOVED lines=13> */
[----:B------:R-:W-:Y:S02]  /*11a20*/  SHF.R.U32.HI R34, RZ, 0x10, R15 ;  /* 0x00000010ff227819 */ /* 0x000fe4000001160f */
        /* <DEDUP_REMOVED lines=75> */
.L_x_2629:
[----:B------:R-:W-:Y:S05]  /*11ee0*/  BSYNC B0 ;  /* 0x0000000000007941 */ /* 0x000fea0003800000 */
.L_x_2607:
        /* <DEDUP_REMOVED lines=8> */
.L_x_2605:
[----:B01234-:R-:W2:Y:S02]  /*11f70*/  LDL R0, [R1+0x14] ;  /* 0x0000140001007983 */ /* 0x01fea40000100800 */
[----:B--2---:R-:W-:-:S13]  /*11f80*/  R2UR UR4, R0 ;  /* 0x00000000000472ca */ /* 0x004fda00000e0000 */
[----:B------:R-:W-:-:S05]  /*11f90*/  IMAD.U32 R0, RZ, RZ, UR4 ;  /* 0x00000004ff007e24 */ /* 0x000fca000f8e00ff */
[----:B------:R-:W-:-:S13]  /*11fa0*/  ISETP.NE.AND P0, PT, R0, 0x3, PT ;  /* 0x000000030000780c */ /* 0x000fda0003f05270 */
[----:B------:R-:W-:Y:S05]  /*11fb0*/  @!P0 BRA `(.L_x_2658) ;  /* 0x0000000000048947 */ /* 0x000fea0003800000 */
[----:B------:R-:W-:Y:S01]  /*11fc0*/  BPT.TRAP 0x1 ;  /* 0x000000040000795c */ /* 0x000fe20000300000 */
.L_x_2658:
[----:B------:R-:W-:Y:S01]  /*11fd0*/  IMAD R6, R184, 0x8, R2 ;  /* 0x00000008b8067824 */ /* 0x000fe200078e0202 */
[----:B------:R-:W-:-:S04]  /*11fe0*/  SHF.L.U32 R3, R187, 0x1f, RZ ;  /* 0x0000001fbb037819 */ /* 0x000fc800000006ff */
[----:B------:R0:W1:Y:S01]  /*11ff0*/  SYNCS.PHASECHK.TRANS64.TRYWAIT P2, [R6+URZ+0x34830], R3 ;  /* 0x03483003060075a7 */ /* 0x000062000804017f */
[----:B------:R-:W-:Y:S05]  /*12000*/  @!P0 BRA `(.L_x_2659) ;  /* 0x0000000000048947 */ /* 0x000fea0003800000 */
[----:B------:R-:W-:Y:S01]  /*12010*/  BPT.TRAP 0x1 ;  /* 0x000000040000795c */ /* 0x000fe20000300000 */
.L_x_2659:
[----:B------:R-:W2:Y:S02]  /*12020*/  S2R R0, SR_TID.X ;  /* 0x0000000000007919 */ /* 0x000ea40000002100 */
[----:B--2---:R-:W-:-:S04]  /*12030*/  LOP3.LUT R0, R0, 0x7f, RZ, 0xc0, !PT ;  /* 0x0000007f00007812 */ /* 0x004fc800078ec0ff */
[----:B------:R-:W-:Y:S01]  /*12040*/  ISETP.NE.AND P1, PT, R0, RZ, PT ;  /* 0x000000ff0000720c */ /* 0x000fe20003f25270 */
[----:B-1----:R-:W-:-:S12]  /*12050*/  @P2 BRA `(.L_x_2660) ;  /* 0x0000000000082947 */ /* 0x002fd80003800000 */
[----:B------:R-:W1:Y:S02]  /*12060*/  SYNCS.PHASECHK.TRANS64.TRYWAIT P2, [R6+URZ+0x34830], R3 ;  /* 0x03483003060075a7 */ /* 0x000e64000804017f */
[----:B-1----:R-:W-:Y:S05]  /*12070*/  @!P2 BRA `(.L_x_2661) ;  /* 0x0000014c0010a947 */ /* 0x002fea0003800000 */
.L_x_2660:
        /* <DEDUP_REMOVED lines=16> */
[----:B------:R-:W-:Y:S01]  /*12180*/  MOV R5, 0x40000040 ;  /* 0x4000004000057802 */ /* 0x000fe20000000f00 */
[----:B------:R-:W-:Y:S01]  /*12190*/  UMOV UR9, 0x40000040 ;  /* 0x4000004000097882 */ /* 0x000fe20000000000 */
[----:B------:R-:W-:Y:S01]  /*121a0*/  R2UR UR47, R9 ;  /* 0x00000000092f72ca */ /* 0x000fe200000e0000 */
[----:B------:R-:W-:Y:S01]  /*121b0*/  IMAD R4, R184, 0xc00, R7 ;  /* 0x00000c00b8047824 */ /* 0x000fe200078e0207 */
[----:B------:R-:W-:Y:S01]  /*121c0*/  UIADD3 UR48, UR52, 0x2, URZ ;  /* 0x0000000234307890 */ /* 0x000fe2000fffe03f */
[----:B------:R-:W-:Y:S01]  /*121d0*/  MOV R9, 0x40000040 ;  /* 0x4000004000097802 */ /* 0x000fe20000000f00 */
[----:B------:R-:W-:Y:S01]  /*121e0*/  UIADD3 UR44, UR52, 0x4, URZ ;  /* 0x00000004342c7890 */ /* 0x000fe2000fffe03f */
[----:B------:R-:W-:Y:S01]  /*121f0*/  IMAD.U32 R11, RZ, RZ, UR9 ;  /* 0x00000009ff0b7e24 */ /* 0x000fe2000f8e00ff */
[C---:B------:R-:W-:Y:S01]  /*12200*/  R2UR UR54, R4.reuse ;  /* 0x00000000043672ca */ /* 0x040fe200000e0000 */
[----:B------:R-:W-:Y:S01]  /*12210*/  UIADD3 UR4, UR52, 0x6, URZ ;  /* 0x0000000634047890 */ /* 0x000fe2000fffe03f */
[----:B------:R-:W-:Y:S01]  /*12220*/  IADD3 R8, R4, 0x2, RZ ;  /* 0x0000000204087810 */ /* 0x000fe20007ffe0ff */
[----:B------:R-:W-:Y:S01]  /*12230*/  UIADD3 UR56, UR52, 0x804, URZ ;  /* 0x0000080434387890 */ /* 0x000fe2000fffe03f */
[----:B------:R-:W-:Y:S01]  /*12240*/  R2UR UR11, R9 ;  /* 0x00000000090b72ca */ /* 0x000fe200000e0000 */
[----:B------:R-:W-:Y:S01]  /*12250*/  IMAD.MOV.U32 R9, RZ, RZ, 0x40000040 ;  /* 0x40000040ff097424 */ /* 0x000fe200078e00ff */
[----:B------:R-:W-:Y:S01]  /*12260*/  R2UR UR50, R8 ;  /* 0x00000000083272ca */ /* 0x000fe200000e0000 */
[----:B------:R-:W-:Y:S01]  /*12270*/  VIADD R8, R4, 0x4 ;  /* 0x0000000404087836 */ /* 0x000fe20000000000 */
[----:B------:R-:W-:Y:S01]  /*12280*/  UMOV UR8, UR4 ;  /* 0x0000000400087c82 */ /* 0x000fe20008000000 */
[----:B------:R-:W-:Y:S01]  /*12290*/  UIADD3 UR4, UR52, 0x400, URZ ;  /* 0x0000040034047890 */ /* 0x000fe2000fffe03f */
[----:B------:R-:W-:Y:S01]  /*122a0*/  IMAD.U32 R10, RZ, RZ, UR8 ;  /* 0x00000008ff0a7e24 */ /* 0x000fe2000f8e00ff */
[----:B------:R-:W-:Y:S01]  /*122b0*/  UMOV UR57, 0x40000040 ;  /* 0x4000004000397882 */ /* 0x000fe20000000000 */
[----:B------:R-:W-:Y:S01]  /*122c0*/  R2UR UR46, R8 ;  /* 0x00000000082e72ca */ /* 0x000fe200000e0000 */
[----:B------:R-:W-:Y:S01]  /*122d0*/  HGMMA.64x128x16.F32 R24, gdesc[UR52], RZ, !UPT, gsb0 ;  /* 0x01e00000341879f0 */ /* 0x000fe2000c0008ff */
[----:B------:R-:W-:Y:S01]  /*122e0*/  VIADD R8, R4, 0x6 ;  /* 0x0000000604087836 */ /* 0x000fe20000000000 */
[----:B------:R2:W-:Y:S01]  /*122f0*/  STL.64 [R1+0x38], R10 ;  /* 0x0000380a01007387 */ /* 0x0005e20000100a00 */
[----:B------:R-:W-:Y:S01]  /*12300*/  R2UR UR39, R5 ;  /* 0x00000000052772ca */ /* 0x000fe200000e0000 */
[----:B------:R-:W-:Y:S01]  /*12310*/  UIADD3 UR36, UR52, 0x806, URZ ;  /* 0x0000080634247890 */ /* 0x000fe2000fffe03f */
[----:B------:R-:W3:Y:S01]  /*12320*/  LDC R0, c[0x0][0x448] ;  /* 0x00011200ff007b82 */ /* 0x000ee20000000800 */
[----:B------:R-:W-:Y:S01]  /*12330*/  R2UR UR10, R8 ;  /* 0x00000000080a72ca */ /* 0x000fe200000e0000 */
[----:B------:R-:W-:Y:S01]  /*12340*/  VIADD R8, R4, 0x400 ;  /* 0x0000040004087836 */ /* 0x000fe20000000000 */
[----:B------:R-:W-:Y:S01]  /*12350*/  UMOV UR37, 0x40000040 ;  /* 0x4000004000257882 */ /* 0x000fe20000000000 */
[----:B------:R-:W-:Y:S01]  /*12360*/  IMAD.IADD R12, R205, 0x1, R200 ;  /* 0x00000001cd0c7824 */ /* 0x000fe200078e02c8 */
[----:B------:R-:W-:Y:S01]  /*12370*/  BSSY B0, `(.L_x_2662) ;  /* 0x0000530000007945 */ /* 0x000fe20003800000 */
[----:B01----:R-:W-:Y:S01]  /*12380*/  @!P1 VIADD R6, R6, 0x34840 ;  /* 0x0003484006069836 */ /* 0x003fe20000000000 */
[----:B------:R-:W-:-:S02]  /*12390*/  CS2R R150, SRZ ;  /* 0x0000000000967805 */ /* 0x000fc4000001ff00 */
[----:B------:R-:W-:Y:S02]  /*123a0*/  CS2R R148, SRZ ;  /* 0x0000000000947805 */ /* 0x000fe4000001ff00 */
[----:B------:R-:W-:Y:S02]  /*123b0*/  CS2R R146, SRZ ;  /* 0x0000000000927805 */ /* 0x000fe4000001ff00 */
[----:B------:R-:W-:Y:S02]  /*123c0*/  CS2R R144, SRZ ;  /* 0x0000000000907805 */ /* 0x000fe4000001ff00 */
[----:B------:R-:W-:Y:S02]  /*123d0*/  @!P1 PRMT R6, RZ, 0x654, R6 ;  /* 0x00000654ff069816 */ /* 0x000fe40000000006 */
[----:B------:R-:W-:Y:S02]  /*123e0*/  CS2R R142, SRZ ;  /* 0x00000000008e7805 */ /* 0x000fe4000001ff00 */
[----:B-----5:R-:W-:-:S02]  /*123f0*/  CS2R R140, SRZ ;  /* 0x00000000008c7805 */ /* 0x020fc4000001ff00 */
        /* <DEDUP_REMOVED lines=10> */
[----:B---3--:R-:W-:Y:S02]  /*124a0*/  ISETP.NE.AND P2, PT, R0, 0x1, PT ;  /* 0x000000010000780c */ /* 0x008fe40003f45270 */
[----:B------:R-:W-:-:S02]  /*124b0*/  CS2R R118, SRZ ;  /* 0x0000000000767805 */ /* 0x000fc4000001ff00 */
[----:B------:R-:W-:-:S09]  /*124c0*/  CS2R R116, SRZ ;  /* 0x0000000000747805 */ /* 0x000fd2000001ff00 */
[----:B------:R-:W0:Y:S08]  /*124d0*/  @P2 LDC R3, c[0x0][0x44c] ;  /* 0x00011300ff032b82 */ /* 0x000e300000000800 */
[----:B------:R-:W1:Y:S01]  /*124e0*/  @P2 LDC R5, c[0x0][0x450] ;  /* 0x00011400ff052b82 */ /* 0x000e620000000800 */
[----:B0-----:R-:W-:-:S04]  /*124f0*/  @P2 IMAD.HI.U32 R0, R12, R3, RZ ;  /* 0x000000030c002227 */ /* 0x001fc800078e00ff */
[----:B------:R-:W-:Y:S01]  /*12500*/  IMAD.MOV.U32 R3, RZ, RZ, -0x80 ;  /* 0xffffff80ff037424 */ /* 0x000fe200078e00ff */
[----:B-1----:R-:W-:-:S03]  /*12510*/  @P2 SHF.R.U32.HI R12, RZ, R5, R0 ;  /* 0x00000005ff0c2219 */ /* 0x002fc60000011600 */
[----:B------:R-:W-:Y:S02]  /*12520*/  IMAD R3, R88, R3, 0x80 ;  /* 0x0000008058037424 */ /* 0x000fe400078e0203 */
[----:B------:R-:W0:Y:S03]  /*12530*/  SHFL.IDX PT, R0, R12, 0x1, 0x1c1f ;  /* 0x003c1f000c007f89 */ /* 0x000e2600000e0000 */
[----:B------:R-:W-:-:S04]  /*12540*/  IADD3 R109, -R204, 0x1, R3 ;  /* 0x00000001cc6d7810 */ /* 0x000fc80007ffe103 */
[----:B------:R-:W-:Y:S01]  /*12550*/  IADD3 R109, -R201, R109, R202 ;  /* 0x0000006dc96d7210 */ /* 0x000fe20007ffe1ca */
        /* <DEDUP_REMOVED lines=29> */
[----:B-1----:R-:W-:Y:S01]  /*12730*/  MOV R11, UR9 ;  /* 0x00000009000b7c02 */ /* 0x002fe20008000f00 */
        /* <DEDUP_REMOVED lines=9> */
[----:B------:R-:W-:Y:S01]  /*127d0*/  IMAD.MOV.U32 R9, RZ, RZ, 0x40000040 ;  /* 0x40000040ff097424 */ /* 0x000fe200078e00ff */
[----:B------:R-:W-:Y:S01]  /*127e0*/  IADD3 R8, R4, 0x406, RZ ;  /* 0x0000040604087810 */ /* 0x000fe20007ffe0ff */
[----:B------:R-:W-:Y:S01]  /*127f0*/  UIADD3 UR4, UR52, 0x406, URZ ;  /* 0x0000040634047890 */ /* 0x000fe2000fffe03f */
[----:B-1----:R-:W-:Y:S02]  /*12800*/  IMAD.U32 R10, RZ, RZ, UR8 ;  /* 0x00000008ff0a7e24 */ /* 0x002fe4000f8e00ff */
        /* <DEDUP_REMOVED lines=10> */
[----:B------:R-:W-:Y:S01]  /*128b0*/  MOV R9, 0x40000040 ;  /* 0x4000004000097802 */ /* 0x000fe20000000f00 */
        /* <DEDUP_REMOVED lines=13> */
[----:B------:R-:W-:Y:S02]  /*12990*/  IMAD.MOV.U32 R9, RZ, RZ, 0x40000040 ;  /* 0x40000040ff097424 */ /* 0x000fe400078e00ff */
        /* <DEDUP_REMOVED lines=10> */
[C---:B------:R-:W-:Y:S01]  /*12a40*/  VIADD R8, R4.reuse, 0x804 ;  /* 0x0000080404087836 */ /* 0x040fe20000000000 */
[----:B-1----:R-:W-:Y:S01]  /*12a50*/  MOV R10, UR8 ;  /* 0x00000008000a7c02 */ /* 0x002fe20008000f00 */
[----:B------:R-:W-:Y:S01]  /*12a60*/  IMAD.MOV.U32 R9, RZ, RZ, 0x40000040 ;  /* 0x40000040ff097424 */ /* 0x000fe200078e00ff */
[----:B------:R-:W-:Y:S01]  /*12a70*/  ULDC UR4, c[0x0][0x988] ;  /* 0x0002620000047ab9 */ /* 0x000fe20000000800 */
[----:B------:R-:W-:Y:S01]  /*12a80*/  VIADD R4, R4, 0x806 ;  /* 0x0000080604047836 */ /* 0x000fe20000000000 */
[----:B------:R-:W-:Y:S01]  /*12a90*/  R2UR UR58, R8 ;  /* 0x00000000083a72ca */ /* 0x000fe200000e0000 */
[----:B------:R-:W-:Y:S01]  /*12aa0*/  IMAD.U32 R11, RZ, RZ, UR9 ;  /* 0x00000009ff0b7e24 */ /* 0x000fe2000f8e00ff */
[----:B------:R-:W-:-:S02]  /*12ab0*/  R2UR UR59, R9 ;  /* 0x00000000093b72ca */ /* 0x000fc400000e0000 */
[----:B------:R-:W-:Y:S02]  /*12ac0*/  R2UR UR38, R4 ;  /* 0x00000000042672ca */ /* 0x000fe400000e0000 */
[----:B------:R1:W-:Y:S02]  /*12ad0*/  STL.64 [R1], R10 ;  /* 0x0000000a01007387 */ /* 0x0003e40000100a00 */
[----:B-1----:R-:W-:-:S04]  /*12ae0*/  IADD3 R10, -R204, R202, R3 ;  /* 0x000000cacc0a7210 */ /* 0x002fc80007ffe103 */
[----:B0-----:R-:W-:-:S04]  /*12af0*/  VIADDMNMX R0, R0, R109, R10, PT ;  /* 0x0000006d00007246 */ /* 0x001fc8000380010a */
        /* <DEDUP_REMOVED lines=8> */
[----:B------:R-:W-:Y:S01]  /*12b80*/  HGMMA.64x128x16.F32 R24, gdesc[UR56], R24, gsb0 ;  /* 0x01e00000381879f0 */ /* 0x000fe20008000818 */
[----:B------:R-:W-:Y:S01]  /*12b90*/  ULDC UR58, c[0x0][0x988] ;  /* 0x00026200003a7ab9 */ /* 0x000fe20000000800 */
[----:B------:R-:W-:Y:S01]  /*12ba0*/  ULDC UR59, c[0x0][0x988] ;  /* 0x00026200003b7ab9 */ /* 0x000fe20000000800 */
        /* <DEDUP_REMOVED lines=16> */
[----:B------:R-:W1:Y:S01]  /*12cb0*/  SHFL.IDX PT, R34, R12, RZ, 0x1c1f ;  /* 0x001c1fff0c227589 */ /* 0x000e6200000e0000 */
        /* <DEDUP_REMOVED lines=75> */
[----:B------:R-:W-:Y:S01]  /*13170*/  ISETP.GT.AND P3, PT, R0, 0x79, PT ;  /* 0x000000790000780c */ /* 0x000fe20003f64270 */
[----:B------:R-:W-:Y:S01]  /*13180*/  IMAD.U32 R0, RZ, RZ, UR4 ;  /* 0x00000004ff007e24 */ /* 0x000fe2000f8e00ff */
[----:B------:R-:W-:-:S02]  /*13190*/  FSEL R31, R86, -INF , P4 ;  /* 0xff800000561f7808 */ /* 0x000fc40002000000 */
[----:B------:R-:W-:Y:S02]  /*131a0*/  FMNMX.FTZ R4, R83, R4, !PT ;  /* 0x0000000453047209 */ /* 0x000fe40007810000 */
[----:B------:R-:W-:Y:S02]  /*131b0*/  FSEL R87, R87, -INF , P3 ;  /* 0xff80000057577808 */ /* 0x000fe40001800000 */
[----:B------:R-:W-:Y:S02]  /*131c0*/  FMNMX.FTZ R4, R31, R4, !PT ;  /* 0x000000041f047209 */ /* 0x000fe40007810000 */
[----:B-1----:R-:W-:Y:S02]  /*131d0*/  VIADDMNMX R34, R34, R109, R10, PT ;  /* 0x0000006d22227246 */ /* 0x002fe4000380010a */
[----:B------:R-:W-:Y:S02]  /*131e0*/  CS2R R108, SRZ ;  /* 0x00000000006c7805 */ /* 0x000fe4000001ff00 */
[----:B------:R-:W-:-:S02]  /*131f0*/  FMNMX.FTZ R14, R87, R4, !PT ;  /* 0x00000004570e7209 */ /* 0x000fc40007810000 */
[C---:B------:R-:W-:Y:S02]  /*13200*/  ISETP.GT.AND P4, PT, R34.reuse, 0x1, PT ;  /* 0x000000012200780c */ /* 0x040fe40003f84270 */
[----:B------:R-:W-:Y:S01]  /*13210*/  ISETP.GT.AND P5, PT, R34, 0x8, PT ;  /* 0x000000082200780c */ /* 0x000fe20003fa4270 */
[----:B------:R-:W1:Y:S01]  /*13220*/  SHFL.BFLY PT, R35, R14, 0x2, 0x1f ;  /* 0x0c401f000e237f89 */ /* 0x000e6200000e0000 */
[----:B------:R-:W-:Y:S02]  /*13230*/  FSEL R25, R25, -INF , P4 ;  /* 0xff80000019197808 */ /* 0x000fe40002000000 */
[----:B------:R-:W-:Y:S02]  /*13240*/  FSEL R39, R28, -INF , P5 ;  /* 0xff8000001c277808 */ /* 0x000fe40002800000 */
[----:B------:R-:W-:-:S04]  /*13250*/  ISETP.GT.AND P4, PT, R34, 0x10, PT ;  /* 0x000000102200780c */ /* 0x000fc80003f84270 */
[----:B------:R-:W-:Y:S02]  /*13260*/  FSEL R43, R32, -INF , P4 ;  /* 0xff800000202b7808 */ /* 0x000fe40002000000 */
[----:B------:R-:W-:-:S04]  /*13270*/  ISETP.GT.AND P4, PT, R34, 0x18, PT ;  /* 0x000000182200780c */ /* 0x000fc80003f84270 */
[----:B------:R-:W-:Y:S02]  /*13280*/  FSEL R47, R36, -INF , P4 ;  /* 0xff800000242f7808 */ /* 0x000fe40002000000 */
[----:B------:R-:W-:Y:S02]  /*13290*/  ISETP.GT.AND P4, PT, R34, 0x20, PT ;  /* 0x000000202200780c */ /* 0x000fe40003f84270 */
[----:B-1----:R-:W-:-:S05]  /*132a0*/  FMNMX.FTZ R35, R14, R35, !PT ;  /* 0x000000230e237209 */ /* 0x002fca0007810000 */
[----:B------:R-:W1:Y:S02]  /*132b0*/  SHFL.BFLY PT, R4, R35, 0x1, 0x1f ;  /* 0x0c201f0023047f89 */ /* 0x000e6400000e0000 */
        /* <DEDUP_REMOVED lines=8> */
[C---:B------:R-:W-:Y:S01]  /*13340*/  ISETP.GT.AND P3, PT, R34.reuse, 0x9, PT ;  /* 0x000000092200780c */ /* 0x040fe20003f64270 */
[-CC-:B------:R-:W-:Y:S01]  /*13350*/  FFMA.FTZ R26, R93, R0.reuse, -R8.reuse ;  /* 0x000000005d1a7223 */ /* 0x180fe20000010808 */
        /* <DEDUP_REMOVED lines=17> */
[--C-:B------:R-:W-:Y:S01]  /*13470*/  FFMA.FTZ R3, R55, R0, -R8.reuse ;  /* 0x0000000037037223 */ /* 0x100fe20000010808 */
[----:B------:R-:W-:Y:S01]  /*13480*/  FSEL R37, R37, -INF , P3 ;  /* 0xff80000025257808 */ /* 0x000fe20001800000 */
[----:B------:R1:W-:Y:S01]  /*13490*/  MUFU.EX2 R14, R24 ;  /* 0x00000018000e7308 */ /* 0x0003e20000000800 */
        /* <DEDUP_REMOVED lines=8> */
[C---:B------:R-:W-:Y:S01]  /*13520*/  ISETP.GT.AND P4, PT, R34.reuse, 0x28, PT ;  /* 0x000000282200780c */ /* 0x040fe20003f84270 */
        /* <DEDUP_REMOVED lines=9> */
[----:B-1----:R-:W-:Y:S01]  /*135c0*/  FMNMX.FTZ R24, R41, R20, !PT ;  /* 0x0000001429187209 */ /* 0x002fe20007810000 */
[----:B------:R-:W1:Y:S01]  /*135d0*/  MUFU.EX2 R10, R113 ;  /* 0x00000071000a7308 */ /* 0x000e620000000800 */
[C---:B------:R-:W-:Y:S01]  /*135e0*/  ISETP.GT.AND P4, PT, R34.reuse, 0x30, PT ;  /* 0x000000302200780c */ /* 0x040fe20003f84270 */
[-CC-:B------:R-:W-:Y:S01]  /*135f0*/  FFMA.FTZ R157, R15, R0.reuse, -R8.reuse ;  /* 0x000000000f9d7223 */ /* 0x180fe20000010808 */
[----:B------:R-:W-:Y:S01]  /*13600*/  FSEL R93, R45, -INF , P3 ;  /* 0xff8000002d5d7808 */ /* 0x000fe20001800000 */
[--C-:B------:R-:W-:Y:S01]  /*13610*/  FFMA.FTZ R159, R21, R0, -R8.reuse ;  /* 0x00000000159f7223 */ /* 0x100fe20000010808 */
[----:B------:R-:W-:Y:S01]  /*13620*/  FMNMX.FTZ R24, R91, R24, !PT ;  /* 0x000000185b187209 */ /* 0x000fe20007810000 */
[-CC-:B------:R-:W-:Y:S01]  /*13630*/  FFMA.FTZ R153, R27, R0.reuse, -R8.reuse ;  /* 0x000000001b997223 */ /* 0x180fe20000010808 */
[----:B------:R-:W-:Y:S01]  /*13640*/  ISETP.GT.AND P3, PT, R34, 0x31, PT ;  /* 0x000000312200780c */ /* 0x000fe20003f64270 */
[----:B------:R2:W-:Y:S01]  /*13650*/  MUFU.EX2 R20, R26 ;  /* 0x0000001a00147308 */ /* 0x0005e20000000800 */
[----:B------:R-:W-:Y:S01]  /*13660*/  FSEL R45, R48, -INF , P4 ;  /* 0xff800000302d7808 */ /* 0x000fe20002000000 */
[--C-:B------:R-:W-:Y:S01]  /*13670*/  FFMA.FTZ R59, R59, R0, -R8.reuse ;  /* 0x000000003b3b7223 */ /* 0x100fe20000010808 */
[----:B------:R-:W-:Y:S01]  /*13680*/  FMNMX.FTZ R24, R93, R24, !PT ;  /* 0x000000185d187209 */ /* 0x000fe20007810000 */
[-CC-:B------:R-:W-:Y:S01]  /*13690*/  FFMA.FTZ R155, R31, R0.reuse, -R8.reuse ;  /* 0x000000001f9b7223 */ /* 0x180fe20000010808 */
[C---:B------:R-:W-:Y:S01]  /*136a0*/  ISETP.GT.AND P4, PT, R34.reuse, 0x38, PT ;  /* 0x000000382200780c */ /* 0x040fe20003f84270 */
[----:B------:R-:W-:Y:S01]  /*136b0*/  FFMA.FTZ R36, R67, R0, -R8 ;  /* 0x0000000043247223 */ /* 0x000fe20000010808 */
[----:B------:R-:W-:Y:S01]  /*136c0*/  FSEL R49, R49, -INF , P3 ;  /* 0xff80000031317808 */ /* 0x000fe20001800000 */
[----:B------:R-:W3:Y:S01]  /*136d0*/  MUFU.EX2 R183, R183 ;  /* 0x000000b700b77308 */ /* 0x000ee20000000800 */
[----:B------:R-:W-:Y:S01]  /*136e0*/  FMNMX.FTZ R24, R45, R24, !PT ;  /* 0x000000182d187209 */ /* 0x000fe20007810000 */
[----:B-1----:R-:W-:Y:S01]  /*136f0*/  FADD.FTZ R48, R181, R10 ;  /* 0x0000000ab5307221 */ /* 0x002fe20000010000 */
[----:B------:R-:W-:Y:S01]  /*13700*/  ISETP.GT.AND P3, PT, R34, 0x39, PT ;  /* 0x000000392200780c */ /* 0x000fe20003f64270 */
[-CC-:B------:R-:W-:Y:S01]  /*13710*/  FFMA.FTZ R38, R71, R0.reuse, -R8.reuse ;  /* 0x0000000047267223 */ /* 0x180fe20000010808 */
[----:B------:R-:W-:Y:S01]  /*13720*/  FSEL R103, R52, -INF , P4 ;  /* 0xff80000034677808 */ /* 0x000fe20002000000 */
[--C-:B------:R-:W-:Y:S01]  /*13730*/  FFMA.FTZ R42, R79, R0, -R8.reuse ;  /* 0x000000004f2a7223 */ /* 0x100fe20000010808 */
[----:B--2---:R-:W-:Y:S01]  /*13740*/  FMNMX.FTZ R26, R49, R24, !PT ;  /* 0x00000018311a7209 */ /* 0x004fe20007810000 */
[----:B------:R-:W1:Y:S01]  /*13750*/  MUFU.EX2 R12, R12 ;  /* 0x0000000c000c7308 */ /* 0x000e620000000800 */
[----:B------:R-:W-:Y:S01]  /*13760*/  ISETP.GT.AND P4, PT, R34, 0x40, PT ;  /* 0x000000402200780c */ /* 0x000fe20003f84270 */
[----:B------:R-:W2:Y:S01]  /*13770*/  @P2 LDC R52, c[0x0][0x450] ;  /* 0x00011400ff342b82 */ /* 0x000ea20000000800 */
[----:B------:R-:W-:Y:S01]  /*13780*/  FSEL R53, R53, -INF , P3 ;  /* 0xff80000035357808 */ /* 0x000fe20001800000 */
[----:B------:R-:W-:Y:S01]  /*13790*/  FFMA.FTZ R83, R83, R0, -R8 ;  /* 0x0000000053537223 */ /* 0x000fe20000010808 */
[----:B------:R-:W-:-:S02]  /*137a0*/  FMNMX.FTZ R26, R103, R26, !PT ;  /* 0x0000001a671a7209 */ /* 0x000fc40007810000 */
[----:B------:R-:W-:Y:S02]  /*137b0*/  CS2R R114, SRZ ;  /* 0x0000000000727805 */ /* 0x000fe4000001ff00 */
[----:B------:R-:W-:Y:S01]  /*137c0*/  ISETP.GT.AND P3, PT, R34, 0x41, PT ;  /* 0x000000412200780c */ /* 0x000fe20003f64270 */
[----:B------:R4:W-:Y:S01]  /*137d0*/  MUFU.EX2 R24, R28 ;  /* 0x0000001c00187308 */ /* 0x0009e20000000800 */
[----:B------:R-:W-:Y:S01]  /*137e0*/  FSEL R101, R56, -INF , P4 ;  /* 0xff80000038657808 */ /* 0x000fe20002000000 */
[----:B---3--:R-:W-:Y:S01]  /*137f0*/  FADD.FTZ R11, R183, R48 ;  /* 0x00000030b70b7221 */ /* 0x008fe20000010000 */
[----:B------:R-:W-:Y:S02]  /*13800*/  FMNMX.FTZ R26, R53, R26, !PT ;  /* 0x0000001a351a7209 */ /* 0x000fe40007810000 */
[----:B------:R-:W-:Y:S02]  /*13810*/  CS2R R112, SRZ ;  /* 0x0000000000707805 */ /* 0x000fe4000001ff00 */
[----:B------:R-:W-:-:S02]  /*13820*/  ISETP.GT.AND P4, PT, R34, 0x48, PT ;  /* 0x000000482200780c */ /* 0x000fc40003f84270 */
[----:B------:R-:W-:Y:S02]  /*13830*/  CS2R R110, SRZ ;  /* 0x00000000006e7805 */ /* 0x000fe4000001ff00 */
[----:B------:R-:W-:Y:S01]  /*13840*/  FSEL R57, R57, -INF , P3 ;  /* 0xff80000039397808 */ /* 0x000fe20001800000 */
[----:B------:R-:W3:Y:S01]  /*13850*/  MUFU.EX2 R177, R177 ;  /* 0x000000b100b17308 */ /* 0x000ee20000000800 */
[----:B------:R-:W-:Y:S01]  /*13860*/  FMNMX.FTZ R26, R101, R26, !PT ;  /* 0x0000001a651a7209 */ /* 0x000fe20007810000 */
[----:B-1----:R-:W-:Y:S01]  /*13870*/  FADD.FTZ R48, R12, R11 ;  /* 0x0000000b0c307221 */ /* 0x002fe20000010000 */
[----:B------:R-:W-:Y:S02]  /*13880*/  ISETP.GT.AND P3, PT, R34, 0x49, PT ;  /* 0x000000492200780c */ /* 0x000fe40003f64270 */
[----:B------:R-:W-:Y:S02]  /*13890*/  CS2R R106, SRZ ;  /* 0x00000000006a7805 */ /* 0x000fe4000001ff00 */
[----:B------:R-:W-:-:S02]  /*138a0*/  FSEL R99, R60, -INF , P4 ;  /* 0xff8000003c637808 */ /* 0x000fc40002000000 */
[----:B----4-:R-:W-:Y:S01]  /*138b0*/  FMNMX.FTZ R28, R57, R26, !PT ;  /* 0x0000001a391c7209 */ /* 0x010fe20007810000 */
[----:B------:R-:W1:Y:S01]  /*138c0*/  MUFU.EX2 R179, R179 ;  /* 0x000000b300b37308 */ /* 0x000e620000000800 */
[C---:B------:R-:W-:Y:S02]  /*138d0*/  ISETP.GT.AND P4, PT, R34.reuse, 0x50, PT ;  /* 0x000000502200780c */ /* 0x040fe40003f84270 */
[----:B------:R-:W-:Y:S02]  /*138e0*/  FSEL R61, R61, -INF , P3 ;  /* 0xff8000003d3d7808 */ /* 0x000fe40001800000 */
[----:B------:R-:W-:Y:S02]  /*138f0*/  FMNMX.FTZ R28, R99, R28, !PT ;  /* 0x0000001c631c7209 */ /* 0x000fe40007810000 */
[----:B------:R-:W-:Y:S01]  /*13900*/  ISETP.GT.AND P3, PT, R34, 0x51, PT ;  /* 0x000000512200780c */ /* 0x000fe20003f64270 */
[----:B------:R4:W-:Y:S01]  /*13910*/  MUFU.EX2 R26, R30 ;  /* 0x0000001e001a7308 */ /* 0x0009e20000000800 */
[----:B------:R-:W-:Y:S01]  /*13920*/  FSEL R97, R64, -INF , P4 ;  /* 0xff80000040617808 */ /* 0x000fe20002000000 */
[----:B---3--:R-:W-:Y:S01]  /*13930*/  FADD.FTZ R11, R177, R48 ;  /* 0x00000030b10b7221 */ /* 0x008fe20000010000 */
[----:B------:R-:W-:-:S02]  /*13940*/  FMNMX.FTZ R28, R61, R28, !PT ;  /* 0x0000001c3d1c7209 */ /* 0x000fc40007810000 */
[----:B------:R-:W-:Y:S01]  /*13950*/  ISETP.GT.AND P4, PT, R34, 0x58, PT ;  /* 0x000000582200780c */ /* 0x000fe20003f84270 */
[----:B------:R-:W-:Y:S01]  /*13960*/  FADD.FTZ R48, R14, R11 ;  /* 0x0000000b0e307221 */ /* 0x000fe20000010000 */
[----:B------:R-:W-:Y:S01]  /*13970*/  FSEL R65, R65, -INF , P3 ;  /* 0xff80000041417808 */ /* 0x000fe20001800000 */
[----:B------:R-:W3:Y:S01]  /*13980*/  MUFU.EX2 R173, R173 ;  /* 0x000000ad00ad7308 */ /* 0x000ee20000000800 */
[----:B------:R-:W-:Y:S02]  /*13990*/  FMNMX.FTZ R28, R97, R28, !PT ;  /* 0x0000001c611c7209 */ /* 0x000fe40007810000 */
[----:B------:R-:W-:Y:S02]  /*139a0*/  ISETP.GT.AND P3, PT, R34, 0x59, PT ;  /* 0x000000592200780c */ /* 0x000fe40003f64270 */
[----:B------:R-:W-:Y:S02]  /*139b0*/  FSEL R95, R68, -INF , P4 ;  /* 0xff800000445f7808 */ /* 0x000fe40002000000 */
[----:B----4-:R-:W-:Y:S01]  /*139c0*/  FMNMX.FTZ R30, R65, R28, !PT ;  /* 0x0000001c411e7209 */ /* 0x010fe20007810000 */
        /* <DEDUP_REMOVED lines=31> */
[----:B------:R-:W-:-:S02]  /*13bc0*/  FSEL R85, R85, -INF , P3 ;  /* 0xff80000055557808 */ /* 0x000fc40001800000 */
[----:B------:R-:W-:Y:S02]  /*13bd0*/  FMNMX.FTZ R34, R5, R34, !PT ;  /* 0x0000002205227209 */ /* 0x000fe40007810000 */
[----:B------:R-:W-:Y:S02]  /*13be0*/  F2FP.F16.F32.PACK_AB R181, R10, R181 ;  /* 0x000000b50ab5723e */ /* 0x000fe400000000ff */
[----:B----4-:R-:W-:Y:S01]  /*13bf0*/  FMNMX.FTZ R3, R85, R34, !PT ;  /* 0x0000002255037209 */ /* 0x010fe20007810000 */
[----:B------:R-:W-:Y:S01]  /*13c00*/  MUFU.EX2 R32, R59 ;  /* 0x0000003b00207308 */ /* 0x000fe20000000800 */
[----:B------:R-:W-:Y:S01]  /*13c10*/  FFMA.FTZ R34, R63, R0, -R8 ;  /* 0x000000003f227223 */ /* 0x000fe20000010808 */
[----:B------:R-:W-:Y:S02]  /*13c20*/  F2FP.F16.F32.PACK_AB R183, R12, R183 ;  /* 0x000000b70cb7723e */ /* 0x000fe400000000ff */
[----:B------:R-:W4:Y:S01]  /*13c30*/  SHFL.BFLY PT, R40, R3, 0x2, 0x1f ;  /* 0x0c401f0003287f89 */ /* 0x000f2200000e0000 */
[----:B------:R-:W-:-:S03]  /*13c40*/  F2FP.F16.F32.PACK_AB R177, R14, R177 ;  /* 0x000000b10eb1723e */ /* 0x000fc600000000ff */
[----:B------:R-:W-:Y:S08]  /*13c50*/  MUFU.EX2 R34, R34 ;  /* 0x0000002200227308 */ /* 0x000ff00000000800 */
[----:B------:R-:W-:Y:S08]  /*13c60*/  MUFU.EX2 R161, R161 ;  /* 0x000000a100a17308 */ /* 0x000ff00000000800 */
[----:B------:R-:W-:Y:S01]  /*13c70*/  MUFU.EX2 R36, R36 ;  /* 0x0000002400247308 */ /* 0x000fe20000000800 */
[----:B----4-:R-:W-:Y:S01]  /*13c80*/  FMNMX.FTZ R9, R3, R40, !PT ;  /* 0x0000002803097209 */ /* 0x010fe20007810000 */
[-CC-:B------:R-:W-:Y:S01]  /*13c90*/  FFMA.FTZ R40, R75, R0.reuse, -R8.reuse ;  /* 0x000000004b287223 */ /* 0x180fe20000010808 */
[----:B------:R-:W-:-:S05]  /*13ca0*/  FFMA.FTZ R8, R87, R0, -R8 ;  /* 0x0000000057087223 */ /* 0x000fca0000010808 */
[----:B------:R-:W-:Y:S01]  /*13cb0*/  MUFU.EX2 R163, R163 ;  /* 0x000000a300a37308 */ /* 0x000fe20000000800 */
[----:B------:R-:W4:Y:S07]  /*13cc0*/  SHFL.BFLY PT, R44, R9, 0x1, 0x1f ;  /* 0x0c201f00092c7f89 */ /* 0x000f2e00000e0000 */
[----:B------:R-:W-:Y:S08]  /*13cd0*/  MUFU.EX2 R38, R38 ;  /* 0x0000002600267308 */ /* 0x000ff00000000800 */
[----:B------:R-:W-:Y:S08]  /*13ce0*/  MUFU.EX2 R157, R157 ;  /* 0x0000009d009d7308 */ /* 0x000ff00000000800 */
[----:B------:R-:W-:Y:S01]  /*13cf0*/  MUFU.EX2 R40, R40 ;  /* 0x0000002800287308 */ /* 0x000fe20000000800 */
[----:B----4-:R-:W-:-:S04]  /*13d00*/  FMNMX.FTZ R3, R9, R44, !PT ;  /* 0x0000002c09037209 */ /* 0x010fc80007810000 */
[C---:B------:R-:W-:Y:S01]  /*13d10*/  FSETP.NEU.FTZ.AND P3, PT, R3.reuse, -INF , PT ;  /* 0xff8000000300780b */ /* 0x040fe20003f7d000 */
[----:B------:R-:W-:Y:S02]  /*13d20*/  FMUL.FTZ R46, R3, R0 ;  /* 0x00000000032e7220 */ /* 0x000fe40000410000 */
[----:B------:R-:W-:Y:S03]  /*13d30*/  MUFU.EX2 R159, R159 ;  /* 0x0000009f009f7308 */ /* 0x000fe60000000800 */
[----:B------:R-:W-:-:S05]  /*13d40*/  FSEL R46, R46, RZ, P3 ;  /* 0x000000ff2e2e7208 */ /* 0x000fca0001800000 */
        /* <DEDUP_REMOVED lines=8> */
[----:B------:R-:W4:Y:S01]  /*13dd0*/  @P2 LDC R39, c[0x0][0x44c] ;  /* 0x00011300ff272b82 */ /* 0x000f220000000800 */
[-C--:B------:R-:W-:Y:S01]  /*13de0*/  FFMA.FTZ R21, R37, R0.reuse, -R46 ;  /* 0x0000000025157223 */ /* 0x080fe2000001082e */
[----:B-1----:R-:W-:Y:S01]  /*13df0*/  FADD.FTZ R35, R179, R48 ;  /* 0x00000030b3237221 */ /* 0x002fe20000010000 */
[-CC-:B------:R-:W-:Y:S01]  /*13e00*/  FFMA.FTZ R172, R89, R0.reuse, -R46.reuse ;  /* 0x0000000059ac7223 */ /* 0x180fe2000001082e */
[-CC-:B------:R-:W-:Y:S01]  /*13e10*/  FFMA.FTZ R25, R41, R0.reuse, -R46.reuse ;  /* 0x0000000029197223 */ /* 0x180fe2000001082e */
[-CC-:B------:R-:W-:Y:S01]  /*13e20*/  FFMA.FTZ R174, R91, R0.reuse, -R46.reuse ;  /* 0x000000005bae7223 */ /* 0x180fe2000001082e */
[----:B------:R-:W1:Y:S01]  /*13e30*/  MUFU.EX2 R9, R9 ;  /* 0x0000000900097308 */ /* 0x000e620000000800 */
[----:B------:R-:W-:Y:S01]  /*13e40*/  FADD.FTZ R50, R20, R35 ;  /* 0x0000002314327221 */ /* 0x000fe20000010000 */
[-CC-:B------:R-:W-:Y:S01]  /*13e50*/  FFMA.FTZ R27, R93, R0.reuse, -R46.reuse ;  /* 0x000000005d1b7223 */ /* 0x180fe2000001082e */
[-CC-:B------:R-:W-:Y:S01]  /*13e60*/  FFMA.FTZ R168, R45, R0.reuse, -R46.reuse ;  /* 0x000000002da87223 */ /* 0x180fe2000001082e */
[----:B------:R-:W-:Y:S01]  /*13e70*/  FFMA.FTZ R29, R49, R0, -R46 ;  /* 0x00000000311d7223 */ /* 0x000fe2000001082e */
[----:B---3--:R-:W-:Y:S01]  /*13e80*/  FADD.FTZ R37, R173, R50 ;  /* 0x00000032ad257221 */ /* 0x008fe20000010000 */
[----:B------:R-:W-:Y:S01]  /*13e90*/  MOV R41, R200 ;  /* 0x000000c800297202 */ /* 0x000fe20000000f00 */
[-CC-:B------:R-:W-:Y:S01]  /*13ea0*/  FFMA.FTZ R170, R103, R0.reuse, -R46.reuse ;  /* 0x0000000067aa7223 */ /* 0x180fe2000001082e */
[----:B------:R-:W3:Y:S01]  /*13eb0*/  MUFU.EX2 R182, R182 ;  /* 0x000000b600b67308 */ /* 0x000ee20000000800 */
[-CC-:B------:R-:W-:Y:S01]  /*13ec0*/  FFMA.FTZ R31, R53, R0.reuse, -R46.reuse ;  /* 0x00000000351f7223 */ /* 0x180fe2000001082e */
[-CC-:B------:R-:W-:Y:S01]  /*13ed0*/  FFMA.FTZ R164, R101, R0.reuse, -R46.reuse ;  /* 0x0000000065a47223 */ /* 0x180fe2000001082e */
[-CC-:B------:R-:W-:Y:S01]  /*13ee0*/  FFMA.FTZ R33, R57, R0.reuse, -R46.reuse ;  /* 0x0000000039217223 */ /* 0x180fe2000001082e */
[-CC-:B------:R-:W-:Y:S01]  /*13ef0*/  FFMA.FTZ R166, R99, R0.reuse, -R46.reuse ;  /* 0x0000000063a67223 */ /* 0x180fe2000001082e */
[-CC-:B------:R-:W-:Y:S01]  /*13f00*/  FFMA.FTZ R35, R61, R0.reuse, -R46.reuse ;  /* 0x000000003d237223 */ /* 0x180fe2000001082e */
[-CC-:B------:R-:W-:Y:S01]  /*13f10*/  FFMA.FTZ R160, R97, R0.reuse, -R46.reuse ;  /* 0x0000000061a07223 */ /* 0x180fe2000001082e */
[----:B------:R-:W-:Y:S01]  /*13f20*/  FFMA.FTZ R162, R95, R0, -R46 ;  /* 0x000000005fa27223 */ /* 0x000fe2000001082e */
[----:B------:R-:W0:Y:S01]  /*13f30*/  MUFU.EX2 R13, R13 ;  /* 0x0000000d000d7308 */ /* 0x000e220000000800 */
[----:B-1----:R-:W-:Y:S01]  /*13f40*/  FADD.FTZ R11, R180, R9 ;  /* 0x00000009b40b7221 */ /* 0x002fe20000010000 */
[----:B----4-:R-:W-:-:S04]  /*13f50*/  @P2 IMAD.HI.U32 R39, R200, R39, RZ ;  /* 0x00000027c8272227 */ /* 0x010fc800078e00ff */
[-CC-:B------:R-:W-:Y:S01]  /*13f60*/  FFMA.FTZ R156, R51, R0.reuse, -R46.reuse ;  /* 0x00000000339c7223 */ /* 0x180fe2000001082e */
[-CC-:B------:R-:W-:Y:S01]  /*13f70*/  FFMA.FTZ R105, R105, R0.reuse, -R46.reuse ;  /* 0x0000000069697223 */ /* 0x180fe2000001082e */
[-CC-:B------:R-:W-:Y:S01]  /*13f80*/  FFMA.FTZ R77, R77, R0.reuse, -R46.reuse ;  /* 0x000000004d4d7223 */ /* 0x180fe2000001082e */
[--C-:B------:R-:W-:Y:S01]  /*13f90*/  FFMA.FTZ R55, R55, R0, -R46.reuse ;  /* 0x0000000037377223 */ /* 0x100fe2000001082e */
[----:B--2---:R-:W-:Y:S01]  /*13fa0*/  @P2 SHF.R.U32.HI R41, RZ, R52, R39 ;  /* 0x00000034ff292219 */ /* 0x004fe20000011627 */
[----:B------:R-:W1:Y:S01]  /*13fb0*/  MUFU.EX2 R176, R176 ;  /* 0x000000b000b07308 */ /* 0x000e620000000800 */
[----:B---3--:R-:W-:Y:S01]  /*13fc0*/  FADD.FTZ R48, R182, R11 ;  /* 0x0000000bb6307221 */ /* 0x008fe20000010000 */
[----:B------:R-:W-:Y:S01]  /*13fd0*/  FFMA.FTZ R81, R81, R0, -R46 ;  /* 0x0000000051517223 */ /* 0x000fe2000001082e */
[----:B------:R-:W-:Y:S02]  /*13fe0*/  IADD3 R45, R41, R202, -R201 ;  /* 0x000000ca292d7210 */ /* 0x000fe40007ffe8c9 */
[----:B------:R-:W-:-:S02]  /*13ff0*/  CS2R R102, SRZ ;  /* 0x0000000000667805 */ /* 0x000fc4000001ff00 */
[----:B------:R-:W-:Y:S02]  /*14000*/  F2FP.F16.F32.PACK_AB R180, R9, R180 ;  /* 0x000000b409b4723e */ /* 0x000fe400000000ff */
[----:B------:R-:W-:Y:S02]  /*14010*/  CS2R R100, SRZ ;  /* 0x0000000000647805 */ /* 0x000fe4000001ff00 */
[----:B------:R-:W-:Y:S01]  /*14020*/  SHF.R.S32.HI R52, RZ, 0x1f, R45 ;  /* 0x0000001fff347819 */ /* 0x000fe2000001142d */
[----:B------:R-:W2:Y:S01]  /*14030*/  MUFU.EX2 R15, R15 ;  /* 0x0000000f000f7308 */ /* 0x000ea20000000800 */
[C---:B0-----:R-:W-:Y:S01]  /*14040*/  FADD.FTZ R11, R13.reuse, R48 ;  /* 0x000000300d0b7221 */ /* 0x041fe20000010000 */
[----:B------:R-:W-:Y:S01]  /*14050*/  FADD.FTZ R48, R24, R37 ;  /* 0x0000002518307221 */ /* 0x000fe20000010000 */
[----:B------:R-:W-:Y:S02]  /*14060*/  F2FP.F16.F32.PACK_AB R182, R13, R182 ;  /* 0x000000b60db6723e */ /* 0x000fe400000000ff */
[----:B------:R-:W-:-:S02]  /*14070*/  CS2R R98, SRZ ;  /* 0x0000000000627805 */ /* 0x000fc4000001ff00 */
[----:B------:R-:W-:Y:S01]  /*14080*/  F2FP.F16.F32.PACK_AB R179, R20, R179 ;  /* 0x000000b314b3723e */ /* 0x000fe200000000ff */
[----:B------:R-:W-:Y:S01]  /*14090*/  FADD.FTZ R37, R175, R48 ;  /* 0x00000030af257221 */ /* 0x000fe20000010000 */
[----:B------:R-:W-:Y:S01]  /*140a0*/  F2FP.F16.F32.PACK_AB R173, R24, R173 ;  /* 0x000000ad18ad723e */ /* 0x000fe200000000ff */
[----:B------:R-:W0:Y:S01]  /*140b0*/  MUFU.EX2 R178, R178 ;  /* 0x000000b200b27308 */ /* 0x000e220000000800 */
[----:B-1----:R-:W-:Y:S01]  /*140c0*/  FADD.FTZ R6, R176, R11 ;  /* 0x0000000bb0067221 */ /* 0x002fe20000010000 */
[C---:B------:R-:W-:Y:S01]  /*140d0*/  FADD.FTZ R48, R26.reuse, R37 ;  /* 0x000000251a307221 */ /* 0x040fe20000010000 */
[-C--:B------:R-:W-:Y:S01]  /*140e0*/  FFMA.FTZ R37, R65, R0.reuse, -R46 ;  /* 0x0000000041257223 */ /* 0x080fe2000001082e */
[----:B------:R-:W-:Y:S02]  /*140f0*/  F2FP.F16.F32.PACK_AB R175, R26, R175 ;  /* 0x000000af1aaf723e */ /* 0x000fe400000000ff */
[----:B------:R-:W-:Y:S01]  /*14100*/  CS2R R96, SRZ ;  /* 0x0000000000607805 */ /* 0x000fe2000001ff00 */
[----:B------:R-:W-:Y:S01]  /*14110*/  FADD.FTZ R39, R169, R48 ;  /* 0x00000030a9277221 */ /* 0x000fe20000010000 */
[C---:B------:R-:W-:Y:S01]  /*14120*/  F2FP.F16.F32.PACK_AB R169, R28.reuse, R169 ;  /* 0x000000a91ca9723e */ /* 0x040fe200000000ff */
[----:B------:R-:W1:Y:S01]  /*14130*/  MUFU.EX2 R21, R21 ;  /* 0x0000001500157308 */ /* 0x000e620000000800 */
[----:B--2---:R-:W-:Y:S01]  /*14140*/  FADD.FTZ R11, R15, R6 ;  /* 0x000000060f0b7221 */ /* 0x004fe20000010000 */
[----:B------:R-:W-:Y:S01]  /*14150*/  FADD.FTZ R48, R28, R39 ;  /* 0x000000271c307221 */ /* 0x000fe20000010000 */
[----:B------:R-:W-:Y:S01]  /*14160*/  FFMA.FTZ R39, R69, R0, -R46 ;  /* 0x0000000045277223 */ /* 0x000fe2000001082e */
[----:B------:R-:W-:-:S02]  /*14170*/  F2FP.F16.F32.PACK_AB R176, R15, R176 ;  /* 0x000000b00fb0723e */ /* 0x000fc400000000ff */
[----:B------:R-:W-:Y:S01]  /*14180*/  CS2R R94, SRZ ;  /* 0x00000000005e7805 */ /* 0x000fe2000001ff00 */
[----:B------:R-:W-:Y:S01]  /*14190*/  FADD.FTZ R41, R171, R48 ;  /* 0x00000030ab297221 */ /* 0x000fe20000010000 */
[----:B------:R-:W-:Y:S01]  /*141a0*/  F2FP.F16.F32.PACK_AB R171, R30, R171 ;  /* 0x000000ab1eab723e */ /* 0x000fe200000000ff */
[----:B------:R-:W2:Y:S01]  /*141b0*/  MUFU.EX2 R172, R172 ;  /* 0x000000ac00ac7308 */ /* 0x000ea20000000800 */
[----:B0-----:R-:W-:Y:S01]  /*141c0*/  FADD.FTZ R6, R178, R11 ;  /* 0x0000000bb2067221 */ /* 0x001fe20000010000 */
[----:B------:R-:W-:Y:S01]  /*141d0*/  FADD.FTZ R48, R30, R41 ;  /* 0x000000291e307221 */ /* 0x000fe20000010000 */
[----:B------:R-:W-:Y:S01]  /*141e0*/  FFMA.FTZ R41, R73, R0, -R46 ;  /* 0x0000000049297223 */ /* 0x000fe2000001082e */
[----:B------:R-:W-:Y:S02]  /*141f0*/  CS2R R92, SRZ ;  /* 0x00000000005c7805 */ /* 0x000fe4000001ff00 */
[----:B------:R-:W-:Y:S01]  /*14200*/  CS2R R90, SRZ ;  /* 0x00000000005a7805 */ /* 0x000fe2000001ff00 */
[----:B------:R-:W-:Y:S01]  /*14210*/  FADD.FTZ R43, R165, R48 ;  /* 0x00000030a52b7221 */ /* 0x000fe20000010000 */
[C---:B------:R-:W-:Y:S01]  /*14220*/  F2FP.F16.F32.PACK_AB R165, R32.reuse, R165 ;  /* 0x000000a520a5723e */ /* 0x040fe200000000ff */
        /* <DEDUP_REMOVED lines=8> */
[----:B------:R-:W-:-:S04]  /*142b0*/  FADD.FTZ R50, R34, R43 ;  /* 0x0000002b22327221 */ /* 0x000fc80000010000 */
[----:B------:R-:W-:Y:S01]  /*142c0*/  FADD.FTZ R43, R161, R50 ;  /* 0x00000032a12b7221 */ /* 0x000fe20000010000 */
[----:B------:R-:W-:Y:S01]  /*142d0*/  F2FP.F16.F32.PACK_AB R161, R36, R161 ;  /* 0x000000a124a1723e */ /* 0x000fe200000000ff */
        /* <DEDUP_REMOVED lines=11> */
[----:B-1----:R-:W-:Y:S01]  /*14390*/  FADD.FTZ R11, R29, R6 ;  /* 0x000000061d0b7221 */ /* 0x002fe20000010000 */
[-CC-:B------:R-:W-:Y:S01]  /*143a0*/  FFMA.FTZ R6, R5, R0.reuse, -R46.reuse ;  /* 0x0000000005067223 */ /* 0x180fe2000001082e */
[----:B------:R-:W-:Y:S01]  /*143b0*/  FFMA.FTZ R46, R85, R0, -R46 ;  /* 0x00000000552e7223 */ /* 0x000fe2000001082e */
[----:B------:R-:W-:-:S04]  /*143c0*/  F2FP.F16.F32.PACK_AB R168, R29, R168 ;  /* 0x000000a81da8723e */ /* 0x000fc800000000ff */
[----:B------:R-:W1:Y:S01]  /*143d0*/  MUFU.EX2 R164, R164 ;  /* 0x000000a400a47308 */ /* 0x000e620000000800 */
[----:B--2---:R-:W-:Y:S01]  /*143e0*/  FADD.FTZ R48, R170, R11 ;  /* 0x0000000baa307221 */ /* 0x004fe20000010000 */
[----:B------:R-:W-:-:S06]  /*143f0*/  LEA.HI R11, R52, R45, RZ, 0x7 ;  /* 0x0000002d340b7211 */ /* 0x000fcc00078f38ff */
[----:B------:R-:W2:Y:S01]  /*14400*/  MUFU.EX2 R33, R33 ;  /* 0x0000002100217308 */ /* 0x000ea20000000800 */
[C---:B0-----:R-:W-:Y:S01]  /*14410*/  FADD.FTZ R5, R31.reuse, R48 ;  /* 0x000000301f057221 */ /* 0x041fe20000010000 */
[----:B------:R-:W-:Y:S01]  /*14420*/  FADD.FTZ R48, R36, R43 ;  /* 0x0000002b24307221 */ /* 0x000fe20000010000 */
[----:B------:R-:W-:-:S03]  /*14430*/  F2FP.F16.F32.PACK_AB R170, R31, R170 ;  /* 0x000000aa1faa723e */ /* 0x000fc600000000ff */
[----:B------:R-:W-:Y:S01]  /*14440*/  FADD.FTZ R43, R163, R48 ;  /* 0x00000030a32b7221 */ /* 0x000fe20000010000 */
[----:B------:R-:W-:Y:S01]  /*14450*/  F2FP.F16.F32.PACK_AB R163, R38, R163 ;  /* 0x000000a326a3723e */ /* 0x000fe200000000ff */
[----:B------:R-:W0:Y:S01]  /*14460*/  MUFU.EX2 R166, R166 ;  /* 0x000000a600a67308 */ /* 0x000e220000000800 */
[----:B-1----:R-:W-:Y:S01]  /*14470*/  FADD.FTZ R10, R164, R5 ;  /* 0x00000005a40a7221 */ /* 0x002fe20000010000 */
[----:B------:R-:W-:-:S04]  /*14480*/  FADD.FTZ R12, R38, R43 ;  /* 0x0000002b260c7221 */ /* 0x000fc80000010000 */
[----:B------:R-:W-:Y:S01]  /*14490*/  FADD.FTZ R43, R157, R12 ;  /* 0x0000000c9d2b7221 */ /* 0x000fe20000010000 */
[C---:B------:R-:W-:Y:S01]  /*144a0*/  F2FP.F16.F32.PACK_AB R157, R40.reuse, R157 ;  /* 0x0000009d289d723e */ /* 0x040fe200000000ff */
[----:B------:R-:W1:Y:S01]  /*144b0*/  MUFU.EX2 R35, R35 ;  /* 0x0000002300237308 */ /* 0x000e620000000800 */
[C---:B--2---:R-:W-:Y:S01]  /*144c0*/  FADD.FTZ R5, R33.reuse, R10 ;  /* 0x0000000a21057221 */ /* 0x044fe20000010000 */
[----:B------:R-:W-:Y:S01]  /*144d0*/  FADD.FTZ R12, R40, R43 ;  /* 0x0000002b280c7221 */ /* 0x000fe20000010000 */
[----:B------:R-:W-:-:S03]  /*144e0*/  F2FP.F16.F32.PACK_AB R164, R33, R164 ;  /* 0x000000a421a4723e */ /* 0x000fc600000000ff */
[----:B------:R-:W-:Y:S02]  /*144f0*/  FADD.FTZ R43, R159, R12 ;  /* 0x0000000c9f2b7221 */ /* 0x000fe40000010000 */
        /* <DEDUP_REMOVED lines=30> */
[----:B------:R-:W-:-:S04]  /*146e0*/  SHF.R.S32.HI R10, RZ, 0x7, R11 ;  /* 0x00000007ff0a7819 */ /* 0x000fc8000001140b */
[----:B------:R-:W-:Y:S02]  /*146f0*/  VIMNMX R15, R199, R10, !PT ;  /* 0x0000000ac70f7248 */ /* 0x000fe40007fe0100 */
[----:B------:R-:W2:Y:S01]  /*14700*/  MUFU.EX2 R158, R77 ;  /* 0x0000004d009e7308 */ /* 0x000ea20000000800 */
[----:B0-----:R-:W-:Y:S01]  /*14710*/  FADD.FTZ R5, R155, R12 ;  /* 0x0000000c9b057221 */ /* 0x001fe20000010000 */
[----:B------:R-:W-:Y:S01]  /*14720*/  VIADD R12, R88, 0xfffffffe ;  /* 0xfffffffe580c7836 */ /* 0x000fe20000000000 */
[----:B------:R-:W-:-:S04]  /*14730*/  CS2R R88, SRZ ;  /* 0x0000000000587805 */ /* 0x000fc8000001ff00 */
[----:B------:R-:W-:Y:S01]  /*14740*/  ISETP.GE.AND P3, PT, R12, R15, PT ;  /* 0x0000000f0c00720c */ /* 0x000fe20003f66270 */
[----:B------:R-:W0:Y:S01]  /*14750*/  MUFU.EX2 R55, R55 ;  /* 0x0000003700377308 */ /* 0x000e220000000800 */
[C---:B-1----:R-:W-:Y:S01]  /*14760*/  FADD.FTZ R5, R8.reuse, R5 ;  /* 0x0000000508057221 */ /* 0x042fe20000010000 */
[----:B------:R-:W-:-:S06]  /*14770*/  F2FP.F16.F32.PACK_AB R155, R8, R155 ;  /* 0x0000009b089b723e */ /* 0x000fcc00000000ff */
[----:B------:R-:W1:Y:S01]  /*14780*/  MUFU.EX2 R152, R81 ;  /* 0x0000005100987308 */ /* 0x000e620000000800 */
[C---:B--2---:R-:W-:Y:S01]  /*14790*/  FADD.FTZ R8, R158.reuse, R43 ;  /* 0x0000002b9e087221 */ /* 0x044fe20000010000 */
[----:B------:R-:W-:Y:S02]  /*147a0*/  F2FP.F16.F32.PACK_AB R158, R158, R105 ;  /* 0x000000699e9e723e */ /* 0x000fe400000000ff */
[----:B------:R-:W-:-:S04]  /*147b0*/  CS2R R104, SRZ ;  /* 0x0000000000687805 */ /* 0x000fc8000001ff00 */
[----:B------:R-:W2:Y:S01]  /*147c0*/  MUFU.EX2 R154, R6 ;  /* 0x00000006009a7308 */ /* 0x000ea20000000800 */
[----:B0-----:R-:W-:Y:S01]  /*147d0*/  FADD.FTZ R13, R55, R8 ;  /* 0x00000008370d7221 */ /* 0x001fe20000010000 */
[----:B------:R-:W-:-:S06]  /*147e0*/  IMAD.MOV.U32 R8, RZ, RZ, 0x3f800000 ;  /* 0x3f800000ff087424 */ /* 0x000fcc00078e00ff */
[----:B------:R-:W0:Y:S01]  /*147f0*/  MUFU.EX2 R9, R46 ;  /* 0x0000002e00097308 */ /* 0x000e220000000800 */
[C---:B-1----:R-:W-:Y:S01]  /*14800*/  FADD.FTZ R13, R152.reuse, R13 ;  /* 0x0000000d980d7221 */ /* 0x042fe20000010000 */
[----:B------:R-:W-:-:S03]  /*14810*/  F2FP.F16.F32.PACK_AB R152, R152, R55 ;  /* 0x000000379898723e */ /* 0x000fc600000000ff */
[----:B--2---:R-:W-:-:S04]  /*14820*/  FADD.FTZ R6, R154, R13 ;  /* 0x0000000d9a067221 */ /* 0x004fc80000010000 */
[C---:B0-----:R-:W-:Y:S01]  /*14830*/  FADD.FTZ R6, R9.reuse, R6 ;  /* 0x0000000609067221 */ /* 0x041fe20000010000 */
[----:B------:R-:W-:Y:S01]  /*14840*/  F2FP.F16.F32.PACK_AB R154, R9, R154 ;  /* 0x0000009a099a723e */ /* 0x000fe200000000ff */
[----:B------:R-:W-:Y:S01]  /*14850*/  IMAD.MOV.U32 R9, RZ, RZ, 0x3f800000 ;  /* 0x3f800000ff097424 */ /* 0x000fe200078e00ff */
[----:B------:R-:W-:Y:S06]  /*14860*/  @!P3 BRA `(.L_x_2663) ;  /* 0x0000002c0080b947 */ /* 0x000fec0003800000 */
[----:B------:R-:W-:Y:S01]  /*14870*/  BSSY B1, `(.L_x_2663) ;  /* 0x00002df000017945 */ /* 0x000fe20003800000 */
[----:B------:R-:W-:Y:S01]  /*14880*/  IMAD.MOV.U32 R14, RZ, RZ, R4 ;  /* 0x000000ffff0e7224 */ /* 0x000fe200078e0004 */
[----:B------:R-:W-:Y:S01]  /*14890*/  MOV R13, R3 ;  /* 0x00000003000d7202 */ /* 0x000fe20000000f00 */
[----:B------:R-:W-:Y:S02]  /*148a0*/  IMAD.MOV.U32 R11, RZ, RZ, R187 ;  /* 0x000000ffff0b7224 */ /* 0x000fe400078e00bb */
[----:B------:R-:W-:Y:S02]  /*148b0*/  IMAD.MOV.U32 R10, RZ, RZ, R184 ;  /* 0x000000ffff0a7224 */ /* 0x000fe400078e00b8 */
[----:B------:R-:W-:Y:S02]  /*148c0*/  IMAD.MOV.U32 R8, RZ, RZ, 0x3f800000 ;  /* 0x3f800000ff087424 */ /* 0x000fe400078e00ff */
[----:B------:R-:W-:-:S07]  /*148d0*/  IMAD.MOV.U32 R151, RZ, RZ, RZ ;  /* 0x000000ffff977224 */ /* 0x000fce00078e00ff */
.L_x_2674:
[----:B------:R-:W-:-:S04]  /*148e0*/  IADD3 R0, R10, 0x1, RZ ;  /* 0x000000010a007810 */ /* 0x000fc80007ffe0ff */
[----:B------:R-:W-:-:S04]  /*148f0*/  ISETP.NE.AND P3, PT, R0, 0x2, PT ;  /* 0x000000020000780c */ /* 0x000fc80003f65270 */
[----:B------:R-:W-:Y:S02]  /*14900*/  SEL R4, RZ, 0x1, P3 ;  /* 0x00000001ff047807 */ /* 0x000fe40001800000 */
[----:B------:R-:W-:Y:S02]  /*14910*/  SEL R184, R0, RZ, P3 ;  /* 0x000000ff00b87207 */ /* 0x000fe40001800000 */
[----:B------:R-:W-:Y:S01]  /*14920*/  LOP3.LUT R187, R11, R4, RZ, 0x3c, !PT ;  /* 0x000000040bbb7212 */ /* 0x000fe200078e3cff */
[----:B------:R-:W-:Y:S06]  /*14930*/  @!P0 BRA `(.L_x_2664) ;  /* 0x0000000000048947 */ /* 0x000fec0003800000 */
[----:B------:R-:W-:Y:S01]  /*14940*/  BPT.TRAP 0x1 ;  /* 0x000000040000795c */ /* 0x000fe20000300000 */
.L_x_2664:
[----:B------:R-:W-:Y:S01]  /*14950*/  IMAD R20, R184, 0x8, R2 ;  /* 0x00000008b8147824 */ /* 0x000fe200078e0202 */
[----:B------:R-:W-:-:S04]  /*14960*/  SHF.L.U32 R3, R187, 0x1f, RZ ;  /* 0x0000001fbb037819 */ /* 0x000fc800000006ff */
[----:B------:R0:W1:Y:S01]  /*14970*/  SYNCS.PHASECHK.TRANS64.TRYWAIT P3, [R20+URZ+0x34830], R3 ;  /* 0x03483003140075a7 */ /* 0x000062000806017f */
[----:B------:R-:W-:Y:S05]  /*14980*/  @!P0 BRA `(.L_x_2665) ;  /* 0x0000000000048947 */ /* 0x000fea0003800000 */
[----:B------:R-:W-:Y:S01]  /*14990*/  BPT.TRAP 0x1 ;  /* 0x000000040000795c */ /* 0x000fe20000300000 */
.L_x_2665:
[----:B------:R-:W-:Y:S01]  /*149a0*/  IMAD R0, R184, 0xc00, R7 ;  /* 0x00000c00b8007824 */ /* 0x000fe200078e0207 */
[----:B------:R-:W-:Y:S03]  /*149b0*/  BSSY B2, `(.L_x_2666) ;  /* 0x0000006000027945 */ /* 0x000fe60003800000 */
[C---:B------:R-:W-:Y:S02]  /*149c0*/  VIADD R26, R0.reuse, 0x2 ;  /* 0x00000002001a7836 */ /* 0x040fe40000000000 */
[----:B------:R-:W-:Y:S01]  /*149d0*/  VIADD R4, R0, 0x4 ;  /* 0x0000000400047836 */ /* 0x000fe20000000000 */
[----:B-1----:R-:W-:Y:S06]  /*149e0*/  @P3 BRA `(.L_x_2667) ;  /* 0x0000000000083947 */ /* 0x002fec0003800000 */
[----:B------:R-:W1:Y:S02]  /*149f0*/  SYNCS.PHASECHK.TRANS64.TRYWAIT P3, [R20+URZ+0x34830], R3 ;  /* 0x03483003140075a7 */ /* 0x000e64000806017f */
[----:B-1----:R-:W-:Y:S05]  /*14a00*/  @!P3 BRA `(.L_x_2668) ;  /* 0x0000012000c0b947 */ /* 0x002fea0003800000 */
.L_x_2667:
[----:B------:R-:W-:Y:S05]  /*14a10*/  BSYNC B2 ;  /* 0x0000000000027941 */ /* 0x000fea0003800000 */
.L_x_2666:
[----:B------:R-:W-:Y:S01]  /*14a20*/  IMAD.MOV.U32 R24, RZ, RZ, R0 ;  /* 0x000000ffff187224 */ /* 0x000fe200078e0000 */
[----:B------:R-:W-:Y:S01]  /*14a30*/  R2UR UR50, R26 ;  /* 0x000000001a3272ca */ /* 0x000fe200000e0000 */
[----:B------:R-:W-:Y:S01]  /*14a40*/  IMAD.MOV.U32 R26, RZ, RZ, R4 ;  /* 0x000000ffff1a7224 */ /* 0x000fe200078e0004 */
[----:B------:R2:W-:Y:S02]  /*14a50*/  STL.64 [R1+0xb0], R14 ;  /* 0x0000b00e01007387 */ /* 0x0005e40000100a00 */
[----:B------:R-:W-:Y:S01]  /*14a60*/  R2UR UR54, R24 ;  /* 0x00000000183672ca */ /* 0x000fe200000e0000 */
[----:B------:R-:W-:Y:S01]  /*14a70*/  VIADD R24, R0, 0x6 ;  /* 0x0000000600187836 */ /* 0x000fe20000000000 */
[----:B------:R-:W-:Y:S01]  /*14a80*/  R2UR UR46, R26 ;  /* 0x000000001a2e72ca */ /* 0x000fe200000e0000 */
[----:B------:R-:W-:-:S03]  /*14a90*/  VIADD R26, R0, 0x400 ;  /* 0x00000400001a7836 */ /* 0x000fc60000000000 */
[----:B------:R-:W-:Y:S01]  /*14aa0*/  R2UR UR34, R24 ;  /* 0x00000000182272ca */ /* 0x000fe200000e0000 */
[----:B------:R-:W-:Y:S01]  /*14ab0*/  VIADD R24, R0, 0x404 ;  /* 0x0000040400187836 */ /* 0x000fe20000000000 */
[----:B------:R-:W-:Y:S01]  /*14ac0*/  R2UR UR30, R26 ;  /* 0x000000001a1e72ca */ /* 0x000fe200000e0000 */
[C---:B------:R-:W-:Y:S01]  /*14ad0*/  VIADD R26, R0.reuse, 0x406 ;  /* 0x00000406001a7836 */ /* 0x040fe20000000000 */
[----:B------:R-:W-:Y:S02]  /*14ae0*/  MOV R25, 0x40000040 ;  /* 0x4000004000197802 */ /* 0x000fe40000000f00 */
[----:B------:R-:W-:Y:S01]  /*14af0*/  IADD3 R28, R0, 0x402, RZ ;  /* 0x00000402001c7810 */ /* 0x000fe20007ffe0ff */
[----:B------:R-:W-:Y:S01]  /*14b00*/  IMAD.MOV.U32 R27, RZ, RZ, 0x40000040 ;  /* 0x40000040ff1b7424 */ /* 0x000fe200078e00ff */
[----:B------:R-:W-:Y:S01]  /*14b10*/  R2UR UR22, R24 ;  /* 0x00000000181672ca */ /* 0x000fe200000e0000 */
[----:B------:R-:W-:Y:S01]  /*14b20*/  IMAD.MOV.U32 R29, RZ, RZ, 0x40000040 ;  /* 0x40000040ff1d7424 */ /* 0x000fe200078e00ff */
[----:B------:R-:W-:Y:S01]  /*14b30*/  IADD3 R24, R0, 0x802, RZ ;  /* 0x0000080200187810 */ /* 0x000fe20007ffe0ff */
[----:B--2---:R-:W2:Y:S01]  /*14b40*/  LDL.64 R14, [R1+0x30] ;  /* 0x00003000010e7983 */ /* 0x004ea20000100a00 */
[----:B------:R-:W-:-:S02]  /*14b50*/  R2UR UR55, R25 ;  /* 0x00000000193772ca */ /* 0x000fc400000e0000 */
[----:B------:R-:W-:Y:S01]  /*14b60*/  R2UR UR26, R28 ;  /* 0x000000001c1a72ca */ /* 0x000fe200000e0000 */
[----:B------:R-:W-:Y:S01]  /*14b70*/  VIADD R28, R0, 0x800 ;  /* 0x00000800001c7836 */ /* 0x000fe20000000000 */
[----:B------:R-:W-:Y:S01]  /*14b80*/  R2UR UR18, R26 ;  /* 0x000000001a1272ca */ /* 0x000fe200000e0000 */
[----:B------:R-:W-:Y:S01]  /*14b90*/  VIADD R26, R0, 0x804 ;  /* 0x00000804001a7836 */ /* 0x000fe20000000000 */
[----:B------:R-:W-:Y:S01]  /*14ba0*/  R2UR UR10, R24 ;  /* 0x00000000180a72ca */ /* 0x000fe200000e0000 */
[----:B------:R-:W-:Y:S01]  /*14bb0*/  VIADD R24, R0, 0x806 ;  /* 0x0000080600187836 */ /* 0x000fe20000000000 */
[C---:B------:R-:W-:Y:S01]  /*14bc0*/  R2UR UR51, R27.reuse ;  /* 0x000000001b3372ca */ /* 0x040fe200000e0000 */
[----:B------:R3:W-:Y:S01]  /*14bd0*/  STL.64 [R1+0xa8], R12 ;  /* 0x0000a80c01007387 */ /* 0x0007e20000100a00 */
[----:B------:R-:W-:Y:S02]  /*14be0*/  R2UR UR47, R27 ;  /* 0x000000001b2f72ca */ /* 0x000fe400000e0000 */
[----:B------:R-:W-:-:S02]  /*14bf0*/  R2UR UR35, R25 ;  /* 0x00000000192372ca */ /* 0x000fc400000e0000 */
[----:B------:R-:W-:Y:S02]  /*14c00*/  R2UR UR31, R27 ;  /* 0x000000001b1f72ca */ /* 0x000fe400000e0000 */
[----:B------:R-:W-:Y:S02]  /*14c10*/  R2UR UR27, R29 ;  /* 0x000000001d1b72ca */ /* 0x000fe400000e0000 */
[----:B------:R-:W-:Y:S02]  /*14c20*/  R2UR UR23, R25 ;  /* 0x00000000191772ca */ /* 0x000fe400000e0000 */
[----:B------:R-:W-:Y:S01]  /*14c30*/  R2UR UR19, R27 ;  /* 0x000000001b1372ca */ /* 0x000fe200000e0000 */
[----:B---3--:R-:W3:Y:S01]  /*14c40*/  LDL.64 R12, [R1+0x28] ;  /* 0x00002800010c7983 */ /* 0x008ee20000100a00 */
[----:B------:R-:W-:Y:S02]  /*14c50*/  R2UR UR14, R28 ;  /* 0x000000001c0e72ca */ /* 0x000fe400000e0000 */
[----:B------:R-:W-:Y:S01]  /*14c60*/  R2UR UR15, R29 ;  /* 0x000000001d0f72ca */ /* 0x000fe200000e0000 */
[----:B------:R4:W-:Y:S01]  /*14c70*/  STL.64 [R1+0xa0], R10 ;  /* 0x0000a00a01007387 */ /* 0x0009e20000100a00 */
[----:B------:R-:W-:-:S02]  /*14c80*/  R2UR UR11, R25 ;  /* 0x00000000190b72ca */ /* 0x000fc400000e0000 */
[----:B------:R-:W-:Y:S02]  /*14c90*/  R2UR UR6, R26 ;  /* 0x000000001a0672ca */ /* 0x000fe400000e0000 */
[----:B------:R-:W-:Y:S02]  /*14ca0*/  R2UR UR7, R27 ;  /* 0x000000001b0772ca */ /* 0x000fe400000e0000 */
[----:B------:R-:W-:Y:S02]  /*14cb0*/  R2UR UR38, R24 ;  /* 0x00000000182672ca */ /* 0x000fe400000e0000 */
[----:B------:R-:W-:Y:S02]  /*14cc0*/  R2UR UR39, R25 ;  /* 0x00000000192772ca */ /* 0x000fe400000e0000 */
[----:B------:R-:W-:Y:S01]  /*14cd0*/  WARPGROUP.ARRIVE ;  /* 0x00000000000079c5 */ /* 0x000fe20000000000 */
[----:B----4-:R-:W4:Y:S01]  /*14ce0*/  LDL.64 R10, [R1+0x20] ;  /* 0x00002000010a7983 */ /* 0x010f220000100a00 */
[-C--:B------:R-:W-:Y:S01]  /*14cf0*/  FMUL.FTZ R88, R88, R9.reuse ;  /* 0x0000000958587220 */ /* 0x080fe20000410000 */
[----:B------:R-:W-:-:S02]  /*14d00*/  FMUL.FTZ R89, R89, R9 ;  /* 0x0000000959597220 */ /* 0x000fc40000410000 */
[----:B------:R0:W-:Y:S01]  /*14d10*/  STL.64 [R1+0x98], R6 ;  /* 0x0000980601007387 */ /* 0x0001e20000100a00 */
[----:B------:R-:W-:Y:S01]  /*14d20*/  HGMMA.64x128x16.F32 R24, gdesc[UR52], RZ, !UPT, gsb0 ;  /* 0x01e00000341879f0 */ /* 0x000fe2000c0008ff */
        /* <DEDUP_REMOVED lines=64> */
[----:B-1----:R-:W4:Y:S04]  /*15130*/  LDL.64 R2, [R1+0x8] ;  /* 0x0000080001027983 */ /* 0x002f280000100a00 */
[----:B------:R-:W2:Y:S01]  /*15140*/  LDL.64 R8, [R1+0x38] ;  /* 0x0000380001087983 */ /* 0x000ea20000100a00 */
[----:B------:R-:W-:-:S02]  /*15150*/  WARPGROUP.DEPBAR.LE gsb0, 0x0 ;  /* 0x00008000000079c5 */ /* 0x000fc40000010000 */
[----:B------:R-:W-:-:S06]  /*15160*/  WARPGROUP.ARRIVE ;  /* 0x00000000000079c5 */ /* 0x000fcc0000000000 */
[----:B------:R-:W-:Y:S03]  /*15170*/  HGMMA.64x128x16.F32 R24, gdesc[UR48], R24, gsb0 ;  /* 0x01e00000301879f0 */ /* 0x000fe60008000818 */
[----:B------:R-:W-:Y:S02]  /*15180*/  WARPGROUP.DEPBAR.LE gsb0, 0x0 ;  /* 0x00008000000079c5 */ /* 0x000fe40000010000 */
[----:B------:R-:W-:-:S07]  /*15190*/  WARPGROUP.ARRIVE ;  /* 0x00000000000079c5 */ /* 0x000fce0000000000 */
[----:B------:R-:W-:Y:S01]  /*151a0*/  HGMMA.64x128x16.F32 R24, gdesc[UR44], R24, gsb0 ;  /* 0x01e000002c1879f0 */ /* 0x000fe20008000818 */
[----:B--2---:R-:W-:Y:S02]  /*151b0*/  R2UR UR32, R8 ;  /* 0x00000000082072ca */ /* 0x004fe400000e0000 */
[----:B------:R-:W-:Y:S02]  /*151c0*/  R2UR UR33, R9 ;  /* 0x00000000092172ca */ /* 0x000fe400000e0000 */
[----:B------:R-:W-:Y:S01]  /*151d0*/  R2UR UR28, R14 ;  /* 0x000000000e1c72ca */ /* 0x000fe200000e0000 */
[----:B------:R-:W2:Y:S01]  /*151e0*/  LDL.64 R8, [R1] ;  /* 0x0000000001087983 */ /* 0x000ea20000100a00 */
[----:B------:R-:W-:Y:S02]  /*151f0*/  WARPGROUP.DEPBAR.LE gsb0, 0x0 ;  /* 0x00008000000079c5 */ /* 0x000fe40000010000 */
[----:B------:R-:W-:-:S07]  /*15200*/  WARPGROUP.ARRIVE ;  /* 0x00000000000079c5 */ /* 0x000fce0000000000 */
[----:B------:R-:W-:Y:S01]  /*15210*/  HGMMA.64x128x16.F32 R24, gdesc[UR32], R24, gsb0 ;  /* 0x01e00000201879f0 */ /* 0x000fe20008000818 */
[----:B------:R-:W-:Y:S02]  /*15220*/  R2UR UR29, R15 ;  /* 0x000000000f1d72ca */ /* 0x000fe400000e0000 */
[----:B---3--:R-:W-:Y:S01]  /*15230*/  R2UR UR24, R12 ;  /* 0x000000000c1872ca */ /* 0x008fe200000e0000 */
[----:B------:R0:W5:Y:S01]  /*15240*/  LDL.LU.64 R14, [R1+0xb0] ;  /* 0x0000b000010e7983 */ /* 0x0001620000300a00 */
[----:B------:R-:W-:Y:S02]  /*15250*/  R2UR UR25, R13 ;  /* 0x000000000d1972ca */ /* 0x000fe400000e0000 */
[----:B----4-:R-:W-:Y:S01]  /*15260*/  R2UR UR20, R10 ;  /* 0x000000000a1472ca */ /* 0x010fe200000e0000 */
[----:B------:R0:W5:Y:S01]  /*15270*/  LDL.LU.64 R12, [R1+0xa8] ;  /* 0x0000a800010c7983 */ /* 0x0001620000300a00 */
[----:B------:R-:W-:Y:S02]  /*15280*/  WARPGROUP.DEPBAR.LE gsb0, 0x0 ;  /* 0x00008000000079c5 */ /* 0x000fe40000010000 */
[----:B------:R-:W-:-:S06]  /*15290*/  WARPGROUP.ARRIVE ;  /* 0x00000000000079c5 */ /* 0x000fcc0000000000 */
[----:B------:R-:W-:Y:S01]  /*152a0*/  HGMMA.64x128x16.F32 R24, gdesc[UR28], R24, gsb0 ;  /* 0x01e000001c1879f0 */ /* 0x000fe20008000818 */
[----:B------:R-:W-:Y:S02]  /*152b0*/  R2UR UR21, R11 ;  /* 0x000000000b1572ca */ /* 0x000fe400000e0000 */
[----:B------:R-:W-:Y:S01]  /*152c0*/  R2UR UR16, R6 ;  /* 0x00000000061072ca */ /* 0x000fe200000e0000 */
[----:B------:R0:W5:Y:S01]  /*152d0*/  LDL.LU.64 R10, [R1+0xa0] ;  /* 0x0000a000010a7983 */ /* 0x0001620000300a00 */
[----:B------:R-:W-:Y:S02]  /*152e0*/  WARPGROUP.DEPBAR.LE gsb0, 0x0 ;  /* 0x00008000000079c5 */ /* 0x000fe40000010000 */
[----:B------:R-:W-:-:S06]  /*152f0*/  WARPGROUP.ARRIVE ;  /* 0x00000000000079c5 */ /* 0x000fcc0000000000 */
[----:B------:R-:W-:Y:S01]  /*15300*/  HGMMA.64x128x16.F32 R24, gdesc[UR24], R24, gsb0 ;  /* 0x01e00000181879f0 */ /* 0x000fe20008000818 */
[----:B------:R-:W-:Y:S02]  /*15310*/  R2UR UR17, R7 ;  /* 0x00000000071172ca */ /* 0x000fe400000e0000 */
[----:B------:R-:W-:Y:S01]  /*15320*/  R2UR UR12, R2 ;  /* 0x00000000020c72ca */ /* 0x000fe200000e0000 */
[----:B------:R0:W5:Y:S01]  /*15330*/  LDL.LU.64 R6, [R1+0x98] ;  /* 0x0000980001067983 */ /* 0x0001620000300a00 */
[----:B------:R-:W-:Y:S02]  /*15340*/  R2UR UR13, R3 ;  /* 0x00000000030d72ca */ /* 0x000fe400000e0000 */
[----:B--2---:R-:W-:Y:S01]  /*15350*/  R2UR UR8, R8 ;  /* 0x00000000080872ca */ /* 0x004fe200000e0000 */
[----:B------:R0:W5:Y:S01]  /*15360*/  LDL.LU R2, [R1+0x8c] ;  /* 0x00008c0001027983 */ /* 0x0001620000300800 */
[----:B------:R-:W-:Y:S02]  /*15370*/  WARPGROUP.DEPBAR.LE gsb0, 0x0 ;  /* 0x00008000000079c5 */ /* 0x000fe40000010000 */
[----:B------:R-:W-:-:S06]  /*15380*/  WARPGROUP.ARRIVE ;  /* 0x00000000000079c5 */ /* 0x000fcc0000000000 */
[----:B------:R-:W-:Y:S03]  /*15390*/  HGMMA.64x128x16.F32 R24, gdesc[UR20], R24, gsb0 ;  /* 0x01e00000141879f0 */ /* 0x000fe60008000818 */
[----:B------:R-:W-:Y:S02]  /*153a0*/  WARPGROUP.DEPBAR.LE gsb0, 0x0 ;  /* 0x00008000000079c5 */ /* 0x000fe40000010000 */
[----:B------:R-:W-:-:S07]  /*153b0*/  WARPGROUP.ARRIVE ;  /* 0x00000000000079c5 */ /* 0x000fce0000000000 */
[----:B------:R-:W-:Y:S01]  /*153c0*/  HGMMA.64x128x16.F32 R24, gdesc[UR16], R24, gsb0 ;  /* 0x01e00000101879f0 */ /* 0x000fe20008000818 */
[----:B------:R-:W-:Y:S02]  /*153d0*/  R2UR UR9, R9 ;  /* 0x00000000090972ca */ /* 0x000fe400000e0000 */
[----:B------:R-:W-:Y:S02]  /*153e0*/  WARPGROUP.DEPBAR.LE gsb0, 0x0 ;  /* 0x00008000000079c5 */ /* 0x000fe40000010000 */
[----:B------:R-:W-:-:S07]  /*153f0*/  WARPGROUP.ARRIVE ;  /* 0x00000000000079c5 */ /* 0x000fce0000000000 */
[----:B------:R-:W-:Y:S01]  /*15400*/  HGMMA.64x128x16.F32 R24, gdesc[UR12], R24, gsb0 ;  /* 0x01e000000c1879f0 */ /* 0x000fe20008000818 */
[----:B------:R-:W-:Y:S01]  /*15410*/  UMOV UR4, UR56 ;  /* 0x0000003800047c82 */ /* 0x000fe20008000000 */
[----:B------:R-:W-:Y:S01]  /*15420*/  UMOV UR5, UR57 ;  /* 0x0000003900057c82 */ /* 0x000fe20008000000 */
        /* <DEDUP_REMOVED lines=12> */
.L_x_2669:
[----:B-----5:R-:W-:Y:S01]  /*154f0*/  SHF.L.U32 R0, R11, 0x1f, RZ ;  /* 0x0000001f0b007819 */ /* 0x020fe200000006ff */
[----:B------:R-:W-:-:S04]  /*15500*/  IMAD R21, R10, 0x8, R2 ;  /* 0x000000080a157824 */ /* 0x000fc800078e0202 */
[----:B------:R0:W1:Y:S01]  /*15510*/  SYNCS.PHASECHK.TRANS64.TRYWAIT P3, [R21+URZ+0x34850], R0 ;  /* 0x03485000150075a7 */ /* 0x000062000806017f */
[----:B------:R-:W-:Y:S05]  /*15520*/  @!P0 BRA `(.L_x_2670) ;  /* 0x0000000000048947 */ /* 0x000fea0003800000 */
[----:B------:R-:W-:Y:S01]  /*15530*/  BPT.TRAP 0x1 ;  /* 0x000000040000795c */ /* 0x000fe20000300000 */
.L_x_2670:
[----:B------:R-:W-:Y:S04]  /*15540*/  BSSY B2, `(.L_x_2671) ;  /* 0x0000004000027945 */ /* 0x000fe80003800000 */
[----:B-1----:R-:W-:Y:S05]  /*15550*/  @P3 BRA `(.L_x_2672) ;  /* 0x0000000000083947 */ /* 0x002fea0003800000 */
[----:B------:R-:W1:Y:S02]  /*15560*/  SYNCS.PHASECHK.TRANS64.TRYWAIT P3, [R21+URZ+0x34850], R0 ;  /* 0x03485000150075a7 */ /* 0x000e64000806017f */
[----:B-1----:R-:W-:Y:S05]  /*15570*/  @!P3 BRA `(.L_x_2673) ;  /* 0x0000011400f8b947 */ /* 0x002fea0003800000 */
.L_x_2672:
[----:B------:R-:W-:Y:S05]  /*15580*/  BSYNC B2 ;  /* 0x0000000000027941 */ /* 0x000fea0003800000 */
.L_x_2671:
[----:B01----:R-:W-:Y:S01]  /*15590*/  VIADD R0, R2, 0x400 ;  /* 0x0000040002007836 */ /* 0x003fe20000000000 */
[----:B------:R-:W-:Y:S01]  /*155a0*/  WARPGROUP.ARRIVE ;  /* 0x00000000000079c5 */ /* 0x000fe20000000000 */
[----:B------:R-:W-:Y:S01]  /*155b0*/  IMAD.MOV.U32 R9, RZ, RZ, 0x40000040 ;  /* 0x40000040ff097424 */ /* 0x000fe200078e00ff */
[----:B------:R-:W0:Y:S01]  /*155c0*/  @P2 LDC R3, c[0x0][0x44c] ;  /* 0x00011300ff032b82 */ /* 0x000e220000000800 */
[----:B------:R-:W-:Y:S01]  /*155d0*/  IMAD.MOV.U32 R11, RZ, RZ, 0x40000040 ;  /* 0x40000040ff0b7424 */ /* 0x000fe200078e00ff */
[----:B------:R-:W-:Y:S01]  /*155e0*/  SHF.R.U32.HI R0, RZ, 0x4, R0 ;  /* 0x00000004ff007819 */ /* 0x000fe20000011600 */
[----:B------:R-:W-:Y:S01]  /*155f0*/  @!P1 VIADD R20, R20, 0x34840 ;  /* 0x0003484014149836 */ /* 0x000fe20000000000 */
[----:B------:R-:W-:Y:S01]  /*15600*/  R2UR UR7, R9 ;  /* 0x00000000090772ca */ /* 0x000fe200000e0000 */
[----:B------:R-:W-:Y:S01]  /*15610*/  @!P1 VIADD R21, R21, 0x34860 ;  /* 0x0003486015159836 */ /* 0x000fe20000000000 */
[----:B------:R-:W-:Y:S02]  /*15620*/  LOP3.LUT R0, R0, 0x3fff, RZ, 0xc0, !PT ;  /* 0x00003fff00007812 */ /* 0x000fe400078ec0ff */
[----:B------:R-:W-:-:S02]  /*15630*/  IADD3 R4, R205, R200, RZ ;  /* 0x000000c8cd047210 */ /* 0x000fc40007ffe0ff */
[----:B------:R-:W-:Y:S02]  /*15640*/  LOP3.LUT R0, R0, 0x4000000, RZ, 0xfc, !PT ;  /* 0x0400000000007812 */ /* 0x000fe400078efcff */
[----:B------:R-:W-:Y:S02]  /*15650*/  @!P1 PRMT R20, RZ, 0x654, R20 ;  /* 0x00000654ff149816 */ /* 0x000fe40000000014 */
[----:B------:R-:W-:Y:S02]  /*15660*/  LEA R8, R10, R0, 0xb ;  /* 0x000000000a087211 */ /* 0x000fe400078e58ff */
[----:B------:R-:W1:Y:S01]  /*15670*/  @P2 LDC R0, c[0x0][0x450] ;  /* 0x00011400ff002b82 */ /* 0x000e620000000800 */
[----:B------:R-:W-:Y:S02]  /*15680*/  @!P1 PRMT R21, RZ, 0x654, R21 ;  /* 0x00000654ff159816 */ /* 0x000fe40000000015 */
[C---:B------:R-:W-:Y:S01]  /*15690*/  R2UR UR6, R8.reuse ;  /* 0x00000000080672ca */ /* 0x040fe200000e0000 */
[----:B------:R-:W-:-:S02]  /*156a0*/  VIADD R10, R8, 0x80 ;  /* 0x00000080080a7836 */ /* 0x000fc40000000000 */
[----:B0-----:R-:W-:-:S10]  /*156b0*/  @P2 IMAD.HI.U32 R3, R4, R3, RZ ;  /* 0x0000000304032227 */ /* 0x001fd400078e00ff */
[----:B------:R-:W-:Y:S01]  /*156c0*/  HGMMA.64x128x16.F32 R88, R180, gdesc[UR4].tnspB, R88, gsb0 ;  /* 0x41e00004b4587df0 */ /* 0x000fe20008000858 */
[----:B------:R-:W-:Y:S01]  /*156d0*/  R2UR UR6, R10 ;  /* 0x000000000a0672ca */ /* 0x000fe200000e0000 */
[----:B------:R-:W-:Y:S01]  /*156e0*/  VIADD R10, R8, 0x100 ;  /* 0x00000100080a7836 */ /* 0x000fe20000000000 */
[----:B------:R-:W-:Y:S02]  /*156f0*/  R2UR UR7, R11 ;  /* 0x000000000b0772ca */ /* 0x000fe400000e0000 */
[----:B------:R-:W-:Y:S02]  /*15700*/  MOV R11, 0x40000040 ;  /* 0x40000040000b7802 */ /* 0x000fe40000000f00 */
[----:B-1----:R-:W-:Y:S01]  /*15710*/  @P2 SHF.R.U32.HI R4, RZ, R0, R3 ;  /* 0x00000000ff042219 */ /* 0x002fe20000011603 */
[----:B------:R-:W-:-:S04]  /*15720*/  IMAD.MOV.U32 R3, RZ, RZ, -0x80 ;  /* 0xffffff80ff037424 */ /* 0x000fc800078e00ff */
[----:B------:R-:W0:Y:S01]  /*15730*/  SHFL.IDX PT, R0, R4, RZ, 0x1c1f ;  /* 0x001c1fff04007589 */ /* 0x000e2200000e0000 */
[----:B------:R-:W-:-:S03]  /*15740*/  IMAD R3, R12, R3, 0x1 ;  /* 0x000000010c037424 */ /* 0x000fc600078e0203 */
[----:B------:R-:W1:Y:S02]  /*15750*/  SHFL.IDX PT, R4, R4, 0x1, 0x1c1f ;  /* 0x003c1f0004047f89 */ /* 0x000e6400000e0000 */
        /* <DEDUP_REMOVED lines=53> */
[----:B------:R-:W-:Y:S01]  /*15ab0*/  FSEL R56, R56, -INF , P3 ;  /* 0xff80000038387808 */ /* 0x000fe20001800000 */
[----:B------:R-:W-:Y:S02]  /*15ac0*/  WARPGROUP.DEPBAR.LE gsb0, 0x0 ;  /* 0x00008000000079c5 */ /* 0x000fe40000010000 */
[----:B------:R-:W-:Y:S01]  /*15ad0*/  WARPGROUP.ARRIVE ;  /* 0x00000000000079c5 */ /* 0x000fe20000000000 */
[----:B------:R-:W-:Y:S02]  /*15ae0*/  FMNMX.FTZ R3, R53, R3, !PT ;  /* 0x0000000335037209 */ /* 0x000fe40007810000 */
[----:B------:R-:W-:Y:S02]  /*15af0*/  ISETP.GT.AND P3, PT, R0, 0x48, PT ;  /* 0x000000480000780c */ /* 0x000fe40003f64270 */
[----:B------:R-:W-:Y:S01]  /*15b00*/  FSEL R57, R57, -INF , P4 ;  /* 0xff80000039397808 */ /* 0x000fe20002000000 */
[----:B------:R-:W-:Y:S01]  /*15b10*/  HGMMA.64x128x16.F32 R88, R176, gdesc[UR4].tnspB, R88, gsb0 ;  /* 0x41e00004b0587df0 */ /* 0x000fe20008000858 */
[----:B------:R-:W-:Y:S01]  /*15b20*/  R2UR UR6, R10 ;  /* 0x000000000a0672ca */ /* 0x000fe200000e0000 */
[----:B------:R-:W-:Y:S01]  /*15b30*/  VIADD R10, R8, 0x180 ;  /* 0x00000180080a7836 */ /* 0x000fe20000000000 */
[----:B------:R-:W-:Y:S01]  /*15b40*/  R2UR UR7, R11 ;  /* 0x000000000b0772ca */ /* 0x000fe200000e0000 */
[----:B------:R-:W-:Y:S01]  /*15b50*/  IMAD.MOV.U32 R11, RZ, RZ, 0x40000040 ;  /* 0x40000040ff0b7424 */ /* 0x000fe200078e00ff */
        /* <DEDUP_REMOVED lines=10> */
[----:B------:R-:W-:Y:S02]  /*15c00*/  FSEL R65, R65, -INF , P4 ;  /* 0xff80000041417808 */ /* 0x000fe40002000000 */
[C---:B------:R-:W-:Y:S02]  /*15c10*/  ISETP.GT.AND P4, PT, R0.reuse, 0x59, PT ;  /* 0x000000590000780c */ /* 0x040fe40003f84270 */
[----:B------:R-:W-:-:S02]  /*15c20*/  ISETP.GT.AND P3, PT, R0, 0x58, PT ;  /* 0x000000580000780c */ /* 0x000fc40003f64270 */
[----:B------:R-:W-:Y:S02]  /*15c30*/  FMNMX.FTZ R3, R64, R3, !PT ;  /* 0x0000000340037209 */ /* 0x000fe40007810000 */
[----:B------:R-:W-:Y:S02]  /*15c40*/  FSEL R69, R69, -INF , P4 ;  /* 0xff80000045457808 */ /* 0x000fe40002000000 */
[----:B------:R-:W-:Y:S02]  /*15c50*/  ISETP.GT.AND P4, PT, R0, 0x61, PT ;  /* 0x000000610000780c */ /* 0x000fe40003f84270 */
[----:B------:R-:W-:Y:S02]  /*15c60*/  FSEL R68, R68, -INF , P3 ;  /* 0xff80000044447808 */ /* 0x000fe40001800000 */
[----:B------:R-:W-:Y:S02]  /*15c70*/  FMNMX.FTZ R3, R65, R3, !PT ;  /* 0x0000000341037209 */ /* 0x000fe40007810000 */
[----:B------:R-:W-:-:S02]  /*15c80*/  ISETP.GT.AND P5, PT, R0, 0x69, PT ;  /* 0x000000690000780c */ /* 0x000fc40003fa4270 */
[----:B------:R-:W-:Y:S02]  /*15c90*/  FSEL R73, R73, -INF , P4 ;  /* 0xff80000049497808 */ /* 0x000fe40002000000 */
[----:B------:R-:W-:Y:S02]  /*15ca0*/  ISETP.GT.AND P3, PT, R0, 0x60, PT ;  /* 0x000000600000780c */ /* 0x000fe40003f64270 */
[----:B------:R-:W-:Y:S02]  /*15cb0*/  FMNMX.FTZ R3, R68, R3, !PT ;  /* 0x0000000344037209 */ /* 0x000fe40007810000 */
[----:B------:R-:W-:Y:S02]  /*15cc0*/  ISETP.GT.AND P4, PT, R0, 0x71, PT ;  /* 0x000000710000780c */ /* 0x000fe40003f84270 */
[----:B------:R-:W-:Y:S02]  /*15cd0*/  FSEL R77, R77, -INF , P5 ;  /* 0xff8000004d4d7808 */ /* 0x000fe40002800000 */
[----:B------:R-:W-:-:S02]  /*15ce0*/  FSEL R72, R72, -INF , P3 ;  /* 0xff80000048487808 */ /* 0x000fc40001800000 */
[----:B------:R-:W-:Y:S02]  /*15cf0*/  FMNMX.FTZ R3, R69, R3, !PT ;  /* 0x0000000345037209 */ /* 0x000fe40007810000 */
[C---:B------:R-:W-:Y:S02]  /*15d00*/  ISETP.GT.AND P5, PT, R0.reuse, 0x79, PT ;  /* 0x000000790000780c */ /* 0x040fe40003fa4270 */
[----:B------:R-:W-:Y:S02]  /*15d10*/  FSEL R81, R81, -INF , P4 ;  /* 0xff80000051517808 */ /* 0x000fe40002000000 */
[----:B------:R-:W-:Y:S02]  /*15d20*/  ISETP.GT.AND P4, PT, R9, RZ, PT ;  /* 0x000000ff0900720c */ /* 0x000fe40003f84270 */
[----:B------:R-:W-:Y:S02]  /*15d30*/  ISETP.GT.AND P6, PT, R0, 0x68, PT ;  /* 0x000000680000780c */ /* 0x000fe40003fc4270 */
[----:B------:R-:W-:-:S02]  /*15d40*/  FMNMX.FTZ R3, R72, R3, !PT ;  /* 0x0000000348037209 */ /* 0x000fc40007810000 */
[----:B------:R-:W-:Y:S02]  /*15d50*/  FSEL R85, R85, -INF , P5 ;  /* 0xff80000055557808 */ /* 0x000fe40002800000 */
[----:B------:R-:W-:Y:S02]  /*15d60*/  ISETP.GT.AND P5, PT, R9, 0x1, PT ;  /* 0x000000010900780c */ /* 0x000fe40003fa4270 */
[----:B------:R-:W-:Y:S02]  /*15d70*/  FSEL R26, R26, -INF , P4 ;  /* 0xff8000001a1a7808 */ /* 0x000fe40002000000 */
[----:B------:R-:W-:Y:S02]  /*15d80*/  FSEL R76, R76, -INF , P6 ;  /* 0xff8000004c4c7808 */ /* 0x000fe40003000000 */
[----:B------:R-:W-:Y:S02]  /*15d90*/  FMNMX.FTZ R3, R73, R3, !PT ;  /* 0x0000000349037209 */ /* 0x000fe40007810000 */
[----:B------:R-:W-:-:S02]  /*15da0*/  ISETP.GT.AND P4, PT, R9, 0x8, PT ;  /* 0x000000080900780c */ /* 0x000fc40003f84270 */
[----:B------:R-:W-:Y:S02]  /*15db0*/  FSEL R27, R27, -INF , P5 ;  /* 0xff8000001b1b7808 */ /* 0x000fe40002800000 */
[----:B------:R-:W-:Y:S02]  /*15dc0*/  FMNMX.FTZ R4, R26, R14, !PT ;  /* 0x0000000e1a047209 */ /* 0x000fe40007810000 */
[----:B------:R-:W-:Y:S02]  /*15dd0*/  ISETP.GT.AND P3, PT, R0, 0x70, PT ;  /* 0x000000700000780c */ /* 0x000fe40003f64270 */
[----:B------:R-:W-:Y:S02]  /*15de0*/  FMNMX.FTZ R3, R76, R3, !PT ;  /* 0x000000034c037209 */ /* 0x000fe40007810000 */
[----:B------:R-:W-:Y:S02]  /*15df0*/  ISETP.GT.AND P5, PT, R9, 0x9, PT ;  /* 0x000000090900780c */ /* 0x000fe40003fa4270 */
[----:B------:R-:W-:-:S02]  /*15e00*/  FSEL R30, R30, -INF , P4 ;  /* 0xff8000001e1e7808 */ /* 0x000fc40002000000 */
[----:B------:R-:W-:Y:S02]  /*15e10*/  FMNMX.FTZ R4, R27, R4, !PT ;  /* 0x000000041b047209 */ /* 0x000fe40007810000 */
[----:B------:R-:W-:Y:S02]  /*15e20*/  FSEL R80, R80, -INF , P3 ;  /* 0xff80000050507808 */ /* 0x000fe40001800000 */
[----:B------:R-:W-:Y:S02]  /*15e30*/  FMNMX.FTZ R3, R77, R3, !PT ;  /* 0x000000034d037209 */ /* 0x000fe40007810000 */
[----:B------:R-:W-:Y:S02]  /*15e40*/  ISETP.GT.AND P4, PT, R9, 0x10, PT ;  /* 0x000000100900780c */ /* 0x000fe40003f84270 */
[----:B------:R-:W-:Y:S02]  /*15e50*/  FSEL R31, R31, -INF , P5 ;  /* 0xff8000001f1f7808 */ /* 0x000fe40002800000 */
[----:B------:R-:W-:-:S02]  /*15e60*/  FMNMX.FTZ R4, R30, R4, !PT ;  /* 0x000000041e047209 */ /* 0x000fc40007810000 */
[----:B------:R-:W-:Y:S02]  /*15e70*/  ISETP.GT.AND P6, PT, R0, 0x78, PT ;  /* 0x000000780000780c */ /* 0x000fe40003fc4270 */
[----:B------:R-:W-:Y:S02]  /*15e80*/  FMNMX.FTZ R3, R80, R3, !PT ;  /* 0x0000000350037209 */ /* 0x000fe40007810000 */
[----:B------:R-:W-:Y:S02]  /*15e90*/  ISETP.GT.AND P5, PT, R9, 0x11, PT ;  /* 0x000000110900780c */ /* 0x000fe40003fa4270 */
[----:B------:R-:W-:Y:S02]  /*15ea0*/  FSEL R34, R34, -INF , P4 ;  /* 0xff80000022227808 */ /* 0x000fe40002000000 */
[----:B------:R-:W-:Y:S02]  /*15eb0*/  FMNMX.FTZ R4, R31, R4, !PT ;  /* 0x000000041f047209 */ /* 0x000fe40007810000 */
[----:B------:R-:W-:-:S02]  /*15ec0*/  FSEL R84, R84, -INF , P6 ;  /* 0xff80000054547808 */ /* 0x000fc40003000000 */
[----:B------:R-:W-:Y:S02]  /*15ed0*/  FMNMX.FTZ R3, R81, R3, !PT ;  /* 0x0000000351037209 */ /* 0x000fe40007810000 */
[----:B------:R-:W-:Y:S02]  /*15ee0*/  ISETP.GT.AND P4, PT, R9, 0x18, PT ;  /* 0x000000180900780c */ /* 0x000fe40003f84270 */
[----:B------:R-:W-:Y:S02]  /*15ef0*/  FSEL R35, R35, -INF , P5 ;  /* 0xff80000023237808 */ /* 0x000fe40002800000 */
[----:B------:R-:W-:Y:S02]  /*15f00*/  FMNMX.FTZ R4, R34, R4, !PT ;  /* 0x0000000422047209 */ /* 0x000fe40007810000 */
[----:B------:R-:W-:Y:S02]  /*15f10*/  FMNMX.FTZ R3, R84, R3, !PT ;  /* 0x0000000354037209 */ /* 0x000fe40007810000 */
[----:B------:R-:W-:-:S02]  /*15f20*/  ISETP.GT.AND P5, PT, R9, 0x19, PT ;  /* 0x000000190900780c */ /* 0x000fc40003fa4270 */
[----:B------:R-:W-:Y:S02]  /*15f30*/  FSEL R38, R38, -INF , P4 ;  /* 0xff80000026267808 */ /* 0x000fe40002000000 */
[----:B------:R-:W-:Y:S02]  /*15f40*/  FMNMX.FTZ R4, R35, R4, !PT ;  /* 0x0000000423047209 */ /* 0x000fe40007810000 */
[----:B------:R-:W-:Y:S02]  /*15f50*/  FMNMX.FTZ R3, R85, R3, !PT ;  /* 0x0000000355037209 */ /* 0x000fe40007810000 */
[----:B------:R-:W-:Y:S02]  /*15f60*/  ISETP.GT.AND P4, PT, R9, 0x20, PT ;  /* 0x000000200900780c */ /* 0x000fe40003f84270 */
[----:B------:R-:W-:Y:S01]  /*15f70*/  FSEL R39, R39, -INF , P5 ;  /* 0xff80000027277808 */ /* 0x000fe20002800000 */
[----:B------:R-:W0:Y:S01]  /*15f80*/  SHFL.BFLY PT, R0, R3, 0x2, 0x1f ;  /* 0x0c401f0003007f89 */ /* 0x000e2200000e0000 */
        /* <DEDUP_REMOVED lines=26> */
[----:B0-----:R-:W-:Y:S01]  /*16130*/  FMNMX.FTZ R3, R3, R0, !PT ;  /* 0x0000000003037209 */ /* 0x001fe20007810000 */
[----:B------:R-:W-:Y:S01]  /*16140*/  IMAD.U32 R0, RZ, RZ, UR59 ;  /* 0x0000003bff007e24 */ /* 0x000fe2000f8e00ff */
        /* <DEDUP_REMOVED lines=51> */
[----:B------:R-:W-:Y:S02]  /*16480*/  FSEL R87, R87, -INF , P5 ;  /* 0xff80000057577808 */ /* 0x000fe40002800000 */
[----:B------:R-:W-:-:S04]  /*16490*/  FMNMX.FTZ R4, R86, R4, !PT ;  /* 0x0000000456047209 */ /* 0x000fc80007810000 */
[----:B------:R-:W-:Y:S01]  /*164a0*/  FMNMX.FTZ R4, R87, R4, !PT ;  /* 0x0000000457047209 */ /* 0x000fe20007810000 */
[----:B------:R-:W-:Y:S02]  /*164b0*/  WARPGROUP.DEPBAR.LE gsb0, 0x0 ;  /* 0x00008000000079c5 */ /* 0x000fe40000010000 */
[----:B------:R-:W-:Y:S02]  /*164c0*/  WARPGROUP.ARRIVE ;  /* 0x00000000000079c5 */ /* 0x000fe40000000000 */
[----:B------:R-:W0:Y:S04]  /*164d0*/  SHFL.BFLY PT, R9, R4, 0x2, 0x1f ;  /* 0x0c401f0004097f89 */ /* 0x000e2800000e0000 */
[----:B------:R-:W-:Y:S01]  /*164e0*/  HGMMA.64x128x16.F32 R88, R168, gdesc[UR4].tnspB, R88, gsb0 ;  /* 0x41e00004a8587df0 */ /* 0x000fe20008000858 */
[----:B------:R-:W-:Y:S01]  /*164f0*/  R2UR UR6, R10 ;  /* 0x000000000a0672ca */ /* 0x000fe200000e0000 */
[----:B------:R-:W-:Y:S01]  /*16500*/  VIADD R10, R8, 0x280 ;  /* 0x00000280080a7836 */ /* 0x000fe20000000000 */
[----:B------:R-:W-:-:S02]  /*16510*/  R2UR UR7, R11 ;  /* 0x000000000b0772ca */ /* 0x000fc400000e0000 */
[----:B------:R-:W-:Y:S02]  /*16520*/  MOV R11, 0x40000040 ;  /* 0x40000040000b7802 */ /* 0x000fe40000000f00 */
[----:B0-----:R-:W-:-:S05]  /*16530*/  FMNMX.FTZ R4, R4, R9, !PT ;  /* 0x0000000904047209 */ /* 0x001fca0007810000 */
[----:B------:R-:W0:Y:S02]  /*16540*/  SHFL.BFLY PT, R9, R4, 0x1, 0x1f ;  /* 0x0c201f0004097f89 */ /* 0x000e2400000e0000 */
[----:B0-----:R-:W-:-:S04]  /*16550*/  FMNMX.FTZ R4, R4, R9, !PT ;  /* 0x0000000904047209 */ /* 0x001fc80007810000 */
[----:B------:R-:W-:Y:S01]  /*16560*/  FSETP.NEU.FTZ.AND P4, PT, R4, -INF , PT ;  /* 0xff8000000400780b */ /* 0x000fe20003f9d000 */
[----:B------:R-:W-:Y:S02]  /*16570*/  WARPGROUP.DEPBAR.LE gsb0, 0x0 ;  /* 0x00008000000079c5 */ /* 0x000fe40000010000 */
[----:B------:R-:W-:-:S06]  /*16580*/  WARPGROUP.ARRIVE ;  /* 0x00000000000079c5 */ /* 0x000fcc0000000000 */
[----:B------:R-:W-:Y:S01]  /*16590*/  HGMMA.64x128x16.F32 R88, R164, gdesc[UR4].tnspB, R88, gsb0 ;  /* 0x41e00004a4587df0 */ /* 0x000fe20008000858 */
[----:B------:R-:W-:Y:S02]  /*165a0*/  R2UR UR6, R10 ;  /* 0x000000000a0672ca */ /* 0x000fe400000e0000 */
[----:B------:R-:W-:Y:S01]  /*165b0*/  R2UR UR7, R11 ;  /* 0x000000000b0772ca */ /* 0x000fe200000e0000 */
[----:B------:R-:W-:Y:S02]  /*165c0*/  WARPGROUP.DEPBAR.LE gsb0, 0x0 ;  /* 0x00008000000079c5 */ /* 0x000fe40000010000 */
[----:B------:R-:W-:Y:S01]  /*165d0*/  WARPGROUP.ARRIVE ;  /* 0x00000000000079c5 */ /* 0x000fe20000000000 */
[----:B------:R-:W0:Y:S09]  /*165e0*/  SHFL.BFLY PT, R164, R3, 0x1, 0x1f ;  /* 0x0c201f0003a47f89 */ /* 0x000e3200000e0000 */
[----:B------:R-:W-:Y:S01]  /*165f0*/  HGMMA.64x128x16.F32 R88, R160, gdesc[UR4].tnspB, R88, gsb0 ;  /* 0x41e00004a0587df0 */ /* 0x000fe20008000858 */
[----:B0-----:R-:W-:-:S04]  /*16600*/  FMNMX.FTZ R3, R3, R164, !PT ;  /* 0x000000a403037209 */ /* 0x001fc80007810000 */
[C---:B------:R-:W-:Y:S01]  /*16610*/  FSETP.NEU.FTZ.AND P3, PT, R3.reuse, -INF , PT ;  /* 0xff8000000300780b */ /* 0x040fe20003f7d000 */
[----:B------:R-:W-:-:S03]  /*16620*/  FMUL.FTZ R11, R3, R0 ;  /* 0x00000000030b7220 */ /* 0x000fc60000410000 */
[----:B------:R-:W-:Y:S02]  /*16630*/  FSEL R9, R3, RZ, P3 ;  /* 0x000000ff03097208 */ /* 0x000fe40001800000 */
[----:B------:R-:W-:Y:S02]  /*16640*/  FSEL R11, R11, RZ, P3 ;  /* 0x000000ff0b0b7208 */ /* 0x000fe40001800000 */
[C---:B------:R-:W-:Y:S01]  /*16650*/  ISETP.GT.AND P3, PT, R12.reuse, R15, PT ;  /* 0x0000000f0c00720c */ /* 0x040fe20003f64270 */
[----:B------:R-:W-:Y:S01]  /*16660*/  FADD.FTZ R9, -R9, R13 ;  /* 0x0000000d09097221 */ /* 0x000fe20000010100 */
[----:B------:R-:W-:Y:S02]  /*16670*/  VIADD R12, R12, 0xffffffff ;  /* 0xffffffff0c0c7836 */ /* 0x000fe40000000000 */
[-CC-:B------:R-:W-:Y:S01]  /*16680*/  FFMA.FTZ R10, R25, R0.reuse, -R11.reuse ;  /* 0x00000000190a7223 */ /* 0x180fe2000001080b */
[-CC-:B------:R-:W-:Y:S01]  /*16690*/  FFMA.FTZ R176, R32, R0.reuse, -R11.reuse ;  /* 0x0000000020b07223 */ /* 0x180fe2000001080b */
[----:B------:R-:W-:Y:S01]  /*166a0*/  FFMA.FTZ R25, R33, R0, -R11 ;  /* 0x0000000021197223 */ /* 0x000fe2000001080b */
[----:B------:R-:W-:-:S02]  /*166b0*/  VIADD R32, R8, 0x300 ;  /* 0x0000030008207836 */ /* 0x000fc40000000000 */
[-CC-:B------:R-:W-:Y:S01]  /*166c0*/  FFMA.FTZ R168, R48, R0.reuse, -R11.reuse ;  /* 0x0000000030a87223 */ /* 0x180fe2000001080b */
[----:B------:R-:W-:Y:S02]  /*166d0*/  IMAD.MOV.U32 R33, RZ, RZ, 0x40000040 ;  /* 0x40000040ff217424 */ /* 0x000fe400078e00ff */
[-CC-:B------:R-:W-:Y:S01]  /*166e0*/  FFMA.FTZ R48, R65, R0.reuse, -R11.reuse ;  /* 0x0000000041307223 */ /* 0x180fe2000001080b */
[-C--:B------:R-:W-:Y:S01]  /*166f0*/  FMUL.FTZ R65, R4, R0.reuse ;  /* 0x0000000004417220 */ /* 0x080fe20000410000 */
[----:B------:R-:W-:Y:S01]  /*16700*/  R2UR UR6, R32 ;  /* 0x00000000200672ca */ /* 0x000fe200000e0000 */
[-CC-:B------:R-:W-:Y:S01]  /*16710*/  FFMA.FTZ R180, R24, R0.reuse, -R11.reuse ;  /* 0x0000000018b47223 */ /* 0x180fe2000001080b */
[----:B------:R-:W-:Y:S01]  /*16720*/  R2UR UR7, R33 ;  /* 0x00000000210772ca */ /* 0x000fe200000e0000 */
[-C--:B------:R-:W-:Y:S01]  /*16730*/  FMUL.FTZ R9, R9, R0.reuse ;  /* 0x0000000009097220 */ /* 0x080fe20000410000 */
[----:B------:R-:W-:Y:S01]  /*16740*/  FSEL R65, R65, RZ, P4 ;  /* 0x000000ff41417208 */ /* 0x000fe20002000000 */
[-CC-:B------:R-:W-:Y:S01]  /*16750*/  FFMA.FTZ R182, R28, R0.reuse, -R11.reuse ;  /* 0x000000001cb67223 */ /* 0x180fe2000001080b */
[----:B------:R-:W-:Y:S01]  /*16760*/  MUFU.EX2 R10, R10 ;  /* 0x0000000a000a7308 */ /* 0x000fe20000000800 */
[-CC-:B------:R-:W-:Y:S01]  /*16770*/  FFMA.FTZ R24, R29, R0.reuse, -R11.reuse ;  /* 0x000000001d187223 */ /* 0x180fe2000001080b */
[-C--:B------:R-:W-:Y:S01]  /*16780*/  FFMA.FTZ R178, R36, R0.reuse, -R11 ;  /* 0x0000000024b27223 */ /* 0x080fe2000001080b */
[-CC-:B------:R-:W-:Y:S01]  /*16790*/  FFMA.FTZ R181, R26, R0.reuse, -R65.reuse ;  /* 0x000000001ab57223 */ /* 0x180fe20000010841 */
[----:B------:R-:W-:Y:S01]  /*167a0*/  FSEL R26, R4, RZ, P4 ;  /* 0x000000ff041a7208 */ /* 0x000fe20002000000 */
[----:B------:R-:W-:Y:S01]  /*167b0*/  FFMA.FTZ R32, R27, R0, -R65 ;  /* 0x000000001b207223 */ /* 0x000fe20000010841 */
[----:B------:R-:W-:-:S02]  /*167c0*/  IMAD.MOV.U32 R27, RZ, RZ, 0x40000040 ;  /* 0x40000040ff1b7424 */ /* 0x000fc400078e00ff */
[-CC-:B------:R-:W-:Y:S01]  /*167d0*/  FFMA.FTZ R183, R30, R0.reuse, -R65.reuse ;  /* 0x000000001eb77223 */ /* 0x180fe20000010841 */
[----:B------:R-:W-:Y:S01]  /*167e0*/  MUFU.EX2 R180, R180 ;  /* 0x000000b400b47308 */ /* 0x000fe20000000800 */
[----:B------:R-:W-:Y:S01]  /*167f0*/  FADD.FTZ R14, -R26, R14 ;  /* 0x0000000e1a0e7221 */ /* 0x000fe20000010100 */
[----:B------:R-:W-:Y:S01]  /*16800*/  IADD3 R26, R8, 0x380, RZ ;  /* 0x00000380081a7810 */ /* 0x000fe20007ffe0ff */
[-CC-:B------:R-:W-:Y:S01]  /*16810*/  FFMA.FTZ R177, R34, R0.reuse, -R65.reuse ;  /* 0x0000000022b17223 */ /* 0x180fe20000010841 */
[-CC-:B------:R-:W-:Y:S01]  /*16820*/  FFMA.FTZ R30, R35, R0.reuse, -R65.reuse ;  /* 0x00000000231e7223 */ /* 0x180fe20000010841 */
[-C--:B------:R-:W-:Y:S01]  /*16830*/  FMUL.FTZ R14, R14, R0.reuse ;  /* 0x000000000e0e7220 */ /* 0x080fe20000410000 */
[-C--:B------:R-:W-:Y:S01]  /*16840*/  FFMA.FTZ R179, R38, R0.reuse, -R65 ;  /* 0x0000000026b37223 */ /* 0x080fe20000010841 */
[-C--:B------:R-:W-:Y:S01]  /*16850*/  FFMA.FTZ R28, R37, R0.reuse, -R11 ;  /* 0x00000000251c7223 */ /* 0x080fe2000001080b */
[----:B------:R-:W-:Y:S01]  /*16860*/  MUFU.EX2 R181, R181 ;  /* 0x000000b500b57308 */ /* 0x000fe20000000800 */
[-C--:B------:R-:W-:Y:S01]  /*16870*/  FFMA.FTZ R33, R39, R0.reuse, -R65 ;  /* 0x0000000027217223 */ /* 0x080fe20000010841 */
[-C--:B------:R-:W-:Y:S01]  /*16880*/  FFMA.FTZ R172, R40, R0.reuse, -R11 ;  /* 0x0000000028ac7223 */ /* 0x080fe2000001080b */
[-C--:B------:R-:W-:Y:S01]  /*16890*/  FFMA.FTZ R173, R42, R0.reuse, -R65 ;  /* 0x000000002aad7223 */ /* 0x080fe20000010841 */
[-C--:B------:R-:W-:Y:S01]  /*168a0*/  FFMA.FTZ R29, R41, R0.reuse, -R11 ;  /* 0x00000000291d7223 */ /* 0x080fe2000001080b */
[-C--:B------:R-:W-:Y:S01]  /*168b0*/  FFMA.FTZ R35, R43, R0.reuse, -R65 ;  /* 0x000000002b237223 */ /* 0x080fe20000010841 */
[-C--:B------:R-:W-:Y:S01]  /*168c0*/  FFMA.FTZ R174, R44, R0.reuse, -R11 ;  /* 0x000000002cae7223 */ /* 0x080fe2000001080b */
[-C--:B------:R-:W-:Y:S01]  /*168d0*/  FFMA.FTZ R175, R46, R0.reuse, -R65 ;  /* 0x000000002eaf7223 */ /* 0x080fe20000010841 */
[----:B------:R-:W0:Y:S01]  /*168e0*/  MUFU.EX2 R9, R9 ;  /* 0x0000000900097308 */ /* 0x000e220000000800 */
[-C--:B------:R-:W-:Y:S01]  /*168f0*/  FFMA.FTZ R36, R45, R0.reuse, -R11 ;  /* 0x000000002d247223 */ /* 0x080fe2000001080b */
[-C--:B------:R-:W-:Y:S01]  /*16900*/  FFMA.FTZ R169, R50, R0.reuse, -R65 ;  /* 0x0000000032a97223 */ /* 0x080fe20000010841 */
[-C--:B------:R-:W-:Y:S01]  /*16910*/  FFMA.FTZ R37, R49, R0.reuse, -R11 ;  /* 0x0000000031257223 */ /* 0x080fe2000001080b */
[-C--:B------:R-:W-:Y:S01]  /*16920*/  FFMA.FTZ R34, R51, R0.reuse, -R65 ;  /* 0x0000000033227223 */ /* 0x080fe20000010841 */
[-C--:B------:R-:W-:Y:S01]  /*16930*/  FFMA.FTZ R170, R52, R0.reuse, -R11 ;  /* 0x0000000034aa7223 */ /* 0x080fe2000001080b */
[-C--:B------:R-:W-:Y:S01]  /*16940*/  FFMA.FTZ R171, R54, R0.reuse, -R65 ;  /* 0x0000000036ab7223 */ /* 0x080fe20000010841 */
[-C--:B------:R-:W-:Y:S01]  /*16950*/  FFMA.FTZ R40, R53, R0.reuse, -R11 ;  /* 0x0000000035287223 */ /* 0x080fe2000001080b */
[----:B------:R1:W2:Y:S01]  /*16960*/  MUFU.EX2 R8, R14 ;  /* 0x0000000e00087308 */ /* 0x0002a20000000800 */
[-C--:B------:R-:W-:Y:S01]  /*16970*/  FFMA.FTZ R55, R55, R0.reuse, -R65 ;  /* 0x0000000037377223 */ /* 0x080fe20000010841 */
[-C--:B------:R-:W-:Y:S01]  /*16980*/  FFMA.FTZ R164, R56, R0.reuse, -R11 ;  /* 0x0000000038a47223 */ /* 0x080fe2000001080b */
[-C--:B------:R-:W-:Y:S01]  /*16990*/  FFMA.FTZ R165, R58, R0.reuse, -R65 ;  /* 0x000000003aa57223 */ /* 0x080fe20000010841 */
[-CC-:B------:R-:W-:Y:S01]  /*169a0*/  FFMA.FTZ R41, R57, R0.reuse, -R11.reuse ;  /* 0x0000000039297223 */ /* 0x180fe2000001080b */
[-C--:B------:R-:W-:Y:S01]  /*169b0*/  FFMA.FTZ R166, R60, R0.reuse, -R11 ;  /* 0x000000003ca67223 */ /* 0x080fe2000001080b */
[-C--:B------:R-:W-:Y:S01]  /*169c0*/  FFMA.FTZ R167, R62, R0.reuse, -R65 ;  /* 0x000000003ea77223 */ /* 0x080fe20000010841 */
[----:B------:R-:W-:Y:S01]  /*169d0*/  FFMA.FTZ R45, R61, R0, -R11 ;  /* 0x000000003d2d7223 */ /* 0x000fe2000001080b */
[----:B------:R-:W3:Y:S01]  /*169e0*/  MUFU.EX2 R32, R32 ;  /* 0x0000002000207308 */ /* 0x000ee20000000800 */
[----:B0-----:R-:W-:Y:S01]  /*169f0*/  FFMA.FTZ R6, R9, R6, R180 ;  /* 0x0000000609067223 */ /* 0x001fe200000100b4 */
[-CC-:B-1----:R-:W-:Y:S01]  /*16a00*/  FFMA.FTZ R14, R59, R0.reuse, -R65.reuse ;  /* 0x000000003b0e7223 */ /* 0x182fe20000010841 */
[-C--:B------:R-:W-:Y:S01]  /*16a10*/  FFMA.FTZ R63, R63, R0.reuse, -R65 ;  /* 0x000000003f3f7223 */ /* 0x080fe20000010841 */
[-CC-:B------:R-:W-:Y:S01]  /*16a20*/  FFMA.FTZ R49, R69, R0.reuse, -R11.reuse ;  /* 0x0000000045317223 */ /* 0x180fe2000001080b */
[----:B------:R-:W-:Y:S01]  /*16a30*/  FADD.FTZ R6, R10, R6 ;  /* 0x000000060a067221 */ /* 0x000fe20000010000 */
[-CC-:B------:R-:W-:Y:S01]  /*16a40*/  FFMA.FTZ R44, R72, R0.reuse, -R11.reuse ;  /* 0x00000000482c7223 */ /* 0x180fe2000001080b */
[-C--:B------:R-:W-:Y:S01]  /*16a50*/  FFMA.FTZ R52, R73, R0.reuse, -R11 ;  /* 0x0000000049347223 */ /* 0x080fe2000001080b */
[----:B------:R-:W0:Y:S01]  /*16a60*/  MUFU.EX2 R182, R182 ;  /* 0x000000b600b67308 */ /* 0x000e220000000800 */
[----:B--2---:R-:W-:Y:S01]  /*16a70*/  FFMA.FTZ R5, R8, R5, R181 ;  /* 0x0000000508057223 */ /* 0x004fe200000100b5 */
[-C--:B------:R-:W-:Y:S01]  /*16a80*/  FFMA.FTZ R75, R75, R0.reuse, -R65 ;  /* 0x000000004b4b7223 */ /* 0x080fe20000010841 */
[-C--:B------:R-:W-:Y:S01]  /*16a90*/  FFMA.FTZ R53, R76, R0.reuse, -R11 ;  /* 0x000000004c357223 */ /* 0x080fe2000001080b */
[----:B------:R-:W-:Y:S01]  /*16aa0*/  FFMA.FTZ R78, R78, R0, -R65 ;  /* 0x000000004e4e7223 */ /* 0x000fe20000010841 */
[----:B------:R-:W-:Y:S01]  /*16ab0*/  F2FP.F16.F32.PACK_AB R180, R10, R180 ;  /* 0x000000b40ab4723e */ /* 0x000fe200000000ff */
[-C--:B------:R-:W-:Y:S01]  /*16ac0*/  FFMA.FTZ R56, R77, R0.reuse, -R11 ;  /* 0x000000004d387223 */ /* 0x080fe2000001080b */
[-C--:B------:R-:W-:Y:S01]  /*16ad0*/  FFMA.FTZ R79, R79, R0.reuse, -R65 ;  /* 0x000000004f4f7223 */ /* 0x080fe20000010841 */
[----:B------:R-:W-:Y:S01]  /*16ae0*/  MUFU.EX2 R183, R183 ;  /* 0x000000b700b77308 */ /* 0x000fe20000000800 */
[----:B---3--:R-:W-:Y:S01]  /*16af0*/  FADD.FTZ R5, R32, R5 ;  /* 0x0000000520057221 */ /* 0x008fe20000010000 */
[-C--:B------:R-:W-:Y:S01]  /*16b00*/  FFMA.FTZ R57, R80, R0.reuse, -R11 ;  /* 0x0000000050397223 */ /* 0x080fe2000001080b */
[-C--:B------:R-:W-:Y:S01]  /*16b10*/  FFMA.FTZ R82, R82, R0.reuse, -R65 ;  /* 0x0000000052527223 */ /* 0x080fe20000010841 */
[-C--:B------:R-:W-:Y:S01]  /*16b20*/  FFMA.FTZ R60, R81, R0.reuse, -R11 ;  /* 0x00000000513c7223 */ /* 0x080fe2000001080b */
[-C--:B------:R-:W-:Y:S01]  /*16b30*/  FFMA.FTZ R83, R83, R0.reuse, -R65 ;  /* 0x0000000053537223 */ /* 0x080fe20000010841 */
[-C--:B------:R-:W-:Y:S01]  /*16b40*/  FFMA.FTZ R61, R84, R0.reuse, -R11 ;  /* 0x00000000543d7223 */ /* 0x080fe2000001080b */
[----:B------:R-:W-:Y:S01]  /*16b50*/  FFMA.FTZ R86, R86, R0, -R65 ;  /* 0x0000000056567223 */ /* 0x000fe20000010841 */
[----:B------:R-:W1:Y:S01]  /*16b60*/  MUFU.EX2 R24, R24 ;  /* 0x0000001800187308 */ /* 0x000e620000000800 */
[----:B0-----:R-:W-:Y:S01]  /*16b70*/  FADD.FTZ R6, R182, R6 ;  /* 0x00000006b6067221 */ /* 0x001fe20000010000 */
[----:B------:R-:W-:-:S06]  /*16b80*/  F2FP.F16.F32.PACK_AB R181, R32, R181 ;  /* 0x000000b520b5723e */ /* 0x000fcc00000000ff */
[----:B------:R-:W-:Y:S08]  /*16b90*/  MUFU.EX2 R176, R176 ;  /* 0x000000b000b07308 */ /* 0x000ff00000000800 */
[----:B------:R-:W-:Y:S01]  /*16ba0*/  MUFU.EX2 R177, R177 ;  /* 0x000000b100b17308 */ /* 0x000fe20000000800 */
[C---:B-1----:R-:W-:Y:S01]  /*16bb0*/  FADD.FTZ R6, R24.reuse, R6 ;  /* 0x0000000618067221 */ /* 0x042fe20000010000 */
[----:B------:R-:W-:-:S06]  /*16bc0*/  F2FP.F16.F32.PACK_AB R182, R24, R182 ;  /* 0x000000b618b6723e */ /* 0x000fcc00000000ff */
[----:B------:R-:W-:Y:S01]  /*16bd0*/  MUFU.EX2 R25, R25 ;  /* 0x0000001900197308 */ /* 0x000fe20000000800 */
[----:B------:R-:W-:Y:S02]  /*16be0*/  WARPGROUP.DEPBAR.LE gsb0, 0x0 ;  /* 0x00008000000079c5 */ /* 0x000fe40000010000 */
[----:B------:R-:W-:Y:S01]  /*16bf0*/  WARPGROUP.ARRIVE ;  /* 0x00000000000079c5 */ /* 0x000fe20000000000 */
[-C--:B------:R-:W-:Y:S01]  /*16c00*/  FFMA.FTZ R160, R64, R0.reuse, -R11 ;  /* 0x0000000040a07223 */ /* 0x080fe2000001080b */
[----:B------:R-:W-:-:S03]  /*16c10*/  FFMA.FTZ R64, R31, R0, -R65 ;  /* 0x000000001f407223 */ /* 0x000fc60000010841 */
[----:B------:R-:W-:Y:S01]  /*16c20*/  MUFU.EX2 R30, R30 ;  /* 0x0000001e001e7308 */ /* 0x000fe20000000800 */
[-CC-:B------:R-:W-:Y:S01]  /*16c30*/  FFMA.FTZ R31, R47, R0.reuse, -R65.reuse ;  /* 0x000000002f1f7223 */ /* 0x180fe20000010841 */
[-C--:B------:R-:W-:Y:S01]  /*16c40*/  FFMA.FTZ R161, R66, R0.reuse, -R65 ;  /* 0x0000000042a17223 */ /* 0x080fe20000010841 */
[----:B------:R-:W-:Y:S01]  /*16c50*/  HGMMA.64x128x16.F32 R88, R156, gdesc[UR4].tnspB, R88, gsb0 ;  /* 0x41e000049c587df0 */ /* 0x000fe20008000858 */
[----:B------:R-:W-:Y:S01]  /*16c60*/  R2UR UR6, R26 ;  /* 0x000000001a0672ca */ /* 0x000fe200000e0000 */
[-C--:B------:R-:W-:Y:S01]  /*16c70*/  FFMA.FTZ R162, R68, R0.reuse, -R11 ;  /* 0x0000000044a27223 */ /* 0x080fe2000001080b */
[----:B------:R-:W-:Y:S01]  /*16c80*/  R2UR UR7, R27 ;  /* 0x000000001b0772ca */ /* 0x000fe200000e0000 */
[-C--:B------:R-:W-:Y:S01]  /*16c90*/  FFMA.FTZ R163, R70, R0.reuse, -R65 ;  /* 0x0000000046a37223 */ /* 0x080fe20000010841 */
[----:B------:R-:W0:Y:S01]  /*16ca0*/  MUFU.EX2 R64, R64 ;  /* 0x0000004000407308 */ /* 0x000e220000000800 */
[----:B------:R-:W-:-:S07]  /*16cb0*/  FFMA.FTZ R11, R85, R0, -R11 ;  /* 0x00000000550b7223 */ /* 0x000fce000001080b */
[----:B------:R-:W-:Y:S08]  /*16cc0*/  MUFU.EX2 R178, R178 ;  /* 0x000000b200b27308 */ /* 0x000ff00000000800 */
[----:B------:R-:W1:Y:S08]  /*16cd0*/  MUFU.EX2 R179, R179 ;  /* 0x000000b300b37308 */ /* 0x000e700000000800 */
[----:B------:R-:W-:Y:S08]  /*16ce0*/  MUFU.EX2 R28, R28 ;  /* 0x0000001c001c7308 */ /* 0x000ff00000000800 */
[----:B------:R-:W2:Y:S08]  /*16cf0*/  MUFU.EX2 R33, R33 ;  /* 0x0000002100217308 */ /* 0x000eb00000000800 */
[----:B------:R-:W-:Y:S08]  /*16d00*/  MUFU.EX2 R172, R172 ;  /* 0x000000ac00ac7308 */ /* 0x000ff00000000800 */
[----:B------:R-:W3:Y:S08]  /*16d10*/  MUFU.EX2 R173, R173 ;  /* 0x000000ad00ad7308 */ /* 0x000ef00000000800 */
[----:B------:R-:W-:Y:S08]  /*16d20*/  MUFU.EX2 R29, R29 ;  /* 0x0000001d001d7308 */ /* 0x000ff00000000800 */
[----:B------:R-:W4:Y:S08]  /*16d30*/  MUFU.EX2 R35, R35 ;  /* 0x0000002300237308 */ /* 0x000f300000000800 */
[----:B------:R-:W-:Y:S08]  /*16d40*/  MUFU.EX2 R174, R174 ;  /* 0x000000ae00ae7308 */ /* 0x000ff00000000800 */
[----:B------:R-:W5:Y:S08]  /*16d50*/  MUFU.EX2 R175, R175 ;  /* 0x000000af00af7308 */ /* 0x000f700000000800 */
[----:B------:R-:W-:Y:S08]  /*16d60*/  MUFU.EX2 R36, R36 ;  /* 0x0000002400247308 */ /* 0x000ff00000000800 */
[----:B------:R-:W5:Y:S08]  /*16d70*/  MUFU.EX2 R31, R31 ;  /* 0x0000001f001f7308 */ /* 0x000f700000000800 */
[----:B------:R-:W-:Y:S08]  /*16d80*/  MUFU.EX2 R168, R168 ;  /* 0x000000a800a87308 */ /* 0x000ff00000000800 */
[----:B------:R-:W5:Y:S08]  /*16d90*/  MUFU.EX2 R169, R169 ;  /* 0x000000a900a97308 */ /* 0x000f700000000800 */
[----:B------:R-:W-:Y:S08]  /*16da0*/  MUFU.EX2 R37, R37 ;  /* 0x0000002500257308 */ /* 0x000ff00000000800 */
[----:B------:R-:W5:Y:S08]  /*16db0*/  MUFU.EX2 R34, R34 ;  /* 0x0000002200227308 */ /* 0x000f700000000800 */
[----:B------:R-:W-:Y:S01]  /*16dc0*/  MUFU.EX2 R170, R170 ;  /* 0x000000aa00aa7308 */ /* 0x000fe20000000800 */
[----:B------:R-:W-:-:S02]  /*16dd0*/  WARPGROUP.DEPBAR.LE gsb0, 0x0 ;  /* 0x00008000000079c5 */ /* 0x000fc40000010000 */
[----:B------:R-:W-:Y:S01]  /*16de0*/  WARPGROUP.ARRIVE ;  /* 0x00000000000079c5 */ /* 0x000fe20000000000 */
[----:B------:R-:W-:-:S04]  /*16df0*/  FFMA.FTZ R157, R74, R0, -R65 ;  /* 0x000000004a9d7223 */ /* 0x000fc80000010841 */
[----:B------:R-:W5:Y:S01]  /*16e00*/  MUFU.EX2 R171, R171 ;  /* 0x000000ab00ab7308 */ /* 0x000f620000000800 */
[----:B------:R-:W-:Y:S07]  /*16e10*/  HGMMA.64x128x16.F32 R88, R152, gdesc[UR4].tnspB, R88, gsb0 ;  /* 0x41e0000498587df0 */ /* 0x000fee0008000858 */
        /* <DEDUP_REMOVED lines=20> */
[----:B0-----:R-:W-:Y:S01]  /*16f60*/  FADD.FTZ R20, R183, R5 ;  /* 0x00000005b7147221 */ /* 0x001fe20000010000 */
[----:B------:R0:W-:Y:S06]  /*16f70*/  @!P1 SYNCS.ARRIVE.TRANS64.RED.A1T0 RZ, [R21+URZ], RZ ;  /* 0x000000ff15ff99a7 */ /* 0x0001ec000810043f */
[----:B------:R-:W5:Y:S01]  /*16f80*/  MUFU.EX2 R5, R63 ;  /* 0x0000003f00057308 */ /* 0x000f620000000800 */
[C---:B------:R-:W-:Y:S01]  /*16f90*/  F2FP.F16.F32.PACK_AB R183, R64.reuse, R183 ;  /* 0x000000b740b7723e */ /* 0x040fe200000000ff */
[----:B------:R-:W-:-:S04]  /*16fa0*/  FADD.FTZ R20, R64, R20 ;  /* 0x0000001440147221 */ /* 0x000fc80000010000 */
[----:B------:R-:W-:Y:S01]  /*16fb0*/  FADD.FTZ R20, R177, R20 ;  /* 0x00000014b1147221 */ /* 0x000fe20000010000 */
[----:B0-----:R-:W-:Y:S01]  /*16fc0*/  FADD.FTZ R21, R176, R6 ;  /* 0x00000006b0157221 */ /* 0x001fe20000010000 */
[----:B------:R-:W-:Y:S01]  /*16fd0*/  FFMA.FTZ R6, R67, R0, -R65 ;  /* 0x0000000043067223 */ /* 0x000fe20000010841 */
[C---:B------:R-:W-:Y:S01]  /*16fe0*/  F2FP.F16.F32.PACK_AB R176, R25.reuse, R176 ;  /* 0x000000b019b0723e */ /* 0x040fe200000000ff */
[----:B------:R-:W-:Y:S01]  /*16ff0*/  FADD.FTZ R26, R30, R20 ;  /* 0x000000141e1a7221 */ /* 0x000fe20000010000 */
[----:B------:R-:W-:Y:S01]  /*17000*/  FADD.FTZ R21, R25, R21 ;  /* 0x0000001519157221 */ /* 0x000fe20000010000 */
[-C--:B------:R-:W-:Y:S01]  /*17010*/  FFMA.FTZ R20, R71, R0.reuse, -R65 ;  /* 0x0000000047147223 */ /* 0x080fe20000010841 */
[----:B------:R-:W-:Y:S01]  /*17020*/  MUFU.EX2 R75, R75 ;  /* 0x0000004b004b7308 */ /* 0x000fe20000000800 */
[----:B-1----:R-:W-:Y:S01]  /*17030*/  FADD.FTZ R26, R179, R26 ;  /* 0x0000001ab31a7221 */ /* 0x002fe20000010000 */
[----:B------:R-:W-:Y:S01]  /*17040*/  FADD.FTZ R21, R178, R21 ;  /* 0x00000015b2157221 */ /* 0x000fe20000010000 */
[----:B------:R-:W-:Y:S01]  /*17050*/  FFMA.FTZ R65, R87, R0, -R65 ;  /* 0x0000000057417223 */ /* 0x000fe20000010841 */
[----:B------:R-:W-:Y:S01]  /*17060*/  F2FP.F16.F32.PACK_AB R177, R30, R177 ;  /* 0x000000b11eb1723e */ /* 0x000fe200000000ff */
[----:B--2---:R-:W-:Y:S01]  /*17070*/  FADD.FTZ R26, R33, R26 ;  /* 0x0000001a211a7221 */ /* 0x004fe20000010000 */
[C---:B------:R-:W-:Y:S01]  /*17080*/  FADD.FTZ R21, R28.reuse, R21 ;  /* 0x000000151c157221 */ /* 0x040fe20000010000 */
[----:B------:R-:W-:Y:S01]  /*17090*/  F2FP.F16.F32.PACK_AB R178, R28, R178 ;  /* 0x000000b21cb2723e */ /* 0x000fe200000000ff */
[----:B------:R-:W0:Y:S01]  /*170a0*/  MUFU.EX2 R6, R6 ;  /* 0x0000000600067308 */ /* 0x000e220000000800 */
[----:B---3--:R-:W-:Y:S01]  /*170b0*/  FADD.FTZ R26, R173, R26 ;  /* 0x0000001aad1a7221 */ /* 0x008fe20000010000 */
[----:B------:R-:W-:Y:S01]  /*170c0*/  FADD.FTZ R21, R172, R21 ;  /* 0x00000015ac157221 */ /* 0x000fe20000010000 */
[----:B------:R-:W-:-:S02]  /*170d0*/  F2FP.F16.F32.PACK_AB R179, R33, R179 ;  /* 0x000000b321b3723e */ /* 0x000fc400000000ff */
[----:B----4-:R-:W-:Y:S01]  /*170e0*/  FADD.FTZ R26, R35, R26 ;  /* 0x0000001a231a7221 */ /* 0x010fe20000010000 */
[C---:B------:R-:W-:Y:S01]  /*170f0*/  FADD.FTZ R21, R29.reuse, R21 ;  /* 0x000000151d157221 */ /* 0x040fe20000010000 */
[----:B------:R-:W-:Y:S01]  /*17100*/  F2FP.F16.F32.PACK_AB R172, R29, R172 ;  /* 0x000000ac1dac723e */ /* 0x000fe200000000ff */
[----:B------:R-:W1:Y:S01]  /*17110*/  MUFU.EX2 R20, R20 ;  /* 0x0000001400147308 */ /* 0x000e620000000800 */
[----:B-----5:R-:W-:Y:S01]  /*17120*/  FADD.FTZ R26, R175, R26 ;  /* 0x0000001aaf1a7221 */ /* 0x020fe20000010000 */
[----:B------:R-:W-:Y:S01]  /*17130*/  FADD.FTZ R21, R174, R21 ;  /* 0x00000015ae157221 */ /* 0x000fe20000010000 */
[----:B------:R-:W-:Y:S02]  /*17140*/  F2FP.F16.F32.PACK_AB R173, R35, R173 ;  /* 0x000000ad23ad723e */ /* 0x000fe400000000ff */
[----:B------:R-:W-:Y:S01]  /*17150*/  FADD.FTZ R26, R31, R26 ;  /* 0x0000001a1f1a7221 */ /* 0x000fe20000010000 */
[C---:B------:R-:W-:Y:S01]  /*17160*/  FADD.FTZ R21, R36.reuse, R21 ;  /* 0x0000001524157221 */ /* 0x040fe20000010000 */
[----:B------:R-:W-:Y:S01]  /*17170*/  F2FP.F16.F32.PACK_AB R174, R36, R174 ;  /* 0x000000ae24ae723e */ /* 0x000fe200000000ff */
[----:B------:R-:W-:Y:S01]  /*17180*/  MUFU.EX2 R53, R53 ;  /* 0x0000003500357308 */ /* 0x000fe20000000800 */
[----:B------:R-:W-:Y:S01]  /*17190*/  FADD.FTZ R26, R169, R26 ;  /* 0x0000001aa91a7221 */ /* 0x000fe20000010000 */
[----:B------:R-:W-:Y:S01]  /*171a0*/  FADD.FTZ R21, R168, R21 ;  /* 0x00000015a8157221 */ /* 0x000fe20000010000 */
[----:B------:R-:W-:-:S02]  /*171b0*/  F2FP.F16.F32.PACK_AB R175, R31, R175 ;  /* 0x000000af1faf723e */ /* 0x000fc400000000ff */
[----:B------:R-:W-:Y:S01]  /*171c0*/  FADD.FTZ R26, R34, R26 ;  /* 0x0000001a221a7221 */ /* 0x000fe20000010000 */
[C---:B------:R-:W-:Y:S01]  /*171d0*/  FADD.FTZ R21, R37.reuse, R21 ;  /* 0x0000001525157221 */ /* 0x040fe20000010000 */
[----:B------:R-:W-:Y:S01]  /*171e0*/  F2FP.F16.F32.PACK_AB R168, R37, R168 ;  /* 0x000000a825a8723e */ /* 0x000fe200000000ff */
[----:B------:R-:W2:Y:S01]  /*171f0*/  MUFU.EX2 R78, R78 ;  /* 0x0000004e004e7308 */ /* 0x000ea20000000800 */
[----:B------:R-:W-:Y:S01]  /*17200*/  FADD.FTZ R26, R171, R26 ;  /* 0x0000001aab1a7221 */ /* 0x000fe20000010000 */
[----:B------:R-:W-:Y:S01]  /*17210*/  FADD.FTZ R21, R170, R21 ;  /* 0x00000015aa157221 */ /* 0x000fe20000010000 */
[C---:B------:R-:W-:Y:S02]  /*17220*/  F2FP.F16.F32.PACK_AB R171, R13.reuse, R171 ;  /* 0x000000ab0dab723e */ /* 0x040fe400000000ff */
[----:B------:R-:W-:Y:S01]  /*17230*/  FADD.FTZ R26, R13, R26 ;  /* 0x0000001a0d1a7221 */ /* 0x000fe20000010000 */
[----:B------:R-:W-:Y:S01]  /*17240*/  FADD.FTZ R21, R40, R21 ;  /* 0x0000001528157221 */ /* 0x000fe20000010000 */
[----:B------:R-:W-:Y:S01]  /*17250*/  F2FP.F16.F32.PACK_AB R169, R34, R169 ;  /* 0x000000a922a9723e */ /* 0x000fe200000000ff */
[----:B------:R-:W-:Y:S01]  /*17260*/  MUFU.EX2 R56, R56 ;  /* 0x0000003800387308 */ /* 0x000fe20000000800 */
[----:B------:R-:W-:Y:S01]  /*17270*/  FADD.FTZ R26, R165, R26 ;  /* 0x0000001aa51a7221 */ /* 0x000fe20000010000 */
[----:B------:R-:W-:Y:S01]  /*17280*/  FADD.FTZ R21, R164, R21 ;  /* 0x00000015a4157221 */ /* 0x000fe20000010000 */
[----:B------:R-:W-:-:S02]  /*17290*/  F2FP.F16.F32.PACK_AB R165, R14, R165 ;  /* 0x000000a50ea5723e */ /* 0x000fc400000000ff */
[----:B------:R-:W-:Y:S01]  /*172a0*/  FADD.FTZ R26, R14, R26 ;  /* 0x0000001a0e1a7221 */ /* 0x000fe20000010000 */
[----:B------:R-:W-:Y:S01]  /*172b0*/  FADD.FTZ R21, R41, R21 ;  /* 0x0000001529157221 */ /* 0x000fe20000010000 */
[----:B------:R-:W-:Y:S01]  /*172c0*/  F2FP.F16.F32.PACK_AB R170, R40, R170 ;  /* 0x000000aa28aa723e */ /* 0x000fe200000000ff */
[----:B------:R-:W3:Y:S01]  /*172d0*/  MUFU.EX2 R79, R79 ;  /* 0x0000004f004f7308 */ /* 0x000ee20000000800 */
        /* <DEDUP_REMOVED lines=9> */
[----:B0-----:R-:W-:-:S02]  /*17370*/  F2FP.F16.F32.PACK_AB R161, R6, R161 ;  /* 0x000000a106a1723e */ /* 0x001fc400000000ff */
[----:B------:R-:W-:Y:S01]  /*17380*/  FADD.FTZ R10, R6, R25 ;  /* 0x00000019060a7221 */ /* 0x000fe20000010000 */
[----:B------:R-:W-:Y:S01]  /*17390*/  FADD.FTZ R21, R48, R21 ;  /* 0x0000001530157221 */ /* 0x000fe20000010000 */
[----:B------:R-:W-:Y:S01]  /*173a0*/  F2FP.F16.F32.PACK_AB R166, R45, R166 ;  /* 0x000000a62da6723e */ /* 0x000fe200000000ff */
[----:B------:R-:W0:Y:S01]  /*173b0*/  MUFU.EX2 R82, R82 ;  /* 0x0000005200527308 */ /* 0x000e220000000800 */
[----:B------:R-:W-:Y:S01]  /*173c0*/  FADD.FTZ R13, R163, R10 ;  /* 0x0000000aa30d7221 */ /* 0x000fe20000010000 */
[----:B------:R-:W-:Y:S01]  /*173d0*/  FADD.FTZ R24, R162, R21 ;  /* 0x00000015a2187221 */ /* 0x000fe20000010000 */
[----:B------:R-:W-:Y:S02]  /*173e0*/  F2FP.F16.F32.PACK_AB R160, R48, R160 ;  /* 0x000000a030a0723e */ /* 0x000fe400000000ff */
[----:B-1----:R-:W-:Y:S01]  /*173f0*/  FADD.FTZ R10, R20, R13 ;  /* 0x0000000d140a7221 */ /* 0x002fe20000010000 */
[C---:B------:R-:W-:Y:S01]  /*17400*/  FADD.FTZ R21, R49.reuse, R24 ;  /* 0x0000001831157221 */ /* 0x040fe20000010000 */
[----:B------:R-:W-:Y:S01]  /*17410*/  F2FP.F16.F32.PACK_AB R162, R49, R162 ;  /* 0x000000a231a2723e */ /* 0x000fe200000000ff */
[----:B------:R-:W1:Y:S01]  /*17420*/  MUFU.EX2 R60, R60 ;  /* 0x0000003c003c7308 */ /* 0x000e620000000800 */
[----:B------:R-:W-:Y:S01]  /*17430*/  FADD.FTZ R10, R157, R10 ;  /* 0x0000000a9d0a7221 */ /* 0x000fe20000010000 */
[----:B------:R-:W-:Y:S01]  /*17440*/  FADD.FTZ R21, R44, R21 ;  /* 0x000000152c157221 */ /* 0x000fe20000010000 */
[----:B------:R-:W-:-:S02]  /*17450*/  F2FP.F16.F32.PACK_AB R163, R20, R163 ;  /* 0x000000a314a3723e */ /* 0x000fc400000000ff */
[----:B------:R-:W-:Y:S01]  /*17460*/  FADD.FTZ R5, R75, R10 ;  /* 0x0000000a4b057221 */ /* 0x000fe20000010000 */
[C---:B------:R-:W-:Y:S01]  /*17470*/  FADD.FTZ R14, R52.reuse, R21 ;  /* 0x00000015340e7221 */ /* 0x040fe20000010000 */
[----:B------:R-:W-:Y:S01]  /*17480*/  F2FP.F16.F32.PACK_AB R156, R52, R44 ;  /* 0x0000002c349c723e */ /* 0x000fe200000000ff */
[----:B------:R-:W4:Y:S01]  /*17490*/  MUFU.EX2 R83, R83 ;  /* 0x0000005300537308 */ /* 0x000f220000000800 */
[----:B--2---:R-:W-:Y:S01]  /*174a0*/  FADD.FTZ R6, R78, R5 ;  /* 0x000000054e067221 */ /* 0x004fe20000010000 */
[----:B------:R-:W-:Y:S01]  /*174b0*/  FADD.FTZ R13, R53, R14 ;  /* 0x0000000e350d7221 */ /* 0x000fe20000010000 */
[----:B------:R-:W-:Y:S02]  /*174c0*/  F2FP.F16.F32.PACK_AB R157, R75, R157 ;  /* 0x0000009d4b9d723e */ /* 0x000fe400000000ff */
[----:B---3--:R-:W-:Y:S01]  /*174d0*/  FADD.FTZ R5, R79, R6 ;  /* 0x000000064f057221 */ /* 0x008fe20000010000 */
[C---:B------:R-:W-:Y:S01]  /*174e0*/  FADD.FTZ R10, R56.reuse, R13 ;  /* 0x0000000d380a7221 */ /* 0x040fe20000010000 */
[----:B------:R-:W-:Y:S01]  /*174f0*/  F2FP.F16.F32.PACK_AB R158, R56, R53 ;  /* 0x00000035389e723e */ /* 0x000fe200000000ff */
[----:B------:R-:W2:Y:S01]  /*17500*/  MUFU.EX2 R61, R61 ;  /* 0x0000003d003d7308 */ /* 0x000ea20000000800 */
[----:B0-----:R-:W-:Y:S01]  /*17510*/  FADD.FTZ R6, R82, R5 ;  /* 0x0000000552067221 */ /* 0x001fe20000010000 */
[----:B------:R-:W-:Y:S01]  /*17520*/  FADD.FTZ R13, R57, R10 ;  /* 0x0000000a390d7221 */ /* 0x000fe20000010000 */
[----:B------:R-:W-:-:S02]  /*17530*/  F2FP.F16.F32.PACK_AB R159, R79, R78 ;  /* 0x0000004e4f9f723e */ /* 0x000fc400000000ff */
[C---:B-1----:R-:W-:Y:S01]  /*17540*/  F2FP.F16.F32.PACK_AB R152, R60.reuse, R57 ;  /* 0x000000393c98723e */ /* 0x042fe200000000ff */
[----:B------:R-:W-:Y:S01]  /*17550*/  FADD.FTZ R10, R60, R13 ;  /* 0x0000000d3c0a7221 */ /* 0x000fe20000010000 */
[----:B------:R-:W-:Y:S01]  /*17560*/  IMAD.MOV.U32 R13, RZ, RZ, R3 ;  /* 0x000000ffff0d7224 */ /* 0x000fe200078e0003 */
[----:B------:R-:W0:Y:S01]  /*17570*/  MUFU.EX2 R86, R86 ;  /* 0x0000005600567308 */ /* 0x000e220000000800 */
[C---:B----4-:R-:W-:Y:S01]  /*17580*/  FADD.FTZ R5, R83.reuse, R6 ;  /* 0x0000000653057221 */ /* 0x050fe20000010000 */
[----:B------:R-:W-:-:S06]  /*17590*/  F2FP.F16.F32.PACK_AB R153, R83, R82 ;  /* 0x000000525399723e */ /* 0x000fcc00000000ff */
[----:B------:R-:W1:Y:S01]  /*175a0*/  MUFU.EX2 R11, R11 ;  /* 0x0000000b000b7308 */ /* 0x000e620000000800 */
[----:B--2---:R-:W-:-:S07]  /*175b0*/  FADD.FTZ R10, R61, R10 ;  /* 0x0000000a3d0a7221 */ /* 0x004fce0000010000 */
[----:B------:R-:W2:Y:S01]  /*175c0*/  MUFU.EX2 R65, R65 ;  /* 0x0000004100417308 */ /* 0x000ea20000000800 */
[----:B0-----:R-:W-:Y:S01]  /*175d0*/  FADD.FTZ R14, R86, R5 ;  /* 0x00000005560e7221 */ /* 0x001fe20000010000 */
[C---:B-1----:R-:W-:Y:S01]  /*175e0*/  FADD.FTZ R6, R11.reuse, R10 ;  /* 0x0000000a0b067221 */ /* 0x042fe20000010000 */
[----:B------:R-:W-:Y:S01]  /*175f0*/  F2FP.F16.F32.PACK_AB R154, R11, R61 ;  /* 0x0000003d0b9a723e */ /* 0x000fe200000000ff */
[----:B------:R-:W-:Y:S01]  /*17600*/  IMAD.MOV.U32 R10, RZ, RZ, R184 ;  /* 0x000000ffff0a7224 */ /* 0x000fe200078e00b8 */
[----:B------:R-:W-:Y:S01]  /*17610*/  MOV R11, R187 ;  /* 0x000000bb000b7202 */ /* 0x000fe20000000f00 */
[C---:B--2---:R-:W-:Y:S01]  /*17620*/  FADD.FTZ R5, R65.reuse, R14 ;  /* 0x0000000e41057221 */ /* 0x044fe20000010000 */
[----:B------:R-:W-:Y:S01]  /*17630*/  F2FP.F16.F32.PACK_AB R155, R65, R86 ;  /* 0x00000056419b723e */ /* 0x000fe200000000ff */
[----:B------:R-:W-:Y:S01]  /*17640*/  IMAD.MOV.U32 R14, RZ, RZ, R4 ;  /* 0x000000ffff0e7224 */ /* 0x000fe200078e0004 */
[----:B------:R-:W-:Y:S06]  /*17650*/  @P3 BRA `(.L_x_2674) ;  /* 0xffffffd000a03947 */ /* 0x000fec000383ffff */
[----:B------:R-:W-:Y:S05]  /*17660*/  BSYNC B1 ;  /* 0x0000000000017941 */ /* 0x000fea0003800000 */
.L_x_2663:
[----:B------:R-:W-:Y:S05]  /*17670*/  BSYNC B0 ;  /* 0x0000000000007941 */ /* 0x000fea0003800000 */
.L_x_2662:
[----:B------:R-:W-:Y:S01]  /*17680*/  ISETP.GE.AND P2, PT, R12, R199, PT ;  /* 0x000000c70c00720c */ /* 0x000fe20003f46270 */
[----:B------:R-:W-:-:S12]  /*17690*/  BSSY B0, `(.L_x_2675) ;  /* 0x000024d000007945 */ /* 0x000fd80003800000 */
[----:B------:R-:W-:Y:S05]  /*176a0*/  @!P2 BRA `(.L_x_2676) ;  /* 0x00000024002ca947 */ /* 0x000fea0003800000 */
[----:B------:R-:W-:Y:S01]  /*176b0*/  IMAD.MOV.U32 R14, RZ, RZ, R4 ;  /* 0x000000ffff0e7224 */ /* 0x000fe200078e0004 */
[----:B------:R-:W-:Y:S01]  /*176c0*/  MOV R13, R3 ;  /* 0x00000003000d7202 */ /* 0x000fe20000000f00 */
[----:B------:R-:W-:Y:S02]  /*176d0*/  IMAD.MOV.U32 R11, RZ, RZ, R187 ;  /* 0x000000ffff0b7224 */ /* 0x000fe400078e00bb */
[----:B------:R-:W-:-:S07]  /*176e0*/  IMAD.MOV.U32 R10, RZ, RZ, R184 ;  /* 0x000000ffff0a7224 */ /* 0x000fce00078e00b8 */
.L_x_2687:
        /* <DEDUP_REMOVED lines=8> */
.L_x_2677:
[----:B------:R-:W-:Y:S02]  /*17770*/  LEA R3, R184, R2, 0x3 ;  /* 0x00000002b8037211 */ /* 0x000fe400078e18ff */
[----:B------:R-:W-:-:S04]  /*17780*/  SHF.L.U32 R4, R187, 0x1f, RZ ;  /* 0x0000001fbb047819 */ /* 0x000fc800000006ff */
[----:B------:R0:W1:Y:S01]  /*17790*/  SYNCS.PHASECHK.TRANS64.TRYWAIT P2, [R3+URZ+0x34830], R4 ;  /* 0x03483004030075a7 */ /* 0x000062000804017f */
[----:B------:R-:W-:Y:S05]  /*177a0*/  @!P0 BRA `(.L_x_2678) ;  /* 0x0000000000048947 */ /* 0x000fea0003800000 */
[----:B------:R-:W-:Y:S01]  /*177b0*/  BPT.TRAP 0x1 ;  /* 0x000000040000795c */ /* 0x000fe20000300000 */
.L_x_2678:
[----:B------:R-:W-:Y:S01]  /*177c0*/  IMAD R0, R184, 0xc00, R7 ;  /* 0x00000c00b8007824 */ /* 0x000fe200078e0207 */
[----:B------:R-:W-:Y:S03]  /*177d0*/  BSSY B1, `(.L_x_2679) ;  /* 0x0000006000017945 */ /* 0x000fe60003800000 */
[C---:B------:R-:W-:Y:S02]  /*177e0*/  VIADD R26, R0.reuse, 0x2 ;  /* 0x00000002001a7836 */ /* 0x040fe40000000000 */
[----:B------:R-:W-:Y:S01]  /*177f0*/  VIADD R15, R0, 0x4 ;  /* 0x00000004000f7836 */ /* 0x000fe20000000000 */
[----:B-1----:R-:W-:Y:S06]  /*17800*/  @P2 BRA `(.L_x_2680) ;  /* 0x0000000000082947 */ /* 0x002fec0003800000 */
[----:B------:R-:W1:Y:S02]  /*17810*/  SYNCS.PHASECHK.TRANS64.TRYWAIT P2, [R3+URZ+0x34830], R4 ;  /* 0x03483004030075a7 */ /* 0x000e64000804017f */
[----:B-1----:R-:W-:Y:S05]  /*17820*/  @!P2 BRA `(.L_x_2681) ;  /* 0x000000f40060a947 */ /* 0x002fea0003800000 */
.L_x_2680:
[----:B------:R-:W-:Y:S05]  /*17830*/  BSYNC B1 ;  /* 0x0000000000017941 */ /* 0x000fea0003800000 */
.L_x_2679:
        /* <DEDUP_REMOVED lines=8> */
[----:B------:R-:W-:Y:S02]  /*178c0*/  R2UR UR34, R24 ;  /* 0x00000000182272ca */ /* 0x000fe400000e0000 */
[----:B------:R-:W-:Y:S01]  /*178d0*/  IADD3 R24, R0, 0x404, RZ ;  /* 0x0000040400187810 */ /* 0x000fe20007ffe0ff */
[----:B------:R-:W-:Y:S01]  /*178e0*/  IMAD.MOV.U32 R25, RZ, RZ, 0x40000040 ;  /* 0x40000040ff197424 */ /* 0x000fe200078e00ff */
[----:B------:R-:W-:Y:S01]  /*178f0*/  R2UR UR30, R26 ;  /* 0x000000001a1e72ca */ /* 0x000fe200000e0000 */
[----:B------:R-:W-:Y:S01]  /*17900*/  VIADD R28, R0, 0x402 ;  /* 0x00000402001c7836 */ /* 0x000fe20000000000 */
[----:B------:R-:W-:Y:S01]  /*17910*/  R2UR UR22, R24 ;  /* 0x00000000181672ca */ /* 0x000fe200000e0000 */
[C---:B------:R-:W-:Y:S01]  /*17920*/  VIADD R26, R0.reuse, 0x406 ;  /* 0x00000406001a7836 */ /* 0x040fe20000000000 */
[----:B------:R-:W-:Y:S01]  /*17930*/  MOV R27, 0x40000040 ;  /* 0x40000040001b7802 */ /* 0x000fe20000000f00 */
[----:B------:R-:W-:Y:S01]  /*17940*/  VIADD R24, R0, 0x802 ;  /* 0x0000080200187836 */ /* 0x000fe20000000000 */
[----:B------:R-:W-:Y:S01]  /*17950*/  R2UR UR55, R25 ;  /* 0x00000000193772ca */ /* 0x000fe200000e0000 */
[----:B------:R-:W-:Y:S01]  /*17960*/  IMAD.MOV.U32 R29, RZ, RZ, 0x40000040 ;  /* 0x40000040ff1d7424 */ /* 0x000fe200078e00ff */
[----:B------:R-:W-:Y:S01]  /*17970*/  R2UR UR26, R28 ;  /* 0x000000001c1a72ca */ /* 0x000fe200000e0000 */
[----:B------:R-:W-:Y:S01]  /*17980*/  VIADD R28, R0, 0x800 ;  /* 0x00000800001c7836 */ /* 0x000fe20000000000 */
[----:B------:R-:W-:Y:S01]  /*17990*/  R2UR UR18, R26 ;  /* 0x000000001a1272ca */ /* 0x000fe200000e0000 */
[----:B--2---:R-:W2:Y:S01]  /*179a0*/  LDL.64 R12, [R1+0x30] ;  /* 0x00003000010c7983 */ /* 0x004ea20000100a00 */
[----:B------:R-:W-:Y:S01]  /*179b0*/  R2UR UR10, R24 ;  /* 0x00000000180a72ca */ /* 0x000fe200000e0000 */
[C---:B------:R-:W-:Y:S01]  /*179c0*/  VIADD R24, R0.reuse, 0x806 ;  /* 0x0000080600187836 */ /* 0x040fe20000000000 */
[----:B------:R-:W-:Y:S01]  /*179d0*/  IADD3 R26, R0, 0x804, RZ ;  /* 0x00000804001a7810 */ /* 0x000fe20007ffe0ff */
[----:B------:R3:W-:Y:S01]  /*179e0*/  STL.64 [R1+0xa0], R10 ;  /* 0x0000a00a01007387 */ /* 0x0007e20000100a00 */
[----:B------:R-:W-:-:S02]  /*179f0*/  R2UR UR51, R27 ;  /* 0x000000001b3372ca */ /* 0x000fc400000e0000 */
[----:B------:R-:W-:Y:S02]  /*17a00*/  R2UR UR47, R27 ;  /* 0x000000001b2f72ca */ /* 0x000fe400000e0000 */
[----:B------:R-:W-:Y:S02]  /*17a10*/  R2UR UR35, R25 ;  /* 0x00000000192372ca */ /* 0x000fe400000e0000 */
[----:B------:R-:W-:Y:S02]  /*17a20*/  R2UR UR31, R27 ;  /* 0x000000001b1f72ca */ /* 0x000fe400000e0000 */
[----:B------:R-:W-:Y:S02]  /*17a30*/  R2UR UR27, R29 ;  /* 0x000000001d1b72ca */ /* 0x000fe400000e0000 */
[----:B------:R-:W-:Y:S01]  /*17a40*/  R2UR UR23, R25 ;  /* 0x00000000191772ca */ /* 0x000fe200000e0000 */
[----:B---3--:R-:W3:Y:S01]  /*17a50*/  LDL.64 R10, [R1+0x28] ;  /* 0x00002800010a7983 */ /* 0x008ee20000100a00 */
[----:B------:R-:W-:-:S02]  /*17a60*/  R2UR UR19, R27 ;  /* 0x000000001b1372ca */ /* 0x000fc400000e0000 */
[----:B------:R-:W-:Y:S01]  /*17a70*/  R2UR UR14, R28 ;  /* 0x000000001c0e72ca */ /* 0x000fe200000e0000 */
[----:B------:R4:W-:Y:S01]  /*17a80*/  STL.64 [R1+0x98], R6 ;  /* 0x0000980601007387 */ /* 0x0009e20000100a00 */
[----:B------:R-:W-:Y:S02]  /*17a90*/  R2UR UR15, R29 ;  /* 0x000000001d0f72ca */ /* 0x000fe400000e0000 */
[----:B------:R-:W-:Y:S02]  /*17aa0*/  R2UR UR11, R25 ;  /* 0x00000000190b72ca */ /* 0x000fe400000e0000 */
[----:B------:R-:W-:Y:S02]  /*17ab0*/  R2UR UR6, R26 ;  /* 0x000000001a0672ca */ /* 0x000fe400000e0000 */
[----:B------:R-:W-:Y:S02]  /*17ac0*/  R2UR UR7, R27 ;  /* 0x000000001b0772ca */ /* 0x000fe400000e0000 */
[----:B------:R-:W-:-:S02]  /*17ad0*/  R2UR UR38, R24 ;  /* 0x00000000182672ca */ /* 0x000fc400000e0000 */
[----:B------:R-:W-:Y:S01]  /*17ae0*/  R2UR UR39, R25 ;  /* 0x00000000192772ca */ /* 0x000fe200000e0000 */
[----:B----4-:R-:W4:Y:S01]  /*17af0*/  LDL.64 R6, [R1+0x20] ;  /* 0x0000200001067983 */ /* 0x010f220000100a00 */
[----:B------:R-:W-:Y:S01]  /*17b00*/  WARPGROUP.ARRIVE ;  /* 0x00000000000079c5 */ /* 0x000fe20000000000 */
[-C--:B------:R-:W-:Y:S02]  /*17b10*/  FMUL.FTZ R88, R88, R9.reuse ;  /* 0x0000000958587220 */ /* 0x080fe40000410000 */
[----:B------:R0:W-:Y:S03]  /*17b20*/  STL [R1+0x90], R5 ;  /* 0x0000900501007387 */ /* 0x0001e60000100800 */
[----:B------:R-:W-:Y:S01]  /*17b30*/  HGMMA.64x128x16.F32 R24, gdesc[UR52], RZ, !UPT, gsb0 ;  /* 0x01e00000341879f0 */ /* 0x000fe2000c0008ff */
[-C--:B------:R-:W-:Y:S01]  /*17b40*/  FMUL.FTZ R89, R89, R9.reuse ;  /* 0x0000000959597220 */ /* 0x080fe20000410000 */
[-C--:B------:R-:W-:Y:S01]  /*17b50*/  FMUL.FTZ R92, R92, R9.reuse ;  /* 0x000000095c5c7220 */ /* 0x080fe20000410000 */
[-C--:B------:R-:W-:Y:S01]  /*17b60*/  FMUL.FTZ R93, R93, R9.reuse ;  /* 0x000000095d5d7220 */ /* 0x080fe20000410000 */
[-C--:B------:R-:W-:Y:S01]  /*17b70*/  FMUL.FTZ R96, R96, R9.reuse ;  /* 0x0000000960607220 */ /* 0x080fe20000410000 */
[-C--:B------:R-:W-:Y:S01]  /*17b80*/  FMUL.FTZ R97, R97, R9.reuse ;  /* 0x0000000961617220 */ /* 0x080fe20000410000 */
[-C--:B------:R-:W-:Y:S01]  /*17b90*/  FMUL.FTZ R100, R100, R9.reuse ;  /* 0x0000000964647220 */ /* 0x080fe20000410000 */
[----:B01----:R-:W4:Y:S01]  /*17ba0*/  LDL.64 R4, [R1+0x18] ;  /* 0x0000180001047983 */ /* 0x003f220000100a00 */
        /* <DEDUP_REMOVED lines=58> */
[----:B0-----:R-:W4:Y:S04]  /*17f50*/  LDL.64 R2, [R1+0x8] ;  /* 0x0000080001027983 */ /* 0x001f280000100a00 */
        /* <DEDUP_REMOVED lines=31> */
[----:B------:R0:W5:Y:S01]  /*18150*/  LDL.LU R5, [R1+0x90] ;  /* 0x0000900001057983 */ /* 0x0001620000300800 */
        /* <DEDUP_REMOVED lines=27> */
.L_x_2682:
[----:B-----5:R-:W-:Y:S01]  /*18310*/  SHF.L.U32 R0, R11, 0x1f, RZ ;  /* 0x0000001f0b007819 */ /* 0x020fe200000006ff */
[----:B------:R-:W-:-:S04]  /*18320*/  IMAD R15, R10, 0x8, R2 ;  /* 0x000000080a0f7824 */ /* 0x000fc800078e0202 */
[----:B------:R0:W1:Y:S01]  /*18330*/  SYNCS.PHASECHK.TRANS64.TRYWAIT P2, [R15+URZ+0x34850], R0 ;  /* 0x034850000f0075a7 */ /* 0x000062000804017f */
[----:B------:R-:W-:Y:S05]  /*18340*/  @!P0 BRA `(.L_x_2683) ;  /* 0x0000000000048947 */ /* 0x000fea0003800000 */
[----:B------:R-:W-:Y:S01]  /*18350*/  BPT.TRAP 0x1 ;  /* 0x000000040000795c */ /* 0x000fe20000300000 */
.L_x_2683:
[----:B------:R-:W-:Y:S04]  /*18360*/  BSSY B1, `(.L_x_2684) ;  /* 0x0000004000017945 */ /* 0x000fe80003800000 */
[----:B-1----:R-:W-:Y:S05]  /*18370*/  @P2 BRA `(.L_x_2685) ;  /* 0x0000000000082947 */ /* 0x002fea0003800000 */
[----:B------:R-:W1:Y:S02]  /*18380*/  SYNCS.PHASECHK.TRANS64.TRYWAIT P2, [R15+URZ+0x34850], R0 ;  /* 0x034850000f0075a7 */ /* 0x000e64000804017f */
[----:B-1----:R-:W-:Y:S05]  /*18390*/  @!P2 BRA `(.L_x_2686) ;  /* 0x000000e80098a947 */ /* 0x002fea0003800000 */
.L_x_2685:
[----:B------:R-:W-:Y:S05]  /*183a0*/  BSYNC B1 ;  /* 0x0000000000017941 */ /* 0x000fea0003800000 */
.L_x_2684:
[----:B01----:R-:W-:Y:S01]  /*183b0*/  VIADD R0, R2, 0x400 ;  /* 0x0000040002007836 */ /* 0x003fe20000000000 */
[----:B------:R-:W-:Y:S01]  /*183c0*/  MOV R11, 0x40000040 ;  /* 0x40000040000b7802 */ /* 0x000fe20000000f00 */
[----:B------:R-:W-:Y:S01]  /*183d0*/  WARPGROUP.ARRIVE ;  /* 0x00000000000079c5 */ /* 0x000fe20000000000 */
[----:B------:R-:W-:Y:S01]  /*183e0*/  IMAD.MOV.U32 R9, RZ, RZ, 0x40000040 ;  /* 0x40000040ff097424 */ /* 0x000fe200078e00ff */
[C---:B------:R-:W-:Y:S01]  /*183f0*/  ISETP.GT.AND P2, PT, R12.reuse, R199, PT ;  /* 0x000000c70c00720c */ /* 0x040fe20003f44270 */
[----:B------:R-:W-:Y:S01]  /*18400*/  @!P1 VIADD R15, R15, 0x34860 ;  /* 0x000348600f0f9836 */ /* 0x000fe20000000000 */
[----:B------:R-:W-:Y:S01]  /*18410*/  SHF.R.U32.HI R0, RZ, 0x4, R0 ;  /* 0x00000004ff007819 */ /* 0x000fe20000011600 */
[----:B------:R-:W-:Y:S01]  /*18420*/  VIADD R12, R12, 0xffffffff ;  /* 0xffffffff0c0c7836 */ /* 0x000fe20000000000 */
[----:B------:R-:W-:Y:S02]  /*18430*/  R2UR UR7, R11 ;  /* 0x000000000b0772ca */ /* 0x000fe400000e0000 */
[----:B------:R-:W-:-:S02]  /*18440*/  LOP3.LUT R0, R0, 0x3fff, RZ, 0xc0, !PT ;  /* 0x00003fff00007812 */ /* 0x000fc400078ec0ff */
[----:B------:R-:W-:Y:S02]  /*18450*/  @!P1 PRMT R15, RZ, 0x654, R15 ;  /* 0x00000654ff0f9816 */ /* 0x000fe4000000000f */
[----:B------:R-:W-:-:S05]  /*18460*/  LOP3.LUT R0, R0, 0x4000000, RZ, 0xfc, !PT ;  /* 0x0400000000007812 */ /* 0x000fca00078efcff */
        /* <DEDUP_REMOVED lines=46> */
[----:B------:R-:W0:Y:S01]  /*18750*/  SHFL.BFLY PT, R0, R3, 0x1, 0x1f ;  /* 0x0c201f0003007f89 */ /* 0x000e2200000e0000 */
[----:B------:R-:W-:Y:S01]  /*18760*/  R2UR UR7, R9 ;  /* 0x00000000090772ca */ /* 0x000fe200000e0000 */
[----:B------:R-:W-:Y:S01]  /*18770*/  IMAD.MOV.U32 R9, RZ, RZ, 0x40000040 ;  /* 0x40000040ff097424 */ /* 0x000fe200078e00ff */
[----:B------:R-:W-:Y:S02]  /*18780*/  IADD3 R8, R10, 0x180, RZ ;  /* 0x000001800a087810 */ /* 0x000fe40007ffe0ff */
[----:B0-----:R-:W-:Y:S01]  /*18790*/  FMNMX.FTZ R3, R3, R0, !PT ;  /* 0x0000000003037209 */ /* 0x001fe20007810000 */
[----:B------:R-:W-:-:S04]  /*187a0*/  IMAD.U32 R0, RZ, RZ, UR58 ;  /* 0x0000003aff007e24 */ /* 0x000fc8000f8e00ff */
[C---:B------:R-:W-:Y:S01]  /*187b0*/  FADD.FTZ R4, -R3.reuse, R13 ;  /* 0x0000000d03047221 */ /* 0x040fe20000010100 */
[----:B------:R-:W-:-:S03]  /*187c0*/  FMUL.FTZ R11, R3, R0 ;  /* 0x00000000030b7220 */ /* 0x000fc60000410000 */
[-C--:B------:R-:W-:Y:S01]  /*187d0*/  FMUL.FTZ R4, R4, R0.reuse ;  /* 0x0000000004047220 */ /* 0x080fe20000410000 */
[-CC-:B------:R-:W-:Y:S01]  /*187e0*/  FFMA.FTZ R180, R24, R0.reuse, -R11.reuse ;  /* 0x0000000018b47223 */ /* 0x180fe2000001080b */
[-CC-:B------:R-:W-:Y:S01]  /*187f0*/  FFMA.FTZ R13, R25, R0.reuse, -R11.reuse ;  /* 0x00000000190d7223 */ /* 0x180fe2000001080b */
[----:B------:R-:W-:Y:S02]  /*18800*/  VIADD R24, R10, 0x300 ;  /* 0x000003000a187836 */ /* 0x000fe40000000000 */
[-CC-:B------:R-:W-:Y:S01]  /*18810*/  FFMA.FTZ R29, R29, R0.reuse, -R11.reuse ;  /* 0x000000001d1d7223 */ /* 0x180fe2000001080b */
[----:B------:R-:W-:Y:S02]  /*18820*/  IMAD.MOV.U32 R25, RZ, RZ, 0x40000040 ;  /* 0x40000040ff197424 */ /* 0x000fe400078e00ff */
        /* <DEDUP_REMOVED lines=31> */
[----:B------:R-:W-:Y:S01]  /*18a20*/  FFMA.FTZ R53, R81, R0, -R11 ;  /* 0x0000000051357223 */ /* 0x000fe2000001080b */
[----:B------:R-:W-:Y:S01]  /*18a30*/  HGMMA.64x128x16.F32 R88, R168, gdesc[UR4].tnspB, R88, gsb0 ;  /* 0x41e00004a8587df0 */ /* 0x000fe20008000858 */
[----:B------:R-:W-:Y:S01]  /*18a40*/  R2UR UR6, R8 ;  /* 0x00000000080672ca */ /* 0x000fe200000e0000 */
[C---:B------:R-:W-:Y:S01]  /*18a50*/  VIADD R8, R10.reuse, 0x280 ;  /* 0x000002800a087836 */ /* 0x040fe20000000000 */
[----:B------:R-:W-:Y:S01]  /*18a60*/  R2UR UR7, R9 ;  /* 0x00000000090772ca */ /* 0x000fe200000e0000 */
[----:B------:R-:W-:Y:S01]  /*18a70*/  VIADD R10, R10, 0x380 ;  /* 0x000003800a0a7836 */ /* 0x000fe20000000000 */
[----:B------:R-:W-:Y:S01]  /*18a80*/  MOV R9, 0x40000040 ;  /* 0x4000004000097802 */ /* 0x000fe20000000f00 */
        /* <DEDUP_REMOVED lines=22> */
[----:B------:R-:W-:Y:S02]  /*18bf0*/  F2FP.F16.F32.PACK_AB R180, R13, R180 ;  /* 0x000000b40db4723e */ /* 0x000fe400000000ff */
        /* <DEDUP_REMOVED lines=36> */
[----:B------:R-:W-:Y:S02]  /*18e40*/  FFMA.FTZ R56, R84, R0, -R11 ;  /* 0x0000000054387223 */ /* 0x000fe4000001080b */
[----:B------:R-:W-:Y:S01]  /*18e50*/  HGMMA.64x128x16.F32 R88, R160, gdesc[UR4].tnspB, R88, gsb0 ;  /* 0x41e00004a0587df0 */ /* 0x000fe20008000858 */
[----:B------:R-:W-:Y:S01]  /*18e60*/  R2UR UR6, R24 ;  /* 0x00000000180672ca */ /* 0x000fe200000e0000 */
[----:B------:R-:W0:Y:S01]  /*18e70*/  SHFL.BFLY PT, R8, R4, 0x2, 0x1f ;  /* 0x0c401f0004087f89 */ /* 0x000e2200000e0000 */
[----:B------:R-:W-:Y:S01]  /*18e80*/  R2UR UR7, R25 ;  /* 0x00000000190772ca */ /* 0x000fe200000e0000 */
[----:B------:R-:W-:Y:S08]  /*18e90*/  MUFU.EX2 R164, R164 ;  /* 0x000000a400a47308 */ /* 0x000ff00000000800 */
        /* <DEDUP_REMOVED lines=38> */
[----:B0-----:R-:W-:-:S07]  /*19100*/  FFMA.FTZ R5, R8, R5, R181 ;  /* 0x0000000508057223 */ /* 0x001fce00000100b5 */
[----:B------:R-:W-:Y:S01]  /*19110*/  MUFU.EX2 R26, R26 ;  /* 0x0000001a001a7308 */ /* 0x000fe20000000800 */
[C---:B-1----:R-:W-:Y:S01]  /*19120*/  FADD.FTZ R5, R24.reuse, R5 ;  /* 0x0000000518057221 */ /* 0x042fe20000010000 */
[----:B------:R-:W-:-:S06]  /*19130*/  F2FP.F16.F32.PACK_AB R181, R24, R181 ;  /* 0x000000b518b5723e */ /* 0x000fcc00000000ff */
[----:B------:R-:W-:Y:S08]  /*19140*/  MUFU.EX2 R177, R177 ;  /* 0x000000b100b17308 */ /* 0x000ff00000000800 */
[----:B------:R-:W-:Y:S08]  /*19150*/  MUFU.EX2 R27, R27 ;  /* 0x0000001b001b7308 */ /* 0x000ff00000000800 */
[----:B------:R-:W-:Y:S08]  /*19160*/  MUFU.EX2 R179, R179 ;  /* 0x000000b300b37308 */ /* 0x000ff00000000800 */
[----:B------:R-:W-:Y:S01]  /*19170*/  MUFU.EX2 R30, R30 ;  /* 0x0000001e001e7308 */ /* 0x000fe20000000800 */
[----:B------:R-:W-:-:S02]  /*19180*/  WARPGROUP.DEPBAR.LE gsb0, 0x0 ;  /* 0x00008000000079c5 */ /* 0x000fc40000010000 */
[----:B------:R-:W-:-:S05]  /*19190*/  WARPGROUP.ARRIVE ;  /* 0x00000000000079c5 */ /* 0x000fca0000000000 */
[----:B------:R0:W1:Y:S01]  /*191a0*/  MUFU.EX2 R163, R29 ;  /* 0x0000001d00a37308 */ /* 0x0000620000000800 */
[-CC-:B------:R-:W-:Y:S01]  /*191b0*/  FFMA.FTZ R161, R37, R0.reuse, -R11.reuse ;  /* 0x0000000025a17223 */ /* 0x180fe2000001080b */
[-CC-:B------:R-:W-:Y:S01]  /*191c0*/  FFMA.FTZ R37, R41, R0.reuse, -R11.reuse ;  /* 0x0000000029257223 */ /* 0x180fe2000001080b */
[-CC-:B------:R-:W-:Y:S01]  /*191d0*/  FFMA.FTZ R160, R64, R0.reuse, -R11.reuse ;  /* 0x0000000040a07223 */ /* 0x180fe2000001080b */
[-CC-:B------:R-:W-:Y:S01]  /*191e0*/  FFMA.FTZ R41, R65, R0.reuse, -R11.reuse ;  /* 0x0000000041297223 */ /* 0x180fe2000001080b */
[----:B------:R-:W-:Y:S01]  /*191f0*/  HGMMA.64x128x16.F32 R88, R156, gdesc[UR4].tnspB, R88, gsb0 ;  /* 0x41e000049c587df0 */ /* 0x000fe20008000858 */
[-CC-:B------:R-:W-:Y:S01]  /*19200*/  FFMA.FTZ R162, R68, R0.reuse, -R11.reuse ;  /* 0x0000000044a27223 */ /* 0x180fe2000001080b */
[----:B------:R-:W-:Y:S01]  /*19210*/  R2UR UR6, R10 ;  /* 0x000000000a0672ca */ /* 0x000fe200000e0000 */
[----:B------:R-:W-:Y:S02]  /*19220*/  @!P1 IMAD R10, R20, 0x8, R2 ;  /* 0x00000008140a9824 */ /* 0x000fe400078e0202 */
[-CC-:B0-----:R-:W-:Y:S01]  /*19230*/  FFMA.FTZ R29, R45, R0.reuse, -R11.reuse ;  /* 0x000000002d1d7223 */ /* 0x181fe2000001080b */
[-CC-:B------:R-:W-:Y:S01]  /*19240*/  FFMA.FTZ R45, R49, R0.reuse, -R11.reuse ;  /* 0x00000000312d7223 */ /* 0x180fe2000001080b */
[-CC-:B------:R-:W-:Y:S01]  /*19250*/  FFMA.FTZ R49, R77, R0.reuse, -R11.reuse ;  /* 0x000000004d317223 */ /* 0x180fe2000001080b */
[----:B------:R-:W-:Y:S01]  /*19260*/  FFMA.FTZ R11, R85, R0, -R11 ;  /* 0x00000000550b7223 */ /* 0x000fe2000001080b */
[----:B------:R-:W-:Y:S01]  /*19270*/  @!P1 VIADD R10, R10, 0x34840 ;  /* 0x000348400a0a9836 */ /* 0x000fe20000000000 */
[----:B------:R-:W0:Y:S01]  /*19280*/  MUFU.EX2 R161, R161 ;  /* 0x000000a100a17308 */ /* 0x000e220000000800 */
[C---:B-1----:R-:W-:Y:S01]  /*19290*/  FADD.FTZ R6, R163.reuse, R6 ;  /* 0x00000006a3067221 */ /* 0x042fe20000010000 */
[----:B------:R-:W-:-:S03]  /*192a0*/  F2FP.F16.F32.PACK_AB R182, R163, R182 ;  /* 0x000000b6a3b6723e */ /* 0x000fc600000000ff */
[----:B------:R-:W-:-:S03]  /*192b0*/  FADD.FTZ R20, R176, R6 ;  /* 0x00000006b0147221 */ /* 0x000fc60000010000 */
[----:B------:R1:W-:Y:S01]  /*192c0*/  MUFU.EX2 R14, R11 ;  /* 0x0000000b000e7308 */ /* 0x0003e20000000800 */
[----:B------:R-:W-:Y:S01]  /*192d0*/  FFMA.FTZ R6, R66, R0, -R25 ;  /* 0x0000000042067223 */ /* 0x000fe20000010819 */
[C---:B------:R-:W-:Y:S01]  /*192e0*/  F2FP.F16.F32.PACK_AB R176, R28.reuse, R176 ;  /* 0x000000b01cb0723e */ /* 0x040fe200000000ff */
[----:B------:R-:W-:-:S04]  /*192f0*/  FADD.FTZ R20, R28, R20 ;  /* 0x000000141c147221 */ /* 0x000fc80000010000 */
[----:B------:R-:W-:Y:S01]  /*19300*/  FADD.FTZ R42, R178, R20 ;  /* 0x00000014b22a7221 */ /* 0x000fe20000010000 */
[----:B------:R-:W-:Y:S01]  /*19310*/  MUFU.EX2 R173, R173 ;  /* 0x000000ad00ad7308 */ /* 0x000fe20000000800 */
[----:B-1----:R-:W-:Y:S01]  /*19320*/  MOV R11, 0x40000040 ;  /* 0x40000040000b7802 */ /* 0x002fe20000000f00 */
[----:B------:R-:W-:Y:S01]  /*19330*/  FFMA.FTZ R20, R71, R0, -R25 ;  /* 0x0000000047147223 */ /* 0x000fe20000010819 */
[C---:B0-----:R-:W-:Y:S01]  /*19340*/  FADD.FTZ R42, R161.reuse, R42 ;  /* 0x0000002aa12a7221 */ /* 0x041fe20000010000 */
[----:B------:R-:W-:Y:S02]  /*19350*/  F2FP.F16.F32.PACK_AB R178, R161, R178 ;  /* 0x000000b2a1b2723e */ /* 0x000fe400000000ff */
[----:B------:R-:W-:Y:S01]  /*19360*/  R2UR UR7, R11 ;  /* 0x000000000b0772ca */ /* 0x000fe200000e0000 */
[----:B------:R-:W-:Y:S01]  /*19370*/  FADD.FTZ R42, R172, R42 ;  /* 0x0000002aac2a7221 */ /* 0x000fe20000010000 */
[----:B------:R-:W-:Y:S01]  /*19380*/  @!P1 PRMT R11, RZ, 0x654, R10 ;  /* 0x00000654ff0b9816 */ /* 0x000fe2000000000a */
[----:B------:R-:W0:Y:S08]  /*19390*/  MUFU.EX2 R37, R37 ;  /* 0x0000002500257308 */ /* 0x000e300000000800 */
[----:B------:R-:W-:Y:S08]  /*193a0*/  MUFU.EX2 R31, R31 ;  /* 0x0000001f001f7308 */ /* 0x000ff00000000800 */
[----:B------:R-:W-:Y:S01]  /*193b0*/  MUFU.EX2 R175, R175 ;  /* 0x000000af00af7308 */ /* 0x000fe20000000800 */
[C---:B0-----:R-:W-:Y:S01]  /*193c0*/  FADD.FTZ R42, R37.reuse, R42 ;  /* 0x0000002a252a7221 */ /* 0x041fe20000010000 */
[----:B------:R-:W-:-:S03]  /*193d0*/  F2FP.F16.F32.PACK_AB R172, R37, R172 ;  /* 0x000000ac25ac723e */ /* 0x000fc600000000ff */
[----:B------:R-:W-:-:S03]  /*193e0*/  FADD.FTZ R42, R174, R42 ;  /* 0x0000002aae2a7221 */ /* 0x000fc60000010000 */
        /* <DEDUP_REMOVED lines=11> */
[----:B------:R-:W-:Y:S01]  /*194a0*/  FADD.FTZ R42, R170, R42 ;  /* 0x0000002aaa2a7221 */ /* 0x000fe20000010000 */
[C---:B------:R-:W-:Y:S02]  /*194b0*/  F2FP.F16.F32.PACK_AB R170, R40.reuse, R170 ;  /* 0x000000aa28aa723e */ /* 0x040fe400000000ff */
[----:B------:R-:W-:Y:S01]  /*194c0*/  MUFU.EX2 R38, R38 ;  /* 0x0000002600267308 */ /* 0x000fe20000000800 */
[----:B------:R-:W-:-:S04]  /*194d0*/  FADD.FTZ R42, R40, R42 ;  /* 0x0000002a282a7221 */ /* 0x000fc80000010000 */
[----:B------:R-:W-:Y:S01]  /*194e0*/  FADD.FTZ R42, R164, R42 ;  /* 0x0000002aa42a7221 */ /* 0x000fe20000010000 */
[C---:B------:R-:W-:Y:S02]  /*194f0*/  F2FP.F16.F32.PACK_AB R164, R32.reuse, R164 ;  /* 0x000000a420a4723e */ /* 0x040fe400000000ff */
[----:B------:R-:W-:Y:S01]  /*19500*/  MUFU.EX2 R165, R165 ;  /* 0x000000a500a57308 */ /* 0x000fe20000000800 */
[----:B------:R-:W-:-:S04]  /*19510*/  FADD.FTZ R42, R32, R42 ;  /* 0x0000002a202a7221 */ /* 0x000fc80000010000 */
[----:B------:R-:W-:Y:S01]  /*19520*/  FADD.FTZ R42, R166, R42 ;  /* 0x0000002aa62a7221 */ /* 0x000fe20000010000 */
[C---:B------:R-:W-:Y:S02]  /*19530*/  F2FP.F16.F32.PACK_AB R166, R44.reuse, R166 ;  /* 0x000000a62ca6723e */ /* 0x040fe400000000ff */
[----:B------:R-:W-:Y:S01]  /*19540*/  MUFU.EX2 R10, R59 ;  /* 0x0000003b000a7308 */ /* 0x000fe20000000800 */
[----:B------:R-:W-:-:S07]  /*19550*/  FADD.FTZ R13, R44, R42 ;  /* 0x0000002a2c0d7221 */ /* 0x000fce0000010000 */
[----:B------:R-:W-:Y:S08]  /*19560*/  MUFU.EX2 R167, R167 ;  /* 0x000000a700a77308 */ /* 0x000ff00000000800 */
[----:B------:R-:W-:Y:S01]  /*19570*/  MUFU.EX2 R160, R160 ;  /* 0x000000a000a07308 */ /* 0x000fe20000000800 */
[----:B------:R-:W-:Y:S02]  /*19580*/  WARPGROUP.DEPBAR.LE gsb0, 0x0 ;  /* 0x00008000000079c5 */ /* 0x000fe40000010000 */
[----:B------:R-:W-:Y:S01]  /*19590*/  WARPGROUP.ARRIVE ;  /* 0x00000000000079c5 */ /* 0x000fe20000000000 */
[----:B------:R-:W-:-:S04]  /*195a0*/  FFMA.FTZ R157, R74, R0, -R25 ;  /* 0x000000004a9d7223 */ /* 0x000fc80000010819 */
[----:B------:R-:W-:Y:S01]  /*195b0*/  MUFU.EX2 R6, R6 ;  /* 0x0000000600067308 */ /* 0x000fe20000000800 */
[----:B------:R-:W-:Y:S01]  /*195c0*/  F2FP.F16.F32.PACK_AB R156, R36, R21 ;  /* 0x00000015249c723e */ /* 0x000fe200000000ff */
[----:B------:R-:W-:Y:S06]  /*195d0*/  HGMMA.64x128x16.F32 R88, R152, gdesc[UR4].tnspB, R88, gsb0 ;  /* 0x41e0000498587df0 */ /* 0x000fec0008000858 */
[----:B------:R-:W-:Y:S08]  /*195e0*/  MUFU.EX2 R41, R41 ;  /* 0x0000002900297308 */ /* 0x000ff00000000800 */
[----:B------:R-:W-:Y:S08]  /*195f0*/  MUFU.EX2 R162, R162 ;  /* 0x000000a200a27308 */ /* 0x000ff00000000800 */
[----:B------:R-:W-:Y:S08]  /*19600*/  MUFU.EX2 R20, R20 ;  /* 0x0000001400147308 */ /* 0x000ff00000000800 */
[----:B------:R-:W-:Y:S08]  /*19610*/  MUFU.EX2 R157, R157 ;  /* 0x0000009d009d7308 */ /* 0x000ff00000000800 */
[----:B------:R-:W-:Y:S08]  /*19620*/  MUFU.EX2 R75, R75 ;  /* 0x0000004b004b7308 */ /* 0x000ff00000000800 */
[----:B------:R-:W-:Y:S08]  /*19630*/  MUFU.EX2 R78, R78 ;  /* 0x0000004e004e7308 */ /* 0x000ff00000000800 */
[----:B------:R-:W0:Y:S08]  /*19640*/  MUFU.EX2 R49, R49 ;  /* 0x0000003100317308 */ /* 0x000e300000000800 */
[----:B------:R-:W1:Y:S08]  /*19650*/  MUFU.EX2 R79, R79 ;  /* 0x0000004f004f7308 */ /* 0x000e700000000800 */
[----:B------:R-:W-:Y:S01]  /*19660*/  MUFU.EX2 R82, R82 ;  /* 0x0000005200527308 */ /* 0x000fe20000000800 */
[----:B0-----:R-:W-:-:S07]  /*19670*/  F2FP.F16.F32.PACK_AB R158, R49, R48 ;  /* 0x00000030319e723e */ /* 0x001fce00000000ff */
[----:B------:R-:W0:Y:S01]  /*19680*/  MUFU.EX2 R83, R83 ;  /* 0x0000005300537308 */ /* 0x000e220000000800 */
[----:B-1----:R-:W-:-:S07]  /*19690*/  F2FP.F16.F32.PACK_AB R159, R79, R78 ;  /* 0x0000004e4f9f723e */ /* 0x002fce00000000ff */
[----:B------:R-:W-:Y:S01]  /*196a0*/  MUFU.EX2 R86, R86 ;  /* 0x0000005600567308 */ /* 0x000fe20000000800 */
[----:B------:R-:W-:Y:S02]  /*196b0*/  WARPGROUP.DEPBAR.LE gsb0, 0x0 ;  /* 0x00008000000079c5 */ /* 0x000fe40000010000 */
[----:B------:R1:W-:Y:S01]  /*196c0*/  @!P1 SYNCS.ARRIVE.TRANS64.RED.A1T0 RZ, [R11+URZ], RZ ;  /* 0x000000ff0bff99a7 */ /* 0x0003e2000810043f */
[----:B------:R-:W-:Y:S02]  /*196d0*/  F2FP.F16.F32.PACK_AB R154, R14, R56 ;  /* 0x000000380e9a723e */ /* 0x000fe400000000ff */
[----:B------:R-:W-:Y:S02]  /*196e0*/  F2FP.F16.F32.PACK_AB R152, R53, R52 ;  /* 0x000000343598723e */ /* 0x000fe400000000ff */
[----:B0-----:R-:W-:Y:S01]  /*196f0*/  F2FP.F16.F32.PACK_AB R153, R83, R82 ;  /* 0x000000525399723e */ /* 0x001fe200000000ff */
[----:B-1----:R-:W-:Y:S01]  /*19700*/  FADD.FTZ R11, R183, R5 ;  /* 0x00000005b70b7221 */ /* 0x002fe20000010000 */
[----:B------:R0:W-:Y:S01]  /*19710*/  @!P1 SYNCS.ARRIVE.TRANS64.RED.A1T0 RZ, [R15+URZ], RZ ;  /* 0x000000ff0fff99a7 */ /* 0x0001e2000810043f */
[----:B------:R-:W-:Y:S01]  /*19720*/  MUFU.EX2 R5, R63 ;  /* 0x0000003f00057308 */ /* 0x000fe20000000800 */
[C---:B------:R-:W-:Y:S01]  /*19730*/  F2FP.F16.F32.PACK_AB R183, R26.reuse, R183 ;  /* 0x000000b71ab7723e */ /* 0x040fe200000000ff */
[----:B0-----:R-:W-:Y:S01]  /*19740*/  FADD.FTZ R15, R26, R11 ;  /* 0x0000000b1a0f7221 */ /* 0x001fe20000010000 */
[----:B------:R-:W-:-:S03]  /*19750*/  FFMA.FTZ R11, R67, R0, -R25 ;  /* 0x00000000430b7223 */ /* 0x000fc60000010819 */
[----:B------:R-:W-:Y:S01]  /*19760*/  FADD.FTZ R39, R177, R15 ;  /* 0x0000000fb1277221 */ /* 0x000fe20000010000 */
[-C--:B------:R-:W-:Y:S01]  /*19770*/  FFMA.FTZ R15, R70, R0.reuse, -R25 ;  /* 0x00000000460f7223 */ /* 0x080fe20000010819 */
[C---:B------:R-:W-:Y:S01]  /*19780*/  F2FP.F16.F32.PACK_AB R177, R27.reuse, R177 ;  /* 0x000000b11bb1723e */ /* 0x040fe200000000ff */
[----:B------:R-:W0:Y:S01]  /*19790*/  MUFU.EX2 R11, R11 ;  /* 0x0000000b000b7308 */ /* 0x000e220000000800 */
[----:B------:R-:W-:Y:S01]  /*197a0*/  FADD.FTZ R39, R27, R39 ;  /* 0x000000271b277221 */ /* 0x000fe20000010000 */
[----:B------:R-:W-:-:S03]  /*197b0*/  FFMA.FTZ R25, R87, R0, -R25 ;  /* 0x0000000057197223 */ /* 0x000fc60000010819 */
[----:B------:R-:W-:Y:S01]  /*197c0*/  FADD.FTZ R39, R179, R39 ;  /* 0x00000027b3277221 */ /* 0x000fe20000010000 */
[C---:B------:R-:W-:Y:S02]  /*197d0*/  F2FP.F16.F32.PACK_AB R179, R30.reuse, R179 ;  /* 0x000000b31eb3723e */ /* 0x040fe400000000ff */
[----:B------:R-:W1:Y:S01]  /*197e0*/  MUFU.EX2 R15, R15 ;  /* 0x0000000f000f7308 */ /* 0x000e620000000800 */
[----:B------:R-:W-:-:S04]  /*197f0*/  FADD.FTZ R39, R30, R39 ;  /* 0x000000271e277221 */ /* 0x000fc80000010000 */
[----:B------:R-:W-:Y:S01]  /*19800*/  FADD.FTZ R39, R173, R39 ;  /* 0x00000027ad277221 */ /* 0x000fe20000010000 */
[C---:B------:R-:W-:Y:S02]  /*19810*/  F2FP.F16.F32.PACK_AB R173, R31.reuse, R173 ;  /* 0x000000ad1fad723e */ /* 0x040fe400000000ff */
[----:B------:R-:W2:Y:S01]  /*19820*/  MUFU.EX2 R25, R25 ;  /* 0x0000001900197308 */ /* 0x000ea20000000800 */
[----:B------:R-:W-:Y:S01]  /*19830*/  FADD.FTZ R39, R31, R39 ;  /* 0x000000271f277221 */ /* 0x000fe20000010000 */
[----:B0-----:R-:W-:-:S03]  /*19840*/  F2FP.F16.F32.PACK_AB R161, R11, R6 ;  /* 0x000000060ba1723e */ /* 0x001fc600000000ff */
[----:B------:R-:W-:Y:S01]  /*19850*/  FADD.FTZ R39, R175, R39 ;  /* 0x00000027af277221 */ /* 0x000fe20000010000 */
[----:B------:R-:W-:-:S03]  /*19860*/  F2FP.F16.F32.PACK_AB R175, R34, R175 ;  /* 0x000000af22af723e */ /* 0x000fc600000000ff */
[----:B------:R-:W-:Y:S01]  /*19870*/  FADD.FTZ R39, R34, R39 ;  /* 0x0000002722277221 */ /* 0x000fe20000010000 */
[----:B-1----:R-:W-:-:S03]  /*19880*/  F2FP.F16.F32.PACK_AB R163, R20, R15 ;  /* 0x0000000f14a3723e */ /* 0x002fc600000000ff */
[----:B------:R-:W-:Y:S01]  /*19890*/  FADD.FTZ R39, R169, R39 ;  /* 0x00000027a9277221 */ /* 0x000fe20000010000 */
[----:B------:R-:W-:-:S03]  /*198a0*/  F2FP.F16.F32.PACK_AB R169, R35, R169 ;  /* 0x000000a923a9723e */ /* 0x000fc600000000ff */
[----:B------:R-:W-:Y:S01]  /*198b0*/  FADD.FTZ R39, R35, R39 ;  /* 0x0000002723277221 */ /* 0x000fe20000010000 */
[----:B--2---:R-:W-:-:S03]  /*198c0*/  F2FP.F16.F32.PACK_AB R155, R25, R86 ;  /* 0x00000056199b723e */ /* 0x004fc600000000ff */
        /* <DEDUP_REMOVED lines=9> */
[----:B------:R-:W-:Y:S01]  /*19960*/  FADD.FTZ R24, R160, R13 ;  /* 0x0000000da0187221 */ /* 0x000fe20000010000 */
[C---:B------:R-:W-:Y:S02]  /*19970*/  F2FP.F16.F32.PACK_AB R160, R41.reuse, R160 ;  /* 0x000000a029a0723e */ /* 0x040fe400000000ff */
        /* <DEDUP_REMOVED lines=15> */
[----:B------:R-:W-:Y:S01]  /*19a70*/  FADD.FTZ R6, R78, R5 ;  /* 0x000000054e067221 */ /* 0x000fe20000010000 */
[----:B------:R-:W-:-:S03]  /*19a80*/  FADD.FTZ R5, R49, R10 ;  /* 0x0000000a31057221 */ /* 0x000fc60000010000 */
[----:B------:R-:W-:Y:S01]  /*19a90*/  FADD.FTZ R11, R79, R6 ;  /* 0x000000064f0b7221 */ /* 0x000fe20000010000 */
[----:B------:R-:W-:-:S03]  /*19aa0*/  FADD.FTZ R6, R52, R5 ;  /* 0x0000000534067221 */ /* 0x000fc60000010000 */
[----:B------:R-:W-:Y:S01]  /*19ab0*/  FADD.FTZ R10, R82, R11 ;  /* 0x0000000b520a7221 */ /* 0x000fe20000010000 */
[----:B------:R-:W-:-:S03]  /*19ac0*/  FADD.FTZ R5, R53, R6 ;  /* 0x0000000635057221 */ /* 0x000fc60000010000 */
[----:B------:R-:W-:Y:S01]  /*19ad0*/  FADD.FTZ R11, R83, R10 ;  /* 0x0000000a530b7221 */ /* 0x000fe20000010000 */
[----:B------:R-:W-:-:S03]  /*19ae0*/  FADD.FTZ R5, R56, R5 ;  /* 0x0000000538057221 */ /* 0x000fc60000010000 */
[----:B------:R-:W-:Y:S01]  /*19af0*/  FADD.FTZ R10, R86, R11 ;  /* 0x0000000b560a7221 */ /* 0x000fe20000010000 */
[----:B------:R-:W-:Y:S01]  /*19b00*/  FADD.FTZ R6, R14, R5 ;  /* 0x000000050e067221 */ /* 0x000fe20000010000 */
[----:B------:R-:W-:Y:S01]  /*19b10*/  MOV R11, R187 ;  /* 0x000000bb000b7202 */ /* 0x000fe20000000f00 */
[----:B------:R-:W-:Y:S02]  /*19b20*/  IMAD.MOV.U32 R14, RZ, RZ, R4 ;  /* 0x000000ffff0e7224 */ /* 0x000fe400078e0004 */
[----:B------:R-:W-:Y:S01]  /*19b30*/  FADD.FTZ R5, R25, R10 ;  /* 0x0000000a19057221 */ /* 0x000fe20000010000 */
[----:B------:R-:W-:Y:S01]  /*19b40*/  IMAD.MOV.U32 R10, RZ, RZ, R184 ;  /* 0x000000ffff0a7224 */ /* 0x000fe200078e00b8 */
[----:B------:R-:W-:Y:S06]  /*19b50*/  @P2 BRA `(.L_x_2687) ;  /* 0xffffffd800e42947 */ /* 0x000fec000383ffff */
.L_x_2676:
[----:B------:R-:W-:Y:S05]  /*19b60*/  BSYNC B0 ;  /* 0x0000000000007941 */ /* 0x000fea0003800000 */
.L_x_2675:
        /* <DEDUP_REMOVED lines=67> */
.L_x_2688:
[----:B------:R-:W-:Y:S01]  /*19fa0*/  IMAD R7, R184, 0x8, R2 ;  /* 0x00000008b8077824 */ /* 0x000fe200078e0202 */
[----:B------:R-:W-:-:S04]  /*19fb0*/  SHF.L.U32 R8, R187, 0x1f, RZ ;  /* 0x0000001fbb087819 */ /* 0x000fc800000006ff */
[----:B------:R0:W1:Y:S01]  /*19fc0*/  SYNCS.PHASECHK.TRANS64.TRYWAIT P2, [R7+URZ+0x34850], R8 ;  /* 0x03485008070075a7 */ /* 0x000062000804017f */
[----:B------:R-:W-:Y:S05]  /*19fd0*/  @!P0 BRA `(.L_x_2689) ;  /* 0x0000000000048947 */ /* 0x000fea0003800000 */
[----:B------:R-:W-:Y:S01]  /*19fe0*/  BPT.TRAP 0x1 ;  /* 0x000000040000795c */ /* 0x000fe20000300000 */
.L_x_2689:
        /* <DEDUP_REMOVED lines=9> */
.L_x_2691:
[----:B------:R-:W-:Y:S05]  /*1a080*/  BSYNC B0 ;  /* 0x0000000000007941 */ /* 0x000fea0003800000 */
.L_x_2690:
[----:B01----:R-:W-:Y:S01]  /*1a090*/  IMAD.MOV.U32 R8, RZ, RZ, R2 ;  /* 0x000000ffff087224 */ /* 0x003fe200078e0002 */
[----:B------:R-:W-:Y:S01]  /*1a0a0*/  WARPGROUP.ARRIVE ;  /* 0x00000000000079c5 */ /* 0x000fe20000000000 */
[----:B------:R-:W-:Y:S02]  /*1a0b0*/  IMAD.MOV.U32 R9, RZ, RZ, 0x40000040 ;  /* 0x40000040ff097424 */ /* 0x000fe400078e00ff */
[----:B------:R-:W-:Y:S01]  /*1a0c0*/  VIADD R184, R184, 0x1 ;  /* 0x00000001b8b87836 */ /* 0x000fe20000000000 */
[----:B------:R-:W-:Y:S01]  /*1a0d0*/  R2UR UR6, R8 ;  /* 0x00000000080672ca */ /* 0x000fe200000e0000 */
[----:B------:R-:W-:Y:S01]  /*1a0e0*/  VIADD R8, R2, 0x80 ;  /* 0x0000008002087836 */ /* 0x000fe20000000000 */
[----:B------:R-:W-:Y:S01]  /*1a0f0*/  R2UR UR7, R9 ;  /* 0x00000000090772ca */ /* 0x000fe200000e0000 */
[----:B------:R-:W-:Y:S01]  /*1a100*/  IMAD.MOV.U32 R20, RZ, RZ, -0x800000 ;  /* 0xff800000ff147424 */ /* 0x000fe200078e00ff */
[----:B------:R-:W-:Y:S01]  /*1a110*/  MOV R9, 0x40000040 ;  /* 0x4000004000097802 */ /* 0x000fe20000000f00 */
[----:B------:R-:W-:Y:S01]  /*1a120*/  IMAD.MOV.U32 R21, RZ, RZ, -0x800000 ;  /* 0xff800000ff157424 */ /* 0x000fe200078e00ff */
[----:B------:R-:W-:Y:S01]  /*1a130*/  ISETP.NE.AND P2, PT, R184, 0x2, PT ;  /* 0x00000002b800780c */ /* 0x000fe20003f45270 */
[----:B------:R-:W-:-:S03]  /*1a140*/  VIADD R213, R213, 0x1 ;  /* 0x00000001d5d57836 */ /* 0x000fc60000000000 */
        /* <DEDUP_REMOVED lines=41> */
[----:B------:R-:W0:Y:S01]  /*1a3e0*/  SHFL.BFLY PT, R2, R5, 0x2, 0x1f ;  /* 0x0c401f0005027f89 */ /* 0x000e2200000e0000 */
[----:B------:R-:W-:Y:S02]  /*1a3f0*/  WARPGROUP.DEPBAR.LE gsb0, 0x0 ;  /* 0x00008000000079c5 */ /* 0x000fe40000010000 */
[----:B------:R-:W-:-:S08]  /*1a400*/  WARPGROUP.ARRIVE ;  /* 0x00000000000079c5 */ /* 0x000fd00000000000 */
[----:B------:R-:W-:Y:S01]  /*1a410*/  HGMMA.64x128x16.F32 R24, R156, gdesc[UR4].tnspB, R24, gsb0 ;  /* 0x41e000049c187df0 */ /* 0x000fe20008000818 */
[----:B------:R-:W-:Y:S01]  /*1a420*/  R2UR UR6, R8 ;  /* 0x00000000080672ca */ /* 0x000fe200000e0000 */
[----:B0-----:R-:W-:Y:S01]  /*1a430*/  FADD.FTZ R8, R2, R5 ;  /* 0x0000000502087221 */ /* 0x001fe20000010000 */
[----:B------:R-:W-:Y:S01]  /*1a440*/  R2UR UR7, R9 ;  /* 0x00000000090772ca */ /* 0x000fe200000e0000 */
[----:B------:R-:W-:Y:S01]  /*1a450*/  IMAD.MOV.U32 R5, RZ, RZ, RZ ;  /* 0x000000ffff057224 */ /* 0x000fe200078e00ff */
[----:B------:R-:W0:Y:S04]  /*1a460*/  SHFL.BFLY PT, R9, R6, 0x2, 0x1f ;  /* 0x0c401f0006097f89 */ /* 0x000e2800000e0000 */
[----:B------:R-:W1:Y:S01]  /*1a470*/  SHFL.BFLY PT, R11, R8, 0x1, 0x1f ;  /* 0x0c201f00080b7f89 */ /* 0x000e6200000e0000 */
[----:B0-----:R-:W-:Y:S01]  /*1a480*/  FADD.FTZ R9, R9, R6 ;  /* 0x0000000609097221 */ /* 0x001fe20000010000 */
[----:B-1----:R-:W-:-:S04]  /*1a490*/  FADD.FTZ R13, R8, R11 ;  /* 0x0000000b080d7221 */ /* 0x002fc80000010000 */
[----:B------:R-:W0:Y:S01]  /*1a4a0*/  SHFL.BFLY PT, R2, R9, 0x1, 0x1f ;  /* 0x0c201f0009027f89 */ /* 0x000e2200000e0000 */
[----:B------:R-:W-:Y:S02]  /*1a4b0*/  @!P1 IADD3 R8, R7, 0x34860, RZ ;  /* 0x0003486007089810 */ /* 0x000fe40007ffe0ff */
[----:B------:R-:W-:Y:S02]  /*1a4c0*/  FSETP.NE.FTZ.AND P3, PT, R13, RZ, PT ;  /* 0x000000ff0d00720b */ /* 0x000fe40003f75000 */
[----:B------:R-:W-:-:S11]  /*1a4d0*/  @!P1 PRMT R8, RZ, 0x654, R8 ;  /* 0x00000654ff089816 */ /* 0x000fd60000000008 */
[----:B------:R-:W1:Y:S01]  /*1a4e0*/  @P3 MUFU.LG2 R11, R13 ;  /* 0x0000000d000b3308 */ /* 0x000e620000000c00 */
[----:B0-----:R-:W-:Y:S01]  /*1a4f0*/  FADD.FTZ R12, R9, R2 ;  /* 0x00000002090c7221 */ /* 0x001fe20000010000 */
[----:B------:R-:W-:-:S04]  /*1a500*/  SEL R2, RZ, 0x1, P2 ;  /* 0x00000001ff027807 */ /* 0x000fc80001000000 */
[----:B------:R-:W-:Y:S02]  /*1a510*/  FSETP.NE.FTZ.AND P0, PT, R12, RZ, PT ;  /* 0x000000ff0c00720b */ /* 0x000fe40003f15000 */
[----:B------:R-:W-:Y:S01]  /*1a520*/  LOP3.LUT R187, R187, R2, RZ, 0x3c, !PT ;  /* 0x00000002bbbb7212 */ /* 0x000fe200078e3cff */
[----:B------:R-:W-:Y:S02]  /*1a530*/  IMAD.MOV.U32 R2, RZ, RZ, RZ ;  /* 0x000000ffff027224 */ /* 0x000fe400078e00ff */
[----:B-1----:R-:W-:-:S04]  /*1a540*/  @P3 FMUL.FTZ R11, R11, 0.69314718246459960938 ;  /* 0x3f3172180b0b3820 */ /* 0x002fc80000410000 */
[----:B------:R-:W-:Y:S04]  /*1a550*/  @P3 MUFU.RCP R2, R13 ;  /* 0x0000000d00023308 */ /* 0x000fe80000001000 */
[C---:B------:R-:W-:Y:S01]  /*1a560*/  @P0 FMUL.FTZ R6, R0.reuse, 0.69314718246459960938 ;  /* 0x3f31721800060820 */ /* 0x040fe20000410000 */
[----:B------:R-:W-:-:S03]  /*1a570*/  @P3 FMUL.FTZ R0, R0, 0.69314718246459960938 ;  /* 0x3f31721800003820 */ /* 0x000fc60000410000 */
        /* <DEDUP_REMOVED lines=75> */
.L_x_2599:
[----:B------:R-:W0:Y:S08]  /*1aa30*/  S2UR UR5, SR_CgaCtaId ;  /* 0x00000000000579c3 */ /* 0x000e300000008800 */
[----:B------:R-:W-:Y:S06]  /*1aa40*/  BAR.SYNC.DEFER_BLOCKING 0x5, 0x180 ;  /* 0x0146000000007b1d */ /* 0x000fec0000010000 */
[----:B------:R-:W-:Y:S01]  /*1aa50*/  UMOV UR4, 0x400 ;  /* 0x0000040000047882 */ /* 0x000fe20000000000 */
[----:B------:R-:W-:Y:S01]  /*1aa60*/  BSSY B0, `(.L_x_2693) ;  /* 0x00002de000007945 */ /* 0x000fe20003800000 */
[----:B0-----:R-:W-:-:S06]  /*1aa70*/  ULEA UR4, UR5, UR4, 0x18 ;  /* 0x0000000405047291 */ /* 0x001fcc000f8ec03f */
[----:B------:R-:W-:-:S05]  /*1aa80*/  MOV R2, UR4 ;  /* 0x0000000400027c02 */ /* 0x000fca0008000f00 */
[----:B------:R0:W1:Y:S01]  /*1aa90*/  LDS.128 R4, [R2+0x348d0] ;  /* 0x0348d00002047984 */ /* 0x0000620000000c00 */
[----:B------:R-:W-:Y:S06]  /*1aaa0*/  BAR.ARV 0x4, 0x180 ;  /* 0x0106000000007b1d */ /* 0x000fec0000002000 */
[----:B------:R-:W-:Y:S05]  /*1aab0*/  @P0 BRA `(.L_x_2694) ;  /* 0x0000002000780947 */ /* 0x000fea0003800000 */
[----:B------:R-:W2:Y:S01]  /*1aac0*/  LDL R0, [R1+0x80] ;  /* 0x0000800001007983 */ /* 0x000ea20000100800 */
[----:B------:R-:W-:Y:S01]  /*1aad0*/  F2FP.F16.F32.PACK_AB R34, R69, R68 ;  /* 0x000000444522723e */ /* 0x000fe200000000ff */
[----:B------:R-:W-:Y:S01]  /*1aae0*/  ULDC.64 UR6, c[0x0][0xc00] ;  /* 0x0003000000067ab9 */ /* 0x000fe20000000a00 */
[----:B------:R-:W-:Y:S01]  /*1aaf0*/  F2FP.F16.F32.PACK_AB R36, R73, R72 ;  /* 0x000000484924723e */ /* 0x000fe200000000ff */
[----:B------:R-:W3:Y:S01]  /*1ab00*/  S2R R3, SR_SWINHI ;  /* 0x0000000000037919 */ /* 0x000ee20000002f00 */
[----:B------:R-:W-:Y:S01]  /*1ab10*/  ULDC.64 UR4, c[0x0][0xc08] ;  /* 0x0003020000047ab9 */ /* 0x000fe20000000a00 */
[----:B------:R-:W-:Y:S02]  /*1ab20*/  MOV R88, R2 ;  /* 0x0000000200587202 */ /* 0x000fe40000000f00 */
[----:B---3--:R-:W-:Y:S01]  /*1ab30*/  MOV R89, R3 ;  /* 0x0000000300597202 */ /* 0x008fe20000000f00 */
[----:B------:R-:W-:Y:S02]  /*1ab40*/  BAR.SYNC.DEFER_BLOCKING 0x1, 0x100 ;  /* 0x0044000000007b1d */ /* 0x000fe40000010000 */
[----:B--2---:R-:W-:-:S03]  /*1ab50*/  IMAD.WIDE R12, R0, 0x2, R88 ;  /* 0x00000002000c7825 */ /* 0x004fc600078e0258 */
[C---:B------:R-:W-:Y:S02]  /*1ab60*/  LOP3.LUT R3, R12.reuse, 0x380, RZ, 0xc0, !PT ;  /* 0x000003800c037812 */ /* 0x040fe400078ec0ff */
[C---:B------:R-:W-:Y:S02]  /*1ab70*/  IADD3 R15, P6, R12.reuse, 0x20, RZ ;  /* 0x000000200c0f7810 */ /* 0x040fe40007fde0ff */
[----:B------:R-:W-:Y:S02]  /*1ab80*/  SHF.R.U64 R3, R3, 0x3, RZ ;  /* 0x0000000303037819 */ /* 0x000fe400000012ff */
[C---:B-1----:R-:W-:Y:S01]  /*1ab90*/  IADD3 R4, P5, R12.reuse, 0x40, RZ ;  /* 0x000000400c047810 */ /* 0x042fe20007fbe0ff */
[--C-:B------:R-:W-:Y:S01]  /*1aba0*/  IMAD.X R9, RZ, RZ, R13.reuse, P6 ;  /* 0x000000ffff097224 */ /* 0x100fe200030e060d */
[C---:B------:R-:W-:Y:S02]  /*1abb0*/  IADD3 R35, P4, R12.reuse, 0x60, RZ ;  /* 0x000000600c237810 */ /* 0x040fe40007f9e0ff */
[C---:B------:R-:W-:Y:S01]  /*1abc0*/  IADD3 R37, P3, R12.reuse, 0x4000, RZ ;  /* 0x000040000c257810 */ /* 0x040fe20007f7e0ff */
[--C-:B------:R-:W-:Y:S01]  /*1abd0*/  IMAD.X R11, RZ, RZ, R13.reuse, P5 ;  /* 0x000000ffff0b7224 */ /* 0x100fe200028e060d */
[C---:B------:R-:W-:Y:S01]  /*1abe0*/  IADD3 R39, P2, R12.reuse, 0x4020, RZ ;  /* 0x000040200c277810 */ /* 0x040fe20007f5e0ff */
[--C-:B------:R-:W-:Y:S01]  /*1abf0*/  IMAD.X R25, RZ, RZ, R13.reuse, P4 ;  /* 0x000000ffff197224 */ /* 0x100fe200020e060d */
[C---:B------:R-:W-:Y:S01]  /*1ac00*/  IADD3 R107, P1, R12.reuse, 0x4040, RZ ;  /* 0x000040400c6b7810 */ /* 0x040fe20007f3e0ff */
[----:B------:R-:W-:Y:S01]  /*1ac10*/  IMAD.X R27, RZ, RZ, R13, P3 ;  /* 0x000000ffff1b7224 */ /* 0x000fe200018e060d */
[----:B------:R-:W-:-:S02]  /*1ac20*/  IADD3 R109, P0, R12, 0x4060, RZ ;  /* 0x000040600c6d7810 */ /* 0x000fc40007f1e0ff */
[----:B------:R-:W-:Y:S01]  /*1ac30*/  LOP3.LUT R12, R3, R12, RZ, 0x3c, !PT ;  /* 0x0000000c030c7212 */ /* 0x000fe200078e3cff */
[--C-:B------:R-:W-:Y:S01]  /*1ac40*/  IMAD.X R31, RZ, RZ, R13.reuse, P1 ;  /* 0x000000ffff1f7224 */ /* 0x100fe200008e060d */
[----:B------:R-:W-:Y:S01]  /*1ac50*/  LOP3.LUT R0, R15, 0x380, RZ, 0xc0, !PT ;  /* 0x000003800f007812 */ /* 0x000fe200078ec0ff */
[----:B------:R-:W-:Y:S01]  /*1ac60*/  IMAD.X R33, RZ, RZ, R13, P0 ;  /* 0x000000ffff217224 */ /* 0x000fe200000e060d */
[----:B------:R-:W-:Y:S02]  /*1ac70*/  LOP3.LUT R3, R4, 0x380, RZ, 0xc0, !PT ;  /* 0x0000038004037812 */ /* 0x000fe400078ec0ff */
[----:B------:R-:W-:Y:S02]  /*1ac80*/  LOP3.LUT R14, R35, 0x380, RZ, 0xc0, !PT ;  /* 0x00000380230e7812 */ /* 0x000fe400078ec0ff */
[----:B------:R-:W-:Y:S02]  /*1ac90*/  SHF.R.U64 R0, R0, 0x3, RZ ;  /* 0x0000000300007819 */ /* 0x000fe400000012ff */
[----:B------:R-:W-:-:S02]  /*1aca0*/  SHF.R.U64 R3, R3, 0x3, RZ ;  /* 0x0000000303037819 */ /* 0x000fc400000012ff */
[----:B------:R-:W-:Y:S02]  /*1acb0*/  LOP3.LUT R26, R37, 0x380, RZ, 0xc0, !PT ;  /* 0x00000380251a7812 */ /* 0x000fe400078ec0ff */
[----:B------:R-:W-:Y:S02]  /*1acc0*/  SHF.R.U64 R14, R14, 0x3, RZ ;  /* 0x000000030e0e7819 */ /* 0x000fe400000012ff */
[----:B------:R-:W-:Y:S02]  /*1acd0*/  LOP3.LUT R8, R0, R15, RZ, 0x3c, !PT ;  /* 0x0000000f00087212 */ /* 0x000fe400078e3cff */
[----:B------:R-:W-:Y:S02]  /*1ace0*/  LOP3.LUT R10, R3, R4, RZ, 0x3c, !PT ;  /* 0x00000004030a7212 */ /* 0x000fe400078e3cff */
[----:B------:R-:W-:Y:S02]  /*1acf0*/  LOP3.LUT R0, R39, 0x380, RZ, 0xc0, !PT ;  /* 0x0000038027007812 */ /* 0x000fe400078ec0ff */
[----:B------:R-:W-:-:S02]  /*1ad00*/  SHF.R.U64 R26, R26, 0x3, RZ ;  /* 0x000000031a1a7819 */ /* 0x000fc400000012ff */
[----:B------:R-:W-:Y:S02]  /*1ad10*/  LOP3.LUT R4, R107, 0x380, RZ, 0xc0, !PT ;  /* 0x000003806b047812 */ /* 0x000fe400078ec0ff */
[----:B------:R-:W-:Y:S02]  /*1ad20*/  IADD3.X R29, RZ, R13, RZ, P2, !PT ;  /* 0x0000000dff1d7210 */ /* 0x000fe400017fe4ff */
[----:B------:R-:W-:Y:S02]  /*1ad30*/  LOP3.LUT R24, R14, R35, RZ, 0x3c, !PT ;  /* 0x000000230e187212 */ /* 0x000fe400078e3cff */
[----:B------:R-:W-:Y:S02]  /*1ad40*/  MOV R3, R12 ;  /* 0x0000000c00037202 */ /* 0x000fe40000000f00 */
[----:B------:R-:W-:Y:S02]  /*1ad50*/  LOP3.LUT R32, R109, 0x380, RZ, 0xc0, !PT ;  /* 0x000003806d207812 */ /* 0x000fe400078ec0ff */
[----:B------:R-:W-:-:S02]  /*1ad60*/  F2FP.F16.F32.PACK_AB R12, R91, R90 ;  /* 0x0000005a5b0c723e */ /* 0x000fc400000000ff */
[----:B------:R-:W-:Y:S02]  /*1ad70*/  F2FP.F16.F32.PACK_AB R13, R99, R98 ;  /* 0x00000062630d723e */ /* 0x000fe400000000ff */
[----:B------:R-:W-:Y:S02]  /*1ad80*/  F2FP.F16.F32.PACK_AB R14, R93, R92 ;  /* 0x0000005c5d0e723e */ /* 0x000fe400000000ff */
[----:B------:R-:W-:Y:S02]  /*1ad90*/  F2FP.F16.F32.PACK_AB R15, R101, R100 ;  /* 0x00000064650f723e */ /* 0x000fe400000000ff */
[----:B------:R-:W-:Y:S02]  /*1ada0*/  SHF.R.U64 R0, R0, 0x3, RZ ;  /* 0x0000000300007819 */ /* 0x000fe400000012ff */
[----:B------:R-:W-:Y:S01]  /*1adb0*/  LOP3.LUT R26, R26, R37, RZ, 0x3c, !PT ;  /* 0x000000251a1a7212 */ /* 0x000fe200078e3cff */
[----:B------:R1:W-:Y:S01]  /*1adc0*/  STSM.16.M88.4 [R3], R12 ;  /* 0x0000000c03007844 */ /* 0x0003e20000000200 */
[----:B------:R-:W-:-:S02]  /*1add0*/  SHF.R.U64 R4, R4, 0x3, RZ ;  /* 0x0000000304047819 */ /* 0x000fc400000012ff */
[----:B------:R-:W-:Y:S02]  /*1ade0*/  SHF.R.U64 R32, R32, 0x3, RZ ;  /* 0x0000000320207819 */ /* 0x000fe400000012ff */
[----:B------:R-:W-:Y:S02]  /*1adf0*/  MOV R37, R8 ;  /* 0x0000000800257202 */ /* 0x000fe40000000f00 */
[----:B------:R-:W-:Y:S02]  /*1ae00*/  MOV R38, R10 ;  /* 0x0000000a00267202 */ /* 0x000fe40000000f00 */
[----:B------:R-:W-:Y:S02]  /*1ae10*/  LOP3.LUT R28, R0, R39, RZ, 0x3c, !PT ;  /* 0x00000027001c7212 */ /* 0x000fe400078e3cff */
[----:B------:R-:W-:Y:S02]  /*1ae20*/  F2FP.F16.F32.PACK_AB R8, R95, R94 ;  /* 0x0000005e5f08723e */ /* 0x000fe400000000ff */
[----:B------:R-:W-:-:S02]  /*1ae30*/  F2FP.F16.F32.PACK_AB R9, R103, R102 ;  /* 0x000000666709723e */ /* 0x000fc400000000ff */
[----:B------:R-:W-:Y:S02]  /*1ae40*/  F2FP.F16.F32.PACK_AB R10, R97, R96 ;  /* 0x00000060610a723e */ /* 0x000fe400000000ff */
[----:B------:R-:W-:Y:S02]  /*1ae50*/  F2FP.F16.F32.PACK_AB R11, R105, R104 ;  /* 0x00000068690b723e */ /* 0x000fe400000000ff */
[----:B------:R-:W-:Y:S02]  /*1ae60*/  LOP3.LUT R30, R4, R107, RZ, 0x3c, !PT ;  /* 0x0000006b041e7212 */ /* 0x000fe400078e3cff */
[----:B------:R-:W-:Y:S01]  /*1ae70*/  MOV R39, R24 ;  /* 0x0000001800277202 */ /* 0x000fe20000000f00 */
[----:B------:R-:W-:Y:S01]  /*1ae80*/  STSM.16.M88.4 [R37], R8 ;  /* 0x0000000825007844 */ /* 0x000fe20000000200 */
[----:B------:R-:W-:Y:S02]  /*1ae90*/  MOV R0, R26 ;  /* 0x0000001a00007202 */ /* 0x000fe40000000f00 */
[----:B-1----:R-:W-:-:S02]  /*1aea0*/  F2FP.F16.F32.PACK_AB R12, R41, R40 ;  /* 0x00000028290c723e */ /* 0x002fc400000000ff */
[----:B------:R-:W-:Y:S02]  /*1aeb0*/  F2FP.F16.F32.PACK_AB R13, R43, R42 ;  /* 0x0000002a2b0d723e */ /* 0x000fe400000000ff */
[----:B------:R-:W-:Y:S02]  /*1aec0*/  F2FP.F16.F32.PACK_AB R14, R45, R44 ;  /* 0x0000002c2d0e723e */ /* 0x000fe400000000ff */
[----:B------:R-:W-:Y:S02]  /*1aed0*/  F2FP.F16.F32.PACK_AB R15, R47, R46 ;  /* 0x0000002e2f0f723e */ /* 0x000fe400000000ff */
[----:B------:R-:W-:Y:S02]  /*1aee0*/  LOP3.LUT R32, R32, R109, RZ, 0x3c, !PT ;  /* 0x0000006d20207212 */ /* 0x000fe400078e3cff */
[----:B------:R-:W-:Y:S01]  /*1aef0*/  F2FP.F16.F32.PACK_AB R24, R49, R48 ;  /* 0x000000303118723e */ /* 0x000fe200000000ff */
[----:B------:R-:W-:Y:S01]  /*1af00*/  STSM.16.M88.4 [R38], R12 ;  /* 0x0000000c26007844 */ /* 0x000fe20000000200 */
[----:B------:R-:W-:-:S02]  /*1af10*/  F2FP.F16.F32.PACK_AB R25, R51, R50 ;  /* 0x000000323319723e */ /* 0x000fc400000000ff */
[----:B------:R-:W-:Y:S02]  /*1af20*/  F2FP.F16.F32.PACK_AB R26, R53, R52 ;  /* 0x00000034351a723e */ /* 0x000fe400000000ff */
[----:B------:R-:W-:Y:S02]  /*1af30*/  F2FP.F16.F32.PACK_AB R27, R55, R54 ;  /* 0x00000036371b723e */ /* 0x000fe400000000ff */
[----:B------:R-:W-:Y:S02]  /*1af40*/  MOV R4, R28 ;  /* 0x0000001c00047202 */ /* 0x000fe40000000f00 */
[----:B------:R-:W-:Y:S01]  /*1af50*/  MOV R106, R30 ;  /* 0x0000001e006a7202 */ /* 0x000fe20000000f00 */
[----:B------:R1:W-:Y:S01]  /*1af60*/  STSM.16.M88.4 [R39], R24 ;  /* 0x0000001827007844 */ /* 0x0003e20000000200 */
[----:B------:R-:W-:Y:S02]  /*1af70*/  F2FP.F16.F32.PACK_AB R28, R57, R56 ;  /* 0x00000038391c723e */ /* 0x000fe400000000ff */
[----:B------:R-:W-:-:S02]  /*1af80*/  F2FP.F16.F32.PACK_AB R29, R59, R58 ;  /* 0x0000003a3b1d723e */ /* 0x000fc400000000ff */
[----:B------:R-:W-:Y:S02]  /*1af90*/  F2FP.F16.F32.PACK_AB R30, R61, R60 ;  /* 0x0000003c3d1e723e */ /* 0x000fe400000000ff */
[----:B------:R-:W-:Y:S02]  /*1afa0*/  F2FP.F16.F32.PACK_AB R31, R63, R62 ;  /* 0x0000003e3f1f723e */ /* 0x000fe400000000ff */
[----:B------:R-:W-:Y:S02]  /*1afb0*/  MOV R3, R32 ;  /* 0x0000002000037202 */ /* 0x000fe40000000f00 */
[----:B------:R-:W-:Y:S01]  /*1afc0*/  F2FP.F16.F32.PACK_AB R32, R65, R64 ;  /* 0x000000404120723e */ /* 0x000fe200000000ff */
[----:B------:R2:W-:Y:S01]  /*1afd0*/  STSM.16.M88.4 [R0], R28 ;  /* 0x0000001c00007844 */ /* 0x0005e20000000200 */
[----:B------:R-:W-:Y:S02]  /*1afe0*/  F2FP.F16.F32.PACK_AB R33, R67, R66 ;  /* 0x000000424321723e */ /* 0x000fe400000000ff */
[----:B------:R-:W-:Y:S01]  /*1aff0*/  F2FP.F16.F32.PACK_AB R35, R71, R70 ;  /* 0x000000464723723e */ /* 0x000fe200000000ff */
[----:B-1----:R-:W1:Y:S01]  /*1b000*/  LDC.64 R26, c[0x0][0xba8] ;  /* 0x0002ea00ff1a7b82 */ /* 0x002e620000000a00 */
[----:B------:R-:W-:-:S02]  /*1b010*/  F2FP.F16.F32.PACK_AB R37, R75, R74 ;  /* 0x0000004a4b25723e */ /* 0x000fc400000000ff */
[----:B------:R-:W-:Y:S01]  /*1b020*/  F2FP.F16.F32.PACK_AB R38, R77, R76 ;  /* 0x0000004c4d26723e */ /* 0x000fe200000000ff */
[----:B------:R-:W-:Y:S01]  /*1b030*/  STSM.16.M88.4 [R4], R32 ;  /* 0x0000002004007844 */ /* 0x000fe20000000200 */
[----:B------:R-:W-:Y:S02]  /*1b040*/  F2FP.F16.F32.PACK_AB R39, R79, R78 ;  /* 0x0000004e4f27723e */ /* 0x000fe400000000ff */
[----:B------:R-:W-:Y:S02]  /*1b050*/  F2FP.F16.F32.PACK_AB R8, R81, R80 ;  /* 0x000000505108723e */ /* 0x000fe400000000ff */
[----:B------:R-:W-:Y:S01]  /*1b060*/  F2FP.F16.F32.PACK_AB R9, R83, R82 ;  /* 0x000000525309723e */ /* 0x000fe200000000ff */
[----:B------:R-:W-:Y:S01]  /*1b070*/  STSM.16.M88.4 [R106], R36 ;  /* 0x000000246a007844 */ /* 0x000fe20000000200 */
[----:B------:R-:W-:Y:S01]  /*1b080*/  F2FP.F16.F32.PACK_AB R10, R85, R84 ;  /* 0x00000054550a723e */ /* 0x000fe200000000ff */
[----:B--2---:R-:W-:Y:S01]  /*1b090*/  IMAD.MOV.U32 R0, RZ, RZ, RZ ;  /* 0x000000ffff007224 */ /* 0x004fe200078e00ff */
[----:B------:R-:W-:-:S02]  /*1b0a0*/  F2FP.F16.F32.PACK_AB R11, R87, R86 ;  /* 0x00000056570b723e */ /* 0x000fc400000000ff */
[----:B------:R-:W-:Y:S02]  /*1b0b0*/  ISETP.NE.U32.AND P0, PT, RZ, UR6, PT ;  /* 0x00000006ff007c0c */ /* 0x000fe4000bf05070 */
[----:B------:R-:W-:Y:S01]  /*1b0c0*/  IADD3 R12, P1, R211, UR6, RZ ;  /* 0x00000006d30c7c10 */ /* 0x000fe2000ff3e0ff */
[----:B------:R2:W-:Y:S01]  /*1b0d0*/  STSM.16.M88.4 [R3], R8 ;  /* 0x0000000803007844 */ /* 0x0005e20000000200 */
[----:B------:R-:W-:Y:S01]  /*1b0e0*/  BAR.SYNC.DEFER_BLOCKING 0x1, 0x100 ;  /* 0x0044000000007b1d */ /* 0x000fe20000010000 */
[----:B------:R-:W-:Y:S02]  /*1b0f0*/  ISETP.NE.AND.EX P0, PT, RZ, UR7, PT, P0 ;  /* 0x00000007ff007c0c */ /* 0x000fe4000bf05300 */
[----:B------:R-:W-:Y:S02]  /*1b100*/  IADD3.X R13, R212, UR7, RZ, P1, !PT ;  /* 0x00000007d40d7c10 */ /* 0x000fe40008ffe4ff */
[----:B------:R-:W-:-:S03]  /*1b110*/  MOV R30, 0x9b8 ;  /* 0x000009b8001e7802 */ /* 0x000fc60000000f00 */
[----:B--2---:R-:W2:Y:S06]  /*1b120*/  LDC R3, c[0x0][0xbe8] ;  /* 0x0002fa00ff037b82 */ /* 0x004eac0000000800 */
[----:B------:R-:W3:Y:S01]  /*1b130*/  @P0 LDG.E R0, desc[UR60][R12.64] ;  /* 0x0000003c0c000981 */ /* 0x000ee2000c1e1900 */
[----:B------:R-:W-:-:S04]  /*1b140*/  ISETP.NE.U32.AND P1, PT, RZ, UR4, PT ;  /* 0x00000004ff007c0c */ /* 0x000fc8000bf25070 */
[----:B------:R-:W-:-:S13]  /*1b150*/  ISETP.NE.AND.EX P1, PT, RZ, UR5, PT, P1 ;  /* 0x00000005ff007c0c */ /* 0x000fda000bf25310 */
[----:B------:R-:W-:Y:S01]  /*1b160*/  @P1 IADD3 R8, P2, R211, UR4, RZ ;  /* 0x00000004d3081c10 */ /* 0x000fe2000ff5e0ff */
[----:B------:R-:W-:Y:S02]  /*1b170*/  ULDC UR4, c[0x0][0xa88] ;  /* 0x0002a20000047ab9 */ /* 0x000fe40000000800 */
[----:B------:R-:W-:Y:S01]  /*1b180*/  IMAD.U32 R4, RZ, RZ, UR4 ;  /* 0x00000004ff047e24 */ /* 0x000fe2000f8e00ff */
[----:B------:R-:W-:Y:S01]  /*1b190*/  @P1 IADD3.X R9, R212, UR5, RZ, P2, !PT ;  /* 0x00000005d4091c10 */ /* 0x000fe200097fe4ff */
[----:B------:R-:W-:Y:S01]  /*1b1a0*/  ULDC UR4, c[0x0][0xad4] ;  /* 0x0002b50000047ab9 */ /* 0x000fe20000000800 */
[----:B------:R-:W-:Y:S02]  /*1b1b0*/  ISETP.NE.AND P2, PT, R209, RZ, PT ;  /* 0x000000ffd100720c */ /* 0x000fe40003f45270 */
[----:B--2---:R-:W-:Y:S01]  /*1b1c0*/  ISETP.NE.AND P4, PT, R3, 0x1, PT ;  /* 0x000000010300780c */ /* 0x004fe20003f85270 */
[----:B------:R2:W5:Y:S01]  /*1b1d0*/  @P1 LDG.E R4, desc[UR60][R8.64] ;  /* 0x0000003c08041981 */ /* 0x000562000c1e1900 */
[----:B------:R-:W-:Y:S01]  /*1b1e0*/  SEL R209, R209, UR4, P2 ;  /* 0x00000004d1d17c07 */ /* 0x000fe20009000000 */
[----:B------:R-:W-:Y:S01]  /*1b1f0*/  IMAD.IADD R28, R205, 0x1, R200 ;  /* 0x00000001cd1c7824 */ /* 0x000fe200078e02c8 */
[----:B------:R-:W-:-:S02]  /*1b200*/  ISETP.NE.U32.AND P2, PT, RZ, UR6, PT ;  /* 0x00000006ff007c0c */ /* 0x000fc4000bf45070 */
[----:B------:R-:W-:Y:S02]  /*1b210*/  ISETP.GT.AND P3, PT, R209, 0x1, PT ;  /* 0x00000001d100780c */ /* 0x000fe40003f64270 */
[----:B------:R-:W-:Y:S02]  /*1b220*/  ISETP.NE.AND.EX P2, PT, RZ, UR7, PT, P2 ;  /* 0x00000007ff007c0c */ /* 0x000fe4000bf45320 */
[----:B------:R-:W-:Y:S02]  /*1b230*/  SEL R30, R30, 0x978, P3 ;  /* 0x000009781e1e7807 */ /* 0x000fe40001800000 */
[----:B------:R-:W-:Y:S01]  /*1b240*/  SEL R210, R210, RZ, !P2 ;  /* 0x000000ffd2d27207 */ /* 0x000fe20005000000 */
[----:B------:R-:W4:Y:S01]  /*1b250*/  @P4 LDC R35, c[0x0][0xbec] ;  /* 0x0002fb00ff234b82 */ /* 0x000f220000000800 */
[----:B------:R-:W-:-:S07]  /*1b260*/  SEL R29, R232, RZ, !P2 ;  /* 0x000000ffe81d7207 */ /* 0x000fce0005000000 */
[----:B------:R-:W0:Y:S08]  /*1b270*/  LDC.64 R10, c[0x0][R30+0x220] ;  /* 0x000088001e0a7b82 */ /* 0x000e300000000a00 */
[----:B------:R-:W4:Y:S08]  /*1b280*/  LDC.64 R14, c[0x0][R30+0x218] ;  /* 0x000086001e0e7b82 */ /* 0x000f300000000a00 */
[----:B------:R-:W4:Y:S08]  /*1b290*/  LDC.64 R24, c[0x0][R30+0x228] ;  /* 0x00008a001e187b82 */ /* 0x000f300000000a00 */
[----:B--2---:R-:W2:Y:S08]  /*1b2a0*/  LDC.64 R8, c[0x0][R30+0x210] ;  /* 0x000084001e087b82 */ /* 0x004eb00000000a00 */
[----:B------:R-:W2:Y:S08]  /*1b2b0*/  @P4 LDC R37, c[0x0][0xbf0] ;  /* 0x0002fc00ff254b82 */ /* 0x000eb00000000800 */
[----:B-1----:R-:W1:Y:S01]  /*1b2c0*/  @!P3 LDC R26, c[0x0][0xb50] ;  /* 0x0002d400ff1abb82 */ /* 0x002e620000000800 */
[----:B0-----:R-:W-:-:S07]  /*1b2d0*/  IMAD R11, R11, R210, RZ ;  /* 0x000000d20b0b7224 */ /* 0x001fce00078e02ff */
[----:B------:R-:W0:Y:S01]  /*1b2e0*/  @!P3 LDC R27, c[0x0][0xb54] ;  /* 0x0002d500ff1bbb82 */ /* 0x000e220000000800 */
[C---:B------:R-:W-:Y:S01]  /*1b2f0*/  IMAD R33, R10.reuse, R29, R11 ;  /* 0x0000001d0a217224 */ /* 0x040fe200078e020b */
[----:B------:R-:W-:Y:S01]  /*1b300*/  SEL R29, R215, RZ, P3 ;  /* 0x000000ffd71d7207 */ /* 0x000fe20001800000 */
[----:B------:R-:W-:-:S04]  /*1b310*/  IMAD.WIDE.U32 R10, R10, R210, RZ ;  /* 0x000000d20a0a7225 */ /* 0x000fc800078e00ff */
[-C--:B----4-:R-:W-:Y:S02]  /*1b320*/  IMAD R31, R15, R206.reuse, RZ ;  /* 0x000000ce0f1f7224 */ /* 0x090fe400078e02ff */
[----:B------:R-:W-:-:S04]  /*1b330*/  IMAD.WIDE.U32 R14, R14, R206, RZ ;  /* 0x000000ce0e0e7225 */ /* 0x000fc800078e00ff */
[----:B------:R-:W-:Y:S02]  /*1b340*/  IMAD.IADD R33, R11, 0x1, R33 ;  /* 0x000000010b217824 */ /* 0x000fe400078e0221 */
[----:B------:R-:W-:Y:S02]  /*1b350*/  IMAD.MOV.U32 R11, RZ, RZ, R28 ;  /* 0x000000ffff0b7224 */ /* 0x000fe400078e001c */
[----:B------:R-:W-:Y:S02]  /*1b360*/  IMAD.IADD R15, R15, 0x1, R31 ;  /* 0x000000010f0f7824 */ /* 0x000fe400078e021f */
[-C--:B------:R-:W-:Y:S02]  /*1b370*/  IMAD R31, R25, R29.reuse, RZ ;  /* 0x0000001d191f7224 */ /* 0x080fe400078e02ff */
[----:B------:R-:W-:-:S04]  /*1b380*/  IMAD.WIDE.U32 R24, R24, R29, RZ ;  /* 0x0000001d18187225 */ /* 0x000fc800078e00ff */
[----:B------:R-:W-:Y:S01]  /*1b390*/  IMAD.IADD R31, R25, 0x1, R31 ;  /* 0x00000001191f7824 */ /* 0x000fe200078e021f */
[--C-:B---3--:R-:W-:Y:S01]  /*1b3a0*/  IADD3 R14, P2, P5, R10, R14, R0.reuse ;  /* 0x0000000e0a0e7210 */ /* 0x108fe20007d5e000 */
[----:B------:R-:W-:Y:S01]  /*1b3b0*/  @P4 IMAD.HI.U32 R10, R28, R35, RZ ;  /* 0x000000231c0a4227 */ /* 0x000fe200078e00ff */
[----:B------:R-:W-:-:S04]  /*1b3c0*/  SHF.R.S32.HI R106, RZ, 0x1f, R0 ;  /* 0x0000001fff6a7819 */ /* 0x000fc80000011400 */
[----:B--2---:R-:W-:Y:S02]  /*1b3d0*/  @P4 SHF.R.U32.HI R11, RZ, R37, R10 ;  /* 0x00000025ff0b4219 */ /* 0x004fe4000001160a */
[----:B------:R-:W-:Y:S02]  /*1b3e0*/  IADD3.X R15, R33, R15, R106, P2, P5 ;  /* 0x0000000f210f7210 */ /* 0x000fe400017ea46a */
[C---:B------:R-:W-:Y:S02]  /*1b3f0*/  IADD3 R29, -R11.reuse, RZ, RZ ;  /* 0x000000ff0b1d7210 */ /* 0x040fe40007ffe1ff */
        /* <DEDUP_REMOVED lines=8> */
[----:B-1----:R-:W-:-:S03]  /*1b480*/  LEA R26, P2, R24, R26, 0x2 ;  /* 0x0000001a181a7211 */ /* 0x002fc600078410ff */
[----:B------:R-:W-:-:S05]  /*1b490*/  IMAD.IADD R8, R25, 0x1, R9 ;  /* 0x0000000119087824 */ /* 0x000fca00078e0209 */
[----:B0-----:R-:W-:Y:S01]  /*1b4a0*/  LEA.HI.X R24, R24, R27, R8, 0x2, P2 ;  /* 0x0000001b18187211 */ /* 0x001fe200010f1408 */
[----:B------:R-:W-:Y:S06]  /*1b4b0*/  @P1 BRA `(.L_x_2695) ;  /* 0x0000000000101947 */ /* 0x000fec0003800000 */
[----:B------:R-:W-:Y:S05]  /*1b4c0*/  @!P0 BRA `(.L_x_2695) ;  /* 0x00000000000c8947 */ /* 0x000fea0003800000 */
[----:B------:R-:W2:Y:S04]  /*1b4d0*/  LDG.E R9, desc[UR60][R12.64] ;  /* 0x0000003c0c097981 */ /* 0x000ea8000c1e1900 */
[----:B-----5:R-:W2:Y:S02]  /*1b4e0*/  LDG.E R4, desc[UR60][R12.64+0x4] ;  /* 0x0000043c0c047981 */ /* 0x020ea4000c1e1900 */
[----:B--2---:R-:W-:-:S07]  /*1b4f0*/  IMAD.IADD R4, R4, 0x1, -R9 ;  /* 0x0000000104047824 */ /* 0x004fce00078e0a09 */
.L_x_2695:
[----:B------:R-:W2:Y:S01]  /*1b500*/  LDL R13, [R1+0x7c] ;  /* 0x00007c00010d7983 */ /* 0x000ea20000100800 */
[----:B-----5:R-:W-:Y:S01]  /*1b510*/  IMAD R4, R4, R3, RZ ;  /* 0x0000000304047224 */ /* 0x020fe200078e02ff */
[----:B------:R-:W0:Y:S02]  /*1b520*/  S2R R14, SR_TID.X ;  /* 0x00000000000e7919 */ /* 0x000e240000002100 */
[----:B------:R-:W-:Y:S04]  /*1b530*/  SHFL.IDX PT, R8, R26, RZ, 0x1c1f ;  /* 0x001c1fff1a087589 */ /* 0x000fe800000e0000 */
[----:B------:R-:W1:Y:S04]  /*1b540*/  SHFL.IDX PT, R9, R24, RZ, 0x1c1f ;  /* 0x001c1fff18097589 */ /* 0x000e6800000e0000 */
[----:B------:R-:W-:Y:S04]  /*1b550*/  SHFL.IDX PT, R10, R26, 0x1, 0x1c1f ;  /* 0x003c1f001a0a7f89 */ /* 0x000fe800000e0000 */
[----:B------:R-:W3:Y:S01]  /*1b560*/  SHFL.IDX PT, R11, R24, 0x1, 0x1c1f ;  /* 0x003c1f00180b7f89 */ /* 0x000ee200000e0000 */
[----:B0-----:R-:W-:-:S05]  /*1b570*/  VIADD R14, R14, 0xffffff80 ;  /* 0xffffff800e0e7836 */ /* 0x001fca0000000000 */
[----:B------:R-:W-:-:S04]  /*1b580*/  SHF.R.S32.HI R12, RZ, 0x1f, R14 ;  /* 0x0000001fff0c7819 */ /* 0x000fc8000001140e */
[----:B------:R-:W-:-:S04]  /*1b590*/  LEA.HI R12, R12, R14, RZ, 0x7 ;  /* 0x0000000e0c0c7211 */ /* 0x000fc800078f38ff */
[----:B------:R-:W-:-:S04]  /*1b5a0*/  LOP3.LUT R12, R12, 0xffffff80, RZ, 0xc0, !PT ;  /* 0xffffff800c0c7812 */ /* 0x000fc800078ec0ff */
[----:B------:R-:W-:-:S04]  /*1b5b0*/  IADD3 R12, R14, -R12, RZ ;  /* 0x8000000c0e0c7210 */ /* 0x000fc80007ffe0ff */
[----:B------:R-:W-:Y:S01]  /*1b5c0*/  LOP3.LUT P0, RZ, R12, 0x3, RZ, 0xc0, !PT ;  /* 0x000000030cff7812 */ /* 0x000fe2000780c0ff */
[----:B--2---:R-:W-:-:S04]  /*1b5d0*/  IMAD.IADD R15, R13, 0x1, R200 ;  /* 0x000000010d0f7824 */ /* 0x004fc800078e02c8 */
[C---:B------:R-:W-:Y:S01]  /*1b5e0*/  VIADD R27, R15.reuse, 0x8 ;  /* 0x000000080f1b7836 */ /* 0x040fe20000000000 */
[----:B------:R-:W-:-:S04]  /*1b5f0*/  ISETP.GE.OR P1, PT, R15, R4, P0 ;  /* 0x000000040f00720c */ /* 0x000fc80000726670 */
[----:B------:R-:W-:-:S09]  /*1b600*/  ISETP.GE.OR P0, PT, R27, R4, P0 ;  /* 0x000000041b00720c */ /* 0x000fd20000706670 */
[----:B-1----:R0:W-:Y:S04]  /*1b610*/  @!P1 ST.E desc[UR60][R8.64], R20 ;  /* 0x0000001408009985 */ /* 0x0021e8000c10193c */
[----:B---3--:R0:W-:Y:S01]  /*1b620*/  @!P0 ST.E desc[UR60][R10.64], R21 ;  /* 0x000000150a008985 */ /* 0x0081e2000c10193c */
[----:B------:R-:W-:Y:S05]  /*1b630*/  @P3 BRA `(.L_x_2696) ;  /* 0x0000000800843947 */ /* 0x000fea0003800000 */
[----:B0-----:R-:W-:Y:S01]  /*1b640*/  IMAD R9, R233, 0x40, R203 ;  /* 0x00000040e9097824 */ /* 0x001fe200078e02cb */
[----:B------:R-:W0:Y:S01]  /*1b650*/  @P4 LDC R53, c[0x0][0xbec] ;  /* 0x0002fb00ff354b82 */ /* 0x000e220000000800 */
[----:B------:R-:W-:Y:S02]  /*1b660*/  ULDC.64 UR4, c[0x0][0xaa0] ;  /* 0x0002a80000047ab9 */ /* 0x000fe40000000a00 */
[----:B------:R-:W-:-:S04]  /*1b670*/  IMAD.WIDE R88, R9, 0x2, R88 ;  /* 0x0000000209587825 */ /* 0x000fc800078e0258 */
[----:B------:R-:W-:Y:S01]  /*1b680*/  IMAD R21, R106, UR4, RZ ;  /* 0x000000046a157c24 */ /* 0x000fe2000f8e02ff */
[----:B------:R-:W1:Y:S01]  /*1b690*/  @P4 LDC R55, c[0x0][0xbf0] ;  /* 0x0002fc00ff374b82 */ /* 0x000e620000000800 */
[----:B------:R-:W-:Y:S02]  /*1b6a0*/  IADD3 R13, P6, R88, 0x1000, RZ ;  /* 0x00001000580d7810 */ /* 0x000fe40007fde0ff */
[----:B------:R-:W-:Y:S01]  /*1b6b0*/  IMAD R49, R0, UR5, R21 ;  /* 0x0000000500317c24 */ /* 0x000fe2000f8e0215 */
[----:B------:R-:W-:Y:S01]  /*1b6c0*/  IADD3 R25, P5, R88, 0x2000, RZ ;  /* 0x0000200058197810 */ /* 0x000fe20007fbe0ff */
[----:B------:R-:W-:Y:S01]  /*1b6d0*/  IMAD.WIDE.U32 R20, R0, UR4, RZ ;  /* 0x0000000400147c25 */ /* 0x000fe2000f8e00ff */
[----:B------:R-:W-:Y:S01]  /*1b6e0*/  LOP3.LUT R12, R13, 0x380, RZ, 0xc0, !PT ;  /* 0x000003800d0c7812 */ /* 0x000fe200078ec0ff */
[----:B------:R-:W-:Y:S01]  /*1b6f0*/  ULDC.64 UR4, c[0x0][0xae8] ;  /* 0x0002ba0000047ab9 */ /* 0x000fe20000000a00 */
[----:B------:R-:W-:Y:S01]  /*1b700*/  IADD3 R29, P3, R88, 0x3000, RZ ;  /* 0x00003000581d7810 */ /* 0x000fe20007f7e0ff */
[----:B------:R-:W-:Y:S01]  /*1b710*/  IMAD.IADD R21, R21, 0x1, R49 ;  /* 0x0000000115157824 */ /* 0x000fe200078e0231 */
[----:B------:R-:W-:Y:S01]  /*1b720*/  SHF.R.U64 R12, R12, 0x3, RZ ;  /* 0x000000030c0c7819 */ /* 0x000fe200000012ff */
[----:B------:R-:W-:Y:S01]  /*1b730*/  IMAD R49, R208, 0x20, R233 ;  /* 0x00000020d0317824 */ /* 0x000fe200078e02e9 */
[----:B------:R-:W-:-:S02]  /*1b740*/  IADD3 R33, P2, R88, 0x4000, RZ ;  /* 0x0000400058217810 */ /* 0x000fc40007f5e0ff */
[----:B------:R-:W-:Y:S01]  /*1b750*/  LOP3.LUT R12, R12, R13, RZ, 0x3c, !PT ;  /* 0x0000000d0c0c7212 */ /* 0x000fe200078e3cff */
[----:B------:R-:W-:Y:S01]  /*1b760*/  IMAD.IADD R50, R200, 0x1, R49 ;  /* 0x00000001c8327824 */ /* 0x000fe200078e0231 */
[C---:B------:R-:W-:Y:S01]  /*1b770*/  IADD3 R37, P1, R88.reuse, 0x5000, RZ ;  /* 0x0000500058257810 */ /* 0x040fe20007f3e0ff */
[----:B------:R-:W-:Y:S01]  /*1b780*/  IMAD.X R13, RZ, RZ, R89, P6 ;  /* 0x000000ffff0d7224 */ /* 0x000fe200030e0659 */
[C---:B------:R-:W-:Y:S02]  /*1b790*/  IADD3 R41, P0, R88.reuse, 0x6000, RZ ;  /* 0x0000600058297810 */ /* 0x040fe40007f1e0ff */
[----:B------:R-:W-:Y:S01]  /*1b7a0*/  IADD3 R9, P6, R88, 0x7000, RZ ;  /* 0x0000700058097810 */ /* 0x000fe20007fde0ff */
[----:B------:R-:W-:Y:S01]  /*1b7b0*/  IMAD.WIDE.U32 R20, R206, UR4, R20 ;  /* 0x00000004ce147c25 */ /* 0x000fe2000f8e0014 */
[----:B------:R-:W-:Y:S01]  /*1b7c0*/  LOP3.LUT R24, R25, 0x380, RZ, 0xc0, !PT ;  /* 0x0000038019187812 */ /* 0x000fe200078ec0ff */
[----:B------:R-:W5:Y:S01]  /*1b7d0*/  LD.E.128 R12, desc[UR60][R12.64] ;  /* 0x0000003c0c0c7980 */ /* 0x000f62000c101d00 */
[----:B------:R-:W-:Y:S01]  /*1b7e0*/  LOP3.LUT R28, R29, 0x380, RZ, 0xc0, !PT ;  /* 0x000003801d1c7812 */ /* 0x000fe200078ec0ff */
[----:B0-----:R-:W-:Y:S01]  /*1b7f0*/  @P4 IMAD.HI.U32 R0, R50, R53, RZ ;  /* 0x0000003532004227 */ /* 0x001fe200078e00ff */
[----:B------:R-:W-:-:S02]  /*1b800*/  LOP3.LUT R32, R33, 0x380, RZ, 0xc0, !PT ;  /* 0x0000038021207812 */ /* 0x000fc400078ec0ff */
[----:B------:R-:W-:Y:S02]  /*1b810*/  LOP3.LUT R36, R37, 0x380, RZ, 0xc0, !PT ;  /* 0x0000038025247812 */ /* 0x000fe400078ec0ff */
[----:B------:R-:W-:Y:S02]  /*1b820*/  LOP3.LUT R40, R41, 0x380, RZ, 0xc0, !PT ;  /* 0x0000038029287812 */ /* 0x000fe400078ec0ff */
[----:B------:R-:W-:Y:S02]  /*1b830*/  LOP3.LUT R8, R9, 0x380, RZ, 0xc0, !PT ;  /* 0x0000038009087812 */ /* 0x000fe400078ec0ff */
[----:B------:R-:W-:Y:S01]  /*1b840*/  SHF.R.S32.HI R51, RZ, 0x1f, R210 ;  /* 0x0000001fff337819 */ /* 0x000fe200000114d2 */
[----:B------:R-:W-:Y:S01]  /*1b850*/  IMAD R21, R206, UR5, R21 ;  /* 0x00000005ce157c24 */ /* 0x000fe2000f8e0215 */
[----:B------:R-:W-:Y:S01]  /*1b860*/  LOP3.LUT R11, R88, 0x380, RZ, 0xc0, !PT ;  /* 0x00000380580b7812 */ /* 0x000fe200078ec0ff */
[----:B------:R-:W-:Y:S01]  /*1b870*/  IMAD.MOV.U32 R49, RZ, RZ, R50 ;  /* 0x000000ffff317224 */ /* 0x000fe200078e0032 */
[----:B------:R-:W-:Y:S01]  /*1b880*/  SHF.R.U64 R24, R24, 0x3, RZ ;  /* 0x0000000318187819 */ /* 0x000fe200000012ff */
[----:B------:R-:W-:Y:S01]  /*1b890*/  ULDC.64 UR4, c[0x0][0xaf0] ;  /* 0x0002bc0000047ab9 */ /* 0x000fe20000000a00 */
[----:B------:R-:W-:-:S02]  /*1b8a0*/  SHF.R.U64 R28, R28, 0x3, RZ ;  /* 0x000000031c1c7819 */ /* 0x000fc400000012ff */
[----:B------:R-:W-:Y:S02]  /*1b8b0*/  SHF.R.U64 R32, R32, 0x3, RZ ;  /* 0x0000000320207819 */ /* 0x000fe400000012ff */
[----:B------:R-:W-:Y:S02]  /*1b8c0*/  SHF.R.U64 R36, R36, 0x3, RZ ;  /* 0x0000000324247819 */ /* 0x000fe400000012ff */
[----:B------:R-:W-:Y:S02]  /*1b8d0*/  SHF.R.U64 R40, R40, 0x3, RZ ;  /* 0x0000000328287819 */ /* 0x000fe400000012ff */
[----:B-1----:R-:W-:Y:S01]  /*1b8e0*/  @P4 SHF.R.U32.HI R49, RZ, R55, R0 ;  /* 0x00000037ff314219 */ /* 0x002fe20000011600 */
[----:B------:R-:W-:Y:S01]  /*1b8f0*/  IMAD R51, R51, UR4, RZ ;  /* 0x0000000433337c24 */ /* 0x000fe2000f8e02ff */
[----:B------:R-:W-:Y:S02]  /*1b900*/  SHF.R.U64 R8, R8, 0x3, RZ ;  /* 0x0000000308087819 */ /* 0x000fe400000012ff */
[----:B------:R-:W-:-:S02]  /*1b910*/  SHF.R.U64 R11, R11, 0x3, RZ ;  /* 0x000000030b0b7819 */ /* 0x000fc400000012ff */
[----:B------:R-:W-:Y:S02]  /*1b920*/  LOP3.LUT R24, R24, R25, RZ, 0x3c, !PT ;  /* 0x0000001918187212 */ /* 0x000fe400078e3cff */
        /* <DEDUP_REMOVED lines=8> */
[----:B------:R-:W-:-:S02]  /*1b9b0*/  SHF.R.S32.HI R0, RZ, 0x1f, R49 ;  /* 0x0000001fff007819 */ /* 0x000fc40000011431 */
[----:B------:R-:W-:Y:S01]  /*1b9c0*/  IADD3 R48, -R49, RZ, RZ ;  /* 0x000000ff31307210 */ /* 0x000fe20007ffe1ff */
[C---:B------:R-:W-:Y:S01]  /*1b9d0*/  IMAD R51, R210.reuse, UR5, R51 ;  /* 0x00000005d2337c24 */ /* 0x040fe2000f8e0233 */
[-C--:B------:R-:W-:Y:S01]  /*1b9e0*/  IADD3.X R25, RZ, R89.reuse, RZ, P5, !PT ;  /* 0x00000059ff197210 */ /* 0x080fe20002ffe4ff */
[----:B------:R-:W-:Y:S01]  /*1b9f0*/  IMAD.WIDE.U32 R20, R210, UR4, R20 ;  /* 0x00000004d2147c25 */ /* 0x000fe2000f8e0014 */
[----:B------:R-:W-:Y:S01]  /*1ba00*/  IADD3.X R45, RZ, R89, RZ, P6, !PT ;  /* 0x00000059ff2d7210 */ /* 0x000fe200037fe4ff */
[----:B------:R-:W-:Y:S01]  /*1ba10*/  ULDC.64 UR4, c[0x0][0xae0] ;  /* 0x0002b80000047ab9 */ /* 0x000fe20000000a00 */
[----:B------:R-:W-:Y:S02]  /*1ba20*/  LOP3.LUT R44, R8, R9, RZ, 0x3c, !PT ;  /* 0x00000009082c7212 */ /* 0x000fe400078e3cff */
[----:B------:R-:W-:Y:S01]  /*1ba30*/  LOP3.LUT R88, R11, R88, RZ, 0x3c, !PT ;  /* 0x000000580b587212 */ /* 0x000fe200078e3cff */
[----:B------:R-:W-:Y:S01]  /*1ba40*/  IMAD R0, R0, UR4, RZ ;  /* 0x0000000400007c24 */ /* 0x000fe2000f8e02ff */
[----:B------:R-:W5:Y:S01]  /*1ba50*/  LD.E.128 R24, desc[UR60][R24.64] ;  /* 0x0000003c18187980 */ /* 0x000f62000c101d00 */
[----:B------:R-:W-:-:S02]  /*1ba60*/  IMAD R3, R3, R48, R50 ;  /* 0x0000003003037224 */ /* 0x000fc400078e0232 */
[----:B------:R-:W-:Y:S01]  /*1ba70*/  IMAD.IADD R21, R21, 0x1, R51 ;  /* 0x0000000115157824 */ /* 0x000fe200078e0233 */
[----:B------:R0:W5:Y:S01]  /*1ba80*/  LD.E.128 R8, desc[UR60][R88.64] ;  /* 0x0000003c58087980 */ /* 0x000162000c101d00 */
[----:B------:R-:W-:-:S03]  /*1ba90*/  IMAD R51, R49, UR5, R0 ;  /* 0x0000000531337c24 */ /* 0x000fc6000f8e0200 */
[----:B------:R-:W5:Y:S01]  /*1baa0*/  LD.E.128 R28, desc[UR60][R28.64] ;  /* 0x0000003c1c1c7980 */ /* 0x000f62000c101d00 */
[----:B------:R-:W-:-:S03]  /*1bab0*/  SHF.R.S32.HI R0, RZ, 0x1f, R3 ;  /* 0x0000001fff007819 */ /* 0x000fc60000011403 */
[----:B------:R-:W5:Y:S04]  /*1bac0*/  LD.E.128 R32, desc[UR60][R32.64] ;  /* 0x0000003c20207980 */ /* 0x000f68000c101d00 */
[----:B------:R-:W5:Y:S04]  /*1bad0*/  LD.E.128 R36, desc[UR60][R36.64] ;  /* 0x0000003c24247980 */ /* 0x000f68000c101d00 */
        /* <DEDUP_REMOVED lines=12> */
[----:B------:R-:W-:Y:S02]  /*1bba0*/  IMAD.IADD R53, R233, 0x1, R200 ;  /* 0x00000001e9357824 */ /* 0x000fe400078e02c8 */
[C---:B------:R-:W-:Y:S02]  /*1bbb0*/  IMAD R51, R3.reuse, UR5, R0 ;  /* 0x0000000503337c24 */ /* 0x040fe4000f8e0200 */
[----:B------:R-:W-:Y:S01]  /*1bbc0*/  IMAD.WIDE.U32 R20, R3, UR4, R20 ;  /* 0x0000000403147c25 */ /* 0x000fe2000f8e0014 */
[----:B------:R-:W-:Y:S01]  /*1bbd0*/  ISETP.GE.AND P2, PT, R53, R4, PT ;  /* 0x000000043500720c */ /* 0x000fe20003f46270 */
[----:B------:R-:W-:Y:S01]  /*1bbe0*/  ULDC.64 UR4, c[0x0][0xa80] ;  /* 0x0002a00000047ab9 */ /* 0x000fe20000000a00 */
[----:B------:R-:W-:Y:S01]  /*1bbf0*/  IADD3 R0, R2, 0x34820, RZ ;  /* 0x0003482002007810 */ /* 0x000fe20007ffe0ff */
[----:B------:R-:W-:Y:S01]  /*1bc00*/  IMAD.IADD R21, R21, 0x1, R51 ;  /* 0x0000000115157824 */ /* 0x000fe200078e0233 */
[----:B------:R-:W-:-:S02]  /*1bc10*/  LEA R50, P3, R20, UR4, 0x1 ;  /* 0x0000000414327c11 */ /* 0x000fc4000f8608ff */
[----:B------:R-:W-:Y:S02]  /*1bc20*/  PRMT R0, RZ, 0x654, R0 ;  /* 0x00000654ff007816 */ /* 0x000fe40000000000 */
[----:B------:R-:W-:Y:S01]  /*1bc30*/  LEA.HI.X R51, R20, UR5, R21, 0x1, P3 ;  /* 0x0000000514337c11 */ /* 0x000fe200098f0c15 */
[C---:B------:R-:W-:Y:S02]  /*1bc40*/  VIADD R49, R53.reuse, 0x20 ;  /* 0x0000002035317836 */ /* 0x040fe40000000000 */
[----:B------:R-:W-:Y:S01]  /*1bc50*/  VIADD R3, R53, 0x40 ;  /* 0x0000004035037836 */ /* 0x000fe20000000000 */
[----:B-1----:R0:W1:Y:S01]  /*1bc60*/  SHFL.IDX PT, R48, R50, RZ, 0x181f ;  /* 0x00181fff32307589 */ /* 0x00206200000e0000 */
[----:B------:R-:W-:Y:S01]  /*1bc70*/  BSSY B1, `(.L_x_2697) ;  /* 0x0000011000017945 */ /* 0x000fe20003800000 */
[----:B------:R2:W-:Y:S01]  /*1bc80*/  SYNCS.ARRIVE.TRANS64.RED.A1T0 RZ, [R0+URZ], RZ ;  /* 0x000000ff00ff79a7 */ /* 0x0005e2000810043f */
[-C--:B------:R-:W-:Y:S02]  /*1bc90*/  ISETP.GE.AND P0, PT, R49, R4.reuse, PT ;  /* 0x000000043100720c */ /* 0x080fe40003f06270 */
[----:B------:R-:W-:-:S02]  /*1bca0*/  ISETP.GE.AND P1, PT, R3, R4, PT ;  /* 0x000000040300720c */ /* 0x000fc40003f26270 */
[----:B------:R-:W-:Y:S01]  /*1bcb0*/  SHF.R.S32.HI R107, RZ, 0x1f, R207 ;  /* 0x0000001fff6b7819 */ /* 0x000fe200000114cf */
[----:B--2---:R0:W2:Y:S01]  /*1bcc0*/  SHFL.IDX PT, R0, R51, RZ, 0x181f ;  /* 0x00181fff33007589 */ /* 0x0040a200000e0000 */
        /* <DEDUP_REMOVED lines=11> */
.L_x_2698:
[----:B------:R-:W-:Y:S05]  /*1bd80*/  BSYNC B1 ;  /* 0x0000000000017941 */ /* 0x000fea0003800000 */
.L_x_2697:
[----:B--2---:R2:W4:Y:S01]  /*1bd90*/  SHFL.IDX PT, R0, R51, 0x1, 0x181f ;  /* 0x00381f0033007f89 */ /* 0x00452200000e0000 */
        /* <DEDUP_REMOVED lines=12> */
.L_x_2700:
[----:B------:R-:W-:Y:S05]  /*1be60*/  BSYNC B1 ;  /* 0x0000000000017941 */ /* 0x000fea0003800000 */
.L_x_2699:
        /* <DEDUP_REMOVED lines=13> */
.L_x_2702:
[----:B------:R-:W-:Y:S05]  /*1bf40*/  BSYNC B1 ;  /* 0x0000000000017941 */ /* 0x000fea0003800000 */
.L_x_2701:
[----:B------:R-:W-:Y:S01]  /*1bf50*/  VIADD R3, R53, 0x60 ;  /* 0x0000006035037836 */ /* 0x000fe20000000000 */
[----:B0-----:R0:W0:Y:S04]  /*1bf60*/  SHFL.IDX PT, R0, R51, 0x3, 0x181f ;  /* 0x00781f0033007f89 */ /* 0x00102800000e0000 */
[----:B------:R-:W-:Y:S01]  /*1bf70*/  ISETP.GE.AND P0, PT, R3, R4, PT ;  /* 0x000000040300720c */ /* 0x000fe20003f06270 */
[----:B--2-4-:R-:W2:-:S12]  /*1bf80*/  SHFL.IDX PT, R50, R50, 0x3, 0x181f ;  /* 0x00781f0032327f89 */ /* 0x014e9800000e0000 */
[----:B------:R-:W-:Y:S05]  /*1bf90*/  @P0 BRA `(.L_x_2703) ;  /* 0x0000001800280947 */ /* 0x000fea0003800000 */
[----:B------:R-:W-:Y:S02]  /*1bfa0*/  ULDC UR4, c[0x0][0xac8] ;  /* 0x0002b20000047ab9 */ /* 0x000fe40000000800 */
[----:B------:R-:W-:-:S13]  /*1bfb0*/  ISETP.GE.AND P1, PT, R203, UR4, PT ;  /* 0x00000004cb007c0c */ /* 0x000fda000bf26270 */
[----:B--2---:R-:W-:-:S04]  /*1bfc0*/  @!P1 LEA R8, P0, R203, R50, 0x1 ;  /* 0x00000032cb089211 */ /* 0x004fc800078008ff */
        /* <DEDUP_REMOVED lines=8> */
.L_x_2696:
[----:B------:R-:W-:Y:S01]  /*1c050*/  ULDC.64 UR4, c[0x0][0xb08] ;  /* 0x0002c20000047ab9 */ /* 0x000fe20000000a00 */
[----:B0-----:R-:W0:Y:S01]  /*1c060*/  @P4 LDC R21, c[0x0][0xbec] ;  /* 0x0002fb00ff154b82 */ /* 0x001e220000000800 */
[----:B------:R-:W-:Y:S01]  /*1c070*/  IMAD R11, R106, UR4, RZ ;  /* 0x000000046a0b7c24 */ /* 0x000fe2000f8e02ff */
[----:B------:R-:W-:Y:S01]  /*1c080*/  ULDC.64 UR6, c[0x0][0xb30] ;  /* 0x0002cc0000067ab9 */ /* 0x000fe20000000a00 */
[C---:B------:R-:W-:Y:S01]  /*1c090*/  IMAD.WIDE.U32 R8, R0.reuse, UR4, RZ ;  /* 0x0000000400087c25 */ /* 0x040fe2000f8e00ff */
[----:B------:R-:W-:Y:S01]  /*1c0a0*/  ISETP.GE.AND P0, PT, R15, R4, PT ;  /* 0x000000040f00720c */ /* 0x000fe20003f06270 */
[----:B------:R-:W-:Y:S01]  /*1c0b0*/  BSSY B1, `(.L_x_2704) ;  /* 0x0000078000017945 */ /* 0x000fe20003800000 */
[----:B------:R-:W-:Y:S01]  /*1c0c0*/  SHF.R.S32.HI R29, RZ, 0x1f, R217 ;  /* 0x0000001fff1d7819 */ /* 0x000fe200000114d9 */
[----:B------:R-:W-:Y:S01]  /*1c0d0*/  IMAD R11, R0, UR5, R11 ;  /* 0x00000005000b7c24 */ /* 0x000fe2000f8e020b */
[----:B------:R-:W-:Y:S01]  /*1c0e0*/  ULDC.64 UR4, c[0x0][0xb38] ;  /* 0x0002ce0000047ab9 */ /* 0x000fe20000000a00 */
[----:B------:R-:W1:Y:S01]  /*1c0f0*/  @P4 LDC R0, c[0x0][0xbf0] ;  /* 0x0002fc00ff004b82 */ /* 0x000e620000000800 */
[----:B------:R-:W-:Y:S01]  /*1c100*/  SHF.R.S32.HI R30, RZ, 0x1f, R218 ;  /* 0x0000001fff1e7819 */ /* 0x000fe200000114da */
[----:B------:R-:W-:Y:S01]  /*1c110*/  IMAD.IADD R9, R9, 0x1, R11 ;  /* 0x0000000109097824 */ /* 0x000fe200078e020b */
[----:B------:R-:W-:-:S02]  /*1c120*/  SHF.R.S32.HI R11, RZ, 0x1f, R210 ;  /* 0x0000001fff0b7819 */ /* 0x000fc400000114d2 */
        /* <DEDUP_REMOVED lines=13> */
[----:B------:R-:W-:Y:S01]  /*1c200*/  MOV R11, R28 ;  /* 0x0000001c000b7202 */ /* 0x000fe20000000f00 */
[----:B------:R-:W-:Y:S01]  /*1c210*/  IMAD.WIDE.U32 R8, R210, UR4, R8 ;  /* 0x00000004d2087c25 */ /* 0x000fe2000f8e0008 */
[----:B------:R-:W-:Y:S01]  /*1c220*/  ULDC.64 UR4, c[0x0][0xb48] ;  /* 0x0002d20000047ab9 */ /* 0x000fe20000000a00 */
[----:B------:R-:W-:Y:S02]  /*1c230*/  SHF.R.S32.HI R38, RZ, 0x1f, R226 ;  /* 0x0000001fff267819 */ /* 0x000fe400000114e2 */
[----:B-1----:R-:W-:Y:S01]  /*1c240*/  @P4 SHF.R.U32.HI R11, RZ, R0, R21 ;  /* 0x00000000ff0b4219 */ /* 0x002fe20000011615 */
[----:B------:R-:W-:Y:S01]  /*1c250*/  IMAD.IADD R9, R9, 0x1, R13 ;  /* 0x0000000109097824 */ /* 0x000fe200078e020d */
[----:B------:R-:W-:Y:S02]  /*1c260*/  SHF.R.S32.HI R39, RZ, 0x1f, R227 ;  /* 0x0000001fff277819 */ /* 0x000fe400000114e3 */
[--C-:B------:R-:W-:Y:S01]  /*1c270*/  SHF.R.S32.HI R0, RZ, 0x1f, R11.reuse ;  /* 0x0000001fff007819 */ /* 0x100fe2000001140b */
[----:B------:R-:W-:Y:S01]  /*1c280*/  IMAD.MOV R10, RZ, RZ, -R11 ;  /* 0x000000ffff0a7224 */ /* 0x000fe200078e0a0b */
[----:B------:R-:W-:Y:S01]  /*1c290*/  SHF.R.S32.HI R88, RZ, 0x1f, R228 ;  /* 0x0000001fff587819 */ /* 0x000fe200000114e4 */
[----:B------:R-:W-:Y:S01]  /*1c2a0*/  IMAD.WIDE.U32 R8, R215, UR4, R8 ;  /* 0x00000004d7087c25 */ /* 0x000fe2000f8e0008 */
[----:B------:R-:W-:-:S02]  /*1c2b0*/  SHF.R.S32.HI R26, RZ, 0x1f, R229 ;  /* 0x0000001fff1a7819 */ /* 0x000fc400000114e5 */
[----:B------:R-:W-:Y:S01]  /*1c2c0*/  SHF.R.S32.HI R89, RZ, 0x1f, R230 ;  /* 0x0000001fff597819 */ /* 0x000fe200000114e6 */
[----:B------:R-:W-:Y:S01]  /*1c2d0*/  IMAD R3, R3, R10, R28 ;  /* 0x0000000a03037224 */ /* 0x000fe200078e021c */
[----:B------:R-:W-:Y:S01]  /*1c2e0*/  SHF.R.S32.HI R107, RZ, 0x1f, R231 ;  /* 0x0000001fff6b7819 */ /* 0x000fe200000114e7 */
        /* <DEDUP_REMOVED lines=12> */
[----:B------:R-:W-:Y:S02]  /*1c3b0*/  IADD3 R3, R9, R11, RZ ;  /* 0x0000000b09037210 */ /* 0x000fe40007ffe0ff */
[C---:B------:R-:W-:Y:S02]  /*1c3c0*/  LEA R0, P1, R8.reuse, UR4, 0x2 ;  /* 0x0000000408007c11 */ /* 0x040fe4000f8210ff */
[----:B------:R-:W-:Y:S02]  /*1c3d0*/  PRMT R10, RZ, 0x654, R10 ;  /* 0x00000654ff0a7816 */ /* 0x000fe4000000000a */
[----:B------:R-:W-:Y:S02]  /*1c3e0*/  LEA.HI.X R3, R8, UR5, R3, 0x2, P1 ;  /* 0x0000000508037c11 */ /* 0x000fe400088f1403 */
[----:B------:R0:W-:Y:S01]  /*1c3f0*/  SYNCS.ARRIVE.TRANS64.RED.A1T0 RZ, [R10+URZ], RZ ;  /* 0x000000ff0aff79a7 */ /* 0x0001e2000810043f */
        /* <DEDUP_REMOVED lines=42> */
[-C--:B------:R-:W-:Y:S02]  /*1c6a0*/  @!P0 LEA.HI.X R15, R223, R9.reuse, R35, 0x2, P6 ;  /* 0x00000009df0f8211 */ /* 0x080fe400030f1423 */
[----:B------:R-:W-:Y:S01]  /*1c6b0*/  ISETP.GE.AND P2, PT, R220, UR4, PT ;  /* 0x00000004dc007c0c */ /* 0x000fe2000bf46270 */
[----:B------:R-:W-:Y:S01]  /*1c6c0*/  @!P1 ST.E.64 desc[UR60][R12.64], R56 ;  /* 0x000000380c009985 */ /* 0x000fe2000c101b3c */
[----:B------:R-:W-:Y:S02]  /*1c6d0*/  @!P3 LEA R24, P5, R222, R8, 0x2 ;  /* 0x00000008de18b211 */ /* 0x000fe400078a10ff */
[----:B------:R-:W-:Y:S01]  /*1c6e0*/  ISETP.GE.AND P1, PT, R219, UR4, PT ;  /* 0x00000004db007c0c */ /* 0x000fe2000bf26270 */
[----:B------:R1:W-:Y:S01]  /*1c6f0*/  @!P0 ST.E.64 desc[UR60][R14.64], R60 ;  /* 0x0000003c0e008985 */ /* 0x0003e2000c101b3c */
[----:B------:R-:W-:Y:S02]  /*1c700*/  ISETP.GE.AND P0, PT, R218, UR4, PT ;  /* 0x00000004da007c0c */ /* 0x000fe4000bf06270 */
[----:B------:R-:W-:-:S02]  /*1c710*/  @!P3 LEA.HI.X R25, R222, R9, R34, 0x2, P5 ;  /* 0x00000009de19b211 */ /* 0x000fc400028f1422 */
[----:B------:R-:W-:Y:S02]  /*1c720*/  ISETP.GE.AND P5, PT, R217, UR4, PT ;  /* 0x00000004d9007c0c */ /* 0x000fe4000bfa6270 */
[CC--:B------:R-:W-:Y:S01]  /*1c730*/  @!P4 LEA R20, P6, R221.reuse, R8.reuse, 0x2 ;  /* 0x00000008dd14c211 */ /* 0x0c0fe200078c10ff */
[----:B------:R3:W-:Y:S01]  /*1c740*/  @!P3 ST.E.64 desc[UR60][R24.64], R64 ;  /* 0x000000401800b985 */ /* 0x0007e2000c101b3c */
[CC--:B0-----:R-:W-:Y:S02]  /*1c750*/  @!P2 LEA R10, P3, R220.reuse, R8.reuse, 0x2 ;  /* 0x00000008dc0aa211 */ /* 0x0c1fe400078610ff */
[-C--:B------:R-:W-:Y:S02]  /*1c760*/  @!P4 LEA.HI.X R21, R221, R9.reuse, R33, 0x2, P6 ;  /* 0x00000009dd15c211 */ /* 0x080fe400030f1421 */
[----:B------:R-:W-:Y:S02]  /*1c770*/  @!P2 LEA.HI.X R11, R220, R9, R32, 0x2, P3 ;  /* 0x00000009dc0ba211 */ /* 0x000fe400018f1420 */
[-C--:B-1----:R-:W-:Y:S01]  /*1c780*/  @!P1 LEA R14, P6, R219, R8.reuse, 0x2 ;  /* 0x00000008db0e9211 */ /* 0x082fe200078c10ff */
[----:B------:R3:W-:Y:S01]  /*1c790*/  @!P4 ST.E.64 desc[UR60][R20.64], R68 ;  /* 0x000000441400c985 */ /* 0x0007e2000c101b3c */
[----:B------:R-:W-:-:S02]  /*1c7a0*/  @!P0 LEA R12, P4, R218, R8, 0x2 ;  /* 0x00000008da0c8211 */ /* 0x000fc400078810ff */
        /* <DEDUP_REMOVED lines=8> */
.L_x_2705:
[----:B------:R-:W-:Y:S05]  /*1c830*/  BSYNC B1 ;  /* 0x0000000000017941 */ /* 0x000fea0003800000 */
.L_x_2704:
        /* <DEDUP_REMOVED lines=10> */
[CC--:B-1----:R-:W-:Y:S02]  /*1c8e0*/  @!P1 LEA R12, P5, R231.reuse, R8.reuse, 0x2 ;  /* 0x00000008e70c9211 */ /* 0x0c2fe400078a10ff */
        /* <DEDUP_REMOVED lines=59> */
.L_x_2694:
        /* <DEDUP_REMOVED lines=16> */
[----:B-1----:R-:W1:-:S12]  /*1cda0*/  S2R R4, SR_TID.X ;  /* 0x0000000000047919 */ /* 0x002e580000002100 */
        /* <DEDUP_REMOVED lines=8> */
[----:B--2---:R-:W-:-:S07]  /*1ce30*/  IMAD.IADD R0, R0, 0x1, -R11 ;  /* 0x0000000100007824 */ /* 0x004fce00078e0a0b */
.L_x_2706:
[----:B------:R-:W-:Y:S01]  /*1ce40*/  BSSY B1, `(.L_x_2707) ;  /* 0x0000036000017945 */ /* 0x000fe20003800000 */
[----:B------:R-:W-:Y:S02]  /*1ce50*/  SEL R31, R210, RZ, !P0 ;  /* 0x000000ffd21f7207 */ /* 0x000fe40004000000 */
[----:B------:R-:W-:Y:S02]  /*1ce60*/  SEL R232, R232, RZ, !P0 ;  /* 0x000000ffe8e87207 */ /* 0x000fe40004000000 */
[----:B-----5:R-:W-:Y:S01]  /*1ce70*/  SHF.R.S32.HI R28, RZ, 0x1f, R3 ;  /* 0x0000001fff1c7819 */ /* 0x020fe20000011403 */
[----:B------:R-:W-:Y:S06]  /*1ce80*/  @P3 BRA `(.L_x_2708) ;  /* 0x0000000000c43947 */ /* 0x000fec0003800000 */
[----:B------:R-:W1:Y:S01]  /*1ce90*/  S2R R9, SR_TID.X ;  /* 0x0000000000097919 */ /* 0x000e620000002100 */
[----:B------:R-:W2:Y:S02]  /*1cea0*/  LDC R33, c[0x0][0xbe8] ;  /* 0x0002fa00ff217b82 */ /* 0x000ea40000000800 */
[----:B--2---:R-:W-:Y:S01]  /*1ceb0*/  IMAD R4, R0, R33, RZ ;  /* 0x0000002100047224 */ /* 0x004fe200078e02ff */
[----:B-1----:R-:W-:-:S04]  /*1cec0*/  IADD3 R30, R200, -0x80, R9 ;  /* 0xffffff80c81e7810 */ /* 0x002fc80007ffe009 */
[----:B------:R-:W-:-:S13]  /*1ced0*/  ISETP.GE.AND P0, PT, R30, R4, PT ;  /* 0x000000041e00720c */ /* 0x000fda0003f06270 */
[----:B------:R-:W-:Y:S05]  /*1cee0*/  @P0 BRA `(.L_x_2708) ;  /* 0x0000000000ac0947 */ /* 0x000fea0003800000 */
[----:B------:R-:W-:Y:S01]  /*1cef0*/  ISETP.GT.AND P0, PT, R209, 0x1, PT ;  /* 0x00000001d100780c */ /* 0x000fe20003f04270 */
[----:B------:R-:W1:Y:S01]  /*1cf00*/  LDC.64 R8, c[0x0][0xba8] ;  /* 0x0002ea00ff087b82 */ /* 0x000e620000000a00 */
[----:B------:R-:W-:Y:S01]  /*1cf10*/  MOV R26, 0x9b8 ;  /* 0x000009b8001a7802 */ /* 0x000fe20000000f00 */
[----:B------:R-:W-:Y:S01]  /*1cf20*/  IMAD.MOV.U32 R27, RZ, RZ, R30 ;  /* 0x000000ffff1b7224 */ /* 0x000fe200078e001e */
[----:B------:R-:W-:Y:S02]  /*1cf30*/  ISETP.NE.AND P1, PT, R33, 0x1, PT ;  /* 0x000000012100780c */ /* 0x000fe40003f25270 */
[----:B------:R-:W-:Y:S02]  /*1cf40*/  SEL R26, R26, 0x978, P0 ;  /* 0x000009781a1a7807 */ /* 0x000fe40000000000 */
[----:B------:R-:W-:Y:S02]  /*1cf50*/  SEL R215, R215, RZ, P0 ;  /* 0x000000ffd7d77207 */ /* 0x000fe40000000000 */
        /* <DEDUP_REMOVED lines=8> */
[----:B------:R-:W-:Y:S02]  /*1cfe0*/  IMAD R21, R20, R232, R21 ;  /* 0x000000e814157224 */ /* 0x000fe400078e0215 */
[----:B0-----:R-:W-:-:S05]  /*1cff0*/  @P1 IMAD.HI.U32 R4, R30, R25, RZ ;  /* 0x000000191e041227 */ /* 0x001fca00078e00ff */
[----:B------:R-:W0:Y:S01]  /*1d000*/  @!P0 LDC R9, c[0x0][0xb54] ;  /* 0x0002d500ff098b82 */ /* 0x000e220000000800 */
[----:B---3--:R-:W-:Y:S02]  /*1d010*/  IMAD R29, R15, R206, RZ ;  /* 0x000000ce0f1d7224 */ /* 0x008fe400078e02ff */
[----:B------:R-:W-:Y:S01]  /*1d020*/  IMAD.WIDE.U32 R24, R20, R31, RZ ;  /* 0x0000001f14187225 */ /* 0x000fe200078e00ff */
[----:B----4-:R-:W-:-:S03]  /*1d030*/  @P1 SHF.R.U32.HI R27, RZ, R35, R4 ;  /* 0x00000023ff1b1219 */ /* 0x010fc60000011604 */
[----:B------:R-:W-:-:S04]  /*1d040*/  IMAD.WIDE.U32 R14, R14, R206, RZ ;  /* 0x000000ce0e0e7225 */ /* 0x000fc800078e00ff */
[----:B------:R-:W-:Y:S01]  /*1d050*/  IMAD.IADD R4, R25, 0x1, R21 ;  /* 0x0000000119047824 */ /* 0x000fe200078e0215 */
[----:B------:R-:W-:Y:S01]  /*1d060*/  IADD3 R14, P1, P3, R24, R14, R3 ;  /* 0x0000000e180e7210 */ /* 0x000fe20007b3e003 */
[----:B------:R-:W-:Y:S02]  /*1d070*/  IMAD.IADD R29, R15, 0x1, R29 ;  /* 0x000000010f1d7824 */ /* 0x000fe400078e021d */
[-C--:B------:R-:W-:Y:S02]  /*1d080*/  IMAD R21, R13, R215.reuse, RZ ;  /* 0x000000d70d157224 */ /* 0x080fe400078e02ff */
[----:B------:R-:W-:Y:S01]  /*1d090*/  IMAD.WIDE.U32 R12, R12, R215, RZ ;  /* 0x000000d70c0c7225 */ /* 0x000fe200078e00ff */
[----:B------:R-:W-:-:S03]  /*1d0a0*/  IADD3.X R4, R4, R29, R28, P1, P3 ;  /* 0x0000001d04047210 */ /* 0x000fc60000fe641c */
[--C-:B------:R-:W-:Y:S01]  /*1d0b0*/  IMAD.MOV R15, RZ, RZ, -R27.reuse ;  /* 0x000000ffff0f7224 */ /* 0x100fe200078e0a1b */
[----:B------:R-:W-:Y:S02]  /*1d0c0*/  IADD3 R12, P0, P1, R27, R14, R12 ;  /* 0x0000000e1b0c7210 */ /* 0x000fe4000791e00c */
[----:B------:R-:W-:Y:S01]  /*1d0d0*/  IADD3 R21, R13, R21, RZ ;  /* 0x000000150d157210 */ /* 0x000fe20007ffe0ff */
[----:B------:R-:W-:Y:S01]  /*1d0e0*/  IMAD R15, R33, R15, R30 ;  /* 0x0000000f210f7224 */ /* 0x000fe200078e021e */
[----:B------:R-:W-:-:S04]  /*1d0f0*/  SHF.R.S32.HI R27, RZ, 0x1f, R27 ;  /* 0x0000001fff1b7819 */ /* 0x000fc8000001141b */
[----:B------:R-:W-:Y:S01]  /*1d100*/  IADD3.X R13, R27, R4, R21, P0, P1 ;  /* 0x000000041b0d7210 */ /* 0x000fe200007e2415 */
[----:B-----5:R-:W-:Y:S01]  /*1d110*/  IMAD R4, R11, R15, RZ ;  /* 0x0000000f0b047224 */ /* 0x020fe200078e02ff */
[----:B------:R-:W-:-:S05]  /*1d120*/  SHF.R.S32.HI R21, RZ, 0x1f, R15 ;  /* 0x0000001fff157819 */ /* 0x000fca000001140f */
[C---:B------:R-:W-:Y:S02]  /*1d130*/  IMAD R21, R10.reuse, R21, R4 ;  /* 0x000000150a157224 */ /* 0x040fe400078e0204 */
[----:B------:R-:W-:-:S04]  /*1d140*/  IMAD.WIDE.U32 R10, R10, R15, R12 ;  /* 0x0000000f0a0a7225 */ /* 0x000fc800078e000c */
[----:B------:R-:W-:Y:S01]  /*1d150*/  IMAD.IADD R4, R11, 0x1, R21 ;  /* 0x000000010b047824 */ /* 0x000fe200078e0215 */
[----:B-1----:R-:W-:Y:S01]  /*1d160*/  LEA R8, P0, R10, R8, 0x2 ;  /* 0x000000080a087211 */ /* 0x002fe200078010ff */
[----:B------:R-:W-:-:S03]  /*1d170*/  IMAD.MOV.U32 R11, RZ, RZ, -0x800000 ;  /* 0xff800000ff0b7424 */ /* 0x000fc600078e00ff */
[----:B0-----:R-:W-:-:S05]  /*1d180*/  LEA.HI.X R9, R10, R9, R4, 0x2, P0 ;  /* 0x000000090a097211 */ /* 0x001fca00000f1404 */
[----:B------:R1:W-:Y:S04]  /*1d190*/  STG.E desc[UR60][R8.64], R11 ;  /* 0x0000000b08007986 */ /* 0x0003e8000c10193c */
.L_x_2708:
[----:B------:R-:W-:Y:S05]  /*1d1a0*/  BSYNC B1 ;  /* 0x0000000000017941 */ /* 0x000fea0003800000 */
.L_x_2707:
[----:B------:R-:W-:Y:S05]  /*1d1b0*/  @P2 BRA `(.L_x_2703) ;  /* 0x0000000400a02947 */ /* 0x000fea0003800000 */
[----:B------:R-:W2:Y:S01]  /*1d1c0*/  LDC R15, c[0x0][0xbe8] ;  /* 0x0002fa00ff0f7b82 */ /* 0x000ea20000000800 */
[----:B------:R-:W-:Y:S01]  /*1d1d0*/  ULDC.64 UR4, c[0x0][0xaa0] ;  /* 0x0002a80000047ab9 */ /* 0x000fe20000000a00 */
[----:B------:R-:W-:Y:S01]  /*1d1e0*/  ULDC.64 UR6, c[0x0][0xaf0] ;  /* 0x0002bc0000067ab9 */ /* 0x000fe20000000a00 */
[----:B------:R-:W-:Y:S01]  /*1d1f0*/  IMAD R4, R28, UR4, RZ ;  /* 0x000000041c047c24 */ /* 0x000fe2000f8e02ff */
[----:B------:R-:W-:Y:S01]  /*1d200*/  BSSY B1, `(.L_x_2709) ;  /* 0x0000039000017945 */ /* 0x000fe20003800000 */
[C---:B-1----:R-:W-:Y:S01]  /*1d210*/  IMAD.WIDE.U32 R8, R3.reuse, UR4, RZ ;  /* 0x0000000403087c25 */ /* 0x042fe2000f8e00ff */
[----:B------:R-:W-:Y:S02]  /*1d220*/  SHF.R.S32.HI R14, RZ, 0x1f, R207 ;  /* 0x0000001fff0e7819 */ /* 0x000fe400000114cf */
[----:B------:R-:W-:Y:S01]  /*1d230*/  SHF.R.S32.HI R20, RZ, 0x1f, R203 ;  /* 0x0000001fff147819 */ /* 0x000fe200000114cb */
[----:B------:R-:W-:Y:S01]  /*1d240*/  IMAD R11, R3, UR5, R4 ;  /* 0x00000005030b7c24 */ /* 0x000fe2000f8e0204 */
[----:B------:R-:W-:Y:S01]  /*1d250*/  ULDC.64 UR4, c[0x0][0xae8] ;  /* 0x0002ba0000047ab9 */ /* 0x000fe20000000a00 */
[----:B------:R-:W-:-:S02]  /*1d260*/  IMAD R3, R208, 0x20, R233 ;  /* 0x00000020d0037824 */ /* 0x000fc400078e02e9 */
[----:B------:R-:W-:-:S03]  /*1d270*/  IMAD.IADD R9, R9, 0x1, R11 ;  /* 0x0000000109097824 */ /* 0x000fc600078e020b */
[----:B------:R-:W-:Y:S01]  /*1d280*/  IADD3 R13, R200, R3, RZ ;  /* 0x00000003c80d7210 */ /* 0x000fe20007ffe0ff */
[----:B------:R-:W-:Y:S01]  /*1d290*/  IMAD.WIDE.U32 R8, R206, UR4, R8 ;  /* 0x00000004ce087c25 */ /* 0x000fe2000f8e0008 */
[----:B------:R-:W-:-:S03]  /*1d2a0*/  IADD3 R200, R233, R200, RZ ;  /* 0x000000c8e9c87210 */ /* 0x000fc60007ffe0ff */
[----:B------:R-:W-:Y:S02]  /*1d2b0*/  IMAD.MOV.U32 R3, RZ, RZ, R13 ;  /* 0x000000ffff037224 */ /* 0x000fe400078e000d */
[----:B------:R-:W-:Y:S01]  /*1d2c0*/  IMAD R9, R206, UR5, R9 ;  /* 0x00000005ce097c24 */ /* 0x000fe2000f8e0209 */
[----:B--2---:R-:W-:Y:S01]  /*1d2d0*/  ISETP.NE.AND P0, PT, R15, 0x1, PT ;  /* 0x000000010f00780c */ /* 0x004fe20003f05270 */
[----:B------:R-:W-:Y:S01]  /*1d2e0*/  ULDC.64 UR4, c[0x0][0xae0] ;  /* 0x0002b80000047ab9 */ /* 0x000fe20000000a00 */
[----:B------:R-:W-:-:S11]  /*1d2f0*/  IMAD.WIDE.U32 R8, R31, UR6, R8 ;  /* 0x000000061f087c25 */ /* 0x000fd6000f8e0008 */
[----:B------:R-:W1:Y:S08]  /*1d300*/  @P0 LDC R10, c[0x0][0xbec] ;  /* 0x0002fb00ff0a0b82 */ /* 0x000e700000000800 */
[----:B------:R-:W2:Y:S01]  /*1d310*/  @P0 LDC R21, c[0x0][0xbf0] ;  /* 0x0002fc00ff150b82 */ /* 0x000ea20000000800 */
[----:B-1----:R-:W-:-:S04]  /*1d320*/  @P0 IMAD.HI.U32 R4, R13, R10, RZ ;  /* 0x0000000a0d040227 */ /* 0x002fc800078e00ff */
[----:B------:R-:W-:Y:S01]  /*1d330*/  IMAD R10, R232, UR6, RZ ;  /* 0x00000006e80a7c24 */ /* 0x000fe2000f8e02ff */
[----:B--2---:R-:W-:-:S03]  /*1d340*/  @P0 SHF.R.U32.HI R3, RZ, R21, R4 ;  /* 0x00000015ff030219 */ /* 0x004fc60000011604 */
        /* <DEDUP_REMOVED lines=12> */
[----:B------:R-:W-:Y:S02]  /*1d410*/  IMAD R15, R0, R15, RZ ;  /* 0x0000000f000f7224 */ /* 0x000fe400078e02ff */
[----:B------:R-:W-:-:S02]  /*1d420*/  IMAD R3, R11, UR5, R4 ;  /* 0x000000050b037c24 */ /* 0x000fc4000f8e0204 */
[----:B------:R-:W-:Y:S01]  /*1d430*/  IMAD.WIDE.U32 R8, R11, UR4, R8 ;  /* 0x000000040b087c25 */ /* 0x000fe2000f8e0008 */
[C---:B------:R-:W-:Y:S01]  /*1d440*/  ISETP.GE.AND P2, PT, R200.reuse, R15, PT ;  /* 0x0000000fc800720c */ /* 0x040fe20003f46270 */
[----:B------:R-:W-:Y:S02]  /*1d450*/  ULDC.64 UR4, c[0x0][0xa80] ;  /* 0x0002a00000047ab9 */ /* 0x000fe40000000a00 */
[----:B------:R-:W-:Y:S01]  /*1d460*/  VIADD R0, R200, 0x20 ;  /* 0x00000020c8007836 */ /* 0x000fe20000000000 */
[----:B------:R-:W-:Y:S01]  /*1d470*/  LEA R4, P3, R8, UR4, 0x1 ;  /* 0x0000000408047c11 */ /* 0x000fe2000f8608ff */
[----:B------:R-:W-:-:S03]  /*1d480*/  IMAD.IADD R3, R9, 0x1, R3 ;  /* 0x0000000109037824 */ /* 0x000fc600078e0203 */
[-C--:B------:R-:W-:Y:S01]  /*1d490*/  ISETP.GE.AND P1, PT, R0, R15.reuse, PT ;  /* 0x0000000f0000720c */ /* 0x080fe20003f26270 */
[----:B------:R-:W-:Y:S01]  /*1d4a0*/  VIADD R0, R200, 0x40 ;  /* 0x00000040c8007836 */ /* 0x000fe20000000000 */
[----:B------:R-:W-:Y:S02]  /*1d4b0*/  LEA.HI.X R3, R8, UR5, R3, 0x1, P3 ;  /* 0x0000000508037c11 */ /* 0x000fe400098f0c03 */
[----:B------:R1:W2:Y:S02]  /*1d4c0*/  SHFL.IDX PT, R8, R4, RZ, 0x181f ;  /* 0x00181fff04087589 */ /* 0x0002a400000e0000 */
[----:B------:R-:W-:Y:S02]  /*1d4d0*/  ISETP.GE.AND P0, PT, R0, R15, PT ;  /* 0x0000000f0000720c */ /* 0x000fe40003f06270 */
[----:B------:R1:W3:Y:S01]  /*1d4e0*/  SHFL.IDX PT, R0, R3, RZ, 0x181f ;  /* 0x00181fff03007589 */ /* 0x0002e200000e0000 */
[----:B------:R-:W-:Y:S10]  /*1d4f0*/  @P2 BRA `(.L_x_2710) ;  /* 0x0000000000242947 */ /* 0x000ff40003800000 */
        /* <DEDUP_REMOVED lines=9> */
.L_x_2710:
[----:B------:R-:W-:Y:S05]  /*1d590*/  BSYNC B1 ;  /* 0x0000000000017941 */ /* 0x000fea0003800000 */
.L_x_2709:
        /* <DEDUP_REMOVED lines=13> */
.L_x_2712:
[----:B------:R-:W-:Y:S05]  /*1d670*/  BSYNC B1 ;  /* 0x0000000000017941 */ /* 0x000fea0003800000 */
.L_x_2711:
        /* <DEDUP_REMOVED lines=13> */
.L_x_2714:
[----:B------:R-:W-:Y:S05]  /*1d750*/  BSYNC B1 ;  /* 0x0000000000017941 */ /* 0x000fea0003800000 */
.L_x_2713:
[----:B0-----:R-:W-:Y:S01]  /*1d760*/  VIADD R0, R200, 0x60 ;  /* 0x00000060c8007836 */ /* 0x001fe20000000000 */
[----:B------:R0:W0:Y:S04]  /*1d770*/  SHFL.IDX PT, R10, R3, 0x3, 0x181f ;  /* 0x00781f00030a7f89 */ /* 0x00002800000e0000 */
[----:B------:R-:W-:Y:S01]  /*1d780*/  ISETP.GE.AND P0, PT, R0, R15, PT ;  /* 0x0000000f0000720c */ /* 0x000fe20003f06270 */
[----:B-123--:R-:W1:-:S12]  /*1d790*/  SHFL.IDX PT, R4, R4, 0x3, 0x181f ;  /* 0x00781f0004047f89 */ /* 0x00ee5800000e0000 */
[----:B------:R-:W-:Y:S05]  /*1d7a0*/  @P0 BRA `(.L_x_2703) ;  /* 0x0000000000240947 */ /* 0x000fea0003800000 */
[----:B------:R-:W-:Y:S02]  /*1d7b0*/  ULDC UR4, c[0x0][0xac8] ;  /* 0x0002b20000047ab9 */ /* 0x000fe40000000800 */
[----:B------:R-:W-:Y:S02]  /*1d7c0*/  ISETP.GE.AND P2, PT, R203, UR4, PT ;  /* 0x00000004cb007c0c */ /* 0x000fe4000bf46270 */
[----:B------:R-:W-:-:S11]  /*1d7d0*/  ISETP.GE.AND P3, PT, R207, UR4, PT ;  /* 0x00000004cf007c0c */ /* 0x000fd6000bf66270 */
[-C--:B-1----:R-:W-:Y:S02]  /*1d7e0*/  @!P2 LEA R12, P0, R203, R4.reuse, 0x1 ;  /* 0x00000004cb0ca211 */ /* 0x082fe400078008ff */
[----:B----4-:R-:W-:Y:S02]  /*1d7f0*/  @!P3 LEA R8, P1, R207, R4, 0x1 ;  /* 0x00000004cf08b211 */ /* 0x010fe400078208ff */
[-C--:B0-----:R-:W-:Y:S02]  /*1d800*/  @!P2 LEA.HI.X R13, R203, R10.reuse, R20, 0x1, P0 ;  /* 0x0000000acb0da211 */ /* 0x081fe400000f0c14 */
[----:B------:R-:W-:-:S03]  /*1d810*/  @!P3 LEA.HI.X R9, R207, R10, R14, 0x1, P1 ;  /* 0x0000000acf09b211 */ /* 0x000fc600008f0c0e */
[----:B------:R0:W-:Y:S04]  /*1d820*/  @!P2 ST.E.128 desc[UR60][R12.64], RZ ;  /* 0x000000ff0c00a985 */ /* 0x0001e8000c101d3c */
[----:B------:R0:W-:Y:S02]  /*1d830*/  @!P3 ST.E.128 desc[UR60][R8.64], RZ ;  /* 0x000000ff0800b985 */ /* 0x0001e4000c101d3c */
.L_x_2703:
[----:B------:R-:W-:Y:S05]  /*1d840*/  BSYNC B0 ;  /* 0x0000000000007941 */ /* 0x000fea0003800000 */
.L_x_2693:
[----:B------:R-:W-:Y:S02]  /*1d850*/  ULDC UR4, c[0x0][0xc3c] ;  /* 0x00030f0000047ab9 */ /* 0x000fe40000000800 */
[----:B------:R-:W-:-:S13]  /*1d860*/  ISETP.GE.AND P0, PT, R7, UR4, PT ;  /* 0x0000000407007c0c */ /* 0x000fda000bf06270 */
[----:B------:R-:W-:Y:S05]  /*1d870*/  @!P0 BRA `(.L_x_2715) ;  /* 0xfffffe3c00388947 */ /* 0x000fea000383ffff */
[----:B------:R-:W-:Y:S05]  /*1d880*/  BRA `(.L_x_2484) ;  /* 0x0000008800b87947 */ /* 0x000fea0003800000 */
.L_x_2482:
        /* <DEDUP_REMOVED lines=20> */
.L_x_2716:
        /* <DEDUP_REMOVED lines=43> */
.L_x_2720:
[----:B------:R-:W0:Y:S01]  /*1dc80*/  LDC R2, c[0x0][0xc3c] ;  /* 0x00030f00ff027b82 */ /* 0x000e220000000800 */
[----:B------:R-:W-:Y:S01]  /*1dc90*/  ULDC UR7, c[0x0][0xc3c] ;  /* 0x00030f0000077ab9 */ /* 0x000fe20000000800 */
[----:B------:R-:W-:Y:S01]  /*1dca0*/  UIADD3 UR4, UR4, 0x1f, URZ ;  /* 0x0000001f04047890 */ /* 0x000fe2000fffe03f */
[----:B------:R-:W-:-:S05]  /*1dcb0*/  IMAD.U32 R3, RZ, RZ, UR7 ;  /* 0x00000007ff037e24 */ /* 0x000fca000f8e00ff */
[----:B------:R1:W-:Y:S01]  /*1dcc0*/  STL [R1+0xc], R3 ;  /* 0x00000c0301007387 */ /* 0x0003e20000100800 */
[----:B0-----:R-:W-:-:S13]  /*1dcd0*/  ISETP.LE.AND P6, PT, R2, UR4, PT ;  /* 0x0000000402007c0c */ /* 0x001fda000bfc3270 */
[----:B-1----:R-:W-:Y:S05]  /*1dce0*/  @P6 BRA `(.L_x_2719) ;  /* 0x0000000800b06947 */ /* 0x002fea0003800000 */
[----:B------:R-:W-:Y:S01]  /*1dcf0*/  IADD3 R11, R0, UR4, RZ ;  /* 0x00000004000b7c10 */ /* 0x000fe2000fffe0ff */
        /* <DEDUP_REMOVED lines=31> */
.L_x_2718:
[----:B------:R-:W-:Y:S01]  /*1def0*/  IADD3 R10, -R4, R9, RZ ;  /* 0x00000009040a7210 */ /* 0x000fe20007ffe1ff */
[----:B------:R-:W-:-:S04]  /*1df00*/  IMAD.MOV.U32 R3, RZ, RZ, RZ ;  /* 0x000000ffff037224 */ /* 0x000fc800078e00ff */
        /* <DEDUP_REMOVED lines=10> */
.L_x_2721:
        /* <DEDUP_REMOVED lines=15> */
[----:B0-----:R-:W-:-:S05]  /*1e0a0*/  IADD3 R2, RZ, -R3, RZ ;  /* 0x80000003ff027210 */ /* 0x001fca0007ffe0ff */
        /* <DEDUP_REMOVED lines=14> */
[----:B------:R-:W-:-:S02]  /*1e190*/  ISETP.GE.U32.AND P0, PT, R12, R7, PT ;  /* 0x000000070c00720c */ /* 0x000fc40003f06070 */
[----:B0-----:R-:W-:-:S05]  /*1e1a0*/  IADD3 R2, RZ, -R3, RZ ;  /* 0x80000003ff027210 */ /* 0x001fca0007ffe0ff */
[----:B------:R-:W-:Y:S02]  /*1e1b0*/  IMAD R7, R2, R9, RZ ;  /* 0x0000000902077224 */ /* 0x000fe400078e02ff */
[----:B------:R-:W-:-:S04]  /*1e1c0*/  IMAD.MOV.U32 R2, RZ, RZ, RZ ;  /* 0x000000ffff027224 */ /* 0x000fc800078e00ff */
[----:B------:R-:W-:Y:S02]  /*1e1d0*/  @P0 VIADD R10, R10, 0x1 ;  /* 0x000000010a0a0836 */ /* 0x000fe40000000000 */
[----:B------:R-:W-:Y:S01]  /*1e1e0*/  IMAD.HI.U32 R7, R3, R7, R2 ;  /* 0x0000000703077227 */ /* 0x000fe200078e0002 */
[----:B------:R-:W-:Y:S02]  /*1e1f0*/  LOP3.LUT R2, R5, R4, RZ, 0x3c, !PT ;  /* 0x0000000405027212 */ /* 0x000fe400078e3cff */
[----:B------:R-:W-:Y:S02]  /*1e200*/  IABS R3, R8 ;  /* 0x0000000800037213 */ /* 0x000fe40000000000 */
[----:B------:R-:W-:Y:S02]  /*1e210*/  ISETP.GE.AND P2, PT, R2, RZ, PT ;  /* 0x000000ff0200720c */ /* 0x000fe40003f46270 */
[----:B------:R-:W-:-:S11]  /*1e220*/  IADD3 R3, RZ, -R3, RZ ;  /* 0x80000003ff037210 */ /* 0x000fd60007ffe0ff */
        /* <DEDUP_REMOVED lines=16> */
[----:B------:R-:W-:-:S04]  /*1e330*/  @!P1 LOP3.LUT R7, RZ, R8, RZ, 0x33, !PT ;  /* 0x00000008ff079212 */ /* 0x000fc800078e33ff */
[----:B------:R-:W-:Y:S01]  /*1e340*/  IADD3 R3, -R7, RZ, RZ ;  /* 0x000000ff07037210 */ /* 0x000fe20007ffe1ff */
[----:B------:R-:W-:-:S04]  /*1e350*/  IMAD R7, R8, 0x1000000, R7 ;  /* 0x0100000008077824 */ /* 0x000fc800078e0207 */
[----:B------:R-:W-:-:S04]  /*1e360*/  IMAD R8, R8, R3, R10 ;  /* 0x0000000308087224 */ /* 0x000fc800078e020a */
[----:B------:R-:W-:-:S05]  /*1e370*/  IMAD R3, R8, 0x10000, R7 ;  /* 0x0001000008037824 */ /* 0x000fca00078e0207 */
[----:B------:R0:W-:Y:S01]  /*1e380*/  STL [R1+0x8], R3 ;  /* 0x0000080301007387 */ /* 0x0001e20000100800 */
[----:B------:R-:W-:Y:S05]  /*1e390*/  BRA `(.L_x_2723) ;  /* 0x0000000000f47947 */ /* 0x000fea0003800000 */
.L_x_2722:
        /* <DEDUP_REMOVED lines=41> */
[----:B0-----:R-:W-:-:S05]  /*1e630*/  IADD3 R5, RZ, -R3, RZ ;  /* 0x80000003ff057210 */ /* 0x001fca0007ffe0ff */
        /* <DEDUP_REMOVED lines=15> */
[----:B------:R-:W-:Y:S01]  /*1e730*/  @!P1 LOP3.LUT R2, RZ, R7, RZ, 0x33, !PT ;  /* 0x00000007ff029212 */ /* 0x000fe200078e33ff */
[----:B------:R-:W-:-:S04]  /*1e740*/  IMAD.MOV R7, RZ, RZ, -R7 ;  /* 0x000000ffff077224 */ /* 0x000fc800078e0a07 */
[----:B------:R-:W-:-:S05]  /*1e750*/  IMAD R3, R2, R7, R9 ;  /* 0x0000000702037224 */ /* 0x000fca00078e0209 */
[----:B------:R1:W-:Y:S02]  /*1e760*/  STL [R1+0x8], R3 ;  /* 0x0000080301007387 */ /* 0x0003e40000100800 */
.L_x_2723:
[----:B01----:R-:W-:-:S05]  /*1e770*/  LOP3.LUT R3, RZ, R2, RZ, 0x33, !PT ;  /* 0x00000002ff037212 */ /* 0x003fca00078e33ff */
[----:B------:R-:W-:-:S05]  /*1e780*/  IMAD.IADD R2, R4, 0x1, R3 ;  /* 0x0000000104027824 */ /* 0x000fca00078e0203 */
[----:B------:R1:W-:Y:S01]  /*1e790*/  STL [R1+0x4], R2 ;  /* 0x0000040201007387 */ /* 0x0003e20000100800 */
[----:B------:R-:W-:Y:S05]  /*1e7a0*/  BRA `(.L_x_2724) ;  /* 0x0000000000107947 */ /* 0x000fea0003800000 */
.L_x_2719:
[----:B------:R-:W-:Y:S01]  /*1e7b0*/  IMAD.U32 R2, RZ, RZ, UR6 ;  /* 0x00000006ff027e24 */ /* 0x000fe2000f8e00ff */
[----:B------:R0:W-:Y:S04]  /*1e7c0*/  STL [R1+0x4], RZ ;  /* 0x000004ff01007387 */ /* 0x0001e80000100800 */
[----:B------:R0:W-:Y:S04]  /*1e7d0*/  STL [R1+0x8], RZ ;  /* 0x000008ff01007387 */ /* 0x0001e80000100800 */
[----:B------:R0:W-:Y:S02]  /*1e7e0*/  STL [R1], R2 ;  /* 0x0000000201007387 */ /* 0x0001e40000100800 */
.L_x_2724:
        /* <DEDUP_REMOVED lines=10> */
.L_x_2717:
        /* <DEDUP_REMOVED lines=14> */
[----:B------:R-:W-:Y:S01]  /*1e970*/  IMAD.MOV.U32 R19, RZ, RZ, RZ ;  /* 0x000000ffff137224 */ /* 0x000fe200078e00ff */
[C---:B------:R-:W-:Y:S01]  /*1e980*/  ISETP.NE.AND P1, PT, R5.reuse, RZ, PT ;  /* 0x000000ff0500720c */ /* 0x040fe20003f25270 */
[----:B01----:R-:W-:Y:S01]  /*1e990*/  IMAD.SHL.U32 R2, R5, 0x8, RZ ;  /* 0x0000000805027824 */ /* 0x003fe200078e00ff */
[----:B------:R-:W-:Y:S01]  /*1e9a0*/  ULDC.64 UR36, c[0x0][0x198] ;  /* 0x0000660000247ab9 */ /* 0x000fe20000000a00 */
[----:B------:R-:W-:Y:S01]  /*1e9b0*/  ULDC UR39, c[0x0][0xc] ;  /* 0x0000030000277ab9 */ /* 0x000fe20000000800 */
[----:B----4-:R-:W-:-:S06]  /*1e9c0*/  ULEA UR4, UR5, UR4, 0x18 ;  /* 0x0000000405047291 */ /* 0x010fcc000f8ec03f */
[----:B------:R-:W-:Y:S02]  /*1e9d0*/  MOV R18, UR4 ;  /* 0x0000000400127c02 */ /* 0x000fe40008000f00 */
        /* <DEDUP_REMOVED lines=9> */
[C---:B------:R-:W-:Y:S01]  /*1ea70*/  LOP3.LUT P0, R2, R6.reuse, 0x1f, RZ, 0xc0, !PT ;  /* 0x0000001f06027812 */ /* 0x040fe2000780c0ff */
[----:B------:R-:W-:Y:S01]  /*1ea80*/  IMAD.SHL.U32 R6, R6, 0x10, RZ ;  /* 0x0000001006067824 */ /* 0x000fe200078e00ff */
[----:B------:R-:W-:-:S03]  /*1ea90*/  LOP3.LUT R0, R0, 0x38, RZ, 0xc0, !PT ;  /* 0x0000003800007812 */ /* 0x000fc600078ec0ff */
[----:B------:R0:W-:Y:S08]  /*1eaa0*/  STL [R1+0x2c], R2 ;  /* 0x00002c0201007387 */ /* 0x0001f00000100800 */
[----:B------:R-:W-:Y:S02]  /*1eab0*/  @P0 LOP3.LUT R4, R4, 0x1, RZ, 0xfc, !PT ;  /* 0x0000000104040812 */ /* 0x000fe400078efcff */
[----:B------:R-:W-:-:S02]  /*1eac0*/  ISETP.NE.OR P0, PT, R5, RZ, !P0 ;  /* 0x000000ff0500720c */ /* 0x000fc40004705670 */
        /* <DEDUP_REMOVED lines=15> */
.L_x_2873:
[----:B------:R-:W2:Y:S01]  /*1ebc0*/  LDL R0, [R1+0xc] ;  /* 0x00000c0001007983 */ /* 0x000ea20000100800 */
[----:B-1----:R-:W2:Y:S01]  /*1ebd0*/  LDC.64 R2, c[0x0][0xc88] ;  /* 0x00032200ff027b82 */ /* 0x002ea20000000a00 */
[----:B------:R-:W-:Y:S05]  /*1ebe0*/  YIELD ;  /* 0x0000000000007946 */ /* 0x000fea0003800000 */
[----:B------:R-:W-:Y:S01]  /*1ebf0*/  ULDC.64 UR4, c[0x0][0xa28] ;  /* 0x00028a0000047ab9 */ /* 0x000fe20000000a00 */
[----:B------:R-:W-:Y:S01]  /*1ec00*/  ULDC.64 UR10, c[0x0][0xa18] ;  /* 0x00028600000a7ab9 */ /* 0x000fe20000000a00 */
[----:B------:R-:W-:Y:S01]  /*1ec10*/  ISETP.NE.U32.AND P0, PT, RZ, UR4, PT ;  /* 0x00000004ff007c0c */ /* 0x000fe2000bf05070 */
[----:B------:R-:W-:Y:S01]  /*1ec20*/  ULDC.64 UR6, c[0x0][0xa08] ;  /* 0x0002820000067ab9 */ /* 0x000fe20000000a00 */
[----:B--2---:R-:W-:Y:S01]  /*1ec30*/  IMAD.WIDE R2, R0, 0x4, R2 ;  /* 0x0000000400027825 */ /* 0x004fe200078e0202 */
[----:B------:R-:W-:-:S04]  /*1ec40*/  ULDC.64 UR8, c[0x0][0xa10] ;  /* 0x0002840000087ab9 */ /* 0x000fc80000000a00 */
[----:B0-----:R-:W2:Y:S01]  /*1ec50*/  LDG.E R4, desc[UR60][R2.64] ;  /* 0x0000003c02047981 */ /* 0x001ea2000c1e1900 */
[----:B------:R-:W-:Y:S02]  /*1ec60*/  ISETP.NE.AND.EX P0, PT, RZ, UR5, PT, P0 ;  /* 0x00000005ff007c0c */ /* 0x000fe4000bf05300 */
[----:B------:R-:W-:Y:S02]  /*1ec70*/  ISETP.NE.U32.AND P3, PT, RZ, UR10, PT ;  /* 0x0000000aff007c0c */ /* 0x000fe4000bf65070 */
[----:B------:R-:W-:Y:S02]  /*1ec80*/  MOV R0, RZ ;  /* 0x000000ff00007202 */ /* 0x000fe40000000f00 */
[----:B------:R-:W-:Y:S01]  /*1ec90*/  ISETP.NE.AND.EX P3, PT, RZ, UR11, PT, P3 ;  /* 0x0000000bff007c0c */ /* 0x000fe2000bf65330 */
[----:B------:R-:W-:Y:S01]  /*1eca0*/  IMAD.MOV.U32 R12, RZ, RZ, RZ ;  /* 0x000000ffff0c7224 */ /* 0x000fe200078e00ff */
[----:B--2---:R-:W-:Y:S01]  /*1ecb0*/  SHF.R.S32.HI R5, RZ, 0x1f, R4 ;  /* 0x0000001fff057819 */ /* 0x004fe20000011404 */
[----:B------:R-:W-:-:S04]  /*1ecc0*/  IMAD.SHL.U32 R15, R4, 0x4, RZ ;  /* 0x00000004040f7824 */ /* 0x000fc800078e00ff */
[C---:B------:R-:W-:Y:S01]  /*1ecd0*/  @P0 LEA R2, P1, R4.reuse, UR4, 0x2 ;  /* 0x0000000404020c11 */ /* 0x040fe2000f8210ff */
[----:B------:R0:W-:Y:S01]  /*1ece0*/  STL [R1+0x38], R4 ;  /* 0x0000380401007387 */ /* 0x0001e20000100800 */
[C-C-:B------:R-:W-:Y:S02]  /*1ecf0*/  SHF.L.U64.HI R14, R4.reuse, 0x2, R5.reuse ;  /* 0x00000002040e7819 */ /* 0x140fe40000010205 */
[----:B------:R-:W-:Y:S01]  /*1ed00*/  @P0 LEA.HI.X R3, R4, UR5, R5, 0x2, P1 ;  /* 0x0000000504030c11 */ /* 0x000fe200088f1405 */
[----:B------:R-:W-:Y:S01]  /*1ed10*/  ULDC.64 UR4, c[0x0][0xa00] ;  /* 0x0002800000047ab9 */ /* 0x000fe20000000a00 */
[C---:B------:R-:W-:Y:S01]  /*1ed20*/  @P3 IADD3 R8, P1, R15.reuse, UR10, RZ ;  /* 0x0000000a0f083c10 */ /* 0x040fe2000ff3e0ff */
        /* <DEDUP_REMOVED lines=12> */
[----:B--2---:R-:W-:-:S04]  /*1edf0*/  IADD3 R2, P0, R15, UR4, RZ ;  /* 0x000000040f027c10 */ /* 0x004fc8000ff1e0ff */
[----:B------:R-:W-:Y:S01]  /*1ee00*/  IADD3.X R3, R14, UR5, RZ, P0, !PT ;  /* 0x000000050e037c10 */ /* 0x000fe200087fe4ff */
[----:B------:R-:W-:Y:S01]  /*1ee10*/  ULDC UR4, c[0x0][0x288] ;  /* 0x0000a20000047ab9 */ /* 0x000fe20000000800 */
[----:B0-----:R-:W-:-:S03]  /*1ee20*/  IADD3 R4, P0, R15, UR8, RZ ;  /* 0x000000080f047c10 */ /* 0x001fc6000ff1e0ff */
[----:B------:R0:W5:Y:S01]  /*1ee30*/  @P2 LDG.E R11, desc[UR60][R6.64] ;  /* 0x0000003c060b2981 */ /* 0x000162000c1e1900 */
[----:B-1----:R-:W-:Y:S02]  /*1ee40*/  IADD3.X R5, R14, UR9, RZ, P0, !PT ;  /* 0x000000090e057c10 */ /* 0x002fe400087fe4ff */
[----:B------:R-:W-:Y:S01]  /*1ee50*/  ISETP.NE.U32.AND P0, PT, RZ, UR8, PT ;  /* 0x00000008ff007c0c */ /* 0x000fe2000bf05070 */
[----:B------:R-:W2:Y:S03]  /*1ee60*/  @P1 LDG.E R12, desc[UR60][R2.64] ;  /* 0x0000003c020c1981 */ /* 0x000ea6000c1e1900 */
[----:B------:R-:W-:-:S13]  /*1ee70*/  ISETP.NE.AND.EX P0, PT, RZ, UR9, PT, P0 ;  /* 0x00000009ff007c0c */ /* 0x000fda000bf05300 */
        /* <DEDUP_REMOVED lines=14> */
[----:B------:R-:W-:Y:S01]  /*1ef60*/  IMAD.U32 R9, RZ, RZ, UR5 ;  /* 0x00000005ff097e24 */ /* 0x000fe2000f8e00ff */
[----:B------:R-:W-:Y:S01]  /*1ef70*/  MOV R8, UR4 ;  /* 0x0000000400087c02 */ /* 0x000fe20008000f00 */
[----:B0-----:R-:W-:Y:S06]  /*1ef80*/  @P3 BRA `(.L_x_2726) ;  /* 0x0000000000143947 */ /* 0x001fec0003800000 */
[----:B------:R-:W-:Y:S05]  /*1ef90*/  @!P1 BRA `(.L_x_2726) ;  /* 0x0000000000109947 */ /* 0x000fea0003800000 */
[----:B------:R-:W2:Y:S04]  /*1efa0*/  LDG.E R12, desc[UR60][R2.64] ;  /* 0x0000003c020c7981 */ /* 0x000ea8000c1e1900 */
[----:B------:R-:W2:Y:S02]  /*1efb0*/  LDG.E R2, desc[UR60][R2.64+0x4] ;  /* 0x0000043c02027981 */ /* 0x000ea4000c1e1900 */
[----:B--2--5:R-:W-:-:S05]  /*1efc0*/  IMAD.IADD R13, R2, 0x1, -R12 ;  /* 0x00000001020d7824 */ /* 0x024fca00078e0a0c */
[----:B------:R0:W-:Y:S02]  /*1efd0*/  STL [R1+0x50], R13 ;  /* 0x0000500d01007387 */ /* 0x0001e40000100800 */
.L_x_2726:
[----:B------:R-:W2:Y:S01]  /*1efe0*/  LDL.LU R3, [R1+0x8] ;  /* 0x0000080001037983 */ /* 0x000ea20000300800 */
[----:B------:R-:W-:Y:S02]  /*1eff0*/  ULDC.64 UR4, c[0x0][0xa20] ;  /* 0x0002880000047ab9 */ /* 0x000fe40000000a00 */
[----:B------:R-:W-:Y:S01]  /*1f000*/  ISETP.NE.U32.AND P1, PT, RZ, UR4, PT ;  /* 0x00000004ff007c0c */ /* 0x000fe2000bf25070 */
[----:B------:R-:W3:Y:S03]  /*1f010*/  LDL R12, [R1+0x38] ;  /* 0x00003800010c7983 */ /* 0x000ee60000100800 */
[----:B------:R-:W-:Y:S02]  /*1f020*/  ISETP.NE.AND.EX P1, PT, RZ, UR5, PT, P1 ;  /* 0x00000005ff007c0c */ /* 0x000fe4000bf25310 */
[C---:B--2---:R-:W-:Y:S02]  /*1f030*/  LOP3.LUT R17, R3.reuse, 0xff000000, RZ, 0xc0, !PT ;  /* 0xff00000003117812 */ /* 0x044fe400078ec0ff */
[----:B------:R-:W-:-:S02]  /*1f040*/  LOP3.LUT R2, R3, 0xff0000, RZ, 0xc0, !PT ;  /* 0x00ff000003027812 */ /* 0x000fc400078ec0ff */
[----:B------:R-:W-:Y:S02]  /*1f050*/  SHF.R.U32.HI R17, RZ, 0x8, R17 ;  /* 0x00000008ff117819 */ /* 0x000fe40000011611 */
[----:B------:R-:W-:Y:S02]  /*1f060*/  LOP3.LUT R16, R3, 0xffff, RZ, 0xc0, !PT ;  /* 0x0000ffff03107812 */ /* 0x000fe400078ec0ff */
[----:B------:R-:W-:Y:S01]  /*1f070*/  LEA.HI R17, R2, R17, RZ, 0x10 ;  /* 0x0000001102117211 */ /* 0x000fe200078f80ff */
[----:B-----5:R-:W-:-:S05]  /*1f080*/  IMAD.IADD R2, R11, 0x1, R0 ;  /* 0x000000010b027824 */ /* 0x020fca00078e0200 */
[----:B------:R1:W-:Y:S04]  /*1f090*/  STL [R1+0x20], R2 ;  /* 0x0000200201007387 */ /* 0x0003e80000100800 */
[----:B---3--:R1:W-:Y:S01]  /*1f0a0*/  STL [R1+0x18], R12 ;  /* 0x0000180c01007387 */ /* 0x0083e20000100800 */
[----:B------:R-:W-:Y:S05]  /*1f0b0*/  @!P1 BRA `(.L_x_2727) ;  /* 0x0000000000109947 */ /* 0x000fea0003800000 */
[----:B-1----:R-:W-:-:S04]  /*1f0c0*/  IADD3 R2, P1, R15, UR4, RZ ;  /* 0x000000040f027c10 */ /* 0x002fc8000ff3e0ff */
[----:B------:R-:W-:-:S05]  /*1f0d0*/  IADD3.X R3, R14, UR5, RZ, P1, !PT ;  /* 0x000000050e037c10 */ /* 0x000fca0008ffe4ff */
[----:B------:R2:W5:Y:S01]  /*1f0e0*/  LDG.E R8, desc[UR60][R2.64] ;  /* 0x0000003c02087981 */ /* 0x000562000c1e1900 */
[----:B------:R-:W-:Y:S05]  /*1f0f0*/  BRA `(.L_x_2728) ;  /* 0x0000000000107947 */ /* 0x000fea0003800000 */
.L_x_2727:
[----:B------:R-:W-:Y:S05]  /*1f100*/  @!P2 BRA `(.L_x_2728) ;  /* 0x00000000000ca947 */ /* 0x000fea0003800000 */
[----:B------:R-:W2:Y:S04]  /*1f110*/  LDG.E R8, desc[UR60][R6.64] ;  /* 0x0000003c06087981 */ /* 0x000ea8000c1e1900 */
[----:B------:R-:W2:Y:S02]  /*1f120*/  LDG.E R6, desc[UR60][R6.64+0x4] ;  /* 0x0000043c06067981 */ /* 0x000ea4000c1e1900 */
[----:B--2---:R-:W-:-:S07]  /*1f130*/  IMAD.IADD R8, R6, 0x1, -R8 ;  /* 0x0000000106087824 */ /* 0x004fce00078e0a08 */
.L_x_2728:
[----:B-12---:R-:W2:Y:S01]  /*1f140*/  @P0 LDG.E R2, desc[UR60][R4.64] ;  /* 0x0000003c04020981 */ /* 0x006ea2000c1e1900 */
[----:B------:R-:W1:Y:S03]  /*1f150*/  LDC R3, c[0x0][0x448] ;  /* 0x00011200ff037b82 */ /* 0x000e660000000800 */
[----:B------:R-:W3:Y:S04]  /*1f160*/  LDL R6, [R1+0x4] ;  /* 0x0000040001067983 */ /* 0x000ee80000100800 */
[----:B------:R4:W2:Y:S01]  /*1f170*/  @P0 LDG.E R4, desc[UR60][R4.64+0x4] ;  /* 0x0000043c04040981 */ /* 0x0008a2000c1e1900 */
[----:B-1----:R-:W-:-:S13]  /*1f180*/  ISETP.NE.AND P1, PT, R3, 0x1, PT ;  /* 0x000000010300780c */ /* 0x002fda0003f25270 */
[----:B------:R-:W1:Y:S08]  /*1f190*/  @P1 LDC R3, c[0x0][0x44c] ;  /* 0x00011300ff031b82 */ /* 0x000e700000000800 */
[----:B----4-:R-:W4:Y:S01]  /*1f1a0*/  @P1 LDC R5, c[0x0][0x450] ;  /* 0x00011400ff051b82 */ /* 0x010f220000000800 */
[----:B-----5:R-:W-:Y:S01]  /*1f1b0*/  IMAD.IADD R7, R8, 0x1, -R0 ;  /* 0x0000000108077824 */ /* 0x020fe200078e0a00 */
[----:B------:R-:W-:-:S05]  /*1f1c0*/  LOP3.LUT R11, R17, 0xff, RZ, 0xc0, !PT ;  /* 0x000000ff110b7812 */ /* 0x000fca00078ec0ff */
[----:B------:R0:W-:Y:S01]  /*1f1d0*/  STL [R1+0x60], R11 ;  /* 0x0000600b01007387 */ /* 0x0001e20000100800 */
[----:B------:R-:W-:Y:S01]  /*1f1e0*/  BSSY B0, `(.L_x_2729) ;  /* 0x0000032000007945 */ /* 0x000fe20003800000 */
[----:B------:R-:W-:Y:S01]  /*1f1f0*/  SHF.R.U32.HI R17, RZ, 0x10, R17 ;  /* 0x00000010ff117819 */ /* 0x000fe20000011611 */
[----:B--2---:R-:W-:Y:S01]  /*1f200*/  @P0 IMAD.IADD R9, R4, 0x1, -R2 ;  /* 0x0000000104090824 */ /* 0x004fe200078e0a02 */
[----:B---3--:R-:W-:-:S05]  /*1f210*/  SHF.L.U32 R2, R6, 0x7, RZ ;  /* 0x0000000706027819 */ /* 0x008fca00000006ff */
[----:B------:R-:W-:-:S04]  /*1f220*/  VIADD R2, R2, 0x7f ;  /* 0x0000007f02027836 */ /* 0x000fc80000000000 */
[----:B-1----:R-:W-:-:S05]  /*1f230*/  @P1 IMAD.HI.U32 R0, R2, R3, RZ ;  /* 0x0000000302001227 */ /* 0x002fca00078e00ff */
[----:B----4-:R-:W-:Y:S01]  /*1f240*/  @P1 SHF.R.U32.HI R2, RZ, R5, R0 ;  /* 0x00000005ff021219 */ /* 0x010fe20000011600 */
[----:B------:R-:W-:-:S05]  /*1f250*/  IMAD.IADD R0, R7, 0x1, R9 ;  /* 0x0000000107007824 */ /* 0x000fca00078e0209 */
[C---:B------:R-:W-:Y:S01]  /*1f260*/  IADD3 R21, R0.reuse, 0x80, -R13 ;  /* 0x0000008000157810 */ /* 0x040fe20007ffe80d */
[----:B------:R-:W-:-:S03]  /*1f270*/  VIADD R3, R0, 0x7f ;  /* 0x0000007f00037836 */ /* 0x000fc60000000000 */
[----:B------:R-:W-:Y:S02]  /*1f280*/  IADD3 R0, R21, R2, RZ ;  /* 0x0000000215007210 */ /* 0x000fe40007ffe0ff */
[----:B------:R-:W-:Y:S02]  /*1f290*/  SHF.R.S32.HI R2, RZ, 0x1f, R3 ;  /* 0x0000001fff027819 */ /* 0x000fe40000011403 */
[----:B------:R-:W-:Y:S02]  /*1f2a0*/  SHF.R.S32.HI R6, RZ, 0x1f, R0 ;  /* 0x0000001fff067819 */ /* 0x000fe40000011400 */
[----:B------:R-:W-:Y:S02]  /*1f2b0*/  LEA.HI R2, R2, R3, RZ, 0x7 ;  /* 0x0000000302027211 */ /* 0x000fe400078f38ff */
[----:B------:R-:W-:Y:S02]  /*1f2c0*/  LEA.HI R6, R6, R0, RZ, 0x7 ;  /* 0x0000000006067211 */ /* 0x000fe400078f38ff */
[----:B------:R-:W-:-:S02]  /*1f2d0*/  SHF.R.S32.HI R20, RZ, 0x7, R2 ;  /* 0x00000007ff147819 */ /* 0x000fc40000011402 */
[----:B------:R-:W-:-:S04]  /*1f2e0*/  SHF.R.S32.HI R6, RZ, 0x7, R6 ;  /* 0x00000007ff067819 */ /* 0x000fc80000011406 */
[----:B------:R-:W-:-:S04]  /*1f2f0*/  VIMNMX R6, R20, R6, PT ;  /* 0x0000000614067248 */ /* 0x000fc80003fe0100 */
[----:B------:R-:W-:Y:S01]  /*1f300*/  ISETP.GE.AND P1, PT, R6, 0x1, PT ;  /* 0x000000010600780c */ /* 0x000fe20003f26270 */
[----:B------:R-:W-:-:S12]  /*1f310*/  IMAD.MOV.U32 R0, RZ, RZ, RZ ;  /* 0x000000ffff007224 */ /* 0x000fd800078e00ff */
[----:B0-----:R-:W-:Y:S05]  /*1f320*/  @!P1 BRA `(.L_x_2730) ;  /* 0x0000000000749947 */ /* 0x001fea0003800000 */
[----:B------:R-:W-:Y:S01]  /*1f330*/  ISETP.NE.AND P1, PT, R17, RZ, PT ;  /* 0x000000ff1100720c */ /* 0x000fe20003f25270 */
[----:B------:R-:W-:-:S03]  /*1f340*/  ULDC UR4, c[0x0][0x9f0] ;  /* 0x00027c0000047ab9 */ /* 0x000fc60000000800 */
[----:B------:R-:W-:-:S04]  /*1f350*/  SEL R2, R17, UR4, P1 ;  /* 0x0000000411027c07 */ /* 0x000fc80008800000 */
[----:B------:R-:W-:Y:S02]  /*1f360*/  IABS R3, R2 ;  /* 0x0000000200037213 */ /* 0x000fe40000000000 */
[----:B------:R-:W-:Y:S02]  /*1f370*/  IADD3 R0, R2, -0x1, R6 ;  /* 0xffffffff02007810 */ /* 0x000fe40007ffe006 */
[----:B------:R-:W0:Y:S08]  /*1f380*/  I2F.RP R4, R3 ;  /* 0x0000000300047306 */ /* 0x000e300000209400 */
[----:B0-----:R-:W0:Y:S02]  /*1f390*/  MUFU.RCP R4, R4 ;  /* 0x0000000400047308 */ /* 0x001e240000001000 */
[----:B0-----:R-:W-:-:S06]  /*1f3a0*/  VIADD R4, R4, 0xffffffe ;  /* 0x0ffffffe04047836 */ /* 0x001fcc0000000000 */
[----:B------:R0:W1:Y:S02]  /*1f3b0*/  F2I.FTZ.U32.TRUNC.NTZ R5, R4 ;  /* 0x0000000400057305 */ /* 0x000064000021f000 */
[----:B0-----:R-:W-:-:S04]  /*1f3c0*/  LOP3.LUT R4, R0, R2, RZ, 0x3c, !PT ;  /* 0x0000000200047212 */ /* 0x001fc800078e3cff */
[----:B------:R-:W-:Y:S01]  /*1f3d0*/  ISETP.GE.AND P1, PT, R4, RZ, PT ;  /* 0x000000ff0400720c */ /* 0x000fe20003f26270 */
[----:B-1----:R-:W-:-:S04]  /*1f3e0*/  IMAD.MOV R4, RZ, RZ, -R5 ;  /* 0x000000ffff047224 */ /* 0x002fc800078e0a05 */
[----:B------:R-:W-:Y:S02]  /*1f3f0*/  IMAD R8, R4, R3, RZ ;  /* 0x0000000304087224 */ /* 0x000fe400078e02ff */
[----:B------:R-:W-:-:S04]  /*1f400*/  IMAD.MOV.U32 R4, RZ, RZ, RZ ;  /* 0x000000ffff047224 */ /* 0x000fc800078e00ff */
[----:B------:R-:W-:Y:S01]  /*1f410*/  IMAD.HI.U32 R8, R5, R8, R4 ;  /* 0x0000000805087227 */ /* 0x000fe200078e0004 */
[----:B------:R-:W-:Y:S02]  /*1f420*/  IABS R4, R0 ;  /* 0x0000000000047213 */ /* 0x000fe40000000000 */
[----:B------:R-:W-:-:S04]  /*1f430*/  IABS R0, R2 ;  /* 0x0000000200007213 */ /* 0x000fc80000000000 */
[----:B------:R-:W-:-:S05]  /*1f440*/  IADD3 R0, RZ, -R0, RZ ;  /* 0x80000000ff007210 */ /* 0x000fca0007ffe0ff */
        /* <DEDUP_REMOVED lines=8> */
[----:B------:R-:W-:-:S04]  /*1f4d0*/  ISETP.NE.AND P2, PT, R2, RZ, PT ;  /* 0x000000ff0200720c */ /* 0x000fc80003f45270 */
[----:B------:R-:W-:-:S09]  /*1f4e0*/  @!P1 IADD3 R0, -R0, RZ, RZ ;  /* 0x000000ff00009210 */ /* 0x000fd20007ffe1ff */
[----:B------:R-:W-:-:S07]  /*1f4f0*/  @!P2 LOP3.LUT R0, RZ, R2, RZ, 0x33, !PT ;  /* 0x00000002ff00a212 */ /* 0x000fce00078e33ff */
.L_x_2730:
[----:B------:R-:W-:Y:S05]  /*1f500*/  BSYNC B0 ;  /* 0x0000000000007941 */ /* 0x000fea0003800000 */
.L_x_2729:
        /* <DEDUP_REMOVED lines=9> */
[----:B------:R-:W-:Y:S01]  /*1f5a0*/  @P1 VIADD R0, R9, 0x7f ;  /* 0x0000007f09001836 */ /* 0x000fe20000000000 */
[----:B------:R-:W-:-:S04]  /*1f5b0*/  SHF.R.U32.HI R9, RZ, 0x7, R2 ;  /* 0x00000007ff097819 */ /* 0x000fc80000011602 */
[----:B------:R-:W-:Y:S01]  /*1f5c0*/  @P1 SHF.R.S32.HI R2, RZ, 0x1f, R0 ;  /* 0x0000001fff021819 */ /* 0x000fe20000011400 */
[----:B------:R-:W-:-:S03]  /*1f5d0*/  IMAD.MOV.U32 R6, RZ, RZ, R9 ;  /* 0x000000ffff067224 */ /* 0x000fc600078e0009 */
[----:B------:R-:W-:-:S04]  /*1f5e0*/  @P1 LEA.HI R0, R2, R0, RZ, 0x7 ;  /* 0x0000000002001211 */ /* 0x000fc800078f38ff */
[----:B------:R-:W-:-:S04]  /*1f5f0*/  @P1 SHF.R.S32.HI R6, RZ, 0x7, R0 ;  /* 0x00000007ff061819 */ /* 0x000fc80000011400 */
[----:B------:R-:W-:-:S13]  /*1f600*/  ISETP.GT.AND P1, PT, R6, R9, PT ;  /* 0x000000090600720c */ /* 0x000fda0003f24270 */
[----:B------:R-:W-:Y:S05]  /*1f610*/  @!P1 BRA `(.L_x_2732) ;  /* 0x0000001000c89947 */ /* 0x000fea0003800000 */
[----:B------:R-:W-:Y:S01]  /*1f620*/  UMOV UR4, 0xffffffff ;  /* 0xffffffff00047882 */ /* 0x000fe20000000000 */
[----:B------:R-:W-:Y:S02]  /*1f630*/  SEL R0, R12, RZ, !P0 ;  /* 0x000000ff0c007207 */ /* 0x000fe40004000000 */
[----:B------:R-:W-:Y:S05]  /*1f640*/  BRA.DIV UR4, `(.L_x_2733) ;  /* 0x0000007a04147947 */ /* 0x000fea000b800000 */
[----:B------:R-:W0:Y:S02]  /*1f650*/  S2R R2, SR_TID.X ;  /* 0x0000000000027919 */ /* 0x000e240000002100 */
[----:B0-----:R-:W-:-:S04]  /*1f660*/  SHF.R.U32.HI R2, RZ, 0x5, R2 ;  /* 0x00000005ff027819 */ /* 0x001fc80000011602 */
[----:B------:R-:W-:-:S05]  /*1f670*/  LOP3.LUT R2, R2, 0x3, RZ, 0xc0, !PT ;  /* 0x0000000302027812 */ /* 0x000fca00078ec0ff */
[----:B------:R0:W1:Y:S02]  /*1f680*/  SHFL.IDX PT, R14, R2, RZ, 0x1f ;  /* 0x00001fff020e7589 */ /* 0x00006400000e0000 */
.L_x_2916:
[----:B-1----:R-:W-:Y:S02]  /*1f690*/  ISETP.NE.AND P0, PT, R14, RZ, PT ;  /* 0x000000ff0e00720c */ /* 0x002fe40003f05270 */
[----:B------:R-:W-:-:S11]  /*1f6a0*/  PLOP3.LUT P2, PT, PT, PT, PT, 0x8, 0x0 ;  /* 0x000000000000781c */ /* 0x000fd60003f4e170 */
[----:B------:R-:W-:Y:S05]  /*1f6b0*/  @P0 BRA `(.L_x_2734) ;  /* 0x00000000000c0947 */ /* 0x000fea0003800000 */
[----:B------:R-:W-:-:S03]  /*1f6c0*/  UMOV UR4, 0xffffffff ;  /* 0xffffffff00047882 */ /* 0x000fc60000000000 */
[----:B------:R-:W-:Y:S05]  /*1f6d0*/  BRA.DIV UR4, `(.L_x_2735) ;  /* 0x0000007a04247947 */ /* 0x000fea000b800000 */
[----:B------:R-:W-:-:S13]  /*1f6e0*/  ELECT P2, URZ, PT ;  /* 0x00000000003f782f */ /* 0x000fda0003840000 */
.L_x_2734:
[----:B0-----:R-:W2:Y:S01]  /*1f6f0*/  LDL R2, [R1+0x64] ;  /* 0x0000640001027983 */ /* 0x001ea20000100800 */
[----:B------:R-:W-:Y:S01]  /*1f700*/  BSSY B1, `(.L_x_2736) ;  /* 0x0000008000017945 */ /* 0x000fe20003800000 */
[----:B--2---:R-:W-:-:S04]  /*1f710*/  IADD3 R2, R2, 0x1, RZ ;  /* 0x0000000102027810 */ /* 0x004fc80007ffe0ff */
[----:B------:R-:W-:-:S04]  /*1f720*/  LEA.HI R3, R2, R2, RZ, 0x1 ;  /* 0x0000000202037211 */ /* 0x000fc800078f08ff */
[----:B------:R-:W-:-:S05]  /*1f730*/  LOP3.LUT R3, R3, 0xfffffffe, RZ, 0xc0, !PT ;  /* 0xfffffffe03037812 */ /* 0x000fca00078ec0ff */
[----:B------:R-:W-:-:S05]  /*1f740*/  IMAD.IADD R2, R2, 0x1, -R3 ;  /* 0x0000000102027824 */ /* 0x000fca00078e0a03 */
[----:B------:R-:W-:-:S04]  /*1f750*/  SHF.L.U32 R2, R2, 0x1f, RZ ;  /* 0x0000001f02027819 */ /* 0x000fc800000006ff */
[----:B------:R-:W0:Y:S02]  /*1f760*/  SYNCS.PHASECHK.TRANS64.TRYWAIT P0, [R18+URZ+0x34820], R2 ;  /* 0x03482002120075a7 */ /* 0x000e24000800017f */
[----:B0-----:R-:W-:Y:S05]  /*1f770*/  @!P0 BRA `(.L_x_2737) ;  /* 0x0000007800208947 */ /* 0x001fea0003800000 */
.L_x_2919:
[----:B------:R-:W-:Y:S05]  /*1f780*/  BSYNC B1 ;  /* 0x0000000000017941 */ /* 0x000fea0003800000 */
.L_x_2736:
        /* <DEDUP_REMOVED lines=12> */
.L_x_2920:
[----:B------:R-:W-:Y:S05]  /*1f850*/  BSYNC B2 ;  /* 0x0000000000027941 */ /* 0x000fea0003800000 */
.L_x_2740:
        /* <DEDUP_REMOVED lines=8> */
.L_x_2743:
[----:B------:R-:W-:Y:S05]  /*1f8e0*/  BSYNC B2 ;  /* 0x0000000000027941 */ /* 0x000fea0003800000 */
.L_x_2742:
        /* <DEDUP_REMOVED lines=8> */
[----:B------:R-:W-:Y:S01]  /*1f970*/  UIADD3.X UR5, URZ, UR37, URZ, UP0, !UPT ;  /* 0x000000253f057290 */ /* 0x000fe200087fe43f */
[----:B------:R-:W-:Y:S01]  /*1f980*/  UMOV UR7, 0x12f00000 ;  /* 0x12f0000000077882 */ /* 0x000fe20000000000 */
[----:B--2---:R-:W-:-:S02]  /*1f990*/  IMAD R7, R2, 0xc000, R18 ;  /* 0x0000c00002077824 */ /* 0x004fc400078e0212 */
[----:B------:R-:W-:Y:S02]  /*1f9a0*/  VIADD R2, R5, 0x34890 ;  /* 0x0003489005027836 */ /* 0x000fe40000000000 */
[----:B------:R-:W-:-:S07]  /*1f9b0*/  VIADD R4, R7, 0x1c400 ;  /* 0x0001c40007047836 */ /* 0x000fce0000000000 */
.L_x_2744:
        /* <DEDUP_REMOVED lines=16> */
.L_x_2745:
        /* <DEDUP_REMOVED lines=15> */
.L_x_2746:
        /* <DEDUP_REMOVED lines=13> */
.L_x_2921:
[----:B------:R-:W-:Y:S05]  /*1fc80*/  BSYNC B2 ;  /* 0x0000000000027941 */ /* 0x000fea0003800000 */
.L_x_2747:
[----:B------:R-:W-:Y:S01]  /*1fc90*/  BSSY B2, `(.L_x_2749) ;  /* 0x000000a000027945 */ /* 0x000fe20003800000 */
[----:B------:R-:W-:Y:S02]  /*1fca0*/  IMAD.MOV.U32 R12, RZ, RZ, 0x0 ;  /* 0x00000000ff0c7424 */ /* 0x000fe400078e00ff */
[----:B------:R-:W-:Y:S01]  /*1fcb0*/  IMAD.MOV.U32 R13, RZ, RZ, 0x12f00000 ;  /* 0x12f00000ff0d7424 */ /* 0x000fe200078e00ff */
[----:B------:R-:W-:Y:S06]  /*1fcc0*/  @P4 BRA `(.L_x_2750) ;  /* 0x0000000000184947 */ /* 0x000fec0003800000 */
[----:B------:R-:W2:Y:S02]  /*1fcd0*/  LDL R2, [R1+0x10] ;  /* 0x0000100001027983 */ /* 0x000ea40000100800 */
[----:B--2---:R-:W-:Y:S01]  /*1fce0*/  LOP3.LUT P0, RZ, R2, 0x1, RZ, 0xc0, !PT ;  /* 0x0000000102ff7812 */ /* 0x004fe2000780c0ff */
[----:B------:R-:W-:-:S04]  /*1fcf0*/  IMAD.MOV.U32 R2, RZ, RZ, 0x8000 ;  /* 0x00008000ff027424 */ /* 0x000fc800078e00ff */
[----:B------:R2:W-:Y:S08]  /*1fd00*/  SYNCS.ARRIVE.TRANS64 RZ, [R5+URZ+0x348b0], R2 ;  /* 0x0348b00205ff79a7 */ /* 0x0005f0000800003f */
[----:B------:R-:W-:Y:S05]  /*1fd10*/  @!P0 BRA `(.L_x_2750) ;  /* 0x0000000000048947 */ /* 0x000fea0003800000 */
[----:B------:R-:W-:Y:S01]  /*1fd20*/  BPT.TRAP 0x1 ;  /* 0x000000040000795c */ /* 0x000fe20000300000 */
.L_x_2750:
[----:B------:R-:W-:Y:S05]  /*1fd30*/  BSYNC B2 ;  /* 0x0000000000027941 */ /* 0x000fea0003800000 */
.L_x_2749:
[----:B--2---:R-:W2:Y:S01]  /*1fd40*/  LDL R2, [R1+0x14] ;  /* 0x0000140001027983 */ /* 0x004ea20000100800 */
[----:B------:R-:W-:Y:S01]  /*1fd50*/  R2UR UR10, R11 ;  /* 0x000000000b0a72ca */ /* 0x000fe200000e0000 */
[----:B------:R-:W-:Y:S01]  /*1fd60*/  UIADD3 UR4, UP0, UR36, 0x670, URZ ;  /* 0x0000067024047890 */ /* 0x000fe2000ff1e03f */
[----:B------:R-:W-:Y:S01]  /*1fd70*/  R2UR UR6, R12 ;  /* 0x000000000c0672ca */ /* 0x000fe200000e0000 */
[----:B01----:R-:W-:Y:S01]  /*1fd80*/  VIADD R5, R5, 0x348b0 ;  /* 0x000348b005057836 */ /* 0x003fe20000000000 */
[----:B------:R-:W-:Y:S01]  /*1fd90*/  R2UR UR7, R13 ;  /* 0x000000000d0772ca */ /* 0x000fe200000e0000 */
[----:B------:R-:W-:Y:S01]  /*1fda0*/  UIADD3.X UR5, URZ, UR37, URZ, UP0, !UPT ;  /* 0x000000253f057290 */ /* 0x000fe200087fe43f */
[----:B------:R-:W-:Y:S02]  /*1fdb0*/  IADD3 R4, R18, 0x400, RZ ;  /* 0x0000040012047810 */ /* 0x000fe40007ffe0ff */
[----:B------:R-:W-:-:S03]  /*1fdc0*/  PLOP3.LUT P0, PT, PT, PT, PT, 0x80, 0x0 ;  /* 0x000000000000781c */ /* 0x000fc60003f0f070 */
[----:B--2---:R-:W-:-:S10]  /*1fdd0*/  IMAD R2, R2, 0x8000, R4 ;  /* 0x0000800002027824 */ /* 0x004fd400078e0204 */
.L_x_2751:
        /* <DEDUP_REMOVED lines=17> */
[----:B------:R-:W-:-:S04]  /*1fef0*/  IMAD R2, R7, -0x2000, R2 ;  /* 0xffffe00007027824 */ /* 0x000fc800078e0202 */
[----:B------:R-:W-:-:S07]  /*1ff00*/  IMAD R2, R2, 0x2, R4 ;  /* 0x0000000202027824 */ /* 0x000fce00078e0204 */
.L_x_2752:
        /* <DEDUP_REMOVED lines=10> */
.L_x_2739:
[----:B------:R-:W-:Y:S05]  /*1ffb0*/  BSYNC B1 ;  /* 0x0000000000017941 */ /* 0x000fea0003800000 */
.L_x_2738:
[----:B------:R-:W0:Y:S04]  /*1ffc0*/  LDL.LU R7, [R1+0x14] ;  /* 0x0000140001077983 */ /* 0x000e280000300800 */
[----:B------:R-:W2:Y:S01]  /*1ffd0*/  LDL.LU R4, [R1+0x24] ;  /* 0x0000240001047983 */ /* 0x000ea20000300800 */
[----:B------:R-:W-:Y:S02]  /*1ffe0*/  PLOP3.LUT P5, PT, PT, PT, PT, 0x8, 0x0 ;  /* 0x000000000000781c */ /* 0x000fe40003fae170 */
[----:B0-----:R-:W-:Y:S01]  /*1fff0*/  IADD3 R2, R7, 0x1, RZ ;  /* 0x0000000107027810 */ /* 0x001fe20007ffe0ff */
        /* <DEDUP_REMOVED lines=9> */
.L_x_2768:
[----:B------:R-:W-:Y:S05]  /*20090*/  YIELD ;  /* 0x0000000000007946 */ /* 0x000fea0003800000 */
[----:B------:R-:W-:Y:S04]  /*200a0*/  BSSY B1, `(.L_x_2753) ;  /* 0x000007d000017945 */ /* 0x000fe80003800000 */
[----:B-1----:R-:W-:Y:S05]  /*200b0*/  @!P2 BRA `(.L_x_2754) ;  /* 0x0000000400eca947 */ /* 0x002fea0003800000 */
[----:B0-----:R-:W2:Y:S04]  /*200c0*/  LDL R4, [R1+0x14] ;  /* 0x0000140001047983 */ /* 0x001ea80000100800 */
[----:B------:R-:W3:Y:S01]  /*200d0*/  LDL R3, [R1+0x24] ;  /* 0x0000240001037983 */ /* 0x000ee20000100800 */
[----:B------:R-:W-:Y:S01]  /*200e0*/  BSSY B2, `(.L_x_2755) ;  /* 0x0000008000027945 */ /* 0x000fe20003800000 */
[----:B------:R-:W0:Y:S02]  /*200f0*/  S2R R2, SR_TID.X ;  /* 0x0000000000027919 */ /* 0x000e240000002100 */
[----:B0-----:R-:W-:-:S04]  /*20100*/  LOP3.LUT R2, R2, 0x7f, RZ, 0xc0, !PT ;  /* 0x0000007f02027812 */ /* 0x001fc800078ec0ff */
[----:B------:R-:W-:Y:S01]  /*20110*/  ISETP.NE.AND P1, PT, R2, RZ, PT ;  /* 0x000000ff0200720c */ /* 0x000fe20003f25270 */
[----:B--2---:R-:W-:Y:S01]  /*20120*/  IMAD R6, R4, 0x8, R18 ;  /* 0x0000000804067824 */ /* 0x004fe200078e0212 */
[----:B---3--:R-:W-:-:S04]  /*20130*/  SHF.L.U32 R5, R3, 0x1f, RZ ;  /* 0x0000001f03057819 */ /* 0x008fc800000006ff */
[----:B------:R-:W0:Y:S02]  /*20140*/  SYNCS.PHASECHK.TRANS64.TRYWAIT P0, [R6+URZ+0x348a0], R5 ;  /* 0x0348a005060075a7 */ /* 0x000e24000800017f */
[----:B0-----:R-:W-:Y:S05]  /*20150*/  @!P0 BRA `(.L_x_2756) ;  /* 0x0000006c00e48947 */ /* 0x001fea0003800000 */
.L_x_2922:
[----:B------:R-:W-:Y:S05]  /*20160*/  BSYNC B2 ;  /* 0x0000000000027941 */ /* 0x000fea0003800000 */
.L_x_2755:
[----:B------:R-:W-:Y:S04]  /*20170*/  BSSY B2, `(.L_x_2757) ;  /* 0x0000008000027945 */ /* 0x000fe80003800000 */
[----:B------:R-:W-:Y:S05]  /*20180*/  @P1 BRA `(.L_x_2758) ;  /* 0x0000000000181947 */ /* 0x000fea0003800000 */
[----:B------:R-:W2:Y:S02]  /*20190*/  LDL R2, [R1+0x10] ;  /* 0x0000100001027983 */ /* 0x000ea40000100800 */
[----:B--2---:R-:W-:Y:S01]  /*201a0*/  LOP3.LUT P0, RZ, R2, 0x1, RZ, 0xc0, !PT ;  /* 0x0000000102ff7812 */ /* 0x004fe2000780c0ff */
[----:B------:R-:W-:-:S04]  /*201b0*/  IMAD.MOV.U32 R2, RZ, RZ, 0xc000 ;  /* 0x0000c000ff027424 */ /* 0x000fc800078e00ff */
[----:B------:R1:W-:Y:S08]  /*201c0*/  SYNCS.ARRIVE.TRANS64 RZ, [R6+URZ+0x34890], R2 ;  /* 0x0348900206ff79a7 */ /* 0x0003f0000800003f */
[----:B------:R-:W-:Y:S05]  /*201d0*/  @!P0 BRA `(.L_x_2758) ;  /* 0x0000000000048947 */ /* 0x000fea0003800000 */
[----:B------:R-:W-:Y:S01]  /*201e0*/  BPT.TRAP 0x1 ;  /* 0x000000040000795c */ /* 0x000fe20000300000 */
.L_x_2758:
[----:B------:R-:W-:Y:S05]  /*201f0*/  BSYNC B2 ;  /* 0x0000000000027941 */ /* 0x000fea0003800000 */
.L_x_2757:
        /* <DEDUP_REMOVED lines=12> */
.L_x_2759:
        /* <DEDUP_REMOVED lines=16> */
.L_x_2760:
        /* <DEDUP_REMOVED lines=10> */
[----:B------:R-:W-:Y:S01]  /*20460*/  IADD3 R4, R4, 0x24400, RZ ;  /* 0x0002440004047810 */ /* 0x000fe20007ffe0ff */
[----:B------:R-:W-:Y:S01]  /*20470*/  UMOV UR6, 0x0 ;  /* 0x0000000000067882 */ /* 0x000fe20000000000 */
[----:B------:R-:W-:Y:S01]  /*20480*/  PLOP3.LUT P0, PT, PT, PT, PT, 0x80, 0x0 ;  /* 0x000000000000781c */ /* 0x000fe20003f0f070 */
[----:B------:R-:W-:Y:S01]  /*20490*/  UMOV UR7, 0x12f00000 ;  /* 0x12f0000000077882 */ /* 0x000fe20000000000 */
[----:B------:R-:W-:-:S11]  /*204a0*/  UMOV UR10, 0x80 ;  /* 0x00000080000a7882 */ /* 0x000fd60000000000 */
.L_x_2761:
        /* <DEDUP_REMOVED lines=13> */
.L_x_2923:
[----:B------:R-:W-:Y:S05]  /*20580*/  BSYNC B2 ;  /* 0x0000000000027941 */ /* 0x000fea0003800000 */
.L_x_2762:
[----:B------:R-:W-:Y:S01]  /*20590*/  BSSY B2, `(.L_x_2764) ;  /* 0x000000a000027945 */ /* 0x000fe20003800000 */
[----:B------:R-:W-:Y:S02]  /*205a0*/  IMAD.MOV.U32 R4, RZ, RZ, 0x0 ;  /* 0x00000000ff047424 */ /* 0x000fe400078e00ff */
[----:B01----:R-:W-:Y:S01]  /*205b0*/  IMAD.MOV.U32 R5, RZ, RZ, 0x12f00000 ;  /* 0x12f00000ff057424 */ /* 0x003fe200078e00ff */
[----:B------:R-:W-:Y:S06]  /*205c0*/  @P1 BRA `(.L_x_2765) ;  /* 0x0000000000181947 */ /* 0x000fec0003800000 */
[----:B------:R-:W2:Y:S02]  /*205d0*/  LDL R2, [R1+0x10] ;  /* 0x0000100001027983 */ /* 0x000ea40000100800 */
[----:B--2---:R-:W-:Y:S01]  /*205e0*/  LOP3.LUT P0, RZ, R2, 0x1, RZ, 0xc0, !PT ;  /* 0x0000000102ff7812 */ /* 0x004fe2000780c0ff */
[----:B------:R-:W-:-:S04]  /*205f0*/  IMAD.MOV.U32 R2, RZ, RZ, 0x8000 ;  /* 0x00008000ff027424 */ /* 0x000fc800078e00ff */
[----:B------:R0:W-:Y:S08]  /*20600*/  SYNCS.ARRIVE.TRANS64 RZ, [R6+URZ+0x348b0], R2 ;  /* 0x0348b00206ff79a7 */ /* 0x0001f0000800003f */
[----:B------:R-:W-:Y:S05]  /*20610*/  @!P0 BRA `(.L_x_2765) ;  /* 0x0000000000048947 */ /* 0x000fea0003800000 */
[----:B------:R-:W-:Y:S01]  /*20620*/  BPT.TRAP 0x1 ;  /* 0x000000040000795c */ /* 0x000fe20000300000 */
.L_x_2765:
[----:B------:R-:W-:Y:S05]  /*20630*/  BSYNC B2 ;  /* 0x0000000000027941 */ /* 0x000fea0003800000 */
.L_x_2764:
[----:B------:R-:W2:Y:S01]  /*20640*/  LDL R8, [R1+0x14] ;  /* 0x0000140001087983 */ /* 0x000ea20000100800 */
[----:B------:R-:W-:Y:S01]  /*20650*/  R2UR UR10, R11 ;  /* 0x000000000b0a72ca */ /* 0x000fe200000e0000 */
[----:B0-----:R-:W-:Y:S01]  /*20660*/  VIADD R2, R18, 0x400 ;  /* 0x0000040012027836 */ /* 0x001fe20000000000 */
[----:B------:R-:W-:Y:S01]  /*20670*/  R2UR UR6, R4 ;  /* 0x00000000040672ca */ /* 0x000fe200000e0000 */
[----:B------:R-:W-:Y:S01]  /*20680*/  UIADD3 UR4, UP0, UR36, 0x670, URZ ;  /* 0x0000067024047890 */ /* 0x000fe2000ff1e03f */
[----:B------:R-:W-:Y:S02]  /*20690*/  R2UR UR7, R5 ;  /* 0x00000000050772ca */ /* 0x000fe400000e0000 */
[----:B------:R-:W-:Y:S01]  /*206a0*/  PLOP3.LUT P0, PT, PT, PT, PT, 0x80, 0x0 ;  /* 0x000000000000781c */ /* 0x000fe20003f0f070 */
[----:B------:R-:W-:Y:S01]  /*206b0*/  UIADD3.X UR5, URZ, UR37, URZ, UP0, !UPT ;  /* 0x000000253f057290 */ /* 0x000fe200087fe43f */
[----:B------:R-:W-:Y:S01]  /*206c0*/  IADD3 R6, R6, 0x348b0, RZ ;  /* 0x000348b006067810 */ /* 0x000fe20007ffe0ff */
[----:B--2---:R-:W-:-:S10]  /*206d0*/  IMAD R2, R8, 0x8000, R2 ;  /* 0x0000800008027824 */ /* 0x004fd400078e0202 */
.L_x_2766:
        /* <DEDUP_REMOVED lines=15> */
.L_x_2767:
        /* <DEDUP_REMOVED lines=10> */
.L_x_2754:
[----:B------:R-:W-:Y:S05]  /*20870*/  BSYNC B1 ;  /* 0x0000000000017941 */ /* 0x000fea0003800000 */
.L_x_2753:
[----:B------:R-:W2:Y:S04]  /*20880*/  LDL.LU R5, [R1+0x14] ;  /* 0x0000140001057983 */ /* 0x000ea80000300800 */
[----:B0-----:R-:W3:Y:S01]  /*20890*/  LDL.LU R4, [R1+0x24] ;  /* 0x0000240001047983 */ /* 0x001ee20000300800 */
        /* <DEDUP_REMOVED lines=10> */
.L_x_2732:
[----:B------:R-:W-:Y:S05]  /*20940*/  BSYNC B0 ;  /* 0x0000000000007941 */ /* 0x000fea0003800000 */
.L_x_2731:
[----:B01----:R-:W2:Y:S01]  /*20950*/  LDL R4, [R1+0x4] ;  /* 0x0000040001047983 */ /* 0x003ea20000100800 */
[----:B------:R-:W0:Y:S01]  /*20960*/  LDC R0, c[0x0][0x448] ;  /* 0x00011200ff007b82 */ /* 0x000e220000000800 */
[----:B------:R-:W-:Y:S01]  /*20970*/  ISETP.NE.AND P1, PT, R17, RZ, PT ;  /* 0x000000ff1100720c */ /* 0x000fe20003f25270 */
[----:B------:R-:W-:Y:S05]  /*20980*/  @!P5 WARPSYNC.ALL ;  /* 0x000000000000d948 */ /* 0x000fea0003800000 */
[----:B------:R-:W-:Y:S07]  /*20990*/  BSSY B0, `(.L_x_2769) ;  /* 0x000002d000007945 */ /* 0x000fee0003800000 */
[----:B------:R-:W1:Y:S08]  /*209a0*/  @!P1 LDC R17, c[0x0][0x9f0] ;  /* 0x00027c00ff119b82 */ /* 0x000e700000000800 */
[----:B------:R-:W-:Y:S01]  /*209b0*/  @!P5 BAR.SYNC.DEFER_BLOCKING 0xc, 0x180 ;  /* 0x030600000000db1d */ /* 0x000fe20000010000 */
[----:B0-----:R-:W-:-:S13]  /*209c0*/  ISETP.NE.AND P0, PT, R0, 0x1, PT ;  /* 0x000000010000780c */ /* 0x001fda0003f05270 */
[----:B------:R-:W0:Y:S08]  /*209d0*/  @P0 LDC R2, c[0x0][0x44c] ;  /* 0x00011300ff020b82 */ /* 0x000e300000000800 */
[----:B------:R-:W3:Y:S01]  /*209e0*/  @P0 LDC R3, c[0x0][0x450] ;  /* 0x00011400ff030b82 */ /* 0x000ee20000000800 */
[----:B--2---:R-:W-:-:S05]  /*209f0*/  LEA R0, R4, 0x7f, 0x7 ;  /* 0x0000007f04007811 */ /* 0x004fca00078e38ff */
[----:B0-----:R-:W-:-:S05]  /*20a00*/  @P0 IMAD.HI.U32 R2, R0, R2, RZ ;  /* 0x0000000200020227 */ /* 0x001fca00078e00ff */
[----:B---3--:R-:W-:-:S04]  /*20a10*/  @P0 SHF.R.U32.HI R0, RZ, R3, R2 ;  /* 0x00000003ff000219 */ /* 0x008fc80000011602 */
[----:B------:R-:W-:-:S04]  /*20a20*/  IADD3 R0, R21, R0, RZ ;  /* 0x0000000015007210 */ /* 0x000fc80007ffe0ff */
[----:B------:R-:W-:-:S04]  /*20a30*/  SHF.R.S32.HI R2, RZ, 0x1f, R0 ;  /* 0x0000001fff027819 */ /* 0x000fc80000011400 */
[----:B------:R-:W-:-:S04]  /*20a40*/  LEA.HI R0, R2, R0, RZ, 0x7 ;  /* 0x0000000002007211 */ /* 0x000fc800078f38ff */
[----:B------:R-:W-:-:S04]  /*20a50*/  SHF.R.S32.HI R0, RZ, 0x7, R0 ;  /* 0x00000007ff007819 */ /* 0x000fc80000011400 */
[----:B------:R-:W-:-:S04]  /*20a60*/  VIMNMX R7, R20, R0, PT ;  /* 0x0000000014077248 */ /* 0x000fc80003fe0100 */
[----:B------:R-:W-:Y:S01]  /*20a70*/  ISETP.GE.AND P0, PT, R7, 0x1, PT ;  /* 0x000000010700780c */ /* 0x000fe20003f06270 */
[----:B------:R0:W-:Y:S04]  /*20a80*/  STL [R1+0x40], R7 ;  /* 0x0000400701007387 */ /* 0x0001e80000100800 */
[----:B------:R0:W-:Y:S08]  /*20a90*/  STL [R1+0x44], RZ ;  /* 0x000044ff01007387 */ /* 0x0001f00000100800 */
[----:B01----:R-:W-:Y:S05]  /*20aa0*/  @!P0 BRA `(.L_x_2770) ;  /* 0x00000000006c8947 */ /* 0x003fea0003800000 */
        /* <DEDUP_REMOVED lines=10> */
[----:B------:R-:W-:-:S03]  /*20b50*/  IADD3 R4, R17, -0x1, R7 ;  /* 0xffffffff11047810 */ /* 0x000fc60007ffe007 */
[----:B------:R-:W-:Y:S01]  /*20b60*/  IMAD.MOV R2, RZ, RZ, -R2 ;  /* 0x000000ffff027224 */ /* 0x000fe200078e0a02 */
[----:B------:R-:W-:Y:S02]  /*20b70*/  IABS R3, R4 ;  /* 0x0000000400037213 */ /* 0x000fe40000000000 */
[----:B------:R-:W-:Y:S02]  /*20b80*/  LOP3.LUT R4, R4, R17, RZ, 0x3c, !PT ;  /* 0x0000001104047212 */ /* 0x000fe400078e3cff */
[----:B------:R-:W-:Y:S01]  /*20b90*/  MOV R5, R2 ;  /* 0x0000000200057202 */ /* 0x000fe20000000f00 */
        /* <DEDUP_REMOVED lines=12> */
.L_x_2770:
[----:B------:R-:W-:Y:S05]  /*20c60*/  BSYNC B0 ;  /* 0x0000000000007941 */ /* 0x000fea0003800000 */
.L_x_2769:
[----:B------:R-:W2:Y:S04]  /*20c70*/  LDL R0, [R1+0x44] ;  /* 0x0000440001007983 */ /* 0x000ea80000100800 */
[----:B0-----:R-:W2:Y:S01]  /*20c80*/  LDL R2, [R1+0x60] ;  /* 0x0000600001027983 */ /* 0x001ea20000100800 */
[----:B------:R-:W-:Y:S01]  /*20c90*/  BSSY B7, `(.L_x_2771) ;  /* 0x0000414000077945 */ /* 0x000fe20003800000 */
[----:B--2---:R-:W-:-:S05]  /*20ca0*/  IMAD R2, R2, R0, RZ ;  /* 0x0000000002027224 */ /* 0x004fca00078e02ff */
[----:B------:R-:W-:Y:S01]  /*20cb0*/  VIADDMNMX R0, R2, R0, R7, PT ;  /* 0x0000000002007246 */ /* 0x000fe20003800107 */
[----:B------:R0:W-:Y:S03]  /*20cc0*/  STL [R1+0x34], R2 ;  /* 0x0000340201007387 */ /* 0x0001e60000100800 */
[----:B------:R-:W-:Y:S01]  /*20cd0*/  ISETP.GT.AND P0, PT, R0, R2, PT ;  /* 0x000000020000720c */ /* 0x000fe20003f04270 */
[----:B------:R0:W-:-:S12]  /*20ce0*/  STL [R1+0x48], R0 ;  /* 0x0000480001007387 */ /* 0x0001d80000100800 */
[----:B0-----:R-:W-:Y:S05]  /*20cf0*/  @P0 BRA `(.L_x_2772) ;  /* 0x0000000000480947 */ /* 0x001fea0003800000 */
[----:B------:R-:W0:Y:S02]  /*20d00*/  S2R R0, SR_TID.X ;  /* 0x0000000000007919 */ /* 0x000e240000002100 */
[----:B0-----:R-:W-:-:S04]  /*20d10*/  LOP3.LUT R0, R0, 0x7f, RZ, 0xc0, !PT ;  /* 0x0000007f00007812 */ /* 0x001fc800078ec0ff */
[----:B------:R-:W-:-:S13]  /*20d20*/  ISETP.NE.AND P1, PT, R0, RZ, PT ;  /* 0x000000ff0000720c */ /* 0x000fda0003f25270 */
[----:B------:R-:W-:Y:S05]  /*20d30*/  @P1 BRA `(.L_x_2773) ;  /* 0x0000004000241947 */ /* 0x000fea0003800000 */
[----:B------:R-:W0:Y:S01]  /*20d40*/  S2R R3, SR_LANEID ;  /* 0x0000000000037919 */ /* 0x000e220000000000 */
        /* <DEDUP_REMOVED lines=13> */
.L_x_2772:
        /* <DEDUP_REMOVED lines=20> */
.L_x_2775:
[----:B------:R-:W-:Y:S05]  /*20f60*/  BSYNC B6 ;  /* 0x0000000000067941 */ /* 0x000fea0003800000 */
.L_x_2774:
        /* <DEDUP_REMOVED lines=20> */
.L_x_2778:
[----:B------:R0:W1:Y:S01]  /*210b0*/  LDC.64 R2, c[0x4][R17] ;  /* 0x0100000011027b82 */ /* 0x0000620000000a00 */
[----:B------:R-:W-:Y:S01]  /*210c0*/  ULDC.64 UR4, c[0x4][0x118] ;  /* 0x0100460000047ab9 */ /* 0x000fe20000000a00 */
[----:B------:R-:W-:Y:S01]  /*210d0*/  ULDC.64 UR6, c[0x4][0x120] ;  /* 0x0100480000067ab9 */ /* 0x000fe20000000a00 */
[----:B------:R-:W-:Y:S01]  /*210e0*/  ULDC.64 UR8, c[0x4][0x80] ;  /* 0x0100200000087ab9 */ /* 0x000fe20000000a00 */
[----:B------:R-:W-:Y:S01]  /*210f0*/  MOV R4, UR4 ;  /* 0x0000000400047c02 */ /* 0x000fe20008000f00 */
[----:B------:R-:W-:Y:S01]  /*21100*/  IMAD.U32 R5, RZ, RZ, UR5 ;  /* 0x00000005ff057e24 */ /* 0x000fe2000f8e00ff */
[----:B------:R-:W-:Y:S01]  /*21110*/  MOV R11, UR9 ;  /* 0x00000009000b7c02 */ /* 0x000fe20008000f00 */
[----:B------:R-:W-:Y:S02]  /*21120*/  IMAD.U32 R6, RZ, RZ, UR6 ;  /* 0x00000006ff067e24 */ /* 0x000fe4000f8e00ff */
[----:B------:R-:W-:Y:S02]  /*21130*/  IMAD.U32 R7, RZ, RZ, UR7 ;  /* 0x00000007ff077e24 */ /* 0x000fe4000f8e00ff */
[----:B------:R-:W-:-:S02]  /*21140*/  IMAD.U32 R10, RZ, RZ, UR8 ;  /* 0x00000008ff0a7e24 */ /* 0x000fc4000f8e00ff */
[----:B------:R-:W-:Y:S02]  /*21150*/  IMAD.MOV.U32 R8, RZ, RZ, 0x70 ;  /* 0x00000070ff087424 */ /* 0x000fe400078e00ff */
[----:B------:R-:W-:Y:S02]  /*21160*/  IMAD.MOV.U32 R12, RZ, RZ, 0x1 ;  /* 0x00000001ff0c7424 */ /* 0x000fe400078e00ff */
[----:B0-----:R-:W-:-:S07]  /*21170*/  IMAD.MOV.U32 R13, RZ, RZ, RZ ;  /* 0x000000ffff0d7224 */ /* 0x001fce00078e00ff */
[----:B------:R-:W-:-:S07]  /*21180*/  LEPC R20, `(.L_x_2777) ;  /* 0x000000001014794e */ /* 0x000fce0000000000 */
[----:B-1----:R-:W-:Y:S05]  /*21190*/  CALL.ABS.NOINC R2 ;  /* 0x0000000002007343 */ /* 0x002fea0003c00000 */
.L_x_2777:
[----:B------:R-:W-:Y:S05]  /*211a0*/  BSYNC B6 ;  /* 0x0000000000067941 */ /* 0x000fea0003800000 */
.L_x_2776:
[----:B------:R-:W2:Y:S01]  /*211b0*/  LDL.LU R2, [R1+0x28] ;  /* 0x0000280001027983 */ /* 0x000ea20000300800 */
[----:B------:R-:W-:-:S03]  /*211c0*/  ULDC.64 UR4, c[0x0][0x9f8] ;  /* 0x00027e0000047ab9 */ /* 0x000fc60000000a00 */
[----:B------:R-:W3:Y:S04]  /*211d0*/  LDL.LU R0, [R1+0x3c] ;  /* 0x00003c0001007983 */ /* 0x000ee80000300800 */
[----:B------:R-:W4:Y:S01]  /*211e0*/  LDL R7, [R1+0x18] ;  /* 0x0000180001077983 */ /* 0x000f220000100800 */
[----:B------:R-:W-:-:S03]  /*211f0*/  ISETP.NE.U32.AND P0, PT, RZ, UR4, PT ;  /* 0x00000004ff007c0c */ /* 0x000fc6000bf05070 */
[----:B------:R-:W5:Y:S01]  /*21200*/  LDL R17, [R1+0x48] ;  /* 0x0000480001117983 */ /* 0x000f620000100800 */
[----:B------:R-:W-:-:S13]  /*21210*/  ISETP.NE.AND.EX P0, PT, RZ, UR5, PT, P0 ;  /* 0x00000005ff007c0c */ /* 0x000fda000bf05300 */
[----:B--2---:R-:W-:-:S04]  /*21220*/  @P0 IADD3 R2, P1, R2, UR4, RZ ;  /* 0x0000000402020c10 */ /* 0x004fc8000ff3e0ff */
[----:B---3--:R-:W-:Y:S01]  /*21230*/  @P0 IADD3.X R3, R0, UR5, RZ, P1, !PT ;  /* 0x0000000500030c10 */ /* 0x008fe20008ffe4ff */
[----:B------:R-:W-:-:S04]  /*21240*/  ULDC.64 UR4, c[0x0][0xa08] ;  /* 0x0002820000047ab9 */ /* 0x000fc80000000a00 */
[----:B----4-:R0:W2:Y:S02]  /*21250*/  @P0 LDG.E R7, desc[UR60][R2.64] ;  /* 0x0000003c02070981 */ /* 0x0100a4000c1e1900 */
[----:B0-----:R-:W0:Y:S01]  /*21260*/  LDC.64 R2, c[0x0][0x418] ;  /* 0x00010600ff027b82 */ /* 0x001e220000000a00 */
[----:B-----5:R-:W-:Y:S01]  /*21270*/  VIADD R0, R17, 0xffffffff ;  /* 0xffffffff11007836 */ /* 0x020fe20000000000 */
        /* <DEDUP_REMOVED lines=12> */
.L_x_2926:
        /* <DEDUP_REMOVED lines=11> */
.L_x_2929:
        /* <DEDUP_REMOVED lines=24> */
.L_x_2782:
[----:B-1----:R-:W2:Y:S01]  /*21570*/  LDL R2, [R1+0x1c] ;  /* 0x00001c0001027983 */ /* 0x002ea20000100800 */
[----:B0-----:R-:W-:Y:S02]  /*21580*/  LEA R0, R19, R18, 0x3 ;  /* 0x0000001213007211 */ /* 0x001fe400078e18ff */
[----:B--2---:R-:W-:-:S04]  /*21590*/  SHF.L.U32 R2, R2, 0x1f, RZ ;  /* 0x0000001f02027819 */ /* 0x004fc800000006ff */
[----:B------:R-:W0:Y:S02]  /*215a0*/  SYNCS.PHASECHK.TRANS64.TRYWAIT P0, [R0+URZ+0x34840], R2 ;  /* 0x03484002000075a7 */ /* 0x000e24000800017f */
[----:B0-----:R-:W-:Y:S05]  /*215b0*/  @!P0 BRA `(.L_x_2783) ;  /* 0x0000005c00488947 */ /* 0x001fea0003800000 */
.L_x_2930:
[----:B------:R1:W5:Y:S01]  /*215c0*/  LDL R3, [R1+0x10] ;  /* 0x0000100001037983 */ /* 0x0003620000100800 */
[----:B------:R-:W2:Y:S02]  /*215d0*/  S2R R4, SR_TID.X ;  /* 0x0000000000047919 */ /* 0x000ea40000002100 */
[----:B--2---:R-:W-:-:S04]  /*215e0*/  LOP3.LUT R4, R4, 0x7f, RZ, 0xc0, !PT ;  /* 0x0000007f04047812 */ /* 0x004fc800078ec0ff */
[----:B------:R-:W-:-:S13]  /*215f0*/  ISETP.NE.AND P0, PT, R4, RZ, PT ;  /* 0x000000ff0400720c */ /* 0x000fda0003f05270 */
[----:B-1----:R-:W-:Y:S05]  /*21600*/  @P0 BRA `(.L_x_2784) ;  /* 0x0000000000140947 */ /* 0x002fea0003800000 */
[----:B-----5:R-:W-:Y:S01]  /*21610*/  LOP3.LUT P1, RZ, R3, 0x1, RZ, 0xc0, !PT ;  /* 0x0000000103ff7812 */ /* 0x020fe2000782c0ff */
[----:B0-----:R-:W-:-:S04]  /*21620*/  IMAD.MOV.U32 R2, RZ, RZ, 0xc000 ;  /* 0x0000c000ff027424 */ /* 0x001fc800078e00ff */
[----:B------:R1:W-:Y:S08]  /*21630*/  SYNCS.ARRIVE.TRANS64 RZ, [R0+URZ+0x34830], R2 ;  /* 0x0348300200ff79a7 */ /* 0x0003f0000800003f */
[----:B------:R-:W-:Y:S05]  /*21640*/  @!P1 BRA `(.L_x_2784) ;  /* 0x0000000000049947 */ /* 0x000fea0003800000 */
[----:B------:R-:W-:Y:S01]  /*21650*/  BPT.TRAP 0x1 ;  /* 0x000000040000795c */ /* 0x000fe20000300000 */
.L_x_2784:
        /* <DEDUP_REMOVED lines=34> */
.L_x_2780:
        /* <DEDUP_REMOVED lines=40> */
.L_x_2786:
[----:B------:R-:W-:Y:S05]  /*21b00*/  BSYNC B6 ;  /* 0x0000000000067941 */ /* 0x000fea0003800000 */
.L_x_2785:
[----:B0-----:R-:W2:Y:S01]  /*21b10*/  LDL.LU R0, [R1+0x4c] ;  /* 0x00004c0001007983 */ /* 0x001ea20000300800 */
[----:B------:R-:W-:Y:S01]  /*21b20*/  ULDC.64 UR4, c[0x0][0x2d8] ;  /* 0x0000b60000047ab9 */ /* 0x000fe20000000a00 */
[----:B------:R-:W0:Y:S02]  /*21b30*/  LDC R7, c[0x0][0x448] ;  /* 0x00011200ff077b82 */ /* 0x000e240000000800 */
[----:B------:R-:W3:Y:S04]  /*21b40*/  LDL.LU R4, [R1+0x3c] ;  /* 0x00003c0001047983 */ /* 0x000ee80000300800 */
[----:B------:R-:W3:Y:S04]  /*21b50*/  LDL.LU.64 R2, [R1+0x58] ;  /* 0x0000580001027983 */ /* 0x000ee80000300a00 */
[----:B------:R-:W4:Y:S04]  /*21b60*/  LDL.LU R5, [R1+0x38] ;  /* 0x0000380001057983 */ /* 0x000f280000300800 */
[----:B------:R-:W5:Y:S01]  /*21b70*/  LDL R10, [R1+0x4] ;  /* 0x00000400010a7983 */ /* 0x000f620000100800 */
[----:B------:R-:W1:Y:S01]  /*21b80*/  S2R R9, SR_TID.X ;  /* 0x0000000000097919 */ /* 0x000e620000002100 */
[----:B------:R-:W1:Y:S01]  /*21b90*/  S2R R8, SR_TID.X ;  /* 0x0000000000087919 */ /* 0x000e620000002100 */
[----:B0-----:R-:W-:-:S13]  /*21ba0*/  ISETP.NE.AND P0, PT, R7, 0x1, PT ;  /* 0x000000010700780c */ /* 0x001fda0003f05270 */
[----:B------:R-:W0:Y:S01]  /*21bb0*/  @P0 LDC R6, c[0x0][0x450] ;  /* 0x00011400ff060b82 */ /* 0x000e220000000800 */
[----:B-1----:R-:W-:Y:S02]  /*21bc0*/  IMAD.SHL.U32 R9, R9, 0x8, RZ ;  /* 0x0000000809097824 */ /* 0x002fe400078e00ff */
[----:B------:R-:W-:-:S03]  /*21bd0*/  IMAD.SHL.U32 R8, R8, 0x8, RZ ;  /* 0x0000000808087824 */ /* 0x000fc600078e00ff */
[----:B------:R-:W-:-:S04]  /*21be0*/  LOP3.LUT R9, R9, 0x38, RZ, 0xc0, !PT ;  /* 0x0000003809097812 */ /* 0x000fc800078ec0ff */
[C---:B------:R-:W-:Y:S02]  /*21bf0*/  LOP3.LUT R11, R9.reuse, 0x40, RZ, 0xfc, !PT ;  /* 0x00000040090b7812 */ /* 0x040fe400078efcff */
[----:B------:R-:W-:Y:S02]  /*21c00*/  LOP3.LUT R8, R8, 0x38, RZ, 0xc0, !PT ;  /* 0x0000003808087812 */ /* 0x000fe400078ec0ff */
[----:B------:R-:W-:Y:S01]  /*21c10*/  LOP3.LUT R9, R9, 0x80, RZ, 0xfc, !PT ;  /* 0x0000008009097812 */ /* 0x000fe200078efcff */
[----:B---3--:R-:W-:Y:S02]  /*21c20*/  IMAD.MOV.U32 R3, RZ, RZ, R4 ;  /* 0x000000ffff037224 */ /* 0x008fe400078e0004 */
[----:B------:R-:W1:Y:S01]  /*21c30*/  S2R R4, SR_TID.X ;  /* 0x0000000000047919 */ /* 0x000e620000002100 */
[----:B------:R-:W-:-:S04]  /*21c40*/  IMAD.WIDE.U32 R2, R16, UR4, R2 ;  /* 0x0000000410027c25 */ /* 0x000fc8000f8e0002 */
[----:B------:R-:W-:Y:S01]  /*21c50*/  IMAD R3, R16, UR5, R3 ;  /* 0x0000000510037c24 */ /* 0x000fe2000f8e0203 */
[----:B------:R-:W-:Y:S02]  /*21c60*/  ULDC.64 UR4, c[0x0][0x2e0] ;  /* 0x0000b80000047ab9 */ /* 0x000fe40000000a00 */
[----:B--2---:R-:W-:Y:S02]  /*21c70*/  IMAD R0, R0, UR4, RZ ;  /* 0x0000000400007c24 */ /* 0x004fe4000f8e02ff */
[----:B----4-:R-:W-:-:S04]  /*21c80*/  IMAD.WIDE.U32 R2, R5, UR4, R2 ;  /* 0x0000000405027c25 */ /* 0x010fc8000f8e0002 */
[----:B------:R-:W-:Y:S01]  /*21c90*/  IMAD R0, R5, UR5, R0 ;  /* 0x0000000505007c24 */ /* 0x000fe2000f8e0200 */
[----:B------:R-:W-:-:S03]  /*21ca0*/  ULDC.64 UR4, c[0x0][0x2d0] ;  /* 0x0000b40000047ab9 */ /* 0x000fc60000000a00 */
[----:B------:R-:W-:Y:S01]  /*21cb0*/  IMAD.IADD R3, R3, 0x1, R0 ;  /* 0x0000000103037824 */ /* 0x000fe200078e0200 */
[----:B-1----:R-:W-:-:S04]  /*21cc0*/  LOP3.LUT R4, R4, 0x7f, RZ, 0xc0, !PT ;  /* 0x0000007f04047812 */ /* 0x002fc800078ec0ff */
[----:B------:R-:W-:Y:S02]  /*21cd0*/  SHF.R.U32.HI R5, RZ, 0x3, R4 ;  /* 0x00000003ff057819 */ /* 0x000fe40000011604 */
[----:B------:R-:W1:Y:S02]  /*21ce0*/  S2R R4, SR_TID.X ;  /* 0x0000000000047919 */ /* 0x000e640000002100 */
[----:B-1----:R-:W-:-:S04]  /*21cf0*/  SHF.L.U32 R4, R4, 0x4, RZ ;  /* 0x0000000404047819 */ /* 0x002fc800000006ff */
[----:B------:R-:W-:Y:S02]  /*21d00*/  LOP3.LUT R4, R5, 0x70, R4, 0xf8, !PT ;  /* 0x0000007005047812 */ /* 0x000fe400078ef804 */
[----:B------:R-:W1:Y:S03]  /*21d10*/  @P0 LDC R5, c[0x0][0x44c] ;  /* 0x00011300ff050b82 */ /* 0x000e660000000800 */
[----:B-----5:R-:W-:-:S04]  /*21d20*/  IMAD R4, R10, 0x80, R4 ;  /* 0x000000800a047824 */ /* 0x020fc800078e0204 */
        /* <DEDUP_REMOVED lines=15> */
[----:B------:R-:W-:-:S04]  /*21e20*/  ULDC.64 UR4, c[0x0][0x280] ;  /* 0x0000a00000047ab9 */ /* 0x000fc80000000a00 */
[----:B------:R-:W-:Y:S02]  /*21e30*/  IADD3 R3, R3, R4, RZ ;  /* 0x0000000403037210 */ /* 0x000fe40007ffe0ff */
[----:B------:R-:W-:Y:S01]  /*21e40*/  LEA R4, P0, R2, UR4, 0x1 ;  /* 0x0000000402047c11 */ /* 0x000fe2000f8008ff */
        /* <DEDUP_REMOVED lines=11> */
[----:B------:R-:W-:-:S05]  /*21f00*/  SHF.R.U32.HI R11, RZ, 0x3, R11 ;  /* 0x00000003ff0b7819 */ /* 0x000fca000001160b */
[----:B------:R-:W-:-:S05]  /*21f10*/  IMAD R0, R10, 0x80, R11 ;  /* 0x000000800a007824 */ /* 0x000fca00078e020b */
[----:B------:R-:W-:Y:S01]  /*21f20*/  IADD3 R5, R0, 0x10, RZ ;  /* 0x0000001000057810 */ /* 0x000fe20007ffe0ff */
[----:B--2---:R-:W-:Y:S02]  /*21f30*/  IMAD R2, R6, R7, RZ ;  /* 0x0000000706027224 */ /* 0x004fe400078e02ff */
[----:B------:R-:W0:Y:S04]  /*21f40*/  SHFL.IDX PT, R7, R4, RZ, 0x181f ;  /* 0x00181fff04077589 */ /* 0x000e2800000e0000 */
[----:B------:R-:W1:Y:S01]  /*21f50*/  SHFL.IDX PT, R6, R3, RZ, 0x181f ;  /* 0x00181fff03067589 */ /* 0x000e6200000e0000 */
        /* <DEDUP_REMOVED lines=77> */
.L_x_2947:
[----:B------:R-:W-:Y:S01]  /*22430*/  VIADD R0, R0, 0x70 ;  /* 0x0000007000007836 */ /* 0x000fe20000000000 */
[----:B------:R-:W-:Y:S04]  /*22440*/  BSSY B0, `(.L_x_2788) ;  /* 0x000000c000007945 */ /* 0x000fe80003800000 */
[----:B------:R-:W-:-:S13]  /*22450*/  ISETP.GE.AND P2, PT, R0, R2, PT ;  /* 0x000000020000720c */ /* 0x000fda0003f46270 */
[----:B------:R-:W-:Y:S05]  /*22460*/  @P2 BRA `(.L_x_2789) ;  /* 0x0000000000242947 */ /* 0x000fea0003800000 */
[----:B-1----:R-:W4:Y:S01]  /*22470*/  LDL R4, [R1+0x30] ;  /* 0x0000300001047983 */ /* 0x002f220000100800 */
[----:B---3--:R-:W-:-:S04]  /*22480*/  LEA R2, P2, R8, R3, 0x1 ;  /* 0x0000000308027211 */ /* 0x008fc800078408ff */
[----:B--2---:R-:W-:-:S05]  /*22490*/  IADD3.X R3, RZ, R5, RZ, P2, !PT ;  /* 0x00000005ff037210 */ /* 0x004fca00017fe4ff */
[----:B------:R-:W-:Y:S01]  /*224a0*/  @!PT LDS RZ, [RZ] ;  /* 0x00000000fffff984 */ /* 0x000fe20000000800 */
[----:B------:R-:W-:Y:S01]  /*224b0*/  @!PT LDS RZ, [RZ] ;  /* 0x00000000fffff984 */ /* 0x000fe20000000800 */
[----:B------:R-:W-:Y:S01]  /*224c0*/  @!PT LDS RZ, [RZ] ;  /* 0x00000000fffff984 */ /* 0x000fe20000000800 */
[----:B----4-:R4:W-:Y:S04]  /*224d0*/  LDGSTS.E.BYPASS.LTC128B.128 [R4+0x13c00], desc[UR60][R2.64], !P3 ;  /* 0x13c0000002047fae */ /* 0x0109e8000d901d7c */
[----:B------:R4:W-:Y:S04]  /*224e0*/  LDGSTS.E.BYPASS.LTC128B.128 [R4+0x17c00], desc[UR60][R2.64+0x80], !P0 ;  /* 0x17c0008002047fae */ /* 0x0009e8000c101d7c */
[----:B------:R4:W-:Y:S02]  /*224f0*/  LDGSTS.E.BYPASS.LTC128B.128 [R4+0x1bc00], desc[UR60][R2.64+0x100], !P1 ;  /* 0x1bc0010002047fae */ /* 0x0009e4000c901d7c */
.L_x_2789:
[----:B------:R-:W-:Y:S05]  /*22500*/  BSYNC B0 ;  /* 0x0000000000007941 */ /* 0x000fea0003800000 */
.L_x_2788:
[----:B------:R-:W-:Y:S01]  /*22510*/  NOP ;  /* 0x0000000000007918 */ /* 0x000fe20000000000 */
[----:B------:R-:W-:-:S13]  /*22520*/  PLOP3.LUT P0, PT, PT, PT, PT, 0x80, 0x0 ;  /* 0x000000000000781c */ /* 0x000fda0003f0f070 */
.L_x_2790:
        /* <DEDUP_REMOVED lines=18> */
.L_x_2948:
[----:B------:R-:W-:Y:S05]  /*22650*/  BSYNC B0 ;  /* 0x0000000000007941 */ /* 0x000fea0003800000 */
.L_x_2791:
[----:B------:R-:W4:Y:S04]  /*22660*/  LDL R2, [R1+0x48] ;  /* 0x0000480001027983 */ /* 0x000f280000100800 */
[----:B-1-3--:R-:W3:Y:S01]  /*22670*/  LDL R3, [R1+0x34] ;  /* 0x0000340001037983 */ /* 0x00aee20000100800 */
[----:B------:R-:W-:Y:S01]  /*22680*/  BSSY B0, `(.L_x_2793) ;  /* 0x0000219000007945 */ /* 0x000fe20003800000 */
[----:B----4-:R-:W-:-:S05]  /*22690*/  VIADD R0, R2, 0xfffffffe ;  /* 0xfffffffe02007836 */ /* 0x010fca0000000000 */
[----:B---3--:R-:W-:-:S13]  /*226a0*/  ISETP.GE.AND P0, PT, R0, R3, PT ;  /* 0x000000030000720c */ /* 0x008fda0003f06270 */
[----:B------:R-:W-:Y:S05]  /*226b0*/  @!P0 BRA `(.L_x_2794) ;  /* 0x0000002000548947 */ /* 0x000fea0003800000 */
[----:B------:R-:W3:Y:S04]  /*226c0*/  LDL.LU R2, [R1+0x60] ;  /* 0x0000600001027983 */ /* 0x000ee80000300800 */
[----:B--2---:R-:W2:Y:S04]  /*226d0*/  LDL.LU R5, [R1+0x44] ;  /* 0x0000440001057983 */ /* 0x004ea80000300800 */
[----:B------:R-:W0:Y:S01]  /*226e0*/  LDL.LU R4, [R1+0x40] ;  /* 0x0000400001047983 */ /* 0x000e220000300800 */
[----:B------:R-:W-:Y:S01]  /*226f0*/  BSSY B2, `(.L_x_2795) ;  /* 0x00000b7000027945 */ /* 0x000fe20003800000 */
[----:B---3--:R-:W-:-:S04]  /*22700*/  VIADD R2, R2, 0x1 ;  /* 0x0000000102027836 */ /* 0x008fc80000000000 */
[----:B--2---:R-:W-:-:S05]  /*22710*/  IMAD R2, R2, R5, RZ ;  /* 0x0000000502027224 */ /* 0x004fca00078e02ff */
[----:B0-----:R-:W-:Y:S02]  /*22720*/  VIMNMX R6, R4, R2, PT ;  /* 0x0000000204067248 */ /* 0x001fe40003fe0100 */
[----:B------:R-:W-:Y:S02]  /*22730*/  LOP3.LUT R2, RZ, R3, RZ, 0x33, !PT ;  /* 0x00000003ff027212 */ /* 0x000fe400078e33ff */
        /* <DEDUP_REMOVED lines=30> */
[----:B------:R-:W-:-:S05]  /*22920*/  IADD3 R3, -R2, RZ, RZ ;  /* 0x000000ff02037210 */ /* 0x000fca0007ffe1ff */
        /* <DEDUP_REMOVED lines=9> */
.L_x_2799:
[----:B------:R-:W-:Y:S01]  /*229c0*/  IMAD R3, R8, 0x8, R18 ;  /* 0x0000000808037824 */ /* 0x000fe200078e0212 */
[----:B------:R-:W-:Y:S01]  /*229d0*/  SHF.L.U32 R2, R10, 0x1f, RZ ;  /* 0x0000001f0a027819 */ /* 0x000fe200000006ff */
[----:B------:R-:W-:Y:S03]  /*229e0*/  BSSY B3, `(.L_x_2800) ;  /* 0x0000003000037945 */ /* 0x000fe60003800000 */
[----:B------:R-:W1:Y:S02]  /*229f0*/  SYNCS.PHASECHK.TRANS64.TRYWAIT P0, [R3+URZ+0x34840], R2 ;  /* 0x03484002030075a7 */ /* 0x000e64000800017f */
[----:B-1----:R-:W-:Y:S05]  /*22a00*/  @!P0 BRA `(.L_x_2801) ;  /* 0x0000005400408947 */ /* 0x002fea0003800000 */
.L_x_2949:
[----:B------:R-:W-:Y:S05]  /*22a10*/  BSYNC B3 ;  /* 0x0000000000037941 */ /* 0x000fea0003800000 */
.L_x_2800:
        /* <DEDUP_REMOVED lines=11> */
.L_x_2803:
[----:B------:R-:W-:Y:S05]  /*22ad0*/  BSYNC B3 ;  /* 0x0000000000037941 */ /* 0x000fea0003800000 */
.L_x_2802:
[----:B-1----:R-:W2:Y:S01]  /*22ae0*/  LDL R2, [R1+0x20] ;  /* 0x0000200001027983 */ /* 0x002ea20000100800 */
[----:B------:R-:W-:Y:S01]  /*22af0*/  IMAD.MOV.U32 R11, RZ, RZ, RZ ;  /* 0x000000ffff0b7224 */ /* 0x000fe200078e00ff */
[----:B------:R-:W-:Y:S01]  /*22b00*/  UIADD3 UR4, UP0, UR36, 0x370, URZ ;  /* 0x0000037024047890 */ /* 0x000fe2000ff1e03f */
[----:B------:R-:W-:Y:S01]  /*22b10*/  IMAD R7, R8, 0xc000, R18 ;  /* 0x0000c00008077824 */ /* 0x000fe200078e0212 */
[----:B------:R-:W-:Y:S01]  /*22b20*/  PLOP3.LUT P0, PT, PT, PT, PT, 0x80, 0x0 ;  /* 0x000000000000781c */ /* 0x000fe20003f0f070 */
[----:B------:R-:W-:Y:S01]  /*22b30*/  UMOV UR6, 0x0 ;  /* 0x0000000000067882 */ /* 0x000fe20000000000 */
[----:B------:R-:W-:Y:S01]  /*22b40*/  R2UR UR10, R11 ;  /* 0x000000000b0a72ca */ /* 0x000fe200000e0000 */
[----:B------:R-:W-:Y:S01]  /*22b50*/  VIADD R5, R7, 0x1c400 ;  /* 0x0001c40007057836 */ /* 0x000fe20000000000 */
[----:B------:R-:W-:Y:S01]  /*22b60*/  IADD3 R3, R3, 0x34830, RZ ;  /* 0x0003483003037810 */ /* 0x000fe20007ffe0ff */
[----:B------:R-:W-:Y:S01]  /*22b70*/  UIADD3.X UR5, URZ, UR37, URZ, UP0, !UPT ;  /* 0x000000253f057290 */ /* 0x000fe200087fe43f */
[----:B------:R-:W-:Y:S01]  /*22b80*/  UMOV UR7, 0x14f00000 ;  /* 0x14f0000000077882 */ /* 0x000fe20000000000 */
[----:B--2---:R-:W-:-:S10]  /*22b90*/  IMAD R2, R0, 0x80, R2 ;  /* 0x0000008000027824 */ /* 0x004fd400078e0202 */
.L_x_2804:
        /* <DEDUP_REMOVED lines=16> */
.L_x_2805:
        /* <DEDUP_REMOVED lines=15> */
.L_x_2806:
        /* <DEDUP_REMOVED lines=16> */
.L_x_2950:
[----:B------:R-:W-:Y:S05]  /*22e90*/  BSYNC B3 ;  /* 0x0000000000037941 */ /* 0x000fea0003800000 */
.L_x_2807:
        /* <DEDUP_REMOVED lines=10> */
.L_x_2809:
[----:B------:R-:W2:Y:S01]  /*22f40*/  LDL R3, [R1+0x10] ;  /* 0x0000100001037983 */ /* 0x000ea20000100800 */
[----:B------:R-:W-:Y:S01]  /*22f50*/  BSSY B3, `(.L_x_2810) ;  /* 0x0000004000037945 */ /* 0x000fe20003800000 */
[----:B--2---:R-:W-:-:S13]  /*22f60*/  LOP3.LUT P0, RZ, R3, 0x8, RZ, 0xc0, !PT ;  /* 0x0000000803ff7812 */ /* 0x004fda000780c0ff */
[----:B------:R-:W-:Y:S05]  /*22f70*/  @P0 BRA `(.L_x_2811) ;  /* 0x0000000000040947 */ /* 0x000fea0003800000 */
[----:B------:R-:W-:Y:S01]  /*22f80*/  BPT.TRAP 0x1 ;  /* 0x000000040000795c */ /* 0x000fe20000300000 */
.L_x_2811:
[----:B------:R-:W-:Y:S05]  /*22f90*/  BSYNC B3 ;  /* 0x0000000000037941 */ /* 0x000fea0003800000 */
.L_x_2810:
[----:B------:R-:W2:Y:S04]  /*22fa0*/  LDL R5, [R1+0x20] ;  /* 0x0000200001057983 */ /* 0x000ea80000100800 */
        /* <DEDUP_REMOVED lines=11> */
.L_x_2812:
        /* <DEDUP_REMOVED lines=15> */
.L_x_2813:
        /* <DEDUP_REMOVED lines=12> */
.L_x_2798:
[----:B------:R-:W-:Y:S05]  /*23210*/  BSYNC B1 ;  /* 0x0000000000017941 */ /* 0x000fea0003800000 */
.L_x_2797:
[----:B0-----:R-:W2:Y:S01]  /*23220*/  LDL.LU R0, [R1+0x48] ;  /* 0x0000480001007983 */ /* 0x001ea20000300800 */
[----:B------:R-:W-:-:S03]  /*23230*/  MOV R19, R8 ;  /* 0x0000000800137202 */ /* 0x000fc60000000f00 */
[----:B------:R0:W-:Y:S02]  /*23240*/  STL [R1+0x1c], R10 ;  /* 0x00001c0a01007387 */ /* 0x0001e40000100800 */
[----:B0-2---:R-:W-:-:S07]  /*23250*/  VIADD R0, R0, 0xfffffffd ;  /* 0xfffffffd00007836 */ /* 0x005fce0000000000 */
.L_x_2796:
[----:B------:R-:W-:Y:S05]  /*23260*/  BSYNC B2 ;  /* 0x0000000000027941 */ /* 0x000fea0003800000 */
.L_x_2795:
[----:B------:R-:W-:Y:S01]  /*23270*/  VIADD R9, R9, 0xfffffffe ;  /* 0xfffffffe09097836 */ /* 0x000fe20000000000 */
[----:B------:R-:W-:-:S04]  /*23280*/  LOP3.LUT R6, RZ, R6, RZ, 0x33, !PT ;  /* 0x00000006ff067212 */ /* 0x000fc800078e33ff */
[----:B------:R-:W-:-:S13]  /*23290*/  ISETP.NE.AND P0, PT, R9, R6, PT ;  /* 0x000000060900720c */ /* 0x000fda0003f05270 */
[----:B------:R-:W-:Y:S05]  /*232a0*/  @!P0 BRA `(.L_x_2794) ;  /* 0x0000001400588947 */ /* 0x000fea0003800000 */
[----:B------:R-:W-:-:S07]  /*232b0*/  IMAD.MOV.U32 R9, RZ, RZ, R17 ;  /* 0x000000ffff097224 */ /* 0x000fce00078e0011 */
.L_x_2848:
        /* <DEDUP_REMOVED lines=35> */
.L_x_2816:
[----:B------:R-:W-:Y:S01]  /*234f0*/  IMAD R3, R4, 0x8, R18 ;  /* 0x0000000804037824 */ /* 0x000fe200078e0212 */
[----:B------:R-:W-:Y:S01]  /*23500*/  SHF.L.U32 R2, R5, 0x1f, RZ ;  /* 0x0000001f05027819 */ /* 0x000fe200000006ff */
[----:B------:R-:W-:Y:S03]  /*23510*/  BSSY B2, `(.L_x_2817) ;  /* 0x0000003000027945 */ /* 0x000fe60003800000 */
[----:B------:R-:W1:Y:S02]  /*23520*/  SYNCS.PHASECHK.TRANS64.TRYWAIT P0, [R3+URZ+0x34840], R2 ;  /* 0x03484002030075a7 */ /* 0x000e64000800017f */
[----:B-1----:R-:W-:Y:S05]  /*23530*/  @!P0 BRA `(.L_x_2818) ;  /* 0x00000048009c8947 */ /* 0x002fea0003800000 */
.L_x_2951:
[----:B------:R-:W-:Y:S05]  /*23540*/  BSYNC B2 ;  /* 0x0000000000027941 */ /* 0x000fea0003800000 */
.L_x_2817:
        /* <DEDUP_REMOVED lines=11> */
.L_x_2820:
[----:B------:R-:W-:Y:S05]  /*23600*/  BSYNC B2 ;  /* 0x0000000000027941 */ /* 0x000fea0003800000 */
.L_x_2819:
[----:B-1----:R-:W2:Y:S01]  /*23610*/  LDL R2, [R1+0x20] ;  /* 0x0000200001027983 */ /* 0x002ea20000100800 */
[----:B------:R-:W-:Y:S01]  /*23620*/  MOV R10, RZ ;  /* 0x000000ff000a7202 */ /* 0x000fe20000000f00 */
[----:B------:R-:W-:Y:S01]  /*23630*/  IMAD R7, R4, 0xc000, R18 ;  /* 0x0000c00004077824 */ /* 0x000fe200078e0212 */
[----:B------:R-:W-:Y:S01]  /*23640*/  UIADD3 UR4, UP0, UR36, 0x370, URZ ;  /* 0x0000037024047890 */ /* 0x000fe2000ff1e03f */
        /* <DEDUP_REMOVED lines=8> */
.L_x_2821:
        /* <DEDUP_REMOVED lines=16> */
.L_x_2822:
        /* <DEDUP_REMOVED lines=15> */
.L_x_2823:
        /* <DEDUP_REMOVED lines=16> */
.L_x_2952:
[----:B------:R-:W-:Y:S05]  /*239c0*/  BSYNC B2 ;  /* 0x0000000000027941 */ /* 0x000fea0003800000 */
.L_x_2824:
        /* <DEDUP_REMOVED lines=10> */
.L_x_2826:
[----:B------:R-:W2:Y:S01]  /*23a70*/  LDL R3, [R1+0x10] ;  /* 0x0000100001037983 */ /* 0x000ea20000100800 */
[----:B------:R-:W-:Y:S01]  /*23a80*/  BSSY B2, `(.L_x_2827) ;  /* 0x0000004000027945 */ /* 0x000fe20003800000 */
[----:B--2---:R-:W-:-:S13]  /*23a90*/  LOP3.LUT P0, RZ, R3, 0x8, RZ, 0xc0, !PT ;  /* 0x0000000803ff7812 */ /* 0x004fda000780c0ff */
[----:B------:R-:W-:Y:S05]  /*23aa0*/  @P0 BRA `(.L_x_2828) ;  /* 0x0000000000040947 */ /* 0x000fea0003800000 */
[----:B------:R-:W-:Y:S01]  /*23ab0*/  BPT.TRAP 0x1 ;  /* 0x000000040000795c */ /* 0x000fe20000300000 */
.L_x_2828:
[----:B------:R-:W-:Y:S05]  /*23ac0*/  BSYNC B2 ;  /* 0x0000000000027941 */ /* 0x000fea0003800000 */
.L_x_2827:
        /* <DEDUP_REMOVED lines=12> */
.L_x_2829:
        /* <DEDUP_REMOVED lines=15> */
.L_x_2830:
        /* <DEDUP_REMOVED lines=12> */
.L_x_2815:
[----:B------:R-:W-:Y:S05]  /*23d40*/  BSYNC B1 ;  /* 0x0000000000017941 */ /* 0x000fea0003800000 */
.L_x_2814:
[----:B------:R-:W2:Y:S01]  /*23d50*/  LDL R2, [R1+0x10] ;  /* 0x0000100001027983 */ /* 0x000ea20000100800 */
[----:B------:R-:W-:Y:S01]  /*23d60*/  IADD3 R19, R4, 0x1, RZ ;  /* 0x0000000104137810 */ /* 0x000fe20007ffe0ff */
[----:B------:R-:W-:Y:S01]  /*23d70*/  BSSY B1, `(.L_x_2831) ;  /* 0x00000a5000017945 */ /* 0x000fe20003800000 */
[----:B0-----:R-:W-:Y:S02]  /*23d80*/  VIADD R6, R0, 0xffffffff ;  /* 0xffffffff00067836 */ /* 0x001fe40000000000 */
        /* <DEDUP_REMOVED lines=26> */
[----:B------:R-:W-:-:S05]  /*23f30*/  IMAD.WIDE.U32 R2, R11, UR6, R2 ;  /* 0x000000060b027c25 */ /* 0x000fca000f8e0002 */
[----:B------:R-:W-:Y:S02]  /*23f40*/  IADD3 R3, R8, R3, RZ ;  /* 0x0000000308037210 */ /* 0x000fe40007ffe0ff */
[----:B------:R-:W-:-:S04]  /*23f50*/  LEA R8, P0, R2, UR4, 0x2 ;  /* 0x0000000402087c11 */ /* 0x000fc8000f8010ff */
[----:B------:R-:W-:-:S06]  /*23f60*/  LEA.HI.X R9, R2, UR5, R3, 0x2, P0 ;  /* 0x0000000502097c11 */ /* 0x000fcc00080f1403 */
[----:B------:R1:W5:Y:S03]  /*23f70*/  LDG.E R9, desc[UR60][R8.64] ;  /* 0x0000003c08097981 */ /* 0x000366000c1e1900 */
.L_x_2833:
[----:B------:R-:W-:Y:S01]  /*23f80*/  IMAD R3, R19, 0x8, R18 ;  /* 0x0000000813037824 */ /* 0x000fe200078e0212 */
[----:B------:R-:W-:Y:S01]  /*23f90*/  SHF.L.U32 R2, R10, 0x1f, RZ ;  /* 0x0000001f0a027819 */ /* 0x000fe200000006ff */
[----:B------:R-:W-:Y:S03]  /*23fa0*/  BSSY B2, `(.L_x_2834) ;  /* 0x0000003000027945 */ /* 0x000fe60003800000 */
[----:B------:R-:W2:Y:S02]  /*23fb0*/  SYNCS.PHASECHK.TRANS64.TRYWAIT P0, [R3+URZ+0x34840], R2 ;  /* 0x03484002030075a7 */ /* 0x000ea4000800017f */
[----:B--2---:R-:W-:Y:S05]  /*23fc0*/  @!P0 BRA `(.L_x_2835) ;  /* 0x0000004000208947 */ /* 0x004fea0003800000 */
.L_x_2953:
[----:B------:R-:W-:Y:S05]  /*23fd0*/  BSYNC B2 ;  /* 0x0000000000027941 */ /* 0x000fea0003800000 */
.L_x_2834:
[----:B-1----:R-:W1:Y:S01]  /*23fe0*/  S2R R8, SR_TID.X ;  /* 0x0000000000087919 */ /* 0x002e620000002100 */
[----:B------:R-:W-:Y:S01]  /*23ff0*/  BSSY B2, `(.L_x_2836) ;  /* 0x000000a000027945 */ /* 0x000fe20003800000 */
[----:B-1----:R-:W-:-:S04]  /*24000*/  LOP3.LUT R8, R8, 0x7f, RZ, 0xc0, !PT ;  /* 0x0000007f08087812 */ /* 0x002fc800078ec0ff */
[----:B------:R-:W-:-:S13]  /*24010*/  ISETP.NE.AND P0, PT, R8, RZ, PT ;  /* 0x000000ff0800720c */ /* 0x000fda0003f05270 */
[----:B------:R-:W-:Y:S05]  /*24020*/  @P0 BRA `(.L_x_2837) ;  /* 0x0000000000180947 */ /* 0x000fea0003800000 */
[----:B------:R-:W3:Y:S01]  /*24030*/  LDL R8, [R1+0x10] ;  /* 0x0000100001087983 */ /* 0x000ee20000100800 */
[----:B--2---:R-:W-:-:S04]  /*24040*/  IMAD.MOV.U32 R2, RZ, RZ, 0xc000 ;  /* 0x0000c000ff027424 */ /* 0x004fc800078e00ff */
[----:B------:R1:W-:Y:S01]  /*24050*/  SYNCS.ARRIVE.TRANS64 RZ, [R3+URZ+0x34830], R2 ;  /* 0x0348300203ff79a7 */ /* 0x0003e2000800003f */
[----:B---3--:R-:W-:-:S13]  /*24060*/  LOP3.LUT P1, RZ, R8, 0x1, RZ, 0xc0, !PT ;  /* 0x0000000108ff7812 */ /* 0x008fda000782c0ff */
[----:B-1----:R-:W-:Y:S05]  /*24070*/  @!P1 BRA `(.L_x_2837) ;  /* 0x0000000000049947 */ /* 0x002fea0003800000 */
[----:B------:R-:W-:Y:S01]  /*24080*/  BPT.TRAP 0x1 ;  /* 0x000000040000795c */ /* 0x000fe20000300000 */
.L_x_2837:
[----:B------:R-:W-:Y:S05]  /*24090*/  BSYNC B2 ;  /* 0x0000000000027941 */ /* 0x000fea0003800000 */
.L_x_2836:
        /* <DEDUP_REMOVED lines=12> */
.L_x_2838:
        /* <DEDUP_REMOVED lines=16> */
.L_x_2839:
        /* <DEDUP_REMOVED lines=15> */
.L_x_2840:
        /* <DEDUP_REMOVED lines=11> */
[----:B------:R-:W-:Y:S01]  /*24400*/  BSSY B2, `(.L_x_2841) ;  /* 0x0000004000027945 */ /* 0x000fe20003800000 */
[----:B------:R-:W-:-:S04]  /*24410*/  LEA R2, R4, R18, 0x3 ;  /* 0x0000001204027211 */ /* 0x000fc800078e18ff */
[----:B------:R-:W0:Y:S02]  /*24420*/  SYNCS.PHASECHK.TRANS64.TRYWAIT P0, [R2+URZ+0x34860], R5 ;  /* 0x03486005020075a7 */ /* 0x000e24000800017f */
[----:B0-----:R-:W-:Y:S05]  /*24430*/  @!P0 BRA `(.L_x_2842) ;  /* 0x0000003c00188947 */ /* 0x001fea0003800000 */
.L_x_2954:
[----:B------:R-:W-:Y:S05]  /*24440*/  BSYNC B2 ;  /* 0x0000000000027941 */ /* 0x000fea0003800000 */
.L_x_2841:
        /* <DEDUP_REMOVED lines=10> */
.L_x_2843:
[----:B------:R-:W2:Y:S01]  /*244f0*/  LDL R3, [R1+0x10] ;  /* 0x0000100001037983 */ /* 0x000ea20000100800 */
[----:B------:R-:W-:Y:S01]  /*24500*/  BSSY B2, `(.L_x_2844) ;  /* 0x0000004000027945 */ /* 0x000fe20003800000 */
[----:B--2---:R-:W-:-:S13]  /*24510*/  LOP3.LUT P0, RZ, R3, 0x8, RZ, 0xc0, !PT ;  /* 0x0000000803ff7812 */ /* 0x004fda000780c0ff */
[----:B------:R-:W-:Y:S05]  /*24520*/  @P0 BRA `(.L_x_2845) ;  /* 0x0000000000040947 */ /* 0x000fea0003800000 */
[----:B------:R-:W-:Y:S01]  /*24530*/  BPT.TRAP 0x1 ;  /* 0x000000040000795c */ /* 0x000fe20000300000 */
.L_x_2845:
[----:B------:R-:W-:Y:S05]  /*24540*/  BSYNC B2 ;  /* 0x0000000000027941 */ /* 0x000fea0003800000 */
.L_x_2844:
        /* <DEDUP_REMOVED lines=10> */
[----:B--2---:R-:W-:Y:S01]  /*245f0*/  IMAD R3, R3, 0x80, R5 ;  /* 0x0000008003037824 */ /* 0x004fe200078e0205 */
[----:B------:R-:W-:-:S09]  /*24600*/  IADD3 R5, R4, 0x400, RZ ;  /* 0x0000040004057810 */ /* 0x000fd20007ffe0ff */
.L_x_2846:
        /* <DEDUP_REMOVED lines=15> */
.L_x_2847:
        /* <DEDUP_REMOVED lines=12> */
.L_x_2832:
[----:B------:R-:W-:Y:S05]  /*247c0*/  BSYNC B1 ;  /* 0x0000000000017941 */ /* 0x000fea0003800000 */
.L_x_2831:
[----:B------:R-:W2:Y:S01]  /*247d0*/  LDL R2, [R1+0x34] ;  /* 0x0000340001027983 */ /* 0x000ea20000100800 */
[----:B------:R-:W-:Y:S01]  /*247e0*/  VIADD R0, R0, 0xfffffffe ;  /* 0xfffffffe00007836 */ /* 0x000fe20000000000 */
[----:B--2---:R-:W-:-:S13]  /*247f0*/  ISETP.GT.AND P0, PT, R6, R2, PT ;  /* 0x000000020600720c */ /* 0x004fda0003f04270 */
[----:B------:R-:W-:Y:S05]  /*24800*/  @P0 BRA `(.L_x_2848) ;  /* 0xffffffe800ac0947 */ /* 0x000fea000383ffff */
.L_x_2794:
[----:B------:R-:W-:Y:S05]  /*24810*/  BSYNC B0 ;  /* 0x0000000000007941 */ /* 0x000fea0003800000 */
.L_x_2793:
        /* <DEDUP_REMOVED lines=18> */
.L_x_2850:
[----:B------:R-:W-:Y:S05]  /*24940*/  BSYNC B0 ;  /* 0x0000000000007941 */ /* 0x000fea0003800000 */
.L_x_2849:
        /* <DEDUP_REMOVED lines=10> */
.L_x_2955:
[----:B------:R-:W-:Y:S05]  /*249f0*/  BSYNC B1 ;  /* 0x0000000000017941 */ /* 0x000fea0003800000 */
.L_x_2853:
        /* <DEDUP_REMOVED lines=10> */
.L_x_2855:
[----:B------:R-:W3:Y:S01]  /*24aa0*/  LDL R2, [R1+0x10] ;  /* 0x0000100001027983 */ /* 0x000ee20000100800 */
[----:B------:R-:W-:Y:S01]  /*24ab0*/  BSSY B1, `(.L_x_2856) ;  /* 0x0000004000017945 */ /* 0x000fe20003800000 */
[----:B---3--:R-:W-:-:S13]  /*24ac0*/  LOP3.LUT P0, RZ, R2, 0x8, RZ, 0xc0, !PT ;  /* 0x0000000802ff7812 */ /* 0x008fda000780c0ff */
[----:B------:R-:W-:Y:S05]  /*24ad0*/  @P0 BRA `(.L_x_2857) ;  /* 0x0000000000040947 */ /* 0x000fea0003800000 */
[----:B------:R-:W-:Y:S01]  /*24ae0*/  BPT.TRAP 0x1 ;  /* 0x000000040000795c */ /* 0x000fe20000300000 */
.L_x_2857:
[----:B------:R-:W-:Y:S05]  /*24af0*/  BSYNC B1 ;  /* 0x0000000000017941 */ /* 0x000fea0003800000 */
.L_x_2856:
[----:B------:R-:W3:Y:S04]  /*24b00*/  LDL.LU R3, [R1+0x20] ;  /* 0x0000200001037983 */ /* 0x000ee80000300800 */
[----:B------:R-:W3:Y:S01]  /*24b10*/  LDL.LU R2, [R1+0x8] ;  /* 0x0000080001027983 */ /* 0x000ee20000300800 */
        /* <DEDUP_REMOVED lines=10> */
.L_x_2858:
        /* <DEDUP_REMOVED lines=11> */
[----:B------:R-:W-:Y:S01]  /*24c70*/  UMOV UR6, 0x0 ;  /* 0x0000000000067882 */ /* 0x000fe20000000000 */
[----:B------:R-:W-:Y:S01]  /*24c80*/  IADD3 R2, R2, 0x4400, RZ ;  /* 0x0000440002027810 */ /* 0x000fe20007ffe0ff */
[----:B------:R-:W-:Y:S01]  /*24c90*/  UMOV UR7, 0x14f00000 ;  /* 0x14f0000000077882 */ /* 0x000fe20000000000 */
[----:B------:R-:W-:-:S09]  /*24ca0*/  UMOV UR10, 0x40 ;  /* 0x00000040000a7882 */ /* 0x000fd20000000000 */
.L_x_2859:
        /* <DEDUP_REMOVED lines=10> */
.L_x_2852:
[----:B------:R-:W-:Y:S05]  /*24d50*/  BSYNC B0 ;  /* 0x0000000000007941 */ /* 0x000fea0003800000 */
.L_x_2851:
[----:B------:R-:W3:Y:S01]  /*24d60*/  LDL.LU R4, [R1+0x1c] ;  /* 0x00001c0001047983 */ /* 0x000ee20000300800 */
[----:B------:R-:W-:-:S05]  /*24d70*/  VIADD R19, R19, 0x1 ;  /* 0x0000000113137836 */ /* 0x000fca0000000000 */
[----:B------:R-:W-:-:S04]  /*24d80*/  ISETP.NE.AND P0, PT, R19, 0x2, PT ;  /* 0x000000021300780c */ /* 0x000fc80003f05270 */
[----:B------:R-:W-:Y:S02]  /*24d90*/  SEL R0, RZ, 0x1, P0 ;  /* 0x00000001ff007807 */ /* 0x000fe40000000000 */
[----:B------:R-:W-:Y:S02]  /*24da0*/  SEL R19, R19, RZ, P0 ;  /* 0x000000ff13137207 */ /* 0x000fe40000000000 */
[----:B---3--:R-:W-:-:S05]  /*24db0*/  LOP3.LUT R4, R4, R0, RZ, 0x3c, !PT ;  /* 0x0000000004047212 */ /* 0x008fca00078e3cff */
[----:B------:R3:W-:Y:S02]  /*24dc0*/  STL [R1+0x1c], R4 ;  /* 0x00001c0401007387 */ /* 0x0007e40000100800 */
.L_x_2773:
[----:B------:R-:W-:Y:S05]  /*24dd0*/  BSYNC B7 ;  /* 0x0000000000077941 */ /* 0x000fea0003800000 */
.L_x_2771:
[----:B0-----:R-:W5:Y:S02]  /*24de0*/  LDL R10, [R1+0x10] ;  /* 0x00001000010a7983 */ /* 0x001f640000100800 */
[----:B-----5:R-:W-:-:S13]  /*24df0*/  LOP3.LUT P0, RZ, R10, 0x10, RZ, 0xc0, !PT ;  /* 0x000000100aff7812 */ /* 0x020fda000780c0ff */
[----:B------:R-:W-:Y:S05]  /*24e00*/  @!P0 BRA `(.L_x_2860) ;  /* 0x00000000002c8947 */ /* 0x000fea0003800000 */
[----:B------:R-:W-:Y:S05]  /*24e10*/  WARPSYNC.ALL ;  /* 0x0000000000007948 */ /* 0x000fea0003800000 */
[----:B------:R-:W0:Y:S08]  /*24e20*/  S2UR UR5, SR_CgaCtaId ;  /* 0x00000000000579c3 */ /* 0x000e300000008800 */
[----:B------:R-:W-:Y:S06]  /*24e30*/  BAR.SYNC.DEFER_BLOCKING 0x5, 0x180 ;  /* 0x0146000000007b1d */ /* 0x000fec0000010000 */
[----:B------:R-:W-:-:S02]  /*24e40*/  UMOV UR4, 0x400 ;  /* 0x0000040000047882 */ /* 0x000fc40000000000 */
[----:B0-----:R-:W-:-:S06]  /*24e50*/  ULEA UR4, UR5, UR4, 0x18 ;  /* 0x0000000405047291 */ /* 0x001fcc000f8ec03f */
[----:B------:R-:W-:-:S05]  /*24e60*/  IMAD.U32 R18, RZ, RZ, UR4 ;  /* 0x00000004ff127e24 */ /* 0x000fca000f8e00ff */
[----:B-123--:R-:W0:Y:S04]  /*24e70*/  LDS.128 R4, [R18+0x348d0] ;  /* 0x0348d00012047984 */ /* 0x00ee280000000c00 */
[----:B0-----:R1:W-:Y:S04]  /*24e80*/  STL.64 [R1], R4 ;  /* 0x0000000401007387 */ /* 0x0013e80000100a00 */
[----:B------:R1:W-:Y:S01]  /*24e90*/  STL.64 [R1+0x8], R6 ;  /* 0x0000080601007387 */ /* 0x0003e20000100a00 */
[----:B------:R-:W-:Y:S06]  /*24ea0*/  BAR.ARV 0x4, 0x180 ;  /* 0x0106000000007b1d */ /* 0x000fec0000002000 */
[----:B------:R-:W-:Y:S05]  /*24eb0*/  BRA `(.L_x_2861) ;  /* 0x0000001000307947 */ /* 0x000fea0003800000 */
.L_x_2860:
[----:B------:R-:W5:Y:S01]  /*24ec0*/  LDL R16, [R1+0x2c] ;  /* 0x00002c0001107983 */ /* 0x000f620000100800 */
[----:B------:R-:W-:Y:S01]  /*24ed0*/  UMOV UR4, 0xffffffff ;  /* 0xffffffff00047882 */ /* 0x000fe20000000000 */
[----:B-----5:R-:W-:Y:S02]  /*24ee0*/  ISETP.NE.AND P5, PT, R16, 0x1f, PT ;  /* 0x0000001f1000780c */ /* 0x020fe40003fa5270 */
[----:B------:R-:W-:Y:S11]  /*24ef0*/  BRA.DIV UR4, `(.L_x_2862) ;  /* 0x0000003204907947 */ /* 0x000ff6000b800000 */
[----:B------:R-:W4:Y:S01]  /*24f00*/  LDL R3, [R1+0xc] ;  /* 0x00000c0001037983 */ /* 0x000f220000100800 */
[----:B------:R-:W-:-:S03]  /*24f10*/  ULDC UR4, c[0x0][0xc3c] ;  /* 0x00030f0000047ab9 */ /* 0x000fc60000000800 */
[----:B------:R-:W5:Y:S01]  /*24f20*/  LDL.LU R2, [R1] ;  /* 0x0000000001027983 */ /* 0x000f620000300800 */
[----:B------:R-:W-:Y:S01]  /*24f30*/  LOP3.LUT P4, RZ, R10, 0x1, RZ, 0xc0, !PT ;  /* 0x000000010aff7812 */ /* 0x000fe2000788c0ff */
[----:B----4-:R-:W-:Y:S02]  /*24f40*/  IMAD.IADD R0, R3, 0x1, R16 ;  /* 0x0000000103007824 */ /* 0x010fe400078e0210 */
[----:B-----5:R-:W-:-:S03]  /*24f50*/  IMAD.MOV.U32 R10, RZ, RZ, R2 ;  /* 0x000000ffff0a7224 */ /* 0x020fc600078e0002 */
[----:B------:R-:W-:-:S13]  /*24f60*/  ISETP.GE.OR P0, PT, R0, UR4, !P5 ;  /* 0x0000000400007c0c */ /* 0x000fda000ef06670 */
[----:B------:R-:W0:Y:S08]  /*24f70*/  @!P0 LDC.64 R2, c[0x0][0xc80] ;  /* 0x00032000ff028b82 */ /* 0x000e300000000a00 */
[----:B-1----:R-:W1:Y:S01]  /*24f80*/  @!P0 LDC.64 R6, c[0x0][0xc78] ;  /* 0x00031e00ff068b82 */ /* 0x002e620000000a00 */
[----:B0-----:R-:W-:-:S05]  /*24f90*/  @!P0 IMAD.WIDE R2, R0, 0x4, R2 ;  /* 0x0000000400028825 */ /* 0x001fca00078e0202 */
[----:B------:R1:W4:Y:S02]  /*24fa0*/  @!P0 LDG.E R8, desc[UR60][R2.64] ;  /* 0x0000003c02088981 */ /* 0x000324000c1e1900 */
[----:B-1----:R-:W-:-:S06]  /*24fb0*/  @!P0 IMAD.WIDE R2, R0, 0x4, R6 ;  /* 0x0000000400028825 */ /* 0x002fcc00078e0206 */
[----:B------:R-:W5:Y:S01]  /*24fc0*/  @!P0 LDG.E R2, desc[UR60][R2.64] ;  /* 0x0000003c02028981 */ /* 0x000f62000c1e1900 */
[----:B---3--:R-:W-:Y:S01]  /*24fd0*/  MOV R4, RZ ;  /* 0x000000ff00047202 */ /* 0x008fe20000000f00 */
[----:B------:R-:W-:Y:S01]  /*24fe0*/  IMAD.MOV.U32 R6, RZ, RZ, RZ ;  /* 0x000000ffff067224 */ /* 0x000fe200078e00ff */
[C---:B------:R-:W-:Y:S01]  /*24ff0*/  ISETP.GE.U32.AND P1, PT, R16.reuse, 0x4, PT ;  /* 0x000000041000780c */ /* 0x040fe20003f26070 */
[----:B--2---:R-:W-:Y:S01]  /*25000*/  SHFL.IDX PT, R5, R10, RZ, 0x1f ;  /* 0x00001fff0a057589 */ /* 0x004fe200000e0000 */
[C---:B------:R-:W-:Y:S02]  /*25010*/  ISETP.GE.U32.AND P2, PT, R16.reuse, 0x8, PT ;  /* 0x000000081000780c */ /* 0x040fe40003f46070 */
[----:B------:R-:W-:Y:S01]  /*25020*/  ISETP.GE.U32.AND P3, PT, R16, 0x10, PT ;  /* 0x000000101000780c */ /* 0x000fe20003f66070 */
[----:B------:R-:W-:Y:S01]  /*25030*/  SHFL.IDX PT, R0, R10, 0x1, 0x1f ;  /* 0x00201f000a007f89 */ /* 0x000fe200000e0000 */
[----:B----4-:R-:W-:Y:S02]  /*25040*/  @!P0 IMAD.MOV.U32 R4, RZ, RZ, R8 ;  /* 0x000000ffff048224 */ /* 0x010fe400078e0008 */
[----:B------:R-:W-:-:S02]  /*25050*/  IMAD.MOV.U32 R8, RZ, RZ, RZ ;  /* 0x000000ffff087224 */ /* 0x000fc400078e00ff */
        /* <DEDUP_REMOVED lines=19> */
.L_x_2965:
[----:B------:R-:W-:Y:S02]  /*25190*/  ULDC UR4, c[0x0][0xc38] ;  /* 0x00030e0000047ab9 */ /* 0x000fe40000000800 */
[----:B------:R-:W-:-:S05]  /*251a0*/  MOV R2, UR4 ;  /* 0x0000000400027c02 */ /* 0x000fca0008000f00 */
[----:B-1----:R-:W-:-:S04]  /*251b0*/  IMAD R9, R9, R2, RZ ;  /* 0x0000000209097224 */ /* 0x002fc800078e02ff */
[----:B------:R-:W-:-:S05]  /*251c0*/  IMAD.IADD R0, R0, 0x1, R9 ;  /* 0x0000000100007824 */ /* 0x000fca00078e0209 */
[----:B------:R-:W-:-:S13]  /*251d0*/  ISETP.GT.AND P4, PT, R0, R5, PT ;  /* 0x000000050000720c */ /* 0x000fda0003f84270 */
[----:B------:R-:W-:Y:S05]  /*251e0*/  @P4 BRA `(.L_x_2863) ;  /* 0x0000000000b04947 */ /* 0x000fea0003800000 */
.L_x_2866:
        /* <DEDUP_REMOVED lines=14> */
[----:B-1----:R-:W-:Y:S01]  /*252d0*/  @!P4 IMAD.WIDE R2, R6, 0x4, R2 ;  /* 0x000000040602c825 */ /* 0x002fe200078e0202 */
[----:B------:R-:W-:-:S06]  /*252e0*/  MOV R6, RZ ;  /* 0x000000ff00067202 */ /* 0x000fcc0000000f00 */
        /* <DEDUP_REMOVED lines=22> */
.L_x_2973:
[----:B------:R-:W-:Y:S02]  /*25450*/  ULDC UR4, c[0x0][0xc38] ;  /* 0x00030e0000047ab9 */ /* 0x000fe40000000800 */
[----:B------:R-:W-:-:S04]  /*25460*/  IMAD.U32 R2, RZ, RZ, UR4 ;  /* 0x00000004ff027e24 */ /* 0x000fc8000f8e00ff */
[----:B-1----:R-:W-:-:S04]  /*25470*/  IMAD R9, R9, R2, RZ ;  /* 0x0000000209097224 */ /* 0x002fc800078e02ff */
[----:B------:R-:W-:-:S05]  /*25480*/  IMAD.IADD R0, R9, 0x1, R0 ;  /* 0x0000000109007824 */ /* 0x000fca00078e0200 */
[----:B------:R-:W-:-:S13]  /*25490*/  ISETP.GT.AND P4, PT, R0, R5, PT ;  /* 0x000000050000720c */ /* 0x000fda0003f84270 */
[----:B------:R-:W-:Y:S05]  /*254a0*/  @!P4 BRA `(.L_x_2866) ;  /* 0xfffffffc0050c947 */ /* 0x000fea000383ffff */
.L_x_2863:
        /* <DEDUP_REMOVED lines=12> */
.L_x_2978:
[----:B------:R-:W-:-:S13]  /*25570*/  ISETP.NE.AND P0, PT, R0, RZ, PT ;  /* 0x000000ff0000720c */ /* 0x000fda0003f05270 */
[----:B------:R-:W-:Y:S05]  /*25580*/  @!P0 BRA `(.L_x_2868) ;  /* 0x0000000000148947 */ /* 0x000fea0003800000 */
[----:B------:R-:W-:Y:S01]  /*25590*/  UMOV UR4, 0xffffffff ;  /* 0xffffffff00047882 */ /* 0x000fe20000000000 */
[----:B-1----:R-:W-:Y:S02]  /*255a0*/  IADD3 R3, R3, -0x1, RZ ;  /* 0xffffffff03037810 */ /* 0x002fe40007ffe0ff */
[----:B------:R-:W-:Y:S05]  /*255b0*/  BRA.DIV UR4, `(.L_x_2869) ;  /* 0x0000003604887947 */ /* 0x000fea000b800000 */
[----:B------:R1:W2:Y:S02]  /*255c0*/  SHFL.IDX PT, R3, R7, R3, 0x1f ;  /* 0x00001f0307037589 */ /* 0x0002a400000e0000 */
.L_x_2981:
[----:B--2---:R-:W-:-:S07]  /*255d0*/  IMAD.MOV.U32 R8, RZ, RZ, R3 ;  /* 0x000000ffff087224 */ /* 0x004fce00078e0003 */
.L_x_2868:
[----:B------:R-:W-:Y:S01]  /*255e0*/  ISETP.NE.AND P0, PT, R6, 0x1, PT ;  /* 0x000000010600780c */ /* 0x000fe20003f05270 */
[----:B------:R-:W-:-:S05]  /*255f0*/  IMAD R0, R8, R2, R9 ;  /* 0x0000000208007224 */ /* 0x000fca00078e0209 */
[----:B------:R2:W-:Y:S02]  /*25600*/  STL [R1], R0 ;  /* 0x0000000001007387 */ /* 0x0005e40000100800 */
[----:B--2---:R-:W-:-:S05]  /*25610*/  IMAD.IADD R0, R5, 0x1, -R0 ;  /* 0x0000000105007824 */ /* 0x004fca00078e0a00 */
[----:B------:R-:W-:Y:S05]  /*25620*/  @!P0 BRA `(.L_x_2870) ;  /* 0x0000000000e48947 */ /* 0x000fea0003800000 */
[----:B------:R-:W-:-:S04]  /*25630*/  IABS R5, R4 ;  /* 0x0000000400057213 */ /* 0x000fc80000000000 */
[----:B------:R-:W2:Y:S08]  /*25640*/  I2F.RP R2, R5 ;  /* 0x0000000500027306 */ /* 0x000eb00000209400 */
[----:B--2---:R-:W2:Y:S02]  /*25650*/  MUFU.RCP R2, R2 ;  /* 0x0000000200027308 */ /* 0x004ea40000001000 */
[----:B--2---:R-:W-:-:S06]  /*25660*/  VIADD R2, R2, 0xffffffe ;  /* 0x0ffffffe02027836 */ /* 0x004fcc0000000000 */
[----:B-1----:R-:W1:Y:S02]  /*25670*/  F2I.FTZ.U32.TRUNC.NTZ R3, R2 ;  /* 0x0000000200037305 */ /* 0x002e64000021f000 */
[----:B-1----:R-:W-:-:S04]  /*25680*/  IMAD.MOV R2, RZ, RZ, -R3 ;  /* 0x000000ffff027224 */ /* 0x002fc800078e0a03 */
[----:B------:R-:W-:Y:S01]  /*25690*/  IMAD R8, R2, R5, RZ ;  /* 0x0000000502087224 */ /* 0x000fe200078e02ff */
[----:B------:R-:W-:-:S05]  /*256a0*/  MOV R2, RZ ;  /* 0x000000ff00027202 */ /* 0x000fca0000000f00 */
        /* <DEDUP_REMOVED lines=18> */
[----:B0-----:R-:W-:Y:S01]  /*257d0*/  IMAD R7, R2, R5, RZ ;  /* 0x0000000502077224 */ /* 0x001fe200078e02ff */
[----:B------:R-:W-:-:S05]  /*257e0*/  MOV R2, RZ ;  /* 0x000000ff00027202 */ /* 0x000fca0000000f00 */
[----:B------:R-:W-:Y:S01]  /*257f0*/  IMAD.HI.U32 R7, R3, R7, R2 ;  /* 0x0000000703077227 */ /* 0x000fe200078e0002 */
[----:B------:R-:W-:-:S03]  /*25800*/  LOP3.LUT R2, R0, R4, RZ, 0x3c, !PT ;  /* 0x0000000400027212 */ /* 0x000fc600078e3cff */
[----:B------:R-:W-:Y:S01]  /*25810*/  IMAD.MOV.U32 R3, RZ, RZ, R8 ;  /* 0x000000ffff037224 */ /* 0x000fe200078e0008 */
[----:B------:R-:W-:Y:S02]  /*25820*/  ISETP.GE.AND P1, PT, R2, RZ, PT ;  /* 0x000000ff0200720c */ /* 0x000fe40003f26270 */
[----:B------:R-:W-:-:S04]  /*25830*/  IABS R8, R6 ;  /* 0x0000000600087213 */ /* 0x000fc80000000000 */
[----:B------:R-:W-:-:S07]  /*25840*/  IADD3 R8, RZ, -R8, RZ ;  /* 0x80000008ff087210 */ /* 0x000fce0007ffe0ff */
        /* <DEDUP_REMOVED lines=15> */
[----:B------:R-:W-:Y:S02]  /*25940*/  @!P1 IADD3 R7, -R7, RZ, RZ ;  /* 0x000000ff07079210 */ /* 0x000fe40007ffe1ff */
[----:B------:R-:W-:-:S05]  /*25950*/  @!P2 LOP3.LUT R7, RZ, R6, RZ, 0x33, !PT ;  /* 0x00000006ff07a212 */ /* 0x000fca00078e33ff */
[----:B------:R-:W-:-:S04]  /*25960*/  IMAD.MOV R2, RZ, RZ, -R7 ;  /* 0x000000ffff027224 */ /* 0x000fc800078e0a07 */
[C---:B------:R-:W-:Y:S02]  /*25970*/  IMAD R2, R6.reuse, R2, R3 ;  /* 0x0000000206027224 */ /* 0x040fe400078e0203 */
[----:B------:R-:W-:-:S04]  /*25980*/  IMAD R6, R6, 0x1000000, R7 ;  /* 0x0100000006067824 */ /* 0x000fc800078e0207 */
[----:B------:R-:W-:-:S05]  /*25990*/  IMAD R2, R2, 0x10000, R6 ;  /* 0x0001000002027824 */ /* 0x000fca00078e0206 */
[----:B------:R0:W-:Y:S01]  /*259a0*/  STL [R1+0x8], R2 ;  /* 0x0000080201007387 */ /* 0x0001e20000100800 */
[----:B------:R-:W-:Y:S05]  /*259b0*/  BRA `(.L_x_2871) ;  /* 0x0000000000fc7947 */ /* 0x000fea0003800000 */
.L_x_2870:
[----:B-1----:R-:W2:Y:S01]  /*259c0*/  LDL R3, [R1+0xc] ;  /* 0x00000c0001037983 */ /* 0x002ea20000100800 */
[----:B0-----:R-:W2:Y:S02]  /*259d0*/  LDC.64 R6, c[0x0][0xc90] ;  /* 0x00032400ff067b82 */ /* 0x001ea40000000a00 */
        /* <DEDUP_REMOVED lines=8> */
[----:B0-----:R-:W-:-:S05]  /*25a60*/  IADD3 R6, RZ, -R7, RZ ;  /* 0x80000007ff067210 */ /* 0x001fca0007ffe0ff */
        /* <DEDUP_REMOVED lines=45> */
[----:B------:R-:W-:-:S05]  /*25d40*/  @P0 IADD3 R2, R2, 0x1, RZ ;  /* 0x0000000102020810 */ /* 0x000fca0007ffe0ff */
[----:B------:R-:W-:-:S04]  /*25d50*/  IMAD.MOV.U32 R0, RZ, RZ, R2 ;  /* 0x000000ffff007224 */ /* 0x000fc800078e0002 */
[----:B------:R-:W-:Y:S01]  /*25d60*/  @!P1 IMAD.MOV R0, RZ, RZ, -R0 ;  /* 0x000000ffff009224 */ /* 0x000fe200078e0a00 */
[----:B------:R-:W-:Y:S01]  /*25d70*/  @!P2 LOP3.LUT R0, RZ, R8, RZ, 0x33, !PT ;  /* 0x00000008ff00a212 */ /* 0x000fe200078e33ff */
[----:B------:R-:W-:-:S04]  /*25d80*/  IMAD.MOV R8, RZ, RZ, -R8 ;  /* 0x000000ffff087224 */ /* 0x000fc800078e0a08 */
[----:B------:R-:W-:-:S05]  /*25d90*/  IMAD R2, R0, R8, R6 ;  /* 0x0000000800027224 */ /* 0x000fca00078e0206 */
[----:B------:R1:W-:Y:S02]  /*25da0*/  STL [R1+0x8], R2 ;  /* 0x0000080201007387 */ /* 0x0003e40000100800 */
.L_x_2871:
[----:B------:R-:W-:-:S05]  /*25db0*/  LOP3.LUT R0, RZ, R0, RZ, 0x33, !PT ;  /* 0x00000000ff007212 */ /* 0x000fca00078e33ff */
[----:B------:R-:W-:-:S05]  /*25dc0*/  IMAD.IADD R0, R4, 0x1, R0 ;  /* 0x0000000104007824 */ /* 0x000fca00078e0200 */
[----:B------:R2:W-:Y:S01]  /*25dd0*/  STL [R1+0x4], R0 ;  /* 0x0000040001007387 */ /* 0x0005e20000100800 */
[----:B------:R-:W-:Y:S05]  /*25de0*/  BRA `(.L_x_2872) ;  /* 0x0000000000287947 */ /* 0x000fea0003800000 */
.L_x_2864:
[----:B------:R-:W-:Y:S01]  /*25df0*/  UMOV UR4, URZ ;  /* 0x0000003f00047c82 */ /* 0x000fe20008000000 */
[----:B------:R-:W-:Y:S01]  /*25e00*/  ULDC UR6, c[0x0][0xc3c] ;  /* 0x00030f0000067ab9 */ /* 0x000fe20000000800 */
[----:B------:R-:W-:Y:S01]  /*25e10*/  UMOV UR5, URZ ;  /* 0x0000003f00057c82 */ /* 0x000fe20008000000 */
[----:B------:R-:W-:Y:S01]  /*25e20*/  MOV R3, UR4 ;  /* 0x0000000400037c02 */ /* 0x000fe20008000f00 */
[----:B------:R-:W-:Y:S01]  /*25e30*/  IMAD.U32 R0, RZ, RZ, UR6 ;  /* 0x00000006ff007e24 */ /* 0x000fe2000f8e00ff */
[----:B------:R1:W-:Y:S01]  /*25e40*/  STL [R1], R5 ;  /* 0x0000000501007387 */ /* 0x0003e20000100800 */
[----:B------:R-:W-:-:S03]  /*25e50*/  IMAD.U32 R2, RZ, RZ, UR5 ;  /* 0x00000005ff027e24 */ /* 0x000fc6000f8e00ff */
[----:B------:R1:W-:Y:S04]  /*25e60*/  STL [R1+0x4], R3 ;  /* 0x0000040301007387 */ /* 0x0003e80000100800 */
[----:B------:R1:W-:Y:S04]  /*25e70*/  STL [R1+0xc], R0 ;  /* 0x00000c0001007387 */ /* 0x0003e80000100800 */
[----:B------:R1:W-:Y:S02]  /*25e80*/  STL [R1+0x8], R2 ;  /* 0x0000080201007387 */ /* 0x0003e40000100800 */
.L_x_2872:
[----:B-12---:R-:W2:Y:S04]  /*25e90*/  LDL R0, [R1+0x2c] ;  /* 0x00002c0001007983 */ /* 0x006ea80000100800 */
[----:B0-----:R-:W3:Y:S04]  /*25ea0*/  LDL R2, [R1+0xc] ;  /* 0x00000c0001027983 */ /* 0x001ee80000100800 */
        /* <DEDUP_REMOVED lines=13> */
.L_x_2861:
[----:B----4-:R-:W2:Y:S01]  /*25f80*/  LDL R0, [R1+0xc] ;  /* 0x00000c0001007983 */ /* 0x010ea20000100800 */
[----:B------:R-:W-:Y:S02]  /*25f90*/  ULDC UR4, c[0x0][0xc3c] ;  /* 0x00030f0000047ab9 */ /* 0x000fe40000000800 */
[----:B--2---:R-:W-:-:S13]  /*25fa0*/  ISETP.GE.AND P0, PT, R0, UR4, PT ;  /* 0x0000000400007c0c */ /* 0x004fda000bf06270 */
[----:B------:R-:W-:Y:S05]  /*25fb0*/  @!P0 BRA `(.L_x_2873) ;  /* 0xffffff8c00008947 */ /* 0x000fea000383ffff */
[----:B------:R-:W-:Y:S05]  /*25fc0*/  BSYNC B8 ;  /* 0x0000000000087941 */ /* 0x000fea0003800000 */
.L_x_2725:
        /* <DEDUP_REMOVED lines=12> */
.L_x_2982:
[----:B------:R-:W-:Y:S05]  /*26090*/  BSYNC B0 ;  /* 0x0000000000007941 */ /* 0x000fea0003800000 */
.L_x_2874:
[----:B------:R-:W-:-:S03]  /*260a0*/  UMOV UR4, 0xffffffff ;  /* 0xffffffff00047882 */ /* 0x000fc60000000000 */
[----:B------:R-:W-:Y:S05]  /*260b0*/  BRA.DIV UR4, `(.L_x_2876) ;  /* 0x0000002e04087947 */ /* 0x000fea000b800000 */
[----:B------:R-:W1:Y:S02]  /*260c0*/  S2R R2, SR_TID.X ;  /* 0x0000000000027919 */ /* 0x000e640000002100 */
[----:B-1----:R-:W-:-:S04]  /*260d0*/  SHF.R.U32.HI R2, RZ, 0x5, R2 ;  /* 0x00000005ff027819 */ /* 0x002fc80000011602 */
[----:B------:R-:W-:-:S05]  /*260e0*/  LOP3.LUT R2, R2, 0x3, RZ, 0xc0, !PT ;  /* 0x0000000302027812 */ /* 0x000fca00078ec0ff */
[----:B------:R1:W2:Y:S02]  /*260f0*/  SHFL.IDX PT, R14, R2, RZ, 0x1f ;  /* 0x00001fff020e7589 */ /* 0x0002a400000e0000 */
.L_x_2985:
[----:B--2---:R-:W-:-:S13]  /*26100*/  ISETP.NE.AND P0, PT, R14, RZ, PT ;  /* 0x000000ff0e00720c */ /* 0x004fda0003f05270 */
[----:B------:R-:W-:Y:S05]  /*26110*/  @P0 BRA `(.L_x_2484) ;  /* 0x0000000000940947 */ /* 0x000fea0003800000 */
[----:B------:R-:W-:-:S03]  /*26120*/  UMOV UR4, 0xffffffff ;  /* 0xffffffff00047882 */ /* 0x000fc60000000000 */
[----:B------:R-:W-:Y:S05]  /*26130*/  BRA.DIV UR4, `(.L_x_2877) ;  /* 0x0000002e041c7947 */ /* 0x000fea000b800000 */
[----:B------:R-:W-:-:S13]  /*26140*/  ELECT P6, URZ, PT ;  /* 0x00000000003f782f */ /* 0x000fda00038c0000 */
.L_x_2988:
        /* <DEDUP_REMOVED lines=8> */
.L_x_2878:
[----:B------:R-:W2:Y:S01]  /*261d0*/  LDL.LU R7, [R1+0x1c] ;  /* 0x00001c0001077983 */ /* 0x000ea20000300800 */
[----:B------:R-:W-:Y:S01]  /*261e0*/  VIADD R2, R0, 0x34840 ;  /* 0x0003484000027836 */ /* 0x000fe20000000000 */
[----:B0-----:R-:W-:-:S03]  /*261f0*/  IADD3 R3, R19, 0x1, RZ ;  /* 0x0000000113037810 */ /* 0x001fc60007ffe0ff */
[----:B------:R-:W-:Y:S01]  /*26200*/  IMAD R6, R19, 0x8, R2 ;  /* 0x0000000813067824 */ /* 0x000fe200078e0202 */
        /* <DEDUP_REMOVED lines=9> */
.L_x_2989:
[----:B------:R-:W1:Y:S02]  /*262a0*/  SYNCS.PHASECHK.TRANS64.TRYWAIT P0, [R7+URZ], R2 ;  /* 0x00000002070075a7 */ /* 0x000e64000800017f */
[----:B-1----:R-:W-:Y:S05]  /*262b0*/  @!P0 BRA `(.L_x_2880) ;  /* 0x0000002800f08947 */ /* 0x002fea0003800000 */
.L_x_2990:
[----:B------:R-:W-:Y:S05]  /*262c0*/  @!P2 BRA `(.L_x_2881) ;  /* 0x000000000004a947 */ /* 0x000fea0003800000 */
[----:B------:R-:W-:Y:S01]  /*262d0*/  BPT.TRAP 0x1 ;  /* 0x000000040000795c */ /* 0x000fe20000300000 */
.L_x_2881:
[----:B------:R-:W-:-:S04]  /*262e0*/  VIADD R0, R0, 0x34860 ;  /* 0x0003486000007836 */ /* 0x000fc80000000000 */
[----:B------:R-:W-:-:S04]  /*262f0*/  IMAD R4, R19, 0x8, R0 ;  /* 0x0000000813047824 */ /* 0x000fc800078e0200 */
[----:B------:R-:W2:Y:S02]  /*26300*/  SYNCS.PHASECHK.TRANS64.TRYWAIT P0, [R4+URZ], R5 ;  /* 0x00000005040075a7 */ /* 0x000ea4000800017f */
[----:B--2---:R-:W-:Y:S05]  /*26310*/  @!P0 BRA `(.L_x_2882) ;  /* 0x0000002800ec8947 */ /* 0x004fea0003800000 */
.L_x_2991:
[----:B------:R-:W-:-:S07]  /*26320*/  IMAD R3, R3, 0x8, R0 ;  /* 0x0000000803037824 */ /* 0x000fce00078e0200 */
.L_x_2883:
[----:B---3--:R3:W4:Y:S02]  /*26330*/  SYNCS.PHASECHK.TRANS64.TRYWAIT P0, [R3+URZ], R2 ;  /* 0x00000002030075a7 */ /* 0x008724000800017f */
[----:B----4-:R-:W-:Y:S05]  /*26340*/  @!P0 NANOSLEEP.SYNCS 0x989680 ;  /* 0x009896800000895d */ /* 0x010fea0003900000 */
[----:B------:R-:W4:Y:S02]  /*26350*/  @!P0 SYNCS.PHASECHK.TRANS64 P0, [R3+URZ], R2 ;  /* 0x00000002030085a7 */ /* 0x000f24000800007f */
[----:B----4-:R-:W-:Y:S05]  /*26360*/  @!P0 BRA `(.L_x_2883) ;  /* 0xfffffffc00f08947 */ /* 0x010fea000383ffff */
.L_x_2484:
[----:B------:R-:W-:Y:S05]  /*26370*/  BSYNC B9 ;  /* 0x0000000000097941 */ /* 0x000fea0003800000 */
.L_x_2481:
[----:B------:R-:W-:Y:S05]  /*26380*/  EXIT ;  /* 0x000000000000794d */ /* 0x000fea0003800000 */
.L_x_2504:
[----:B-1----:R1:W2:Y:S02]  /*26390*/  SYNCS.PHASECHK.TRANS64.TRYWAIT P5, [R3+URZ+0x34890], R0 ;  /* 0x03489000030075a7 */ /* 0x0022a400080a017f */
[----:B--2---:R-:W-:Y:S05]  /*263a0*/  @!P5 NANOSLEEP.SYNCS 0x989680 ;  /* 0x009896800000d95d */ /* 0x004fea0003900000 */
[----:B------:R-:W2:Y:S02]  /*263b0*/  @!P5 SYNCS.PHASECHK.TRANS64 P5, [R3+URZ+0x34890], R0 ;  /* 0x034890000300d5a7 */ /* 0x000ea400080a007f */
[----:B--2---:R-:W-:Y:S05]  /*263c0*/  @!P5 BRA `(.L_x_2504) ;  /* 0xfffffffc00f0d947 */ /* 0x004fea000383ffff */
[----:B------:R-:W-:Y:S05]  /*263d0*/  BRA `(.L_x_2884) ;  /* 0xfffffdd800247947 */ /* 0x000fea000383ffff */
.L_x_2558:
[----:B-1----:R1:W2:Y:S02]  /*263e0*/  SYNCS.PHASECHK.TRANS64.TRYWAIT P5, [R3+URZ+0x34890], R0 ;  /* 0x03489000030075a7 */ /* 0x0022a400080a017f */
[----:B--2---:R-:W-:Y:S05]  /*263f0*/  @!P5 NANOSLEEP.SYNCS 0x989680 ;  /* 0x009896800000d95d */ /* 0x004fea0003900000 */
[----:B------:R-:W2:Y:S02]  /*26400*/  @!P5 SYNCS.PHASECHK.TRANS64 P5, [R3+URZ+0x34890], R0 ;  /* 0x034890000300d5a7 */ /* 0x000ea400080a007f */
[----:B--2---:R-:W-:Y:S05]  /*26410*/  @!P5 BRA `(.L_x_2558) ;  /* 0xfffffffc00f0d947 */ /* 0x004fea000383ffff */
[----:B------:R-:W-:Y:S05]  /*26420*/  BRA `(.L_x_2885) ;  /* 0xfffffe0800f87947 */ /* 0x000fea000383ffff */
.L_x_2583:
[----:B-1----:R1:W2:Y:S02]  /*26430*/  SYNCS.PHASECHK.TRANS64.TRYWAIT P4, [R3+URZ+0x34890], R0 ;  /* 0x03489000030075a7 */ /* 0x0022a4000808017f */
[----:B--2---:R-:W-:Y:S05]  /*26440*/  @!P4 NANOSLEEP.SYNCS 0x989680 ;  /* 0x009896800000c95d */ /* 0x004fea0003900000 */
[----:B------:R-:W2:Y:S02]  /*26450*/  @!P4 SYNCS.PHASECHK.TRANS64 P4, [R3+URZ+0x34890], R0 ;  /* 0x034890000300c5a7 */ /* 0x000ea4000808007f */
[----:B--2---:R-:W-:Y:S05]  /*26460*/  @!P4 BRA `(.L_x_2583) ;  /* 0xfffffffc00f0c947 */ /* 0x004fea000383ffff */
[----:B------:R-:W-:Y:S05]  /*26470*/  BRA `(.L_x_2886) ;  /* 0xfffffe3c002c7947 */ /* 0x000fea000383ffff */
.L_x_2589:
[----:B0-----:R0:W2:Y:S02]  /*26480*/  SYNCS.PHASECHK.TRANS64.TRYWAIT P4, [R3+URZ+0x348b0], R0 ;  /* 0x0348b000030075a7 */ /* 0x0010a4000808017f */
[----:B--2---:R-:W-:Y:S05]  /*26490*/  @!P4 NANOSLEEP.SYNCS 0x989680 ;  /* 0x009896800000c95d */ /* 0x004fea0003900000 */
[----:B------:R-:W2:Y:S02]  /*264a0*/  @!P4 SYNCS.PHASECHK.TRANS64 P4, [R3+URZ+0x348b0], R0 ;  /* 0x0348b0000300c5a7 */ /* 0x000ea4000808007f */
[----:B--2---:R-:W-:Y:S05]  /*264b0*/  @!P4 BRA `(.L_x_2589) ;  /* 0xfffffffc00f0c947 */ /* 0x004fea000383ffff */
[----:B------:R-:W-:Y:S05]  /*264c0*/  BRA `(.L_x_2887) ;  /* 0xfffffe40002c7947 */ /* 0x000fea000383ffff */
.L_x_2609:
[----:B------:R-:W-:Y:S01]  /*264d0*/  BSSY B1, `(.L_x_2888) ;  /* 0x0000008000017945 */ /* 0x000fe20003800000 */
[----:B------:R-:W-:Y:S01]  /*264e0*/  MOV R13, R0 ;  /* 0x00000000000d7202 */ /* 0x000fe20000000f00 */
[----:B------:R-:W-:Y:S02]  /*264f0*/  IMAD.MOV.U32 R12, RZ, RZ, RZ ;  /* 0x000000ffff0c7224 */ /* 0x000fe400078e00ff */
[----:B------:R-:W-:Y:S02]  /*26500*/  IMAD.MOV.U32 R11, RZ, RZ, 0x1c1f ;  /* 0x00001c1fff0b7424 */ /* 0x000fe400078e00ff */
[----:B------:R-:W-:-:S07]  /*26510*/  IMAD.MOV.U32 R15, RZ, RZ, -0x1 ;  /* 0xffffffffff0f7424 */ /* 0x000fce00078e00ff */
[----:B------:R-:W-:Y:S05]  /*26520*/  WARPSYNC.COLLECTIVE R15, `(.L_x_2889) ;  /* 0x000000000f087348 */ /* 0x000fea0003c00000 */
[----:B------:R0:W1:Y:S02]  /*26530*/  SHFL.IDX P6, R14, R13, R12, R11 ;  /* 0x0000000c0d0e7389 */ /* 0x00006400000c000b */
[----:B01----:R-:W-:Y:S01]  /*26540*/  ENDCOLLECTIVE ;  /* 0x000000000000791b */ /* 0x003fe20003800000 */
.L_x_2889:
[----:B------:R-:W-:Y:S05]  /*26550*/  BSYNC B1 ;  /* 0x0000000000017941 */ /* 0x000fea0003800000 */
.L_x_2888:
[----:B------:R-:W-:Y:S01]  /*26560*/  MOV R13, R65 ;  /* 0x00000041000d7202 */ /* 0x000fe20000000f00 */
[----:B------:R-:W-:Y:S02]  /*26570*/  IMAD.MOV.U32 R12, RZ, RZ, RZ ;  /* 0x000000ffff0c7224 */ /* 0x000fe400078e00ff */
[----:B------:R-:W-:Y:S02]  /*26580*/  IMAD.MOV.U32 R11, RZ, RZ, 0x1c1f ;  /* 0x00001c1fff0b7424 */ /* 0x000fe400078e00ff */
[----:B------:R-:W-:Y:S02]  /*26590*/  IMAD.MOV.U32 R15, RZ, RZ, -0x1 ;  /* 0xffffffffff0f7424 */ /* 0x000fe400078e00ff */
[----:B------:R-:W-:-:S07]  /*265a0*/  IMAD.MOV.U32 R7, RZ, RZ, R14 ;  /* 0x000000ffff077224 */ /* 0x000fce00078e000e */
[----:B------:R-:W-:Y:S05]  /*265b0*/  WARPSYNC.COLLECTIVE R15, `(.L_x_2890) ;  /* 0x000000000f087348 */ /* 0x000fea0003c00000 */
[----:B------:R0:W1:Y:S02]  /*265c0*/  SHFL.IDX P6, R14, R13, R12, R11 ;  /* 0x0000000c0d0e7389 */ /* 0x00006400000c000b */
[----:B01----:R-:W-:Y:S01]  /*265d0*/  ENDCOLLECTIVE ;  /* 0x000000000000791b */ /* 0x003fe20003800000 */
.L_x_2890:
[----:B------:R-:W-:Y:S01]  /*265e0*/  MOV R13, R63 ;  /* 0x0000003f000d7202 */ /* 0x000fe20000000f00 */
[----:B------:R-:W-:-:S07]  /*265f0*/  IMAD.MOV.U32 R6, RZ, RZ, R14 ;  /* 0x000000ffff067224 */ /* 0x000fce00078e000e */
[----:B------:R-:W-:Y:S05]  /*26600*/  WARPSYNC.COLLECTIVE R15, `(.L_x_2891) ;  /* 0x000000000f087348 */ /* 0x000fea0003c00000 */
[----:B------:R0:W1:Y:S02]  /*26610*/  SHFL.IDX P6, R14, R13, R12, R11 ;  /* 0x0000000c0d0e7389 */ /* 0x00006400000c000b */
[----:B01----:R-:W-:Y:S01]  /*26620*/  ENDCOLLECTIVE ;  /* 0x000000000000791b */ /* 0x003fe20003800000 */
.L_x_2891:
[----:B------:R-:W-:Y:S02]  /*26630*/  IMAD.MOV.U32 R13, RZ, RZ, R3 ;  /* 0x000000ffff0d7224 */ /* 0x000fe400078e0003 */
[----:B------:R-:W-:-:S07]  /*26640*/  IMAD.MOV.U32 R9, RZ, RZ, R14 ;  /* 0x000000ffff097224 */ /* 0x000fce00078e000e */
[----:B------:R-:W-:Y:S05]  /*26650*/  WARPSYNC.COLLECTIVE R15, `(.L_x_2892) ;  /* 0x000000000f087348 */ /* 0x000fea0003c00000 */
[----:B------:R0:W1:Y:S02]  /*26660*/  SHFL.IDX P6, R14, R13, R12, R11 ;  /* 0x0000000c0d0e7389 */ /* 0x00006400000c000b */
[----:B01----:R-:W-:Y:S01]  /*26670*/  ENDCOLLECTIVE ;  /* 0x000000000000791b */ /* 0x003fe20003800000 */
.L_x_2892:
[----:B------:R-:W-:Y:S01]  /*26680*/  IMAD.MOV.U32 R8, RZ, RZ, R14 ;  /* 0x000000ffff087224 */ /* 0x000fe200078e000e */
[----:B------:R-:W-:Y:S06]  /*26690*/  BRA `(.L_x_2893) ;  /* 0xfffffe5000287947 */ /* 0x000fec000383ffff */
.L_x_2612:
[----:B------:R-:W-:Y:S01]  /*266a0*/  BSSY B1, `(.L_x_2894) ;  /* 0x0000008000017945 */ /* 0x000fe20003800000 */
[----:B------:R-:W-:Y:S01]  /*266b0*/  IMAD.MOV.U32 R13, RZ, RZ, R0 ;  /* 0x000000ffff0d7224 */ /* 0x000fe200078e0000 */
[----:B------:R-:W-:Y:S01]  /*266c0*/  MOV R12, 0x1 ;  /* 0x00000001000c7802 */ /* 0x000fe20000000f00 */
[----:B------:R-:W-:Y:S02]  /*266d0*/  IMAD.MOV.U32 R11, RZ, RZ, 0x1c1f ;  /* 0x00001c1fff0b7424 */ /* 0x000fe400078e00ff */
[----:B------:R-:W-:-:S07]  /*266e0*/  IMAD.MOV.U32 R15, RZ, RZ, -0x1 ;  /* 0xffffffffff0f7424 */ /* 0x000fce00078e00ff */
[----:B0--34-:R-:W-:Y:S05]  /*266f0*/  WARPSYNC.COLLECTIVE R15, `(.L_x_2895) ;  /* 0x000000000f087348 */ /* 0x019fea0003c00000 */
[----:B------:R1:W2:Y:S02]  /*26700*/  SHFL.IDX P6, R14, R13, R12, R11 ;  /* 0x0000000c0d0e7389 */ /* 0x0002a400000c000b */
[----:B01234-:R-:W-:Y:S01]  /*26710*/  ENDCOLLECTIVE ;  /* 0x000000000000791b */ /* 0x01ffe20003800000 */
.L_x_2895:
[----:B------:R-:W-:Y:S05]  /*26720*/  BSYNC B1 ;  /* 0x0000000000017941 */ /* 0x000fea0003800000 */
.L_x_2894:
[----:B------:R-:W-:Y:S01]  /*26730*/  IMAD.MOV.U32 R13, RZ, RZ, R65 ;  /* 0x000000ffff0d7224 */ /* 0x000fe200078e0041 */
[----:B------:R-:W-:Y:S01]  /*26740*/  MOV R12, 0x1 ;  /* 0x00000001000c7802 */ /* 0x000fe20000000f00 */
[----:B------:R-:W-:Y:S02]  /*26750*/  IMAD.MOV.U32 R11, RZ, RZ, 0x1c1f ;  /* 0x00001c1fff0b7424 */ /* 0x000fe400078e00ff */
[----:B------:R-:W-:Y:S02]  /*26760*/  IMAD.MOV.U32 R15, RZ, RZ, -0x1 ;  /* 0xffffffffff0f7424 */ /* 0x000fe400078e00ff */
[----:B------:R-:W-:-:S07]  /*26770*/  IMAD.MOV.U32 R0, RZ, RZ, R14 ;  /* 0x000000ffff007224 */ /* 0x000fce00078e000e */
[----:B------:R-:W-:Y:S05]  /*26780*/  WARPSYNC.COLLECTIVE R15, `(.L_x_2896) ;  /* 0x000000000f087348 */ /* 0x000fea0003c00000 */
[----:B------:R0:W1:Y:S02]  /*26790*/  SHFL.IDX P6, R14, R13, R12, R11 ;  /* 0x0000000c0d0e7389 */ /* 0x00006400000c000b */
[----:B01----:R-:W-:Y:S01]  /*267a0*/  ENDCOLLECTIVE ;  /* 0x000000000000791b */ /* 0x003fe20003800000 */
.L_x_2896:
[----:B------:R-:W-:Y:S02]  /*267b0*/  IMAD.MOV.U32 R13, RZ, RZ, R63 ;  /* 0x000000ffff0d7224 */ /* 0x000fe400078e003f */
[----:B------:R-:W-:-:S07]  /*267c0*/  IMAD.MOV.U32 R65, RZ, RZ, R14 ;  /* 0x000000ffff417224 */ /* 0x000fce00078e000e */
[----:B------:R-:W-:Y:S05]  /*267d0*/  WARPSYNC.COLLECTIVE R15, `(.L_x_2897) ;  /* 0x000000000f087348 */ /* 0x000fea0003c00000 */
[----:B------:R0:W1:Y:S02]  /*267e0*/  SHFL.IDX P6, R14, R13, R12, R11 ;  /* 0x0000000c0d0e7389 */ /* 0x00006400000c000b */
[----:B01----:R-:W-:Y:S01]  /*267f0*/  ENDCOLLECTIVE ;  /* 0x000000000000791b */ /* 0x003fe20003800000 */
.L_x_2897:
[----:B------:R-:W-:Y:S01]  /*26800*/  IMAD.MOV.U32 R13, RZ, RZ, R3 ;  /* 0x000000ffff0d7224 */ /* 0x000fe200078e0003 */
[----:B------:R-:W-:-:S07]  /*26810*/  MOV R63, R14 ;  /* 0x0000000e003f7202 */ /* 0x000fce0000000f00 */
[----:B------:R-:W-:Y:S05]  /*26820*/  WARPSYNC.COLLECTIVE R15, `(.L_x_2898) ;  /* 0x000000000f087348 */ /* 0x000fea0003c00000 */
[----:B------:R0:W1:Y:S02]  /*26830*/  SHFL.IDX P6, R14, R13, R12, R11 ;  /* 0x0000000c0d0e7389 */ /* 0x00006400000c000b */
[----:B01----:R-:W-:Y:S01]  /*26840*/  ENDCOLLECTIVE ;  /* 0x000000000000791b */ /* 0x003fe20003800000 */
.L_x_2898:
[----:B------:R-:W-:Y:S01]  /*26850*/  IMAD.MOV.U32 R62, RZ, RZ, R14 ;  /* 0x000000ffff3e7224 */ /* 0x000fe200078e000e */
[----:B------:R-:W-:Y:S06]  /*26860*/  BRA `(.L_x_2899) ;  /* 0xfffffe5400b47947 */ /* 0x000fec000383ffff */
.L_x_2616:
[----:B0-----:R0:W1:Y:S02]  /*26870*/  SYNCS.PHASECHK.TRANS64.TRYWAIT P0, [R2+URZ+0x34800], R5 ;  /* 0x03480005020075a7 */ /* 0x001064000800017f */
[----:B-1----:R-:W-:Y:S05]  /*26880*/  @!P0 NANOSLEEP.SYNCS 0x989680 ;  /* 0x009896800000895d */ /* 0x002fea0003900000 */
[----:B------:R-:W1:Y:S02]  /*26890*/  @!P0 SYNCS.PHASECHK.TRANS64 P0, [R2+URZ+0x34800], R5 ;  /* 0x03480005020085a7 */ /* 0x000e64000800007f */
[----:B-1----:R-:W-:Y:S05]  /*268a0*/  @!P0 BRA `(.L_x_2616) ;  /* 0xfffffffc00f08947 */ /* 0x002fea000383ffff */
[----:B------:R-:W-:Y:S05]  /*268b0*/  BRA `(.L_x_2900) ;  /* 0xfffffe5c00d47947 */ /* 0x000fea000383ffff */
.L_x_2640:
        /* <DEDUP_REMOVED lines=8> */
.L_x_2902:
[----:B------:R-:W-:Y:S05]  /*26940*/  BSYNC B1 ;  /* 0x0000000000017941 */ /* 0x000fea0003800000 */
.L_x_2901:
[----:B------:R-:W-:Y:S01]  /*26950*/  IMAD.MOV.U32 R13, RZ, RZ, R60 ;  /* 0x000000ffff0d7224 */ /* 0x000fe200078e003c */
[----:B------:R-:W-:Y:S01]  /*26960*/  MOV R11, 0x1c1f ;  /* 0x00001c1f000b7802 */ /* 0x000fe20000000f00 */
[----:B------:R-:W-:Y:S02]  /*26970*/  IMAD.MOV.U32 R12, RZ, RZ, RZ ;  /* 0x000000ffff0c7224 */ /* 0x000fe400078e00ff */
[----:B------:R-:W-:Y:S02]  /*26980*/  IMAD.MOV.U32 R15, RZ, RZ, -0x1 ;  /* 0xffffffffff0f7424 */ /* 0x000fe400078e00ff */
[----:B------:R-:W-:-:S07]  /*26990*/  IMAD.MOV.U32 R3, RZ, RZ, R14 ;  /* 0x000000ffff037224 */ /* 0x000fce00078e000e */
[----:B------:R-:W-:Y:S05]  /*269a0*/  WARPSYNC.COLLECTIVE R15, `(.L_x_2903) ;  /* 0x000000000f087348 */ /* 0x000fea0003c00000 */
[----:B------:R0:W1:Y:S02]  /*269b0*/  SHFL.IDX P6, R14, R13, R12, R11 ;  /* 0x0000000c0d0e7389 */ /* 0x00006400000c000b */
[----:B01----:R-:W-:Y:S01]  /*269c0*/  ENDCOLLECTIVE ;  /* 0x000000000000791b */ /* 0x003fe20003800000 */
.L_x_2903:
[----:B------:R-:W-:Y:S02]  /*269d0*/  IMAD.MOV.U32 R7, RZ, RZ, R3 ;  /* 0x000000ffff077224 */ /* 0x000fe400078e0003 */
[----:B------:R-:W-:Y:S02]  /*269e0*/  IMAD.MOV.U32 R13, RZ, RZ, R67 ;  /* 0x000000ffff0d7224 */ /* 0x000fe400078e0043 */
[----:B------:R-:W-:-:S07]  /*269f0*/  IMAD.MOV.U32 R0, RZ, RZ, R14 ;  /* 0x000000ffff007224 */ /* 0x000fce00078e000e */
[----:B------:R-:W-:Y:S05]  /*26a00*/  WARPSYNC.COLLECTIVE R15, `(.L_x_2904) ;  /* 0x000000000f087348 */ /* 0x000fea0003c00000 */
[----:B------:R0:W1:Y:S02]  /*26a10*/  SHFL.IDX P6, R14, R13, R12, R11 ;  /* 0x0000000c0d0e7389 */ /* 0x00006400000c000b */
[----:B01----:R-:W-:Y:S01]  /*26a20*/  ENDCOLLECTIVE ;  /* 0x000000000000791b */ /* 0x003fe20003800000 */
.L_x_2904:
[----:B------:R-:W-:Y:S01]  /*26a30*/  IMAD.MOV.U32 R6, RZ, RZ, R0 ;  /* 0x000000ffff067224 */ /* 0x000fe200078e0000 */
[----:B------:R-:W-:Y:S01]  /*26a40*/  MOV R13, R66 ;  /* 0x00000042000d7202 */ /* 0x000fe20000000f00 */
[----:B------:R-:W-:-:S07]  /*26a50*/  IMAD.MOV.U32 R4, RZ, RZ, R14 ;  /* 0x000000ffff047224 */ /* 0x000fce00078e000e */
[----:B------:R-:W-:Y:S05]  /*26a60*/  WARPSYNC.COLLECTIVE R15, `(.L_x_2905) ;  /* 0x000000000f087348 */ /* 0x000fea0003c00000 */
[----:B------:R0:W1:Y:S02]  /*26a70*/  SHFL.IDX P6, R14, R13, R12, R11 ;  /* 0x0000000c0d0e7389 */ /* 0x00006400000c000b */
[----:B01----:R-:W-:Y:S01]  /*26a80*/  ENDCOLLECTIVE ;  /* 0x000000000000791b */ /* 0x003fe20003800000 */
.L_x_2905:
[----:B------:R-:W-:Y:S05]  /*26a90*/  BRA `(.L_x_2906) ;  /* 0xfffffe8000a47947 */ /* 0x000fea000383ffff */
.L_x_2643:
[----:B------:R-:W-:Y:S01]  /*26aa0*/  BSSY B1, `(.L_x_2907) ;  /* 0x0000008000017945 */ /* 0x000fe20003800000 */
[----:B------:R-:W-:Y:S01]  /*26ab0*/  IMAD.MOV.U32 R13, RZ, RZ, R61 ;  /* 0x000000ffff0d7224 */ /* 0x000fe200078e003d */
[----:B------:R-:W-:Y:S01]  /*26ac0*/  MOV R11, 0x1c1f ;  /* 0x00001c1f000b7802 */ /* 0x000fe20000000f00 */
[----:B------:R-:W-:Y:S02]  /*26ad0*/  IMAD.MOV.U32 R12, RZ, RZ, 0x1 ;  /* 0x00000001ff0c7424 */ /* 0x000fe400078e00ff */
[----:B------:R-:W-:-:S07]  /*26ae0*/  IMAD.MOV.U32 R15, RZ, RZ, -0x1 ;  /* 0xffffffffff0f7424 */ /* 0x000fce00078e00ff */
[----:B------:R-:W-:Y:S05]  /*26af0*/  WARPSYNC.COLLECTIVE R15, `(.L_x_2908) ;  /* 0x000000000f087348 */ /* 0x000fea0003c00000 */
[----:B------:R0:W1:Y:S02]  /*26b00*/  SHFL.IDX P6, R14, R13, R12, R11 ;  /* 0x0000000c0d0e7389 */ /* 0x00006400000c000b */
[----:B01----:R-:W-:Y:S01]  /*26b10*/  ENDCOLLECTIVE ;  /* 0x000000000000791b */ /* 0x003fe20003800000 */
.L_x_2908:
[----:B------:R-:W-:Y:S05]  /*26b20*/  BSYNC B1 ;  /* 0x0000000000017941 */ /* 0x000fea0003800000 */
.L_x_2907:
        /* <DEDUP_REMOVED lines=8> */
.L_x_2909:
[----:B------:R-:W-:Y:S02]  /*26bb0*/  IMAD.MOV.U32 R13, RZ, RZ, R67 ;  /* 0x000000ffff0d7224 */ /* 0x000fe400078e0043 */
[----:B------:R-:W-:-:S07]  /*26bc0*/  IMAD.MOV.U32 R60, RZ, RZ, R14 ;  /* 0x000000ffff3c7224 */ /* 0x000fce00078e000e */
[----:B------:R-:W-:Y:S05]  /*26bd0*/  WARPSYNC.COLLECTIVE R15, `(.L_x_2910) ;  /* 0x000000000f087348 */ /* 0x000fea0003c00000 */
[----:B------:R0:W1:Y:S02]  /*26be0*/  SHFL.IDX P6, R14, R13, R12, R11 ;  /* 0x0000000c0d0e7389 */ /* 0x00006400000c000b */
[----:B01----:R-:W-:Y:S01]  /*26bf0*/  ENDCOLLECTIVE ;  /* 0x000000000000791b */ /* 0x003fe20003800000 */
.L_x_2910:
[----:B------:R-:W-:Y:S01]  /*26c00*/  MOV R13, R66 ;  /* 0x00000042000d7202 */ /* 0x000fe20000000f00 */
[----:B------:R-:W-:-:S07]  /*26c10*/  IMAD.MOV.U32 R67, RZ, RZ, R14 ;  /* 0x000000ffff437224 */ /* 0x000fce00078e000e */
[----:B------:R-:W-:Y:S05]  /*26c20*/  WARPSYNC.COLLECTIVE R15, `(.L_x_2911) ;  /* 0x000000000f087348 */ /* 0x000fea0003c00000 */
[----:B------:R0:W1:Y:S02]  /*26c30*/  SHFL.IDX P6, R14, R13, R12, R11 ;  /* 0x0000000c0d0e7389 */ /* 0x00006400000c000b */
[----:B01----:R-:W-:Y:S01]  /*26c40*/  ENDCOLLECTIVE ;  /* 0x000000000000791b */ /* 0x003fe20003800000 */
.L_x_2911:
[----:B------:R-:W-:Y:S01]  /*26c50*/  IMAD.MOV.U32 R66, RZ, RZ, R14 ;  /* 0x000000ffff427224 */ /* 0x000fe200078e000e */
[----:B------:R-:W-:Y:S06]  /*26c60*/  BRA `(.L_x_2912) ;  /* 0xfffffe8400b07947 */ /* 0x000fec000383ffff */
.L_x_2647:
[----:B0-----:R0:W1:Y:S02]  /*26c70*/  SYNCS.PHASECHK.TRANS64.TRYWAIT P0, [R2+URZ+0x34800], R61 ;  /* 0x0348003d020075a7 */ /* 0x001064000800017f */
[----:B-1----:R-:W-:Y:S05]  /*26c80*/  @!P0 NANOSLEEP.SYNCS 0x989680 ;  /* 0x009896800000895d */ /* 0x002fea0003900000 */
[----:B------:R-:W1:Y:S02]  /*26c90*/  @!P0 SYNCS.PHASECHK.TRANS64 P0, [R2+URZ+0x34800], R61 ;  /* 0x0348003d020085a7 */ /* 0x000e64000800007f */
[----:B-1----:R-:W-:Y:S05]  /*26ca0*/  @!P0 BRA `(.L_x_2647) ;  /* 0xfffffffc00f08947 */ /* 0x002fea000383ffff */
[----:B------:R-:W-:Y:S05]  /*26cb0*/  BRA `(.L_x_2913) ;  /* 0xfffffe8c00107947 */ /* 0x000fea000383ffff */
.L_x_2661:
[----:B-1----:R1:W2:Y:S02]  /*26cc0*/  SYNCS.PHASECHK.TRANS64.TRYWAIT P2, [R6+URZ+0x34830], R3 ;  /* 0x03483003060075a7 */ /* 0x0022a4000804017f */
[----:B--2---:R-:W-:Y:S05]  /*26cd0*/  @!P2 NANOSLEEP.SYNCS 0x989680 ;  /* 0x009896800000a95d */ /* 0x004fea0003900000 */
[----:B------:R-:W2:Y:S02]  /*26ce0*/  @!P2 SYNCS.PHASECHK.TRANS64 P2, [R6+URZ+0x34830], R3 ;  /* 0x034830030600a5a7 */ /* 0x000ea4000804007f */
[----:B--2---:R-:W-:Y:S05]  /*26cf0*/  @!P2 BRA `(.L_x_2661) ;  /* 0xfffffffc00f0a947 */ /* 0x004fea000383ffff */
[----:B------:R-:W-:Y:S05]  /*26d00*/  BRA `(.L_x_2660) ;  /* 0xfffffeb000dc7947 */ /* 0x000fea000383ffff */
.L_x_2668:
[----:B-1----:R1:W2:Y:S02]  /*26d10*/  SYNCS.PHASECHK.TRANS64.TRYWAIT P3, [R20+URZ+0x34830], R3 ;  /* 0x03483003140075a7 */ /* 0x0022a4000806017f */
[----:B--2---:R-:W-:Y:S05]  /*26d20*/  @!P3 NANOSLEEP.SYNCS 0x989680 ;  /* 0x009896800000b95d */ /* 0x004fea0003900000 */
[----:B------:R-:W2:Y:S02]  /*26d30*/  @!P3 SYNCS.PHASECHK.TRANS64 P3, [R20+URZ+0x34830], R3 ;  /* 0x034830031400b5a7 */ /* 0x000ea4000806007f */
[----:B--2---:R-:W-:Y:S05]  /*26d40*/  @!P3 BRA `(.L_x_2668) ;  /* 0xfffffffc00f0b947 */ /* 0x004fea000383ffff */
[----:B------:R-:W-:Y:S05]  /*26d50*/  BRA `(.L_x_2667) ;  /* 0xfffffedc002c7947 */ /* 0x000fea000383ffff */
.L_x_2673:
[----:B-1----:R1:W2:Y:S02]  /*26d60*/  SYNCS.PHASECHK.TRANS64.TRYWAIT P3, [R21+URZ+0x34850], R0 ;  /* 0x03485000150075a7 */ /* 0x0022a4000806017f */
[----:B--2---:R-:W-:Y:S05]  /*26d70*/  @!P3 NANOSLEEP.SYNCS 0x989680 ;  /* 0x009896800000b95d */ /* 0x004fea0003900000 */
[----:B------:R-:W2:Y:S02]  /*26d80*/  @!P3 SYNCS.PHASECHK.TRANS64 P3, [R21+URZ+0x34850], R0 ;  /* 0x034850001500b5a7 */ /* 0x000ea4000806007f */
[----:B--2---:R-:W-:Y:S05]  /*26d90*/  @!P3 BRA `(.L_x_2673) ;  /* 0xfffffffc00f0b947 */ /* 0x004fea000383ffff */
[----:B------:R-:W-:Y:S05]  /*26da0*/  BRA `(.L_x_2672) ;  /* 0xfffffee400f47947 */ /* 0x000fea000383ffff */
.L_x_2681:
[----:B-1----:R1:W2:Y:S02]  /*26db0*/  SYNCS.PHASECHK.TRANS64.TRYWAIT P2, [R3+URZ+0x34830], R4 ;  /* 0x03483004030075a7 */ /* 0x0022a4000804017f */
[----:B--2---:R-:W-:Y:S05]  /*26dc0*/  @!P2 NANOSLEEP.SYNCS 0x989680 ;  /* 0x009896800000a95d */ /* 0x004fea0003900000 */
[----:B------:R-:W2:Y:S02]  /*26dd0*/  @!P2 SYNCS.PHASECHK.TRANS64 P2, [R3+URZ+0x34830], R4 ;  /* 0x034830040300a5a7 */ /* 0x000ea4000804007f */
[----:B--2---:R-:W-:Y:S05]  /*26de0*/  @!P2 BRA `(.L_x_2681) ;  /* 0xfffffffc00f0a947 */ /* 0x004fea000383ffff */
[----:B------:R-:W-:Y:S05]  /*26df0*/  BRA `(.L_x_2680) ;  /* 0xffffff08008c7947 */ /* 0x000fea000383ffff */
.L_x_2686:
[----:B-1----:R1:W2:Y:S02]  /*26e00*/  SYNCS.PHASECHK.TRANS64.TRYWAIT P2, [R15+URZ+0x34850], R0 ;  /* 0x034850000f0075a7 */ /* 0x0022a4000804017f */
[----:B--2---:R-:W-:Y:S05]  /*26e10*/  @!P2 NANOSLEEP.SYNCS 0x989680 ;  /* 0x009896800000a95d */ /* 0x004fea0003900000 */
[----:B------:R-:W2:Y:S02]  /*26e20*/  @!P2 SYNCS.PHASECHK.TRANS64 P2, [R15+URZ+0x34850], R0 ;  /* 0x034850000f00a5a7 */ /* 0x000ea4000804007f */
[----:B--2---:R-:W-:Y:S05]  /*26e30*/  @!P2 BRA `(.L_x_2686) ;  /* 0xfffffffc00f0a947 */ /* 0x004fea000383ffff */
[----:B------:R-:W-:Y:S05]  /*26e40*/  BRA `(.L_x_2685) ;  /* 0xffffff1400547947 */ /* 0x000fea000383ffff */
.L_x_2692:
[----:B-1----:R1:W2:Y:S02]  /*26e50*/  SYNCS.PHASECHK.TRANS64.TRYWAIT P0, [R7+URZ+0x34850], R8 ;  /* 0x03485008070075a7 */ /* 0x0022a4000800017f */
[----:B--2---:R-:W-:Y:S05]  /*26e60*/  @!P0 NANOSLEEP.SYNCS 0x989680 ;  /* 0x009896800000895d */ /* 0x004fea0003900000 */
[----:B------:R-:W2:Y:S02]  /*26e70*/  @!P0 SYNCS.PHASECHK.TRANS64 P0, [R7+URZ+0x34850], R8 ;  /* 0x03485008070085a7 */ /* 0x000ea4000800007f */
[----:B--2---:R-:W-:Y:S05]  /*26e80*/  @!P0 BRA `(.L_x_2692) ;  /* 0xfffffffc00f08947 */ /* 0x004fea000383ffff */
[----:B------:R-:W-:Y:S05]  /*26e90*/  BRA `(.L_x_2691) ;  /* 0xffffff3000787947 */ /* 0x000fea000383ffff */
.L_x_2733:
[----:B------:R-:W0:Y:S01]  /*26ea0*/  S2R R3, SR_TID.X ;  /* 0x0000000000037919 */ /* 0x000e220000002100 */
[----:B------:R-:W-:Y:S01]  /*26eb0*/  BSSY B1, `(.L_x_2914) ;  /* 0x000000a000017945 */ /* 0x000fe20003800000 */
[----:B------:R-:W-:Y:S01]  /*26ec0*/  IMAD.MOV.U32 R12, RZ, RZ, RZ ;  /* 0x000000ffff0c7224 */ /* 0x000fe200078e00ff */
[----:B------:R-:W-:Y:S01]  /*26ed0*/  MOV R15, 0xffffffff ;  /* 0xffffffff000f7802 */ /* 0x000fe20000000f00 */
[----:B------:R-:W-:Y:S01]  /*26ee0*/  IMAD.MOV.U32 R11, RZ, RZ, 0x1f ;  /* 0x0000001fff0b7424 */ /* 0x000fe200078e00ff */
[----:B0-----:R-:W-:-:S04]  /*26ef0*/  SHF.R.U32.HI R3, RZ, 0x5, R3 ;  /* 0x00000005ff037819 */ /* 0x001fc80000011603 */
[----:B------:R-:W-:-:S05]  /*26f00*/  LOP3.LUT R3, R3, 0x3, RZ, 0xc0, !PT ;  /* 0x0000000303037812 */ /* 0x000fca00078ec0ff */
[----:B------:R-:W-:-:S07]  /*26f10*/  IMAD.MOV.U32 R13, RZ, RZ, R3 ;  /* 0x000000ffff0d7224 */ /* 0x000fce00078e0003 */
[----:B------:R-:W-:Y:S05]  /*26f20*/  WARPSYNC.COLLECTIVE R15, `(.L_x_2915) ;  /* 0x000000000f087348 */ /* 0x000fea0003c00000 */
[----:B------:R0:W1:Y:S02]  /*26f30*/  SHFL.IDX P6, R14, R13, R12, R11 ;  /* 0x0000000c0d0e7389 */ /* 0x00006400000c000b */
[----:B01----:R-:W-:Y:S01]  /*26f40*/  ENDCOLLECTIVE ;  /* 0x000000000000791b */ /* 0x003fe20003800000 */
.L_x_2915:
[----:B------:R-:W-:Y:S05]  /*26f50*/  BSYNC B1 ;  /* 0x0000000000017941 */ /* 0x000fea0003800000 */
.L_x_2914:
[----:B------:R-:W-:Y:S05]  /*26f60*/  BRA `(.L_x_2916) ;  /* 0xffffff8400c87947 */ /* 0x000fea000383ffff */
.L_x_2735:
[----:B------:R-:W-:Y:S01]  /*26f70*/  BSSY B1, `(.L_x_2917) ;  /* 0x0000006000017945 */ /* 0x000fe20003800000 */
[----:B------:R-:W-:-:S07]  /*26f80*/  IMAD.MOV.U32 R15, RZ, RZ, -0x1 ;  /* 0xffffffffff0f7424 */ /* 0x000fce00078e00ff */
[----:B0-----:R-:W-:Y:S05]  /*26f90*/  WARPSYNC.COLLECTIVE R15, `(.L_x_2918) ;  /* 0x000000000f0c7348 */ /* 0x001fea0003c00000 */
[----:B------:R-:W-:Y:S02]  /*26fa0*/  ELECT P6, UR62, PT ;  /* 0x00000000003e782f */ /* 0x000fe400038c0000 */
[----:B------:R-:W-:Y:S01]  /*26fb0*/  MOV R14, UR62 ;  /* 0x0000003e000e7c02 */ /* 0x000fe20008000f00 */
[----:B0-----:R-:W-:Y:S10]  /*26fc0*/  ENDCOLLECTIVE ;  /* 0x000000000000791b */ /* 0x001ff40003800000 */
.L_x_2918:
[----:B------:R-:W-:Y:S05]  /*26fd0*/  BSYNC B1 ;  /* 0x0000000000017941 */ /* 0x000fea0003800000 */
.L_x_2917:
[----:B------:R-:W-:Y:S01]  /*26fe0*/  PLOP3.LUT P2, PT, P6, PT, PT, 0x80, 0x0 ;  /* 0x000000000000781c */ /* 0x000fe2000374f070 */
[----:B------:R-:W-:-:S12]  /*26ff0*/  BRA `(.L_x_2734) ;  /* 0xffffff8400bc7947 */ /* 0x000fd8000383ffff */
.L_x_2737:
[----:B0-----:R0:W1:Y:S02]  /*27000*/  SYNCS.PHASECHK.TRANS64.TRYWAIT P0, [R18+URZ+0x34820], R2 ;  /* 0x03482002120075a7 */ /* 0x001064000800017f */
[----:B-1----:R-:W-:Y:S05]  /*27010*/  @!P0 NANOSLEEP.SYNCS 0x989680 ;  /* 0x009896800000895d */ /* 0x002fea0003900000 */
[----:B------:R-:W1:Y:S02]  /*27020*/  @!P0 SYNCS.PHASECHK.TRANS64 P0, [R18+URZ+0x34820], R2 ;  /* 0x03482002120085a7 */ /* 0x000e64000800007f */
[----:B-1----:R-:W-:Y:S05]  /*27030*/  @!P0 BRA `(.L_x_2737) ;  /* 0xfffffffc00f08947 */ /* 0x002fea000383ffff */
[----:B------:R-:W-:Y:S05]  /*27040*/  BRA `(.L_x_2919) ;  /* 0xffffff8400cc7947 */ /* 0x000fea000383ffff */
.L_x_2741:
[----:B-1----:R1:W2:Y:S02]  /*27050*/  SYNCS.PHASECHK.TRANS64.TRYWAIT P0, [R5+URZ+0x348a0], R8 ;  /* 0x0348a008050075a7 */ /* 0x0022a4000800017f */
[----:B--2---:R-:W-:Y:S05]  /*27060*/  @!P0 NANOSLEEP.SYNCS 0x989680 ;  /* 0x009896800000895d */ /* 0x004fea0003900000 */
[----:B------:R-:W2:Y:S02]  /*27070*/  @!P0 SYNCS.PHASECHK.TRANS64 P0, [R5+URZ+0x348a0], R8 ;  /* 0x0348a008050085a7 */ /* 0x000ea4000800007f */
[----:B--2---:R-:W-:Y:S05]  /*27080*/  @!P0 BRA `(.L_x_2741) ;  /* 0xfffffffc00f08947 */ /* 0x004fea000383ffff */
[----:B------:R-:W-:Y:S05]  /*27090*/  BRA `(.L_x_2920) ;  /* 0xffffff8400ec7947 */ /* 0x000fea000383ffff */
.L_x_2748:
[----:B0-----:R0:W2:Y:S02]  /*270a0*/  SYNCS.PHASECHK.TRANS64.TRYWAIT P0, [R5+URZ+0x348c0], R8 ;  /* 0x0348c008050075a7 */ /* 0x0010a4000800017f */
[----:B--2---:R-:W-:Y:S05]  /*270b0*/  @!P0 NANOSLEEP.SYNCS 0x989680 ;  /* 0x009896800000895d */ /* 0x004fea0003900000 */
[----:B------:R-:W2:Y:S02]  /*270c0*/  @!P0 SYNCS.PHASECHK.TRANS64 P0, [R5+URZ+0x348c0], R8 ;  /* 0x0348c008050085a7 */ /* 0x000ea4000800007f */
[----:B--2---:R-:W-:Y:S05]  /*270d0*/  @!P0 BRA `(.L_x_2748) ;  /* 0xfffffffc00f08947 */ /* 0x004fea000383ffff */
[----:B------:R-:W-:Y:S05]  /*270e0*/  BRA `(.L_x_2921) ;  /* 0xffffff8800e47947 */ /* 0x000fea000383ffff */
.L_x_2756:
[----:B0-----:R0:W1:Y:S02]  /*270f0*/  SYNCS.PHASECHK.TRANS64.TRYWAIT P0, [R6+URZ+0x348a0], R5 ;  /* 0x0348a005060075a7 */ /* 0x001064000800017f */
[----:B-1----:R-:W-:Y:S05]  /*27100*/  @!P0 NANOSLEEP.SYNCS 0x989680 ;  /* 0x009896800000895d */ /* 0x002fea0003900000 */
[----:B------:R-:W1:Y:S02]  /*27110*/  @!P0 SYNCS.PHASECHK.TRANS64 P0, [R6+URZ+0x348a0], R5 ;  /* 0x0348a005060085a7 */ /* 0x000e64000800007f */
[----:B-1----:R-:W-:Y:S05]  /*27120*/  @!P0 BRA `(.L_x_2756) ;  /* 0xfffffffc00f08947 */ /* 0x002fea000383ffff */
[----:B------:R-:W-:Y:S05]  /*27130*/  BRA `(.L_x_2922) ;  /* 0xffffff9000087947 */ /* 0x000fea000383ffff */
.L_x_2763:
[----:B-1----:R1:W2:Y:S02]  /*27140*/  SYNCS.PHASECHK.TRANS64.TRYWAIT P0, [R6+URZ+0x348c0], R5 ;  /* 0x0348c005060075a7 */ /* 0x0022a4000800017f */
[----:B--2---:R-:W-:Y:S05]  /*27150*/  @!P0 NANOSLEEP.SYNCS 0x989680 ;  /* 0x009896800000895d */ /* 0x004fea0003900000 */
[----:B------:R-:W2:Y:S02]  /*27160*/  @!P0 SYNCS.PHASECHK.TRANS64 P0, [R6+URZ+0x348c0], R5 ;  /* 0x0348c005060085a7 */ /* 0x000ea4000800007f */
[----:B--2---:R-:W-:Y:S05]  /*27170*/  @!P0 BRA `(.L_x_2763) ;  /* 0xfffffffc00f08947 */ /* 0x004fea000383ffff */
[----:B------:R-:W-:Y:S05]  /*27180*/  BRA `(.L_x_2923) ;  /* 0xffffff9000fc7947 */ /* 0x000fea000383ffff */
.L_x_2779:
        /* <DEDUP_REMOVED lines=11> */
.L_x_2925:
[----:B------:R-:W-:Y:S05]  /*27240*/  BSYNC B0 ;  /* 0x0000000000007941 */ /* 0x000fea0003800000 */
.L_x_2924:
[----:B------:R-:W-:Y:S05]  /*27250*/  BRA `(.L_x_2926) ;  /* 0xffffffa000387947 */ /* 0x000fea000383ffff */
.L_x_2781:
[----:B------:R-:W-:Y:S01]  /*27260*/  BSSY B0, `(.L_x_2927) ;  /* 0x0000006000007945 */ /* 0x000fe20003800000 */
[----:B------:R-:W-:-:S07]  /*27270*/  IMAD.MOV.U32 R15, RZ, RZ, -0x1 ;  /* 0xffffffffff0f7424 */ /* 0x000fce00078e00ff */
[----:B0-----:R-:W-:Y:S05]  /*27280*/  WARPSYNC.COLLECTIVE R15, `(.L_x_2928) ;  /* 0x000000000f0c7348 */ /* 0x001fea0003c00000 */
[----:B------:R-:W-:Y:S02]  /*27290*/  ELECT P6, UR62, PT ;  /* 0x00000000003e782f */ /* 0x000fe400038c0000 */
[----:B------:R-:W-:Y:S01]  /*272a0*/  MOV R14, UR62 ;  /* 0x0000003e000e7c02 */ /* 0x000fe20008000f00 */
[----:B0-----:R-:W-:Y:S10]  /*272b0*/  ENDCOLLECTIVE ;  /* 0x000000000000791b */ /* 0x001ff40003800000 */
.L_x_2928:
[----:B------:R-:W-:Y:S05]  /*272c0*/  BSYNC B0 ;  /* 0x0000000000007941 */ /* 0x000fea0003800000 */
.L_x_2927:
[----:B------:R-:W-:Y:S05]  /*272d0*/  BRA `(.L_x_2929) ;  /* 0xffffffa000447947 */ /* 0x000fea000383ffff */
.L_x_2783:
[----:B0-----:R0:W1:Y:S02]  /*272e0*/  SYNCS.PHASECHK.TRANS64.TRYWAIT P0, [R0+URZ+0x34840], R2 ;  /* 0x03484002000075a7 */ /* 0x001064000800017f */
[----:B-1----:R-:W-:Y:S05]  /*272f0*/  @!P0 NANOSLEEP.SYNCS 0x989680 ;  /* 0x009896800000895d */ /* 0x002fea0003900000 */
[----:B------:R-:W1:Y:S02]  /*27300*/  @!P0 SYNCS.PHASECHK.TRANS64 P0, [R0+URZ+0x34840], R2 ;  /* 0x03484002000085a7 */ /* 0x000e64000800007f */
[----:B-1----:R-:W-:Y:S05]  /*27310*/  @!P0 BRA `(.L_x_2783) ;  /* 0xfffffffc00f08947 */ /* 0x002fea000383ffff */
[----:B------:R-:W-:Y:S05]  /*27320*/  BRA `(.L_x_2930) ;  /* 0xffffffa000a47947 */ /* 0x000fea000383ffff */
.L_x_2787:
[----:B------:R0:W5:Y:S01]  /*27330*/  LDL.LU R9, [R1+0x50] ;  /* 0x0000500001097983 */ /* 0x0001620000300800 */
[----:B------:R-:W-:Y:S01]  /*27340*/  IMAD.MOV.U32 R13, RZ, RZ, R3 ;  /* 0x000000ffff0d7224 */ /* 0x000fe200078e0003 */
[----:B------:R-:W-:Y:S01]  /*27350*/  MOV R15, 0xffffffff ;  /* 0xffffffff000f7802 */ /* 0x000fe20000000f00 */
[----:B------:R-:W-:Y:S01]  /*27360*/  IMAD.MOV.U32 R12, RZ, RZ, RZ ;  /* 0x000000ffff0c7224 */ /* 0x000fe200078e00ff */
[----:B------:R-:W1:Y:S01]  /*27370*/  S2R R5, SR_TID.X ;  /* 0x0000000000057919 */ /* 0x000e620000002100 */
[----:B------:R-:W-:-:S07]  /*27380*/  IMAD.MOV.U32 R11, RZ, RZ, 0x181f ;  /* 0x0000181fff0b7424 */ /* 0x000fce00078e00ff */
[----:B01---5:R-:W-:Y:S05]  /*27390*/  WARPSYNC.COLLECTIVE R15, `(.L_x_2931) ;  /* 0x000000000f087348 */ /* 0x023fea0003c00000 */
[----:B------:R2:W3:Y:S02]  /*273a0*/  SHFL.IDX P6, R14, R13, R12, R11 ;  /* 0x0000000c0d0e7389 */ /* 0x0004e400000c000b */
[----:B0123-5:R-:W-:Y:S01]  /*273b0*/  ENDCOLLECTIVE ;  /* 0x000000000000791b */ /* 0x02ffe20003800000 */
.L_x_2931:
[----:B------:R-:W-:Y:S02]  /*273c0*/  IMAD.MOV.U32 R13, RZ, RZ, R4 ;  /* 0x000000ffff0d7224 */ /* 0x000fe400078e0004 */
[----:B------:R-:W-:-:S07]  /*273d0*/  IMAD.MOV.U32 R6, RZ, RZ, R14 ;  /* 0x000000ffff067224 */ /* 0x000fce00078e000e */
[----:B------:R-:W-:Y:S05]  /*273e0*/  WARPSYNC.COLLECTIVE R15, `(.L_x_2932) ;  /* 0x000000000f087348 */ /* 0x000fea0003c00000 */
[----:B------:R0:W1:Y:S02]  /*273f0*/  SHFL.IDX P6, R14, R13, R12, R11 ;  /* 0x0000000c0d0e7389 */ /* 0x00006400000c000b */
[----:B01----:R-:W-:Y:S01]  /*27400*/  ENDCOLLECTIVE ;  /* 0x000000000000791b */ /* 0x003fe20003800000 */
.L_x_2932:
[----:B------:R-:W-:-:S04]  /*27410*/  LOP3.LUT R5, R5, 0x7f, RZ, 0xc0, !PT ;  /* 0x0000007f05057812 */ /* 0x000fc800078ec0ff */
[----:B------:R-:W-:Y:S01]  /*27420*/  SHF.R.U32.HI R0, RZ, 0x3, R5 ;  /* 0x00000003ff007819 */ /* 0x000fe20000011605 */
[----:B------:R-:W-:Y:S02]  /*27430*/  IMAD R2, R9, R7, RZ ;  /* 0x0000000709027224 */ /* 0x000fe400078e02ff */
[----:B------:R0:W5:Y:S02]  /*27440*/  LDL R9, [R1+0x30] ;  /* 0x0000300001097983 */ /* 0x0001640000100800 */
[----:B------:R-:W-:Y:S02]  /*27450*/  IMAD R0, R10, 0x80, R0 ;  /* 0x000000800a007824 */ /* 0x000fe400078e0200 */
[----:B------:R-:W-:Y:S02]  /*27460*/  IMAD.MOV.U32 R7, RZ, RZ, R14 ;  /* 0x000000ffff077224 */ /* 0x000fe400078e000e */
[----:B------:R-:W-:Y:S01]  /*27470*/  IMAD.MOV.U32 R13, RZ, RZ, R3 ;  /* 0x000000ffff0d7224 */ /* 0x000fe200078e0003 */
[----:B------:R-:W-:Y:S01]  /*27480*/  ISETP.GE.AND P2, PT, R0, R2, PT ;  /* 0x000000020000720c */ /* 0x000fe20003f46270 */
[----:B------:R-:W-:-:S02]  /*27490*/  IMAD.MOV.U32 R12, RZ, RZ, 0x1 ;  /* 0x00000001ff0c7424 */ /* 0x000fc400078e00ff */
[----:B0-----:R-:W-:-:S10]  /*274a0*/  VIADD R5, R0, 0x10 ;  /* 0x0000001000057836 */ /* 0x001fd40000000000 */
[----:B-----5:R-:W-:Y:S05]  /*274b0*/  WARPSYNC.COLLECTIVE R15, `(.L_x_2933) ;  /* 0x000000000f087348 */ /* 0x020fea0003c00000 */
[----:B------:R0:W1:Y:S02]  /*274c0*/  SHFL.IDX P6, R14, R13, R12, R11 ;  /* 0x0000000c0d0e7389 */ /* 0x00006400000c000b */
[----:B01---5:R-:W-:Y:S01]  /*274d0*/  ENDCOLLECTIVE ;  /* 0x000000000000791b */ /* 0x023fe20003800000 */
.L_x_2933:
[----:B------:R-:W-:-:S04]  /*274e0*/  @!P2 LEA R7, P4, R8, R7, 0x1 ;  /* 0x000000070807a211 */ /* 0x000fc800078808ff */
[----:B------:R-:W-:Y:S02]  /*274f0*/  @!P2 IADD3.X R6, RZ, R6, RZ, P4, !PT ;  /* 0x00000006ff06a210 */ /* 0x000fe400027fe4ff */
[----:B------:R-:W-:Y:S02]  /*27500*/  MOV R13, R4 ;  /* 0x00000004000d7202 */ /* 0x000fe40000000f00 */
        /* <DEDUP_REMOVED lines=14> */
.L_x_2934:
[----:B------:R-:W-:Y:S02]  /*275f0*/  IMAD.MOV.U32 R13, RZ, RZ, R3 ;  /* 0x000000ffff0d7224 */ /* 0x000fe400078e0003 */
[----:B------:R-:W-:Y:S02]  /*27600*/  IMAD.MOV.U32 R12, RZ, RZ, 0x2 ;  /* 0x00000002ff0c7424 */ /* 0x000fe400078e00ff */
[----:B------:R-:W-:-:S07]  /*27610*/  IMAD.MOV.U32 R5, RZ, RZ, R14 ;  /* 0x000000ffff057224 */ /* 0x000fce00078e000e */
[----:B------:R-:W-:Y:S05]  /*27620*/  WARPSYNC.COLLECTIVE R15, `(.L_x_2935) ;  /* 0x000000000f087348 */ /* 0x000fea0003c00000 */
[----:B------:R0:W1:Y:S02]  /*27630*/  SHFL.IDX P6, R14, R13, R12, R11 ;  /* 0x0000000c0d0e7389 */ /* 0x00006400000c000b */
[----:B01----:R-:W-:Y:S01]  /*27640*/  ENDCOLLECTIVE ;  /* 0x000000000000791b */ /* 0x003fe20003800000 */
.L_x_2935:
        /* <DEDUP_REMOVED lines=17> */
.L_x_2936:
[----:B------:R-:W-:Y:S01]  /*27760*/  MOV R13, R3 ;  /* 0x00000003000d7202 */ /* 0x000fe20000000f00 */
[----:B------:R-:W-:Y:S01]  /*27770*/  IMAD.MOV.U32 R12, RZ, RZ, 0x3 ;  /* 0x00000003ff0c7424 */ /* 0x000fe200078e00ff */
[----:B------:R-:W-:-:S07]  /*27780*/  MOV R5, R14 ;  /* 0x0000000e00057202 */ /* 0x000fce0000000f00 */
[----:B------:R-:W-:Y:S05]  /*27790*/  WARPSYNC.COLLECTIVE R15, `(.L_x_2937) ;  /* 0x000000000f087348 */ /* 0x000fea0003c00000 */
[----:B------:R0:W1:Y:S02]  /*277a0*/  SHFL.IDX P6, R14, R13, R12, R11 ;  /* 0x0000000c0d0e7389 */ /* 0x00006400000c000b */
[----:B01----:R-:W-:Y:S01]  /*277b0*/  ENDCOLLECTIVE ;  /* 0x000000000000791b */ /* 0x003fe20003800000 */
.L_x_2937:
        /* <DEDUP_REMOVED lines=17> */
.L_x_2938:
[----:B------:R-:W-:Y:S01]  /*278d0*/  IMAD.MOV.U32 R13, RZ, RZ, R3 ;  /* 0x000000ffff0d7224 */ /* 0x000fe200078e0003 */
[----:B------:R-:W-:Y:S01]  /*278e0*/  MOV R12, 0x4 ;  /* 0x00000004000c7802 */ /* 0x000fe20000000f00 */
[----:B------:R-:W-:-:S07]  /*278f0*/  IMAD.MOV.U32 R5, RZ, RZ, R14 ;  /* 0x000000ffff057224 */ /* 0x000fce00078e000e */
[----:B------:R-:W-:Y:S05]  /*27900*/  WARPSYNC.COLLECTIVE R15, `(.L_x_2939) ;  /* 0x000000000f087348 */ /* 0x000fea0003c00000 */
[----:B------:R0:W1:Y:S02]  /*27910*/  SHFL.IDX P6, R14, R13, R12, R11 ;  /* 0x0000000c0d0e7389 */ /* 0x00006400000c000b */
[----:B01----:R-:W-:Y:S01]  /*27920*/  ENDCOLLECTIVE ;  /* 0x000000000000791b */ /* 0x003fe20003800000 */
.L_x_2939:
[----:B------:R-:W-:-:S04]  /*27930*/  @!P2 LEA R5, P4, R8, R5, 0x1 ;  /* 0x000000050805a211 */ /* 0x000fc800078808ff */
[----:B------:R-:W-:-:S05]  /*27940*/  @!P2 IADD3.X R6, RZ, R6, RZ, P4, !PT ;  /* 0x00000006ff06a210 */ /* 0x000fca00027fe4ff */
        /* <DEDUP_REMOVED lines=15> */
.L_x_2940:
[----:B------:R-:W-:Y:S02]  /*27a40*/  IMAD.MOV.U32 R13, RZ, RZ, R3 ;  /* 0x000000ffff0d7224 */ /* 0x000fe400078e0003 */
[----:B------:R-:W-:Y:S02]  /*27a50*/  IMAD.MOV.U32 R12, RZ, RZ, 0x5 ;  /* 0x00000005ff0c7424 */ /* 0x000fe400078e00ff */
[----:B------:R-:W-:-:S07]  /*27a60*/  IMAD.MOV.U32 R5, RZ, RZ, R14 ;  /* 0x000000ffff057224 */ /* 0x000fce00078e000e */
[----:B------:R-:W-:Y:S05]  /*27a70*/  WARPSYNC.COLLECTIVE R15, `(.L_x_2941) ;  /* 0x000000000f087348 */ /* 0x000fea0003c00000 */
[----:B------:R0:W1:Y:S02]  /*27a80*/  SHFL.IDX P6, R14, R13, R12, R11 ;  /* 0x0000000c0d0e7389 */ /* 0x00006400000c000b */
[----:B01----:R-:W-:Y:S01]  /*27a90*/  ENDCOLLECTIVE ;  /* 0x000000000000791b */ /* 0x003fe20003800000 */
.L_x_2941:
[----:B------:R-:W-:-:S05]  /*27aa0*/  @!P2 LEA R5, P4, R8, R5, 0x1 ;  /* 0x000000050805a211 */ /* 0x000fca00078808ff */
[----:B------:R-:W-:-:S05]  /*27ab0*/  @!P2 IMAD.X R6, RZ, RZ, R6, P4 ;  /* 0x000000ffff06a224 */ /* 0x000fca00020e0606 */
[----:B------:R-:W-:Y:S01]  /*27ac0*/  @!P2 MOV R7, R6 ;  /* 0x000000060007a202 */ /* 0x000fe20000000f00 */
        /* <DEDUP_REMOVED lines=14> */
.L_x_2942:
[----:B------:R-:W-:Y:S02]  /*27bb0*/  IMAD.MOV.U32 R13, RZ, RZ, R3 ;  /* 0x000000ffff0d7224 */ /* 0x000fe400078e0003 */
[----:B------:R-:W-:Y:S02]  /*27bc0*/  IMAD.MOV.U32 R12, RZ, RZ, 0x6 ;  /* 0x00000006ff0c7424 */ /* 0x000fe400078e00ff */
[----:B------:R-:W-:-:S07]  /*27bd0*/  IMAD.MOV.U32 R5, RZ, RZ, R14 ;  /* 0x000000ffff057224 */ /* 0x000fce00078e000e */
[----:B------:R-:W-:Y:S05]  /*27be0*/  WARPSYNC.COLLECTIVE R15, `(.L_x_2943) ;  /* 0x000000000f087348 */ /* 0x000fea0003c00000 */
[----:B------:R0:W1:Y:S02]  /*27bf0*/  SHFL.IDX P6, R14, R13, R12, R11 ;  /* 0x0000000c0d0e7389 */ /* 0x00006400000c000b */
[----:B01----:R-:W-:Y:S01]  /*27c00*/  ENDCOLLECTIVE ;  /* 0x000000000000791b */ /* 0x003fe20003800000 */
.L_x_2943:
        /* <DEDUP_REMOVED lines=17> */
.L_x_2944:
[----:B------:R-:W-:Y:S02]  /*27d20*/  IMAD.MOV.U32 R13, RZ, RZ, R3 ;  /* 0x000000ffff0d7224 */ /* 0x000fe400078e0003 */
[----:B------:R-:W-:Y:S02]  /*27d30*/  IMAD.MOV.U32 R12, RZ, RZ, 0x7 ;  /* 0x00000007ff0c7424 */ /* 0x000fe400078e00ff */
[----:B------:R-:W-:-:S07]  /*27d40*/  IMAD.MOV.U32 R5, RZ, RZ, R14 ;  /* 0x000000ffff057224 */ /* 0x000fce00078e000e */
[----:B------:R-:W-:Y:S05]  /*27d50*/  WARPSYNC.COLLECTIVE R15, `(.L_x_2945) ;  /* 0x000000000f087348 */ /* 0x000fea0003c00000 */
[----:B------:R0:W1:Y:S02]  /*27d60*/  SHFL.IDX P6, R14, R13, R12, R11 ;  /* 0x0000000c0d0e7389 */ /* 0x00006400000c000b */
[----:B01----:R-:W-:Y:S01]  /*27d70*/  ENDCOLLECTIVE ;  /* 0x000000000000791b */ /* 0x003fe20003800000 */
.L_x_2945:
[----:B------:R-:W-:-:S05]  /*27d80*/  @!P2 LEA R5, P4, R8, R5, 0x1 ;  /* 0x000000050805a211 */ /* 0x000fca00078808ff */
[----:B------:R-:W-:-:S05]  /*27d90*/  @!P2 IMAD.X R6, RZ, RZ, R6, P4 ;  /* 0x000000ffff06a224 */ /* 0x000fca00020e0606 */
[----:B------:R-:W-:Y:S01]  /*27da0*/  @!P2 MOV R7, R6 ;  /* 0x000000060007a202 */ /* 0x000fe20000000f00 */
[----:B------:R-:W-:Y:S02]  /*27db0*/  IMAD.MOV.U32 R13, RZ, RZ, R4 ;  /* 0x000000ffff0d7224 */ /* 0x000fe400078e0004 */
[----:B------:R-:W-:-:S05]  /*27dc0*/  @!P2 IMAD.MOV.U32 R6, RZ, RZ, R5 ;  /* 0x000000ffff06a224 */ /* 0x000fca00078e0005 */
[----:B------:R-:W-:Y:S01]  /*27dd0*/  @!PT LDS RZ, [RZ] ;  /* 0x00000000fffff984 */ /* 0x000fe20000000800 */
[----:B------:R-:W-:Y:S01]  /*27de0*/  @!PT LDS RZ, [RZ] ;  /* 0x00000000fffff984 */ /* 0x000fe20000000800 */
[----:B------:R-:W-:Y:S01]  /*27df0*/  @!PT LDS RZ, [RZ] ;  /* 0x00000000fffff984 */ /* 0x000fe20000000800 */
[----:B------:R0:W-:Y:S01]  /*27e00*/  @!P2 LDGSTS.E.BYPASS.LTC128B.128 [R9+0x13400], desc[UR60][R6.64], !P3 ;  /* 0x134000000609afae */ /* 0x0001e2000d901d7c */
[----:B------:R-:W-:-:S03]  /*27e10*/  MOV R5, R14 ;  /* 0x0000000e00057202 */ /* 0x000fc60000000f00 */
[----:B------:R0:W-:Y:S04]  /*27e20*/  @!P2 LDGSTS.E.BYPASS.LTC128B.128 [R9+0x17400], desc[UR60][R6.64+0x80], !P0 ;  /* 0x174000800609afae */ /* 0x0001e8000c101d7c */
[----:B0-----:R-:W-:Y:S05]  /*27e30*/  WARPSYNC.COLLECTIVE R15, `(.L_x_2946) ;  /* 0x000000000f087348 */ /* 0x001fea0003c00000 */
[----:B------:R1:W2:Y:S02]  /*27e40*/  SHFL.IDX P6, R14, R13, R12, R11 ;  /* 0x0000000c0d0e7389 */ /* 0x0002a400000c000b */
[----:B012---:R-:W-:Y:S01]  /*27e50*/  ENDCOLLECTIVE ;  /* 0x000000000000791b */ /* 0x007fe20003800000 */
.L_x_2946:
[----:B------:R-:W-:Y:S01]  /*27e60*/  @!PT LDS RZ, [RZ] ;  /* 0x00000000fffff984 */ /* 0x000fe20000000800 */
[----:B------:R-:W-:Y:S01]  /*27e70*/  @!PT LDS RZ, [RZ] ;  /* 0x00000000fffff984 */ /* 0x000fe20000000800 */
[----:B------:R-:W-:Y:S01]  /*27e80*/  @!PT LDS RZ, [RZ] ;  /* 0x00000000fffff984 */ /* 0x000fe20000000800 */
[----:B------:R0:W-:Y:S01]  /*27e90*/  @!P2 LDGSTS.E.BYPASS.LTC128B.128 [R9+0x1b400], desc[UR60][R6.64+0x100], !P1 ;  /* 0x1b4001000609afae */ /* 0x0001e2000c901d7c */
[----:B------:R-:W-:Y:S01]  /*27ea0*/  IMAD.MOV.U32 R3, RZ, RZ, R14 ;  /* 0x000000ffff037224 */ /* 0x000fe200078e000e */
[----:B------:R-:W-:Y:S06]  /*27eb0*/  BRA `(.L_x_2947) ;  /* 0xffffffa4005c7947 */ /* 0x000fec000383ffff */
.L_x_2792:
[----:B----4-:R4:W0:Y:S02]  /*27ec0*/  SYNCS.PHASECHK.TRANS64.TRYWAIT P0, [R18+URZ+0x34820], R0 ;  /* 0x03482000120075a7 */ /* 0x010824000800017f */
[----:B0-----:R-:W-:Y:S05]  /*27ed0*/  @!P0 NANOSLEEP.SYNCS 0x989680 ;  /* 0x009896800000895d */ /* 0x001fea0003900000 */
[----:B------:R-:W0:Y:S02]  /*27ee0*/  @!P0 SYNCS.PHASECHK.TRANS64 P0, [R18+URZ+0x34820], R0 ;  /* 0x03482000120085a7 */ /* 0x000e24000800007f */
[----:B0-----:R-:W-:Y:S05]  /*27ef0*/  @!P0 BRA `(.L_x_2792) ;  /* 0xfffffffc00f08947 */ /* 0x001fea000383ffff */
[----:B------:R-:W-:Y:S05]  /*27f00*/  BRA `(.L_x_2948) ;  /* 0xffffffa400d07947 */ /* 0x000fea000383ffff */
.L_x_2801:
[----:B-1----:R1:W2:Y:S02]  /*27f10*/  SYNCS.PHASECHK.TRANS64.TRYWAIT P0, [R3+URZ+0x34840], R2 ;  /* 0x03484002030075a7 */ /* 0x0022a4000800017f */
[----:B--2---:R-:W-:Y:S05]  /*27f20*/  @!P0 NANOSLEEP.SYNCS 0x989680 ;  /* 0x009896800000895d */ /* 0x004fea0003900000 */
[----:B------:R-:W2:Y:S02]  /*27f30*/  @!P0 SYNCS.PHASECHK.TRANS64 P0, [R3+URZ+0x34840], R2 ;  /* 0x03484002030085a7 */ /* 0x000ea4000800007f */
[----:B--2---:R-:W-:Y:S05]  /*27f40*/  @!P0 BRA `(.L_x_2801) ;  /* 0xfffffffc00f08947 */ /* 0x004fea000383ffff */
[----:B------:R-:W-:Y:S05]  /*27f50*/  BRA `(.L_x_2949) ;  /* 0xffffffa800ac7947 */ /* 0x000fea000383ffff */
.L_x_2808:
[----:B0-----:R0:W1:Y:S02]  /*27f60*/  SYNCS.PHASECHK.TRANS64.TRYWAIT P0, [R2+URZ+0x34860], R3 ;  /* 0x03486003020075a7 */ /* 0x001064000800017f */
[----:B-1----:R-:W-:Y:S05]  /*27f70*/  @!P0 NANOSLEEP.SYNCS 0x989680 ;  /* 0x009896800000895d */ /* 0x002fea0003900000 */
[----:B------:R-:W1:Y:S02]  /*27f80*/  @!P0 SYNCS.PHASECHK.TRANS64 P0, [R2+URZ+0x34860], R3 ;  /* 0x03486003020085a7 */ /* 0x000e64000800007f */
[----:B-1----:R-:W-:Y:S05]  /*27f90*/  @!P0 BRA `(.L_x_2808) ;  /* 0xfffffffc00f08947 */ /* 0x002fea000383ffff */
[----:B------:R-:W-:Y:S05]  /*27fa0*/  BRA `(.L_x_2950) ;  /* 0xffffffac00b87947 */ /* 0x000fea000383ffff */
.L_x_2818:
[----:B-1----:R1:W2:Y:S02]  /*27fb0*/  SYNCS.PHASECHK.TRANS64.TRYWAIT P0, [R3+URZ+0x34840], R2 ;  /* 0x03484002030075a7 */ /* 0x0022a4000800017f */
[----:B--2---:R-:W-:Y:S05]  /*27fc0*/  @!P0 NANOSLEEP.SYNCS 0x989680 ;  /* 0x009896800000895d */ /* 0x004fea0003900000 */
[----:B------:R-:W2:Y:S02]  /*27fd0*/  @!P0 SYNCS.PHASECHK.TRANS64 P0, [R3+URZ+0x34840], R2 ;  /* 0x03484002030085a7 */ /* 0x000ea4000800007f */
[----:B--2---:R-:W-:Y:S05]  /*27fe0*/  @!P0 BRA `(.L_x_2818) ;  /* 0xfffffffc00f08947 */ /* 0x004fea000383ffff */
[----:B------:R-:W-:Y:S05]  /*27ff0*/  BRA `(.L_x_2951) ;  /* 0xffffffb400507947 */ /* 0x000fea000383ffff */
.L_x_2825:
[----:B0-----:R0:W1:Y:S02]  /*28000*/  SYNCS.PHASECHK.TRANS64.TRYWAIT P0, [R2+URZ+0x34860], R3 ;  /* 0x03486003020075a7 */ /* 0x001064000800017f */
[----:B-1----:R-:W-:Y:S05]  /*28010*/  @!P0 NANOSLEEP.SYNCS 0x989680 ;  /* 0x009896800000895d */ /* 0x002fea0003900000 */
[----:B------:R-:W1:Y:S02]  /*28020*/  @!P0 SYNCS.PHASECHK.TRANS64 P0, [R2+URZ+0x34860], R3 ;  /* 0x03486003020085a7 */ /* 0x000e64000800007f */
[----:B-1----:R-:W-:Y:S05]  /*28030*/  @!P0 BRA `(.L_x_2825) ;  /* 0xfffffffc00f08947 */ /* 0x002fea000383ffff */
[----:B------:R-:W-:Y:S05]  /*28040*/  BRA `(.L_x_2952) ;  /* 0xffffffb8005c7947 */ /* 0x000fea000383ffff */
.L_x_2835:
[----:B--2---:R2:W3:Y:S02]  /*28050*/  SYNCS.PHASECHK.TRANS64.TRYWAIT P0, [R3+URZ+0x34840], R2 ;  /* 0x03484002030075a7 */ /* 0x0044e4000800017f */
[----:B---3--:R-:W-:Y:S05]  /*28060*/  @!P0 NANOSLEEP.SYNCS 0x989680 ;  /* 0x009896800000895d */ /* 0x008fea0003900000 */
[----:B------:R-:W3:Y:S02]  /*28070*/  @!P0 SYNCS.PHASECHK.TRANS64 P0, [R3+URZ+0x34840], R2 ;  /* 0x03484002030085a7 */ /* 0x000ee4000800007f */
[----:B---3--:R-:W-:Y:S05]  /*28080*/  @!P0 BRA `(.L_x_2835) ;  /* 0xfffffffc00f08947 */ /* 0x008fea000383ffff */
[----:B------:R-:W-:Y:S05]  /*28090*/  BRA `(.L_x_2953) ;  /* 0xffffffbc00cc7947 */ /* 0x000fea000383ffff */
.L_x_2842:
[----:B0-----:R0:W1:Y:S02]  /*280a0*/  SYNCS.PHASECHK.TRANS64.TRYWAIT P0, [R2+URZ+0x34860], R5 ;  /* 0x03486005020075a7 */ /* 0x001064000800017f */
[----:B-1----:R-:W-:Y:S05]  /*280b0*/  @!P0 NANOSLEEP.SYNCS 0x989680 ;  /* 0x009896800000895d */ /* 0x002fea0003900000 */
[----:B------:R-:W1:Y:S02]  /*280c0*/  @!P0 SYNCS.PHASECHK.TRANS64 P0, [R2+URZ+0x34860], R5 ;  /* 0x03486005020085a7 */ /* 0x000e64000800007f */
[----:B-1----:R-:W-:Y:S05]  /*280d0*/  @!P0 BRA `(.L_x_2842) ;  /* 0xfffffffc00f08947 */ /* 0x002fea000383ffff */
[----:B------:R-:W-:Y:S05]  /*280e0*/  BRA `(.L_x_2954) ;  /* 0xffffffc000d47947 */ /* 0x000fea000383ffff */
.L_x_2854:
[----:B---3--:R3:W4:Y:S02]  /*280f0*/  SYNCS.PHASECHK.TRANS64.TRYWAIT P0, [R0+URZ+0x34860], R2 ;  /* 0x03486002000075a7 */ /* 0x008724000800017f */
[----:B----4-:R-:W-:Y:S05]  /*28100*/  @!P0 NANOSLEEP.SYNCS 0x989680 ;  /* 0x009896800000895d */ /* 0x010fea0003900000 */
[----:B------:R-:W4:Y:S02]  /*28110*/  @!P0 SYNCS.PHASECHK.TRANS64 P0, [R0+URZ+0x34860], R2 ;  /* 0x03486002000085a7 */ /* 0x000f24000800007f */
[----:B----4-:R-:W-:Y:S05]  /*28120*/  @!P0 BRA `(.L_x_2854) ;  /* 0xfffffffc00f08947 */ /* 0x010fea000383ffff */
[----:B------:R-:W-:Y:S05]  /*28130*/  BRA `(.L_x_2955) ;  /* 0xffffffc8002c7947 */ /* 0x000fea000383ffff */
.L_x_2862:
[----:B----4-:R-:W4:Y:S01]  /*28140*/  LDL R0, [R1] ;  /* 0x0000000001007983 */ /* 0x010f220000100800 */
[----:B------:R-:W-:Y:S01]  /*28150*/  BSSY B0, `(.L_x_2956) ;  /* 0x0000008000007945 */ /* 0x000fe20003800000 */
[----:B------:R-:W-:Y:S01]  /*28160*/  MOV R12, RZ ;  /* 0x000000ff000c7202 */ /* 0x000fe20000000f00 */
[----:B------:R-:W-:Y:S02]  /*28170*/  IMAD.MOV.U32 R11, RZ, RZ, 0x1f ;  /* 0x0000001fff0b7424 */ /* 0x000fe400078e00ff */
[----:B------:R-:W-:Y:S02]  /*28180*/  IMAD.MOV.U32 R15, RZ, RZ, -0x1 ;  /* 0xffffffffff0f7424 */ /* 0x000fe400078e00ff */
[----:B----4-:R-:W-:-:S07]  /*28190*/  IMAD.MOV.U32 R13, RZ, RZ, R0 ;  /* 0x000000ffff0d7224 */ /* 0x010fce00078e0000 */
[----:B-123--:R-:W-:Y:S05]  /*281a0*/  WARPSYNC.COLLECTIVE R15, `(.L_x_2957) ;  /* 0x000000000f087348 */ /* 0x00efea0003c00000 */
[----:B------:R0:W4:Y:S02]  /*281b0*/  SHFL.IDX P6, R14, R13, R12, R11 ;  /* 0x0000000c0d0e7389 */ /* 0x00012400000c000b */
[----:B01234-:R-:W-:Y:S01]  /*281c0*/  ENDCOLLECTIVE ;  /* 0x000000000000791b */ /* 0x01ffe20003800000 */
.L_x_2957:
[----:B------:R-:W-:Y:S05]  /*281d0*/  BSYNC B0 ;  /* 0x0000000000007941 */ /* 0x000fea0003800000 */
.L_x_2956:
[----:B------:R0:W5:Y:S01]  /*281e0*/  LDL R2, [R1+0xc] ;  /* 0x00000c0001027983 */ /* 0x0001620000100800 */
[----:B------:R-:W-:Y:S01]  /*281f0*/  MOV R13, R0 ;  /* 0x00000000000d7202 */ /* 0x000fe20000000f00 */
[----:B------:R-:W-:Y:S01]  /*28200*/  IMAD.MOV.U32 R12, RZ, RZ, 0x1 ;  /* 0x00000001ff0c7424 */ /* 0x000fe200078e00ff */
[----:B------:R-:W-:Y:S01]  /*28210*/  LOP3.LUT P1, RZ, R10, 0x1, RZ, 0xc0, !PT ;  /* 0x000000010aff7812 */ /* 0x000fe2000782c0ff */
[----:B------:R-:W-:Y:S02]  /*28220*/  IMAD.MOV.U32 R11, RZ, RZ, 0x1f ;  /* 0x0000001fff0b7424 */ /* 0x000fe400078e00ff */
[----:B------:R-:W-:Y:S02]  /*28230*/  IMAD.MOV.U32 R15, RZ, RZ, -0x1 ;  /* 0xffffffffff0f7424 */ /* 0x000fe400078e00ff */
[----:B0-----:R-:W-:-:S08]  /*28240*/  IMAD.MOV.U32 R5, RZ, RZ, R14 ;  /* 0x000000ffff057224 */ /* 0x001fd000078e000e */
[----:B-----5:R-:W-:Y:S05]  /*28250*/  WARPSYNC.COLLECTIVE R15, `(.L_x_2958) ;  /* 0x000000000f087348 */ /* 0x020fea0003c00000 */
[----:B------:R0:W1:Y:S02]  /*28260*/  SHFL.IDX P6, R14, R13, R12, R11 ;  /* 0x0000000c0d0e7389 */ /* 0x00006400000c000b */
[----:B01---5:R-:W-:Y:S01]  /*28270*/  ENDCOLLECTIVE ;  /* 0x000000000000791b */ /* 0x023fe20003800000 */
.L_x_2958:
        /* <DEDUP_REMOVED lines=11> */
[----:B------:R-:W-:Y:S01]  /*28330*/  MOV R6, RZ ;  /* 0x000000ff00067202 */ /* 0x000fe20000000f00 */
[----:B------:R-:W-:Y:S01]  /*28340*/  IMAD.MOV.U32 R11, RZ, RZ, RZ ;  /* 0x000000ffff0b7224 */ /* 0x000fe200078e00ff */
[C---:B------:R-:W-:Y:S02]  /*28350*/  ISETP.GE.U32.AND P2, PT, R16.reuse, 0x8, PT ;  /* 0x000000081000780c */ /* 0x040fe40003f46070 */
[C---:B------:R-:W-:Y:S01]  /*28360*/  ISETP.GE.U32.AND P3, PT, R16.reuse, 0x10, PT ;  /* 0x000000101000780c */ /* 0x040fe20003f66070 */
[----:B--2---:R-:W-:Y:S02]  /*28370*/  @!P0 IMAD.MOV.U32 R4, RZ, RZ, R8 ;  /* 0x000000ffff048224 */ /* 0x004fe400078e0008 */
[----:B------:R-:W-:Y:S02]  /*28380*/  IMAD.MOV.U32 R8, RZ, RZ, RZ ;  /* 0x000000ffff087224 */ /* 0x000fe400078e00ff */
[----:B---3--:R-:W-:Y:S01]  /*28390*/  @!P0 IMAD.MOV.U32 R6, RZ, RZ, R2 ;  /* 0x000000ffff068224 */ /* 0x008fe200078e0002 */
[----:B------:R-:W-:-:S03]  /*283a0*/  ISETP.GE.U32.AND P0, PT, R16, 0x2, PT ;  /* 0x000000021000780c */ /* 0x000fc60003f06070 */
[----:B------:R-:W-:-:S04]  /*283b0*/  IMAD R2, R6, R4, RZ ;  /* 0x0000000406027224 */ /* 0x000fc800078e02ff */
[----:B------:R-:W-:-:S07]  /*283c0*/  IMAD.MOV.U32 R13, RZ, RZ, R2 ;  /* 0x000000ffff0d7224 */ /* 0x000fce00078e0002 */
[----:B------:R-:W-:Y:S05]  /*283d0*/  WARPSYNC.COLLECTIVE R15, `(.L_x_2959) ;  /* 0x000000000f087348 */ /* 0x000fea0003c00000 */
[----:B------:R0:W1:Y:S02]  /*283e0*/  SHFL.UP P6, R14, R13, R12, R11 ;  /* 0x0400000c0d0e7389 */ /* 0x00006400000c000b */
[----:B01----:R-:W-:Y:S01]  /*283f0*/  ENDCOLLECTIVE ;  /* 0x000000000000791b */ /* 0x003fe20003800000 */
.L_x_2959:
[----:B------:R-:W-:Y:S01]  /*28400*/  IMAD.MOV.U32 R12, RZ, RZ, 0x2 ;  /* 0x00000002ff0c7424 */ /* 0x000fe200078e00ff */
        /* <DEDUP_REMOVED lines=8> */
.L_x_2960:
        /* <DEDUP_REMOVED lines=8> */
.L_x_2961:
        /* <DEDUP_REMOVED lines=8> */
.L_x_2962:
        /* <DEDUP_REMOVED lines=8> */
.L_x_2963:
[----:B------:R-:W-:Y:S01]  /*28610*/  IMAD.MOV.U32 R12, RZ, RZ, 0x1f ;  /* 0x0000001fff0c7424 */ /* 0x000fe200078e00ff */
[----:B------:R-:W-:Y:S02]  /*28620*/  MOV R11, 0x1f ;  /* 0x0000001f000b7802 */ /* 0x000fe40000000f00 */
[----:B------:R-:W-:-:S04]  /*28630*/  MOV R3, R14 ;  /* 0x0000000e00037202 */ /* 0x000fc80000000f00 */
[----:B------:R-:W-:-:S05]  /*28640*/  SEL R3, R3, RZ, P3 ;  /* 0x000000ff03037207 */ /* 0x000fca0001800000 */
[----:B------:R-:W-:-:S04]  /*28650*/  IMAD.IADD R7, R2, 0x1, R3 ;  /* 0x0000000102077824 */ /* 0x000fc800078e0203 */
[----:B------:R-:W-:-:S07]  /*28660*/  IMAD.MOV.U32 R13, RZ, RZ, R7 ;  /* 0x000000ffff0d7224 */ /* 0x000fce00078e0007 */
[----:B------:R-:W-:Y:S05]  /*28670*/  WARPSYNC.COLLECTIVE R15, `(.L_x_2964) ;  /* 0x000000000f087348 */ /* 0x000fea0003c00000 */
[----:B------:R0:W1:Y:S02]  /*28680*/  SHFL.IDX P6, R14, R13, R12, R11 ;  /* 0x0000000c0d0e7389 */ /* 0x00006400000c000b */
[----:B01----:R-:W-:Y:S01]  /*28690*/  ENDCOLLECTIVE ;  /* 0x000000000000791b */ /* 0x003fe20003800000 */
.L_x_2964:
[----:B------:R-:W-:Y:S01]  /*286a0*/  IMAD.MOV.U32 R9, RZ, RZ, R14 ;  /* 0x000000ffff097224 */ /* 0x000fe200078e000e */
[----:B------:R-:W-:Y:S06]  /*286b0*/  BRA `(.L_x_2965) ;  /* 0xffffffc800b47947 */ /* 0x000fec000383ffff */
.L_x_2865:
[----:B------:R-:W-:Y:S01]  /*286c0*/  BSSY B0, `(.L_x_2966) ;  /* 0x0000008000007945 */ /* 0x000fe20003800000 */
[----:B------:R-:W-:Y:S01]  /*286d0*/  IMAD.MOV.U32 R13, RZ, RZ, R2 ;  /* 0x000000ffff0d7224 */ /* 0x000fe200078e0002 */
[----:B------:R-:W-:Y:S01]  /*286e0*/  MOV R12, 0x1 ;  /* 0x00000001000c7802 */ /* 0x000fe20000000f00 */
[----:B------:R-:W-:Y:S02]  /*286f0*/  IMAD.MOV.U32 R11, RZ, RZ, RZ ;  /* 0x000000ffff0b7224 */ /* 0x000fe400078e00ff */
[----:B------:R-:W-:-:S07]  /*28700*/  IMAD.MOV.U32 R15, RZ, RZ, -0x1 ;  /* 0xffffffffff0f7424 */ /* 0x000fce00078e00ff */
[----:B0-----:R-:W-:Y:S05]  /*28710*/  WARPSYNC.COLLECTIVE R15, `(.L_x_2967) ;  /* 0x000000000f087348 */ /* 0x001fea0003c00000 */
[----:B------:R1:W2:Y:S02]  /*28720*/  SHFL.UP P6, R14, R13, R12, R11 ;  /* 0x0400000c0d0e7389 */ /* 0x0002a400000c000b */
[----:B012---:R-:W-:Y:S01]  /*28730*/  ENDCOLLECTIVE ;  /* 0x000000000000791b */ /* 0x007fe20003800000 */
.L_x_2967:
[----:B------:R-:W-:Y:S05]  /*28740*/  BSYNC B0 ;  /* 0x0000000000007941 */ /* 0x000fea0003800000 */
.L_x_2966:
[----:B------:R-:W2:Y:S01]  /*28750*/  LDL R7, [R1+0x10] ;  /* 0x0000100001077983 */ /* 0x000ea20000100800 */
[----:B------:R-:W-:Y:S01]  /*28760*/  IMAD.MOV.U32 R3, RZ, RZ, R14 ;  /* 0x000000ffff037224 */ /* 0x000fe200078e000e */
[----:B------:R-:W-:Y:S01]  /*28770*/  MOV R15, 0xffffffff ;  /* 0xffffffff000f7802 */ /* 0x000fe20000000f00 */
[----:B------:R-:W-:Y:S02]  /*28780*/  IMAD.MOV.U32 R12, RZ, RZ, 0x2 ;  /* 0x00000002ff0c7424 */ /* 0x000fe400078e00ff */
[----:B------:R-:W-:Y:S01]  /*28790*/  IMAD.MOV.U32 R11, RZ, RZ, RZ ;  /* 0x000000ffff0b7224 */ /* 0x000fe200078e00ff */
[----:B--2---:R-:W-:-:S04]  /*287a0*/  LOP3.LUT P4, RZ, R7, 0x1, RZ, 0xc0, !PT ;  /* 0x0000000107ff7812 */ /* 0x004fc8000788c0ff */
[----:B------:R-:W-:-:S04]  /*287b0*/  SEL R3, R3, RZ, P4 ;  /* 0x000000ff03037207 */ /* 0x000fc80002000000 */
[----:B------:R-:W-:-:S05]  /*287c0*/  IADD3 R2, R2, R3, RZ ;  /* 0x0000000302027210 */ /* 0x000fca0007ffe0ff */
[----:B------:R-:W-:-:S07]  /*287d0*/  IMAD.MOV.U32 R13, RZ, RZ, R2 ;  /* 0x000000ffff0d7224 */ /* 0x000fce00078e0002 */
[----:B------:R-:W-:Y:S05]  /*287e0*/  WARPSYNC.COLLECTIVE R15, `(.L_x_2968) ;  /* 0x000000000f087348 */ /* 0x000fea0003c00000 */
[----:B------:R0:W1:Y:S02]  /*287f0*/  SHFL.UP P6, R14, R13, R12, R11 ;  /* 0x0400000c0d0e7389 */ /* 0x00006400000c000b */
[----:B01----:R-:W-:Y:S01]  /*28800*/  ENDCOLLECTIVE ;  /* 0x000000000000791b */ /* 0x003fe20003800000 */
.L_x_2968:
[----:B------:R-:W-:Y:S01]  /*28810*/  MOV R12, 0x4 ;  /* 0x00000004000c7802 */ /* 0x000fe20000000f00 */
[----:B------:R-:W-:-:S05]  /*28820*/  IMAD.MOV.U32 R3, RZ, RZ, R14 ;  /* 0x000000ffff037224 */ /* 0x000fca00078e000e */
[----:B------:R-:W-:-:S05]  /*28830*/  SEL R3, R3, RZ, P0 ;  /* 0x000000ff03037207 */ /* 0x000fca0000000000 */
[----:B------:R-:W-:-:S04]  /*28840*/  IMAD.IADD R2, R2, 0x1, R3 ;  /* 0x0000000102027824 */ /* 0x000fc800078e0203 */
[----:B------:R-:W-:-:S07]  /*28850*/  IMAD.MOV.U32 R13, RZ, RZ, R2 ;  /* 0x000000ffff0d7224 */ /* 0x000fce00078e0002 */
[----:B------:R-:W-:Y:S05]  /*28860*/  WARPSYNC.COLLECTIVE R15, `(.L_x_2969) ;  /* 0x000000000f087348 */ /* 0x000fea0003c00000 */
[----:B------:R0:W1:Y:S02]  /*28870*/  SHFL.UP P6, R14, R13, R12, R11 ;  /* 0x0400000c0d0e7389 */ /* 0x00006400000c000b */
[----:B01----:R-:W-:Y:S01]  /*28880*/  ENDCOLLECTIVE ;  /* 0x000000000000791b */ /* 0x003fe20003800000 */
.L_x_2969:
        /* <DEDUP_REMOVED lines=8> */
.L_x_2970:
        /* <DEDUP_REMOVED lines=8> */
.L_x_2971:
[----:B------:R-:W-:Y:S01]  /*28990*/  MOV R12, 0x1f ;  /* 0x0000001f000c7802 */ /* 0x000fe20000000f00 */
        /* <DEDUP_REMOVED lines=8> */
.L_x_2972:
[----:B------:R-:W-:Y:S01]  /*28a20*/  IMAD.MOV.U32 R9, RZ, RZ, R14 ;  /* 0x000000ffff097224 */ /* 0x000fe200078e000e */
[----:B------:R-:W-:Y:S06]  /*28a30*/  BRA `(.L_x_2973) ;  /* 0xffffffc800847947 */ /* 0x000fec000383ffff */
.L_x_2867:
[----:B------:R-:W-:Y:S01]  /*28a40*/  BSSY B0, `(.L_x_2974) ;  /* 0x0000006000007945 */ /* 0x000fe20003800000 */
[----:B------:R-:W-:Y:S01]  /*28a50*/  PLOP3.LUT P6, PT, P6, PT, PT, 0x8, 0x0 ;  /* 0x000000000000781c */ /* 0x000fe200037ce170 */
[----:B------:R-:W-:-:S12]  /*28a60*/  IMAD.MOV.U32 R15, RZ, RZ, -0x1 ;  /* 0xffffffffff0f7424 */ /* 0x000fd800078e00ff */
[----:B0-----:R-:W-:Y:S05]  /*28a70*/  WARPSYNC.COLLECTIVE R15, `(.L_x_2975) ;  /* 0x000000000f087348 */ /* 0x001fea0003c00000 */
[----:B------:R-:W-:Y:S01]  /*28a80*/  VOTE.ANY R14, PT, P6 ;  /* 0x00000000000e7806 */ /* 0x000fe200030e0100 */
[----:B0-----:R-:W-:Y:S06]  /*28a90*/  ENDCOLLECTIVE ;  /* 0x000000000000791b */ /* 0x001fec0003800000 */
.L_x_2975:
[----:B------:R-:W-:Y:S05]  /*28aa0*/  BSYNC B0 ;  /* 0x0000000000007941 */ /* 0x000fea0003800000 */
.L_x_2974:
[----:B------:R0:W5:Y:S01]  /*28ab0*/  LDL.LU R10, [R1+0xc] ;  /* 0x00000c00010a7983 */ /* 0x0001620000300800 */
[----:B------:R-:W-:Y:S01]  /*28ac0*/  MOV R0, R14 ;  /* 0x0000000e00007202 */ /* 0x000fe20000000f00 */
[----:B------:R-:W-:Y:S01]  /*28ad0*/  IMAD.MOV.U32 R13, RZ, RZ, R4 ;  /* 0x000000ffff0d7224 */ /* 0x000fe200078e0004 */
[----:B------:R-:W-:Y:S01]  /*28ae0*/  MOV R15, 0xffffffff ;  /* 0xffffffff000f7802 */ /* 0x000fe20000000f00 */
[----:B------:R-:W-:Y:S01]  /*28af0*/  IMAD.MOV.U32 R11, RZ, RZ, 0x1f ;  /* 0x0000001fff0b7424 */ /* 0x000fe200078e00ff */
[----:B------:R-:W1:Y:S02]  /*28b00*/  POPC R3, R0 ;  /* 0x0000000000037309 */ /* 0x000e640000000000 */
[----:B01----:R-:W-:-:S07]  /*28b10*/  IMAD.MOV.U32 R12, RZ, RZ, R3 ;  /* 0x000000ffff0c7224 */ /* 0x003fce00078e0003 */
[----:B-----5:R-:W-:Y:S05]  /*28b20*/  WARPSYNC.COLLECTIVE R15, `(.L_x_2976) ;  /* 0x000000000f087348 */ /* 0x020fea0003c00000 */
[----:B------:R0:W1:Y:S02]  /*28b30*/  SHFL.IDX P6, R14, R13, R12, R11 ;  /* 0x0000000c0d0e7389 */ /* 0x00006400000c000b */
[----:B01---5:R-:W-:Y:S01]  /*28b40*/  ENDCOLLECTIVE ;  /* 0x000000000000791b */ /* 0x023fe20003800000 */
.L_x_2976:
[----:B------:R-:W-:Y:S02]  /*28b50*/  IMAD.MOV.U32 R13, RZ, RZ, R6 ;  /* 0x000000ffff0d7224 */ /* 0x000fe400078e0006 */
[----:B------:R-:W-:-:S07]  /*28b60*/  IMAD.MOV.U32 R4, RZ, RZ, R14 ;  /* 0x000000ffff047224 */ /* 0x000fce00078e000e */
[----:B------:R-:W-:Y:S05]  /*28b70*/  WARPSYNC.COLLECTIVE R15, `(.L_x_2977) ;  /* 0x000000000f087348 */ /* 0x000fea0003c00000 */
[----:B------:R0:W1:Y:S02]  /*28b80*/  SHFL.IDX P6, R14, R13, R12, R11 ;  /* 0x0000000c0d0e7389 */ /* 0x00006400000c000b */
[----:B01----:R-:W-:Y:S01]  /*28b90*/  ENDCOLLECTIVE ;  /* 0x000000000000791b */ /* 0x003fe20003800000 */
.L_x_2977:
[----:B------:R-:W-:Y:S01]  /*28ba0*/  IMAD.MOV.U32 R6, RZ, RZ, R14 ;  /* 0x000000ffff067224 */ /* 0x000fe200078e000e */
[----:B------:R-:W-:-:S05]  /*28bb0*/  IADD3 R10, R3, R10, RZ ;  /* 0x0000000a030a7210 */ /* 0x000fca0007ffe0ff */
[----:B------:R0:W-:Y:S01]  /*28bc0*/  STL [R1+0xc], R10 ;  /* 0x00000c0a01007387 */ /* 0x0001e20000100800 */
[----:B------:R-:W-:Y:S05]  /*28bd0*/  BRA `(.L_x_2978) ;  /* 0xffffffc800647947 */ /* 0x000fea000383ffff */
.L_x_2869:
[----:B------:R-:W-:Y:S01]  /*28be0*/  BSSY B0, `(.L_x_2979) ;  /* 0x0000008000007945 */ /* 0x000fe20003800000 */
[----:B------:R-:W-:Y:S01]  /*28bf0*/  IMAD.MOV.U32 R13, RZ, RZ, R7 ;  /* 0x000000ffff0d7224 */ /* 0x000fe200078e0007 */
[----:B------:R-:W-:Y:S01]  /*28c00*/  MOV R15, 0xffffffff ;  /* 0xffffffff000f7802 */ /* 0x000fe20000000f00 */
[----:B------:R-:W-:Y:S02]  /*28c10*/  IMAD.MOV.U32 R12, RZ, RZ, R3 ;  /* 0x000000ffff0c7224 */ /* 0x000fe400078e0003 */
[----:B------:R-:W-:-:S07]  /*28c20*/  IMAD.MOV.U32 R11, RZ, RZ, 0x1f ;  /* 0x0000001fff0b7424 */ /* 0x000fce00078e00ff */
[----:B0-----:R-:W-:Y:S05]  /*28c30*/  WARPSYNC.COLLECTIVE R15, `(.L_x_2980) ;  /* 0x000000000f087348 */ /* 0x001fea0003c00000 */
[----:B------:R1:W2:Y:S02]  /*28c40*/  SHFL.IDX P6, R14, R13, R12, R11 ;  /* 0x0000000c0d0e7389 */ /* 0x0002a400000c000b */
[----:B012---:R-:W-:Y:S01]  /*28c50*/  ENDCOLLECTIVE ;  /* 0x000000000000791b */ /* 0x007fe20003800000 */
.L_x_2980:
[----:B------:R-:W-:Y:S05]  /*28c60*/  BSYNC B0 ;  /* 0x0000000000007941 */ /* 0x000fea0003800000 */
.L_x_2979:
[----:B------:R-:W-:Y:S01]  /*28c70*/  IMAD.MOV.U32 R3, RZ, RZ, R14 ;  /* 0x000000ffff037224 */ /* 0x000fe200078e000e */
[----:B------:R-:W-:Y:S06]  /*28c80*/  BRA `(.L_x_2981) ;  /* 0xffffffc800507947 */ /* 0x000fec000383ffff */
.L_x_2875:
[----:B0-----:R0:W1:Y:S02]  /*28c90*/  SYNCS.PHASECHK.TRANS64.TRYWAIT P0, [R0+URZ+0x34820], R3 ;  /* 0x03482003000075a7 */ /* 0x001064000800017f */
[----:B-1----:R-:W-:Y:S05]  /*28ca0*/  @!P0 NANOSLEEP.SYNCS 0x989680 ;  /* 0x009896800000895d */ /* 0x002fea0003900000 */
[----:B------:R-:W1:Y:S02]  /*28cb0*/  @!P0 SYNCS.PHASECHK.TRANS64 P0, [R0+URZ+0x34820], R3 ;  /* 0x03482003000085a7 */ /* 0x000e64000800007f */
[----:B-1----:R-:W-:Y:S05]  /*28cc0*/  @!P0 BRA `(.L_x_2875) ;  /* 0xfffffffc00f08947 */ /* 0x002fea000383ffff */
[----:B------:R-:W-:Y:S05]  /*28cd0*/  BRA `(.L_x_2982) ;  /* 0xffffffd000ec7947 */ /* 0x000fea000383ffff */
.L_x_2876:
[----:B------:R-:W1:Y:S01]  /*28ce0*/  S2R R2, SR_TID.X ;  /* 0x0000000000027919 */ /* 0x000e620000002100 */
[----:B------:R-:W-:Y:S01]  /*28cf0*/  BSSY B0, `(.L_x_2983) ;  /* 0x000000a000007945 */ /* 0x000fe20003800000 */
[----:B------:R-:W-:Y:S01]  /*28d00*/  IMAD.MOV.U32 R12, RZ, RZ, RZ ;  /* 0x000000ffff0c7224 */ /* 0x000fe200078e00ff */
[----:B------:R-:W-:Y:S01]  /*28d10*/  MOV R11, 0x1f ;  /* 0x0000001f000b7802 */ /* 0x000fe20000000f00 */
[----:B------:R-:W-:Y:S01]  /*28d20*/  IMAD.MOV.U32 R15, RZ, RZ, -0x1 ;  /* 0xffffffffff0f7424 */ /* 0x000fe200078e00ff */
[----:B-1----:R-:W-:-:S04]  /*28d30*/  SHF.R.U32.HI R2, RZ, 0x5, R2 ;  /* 0x00000005ff027819 */ /* 0x002fc80000011602 */
[----:B------:R-:W-:-:S05]  /*28d40*/  LOP3.LUT R2, R2, 0x3, RZ, 0xc0, !PT ;  /* 0x0000000302027812 */ /* 0x000fca00078ec0ff */
[----:B------:R-:W-:-:S07]  /*28d50*/  IMAD.MOV.U32 R13, RZ, RZ, R2 ;  /* 0x000000ffff0d7224 */ /* 0x000fce00078e0002 */
[----:B0-----:R-:W-:Y:S05]  /*28d60*/  WARPSYNC.COLLECTIVE R15, `(.L_x_2984) ;  /* 0x000000000f087348 */ /* 0x001fea0003c00000 */
[----:B------:R1:W2:Y:S02]  /*28d70*/  SHFL.IDX P6, R14, R13, R12, R11 ;  /* 0x0000000c0d0e7389 */ /* 0x0002a400000c000b */
[----:B012---:R-:W-:Y:S01]  /*28d80*/  ENDCOLLECTIVE ;  /* 0x000000000000791b */ /* 0x007fe20003800000 */
.L_x_2984:
[----:B------:R-:W-:Y:S05]  /*28d90*/  BSYNC B0 ;  /* 0x0000000000007941 */ /* 0x000fea0003800000 */
.L_x_2983:
[----:B------:R-:W-:Y:S05]  /*28da0*/  BRA `(.L_x_2985) ;  /* 0xffffffd000d47947 */ /* 0x000fea000383ffff */
.L_x_2877:
[----:B------:R-:W-:Y:S01]  /*28db0*/  BSSY B0, `(.L_x_2986) ;  /* 0x0000006000007945 */ /* 0x000fe20003800000 */
[----:B------:R-:W-:-:S07]  /*28dc0*/  IMAD.MOV.U32 R15, RZ, RZ, -0x1 ;  /* 0xffffffffff0f7424 */ /* 0x000fce00078e00ff */
[----:B01----:R-:W-:Y:S05]  /*28dd0*/  WARPSYNC.COLLECTIVE R15, `(.L_x_2987) ;  /* 0x000000000f0c7348 */ /* 0x003fea0003c00000 */
[----:B------:R-:W-:Y:S02]  /*28de0*/  ELECT P6, UR62, PT ;  /* 0x00000000003e782f */ /* 0x000fe400038c0000 */
[----:B------:R-:W-:Y:S01]  /*28df0*/  MOV R14, UR62 ;  /* 0x0000003e000e7c02 */ /* 0x000fe20008000f00 */
[----:B01----:R-:W-:Y:S10]  /*28e00*/  ENDCOLLECTIVE ;  /* 0x000000000000791b */ /* 0x003ff40003800000 */
.L_x_2987:
[----:B------:R-:W-:Y:S05]  /*28e10*/  BSYNC B0 ;  /* 0x0000000000007941 */ /* 0x000fea0003800000 */
.L_x_2986:
[----:B------:R-:W-:Y:S05]  /*28e20*/  BRA `(.L_x_2988) ;  /* 0xffffffd000c87947 */ /* 0x000fea000383ffff */
.L_x_2879:
[----:B0-----:R0:W1:Y:S02]  /*28e30*/  SYNCS.PHASECHK.TRANS64.TRYWAIT P0, [R6+URZ], R5 ;  /* 0x00000005060075a7 */ /* 0x001064000800017f */
[----:B-1----:R-:W-:Y:S05]  /*28e40*/  @!P0 NANOSLEEP.SYNCS 0x989680 ;  /* 0x009896800000895d */ /* 0x002fea0003900000 */
[----:B------:R-:W1:Y:S02]  /*28e50*/  @!P0 SYNCS.PHASECHK.TRANS64 P0, [R6+URZ], R5 ;  /* 0x00000005060085a7 */ /* 0x000e64000800007f */
[----:B-1----:R-:W-:Y:S05]  /*28e60*/  @!P0 BRA `(.L_x_2879) ;  /* 0xfffffffc00f08947 */ /* 0x002fea000383ffff */
[----:B------:R-:W-:Y:S05]  /*28e70*/  BRA `(.L_x_2989) ;  /* 0xffffffd400087947 */ /* 0x000fea000383ffff */
.L_x_2880:
[----:B-1----:R1:W2:Y:S02]  /*28e80*/  SYNCS.PHASECHK.TRANS64.TRYWAIT P0, [R7+URZ], R2 ;  /* 0x00000002070075a7 */ /* 0x0022a4000800017f */
[----:B--2---:R-:W-:Y:S05]  /*28e90*/  @!P0 NANOSLEEP.SYNCS 0x989680 ;  /* 0x009896800000895d */ /* 0x004fea0003900000 */
[----:B------:R-:W2:Y:S02]  /*28ea0*/  @!P0 SYNCS.PHASECHK.TRANS64 P0, [R7+URZ], R2 ;  /* 0x00000002070085a7 */ /* 0x000ea4000800007f */
[----:B--2---:R-:W-:Y:S05]  /*28eb0*/  @!P0 BRA `(.L_x_2880) ;  /* 0xfffffffc00f08947 */ /* 0x004fea000383ffff */
[----:B------:R-:W-:Y:S05]  /*28ec0*/  BRA `(.L_x_2990) ;  /* 0xffffffd000fc7947 */ /* 0x000fea000383ffff */
.L_x_2882:
[----:B--2---:R2:W3:Y:S02]  /*28ed0*/  SYNCS.PHASECHK.TRANS64.TRYWAIT P0, [R4+URZ], R5 ;  /* 0x00000005040075a7 */ /* 0x0044e4000800017f */
[----:B---3--:R-:W-:Y:S05]  /*28ee0*/  @!P0 NANOSLEEP.SYNCS 0x989680 ;  /* 0x009896800000895d */ /* 0x008fea0003900000 */
[----:B------:R-:W3:Y:S02]  /*28ef0*/  @!P0 SYNCS.PHASECHK.TRANS64 P0, [R4+URZ], R5 ;  /* 0x00000005040085a7 */ /* 0x000ee4000800007f */
[----:B---3--:R-:W-:Y:S05]  /*28f00*/  @!P0 BRA `(.L_x_2882) ;  /* 0xfffffffc00f08947 */ /* 0x008fea000383ffff */
[----:B------:R-:W-:Y:S05]  /*28f10*/  BRA `(.L_x_2991) ;  /* 0xffffffd400007947 */ /* 0x000fea000383ffff */
.L_x_2992:
        /* <DEDUP_REMOVED lines=14> */
.L_x_14995:


//--------------------- .text._ZN7cutlass13device_kernelIN5flash11enable_sm90INS1_16FlashAttnFwdSm90INS1_25CollectiveMainloopFwdSm90ILi2EN4cute5tupleIJNS5_1CILi1EEES8_S8_EEENS6_IJNS7_ILi64EEESA_SA_EEELi512ENS_6half_tEfNS_4arch4Sm90ELb0ELb0ELb0ELb0ELb0ELb0ELb0ELb0ELb0ELb1ELb1ELb0EEENS1_21CollectiveEpilogueFwdINS6_IJSA_NS7_ILi512EEESA_EEES9_SC_SE_Li256ELb0ELb1ELb1ELb0EEENS1_19SingleTileSchedulerILb0ELb1ELb1ELi64EEEEEEEEEvNT_6ParamsE --------------------------
	.section	.text._ZN7cutlass13device_kernelIN5flash11enable_sm90INS1_16FlashAttnFwdSm90INS1_25CollectiveMainloopFwdSm90ILi2EN4cute5tupleIJNS5_1CILi1EEES8_S8_EEENS6_IJNS7_ILi64EEESA_SA_EEELi512ENS_6half_tEfNS_4arch4Sm90ELb0ELb0ELb0ELb0ELb0ELb0ELb0ELb0ELb0ELb1ELb1ELb0EEENS1_21CollectiveEpilogueFwdINS6_IJSA_NS7_ILi512EEESA_EEES9_SC_SE_Li256ELb0ELb1ELb1ELb0EEENS1_19SingleTileSchedulerILb0ELb1ELb1ELi64EEEEEEEEEvNT_6ParamsE,"ax",@progbits
	.align	128
.text._ZN7cutlass13device_kernelIN5flash11enable_sm90INS1_16FlashAttnFwdSm90INS1_25CollectiveMainloopFwdSm90ILi2EN4cute5tupleIJNS5_1CILi1EEES8_S8_EEENS6_IJNS7_ILi64EEESA_SA_EEELi512ENS_6half_tEfNS_4arch4Sm90ELb0ELb0ELb0ELb0ELb0ELb0ELb0ELb0ELb0ELb1ELb1ELb0EEENS1_21CollectiveEpilogueFwdINS6_IJSA_NS7_ILi512EEESA_EEES9_SC_SE_Li256ELb0ELb1ELb1ELb0EEENS1_19SingleTileSchedulerILb0ELb1ELb1ELi64EEEEEEEEEvNT_6ParamsE:
        .type           _ZN7cutlass13device_kernelIN5flash11enable_sm90INS1_16FlashAttnFwdSm90INS1_25CollectiveMainloopFwdSm90ILi2EN4cute5tupleIJNS5_1CILi1EEES8_S8_EEENS6_IJNS7_ILi64EEESA_SA_EEELi512ENS_6half_tEfNS_4arch4Sm90ELb0ELb0ELb0ELb0ELb0ELb0ELb0ELb0ELb0ELb1ELb1ELb0EEENS1_21CollectiveEpilogueFwdINS6_IJSA_NS7_ILi512EEESA_EEES9_SC_SE_Li256ELb0ELb1ELb1ELb0EEENS1_19SingleTileSchedulerILb0ELb1ELb1ELi64EEEEEEEEEvNT_6ParamsE,@function
        .size           _ZN7cutlass13device_kernelIN5flash11enable_sm90INS1_16FlashAttnFwdSm90INS1_25CollectiveMainloopFwdSm90ILi2EN4cute5tupleIJNS5_1CILi1EEES8_S8_EEENS6_IJNS7_ILi64EEESA_SA_EEELi512ENS_6half_tEfNS_4arch4Sm90ELb0ELb0ELb0ELb0ELb0ELb0ELb0ELb0ELb0ELb1ELb1ELb0EEENS1_21CollectiveEpilogueFwdINS6_IJSA_NS7_ILi512EEESA_EEES9_SC_SE_Li256ELb0ELb1ELb1ELb0EEENS1_19SingleTileSchedulerILb0ELb1ELb1ELi64EEEEEEEEEvNT_6ParamsE,(.L_x_14996 - _ZN7cutlass13device_kernelIN5flash11enable_sm90INS1_16FlashAttnFwdSm90INS1_25CollectiveMainloopFwdSm90ILi2EN4cute5tupleIJNS5_1CILi1EEES8_S8_EEENS6_IJNS7_ILi64EEESA_SA_EEELi512ENS_6half_tEfNS_4arch4Sm90ELb0ELb0ELb0ELb0ELb0ELb0ELb0ELb0ELb0ELb1ELb1ELb0EEENS1_21CollectiveEpilogueFwdINS6_IJSA_NS7_ILi512EEESA_EEES9_SC_SE_Li256ELb0ELb1ELb1ELb0EEENS1_19SingleTileSchedulerILb0ELb1ELb1ELi64EEEEEEEEEvNT_6ParamsE)
        .other          _ZN7cutlass13device_kernelIN5flash11enable_sm90INS1_16FlashAttnFwdSm90INS1_25CollectiveMainloopFwdSm90ILi2EN4cute5tupleIJNS5_1CILi1EEES8_S8_EEENS6_IJNS7_ILi64EEESA_SA_EEELi512ENS_6half_tEfNS_4arch4Sm90ELb0ELb0ELb0ELb0ELb0ELb0ELb0ELb0ELb0ELb1ELb1ELb0EEENS1_21CollectiveEpilogueFwdINS6_IJSA_NS7_ILi512EEESA_EEES9_SC_SE_Li256ELb0ELb1ELb1ELb0EEENS1_19SingleTileSchedulerILb0ELb1ELb1ELi64EEEEEEEEEvNT_6ParamsE,@"STO_CUDA_ENTRY STV_DEFAULT"
_ZN7cutlass13device_kernelIN5flash11enable_sm90INS1_16FlashAttnFwdSm90INS1_25CollectiveMainloopFwdSm90ILi2EN4cute5tupleIJNS5_1CILi1EEES8_S8_EEENS6_IJNS7_ILi64EEESA_SA_EEELi512ENS_6half_tEfNS_4arch4Sm90ELb0ELb0ELb0ELb0ELb0ELb0ELb0ELb0ELb0ELb1ELb1ELb0EEENS1_21CollectiveEpilogueFwdINS6_IJSA_NS7_ILi512EEESA_EEES9_SC_SE_Li256ELb0ELb1ELb1ELb0EEENS1_19SingleTileSchedulerILb0ELb1ELb1ELi64EEEEEEEEEvNT_6ParamsE:
        /* <DEDUP_REMOVED lines=17> */
.L_x_2994:
[----:B------:R-:W-:Y:S05]  /*0110*/  BSYNC B0 ;  /* 0x0000000000007941 */ /* 0x000fea0003800000 */
.L_x_2993:
        /* <DEDUP_REMOVED lines=16> */
[----:B------:R0:W1:Y:S01]  /*0220*/  SHFL.IDX PT, R3, R2, RZ, 0x1f ;  /* 0x00001fff02037589 */ /* 0x00006200000e0000 */
[----:B------:R-:W-:-:S03]  /*0230*/  VOTEU.ANY UP0, P0 ;  /* 0x00000000003f7886 */ /* 0x000fc60000000100 */
[----:B------:R-:W2:Y:S02]  /*0240*/  FENCE.VIEW.ASYNC.S ;  /* 0x00000000000073c6 */ /* 0x000ea40000000000 */
[----:B--2---:R0:W2:Y:S05]  /*0250*/  @UP0 SYNCS.EXCH.64 URZ, [UR8+0x28c00], UR4 ;  /* 0x028c0004083f05b2 */ /* 0x0040aa0008000100 */
[----:B------:R0:W3:Y:S02]  /*0260*/  @UP1 SYNCS.EXCH.64 URZ, [UR8+0x28c20], UR6 ;  /* 0x028c2006083f15b2 */ /* 0x0000e40008000100 */
[----:B0-----:R-:W-:Y:S05]  /*0270*/  @P1 BRA `(.L_x_2995) ;  /* 0x0000000000381947 */ /* 0x001fea0003800000 */
[----:B------:R-:W0:Y:S01]  /*0280*/  S2UR UR5, SR_CgaCtaId ;  /* 0x00000000000579c3 */ /* 0x000e220000008800 */
        /* <DEDUP_REMOVED lines=8> */
[----:B0-----:R0:W4:Y:S01]  /*0310*/  SYNCS.EXCH.64 URZ, [UR6+0x28c30], UR4 ;  /* 0x028c3004063f75b2 */ /* 0x0011220008000100 */
[----:B------:R0:W0:Y:S01]  /*0320*/  SYNCS.EXCH.64 URZ, [UR6+0x28c40], UR4 ;  /* 0x028c4004063f75b2 */ /* 0x0000220008000100 */
[----:B------:R0:W0:Y:S01]  /*0330*/  SYNCS.EXCH.64 URZ, [UR6+0x28c38], UR4 ;  /* 0x028c3804063f75b2 */ /* 0x0000220008000100 */
[----:B------:R0:W0:Y:S01]  /*0340*/  SYNCS.EXCH.64 URZ, [UR6+0x28c48], UR4 ;  /* 0x028c4804063f75b2 */ /* 0x0000220008000100 */
[----:B------:R-:W-:Y:S01]  /*0350*/  NOP ;  /* 0x0000000000007918 */ /* 0x000fe20000000000 */
.L_x_2995:
[----:B------:R-:W5:Y:S01]  /*0360*/  SHFL.IDX PT, R2, R0, RZ, 0x1f ;  /* 0x00001fff00027589 */ /* 0x000f6200000e0000 */
[----:B------:R-:W-:Y:S01]  /*0370*/  NOP ;  /* 0x0000000000007918 */ /* 0x000fe20000000000 */
[----:B-----5:R-:W-:-:S13]  /*0380*/  ISETP.NE.AND P0, PT, R2, RZ, PT ;  /* 0x000000ff0200720c */ /* 0x020fda0003f05270 */
[----:B------:R-:W-:Y:S05]  /*0390*/  @P0 BRA `(.L_x_2996) ;  /* 0x0000000000480947 */ /* 0x000fea0003800000 */
[----:B0-----:R-:W0:Y:S01]  /*03a0*/  S2UR UR5, SR_CgaCtaId ;  /* 0x00000000000579c3 */ /* 0x001e220000008800 */
[----:B------:R-:W-:Y:S01]  /*03b0*/  UMOV UR4, 0x400 ;  /* 0x0000040000047882 */ /* 0x000fe20000000000 */
[----:B------:R-:W-:Y:S01]  /*03c0*/  UMOV UR6, 0x1 ;  /* 0x0000000100067882 */ /* 0x000fe20000000000 */
[----:B------:R-:W-:Y:S01]  /*03d0*/  UMOV UR9, 0x2 ;  /* 0x0000000200097882 */ /* 0x000fe20000000000 */
[----:B------:R-:W-:-:S04]  /*03e0*/  UIADD3 UR6, -UR6, 0x100000, URZ ;  /* 0x0010000006067890 */ /* 0x000fc8000fffe13f */
[----:B------:R-:W-:Y:S02]  /*03f0*/  USHF.L.U32 UR7, UR6, 0xb, URZ ;  /* 0x0000000b06077899 */ /* 0x000fe4000800063f */
[----:B------:R-:W-:Y:S01]  /*0400*/  USHF.L.U32 UR6, UR6, 0x1, URZ ;  /* 0x0000000106067899 */ /* 0x000fe2000800063f */
[----:B------:R-:W-:Y:S01]  /*0410*/  ELECT P0, URZ, PT ;  /* 0x00000000003f782f */ /* 0x000fe20003800000 */
[----:B0-----:R-:W-:Y:S02]  /*0420*/  ULEA UR8, UR5, UR4, 0x18 ;  /* 0x0000000405087291 */ /* 0x001fe4000f8ec03f */
[----:B------:R-:W-:-:S04]  /*0430*/  UIADD3 UR4, -UR9, 0x100000, URZ ;  /* 0x0010000009047890 */ /* 0x000fc8000fffe13f */
[----:B------:R-:W-:Y:S02]  /*0440*/  USHF.L.U32 UR5, UR4, 0xb, URZ ;  /* 0x0000000b04057899 */ /* 0x000fe4000800063f */
[----:B------:R-:W-:Y:S01]  /*0450*/  USHF.L.U32 UR4, UR4, 0x1, URZ ;  /* 0x0000000104047899 */ /* 0x000fe2000800063f */
[----:B------:R-:W0:Y:S03]  /*0460*/  FENCE.VIEW.ASYNC.S ;  /* 0x00000000000073c6 */ /* 0x000e260000000000 */
[----:B0-----:R0:W0:Y:S08]  /*0470*/  SYNCS.EXCH.64 URZ, [UR8+0x28c50], UR6 ;  /* 0x028c5006083f75b2 */ /* 0x0010300008000100 */
[----:B------:R0:W0:Y:S01]  /*0480*/  SYNCS.EXCH.64 URZ, [UR8+0x28c60], UR4 ;  /* 0x028c6004083f75b2 */ /* 0x0000220008000100 */
[----:B------:R0:W0:Y:S01]  /*0490*/  SYNCS.EXCH.64 URZ, [UR8+0x28c58], UR6 ;  /* 0x028c5806083f75b2 */ /* 0x0000220008000100 */
[----:B------:R0:W0:Y:S01]  /*04a0*/  SYNCS.EXCH.64 URZ, [UR8+0x28c68], UR4 ;  /* 0x028c6804083f75b2 */ /* 0x0000220008000100 */
[----:B------:R-:W-:Y:S01]  /*04b0*/  NOP ;  /* 0x0000000000007918 */ /* 0x000fe20000000000 */
.L_x_2996:
[----:B------:R-:W5:Y:S01]  /*04c0*/  SHFL.IDX PT, R2, R0, RZ, 0x1f ;  /* 0x00001fff00027589 */ /* 0x000f6200000e0000 */
[----:B------:R-:W-:Y:S01]  /*04d0*/  NOP ;  /* 0x0000000000007918 */ /* 0x000fe20000000000 */
[----:B-----5:R-:W-:-:S13]  /*04e0*/  ISETP.NE.AND P0, PT, R2, RZ, PT ;  /* 0x000000ff0200720c */ /* 0x020fda0003f05270 */
        /* <DEDUP_REMOVED lines=13> */
[----:B------:R0:W0:Y:S01]  /*05c0*/  SYNCS.EXCH.64 URZ, [UR6+0x28c88], UR4 ;  /* 0x028c8804063f75b2 */ /* 0x0000220008000100 */
[----:B------:R-:W-:Y:S01]  /*05d0*/  NOP ;  /* 0x0000000000007918 */ /* 0x000fe20000000000 */
.L_x_2997:
        /* <DEDUP_REMOVED lines=22> */
.L_x_2998:
        /* <DEDUP_REMOVED lines=22> */
.L_x_2999:
[----:B------:R-:W-:Y:S01]  /*08a0*/  IMAD.MOV.U32 R2, RZ, RZ, 0x1 ;  /* 0x00000001ff027424 */ /* 0x000fe200078e00ff */
[----:B-1----:R-:W-:Y:S01]  /*08b0*/  ISETP.NE.AND P0, PT, R3, RZ, PT ;  /* 0x000000ff0300720c */ /* 0x002fe20003f05270 */
[----:B------:R-:W-:Y:S01]  /*08c0*/  NOP ;  /* 0x0000000000007918 */ /* 0x000fe20000000000 */
[----:B------:R-:W-:Y:S01]  /*08d0*/  ULDC.64 UR42, c[0x0][0x208] ;  /* 0x00008200002a7ab9 */ /* 0x000fe20000000a00 */
[----:B------:R-:W-:Y:S01]  /*08e0*/  BSSY B6, `(.L_x_3000) ;  /* 0x0000d17000067945 */ /* 0x000fe20003800000 */
[----:B------:R-:W-:-:S05]  /*08f0*/  SEL R2, R2, 0x2, !P0 ;  /* 0x0000000202027807 */ /* 0x000fca0004000000 */
[----:B------:R1:W-:Y:S01]  /*0900*/  STL [R1+0x14], R2 ;  /* 0x0000140201007387 */ /* 0x0003e20000100800 */
[----:B0-234-:R-:W-:Y:S06]  /*0910*/  BAR.SYNC.DEFER_BLOCKING 0x0 ;  /* 0x0000000000007b1d */ /* 0x01dfec0000010000 */
[----:B------:R-:W-:Y:S05]  /*0920*/  @!P0 BRA `(.L_x_3001) ;  /* 0x0000008800cc8947 */ /* 0x000fea0003800000 */
.L_x_3002:
[----:B------:R-:W-:-:S08]  /*0930*/  NOP ;  /* 0x0000000000007918 */ /* 0x000fd00000000000 */
[----:B------:R-:W0:Y:S02]  /*0940*/  USETMAXREG.TRY_ALLOC.CTAPOOL UP0, 0xf0 ;  /* 0x000000f0000079c8 */ /* 0x000e240008000600 */
[----:B0-----:R-:W-:-:S13]  /*0950*/  PLOP3.LUT P0, PT, PT, PT, UP0, 0x80, 0x0 ;  /* 0x000000000000781c */ /* 0x001fda0003f0f008 */
[----:B------:R-:W-:Y:S05]  /*0960*/  @!P0 BRA `(.L_x_3002) ;  /* 0xfffffffc00f08947 */ /* 0x000fea000383ffff */
[----:B------:R-:W0:Y:S01]  /*0970*/  S2R R6, SR_TID.X ;  /* 0x0000000000067919 */ /* 0x000e220000002100 */
[----:B------:R-:W2:Y:S08]  /*0980*/  LDC R4, c[0x0][0xc50] ;  /* 0x00031400ff047b82 */ /* 0x000eb00000000800 */
[----:B------:R-:W1:Y:S08]  /*0990*/  S2UR UR4, SR_CTAID.Y ;  /* 0x00000000000479c3 */ /* 0x000e700000002600 */
[----:B------:R-:W3:Y:S01]  /*09a0*/  S2UR UR5, SR_CTAID.Z ;  /* 0x00000000000579c3 */ /* 0x000ee20000002700 */
[----:B--2---:R-:W-:-:S02]  /*09b0*/  ISETP.NE.AND P1, PT, R4, 0x1, PT ;  /* 0x000000010400780c */ /* 0x004fc40003f25270 */
[----:B0-----:R-:W-:Y:S01]  /*09c0*/  LOP3.LUT R0, R6, 0xffffff80, RZ, 0xc0, !PT ;  /* 0xffffff8006007812 */ /* 0x001fe200078ec0ff */
[----:B-1----:R-:W-:-:S03]  /*09d0*/  IMAD.U32 R2, RZ, RZ, UR4 ;  /* 0x00000004ff027e24 */ /* 0x002fc6000f8e00ff */
[----:B------:R-:W-:-:S07]  /*09e0*/  ISETP.NE.AND P0, PT, R0, 0x80, PT ;  /* 0x000000800000780c */ /* 0x000fce0003f05270 */
[----:B------:R-:W0:Y:S08]  /*09f0*/  @P1 LDC R0, c[0x0][0xc54] ;  /* 0x00031500ff001b82 */ /* 0x000e300000000800 */
[----:B------:R-:W1:Y:S08]  /*0a00*/  @P1 LDC R5, c[0x0][0xc58] ;  /* 0x00031600ff051b82 */ /* 0x000e700000000800 */
[----:B------:R-:W-:Y:S06]  /*0a10*/  @!P0 BAR.ARV 0x8, 0x100 ;  /* 0x0204000000008b1d */ /* 0x000fec0000002000 */
[----:B------:R-:W-:Y:S01]  /*0a20*/  ISETP.GE.U32.AND P0, PT, R6, 0x100, PT ;  /* 0x000001000600780c */ /* 0x000fe20003f06070 */
[----:B0-----:R-:W-:-:S12]  /*0a30*/  @P1 IMAD.HI.U32 R0, R0, UR4, RZ ;  /* 0x0000000400001c27 */ /* 0x001fd8000f8e00ff */
[----:B------:R-:W-:Y:S06]  /*0a40*/  @P0 BAR.ARV 0xf, 0x100 ;  /* 0x03c4000000000b1d */ /* 0x000fec0000002000 */
[----:B---3--:R-:W-:Y:S02]  /*0a50*/  ISETP.LE.AND P0, PT, RZ, UR5, PT ;  /* 0x00000005ff007c0c */ /* 0x008fe4000bf03270 */
[----:B-1----:R-:W-:-:S05]  /*0a60*/  @P1 SHF.R.U32.HI R2, RZ, R5, R0 ;  /* 0x00000005ff021219 */ /* 0x002fca0000011600 */
[----:B------:R-:W-:-:S04]  /*0a70*/  IMAD.MOV R5, RZ, RZ, -R2 ;  /* 0x000000ffff057224 */ /* 0x000fc800078e0a02 */
[----:B------:R-:W-:Y:S02]  /*0a80*/  IMAD R4, R4, R5, UR4 ;  /* 0x0000000404047e24 */ /* 0x000fe4000f8e0205 */
[----:B------:R-:W-:Y:S05]  /*0a90*/  @!P0 BRA `(.L_x_3003) ;  /* 0x000000cc00ec8947 */ /* 0x000fea0003800000 */
[----:B------:R-:W0:Y:S01]  /*0aa0*/  LDC.64 R8, c[0x0][0x418] ;  /* 0x00010600ff087b82 */ /* 0x000e220000000a00 */
[----:B------:R-:W-:Y:S01]  /*0ab0*/  SHF.R.U32.HI R7, RZ, 0x10, R4 ;  /* 0x00000010ff077819 */ /* 0x000fe20000011604 */
[----:B------:R-:W-:Y:S01]  /*0ac0*/  VIADD R18, R6, 0xffffff80 ;  /* 0xffffff8006127836 */ /* 0x000fe20000000000 */
[----:B------:R-:W-:Y:S02]  /*0ad0*/  LOP3.LUT R16, R4, 0xffff, RZ, 0xc0, !PT ;  /* 0x0000ffff04107812 */ /* 0x000fe400078ec0ff */
[----:B------:R-:W-:-:S03]  /*0ae0*/  ISETP.NE.AND P1, PT, R7, RZ, PT ;  /* 0x000000ff0700720c */ /* 0x000fc60003f25270 */
[----:B------:R-:W1:Y:S08]  /*0af0*/  LDC R22, c[0x0][0x424] ;  /* 0x00010900ff167b82 */ /* 0x000e700000000800 */
[----:B------:R-:W2:Y:S01]  /*0b00*/  LDC R5, c[0x0][0x2f0] ;  /* 0x0000bc00ff057b82 */ /* 0x000ea20000000800 */
[----:B0-----:R-:W-:-:S07]  /*0b10*/  ISETP.NE.U32.AND P0, PT, R8, RZ, PT ;  /* 0x000000ff0800720c */ /* 0x001fce0003f05070 */
[----:B------:R-:W0:Y:S01]  /*0b20*/  @!P1 LDC R7, c[0x0][0x9f0] ;  /* 0x00027c00ff079b82 */ /* 0x000e220000000800 */
[----:B------:R-:W-:-:S04]  /*0b30*/  ISETP.NE.AND.EX P0, PT, R9, RZ, PT, P0 ;  /* 0x000000ff0900720c */ /* 0x000fc80003f05300 */
[----:B-1----:R-:W-:Y:S02]  /*0b40*/  SEL R22, R22, 0x1, P0 ;  /* 0x0000000116167807 */ /* 0x002fe40000000000 */
[----:B------:R-:W-:-:S03]  /*0b50*/  ISETP.NE.AND P0, PT, R3, 0x1, PT ;  /* 0x000000010300780c */ /* 0x000fc60003f05270 */
[----:B--2---:R-:W-:-:S04]  /*0b60*/  IMAD R22, R22, R5, RZ ;  /* 0x0000000516167224 */ /* 0x004fc800078e02ff */
[----:B------:R-:W-:-:S05]  /*0b70*/  VIADD R0, R22, 0x3f ;  /* 0x0000003f16007836 */ /* 0x000fca0000000000 */
[----:B------:R-:W-:-:S04]  /*0b80*/  SHF.R.S32.HI R5, RZ, 0x1f, R0 ;  /* 0x0000001fff057819 */ /* 0x000fc80000011400 */
[----:B------:R-:W-:-:S04]  /*0b90*/  LEA.HI R5, R5, R0, RZ, 0x6 ;  /* 0x0000000005057211 */ /* 0x000fc800078f30ff */
[----:B------:R-:W-:Y:S01]  /*0ba0*/  SHF.R.S32.HI R0, RZ, 0x6, R5 ;  /* 0x00000006ff007819 */ /* 0x000fe20000011405 */
[----:B------:R-:W-:Y:S06]  /*0bb0*/  @!P0 BRA `(.L_x_3004) ;  /* 0x0000001c00d88947 */ /* 0x000fec0003800000 */
[----:B------:R-:W-:Y:S01]  /*0bc0*/  ISETP.GE.AND P0, PT, R22, 0x1, PT ;  /* 0x000000011600780c */ /* 0x000fe20003f06270 */
[----:B------:R-:W-:-:S12]  /*0bd0*/  IMAD.MOV.U32 R4, RZ, RZ, RZ ;  /* 0x000000ffff047224 */ /* 0x000fd800078e00ff */
[----:B------:R-:W-:Y:S05]  /*0be0*/  @!P0 BRA `(.L_x_3005) ;  /* 0x0000000000688947 */ /* 0x000fea0003800000 */
        /* <DEDUP_REMOVED lines=26> */
.L_x_3005:
[-C--:B------:R-:W-:Y:S01]  /*0d90*/  IMAD R3, R16, R4.reuse, RZ ;  /* 0x0000000410037224 */ /* 0x080fe200078e02ff */
[----:B------:R-:W-:Y:S02]  /*0da0*/  PLOP3.LUT P0, PT, PT, PT, PT, 0x80, 0x0 ;  /* 0x000000000000781c */ /* 0x000fe40003f0f070 */
[----:B0-----:R-:W-:Y:S02]  /*0db0*/  CS2R R6, SRZ ;  /* 0x0000000000067805 */ /* 0x001fe4000001ff00 */
        /* <DEDUP_REMOVED lines=67> */
[----:B------:R-:W2:Y:S01]  /*11f0*/  LDL.LU R8, [R1+0x14] ;  /* 0x0000140001087983 */ /* 0x000ea20000300800 */
[----:B------:R-:W-:Y:S01]  /*1200*/  SHF.R.S32.HI R5, RZ, 0x1f, R18 ;  /* 0x0000001fff057819 */ /* 0x000fe20000011412 */
[----:B------:R-:W0:Y:S01]  /*1210*/  S2UR UR8, SR_CgaCtaId ;  /* 0x00000000000879c3 */ /* 0x000e220000008800 */
[----:B------:R-:W-:Y:S02]  /*1220*/  UMOV UR7, 0x400 ;  /* 0x0000040000077882 */ /* 0x000fe40000000000 */
[----:B------:R-:W-:-:S04]  /*1230*/  LEA.HI R5, R5, R18, RZ, 0x7 ;  /* 0x0000001205057211 */ /* 0x000fc800078f38ff */
[----:B------:R-:W-:Y:S02]  /*1240*/  SHF.R.S32.HI R4, RZ, 0x7, R5 ;  /* 0x00000007ff047819 */ /* 0x000fe40000011405 */
[----:B------:R-:W-:-:S04]  /*1250*/  LOP3.LUT R5, R5, 0xffffff80, RZ, 0xc0, !PT ;  /* 0xffffff8005057812 */ /* 0x000fc800078ec0ff */
[----:B------:R-:W1:Y:S01]  /*1260*/  SHFL.IDX PT, R4, R4, RZ, 0x1f ;  /* 0x00001fff04047589 */ /* 0x000e6200000e0000 */
[----:B------:R-:W-:-:S05]  /*1270*/  IMAD.IADD R5, R18, 0x1, -R5 ;  /* 0x0000000112057824 */ /* 0x000fca00078e0a05 */
[----:B------:R-:W-:Y:S02]  /*1280*/  SHF.R.S32.HI R6, RZ, 0x1f, R5 ;  /* 0x0000001fff067819 */ /* 0x000fe40000011405 */
[----:B-1----:R-:W-:Y:S02]  /*1290*/  R2UR UR4, R4 ;  /* 0x00000000040472ca */ /* 0x002fe400000e0000 */
[CC--:B------:R-:W-:Y:S02]  /*12a0*/  LEA.HI R4, R6.reuse, R5.reuse, RZ, 0x2 ;  /* 0x0000000506047211 */ /* 0x0c0fe400078f10ff */
[----:B------:R-:W-:Y:S02]  /*12b0*/  LEA.HI R5, R6, R5, RZ, 0x5 ;  /* 0x0000000506057211 */ /* 0x000fe400078f28ff */
[--C-:B------:R-:W-:Y:S02]  /*12c0*/  SHF.R.S32.HI R7, RZ, 0x2, R4.reuse ;  /* 0x00000002ff077819 */ /* 0x100fe40000011404 */
[----:B------:R-:W-:-:S02]  /*12d0*/  SHF.R.S32.HI R4, RZ, 0x1f, R4 ;  /* 0x0000001fff047819 */ /* 0x000fc40000011404 */
[----:B------:R-:W-:Y:S02]  /*12e0*/  SHF.R.S32.HI R5, RZ, 0x5, R5 ;  /* 0x00000005ff057819 */ /* 0x000fe40000011405 */
[----:B------:R-:W-:Y:S01]  /*12f0*/  LEA.HI R4, R4, R7, RZ, 0x3 ;  /* 0x0000000704047211 */ /* 0x000fe200078f18ff */
[----:B------:R-:W-:-:S03]  /*1300*/  ULEA.HI UR5, UR4, UR4, URZ, 0x1 ;  /* 0x0000000404057291 */ /* 0x000fc6000f8f083f */
[----:B------:R-:W-:Y:S01]  /*1310*/  LOP3.LUT R4, R4, 0xfffffff8, RZ, 0xc0, !PT ;  /* 0xfffffff804047812 */ /* 0x000fe200078ec0ff */
[----:B------:R-:W-:Y:S02]  /*1320*/  ULOP3.LUT UR6, UR5, 0x1fffe, URZ, 0xc0, !UPT ;  /* 0x0001fffe05067892 */ /* 0x000fe4000f8ec03f */
[----:B0-----:R-:W-:Y:S02]  /*1330*/  ULEA UR5, UR8, UR7, 0x18 ;  /* 0x0000000708057291 */ /* 0x001fe4000f8ec03f */
[----:B------:R-:W-:Y:S01]  /*1340*/  UIADD3 UR6, UR4, -UR6, URZ ;  /* 0x8000000604067290 */ /* 0x000fe2000fffe03f */
[----:B------:R-:W-:-:S03]  /*1350*/  IMAD.IADD R4, R7, 0x1, -R4 ;  /* 0x0000000107047824 */ /* 0x000fc600078e0a04 */
[----:B------:R-:W-:Y:S01]  /*1360*/  ULEA UR6, UR6, UR5, 0xf ;  /* 0x0000000506067291 */ /* 0x000fe2000f8e783f */
[----:B------:R-:W-:-:S03]  /*1370*/  IMAD R4, R5, 0x10, R4 ;  /* 0x0000001005047824 */ /* 0x000fc600078e0204 */
[----:B------:R-:W-:-:S04]  /*1380*/  UIADD3 UR6, UR6, 0x400, URZ ;  /* 0x0000040006067890 */ /* 0x000fc8000fffe03f */
[----:B------:R-:W-:-:S04]  /*1390*/  USHF.R.U32.HI UR6, URZ, 0x4, UR6 ;  /* 0x000000043f067899 */ /* 0x000fc80008011606 */
[----:B------:R-:W-:-:S04]  /*13a0*/  ULOP3.LUT UR6, UR6, 0x3fff, URZ, 0xc0, !UPT ;  /* 0x00003fff06067892 */ /* 0x000fc8000f8ec03f */
[----:B------:R-:W-:Y:S01]  /*13b0*/  ULOP3.LUT UR6, UR6, 0x2000000, URZ, 0xfc, !UPT ;  /* 0x0200000006067892 */ /* 0x000fe2000f8efc3f */
[----:B--2---:R-:W-:-:S04]  /*13c0*/  LOP3.LUT R8, R8, 0x1, RZ, 0xfc, !PT ;  /* 0x0000000108087812 */ /* 0x004fc800078efcff */
[----:B------:R-:W-:-:S13]  /*13d0*/  ISETP.NE.AND P0, PT, R8, 0x3, PT ;  /* 0x000000030800780c */ /* 0x000fda0003f05270 */
[----:B------:R-:W-:Y:S05]  /*13e0*/  @!P0 BRA `(.L_x_3007) ;  /* 0x0000000000048947 */ /* 0x000fea0003800000 */
[----:B------:R-:W-:Y:S01]  /*13f0*/  BPT.TRAP 0x1 ;  /* 0x000000040000795c */ /* 0x000fe20000300000 */
.L_x_3007:
[----:B------:R-:W-:-:S04]  /*1400*/  SHF.L.U32 R5, RZ, 0x1f, RZ ;  /* 0x0000001fff057819 */ /* 0x000fc800000006ff */
[----:B------:R-:W0:Y:S02]  /*1410*/  SYNCS.PHASECHK.TRANS64.TRYWAIT P1, [UR5+0x28c50], R5 ;  /* 0x028c5005ff0075a7 */ /* 0x000e240008020145 */
[----:B0-----:R-:W-:Y:S05]  /*1420*/  @!P1 BRA `(.L_x_3008) ;  /* 0x000000c400909947 */ /* 0x001fea0003800000 */
.L_x_3140:
[----:B------:R-:W-:Y:S01]  /*1430*/  BAR.SYNC.DEFER_BLOCKING 0xe, 0x100 ;  /* 0x0384000000007b1d */ /* 0x000fe20000010000 */
[----:B------:R-:W-:Y:S01]  /*1440*/  UIADD3 UR4, UR5, 0x26800, URZ ;  /* 0x0002680005047890 */ /* 0x000fe2000fffe03f */
[----:B------:R-:W-:Y:S01]  /*1450*/  VIADD R0, R0, 0xfffffffe ;  /* 0xfffffffe00007836 */ /* 0x000fe20000000000 */
[----:B------:R-:W-:Y:S01]  /*1460*/  UIADD3 UR14, UR6, 0x80, URZ ;  /* 0x00000080060e7890 */ /* 0x000fe2000fffe03f */
[----:B0-----:R-:W-:Y:S01]  /*1470*/  MOV R5, UR5 ;  /* 0x0000000500057c02 */ /* 0x001fe20008000f00 */
[----:B------:R-:W-:Y:S01]  /*1480*/  USHF.R.U32.HI UR4, URZ, 0x4, UR4 ;  /* 0x000000043f047899 */ /* 0x000fe20008011604 */
[----:B------:R-:W-:Y:S01]  /*1490*/  UMOV UR9, 0x40000040 ;  /* 0x4000004000097882 */ /* 0x000fe20000000000 */
[----:B------:R-:W-:Y:S02]  /*14a0*/  UMOV UR10, UR6 ;  /* 0x00000006000a7c82 */ /* 0x000fe40008000000 */
[----:B------:R-:W-:Y:S01]  /*14b0*/  ULOP3.LUT UR4, UR4, 0x3fff, URZ, 0xc0, !UPT ;  /* 0x00003fff04047892 */ /* 0x000fe2000f8ec03f */
[----:B------:R-:W0:Y:S01]  /*14c0*/  S2R R6, SR_TID.X ;  /* 0x0000000000067919 */ /* 0x000e220000002100 */
[----:B------:R-:W-:Y:S01]  /*14d0*/  UMOV UR11, 0x40000040 ;  /* 0x40000040000b7882 */ /* 0x000fe20000000000 */
[----:B------:R-:W-:Y:S01]  /*14e0*/  UMOV UR13, 0x40000040 ;  /* 0x40000040000d7882 */ /* 0x000fe20000000000 */
[----:B------:R-:W-:Y:S01]  /*14f0*/  ULOP3.LUT UR4, UR4, 0x10000, URZ, 0xfc, !UPT ;  /* 0x0001000004047892 */ /* 0x000fe2000f8efc3f */
[----:B------:R-:W-:Y:S01]  /*1500*/  ISETP.GE.AND P1, PT, R0, R3, PT ;  /* 0x000000030000720c */ /* 0x000fe20003f26270 */
[----:B------:R-:W-:Y:S01]  /*1510*/  UMOV UR15, 0x40000040 ;  /* 0x40000040000f7882 */ /* 0x000fe20000000000 */
[----:B------:R-:W-:-:S02]  /*1520*/  UIADD3 UR18, UR6, 0x100, URZ ;  /* 0x0000010006127890 */ /* 0x000fc4000fffe03f */
[----:B------:R-:W-:Y:S02]  /*1530*/  UIADD3 UR12, UR4, 0x2, URZ ;  /* 0x00000002040c7890 */ /* 0x000fe4000fffe03f */
[----:B------:R-:W-:Y:S01]  /*1540*/  UMOV UR8, UR4 ;  /* 0x0000000400087c82 */ /* 0x000fe20008000000 */
[----:B------:R-:W-:Y:S01]  /*1550*/  UIADD3 UR16, UR4, 0x4, URZ ;  /* 0x0000000404107890 */ /* 0x000fe2000fffe03f */
[----:B------:R-:W-:Y:S01]  /*1560*/  UMOV UR17, 0x40000040 ;  /* 0x4000004000117882 */ /* 0x000fe20000000000 */
[----:B------:R-:W-:Y:S01]  /*1570*/  WARPGROUP.ARRIVE ;  /* 0x00000000000079c5 */ /* 0x000fe20000000000 */
[----:B------:R-:W-:Y:S01]  /*1580*/  UMOV UR19, 0x40000040 ;  /* 0x4000004000137882 */ /* 0x000fe20000000000 */
[----:B------:R-:W-:Y:S02]  /*1590*/  UIADD3 UR20, UR4, 0x6, URZ ;  /* 0x0000000604147890 */ /* 0x000fe4000fffe03f */
[----:B------:R-:W-:Y:S02]  /*15a0*/  UIADD3 UR22, UR6, 0x180, URZ ;  /* 0x0000018006167890 */ /* 0x000fe4000fffe03f */
[----:B------:R-:W-:Y:S01]  /*15b0*/  HGMMA.64x256x16.F32 R24, gdesc[UR8].tnspB, RZ, !UPT, gsb0 ;  /* 0x43e00000081879f0 */ /* 0x000fe2000c0008ff */
[----:B------:R-:W-:Y:S01]  /*15c0*/  UMOV UR21, 0x40000040 ;  /* 0x4000004000157882 */ /* 0x000fe20000000000 */
[----:B------:R-:W-:Y:S01]  /*15d0*/  UMOV UR23, 0x40000040 ;  /* 0x4000004000177882 */ /* 0x000fe20000000000 */
[----:B------:R-:W-:Y:S01]  /*15e0*/  UMOV UR4, URZ ;  /* 0x0000003f00047c82 */ /* 0x000fe20008000000 */
[----:B0-----:R-:W-:-:S04]  /*15f0*/  LOP3.LUT R6, R6, 0x7f, RZ, 0xc0, !PT ;  /* 0x0000007f06067812 */ /* 0x001fc800078ec0ff */
[----:B------:R-:W-:-:S13]  /*1600*/  ISETP.NE.AND P2, PT, R6, RZ, PT ;  /* 0x000000ff0600720c */ /* 0x000fda0003f45270 */
[----:B------:R-:W-:-:S05]  /*1610*/  @!P2 VIADD R5, R5, 0x28c60 ;  /* 0x00028c600505a836 */ /* 0x000fca0000000000 */
[----:B------:R-:W-:Y:S01]  /*1620*/  @!P2 PRMT R5, RZ, 0x654, R5 ;  /* 0x00000654ff05a816 */ /* 0x000fe20000000005 */
[----:B------:R-:W-:Y:S02]  /*1630*/  WARPGROUP.DEPBAR.LE gsb0, 0x0 ;  /* 0x00008000000079c5 */ /* 0x000fe40000010000 */
[----:B------:R-:W-:-:S06]  /*1640*/  WARPGROUP.ARRIVE ;  /* 0x00000000000079c5 */ /* 0x000fcc0000000000 */
[----:B------:R-:W-:Y:S03]  /*1650*/  HGMMA.64x256x16.F32 R24, gdesc[UR12].tnspB, R24, gsb0 ;  /* 0x43e000000c1879f0 */ /* 0x000fe60008000818 */
[----:B------:R-:W-:Y:S02]  /*1660*/  WARPGROUP.DEPBAR.LE gsb0, 0x0 ;  /* 0x00008000000079c5 */ /* 0x000fe40000010000 */
[----:B------:R-:W-:-:S15]  /*1670*/  WARPGROUP.ARRIVE ;  /* 0x00000000000079c5 */ /* 0x000fde0000000000 */
[----:B------:R-:W-:-:S08]  /*1680*/  NOP ;  /* 0x0000000000007918 */ /* 0x000fd00000000000 */
[----:B------:R-:W-:Y:S03]  /*1690*/  HGMMA.64x256x16.F32 R24, gdesc[UR16].tnspB, R24, gsb0 ;  /* 0x43e00000101879f0 */ /* 0x000fe60008000818 */
[----:B------:R-:W-:Y:S02]  /*16a0*/  WARPGROUP.DEPBAR.LE gsb0, 0x0 ;  /* 0x00008000000079c5 */ /* 0x000fe40000010000 */
[----:B------:R-:W-:-:S15]  /*16b0*/  WARPGROUP.ARRIVE ;  /* 0x00000000000079c5 */ /* 0x000fde0000000000 */
[----:B------:R-:W-:-:S08]  /*16c0*/  NOP ;  /* 0x0000000000007918 */ /* 0x000fd00000000000 */
[----:B------:R-:W-:Y:S03]  /*16d0*/  HGMMA.64x256x16.F32 R24, gdesc[UR20].tnspB, R24, gsb0 ;  /* 0x43e00000141879f0 */ /* 0x000fe60008000818 */
[----:B------:R-:W-:Y:S02]  /*16e0*/  WARPGROUP.DEPBAR.LE gsb0, 0x0 ;  /* 0x00008000000079c5 */ /* 0x000fe40000010000 */
[----:B------:R-:W-:Y:S06]  /*16f0*/  BAR.ARV 0xf, 0x100 ;  /* 0x03c4000000007b1d */ /* 0x000fec0000002000 */
[----:B------:R0:W-:Y:S01]  /*1700*/  @!P2 SYNCS.ARRIVE.TRANS64.RED.A1T0 RZ, [R5+URZ], RZ ;  /* 0x000000ff05ffa9a7 */ /* 0x0001e2000810043f */
[----:B------:R-:W-:Y:S05]  /*1710*/  @!P1 BRA `(.L_x_3009) ;  /* 0x0000000800dc9947 */ /* 0x000fea0003800000 */
[----:B------:R-:W-:Y:S01]  /*1720*/  IMAD.MOV.U32 R8, RZ, RZ, RZ ;  /* 0x000000ffff087224 */ /* 0x000fe200078e00ff */
[----:B------:R-:W-:-:S06]  /*1730*/  UMOV UR4, URZ ;  /* 0x0000003f00047c82 */ /* 0x000fcc0008000000 */
.L_x_3014:
[----:B------:R-:W-:Y:S01]  /*1740*/  BAR.SYNC.DEFER_BLOCKING 0xe, 0x100 ;  /* 0x0384000000007b1d */ /* 0x000fe20000010000 */
[----:B01----:R-:W-:Y:S01]  /*1750*/  IMAD.U32 R5, RZ, RZ, UR4 ;  /* 0x00000004ff057e24 */ /* 0x003fe2000f8e00ff */
[----:B------:R-:W-:Y:S01]  /*1760*/  UIADD3 UR4, UR4, 0x1, URZ ;  /* 0x0000000104047890 */ /* 0x000fe2000fffe03f */
[C---:B------:R-:W-:Y:S01]  /*1770*/  ISETP.GT.AND P3, PT, R0.reuse, R3, PT ;  /* 0x000000030000720c */ /* 0x040fe20003f64270 */
[----:B------:R-:W-:Y:S02]  /*1780*/  VIADD R0, R0, 0xffffffff ;  /* 0xffffffff00007836 */ /* 0x000fe40000000000 */
[----:B------:R-:W-:Y:S01]  /*1790*/  IMAD R5, R5, 0x40, R4 ;  /* 0x0000004005057824 */ /* 0x000fe200078e0204 */
[----:B------:R-:W-:-:S04]  /*17a0*/  UISETP.NE.AND UP0, UPT, UR4, 0x2, UPT ;  /* 0x000000020400788c */ /* 0x000fc8000bf05270 */
[----:B------:R-:W-:Y:S01]  /*17b0*/  LEA R5, R5, UR5, 0x2 ;  /* 0x0000000505057c11 */ /* 0x000fe2000f8e10ff */
[----:B------:R-:W-:Y:S02]  /*17c0*/  USEL UR7, URZ, 0x1, UP0 ;  /* 0x000000013f077887 */ /* 0x000fe40008000000 */
[----:B------:R-:W-:-:S04]  /*17d0*/  USEL UR4, UR4, URZ, UP0 ;  /* 0x0000003f04047287 */ /* 0x000fc80008000000 */
[----:B------:R-:W-:Y:S01]  /*17e0*/  LOP3.LUT R8, R8, UR7, RZ, 0x3c, !PT ;  /* 0x0000000708087c12 */ /* 0x000fe2000f8e3cff */
[----:B------:R-:W0:Y:S04]  /*17f0*/  LDS R6, [R5+0x28800] ;  /* 0x0288000005067984 */ /* 0x000e280000000800 */
[----:B------:R-:W1:Y:S01]  /*1800*/  LDS R7, [R5+0x28820] ;  /* 0x0288200005077984 */ /* 0x000e620000000800 */
        /* <DEDUP_REMOVED lines=130> */
.L_x_3010:
[----:B------:R-:W-:Y:S01]  /*2030*/  ULEA UR7, UR4, UR5, 0x3 ;  /* 0x0000000504077291 */ /* 0x000fe2000f8e183f */
[----:B------:R-:W-:-:S08]  /*2040*/  SHF.L.U32 R5, R8, 0x1f, RZ ;  /* 0x0000001f08057819 */ /* 0x000fd000000006ff */
[----:B------:R0:W1:Y:S01]  /*2050*/  SYNCS.PHASECHK.TRANS64.TRYWAIT P1, [UR7+0x28c50], R5 ;  /* 0x028c5005ff0075a7 */ /* 0x0000620008020147 */
[----:B------:R-:W-:Y:S05]  /*2060*/  @!P0 BRA `(.L_x_3011) ;  /* 0x0000000000048947 */ /* 0x000fea0003800000 */
[----:B------:R-:W-:Y:S01]  /*2070*/  BPT.TRAP 0x1 ;  /* 0x000000040000795c */ /* 0x000fe20000300000 */
.L_x_3011:
[----:B-1----:R-:W-:Y:S05]  /*2080*/  @P1 BRA `(.L_x_3012) ;  /* 0x0000000000081947 */ /* 0x002fea0003800000 */
[----:B------:R-:W1:Y:S02]  /*2090*/  SYNCS.PHASECHK.TRANS64.TRYWAIT P1, [UR7+0x28c50], R5 ;  /* 0x028c5005ff0075a7 */ /* 0x000e640008020147 */
[----:B-1----:R-:W-:Y:S05]  /*20a0*/  @!P1 BRA `(.L_x_3013) ;  /* 0x000000b800889947 */ /* 0x002fea0003800000 */
.L_x_3012:
[----:B------:R-:W-:Y:S01]  /*20b0*/  ULEA UR10, UR4, UR6, 0xc ;  /* 0x00000006040a7291 */ /* 0x000fe2000f8e603f */
[----:B------:R-:W-:Y:S01]  /*20c0*/  WARPGROUP.ARRIVE ;  /* 0x00000000000079c5 */ /* 0x000fe20000000000 */
[----:B------:R-:W-:Y:S01]  /*20d0*/  UMOV UR11, 0x40000040 ;  /* 0x40000040000b7882 */ /* 0x000fe20000000000 */
[----:B------:R-:W-:Y:S01]  /*20e0*/  UMOV UR15, 0x40000040 ;  /* 0x40000040000f7882 */ /* 0x000fe20000000000 */
[----:B------:R-:W-:Y:S01]  /*20f0*/  UIADD3 UR14, UR10, 0x80, URZ ;  /* 0x000000800a0e7890 */ /* 0x000fe2000fffe03f */
[----:B01----:R-:W-:Y:S01]  /*2100*/  IMAD.U32 R5, RZ, RZ, UR7 ;  /* 0x00000007ff057e24 */ /* 0x003fe2000f8e00ff */
[----:B------:R-:W-:Y:S01]  /*2110*/  UIADD3 UR18, UR10, 0x100, URZ ;  /* 0x000001000a127890 */ /* 0x000fe2000fffe03f */
[----:B------:R-:W-:Y:S02]  /*2120*/  UMOV UR19, 0x40000040 ;  /* 0x4000004000137882 */ /* 0x000fe40000000000 */
[----:B------:R-:W-:Y:S01]  /*2130*/  HGMMA.64x256x16.F32 R24, gdesc[UR8].tnspB, R24, gsb0 ;  /* 0x43e00000081879f0 */ /* 0x000fe20008000818 */
[----:B------:R-:W-:Y:S01]  /*2140*/  UIADD3 UR22, UR10, 0x180, URZ ;  /* 0x000001800a167890 */ /* 0x000fe2000fffe03f */
[----:B------:R-:W-:Y:S01]  /*2150*/  @!P2 VIADD R5, R5, 0x28c60 ;  /* 0x00028c600505a836 */ /* 0x000fe20000000000 */
[----:B------:R-:W-:-:S04]  /*2160*/  UMOV UR23, 0x40000040 ;  /* 0x4000004000177882 */ /* 0x000fc80000000000 */
[----:B------:R-:W-:Y:S01]  /*2170*/  @!P2 PRMT R5, RZ, 0x654, R5 ;  /* 0x00000654ff05a816 */ /* 0x000fe20000000005 */
[----:B------:R-:W-:Y:S02]  /*2180*/  WARPGROUP.DEPBAR.LE gsb0, 0x0 ;  /* 0x00008000000079c5 */ /* 0x000fe40000010000 */
[----:B------:R-:W-:-:S15]  /*2190*/  WARPGROUP.ARRIVE ;  /* 0x00000000000079c5 */ /* 0x000fde0000000000 */
[----:B------:R-:W-:-:S03]  /*21a0*/  NOP ;  /* 0x0000000000007918 */ /* 0x000fc60000000000 */
        /* <DEDUP_REMOVED lines=12> */
[----:B------:R-:W-:Y:S05]  /*2270*/  @P3 BRA `(.L_x_3014) ;  /* 0xfffffff400303947 */ /* 0x000fea000383ffff */
[----:B------:R-:W-:-:S12]  /*2280*/  USHF.L.U32 UR4, UR4, 0x6, URZ ;  /* 0x0000000604047899 */ /* 0x000fd8000800063f */
.L_x_3009:
[----:B------:R-:W-:Y:S01]  /*2290*/  BAR.SYNC.DEFER_BLOCKING 0xe, 0x100 ;  /* 0x0384000000007b1d */ /* 0x000fe20000010000 */
[----:B------:R-:W-:Y:S01]  /*22a0*/  VIADD R4, R4, UR4 ;  /* 0x0000000404047c36 */ /* 0x000fe20008000000 */
[----:B------:R-:W-:Y:S02]  /*22b0*/  PLOP3.LUT P0, PT, PT, PT, PT, 0x8, 0x0 ;  /* 0x000000000000781c */ /* 0x000fe40003f0e170 */
[----:B------:R-:W-:Y:S02]  /*22c0*/  CS2R R6, SRZ ;  /* 0x0000000000067805 */ /* 0x000fe4000001ff00 */
[----:B------:R-:W-:-:S05]  /*22d0*/  LEA R4, R4, UR5, 0x2 ;  /* 0x0000000504047c11 */ /* 0x000fca000f8e10ff */
[----:B------:R-:W2:Y:S04]  /*22e0*/  LDS R3, [R4+0x28800] ;  /* 0x0288000004037984 */ /* 0x000ea80000000800 */
[----:B------:R-:W3:Y:S01]  /*22f0*/  LDS R0, [R4+0x28820] ;  /* 0x0288200004007984 */ /* 0x000ee20000000800 */
        /* <DEDUP_REMOVED lines=64> */
[-C--:B---3--:R-:W-:Y:S01]  /*2700*/  FMUL.FTZ R26, R26, R0.reuse ;  /* 0x000000001a1a7220 */ /* 0x088fe20000410000 */
        /* <DEDUP_REMOVED lines=63> */
[----:B------:R-:W-:Y:S06]  /*2b00*/  BAR.ARV 0xf, 0x100 ;  /* 0x03c4000000007b1d */ /* 0x000fec0000002000 */
[----:B------:R-:W-:Y:S05]  /*2b10*/  BRA `(.L_x_3006) ;  /* 0x0000004000847947 */ /* 0x000fea0003800000 */
.L_x_3004:
[----:B------:R-:W-:Y:S02]  /*2b20*/  ISETP.GE.AND P0, PT, R22, 0x1, PT ;  /* 0x000000011600780c */ /* 0x000fe40003f06270 */
[----:B------:R-:W-:-:S11]  /*2b30*/  MOV R17, RZ ;  /* 0x000000ff00117202 */ /* 0x000fd60000000f00 */
        /* <DEDUP_REMOVED lines=26> */
[----:B------:R-:W-:-:S07]  /*2ce0*/  @!P0 LOP3.LUT R17, RZ, R7, RZ, 0x33, !PT ;  /* 0x00000007ff118212 */ /* 0x000fce00078e33ff */
.L_x_3015:
        /* <DEDUP_REMOVED lines=76> */
[----:B0-----:R-:W-:Y:S01]  /*31b0*/  ULEA UR36, UR6, UR36, 0x18 ;  /* 0x0000002406247291 */ /* 0x001fe2000f8ec03f */
[----:B-1----:R-:W-:-:S13]  /*31c0*/  R2UR UR4, R0 ;  /* 0x00000000000472ca */ /* 0x002fda00000e0000 */
[----:B------:R-:W-:-:S04]  /*31d0*/  ULEA.HI UR5, UR4, UR4, URZ, 0x1 ;  /* 0x0000000404057291 */ /* 0x000fc8000f8f083f */
[----:B------:R-:W-:-:S04]  /*31e0*/  ULOP3.LUT UR5, UR5, 0x1fffe, URZ, 0xc0, !UPT ;  /* 0x0001fffe05057892 */ /* 0x000fc8000f8ec03f */
[----:B------:R-:W-:Y:S02]  /*31f0*/  UIADD3 UR5, UR4, -UR5, URZ ;  /* 0x8000000504057290 */ /* 0x000fe4000fffe03f */
[----:B------:R-:W-:Y:S02]  /*3200*/  UIADD3 UR4, UR36, 0x26800, URZ ;  /* 0x0002680024047890 */ /* 0x000fe4000fffe03f */
[----:B------:R-:W-:Y:S02]  /*3210*/  ULEA UR5, UR5, UR36, 0xf ;  /* 0x0000002405057291 */ /* 0x000fe4000f8e783f */
[----:B------:R-:W-:Y:S02]  /*3220*/  ULOP3.LUT UP0, URZ, UR4, 0x3ff, URZ, 0xc0, !UPT ;  /* 0x000003ff043f7892 */ /* 0x000fe4000f80c03f */
[----:B------:R-:W-:-:S04]  /*3230*/  UIADD3 UR5, UR5, 0x400, URZ ;  /* 0x0000040005057890 */ /* 0x000fc8000fffe03f */
[----:B------:R-:W-:Y:S01]  /*3240*/  PLOP3.LUT P0, PT, PT, PT, UP0, 0x80, 0x0 ;  /* 0x000000000000781c */ /* 0x000fe20003f0f008 */
[----:B------:R-:W-:-:S04]  /*3250*/  USHF.R.U32.HI UR5, URZ, 0x4, UR5 ;  /* 0x000000043f057899 */ /* 0x000fc80008011605 */
[----:B------:R-:W-:-:S08]  /*3260*/  ULOP3.LUT UR37, UR5, 0x3fff, URZ, 0xc0, !UPT ;  /* 0x00003fff05257892 */ /* 0x000fd0000f8ec03f */
        /* <DEDUP_REMOVED lines=17> */
.L_x_3016:
[----:B------:R-:W2:Y:S01]  /*3380*/  LDL.LU R20, [R1+0x14] ;  /* 0x0000140001147983 */ /* 0x000ea20000300800 */
[----:B------:R-:W-:Y:S02]  /*3390*/  SHF.L.U32 R13, RZ, 0x1f, RZ ;  /* 0x0000001fff0d7819 */ /* 0x000fe400000006ff */
[----:B------:R-:W-:Y:S02]  /*33a0*/  LOP3.LUT R19, R19, 0xffffff80, RZ, 0xc0, !PT ;  /* 0xffffff8013137812 */ /* 0x000fe400078ec0ff */
[----:B------:R-:W0:Y:S01]  /*33b0*/  SYNCS.PHASECHK.TRANS64.TRYWAIT P1, [UR36+0x28c00], R13 ;  /* 0x028c000dff0075a7 */ /* 0x000e220008020164 */
[----:B------:R-:W-:Y:S02]  /*33c0*/  LEA.HI R3, R24, R24, RZ, 0x1 ;  /* 0x0000001818037211 */ /* 0x000fe400078f08ff */
[----:B------:R-:W-:Y:S02]  /*33d0*/  IMAD.IADD R19, R18, 0x1, -R19 ;  /* 0x0000000112137824 */ /* 0x000fe400078e0a13 */
[----:B------:R-:W-:-:S03]  /*33e0*/  LOP3.LUT R3, R3, 0xfffffe, RZ, 0xc0, !PT ;  /* 0x00fffffe03037812 */ /* 0x000fc600078ec0ff */
[----:B------:R-:W-:Y:S02]  /*33f0*/  SHF.R.S32.HI R4, RZ, 0x1f, R19 ;  /* 0x0000001fff047819 */ /* 0x000fe40000011413 */
[----:B------:R-:W-:Y:S02]  /*3400*/  IMAD.IADD R3, R24, 0x1, -R3 ;  /* 0x0000000118037824 */ /* 0x000fe400078e0a03 */
[CC--:B------:R-:W-:Y:S02]  /*3410*/  LEA.HI R0, R4.reuse, R19.reuse, RZ, 0x2 ;  /* 0x0000001304007211 */ /* 0x0c0fe400078f10ff */
[----:B------:R-:W-:Y:S02]  /*3420*/  LEA.HI R4, R4, R19, RZ, 0x5 ;  /* 0x0000001304047211 */ /* 0x000fe400078f28ff */
[--C-:B------:R-:W-:Y:S02]  /*3430*/  SHF.R.S32.HI R5, RZ, 0x2, R0.reuse ;  /* 0x00000002ff057819 */ /* 0x100fe40000011400 */
[----:B------:R-:W-:-:S02]  /*3440*/  SHF.R.S32.HI R6, RZ, 0x1f, R0 ;  /* 0x0000001fff067819 */ /* 0x000fc40000011400 */
[----:B------:R-:W-:Y:S02]  /*3450*/  LOP3.LUT R0, R0, 0x7ffffffc, RZ, 0xc0, !PT ;  /* 0x7ffffffc00007812 */ /* 0x000fe400078ec0ff */
[----:B------:R-:W-:Y:S02]  /*3460*/  LEA.HI R6, R6, R5, RZ, 0x3 ;  /* 0x0000000506067211 */ /* 0x000fe400078f18ff */
[----:B------:R-:W-:Y:S02]  /*3470*/  IADD3 R0, -R0, R19, RZ ;  /* 0x0000001300007210 */ /* 0x000fe40007ffe1ff */
[----:B------:R-:W-:Y:S02]  /*3480*/  LOP3.LUT R6, R6, 0xfffffff8, RZ, 0xc0, !PT ;  /* 0xfffffff806067812 */ /* 0x000fe400078ec0ff */
[----:B------:R-:W-:Y:S01]  /*3490*/  SHF.R.S32.HI R4, RZ, 0x5, R4 ;  /* 0x00000005ff047819 */ /* 0x000fe20000011404 */
[----:B------:R-:W-:Y:S02]  /*34a0*/  IMAD.SHL.U32 R0, R0, 0x2, RZ ;  /* 0x0000000200007824 */ /* 0x000fe400078e00ff */
[----:B------:R-:W-:Y:S01]  /*34b0*/  IMAD.IADD R5, R5, 0x1, -R6 ;  /* 0x0000000105057824 */ /* 0x000fe200078e0a06 */
[----:B--2---:R-:W-:-:S04]  /*34c0*/  LOP3.LUT R7, R20, 0x1, RZ, 0xfc, !PT ;  /* 0x0000000114077812 */ /* 0x004fc800078efcff */
[----:B------:R-:W-:Y:S01]  /*34d0*/  ISETP.NE.AND P0, PT, R7, 0x3, PT ;  /* 0x000000030700780c */ /* 0x000fe20003f05270 */
[----:B0-----:R-:W-:-:S12]  /*34e0*/  @!P1 BRA `(.L_x_3017) ;  /* 0x000000a400909947 */ /* 0x001fd80003800000 */
.L_x_3141:
[----:B0-----:R-:W-:Y:S02]  /*34f0*/  IMAD R6, R4, 0x10, R5 ;  /* 0x0000001004067824 */ /* 0x001fe400078e0205 */
[----:B------:R-:W-:Y:S01]  /*3500*/  IMAD R4, R3, 0x100, R0 ;  /* 0x0000010003047824 */ /* 0x000fe200078e0200 */
[----:B------:R-:W-:Y:S06]  /*3510*/  @!P0 BRA `(.L_x_3018) ;  /* 0x0000000000048947 */ /* 0x000fec0003800000 */
[----:B------:R-:W-:Y:S01]  /*3520*/  BPT.TRAP 0x1 ;  /* 0x000000040000795c */ /* 0x000fe20000300000 */
.L_x_3018:
[----:B------:R0:W1:Y:S01]  /*3530*/  SYNCS.PHASECHK.TRANS64.TRYWAIT P2, [UR36+0x28c30], R13 ;  /* 0x028c300dff0075a7 */ /* 0x0000620008040164 */
[----:B------:R-:W-:Y:S05]  /*3540*/  @!P0 BRA `(.L_x_3019) ;  /* 0x0000000000048947 */ /* 0x000fea0003800000 */
[----:B------:R-:W-:Y:S01]  /*3550*/  BPT.TRAP 0x1 ;  /* 0x000000040000795c */ /* 0x000fe20000300000 */
.L_x_3019:
[----:B------:R-:W2:Y:S02]  /*3560*/  S2R R3, SR_TID.X ;  /* 0x0000000000037919 */ /* 0x000ea40000002100 */
[----:B--2---:R-:W-:-:S04]  /*3570*/  LOP3.LUT R3, R3, 0x7f, RZ, 0xc0, !PT ;  /* 0x0000007f03037812 */ /* 0x004fc800078ec0ff */
[----:B------:R-:W-:Y:S01]  /*3580*/  ISETP.NE.AND P1, PT, R3, RZ, PT ;  /* 0x000000ff0300720c */ /* 0x000fe20003f25270 */
[----:B-1----:R-:W-:-:S12]  /*3590*/  @P2 BRA `(.L_x_3020) ;  /* 0x0000000000082947 */ /* 0x002fd80003800000 */
[----:B------:R-:W1:Y:S02]  /*35a0*/  SYNCS.PHASECHK.TRANS64.TRYWAIT P2, [UR36+0x28c30], R13 ;  /* 0x028c300dff0075a7 */ /* 0x000e640008040164 */
[----:B-1----:R-:W-:Y:S05]  /*35b0*/  @!P2 BRA `(.L_x_3021) ;  /* 0x000000a40074a947 */ /* 0x002fea0003800000 */
.L_x_3020:
[----:B------:R-:W-:Y:S05]  /*35c0*/  WARPSYNC.ALL ;  /* 0x0000000000007948 */ /* 0x000fea0003800000 */
[----:B------:R-:W-:Y:S01]  /*35d0*/  UIADD3 UR4, UR36, 0x20400, URZ ;  /* 0x0002040024047890 */ /* 0x000fe2000fffe03f */
[----:B------:R-:W-:Y:S01]  /*35e0*/  WARPGROUP.ARRIVE ;  /* 0x00000000000079c5 */ /* 0x000fe20000000000 */
[----:B------:R-:W-:Y:S01]  /*35f0*/  UIADD3 UR5, UR36, 0x22400, URZ ;  /* 0x0002240024057890 */ /* 0x000fe2000fffe03f */
[----:B------:R-:W-:Y:S01]  /*3600*/  IMAD R3, R17, -0x40, R22 ;  /* 0xffffffc011037824 */ /* 0x000fe200078e0216 */
[----:B------:R-:W-:Y:S02]  /*3610*/  USHF.R.U32.HI UR4, URZ, 0x4, UR4 ;  /* 0x000000043f047899 */ /* 0x000fe40008011604 */
[----:B------:R-:W-:-:S02]  /*3620*/  USHF.R.U32.HI UR5, URZ, 0x4, UR5 ;  /* 0x000000043f057899 */ /* 0x000fc40008011605 */
[----:B------:R-:W-:Y:S01]  /*3630*/  ULOP3.LUT UR4, UR4, 0x3fff, URZ, 0xc0, !UPT ;  /* 0x00003fff04047892 */ /* 0x000fe2000f8ec03f */
[----:B------:R-:W-:Y:S01]  /*3640*/  IADD3 R3, -R0, 0x40, R3 ;  /* 0x0000004000037810 */ /* 0x000fe20007ffe103 */
[----:B------:R-:W-:Y:S02]  /*3650*/  ULOP3.LUT UR5, UR5, 0x3fff, URZ, 0xc0, !UPT ;  /* 0x00003fff05057892 */ /* 0x000fe4000f8ec03f */
[----:B------:R-:W-:Y:S01]  /*3660*/  ULOP3.LUT UR8, UR4, 0x10000, URZ, 0xfc, !UPT ;  /* 0x0001000004087892 */ /* 0x000fe2000f8efc3f */
[C---:B------:R-:W-:Y:S01]  /*3670*/  ISETP.GT.AND P6, PT, R3.reuse, RZ, PT ;  /* 0x000000ff0300720c */ /* 0x040fe20003fc4270 */
[----:B------:R-:W-:Y:S01]  /*3680*/  ULOP3.LUT UR6, UR5, 0x10000, URZ, 0xfc, !UPT ;  /* 0x0001000005067892 */ /* 0x000fe2000f8efc3f */
[C---:B------:R-:W-:Y:S01]  /*3690*/  ISETP.GT.AND P2, PT, R3.reuse, 0x1, PT ;  /* 0x000000010300780c */ /* 0x040fe20003f44270 */
[----:B------:R-:W-:Y:S01]  /*36a0*/  UMOV UR9, 0x40000040 ;  /* 0x4000004000097882 */ /* 0x000fe20000000000 */
[----:B------:R-:W-:Y:S01]  /*36b0*/  UMOV UR7, 0x40000040 ;  /* 0x4000004000077882 */ /* 0x000fe20000000000 */
[----:B------:R-:W-:Y:S01]  /*36c0*/  UMOV UR5, UR9 ;  /* 0x0000000900057c82 */ /* 0x000fe20008000000 */
[----:B------:R-:W-:Y:S01]  /*36d0*/  UMOV UR4, UR8 ;  /* 0x0000000800047c82 */ /* 0x000fe20008000000 */
[----:B------:R-:W-:Y:S01]  /*36e0*/  UIADD3 UR12, UR8, 0x2, URZ ;  /* 0x00000002080c7890 */ /* 0x000fe2000fffe03f */
[----:B------:R-:W-:Y:S01]  /*36f0*/  ISETP.GT.AND P3, PT, R3, 0x8, PT ;  /* 0x000000080300780c */ /* 0x000fe20003f64270 */
[----:B------:R-:W-:-:S02]  /*3700*/  UIADD3 UR14, UR6, 0x2, URZ ;  /* 0x00000002060e7890 */ /* 0x000fc4000fffe03f */
[----:B------:R-:W-:Y:S01]  /*3710*/  HGMMA.64x64x16.F32 R24, gdesc[UR4], RZ, !UPT, gsb0 ;  /* 0x00e00000041879f0 */ /* 0x000fe2000c0008ff */
[----:B------:R-:W-:Y:S01]  /*3720*/  UMOV UR13, 0x40000040 ;  /* 0x40000040000d7882 */ /* 0x000fe20000000000 */
[----:B------:R-:W-:Y:S01]  /*3730*/  UMOV UR15, 0x40000040 ;  /* 0x40000040000f7882 */ /* 0x000fe20000000000 */
[----:B------:R-:W-:Y:S01]  /*3740*/  UIADD3 UR16, UR8, 0x4, URZ ;  /* 0x0000000408107890 */ /* 0x000fe2000fffe03f */
[C---:B------:R-:W-:Y:S01]  /*3750*/  ISETP.GT.AND P4, PT, R3.reuse, 0x9, PT ;  /* 0x000000090300780c */ /* 0x040fe20003f84270 */
[----:B------:R-:W-:Y:S01]  /*3760*/  UIADD3 UR18, UR6, 0x4, URZ ;  /* 0x0000000406127890 */ /* 0x000fe2000fffe03f */
[----:B------:R-:W-:Y:S01]  /*3770*/  ISETP.GT.AND P5, PT, R3, 0x10, PT ;  /* 0x000000100300780c */ /* 0x000fe20003fa4270 */
[----:B------:R-:W-:Y:S01]  /*3780*/  UMOV UR17, 0x40000040 ;  /* 0x4000004000117882 */ /* 0x000fe20000000000 */
[----:B------:R-:W-:Y:S01]  /*3790*/  UMOV UR19, 0x40000040 ;  /* 0x4000004000137882 */ /* 0x000fe20000000000 */
[----:B------:R-:W-:Y:S02]  /*37a0*/  UIADD3 UR20, UR8, 0x6, URZ ;  /* 0x0000000608147890 */ /* 0x000fe4000fffe03f */
[----:B------:R-:W-:Y:S01]  /*37b0*/  UIADD3 UR22, UR6, 0x6, URZ ;  /* 0x0000000606167890 */ /* 0x000fe2000fffe03f */
[----:B------:R-:W-:Y:S01]  /*37c0*/  UMOV UR21, 0x40000040 ;  /* 0x4000004000157882 */ /* 0x000fe20000000000 */
[----:B------:R-:W-:Y:S01]  /*37d0*/  UMOV UR23, 0x40000040 ;  /* 0x4000004000177882 */ /* 0x000fe20000000000 */
[----:B------:R-:W-:Y:S01]  /*37e0*/  ULDC UR4, c[0x0][0x988] ;  /* 0x0002620000047ab9 */ /* 0x000fe20000000800 */
[----:B------:R-:W-:-:S02]  /*37f0*/  WARPGROUP.DEPBAR.LE gsb0, 0x0 ;  /* 0x00008000000079c5 */ /* 0x000fc40000010000 */
[----:B------:R-:W-:-:S06]  /*3800*/  WARPGROUP.ARRIVE ;  /* 0x00000000000079c5 */ /* 0x000fcc0000000000 */
[----:B------:R-:W-:Y:S03]  /*3810*/  HGMMA.64x64x16.F32 R24, gdesc[UR12], R24, gsb0 ;  /* 0x00e000000c1879f0 */ /* 0x000fe60008000818 */
[----:B------:R-:W-:Y:S02]  /*3820*/  WARPGROUP.DEPBAR.LE gsb0, 0x0 ;  /* 0x00008000000079c5 */ /* 0x000fe40000010000 */
[----:B------:R-:W-:-:S06]  /*3830*/  WARPGROUP.ARRIVE ;  /* 0x00000000000079c5 */ /* 0x000fcc0000000000 */
[----:B------:R-:W-:Y:S03]  /*3840*/  HGMMA.64x64x16.F32 R24, gdesc[UR16], R24, gsb0 ;  /* 0x00e00000101879f0 */ /* 0x000fe60008000818 */
[----:B------:R-:W-:Y:S02]  /*3850*/  WARPGROUP.DEPBAR.LE gsb0, 0x0 ;  /* 0x00008000000079c5 */ /* 0x000fe40000010000 */
[----:B------:R-:W-:-:S06]  /*3860*/  WARPGROUP.ARRIVE ;  /* 0x00000000000079c5 */ /* 0x000fcc0000000000 */
[----:B------:R-:W-:Y:S03]  /*3870*/  HGMMA.64x64x16.F32 R24, gdesc[UR20], R24, gsb0 ;  /* 0x00e00000141879f0 */ /* 0x000fe60008000818 */
        /* <DEDUP_REMOVED lines=52> */
[----:B------:R-:W-:-:S02]  /*3bc0*/  FMNMX.FTZ R0, R69, R0, !PT ;  /* 0x0000000045007209 */ /* 0x000fc40007810000 */
[----:B------:R-:W-:Y:S02]  /*3bd0*/  FSEL R47, R47, -INF , P2 ;  /* 0xff8000002f2f7808 */ /* 0x000fe40001000000 */
[----:B------:R-:W-:Y:S02]  /*3be0*/  FMNMX.FTZ R10, R71, R0, !PT ;  /* 0x00000000470a7209 */ /* 0x000fe40007810000 */
[----:B------:R-:W-:Y:S02]  /*3bf0*/  FMNMX.FTZ R0, R7, R27, !PT ;  /* 0x0000001b07007209 */ /* 0x000fe40007810000 */
[----:B------:R-:W-:Y:S01]  /*3c00*/  FSEL R49, R50, -INF , P3 ;  /* 0xff80000032317808 */ /* 0x000fe20001800000 */
[----:B------:R-:W2:Y:S01]  /*3c10*/  SHFL.BFLY PT, R3, R10, 0x2, 0x1f ;  /* 0x0c401f000a037f89 */ /* 0x000ea200000e0000 */
[----:B------:R-:W-:Y:S02]  /*3c20*/  FMNMX.FTZ R0, R9, R0, !PT ;  /* 0x0000000009007209 */ /* 0x000fe40007810000 */
[----:B------:R-:W-:-:S02]  /*3c30*/  FSEL R51, R51, -INF , P4 ;  /* 0xff80000033337808 */ /* 0x000fc40002000000 */
[----:B------:R-:W-:Y:S02]  /*3c40*/  FMNMX.FTZ R0, R31, R0, !PT ;  /* 0x000000001f007209 */ /* 0x000fe40007810000 */
[----:B------:R-:W-:Y:S02]  /*3c50*/  FSEL R53, R54, -INF , P5 ;  /* 0xff80000036357808 */ /* 0x000fe40002800000 */
[----:B------:R-:W-:Y:S02]  /*3c60*/  FMNMX.FTZ R0, R15, R0, !PT ;  /* 0x000000000f007209 */ /* 0x000fe40007810000 */
[----:B------:R-:W-:Y:S02]  /*3c70*/  FSEL R55, R55, -INF , P6 ;  /* 0xff80000037377808 */ /* 0x000fe40003000000 */
[----:B------:R-:W-:-:S04]  /*3c80*/  FMNMX.FTZ R0, R35, R0, !PT ;  /* 0x0000000023007209 */ /* 0x000fc80007810000 */
[----:B-1----:R-:W-:Y:S01]  /*3c90*/  FMNMX.FTZ R8, R21, R0, !PT ;  /* 0x0000000015087209 */ /* 0x002fe20007810000 */
[----:B------:R-:W-:-:S03]  /*3ca0*/  IMAD.U32 R0, RZ, RZ, UR4 ;  /* 0x00000004ff007e24 */ /* 0x000fc6000f8e00ff */
[----:B------:R-:W-:Y:S02]  /*3cb0*/  FMNMX.FTZ R8, R39, R8, !PT ;  /* 0x0000000827087209 */ /* 0x000fe40007810000 */
[----:B--2---:R-:W-:Y:S02]  /*3cc0*/  FMNMX.FTZ R12, R10, R3, !PT ;  /* 0x000000030a0c7209 */ /* 0x004fe40007810000 */
[----:B------:R-:W-:-:S03]  /*3cd0*/  FMNMX.FTZ R8, R41, R8, !PT ;  /* 0x0000000829087209 */ /* 0x000fc60007810000 */
[----:B------:R-:W1:Y:S01]  /*3ce0*/  SHFL.BFLY PT, R3, R12, 0x1, 0x1f ;  /* 0x0c201f000c037f89 */ /* 0x000e6200000e0000 */
[----:B------:R-:W-:-:S04]  /*3cf0*/  FMNMX.FTZ R8, R43, R8, !PT ;  /* 0x000000082b087209 */ /* 0x000fc80007810000 */
[----:B------:R-:W-:-:S04]  /*3d00*/  FMNMX.FTZ R8, R45, R8, !PT ;  /* 0x000000082d087209 */ /* 0x000fc80007810000 */
[----:B------:R-:W-:-:S04]  /*3d10*/  FMNMX.FTZ R8, R47, R8, !PT ;  /* 0x000000082f087209 */ /* 0x000fc80007810000 */
[----:B------:R-:W-:-:S04]  /*3d20*/  FMNMX.FTZ R8, R49, R8, !PT ;  /* 0x0000000831087209 */ /* 0x000fc80007810000 */
[----:B------:R-:W-:-:S04]  /*3d30*/  FMNMX.FTZ R8, R51, R8, !PT ;  /* 0x0000000833087209 */ /* 0x000fc80007810000 */
[----:B------:R-:W-:Y:S02]  /*3d40*/  FMNMX.FTZ R8, R53, R8, !PT ;  /* 0x0000000835087209 */ /* 0x000fe40007810000 */
[----:B-1----:R-:W-:Y:S02]  /*3d50*/  FMNMX.FTZ R3, R12, R3, !PT ;  /* 0x000000030c037209 */ /* 0x002fe40007810000 */
[----:B------:R-:W-:Y:S02]  /*3d60*/  FMNMX.FTZ R8, R55, R8, !PT ;  /* 0x0000000837087209 */ /* 0x000fe40007810000 */
[C---:B------:R-:W-:Y:S01]  /*3d70*/  FSETP.NEU.FTZ.AND P2, PT, R3.reuse, -INF , PT ;  /* 0xff8000000300780b */ /* 0x040fe20003f5d000 */
[----:B------:R-:W-:-:S05]  /*3d80*/  FMUL.FTZ R10, R3, R0 ;  /* 0x00000000030a7220 */ /* 0x000fca0000410000 */
[----:B------:R-:W-:-:S05]  /*3d90*/  FSEL R12, R10, RZ, P2 ;  /* 0x000000ff0a0c7208 */ /* 0x000fca0001000000 */
        /* <DEDUP_REMOVED lines=13> */
[----:B-1----:R-:W1:Y:S01]  /*3e70*/  SHFL.BFLY PT, R5, R8, 0x2, 0x1f ;  /* 0x0c401f0008057f89 */ /* 0x002e6200000e0000 */
[-CC-:B------:R-:W-:Y:S01]  /*3e80*/  FFMA.FTZ R63, R63, R0.reuse, -R12.reuse ;  /* 0x000000003f3f7223 */ /* 0x180fe2000001080c */
[-CC-:B------:R-:W-:Y:S01]  /*3e90*/  FFMA.FTZ R65, R65, R0.reuse, -R12.reuse ;  /* 0x0000000041417223 */ /* 0x180fe2000001080c */
[-CC-:B------:R-:W-:Y:S01]  /*3ea0*/  FFMA.FTZ R67, R67, R0.reuse, -R12.reuse ;  /* 0x0000000043437223 */ /* 0x180fe2000001080c */
[-CC-:B------:R-:W-:Y:S01]  /*3eb0*/  FFMA.FTZ R69, R69, R0.reuse, -R12.reuse ;  /* 0x0000000045457223 */ /* 0x180fe2000001080c */
[----:B------:R-:W-:-:S02]  /*3ec0*/  FFMA.FTZ R12, R71, R0, -R12 ;  /* 0x00000000470c7223 */ /* 0x000fc4000001080c */
[----:B------:R-:W3:Y:S08]  /*3ed0*/  MUFU.EX2 R11, R11 ;  /* 0x0000000b000b7308 */ /* 0x000ef00000000800 */
[----:B------:R-:W4:Y:S08]  /*3ee0*/  MUFU.EX2 R154, R29 ;  /* 0x0000001d009a7308 */ /* 0x000f300000000800 */
[----:B------:R-:W-:Y:S01]  /*3ef0*/  MUFU.EX2 R19, R19 ;  /* 0x0000001300137308 */ /* 0x000fe20000000800 */
[----:B-1----:R-:W-:-:S05]  /*3f00*/  FMNMX.FTZ R10, R8, R5, !PT ;  /* 0x00000005080a7209 */ /* 0x002fca0007810000 */
[----:B------:R-:W1:Y:S02]  /*3f10*/  SHFL.BFLY PT, R5, R10, 0x1, 0x1f ;  /* 0x0c201f000a057f89 */ /* 0x000e6400000e0000 */
[----:B------:R-:W-:Y:S08]  /*3f20*/  MUFU.EX2 R156, R33 ;  /* 0x00000021009c7308 */ /* 0x000ff00000000800 */
[----:B------:R-:W-:Y:S08]  /*3f30*/  MUFU.EX2 R23, R23 ;  /* 0x0000001700177308 */ /* 0x000ff00000000800 */
[----:B------:R-:W-:Y:S01]  /*3f40*/  MUFU.EX2 R158, R37 ;  /* 0x00000025009e7308 */ /* 0x000fe20000000800 */
[----:B-1----:R-:W-:-:S07]  /*3f50*/  FMNMX.FTZ R5, R10, R5, !PT ;  /* 0x000000050a057209 */ /* 0x002fce0007810000 */
[----:B------:R-:W-:Y:S01]  /*3f60*/  MUFU.EX2 R57, R57 ;  /* 0x0000003900397308 */ /* 0x000fe20000000800 */
[C---:B------:R-:W-:Y:S01]  /*3f70*/  FSETP.NEU.FTZ.AND P2, PT, R5.reuse, -INF , PT ;  /* 0xff8000000500780b */ /* 0x040fe20003f5d000 */
[----:B------:R-:W-:-:S05]  /*3f80*/  FMUL.FTZ R8, R5, R0 ;  /* 0x0000000005087220 */ /* 0x000fca0000410000 */
[----:B------:R-:W-:Y:S01]  /*3f90*/  FSEL R24, R8, RZ, P2 ;  /* 0x000000ff08187208 */ /* 0x000fe20001000000 */
[----:B------:R-:W-:Y:S04]  /*3fa0*/  MUFU.EX2 R160, R59 ;  /* 0x0000003b00a07308 */ /* 0x000fe80000000800 */
[--C-:B------:R-:W-:Y:S01]  /*3fb0*/  FFMA.FTZ R8, R7, R0, -R24.reuse ;  /* 0x0000000007087223 */ /* 0x100fe20000010818 */
[----:B------:R-:W-:Y:S01]  /*3fc0*/  LEA.HI R7, R73, R18, RZ, 0x4 ;  /* 0x0000001249077211 */ /* 0x000fe200078f20ff */
[-CC-:B------:R-:W-:Y:S01]  /*3fd0*/  FFMA.FTZ R10, R9, R0.reuse, -R24.reuse ;  /* 0x00000000090a7223 */ /* 0x180fe20000010818 */
[-CC-:B------:R-:W-:Y:S01]  /*3fe0*/  FFMA.FTZ R27, R27, R0.reuse, -R24.reuse ;  /* 0x000000001b1b7223 */ /* 0x180fe20000010818 */
[----:B------:R1:W-:Y:S01]  /*3ff0*/  MUFU.EX2 R153, R8 ;  /* 0x0000000800997308 */ /* 0x0003e20000000800 */
[----:B------:R-:W-:Y:S01]  /*4000*/  LOP3.LUT R9, R7, 0xfffffff0, RZ, 0xc0, !PT ;  /* 0xfffffff007097812 */ /* 0x000fe200078ec0ff */
[-CC-:B------:R-:W-:Y:S01]  /*4010*/  FFMA.FTZ R31, R31, R0.reuse, -R24.reuse ;  /* 0x000000001f1f7223 */ /* 0x180fe20000010818 */
[-CC-:B------:R-:W-:Y:S01]  /*4020*/  FFMA.FTZ R15, R15, R0.reuse, -R24.reuse ;  /* 0x000000000f0f7223 */ /* 0x180fe20000010818 */
[-CC-:B------:R-:W-:Y:S01]  /*4030*/  FFMA.FTZ R35, R35, R0.reuse, -R24.reuse ;  /* 0x0000000023237223 */ /* 0x180fe20000010818 */
[--C-:B------:R-:W-:Y:S01]  /*4040*/  FFMA.FTZ R21, R21, R0, -R24.reuse ;  /* 0x0000000015157223 */ /* 0x100fe20000010818 */
[----:B------:R-:W-:Y:S01]  /*4050*/  IMAD.IADD R9, R18, 0x1, -R9 ;  /* 0x0000000112097824 */ /* 0x000fe200078e0a09 */
[----:B------:R-:W-:Y:S01]  /*4060*/  LEA.HI R18, R73, R18, RZ, 0x5 ;  /* 0x0000001249127211 */ /* 0x000fe200078f28ff */
[----:B------:R5:W-:Y:S01]  /*4070*/  MUFU.EX2 R155, R10 ;  /* 0x0000000a009b7308 */ /* 0x000be20000000800 */
[-CC-:B------:R-:W-:Y:S01]  /*4080*/  FFMA.FTZ R39, R39, R0.reuse, -R24.reuse ;  /* 0x0000000027277223 */ /* 0x180fe20000010818 */
[-CC-:B------:R-:W-:Y:S01]  /*4090*/  FFMA.FTZ R41, R41, R0.reuse, -R24.reuse ;  /* 0x0000000029297223 */ /* 0x180fe20000010818 */
[----:B-1----:R-:W-:Y:S01]  /*40a0*/  SHF.R.S32.HI R8, RZ, 0x1f, R9 ;  /* 0x0000001fff087819 */ /* 0x002fe20000011409 */
[-CC-:B------:R-:W-:Y:S01]  /*40b0*/  FFMA.FTZ R43, R43, R0.reuse, -R24.reuse ;  /* 0x000000002b2b7223 */ /* 0x180fe20000010818 */
[-CC-:B------:R-:W-:Y:S01]  /*40c0*/  FFMA.FTZ R45, R45, R0.reuse, -R24.reuse ;  /* 0x000000002d2d7223 */ /* 0x180fe20000010818 */
[-CC-:B------:R-:W-:Y:S01]  /*40d0*/  FFMA.FTZ R47, R47, R0.reuse, -R24.reuse ;  /* 0x000000002f2f7223 */ /* 0x180fe20000010818 */
[----:B------:R-:W-:Y:S01]  /*40e0*/  LEA.HI R8, R8, R9, RZ, 0x3 ;  /* 0x0000000908087211 */ /* 0x000fe200078f18ff */
[----:B------:R1:W-:Y:S01]  /*40f0*/  MUFU.EX2 R26, R27 ;  /* 0x0000001b001a7308 */ /* 0x0003e20000000800 */
[-CC-:B------:R-:W-:Y:S01]  /*4100*/  FFMA.FTZ R49, R49, R0.reuse, -R24.reuse ;  /* 0x0000000031317223 */ /* 0x180fe20000010818 */
[-CC-:B------:R-:W-:Y:S01]  /*4110*/  FFMA.FTZ R51, R51, R0.reuse, -R24.reuse ;  /* 0x0000000033337223 */ /* 0x180fe20000010818 */
[----:B-----5:R-:W-:Y:S01]  /*4120*/  LOP3.LUT R10, R8, 0xfffffff8, RZ, 0xc0, !PT ;  /* 0xfffffff8080a7812 */ /* 0x020fe200078ec0ff */
[-CC-:B------:R-:W-:Y:S01]  /*4130*/  FFMA.FTZ R53, R53, R0.reuse, -R24.reuse ;  /* 0x0000000035357223 */ /* 0x180fe20000010818 */
[----:B------:R-:W-:-:S03]  /*4140*/  FFMA.FTZ R55, R55, R0, -R24 ;  /* 0x0000000037377223 */ /* 0x000fc60000010818 */
[----:B------:R-:W-:Y:S01]  /*4150*/  IMAD.IADD R10, R9, 0x1, -R10 ;  /* 0x00000001090a7824 */ /* 0x000fe200078e0a0a */
[----:B------:R-:W-:Y:S01]  /*4160*/  SHF.R.S32.HI R9, RZ, 0x4, R7 ;  /* 0x00000004ff097819 */ /* 0x000fe20000011407 */
[----:B------:R-:W-:Y:S02]  /*4170*/  MUFU.EX2 R28, R31 ;  /* 0x0000001f001c7308 */ /* 0x000fe40000000800 */
[----:B------:R-:W-:Y:S01]  /*4180*/  IMAD.SHL.U32 R7, R10, 0x40, RZ ;  /* 0x000000400a077824 */ /* 0x000fe200078e00ff */
[----:B------:R-:W-:Y:S01]  /*4190*/  SHF.L.U32 R14, R9, 0x3, RZ ;  /* 0x00000003090e7819 */ /* 0x000fe200000006ff */
[----:B------:R-:W-:Y:S02]  /*41a0*/  IMAD.SHL.U32 R9, R18, 0x20, RZ ;  /* 0x0000002012097824 */ /* 0x000fe400078e00ff */
[----:B--2---:R-:W-:Y:S01]  /*41b0*/  FADD.FTZ R18, R152, R25 ;  /* 0x0000001998127221 */ /* 0x004fe20000010000 */
[----:B------:R-:W-:Y:S02]  /*41c0*/  LOP3.LUT P2, RZ, R10, 0x2, RZ, 0xc0, !PT ;  /* 0x000000020aff7812 */ /* 0x000fe4000784c0ff */
[----:B------:R-:W-:Y:S01]  /*41d0*/  LOP3.LUT R7, R7, 0x1c0, RZ, 0xc0, !PT ;  /* 0x000001c007077812 */ /* 0x000fe200078ec0ff */
[----:B------:R-:W-:Y:S01]  /*41e0*/  MUFU.EX2 R15, R15 ;  /* 0x0000000f000f7308 */ /* 0x000fe20000000800 */
[----:B------:R-:W-:Y:S01]  /*41f0*/  LOP3.LUT R34, R9, 0x7ffffc00, RZ, 0xc0, !PT ;  /* 0x7ffffc0009227812 */ /* 0x000fe200078ec0ff */
[----:B---3--:R-:W-:Y:S01]  /*4200*/  FADD.FTZ R9, R11, R18 ;  /* 0x000000120b097221 */ /* 0x008fe20000010000 */
[----:B------:R-:W-:Y:S01]  /*4210*/  LOP3.LUT R14, R7, 0x8, R14, 0xf8, !PT ;  /* 0x00000008070e7812 */ /* 0x000fe200078ef80e */
[----:B------:R-:W-:Y:S01]  /*4220*/  IMAD.SHL.U32 R18, R8, 0x40, RZ ;  /* 0x0000004008127824 */ /* 0x000fe200078e00ff */
[----:B------:R-:W-:Y:S01]  /*4230*/  SHF.R.U32.HI R7, RZ, 0x3, R7 ;  /* 0x00000003ff077819 */ /* 0x000fe20000011607 */
[----:B----4-:R-:W-:Y:S01]  /*4240*/  FADD.FTZ R8, R154, R9 ;  /* 0x000000099a087221 */ /* 0x010fe20000010000 */
[----:B------:R-:W-:Y:S01]  /*4250*/  LOP3.LUT P3, RZ, R10, 0x4, RZ, 0xc0, !PT ;  /* 0x000000040aff7812 */ /* 0x000fe2000786c0ff */
[----:B------:R-:W2:Y:S01]  /*4260*/  MUFU.EX2 R30, R35 ;  /* 0x00000023001e7308 */ /* 0x000ea20000000800 */
[----:B-1----:R-:W-:Y:S01]  /*4270*/  LOP3.LUT R27, R14, R7, RZ, 0x3c, !PT ;  /* 0x000000070e1b7212 */ /* 0x002fe200078e3cff */
[----:B------:R-:W-:Y:S01]  /*4280*/  IMAD.U32 R14, RZ, RZ, UR36 ;  /* 0x00000024ff0e7e24 */ /* 0x000fe2000f8e00ff */
[----:B------:R-:W-:-:S02]  /*4290*/  LOP3.LUT R9, R18, 0x7ffffe00, RZ, 0xc0, !PT ;  /* 0x7ffffe0012097812 */ /* 0x000fc400078ec0ff */
[----:B------:R-:W-:Y:S01]  /*42a0*/  F2FP.F16.F32.PACK_AB R154, R154, R11 ;  /* 0x0000000b9a9a723e */ /* 0x000fe200000000ff */
[----:B------:R-:W-:Y:S01]  /*42b0*/  @!P1 VIADD R7, R14, 0x28c40 ;  /* 0x00028c400e079836 */ /* 0x000fe20000000000 */
[----:B------:R-:W-:Y:S01]  /*42c0*/  IADD3 R27, R27, R9, R34 ;  /* 0x000000091b1b7210 */ /* 0x000fe20007ffe022 */
[----:B------:R-:W1:Y:S01]  /*42d0*/  MUFU.EX2 R21, R21 ;  /* 0x0000001500157308 */ /* 0x000e620000000800 */
[----:B------:R-:W-:Y:S02]  /*42e0*/  F2FP.F16.F32.PACK_AB R152, R25, R152 ;  /* 0x000000981998723e */ /* 0x000fe400000000ff */
[----:B------:R-:W-:-:S04]  /*42f0*/  @!P1 PRMT R7, RZ, 0x654, R7 ;  /* 0x00000654ff079816 */ /* 0x000fc80000000007 */
[----:B------:R3:W-:Y:S01]  /*4300*/  @!P1 SYNCS.ARRIVE.TRANS64.RED.A1T0 RZ, [R7+URZ], RZ ;  /* 0x000000ff07ff99a7 */ /* 0x0007e2000810043f */
[----:B------:R-:W4:Y:S01]  /*4310*/  MUFU.EX2 R32, R39 ;  /* 0x0000002700207308 */ /* 0x000f220000000800 */
[----:B--2---:R-:W-:Y:S01]  /*4320*/  F2FP.F16.F32.PACK_AB R157, R30, R15 ;  /* 0x0000000f1e9d723e */ /* 0x004fe200000000ff */
[----:B---3--:R-:W-:Y:S01]  /*4330*/  FADD.FTZ R7, R19, R8 ;  /* 0x0000000813077221 */ /* 0x008fe20000010000 */
[----:B------:R-:W-:-:S05]  /*4340*/  FADD.FTZ R8, R153, R26 ;  /* 0x0000001a99087221 */ /* 0x000fca0000010000 */
[----:B------:R-:W-:Y:S01]  /*4350*/  MUFU.EX2 R41, R41 ;  /* 0x0000002900297308 */ /* 0x000fe20000000800 */
[----:B------:R-:W-:Y:S01]  /*4360*/  F2FP.F16.F32.PACK_AB R153, R26, R153 ;  /* 0x000000991a99723e */ /* 0x000fe200000000ff */
[----:B------:R-:W-:Y:S01]  /*4370*/  FADD.FTZ R34, R156, R7 ;  /* 0x000000079c227221 */ /* 0x000fe20000010000 */
[----:B------:R-:W-:Y:S01]  /*4380*/  FADD.FTZ R7, R155, R8 ;  /* 0x000000089b077221 */ /* 0x000fe20000010000 */
[C---:B------:R-:W-:Y:S02]  /*4390*/  F2FP.F16.F32.PACK_AB R155, R28.reuse, R155 ;  /* 0x0000009b1c9b723e */ /* 0x040fe400000000ff */
        /* <DEDUP_REMOVED lines=10> */
[----:B------:R-:W-:Y:S02]  /*4440*/  IMAD.MOV.U32 R30, RZ, RZ, 0x20 ;  /* 0x00000020ff1e7424 */ /* 0x000fe400078e00ff */
[----:B------:R-:W-:Y:S01]  /*4450*/  FADD.FTZ R34, R160, R9 ;  /* 0x00000009a0227221 */ /* 0x000fe20000010000 */
[----:B-1----:R-:W-:Y:S01]  /*4460*/  FADD.FTZ R7, R21, R8 ;  /* 0x0000000815077221 */ /* 0x002fe20000010000 */
[----:B------:R-:W-:Y:S01]  /*4470*/  LEA R8, R27, UR36, 0x1 ;  /* 0x000000241b087c11 */ /* 0x000fe2000f8e08ff */
[----:B------:R-:W-:Y:S01]  /*4480*/  BAR.SYNC.DEFER_BLOCKING 0xf, 0x100 ;  /* 0x03c4000000007b1d */ /* 0x000fe20000010000 */
[----:B------:R-:W-:Y:S01]  /*4490*/  SEL R30, R30, 0xffffffe0, !P2 ;  /* 0xffffffe01e1e7807 */ /* 0x000fe20005000000 */
[C---:B----4-:R-:W-:Y:S01]  /*44a0*/  FADD.FTZ R28, R32.reuse, R7 ;  /* 0x00000007201c7221 */ /* 0x050fe20000010000 */
[----:B------:R-:W-:Y:S01]  /*44b0*/  F2FP.F16.F32.PACK_AB R159, R32, R21 ;  /* 0x00000015209f723e */ /* 0x000fe200000000ff */
[----:B------:R-:W-:Y:S01]  /*44c0*/  VIADD R11, R8, 0x26800 ;  /* 0x00026800080b7836 */ /* 0x000fe20000000000 */
[----:B--2---:R-:W-:Y:S01]  /*44d0*/  F2FP.F16.F32.PACK_AB R161, R10, R41 ;  /* 0x000000290aa1723e */ /* 0x004fe200000000ff */
[----:B------:R-:W1:Y:S01]  /*44e0*/  MUFU.EX2 R45, R45 ;  /* 0x0000002d002d7308 */ /* 0x000e620000000800 */
[----:B------:R-:W-:Y:S01]  /*44f0*/  FADD.FTZ R7, R41, R28 ;  /* 0x0000001c29077221 */ /* 0x000fe20000010000 */
[----:B------:R-:W-:Y:S01]  /*4500*/  VIADD R9, R8, 0x26840 ;  /* 0x0002684008097836 */ /* 0x000fe20000000000 */
[----:B------:R-:W-:Y:S01]  /*4510*/  F2FP.F16.F32.PACK_AB R160, R160, R57 ;  /* 0x00000039a0a0723e */ /* 0x000fe200000000ff */
[----:B------:R-:W-:-:S02]  /*4520*/  @P3 VIADD R9, R11, 0xffffffc0 ;  /* 0xffffffc00b093836 */ /* 0x000fc40000000000 */
[----:B------:R-:W-:Y:S01]  /*4530*/  FADD.FTZ R28, R10, R7 ;  /* 0x000000070a1c7221 */ /* 0x000fe20000010000 */
[----:B---3--:R-:W-:Y:S01]  /*4540*/  FADD.FTZ R7, R61, R34 ;  /* 0x000000223d077221 */ /* 0x008fe20000010000 */
[----:B------:R-:W-:Y:S01]  /*4550*/  IMAD.IADD R10, R11, 0x1, R30 ;  /* 0x000000010b0a7824 */ /* 0x000fe200078e021e */
[----:B------:R-:W2:Y:S01]  /*4560*/  MUFU.EX2 R20, R63 ;  /* 0x0000003f00147308 */ /* 0x000ea20000000800 */
[----:B------:R-:W-:-:S07]  /*4570*/  IADD3 R11, R30, R9, RZ ;  /* 0x000000091e0b7210 */ /* 0x000fce0007ffe0ff */
[----:B------:R-:W3:Y:S01]  /*4580*/  MUFU.EX2 R18, R47 ;  /* 0x0000002f00127308 */ /* 0x000ee20000000800 */
[----:B-1----:R-:W-:Y:S01]  /*4590*/  FADD.FTZ R15, R45, R28 ;  /* 0x0000001c2d0f7221 */ /* 0x002fe20000010000 */
[----:B------:R1:W-:Y:S04]  /*45a0*/  STSM.16.M88.4 [R8+0x26800], R152 ;  /* 0x0268009808007844 */ /* 0x0003e80000000200 */
[----:B------:R1:W-:Y:S02]  /*45b0*/  STSM.16.M88.4 [R10], R156 ;  /* 0x0000009c0a007844 */ /* 0x0003e40000000200 */
[----:B------:R-:W-:Y:S01]  /*45c0*/  MUFU.EX2 R65, R65 ;  /* 0x0000004100417308 */ /* 0x000fe20000000800 */
[C---:B--2---:R-:W-:Y:S01]  /*45d0*/  F2FP.F16.F32.PACK_AB R162, R20.reuse, R61 ;  /* 0x0000003d14a2723e */ /* 0x044fe200000000ff */
[----:B------:R-:W-:-:S06]  /*45e0*/  FADD.FTZ R20, R20, R7 ;  /* 0x0000000714147221 */ /* 0x000fcc0000010000 */
[----:B------:R-:W2:Y:S01]  /*45f0*/  MUFU.EX2 R22, R67 ;  /* 0x0000004300167308 */ /* 0x000ea20000000800 */
[C---:B---3--:R-:W-:Y:S01]  /*4600*/  F2FP.F16.F32.PACK_AB R163, R18.reuse, R45 ;  /* 0x0000002d12a3723e */ /* 0x048fe200000000ff */
[----:B------:R-:W-:-:S04]  /*4610*/  FADD.FTZ R18, R18, R15 ;  /* 0x0000000f12127221 */ /* 0x000fc80000010000 */
[----:B------:R1:W-:Y:S02]  /*4620*/  STSM.16.M88.4 [R9], R160 ;  /* 0x000000a009007844 */ /* 0x0003e40000000200 */
[----:B------:R-:W-:Y:S08]  /*4630*/  MUFU.EX2 R49, R49 ;  /* 0x0000003100317308 */ /* 0x000ff00000000800 */
[----:B------:R-:W3:Y:S01]  /*4640*/  MUFU.EX2 R24, R51 ;  /* 0x0000003300187308 */ /* 0x000ee20000000800 */
[----:B--2---:R-:W-:Y:S01]  /*4650*/  F2FP.F16.F32.PACK_AB R164, R22, R65 ;  /* 0x0000004116a4723e */ /* 0x004fe200000000ff */
[----:B------:R-:W-:-:S04]  /*4660*/  FADD.FTZ R65, R65, R20 ;  /* 0x0000001441417221 */ /* 0x000fc80000010000 */
[----:B------:R-:W-:Y:S02]  /*4670*/  FADD.FTZ R22, R22, R65 ;  /* 0x0000004116167221 */ /* 0x000fe40000010000 */
[----:B------:R-:W2:Y:S08]  /*4680*/  MUFU.EX2 R69, R69 ;  /* 0x0000004500457308 */ /* 0x000eb00000000800 */
[----:B------:R-:W4:Y:S01]  /*4690*/  MUFU.EX2 R12, R12 ;  /* 0x0000000c000c7308 */ /* 0x000f220000000800 */
[----:B---3--:R-:W-:Y:S01]  /*46a0*/  F2FP.F16.F32.PACK_AB R165, R24, R49 ;  /* 0x0000003118a5723e */ /* 0x008fe200000000ff */
[----:B------:R-:W-:-:S04]  /*46b0*/  FADD.FTZ R49, R49, R18 ;  /* 0x0000001231317221 */ /* 0x000fc80000010000 */
[----:B------:R-:W-:Y:S02]  /*46c0*/  FADD.FTZ R24, R24, R49 ;  /* 0x0000003118187221 */ /* 0x000fe40000010000 */
[----:B------:R-:W-:Y:S01]  /*46d0*/  MUFU.EX2 R53, R53 ;  /* 0x0000003500357308 */ /* 0x000fe20000000800 */
[----:B--2---:R-:W-:-:S07]  /*46e0*/  FADD.FTZ R7, R69, R22 ;  /* 0x0000001645077221 */ /* 0x004fce0000010000 */
[----:B------:R-:W2:Y:S01]  /*46f0*/  MUFU.EX2 R26, R55 ;  /* 0x00000037001a7308 */ /* 0x000ea20000000800 */
[C---:B----4-:R-:W-:Y:S01]  /*4700*/  F2FP.F16.F32.PACK_AB R166, R12.reuse, R69 ;  /* 0x000000450ca6723e */ /* 0x050fe200000000ff */
[----:B------:R-:W-:Y:S01]  /*4710*/  FADD.FTZ R7, R12, R7 ;  /* 0x000000070c077221 */ /* 0x000fe20000010000 */
[----:B--2---:R-:W-:Y:S01]  /*4720*/  F2FP.F16.F32.PACK_AB R167, R26, R53 ;  /* 0x000000351aa7723e */ /* 0x004fe200000000ff */
[----:B------:R-:W-:-:S04]  /*4730*/  FADD.FTZ R53, R53, R24 ;  /* 0x0000001835357221 */ /* 0x000fc80000010000 */
[----:B------:R1:W-:Y:S01]  /*4740*/  STSM.16.M88.4 [R11], R164 ;  /* 0x000000a40b007844 */ /* 0x0003e20000000200 */
[----:B------:R-:W-:Y:S01]  /*4750*/  FADD.FTZ R12, R26, R53 ;  /* 0x000000351a0c7221 */ /* 0x000fe20000010000 */
[----:B------:R-:W-:Y:S06]  /*4760*/  @!P0 BRA `(.L_x_3022) ;  /* 0x0000000000048947 */ /* 0x000fec0003800000 */
[----:B------:R-:W-:Y:S01]  /*4770*/  BPT.TRAP 0x1 ;  /* 0x000000040000795c */ /* 0x000fe20000300000 */
.L_x_3022:
[----:B------:R2:W3:Y:S01]  /*4780*/  SYNCS.PHASECHK.TRANS64.TRYWAIT P2, [UR36+0x28c50], R13 ;  /* 0x028c500dff0075a7 */ /* 0x0004e20008040164 */
[----:B------:R-:W-:Y:S05]  /*4790*/  @!P0 BRA `(.L_x_3023) ;  /* 0x0000000000048947 */ /* 0x000fea0003800000 */
[----:B------:R-:W-:Y:S01]  /*47a0*/  BPT.TRAP 0x1 ;  /* 0x000000040000795c */ /* 0x000fe20000300000 */
.L_x_3023:
[----:B------:R-:W-:Y:S01]  /*47b0*/  ULOP3.LUT UR24, UR37, 0x2000000, URZ, 0xfc, !UPT ;  /* 0x0200000025187892 */ /* 0x000fe2000f8efc3f */
[----:B---3--:R-:W-:Y:S11]  /*47c0*/  @P2 BRA `(.L_x_3024) ;  /* 0x0000000000082947 */ /* 0x008ff60003800000 */
[----:B------:R-:W3:Y:S02]  /*47d0*/  SYNCS.PHASECHK.TRANS64.TRYWAIT P2, [UR36+0x28c50], R13 ;  /* 0x028c500dff0075a7 */ /* 0x000ee40008040164 */
[----:B---3--:R-:W-:Y:S05]  /*47e0*/  @!P2 BRA `(.L_x_3025) ;  /* 0x000000940000a947 */ /* 0x008fea0003800000 */
.L_x_3024:
[----:B------:R-:W-:Y:S01]  /*47f0*/  WARPGROUP.ARRIVE ;  /* 0x00000000000079c5 */ /* 0x000fe20000000000 */
[----:B------:R-:W-:Y:S01]  /*4800*/  UMOV UR10, UR24 ;  /* 0x00000018000a7c82 */ /* 0x000fe20008000000 */
[----:B------:R-:W-:Y:S01]  /*4810*/  UMOV UR11, 0x40000040 ;  /* 0x40000040000b7882 */ /* 0x000fe20000000000 */
[----:B------:R-:W-:Y:S01]  /*4820*/  UIADD3 UR4, UR24, 0x80, URZ ;  /* 0x0000008018047890 */ /* 0x000fe2000fffe03f */
[----:B0-23--:R-:W-:Y:S02]  /*4830*/  VIADD R13, R17, 0xfffffffe ;  /* 0xfffffffe110d7836 */ /* 0x00dfe40000000000 */
[----:B------:R-:W-:Y:S01]  /*4840*/  HGMMA.64x256x16.F32 R24, R152, gdesc[UR8].tnspB, RZ, !UPT, gsb0 ;  /* 0x43e0000898187df0 */ /* 0x000fe2000c0008ff */
[----:B------:R-:W-:Y:S01]  /*4850*/  UMOV UR11, 0x40000040 ;  /* 0x40000040000b7882 */ /* 0x000fe20000000000 */
[----:B------:R-:W-:Y:S01]  /*4860*/  @!P1 VIADD R14, R14, 0x28c60 ;  /* 0x00028c600e0e9836 */ /* 0x000fe20000000000 */
[----:B------:R-:W-:Y:S01]  /*4870*/  ISETP.GE.AND P2, PT, R13, R16, PT ;  /* 0x000000100d00720c */ /* 0x000fe20003f46270 */
[----:B------:R-:W-:Y:S01]  /*4880*/  UMOV UR10, UR4 ;  /* 0x00000004000a7c82 */ /* 0x000fe20008000000 */
[----:B------:R-:W-:-:S02]  /*4890*/  UIADD3 UR4, UR24, 0x100, URZ ;  /* 0x0000010018047890 */ /* 0x000fc4000fffe03f */
[----:B------:R-:W-:Y:S01]  /*48a0*/  @!P1 PRMT R14, RZ, 0x654, R14 ;  /* 0x00000654ff0e9816 */ /* 0x000fe2000000000e */
[----:B------:R-:W-:Y:S02]  /*48b0*/  WARPGROUP.DEPBAR.LE gsb0, 0x0 ;  /* 0x00008000000079c5 */ /* 0x000fe40000010000 */
[----:B------:R-:W-:-:S15]  /*48c0*/  WARPGROUP.ARRIVE ;  /* 0x00000000000079c5 */ /* 0x000fde0000000000 */
[----:B------:R-:W-:-:S03]  /*48d0*/  NOP ;  /* 0x0000000000007918 */ /* 0x000fc60000000000 */
[----:B------:R-:W-:Y:S01]  /*48e0*/  HGMMA.64x256x16.F32 R24, R156, gdesc[UR8].tnspB, R24, gsb0 ;  /* 0x43e000089c187df0 */ /* 0x000fe20008000818 */
[----:B------:R-:W-:Y:S01]  /*48f0*/  UMOV UR10, UR4 ;  /* 0x00000004000a7c82 */ /* 0x000fe20008000000 */
[----:B------:R-:W-:Y:S01]  /*4900*/  UMOV UR11, 0x40000040 ;  /* 0x40000040000b7882 */ /* 0x000fe20000000000 */
[----:B------:R-:W-:Y:S01]  /*4910*/  UIADD3 UR4, UR24, 0x180, URZ ;  /* 0x0000018018047890 */ /* 0x000fe2000fffe03f */
[----:B------:R-:W-:Y:S02]  /*4920*/  WARPGROUP.DEPBAR.LE gsb0, 0x0 ;  /* 0x00008000000079c5 */ /* 0x000fe40000010000 */
[----:B------:R-:W-:-:S15]  /*4930*/  WARPGROUP.ARRIVE ;  /* 0x00000000000079c5 */ /* 0x000fde0000000000 */
[----:B------:R-:W-:-:S07]  /*4940*/  NOP ;  /* 0x0000000000007918 */ /* 0x000fce0000000000 */
[----:B------:R-:W-:Y:S01]  /*4950*/  HGMMA.64x256x16.F32 R24, R160, gdesc[UR8].tnspB, R24, gsb0 ;  /* 0x43e00008a0187df0 */ /* 0x000fe20008000818 */
[----:B------:R-:W-:Y:S01]  /*4960*/  UMOV UR10, UR4 ;  /* 0x00000004000a7c82 */ /* 0x000fe20008000000 */
[----:B------:R-:W-:Y:S01]  /*4970*/  UMOV UR11, 0x40000040 ;  /* 0x40000040000b7882 */ /* 0x000fe20000000000 */
[----:B------:R-:W-:Y:S01]  /*4980*/  UMOV UR4, URZ ;  /* 0x0000003f00047c82 */ /* 0x000fe20008000000 */
[----:B------:R-:W-:Y:S02]  /*4990*/  WARPGROUP.DEPBAR.LE gsb0, 0x0 ;  /* 0x00008000000079c5 */ /* 0x000fe40000010000 */
[----:B------:R-:W-:-:S15]  /*49a0*/  WARPGROUP.ARRIVE ;  /* 0x00000000000079c5 */ /* 0x000fde0000000000 */
[----:B------:R-:W-:-:S07]  /*49b0*/  NOP ;  /* 0x0000000000007918 */ /* 0x000fce0000000000 */
[----:B------:R-:W-:Y:S03]  /*49c0*/  HGMMA.64x256x16.F32 R24, R164, gdesc[UR8].tnspB, R24, gsb0 ;  /* 0x43e00008a4187df0 */ /* 0x000fe60008000818 */
[----:B------:R-:W-:Y:S02]  /*49d0*/  WARPGROUP.DEPBAR.LE gsb0, 0x0 ;  /* 0x00008000000079c5 */ /* 0x000fe40000010000 */
[----:B------:R-:W-:Y:S01]  /*49e0*/  @!PT LDS RZ, [RZ] ;  /* 0x00000000fffff984 */ /* 0x000fe20000000800 */
[----:B------:R-:W-:Y:S01]  /*49f0*/  @!PT LDS RZ, [RZ] ;  /* 0x00000000fffff984 */ /* 0x000fe20000000800 */
[----:B------:R-:W-:Y:S01]  /*4a00*/  @!PT LDS RZ, [RZ] ;  /* 0x00000000fffff984 */ /* 0x000fe20000000800 */
[----:B------:R-:W-:Y:S01]  /*4a10*/  @!PT LDS RZ, [RZ] ;  /* 0x00000000fffff984 */ /* 0x000fe20000000800 */
[----:B------:R0:W-:Y:S06]  /*4a20*/  MEMBAR.ALL.CTA ;  /* 0x0000000000007992 */ /* 0x0001ec0000008000 */
[----:B0-----:R-:W0:Y:S02]  /*4a30*/  FENCE.VIEW.ASYNC.S ;  /* 0x00000000000073c6 */ /* 0x001e240000000000 */
[----:B0-----:R-:W-:Y:S01]  /*4a40*/  NOP ;  /* 0x0000000000007918 */ /* 0x001fe20000000000 */
[----:B------:R-:W-:Y:S06]  /*4a50*/  BAR.ARV 0xe, 0x100 ;  /* 0x0384000000007b1d */ /* 0x000fec0000002000 */
[----:B------:R0:W-:Y:S01]  /*4a60*/  @!P1 SYNCS.ARRIVE.TRANS64.RED.A1T0 RZ, [R14+URZ], RZ ;  /* 0x000000ff0eff99a7 */ /* 0x0001e2000810043f */
[----:B------:R-:W-:Y:S05]  /*4a70*/  @!P2 BRA `(.L_x_3026) ;  /* 0x000000180028a947 */ /* 0x000fea0003800000 */
[----:B------:R-:W-:Y:S01]  /*4a80*/  IMAD.MOV.U32 R185, RZ, RZ, RZ ;  /* 0x000000ffffb97224 */ /* 0x000fe200078e00ff */
[----:B------:R-:W-:-:S06]  /*4a90*/  UMOV UR4, URZ ;  /* 0x0000003f00047c82 */ /* 0x000fcc0008000000 */
.L_x_3035:
[----:B------:R-:W-:Y:S01]  /*4aa0*/  UIADD3 UR5, UR4, 0x1, URZ ;  /* 0x0000000104057890 */ /* 0x000fe2000fffe03f */
[C---:B------:R-:W-:Y:S01]  /*4ab0*/  ISETP.GT.AND P2, PT, R13.reuse, R16, PT ;  /* 0x000000100d00720c */ /* 0x040fe20003f44270 */
[----:B------:R-:W-:Y:S02]  /*4ac0*/  VIADD R13, R13, 0xffffffff ;  /* 0xffffffff0d0d7836 */ /* 0x000fe40000000000 */
[----:B------:R-:W-:-:S04]  /*4ad0*/  UISETP.NE.AND UP0, UPT, UR5, 0x2, UPT ;  /* 0x000000020500788c */ /* 0x000fc8000bf05270 */
[----:B------:R-:W-:Y:S02]  /*4ae0*/  USEL UR7, URZ, 0x1, UP0 ;  /* 0x000000013f077887 */ /* 0x000fe40008000000 */
[----:B------:R-:W-:-:S04]  /*4af0*/  USEL UR5, UR5, URZ, UP0 ;  /* 0x0000003f05057287 */ /* 0x000fc80008000000 */
[----:B------:R-:W-:Y:S01]  /*4b00*/  LOP3.LUT R185, R185, UR7, RZ, 0x3c, !PT ;  /* 0x00000007b9b97c12 */ /* 0x000fe2000f8e3cff */
[----:B--23--:R-:W-:Y:S07]  /*4b10*/  @!P0 BRA `(.L_x_3027) ;  /* 0x0000000000048947 */ /* 0x00cfee0003800000 */
[----:B------:R-:W-:Y:S01]  /*4b20*/  BPT.TRAP 0x1 ;  /* 0x000000040000795c */ /* 0x000fe20000300000 */
.L_x_3027:
[----:B------:R-:W-:Y:S01]  /*4b30*/  ULEA UR7, UR5, UR36, 0x3 ;  /* 0x0000002405077291 */ /* 0x000fe2000f8e183f */
[----:B0-----:R-:W-:-:S08]  /*4b40*/  SHF.L.U32 R14, R185, 0x1f, RZ ;  /* 0x0000001fb90e7819 */ /* 0x001fd000000006ff */
[----:B------:R0:W2:Y:S01]  /*4b50*/  SYNCS.PHASECHK.TRANS64.TRYWAIT P3, [UR7+0x28c30], R14 ;  /* 0x028c300eff0075a7 */ /* 0x0000a20008060147 */
[----:B------:R-:W-:Y:S05]  /*4b60*/  @!P0 BRA `(.L_x_3028) ;  /* 0x0000000000048947 */ /* 0x000fea0003800000 */
[----:B------:R-:W-:Y:S01]  /*4b70*/  BPT.TRAP 0x1 ;  /* 0x000000040000795c */ /* 0x000fe20000300000 */
.L_x_3028:
[----:B--2---:R-:W-:Y:S05]  /*4b80*/  @P3 BRA `(.L_x_3029) ;  /* 0x0000000000083947 */ /* 0x004fea0003800000 */
[----:B------:R-:W2:Y:S02]  /*4b90*/  SYNCS.PHASECHK.TRANS64.TRYWAIT P3, [UR7+0x28c30], R14 ;  /* 0x028c300eff0075a7 */ /* 0x000ea40008060147 */
[----:B--2---:R-:W-:Y:S05]  /*4ba0*/  @!P3 BRA `(.L_x_3030) ;  /* 0x000000900024b947 */ /* 0x004fea0003800000 */
.L_x_3029:
[----:B------:R-:W-:Y:S01]  /*4bb0*/  ULEA UR10, UR5, UR6, 0x9 ;  /* 0x00000006050a7291 */ /* 0x000fe2000f8e483f */
[----:B-1----:R-:W-:Y:S01]  /*4bc0*/  WARPGROUP.ARRIVE ;  /* 0x00000000000079c5 */ /* 0x002fe20000000000 */
[----:B------:R-:W-:Y:S01]  /*4bd0*/  UMOV UR11, 0x40000040 ;  /* 0x40000040000b7882 */ /* 0x000fe20000000000 */
[----:B------:R-:W-:Y:S01]  /*4be0*/  UMOV UR15, 0x40000040 ;  /* 0x40000040000f7882 */ /* 0x000fe20000000000 */
[----:B------:R-:W-:Y:S01]  /*4bf0*/  UIADD3 UR14, UR10, 0x2, URZ ;  /* 0x000000020a0e7890 */ /* 0x000fe2000fffe03f */
[----:B------:R-:W-:Y:S01]  /*4c00*/  ISETP.NE.AND P3, PT, R4, RZ, PT ;  /* 0x000000ff0400720c */ /* 0x000fe20003f65270 */
[----:B------:R-:W-:Y:S01]  /*4c10*/  UIADD3 UR18, UR10, 0x4, URZ ;  /* 0x000000040a127890 */ /* 0x000fe2000fffe03f */
[----:B------:R-:W-:Y:S02]  /*4c20*/  UMOV UR19, 0x40000040 ;  /* 0x4000004000137882 */ /* 0x000fe40000000000 */
[----:B------:R-:W-:Y:S01]  /*4c30*/  HGMMA.64x64x16.F32 R152, gdesc[UR8], RZ, !UPT, gsb0 ;  /* 0x00e00000089879f0 */ /* 0x000fe2000c0008ff */
[----:B------:R-:W-:Y:S01]  /*4c40*/  UIADD3 UR22, UR10, 0x6, URZ ;  /* 0x000000060a167890 */ /* 0x000fe2000fffe03f */
[----:B------:R-:W-:Y:S01]  /*4c50*/  UMOV UR23, 0x40000040 ;  /* 0x4000004000177882 */ /* 0x000fe20000000000 */
        /* <DEDUP_REMOVED lines=10> */
[----:B------:R-:W-:Y:S02]  /*4d00*/  FMNMX.FTZ R0, R152, R3, !PT ;  /* 0x0000000398007209 */ /* 0x000fe40007810000 */
[----:B------:R-:W-:Y:S02]  /*4d10*/  FMNMX.FTZ R18, R154, R5, !PT ;  /* 0x000000059a127209 */ /* 0x000fe40007810000 */
[----:B--2---:R-:W-:-:S04]  /*4d20*/  FMNMX.FTZ R15, R153, R0, !PT ;  /* 0x00000000990f7209 */ /* 0x004fc80007810000 */
        /* <DEDUP_REMOVED lines=13> */
[----:B------:R-:W-:Y:S02]  /*4e00*/  FMNMX.FTZ R15, R155, R18, !PT ;  /* 0x000000129b0f7209 */ /* 0x000fe40007810000 */
[----:B------:R-:W-:Y:S02]  /*4e10*/  FMNMX.FTZ R19, R181, R0, !PT ;  /* 0x00000000b5137209 */ /* 0x000fe40007810000 */
[----:B------:R-:W-:-:S03]  /*4e20*/  FMNMX.FTZ R18, R158, R15, !PT ;  /* 0x0000000f9e127209 */ /* 0x000fc60007810000 */
[----:B------:R-:W1:Y:S01]  /*4e30*/  SHFL.BFLY PT, R0, R19, 0x2, 0x1f ;  /* 0x0c401f0013007f89 */ /* 0x000e6200000e0000 */
[----:B------:R-:W-:-:S04]  /*4e40*/  FMNMX.FTZ R15, R159, R18, !PT ;  /* 0x000000129f0f7209 */ /* 0x000fc80007810000 */
[----:B------:R-:W-:Y:S02]  /*4e50*/  FMNMX.FTZ R18, R162, R15, !PT ;  /* 0x0000000fa2127209 */ /* 0x000fe40007810000 */
[----:B-1----:R-:W-:Y:S02]  /*4e60*/  FMNMX.FTZ R20, R19, R0, !PT ;  /* 0x0000000013147209 */ /* 0x002fe40007810000 */
[----:B------:R-:W1:Y:S03]  /*4e70*/  LDC R0, c[0x0][0x988] ;  /* 0x00026200ff007b82 */ /* 0x000e660000000800 */
[----:B------:R-:W2:Y:S02]  /*4e80*/  SHFL.BFLY PT, R17, R20, 0x1, 0x1f ;  /* 0x0c201f0014117f89 */ /* 0x000ea400000e0000 */
[----:B--2---:R-:W-:Y:S02]  /*4e90*/  FMNMX.FTZ R15, R20, R17, !PT ;  /* 0x00000011140f7209 */ /* 0x004fe40007810000 */
[----:B------:R-:W-:-:S03]  /*4ea0*/  FMNMX.FTZ R17, R163, R18, !PT ;  /* 0x00000012a3117209 */ /* 0x000fc60007810000 */
[C---:B------:R-:W-:Y:S01]  /*4eb0*/  FADD.FTZ R3, -R15.reuse, R3 ;  /* 0x000000030f037221 */ /* 0x040fe20000010100 */
[----:B------:R-:W-:Y:S01]  /*4ec0*/  FMNMX.FTZ R18, R166, R17, !PT ;  /* 0x00000011a6127209 */ /* 0x000fe20007810000 */
[-C--:B-1----:R-:W-:Y:S02]  /*4ed0*/  FMUL.FTZ R187, R15, R0.reuse ;  /* 0x000000000fbb7220 */ /* 0x082fe40000410000 */
[----:B------:R-:W-:Y:S01]  /*4ee0*/  FMUL.FTZ R19, R3, R0 ;  /* 0x0000000003137220 */ /* 0x000fe20000410000 */
[----:B------:R-:W-:Y:S01]  /*4ef0*/  FMNMX.FTZ R3, R167, R18, !PT ;  /* 0x00000012a7037209 */ /* 0x000fe20007810000 */
[-CC-:B------:R-:W-:Y:S01]  /*4f00*/  FFMA.FTZ R157, R157, R0.reuse, -R187.reuse ;  /* 0x000000009d9d7223 */ /* 0x180fe200000108bb */
[-CC-:B------:R-:W-:Y:S01]  /*4f10*/  FFMA.FTZ R22, R165, R0.reuse, -R187.reuse ;  /* 0x00000000a5167223 */ /* 0x180fe200000108bb */
[----:B------:R1:W2:Y:S01]  /*4f20*/  MUFU.EX2 R18, R19 ;  /* 0x0000001300127308 */ /* 0x0002a20000000800 */
[----:B------:R-:W-:Y:S01]  /*4f30*/  FMNMX.FTZ R20, R170, R3, !PT ;  /* 0x00000003aa147209 */ /* 0x000fe20007810000 */
[-CC-:B------:R-:W-:Y:S01]  /*4f40*/  FFMA.FTZ R3, R152, R0.reuse, -R187.reuse ;  /* 0x0000000098037223 */ /* 0x180fe200000108bb */
[-CC-:B------:R-:W-:Y:S01]  /*4f50*/  FFMA.FTZ R152, R153, R0.reuse, -R187.reuse ;  /* 0x0000000099987223 */ /* 0x180fe200000108bb */
[--C-:B------:R-:W-:Y:S01]  /*4f60*/  FFMA.FTZ R153, R169, R0, -R187.reuse ;  /* 0x00000000a9997223 */ /* 0x100fe200000108bb */
[----:B------:R-:W-:Y:S01]  /*4f70*/  FMNMX.FTZ R17, R171, R20, !PT ;  /* 0x00000014ab117209 */ /* 0x000fe20007810000 */
[-CC-:B------:R-:W-:Y:S01]  /*4f80*/  FFMA.FTZ R165, R180, R0.reuse, -R187.reuse ;  /* 0x00000000b4a57223 */ /* 0x180fe200000108bb */
[-CC-:B------:R-:W-:Y:S01]  /*4f90*/  FFMA.FTZ R21, R164, R0.reuse, -R187.reuse ;  /* 0x00000000a4157223 */ /* 0x180fe200000108bb */
[----:B------:R-:W3:Y:S01]  /*4fa0*/  MUFU.EX2 R3, R3 ;  /* 0x0000000300037308 */ /* 0x000ee20000000800 */
[----:B------:R-:W-:Y:S01]  /*4fb0*/  FMNMX.FTZ R20, R174, R17, !PT ;  /* 0x00000011ae147209 */ /* 0x000fe20007810000 */
[----:B------:R-:W-:-:S03]  /*4fc0*/  FFMA.FTZ R164, R173, R0, -R187 ;  /* 0x00000000ada47223 */ /* 0x000fc600000108bb */
[----:B------:R-:W-:-:S03]  /*4fd0*/  FMNMX.FTZ R17, R175, R20, !PT ;  /* 0x00000014af117209 */ /* 0x000fc60007810000 */
[----:B------:R-:W4:Y:S01]  /*4fe0*/  MUFU.EX2 R152, R152 ;  /* 0x0000009800987308 */ /* 0x000f220000000800 */
[----:B------:R-:W-:Y:S01]  /*4ff0*/  FMNMX.FTZ R20, R178, R17, !PT ;  /* 0x00000011b2147209 */ /* 0x000fe20007810000 */
[-CC-:B------:R-:W-:Y:S01]  /*5000*/  FFMA.FTZ R17, R156, R0.reuse, -R187.reuse ;  /* 0x000000009c117223 */ /* 0x180fe200000108bb */
[-CC-:B------:R-:W-:Y:S01]  /*5010*/  FFMA.FTZ R156, R160, R0.reuse, -R187.reuse ;  /* 0x00000000a09c7223 */ /* 0x180fe200000108bb */
[--C-:B------:R-:W-:Y:S01]  /*5020*/  FFMA.FTZ R160, R168, R0, -R187.reuse ;  /* 0x00000000a8a07223 */ /* 0x100fe200000108bb */
[----:B-1----:R-:W-:Y:S01]  /*5030*/  FMNMX.FTZ R19, R179, R20, !PT ;  /* 0x00000014b3137209 */ /* 0x002fe20007810000 */
[--C-:B------:R-:W-:Y:S01]  /*5040*/  FFMA.FTZ R168, R177, R0, -R187.reuse ;  /* 0x00000000b1a87223 */ /* 0x100fe200000108bb */
[----:B--2---:R-:W-:Y:S01]  /*5050*/  FMUL.FTZ R24, R24, R18 ;  /* 0x0000001218187220 */ /* 0x004fe20000410000 */
[----:B------:R-:W1:Y:S01]  /*5060*/  MUFU.EX2 R17, R17 ;  /* 0x0000001100117308 */ /* 0x000e620000000800 */
[----:B------:R-:W-:Y:S01]  /*5070*/  FMNMX.FTZ R20, R182, R19, !PT ;  /* 0x00000013b6147209 */ /* 0x000fe20007810000 */
[-CC-:B------:R-:W-:Y:S01]  /*5080*/  FFMA.FTZ R19, R161, R0.reuse, -R187.reuse ;  /* 0x00000000a1137223 */ /* 0x180fe200000108bb */
[----:B------:R-:W-:Y:S01]  /*5090*/  FFMA.FTZ R161, R176, R0, -R187 ;  /* 0x00000000b0a17223 */ /* 0x000fe200000108bb */
[----:B---3--:R-:W-:Y:S01]  /*50a0*/  FFMA.FTZ R7, R18, R7, R3 ;  /* 0x0000000712077223 */ /* 0x008fe20000010003 */
[----:B------:R-:W-:Y:S01]  /*50b0*/  FMNMX.FTZ R23, R183, R20, !PT ;  /* 0x00000014b7177209 */ /* 0x000fe20007810000 */
[-C--:B------:R-:W-:Y:S01]  /*50c0*/  FMUL.FTZ R25, R25, R18.reuse ;  /* 0x0000001219197220 */ /* 0x080fe20000410000 */
[-C--:B------:R-:W-:Y:S01]  /*50d0*/  FMUL.FTZ R28, R28, R18.reuse ;  /* 0x000000121c1c7220 */ /* 0x080fe20000410000 */
[----:B------:R2:W-:Y:S01]  /*50e0*/  MUFU.EX2 R20, R157 ;  /* 0x0000009d00147308 */ /* 0x0005e20000000800 */
[-C--:B------:R-:W-:Y:S01]  /*50f0*/  FMUL.FTZ R29, R29, R18.reuse ;  /* 0x000000121d1d7220 */ /* 0x080fe20000410000 */
[----:B------:R-:W3:Y:S01]  /*5100*/  SHFL.BFLY PT, R184, R23, 0x2, 0x1f ;  /* 0x0c401f0017b87f89 */ /* 0x000ee200000e0000 */
[-C--:B------:R-:W-:Y:S01]  /*5110*/  FMUL.FTZ R32, R32, R18.reuse ;  /* 0x0000001220207220 */ /* 0x080fe20000410000 */
[-C--:B------:R-:W-:Y:S01]  /*5120*/  FMUL.FTZ R33, R33, R18.reuse ;  /* 0x0000001221217220 */ /* 0x080fe20000410000 */
[-C--:B------:R-:W-:Y:S01]  /*5130*/  FMUL.FTZ R36, R36, R18.reuse ;  /* 0x0000001224247220 */ /* 0x080fe20000410000 */
[-C--:B------:R-:W-:Y:S01]  /*5140*/  FMUL.FTZ R37, R37, R18.reuse ;  /* 0x0000001225257220 */ /* 0x080fe20000410000 */
[----:B------:R-:W-:Y:S01]  /*5150*/  FMUL.FTZ R40, R40, R18 ;  /* 0x0000001228287220 */ /* 0x000fe20000410000 */
[----:B------:R-:W-:Y:S01]  /*5160*/  MUFU.EX2 R156, R156 ;  /* 0x0000009c009c7308 */ /* 0x000fe20000000800 */
[-CC-:B--2---:R-:W-:Y:S01]  /*5170*/  FFMA.FTZ R157, R172, R0.reuse, -R187.reuse ;  /* 0x00000000ac9d7223 */ /* 0x184fe200000108bb */
[----:B------:R-:W-:Y:S01]  /*5180*/  FFMA.FTZ R172, R181, R0, -R187 ;  /* 0x00000000b5ac7223 */ /* 0x000fe200000108bb */
[----:B------:R-:W-:-:S02]  /*5190*/  IMAD.U32 R181, RZ, RZ, UR4 ;  /* 0x00000004ffb57e24 */ /* 0x000fc4000f8e00ff */
[-C--:B------:R-:W-:Y:S01]  /*51a0*/  FMUL.FTZ R41, R41, R18.reuse ;  /* 0x0000001229297220 */ /* 0x080fe20000410000 */
[-C--:B------:R-:W-:Y:S01]  /*51b0*/  FMUL.FTZ R44, R44, R18.reuse ;  /* 0x000000122c2c7220 */ /* 0x080fe20000410000 */
[-C--:B------:R-:W-:Y:S01]  /*51c0*/  FMUL.FTZ R45, R45, R18.reuse ;  /* 0x000000122d2d7220 */ /* 0x080fe20000410000 */
[-C--:B------:R-:W-:Y:S01]  /*51d0*/  FMUL.FTZ R48, R48, R18.reuse ;  /* 0x0000001230307220 */ /* 0x080fe20000410000 */
[----:B------:R-:W-:Y:S01]  /*51e0*/  MUFU.EX2 R19, R19 ;  /* 0x0000001300137308 */ /* 0x000fe20000000800 */
[-C--:B------:R-:W-:Y:S01]  /*51f0*/  FMUL.FTZ R49, R49, R18.reuse ;  /* 0x0000001231317220 */ /* 0x080fe20000410000 */
[-C--:B------:R-:W-:Y:S01]  /*5200*/  FMUL.FTZ R52, R52, R18.reuse ;  /* 0x0000001234347220 */ /* 0x080fe20000410000 */
[-C--:B------:R-:W-:Y:S01]  /*5210*/  FMUL.FTZ R53, R53, R18.reuse ;  /* 0x0000001235357220 */ /* 0x080fe20000410000 */
[-C--:B------:R-:W-:Y:S01]  /*5220*/  FMUL.FTZ R56, R56, R18.reuse ;  /* 0x0000001238387220 */ /* 0x080fe20000410000 */
[-C--:B------:R-:W-:Y:S01]  /*5230*/  FMUL.FTZ R57, R57, R18.reuse ;  /* 0x0000001239397220 */ /* 0x080fe20000410000 */
[-C--:B------:R-:W-:Y:S01]  /*5240*/  FMUL.FTZ R60, R60, R18.reuse ;  /* 0x000000123c3c7220 */ /* 0x080fe20000410000 */
[-C--:B------:R-:W-:Y:S01]  /*5250*/  FMUL.FTZ R61, R61, R18.reuse ;  /* 0x000000123d3d7220 */ /* 0x080fe20000410000 */
[----:B------:R-:W-:Y:S01]  /*5260*/  MUFU.EX2 R21, R21 ;  /* 0x0000001500157308 */ /* 0x000fe20000000800 */
[----:B------:R-:W-:Y:S01]  /*5270*/  FMUL.FTZ R64, R64, R18 ;  /* 0x0000001240407220 */ /* 0x000fe20000410000 */
[----:B---3--:R-:W-:Y:S01]  /*5280*/  FMNMX.FTZ R184, R23, R184, !PT ;  /* 0x000000b817b87209 */ /* 0x008fe20007810000 */
[-C--:B------:R-:W-:Y:S01]  /*5290*/  FMUL.FTZ R65, R65, R18.reuse ;  /* 0x0000001241417220 */ /* 0x080fe20000410000 */
[-C--:B------:R-:W-:Y:S01]  /*52a0*/  FMUL.FTZ R68, R68, R18.reuse ;  /* 0x0000001244447220 */ /* 0x080fe20000410000 */
[-C--:B------:R-:W-:Y:S01]  /*52b0*/  FMUL.FTZ R69, R69, R18.reuse ;  /* 0x0000001245457220 */ /* 0x080fe20000410000 */
[-C--:B------:R-:W-:Y:S01]  /*52c0*/  FMUL.FTZ R72, R72, R18.reuse ;  /* 0x0000001248487220 */ /* 0x080fe20000410000 */
[----:B------:R-:W2:Y:S01]  /*52d0*/  SHFL.BFLY PT, R23, R184, 0x1, 0x1f ;  /* 0x0c201f00b8177f89 */ /* 0x000ea200000e0000 */
        /* <DEDUP_REMOVED lines=23> */
[----:B--2---:R-:W-:Y:S01]  /*5450*/  FMNMX.FTZ R23, R184, R23, !PT ;  /* 0x00000017b8177209 */ /* 0x004fe20007810000 */
[----:B------:R-:W-:Y:S01]  /*5460*/  MUFU.EX2 R157, R157 ;  /* 0x0000009d009d7308 */ /* 0x000fe20000000800 */
[-C--:B------:R-:W-:Y:S01]  /*5470*/  FMUL.FTZ R113, R113, R18.reuse ;  /* 0x0000001271717220 */ /* 0x080fe20000410000 */
[-C--:B------:R-:W-:Y:S01]  /*5480*/  FMUL.FTZ R116, R116, R18.reuse ;  /* 0x0000001274747220 */ /* 0x080fe20000410000 */
[----:B------:R-:W-:Y:S01]  /*5490*/  FMUL.FTZ R117, R117, R18 ;  /* 0x0000001275757220 */ /* 0x000fe20000410000 */
[C---:B------:R-:W-:Y:S01]  /*54a0*/  FADD.FTZ R5, -R23.reuse, R5 ;  /* 0x0000000517057221 */ /* 0x040fe20000010100 */
[----:B------:R-:W-:Y:S01]  /*54b0*/  FMUL.FTZ R177, R23, R0 ;  /* 0x0000000017b17220 */ /* 0x000fe20000410000 */
[-C--:B------:R-:W-:Y:S01]  /*54c0*/  FMUL.FTZ R120, R120, R18.reuse ;  /* 0x0000001278787220 */ /* 0x080fe20000410000 */
[----:B------:R-:W-:Y:S01]  /*54d0*/  FMUL.FTZ R121, R121, R18 ;  /* 0x0000001279797220 */ /* 0x000fe20000410000 */
[-C--:B------:R-:W-:Y:S01]  /*54e0*/  FMUL.FTZ R5, R5, R0.reuse ;  /* 0x0000000005057220 */ /* 0x080fe20000410000 */
[-CC-:B------:R-:W-:Y:S01]  /*54f0*/  FFMA.FTZ R176, R154, R0.reuse, -R177.reuse ;  /* 0x000000009ab07223 */ /* 0x180fe200000108b1 */
[-CC-:B------:R-:W-:Y:S01]  /*5500*/  FFMA.FTZ R186, R167, R0.reuse, -R177.reuse ;  /* 0x00000000a7ba7223 */ /* 0x180fe200000108b1 */
[-CC-:B------:R-:W-:Y:S01]  /*5510*/  FFMA.FTZ R167, R170, R0.reuse, -R177.reuse ;  /* 0x00000000aaa77223 */ /* 0x180fe200000108b1 */
[-CC-:B------:R-:W-:Y:S01]  /*5520*/  FFMA.FTZ R170, R171, R0.reuse, -R177.reuse ;  /* 0x00000000abaa7223 */ /* 0x180fe200000108b1 */
[-CC-:B------:R-:W-:Y:S01]  /*5530*/  FFMA.FTZ R155, R155, R0.reuse, -R177.reuse ;  /* 0x000000009b9b7223 */ /* 0x180fe200000108b1 */
[----:B------:R-:W-:Y:S01]  /*5540*/  IMAD.U32 R171, RZ, RZ, UR7 ;  /* 0x00000007ffab7e24 */ /* 0x000fe2000f8e00ff */
[----:B------:R-:W-:Y:S01]  /*5550*/  MUFU.EX2 R5, R5 ;  /* 0x0000000500057308 */ /* 0x000fe20000000800 */
[-CC-:B------:R-:W-:Y:S01]  /*5560*/  FFMA.FTZ R169, R158, R0.reuse, -R177.reuse ;  /* 0x000000009ea97223 */ /* 0x180fe200000108b1 */
[----:B------:R-:W-:Y:S01]  /*5570*/  FFMA.FTZ R180, R159, R0, -R177 ;  /* 0x000000009fb47223 */ /* 0x000fe200000108b1 */
[----:B------:R-:W-:-:S02]  /*5580*/  @!P1 VIADD R154, R171, 0x28c40 ;  /* 0x00028c40ab9a9836 */ /* 0x000fc40000000000 */
[-CC-:B------:R-:W-:Y:S01]  /*5590*/  FFMA.FTZ R159, R162, R0.reuse, -R177.reuse ;  /* 0x00000000a29f7223 */ /* 0x180fe200000108b1 */
[-CC-:B------:R-:W-:Y:S01]  /*55a0*/  FFMA.FTZ R184, R163, R0.reuse, -R177.reuse ;  /* 0x00000000a3b87223 */ /* 0x180fe200000108b1 */
[-CC-:B------:R-:W-:Y:S01]  /*55b0*/  FFMA.FTZ R163, R166, R0.reuse, -R177.reuse ;  /* 0x00000000a6a37223 */ /* 0x180fe200000108b1 */
[-CC-:B------:R-:W-:Y:S01]  /*55c0*/  FFMA.FTZ R175, R175, R0.reuse, -R177.reuse ;  /* 0x00000000afaf7223 */ /* 0x180fe200000108b1 */
[----:B------:R-:W2:Y:S01]  /*55d0*/  MUFU.EX2 R176, R176 ;  /* 0x000000b000b07308 */ /* 0x000ea20000000800 */
[----:B------:R-:W-:Y:S01]  /*55e0*/  @!P1 PRMT R154, RZ, 0x654, R154 ;  /* 0x00000654ff9a9816 */ /* 0x000fe2000000009a */
[-CC-:B------:R-:W-:Y:S01]  /*55f0*/  FFMA.FTZ R173, R174, R0.reuse, -R177.reuse ;  /* 0x00000000aead7223 */ /* 0x180fe200000108b1 */
[----:B------:R-:W-:Y:S02]  /*5600*/  @!P3 IMAD R158, R181, 0x40, R6 ;  /* 0x00000040b59eb824 */ /* 0x000fe400078e0206 */
[-CC-:B------:R-:W-:Y:S01]  /*5610*/  FFMA.FTZ R178, R178, R0.reuse, -R177.reuse ;  /* 0x00000000b2b27223 */ /* 0x180fe200000108b1 */
[----:B------:R4:W-:Y:S01]  /*5620*/  @!P1 SYNCS.ARRIVE.TRANS64.RED.A1T0 RZ, [R154+URZ], RZ ;  /* 0x000000ff9aff99a7 */ /* 0x0009e2000810043f */
[-CC-:B------:R-:W-:Y:S01]  /*5630*/  FFMA.FTZ R179, R179, R0.reuse, -R177.reuse ;  /* 0x00000000b3b37223 */ /* 0x180fe200000108b1 */
[-CC-:B------:R-:W-:Y:S01]  /*5640*/  FFMA.FTZ R182, R182, R0.reuse, -R177.reuse ;  /* 0x00000000b6b67223 */ /* 0x180fe200000108b1 */
[----:B------:R-:W3:Y:S01]  /*5650*/  MUFU.EX2 R155, R155 ;  /* 0x0000009b009b7308 */ /* 0x000ee20000000800 */
[----:B------:R-:W-:Y:S01]  /*5660*/  @!P3 LEA R158, R158, UR36, 0x2 ;  /* 0x000000249e9ebc11 */ /* 0x000fe2000f8e10ff */
[----:B------:R-:W-:Y:S01]  /*5670*/  FFMA.FTZ R177, R183, R0, -R177 ;  /* 0x00000000b7b17223 */ /* 0x000fe200000108b1 */
[-C--:B------:R-:W-:Y:S01]  /*5680*/  FMUL.FTZ R124, R124, R18.reuse ;  /* 0x000000127c7c7220 */ /* 0x080fe20000410000 */
[----:B------:R-:W-:Y:S01]  /*5690*/  FMUL.FTZ R125, R125, R18 ;  /* 0x000000127d7d7220 */ /* 0x000fe20000410000 */
[C---:B----4-:R-:W-:Y:S01]  /*56a0*/  FADD.FTZ R154, R152.reuse, R7 ;  /* 0x00000007989a7221 */ /* 0x050fe20000010000 */
[----:B------:R-:W-:Y:S01]  /*56b0*/  @!P3 STS [R158+0x28800], R18 ;  /* 0x028800129e00b388 */ /* 0x000fe20000000800 */
[----:B------:R-:W-:Y:S01]  /*56c0*/  F2FP.F16.F32.PACK_AB R152, R152, R3 ;  /* 0x000000039898723e */ /* 0x000fe200000000ff */
[----:B------:R-:W4:Y:S01]  /*56d0*/  MUFU.EX2 R169, R169 ;  /* 0x000000a900a97308 */ /* 0x000f220000000800 */
[----:B-1----:R-:W-:Y:S01]  /*56e0*/  FADD.FTZ R7, R17, R154 ;  /* 0x0000009a11077221 */ /* 0x002fe20000010000 */
[----:B--2---:R-:W-:Y:S01]  /*56f0*/  FFMA.FTZ R12, R5, R12, R176 ;  /* 0x0000000c050c7223 */ /* 0x004fe200000100b0 */
[----:B------:R1:W-:Y:S01]  /*5700*/  @!P3 STS [R158+0x28820], R5 ;  /* 0x028820059e00b388 */ /* 0x0003e20000000800 */
[-C--:B------:R-:W-:Y:S01]  /*5710*/  FMUL.FTZ R128, R128, R18.reuse ;  /* 0x0000001280807220 */ /* 0x080fe20000410000 */
[----:B------:R-:W-:Y:S01]  /*5720*/  FADD.FTZ R7, R20, R7 ;  /* 0x0000000714077221 */ /* 0x000fe20000010000 */
[-C--:B------:R-:W-:Y:S01]  /*5730*/  FMUL.FTZ R129, R129, R18.reuse ;  /* 0x0000001281817220 */ /* 0x080fe20000410000 */
[-C--:B------:R-:W-:Y:S01]  /*5740*/  FMUL.FTZ R132, R132, R18.reuse ;  /* 0x0000001284847220 */ /* 0x080fe20000410000 */
[----:B------:R-:W2:Y:S01]  /*5750*/  MUFU.EX2 R180, R180 ;  /* 0x000000b400b47308 */ /* 0x000ea20000000800 */
[----:B---3--:R-:W-:Y:S01]  /*5760*/  FADD.FTZ R12, R155, R12 ;  /* 0x0000000c9b0c7221 */ /* 0x008fe20000010000 */
[----:B------:R-:W-:Y:S01]  /*5770*/  FADD.FTZ R154, R156, R7 ;  /* 0x000000079c9a7221 */ /* 0x000fe20000010000 */
[-C--:B------:R-:W-:Y:S01]  /*5780*/  FMUL.FTZ R133, R133, R18.reuse ;  /* 0x0000001285857220 */ /* 0x080fe20000410000 */
[-C--:B------:R-:W-:Y:S01]  /*5790*/  FMUL.FTZ R136, R136, R18.reuse ;  /* 0x0000001288887220 */ /* 0x080fe20000410000 */
[-C--:B------:R-:W-:Y:S01]  /*57a0*/  FMUL.FTZ R137, R137, R18.reuse ;  /* 0x0000001289897220 */ /* 0x080fe20000410000 */
[----:B------:R-:W-:Y:S01]  /*57b0*/  FADD.FTZ R154, R19, R154 ;  /* 0x0000009a139a7221 */ /* 0x000fe20000010000 */
[-C--:B------:R-:W-:Y:S01]  /*57c0*/  FMUL.FTZ R140, R140, R18.reuse ;  /* 0x000000128c8c7220 */ /* 0x080fe20000410000 */
[----:B------:R-:W3:Y:S01]  /*57d0*/  MUFU.EX2 R159, R159 ;  /* 0x0000009f009f7308 */ /* 0x000ee20000000800 */
[----:B----4-:R-:W-:Y:S01]  /*57e0*/  FADD.FTZ R7, R169, R12 ;  /* 0x0000000ca9077221 */ /* 0x010fe20000010000 */
[-C--:B------:R-:W-:Y:S01]  /*57f0*/  FMUL.FTZ R141, R141, R18.reuse ;  /* 0x000000128d8d7220 */ /* 0x080fe20000410000 */
[-C--:B------:R-:W-:Y:S01]  /*5800*/  FMUL.FTZ R144, R144, R18.reuse ;  /* 0x0000001290907220 */ /* 0x080fe20000410000 */
[-C--:B------:R-:W-:Y:S01]  /*5810*/  FMUL.FTZ R145, R145, R18.reuse ;  /* 0x0000001291917220 */ /* 0x080fe20000410000 */
[-C--:B------:R-:W-:Y:S01]  /*5820*/  FMUL.FTZ R148, R148, R18.reuse ;  /* 0x0000001294947220 */ /* 0x080fe20000410000 */
[----:B------:R-:W-:Y:S01]  /*5830*/  FMUL.FTZ R149, R149, R18 ;  /* 0x0000001295957220 */ /* 0x000fe20000410000 */
[----:B------:R-:W-:Y:S01]  /*5840*/  F2FP.F16.F32.PACK_AB R156, R19, R156 ;  /* 0x0000009c139c723e */ /* 0x000fe200000000ff */
[----:B------:R-:W4:Y:S01]  /*5850*/  MUFU.EX2 R184, R184 ;  /* 0x000000b800b87308 */ /* 0x000f220000000800 */
[----:B--2---:R-:W-:Y:S01]  /*5860*/  FADD.FTZ R12, R180, R7 ;  /* 0x00000007b40c7221 */ /* 0x004fe20000010000 */
[----:B-1----:R-:W-:Y:S01]  /*5870*/  F2FP.F16.F32.PACK_AB R158, R22, R21 ;  /* 0x00000015169e723e */ /* 0x002fe200000000ff */
[-C--:B------:R-:W-:Y:S01]  /*5880*/  FMUL.FTZ R26, R26, R5.reuse ;  /* 0x000000051a1a7220 */ /* 0x080fe20000410000 */
[-C--:B------:R-:W-:Y:S01]  /*5890*/  FMUL.FTZ R27, R27, R5.reuse ;  /* 0x000000051b1b7220 */ /* 0x080fe20000410000 */
[-C--:B------:R-:W-:Y:S01]  /*58a0*/  FMUL.FTZ R30, R30, R5.reuse ;  /* 0x000000051e1e7220 */ /* 0x080fe20000410000 */
[-C--:B------:R-:W-:Y:S01]  /*58b0*/  FMUL.FTZ R31, R31, R5.reuse ;  /* 0x000000051f1f7220 */ /* 0x080fe20000410000 */
[-C--:B------:R-:W-:Y:S01]  /*58c0*/  FMUL.FTZ R34, R34, R5.reuse ;  /* 0x0000000522227220 */ /* 0x080fe20000410000 */
[----:B------:R-:W1:Y:S01]  /*58d0*/  MUFU.EX2 R163, R163 ;  /* 0x000000a300a37308 */ /* 0x000e620000000800 */
[----:B---3--:R-:W-:Y:S01]  /*58e0*/  FADD.FTZ R7, R159, R12 ;  /* 0x0000000c9f077221 */ /* 0x008fe20000010000 */
[-C--:B------:R-:W-:Y:S01]  /*58f0*/  FMUL.FTZ R35, R35, R5.reuse ;  /* 0x0000000523237220 */ /* 0x080fe20000410000 */
[-C--:B------:R-:W-:Y:S01]  /*5900*/  FMUL.FTZ R38, R38, R5.reuse ;  /* 0x0000000526267220 */ /* 0x080fe20000410000 */
[-C--:B------:R-:W-:Y:S01]  /*5910*/  FMUL.FTZ R39, R39, R5.reuse ;  /* 0x0000000527277220 */ /* 0x080fe20000410000 */
[-C--:B------:R-:W-:Y:S01]  /*5920*/  FMUL.FTZ R42, R42, R5.reuse ;  /* 0x000000052a2a7220 */ /* 0x080fe20000410000 */
[-C--:B------:R-:W-:Y:S01]  /*5930*/  FMUL.FTZ R43, R43, R5.reuse ;  /* 0x000000052b2b7220 */ /* 0x080fe20000410000 */
[-C--:B------:R-:W-:Y:S01]  /*5940*/  FMUL.FTZ R46, R46, R5.reuse ;  /* 0x000000052e2e7220 */ /* 0x080fe20000410000 */
[----:B------:R-:W2:Y:S01]  /*5950*/  MUFU.EX2 R186, R186 ;  /* 0x000000ba00ba7308 */ /* 0x000ea20000000800 */
[----:B----4-:R-:W-:Y:S01]  /*5960*/  FADD.FTZ R12, R184, R7 ;  /* 0x00000007b80c7221 */ /* 0x010fe20000010000 */
[-C--:B------:R-:W-:Y:S01]  /*5970*/  FMUL.FTZ R47, R47, R5.reuse ;  /* 0x000000052f2f7220 */ /* 0x080fe20000410000 */
[-C--:B------:R-:W-:Y:S01]  /*5980*/  FMUL.FTZ R50, R50, R5.reuse ;  /* 0x0000000532327220 */ /* 0x080fe20000410000 */
[-C--:B------:R-:W-:Y:S01]  /*5990*/  FMUL.FTZ R51, R51, R5.reuse ;  /* 0x0000000533337220 */ /* 0x080fe20000410000 */
[-C--:B------:R-:W-:Y:S01]  /*59a0*/  FMUL.FTZ R54, R54, R5.reuse ;  /* 0x0000000536367220 */ /* 0x080fe20000410000 */
[-C--:B------:R-:W-:Y:S01]  /*59b0*/  FMUL.FTZ R55, R55, R5.reuse ;  /* 0x0000000537377220 */ /* 0x080fe20000410000 */
[-C--:B------:R-:W-:Y:S01]  /*59c0*/  FMUL.FTZ R58, R58, R5.reuse ;  /* 0x000000053a3a7220 */ /* 0x080fe20000410000 */
[----:B------:R3:W-:Y:S01]  /*59d0*/  MUFU.EX2 R174, R175 ;  /* 0x000000af00ae7308 */ /* 0x0007e20000000800 */
[----:B-1----:R-:W-:Y:S01]  /*59e0*/  FADD.FTZ R7, R163, R12 ;  /* 0x0000000ca3077221 */ /* 0x002fe20000010000 */
[-C--:B------:R-:W-:Y:S01]  /*59f0*/  FMUL.FTZ R59, R59, R5.reuse ;  /* 0x000000053b3b7220 */ /* 0x080fe20000410000 */
[-C--:B------:R-:W-:Y:S01]  /*5a00*/  FMUL.FTZ R62, R62, R5.reuse ;  /* 0x000000053e3e7220 */ /* 0x080fe20000410000 */
[-C--:B------:R-:W-:Y:S01]  /*5a10*/  FMUL.FTZ R63, R63, R5.reuse ;  /* 0x000000053f3f7220 */ /* 0x080fe20000410000 */
[-C--:B------:R-:W-:Y:S01]  /*5a20*/  FMUL.FTZ R66, R66, R5.reuse ;  /* 0x0000000542427220 */ /* 0x080fe20000410000 */
[-C--:B------:R-:W-:Y:S01]  /*5a30*/  FMUL.FTZ R67, R67, R5.reuse ;  /* 0x0000000543437220 */ /* 0x080fe20000410000 */
[-C--:B------:R-:W-:Y:S01]  /*5a40*/  FMUL.FTZ R70, R70, R5.reuse ;  /* 0x0000000546467220 */ /* 0x080fe20000410000 */
[----:B------:R-:W1:Y:S01]  /*5a50*/  MUFU.EX2 R167, R167 ;  /* 0x000000a700a77308 */ /* 0x000e620000000800 */
[----:B---3--:R-:W-:Y:S01]  /*5a60*/  FADD.FTZ R175, R21, R154 ;  /* 0x0000009a15af7221 */ /* 0x008fe20000010000 */
[----:B--2---:R-:W-:Y:S01]  /*5a70*/  FADD.FTZ R12, R186, R7 ;  /* 0x00000007ba0c7221 */ /* 0x004fe20000010000 */
[-C--:B------:R-:W-:Y:S01]  /*5a80*/  FMUL.FTZ R71, R71, R5.reuse ;  /* 0x0000000547477220 */ /* 0x080fe20000410000 */
[-C--:B------:R-:W-:Y:S01]  /*5a90*/  FMUL.FTZ R74, R74, R5.reuse ;  /* 0x000000054a4a7220 */ /* 0x080fe20000410000 */
[----:B------:R-:W-:Y:S01]  /*5aa0*/  FADD.FTZ R175, R22, R175 ;  /* 0x000000af16af7221 */ /* 0x000fe20000010000 */
[-C--:B------:R-:W-:Y:S01]  /*5ab0*/  FMUL.FTZ R75, R75, R5.reuse ;  /* 0x000000054b4b7220 */ /* 0x080fe20000410000 */
[-C--:B------:R-:W-:Y:S01]  /*5ac0*/  FMUL.FTZ R78, R78, R5.reuse ;  /* 0x000000054e4e7220 */ /* 0x080fe20000410000 */
[----:B------:R-:W2:Y:S01]  /*5ad0*/  MUFU.EX2 R164, R164 ;  /* 0x000000a400a47308 */ /* 0x000ea20000000800 */
[----:B------:R-:W-:Y:S01]  /*5ae0*/  FADD.FTZ R154, R160, R175 ;  /* 0x000000afa09a7221 */ /* 0x000fe20000010000 */
[----:B------:R-:W-:Y:S01]  /*5af0*/  F2FP.F16.F32.PACK_AB R160, R153, R160 ;  /* 0x000000a099a0723e */ /* 0x000fe200000000ff */
[-C--:B------:R-:W-:Y:S01]  /*5b00*/  FMUL.FTZ R79, R79, R5.reuse ;  /* 0x000000054f4f7220 */ /* 0x080fe20000410000 */
[-C--:B------:R-:W-:Y:S01]  /*5b10*/  FMUL.FTZ R82, R82, R5.reuse ;  /* 0x0000000552527220 */ /* 0x080fe20000410000 */
[----:B------:R-:W-:Y:S01]  /*5b20*/  FADD.FTZ R154, R153, R154 ;  /* 0x0000009a999a7221 */ /* 0x000fe20000010000 */
[----:B------:R-:W-:Y:S01]  /*5b30*/  F2FP.F16.F32.PACK_AB R153, R155, R176 ;  /* 0x000000b09b99723e */ /* 0x000fe200000000ff */
[----:B------:R-:W-:Y:S01]  /*5b40*/  FMUL.FTZ R83, R83, R5 ;  /* 0x0000000553537220 */ /* 0x000fe20000410000 */
[----:B------:R-:W3:Y:S01]  /*5b50*/  MUFU.EX2 R170, R170 ;  /* 0x000000aa00aa7308 */ /* 0x000ee20000000800 */
[----:B------:R-:W-:Y:S01]  /*5b60*/  FADD.FTZ R7, R157, R154 ;  /* 0x0000009a9d077221 */ /* 0x000fe20000010000 */
[----:B-1----:R-:W-:Y:S01]  /*5b70*/  FADD.FTZ R3, R167, R12 ;  /* 0x0000000ca7037221 */ /* 0x002fe20000010000 */
[----:B------:R-:W-:Y:S01]  /*5b80*/  F2FP.F16.F32.PACK_AB R154, R20, R17 ;  /* 0x00000011149a723e */ /* 0x000fe200000000ff */
[----:B------:R-:W-:Y:S01]  /*5b90*/  FMUL.FTZ R86, R86, R5 ;  /* 0x0000000556567220 */ /* 0x000fe20000410000 */
[----:B------:R-:W-:Y:S01]  /*5ba0*/  F2FP.F16.F32.PACK_AB R155, R180, R169 ;  /* 0x000000a9b49b723e */ /* 0x000fe200000000ff */
[----:B------:R-:W-:Y:S01]  /*5bb0*/  BAR.SYNC.DEFER_BLOCKING 0xf, 0x100 ;  /* 0x03c4000000007b1d */ /* 0x000fe20000010000 */
[-C--:B------:R-:W-:Y:S01]  /*5bc0*/  FMUL.FTZ R87, R87, R5.reuse ;  /* 0x0000000557577220 */ /* 0x080fe20000410000 */
[----:B------:R-:W-:Y:S01]  /*5bd0*/  FMUL.FTZ R90, R90, R5 ;  /* 0x000000055a5a7220 */ /* 0x000fe20000410000 */
[C---:B--2---:R-:W-:Y:S01]  /*5be0*/  FADD.FTZ R18, R164.reuse, R7 ;  /* 0x00000007a4127221 */ /* 0x044fe20000010000 */
[----:B------:R-:W-:Y:S01]  /*5bf0*/  F2FP.F16.F32.PACK_AB R162, R164, R157 ;  /* 0x0000009da4a2723e */ /* 0x000fe200000000ff */
[----:B------:R-:W-:Y:S01]  /*5c00*/  FMUL.FTZ R91, R91, R5 ;  /* 0x000000055b5b7220 */ /* 0x000fe20000410000 */
[----:B------:R-:W1:Y:S01]  /*5c10*/  MUFU.EX2 R161, R161 ;  /* 0x000000a100a17308 */ /* 0x000e620000000800 */
[----:B------:R-:W-:Y:S01]  /*5c20*/  F2FP.F16.F32.PACK_AB R157, R184, R159 ;  /* 0x0000009fb89d723e */ /* 0x000fe200000000ff */
[----:B------:R-:W-:Y:S01]  /*5c30*/  FMUL.FTZ R94, R94, R5 ;  /* 0x000000055e5e7220 */ /* 0x000fe20000410000 */
[----:B------:R-:W-:Y:S01]  /*5c40*/  F2FP.F16.F32.PACK_AB R159, R186, R163 ;  /* 0x000000a3ba9f723e */ /* 0x000fe200000000ff */
[-C--:B------:R-:W-:Y:S01]  /*5c50*/  FMUL.FTZ R95, R95, R5.reuse ;  /* 0x000000055f5f7220 */ /* 0x080fe20000410000 */
[----:B---3--:R-:W-:Y:S01]  /*5c60*/  FADD.FTZ R12, R170, R3 ;  /* 0x00000003aa0c7221 */ /* 0x008fe20000010000 */
[-C--:B------:R-:W-:Y:S01]  /*5c70*/  FMUL.FTZ R98, R98, R5.reuse ;  /* 0x0000000562627220 */ /* 0x080fe20000410000 */
[-C--:B------:R-:W-:Y:S01]  /*5c80*/  FMUL.FTZ R99, R99, R5.reuse ;  /* 0x0000000563637220 */ /* 0x080fe20000410000 */
[----:B------:R-:W2:Y:S01]  /*5c90*/  MUFU.EX2 R173, R173 ;  /* 0x000000ad00ad7308 */ /* 0x000ea20000000800 */
[-C--:B------:R-:W-:Y:S01]  /*5ca0*/  FMUL.FTZ R102, R102, R5.reuse ;  /* 0x0000000566667220 */ /* 0x080fe20000410000 */
[-C--:B------:R-:W-:Y:S01]  /*5cb0*/  FMUL.FTZ R103, R103, R5.reuse ;  /* 0x0000000567677220 */ /* 0x080fe20000410000 */
[-C--:B------:R-:W-:Y:S01]  /*5cc0*/  FMUL.FTZ R106, R106, R5.reuse ;  /* 0x000000056a6a7220 */ /* 0x080fe20000410000 */
[-C--:B------:R-:W-:Y:S01]  /*5cd0*/  FMUL.FTZ R107, R107, R5.reuse ;  /* 0x000000056b6b7220 */ /* 0x080fe20000410000 */
[-C--:B------:R-:W-:Y:S01]  /*5ce0*/  FMUL.FTZ R110, R110, R5.reuse ;  /* 0x000000056e6e7220 */ /* 0x080fe20000410000 */
[-C--:B------:R-:W-:Y:S01]  /*5cf0*/  FMUL.FTZ R111, R111, R5.reuse ;  /* 0x000000056f6f7220 */ /* 0x080fe20000410000 */
[-C--:B------:R-:W-:Y:S01]  /*5d00*/  FMUL.FTZ R114, R114, R5.reuse ;  /* 0x0000000572727220 */ /* 0x080fe20000410000 */
[----:B------:R-:W3:Y:S01]  /*5d10*/  MUFU.EX2 R168, R168 ;  /* 0x000000a800a87308 */ /* 0x000ee20000000800 */
[----:B-1----:R-:W-:Y:S01]  /*5d20*/  FADD.FTZ R7, R161, R18 ;  /* 0x00000012a1077221 */ /* 0x002fe20000010000 */
[----:B------:R1:W-:Y:S01]  /*5d30*/  STSM.16.M88.4 [R8+0x26800], R152 ;  /* 0x0268009808007844 */ /* 0x0003e20000000200 */
[-C--:B------:R-:W-:Y:S01]  /*5d40*/  FMUL.FTZ R115, R115, R5.reuse ;  /* 0x0000000573737220 */ /* 0x080fe20000410000 */
[-C--:B------:R-:W-:Y:S01]  /*5d50*/  FMUL.FTZ R118, R118, R5.reuse ;  /* 0x0000000576767220 */ /* 0x080fe20000410000 */
[-C--:B------:R-:W-:Y:S01]  /*5d60*/  FMUL.FTZ R119, R119, R5.reuse ;  /* 0x0000000577777220 */ /* 0x080fe20000410000 */
[----:B------:R1:W-:Y:S01]  /*5d70*/  STSM.16.M88.4 [R10], R156 ;  /* 0x0000009c0a007844 */ /* 0x0003e20000000200 */
[----:B------:R-:W-:Y:S01]  /*5d80*/  FMUL.FTZ R122, R122, R5 ;  /* 0x000000057a7a7220 */ /* 0x000fe20000410000 */
[----:B------:R-:W4:Y:S01]  /*5d90*/  MUFU.EX2 R165, R165 ;  /* 0x000000a500a57308 */ /* 0x000f220000000800 */
[----:B--2---:R-:W-:Y:S01]  /*5da0*/  FADD.FTZ R3, R173, R12 ;  /* 0x0000000cad037221 */ /* 0x004fe20000010000 */
[----:B------:R-:W-:Y:S01]  /*5db0*/  F2FP.F16.F32.PACK_AB R163, R174, R173 ;  /* 0x000000adaea3723e */ /* 0x000fe200000000ff */
[-C--:B------:R-:W-:Y:S01]  /*5dc0*/  FMUL.FTZ R123, R123, R5.reuse ;  /* 0x000000057b7b7220 */ /* 0x080fe20000410000 */
[-C--:B------:R-:W-:Y:S01]  /*5dd0*/  FMUL.FTZ R126, R126, R5.reuse ;  /* 0x000000057e7e7220 */ /* 0x080fe20000410000 */
[----:B------:R-:W-:Y:S01]  /*5de0*/  FADD.FTZ R3, R174, R3 ;  /* 0x00000003ae037221 */ /* 0x000fe20000010000 */
[-C--:B------:R-:W-:Y:S01]  /*5df0*/  FMUL.FTZ R127, R127, R5.reuse ;  /* 0x000000057f7f7220 */ /* 0x080fe20000410000 */
[----:B------:R-:W-:Y:S01]  /*5e00*/  FMUL.FTZ R130, R130, R5 ;  /* 0x0000000582827220 */ /* 0x000fe20000410000 */
[----:B------:R-:W2:Y:S01]  /*5e10*/  MUFU.EX2 R178, R178 ;  /* 0x000000b200b27308 */ /* 0x000ea20000000800 */
[C---:B---3--:R-:W-:Y:S01]  /*5e20*/  FADD.FTZ R12, R168.reuse, R7 ;  /* 0x00000007a80c7221 */ /* 0x048fe20000010000 */
[----:B------:R-:W-:Y:S01]  /*5e30*/  F2FP.F16.F32.PACK_AB R164, R168, R161 ;  /* 0x000000a1a8a4723e */ /* 0x000fe200000000ff */
[----:B------:R-:W-:Y:S01]  /*5e40*/  FMUL.FTZ R131, R131, R5 ;  /* 0x0000000583837220 */ /* 0x000fe20000410000 */
[----:B------:R-:W-:Y:S01]  /*5e50*/  F2FP.F16.F32.PACK_AB R161, R170, R167 ;  /* 0x000000a7aaa1723e */ /* 0x000fe200000000ff */
[-C--:B------:R-:W-:Y:S01]  /*5e60*/  FMUL.FTZ R134, R134, R5.reuse ;  /* 0x0000000586867220 */ /* 0x080fe20000410000 */
[-C--:B------:R-:W-:Y:S01]  /*5e70*/  FMUL.FTZ R135, R135, R5.reuse ;  /* 0x0000000587877220 */ /* 0x080fe20000410000 */
[-C--:B------:R-:W-:Y:S01]  /*5e80*/  FMUL.FTZ R138, R138, R5.reuse ;  /* 0x000000058a8a7220 */ /* 0x080fe20000410000 */
[----:B------:R-:W3:Y:S01]  /*5e90*/  MUFU.EX2 R172, R172 ;  /* 0x000000ac00ac7308 */ /* 0x000ee20000000800 */
[----:B----4-:R-:W-:Y:S01]  /*5ea0*/  FADD.FTZ R7, R165, R12 ;  /* 0x0000000ca5077221 */ /* 0x010fe20000010000 */
[----:B------:R1:W-:Y:S01]  /*5eb0*/  STSM.16.M88.4 [R9], R160 ;  /* 0x000000a009007844 */ /* 0x0003e20000000200 */
[-C--:B------:R-:W-:Y:S01]  /*5ec0*/  FMUL.FTZ R139, R139, R5.reuse ;  /* 0x000000058b8b7220 */ /* 0x080fe20000410000 */
[-C--:B------:R-:W-:Y:S01]  /*5ed0*/  FMUL.FTZ R142, R142, R5.reuse ;  /* 0x000000058e8e7220 */ /* 0x080fe20000410000 */
[-C--:B------:R-:W-:Y:S01]  /*5ee0*/  FMUL.FTZ R143, R143, R5.reuse ;  /* 0x000000058f8f7220 */ /* 0x080fe20000410000 */
[-C--:B------:R-:W-:Y:S01]  /*5ef0*/  FMUL.FTZ R146, R146, R5.reuse ;  /* 0x0000000592927220 */ /* 0x080fe20000410000 */
[-C--:B------:R-:W-:Y:S01]  /*5f00*/  FMUL.FTZ R147, R147, R5.reuse ;  /* 0x0000000593937220 */ /* 0x080fe20000410000 */
[----:B------:R-:W4:Y:S01]  /*5f10*/  MUFU.EX2 R179, R179 ;  /* 0x000000b300b37308 */ /* 0x000f220000000800 */
[----:B--2---:R-:W-:Y:S01]  /*5f20*/  FADD.FTZ R12, R178, R3 ;  /* 0x00000003b20c7221 */ /* 0x004fe20000010000 */
[-C--:B------:R-:W-:Y:S01]  /*5f30*/  FMUL.FTZ R150, R150, R5.reuse ;  /* 0x0000000596967220 */ /* 0x080fe20000410000 */
[----:B------:R-:W-:-:S05]  /*5f40*/  FMUL.FTZ R151, R151, R5 ;  /* 0x0000000597977220 */ /* 0x000fca0000410000 */
[----:B------:R-:W2:Y:S01]  /*5f50*/  MUFU.EX2 R182, R182 ;  /* 0x000000b600b67308 */ /* 0x000ea20000000800 */
[C---:B---3--:R-:W-:Y:S01]  /*5f60*/  F2FP.F16.F32.PACK_AB R166, R172.reuse, R165 ;  /* 0x000000a5aca6723e */ /* 0x048fe200000000ff */
[----:B------:R-:W-:-:S06]  /*5f70*/  FADD.FTZ R7, R172, R7 ;  /* 0x00000007ac077221 */ /* 0x000fcc0000010000 */
[----:B------:R-:W3:Y:S01]  /*5f80*/  MUFU.EX2 R177, R177 ;  /* 0x000000b100b17308 */ /* 0x000ee20000000800 */
[C---:B----4-:R-:W-:Y:S01]  /*5f90*/  FADD.FTZ R3, R179.reuse, R12 ;  /* 0x0000000cb3037221 */ /* 0x050fe20000010000 */
[----:B------:R-:W-:-:S03]  /*5fa0*/  F2FP.F16.F32.PACK_AB R165, R179, R178 ;  /* 0x000000b2b3a5723e */ /* 0x000fc600000000ff */
[----:B--2---:R-:W-:Y:S01]  /*5fb0*/  FADD.FTZ R12, R182, R3 ;  /* 0x00000003b60c7221 */ /* 0x004fe20000010000 */
[----:B---3--:R-:W-:-:S03]  /*5fc0*/  F2FP.F16.F32.PACK_AB R167, R177, R182 ;  /* 0x000000b6b1a7723e */ /* 0x008fc600000000ff */
[----:B------:R-:W-:Y:S02]  /*5fd0*/  FADD.FTZ R12, R177, R12 ;  /* 0x0000000cb10c7221 */ /* 0x000fe40000010000 */
[----:B------:R1:W-:Y:S01]  /*5fe0*/  STSM.16.M88.4 [R11], R164 ;  /* 0x000000a40b007844 */ /* 0x0003e20000000200 */
[----:B------:R-:W-:Y:S05]  /*5ff0*/  @!P0 BRA `(.L_x_3031) ;  /* 0x0000000000048947 */ /* 0x000fea0003800000 */
[----:B------:R-:W-:Y:S01]  /*6000*/  BPT.TRAP 0x1 ;  /* 0x000000040000795c */ /* 0x000fe20000300000 */
.L_x_3031:
[----:B------:R2:W3:Y:S01]  /*6010*/  SYNCS.PHASECHK.TRANS64.TRYWAIT P3, [UR7+0x28c50], R14 ;  /* 0x028c500eff0075a7 */ /* 0x0004e20008060147 */
[----:B------:R-:W-:Y:S05]  /*6020*/  @!P0 BRA `(.L_x_3032) ;  /* 0x0000000000048947 */ /* 0x000fea0003800000 */
[----:B------:R-:W-:Y:S01]  /*6030*/  BPT.TRAP 0x1 ;  /* 0x000000040000795c */ /* 0x000fe20000300000 */
.L_x_3032:
[----:B---3--:R-:W-:Y:S05]  /*6040*/  @P3 BRA `(.L_x_3033) ;  /* 0x0000000000083947 */ /* 0x008fea0003800000 */
[----:B------:R-:W3:Y:S02]  /*6050*/  SYNCS.PHASECHK.TRANS64.TRYWAIT P3, [UR7+0x28c50], R14 ;  /* 0x028c500eff0075a7 */ /* 0x000ee40008060147 */
[----:B---3--:R-:W-:Y:S05]  /*6060*/  @!P3 BRA `(.L_x_3034) ;  /* 0x0000007c000cb947 */ /* 0x008fea0003800000 */
.L_x_3033:
[----:B------:R-:W-:Y:S01]  /*6070*/  ULEA UR4, UR5, UR24, 0xc ;  /* 0x0000001805047291 */ /* 0x000fe2000f8e603f */
[----:B------:R-:W-:Y:S01]  /*6080*/  WARPGROUP.ARRIVE ;  /* 0x00000000000079c5 */ /* 0x000fe20000000000 */
[----:B------:R-:W-:Y:S01]  /*6090*/  UMOV UR11, 0x40000040 ;  /* 0x40000040000b7882 */ /* 0x000fe20000000000 */
[----:B---3--:R-:W-:Y:S01]  /*60a0*/  @!P1 VIADD R171, R171, 0x28c60 ;  /* 0x00028c60abab9836 */ /* 0x008fe20000000000 */
[----:B------:R-:W-:Y:S01]  /*60b0*/  MOV R5, R23 ;  /* 0x0000001700057202 */ /* 0x000fe20000000f00 */
[----:B------:R-:W-:Y:S02]  /*60c0*/  IMAD.MOV.U32 R3, RZ, RZ, R15 ;  /* 0x000000ffff037224 */ /* 0x000fe400078e000f */
[----:B------:R-:W-:Y:S01]  /*60d0*/  UMOV UR10, UR4 ;  /* 0x00000004000a7c82 */ /* 0x000fe20008000000 */
[----:B------:R-:W-:Y:S01]  /*60e0*/  @!P1 PRMT R171, RZ, 0x654, R171 ;  /* 0x00000654ffab9816 */ /* 0x000fe200000000ab */
[----:B------:R-:W-:Y:S01]  /*60f0*/  HGMMA.64x256x16.F32 R24, R152, gdesc[UR8].tnspB, R24, gsb0 ;  /* 0x43e0000898187df0 */ /* 0x000fe20008000818 */
[----:B------:R-:W-:Y:S01]  /*6100*/  UIADD3 UR10, UR4, 0x80, URZ ;  /* 0x00000080040a7890 */ /* 0x000fe2000fffe03f */
[----:B------:R-:W-:Y:S01]  /*6110*/  UMOV UR11, 0x40000040 ;  /* 0x40000040000b7882 */ /* 0x000fe20000000000 */
[----:B------:R-:W-:-:S02]  /*6120*/  WARPGROUP.DEPBAR.LE gsb0, 0x0 ;  /* 0x00008000000079c5 */ /* 0x000fc40000010000 */
[----:B------:R-:W-:-:S15]  /*6130*/  WARPGROUP.ARRIVE ;  /* 0x00000000000079c5 */ /* 0x000fde0000000000 */
[----:B------:R-:W-:-:S08]  /*6140*/  NOP ;  /* 0x0000000000007918 */ /* 0x000fd00000000000 */
[----:B------:R-:W-:Y:S01]  /*6150*/  HGMMA.64x256x16.F32 R24, R156, gdesc[UR8].tnspB, R24, gsb0 ;  /* 0x43e000089c187df0 */ /* 0x000fe20008000818 */
[----:B------:R-:W-:Y:S01]  /*6160*/  UIADD3 UR10, UR4, 0x100, URZ ;  /* 0x00000100040a7890 */ /* 0x000fe2000fffe03f */
        /* <DEDUP_REMOVED lines=8> */
[----:B------:R-:W-:Y:S01]  /*61f0*/  UMOV UR4, UR5 ;  /* 0x0000000500047c82 */ /* 0x000fe20008000000 */
        /* <DEDUP_REMOVED lines=10> */
[----:B---3--:R-:W3:Y:S02]  /*62a0*/  FENCE.VIEW.ASYNC.S ;  /* 0x00000000000073c6 */ /* 0x008ee40000000000 */
[----:B---3--:R-:W-:Y:S01]  /*62b0*/  NOP ;  /* 0x0000000000007918 */ /* 0x008fe20000000000 */
[----:B------:R-:W-:Y:S06]  /*62c0*/  BAR.ARV 0xe, 0x100 ;  /* 0x0384000000007b1d */ /* 0x000fec0000002000 */
[----:B------:R3:W-:Y:S01]  /*62d0*/  @!P1 SYNCS.ARRIVE.TRANS64.RED.A1T0 RZ, [R171+URZ], RZ ;  /* 0x000000ffabff99a7 */ /* 0x0007e2000810043f */
[----:B------:R-:W-:Y:S05]  /*62e0*/  @P2 BRA `(.L_x_3035) ;  /* 0xffffffe400ec2947 */ /* 0x000fea000383ffff */
[----:B------:R-:W-:Y:S01]  /*62f0*/  IMAD.MOV.U32 R5, RZ, RZ, R23 ;  /* 0x000000ffff057224 */ /* 0x000fe200078e0017 */
[----:B------:R-:W-:Y:S01]  /*6300*/  USHF.L.U32 UR4, UR5, 0x6, URZ ;  /* 0x0000000605047899 */ /* 0x000fe2000800063f */
[----:B------:R-:W-:-:S11]  /*6310*/  IMAD.MOV.U32 R3, RZ, RZ, R15 ;  /* 0x000000ffff037224 */ /* 0x000fd600078e000f */
.L_x_3026:
[----:B-1----:R-:W1:Y:S01]  /*6320*/  SHFL.BFLY PT, R8, R7, 0x2, 0x1f ;  /* 0x0c401f0007087f89 */ /* 0x002e6200000e0000 */
[----:B------:R-:W-:Y:S08]  /*6330*/  BAR.ARV 0x8, 0x100 ;  /* 0x0204000000007b1d */ /* 0x000ff00000002000 */
[----:B------:R-:W-:Y:S01]  /*6340*/  BAR.SYNC.DEFER_BLOCKING 0xf, 0x100 ;  /* 0x03c4000000007b1d */ /* 0x000fe20000010000 */
[----:B------:R-:W-:Y:S01]  /*6350*/  ISETP.NE.AND P0, PT, R4, RZ, PT ;  /* 0x000000ff0400720c */ /* 0x000fe20003f05270 */
[----:B------:R-:W-:-:S02]  /*6360*/  IMAD.MOV.U32 R4, RZ, RZ, RZ ;  /* 0x000000ffff047224 */ /* 0x000fc400078e00ff */
[----:B------:R-:W-:Y:S02]  /*6370*/  VIADD R6, R6, UR4 ;  /* 0x0000000406067c36 */ /* 0x000fe40008000000 */
[----:B------:R-:W4:Y:S01]  /*6380*/  SHFL.BFLY PT, R11, R12, 0x2, 0x1f ;  /* 0x0c401f000c0b7f89 */ /* 0x000f2200000e0000 */
[----:B-1----:R-:W-:Y:S01]  /*6390*/  FADD.FTZ R8, R8, R7 ;  /* 0x0000000708087221 */ /* 0x002fe20000010000 */
[----:B------:R-:W-:-:S06]  /*63a0*/  IMAD.MOV.U32 R7, RZ, RZ, -0x800000 ;  /* 0xff800000ff077424 */ /* 0x000fcc00078e00ff */
[----:B------:R-:W-:Y:S01]  /*63b0*/  @!P0 LEA R6, R6, UR36, 0x2 ;  /* 0x0000002406068c11 */ /* 0x000fe2000f8e10ff */
[----:B------:R-:W1:Y:S01]  /*63c0*/  SHFL.BFLY PT, R9, R8, 0x1, 0x1f ;  /* 0x0c201f0008097f89 */ /* 0x000e6200000e0000 */
[----:B----4-:R-:W-:-:S05]  /*63d0*/  FADD.FTZ R11, R11, R12 ;  /* 0x0000000c0b0b7221 */ /* 0x010fca0000010000 */
[----:B------:R-:W0:Y:S01]  /*63e0*/  SHFL.BFLY PT, R10, R11, 0x1, 0x1f ;  /* 0x0c201f000b0a7f89 */ /* 0x000e2200000e0000 */
[----:B-1----:R-:W-:Y:S01]  /*63f0*/  FADD.FTZ R13, R8, R9 ;  /* 0x00000009080d7221 */ /* 0x002fe20000010000 */
[----:B------:R-:W-:-:S04]  /*6400*/  IMAD.MOV.U32 R9, RZ, RZ, RZ ;  /* 0x000000ffff097224 */ /* 0x000fc800078e00ff */
[----:B------:R-:W-:-:S13]  /*6410*/  FSETP.NE.FTZ.AND P1, PT, R13, RZ, PT ;  /* 0x000000ff0d00720b */ /* 0x000fda0003f35000 */
[----:B------:R-:W1:Y:S01]  /*6420*/  @P1 MUFU.RCP R9, R13 ;  /* 0x0000000d00091308 */ /* 0x000e620000001000 */
[----:B------:R-:W-:Y:S01]  /*6430*/  @P1 FMUL.FTZ R8, R0, 0.69314718246459960938 ;  /* 0x3f31721800081820 */ /* 0x000fe20000410000 */
[----:B0-2---:R-:W-:-:S05]  /*6440*/  FADD.FTZ R14, R11, R10 ;  /* 0x0000000a0b0e7221 */ /* 0x005fca0000010000 */
[----:B------:R-:W-:Y:S01]  /*6450*/  FSETP.NE.FTZ.AND P2, PT, R14, RZ, PT ;  /* 0x000000ff0e00720b */ /* 0x000fe20003f55000 */
[----:B------:R-:W-:Y:S01]  /*6460*/  @P1 MUFU.LG2 R10, R13 ;  /* 0x0000000d000a1308 */ /* 0x000fe20000000c00 */
[----:B-1----:R0:W-:Y:S01]  /*6470*/  @!P0 STS [R6+0x28800], R9 ;  /* 0x0288000906008388 */ /* 0x0021e20000000800 */
[-C--:B------:R-:W-:Y:S01]  /*6480*/  FMUL.FTZ R24, R24, R9.reuse ;  /* 0x0000000918187220 */ /* 0x080fe20000410000 */
[----:B------:R-:W-:-:S09]  /*6490*/  FMUL.FTZ R25, R25, R9 ;  /* 0x0000000919197220 */ /* 0x000fd20000410000 */
[----:B------:R-:W1:Y:S01]  /*64a0*/  @P2 MUFU.RCP R4, R14 ;  /* 0x0000000e00042308 */ /* 0x000e620000001000 */
[-C--:B------:R-:W-:Y:S01]  /*64b0*/  FMUL.FTZ R28, R28, R9.reuse ;  /* 0x000000091c1c7220 */ /* 0x080fe20000410000 */
[-C--:B------:R-:W-:Y:S01]  /*64c0*/  FMUL.FTZ R29, R29, R9.reuse ;  /* 0x000000091d1d7220 */ /* 0x080fe20000410000 */
[-C--:B------:R-:W-:Y:S01]  /*64d0*/  FMUL.FTZ R32, R32, R9.reuse ;  /* 0x0000000920207220 */ /* 0x080fe20000410000 */
[-C--:B------:R-:W-:Y:S01]  /*64e0*/  FMUL.FTZ R33, R33, R9.reuse ;  /* 0x0000000921217220 */ /* 0x080fe20000410000 */
[-C--:B------:R-:W-:Y:S01]  /*64f0*/  FMUL.FTZ R36, R36, R9.reuse ;  /* 0x0000000924247220 */ /* 0x080fe20000410000 */
[-C--:B------:R-:W-:Y:S01]  /*6500*/  FMUL.FTZ R37, R37, R9.reuse ;  /* 0x0000000925257220 */ /* 0x080fe20000410000 */
[-C--:B------:R-:W-:Y:S01]  /*6510*/  FMUL.FTZ R40, R40, R9.reuse ;  /* 0x0000000928287220 */ /* 0x080fe20000410000 */
[----:B------:R-:W2:Y:S01]  /*6520*/  @P2 MUFU.LG2 R11, R14 ;  /* 0x0000000e000b2308 */ /* 0x000ea20000000c00 */
        /* <DEDUP_REMOVED lines=8> */
[----:B-1----:R1:W-:Y:S01]  /*65b0*/  @!P0 STS [R6+0x28820], R4 ;  /* 0x0288200406008388 */ /* 0x0023e20000000800 */
        /* <DEDUP_REMOVED lines=47> */
[----:B------:R-:W-:Y:S01]  /*68b0*/  @P2 FMUL.FTZ R13, R0, 0.69314718246459960938 ;  /* 0x3f317218000d2820 */ /* 0x000fe20000410000 */
[----:B0-----:R-:W-:Y:S01]  /*68c0*/  @P1 FMUL.FTZ R9, R10, 0.69314718246459960938 ;  /* 0x3f3172180a091820 */ /* 0x001fe20000410000 */
[----:B--2---:R-:W-:Y:S01]  /*68d0*/  @P2 FMUL.FTZ R0, R11, 0.69314718246459960938 ;  /* 0x3f3172180b002820 */ /* 0x004fe20000410000 */
[----:B-1----:R-:W-:Y:S01]  /*68e0*/  IMAD.MOV.U32 R6, RZ, RZ, -0x800000 ;  /* 0xff800000ff067424 */ /* 0x002fe200078e00ff */
[----:B------:R-:W-:Y:S01]  /*68f0*/  PLOP3.LUT P0, PT, PT, PT, PT, 0x8, 0x0 ;  /* 0x000000000000781c */ /* 0x000fe20003f0e170 */
        /* <DEDUP_REMOVED lines=64> */
[----:B------:R-:W-:Y:S01]  /*6d00*/  @P1 FFMA.FTZ R6, R8, R3, R9 ;  /* 0x0000000308061223 */ /* 0x000fe20000010009 */
[----:B------:R-:W-:Y:S01]  /*6d10*/  @P2 FFMA.FTZ R7, R13, R5, R0 ;  /* 0x000000050d072223 */ /* 0x000fe20000010000 */
[----:B------:R-:W-:Y:S06]  /*6d20*/  BAR.ARV 0xe, 0x100 ;  /* 0x0384000000007b1d */ /* 0x000fec0000002000 */
.L_x_3006:
[----:B------:R-:W-:Y:S05]  /*6d30*/  @P0 BRA `(.L_x_3036) ;  /* 0x0000002000e00947 */ /* 0x000fea0003800000 */
[----:B------:R-:W2:Y:S01]  /*6d40*/  S2R R0, SR_TID.X ;  /* 0x0000000000007919 */ /* 0x000ea20000002100 */
[----:B------:R-:W4:Y:S01]  /*6d50*/  S2UR UR5, SR_CgaCtaId ;  /* 0x00000000000579c3 */ /* 0x000f220000008800 */
[----:B------:R-:W-:Y:S01]  /*6d60*/  UMOV UR4, 0x400 ;  /* 0x0000040000047882 */ /* 0x000fe20000000000 */
[----:B------:R-:W-:-:S06]  /*6d70*/  IADD3 R3, -R2, RZ, RZ ;  /* 0x000000ff02037210 */ /* 0x000fcc0007ffe1ff */
[----:B------:R-:W-:Y:S01]  /*6d80*/  BAR.SYNC.DEFER_BLOCKING 0x1, 0x100 ;  /* 0x0044000000007b1d */ /* 0x000fe20000010000 */
[----:B------:R-:W-:-:S07]  /*6d90*/  SHF.R.S32.HI R19, RZ, 0x1f, R2 ;  /* 0x0000001fff137819 */ /* 0x000fce0000011402 */
[----:B------:R-:W5:Y:S08]  /*6da0*/  S2UR UR6, SR_CTAID.Y ;  /* 0x00000000000679c3 */ /* 0x000f700000002600 */
[----:B------:R-:W5:Y:S01]  /*6db0*/  LDC R4, c[0x0][0xc50] ;  /* 0x00031400ff047b82 */ /* 0x000f620000000800 */
[----:B----4-:R-:W-:-:S07]  /*6dc0*/  ULEA UR4, UR5, UR4, 0x18 ;  /* 0x0000000405047291 */ /* 0x010fce000f8ec03f */
[----:B------:R-:W4:Y:S01]  /*6dd0*/  LDC R9, c[0x0][0xbe8] ;  /* 0x0002fa00ff097b82 */ /* 0x000f220000000800 */
[----:B------:R-:W-:Y:S01]  /*6de0*/  UIADD3 UR4, UR4, 0x28c20, URZ ;  /* 0x00028c2004047890 */ /* 0x000fe2000fffe03f */
[----:B--2---:R-:W-:-:S03]  /*6df0*/  VIADD R152, R0, 0xffffff80 ;  /* 0xffffff8000987836 */ /* 0x004fc60000000000 */
[----:B------:R-:W-:Y:S02]  /*6e00*/  UPRMT UR4, URZ, 0x654, UR4 ;  /* 0x000006543f047896 */ /* 0x000fe40008000004 */
[----:B------:R-:W-:-:S04]  /*6e10*/  SHF.R.S32.HI R21, RZ, 0x1f, R152 ;  /* 0x0000001fff157819 */ /* 0x000fc80000011498 */
[----:B01----:R-:W-:Y:S01]  /*6e20*/  LEA.HI R5, R21, R152, RZ, 0x7 ;  /* 0x0000009815057211 */ /* 0x003fe200078f38ff */
[----:B-----5:R-:W-:Y:S02]  /*6e30*/  IMAD R3, R4, R3, UR6 ;  /* 0x0000000604037e24 */ /* 0x020fe4000f8e0203 */
[----:B------:R-:W-:Y:S01]  /*6e40*/  SYNCS.ARRIVE.TRANS64.RED.A1T0 RZ, [UR4], RZ ;  /* 0x000000ffffff79a7 */ /* 0x000fe20008100404 */
[----:B------:R-:W-:Y:S02]  /*6e50*/  SHF.R.S32.HI R8, RZ, 0x7, R5 ;  /* 0x00000007ff087819 */ /* 0x000fe40000011405 */
[----:B------:R-:W-:Y:S02]  /*6e60*/  LOP3.LUT R11, R5, 0xffffff80, RZ, 0xc0, !PT ;  /* 0xffffff80050b7812 */ /* 0x000fe400078ec0ff */
[----:B------:R-:W-:Y:S01]  /*6e70*/  SHF.R.S32.HI R4, RZ, 0x1f, R3 ;  /* 0x0000001fff047819 */ /* 0x000fe20000011403 */
[----:B------:R-:W0:Y:S02]  /*6e80*/  SHFL.IDX PT, R10, R8, RZ, 0x1f ;  /* 0x00001fff080a7589 */ /* 0x000e2400000e0000 */
[----:B------:R-:W-:-:S05]  /*6e90*/  IMAD.IADD R0, R152, 0x1, -R11 ;  /* 0x0000000198007824 */ /* 0x000fca00078e0a0b */
[----:B------:R-:W-:Y:S02]  /*6ea0*/  SHF.R.S32.HI R157, RZ, 0x1f, R0 ;  /* 0x0000001fff9d7819 */ /* 0x000fe40000011400 */
[----:B0-----:R-:W-:Y:S02]  /*6eb0*/  ISETP.NE.AND P0, PT, R10, RZ, PT ;  /* 0x000000ff0a00720c */ /* 0x001fe40003f05270 */
[----:B------:R-:W-:-:S11]  /*6ec0*/  LEA.HI R10, R157, R0, RZ, 0x2 ;  /* 0x000000009d0a7211 */ /* 0x000fd600078f10ff */
[----:B----4-:R-:W-:Y:S05]  /*6ed0*/  @P0 BRA `(.L_x_3037) ;  /* 0x0000000400380947 */ /* 0x010fea0003800000 */
[----:B------:R-:W0:Y:S01]  /*6ee0*/  LDC R18, c[0x0][0xbe8] ;  /* 0x0002fa00ff127b82 */ /* 0x000e220000000800 */
[----:B------:R-:W-:Y:S01]  /*6ef0*/  LOP3.LUT R5, R5, 0xffffff80, RZ, 0xc0, !PT ;  /* 0xffffff8005057812 */ /* 0x000fe200078ec0ff */
[----:B------:R-:W1:Y:S01]  /*6f00*/  S2R R16, SR_CTAID.X ;  /* 0x0000000000107919 */ /* 0x000e620000002500 */
[----:B------:R-:W-:-:S03]  /*6f10*/  ULDC.64 UR4, c[0x0][0xbd0] ;  /* 0x0002f40000047ab9 */ /* 0x000fc60000000a00 */
[----:B------:R-:W-:Y:S01]  /*6f20*/  IMAD.IADD R153, R152, 0x1, -R5 ;  /* 0x0000000198997824 */ /* 0x000fe200078e0a05 */
[----:B------:R-:W-:Y:S01]  /*6f30*/  LEA.HI R5, R21, R152, RZ, 0x2 ;  /* 0x0000009815057211 */ /* 0x000fe200078f10ff */
[----:B------:R-:W2:Y:S03]  /*6f40*/  S2UR UR6, SR_CTAID.Z ;  /* 0x00000000000679c3 */ /* 0x000ea60000002700 */
[----:B------:R-:W-:Y:S02]  /*6f50*/  SHF.R.S32.HI R12, RZ, 0x1f, R153 ;  /* 0x0000001fff0c7819 */ /* 0x000fe40000011499 */
[----:B------:R-:W-:Y:S02]  /*6f60*/  LOP3.LUT R5, R5, 0xfffffffc, RZ, 0xc0, !PT ;  /* 0xfffffffc05057812 */ /* 0x000fe400078ec0ff */
[CC--:B------:R-:W-:Y:S01]  /*6f70*/  LEA.HI R154, R12.reuse, R153.reuse, RZ, 0x2 ;  /* 0x000000990c9a7211 */ /* 0x0c0fe200078f10ff */
[----:B------:R-:W4:Y:S01]  /*6f80*/  LDC.64 R22, c[0x0][0xbd8] ;  /* 0x0002f600ff167b82 */ /* 0x000f220000000a00 */
[----:B------:R-:W-:Y:S01]  /*6f90*/  LEA.HI R13, R12, R153, RZ, 0x5 ;  /* 0x000000990c0d7211 */ /* 0x000fe200078f28ff */
[----:B------:R-:W-:Y:S01]  /*6fa0*/  IMAD.IADD R5, R152, 0x1, -R5 ;  /* 0x0000000198057824 */ /* 0x000fe200078e0a05 */
[----:B------:R-:W-:-:S02]  /*6fb0*/  SHF.R.S32.HI R11, RZ, 0x2, R154 ;  /* 0x00000002ff0b7819 */ /* 0x000fc4000001149a */
[----:B------:R-:W-:Y:S02]  /*6fc0*/  SHF.R.S32.HI R14, RZ, 0x1f, R154 ;  /* 0x0000001fff0e7819 */ /* 0x000fe4000001149a */
[----:B------:R-:W-:Y:S02]  /*6fd0*/  SHF.R.S32.HI R13, RZ, 0x5, R13 ;  /* 0x00000005ff0d7819 */ /* 0x000fe4000001140d */
[----:B0-----:R-:W-:Y:S02]  /*6fe0*/  ISETP.NE.AND P0, PT, R18, 0x1, PT ;  /* 0x000000011200780c */ /* 0x001fe40003f05270 */
[----:B------:R-:W-:Y:S02]  /*6ff0*/  LEA.HI R14, R14, R11, RZ, 0x3 ;  /* 0x0000000b0e0e7211 */ /* 0x000fe400078f18ff */
[----:B------:R-:W-:Y:S02]  /*7000*/  LOP3.LUT R154, R154, 0x7ffffffc, RZ, 0xc0, !PT ;  /* 0x7ffffffc9a9a7812 */ /* 0x000fe400078ec0ff */
[----:B------:R-:W-:-:S03]  /*7010*/  LOP3.LUT R14, R14, 0xfffffff8, RZ, 0xc0, !PT ;  /* 0xfffffff80e0e7812 */ /* 0x000fc600078ec0ff */
[----:B------:R-:W-:Y:S02]  /*7020*/  IMAD.IADD R154, R153, 0x1, -R154 ;  /* 0x00000001999a7824 */ /* 0x000fe400078e0a9a */
[----:B------:R-:W-:Y:S01]  /*7030*/  IMAD.IADD R14, R11, 0x1, -R14 ;  /* 0x000000010b0e7824 */ /* 0x000fe200078e0a0e */
[----:B------:R-:W-:Y:S01]  /*7040*/  LEA.HI R11, R5, R5, RZ, 0x1 ;  /* 0x00000005050b7211 */ /* 0x000fe200078f08ff */
[----:B------:R-:W0:Y:S01]  /*7050*/  @P0 LDC R20, c[0x0][0xbec] ;  /* 0x0002fb00ff140b82 */ /* 0x000e220000000800 */
[----:B------:R-:W-:Y:S02]  /*7060*/  IMAD.SHL.U32 R154, R154, 0x2, RZ ;  /* 0x000000029a9a7824 */ /* 0x000fe400078e00ff */
[----:B------:R-:W-:Y:S01]  /*7070*/  LOP3.LUT R12, R11, 0x1ffffffe, RZ, 0xc0, !PT ;  /* 0x1ffffffe0b0c7812 */ /* 0x000fe200078ec0ff */
[----:B------:R-:W-:Y:S02]  /*7080*/  IMAD R155, R13, 0x10, R14 ;  /* 0x000000100d9b7824 */ /* 0x000fe400078e020e */
[----:B------:R-:W-:-:S02]  /*7090*/  IMAD R11, R19, UR4, RZ ;  /* 0x00000004130b7c24 */ /* 0x000fc4000f8e02ff */
[----:B------:R-:W5:Y:S01]  /*70a0*/  @P0 LDC R17, c[0x0][0xbf0] ;  /* 0x0002fc00ff110b82 */ /* 0x000f620000000800 */
[----:B------:R-:W-:Y:S02]  /*70b0*/  IMAD.IADD R5, R5, 0x1, -R12 ;  /* 0x0000000105057824 */ /* 0x000fe400078e0a0c */
[----:B------:R-:W-:Y:S01]  /*70c0*/  IMAD.WIDE.U32 R12, R2, UR4, RZ ;  /* 0x00000004020c7c25 */ /* 0x000fe2000f8e00ff */
[----:B--2---:R-:W-:-:S03]  /*70d0*/  USHF.R.S32.HI UR4, URZ, 0x1f, UR6 ;  /* 0x0000001f3f047899 */ /* 0x004fc60008011406 */
[----:B------:R-:W-:Y:S02]  /*70e0*/  IMAD R5, R5, 0x8, R155 ;  /* 0x0000000805057824 */ /* 0x000fe400078e029b */
[----:B------:R-:W-:Y:S02]  /*70f0*/  IMAD R11, R2, UR5, R11 ;  /* 0x00000005020b7c24 */ /* 0x000fe4000f8e020b */
[----:B----4-:R-:W-:Y:S01]  /*7100*/  IMAD R14, R22, UR4, RZ ;  /* 0x00000004160e7c24 */ /* 0x010fe2000f8e02ff */
[----:B------:R-:W-:Y:S01]  /*7110*/  ULDC.64 UR4, c[0x0][0xbe0] ;  /* 0x0002f80000047ab9 */ /* 0x000fe20000000a00 */
[----:B-1----:R-:W-:Y:S02]  /*7120*/  IMAD R5, R16, 0x40, R5 ;  /* 0x0000004010057824 */ /* 0x002fe400078e0205 */
[----:B------:R-:W-:Y:S02]  /*7130*/  IMAD R15, R23, UR6, R14 ;  /* 0x00000006170f7c24 */ /* 0x000fe4000f8e020e */
[----:B0-----:R-:W-:-:S04]  /*7140*/  @P0 IMAD.HI.U32 R14, R5, R20, RZ ;  /* 0x00000014050e0227 */ /* 0x001fc800078e00ff */
[----:B------:R-:W-:Y:S01]  /*7150*/  IMAD.IADD R13, R13, 0x1, R11 ;  /* 0x000000010d0d7824 */ /* 0x000fe200078e020b */
[----:B------:R-:W-:Y:S02]  /*7160*/  MOV R11, R5 ;  /* 0x00000005000b7202 */ /* 0x000fe40000000f00 */
[----:B-----5:R-:W-:Y:S01]  /*7170*/  @P0 SHF.R.U32.HI R11, RZ, R17, R14 ;  /* 0x00000011ff0b0219 */ /* 0x020fe2000001160e */
[----:B------:R-:W-:-:S04]  /*7180*/  IMAD.WIDE.U32 R12, R22, UR6, R12 ;  /* 0x00000006160c7c25 */ /* 0x000fc8000f8e000c */
[----:B------:R-:W-:Y:S02]  /*7190*/  IMAD.IADD R13, R13, 0x1, R15 ;  /* 0x000000010d0d7824 */ /* 0x000fe400078e020f */
[----:B------:R-:W-:Y:S02]  /*71a0*/  IMAD.MOV R15, RZ, RZ, -R11 ;  /* 0x000000ffff0f7224 */ /* 0x000fe400078e0a0b */
[----:B------:R-:W-:Y:S02]  /*71b0*/  IMAD R14, R4, UR4, RZ ;  /* 0x00000004040e7c24 */ /* 0x000fe4000f8e02ff */
[----:B------:R-:W-:-:S04]  /*71c0*/  IMAD.WIDE.U32 R12, R3, UR4, R12 ;  /* 0x00000004030c7c25 */ /* 0x000fc8000f8e000c */
[----:B------:R-:W-:Y:S01]  /*71d0*/  IMAD R5, R18, R15, R5 ;  /* 0x0000000f12057224 */ /* 0x000fe200078e0205 */
[----:B------:R-:W-:Y:S01]  /*71e0*/  SHF.R.S32.HI R15, RZ, 0x1f, R11 ;  /* 0x0000001fff0f7819 */ /* 0x000fe2000001140b */
[----:B------:R-:W-:Y:S01]  /*71f0*/  IMAD R14, R3, UR5, R14 ;  /* 0x00000005030e7c24 */ /* 0x000fe2000f8e020e */
[----:B------:R-:W-:Y:S01]  /*7200*/  IADD3 R12, P0, R11, R12, RZ ;  /* 0x0000000c0b0c7210 */ /* 0x000fe20007f1e0ff */
[----:B------:R-:W-:Y:S01]  /*7210*/  ULDC.64 UR4, c[0x0][0xbc8] ;  /* 0x0002f20000047ab9 */ /* 0x000fe20000000a00 */
[----:B------:R-:W-:Y:S02]  /*7220*/  SHF.R.S32.HI R11, RZ, 0x1f, R5 ;  /* 0x0000001fff0b7819 */ /* 0x000fe40000011405 */
[----:B------:R-:W-:-:S03]  /*7230*/  IADD3.X R13, R15, R13, R14, P0, !PT ;  /* 0x0000000d0f0d7210 */ /* 0x000fc600007fe40e */
[----:B------:R-:W-:Y:S01]  /*7240*/  IMAD R14, R11, UR4, RZ ;  /* 0x000000040b0e7c24 */ /* 0x000fe2000f8e02ff */
[----:B------:R-:W-:Y:S01]  /*7250*/  LEA.HI R11, R8, R8, RZ, 0x1 ;  /* 0x00000008080b7211 */ /* 0x000fe200078f08ff */
[----:B------:R-:W-:-:S03]  /*7260*/  IMAD.WIDE.U32 R12, R5, UR4, R12 ;  /* 0x00000004050c7c25 */ /* 0x000fc6000f8e000c */
[----:B------:R-:W-:Y:S01]  /*7270*/  LOP3.LUT R11, R11, 0xfffffe, RZ, 0xc0, !PT ;  /* 0x00fffffe0b0b7812 */ /* 0x000fe200078ec0ff */
[----:B------:R-:W-:Y:S01]  /*7280*/  IMAD R5, R5, UR5, R14 ;  /* 0x0000000505057c24 */ /* 0x000fe2000f8e020e */
[----:B------:R-:W-:Y:S02]  /*7290*/  ULDC.64 UR4, c[0x0][0xba8] ;  /* 0x0002ea0000047ab9 */ /* 0x000fe40000000a00 */
[----:B------:R-:W-:Y:S01]  /*72a0*/  LEA R17, P0, R12, UR4, 0x2 ;  /* 0x000000040c117c11 */ /* 0x000fe2000f8010ff */
[----:B------:R-:W-:Y:S01]  /*72b0*/  IMAD.IADD R5, R13, 0x1, R5 ;  /* 0x000000010d057824 */ /* 0x000fe200078e0205 */
[----:B------:R-:W-:Y:S01]  /*72c0*/  ULDC UR4, c[0x0][0xa88] ;  /* 0x0002a20000047ab9 */ /* 0x000fe20000000800 */
[----:B------:R-:W-:Y:S02]  /*72d0*/  IMAD.IADD R11, R8, 0x1, -R11 ;  /* 0x00000001080b7824 */ /* 0x000fe400078e0a0b */
[----:B------:R-:W-:Y:S01]  /*72e0*/  SHFL.IDX PT, R14, R17, 0x1, 0x1c1f ;  /* 0x003c1f00110e7f89 */ /* 0x000fe200000e0000 */
[----:B------:R-:W-:Y:S01]  /*72f0*/  LEA.HI.X R20, R12, UR5, R5, 0x2, P0 ;  /* 0x000000050c147c11 */ /* 0x000fe200080f1405 */
[----:B------:R-:W-:-:S02]  /*7300*/  IMAD.U32 R11, R11, -0x100, RZ ;  /* 0xffffff000b0b7824 */ /* 0x000fc400078e00ff */
[----:B------:R-:W-:Y:S01]  /*7310*/  SHFL.IDX PT, R12, R17, RZ, 0x1c1f ;  /* 0x001c1fff110c7589 */ /* 0x000fe200000e0000 */
[----:B------:R-:W-:Y:S02]  /*7320*/  IMAD R5, R16, 0x40, R155 ;  /* 0x0000004010057824 */ /* 0x000fe400078e029b */
[----:B------:R-:W-:Y:S01]  /*7330*/  IMAD R16, R18, UR4, RZ ;  /* 0x0000000412107c24 */ /* 0x000fe2000f8e02ff */
[----:B------:R-:W0:Y:S01]  /*7340*/  SHFL.IDX PT, R13, R20, RZ, 0x1c1f ;  /* 0x001c1fff140d7589 */ /* 0x000e2200000e0000 */
[----:B------:R-:W-:Y:S01]  /*7350*/  ISETP.NE.AND P0, PT, R154, R11, PT ;  /* 0x0000000b9a00720c */ /* 0x000fe20003f05270 */
[C---:B------:R-:W-:Y:S02]  /*7360*/  VIADD R11, R5.reuse, 0x8 ;  /* 0x00000008050b7836 */ /* 0x040fe40000000000 */
[----:B------:R-:W1:Y:S01]  /*7370*/  SHFL.IDX PT, R15, R20, 0x1, 0x1c1f ;  /* 0x003c1f00140f7f89 */ /* 0x000e6200000e0000 */
[-C--:B------:R-:W-:Y:S02]  /*7380*/  ISETP.GE.OR P1, PT, R5, R16.reuse, P0 ;  /* 0x000000100500720c */ /* 0x080fe40000726670 */
[----:B------:R-:W-:-:S11]  /*7390*/  ISETP.GE.OR P0, PT, R11, R16, P0 ;  /* 0x000000100b00720c */ /* 0x000fd60000706670 */
[----:B0-----:R0:W-:Y:S04]  /*73a0*/  @!P1 ST.E desc[UR42][R12.64], R6 ;  /* 0x000000060c009985 */ /* 0x0011e8000c10192a */
[----:B-1----:R0:W-:Y:S02]  /*73b0*/  @!P0 ST.E desc[UR42][R14.64], R7 ;  /* 0x000000070e008985 */ /* 0x0021e4000c10192a */
.L_x_3037:
[----:B------:R-:W-:Y:S01]  /*73c0*/  ISETP.NE.AND P0, PT, R9, 0x1, PT ;  /* 0x000000010900780c */ /* 0x000fe20003f05270 */
[----:B0-----:R-:W0:Y:S01]  /*73d0*/  S2R R15, SR_CTAID.X ;  /* 0x00000000000f7919 */ /* 0x001e220000002500 */
[--C-:B------:R-:W-:Y:S01]  /*73e0*/  SHF.R.S32.HI R5, RZ, 0x2, R10.reuse ;  /* 0x00000002ff057819 */ /* 0x100fe2000001140a */
[----:B------:R-:W1:Y:S01]  /*73f0*/  S2UR UR6, SR_CTAID.Z ;  /* 0x00000000000679c3 */ /* 0x000e620000002700 */
[----:B------:R-:W-:Y:S01]  /*7400*/  SHF.R.S32.HI R6, RZ, 0x1f, R10 ;  /* 0x0000001fff067819 */ /* 0x000fe2000001140a */
[----:B------:R-:W-:Y:S01]  /*7410*/  ULDC.64 UR4, c[0x0][0xb38] ;  /* 0x0002ce0000047ab9 */ /* 0x000fe20000000a00 */
[----:B------:R-:W-:Y:S01]  /*7420*/  LEA.HI R21, R21, R152, RZ, 0x2 ;  /* 0x0000009815157211 */ /* 0x000fe200078f10ff */
[----:B------:R-:W-:Y:S01]  /*7430*/  BSSY B0, `(.L_x_3038) ;  /* 0x0000101000007945 */ /* 0x000fe20003800000 */
[----:B------:R-:W-:Y:S02]  /*7440*/  LEA.HI R6, R6, R5, RZ, 0x3 ;  /* 0x0000000506067211 */ /* 0x000fe400078f18ff */
[----:B------:R-:W-:Y:S01]  /*7450*/  LOP3.LUT R21, R21, 0xfffffffc, RZ, 0xc0, !PT ;  /* 0xfffffffc15157812 */ /* 0x000fe200078ec0ff */
[----:B------:R-:W2:Y:S01]  /*7460*/  LDC.64 R12, c[0x0][0xb40] ;  /* 0x0002d000ff0c7b82 */ /* 0x000ea20000000a00 */
[----:B------:R-:W-:-:S02]  /*7470*/  LOP3.LUT R6, R6, 0xfffffff8, RZ, 0xc0, !PT ;  /* 0xfffffff806067812 */ /* 0x000fc400078ec0ff */
[----:B------:R-:W-:Y:S02]  /*7480*/  IADD3 R21, R152, -R21, RZ ;  /* 0x8000001598157210 */ /* 0x000fe40007ffe0ff */
[----:B------:R-:W-:Y:S01]  /*7490*/  LEA.HI R157, R157, R0, RZ, 0x5 ;  /* 0x000000009d9d7211 */ /* 0x000fe200078f28ff */
[----:B------:R-:W-:Y:S01]  /*74a0*/  IMAD.IADD R14, R5, 0x1, -R6 ;  /* 0x00000001050e7824 */ /* 0x000fe200078e0a06 */
[----:B------:R-:W-:Y:S01]  /*74b0*/  LEA.HI R5, R21, R21, RZ, 0x1 ;  /* 0x0000001515057211 */ /* 0x000fe200078f08ff */
[----:B------:R-:W4:Y:S01]  /*74c0*/  @P0 LDC R16, c[0x0][0xbec] ;  /* 0x0002fb00ff100b82 */ /* 0x000f220000000800 */
[----:B------:R-:W-:Y:S02]  /*74d0*/  SHF.R.S32.HI R157, RZ, 0x5, R157 ;  /* 0x00000005ff9d7819 */ /* 0x000fe4000001149d */
[----:B------:R-:W-:Y:S01]  /*74e0*/  LOP3.LUT R6, R5, 0x1ffffffe, RZ, 0xc0, !PT ;  /* 0x1ffffffe05067812 */ /* 0x000fe200078ec0ff */
[----:B------:R-:W-:Y:S02]  /*74f0*/  IMAD R5, R19, UR4, RZ ;  /* 0x0000000413057c24 */ /* 0x000fe4000f8e02ff */
[----:B------:R-:W-:-:S02]  /*7500*/  IMAD R14, R157, 0x10, R14 ;  /* 0x000000109d0e7824 */ /* 0x000fc400078e020e */
[----:B------:R-:W5:Y:S01]  /*7510*/  @P0 LDC R17, c[0x0][0xbf0] ;  /* 0x0002fc00ff110b82 */ /* 0x000f620000000800 */
[----:B------:R-:W-:Y:S02]  /*7520*/  IMAD.IADD R21, R21, 0x1, -R6 ;  /* 0x0000000115157824 */ /* 0x000fe400078e0a06 */
[----:B------:R-:W-:Y:S01]  /*7530*/  IMAD.WIDE.U32 R6, R2, UR4, RZ ;  /* 0x0000000402067c25 */ /* 0x000fe2000f8e00ff */
[----:B-1----:R-:W-:-:S03]  /*7540*/  USHF.R.S32.HI UR4, URZ, 0x1f, UR6 ;  /* 0x0000001f3f047899 */ /* 0x002fc60008011406 */
[----:B------:R-:W-:Y:S02]  /*7550*/  IMAD R5, R2, UR5, R5 ;  /* 0x0000000502057c24 */ /* 0x000fe4000f8e0205 */
[----:B------:R-:W-:Y:S02]  /*7560*/  IMAD R21, R21, 0x8, R14 ;  /* 0x0000000815157824 */ /* 0x000fe400078e020e */
[----:B------:R-:W-:Y:S02]  /*7570*/  IMAD.IADD R7, R7, 0x1, R5 ;  /* 0x0000000107077824 */ /* 0x000fe400078e0205 */
[----:B--2---:R-:W-:Y:S01]  /*7580*/  IMAD R2, R12, UR4, RZ ;  /* 0x000000040c027c24 */ /* 0x004fe2000f8e02ff */
[----:B------:R-:W-:Y:S01]  /*7590*/  ULDC.64 UR4, c[0x0][0xb48] ;  /* 0x0002d20000047ab9 */ /* 0x000fe20000000a00 */
[----:B0-----:R-:W-:Y:S02]  /*75a0*/  IMAD R21, R15, 0x40, R21 ;  /* 0x000000400f157824 */ /* 0x001fe400078e0215 */
[----:B------:R-:W-:-:S02]  /*75b0*/  IMAD R11, R13, UR6, R2 ;  /* 0x000000060d0b7c24 */ /* 0x000fc4000f8e0202 */
[----:B------:R-:W-:-:S04]  /*75c0*/  IMAD.WIDE.U32 R6, R12, UR6, R6 ;  /* 0x000000060c067c25 */ /* 0x000fc8000f8e0006 */
[----:B----4-:R-:W-:-:S04]  /*75d0*/  @P0 IMAD.HI.U32 R16, R21, R16, RZ ;  /* 0x0000001015100227 */ /* 0x010fc800078e00ff */
[----:B------:R-:W-:Y:S02]  /*75e0*/  IMAD R4, R4, UR4, RZ ;  /* 0x0000000404047c24 */ /* 0x000fe4000f8e02ff */
[----:B------:R-:W-:Y:S01]  /*75f0*/  IMAD.MOV.U32 R5, RZ, RZ, R21 ;  /* 0x000000ffff057224 */ /* 0x000fe200078e0015 */
[----:B-----5:R-:W-:Y:S01]  /*7600*/  @P0 SHF.R.U32.HI R5, RZ, R17, R16 ;  /* 0x00000011ff050219 */ /* 0x020fe20000011610 */
[----:B------:R-:W-:Y:S02]  /*7610*/  IMAD.IADD R7, R7, 0x1, R11 ;  /* 0x0000000107077824 */ /* 0x000fe400078e020b */
[C---:B------:R-:W-:Y:S01]  /*7620*/  IMAD R11, R3.reuse, UR5, R4 ;  /* 0x00000005030b7c24 */ /* 0x040fe2000f8e0204 */
[----:B------:R-:W-:Y:S01]  /*7630*/  SHF.R.S32.HI R4, RZ, 0x1f, R5 ;  /* 0x0000001fff047819 */ /* 0x000fe20000011405 */
[----:B------:R-:W-:Y:S01]  /*7640*/  IMAD.WIDE.U32 R2, R3, UR4, R6 ;  /* 0x0000000403027c25 */ /* 0x000fe2000f8e0006 */
[----:B------:R-:W-:Y:S01]  /*7650*/  ULDC.64 UR4, c[0x0][0xb30] ;  /* 0x0002cc0000047ab9 */ /* 0x000fe20000000a00 */
[----:B------:R-:W-:-:S02]  /*7660*/  LEA.HI R6, R8, R8, RZ, 0x1 ;  /* 0x0000000808067211 */ /* 0x000fc400078f08ff */
[----:B------:R-:W-:Y:S01]  /*7670*/  IMAD.MOV R12, RZ, RZ, -R5 ;  /* 0x000000ffff0c7224 */ /* 0x000fe200078e0a05 */
[----:B------:R-:W-:Y:S01]  /*7680*/  IADD3 R3, R3, R11, RZ ;  /* 0x0000000b03037210 */ /* 0x000fe20007ffe0ff */
[----:B------:R-:W-:Y:S01]  /*7690*/  IMAD R4, R4, UR4, RZ ;  /* 0x0000000404047c24 */ /* 0x000fe2000f8e02ff */
[----:B------:R-:W-:Y:S01]  /*76a0*/  LOP3.LUT R13, R6, 0xfffffe, RZ, 0xc0, !PT ;  /* 0x00fffffe060d7812 */ /* 0x000fe200078ec0ff */
[----:B------:R-:W-:Y:S02]  /*76b0*/  IMAD R7, R9, R12, R21 ;  /* 0x0000000c09077224 */ /* 0x000fe400078e0215 */
[C---:B------:R-:W-:Y:S02]  /*76c0*/  IMAD R11, R5.reuse, UR5, R4 ;  /* 0x00000005050b7c24 */ /* 0x040fe4000f8e0204 */
[----:B------:R-:W-:Y:S01]  /*76d0*/  IMAD.WIDE.U32 R2, R5, UR4, R2 ;  /* 0x0000000405027c25 */ /* 0x000fe2000f8e0002 */
[----:B------:R-:W-:Y:S01]  /*76e0*/  SHF.R.S32.HI R4, RZ, 0x1f, R7 ;  /* 0x0000001fff047819 */ /* 0x000fe20000011407 */
[----:B------:R-:W-:-:S02]  /*76f0*/  ULDC.64 UR4, c[0x0][0xb28] ;  /* 0x0002ca0000047ab9 */ /* 0x000fc40000000a00 */
[----:B------:R-:W-:Y:S01]  /*7700*/  IMAD.IADD R3, R3, 0x1, R11 ;  /* 0x0000000103037824 */ /* 0x000fe200078e020b */
[----:B------:R-:W-:Y:S01]  /*7710*/  LOP3.LUT R11, R10, 0x7ffffffc, RZ, 0xc0, !PT ;  /* 0x7ffffffc0a0b7812 */ /* 0x000fe200078ec0ff */
[----:B------:R-:W-:Y:S02]  /*7720*/  IMAD R4, R4, UR4, RZ ;  /* 0x0000000404047c24 */ /* 0x000fe4000f8e02ff */
[----:B------:R-:W-:-:S04]  /*7730*/  IMAD.WIDE.U32 R2, R7, UR4, R2 ;  /* 0x0000000407027c25 */ /* 0x000fc8000f8e0002 */
[----:B------:R-:W-:Y:S01]  /*7740*/  IMAD R5, R7, UR5, R4 ;  /* 0x0000000507057c24 */ /* 0x000fe2000f8e0204 */
[----:B------:R-:W-:Y:S01]  /*7750*/  ULDC.64 UR4, c[0x0][0xb00] ;  /* 0x0002c00000047ab9 */ /* 0x000fe20000000a00 */
[----:B------:R-:W-:Y:S01]  /*7760*/  IMAD R7, R15, 0x40, R14 ;  /* 0x000000400f077824 */ /* 0x000fe200078e020e */
[----:B------:R-:W-:Y:S01]  /*7770*/  LEA R4, P0, R2, UR4, 0x2 ;  /* 0x0000000402047c11 */ /* 0x000fe2000f8010ff */
[----:B------:R-:W-:Y:S01]  /*7780*/  ULDC UR4, c[0x0][0xa88] ;  /* 0x0002a20000047ab9 */ /* 0x000fe20000000800 */
[----:B------:R-:W-:Y:S02]  /*7790*/  IMAD.IADD R5, R3, 0x1, R5 ;  /* 0x0000000103057824 */ /* 0x000fe400078e0205 */
[----:B------:R-:W-:Y:S02]  /*77a0*/  IMAD R6, R9, UR4, RZ ;  /* 0x0000000409067c24 */ /* 0x000fe4000f8e02ff */
[----:B------:R-:W-:Y:S01]  /*77b0*/  IMAD.IADD R13, R8, 0x1, -R13 ;  /* 0x00000001080d7824 */ /* 0x000fe200078e0a0d */
[----:B------:R-:W-:Y:S01]  /*77c0*/  LEA.HI.X R5, R2, UR5, R5, 0x2, P0 ;  /* 0x0000000502057c11 */ /* 0x000fe200080f1405 */
[----:B------:R-:W-:Y:S01]  /*77d0*/  IMAD.IADD R0, R0, 0x1, -R11 ;  /* 0x0000000100007824 */ /* 0x000fe200078e0a0b */
[----:B------:R-:W-:Y:S01]  /*77e0*/  ISETP.GE.AND P0, PT, R7, R6, PT ;  /* 0x000000060700720c */ /* 0x000fe20003f06270 */
[----:B------:R0:W1:Y:S02]  /*77f0*/  SHFL.IDX PT, R2, R4, RZ, 0x1c1f ;  /* 0x001c1fff04027589 */ /* 0x00006400000e0000 */
[----:B------:R-:W-:-:S02]  /*7800*/  IMAD R0, R13, 0x80, R0 ;  /* 0x000000800d007824 */ /* 0x000fc400078e0200 */
[----:B------:R0:W2:Y:S02]  /*7810*/  SHFL.IDX PT, R3, R5, RZ, 0x1c1f ;  /* 0x001c1fff05037589 */ /* 0x0000a400000e0000 */
[----:B------:R-:W-:-:S06]  /*7820*/  IMAD.SHL.U32 R0, R0, 0x2, RZ ;  /* 0x0000000200007824 */ /* 0x000fcc00078e00ff */
[----:B0-----:R-:W-:Y:S05]  /*7830*/  @P0 BRA `(.L_x_3039) ;  /* 0x0000000c00000947 */ /* 0x001fea0003800000 */
[C---:B------:R-:W-:Y:S01]  /*7840*/  VIADD R9, R0.reuse, 0x8 ;  /* 0x0000000800097836 */ /* 0x040fe20000000000 */
[----:B------:R-:W-:Y:S01]  /*7850*/  ULDC UR4, c[0x0][0xac8] ;  /* 0x0002b20000047ab9 */ /* 0x000fe20000000800 */
[C---:B------:R-:W-:Y:S01]  /*7860*/  VIADD R11, R0.reuse, 0x10 ;  /* 0x00000010000b7836 */ /* 0x040fe20000000000 */
[C---:B------:R-:W-:Y:S01]  /*7870*/  IADD3 R13, R0.reuse, 0x18, RZ ;  /* 0x00000018000d7810 */ /* 0x040fe20007ffe0ff */
[C---:B------:R-:W-:Y:S01]  /*7880*/  VIADD R16, R0.reuse, 0x20 ;  /* 0x0000002000107836 */ /* 0x040fe20000000000 */
[C---:B------:R-:W-:Y:S01]  /*7890*/  ISETP.GE.AND P2, PT, R0.reuse, UR4, PT ;  /* 0x0000000400007c0c */ /* 0x040fe2000bf46270 */
        /* <DEDUP_REMOVED lines=10> */
[----:B------:R-:W-:-:S02]  /*7940*/  VIADD R22, R0, 0x50 ;  /* 0x0000005000167836 */ /* 0x000fc40000000000 */
[C---:B------:R-:W-:Y:S01]  /*7950*/  @!P2 LEA.HI R8, R0.reuse, R0, RZ, 0x1 ;  /* 0x000000000008a211 */ /* 0x040fe200078f08ff */
[----:B------:R-:W-:Y:S01]  /*7960*/  VIADD R23, R0, 0x58 ;  /* 0x0000005800177836 */ /* 0x000fe20000000000 */
[----:B------:R-:W-:Y:S02]  /*7970*/  @!P3 LEA.HI R10, R9, R9, RZ, 0x1 ;  /* 0x00000009090ab211 */ /* 0x000fe400078f08ff */
[----:B------:R-:W-:Y:S02]  /*7980*/  @!P4 LEA.HI R12, R11, R11, RZ, 0x1 ;  /* 0x0000000b0b0cc211 */ /* 0x000fe400078f08ff */
[----:B------:R-:W-:Y:S02]  /*7990*/  @!P5 LEA.HI R14, R13, R13, RZ, 0x1 ;  /* 0x0000000d0d0ed211 */ /* 0x000fe400078f08ff */
[----:B------:R-:W-:Y:S02]  /*79a0*/  @!P2 LOP3.LUT R9, R8, 0xfffffffe, RZ, 0xc0, !PT ;  /* 0xfffffffe0809a812 */ /* 0x000fe400078ec0ff */
[----:B------:R-:W-:-:S02]  /*79b0*/  @!P3 LOP3.LUT R11, R10, 0xfffffffe, RZ, 0xc0, !PT ;  /* 0xfffffffe0a0bb812 */ /* 0x000fc400078ec0ff */
[----:B------:R-:W-:Y:S01]  /*79c0*/  @!P4 LOP3.LUT R13, R12, 0xfffffffe, RZ, 0xc0, !PT ;  /* 0xfffffffe0c0dc812 */ /* 0x000fe200078ec0ff */
[--C-:B-12---:R-:W-:Y:S01]  /*79d0*/  @!P2 IMAD.WIDE R8, R9, 0x4, R2.reuse ;  /* 0x000000040908a825 */ /* 0x106fe200078e0202 */
[----:B------:R-:W-:Y:S02]  /*79e0*/  @!P5 LOP3.LUT R15, R14, 0xfffffffe, RZ, 0xc0, !PT ;  /* 0xfffffffe0e0fd812 */ /* 0x000fe400078ec0ff */
[----:B------:R-:W-:Y:S01]  /*79f0*/  ISETP.GE.AND P6, PT, R22, UR4, PT ;  /* 0x0000000416007c0c */ /* 0x000fe2000bfc6270 */
[--C-:B------:R-:W-:Y:S01]  /*7a00*/  @!P3 IMAD.WIDE R10, R11, 0x4, R2.reuse ;  /* 0x000000040b0ab825 */ /* 0x100fe200078e0202 */
[----:B------:R0:W-:Y:S01]  /*7a10*/  @!P2 ST.E.64 desc[UR42][R8.64], R24 ;  /* 0x000000180800a985 */ /* 0x0001e2000c101b2a */
[----:B------:R-:W-:Y:S02]  /*7a20*/  ISETP.GE.AND P2, PT, R18, UR4, PT ;  /* 0x0000000412007c0c */ /* 0x000fe4000bf46270 */
[----:B------:R-:W-:Y:S01]  /*7a30*/  @!P4 IMAD.WIDE R12, R13, 0x4, R2 ;  /* 0x000000040d0cc825 */ /* 0x000fe200078e0202 */
[----:B------:R1:W-:Y:S01]  /*7a40*/  @!P3 ST.E.64 desc[UR42][R10.64], R28 ;  /* 0x0000001c0a00b985 */ /* 0x0003e2000c101b2a */
[----:B------:R-:W-:-:S02]  /*7a50*/  ISETP.GE.AND P3, PT, R19, UR4, PT ;  /* 0x0000000413007c0c */ /* 0x000fc4000bf66270 */
[----:B------:R-:W-:Y:S01]  /*7a60*/  @!P5 IMAD.WIDE R14, R15, 0x4, R2 ;  /* 0x000000040f0ed825 */ /* 0x000fe200078e0202 */
[----:B------:R2:W-:Y:S01]  /*7a70*/  @!P4 ST.E.64 desc[UR42][R12.64], R32 ;  /* 0x000000200c00c985 */ /* 0x0005e2000c101b2a */
[----:B------:R-:W-:Y:S02]  /*7a80*/  ISETP.GE.AND P4, PT, R20, UR4, PT ;  /* 0x0000000414007c0c */ /* 0x000fe4000bf86270 */
[----:B------:R-:W-:Y:S01]  /*7a90*/  @!P0 LEA.HI R16, R16, R16, RZ, 0x1 ;  /* 0x0000001010108211 */ /* 0x000fe200078f08ff */
[----:B------:R4:W-:Y:S01]  /*7aa0*/  @!P5 ST.E.64 desc[UR42][R14.64], R36 ;  /* 0x000000240e00d985 */ /* 0x0009e2000c101b2a */
[----:B------:R-:W-:Y:S01]  /*7ab0*/  ISETP.GE.AND P5, PT, R21, UR4, PT ;  /* 0x0000000415007c0c */ /* 0x000fe2000bfa6270 */
[----:B0-----:R-:W-:Y:S01]  /*7ac0*/  VIADD R24, R0, 0x60 ;  /* 0x0000006000187836 */ /* 0x001fe20000000000 */
[----:B------:R-:W-:Y:S02]  /*7ad0*/  @!P1 LEA.HI R17, R17, R17, RZ, 0x1 ;  /* 0x0000001111119211 */ /* 0x000fe400078f08ff */
[----:B------:R-:W-:-:S02]  /*7ae0*/  @!P0 LOP3.LUT R9, R16, 0xfffffffe, RZ, 0xc0, !PT ;  /* 0xfffffffe10098812 */ /* 0x000fc400078ec0ff */
        /* <DEDUP_REMOVED lines=11> */
[----:B------:R-:W-:Y:S02]  /*7ba0*/  @!P3 LOP3.LUT R19, R19, 0xfffffffe, RZ, 0xc0, !PT ;  /* 0xfffffffe1313b812 */ /* 0x000fe400078ec0ff */
[----:B----4-:R-:W-:Y:S01]  /*7bb0*/  @!P4 LOP3.LUT R15, R20, 0xfffffffe, RZ, 0xc0, !PT ;  /* 0xfffffffe140fc812 */ /* 0x010fe200078ec0ff */
[----:B------:R-:W-:Y:S01]  /*7bc0*/  VIADD R20, R0, 0x78 ;  /* 0x0000007800147836 */ /* 0x000fe20000000000 */
[----:B------:R-:W-:Y:S02]  /*7bd0*/  @!P5 LOP3.LUT R21, R21, 0xfffffffe, RZ, 0xc0, !PT ;  /* 0xfffffffe1515d812 */ /* 0x000fe400078ec0ff */
[----:B------:R-:W-:Y:S01]  /*7be0*/  @!P6 LOP3.LUT R17, R22, 0xfffffffe, RZ, 0xc0, !PT ;  /* 0xfffffffe1611e812 */ /* 0x000fe200078ec0ff */
[----:B------:R-:W-:Y:S01]  /*7bf0*/  VIADD R22, R0, 0x88 ;  /* 0x0000008800167836 */ /* 0x000fe20000000000 */
[----:B------:R-:W-:Y:S01]  /*7c00*/  ISETP.GE.AND P1, PT, R23, UR4, PT ;  /* 0x0000000417007c0c */ /* 0x000fe2000bf26270 */
[----:B0-----:R-:W-:Y:S01]  /*7c10*/  @!P2 IMAD.WIDE R8, R13, 0x4, R2 ;  /* 0x000000040d08a825 */ /* 0x001fe200078e0202 */
[----:B------:R-:W-:-:S02]  /*7c20*/  ISETP.GE.AND P0, PT, R24, UR4, PT ;  /* 0x0000000418007c0c */ /* 0x000fc4000bf06270 */
[----:B------:R-:W-:Y:S01]  /*7c30*/  IADD3 R18, R0, 0x68, RZ ;  /* 0x0000006800127810 */ /* 0x000fe20007ffe0ff */
[--C-:B-1----:R-:W-:Y:S01]  /*7c40*/  @!P3 IMAD.WIDE R10, R19, 0x4, R2.reuse ;  /* 0x00000004130ab825 */ /* 0x102fe200078e0202 */
[----:B------:R0:W-:Y:S02]  /*7c50*/  @!P2 ST.E.64 desc[UR42][R8.64], R48 ;  /* 0x000000300800a985 */ /* 0x0001e4000c101b2a */
[----:B------:R-:W-:Y:S01]  /*7c60*/  ISETP.GE.AND P2, PT, R18, UR4, PT ;  /* 0x0000000412007c0c */ /* 0x000fe2000bf46270 */
        /* <DEDUP_REMOVED lines=8> */
[----:B------:R-:W-:Y:S02]  /*7cf0*/  ISETP.GE.AND P5, PT, R20, UR4, PT ;  /* 0x0000000414007c0c */ /* 0x000fe4000bfa6270 */
[C---:B------:R-:W-:Y:S01]  /*7d00*/  VIADD R19, R0.reuse, 0x70 ;  /* 0x0000007000137836 */ /* 0x040fe20000000000 */
[----:B------:R5:W-:Y:S01]  /*7d10*/  @!P6 ST.E.64 desc[UR42][R16.64], R64 ;  /* 0x000000401000e985 */ /* 0x000be2000c101b2a */
[----:B------:R-:W-:Y:S01]  /*7d20*/  VIADD R21, R0, 0x80 ;  /* 0x0000008000157836 */ /* 0x000fe20000000000 */
[----:B------:R-:W-:Y:S02]  /*7d30*/  @!P0 LEA.HI R24, R24, R24, RZ, 0x1 ;  /* 0x0000001818188211 */ /* 0x000fe400078f08ff */
[----:B------:R-:W-:Y:S02]  /*7d40*/  ISETP.GE.AND P6, PT, R19, UR4, PT ;  /* 0x0000000413007c0c */ /* 0x000fe4000bfc6270 */
[----:B------:R-:W-:-:S02]  /*7d50*/  ISETP.GE.AND P4, PT, R21, UR4, PT ;  /* 0x0000000415007c0c */ /* 0x000fc4000bf86270 */
[----:B0-----:R-:W-:Y:S01]  /*7d60*/  @!P1 LOP3.LUT R9, R23, 0xfffffffe, RZ, 0xc0, !PT ;  /* 0xfffffffe17099812 */ /* 0x001fe200078ec0ff */
[----:B------:R-:W-:Y:S01]  /*7d70*/  VIADD R23, R0, 0x90 ;  /* 0x0000009000177836 */ /* 0x000fe20000000000 */
[----:B-1----:R-:W-:Y:S01]  /*7d80*/  @!P0 LOP3.LUT R11, R24, 0xfffffffe, RZ, 0xc0, !PT ;  /* 0xfffffffe180b8812 */ /* 0x002fe200078ec0ff */
[----:B------:R-:W-:Y:S01]  /*7d90*/  VIADD R24, R0, 0x98 ;  /* 0x0000009800187836 */ /* 0x000fe20000000000 */
        /* <DEDUP_REMOVED lines=10> */
[----:B------:R-:W-:Y:S01]  /*7e40*/  @!P6 LOP3.LUT R19, R19, 0xfffffffe, RZ, 0xc0, !PT ;  /* 0xfffffffe1313e812 */ /* 0x000fe200078ec0ff */
[----:B------:R-:W-:Y:S01]  /*7e50*/  VIADD R18, R0, 0xa0 ;  /* 0x000000a000127836 */ /* 0x000fe20000000000 */
[----:B----4-:R-:W-:Y:S01]  /*7e60*/  @!P5 LOP3.LUT R15, R20, 0xfffffffe, RZ, 0xc0, !PT ;  /* 0xfffffffe140fd812 */ /* 0x010fe200078ec0ff */
[----:B------:R-:W-:Y:S01]  /*7e70*/  VIADD R20, R0, 0xb0 ;  /* 0x000000b000147836 */ /* 0x000fe20000000000 */
[----:B------:R-:W-:Y:S02]  /*7e80*/  @!P4 LOP3.LUT R21, R21, 0xfffffffe, RZ, 0xc0, !PT ;  /* 0xfffffffe1515c812 */ /* 0x000fe400078ec0ff */
[----:B-----5:R-:W-:Y:S01]  /*7e90*/  @!P3 LOP3.LUT R17, R22, 0xfffffffe, RZ, 0xc0, !PT ;  /* 0xfffffffe1611b812 */ /* 0x020fe200078ec0ff */
[----:B------:R-:W-:Y:S01]  /*7ea0*/  VIADD R22, R0, 0xc0 ;  /* 0x000000c000167836 */ /* 0x000fe20000000000 */
[----:B------:R-:W-:Y:S01]  /*7eb0*/  ISETP.GE.AND P0, PT, R23, UR4, PT ;  /* 0x0000000417007c0c */ /* 0x000fe2000bf06270 */
[----:B0-----:R-:W-:Y:S01]  /*7ec0*/  @!P2 IMAD.WIDE R8, R13, 0x4, R2 ;  /* 0x000000040d08a825 */ /* 0x001fe200078e0202 */
[----:B------:R-:W-:-:S03]  /*7ed0*/  ISETP.GE.AND P1, PT, R24, UR4, PT ;  /* 0x0000000418007c0c */ /* 0x000fc6000bf26270 */
        /* <DEDUP_REMOVED lines=8> */
[----:B------:R-:W-:-:S02]  /*7f60*/  IADD3 R21, R0, 0xb8, RZ ;  /* 0x000000b800157810 */ /* 0x000fc40007ffe0ff */
[----:B------:R-:W-:Y:S01]  /*7f70*/  @!P3 IMAD.WIDE R16, R17, 0x4, R2 ;  /* 0x000000041110b825 */ /* 0x000fe200078e0202 */
[----:B------:R4:W-:Y:S01]  /*7f80*/  @!P4 ST.E.64 desc[UR42][R14.64], R88 ;  /* 0x000000580e00c985 */ /* 0x0009e2000c101b2a */
[----:B------:R-:W-:Y:S02]  /*7f90*/  ISETP.GE.AND P4, PT, R20, UR4, PT ;  /* 0x0000000414007c0c */ /* 0x000fe4000bf86270 */
[----:B------:R-:W-:Y:S01]  /*7fa0*/  VIADD R19, R0, 0xa8 ;  /* 0x000000a800137836 */ /* 0x000fe20000000000 */
[----:B------:R5:W-:Y:S01]  /*7fb0*/  @!P3 ST.E.64 desc[UR42][R16.64], R92 ;  /* 0x0000005c1000b985 */ /* 0x000be2000c101b2a */
[----:B------:R-:W-:Y:S02]  /*7fc0*/  ISETP.GE.AND P5, PT, R21, UR4, PT ;  /* 0x0000000415007c0c */ /* 0x000fe4000bfa6270 */
[----:B------:R-:W-:Y:S02]  /*7fd0*/  @!P0 LEA.HI R23, R23, R23, RZ, 0x1 ;  /* 0x0000001717178211 */ /* 0x000fe400078f08ff */
[----:B------:R-:W-:-:S02]  /*7fe0*/  ISETP.GE.AND P3, PT, R19, UR4, PT ;  /* 0x0000000413007c0c */ /* 0x000fc4000bf66270 */
[----:B------:R-:W-:Y:S02]  /*7ff0*/  @!P1 LEA.HI R24, R24, R24, RZ, 0x1 ;  /* 0x0000001818189211 */ /* 0x000fe400078f08ff */
[----:B0-----:R-:W-:Y:S02]  /*8000*/  @!P0 LOP3.LUT R9, R23, 0xfffffffe, RZ, 0xc0, !PT ;  /* 0xfffffffe17098812 */ /* 0x001fe400078ec0ff */
[----:B------:R-:W-:Y:S02]  /*8010*/  @!P2 LEA.HI R18, R18, R18, RZ, 0x1 ;  /* 0x000000121212a211 */ /* 0x000fe400078f08ff */
[----:B-1----:R-:W-:Y:S01]  /*8020*/  @!P1 LOP3.LUT R11, R24, 0xfffffffe, RZ, 0xc0, !PT ;  /* 0xfffffffe180b9812 */ /* 0x002fe200078ec0ff */
[--C-:B------:R-:W-:Y:S01]  /*8030*/  @!P0 IMAD.WIDE R8, R9, 0x4, R2.reuse ;  /* 0x0000000409088825 */ /* 0x100fe200078e0202 */
[----:B------:R-:W-:Y:S02]  /*8040*/  @!P4 LEA.HI R20, R20, R20, RZ, 0x1 ;  /* 0x000000141414c211 */ /* 0x000fe400078f08ff */
[----:B--2---:R-:W-:Y:S01]  /*8050*/  @!P2 LOP3.LUT R13, R18, 0xfffffffe, RZ, 0xc0, !PT ;  /* 0xfffffffe120da812 */ /* 0x004fe200078ec0ff */
[--C-:B------:R-:W-:Y:S01]  /*8060*/  @!P1 IMAD.WIDE R10, R11, 0x4, R2.reuse ;  /* 0x000000040b0a9825 */ /* 0x100fe200078e0202 */
[----:B------:R-:W-:Y:S01]  /*8070*/  @!P3 LEA.HI R19, R19, R19, RZ, 0x1 ;  /* 0x000000131313b211 */ /* 0x000fe200078f08ff */
[----:B------:R0:W-:Y:S01]  /*8080*/  @!P0 ST.E.64 desc[UR42][R8.64], R96 ;  /* 0x0000006008008985 */ /* 0x0001e2000c101b2a */
[----:B------:R-:W-:Y:S01]  /*8090*/  @!P5 LEA.HI R21, R21, R21, RZ, 0x1 ;  /* 0x000000151515d211 */ /* 0x000fe200078f08ff */
[----:B------:R-:W-:Y:S01]  /*80a0*/  @!P2 IMAD.WIDE R12, R13, 0x4, R2 ;  /* 0x000000040d0ca825 */ /* 0x000fe200078e0202 */
[----:B------:R-:W-:Y:S01]  /*80b0*/  @!P3 LOP3.LUT R19, R19, 0xfffffffe, RZ, 0xc0, !PT ;  /* 0xfffffffe1313b812 */ /* 0x000fe200078ec0ff */
[----:B------:R1:W-:Y:S01]  /*80c0*/  @!P1 ST.E.64 desc[UR42][R10.64], R100 ;  /* 0x000000640a009985 */ /* 0x0003e2000c101b2a */
[----:B------:R-:W-:Y:S01]  /*80d0*/  @!P6 LEA.HI R22, R22, R22, RZ, 0x1 ;  /* 0x000000161616e211 */ /* 0x000fe200078f08ff */
[----:B------:R-:W-:Y:S01]  /*80e0*/  VIADD R18, R0, 0xc8 ;  /* 0x000000c800127836 */ /* 0x000fe20000000000 */
[----:B----4-:R-:W-:Y:S01]  /*80f0*/  @!P4 LOP3.LUT R15, R20, 0xfffffffe, RZ, 0xc0, !PT ;  /* 0xfffffffe140fc812 */ /* 0x010fe200078ec0ff */
[----:B------:R-:W-:Y:S01]  /*8100*/  @!P2 ST.E.64 desc[UR42][R12.64], R104 ;  /* 0x000000680c00a985 */ /* 0x000fe2000c101b2a */
[----:B------:R-:W-:Y:S01]  /*8110*/  @!P5 LOP3.LUT R21, R21, 0xfffffffe, RZ, 0xc0, !PT ;  /* 0xfffffffe1515d812 */ /* 0x000fe200078ec0ff */
[----:B------:R-:W-:Y:S01]  /*8120*/  VIADD R20, R0, 0xd8 ;  /* 0x000000d800147836 */ /* 0x000fe20000000000 */
[----:B-----5:R-:W-:-:S02]  /*8130*/  @!P6 LOP3.LUT R17, R22, 0xfffffffe, RZ, 0xc0, !PT ;  /* 0xfffffffe1611e812 */ /* 0x020fc400078ec0ff */
[----:B------:R-:W-:Y:S01]  /*8140*/  ISETP.GE.AND P0, PT, R18, UR4, PT ;  /* 0x0000000412007c0c */ /* 0x000fe2000bf06270 */
[----:B0-----:R-:W-:Y:S01]  /*8150*/  @!P3 IMAD.WIDE R8, R19, 0x4, R2 ;  /* 0x000000041308b825 */ /* 0x001fe200078e0202 */
[----:B------:R-:W-:-:S03]  /*8160*/  ISETP.GE.AND P2, PT, R20, UR4, PT ;  /* 0x0000000414007c0c */ /* 0x000fc6000bf46270 */
[--C-:B-1----:R-:W-:Y:S01]  /*8170*/  @!P4 IMAD.WIDE R10, R15, 0x4, R2.reuse ;  /* 0x000000040f0ac825 */ /* 0x102fe200078e0202 */
[----:B------:R0:W-:Y:S03]  /*8180*/  @!P3 ST.E.64 desc[UR42][R8.64], R108 ;  /* 0x0000006c0800b985 */ /* 0x0001e6000c101b2a */
[--C-:B------:R-:W-:Y:S01]  /*8190*/  @!P5 IMAD.WIDE R14, R21, 0x4, R2.reuse ;  /* 0x00000004150ed825 */ /* 0x100fe200078e0202 */
[----:B------:R1:W-:Y:S03]  /*81a0*/  @!P4 ST.E.64 desc[UR42][R10.64], R112 ;  /* 0x000000700a00c985 */ /* 0x0003e6000c101b2a */
[----:B------:R-:W-:Y:S01]  /*81b0*/  VIADD R19, R0, 0xd0 ;  /* 0x000000d000137836 */ /* 0x000fe20000000000 */
[----:B------:R2:W-:Y:S01]  /*81c0*/  @!P5 ST.E.64 desc[UR42][R14.64], R116 ;  /* 0x000000740e00d985 */ /* 0x0005e2000c101b2a */
[----:B------:R-:W-:Y:S01]  /*81d0*/  @!P6 IMAD.WIDE R16, R17, 0x4, R2 ;  /* 0x000000041110e825 */ /* 0x000fe200078e0202 */
[----:B------:R-:W-:-:S02]  /*81e0*/  @!P0 LEA.HI R18, R18, R18, RZ, 0x1 ;  /* 0x0000001212128211 */ /* 0x000fc400078f08ff */
[----:B------:R-:W-:Y:S01]  /*81f0*/  ISETP.GE.AND P1, PT, R19, UR4, PT ;  /* 0x0000000413007c0c */ /* 0x000fe2000bf26270 */
[C---:B------:R-:W-:Y:S01]  /*8200*/  VIADD R21, R0.reuse, 0xe0 ;  /* 0x000000e000157836 */ /* 0x040fe20000000000 */
[----:B------:R4:W-:Y:S01]  /*8210*/  @!P6 ST.E.64 desc[UR42][R16.64], R120 ;  /* 0x000000781000e985 */ /* 0x0009e2000c101b2a */
[----:B0-----:R-:W-:Y:S01]  /*8220*/  VIADD R9, R0, 0xf8 ;  /* 0x000000f800097836 */ /* 0x001fe20000000000 */
[----:B------:R-:W-:Y:S01]  /*8230*/  @!P2 LEA.HI R20, R20, R20, RZ, 0x1 ;  /* 0x000000141414a211 */ /* 0x000fe200078f08ff */
[C---:B------:R-:W-:Y:S01]  /*8240*/  VIADD R12, R0.reuse, 0xe8 ;  /* 0x000000e8000c7836 */ /* 0x040fe20000000000 */
[----:B------:R-:W-:Y:S01]  /*8250*/  ISETP.GE.AND P3, PT, R21, UR4, PT ;  /* 0x0000000415007c0c */ /* 0x000fe2000bf66270 */
[----:B------:R-:W-:Y:S01]  /*8260*/  VIADD R13, R0, 0xf0 ;  /* 0x000000f0000d7836 */ /* 0x000fe20000000000 */
[----:B------:R-:W-:Y:S02]  /*8270*/  ISETP.GE.AND P6, PT, R9, UR4, PT ;  /* 0x0000000409007c0c */ /* 0x000fe4000bfc6270 */
[----:B------:R-:W-:-:S02]  /*8280*/  ISETP.GE.AND P4, PT, R12, UR4, PT ;  /* 0x000000040c007c0c */ /* 0x000fc4000bf86270 */
[----:B------:R-:W-:Y:S02]  /*8290*/  ISETP.GE.AND P5, PT, R13, UR4, PT ;  /* 0x000000040d007c0c */ /* 0x000fe4000bfa6270 */
[----:B------:R-:W-:-:S04]  /*82a0*/  @!P1 LEA.HI R19, R19, R19, RZ, 0x1 ;  /* 0x0000001313139211 */ /* 0x000fc800078f08ff */
[----:B-1----:R-:W-:Y:S02]  /*82b0*/  @!P1 LOP3.LUT R11, R19, 0xfffffffe, RZ, 0xc0, !PT ;  /* 0xfffffffe130b9812 */ /* 0x002fe400078ec0ff */
[----:B------:R-:W-:Y:S02]  /*82c0*/  @!P3 LEA.HI R21, R21, R21, RZ, 0x1 ;  /* 0x000000151515b211 */ /* 0x000fe400078f08ff */
[----:B------:R-:W-:Y:S02]  /*82d0*/  @!P6 LEA.HI R10, R9, R9, RZ, 0x1 ;  /* 0x00000009090ae211 */ /* 0x000fe400078f08ff */
[----:B------:R-:W-:Y:S02]  /*82e0*/  @!P4 LEA.HI R12, R12, R12, RZ, 0x1 ;  /* 0x0000000c0c0cc211 */ /* 0x000fe400078f08ff */
[----:B------:R-:W-:Y:S02]  /*82f0*/  @!P5 LEA.HI R8, R13, R13, RZ, 0x1 ;  /* 0x0000000d0d08d211 */ /* 0x000fe400078f08ff */
[----:B------:R-:W-:-:S02]  /*8300*/  @!P0 LOP3.LUT R9, R18, 0xfffffffe, RZ, 0xc0, !PT ;  /* 0xfffffffe12098812 */ /* 0x000fc400078ec0ff */
[----:B------:R-:W-:Y:S02]  /*8310*/  @!P2 LOP3.LUT R13, R20, 0xfffffffe, RZ, 0xc0, !PT ;  /* 0xfffffffe140da812 */ /* 0x000fe400078ec0ff */
[----:B--2---:R-:W-:Y:S02]  /*8320*/  @!P3 LOP3.LUT R15, R21, 0xfffffffe, RZ, 0xc0, !PT ;  /* 0xfffffffe150fb812 */ /* 0x004fe400078ec0ff */
[----:B----4-:R-:W-:Y:S01]  /*8330*/  @!P4 LOP3.LUT R17, R12, 0xfffffffe, RZ, 0xc0, !PT ;  /* 0xfffffffe0c11c812 */ /* 0x010fe200078ec0ff */
[--C-:B------:R-:W-:Y:S01]  /*8340*/  @!P2 IMAD.WIDE R12, R13, 0x4, R2.reuse ;  /* 0x000000040d0ca825 */ /* 0x100fe200078e0202 */
[----:B------:R-:W-:Y:S02]  /*8350*/  @!P5 LOP3.LUT R19, R8, 0xfffffffe, RZ, 0xc0, !PT ;  /* 0xfffffffe0813d812 */ /* 0x000fe400078ec0ff */
[----:B------:R-:W-:Y:S01]  /*8360*/  @!P6 LOP3.LUT R21, R10, 0xfffffffe, RZ, 0xc0, !PT ;  /* 0xfffffffe0a15e812 */ /* 0x000fe200078ec0ff */
[----:B------:R-:W-:-:S04]  /*8370*/  @!P0 IMAD.WIDE R8, R9, 0x4, R2 ;  /* 0x0000000409088825 */ /* 0x000fc800078e0202 */
        /* <DEDUP_REMOVED lines=12> */
.L_x_3039:
[----:B------:R-:W-:Y:S05]  /*8440*/  BSYNC B0 ;  /* 0x0000000000007941 */ /* 0x000fea0003800000 */
.L_x_3038:
[----:B------:R-:W-:Y:S01]  /*8450*/  VIADD R7, R7, 0x8 ;  /* 0x0000000807077836 */ /* 0x000fe20000000000 */
[----:B0-2---:R0:W2:Y:S04]  /*8460*/  SHFL.IDX PT, R3, R5, 0x1, 0x1c1f ;  /* 0x003c1f0005037f89 */ /* 0x0050a800000e0000 */
[----:B------:R-:W-:Y:S01]  /*8470*/  ISETP.GE.AND P0, PT, R7, R6, PT ;  /* 0x000000060700720c */ /* 0x000fe20003f06270 */
[----:B-1----:R0:W1:-:S12]  /*8480*/  SHFL.IDX PT, R2, R4, 0x1, 0x1c1f ;  /* 0x003c1f0004027f89 */ /* 0x00205800000e0000 */
[----:B0-----:R-:W-:Y:S05]  /*8490*/  @P0 BRA `(.L_x_3003) ;  /* 0x00000054006c0947 */ /* 0x001fea0003800000 */
[C---:B------:R-:W-:Y:S01]  /*84a0*/  IADD3 R5, R0.reuse, 0x8, RZ ;  /* 0x0000000800057810 */ /* 0x040fe20007ffe0ff */
[C---:B------:R-:W-:Y:S01]  /*84b0*/  VIADD R7, R0.reuse, 0x10 ;  /* 0x0000001000077836 */ /* 0x040fe20000000000 */
        /* <DEDUP_REMOVED lines=12> */
[C---:B------:R-:W-:Y:S01]  /*8580*/  IADD3 R19, R0.reuse, 0x58, RZ ;  /* 0x0000005800137810 */ /* 0x040fe20007ffe0ff */
[----:B------:R-:W-:-:S02]  /*8590*/  VIADD R16, R0, 0x48 ;  /* 0x0000004800107836 */ /* 0x000fc40000000000 */
[C---:B------:R-:W-:Y:S01]  /*85a0*/  @!P0 LEA.HI R4, R0.reuse, R0, RZ, 0x1 ;  /* 0x0000000000048211 */ /* 0x040fe200078f08ff */
[C---:B------:R-:W-:Y:S01]  /*85b0*/  VIADD R18, R0.reuse, 0x50 ;  /* 0x0000005000127836 */ /* 0x040fe20000000000 */
[----:B------:R-:W-:Y:S01]  /*85c0*/  @!P1 LEA.HI R6, R5, R5, RZ, 0x1 ;  /* 0x0000000505069211 */ /* 0x000fe200078f08ff */
[----:B------:R-:W-:Y:S01]  /*85d0*/  VIADD R20, R0, 0x80 ;  /* 0x0000008000147836 */ /* 0x000fe20000000000 */
[----:B------:R-:W-:Y:S02]  /*85e0*/  @!P2 LEA.HI R8, R7, R7, RZ, 0x1 ;  /* 0x000000070708a211 */ /* 0x000fe400078f08ff */
[----:B------:R-:W-:Y:S02]  /*85f0*/  @!P0 LOP3.LUT R5, R4, 0xfffffffe, RZ, 0xc0, !PT ;  /* 0xfffffffe04058812 */ /* 0x000fe400078ec0ff */
[----:B------:R-:W-:Y:S02]  /*8600*/  @!P1 LOP3.LUT R7, R6, 0xfffffffe, RZ, 0xc0, !PT ;  /* 0xfffffffe06079812 */ /* 0x000fe400078ec0ff */
[----:B------:R-:W-:Y:S01]  /*8610*/  @!P2 LOP3.LUT R9, R8, 0xfffffffe, RZ, 0xc0, !PT ;  /* 0xfffffffe0809a812 */ /* 0x000fe200078ec0ff */
[----:B-12---:R-:W-:Y:S01]  /*8620*/  @!P0 IMAD.WIDE R4, R5, 0x4, R2 ;  /* 0x0000000405048825 */ /* 0x006fe200078e0202 */
[----:B------:R-:W-:-:S02]  /*8630*/  ISETP.GE.AND P3, PT, R15, UR4, PT ;  /* 0x000000040f007c0c */ /* 0x000fc4000bf66270 */
[----:B------:R-:W-:Y:S01]  /*8640*/  ISETP.GE.AND P4, PT, R16, UR4, PT ;  /* 0x0000000410007c0c */ /* 0x000fe2000bf86270 */
[--C-:B------:R-:W-:Y:S01]  /*8650*/  @!P1 IMAD.WIDE R6, R7, 0x4, R2.reuse ;  /* 0x0000000407069825 */ /* 0x100fe200078e0202 */
[----:B------:R0:W-:Y:S01]  /*8660*/  @!P0 ST.E.64 desc[UR42][R4.64], R26 ;  /* 0x0000001a04008985 */ /* 0x0001e2000c101b2a */
[----:B------:R-:W-:Y:S02]  /*8670*/  ISETP.GE.AND P0, PT, R12, UR4, PT ;  /* 0x000000040c007c0c */ /* 0x000fe4000bf06270 */
[----:B------:R-:W-:Y:S01]  /*8680*/  @!P2 IMAD.WIDE R8, R9, 0x4, R2 ;  /* 0x000000040908a825 */ /* 0x000fe200078e0202 */
[----:B------:R1:W-:Y:S01]  /*8690*/  @!P1 ST.E.64 desc[UR42][R6.64], R30 ;  /* 0x0000001e06009985 */ /* 0x0003e2000c101b2a */
[----:B------:R-:W-:Y:S02]  /*86a0*/  ISETP.GE.AND P1, PT, R13, UR4, PT ;  /* 0x000000040d007c0c */ /* 0x000fe4000bf26270 */
[----:B------:R-:W-:Y:S01]  /*86b0*/  @!P5 LEA.HI R10, R10, R10, RZ, 0x1 ;  /* 0x0000000a0a0ad211 */ /* 0x000fe200078f08ff */
[----:B------:R2:W-:Y:S01]  /*86c0*/  @!P2 ST.E.64 desc[UR42][R8.64], R34 ;  /* 0x000000220800a985 */ /* 0x0005e2000c101b2a */
[----:B------:R-:W-:-:S02]  /*86d0*/  ISETP.GE.AND P2, PT, R14, UR4, PT ;  /* 0x000000040e007c0c */ /* 0x000fc4000bf46270 */
[----:B------:R-:W-:Y:S02]  /*86e0*/  @!P6 LEA.HI R11, R11, R11, RZ, 0x1 ;  /* 0x0000000b0b0be211 */ /* 0x000fe400078f08ff */
[----:B------:R-:W-:Y:S02]  /*86f0*/  @!P3 LEA.HI R15, R15, R15, RZ, 0x1 ;  /* 0x0000000f0f0fb211 */ /* 0x000fe400078f08ff */
[----:B0-----:R-:W-:Y:S02]  /*8700*/  @!P5 LOP3.LUT R5, R10, 0xfffffffe, RZ, 0xc0, !PT ;  /* 0xfffffffe0a05d812 */ /* 0x001fe400078ec0ff */
[----:B------:R-:W-:Y:S02]  /*8710*/  @!P0 LEA.HI R12, R12, R12, RZ, 0x1 ;  /* 0x0000000c0c0c8211 */ /* 0x000fe400078f08ff */
[----:B-1----:R-:W-:Y:S01]  /*8720*/  @!P6 LOP3.LUT R7, R11, 0xfffffffe, RZ, 0xc0, !PT ;  /* 0xfffffffe0b07e812 */ /* 0x002fe200078ec0ff */
[----:B------:R-:W-:Y:S01]  /*8730*/  @!P5 IMAD.WIDE R4, R5, 0x4, R2 ;  /* 0x000000040504d825 */ /* 0x000fe200078e0202 */
[----:B------:R-:W-:-:S02]  /*8740*/  @!P1 LEA.HI R13, R13, R13, RZ, 0x1 ;  /* 0x0000000d0d0d9211 */ /* 0x000fc400078f08ff */
[----:B------:R-:W-:Y:S01]  /*8750*/  @!P2 LEA.HI R14, R14, R14, RZ, 0x1 ;  /* 0x0000000e0e0ea211 */ /* 0x000fe200078f08ff */
[----:B------:R-:W-:Y:S01]  /*8760*/  @!P6 IMAD.WIDE R6, R7, 0x4, R2 ;  /* 0x000000040706e825 */ /* 0x000fe200078e0202 */
[----:B------:R-:W-:Y:S01]  /*8770*/  @!P4 LEA.HI R16, R16, R16, RZ, 0x1 ;  /* 0x000000101010c211 */ /* 0x000fe200078f08ff */
[----:B------:R0:W-:Y:S01]  /*8780*/  @!P5 ST.E.64 desc[UR42][R4.64], R38 ;  /* 0x000000260400d985 */ /* 0x0001e2000c101b2a */
[----:B--2---:R-:W-:Y:S02]  /*8790*/  @!P0 LOP3.LUT R9, R12, 0xfffffffe, RZ, 0xc0, !PT ;  /* 0xfffffffe0c098812 */ /* 0x004fe400078ec0ff */
[----:B------:R-:W-:Y:S01]  /*87a0*/  @!P1 LOP3.LUT R13, R13, 0xfffffffe, RZ, 0xc0, !PT ;  /* 0xfffffffe0d0d9812 */ /* 0x000fe200078ec0ff */
[----:B------:R1:W-:Y:S01]  /*87b0*/  @!P6 ST.E.64 desc[UR42][R6.64], R42 ;  /* 0x0000002a0600e985 */ /* 0x0003e2000c101b2a */
[----:B------:R-:W-:Y:S01]  /*87c0*/  @!P2 LOP3.LUT R11, R14, 0xfffffffe, RZ, 0xc0, !PT ;  /* 0xfffffffe0e0ba812 */ /* 0x000fe200078ec0ff */
[----:B------:R-:W-:Y:S01]  /*87d0*/  VIADD R14, R0, 0x60 ;  /* 0x00000060000e7836 */ /* 0x000fe20000000000 */
[----:B------:R-:W-:-:S02]  /*87e0*/  @!P3 LOP3.LUT R15, R15, 0xfffffffe, RZ, 0xc0, !PT ;  /* 0xfffffffe0f0fb812 */ /* 0x000fc400078ec0ff */
        /* <DEDUP_REMOVED lines=10> */
[----:B------:R-:W-:Y:S02]  /*8890*/  @!P5 LEA.HI R18, R18, R18, RZ, 0x1 ;  /* 0x000000121212d211 */ /* 0x000fe400078f08ff */
[----:B------:R-:W-:Y:S01]  /*88a0*/  @!P3 IMAD.WIDE R10, R15, 0x4, R2 ;  /* 0x000000040f0ab825 */ /* 0x000fe200078e0202 */
[----:B------:R2:W-:Y:S01]  /*88b0*/  @!P2 ST.E.64 desc[UR42][R8.64], R54 ;  /* 0x000000360800a985 */ /* 0x0005e2000c101b2a */
[----:B------:R-:W-:-:S02]  /*88c0*/  ISETP.GE.AND P2, PT, R16, UR4, PT ;  /* 0x0000000410007c0c */ /* 0x000fc4000bf46270 */
[----:B------:R-:W-:Y:S01]  /*88d0*/  @!P4 IMAD.WIDE R12, R17, 0x4, R2 ;  /* 0x00000004110cc825 */ /* 0x000fe200078e0202 */
[----:B------:R4:W-:Y:S01]  /*88e0*/  @!P3 ST.E.64 desc[UR42][R10.64], R58 ;  /* 0x0000003a0a00b985 */ /* 0x0009e2000c101b2a */
[----:B------:R-:W-:Y:S02]  /*88f0*/  @!P6 LEA.HI R19, R19, R19, RZ, 0x1 ;  /* 0x000000131313e211 */ /* 0x000fe400078f08ff */
[C---:B------:R-:W-:Y:S01]  /*8900*/  VIADD R15, R0.reuse, 0x68 ;  /* 0x00000068000f7836 */ /* 0x040fe20000000000 */
[----:B------:R5:W-:Y:S01]  /*8910*/  @!P4 ST.E.64 desc[UR42][R12.64], R62 ;  /* 0x0000003e0c00c985 */ /* 0x000be2000c101b2a */
[----:B------:R-:W-:Y:S01]  /*8920*/  VIADD R17, R0, 0x78 ;  /* 0x0000007800117836 */ /* 0x000fe20000000000 */
[----:B------:R-:W-:Y:S02]  /*8930*/  ISETP.GE.AND P4, PT, R14, UR4, PT ;  /* 0x000000040e007c0c */ /* 0x000fe4000bf86270 */
[----:B------:R-:W-:Y:S02]  /*8940*/  ISETP.GE.AND P3, PT, R15, UR4, PT ;  /* 0x000000040f007c0c */ /* 0x000fe4000bf66270 */
[----:B------:R-:W-:-:S02]  /*8950*/  ISETP.GE.AND P1, PT, R17, UR4, PT ;  /* 0x0000000411007c0c */ /* 0x000fc4000bf26270 */
[----:B0-----:R-:W-:Y:S01]  /*8960*/  @!P5 LOP3.LUT R5, R18, 0xfffffffe, RZ, 0xc0, !PT ;  /* 0xfffffffe1205d812 */ /* 0x001fe200078ec0ff */
[C---:B------:R-:W-:Y:S01]  /*8970*/  VIADD R18, R0.reuse, 0x88 ;  /* 0x0000008800127836 */ /* 0x040fe20000000000 */
        /* <DEDUP_REMOVED lines=14> */
[----:B----4-:R-:W-:Y:S02]  /*8a60*/  @!P2 LOP3.LUT R11, R16, 0xfffffffe, RZ, 0xc0, !PT ;  /* 0xfffffffe100ba812 */ /* 0x010fe400078ec0ff */
[----:B------:R-:W-:Y:S02]  /*8a70*/  @!P1 LOP3.LUT R17, R17, 0xfffffffe, RZ, 0xc0, !PT ;  /* 0xfffffffe11119812 */ /* 0x000fe400078ec0ff */
[----:B-----5:R-:W-:Y:S01]  /*8a80*/  @!P0 LOP3.LUT R13, R20, 0xfffffffe, RZ, 0xc0, !PT ;  /* 0xfffffffe140d8812 */ /* 0x020fe200078ec0ff */
[----:B------:R-:W-:Y:S01]  /*8a90*/  VIADD R20, R0, 0xb8 ;  /* 0x000000b800147836 */ /* 0x000fe20000000000 */
[----:B------:R-:W-:Y:S01]  /*8aa0*/  ISETP.GE.AND P6, PT, R18, UR4, PT ;  /* 0x0000000412007c0c */ /* 0x000fe2000bfc6270 */
[----:B0-----:R-:W-:Y:S01]  /*8ab0*/  @!P4 IMAD.WIDE R4, R9, 0x4, R2 ;  /* 0x000000040904c825 */ /* 0x001fe200078e0202 */
[----:B------:R-:W-:-:S02]  /*8ac0*/  ISETP.GE.AND P5, PT, R19, UR4, PT ;  /* 0x0000000413007c0c */ /* 0x000fc4000bfa6270 */
[----:B------:R-:W-:Y:S01]  /*8ad0*/  IADD3 R16, R0, 0xa8, RZ ;  /* 0x000000a800107810 */ /* 0x000fe20007ffe0ff */
[--C-:B-1----:R-:W-:Y:S01]  /*8ae0*/  @!P3 IMAD.WIDE R6, R15, 0x4, R2.reuse ;  /* 0x000000040f06b825 */ /* 0x102fe200078e0202 */
[----:B------:R0:W-:Y:S03]  /*8af0*/  @!P4 ST.E.64 desc[UR42][R4.64], R74 ;  /* 0x0000004a0400c985 */ /* 0x0001e6000c101b2a */
        /* <DEDUP_REMOVED lines=12> */
[----:B------:R-:W-:Y:S02]  /*8bc0*/  ISETP.GE.AND P0, PT, R14, UR4, PT ;  /* 0x000000040e007c0c */ /* 0x000fe4000bf06270 */
[----:B------:R-:W-:Y:S02]  /*8bd0*/  ISETP.GE.AND P4, PT, R15, UR4, PT ;  /* 0x000000040f007c0c */ /* 0x000fe4000bf86270 */
[----:B------:R-:W-:-:S02]  /*8be0*/  ISETP.GE.AND P2, PT, R17, UR4, PT ;  /* 0x0000000411007c0c */ /* 0x000fc4000bf46270 */
[----:B------:R-:W-:Y:S02]  /*8bf0*/  @!P5 LEA.HI R19, R19, R19, RZ, 0x1 ;  /* 0x000000131313d211 */ /* 0x000fe400078f08ff */
        /* <DEDUP_REMOVED lines=55> */
[----:B----4-:R-:W-:Y:S02]  /*8f70*/  @!P2 LOP3.LUT R11, R16, 0xfffffffe, RZ, 0xc0, !PT ;  /* 0xfffffffe100ba812 */ /* 0x010fe400078ec0ff */
[----:B------:R-:W-:Y:S02]  /*8f80*/  @!P3 LOP3.LUT R17, R17, 0xfffffffe, RZ, 0xc0, !PT ;  /* 0xfffffffe1111b812 */ /* 0x000fe400078ec0ff */
[----:B-----5:R-:W-:Y:S02]  /*8f90*/  @!P4 LOP3.LUT R13, R20, 0xfffffffe, RZ, 0xc0, !PT ;  /* 0xfffffffe140dc812 */ /* 0x020fe400078ec0ff */
[----:B------:R-:W-:Y:S01]  /*8fa0*/  IADD3 R0, R0, 0xf8, RZ ;  /* 0x000000f800007810 */ /* 0x000fe20007ffe0ff */
        /* <DEDUP_REMOVED lines=17> */
.L_x_3036:
[----:B------:R-:W2:Y:S02]  /*90c0*/  S2R R0, SR_TID.X ;  /* 0x0000000000007919 */ /* 0x000ea40000002100 */
[----:B--2---:R-:W-:-:S05]  /*90d0*/  VIADD R3, R0, 0xffffff80 ;  /* 0xffffff8000037836 */ /* 0x004fca0000000000 */
[----:B------:R-:W-:-:S13]  /*90e0*/  ISETP.GT.AND P0, PT, R3, 0x3f, PT ;  /* 0x0000003f0300780c */ /* 0x000fda0003f04270 */
[----:B------:R-:W-:Y:S05]  /*90f0*/  @P0 BRA `(.L_x_3003) ;  /* 0x0000004800540947 */ /* 0x000fea0003800000 */
[----:B------:R-:W2:Y:S01]  /*9100*/  S2R R3, SR_CTAID.X ;  /* 0x0000000000037919 */ /* 0x000ea20000002500 */
[----:B------:R-:W4:Y:S01]  /*9110*/  LDC R8, c[0x0][0xbe8] ;  /* 0x0002fa00ff087b82 */ /* 0x000f220000000800 */
[----:B------:R-:W-:Y:S01]  /*9120*/  ULDC UR4, c[0x0][0xa88] ;  /* 0x0002a20000047ab9 */ /* 0x000fe20000000800 */
[----:B--2---:R-:W-:Y:S02]  /*9130*/  IMAD R0, R3, 0x40, R0 ;  /* 0x0000004003007824 */ /* 0x004fe400078e0200 */
[----:B----4-:R-:W-:Y:S02]  /*9140*/  IMAD R3, R8, UR4, RZ ;  /* 0x0000000408037c24 */ /* 0x010fe4000f8e02ff */
[----:B------:R-:W-:-:S05]  /*9150*/  VIADD R0, R0, 0xffffff80 ;  /* 0xffffff8000007836 */ /* 0x000fca0000000000 */
[----:B------:R-:W-:-:S13]  /*9160*/  ISETP.GE.AND P0, PT, R0, R3, PT ;  /* 0x000000030000720c */ /* 0x000fda0003f06270 */
[----:B------:R-:W-:Y:S05]  /*9170*/  @P0 BRA `(.L_x_3003) ;  /* 0x0000004800340947 */ /* 0x000fea0003800000 */
[----:B------:R-:W-:Y:S01]  /*9180*/  ISETP.NE.AND P0, PT, R8, 0x1, PT ;  /* 0x000000010800780c */ /* 0x000fe20003f05270 */
[----:B------:R-:W2:Y:S01]  /*9190*/  S2UR UR4, SR_CTAID.Z ;  /* 0x00000000000479c3 */ /* 0x000ea20000002700 */
[--C-:B------:R-:W-:Y:S01]  /*91a0*/  SHF.R.S32.HI R3, RZ, 0x1f, R2.reuse ;  /* 0x0000001fff037819 */ /* 0x100fe20000011402 */
[----:B------:R-:W-:Y:S01]  /*91b0*/  ULDC.64 UR6, c[0x0][0xbd0] ;  /* 0x0002f40000067ab9 */ /* 0x000fe20000000a00 */
[----:B------:R-:W-:Y:S02]  /*91c0*/  IMAD.MOV R7, RZ, RZ, -R2 ;  /* 0x000000ffff077224 */ /* 0x000fe400078e0a02 */
[----:B01----:R-:W-:-:S03]  /*91d0*/  IMAD.WIDE.U32 R4, R2, UR6, RZ ;  /* 0x0000000602047c25 */ /* 0x003fc6000f8e00ff */
[----:B------:R-:W0:Y:S01]  /*91e0*/  LDC.64 R12, c[0x0][0xbd8] ;  /* 0x0002f600ff0c7b82 */ /* 0x000e220000000a00 */
[----:B------:R-:W-:-:S04]  /*91f0*/  IMAD R3, R3, UR6, RZ ;  /* 0x0000000603037c24 */ /* 0x000fc8000f8e02ff */
[----:B------:R-:W-:Y:S02]  /*9200*/  IMAD R3, R2, UR7, R3 ;  /* 0x0000000702037c24 */ /* 0x000fe4000f8e0203 */
[----:B------:R-:W-:Y:S01]  /*9210*/  IMAD.MOV.U32 R2, RZ, RZ, R4 ;  /* 0x000000ffff027224 */ /* 0x000fe200078e0004 */
[----:B------:R-:W1:Y:S01]  /*9220*/  @P0 LDC R9, c[0x0][0xbec] ;  /* 0x0002fb00ff090b82 */ /* 0x000e620000000800 */
[----:B------:R-:W-:Y:S02]  /*9230*/  IMAD.IADD R3, R5, 0x1, R3 ;  /* 0x0000000105037824 */ /* 0x000fe400078e0203 */
[----:B------:R-:W-:-:S05]  /*9240*/  IMAD.MOV.U32 R5, RZ, RZ, R0 ;  /* 0x000000ffff057224 */ /* 0x000fca00078e0000 */
[----:B------:R-:W4:Y:S01]  /*9250*/  S2UR UR8, SR_CTAID.Y ;  /* 0x00000000000879c3 */ /* 0x000f220000002600 */
[----:B--2---:R-:W-:-:S07]  /*9260*/  USHF.R.S32.HI UR5, URZ, 0x1f, UR4 ;  /* 0x0000001f3f057899 */ /* 0x004fce0008011404 */
[----:B------:R-:W4:Y:S01]  /*9270*/  LDC R10, c[0x0][0xc50] ;  /* 0x00031400ff0a7b82 */ /* 0x000f220000000800 */
[C---:B0-----:R-:W-:Y:S02]  /*9280*/  IMAD R14, R12.reuse, UR5, RZ ;  /* 0x000000050c0e7c24 */ /* 0x041fe4000f8e02ff */
[----:B------:R-:W-:-:S04]  /*9290*/  IMAD.WIDE.U32 R2, R12, UR4, R2 ;  /* 0x000000040c027c25 */ /* 0x000fc8000f8e0002 */
[----:B------:R-:W-:Y:S01]  /*92a0*/  IMAD R13, R13, UR4, R14 ;  /* 0x000000040d0d7c24 */ /* 0x000fe2000f8e020e */
[----:B------:R-:W0:Y:S01]  /*92b0*/  @P0 LDC R11, c[0x0][0xbf0] ;  /* 0x0002fc00ff0b0b82 */ /* 0x000e220000000800 */
[----:B-1----:R-:W-:Y:S01]  /*92c0*/  @P0 IMAD.HI.U32 R6, R0, R9, RZ ;  /* 0x0000000900060227 */ /* 0x002fe200078e00ff */
[----:B------:R-:W-:-:S03]  /*92d0*/  ULDC.64 UR4, c[0x0][0xbe0] ;  /* 0x0002f80000047ab9 */ /* 0x000fc60000000a00 */
[----:B------:R-:W-:Y:S02]  /*92e0*/  IMAD.IADD R3, R13, 0x1, R3 ;  /* 0x000000010d037824 */ /* 0x000fe400078e0203 */
[----:B----4-:R-:W-:-:S04]  /*92f0*/  IMAD R9, R10, R7, UR8 ;  /* 0x000000080a097e24 */ /* 0x010fc8000f8e0207 */
[----:B------:R-:W-:Y:S01]  /*9300*/  IMAD.WIDE.U32 R2, R9, UR4, R2 ;  /* 0x0000000409027c25 */ /* 0x000fe2000f8e0002 */
[----:B------:R-:W-:Y:S02]  /*9310*/  SHF.R.S32.HI R4, RZ, 0x1f, R9 ;  /* 0x0000001fff047819 */ /* 0x000fe40000011409 */
[----:B0-----:R-:W-:-:S03]  /*9320*/  @P0 SHF.R.U32.HI R5, RZ, R11, R6 ;  /* 0x0000000bff050219 */ /* 0x001fc60000011606 */
[----:B------:R-:W-:Y:S01]  /*9330*/  IMAD R4, R4, UR4, RZ ;  /* 0x0000000404047c24 */ /* 0x000fe2000f8e02ff */
[----:B------:R-:W-:Y:S01]  /*9340*/  IADD3 R2, P0, R5, R2, RZ ;  /* 0x0000000205027210 */ /* 0x000fe20007f1e0ff */
[--C-:B------:R-:W-:Y:S02]  /*9350*/  IMAD.MOV R7, RZ, RZ, -R5.reuse ;  /* 0x000000ffff077224 */ /* 0x100fe400078e0a05 */
[----:B------:R-:W-:Y:S01]  /*9360*/  IMAD R4, R9, UR5, R4 ;  /* 0x0000000509047c24 */ /* 0x000fe2000f8e0204 */
[----:B------:R-:W-:Y:S01]  /*9370*/  SHF.R.S32.HI R9, RZ, 0x1f, R5 ;  /* 0x0000001fff097819 */ /* 0x000fe20000011405 */
[----:B------:R-:W-:Y:S01]  /*9380*/  IMAD R7, R8, R7, R0 ;  /* 0x0000000708077224 */ /* 0x000fe200078e0200 */
[----:B------:R-:W-:Y:S02]  /*9390*/  ULDC.64 UR4, c[0x0][0xbc8] ;  /* 0x0002f20000047ab9 */ /* 0x000fe40000000a00 */
[----:B------:R-:W-:Y:S02]  /*93a0*/  IADD3.X R3, R9, R3, R4, P0, !PT ;  /* 0x0000000309037210 */ /* 0x000fe400007fe404 */
[----:B------:R-:W-:Y:S01]  /*93b0*/  SHF.R.S32.HI R0, RZ, 0x1f, R7 ;  /* 0x0000001fff007819 */ /* 0x000fe20000011407 */
[----:B------:R-:W-:-:S04]  /*93c0*/  IMAD.WIDE.U32 R2, R7, UR4, R2 ;  /* 0x0000000407027c25 */ /* 0x000fc8000f8e0002 */
[----:B------:R-:W-:-:S04]  /*93d0*/  IMAD R0, R0, UR4, RZ ;  /* 0x0000000400007c24 */ /* 0x000fc8000f8e02ff */
[----:B------:R-:W-:Y:S01]  /*93e0*/  IMAD R5, R7, UR5, R0 ;  /* 0x0000000507057c24 */ /* 0x000fe2000f8e0200 */
[----:B------:R-:W-:Y:S02]  /*93f0*/  ULDC.64 UR4, c[0x0][0xba8] ;  /* 0x0002ea0000047ab9 */ /* 0x000fe40000000a00 */
[----:B------:R-:W-:Y:S02]  /*9400*/  LEA R4, P0, R2, UR4, 0x2 ;  /* 0x0000000402047c11 */ /* 0x000fe4000f8010ff */
[----:B------:R-:W-:-:S04]  /*9410*/  IADD3 R3, R3, R5, RZ ;  /* 0x0000000503037210 */ /* 0x000fc80007ffe0ff */
[----:B------:R-:W-:Y:S01]  /*9420*/  LEA.HI.X R5, R2, UR5, R3, 0x2, P0 ;  /* 0x0000000502057c11 */ /* 0x000fe200080f1403 */
[----:B------:R-:W-:-:S05]  /*9430*/  IMAD.MOV.U32 R3, RZ, RZ, -0x800000 ;  /* 0xff800000ff037424 */ /* 0x000fca00078e00ff */
[----:B------:R0:W-:Y:S01]  /*9440*/  STG.E desc[UR42][R4.64], R3 ;  /* 0x0000000304007986 */ /* 0x0001e2000c10192a */
[----:B------:R-:W-:Y:S05]  /*9450*/  BRA `(.L_x_3003) ;  /* 0x00000044007c7947 */ /* 0x000fea0003800000 */
.L_x_3001:
[----:B------:R-:W-:-:S08]  /*9460*/  NOP ;  /* 0x0000000000007918 */ /* 0x000fd00000000000 */
[----:B-1----:R-:W0:-:S00]  /*9470*/  USETMAXREG.DEALLOC.CTAPOOL 0x18 ;  /* 0x00000018000079c8 */ /* 0x002e0000080e0500 */
        /* <DEDUP_REMOVED lines=16> */
.L_x_3040:
[----:B------:R-:W-:Y:S01]  /*9580*/  ULDC UR7, c[0x0][0xc50] ;  /* 0x0003140000077ab9 */ /* 0x000fe20000000800 */
[----:B------:R-:W-:Y:S01]  /*9590*/  UMOV UR36, UR6 ;  /* 0x0000000600247c82 */ /* 0x000fe20008000000 */
[----:B------:R-:W-:-:S11]  /*95a0*/  UISETP.NE.AND UP0, UPT, UR7, 0x1, UPT ;  /* 0x000000010700788c */ /* 0x000fd6000bf05270 */
[----:B------:R-:W-:Y:S01]  /*95b0*/  @UP0 ULDC UR4, c[0x0][0xc54] ;  /* 0x0003150000040ab9 */ /* 0x000fe20000000800 */
[----:B------:R-:W-:Y:S01]  /*95c0*/  @UP0 ULDC UR8, c[0x0][0xc58] ;  /* 0x0003160000080ab9 */ /* 0x000fe20000000800 */
[----:B------:R-:W-:-:S04]  /*95d0*/  UIMAD.WIDE.U32 UR4, UR6, UR4, URZ ;  /* 0x00000004060472a5 */ /* 0x000fc8000f8e003f */
[----:B------:R-:W-:-:S12]  /*95e0*/  @UP0 USHF.R.U32.HI UR36, URZ, UR8, UR5 ;  /* 0x000000083f240299 */ /* 0x000fd80008011605 */
.L_x_3041:
        /* <DEDUP_REMOVED lines=39> */
[----:B------:R-:W-:Y:S01]  /*9860*/  IMAD.U32 R7, RZ, RZ, UR5 ;  /* 0x00000005ff077e24 */ /* 0x000fe2000f8e00ff */
[----:B------:R-:W-:-:S04]  /*9870*/  ULOP3.LUT UR5, UR5, UR4, URZ, 0x3c, !UPT ;  /* 0x0000000405057292 */ /* 0x000fc8000f8e3c3f */
[----:B------:R-:W-:Y:S02]  /*9880*/  IABS R2, R7 ;  /* 0x0000000700027213 */ /* 0x000fe40000000000 */
        /* <DEDUP_REMOVED lines=12> */
.L_x_3043:
[----:B0-----:R-:W2:Y:S01]  /*9950*/  LDL R3, [R1+0xc] ;  /* 0x00000c0001037983 */ /* 0x001ea20000100800 */
[----:B------:R-:W-:Y:S02]  /*9960*/  IMAD.MOV.U32 R6, RZ, RZ, RZ ;  /* 0x000000ffff067224 */ /* 0x000fe400078e00ff */
[----:B------:R-:W-:Y:S02]  /*9970*/  IMAD.MOV.U32 R9, RZ, RZ, 0x1 ;  /* 0x00000001ff097424 */ /* 0x000fe400078e00ff */
[----:B--2---:R-:W-:-:S05]  /*9980*/  IMAD R2, R3, UR40, RZ ;  /* 0x0000002803027c24 */ /* 0x004fca000f8e02ff */
[----:B------:R-:W-:Y:S01]  /*9990*/  VIADDMNMX R18, R2, R3, UR39, PT ;  /* 0x0000002702127e46 */ /* 0x000fe2000b800103 */
[----:B------:R0:W-:Y:S03]  /*99a0*/  STL [R1+0x8], R2 ;  /* 0x0000080201007387 */ /* 0x0001e60000100800 */
[----:B------:R-:W-:Y:S01]  /*99b0*/  ISETP.GT.AND P0, PT, R18, R2, PT ;  /* 0x000000021200720c */ /* 0x000fe20003f04270 */
[----:B------:R0:W-:-:S12]  /*99c0*/  STL [R1+0x10], R18 ;  /* 0x0000101201007387 */ /* 0x0001d80000100800 */
[----:B0-----:R-:W-:Y:S05]  /*99d0*/  @!P0 BRA `(.L_x_3042) ;  /* 0x0000003c005c8947 */ /* 0x001fea0003800000 */
        /* <DEDUP_REMOVED lines=23> */
.L_x_3044:
        /* <DEDUP_REMOVED lines=20> */
.L_x_3046:
        /* <DEDUP_REMOVED lines=15> */
.L_x_3045:
        /* <DEDUP_REMOVED lines=8> */
[----:B0-----:R-:W0:Y:S02]  /*9e00*/  LDC.64 R2, c[0x0][0x418] ;  /* 0x00010600ff027b82 */ /* 0x001e240000000a00 */
[----:B0-----:R-:W-:-:S04]  /*9e10*/  ISETP.NE.U32.AND P0, PT, R2, RZ, PT ;  /* 0x000000ff0200720c */ /* 0x001fc80003f05070 */
[----:B------:R-:W-:-:S04]  /*9e20*/  ISETP.NE.AND.EX P1, PT, R3, RZ, PT, P0 ;  /* 0x000000ff0300720c */ /* 0x000fc80003f25300 */
[----:B------:R-:W-:-:S05]  /*9e30*/  P2R R4, PR, RZ, 0x2 ;  /* 0x00000002ff047803 */ /* 0x000fca0000000000 */
[----:B------:R0:W-:Y:S01]  /*9e40*/  STL [R1], R4 ;  /* 0x0000000401007387 */ /* 0x0001e20000100800 */
[----:B--2---:R-:W-:Y:S02]  /*9e50*/  SHF.R.S32.HI R18, RZ, 0x1f, R17 ;  /* 0x0000001fff127819 */ /* 0x004fe40000011411 */
[----:B------:R-:W-:Y:S01]  /*9e60*/  SEL R16, R17, RZ, !P1 ;  /* 0x000000ff11107207 */ /* 0x000fe20004800000 */
[----:B0-----:R-:W-:Y:S06]  /*9e70*/  BRA.DIV UR4, `(.L_x_3047) ;  /* 0x0000003e049c7947 */ /* 0x001fec000b800000 */
[----:B------:R0:W1:Y:S02]  /*9e80*/  SHFL.IDX PT, R14, R19, RZ, 0x1f ;  /* 0x00001fff130e7589 */ /* 0x00006400000e0000 */
.L_x_3143:
[----:B------:R2:W-:Y:S01]  /*9e90*/  STL [R1+0x4], R0 ;  /* 0x0000040001007387 */ /* 0x0005e20000100800 */
[----:B-1----:R-:W-:Y:S02]  /*9ea0*/  ISETP.NE.AND P0, PT, R14, RZ, PT ;  /* 0x000000ff0e00720c */ /* 0x002fe40003f05270 */
[----:B------:R-:W-:-:S04]  /*9eb0*/  PLOP3.LUT P2, PT, PT, PT, PT, 0x8, 0x0 ;  /* 0x000000000000781c */ /* 0x000fc80003f4e170 */
[----:B0-----:R-:W-:-:S07]  /*9ec0*/  P2R R19, PR, RZ, 0x4 ;  /* 0x00000004ff137803 */ /* 0x001fce0000000000 */
[----:B--2---:R-:W-:Y:S05]  /*9ed0*/  @P0 BRA `(.L_x_3048) ;  /* 0x0000000000e00947 */ /* 0x004fea0003800000 */
[----:B------:R-:W-:-:S03]  /*9ee0*/  UMOV UR4, 0xffffffff ;  /* 0xffffffff00047882 */ /* 0x000fc60000000000 */
[----:B------:R-:W-:Y:S05]  /*9ef0*/  BRA.DIV UR4, `(.L_x_3049) ;  /* 0x0000003e049c7947 */ /* 0x000fea000b800000 */
[----:B------:R-:W-:-:S13]  /*9f00*/  ELECT P6, URZ, PT ;  /* 0x00000000003f782f */ /* 0x000fda00038c0000 */
.L_x_3146:
[----:B------:R-:W-:Y:S05]  /*9f10*/  @!P6 BRA `(.L_x_3048) ;  /* 0x0000000000d0e947 */ /* 0x000fea0003800000 */
[----:B------:R-:W-:Y:S01]  /*9f20*/  IMAD.MOV.U32 R16, RZ, RZ, R17 ;  /* 0x000000ffff107224 */ /* 0x000fe200078e0011 */
[----:B------:R-:W-:Y:S06]  /*9f30*/  @!P1 BRA `(.L_x_3050) ;  /* 0x00000000004c9947 */ /* 0x000fec0003800000 */
[----:B------:R-:W0:Y:S01]  /*9f40*/  LDC R6, c[0x0][0x43c] ;  /* 0x00010f00ff067b82 */ /* 0x000e220000000800 */
[----:B------:R-:W-:Y:S01]  /*9f50*/  IMAD.MOV.U32 R7, RZ, RZ, R0 ;  /* 0x000000ffff077224 */ /* 0x000fe200078e0000 */
[----:B------:R-:W-:Y:S01]  /*9f60*/  ULDC.64 UR4, c[0x0][0x428] ;  /* 0x00010a0000047ab9 */ /* 0x000fe20000000a00 */
[----:B0-----:R-:W-:-:S13]  /*9f70*/  ISETP.NE.AND P0, PT, R6, 0x1, PT ;  /* 0x000000010600780c */ /* 0x001fda0003f05270 */
[----:B------:R-:W0:Y:S02]  /*9f80*/  @P0 LDC.64 R4, c[0x0][0x440] ;  /* 0x00011000ff040b82 */ /* 0x000e240000000a00 */
[----:B0-----:R-:W-:-:S04]  /*9f90*/  @P0 IMAD.HI.U32 R0, R7, R4, RZ ;  /* 0x0000000407000227 */ /* 0x001fc800078e00ff */
[----:B------:R-:W-:Y:S01]  /*9fa0*/  IMAD.MOV.U32 R4, RZ, RZ, R7 ;  /* 0x000000ffff047224 */ /* 0x000fe200078e0007 */
[----:B------:R-:W-:Y:S01]  /*9fb0*/  @P0 SHF.R.U32.HI R4, RZ, R5, R0 ;  /* 0x00000005ff040219 */ /* 0x000fe20000011600 */
[----:B------:R-:W-:-:S04]  /*9fc0*/  IMAD R0, R18, UR4, RZ ;  /* 0x0000000412007c24 */ /* 0x000fc8000f8e02ff */
[----:B------:R-:W-:-:S04]  /*9fd0*/  IMAD.MOV R5, RZ, RZ, -R4 ;  /* 0x000000ffff057224 */ /* 0x000fc800078e0a04 */
[----:B------:R-:W-:Y:S01]  /*9fe0*/  IMAD R7, R6, R5, R7 ;  /* 0x0000000506077224 */ /* 0x000fe200078e0207 */
[----:B------:R-:W-:-:S04]  /*9ff0*/  SHF.R.S32.HI R5, RZ, 0x1f, R4 ;  /* 0x0000001fff057819 */ /* 0x000fc80000011404 */
[----:B------:R0:W-:Y:S01]  /*a000*/  STL [R1+0x4], R7 ;  /* 0x0000040701007387 */ /* 0x0001e20000100800 */
[----:B------:R-:W-:-:S03]  /*a010*/  IMAD.WIDE.U32 R4, R17, UR4, R4 ;  /* 0x0000000411047c25 */ /* 0x000fc6000f8e0004 */
[----:B------:R-:W-:Y:S01]  /*a020*/  LEA R2, P0, R4, R2, 0x2 ;  /* 0x0000000204027211 */ /* 0x000fe200078010ff */
[----:B0-----:R-:W-:-:S05]  /*a030*/  IMAD R7, R17, UR5, R0 ;  /* 0x0000000511077c24 */ /* 0x001fca000f8e0200 */
[----:B------:R-:W-:-:S04]  /*a040*/  IADD3 R0, R5, R7, RZ ;  /* 0x0000000705007210 */ /* 0x000fc80007ffe0ff */
[----:B------:R-:W-:-:S05]  /*a050*/  LEA.HI.X R3, R4, R3, R0, 0x2, P0 ;  /* 0x0000000304037211 */ /* 0x000fca00000f1400 */
[----:B------:R0:W5:Y:S02]  /*a060*/  LDG.E R16, desc[UR42][R2.64] ;  /* 0x0000002a02107981 */ /* 0x000164000c1e1900 */
.L_x_3050:
[----:B------:R-:W-:Y:S01]  /*a070*/  IMAD.MOV.U32 R0, RZ, RZ, 0x1 ;  /* 0x00000001ff007424 */ /* 0x000fe200078e00ff */
[----:B------:R-:W0:Y:S04]  /*a080*/  S2R R8, SR_TID.X ;  /* 0x0000000000087919 */ /* 0x000e280000002100 */
[----:B------:R-:W-:-:S04]  /*a090*/  SHF.L.U32 R0, R0, 0x1f, RZ ;  /* 0x0000001f00007819 */ /* 0x000fc800000006ff */
[----:B------:R-:W1:Y:S01]  /*a0a0*/  SYNCS.PHASECHK.TRANS64.TRYWAIT P0, [UR38+0x28c40], R0 ;  /* 0x028c4000ff0075a7 */ /* 0x000e620008000166 */
[----:B0-----:R-:W-:-:S04]  /*a0b0*/  LOP3.LUT R2, R8, 0x7f, RZ, 0xc0, !PT ;  /* 0x0000007f08027812 */ /* 0x001fc800078ec0ff */
[----:B------:R-:W-:Y:S01]  /*a0c0*/  ISETP.NE.AND P1, PT, R2, RZ, PT ;  /* 0x000000ff0200720c */ /* 0x000fe20003f25270 */
[----:B-1----:R-:W-:-:S12]  /*a0d0*/  @!P0 BRA `(.L_x_3051) ;  /* 0x0000003c00448947 */ /* 0x002fd80003800000 */
.L_x_3147:
[----:B------:R-:W-:Y:S05]  /*a0e0*/  @P1 BRA `(.L_x_3052) ;  /* 0x0000000000181947 */ /* 0x000fea0003800000 */
[----:B------:R-:W1:Y:S01]  /*a0f0*/  S2R R2, SR_TID.X ;  /* 0x0000000000027919 */ /* 0x000e620000002100 */
[----:B0-----:R-:W-:-:S04]  /*a100*/  IMAD.MOV.U32 R0, RZ, RZ, 0x2000 ;  /* 0x00002000ff007424 */ /* 0x001fc800078e00ff */
[----:B------:R2:W-:Y:S01]  /*a110*/  SYNCS.ARRIVE.TRANS64 RZ, [UR38+0x28c30], R0 ;  /* 0x028c3000ffff79a7 */ /* 0x0005e20008000026 */
[----:B-1----:R-:W-:-:S13]  /*a120*/  LOP3.LUT P0, RZ, R2, 0x1f, RZ, 0xc0, !PT ;  /* 0x0000001f02ff7812 */ /* 0x002fda000780c0ff */
[----:B--2---:R-:W-:Y:S05]  /*a130*/  @!P0 BRA `(.L_x_3052) ;  /* 0x0000000000048947 */ /* 0x004fea0003800000 */
[----:B------:R-:W-:Y:S01]  /*a140*/  BPT.TRAP 0x1 ;  /* 0x000000040000795c */ /* 0x000fe20000300000 */
.L_x_3052:
[----:B0-----:R-:W2:Y:S01]  /*a150*/  LDL R0, [R1+0x4] ;  /* 0x0000040001007983 */ /* 0x001ea20000100800 */
[----:B------:R-:W-:Y:S01]  /*a160*/  ULDC.64 UR4, c[0x0][0x198] ;  /* 0x0000660000047ab9 */ /* 0x000fe20000000a00 */
[----:B-----5:R-:W-:Y:S01]  /*a170*/  R2UR UR13, R16 ;  /* 0x00000000100d72ca */ /* 0x020fe200000e0000 */
[----:B------:R-:W-:Y:S01]  /*a180*/  UIADD3 UR4, UP0, UR4, 0x370, URZ ;  /* 0x0000037004047890 */ /* 0x000fe2000ff1e03f */
[----:B------:R-:W-:Y:S01]  /*a190*/  PLOP3.LUT P0, PT, PT, PT, PT, 0x80, 0x0 ;  /* 0x000000000000781c */ /* 0x000fe20003f0f070 */
[----:B------:R-:W-:Y:S02]  /*a1a0*/  UIADD3 UR8, UR38, 0x22400, URZ ;  /* 0x0002240026087890 */ /* 0x000fe4000fffe03f */
[----:B------:R-:W-:Y:S01]  /*a1b0*/  UIADD3 UR9, UR38, 0x28c30, URZ ;  /* 0x00028c3026097890 */ /* 0x000fe2000fffe03f */
[----:B------:R-:W-:Y:S01]  /*a1c0*/  P2R R19, PR, RZ, 0x1 ;  /* 0x00000001ff137803 */ /* 0x000fe20000000000 */
[----:B------:R-:W-:Y:S01]  /*a1d0*/  UIADD3.X UR5, URZ, UR5, URZ, UP0, !UPT ;  /* 0x000000053f057290 */ /* 0x000fe200087fe43f */
[----:B------:R-:W-:Y:S01]  /*a1e0*/  UMOV UR6, 0x0 ;  /* 0x0000000000067882 */ /* 0x000fe20000000000 */
[----:B------:R-:W-:Y:S01]  /*a1f0*/  UMOV UR7, 0x14f00000 ;  /* 0x14f0000000077882 */ /* 0x000fe20000000000 */
[----:B------:R-:W-:Y:S01]  /*a200*/  UMOV UR10, URZ ;  /* 0x0000003f000a7c82 */ /* 0x000fe20008000000 */
[----:B------:R-:W-:Y:S01]  /*a210*/  UMOV UR12, UR36 ;  /* 0x00000024000c7c82 */ /* 0x000fe20008000000 */
[----:B--2---:R-:W-:-:S13]  /*a220*/  R2UR UR11, R0 ;  /* 0x00000000000b72ca */ /* 0x004fda00000e0000 */
[----:B------:R-:W-:-:S09]  /*a230*/  USHF.L.U32 UR11, UR11, 0x6, URZ ;  /* 0x000000060b0b7899 */ /* 0x000fd2000800063f */
[----:B------:R0:W-:Y:S02]  /*a240*/  UTMALDG.4D [UR8], [UR4], desc[UR6] ;  /* 0x00000608040075b4 */ /* 0x0001e40008019000 */
[----:B0-----:R-:W-:Y:S01]  /*a250*/  NOP ;  /* 0x0000000000007918 */ /* 0x001fe20000000000 */
.L_x_3048:
        /* <DEDUP_REMOVED lines=11> */
[----:B------:R-:W-:Y:S01]  /*a310*/  MOV R8, 0x70 ;  /* 0x0000007000087802 */ /* 0x000fe20000000f00 */
[----:B------:R-:W0:Y:S01]  /*a320*/  LDC.64 R2, c[0x4][R2] ;  /* 0x0100000002027b82 */ /* 0x000e220000000a00 */
[----:B------:R-:W-:Y:S02]  /*a330*/  IMAD.U32 R5, RZ, RZ, UR5 ;  /* 0x00000005ff057e24 */ /* 0x000fe4000f8e00ff */
[----:B------:R-:W-:Y:S02]  /*a340*/  IMAD.U32 R6, RZ, RZ, UR6 ;  /* 0x00000006ff067e24 */ /* 0x000fe4000f8e00ff */
[----:B------:R-:W-:-:S02]  /*a350*/  IMAD.U32 R7, RZ, RZ, UR7 ;  /* 0x00000007ff077e24 */ /* 0x000fc4000f8e00ff */
[----:B------:R-:W-:Y:S02]  /*a360*/  IMAD.U32 R10, RZ, RZ, UR8 ;  /* 0x00000008ff0a7e24 */ /* 0x000fe4000f8e00ff */
[----:B------:R-:W-:Y:S02]  /*a370*/  IMAD.U32 R11, RZ, RZ, UR9 ;  /* 0x00000009ff0b7e24 */ /* 0x000fe4000f8e00ff */
[----:B------:R-:W-:Y:S02]  /*a380*/  IMAD.MOV.U32 R12, RZ, RZ, 0x1 ;  /* 0x00000001ff0c7424 */ /* 0x000fe400078e00ff */
[----:B------:R-:W-:-:S07]  /*a390*/  IMAD.MOV.U32 R13, RZ, RZ, RZ ;  /* 0x000000ffff0d7224 */ /* 0x000fce00078e00ff */
[----:B------:R-:W-:-:S07]  /*a3a0*/  LEPC R20, `(.L_x_3053) ;  /* 0x000000001014794e */ /* 0x000fce0000000000 */
[----:B0-----:R-:W-:Y:S05]  /*a3b0*/  CALL.ABS.NOINC R2 ;  /* 0x0000000002007343 */ /* 0x001fea0003c00000 */
.L_x_3053:
[----:B------:R-:W0:Y:S01]  /*a3c0*/  S2R R4, SR_CTAID.Z ;  /* 0x0000000000047919 */ /* 0x000e220000002700 */
[----:B------:R-:W1:Y:S01]  /*a3d0*/  LDC R9, c[0x0][0x448] ;  /* 0x00011200ff097b82 */ /* 0x000e620000000800 */
[----:B------:R-:W-:Y:S01]  /*a3e0*/  USHF.R.S32.HI UR4, URZ, 0x1f, UR36 ;  /* 0x0000001f3f047899 */ /* 0x000fe20008011424 */
[----:B------:R-:W2:Y:S01]  /*a3f0*/  S2R R12, SR_TID.X ;  /* 0x00000000000c7919 */ /* 0x000ea20000002100 */
[----:B------:R-:W-:Y:S02]  /*a400*/  ULDC.64 UR8, c[0x0][0x2d8] ;  /* 0x0000b60000087ab9 */ /* 0x000fe40000000a00 */
[----:B------:R-:W-:Y:S01]  /*a410*/  UIMAD UR6, UR4, UR8, URZ ;  /* 0x00000008040672a4 */ /* 0x000fe2000f8e023f */
[----:B------:R-:W3:Y:S02]  /*a420*/  S2R R10, SR_CTAID.X ;  /* 0x00000000000a7919 */ /* 0x000ee40000002500 */
[----:B------:R-:W4:Y:S01]  /*a430*/  LDC.64 R2, c[0x0][0x2e0] ;  /* 0x0000b800ff027b82 */ /* 0x000f220000000a00 */
[----:B------:R-:W-:-:S02]  /*a440*/  UIMAD.WIDE.U32 UR4, UR36, UR8, URZ ;  /* 0x00000008240472a5 */ /* 0x000fc4000f8e003f */
[----:B------:R-:W-:-:S04]  /*a450*/  UIMAD UR6, UR36, UR9, UR6 ;  /* 0x00000009240672a4 */ /* 0x000fc8000f8e0206 */
[----:B------:R-:W-:Y:S01]  /*a460*/  UIADD3 UR5, UR5, UR6, URZ ;  /* 0x0000000605057290 */ /* 0x000fe2000fffe03f */
[----:B-1----:R-:W-:Y:S02]  /*a470*/  ISETP.NE.AND P0, PT, R9, 0x1, PT ;  /* 0x000000010900780c */ /* 0x002fe40003f05270 */
[----:B0-----:R-:W-:Y:S02]  /*a480*/  SHF.R.S32.HI R5, RZ, 0x1f, R4 ;  /* 0x0000001fff057819 */ /* 0x001fe40000011404 */
[----:B--2---:R-:W-:-:S03]  /*a490*/  LOP3.LUT R11, R12, 0x7f, RZ, 0xc0, !PT ;  /* 0x0000007f0c0b7812 */ /* 0x004fc600078ec0ff */
[----:B----4-:R-:W-:-:S06]  /*a4a0*/  IMAD R0, R5, R2, RZ ;  /* 0x0000000205007224 */ /* 0x010fcc00078e02ff */
[----:B------:R-:W0:Y:S01]  /*a4b0*/  @P0 LDC R7, c[0x0][0x44c] ;  /* 0x00011300ff070b82 */ /* 0x000e220000000800 */
[C---:B------:R-:W-:Y:S02]  /*a4c0*/  IMAD R5, R4.reuse, R3, R0 ;  /* 0x0000000304057224 */ /* 0x040fe400078e0200 */
[----:B------:R-:W-:Y:S01]  /*a4d0*/  IMAD.WIDE.U32 R2, R4, R2, UR4 ;  /* 0x0000000404027e25 */ /* 0x000fe2000f8e0002 */
[----:B------:R-:W-:-:S04]  /*a4e0*/  ULDC.64 UR4, c[0x0][0x2d0] ;  /* 0x0000b40000047ab9 */ /* 0x000fc80000000a00 */
[----:B------:R-:W1:Y:S01]  /*a4f0*/  @P0 LDC R0, c[0x0][0x450] ;  /* 0x00011400ff000b82 */ /* 0x000e620000000800 */
[----:B------:R-:W-:Y:S01]  /*a500*/  IMAD.IADD R3, R3, 0x1, R5 ;  /* 0x0000000103037824 */ /* 0x000fe200078e0205 */
[----:B------:R-:W-:Y:S01]  /*a510*/  SHF.R.U32.HI R5, RZ, 0x3, R11 ;  /* 0x00000003ff057819 */ /* 0x000fe2000001160b */
[----:B------:R-:W-:-:S05]  /*a520*/  IMAD.SHL.U32 R4, R12, 0x10, RZ ;  /* 0x000000100c047824 */ /* 0x000fca00078e00ff */
[----:B------:R-:W-:-:S05]  /*a530*/  LOP3.LUT R4, R5, 0x70, R4, 0xf8, !PT ;  /* 0x0000007005047812 */ /* 0x000fca00078ef804 */
[----:B---3--:R-:W-:-:S04]  /*a540*/  IMAD R6, R10, 0x40, R4 ;  /* 0x000000400a067824 */ /* 0x008fc800078e0204 */
[----:B0-----:R-:W-:-:S04]  /*a550*/  @P0 IMAD.HI.U32 R7, R6, R7, RZ ;  /* 0x0000000706070227 */ /* 0x001fc800078e00ff */
[----:B------:R-:W-:Y:S01]  /*a560*/  IMAD.MOV.U32 R4, RZ, RZ, R6 ;  /* 0x000000ffff047224 */ /* 0x000fe200078e0006 */
[----:B-1----:R-:W-:-:S05]  /*a570*/  @P0 SHF.R.U32.HI R4, RZ, R0, R7 ;  /* 0x00000000ff040219 */ /* 0x002fca0000011607 */
        /* <DEDUP_REMOVED lines=15> */
[----:B------:R-:W-:Y:S01]  /*a670*/  IADD3 R3, R3, R4, RZ ;  /* 0x0000000403037210 */ /* 0x000fe20007ffe0ff */
[----:B------:R-:W-:-:S03]  /*a680*/  IMAD.SHL.U32 R4, R11, 0x8, RZ ;  /* 0x000000080b047824 */ /* 0x000fc600078e00ff */
[----:B------:R-:W-:Y:S01]  /*a690*/  LEA.HI.X R3, R2, UR5, R3, 0x1, P0 ;  /* 0x0000000502037c11 */ /* 0x000fe200080f0c03 */
[----:B------:R-:W-:-:S05]  /*a6a0*/  IMAD.SHL.U32 R2, R12, 0x8, RZ ;  /* 0x000000080c027824 */ /* 0x000fca00078e00ff */
[C---:B------:R-:W-:Y:S02]  /*a6b0*/  LOP3.LUT R8, R2.reuse, 0x38, RZ, 0xc0, !PT ;  /* 0x0000003802087812 */ /* 0x040fe400078ec0ff */
[----:B------:R-:W-:Y:S02]  /*a6c0*/  LOP3.LUT R2, R2, 0x1f8, RZ, 0xc0, !PT ;  /* 0x000001f802027812 */ /* 0x000fe400078ec0ff */
[----:B------:R-:W-:Y:S01]  /*a6d0*/  ISETP.GE.AND P0, PT, R8, UR4, PT ;  /* 0x0000000408007c0c */ /* 0x000fe2000bf06270 */
[----:B------:R-:W-:Y:S01]  /*a6e0*/  UMOV UR4, 0xffffffff ;  /* 0xffffffff00047882 */ /* 0x000fe20000000000 */
[----:B------:R-:W-:-:S04]  /*a6f0*/  LOP3.LUT R7, R2, 0x38, R12, 0x78, !PT ;  /* 0x0000003802077812 */ /* 0x000fc800078e780c */
[----:B------:R-:W-:Y:S01]  /*a700*/  LOP3.LUT R4, R7, 0x200, R4, 0xf8, !PT ;  /* 0x0000020007047812 */ /* 0x000fe200078ef804 */
[----:B------:R-:W-:Y:S06]  /*a710*/  BRA.DIV UR4, `(.L_x_3054) ;  /* 0x0000003604cc7947 */ /* 0x000fec000b800000 */
[----:B------:R-:W0:Y:S01]  /*a720*/  SHFL.IDX PT, R7, R0, RZ, 0x181f ;  /* 0x00181fff00077589 */ /* 0x000e2200000e0000 */
[----:B------:R-:W-:Y:S01]  /*a730*/  ULDC UR4, c[0x0][0x288] ;  /* 0x0000a20000047ab9 */ /* 0x000fe20000000800 */
[----:B------:R-:W-:Y:S02]  /*a740*/  IMAD R5, R10, 0x40, R5 ;  /* 0x000000400a057824 */ /* 0x000fe400078e0205 */
[----:B------:R-:W1:Y:S01]  /*a750*/  SHFL.IDX PT, R6, R3, RZ, 0x181f ;  /* 0x00181fff03067589 */ /* 0x000e6200000e0000 */
[----:B------:R-:W-:Y:S02]  /*a760*/  IMAD R2, R9, UR4, RZ ;  /* 0x0000000409027c24 */ /* 0x000fe4000f8e02ff */
[C---:B------:R-:W-:Y:S01]  /*a770*/  VIADD R11, R5.reuse, 0x10 ;  /* 0x00000010050b7836 */ /* 0x040fe20000000000 */
[----:B------:R-:W2:Y:S02]  /*a780*/  SHFL.IDX PT, R14, R0, 0x1, 0x181f ;  /* 0x00381f00000e7f89 */ /* 0x000ea400000e0000 */
[----:B------:R-:W-:-:S13]  /*a790*/  ISETP.GE.AND P1, PT, R5, R2, PT ;  /* 0x000000020500720c */ /* 0x000fda0003f26270 */
[----:B------:R-:W-:Y:S02]  /*a7a0*/  @!P1 LEA R9, R4, UR38, 0x1 ;  /* 0x0000002604099c11 */ /* 0x000fe4000f8e08ff */
[----:B0-----:R-:W-:-:S05]  /*a7b0*/  @!P1 LEA R7, P2, R8, R7, 0x1 ;  /* 0x0000000708079211 */ /* 0x001fca00078408ff */
[----:B-1----:R-:W-:-:S05]  /*a7c0*/  @!P1 IMAD.X R6, RZ, RZ, R6, P2 ;  /* 0x000000ffff069224 */ /* 0x002fca00010e0606 */
[----:B------:R-:W-:-:S04]  /*a7d0*/  @!P1 LOP3.LUT R7, R7, R6, RZ, 0x3c, !PT ;  /* 0x0000000607079212 */ /* 0x000fc800078e3cff */
[----:B------:R-:W-:-:S04]  /*a7e0*/  @!P1 LOP3.LUT R6, R7, R6, RZ, 0x3c, !PT ;  /* 0x0000000607069212 */ /* 0x000fc800078e3cff */
[----:B------:R-:W-:-:S05]  /*a7f0*/  @!P1 LOP3.LUT R7, R7, R6, RZ, 0x3c, !PT ;  /* 0x0000000607079212 */ /* 0x000fca00078e3cff */
[----:B------:R0:W-:Y:S01]  /*a800*/  @!P1 LDGSTS.E.BYPASS.LTC128B.128 [R9+0x20400], desc[UR42][R6.64], !P0 ;  /* 0x2040000006099fae */ /* 0x0001e2000c101d6a */
[----:B------:R-:W-:Y:S01]  /*a810*/  ISETP.GE.AND P1, PT, R11, R2, PT ;  /* 0x000000020b00720c */ /* 0x000fe20003f26270 */
[----:B------:R-:W-:Y:S02]  /*a820*/  VIADD R11, R5, 0x20 ;  /* 0x00000020050b7836 */ /* 0x000fe40000000000 */
[----:B0-----:R-:W0:Y:S10]  /*a830*/  SHFL.IDX PT, R6, R3, 0x1, 0x181f ;  /* 0x00381f0003067f89 */ /* 0x001e3400000e0000 */
[----:B--2---:R-:W-:-:S02]  /*a840*/  @!P1 LEA R7, P2, R8, R14, 0x1 ;  /* 0x0000000e08079211 */ /* 0x004fc400078408ff */
[----:B------:R-:W-:Y:S01]  /*a850*/  @!P1 LEA R9, R4, UR38, 0x1 ;  /* 0x0000002604099c11 */ /* 0x000fe2000f8e08ff */
[----:B------:R-:W1:Y:S02]  /*a860*/  SHFL.IDX PT, R14, R0, 0x2, 0x181f ;  /* 0x00581f00000e7f89 */ /* 0x000e6400000e0000 */
[----:B0-----:R-:W-:-:S05]  /*a870*/  @!P1 IMAD.X R6, RZ, RZ, R6, P2 ;  /* 0x000000ffff069224 */ /* 0x001fca00010e0606 */
[----:B------:R-:W-:-:S04]  /*a880*/  @!P1 LOP3.LUT R7, R7, R6, RZ, 0x3c, !PT ;  /* 0x0000000607079212 */ /* 0x000fc800078e3cff */
[----:B------:R-:W-:-:S04]  /*a890*/  @!P1 LOP3.LUT R6, R7, R6, RZ, 0x3c, !PT ;  /* 0x0000000607069212 */ /* 0x000fc800078e3cff */
[----:B------:R-:W-:-:S05]  /*a8a0*/  @!P1 LOP3.LUT R7, R7, R6, RZ, 0x3c, !PT ;  /* 0x0000000607079212 */ /* 0x000fca00078e3cff */
[----:B------:R0:W-:Y:S01]  /*a8b0*/  @!P1 LDGSTS.E.BYPASS.LTC128B.128 [R9+0x20c00], desc[UR42][R6.64], !P0 ;  /* 0x20c0000006099fae */ /* 0x0001e2000c101d6a */
[----:B------:R-:W-:-:S03]  /*a8c0*/  ISETP.GE.AND P1, PT, R11, R2, PT ;  /* 0x000000020b00720c */ /* 0x000fc60003f26270 */
[----:B0-----:R-:W0:Y:S10]  /*a8d0*/  SHFL.IDX PT, R6, R3, 0x2, 0x181f ;  /* 0x00581f0003067f89 */ /* 0x001e3400000e0000 */
[----:B-1----:R-:W-:-:S02]  /*a8e0*/  @!P1 LEA R7, P2, R8, R14, 0x1 ;  /* 0x0000000e08079211 */ /* 0x002fc400078408ff */
[----:B------:R-:W-:Y:S01]  /*a8f0*/  @!P1 LEA R9, R4, UR38, 0x1 ;  /* 0x0000002604099c11 */ /* 0x000fe2000f8e08ff */
[----:B------:R-:W1:Y:S04]  /*a900*/  SHFL.IDX PT, R3, R3, 0x3, 0x181f ;  /* 0x00781f0003037f89 */ /* 0x000e6800000e0000 */
[----:B------:R2:W3:Y:S01]  /*a910*/  SHFL.IDX PT, R14, R0, 0x3, 0x181f ;  /* 0x00781f00000e7f89 */ /* 0x0004e200000e0000 */
[----:B0-----:R-:W-:-:S05]  /*a920*/  @!P1 IMAD.X R6, RZ, RZ, R6, P2 ;  /* 0x000000ffff069224 */ /* 0x001fca00010e0606 */
[----:B------:R-:W-:-:S04]  /*a930*/  @!P1 LOP3.LUT R7, R7, R6, RZ, 0x3c, !PT ;  /* 0x0000000607079212 */ /* 0x000fc800078e3cff */
[----:B------:R-:W-:-:S04]  /*a940*/  @!P1 LOP3.LUT R6, R7, R6, RZ, 0x3c, !PT ;  /* 0x0000000607069212 */ /* 0x000fc800078e3cff */
[----:B------:R-:W-:-:S05]  /*a950*/  @!P1 LOP3.LUT R7, R7, R6, RZ, 0x3c, !PT ;  /* 0x0000000607079212 */ /* 0x000fca00078e3cff */
[----:B-1-3--:R2:W-:Y:S02]  /*a960*/  @!P1 LDGSTS.E.BYPASS.LTC128B.128 [R9+0x21400], desc[UR42][R6.64], !P0 ;  /* 0x2140000006099fae */ /* 0x00a5e4000c101d6a */
.L_x_3156:
[----:B------:R-:W-:-:S04]  /*a970*/  IADD3 R5, R5, 0x30, RZ ;  /* 0x0000003005057810 */ /* 0x000fc80007ffe0ff */
[----:B------:R-:W-:-:S13]  /*a980*/  ISETP.GE.AND P1, PT, R5, R2, PT ;  /* 0x000000020500720c */ /* 0x000fda0003f26270 */
[----:B------:R-:W-:Y:S02]  /*a990*/  @!P1 LEA R2, P2, R8, R14, 0x1 ;  /* 0x0000000e08029211 */ /* 0x000fe400078408ff */
[----:B------:R-:W-:Y:S01]  /*a9a0*/  @!P1 LEA R5, R4, UR38, 0x1 ;  /* 0x0000002604059c11 */ /* 0x000fe2000f8e08ff */
[----:B------:R-:W-:Y:S02]  /*a9b0*/  IMAD.MOV.U32 R4, RZ, RZ, 0x1 ;  /* 0x00000001ff047424 */ /* 0x000fe400078e00ff */
[----:B------:R-:W-:-:S03]  /*a9c0*/  @!P1 IMAD.X R3, RZ, RZ, R3, P2 ;  /* 0x000000ffff039224 */ /* 0x000fc600010e0603 */
[----:B------:R-:W-:Y:S02]  /*a9d0*/  SHF.L.U32 R4, R4, 0x1f, RZ ;  /* 0x0000001f04047819 */ /* 0x000fe400000006ff */
[----:B------:R-:W-:Y:S01]  /*a9e0*/  @!PT LDS RZ, [RZ] ;  /* 0x00000000fffff984 */ /* 0x000fe20000000800 */
[----:B------:R-:W-:Y:S01]  /*a9f0*/  @!PT LDS RZ, [RZ] ;  /* 0x00000000fffff984 */ /* 0x000fe20000000800 */
[----:B------:R-:W-:Y:S01]  /*aa00*/  @!PT LDS RZ, [RZ] ;  /* 0x00000000fffff984 */ /* 0x000fe20000000800 */
[----:B------:R0:W-:Y:S01]  /*aa10*/  @!P1 LDGSTS.E.BYPASS.LTC128B.128 [R5+0x21c00], desc[UR42][R2.64], !P0 ;  /* 0x21c0000002059fae */ /* 0x0001e2000c101d6a */
[----:B------:R-:W-:Y:S01]  /*aa20*/  NOP ;  /* 0x0000000000007918 */ /* 0x000fe20000000000 */
[----:B------:R-:W-:Y:S02]  /*aa30*/  SYNCS.ARRIVE.TRANS64.RED.A0T1 RZ, [UR38+0x28c00], RZ ;  /* 0x028c00ffffff79a7 */ /* 0x000fe40008200426 */
[----:B------:R-:W-:Y:S01]  /*aa40*/  ARRIVES.LDGSTSBAR.64.TRANSCNT [UR38+0x28c00] ;  /* 0x028c0000ff0079b0 */ /* 0x000fe20008000aa6 */
[----:B------:R-:W-:Y:S01]  /*aa50*/  NOP ;  /* 0x0000000000007918 */ /* 0x000fe20000000000 */
[----:B------:R-:W-:Y:S01]  /*aa60*/  SYNCS.ARRIVE.TRANS64.A1T0 RZ, [UR38+0x28c00], RZ ;  /* 0x028c00ffffff79a7 */ /* 0x000fe20008100026 */
[----:B------:R-:W1:Y:S02]  /*aa70*/  SYNCS.PHASECHK.TRANS64.TRYWAIT P0, [UR38+0x28c20], R4 ;  /* 0x028c2004ff0075a7 */ /* 0x000e640008000166 */
[----:B01----:R-:W-:Y:S05]  /*aa80*/  @!P0 BRA `(.L_x_3055) ;  /* 0x0000003800388947 */ /* 0x003fea0003800000 */
.L_x_3157:
[----:B------:R-:W-:Y:S01]  /*aa90*/  ISETP.NE.AND P0, PT, R19, RZ, PT ;  /* 0x000000ff1300720c */ /* 0x000fe20003f05270 */
[----:B------:R-:W-:Y:S01]  /*aaa0*/  BSSY B0, `(.L_x_3056) ;  /* 0x000007f000007945 */ /* 0x000fe20003800000 */
[----:B--2---:R-:W-:-:S11]  /*aab0*/  IMAD.MOV.U32 R0, RZ, RZ, 0x1 ;  /* 0x00000001ff007424 */ /* 0x004fd600078e00ff */
[----:B------:R-:W-:Y:S05]  /*aac0*/  @!P0 BRA `(.L_x_3057) ;  /* 0x0000000400f08947 */ /* 0x000fea0003800000 */
[----:B------:R-:W1:Y:S01]  /*aad0*/  SYNCS.PHASECHK.TRANS64.TRYWAIT P0, [UR38+0x28c60], R4 ;  /* 0x028c6004ff0075a7 */ /* 0x000e620008000166 */
[----:B------:R-:W2:Y:S02]  /*aae0*/  S2R R2, SR_TID.X ;  /* 0x0000000000027919 */ /* 0x000ea40000002100 */
[----:B--2---:R-:W-:-:S04]  /*aaf0*/  LOP3.LUT R2, R2, 0x7f, RZ, 0xc0, !PT ;  /* 0x0000007f02027812 */ /* 0x004fc800078ec0ff */
[----:B------:R-:W-:Y:S01]  /*ab00*/  ISETP.NE.AND P1, PT, R2, RZ, PT ;  /* 0x000000ff0200720c */ /* 0x000fe20003f25270 */
[----:B-1----:R-:W-:-:S12]  /*ab10*/  @!P0 BRA `(.L_x_3058) ;  /* 0x00000038002c8947 */ /* 0x002fd80003800000 */
.L_x_3158:
[----:B------:R-:W-:Y:S04]  /*ab20*/  BSSY B1, `(.L_x_3059) ;  /* 0x0000008000017945 */ /* 0x000fe80003800000 */
[----:B------:R-:W-:Y:S05]  /*ab30*/  @P1 BRA `(.L_x_3060) ;  /* 0x0000000000181947 */ /* 0x000fea0003800000 */
[----:B0-----:R-:W0:Y:S01]  /*ab40*/  S2R R3, SR_TID.X ;  /* 0x0000000000037919 */ /* 0x001e220000002100 */
[----:B------:R-:W-:-:S04]  /*ab50*/  IMAD.MOV.U32 R2, RZ, RZ, 0x10000 ;  /* 0x00010000ff027424 */ /* 0x000fc800078e00ff */
[----:B------:R1:W-:Y:S01]  /*ab60*/  SYNCS.ARRIVE.TRANS64 RZ, [UR38+0x28c50], R2 ;  /* 0x028c5002ffff79a7 */ /* 0x0003e20008000026 */
[----:B0-----:R-:W-:-:S13]  /*ab70*/  LOP3.LUT P0, RZ, R3, 0x1f, RZ, 0xc0, !PT ;  /* 0x0000001f03ff7812 */ /* 0x001fda000780c0ff */
[----:B-1----:R-:W-:Y:S05]  /*ab80*/  @!P0 BRA `(.L_x_3060) ;  /* 0x0000000000048947 */ /* 0x002fea0003800000 */
[----:B------:R-:W-:Y:S01]  /*ab90*/  BPT.TRAP 0x1 ;  /* 0x000000040000795c */ /* 0x000fe20000300000 */
.L_x_3060:
[----:B------:R-:W-:Y:S05]  /*aba0*/  BSYNC B1 ;  /* 0x0000000000017941 */ /* 0x000fea0003800000 */
.L_x_3059:
[----:B------:R-:W2:Y:S01]  /*abb0*/  LDL.LU R2, [R1+0x4] ;  /* 0x0000040001027983 */ /* 0x000ea20000300800 */
[----:B------:R-:W-:Y:S01]  /*abc0*/  ULDC.64 UR4, c[0x0][0x198] ;  /* 0x0000660000047ab9 */ /* 0x000fe20000000a00 */
[----:B------:R-:W-:Y:S01]  /*abd0*/  PLOP3.LUT P0, PT, PT, PT, PT, 0x80, 0x0 ;  /* 0x000000000000781c */ /* 0x000fe20003f0f070 */
[----:B------:R-:W-:Y:S02]  /*abe0*/  UIADD3 UR4, UP0, UR4, 0x470, URZ ;  /* 0x0000047004047890 */ /* 0x000fe4000ff1e03f */
[----:B------:R-:W-:Y:S02]  /*abf0*/  UIADD3 UR8, UR38, 0x400, URZ ;  /* 0x0000040026087890 */ /* 0x000fe4000fffe03f */
[----:B------:R-:W-:Y:S02]  /*ac00*/  UIADD3 UR9, UR38, 0x28c50, URZ ;  /* 0x00028c5026097890 */ /* 0x000fe4000fffe03f */
[----:B------:R-:W-:Y:S01]  /*ac10*/  UIADD3.X UR5, URZ, UR5, URZ, UP0, !UPT ;  /* 0x000000053f057290 */ /* 0x000fe200087fe43f */
[----:B------:R-:W-:Y:S01]  /*ac20*/  UMOV UR6, 0x0 ;  /* 0x0000000000067882 */ /* 0x000fe20000000000 */
[----:B------:R-:W-:Y:S01]  /*ac30*/  UMOV UR7, 0x14f00000 ;  /* 0x14f0000000077882 */ /* 0x000fe20000000000 */
[----:B------:R-:W-:Y:S01]  /*ac40*/  UMOV UR10, URZ ;  /* 0x0000003f000a7c82 */ /* 0x000fe20008000000 */
[----:B--2---:R-:W-:-:S08]  /*ac50*/  IMAD.SHL.U32 R2, R2, 0x40, RZ ;  /* 0x0000004002027824 */ /* 0x004fd000078e00ff */
.L_x_3061:
        /* <DEDUP_REMOVED lines=10> */
[----:B------:R-:W-:Y:S01]  /*ad00*/  UMOV UR6, 0x0 ;  /* 0x0000000000067882 */ /* 0x000fe20000000000 */
[----:B------:R-:W-:Y:S01]  /*ad10*/  UMOV UR7, 0x14f00000 ;  /* 0x14f0000000077882 */ /* 0x000fe20000000000 */
[----:B------:R-:W-:-:S09]  /*ad20*/  UMOV UR10, 0x40 ;  /* 0x00000040000a7882 */ /* 0x000fd20000000000 */
.L_x_3062:
        /* <DEDUP_REMOVED lines=13> */
.L_x_3063:
        /* <DEDUP_REMOVED lines=13> */
.L_x_3064:
        /* <DEDUP_REMOVED lines=13> */
.L_x_3065:
        /* <DEDUP_REMOVED lines=13> */
.L_x_3066:
        /* <DEDUP_REMOVED lines=13> */
.L_x_3067:
        /* <DEDUP_REMOVED lines=13> */
.L_x_3068:
        /* <DEDUP_REMOVED lines=8> */
.L_x_3057:
[----:B------:R-:W-:Y:S05]  /*b290*/  BSYNC B0 ;  /* 0x0000000000007941 */ /* 0x000fea0003800000 */
.L_x_3056:
[----:B0-----:R-:W2:Y:S04]  /*b2a0*/  LDL.LU R4, [R1+0x10] ;  /* 0x0000100001047983 */ /* 0x001ea80000300800 */
[----:B------:R-:W3:Y:S01]  /*b2b0*/  LDL R3, [R1+0x8] ;  /* 0x0000080001037983 */ /* 0x000ee20000100800 */
[----:B------:R-:W-:Y:S02]  /*b2c0*/  IMAD.MOV.U32 R9, RZ, RZ, RZ ;  /* 0x000000ffff097224 */ /* 0x000fe400078e00ff */
[----:B------:R-:W-:Y:S02]  /*b2d0*/  IMAD.MOV.U32 R6, RZ, RZ, 0x1 ;  /* 0x00000001ff067424 */ /* 0x000fe400078e00ff */
[----:B--2---:R-:W-:-:S05]  /*b2e0*/  VIADD R7, R4, 0xfffffffe ;  /* 0xfffffffe04077836 */ /* 0x004fca0000000000 */
[----:B---3--:R-:W-:-:S13]  /*b2f0*/  ISETP.GE.AND P0, PT, R7, R3, PT ;  /* 0x000000030700720c */ /* 0x008fda0003f06270 */
[----:B------:R-:W-:Y:S05]  /*b300*/  @!P0 BRA `(.L_x_3042) ;  /* 0x0000002400108947 */ /* 0x000fea0003800000 */
[----:B------:R-:W2:Y:S01]  /*b310*/  LDL.LU R4, [R1+0xc] ;  /* 0x00000c0001047983 */ /* 0x000ea20000300800 */
[----:B------:R-:W-:Y:S01]  /*b320*/  UIADD3 UR4, UR40, 0x1, URZ ;  /* 0x0000000128047890 */ /* 0x000fe2000fffe03f */
[----:B------:R-:W-:Y:S01]  /*b330*/  LOP3.LUT R2, RZ, R3, RZ, 0x33, !PT ;  /* 0x00000003ff027212 */ /* 0x000fe200078e33ff */
[----:B------:R-:W-:-:S04]  /*b340*/  IMAD.MOV.U32 R6, RZ, RZ, 0x1 ;  /* 0x00000001ff067424 */ /* 0x000fc800078e00ff */
[----:B--2---:R-:W-:Y:S02]  /*b350*/  IMAD R0, R4, UR4, RZ ;  /* 0x0000000404007c24 */ /* 0x004fe4000f8e02ff */
[----:B------:R-:W0:Y:S03]  /*b360*/  S2R R4, SR_TID.X ;  /* 0x0000000000047919 */ /* 0x000e260000002100 */
[----:B------:R-:W-:-:S04]  /*b370*/  VIMNMX R0, R0, UR39, PT ;  /* 0x0000002700007c48 */ /* 0x000fc8000bfe0100 */
[----:B------:R-:W-:-:S04]  /*b380*/  IADD3 R3, -R0, RZ, RZ ;  /* 0x000000ff00037210 */ /* 0x000fc80007ffe1ff */
[----:B------:R-:W-:Y:S02]  /*b390*/  VIADDMNMX R3, R3, 0x1, R2, !PT ;  /* 0x0000000103037846 */ /* 0x000fe40007800102 */
[----:B------:R-:W-:-:S03]  /*b3a0*/  LOP3.LUT R2, RZ, R0, RZ, 0x33, !PT ;  /* 0x00000000ff027212 */ /* 0x000fc600078e33ff */
[----:B------:R-:W-:Y:S02]  /*b3b0*/  VIADD R5, R3, 0xfffffffe ;  /* 0xfffffffe03057836 */ /* 0x000fe40000000000 */
[----:B------:R-:W-:Y:S02]  /*b3c0*/  IMAD.IADD R3, R0, 0x1, R3 ;  /* 0x0000000100037824 */ /* 0x000fe400078e0203 */
[----:B------:R-:W-:Y:S01]  /*b3d0*/  IMAD.MOV.U32 R0, RZ, RZ, 0x1 ;  /* 0x00000001ff007424 */ /* 0x000fe200078e00ff */
[----:B------:R-:W-:Y:S02]  /*b3e0*/  ISETP.NE.AND P0, PT, R5, R2, PT ;  /* 0x000000020500720c */ /* 0x000fe40003f05270 */
[----:B------:R-:W-:Y:S02]  /*b3f0*/  LOP3.LUT R12, R3, 0x1, RZ, 0xc0, !PT ;  /* 0x00000001030c7812 */ /* 0x000fe400078ec0ff */
[----:B0-----:R-:W-:-:S09]  /*b400*/  LOP3.LUT R10, R4, 0x1f, RZ, 0xc0, !PT ;  /* 0x0000001f040a7812 */ /* 0x001fd200078ec0ff */
[----:B------:R-:W-:Y:S05]  /*b410*/  @!P0 BRA `(.L_x_3069) ;  /* 0x0000001400dc8947 */ /* 0x000fea0003800000 */
[----:B------:R-:W-:Y:S01]  /*b420*/  BSSY B0, `(.L_x_3069) ;  /* 0x0000176000007945 */ /* 0x000fe20003800000 */
[----:B------:R-:W-:Y:S02]  /*b430*/  IMAD.IADD R8, R3, 0x1, -R12 ;  /* 0x0000000103087824 */ /* 0x000fe400078e0a0c */
[----:B------:R-:W-:-:S07]  /*b440*/  IMAD.MOV.U32 R0, RZ, RZ, 0x1 ;  /* 0x00000001ff007424 */ /* 0x000fce00078e00ff */
.L_x_3110:
[----:B------:R-:W-:Y:S01]  /*b450*/  ISETP.NE.AND P0, PT, R19, RZ, PT ;  /* 0x000000ff1300720c */ /* 0x000fe20003f05270 */
[----:B------:R-:W-:Y:S01]  /*b460*/  VIADD R8, R8, 0xfffffffe ;  /* 0xfffffffe08087836 */ /* 0x000fe20000000000 */
[----:B------:R-:W-:Y:S04]  /*b470*/  BSSY B1, `(.L_x_3070) ;  /* 0x00000b6000017945 */ /* 0x000fe80003800000 */
[----:B------:R-:W-:-:S07]  /*b480*/  ISETP.NE.AND P1, PT, R8, RZ, PT ;  /* 0x000000ff0800720c */ /* 0x000fce0003f25270 */
[----:B0-----:R-:W-:Y:S06]  /*b490*/  @!P0 BRA `(.L_x_3071) ;  /* 0x0000000800cc8947 */ /* 0x001fec0003800000 */
[----:B------:R-:W2:Y:S01]  /*b4a0*/  LDL R2, [R1] ;  /* 0x0000000001027983 */ /* 0x000ea20000100800 */
[----:B------:R-:W-:Y:S01]  /*b4b0*/  IMAD.MOV.U32 R13, RZ, RZ, R7 ;  /* 0x000000ffff0d7224 */ /* 0x000fe200078e0007 */
[----:B--2---:R-:W-:-:S13]  /*b4c0*/  ISETP.NE.AND P0, PT, R2, RZ, PT ;  /* 0x000000ff0200720c */ /* 0x004fda0003f05270 */
[----:B------:R-:W-:Y:S05]  /*b4d0*/  @!P0 BRA `(.L_x_3072) ;  /* 0x00000000004c8947 */ /* 0x000fea0003800000 */
[----:B------:R-:W0:Y:S01]  /*b4e0*/  LDC R13, c[0x0][0x43c] ;  /* 0x00010f00ff0d7b82 */ /* 0x000e220000000800 */
[----:B------:R-:W-:Y:S01]  /*b4f0*/  MOV R11, R7 ;  /* 0x00000007000b7202 */ /* 0x000fe20000000f00 */
[----:B------:R-:W-:Y:S01]  /*b500*/  ULDC.64 UR4, c[0x0][0x428] ;  /* 0x00010a0000047ab9 */ /* 0x000fe20000000a00 */
[----:B0-----:R-:W-:-:S13]  /*b510*/  ISETP.NE.AND P0, PT, R13, 0x1, PT ;  /* 0x000000010d00780c */ /* 0x001fda0003f05270 */
[----:B------:R-:W0:Y:S02]  /*b520*/  @P0 LDC.64 R2, c[0x0][0x440] ;  /* 0x00011000ff020b82 */ /* 0x000e240000000a00 */
[----:B0-----:R-:W-:-:S05]  /*b530*/  @P0 IMAD.HI.U32 R2, R7, R2, RZ ;  /* 0x0000000207020227 */ /* 0x001fca00078e00ff */
[----:B------:R-:W-:Y:S01]  /*b540*/  @P0 SHF.R.U32.HI R11, RZ, R3, R2 ;  /* 0x00000003ff0b0219 */ /* 0x000fe20000011602 */
[----:B------:R-:W-:-:S03]  /*b550*/  IMAD R2, R18, UR4, RZ ;  /* 0x0000000412027c24 */ /* 0x000fc6000f8e02ff */
[--C-:B------:R-:W-:Y:S01]  /*b560*/  SHF.R.S32.HI R3, RZ, 0x1f, R11.reuse ;  /* 0x0000001fff037819 */ /* 0x100fe2000001140b */
        /* <DEDUP_REMOVED lines=10> */
.L_x_3072:
[----:B------:R-:W1:Y:S01]  /*b610*/  S2R R2, SR_TID.X ;  /* 0x0000000000027919 */ /* 0x000e620000002100 */
[----:B------:R-:W-:Y:S01]  /*b620*/  BSSY B2, `(.L_x_3073) ;  /* 0x0000006000027945 */ /* 0x000fe20003800000 */
[----:B-1----:R-:W-:Y:S02]  /*b630*/  LOP3.LUT R3, R2, 0x7f, RZ, 0xc0, !PT ;  /* 0x0000007f02037812 */ /* 0x002fe400078ec0ff */
[----:B------:R-:W-:Y:S02]  /*b640*/  SHF.L.U32 R2, R0, 0x1f, RZ ;  /* 0x0000001f00027819 */ /* 0x000fe400000006ff */
[----:B------:R-:W-:Y:S02]  /*b650*/  ISETP.NE.AND P2, PT, R3, RZ, PT ;  /* 0x000000ff0300720c */ /* 0x000fe40003f45270 */
[----:B------:R-:W1:Y:S02]  /*b660*/  SYNCS.PHASECHK.TRANS64.TRYWAIT P0, [UR38+0x28c48], R2 ;  /* 0x028c4802ff0075a7 */ /* 0x000e640008000166 */
[----:B-1----:R-:W-:Y:S09]  /*b670*/  @!P0 BRA `(.L_x_3074) ;  /* 0x0000002c006c8947 */ /* 0x002ff20003800000 */
.L_x_3159:
[----:B------:R-:W-:Y:S05]  /*b680*/  BSYNC B2 ;  /* 0x0000000000027941 */ /* 0x000fea0003800000 */
.L_x_3073:
[----:B------:R-:W-:Y:S04]  /*b690*/  BSSY B2, `(.L_x_3075) ;  /* 0x0000007000027945 */ /* 0x000fe80003800000 */
[----:B------:R-:W-:Y:S05]  /*b6a0*/  @P2 BRA `(.L_x_3076) ;  /* 0x0000000000142947 */ /* 0x000fea0003800000 */
[----:B------:R-:W-:Y:S01]  /*b6b0*/  ISETP.NE.AND P0, PT, R10, RZ, PT ;  /* 0x000000ff0a00720c */ /* 0x000fe20003f05270 */
[----:B-1----:R-:W-:-:S04]  /*b6c0*/  IMAD.MOV.U32 R3, RZ, RZ, 0x2000 ;  /* 0x00002000ff037424 */ /* 0x002fc800078e00ff */
[----:B------:R2:W-:Y:S08]  /*b6d0*/  SYNCS.ARRIVE.TRANS64 RZ, [UR38+0x28c38], R3 ;  /* 0x028c3803ffff79a7 */ /* 0x0005f00008000026 */
[----:B--2---:R-:W-:Y:S05]  /*b6e0*/  @!P0 BRA `(.L_x_3076) ;  /* 0x0000000000048947 */ /* 0x004fea0003800000 */
[----:B------:R-:W-:Y:S01]  /*b6f0*/  BPT.TRAP 0x1 ;  /* 0x000000040000795c */ /* 0x000fe20000300000 */
.L_x_3076:
[----:B------:R-:W-:Y:S05]  /*b700*/  BSYNC B2 ;  /* 0x0000000000027941 */ /* 0x000fea0003800000 */
.L_x_3075:
[----:B0-----:R-:W-:Y:S01]  /*b710*/  IMAD.MOV.U32 R4, RZ, RZ, RZ ;  /* 0x000000ffff047224 */ /* 0x001fe200078e00ff */
[----:B------:R-:W-:Y:S01]  /*b720*/  ULDC.64 UR4, c[0x0][0x198] ;  /* 0x0000660000047ab9 */ /* 0x000fe20000000a00 */
[----:B------:R-:W-:Y:S01]  /*b730*/  PLOP3.LUT P0, PT, PT, PT, PT, 0x80, 0x0 ;  /* 0x000000000000781c */ /* 0x000fe20003f0f070 */
[----:B------:R-:W-:Y:S01]  /*b740*/  UIADD3 UR4, UP0, UR4, 0x370, URZ ;  /* 0x0000037004047890 */ /* 0x000fe2000ff1e03f */
[----:B------:R-:W-:Y:S01]  /*b750*/  IMAD.SHL.U32 R5, R13, 0x40, RZ ;  /* 0x000000400d057824 */ /* 0x000fe200078e00ff */
[----:B------:R-:W-:Y:S01]  /*b760*/  R2UR UR34, R4 ;  /* 0x00000000042272ca */ /* 0x000fe200000e0000 */
[----:B------:R-:W-:Y:S02]  /*b770*/  UIADD3 UR32, UR38, 0x24400, URZ ;  /* 0x0002440026207890 */ /* 0x000fe4000fffe03f */
[----:B------:R-:W-:Y:S02]  /*b780*/  UIADD3 UR33, UR38, 0x28c38, URZ ;  /* 0x00028c3826217890 */ /* 0x000fe4000fffe03f */
[----:B------:R-:W-:Y:S01]  /*b790*/  UIADD3.X UR5, URZ, UR5, URZ, UP0, !UPT ;  /* 0x000000053f057290 */ /* 0x000fe200087fe43f */
[----:B------:R-:W-:Y:S01]  /*b7a0*/  UMOV UR6, 0x0 ;  /* 0x0000000000067882 */ /* 0x000fe20000000000 */
[----:B------:R-:W-:-:S10]  /*b7b0*/  UMOV UR7, 0x14f00000 ;  /* 0x14f0000000077882 */ /* 0x000fd40000000000 */
.L_x_3077:
[----:B------:R-:W-:-:S13]  /*b7c0*/  @P0 ELECT P3, URZ, PT ;  /* 0x00000000003f082f */ /* 0x000fda0003860000 */
[----:B-----5:R-:W-:Y:S02]  /*b7d0*/  @P3 R2UR UR37, R16 ;  /* 0x00000000102532ca */ /* 0x020fe400000e0000 */
        /* <DEDUP_REMOVED lines=8> */
.L_x_3160:
[----:B------:R-:W-:Y:S05]  /*b860*/  BSYNC B2 ;  /* 0x0000000000027941 */ /* 0x000fea0003800000 */
.L_x_3078:
[----:B------:R-:W-:Y:S01]  /*b870*/  BSSY B2, `(.L_x_3080) ;  /* 0x0000009000027945 */ /* 0x000fe20003800000 */
[----:B01----:R-:W-:Y:S02]  /*b880*/  IMAD.MOV.U32 R2, RZ, RZ, 0x0 ;  /* 0x00000000ff027424 */ /* 0x003fe400078e00ff */
[----:B------:R-:W-:Y:S01]  /*b890*/  IMAD.MOV.U32 R3, RZ, RZ, 0x14f00000 ;  /* 0x14f00000ff037424 */ /* 0x000fe200078e00ff */
[----:B------:R-:W-:Y:S06]  /*b8a0*/  @P2 BRA `(.L_x_3081) ;  /* 0x0000000000142947 */ /* 0x000fec0003800000 */
[----:B------:R-:W-:Y:S02]  /*b8b0*/  ISETP.NE.AND P0, PT, R10, RZ, PT ;  /* 0x000000ff0a00720c */ /* 0x000fe40003f05270 */
[----:B------:R-:W-:-:S04]  /*b8c0*/  MOV R11, 0x10000 ;  /* 0x00010000000b7802 */ /* 0x000fc80000000f00 */
[----:B------:R0:W-:Y:S07]  /*b8d0*/  SYNCS.ARRIVE.TRANS64 RZ, [UR38+0x28c58], R11 ;  /* 0x028c580bffff79a7 */ /* 0x0001ee0008000026 */
[----:B------:R-:W-:Y:S05]  /*b8e0*/  @!P0 BRA `(.L_x_3081) ;  /* 0x0000000000048947 */ /* 0x000fea0003800000 */
[----:B------:R-:W-:Y:S01]  /*b8f0*/  BPT.TRAP 0x1 ;  /* 0x000000040000795c */ /* 0x000fe20000300000 */
.L_x_3081:
[----:B------:R-:W-:Y:S05]  /*b900*/  BSYNC B2 ;  /* 0x0000000000027941 */ /* 0x000fea0003800000 */
.L_x_3080:
[----:B------:R-:W-:Y:S01]  /*b910*/  R2UR UR10, R4 ;  /* 0x00000000040a72ca */ /* 0x000fe200000e0000 */
[----:B------:R-:W-:Y:S01]  /*b920*/  ULDC.64 UR4, c[0x0][0x198] ;  /* 0x0000660000047ab9 */ /* 0x000fe20000000a00 */
[----:B------:R-:W-:Y:S01]  /*b930*/  R2UR UR6, R2 ;  /* 0x00000000020672ca */ /* 0x000fe200000e0000 */
[----:B------:R-:W-:Y:S01]  /*b940*/  UIADD3 UR4, UP0, UR4, 0x470, URZ ;  /* 0x0000047004047890 */ /* 0x000fe2000ff1e03f */
[----:B------:R-:W-:Y:S01]  /*b950*/  R2UR UR7, R3 ;  /* 0x00000000030772ca */ /* 0x000fe200000e0000 */
[----:B------:R-:W-:Y:S01]  /*b960*/  UIADD3 UR8, UR38, 0x10400, URZ ;  /* 0x0001040026087890 */ /* 0x000fe2000fffe03f */
[----:B------:R-:W-:Y:S01]  /*b970*/  PLOP3.LUT P0, PT, PT, PT, PT, 0x80, 0x0 ;  /* 0x000000000000781c */ /* 0x000fe20003f0f070 */
[----:B------:R-:W-:Y:S02]  /*b980*/  UIADD3 UR9, UR38, 0x28c58, URZ ;  /* 0x00028c5826097890 */ /* 0x000fe4000fffe03f */
[----:B------:R-:W-:-:S12]  /*b990*/  UIADD3.X UR5, URZ, UR5, URZ, UP0, !UPT ;  /* 0x000000053f057290 */ /* 0x000fd800087fe43f */
.L_x_3082:
        /* <DEDUP_REMOVED lines=8> */
[----:B------:R-:W-:Y:S01]  /*ba20*/  R2UR UR6, R2 ;  /* 0x00000000020672ca */ /* 0x000fe200000e0000 */
[----:B------:R-:W-:Y:S01]  /*ba30*/  UIADD3 UR8, UR38, 0x12400, URZ ;  /* 0x0001240026087890 */ /* 0x000fe2000fffe03f */
[----:B------:R-:W-:Y:S01]  /*ba40*/  R2UR UR7, R3 ;  /* 0x00000000030772ca */ /* 0x000fe200000e0000 */
[----:B------:R-:W-:Y:S01]  /*ba50*/  UMOV UR10, 0x40 ;  /* 0x00000040000a7882 */ /* 0x000fe20000000000 */
[----:B------:R-:W-:-:S13]  /*ba60*/  PLOP3.LUT P0, PT, PT, PT, PT, 0x80, 0x0 ;  /* 0x000000000000781c */ /* 0x000fda0003f0f070 */
.L_x_3083:
        /* <DEDUP_REMOVED lines=13> */
.L_x_3084:
        /* <DEDUP_REMOVED lines=13> */
.L_x_3085:
        /* <DEDUP_REMOVED lines=13> */
.L_x_3086:
        /* <DEDUP_REMOVED lines=13> */
.L_x_3087:
        /* <DEDUP_REMOVED lines=13> */
.L_x_3088:
        /* <DEDUP_REMOVED lines=13> */
.L_x_3089:
        /* <DEDUP_REMOVED lines=8> */
.L_x_3071:
[----:B------:R-:W-:Y:S05]  /*bfd0*/  BSYNC B1 ;  /* 0x0000000000017941 */ /* 0x000fea0003800000 */
.L_x_3070:
[----:B------:R-:W-:Y:S01]  /*bfe0*/  ISETP.NE.AND P3, PT, R19, RZ, PT ;  /* 0x000000ff1300720c */ /* 0x000fe20003f65270 */
[----:B------:R-:W-:Y:S01]  /*bff0*/  BSSY B1, `(.L_x_3090) ;  /* 0x00000b6000017945 */ /* 0x000fe20003800000 */
[----:B------:R-:W-:-:S11]  /*c000*/  LOP3.LUT R0, R0, 0x1, RZ, 0x3c, !PT ;  /* 0x0000000100007812 */ /* 0x000fd600078e3cff */
[----:B------:R-:W-:Y:S05]  /*c010*/  @!P3 BRA `(.L_x_3091) ;  /* 0x0000000800ccb947 */ /* 0x000fea0003800000 */
[----:B------:R-:W2:Y:S01]  /*c020*/  LDL R2, [R1] ;  /* 0x0000000001027983 */ /* 0x000ea20000100800 */
[----:B0-----:R-:W-:Y:S01]  /*c030*/  VIADD R11, R7, 0xffffffff ;  /* 0xffffffff070b7836 */ /* 0x001fe20000000000 */
        /* <DEDUP_REMOVED lines=15> */
[----:B------:R-:W-:Y:S02]  /*c130*/  ULDC.64 UR4, c[0x0][0x418] ;  /* 0x0001060000047ab9 */ /* 0x000fe40000000a00 */
[----:B------:R-:W-:Y:S01]  /*c140*/  LEA R4, P0, R2, UR4, 0x2 ;  /* 0x0000000402047c11 */ /* 0x000fe2000f8010ff */
[----:B------:R-:W-:-:S05]  /*c150*/  IMAD.IADD R3, R5, 0x1, R3 ;  /* 0x0000000105037824 */ /* 0x000fca00078e0203 */
[----:B------:R-:W-:-:S05]  /*c160*/  LEA.HI.X R5, R2, UR5, R3, 0x2, P0 ;  /* 0x0000000502057c11 */ /* 0x000fca00080f1403 */
[----:B------:R0:W5:Y:S02]  /*c170*/  LDG.E R16, desc[UR42][R4.64] ;  /* 0x0000002a04107981 */ /* 0x000164000c1e1900 */
.L_x_3092:
[----:B------:R-:W1:Y:S01]  /*c180*/  S2R R2, SR_TID.X ;  /* 0x0000000000027919 */ /* 0x000e620000002100 */
[----:B------:R-:W-:Y:S01]  /*c190*/  BSSY B2, `(.L_x_3093) ;  /* 0x0000006000027945 */ /* 0x000fe20003800000 */
[----:B-1----:R-:W-:Y:S02]  /*c1a0*/  LOP3.LUT R3, R2, 0x7f, RZ, 0xc0, !PT ;  /* 0x0000007f02037812 */ /* 0x002fe400078ec0ff */
[----:B------:R-:W-:Y:S02]  /*c1b0*/  SHF.L.U32 R2, R0, 0x1f, RZ ;  /* 0x0000001f00027819 */ /* 0x000fe400000006ff */
[----:B------:R-:W-:Y:S02]  /*c1c0*/  ISETP.NE.AND P2, PT, R3, RZ, PT ;  /* 0x000000ff0300720c */ /* 0x000fe40003f45270 */
[----:B------:R-:W1:Y:S02]  /*c1d0*/  SYNCS.PHASECHK.TRANS64.TRYWAIT P0, [UR38+0x28c40], R2 ;  /* 0x028c4002ff0075a7 */ /* 0x000e640008000166 */
[----:B-1----:R-:W-:Y:S09]  /*c1e0*/  @!P0 BRA `(.L_x_3094) ;  /* 0x0000002000c08947 */ /* 0x002ff20003800000 */
.L_x_3161:
[----:B------:R-:W-:Y:S05]  /*c1f0*/  BSYNC B2 ;  /* 0x0000000000027941 */ /* 0x000fea0003800000 */
.L_x_3093:
[----:B------:R-:W-:Y:S04]  /*c200*/  BSSY B2, `(.L_x_3095) ;  /* 0x0000007000027945 */ /* 0x000fe80003800000 */
[----:B------:R-:W-:Y:S05]  /*c210*/  @P2 BRA `(.L_x_3096) ;  /* 0x0000000000142947 */ /* 0x000fea0003800000 */
[----:B------:R-:W-:Y:S01]  /*c220*/  ISETP.NE.AND P0, PT, R10, RZ, PT ;  /* 0x000000ff0a00720c */ /* 0x000fe20003f05270 */
[----:B-1----:R-:W-:-:S04]  /*c230*/  IMAD.MOV.U32 R3, RZ, RZ, 0x2000 ;  /* 0x00002000ff037424 */ /* 0x002fc800078e00ff */
[----:B------:R2:W-:Y:S08]  /*c240*/  SYNCS.ARRIVE.TRANS64 RZ, [UR38+0x28c30], R3 ;  /* 0x028c3003ffff79a7 */ /* 0x0005f00008000026 */
[----:B--2---:R-:W-:Y:S05]  /*c250*/  @!P0 BRA `(.L_x_3096) ;  /* 0x0000000000048947 */ /* 0x004fea0003800000 */
[----:B------:R-:W-:Y:S01]  /*c260*/  BPT.TRAP 0x1 ;  /* 0x000000040000795c */ /* 0x000fe20000300000 */
.L_x_3096:
[----:B------:R-:W-:Y:S05]  /*c270*/  BSYNC B2 ;  /* 0x0000000000027941 */ /* 0x000fea0003800000 */
.L_x_3095:
        /* <DEDUP_REMOVED lines=11> */
.L_x_3097:
        /* <DEDUP_REMOVED lines=11> */
.L_x_3162:
[----:B------:R-:W-:Y:S05]  /*c3e0*/  BSYNC B2 ;  /* 0x0000000000027941 */ /* 0x000fea0003800000 */
.L_x_3098:
[----:B------:R-:W-:Y:S01]  /*c3f0*/  BSSY B2, `(.L_x_3100) ;  /* 0x0000009000027945 */ /* 0x000fe20003800000 */
[----:B01----:R-:W-:Y:S01]  /*c400*/  IMAD.MOV.U32 R2, RZ, RZ, 0x0 ;  /* 0x00000000ff027424 */ /* 0x003fe200078e00ff */
[----:B------:R-:W-:Y:S02]  /*c410*/  MOV R3, 0x14f00000 ;  /* 0x14f0000000037802 */ /* 0x000fe40000000f00 */
[----:B------:R-:W-:Y:S05]  /*c420*/  @P2 BRA `(.L_x_3101) ;  /* 0x0000000000142947 */ /* 0x000fea0003800000 */
[----:B------:R-:W-:Y:S01]  /*c430*/  ISETP.NE.AND P0, PT, R10, RZ, PT ;  /* 0x000000ff0a00720c */ /* 0x000fe20003f05270 */
[----:B------:R-:W-:-:S04]  /*c440*/  IMAD.MOV.U32 R5, RZ, RZ, 0x10000 ;  /* 0x00010000ff057424 */ /* 0x000fc800078e00ff */
[----:B------:R0:W-:Y:S08]  /*c450*/  SYNCS.ARRIVE.TRANS64 RZ, [UR38+0x28c50], R5 ;  /* 0x028c5005ffff79a7 */ /* 0x0001f00008000026 */
[----:B0-----:R-:W-:Y:S05]  /*c460*/  @!P0 BRA `(.L_x_3101) ;  /* 0x0000000000048947 */ /* 0x001fea0003800000 */
[----:B------:R-:W-:Y:S01]  /*c470*/  BPT.TRAP 0x1 ;  /* 0x000000040000795c */ /* 0x000fe20000300000 */
.L_x_3101:
[----:B------:R-:W-:Y:S05]  /*c480*/  BSYNC B2 ;  /* 0x0000000000027941 */ /* 0x000fea0003800000 */
.L_x_3100:
        /* <DEDUP_REMOVED lines=9> */
.L_x_3102:
        /* <DEDUP_REMOVED lines=10> */
[----:B------:R-:W-:Y:S01]  /*c5c0*/  R2UR UR7, R3 ;  /* 0x00000000030772ca */ /* 0x000fe200000e0000 */
[----:B------:R-:W-:Y:S01]  /*c5d0*/  UMOV UR10, 0x40 ;  /* 0x00000040000a7882 */ /* 0x000fe20000000000 */
[----:B------:R-:W-:-:S13]  /*c5e0*/  PLOP3.LUT P0, PT, PT, PT, PT, 0x80, 0x0 ;  /* 0x000000000000781c */ /* 0x000fda0003f0f070 */
.L_x_3103:
        /* <DEDUP_REMOVED lines=13> */
.L_x_3104:
        /* <DEDUP_REMOVED lines=13> */
.L_x_3105:
        /* <DEDUP_REMOVED lines=13> */
.L_x_3106:
        /* <DEDUP_REMOVED lines=13> */
.L_x_3107:
        /* <DEDUP_REMOVED lines=13> */
.L_x_3108:
        /* <DEDUP_REMOVED lines=13> */
.L_x_3109:
        /* <DEDUP_REMOVED lines=8> */
.L_x_3091:
[----:B------:R-:W-:Y:S05]  /*cb50*/  BSYNC B1 ;  /* 0x0000000000017941 */ /* 0x000fea0003800000 */
.L_x_3090:
[----:B------:R-:W-:Y:S01]  /*cb60*/  VIADD R7, R7, 0xfffffffe ;  /* 0xfffffffe07077836 */ /* 0x000fe20000000000 */
[----:B------:R-:W-:Y:S06]  /*cb70*/  @P1 BRA `(.L_x_3110) ;  /* 0xffffffe800341947 */ /* 0x000fec000383ffff */
[----:B------:R-:W-:Y:S05]  /*cb80*/  BSYNC B0 ;  /* 0x0000000000007941 */ /* 0x000fea0003800000 */
.L_x_3069:
[----:B------:R-:W-:-:S13]  /*cb90*/  ISETP.NE.AND P0, PT, R12, RZ, PT ;  /* 0x000000ff0c00720c */ /* 0x000fda0003f05270 */
[----:B------:R-:W-:Y:S05]  /*cba0*/  @!P0 BRA `(.L_x_3042) ;  /* 0x0000000800e88947 */ /* 0x000fea0003800000 */
[----:B------:R-:W-:Y:S01]  /*cbb0*/  ISETP.NE.AND P1, PT, R19, RZ, PT ;  /* 0x000000ff1300720c */ /* 0x000fe20003f25270 */
[----:B------:R-:W-:-:S12]  /*cbc0*/  BSSY B0, `(.L_x_3111) ;  /* 0x00000b5000007945 */ /* 0x000fd80003800000 */
[----:B------:R-:W-:Y:S05]  /*cbd0*/  @!P1 BRA `(.L_x_3112) ;  /* 0x0000000800cc9947 */ /* 0x000fea0003800000 */
[----:B------:R-:W2:Y:S02]  /*cbe0*/  LDL.LU R2, [R1] ;  /* 0x0000000001027983 */ /* 0x000ea40000300800 */
[----:B--2---:R-:W-:-:S13]  /*cbf0*/  ISETP.NE.AND P1, PT, R2, RZ, PT ;  /* 0x000000ff0200720c */ /* 0x004fda0003f25270 */
[----:B------:R-:W-:Y:S05]  /*cc00*/  @!P1 BRA `(.L_x_3113) ;  /* 0x00000000004c9947 */ /* 0x000fea0003800000 */
[----:B------:R-:W1:Y:S01]  /*cc10*/  LDC R4, c[0x0][0x43c] ;  /* 0x00010f00ff047b82 */ /* 0x000e620000000800 */
[----:B------:R-:W-:Y:S01]  /*cc20*/  IMAD.MOV.U32 R5, RZ, RZ, R7 ;  /* 0x000000ffff057224 */ /* 0x000fe200078e0007 */
[----:B------:R-:W-:Y:S02]  /*cc30*/  ULDC.64 UR4, c[0x0][0x428] ;  /* 0x00010a0000047ab9 */ /* 0x000fe40000000a00 */
[----:B------:R-:W-:-:S04]  /*cc40*/  IMAD R18, R18, UR4, RZ ;  /* 0x0000000412127c24 */ /* 0x000fc8000f8e02ff */
[----:B------:R-:W-:Y:S01]  /*cc50*/  IMAD R9, R17, UR5, R18 ;  /* 0x0000000511097c24 */ /* 0x000fe2000f8e0212 */
[----:B-1----:R-:W-:-:S13]  /*cc60*/  ISETP.NE.AND P0, PT, R4, 0x1, PT ;  /* 0x000000010400780c */ /* 0x002fda0003f05270 */
[----:B------:R-:W1:Y:S02]  /*cc70*/  @P0 LDC.64 R2, c[0x0][0x440] ;  /* 0x00011000ff020b82 */ /* 0x000e640000000a00 */
[----:B-1----:R-:W-:-:S05]  /*cc80*/  @P0 IMAD.HI.U32 R2, R7, R2, RZ ;  /* 0x0000000207020227 */ /* 0x002fca00078e00ff */
        /* <DEDUP_REMOVED lines=11> */
.L_x_3113:
[----:B------:R-:W2:Y:S01]  /*cd40*/  S2R R2, SR_TID.X ;  /* 0x0000000000027919 */ /* 0x000ea20000002100 */
[----:B------:R-:W-:Y:S01]  /*cd50*/  BSSY B1, `(.L_x_3114) ;  /* 0x0000006000017945 */ /* 0x000fe20003800000 */
[----:B--2---:R-:W-:Y:S02]  /*cd60*/  LOP3.LUT R3, R2, 0x7f, RZ, 0xc0, !PT ;  /* 0x0000007f02037812 */ /* 0x004fe400078ec0ff */
[----:B------:R-:W-:Y:S02]  /*cd70*/  SHF.L.U32 R2, R0, 0x1f, RZ ;  /* 0x0000001f00027819 */ /* 0x000fe400000006ff */
[----:B------:R-:W-:Y:S02]  /*cd80*/  ISETP.NE.AND P1, PT, R3, RZ, PT ;  /* 0x000000ff0300720c */ /* 0x000fe40003f25270 */
[----:B------:R-:W2:Y:S02]  /*cd90*/  SYNCS.PHASECHK.TRANS64.TRYWAIT P0, [UR38+0x28c48], R2 ;  /* 0x028c4802ff0075a7 */ /* 0x000ea40008000166 */
[----:B--2---:R-:W-:Y:S09]  /*cda0*/  @!P0 BRA `(.L_x_3115) ;  /* 0x0000001800008947 */ /* 0x004ff20003800000 */
.L_x_3163:
[----:B------:R-:W-:Y:S05]  /*cdb0*/  BSYNC B1 ;  /* 0x0000000000017941 */ /* 0x000fea0003800000 */
.L_x_3114:
[----:B------:R-:W-:Y:S04]  /*cdc0*/  BSSY B1, `(.L_x_3116) ;  /* 0x0000007000017945 */ /* 0x000fe80003800000 */
[----:B------:R-:W-:Y:S05]  /*cdd0*/  @P1 BRA `(.L_x_3117) ;  /* 0x0000000000141947 */ /* 0x000fea0003800000 */
[----:B------:R-:W-:Y:S01]  /*cde0*/  ISETP.NE.AND P0, PT, R10, RZ, PT ;  /* 0x000000ff0a00720c */ /* 0x000fe20003f05270 */
[----:B--2---:R-:W-:-:S04]  /*cdf0*/  IMAD.MOV.U32 R3, RZ, RZ, 0x2000 ;  /* 0x00002000ff037424 */ /* 0x004fc800078e00ff */
[----:B------:R3:W-:Y:S08]  /*ce00*/  SYNCS.ARRIVE.TRANS64 RZ, [UR38+0x28c38], R3 ;  /* 0x028c3803ffff79a7 */ /* 0x0007f00008000026 */
[----:B---3--:R-:W-:Y:S05]  /*ce10*/  @!P0 BRA `(.L_x_3117) ;  /* 0x0000000000048947 */ /* 0x008fea0003800000 */
[----:B------:R-:W-:Y:S01]  /*ce20*/  BPT.TRAP 0x1 ;  /* 0x000000040000795c */ /* 0x000fe20000300000 */
.L_x_3117:
[----:B------:R-:W-:Y:S05]  /*ce30*/  BSYNC B1 ;  /* 0x0000000000017941 */ /* 0x000fea0003800000 */
.L_x_3116:
[----:B------:R-:W-:Y:S01]  /*ce40*/  IMAD.MOV.U32 R4, RZ, RZ, RZ ;  /* 0x000000ffff047224 */ /* 0x000fe200078e00ff */
[----:B------:R-:W-:Y:S01]  /*ce50*/  ULDC.64 UR4, c[0x0][0x198] ;  /* 0x0000660000047ab9 */ /* 0x000fe20000000a00 */
[----:B------:R-:W-:Y:S01]  /*ce60*/  PLOP3.LUT P0, PT, PT, PT, PT, 0x80, 0x0 ;  /* 0x000000000000781c */ /* 0x000fe20003f0f070 */
[----:B------:R-:W-:Y:S01]  /*ce70*/  UIADD3 UR4, UP0, UR4, 0x370, URZ ;  /* 0x0000037004047890 */ /* 0x000fe2000ff1e03f */
[----:B------:R-:W-:Y:S01]  /*ce80*/  SHF.L.U32 R7, R7, 0x6, RZ ;  /* 0x0000000607077819 */ /* 0x000fe200000006ff */
[----:B------:R-:W-:Y:S01]  /*ce90*/  UIADD3 UR8, UR38, 0x24400, URZ ;  /* 0x0002440026087890 */ /* 0x000fe2000fffe03f */
[----:B------:R-:W-:Y:S01]  /*cea0*/  R2UR UR10, R4 ;  /* 0x00000000040a72ca */ /* 0x000fe200000e0000 */
[----:B------:R-:W-:Y:S02]  /*ceb0*/  UIADD3 UR9, UR38, 0x28c38, URZ ;  /* 0x00028c3826097890 */ /* 0x000fe4000fffe03f */
[----:B------:R-:W-:Y:S01]  /*cec0*/  UIADD3.X UR5, URZ, UR5, URZ, UP0, !UPT ;  /* 0x000000053f057290 */ /* 0x000fe200087fe43f */
[----:B------:R-:W-:Y:S01]  /*ced0*/  UMOV UR6, 0x0 ;  /* 0x0000000000067882 */ /* 0x000fe20000000000 */
[----:B------:R-:W-:-:S10]  /*cee0*/  UMOV UR7, 0x14f00000 ;  /* 0x14f0000000077882 */ /* 0x000fd40000000000 */
.L_x_3118:
[----:B------:R-:W-:-:S13]  /*cef0*/  @P0 ELECT P2, URZ, PT ;  /* 0x00000000003f082f */ /* 0x000fda0003840000 */
[----:B-----5:R-:W-:Y:S01]  /*cf00*/  @P2 R2UR UR13, R16 ;  /* 0x00000000100d22ca */ /* 0x020fe200000e0000 */
[----:B------:R-:W-:Y:S01]  /*cf10*/  UMOV UR12, UR36 ;  /* 0x00000024000c7c82 */ /* 0x000fe20008000000 */
[----:B------:R-:W-:Y:S02]  /*cf20*/  @P2 R2UR UR11, R7 ;  /* 0x00000000070b22ca */ /* 0x000fe400000e0000 */
[----:B------:R-:W-:Y:S02]  /*cf30*/  @P2 PLOP3.LUT P0, PT, P2, PT, PT, 0x8, 0x0 ;  /* 0x000000000000281c */ /* 0x000fe4000170e170 */
[----:B------:R-:W-:-:S09]  /*cf40*/  PLOP3.LUT P2, PT, PT, PT, PT, 0x8, 0x0 ;  /* 0x000000000000781c */ /* 0x000fd20003f4e170 */
[----:B------:R3:W-:Y:S02]  /*cf50*/  UTMALDG.4D [UR8], [UR4], desc[UR6] ;  /* 0x00000608040075b4 */ /* 0x0007e40008019000 */
[----:B---3--:R-:W-:Y:S05]  /*cf60*/  @P0 BRA.U.ANY `(.L_x_3118) ;  /* 0xfffffffd00e00947 */ /* 0x008fea000393ffff */
[----:B------:R-:W3:Y:S01]  /*cf70*/  SYNCS.PHASECHK.TRANS64.TRYWAIT P0, [UR38+0x28c68], R2 ;  /* 0x028c6802ff0075a7 */ /* 0x000ee20008000166 */
[----:B------:R-:W-:Y:S04]  /*cf80*/  BSSY B1, `(.L_x_3119) ;  /* 0x0000002000017945 */ /* 0x000fe80003800000 */
[----:B---3--:R-:W-:Y:S05]  /*cf90*/  @!P0 BRA `(.L_x_3120) ;  /* 0x00000014009c8947 */ /* 0x008fea0003800000 */
.L_x_3164:
[----:B------:R-:W-:Y:S05]  /*cfa0*/  BSYNC B1 ;  /* 0x0000000000017941 */ /* 0x000fea0003800000 */
.L_x_3119:
[----:B------:R-:W-:Y:S01]  /*cfb0*/  BSSY B1, `(.L_x_3121) ;  /* 0x0000009000017945 */ /* 0x000fe20003800000 */
[----:B--2---:R-:W-:Y:S02]  /*cfc0*/  IMAD.MOV.U32 R2, RZ, RZ, 0x0 ;  /* 0x00000000ff027424 */ /* 0x004fe400078e00ff */
[----:B------:R-:W-:Y:S01]  /*cfd0*/  IMAD.MOV.U32 R3, RZ, RZ, 0x14f00000 ;  /* 0x14f00000ff037424 */ /* 0x000fe200078e00ff */
[----:B------:R-:W-:Y:S06]  /*cfe0*/  @P1 BRA `(.L_x_3122) ;  /* 0x0000000000141947 */ /* 0x000fec0003800000 */
[----:B------:R-:W-:Y:S01]  /*cff0*/  ISETP.NE.AND P0, PT, R10, RZ, PT ;  /* 0x000000ff0a00720c */ /* 0x000fe20003f05270 */
[----:B------:R-:W-:-:S04]  /*d000*/  IMAD.MOV.U32 R5, RZ, RZ, 0x10000 ;  /* 0x00010000ff057424 */ /* 0x000fc800078e00ff */
[----:B------:R2:W-:Y:S08]  /*d010*/  SYNCS.ARRIVE.TRANS64 RZ, [UR38+0x28c58], R5 ;  /* 0x028c5805ffff79a7 */ /* 0x0005f00008000026 */
[----:B--2---:R-:W-:Y:S05]  /*d020*/  @!P0 BRA `(.L_x_3122) ;  /* 0x0000000000048947 */ /* 0x004fea0003800000 */
[----:B------:R-:W-:Y:S01]  /*d030*/  BPT.TRAP 0x1 ;  /* 0x000000040000795c */ /* 0x000fe20000300000 */
.L_x_3122:
[----:B------:R-:W-:Y:S05]  /*d040*/  BSYNC B1 ;  /* 0x0000000000017941 */ /* 0x000fea0003800000 */
.L_x_3121:
        /* <DEDUP_REMOVED lines=9> */
.L_x_3123:
        /* <DEDUP_REMOVED lines=8> */
[----:B------:R-:W-:Y:S01]  /*d160*/  R2UR UR6, R2 ;  /* 0x00000000020672ca */ /* 0x000fe200000e0000 */
[----:B------:R-:W-:Y:S01]  /*d170*/  UIADD3 UR8, UR38, 0x12400, URZ ;  /* 0x0001240026087890 */ /* 0x000fe2000fffe03f */
[----:B------:R-:W-:Y:S01]  /*d180*/  R2UR UR7, R3 ;  /* 0x00000000030772ca */ /* 0x000fe200000e0000 */
[----:B------:R-:W-:Y:S01]  /*d190*/  UMOV UR10, 0x40 ;  /* 0x00000040000a7882 */ /* 0x000fe20000000000 */
[----:B------:R-:W-:-:S13]  /*d1a0*/  PLOP3.LUT P0, PT, PT, PT, PT, 0x80, 0x0 ;  /* 0x000000000000781c */ /* 0x000fda0003f0f070 */
.L_x_3124:
        /* <DEDUP_REMOVED lines=13> */
.L_x_3125:
        /* <DEDUP_REMOVED lines=13> */
.L_x_3126:
        /* <DEDUP_REMOVED lines=13> */
.L_x_3127:
        /* <DEDUP_REMOVED lines=13> */
.L_x_3128:
        /* <DEDUP_REMOVED lines=13> */
.L_x_3129:
        /* <DEDUP_REMOVED lines=13> */
.L_x_3130:
        /* <DEDUP_REMOVED lines=8> */
.L_x_3112:
[----:B------:R-:W-:Y:S05]  /*d710*/  BSYNC B0 ;  /* 0x0000000000007941 */ /* 0x000fea0003800000 */
.L_x_3111:
[----:B------:R-:W-:Y:S01]  /*d720*/  LOP3.LUT R0, R0, 0x1, RZ, 0x3c, !PT ;  /* 0x0000000100007812 */ /* 0x000fe200078e3cff */
[----:B------:R-:W-:Y:S02]  /*d730*/  IMAD.MOV.U32 R6, RZ, RZ, RZ ;  /* 0x000000ffff067224 */ /* 0x000fe400078e00ff */
[----:B------:R-:W-:-:S07]  /*d740*/  IMAD.MOV.U32 R9, RZ, RZ, RZ ;  /* 0x000000ffff097224 */ /* 0x000fce00078e00ff */
.L_x_3042:
[----:B------:R-:W2:Y:S01]  /*d750*/  S2R R3, SR_CgaCtaId ;  /* 0x0000000000037919 */ /* 0x000ea20000008800 */
[----:B------:R-:W-:Y:S02]  /*d760*/  MOV R2, 0x400 ;  /* 0x0000040000027802 */ /* 0x000fe40000000f00 */
[----:B------:R-:W-:Y:S02]  /*d770*/  SHF.L.U32 R9, R9, 0x1f, RZ ;  /* 0x0000001f09097819 */ /* 0x000fe400000006ff */
[----:B--2---:R-:W-:-:S04]  /*d780*/  LEA R2, R3, R2, 0x18 ;  /* 0x0000000203027211 */ /* 0x004fc800078ec0ff */
[----:B------:R-:W2:Y:S02]  /*d790*/  SYNCS.PHASECHK.TRANS64.TRYWAIT P0, [R2+URZ+0x28c20], R9 ;  /* 0x028c2009020075a7 */ /* 0x000ea4000800017f */
[----:B--2---:R-:W-:Y:S05]  /*d7a0*/  @!P0 BRA `(.L_x_3131) ;  /* 0x0000000c00b08947 */ /* 0x004fea0003800000 */
.L_x_3165:
[----:B------:R-:W-:-:S03]  /*d7b0*/  UMOV UR4, 0xffffffff ;  /* 0xffffffff00047882 */ /* 0x000fc60000000000 */
[----:B------:R-:W-:Y:S05]  /*d7c0*/  BRA.DIV UR4, `(.L_x_3132) ;  /* 0x0000000e04bc7947 */ /* 0x000fea000b800000 */
[----:B------:R-:W3:Y:S02]  /*d7d0*/  S2R R3, SR_TID.X ;  /* 0x0000000000037919 */ /* 0x000ee40000002100 */
[----:B---3--:R-:W-:-:S04]  /*d7e0*/  SHF.R.U32.HI R3, RZ, 0x5, R3 ;  /* 0x00000005ff037819 */ /* 0x008fc80000011603 */
[----:B------:R-:W-:-:S05]  /*d7f0*/  LOP3.LUT R3, R3, 0x3, RZ, 0xc0, !PT ;  /* 0x0000000303037812 */ /* 0x000fca00078ec0ff */
[----:B------:R3:W4:Y:S02]  /*d800*/  SHFL.IDX PT, R14, R3, RZ, 0x1f ;  /* 0x00001fff030e7589 */ /* 0x00072400000e0000 */
.L_x_3168:
[----:B----4-:R-:W-:-:S13]  /*d810*/  ISETP.NE.AND P0, PT, R14, RZ, PT ;  /* 0x000000ff0e00720c */ /* 0x010fda0003f05270 */
[----:B------:R-:W-:Y:S05]  /*d820*/  @P0 BRA `(.L_x_3003) ;  /* 0x0000000000880947 */ /* 0x000fea0003800000 */
[----:B------:R-:W-:-:S03]  /*d830*/  UMOV UR4, 0xffffffff ;  /* 0xffffffff00047882 */ /* 0x000fc60000000000 */
[----:B------:R-:W-:Y:S05]  /*d840*/  BRA.DIV UR4, `(.L_x_3133) ;  /* 0x0000000e04d07947 */ /* 0x000fea000b800000 */
[----:B------:R-:W-:-:S13]  /*d850*/  ELECT P6, URZ, PT ;  /* 0x00000000003f782f */ /* 0x000fda00038c0000 */
.L_x_3171:
[----:B------:R-:W-:Y:S05]  /*d860*/  @!P6 BRA `(.L_x_3003) ;  /* 0x000000000078e947 */ /* 0x000fea0003800000 */
[----:B---3--:R-:W3:Y:S02]  /*d870*/  LDL.LU R3, [R1+0x14] ;  /* 0x0000140001037983 */ /* 0x008ee40000300800 */
[----:B---3--:R-:W-:-:S04]  /*d880*/  LOP3.LUT R3, R3, 0x2, RZ, 0xfc, !PT ;  /* 0x0000000203037812 */ /* 0x008fc800078efcff */
[----:B------:R-:W-:-:S13]  /*d890*/  ISETP.NE.AND P2, PT, R3, 0x3, PT ;  /* 0x000000030300780c */ /* 0x000fda0003f45270 */
[----:B------:R-:W-:Y:S05]  /*d8a0*/  @!P2 BRA `(.L_x_3134) ;  /* 0x000000000004a947 */ /* 0x000fea0003800000 */
[----:B------:R-:W-:Y:S01]  /*d8b0*/  BPT.TRAP 0x1 ;  /* 0x000000040000795c */ /* 0x000fe20000300000 */
.L_x_3134:
[----:B------:R-:W-:Y:S01]  /*d8c0*/  VIADD R8, R2, 0x28c40 ;  /* 0x00028c4002087836 */ /* 0x000fe20000000000 */
[----:B------:R-:W-:Y:S01]  /*d8d0*/  SHF.L.U32 R4, R0, 0x1f, RZ ;  /* 0x0000001f00047819 */ /* 0x000fe200000006ff */
[C---:B------:R-:W-:Y:S02]  /*d8e0*/  VIADD R3, R6.reuse, 0x1 ;  /* 0x0000000106037836 */ /* 0x040fe40000000000 */
[----:B------:R-:W-:-:S03]  /*d8f0*/  IMAD R7, R6, 0x8, R8 ;  /* 0x0000000806077824 */ /* 0x000fc600078e0208 */
[C---:B------:R-:W-:Y:S01]  /*d900*/  ISETP.NE.AND P1, PT, R3.reuse, 0x2, PT ;  /* 0x000000020300780c */ /* 0x040fe20003f25270 */
[----:B------:R-:W3:Y:S03]  /*d910*/  SYNCS.PHASECHK.TRANS64.TRYWAIT P0, [R7+URZ], R4 ;  /* 0x00000004070075a7 */ /* 0x000ee6000800017f */
[----:B------:R-:W-:Y:S02]  /*d920*/  SEL R5, RZ, 0x1, P1 ;  /* 0x00000001ff057807 */ /* 0x000fe40000800000 */
[----:B------:R-:W-:Y:S02]  /*d930*/  SEL R3, R3, RZ, P1 ;  /* 0x000000ff03037207 */ /* 0x000fe40000800000 */
[----:B------:R-:W-:Y:S02]  /*d940*/  LOP3.LUT R0, R0, R5, RZ, 0x3c, !PT ;  /* 0x0000000500007212 */ /* 0x000fe400078e3cff */
[----:B------:R-:W-:-:S02]  /*d950*/  LEA R5, R3, R8, 0x3 ;  /* 0x0000000803057211 */ /* 0x000fc400078e18ff */
[----:B------:R-:W-:Y:S01]  /*d960*/  SHF.L.U32 R0, R0, 0x1f, RZ ;  /* 0x0000001f00007819 */ /* 0x000fe200000006ff */
[----:B---3--:R-:W-:Y:S06]  /*d970*/  @!P0 BRA `(.L_x_3135) ;  /* 0x0000000c00a48947 */ /* 0x008fec0003800000 */
.L_x_3172:
[----:B------:R-:W4:Y:S02]  /*d980*/  SYNCS.PHASECHK.TRANS64.TRYWAIT P0, [R5+URZ], R0 ;  /* 0x00000000050075a7 */ /* 0x000f24000800017f */
[----:B----4-:R-:W-:Y:S05]  /*d990*/  @!P0 BRA `(.L_x_3136) ;  /* 0x0000000c00b08947 */ /* 0x010fea0003800000 */
.L_x_3173:
[----:B------:R-:W-:Y:S05]  /*d9a0*/  @!P2 BRA `(.L_x_3137) ;  /* 0x000000000004a947 */ /* 0x000fea0003800000 */
[----:B------:R-:W-:Y:S01]  /*d9b0*/  BPT.TRAP 0x1 ;  /* 0x000000040000795c */ /* 0x000fe20000300000 */
.L_x_3137:
[----:B--2---:R-:W-:-:S04]  /*d9c0*/  VIADD R2, R2, 0x28c60 ;  /* 0x00028c6002027836 */ /* 0x004fc80000000000 */
[----:B----4-:R-:W-:-:S04]  /*d9d0*/  IMAD R5, R6, 0x8, R2 ;  /* 0x0000000806057824 */ /* 0x010fc800078e0202 */
[----:B------:R-:W2:Y:S02]  /*d9e0*/  SYNCS.PHASECHK.TRANS64.TRYWAIT P0, [R5+URZ], R4 ;  /* 0x00000004050075a7 */ /* 0x000ea4000800017f */
[----:B--2---:R-:W-:Y:S05]  /*d9f0*/  @!P0 BRA `(.L_x_3138) ;  /* 0x0000000c00ac8947 */ /* 0x004fea0003800000 */
.L_x_3174:
[----:B------:R-:W-:-:S07]  /*da00*/  IMAD R3, R3, 0x8, R2 ;  /* 0x0000000803037824 */ /* 0x000fce00078e0202 */
.L_x_3139:
[----:B----4-:R4:W0:Y:S02]  /*da10*/  SYNCS.PHASECHK.TRANS64.TRYWAIT P0, [R3+URZ], R0 ;  /* 0x00000000030075a7 */ /* 0x010824000800017f */
[----:B0-----:R-:W-:Y:S05]  /*da20*/  @!P0 NANOSLEEP.SYNCS 0x989680 ;  /* 0x009896800000895d */ /* 0x001fea0003900000 */
[----:B------:R-:W0:Y:S02]  /*da30*/  @!P0 SYNCS.PHASECHK.TRANS64 P0, [R3+URZ], R0 ;  /* 0x00000000030085a7 */ /* 0x000e24000800007f */
[----:B0-----:R-:W-:Y:S05]  /*da40*/  @!P0 BRA `(.L_x_3139) ;  /* 0xfffffffc00f08947 */ /* 0x001fea000383ffff */
.L_x_3003:
[----:B------:R-:W-:Y:S05]  /*da50*/  BSYNC B6 ;  /* 0x0000000000067941 */ /* 0x000fea0003800000 */
.L_x_3000:
[----:B------:R-:W-:Y:S05]  /*da60*/  EXIT ;  /* 0x000000000000794d */ /* 0x000fea0003800000 */
.L_x_3008:
[----:B0-----:R-:W-:-:S04]  /*da70*/  IMAD.U32 R6, RZ, RZ, UR5 ;  /* 0x00000005ff067e24 */ /* 0x001fc8000f8e00ff */
[----:B------:R0:W1:Y:S03]  /*da80*/  SYNCS.PHASECHK.TRANS64.TRYWAIT P1, [R6+URZ+0x28c50], R5 ;  /* 0x028c5005060075a7 */ /* 0x000066000802017f */
[----:B-1----:R-:W-:Y:S05]  /*da90*/  @!P1 NANOSLEEP.SYNCS 0x989680 ;  /* 0x009896800000995d */ /* 0x002fea0003900000 */
[----:B------:R-:W1:Y:S02]  /*daa0*/  @!P1 SYNCS.PHASECHK.TRANS64 P1, [R6+URZ+0x28c50], R5 ;  /* 0x028c5005060095a7 */ /* 0x000e64000802007f */
[----:B-1----:R-:W-:Y:S05]  /*dab0*/  @!P1 BRA `(.L_x_3008) ;  /* 0xfffffffc00ec9947 */ /* 0x002fea000383ffff */
[----:B------:R-:W-:Y:S05]  /*dac0*/  BRA `(.L_x_3140) ;  /* 0xffffff3800587947 */ /* 0x000fea000383ffff */
.L_x_3013:
[----:B-1----:R-:W-:-:S04]  /*dad0*/  IMAD.U32 R6, RZ, RZ, UR7 ;  /* 0x00000007ff067e24 */ /* 0x002fc8000f8e00ff */
[----:B------:R1:W2:Y:S03]  /*dae0*/  SYNCS.PHASECHK.TRANS64.TRYWAIT P1, [R6+URZ+0x28c50], R5 ;  /* 0x028c5005060075a7 */ /* 0x0002a6000802017f */
[----:B--2---:R-:W-:Y:S05]  /*daf0*/  @!P1 NANOSLEEP.SYNCS 0x989680 ;  /* 0x009896800000995d */ /* 0x004fea0003900000 */
[----:B------:R-:W2:Y:S02]  /*db00*/  @!P1 SYNCS.PHASECHK.TRANS64 P1, [R6+URZ+0x28c50], R5 ;  /* 0x028c5005060095a7 */ /* 0x000ea4000802007f */
[----:B--2---:R-:W-:Y:S05]  /*db10*/  @!P1 BRA `(.L_x_3013) ;  /* 0xfffffffc00ec9947 */ /* 0x004fea000383ffff */
[----:B------:R-:W-:Y:S05]  /*db20*/  BRA `(.L_x_3012) ;  /* 0xffffff4400607947 */ /* 0x000fea000383ffff */
.L_x_3017:
[----:B0-----:R-:W-:-:S04]  /*db30*/  IMAD.U32 R6, RZ, RZ, UR36 ;  /* 0x00000024ff067e24 */ /* 0x001fc8000f8e00ff */
[----:B------:R0:W1:Y:S03]  /*db40*/  SYNCS.PHASECHK.TRANS64.TRYWAIT P1, [R6+URZ+0x28c00], R13 ;  /* 0x028c000d060075a7 */ /* 0x000066000802017f */
[----:B-1----:R-:W-:Y:S05]  /*db50*/  @!P1 NANOSLEEP.SYNCS 0x989680 ;  /* 0x009896800000995d */ /* 0x002fea0003900000 */
[----:B------:R-:W1:Y:S02]  /*db60*/  @!P1 SYNCS.PHASECHK.TRANS64 P1, [R6+URZ+0x28c00], R13 ;  /* 0x028c000d060095a7 */ /* 0x000e64000802007f */
[----:B-1----:R-:W-:Y:S05]  /*db70*/  @!P1 BRA `(.L_x_3017) ;  /* 0xfffffffc00ec9947 */ /* 0x002fea000383ffff */
[----:B------:R-:W-:Y:S05]  /*db80*/  BRA `(.L_x_3141) ;  /* 0xffffff5800587947 */ /* 0x000fea000383ffff */
.L_x_3021:
[----:B-1----:R-:W-:-:S04]  /*db90*/  IMAD.U32 R8, RZ, RZ, UR36 ;  /* 0x00000024ff087e24 */ /* 0x002fc8000f8e00ff */
[----:B------:R1:W2:Y:S03]  /*dba0*/  SYNCS.PHASECHK.TRANS64.TRYWAIT P2, [R8+URZ+0x28c30], R13 ;  /* 0x028c300d080075a7 */ /* 0x0002a6000804017f */
[----:B--2---:R-:W-:Y:S05]  /*dbb0*/  @!P2 NANOSLEEP.SYNCS 0x989680 ;  /* 0x009896800000a95d */ /* 0x004fea0003900000 */
[----:B------:R-:W2:Y:S02]  /*dbc0*/  @!P2 SYNCS.PHASECHK.TRANS64 P2, [R8+URZ+0x28c30], R13 ;  /* 0x028c300d0800a5a7 */ /* 0x000ea4000804007f */
[----:B--2---:R-:W-:Y:S05]  /*dbd0*/  @!P2 BRA `(.L_x_3021) ;  /* 0xfffffffc00eca947 */ /* 0x004fea000383ffff */
[----:B------:R-:W-:Y:S05]  /*dbe0*/  BRA `(.L_x_3020) ;  /* 0xffffff5800747947 */ /* 0x000fea000383ffff */
.L_x_3025:
[----:B---3--:R3:W4:Y:S02]  /*dbf0*/  SYNCS.PHASECHK.TRANS64.TRYWAIT P2, [R14+URZ+0x28c50], R13 ;  /* 0x028c500d0e0075a7 */ /* 0x008724000804017f */
[----:B----4-:R-:W-:Y:S05]  /*dc00*/  @!P2 NANOSLEEP.SYNCS 0x989680 ;  /* 0x009896800000a95d */ /* 0x010fea0003900000 */
[----:B------:R-:W4:Y:S02]  /*dc10*/  @!P2 SYNCS.PHASECHK.TRANS64 P2, [R14+URZ+0x28c50], R13 ;  /* 0x028c500d0e00a5a7 */ /* 0x000f24000804007f */
[----:B----4-:R-:W-:Y:S05]  /*dc20*/  @!P2 BRA `(.L_x_3025) ;  /* 0xfffffffc00f0a947 */ /* 0x010fea000383ffff */
[----:B------:R-:W-:Y:S05]  /*dc30*/  BRA `(.L_x_3024) ;  /* 0xffffff6800ec7947 */ /* 0x000fea000383ffff */
.L_x_3030:
[----:B--2---:R-:W-:-:S04]  /*dc40*/  IMAD.U32 R15, RZ, RZ, UR7 ;  /* 0x00000007ff0f7e24 */ /* 0x004fc8000f8e00ff */
[----:B------:R2:W3:Y:S03]  /*dc50*/  SYNCS.PHASECHK.TRANS64.TRYWAIT P3, [R15+URZ+0x28c30], R14 ;  /* 0x028c300e0f0075a7 */ /* 0x0004e6000806017f */
[----:B---3--:R-:W-:Y:S05]  /*dc60*/  @!P3 NANOSLEEP.SYNCS 0x989680 ;  /* 0x009896800000b95d */ /* 0x008fea0003900000 */
[----:B------:R-:W3:Y:S02]  /*dc70*/  @!P3 SYNCS.PHASECHK.TRANS64 P3, [R15+URZ+0x28c30], R14 ;  /* 0x028c300e0f00b5a7 */ /* 0x000ee4000806007f */
[----:B---3--:R-:W-:Y:S05]  /*dc80*/  @!P3 BRA `(.L_x_3030) ;  /* 0xfffffffc00ecb947 */ /* 0x008fea000383ffff */
[----:B------:R-:W-:Y:S05]  /*dc90*/  BRA `(.L_x_3029) ;  /* 0xffffff6c00c47947 */ /* 0x000fea000383ffff */
.L_x_3034:
[----:B---3--:R3:W4:Y:S02]  /*dca0*/  SYNCS.PHASECHK.TRANS64.TRYWAIT P3, [R171+URZ+0x28c50], R14 ;  /* 0x028c500eab0075a7 */ /* 0x008724000806017f */
[----:B----4-:R-:W-:Y:S05]  /*dcb0*/  @!P3 NANOSLEEP.SYNCS 0x989680 ;  /* 0x009896800000b95d */ /* 0x010fea0003900000 */
[----:B------:R-:W4:Y:S02]  /*dcc0*/  @!P3 SYNCS.PHASECHK.TRANS64 P3, [R171+URZ+0x28c50], R14 ;  /* 0x028c500eab00b5a7 */ /* 0x000f24000806007f */
[----:B----4-:R-:W-:Y:S05]  /*dcd0*/  @!P3 BRA `(.L_x_3034) ;  /* 0xfffffffc00f0b947 */ /* 0x010fea000383ffff */
[----:B------:R-:W-:Y:S05]  /*dce0*/  BRA `(.L_x_3033) ;  /* 0xffffff8000e07947 */ /* 0x000fea000383ffff */
.L_x_3047:
[----:B------:R-:W-:Y:S01]  /*dcf0*/  MOV R13, R19 ;  /* 0x00000013000d7202 */ /* 0x000fe20000000f00 */
[----:B------:R-:W-:Y:S02]  /*dd00*/  IMAD.MOV.U32 R12, RZ, RZ, RZ ;  /* 0x000000ffff0c7224 */ /* 0x000fe400078e00ff */
[----:B------:R-:W-:Y:S02]  /*dd10*/  IMAD.MOV.U32 R11, RZ, RZ, 0x1f ;  /* 0x0000001fff0b7424 */ /* 0x000fe400078e00ff */
[----:B------:R-:W-:-:S07]  /*dd20*/  IMAD.MOV.U32 R15, RZ, RZ, -0x1 ;  /* 0xffffffffff0f7424 */ /* 0x000fce00078e00ff */
[----:B------:R-:W-:Y:S05]  /*dd30*/  WARPSYNC.COLLECTIVE R15, `(.L_x_3142) ;  /* 0x000000000f087348 */ /* 0x000fea0003c00000 */
[----:B------:R0:W1:Y:S02]  /*dd40*/  SHFL.IDX P6, R14, R13, R12, R11 ;  /* 0x0000000c0d0e7389 */ /* 0x00006400000c000b */
[----:B01----:R-:W-:Y:S01]  /*dd50*/  ENDCOLLECTIVE ;  /* 0x000000000000791b */ /* 0x003fe20003800000 */
.L_x_3142:
[----:B------:R-:W-:Y:S05]  /*dd60*/  BRA `(.L_x_3143) ;  /* 0xffffffc000487947 */ /* 0x000fea000383ffff */
.L_x_3049:
[----:B------:R-:W-:Y:S01]  /*dd70*/  BSSY B0, `(.L_x_3144) ;  /* 0x0000006000007945 */ /* 0x000fe20003800000 */
[----:B------:R-:W-:-:S07]  /*dd80*/  IMAD.MOV.U32 R15, RZ, RZ, -0x1 ;  /* 0xffffffffff0f7424 */ /* 0x000fce00078e00ff */
[----:B------:R-:W-:Y:S05]  /*dd90*/  WARPSYNC.COLLECTIVE R15, `(.L_x_3145) ;  /* 0x000000000f0c7348 */ /* 0x000fea0003c00000 */
[----:B------:R-:W-:Y:S02]  /*dda0*/  ELECT P6, UR62, PT ;  /* 0x00000000003e782f */ /* 0x000fe400038c0000 */
[----:B------:R-:W-:Y:S01]  /*ddb0*/  MOV R14, UR62 ;  /* 0x0000003e000e7c02 */ /* 0x000fe20008000f00 */
[----:B------:R-:W-:Y:S10]  /*ddc0*/  ENDCOLLECTIVE ;  /* 0x000000000000791b */ /* 0x000ff40003800000 */
.L_x_3145:
[----:B------:R-:W-:Y:S05]  /*ddd0*/  BSYNC B0 ;  /* 0x0000000000007941 */ /* 0x000fea0003800000 */
.L_x_3144:
[----:B------:R-:W-:Y:S05]  /*dde0*/  BRA `(.L_x_3146) ;  /* 0xffffffc000487947 */ /* 0x000fea000383ffff */
.L_x_3051:
[----:B0-----:R-:W-:-:S04]  /*ddf0*/  IMAD.U32 R3, RZ, RZ, UR38 ;  /* 0x00000026ff037e24 */ /* 0x001fc8000f8e00ff */
[----:B------:R0:W1:Y:S03]  /*de00*/  SYNCS.PHASECHK.TRANS64.TRYWAIT P0, [R3+URZ+0x28c40], R0 ;  /* 0x028c4000030075a7 */ /* 0x000066000800017f */
[----:B-1----:R-:W-:Y:S05]  /*de10*/  @!P0 NANOSLEEP.SYNCS 0x989680 ;  /* 0x009896800000895d */ /* 0x002fea0003900000 */
[----:B------:R-:W1:Y:S02]  /*de20*/  @!P0 SYNCS.PHASECHK.TRANS64 P0, [R3+URZ+0x28c40], R0 ;  /* 0x028c4000030085a7 */ /* 0x000e64000800007f */
[----:B-1----:R-:W-:Y:S05]  /*de30*/  @!P0 BRA `(.L_x_3051) ;  /* 0xfffffffc00ec8947 */ /* 0x002fea000383ffff */
[----:B------:R-:W-:Y:S05]  /*de40*/  BRA `(.L_x_3147) ;  /* 0xffffffc000a47947 */ /* 0x000fea000383ffff */
.L_x_3054:
[----:B------:R-:W-:Y:S01]  /*de50*/  IMAD.MOV.U32 R13, RZ, RZ, R3 ;  /* 0x000000ffff0d7224 */ /* 0x000fe200078e0003 */
[----:B------:R-:W-:Y:S01]  /*de60*/  MOV R11, 0x181f ;  /* 0x0000181f000b7802 */ /* 0x000fe20000000f00 */
[----:B------:R-:W-:Y:S02]  /*de70*/  IMAD.MOV.U32 R12, RZ, RZ, RZ ;  /* 0x000000ffff0c7224 */ /* 0x000fe400078e00ff */
[----:B------:R-:W-:Y:S02]  /*de80*/  IMAD.MOV.U32 R15, RZ, RZ, -0x1 ;  /* 0xffffffffff0f7424 */ /* 0x000fe400078e00ff */
[----:B------:R-:W-:-:S07]  /*de90*/  IMAD R5, R10, 0x40, R5 ;  /* 0x000000400a057824 */ /* 0x000fce00078e0205 */
[----:B------:R-:W-:Y:S05]  /*dea0*/  WARPSYNC.COLLECTIVE R15, `(.L_x_3148) ;  /* 0x000000000f087348 */ /* 0x000fea0003c00000 */
[----:B------:R0:W1:Y:S02]  /*deb0*/  SHFL.IDX P6, R14, R13, R12, R11 ;  /* 0x0000000c0d0e7389 */ /* 0x00006400000c000b */
[----:B01----:R-:W-:Y:S01]  /*dec0*/  ENDCOLLECTIVE ;  /* 0x000000000000791b */ /* 0x003fe20003800000 */
.L_x_3148:
[----:B------:R-:W-:Y:S02]  /*ded0*/  VIADD R21, R5, 0x10 ;  /* 0x0000001005157836 */ /* 0x000fe40000000000 */
[----:B------:R-:W-:Y:S02]  /*dee0*/  IMAD.MOV.U32 R13, RZ, RZ, R0 ;  /* 0x000000ffff0d7224 */ /* 0x000fe400078e0000 */
[----:B------:R-:W-:-:S07]  /*def0*/  IMAD.MOV.U32 R6, RZ, RZ, R14 ;  /* 0x000000ffff067224 */ /* 0x000fce00078e000e */
[----:B------:R-:W-:Y:S05]  /*df00*/  WARPSYNC.COLLECTIVE R15, `(.L_x_3149) ;  /* 0x000000000f087348 */ /* 0x000fea0003c00000 */
[----:B------:R0:W1:Y:S02]  /*df10*/  SHFL.IDX P6, R14, R13, R12, R11 ;  /* 0x0000000c0d0e7389 */ /* 0x00006400000c000b */
[----:B01----:R-:W-:Y:S01]  /*df20*/  ENDCOLLECTIVE ;  /* 0x000000000000791b */ /* 0x003fe20003800000 */
.L_x_3149:
        /* <DEDUP_REMOVED lines=10> */
.L_x_3150:
[----:B------:R-:W-:-:S05]  /*dfd0*/  @!P1 LEA R7, P2, R8, R7, 0x1 ;  /* 0x0000000708079211 */ /* 0x000fca00078408ff */
[----:B------:R-:W-:-:S05]  /*dfe0*/  @!P1 IMAD.X R6, RZ, RZ, R6, P2 ;  /* 0x000000ffff069224 */ /* 0x000fca00010e0606 */
[----:B------:R-:W-:Y:S01]  /*dff0*/  @!P1 LOP3.LUT R7, R7, R6, RZ, 0x3c, !PT ;  /* 0x0000000607079212 */ /* 0x000fe200078e3cff */
[----:B------:R-:W-:-:S03]  /*e000*/  IMAD.MOV.U32 R13, RZ, RZ, R0 ;  /* 0x000000ffff0d7224 */ /* 0x000fc600078e0000 */
[----:B------:R-:W-:-:S04]  /*e010*/  @!P1 LOP3.LUT R6, R7, R6, RZ, 0x3c, !PT ;  /* 0x0000000607069212 */ /* 0x000fc800078e3cff */
[----:B------:R-:W-:-:S05]  /*e020*/  @!P1 LOP3.LUT R7, R7, R6, RZ, 0x3c, !PT ;  /* 0x0000000607079212 */ /* 0x000fca00078e3cff */
[----:B------:R-:W-:Y:S01]  /*e030*/  @!PT LDS RZ, [RZ] ;  /* 0x00000000fffff984 */ /* 0x000fe20000000800 */
[----:B------:R-:W-:Y:S01]  /*e040*/  @!PT LDS RZ, [RZ] ;  /* 0x00000000fffff984 */ /* 0x000fe20000000800 */
[----:B------:R-:W-:Y:S01]  /*e050*/  @!PT LDS RZ, [RZ] ;  /* 0x00000000fffff984 */ /* 0x000fe20000000800 */
[----:B------:R0:W-:Y:S01]  /*e060*/  @!P1 LDGSTS.E.BYPASS.LTC128B.128 [R9+0x20400], desc[UR42][R6.64], !P0 ;  /* 0x2040000006099fae */ /* 0x0001e2000c101d6a */
[----:B------:R-:W-:Y:S01]  /*e070*/  ISETP.GE.AND P1, PT, R21, R2, PT ;  /* 0x000000021500720c */ /* 0x000fe20003f26270 */
[----:B------:R-:W-:Y:S01]  /*e080*/  VIADD R21, R5, 0x20 ;  /* 0x0000002005157836 */ /* 0x000fe20000000000 */
[----:B0-----:R-:W-:-:S11]  /*e090*/  MOV R6, R14 ;  /* 0x0000000e00067202 */ /* 0x001fd60000000f00 */
[----:B------:R-:W-:Y:S05]  /*e0a0*/  WARPSYNC.COLLECTIVE R15, `(.L_x_3151) ;  /* 0x000000000f087348 */ /* 0x000fea0003c00000 */
[----:B------:R0:W1:Y:S02]  /*e0b0*/  SHFL.IDX P6, R14, R13, R12, R11 ;  /* 0x0000000c0d0e7389 */ /* 0x00006400000c000b */
[----:B01----:R-:W-:Y:S01]  /*e0c0*/  ENDCOLLECTIVE ;  /* 0x000000000000791b */ /* 0x003fe20003800000 */
.L_x_3151:
[----:B------:R-:W-:Y:S01]  /*e0d0*/  @!P1 LEA R9, R4, UR38, 0x1 ;  /* 0x0000002604099c11 */ /* 0x000fe2000f8e08ff */
[----:B------:R-:W-:Y:S02]  /*e0e0*/  IMAD.MOV.U32 R13, RZ, RZ, R3 ;  /* 0x000000ffff0d7224 */ /* 0x000fe400078e0003 */
[----:B------:R-:W-:Y:S01]  /*e0f0*/  IMAD.MOV.U32 R12, RZ, RZ, 0x2 ;  /* 0x00000002ff0c7424 */ /* 0x000fe200078e00ff */
[----:B------:R-:W-:-:S13]  /*e100*/  @!P1 LEA R7, P2, R8, R14, 0x1 ;  /* 0x0000000e08079211 */ /* 0x000fda00078408ff */
[----:B------:R-:W-:Y:S05]  /*e110*/  WARPSYNC.COLLECTIVE R15, `(.L_x_3152) ;  /* 0x000000000f087348 */ /* 0x000fea0003c00000 */
[----:B------:R0:W1:Y:S02]  /*e120*/  SHFL.IDX P6, R14, R13, R12, R11 ;  /* 0x0000000c0d0e7389 */ /* 0x00006400000c000b */
[----:B01----:R-:W-:Y:S01]  /*e130*/  ENDCOLLECTIVE ;  /* 0x000000000000791b */ /* 0x003fe20003800000 */
.L_x_3152:
[----:B------:R-:W-:-:S05]  /*e140*/  @!P1 IMAD.X R6, RZ, RZ, R6, P2 ;  /* 0x000000ffff069224 */ /* 0x000fca00010e0606 */
[----:B------:R-:W-:-:S04]  /*e150*/  @!P1 LOP3.LUT R7, R7, R6, RZ, 0x3c, !PT ;  /* 0x0000000607079212 */ /* 0x000fc800078e3cff */
[----:B------:R-:W-:Y:S01]  /*e160*/  @!P1 LOP3.LUT R6, R7, R6, RZ, 0x3c, !PT ;  /* 0x0000000607069212 */ /* 0x000fe200078e3cff */
[----:B------:R-:W-:-:S03]  /*e170*/  IMAD.MOV.U32 R13, RZ, RZ, R0 ;  /* 0x000000ffff0d7224 */ /* 0x000fc600078e0000 */
[----:B------:R-:W-:-:S05]  /*e180*/  @!P1 LOP3.LUT R7, R7, R6, RZ, 0x3c, !PT ;  /* 0x0000000607079212 */ /* 0x000fca00078e3cff */
[----:B------:R-:W-:Y:S01]  /*e190*/  @!PT LDS RZ, [RZ] ;  /* 0x00000000fffff984 */ /* 0x000fe20000000800 */
[----:B------:R-:W-:Y:S01]  /*e1a0*/  @!PT LDS RZ, [RZ] ;  /* 0x00000000fffff984 */ /* 0x000fe20000000800 */
[----:B------:R-:W-:Y:S01]  /*e1b0*/  @!PT LDS RZ, [RZ] ;  /* 0x00000000fffff984 */ /* 0x000fe20000000800 */
[----:B------:R0:W-:Y:S01]  /*e1c0*/  @!P1 LDGSTS.E.BYPASS.LTC128B.128 [R9+0x20c00], desc[UR42][R6.64], !P0 ;  /* 0x20c0000006099fae */ /* 0x0001e2000c101d6a */
[----:B------:R-:W-:Y:S01]  /*e1d0*/  ISETP.GE.AND P1, PT, R21, R2, PT ;  /* 0x000000021500720c */ /* 0x000fe20003f26270 */
[----:B0-----:R-:W-:-:S12]  /*e1e0*/  IMAD.MOV.U32 R6, RZ, RZ, R14 ;  /* 0x000000ffff067224 */ /* 0x001fd800078e000e */
[----:B------:R-:W-:Y:S05]  /*e1f0*/  WARPSYNC.COLLECTIVE R15, `(.L_x_3153) ;  /* 0x000000000f087348 */ /* 0x000fea0003c00000 */
[----:B------:R0:W1:Y:S02]  /*e200*/  SHFL.IDX P6, R14, R13, R12, R11 ;  /* 0x0000000c0d0e7389 */ /* 0x00006400000c000b */
[----:B01----:R-:W-:Y:S01]  /*e210*/  ENDCOLLECTIVE ;  /* 0x000000000000791b */ /* 0x003fe20003800000 */
.L_x_3153:
[----:B------:R-:W-:Y:S02]  /*e220*/  @!P1 LEA R9, R4, UR38, 0x1 ;  /* 0x0000002604099c11 */ /* 0x000fe4000f8e08ff */
[----:B------:R-:W-:Y:S01]  /*e230*/  MOV R13, R3 ;  /* 0x00000003000d7202 */ /* 0x000fe20000000f00 */
[----:B------:R-:W-:Y:S01]  /*e240*/  IMAD.MOV.U32 R12, RZ, RZ, 0x3 ;  /* 0x00000003ff0c7424 */ /* 0x000fe200078e00ff */
[----:B------:R-:W-:-:S13]  /*e250*/  @!P1 LEA R7, P2, R8, R14, 0x1 ;  /* 0x0000000e08079211 */ /* 0x000fda00078408ff */
[----:B------:R-:W-:Y:S05]  /*e260*/  WARPSYNC.COLLECTIVE R15, `(.L_x_3154) ;  /* 0x000000000f087348 */ /* 0x000fea0003c00000 */
[----:B------:R0:W1:Y:S02]  /*e270*/  SHFL.IDX P6, R14, R13, R12, R11 ;  /* 0x0000000c0d0e7389 */ /* 0x00006400000c000b */
[----:B01----:R-:W-:Y:S01]  /*e280*/  ENDCOLLECTIVE ;  /* 0x000000000000791b */ /* 0x003fe20003800000 */
.L_x_3154:
        /* <DEDUP_REMOVED lines=9> */
[----:B------:R-:W-:-:S07]  /*e320*/  IMAD.MOV.U32 R3, RZ, RZ, R14 ;  /* 0x000000ffff037224 */ /* 0x000fce00078e000e */
[----:B0-----:R-:W-:Y:S05]  /*e330*/  WARPSYNC.COLLECTIVE R15, `(.L_x_3155) ;  /* 0x000000000f087348 */ /* 0x001fea0003c00000 */
[----:B------:R1:W2:Y:S02]  /*e340*/  SHFL.IDX P6, R14, R13, R12, R11 ;  /* 0x0000000c0d0e7389 */ /* 0x0002a400000c000b */
[----:B012---:R-:W-:Y:S01]  /*e350*/  ENDCOLLECTIVE ;  /* 0x000000000000791b */ /* 0x007fe20003800000 */
.L_x_3155:
[----:B------:R-:W-:Y:S05]  /*e360*/  BRA `(.L_x_3156) ;  /* 0xffffffc400807947 */ /* 0x000fea000383ffff */
.L_x_3055:
[----:B0-----:R-:W-:-:S04]  /*e370*/  IMAD.U32 R3, RZ, RZ, UR38 ;  /* 0x00000026ff037e24 */ /* 0x001fc8000f8e00ff */
[----:B------:R0:W1:Y:S03]  /*e380*/  SYNCS.PHASECHK.TRANS64.TRYWAIT P0, [R3+URZ+0x28c20], R4 ;  /* 0x028c2004030075a7 */ /* 0x000066000800017f */
[----:B-1----:R-:W-:Y:S05]  /*e390*/  @!P0 NANOSLEEP.SYNCS 0x989680 ;  /* 0x009896800000895d */ /* 0x002fea0003900000 */
[----:B------:R-:W1:Y:S02]  /*e3a0*/  @!P0 SYNCS.PHASECHK.TRANS64 P0, [R3+URZ+0x28c20], R4 ;  /* 0x028c2004030085a7 */ /* 0x000e64000800007f */
[----:B-1----:R-:W-:Y:S05]  /*e3b0*/  @!P0 BRA `(.L_x_3055) ;  /* 0xfffffffc00ec8947 */ /* 0x002fea000383ffff */
[----:B------:R-:W-:Y:S05]  /*e3c0*/  BRA `(.L_x_3157) ;  /* 0xffffffc400b07947 */ /* 0x000fea000383ffff */
.L_x_3058:
[----:B0-----:R-:W-:-:S04]  /*e3d0*/  IMAD.U32 R3, RZ, RZ, UR38 ;  /* 0x00000026ff037e24 */ /* 0x001fc8000f8e00ff */
[----:B------:R0:W1:Y:S03]  /*e3e0*/  SYNCS.PHASECHK.TRANS64.TRYWAIT P0, [R3+URZ+0x28c60], R4 ;  /* 0x028c6004030075a7 */ /* 0x000066000800017f */
[----:B-1----:R-:W-:Y:S05]  /*e3f0*/  @!P0 NANOSLEEP.SYNCS 0x989680 ;  /* 0x009896800000895d */ /* 0x002fea0003900000 */
[----:B------:R-:W1:Y:S02]  /*e400*/  @!P0 SYNCS.PHASECHK.TRANS64 P0, [R3+URZ+0x28c60], R4 ;  /* 0x028c6004030085a7 */ /* 0x000e64000800007f */
[----:B-1----:R-:W-:Y:S05]  /*e410*/  @!P0 BRA `(.L_x_3058) ;  /* 0xfffffffc00ec8947 */ /* 0x002fea000383ffff */
[----:B------:R-:W-:Y:S05]  /*e420*/  BRA `(.L_x_3158) ;  /* 0xffffffc400bc7947 */ /* 0x000fea000383ffff */
.L_x_3074:
[----:B-1----:R-:W-:-:S04]  /*e430*/  IMAD.U32 R3, RZ, RZ, UR38 ;  /* 0x00000026ff037e24 */ /* 0x002fc8000f8e00ff */
[----:B------:R1:W2:Y:S03]  /*e440*/  SYNCS.PHASECHK.TRANS64.TRYWAIT P0, [R3+URZ+0x28c48], R2 ;  /* 0x028c4802030075a7 */ /* 0x0002a6000800017f */
[----:B--2---:R-:W-:Y:S05]  /*e450*/  @!P0 NANOSLEEP.SYNCS 0x989680 ;  /* 0x009896800000895d */ /* 0x004fea0003900000 */
[----:B------:R-:W2:Y:S02]  /*e460*/  @!P0 SYNCS.PHASECHK.TRANS64 P0, [R3+URZ+0x28c48], R2 ;  /* 0x028c4802030085a7 */ /* 0x000ea4000800007f */
[----:B--2---:R-:W-:Y:S05]  /*e470*/  @!P0 BRA `(.L_x_3074) ;  /* 0xfffffffc00ec8947 */ /* 0x004fea000383ffff */
[----:B------:R-:W-:Y:S05]  /*e480*/  BRA `(.L_x_3159) ;  /* 0xffffffd0007c7947 */ /* 0x000fea000383ffff */
.L_x_3079:
[----:B01----:R-:W-:-:S04]  /*e490*/  IMAD.U32 R3, RZ, RZ, UR38 ;  /* 0x00000026ff037e24 */ /* 0x003fc8000f8e00ff */
[----:B------:R0:W1:Y:S03]  /*e4a0*/  SYNCS.PHASECHK.TRANS64.TRYWAIT P0, [R3+URZ+0x28c68], R2 ;  /* 0x028c6802030075a7 */ /* 0x000066000800017f */
[----:B-1----:R-:W-:Y:S05]  /*e4b0*/  @!P0 NANOSLEEP.SYNCS 0x989680 ;  /* 0x009896800000895d */ /* 0x002fea0003900000 */
[----:B------:R-:W1:Y:S02]  /*e4c0*/  @!P0 SYNCS.PHASECHK.TRANS64 P0, [R3+URZ+0x28c68], R2 ;  /* 0x028c6802030085a7 */ /* 0x000e64000800007f */
[----:B-1----:R-:W-:Y:S05]  /*e4d0*/  @!P0 BRA `(.L_x_3079) ;  /* 0xfffffffc00ec8947 */ /* 0x002fea000383ffff */
[----:B------:R-:W-:Y:S05]  /*e4e0*/  BRA `(.L_x_3160) ;  /* 0xffffffd000dc7947 */ /* 0x000fea000383ffff */
.L_x_3094:
[----:B-1----:R-:W-:-:S04]  /*e4f0*/  IMAD.U32 R3, RZ, RZ, UR38 ;  /* 0x00000026ff037e24 */ /* 0x002fc8000f8e00ff */
[----:B------:R1:W2:Y:S03]  /*e500*/  SYNCS.PHASECHK.TRANS64.TRYWAIT P0, [R3+URZ+0x28c40], R2 ;  /* 0x028c4002030075a7 */ /* 0x0002a6000800017f */
[----:B--2---:R-:W-:Y:S05]  /*e510*/  @!P0 NANOSLEEP.SYNCS 0x989680 ;  /* 0x009896800000895d */ /* 0x004fea0003900000 */
[----:B------:R-:W2:Y:S02]  /*e520*/  @!P0 SYNCS.PHASECHK.TRANS64 P0, [R3+URZ+0x28c40], R2 ;  /* 0x028c4002030085a7 */ /* 0x000ea4000800007f */
[----:B--2---:R-:W-:Y:S05]  /*e530*/  @!P0 BRA `(.L_x_3094) ;  /* 0xfffffffc00ec8947 */ /* 0x004fea000383ffff */
[----:B------:R-:W-:Y:S05]  /*e540*/  BRA `(.L_x_3161) ;  /* 0xffffffdc00287947 */ /* 0x000fea000383ffff */
.L_x_3099:
[----:B01----:R-:W-:-:S04]  /*e550*/  MOV R3, UR38 ;  /* 0x0000002600037c02 */ /* 0x003fc80008000f00 */
[----:B------:R0:W1:Y:S03]  /*e560*/  SYNCS.PHASECHK.TRANS64.TRYWAIT P0, [R3+URZ+0x28c60], R2 ;  /* 0x028c6002030075a7 */ /* 0x000066000800017f */
[----:B-1----:R-:W-:Y:S05]  /*e570*/  @!P0 NANOSLEEP.SYNCS 0x989680 ;  /* 0x009896800000895d */ /* 0x002fea0003900000 */
[----:B------:R-:W1:Y:S02]  /*e580*/  @!P0 SYNCS.PHASECHK.TRANS64 P0, [R3+URZ+0x28c60], R2 ;  /* 0x028c6002030085a7 */ /* 0x000e64000800007f */
[----:B-1----:R-:W-:Y:S05]  /*e590*/  @!P0 BRA `(.L_x_3099) ;  /* 0xfffffffc00ec8947 */ /* 0x002fea000383ffff */
[----:B------:R-:W-:Y:S05]  /*e5a0*/  BRA `(.L_x_3162) ;  /* 0xffffffdc008c7947 */ /* 0x000fea000383ffff */
.L_x_3115:
[----:B--2---:R-:W-:-:S04]  /*e5b0*/  IMAD.U32 R3, RZ, RZ, UR38 ;  /* 0x00000026ff037e24 */ /* 0x004fc8000f8e00ff */
[----:B------:R2:W3:Y:S03]  /*e5c0*/  SYNCS.PHASECHK.TRANS64.TRYWAIT P0, [R3+URZ+0x28c48], R2 ;  /* 0x028c4802030075a7 */ /* 0x0004e6000800017f */
[----:B---3--:R-:W-:Y:S05]  /*e5d0*/  @!P0 NANOSLEEP.SYNCS 0x989680 ;  /* 0x009896800000895d */ /* 0x008fea0003900000 */
[----:B------:R-:W3:Y:S02]  /*e5e0*/  @!P0 SYNCS.PHASECHK.TRANS64 P0, [R3+URZ+0x28c48], R2 ;  /* 0x028c4802030085a7 */ /* 0x000ee4000800007f */
[----:B---3--:R-:W-:Y:S05]  /*e5f0*/  @!P0 BRA `(.L_x_3115) ;  /* 0xfffffffc00ec8947 */ /* 0x008fea000383ffff */
[----:B------:R-:W-:Y:S05]  /*e600*/  BRA `(.L_x_3163) ;  /* 0xffffffe400e87947 */ /* 0x000fea000383ffff */
.L_x_3120:
[----:B--2---:R-:W-:-:S04]  /*e610*/  IMAD.U32 R3, RZ, RZ, UR38 ;  /* 0x00000026ff037e24 */ /* 0x004fc8000f8e00ff */
[----:B------:R2:W3:Y:S03]  /*e620*/  SYNCS.PHASECHK.TRANS64.TRYWAIT P0, [R3+URZ+0x28c68], R2 ;  /* 0x028c6802030075a7 */ /* 0x0004e6000800017f */
[----:B---3--:R-:W-:Y:S05]  /*e630*/  @!P0 NANOSLEEP.SYNCS 0x989680 ;  /* 0x009896800000895d */ /* 0x008fea0003900000 */
[----:B------:R-:W3:Y:S02]  /*e640*/  @!P0 SYNCS.PHASECHK.TRANS64 P0, [R3+URZ+0x28c68], R2 ;  /* 0x028c6802030085a7 */ /* 0x000ee4000800007f */
[----:B---3--:R-:W-:Y:S05]  /*e650*/  @!P0 BRA `(.L_x_3120) ;  /* 0xfffffffc00ec8947 */ /* 0x008fea000383ffff */
[----:B------:R-:W-:Y:S05]  /*e660*/  BRA `(.L_x_3164) ;  /* 0xffffffe8004c7947 */ /* 0x000fea000383ffff */
.L_x_3131:
[----:B--2---:R2:W3:Y:S02]  /*e670*/  SYNCS.PHASECHK.TRANS64.TRYWAIT P0, [R2+URZ+0x28c20], R9 ;  /* 0x028c2009020075a7 */ /* 0x0044e4000800017f */
[----:B---3--:R-:W-:Y:S05]  /*e680*/  @!P0 NANOSLEEP.SYNCS 0x989680 ;  /* 0x009896800000895d */ /* 0x008fea0003900000 */
[----:B------:R-:W3:Y:S02]  /*e690*/  @!P0 SYNCS.PHASECHK.TRANS64 P0, [R2+URZ+0x28c20], R9 ;  /* 0x028c2009020085a7 */ /* 0x000ee4000800007f */
[----:B---3--:R-:W-:Y:S05]  /*e6a0*/  @!P0 BRA `(.L_x_3131) ;  /* 0xfffffffc00f08947 */ /* 0x008fea000383ffff */
[----:B------:R-:W-:Y:S05]  /*e6b0*/  BRA `(.L_x_3165) ;  /* 0xfffffff0003c7947 */ /* 0x000fea000383ffff */
.L_x_3132:
[----:B------:R-:W3:Y:S01]  /*e6c0*/  S2R R3, SR_TID.X ;  /* 0x0000000000037919 */ /* 0x000ee20000002100 */
[----:B------:R-:W-:Y:S01]  /*e6d0*/  BSSY B0, `(.L_x_3166) ;  /* 0x000000a000007945 */ /* 0x000fe20003800000 */
[----:B------:R-:W-:Y:S02]  /*e6e0*/  IMAD.MOV.U32 R12, RZ, RZ, RZ ;  /* 0x000000ffff0c7224 */ /* 0x000fe400078e00ff */
[----:B0-----:R-:W-:Y:S02]  /*e6f0*/  IMAD.MOV.U32 R11, RZ, RZ, 0x1f ;  /* 0x0000001fff0b7424 */ /* 0x001fe400078e00ff */
[----:B------:R-:W-:Y:S01]  /*e700*/  IMAD.MOV.U32 R15, RZ, RZ, -0x1 ;  /* 0xffffffffff0f7424 */ /* 0x000fe200078e00ff */
[----:B---3--:R-:W-:-:S04]  /*e710*/  SHF.R.U32.HI R3, RZ, 0x5, R3 ;  /* 0x00000005ff037819 */ /* 0x008fc80000011603 */
[----:B------:R-:W-:-:S05]  /*e720*/  LOP3.LUT R3, R3, 0x3, RZ, 0xc0, !PT ;  /* 0x0000000303037812 */ /* 0x000fca00078ec0ff */
[----:B------:R-:W-:-:S07]  /*e730*/  IMAD.MOV.U32 R13, RZ, RZ, R3 ;  /* 0x000000ffff0d7224 */ /* 0x000fce00078e0003 */
[----:B-12---:R-:W-:Y:S05]  /*e740*/  WARPSYNC.COLLECTIVE R15, `(.L_x_3167) ;  /* 0x000000000f087348 */ /* 0x006fea0003c00000 */
[----:B------:R0:W3:Y:S02]  /*e750*/  SHFL.IDX P6, R14, R13, R12, R11 ;  /* 0x0000000c0d0e7389 */ /* 0x0000e400000c000b */
[----:B0123--:R-:W-:Y:S01]  /*e760*/  ENDCOLLECTIVE ;  /* 0x000000000000791b */ /* 0x00ffe20003800000 */
.L_x_3167:
[----:B------:R-:W-:Y:S05]  /*e770*/  BSYNC B0 ;  /* 0x0000000000007941 */ /* 0x000fea0003800000 */
.L_x_3166:
[----:B------:R-:W-:Y:S05]  /*e780*/  BRA `(.L_x_3168) ;  /* 0xfffffff000207947 */ /* 0x000fea000383ffff */
.L_x_3133:
[----:B------:R-:W-:Y:S01]  /*e790*/  BSSY B0, `(.L_x_3169) ;  /* 0x0000006000007945 */ /* 0x000fe20003800000 */
[----:B------:R-:W-:-:S07]  /*e7a0*/  IMAD.MOV.U32 R15, RZ, RZ, -0x1 ;  /* 0xffffffffff0f7424 */ /* 0x000fce00078e00ff */
[----:B0123--:R-:W-:Y:S05]  /*e7b0*/  WARPSYNC.COLLECTIVE R15, `(.L_x_3170) ;  /* 0x000000000f0c7348 */ /* 0x00ffea0003c00000 */
[----:B------:R-:W-:Y:S02]  /*e7c0*/  ELECT P6, UR62, PT ;  /* 0x00000000003e782f */ /* 0x000fe400038c0000 */
[----:B------:R-:W-:Y:S01]  /*e7d0*/  MOV R14, UR62 ;  /* 0x0000003e000e7c02 */ /* 0x000fe20008000f00 */
[----:B0123--:R-:W-:Y:S10]  /*e7e0*/  ENDCOLLECTIVE ;  /* 0x000000000000791b */ /* 0x00fff40003800000 */
.L_x_3170:
[----:B------:R-:W-:Y:S05]  /*e7f0*/  BSYNC B0 ;  /* 0x0000000000007941 */ /* 0x000fea0003800000 */
.L_x_3169:
[----:B------:R-:W-:Y:S05]  /*e800*/  BRA `(.L_x_3171) ;  /* 0xfffffff000147947 */ /* 0x000fea000383ffff */
.L_x_3135:
[----:B---3--:R3:W4:Y:S02]  /*e810*/  SYNCS.PHASECHK.TRANS64.TRYWAIT P0, [R7+URZ], R4 ;  /* 0x00000004070075a7 */ /* 0x008724000800017f */
[----:B----4-:R-:W-:Y:S05]  /*e820*/  @!P0 NANOSLEEP.SYNCS 0x989680 ;  /* 0x009896800000895d */ /* 0x010fea0003900000 */
[----:B------:R-:W4:Y:S02]  /*e830*/  @!P0 SYNCS.PHASECHK.TRANS64 P0, [R7+URZ], R4 ;  /* 0x00000004070085a7 */ /* 0x000f24000800007f */
[----:B----4-:R-:W-:Y:S05]  /*e840*/  @!P0 BRA `(.L_x_3135) ;  /* 0xfffffffc00f08947 */ /* 0x010fea000383ffff */
[----:B------:R-:W-:Y:S05]  /*e850*/  BRA `(.L_x_3172) ;  /* 0xfffffff000487947 */ /* 0x000fea000383ffff */
.L_x_3136:
[----:B----4-:R4:W0:Y:S02]  /*e860*/  SYNCS.PHASECHK.TRANS64.TRYWAIT P0, [R5+URZ], R0 ;  /* 0x00000000050075a7 */ /* 0x010824000800017f */
[----:B0-----:R-:W-:Y:S05]  /*e870*/  @!P0 NANOSLEEP.SYNCS 0x989680 ;  /* 0x009896800000895d */ /* 0x001fea0003900000 */
[----:B------:R-:W0:Y:S02]  /*e880*/  @!P0 SYNCS.PHASECHK.TRANS64 P0, [R5+URZ], R0 ;  /* 0x00000000050085a7 */ /* 0x000e24000800007f */
[----:B0-----:R-:W-:Y:S05]  /*e890*/  @!P0 BRA `(.L_x_3136) ;  /* 0xfffffffc00f08947 */ /* 0x001fea000383ffff */
[----:B------:R-:W-:Y:S05]  /*e8a0*/  BRA `(.L_x_3173) ;  /* 0xfffffff0003c7947 */ /* 0x000fea000383ffff */
.L_x_3138:
[----:B--2---:R2:W4:Y:S02]  /*e8b0*/  SYNCS.PHASECHK.TRANS64.TRYWAIT P0, [R5+URZ], R4 ;  /* 0x00000004050075a7 */ /* 0x004524000800017f */
[----:B----4-:R-:W-:Y:S05]  /*e8c0*/  @!P0 NANOSLEEP.SYNCS 0x989680 ;  /* 0x009896800000895d */ /* 0x010fea0003900000 */
[----:B------:R-:W4:Y:S02]  /*e8d0*/  @!P0 SYNCS.PHASECHK.TRANS64 P0, [R5+URZ], R4 ;  /* 0x00000004050085a7 */ /* 0x000f24000800007f */
[----:B----4-:R-:W-:Y:S05]  /*e8e0*/  @!P0 BRA `(.L_x_3138) ;  /* 0xfffffffc00f08947 */ /* 0x010fea000383ffff */
[----:B------:R-:W-:Y:S05]  /*e8f0*/  BRA `(.L_x_3174) ;  /* 0xfffffff000407947 */ /* 0x000fea000383ffff */
.L_x_3175:
        /* <DEDUP_REMOVED lines=16> */
.L_x_14996:


//--------------------- .text._ZN7cutlass13device_kernelIN5flash11enable_sm90INS1_16FlashAttnFwdSm90INS1_25CollectiveMainloopFwdSm90ILi2EN4cute5tupleIJNS5_1CILi1EEES8_S8_EEENS6_IJNS7_ILi64EEESA_SA_EEELi512ENS_6half_tEfNS_4arch4Sm90ELb0ELb0ELb0ELb0ELb0ELb0ELb1ELb0ELb0ELb1ELb1ELb0EEENS1_21CollectiveEpilogueFwdINS6_IJSA_NS7_ILi512EEESA_EEES9_SC_SE_Li256ELb0ELb1ELb1ELb0EEENS1_19SingleTileSchedulerILb0ELb1ELb1ELi64EEEEEEEEEvNT_6ParamsE --------------------------
	.section	.text._ZN7cutlass13device_kernelIN5flash11enable_sm90INS1_16FlashAttnFwdSm90INS1_25CollectiveMainloopFwdSm90ILi2EN4cute5tupleIJNS5_1CILi1EEES8_S8_EEENS6_IJNS7_ILi64EEESA_SA_EEELi512ENS_6half_tEfNS_4arch4Sm90ELb0ELb0ELb0ELb0ELb0ELb0ELb1ELb0ELb0ELb1ELb1ELb0EEENS1_21CollectiveEpilogueFwdINS6_IJSA_NS7_ILi512EEESA_EEES9_SC_SE_Li256ELb0ELb1ELb1ELb0EEENS1_19SingleTileSchedulerILb0ELb1ELb1ELi64EEEEEEEEEvNT_6ParamsE,"ax",@progbits
	.align	128
.text._ZN7cutlass13device_kernelIN5flash11enable_sm90INS1_16FlashAttnFwdSm90INS1_25CollectiveMainloopFwdSm90ILi2EN4cute5tupleIJNS5_1CILi1EEES8_S8_EEENS6_IJNS7_ILi64EEESA_SA_EEELi512ENS_6half_tEfNS_4arch4Sm90ELb0ELb0ELb0ELb0ELb0ELb0ELb1ELb0ELb0ELb1ELb1ELb0EEENS1_21CollectiveEpilogueFwdINS6_IJSA_NS7_ILi512EEESA_EEES9_SC_SE_Li256ELb0ELb1ELb1ELb0EEENS1_19SingleTileSchedulerILb0ELb1ELb1ELi64EEEEEEEEEvNT_6ParamsE:
        .type           _ZN7cutlass13device_kernelIN5flash11enable_sm90INS1_16FlashAttnFwdSm90INS1_25CollectiveMainloopFwdSm90ILi2EN4cute5tupleIJNS5_1CILi1EEES8_S8_EEENS6_IJNS7_ILi64EEESA_SA_EEELi512ENS_6half_tEfNS_4arch4Sm90ELb0ELb0ELb0ELb0ELb0ELb0ELb1ELb0ELb0ELb1ELb1ELb0EEENS1_21CollectiveEpilogueFwdINS6_IJSA_NS7_ILi512EEESA_EEES9_SC_SE_Li256ELb0ELb1ELb1ELb0EEENS1_19SingleTileSchedulerILb0ELb1ELb1ELi64EEEEEEEEEvNT_6ParamsE,@function
        .size           _ZN7cutlass13device_kernelIN5flash11enable_sm90INS1_16FlashAttnFwdSm90INS1_25CollectiveMainloopFwdSm90ILi2EN4cute5tupleIJNS5_1CILi1EEES8_S8_EEENS6_IJNS7_ILi64EEESA_SA_EEELi512ENS_6half_tEfNS_4arch4Sm90ELb0ELb0ELb0ELb0ELb0ELb0ELb1ELb0ELb0ELb1ELb1ELb0EEENS1_21CollectiveEpilogueFwdINS6_IJSA_NS7_ILi512EEESA_EEES9_SC_SE_Li256ELb0ELb1ELb1ELb0EEENS1_19SingleTileSchedulerILb0ELb1ELb1ELi64EEEEEEEEEvNT_6ParamsE,(.L_x_14997 - _ZN7cutlass13device_kernelIN5flash11enable_sm90INS1_16FlashAttnFwdSm90INS1_25CollectiveMainloopFwdSm90ILi2EN4cute5tupleIJNS5_1CILi1EEES8_S8_EEENS6_IJNS7_ILi64EEESA_SA_EEELi512ENS_6half_tEfNS_4arch4Sm90ELb0ELb0ELb0ELb0ELb0ELb0ELb1ELb0ELb0ELb1ELb1ELb0EEENS1_21CollectiveEpilogueFwdINS6_IJSA_NS7_ILi512EEESA_EEES9_SC_SE_Li256ELb0ELb1ELb1ELb0EEENS1_19SingleTileSchedulerILb0ELb1ELb1ELi64EEEEEEEEEvNT_6ParamsE)
        .other          _ZN7cutlass13device_kernelIN5flash11enable_sm90INS1_16FlashAttnFwdSm90INS1_25CollectiveMainloopFwdSm90ILi2EN4cute5tupleIJNS5_1CILi1EEES8_S8_EEENS6_IJNS7_ILi64EEESA_SA_EEELi512ENS_6half_tEfNS_4arch4Sm90ELb0ELb0ELb0ELb0ELb0ELb0ELb1ELb0ELb0ELb1ELb1ELb0EEENS1_21CollectiveEpilogueFwdINS6_IJSA_NS7_ILi512EEESA_EEES9_SC_SE_Li256ELb0ELb1ELb1ELb0EEENS1_19SingleTileSchedulerILb0ELb1ELb1ELi64EEEEEEEEEvNT_6ParamsE,@"STO_CUDA_ENTRY STV_DEFAULT"
_ZN7cutlass13device_kernelIN5flash11enable_sm90INS1_16FlashAttnFwdSm90INS1_25CollectiveMainloopFwdSm90ILi2EN4cute5tupleIJNS5_1CILi1EEES8_S8_EEENS6_IJNS7_ILi64EEESA_SA_EEELi512ENS_6half_tEfNS_4arch4Sm90ELb0ELb0ELb0ELb0ELb0ELb0ELb1ELb0ELb0ELb1ELb1ELb0EEENS1_21CollectiveEpilogueFwdINS6_IJSA_NS7_ILi512EEESA_EEES9_SC_SE_Li256ELb0ELb1ELb1ELb0EEENS1_19SingleTileSchedulerILb0ELb1ELb1ELi64EEEEEEEEEvNT_6ParamsE:
[----:B------:R-:W0:Y:S02]  /*0000*/  LDC R1, c[0x0][0x28] ;  /* 0x00000a00ff017b82 */ /* 0x000e240000000800 */
[----:B0-----:R-:W-:Y:S01]  /*0010*/  VIADD R1, R1, 0xffffffd0 ;  /* 0xffffffd001017836 */ /* 0x001fe20000000000 */
[----:B------:R-:W0:Y:S01]  /*0020*/  S2R R3, SR_TID.X ;  /* 0x0000000000037919 */ /* 0x000e220000002100 */
[----:B------:R-:W-:Y:S01]  /*0030*/  ELECT P0, URZ, PT ;  /* 0x00000000003f782f */ /* 0x000fe20003800000 */
[----:B------:R-:W-:Y:S01]  /*0040*/  BSSY B0, `(.L_x_3176) ;  /* 0x000000e000007945 */ /* 0x000fe20003800000 */
[--C-:B0-----:R-:W-:Y:S02]  /*0050*/  SHF.R.U32.HI R0, RZ, 0x5, R3.reuse ;  /* 0x00000005ff007819 */ /* 0x101fe40000011603 */
[----:B------:R-:W-:-:S03]  /*0060*/  SHF.R.U32.HI R3, RZ, 0x7, R3 ;  /* 0x00000007ff037819 */ /* 0x000fc60000011603 */
        /* <DEDUP_REMOVED lines=11> */
.L_x_3177:
[----:B------:R-:W-:Y:S05]  /*0120*/  BSYNC B0 ;  /* 0x0000000000007941 */ /* 0x000fea0003800000 */
.L_x_3176:
        /* <DEDUP_REMOVED lines=21> */
[----:B0-----:R0:W1:Y:S01]  /*0280*/  @UP1 SYNCS.EXCH.64 URZ, [UR8+0x38800], UR4 ;  /* 0x03880004083f15b2 */ /* 0x0010620008000100 */
[----:B------:R0:W2:Y:S04]  /*0290*/  @UP2 SYNCS.EXCH.64 URZ, [UR8+0x38810], UR4 ;  /* 0x03881004083f25b2 */ /* 0x0000a80008000100 */
[----:B------:R0:W3:Y:S01]  /*02a0*/  @UP3 SYNCS.EXCH.64 URZ, [UR8+0x38820], UR6 ;  /* 0x03882006083f35b2 */ /* 0x0000e20008000100 */
        /* <DEDUP_REMOVED lines=14> */
[----:B----4-:R-:W-:Y:S01]  /*0390*/  NOP ;  /* 0x0000000000007918 */ /* 0x010fe20000000000 */
.L_x_3178:
[----:B------:R-:W4:Y:S01]  /*03a0*/  SHFL.IDX PT, R2, R0, RZ, 0x1f ;  /* 0x00001fff00027589 */ /* 0x000f2200000e0000 */
[----:B------:R-:W-:Y:S01]  /*03b0*/  NOP ;  /* 0x0000000000007918 */ /* 0x000fe20000000000 */
[----:B----4-:R-:W-:-:S13]  /*03c0*/  ISETP.NE.AND P0, PT, R2, RZ, PT ;  /* 0x000000ff0200720c */ /* 0x010fda0003f05270 */
        /* <DEDUP_REMOVED lines=18> */
[----:B----4-:R-:W-:Y:S01]  /*04f0*/  NOP ;  /* 0x0000000000007918 */ /* 0x010fe20000000000 */
.L_x_3179:
[----:B------:R-:W4:Y:S01]  /*0500*/  SHFL.IDX PT, R2, R0, RZ, 0x1f ;  /* 0x00001fff00027589 */ /* 0x000f2200000e0000 */
[----:B------:R-:W-:Y:S01]  /*0510*/  NOP ;  /* 0x0000000000007918 */ /* 0x000fe20000000000 */
[----:B----4-:R-:W-:-:S13]  /*0520*/  ISETP.NE.AND P0, PT, R2, RZ, PT ;  /* 0x000000ff0200720c */ /* 0x010fda0003f05270 */
        /* <DEDUP_REMOVED lines=15> */
.L_x_3180:
        /* <DEDUP_REMOVED lines=22> */
.L_x_3181:
        /* <DEDUP_REMOVED lines=22> */
.L_x_3182:
[----:B0-----:R-:W-:Y:S01]  /*08e0*/  UMOV UR4, 0x1 ;  /* 0x0000000100047882 */ /* 0x001fe20000000000 */
[----:B------:R-:W-:Y:S01]  /*08f0*/  PLOP3.LUT P0, PT, PT, PT, UP0, 0x80, 0x0 ;  /* 0x000000000000781c */ /* 0x000fe20003f0f008 */
[----:B------:R-:W-:Y:S01]  /*0900*/  USEL UR4, UR4, 0x2, !UP0 ;  /* 0x0000000204047887 */ /* 0x000fe2000c000000 */
[----:B------:R-:W-:Y:S01]  /*0910*/  NOP ;  /* 0x0000000000007918 */ /* 0x000fe20000000000 */
[----:B------:R-:W-:Y:S04]  /*0920*/  BSSY B6, `(.L_x_3183) ;  /* 0x0001102000067945 */ /* 0x000fe80003800000 */
[----:B------:R-:W-:-:S05]  /*0930*/  IMAD.U32 R2, RZ, RZ, UR4 ;  /* 0x00000004ff027e24 */ /* 0x000fca000f8e00ff */
[----:B------:R0:W-:Y:S01]  /*0940*/  STL [R1+0x28], R2 ;  /* 0x0000280201007387 */ /* 0x0001e20000100800 */
[----:B-123--:R-:W-:Y:S06]  /*0950*/  BAR.SYNC.DEFER_BLOCKING 0x0 ;  /* 0x0000000000007b1d */ /* 0x00efec0000010000 */
[----:B------:R-:W-:Y:S05]  /*0960*/  @!P0 BRA `(.L_x_3184) ;  /* 0x000000b800188947 */ /* 0x000fea0003800000 */
.L_x_3185:
[----:B------:R-:W-:-:S08]  /*0970*/  NOP ;  /* 0x0000000000007918 */ /* 0x000fd00000000000 */
[----:B------:R-:W1:Y:S02]  /*0980*/  USETMAXREG.TRY_ALLOC.CTAPOOL UP0, 0xf0 ;  /* 0x000000f0000079c8 */ /* 0x000e640008000600 */
[----:B-1----:R-:W-:-:S13]  /*0990*/  PLOP3.LUT P0, PT, PT, PT, UP0, 0x80, 0x0 ;  /* 0x000000000000781c */ /* 0x002fda0003f0f008 */
[----:B------:R-:W-:Y:S05]  /*09a0*/  @!P0 BRA `(.L_x_3185) ;  /* 0xfffffffc00f08947 */ /* 0x000fea000383ffff */
[----:B------:R-:W1:Y:S01]  /*09b0*/  S2R R11, SR_TID.X ;  /* 0x00000000000b7919 */ /* 0x000e620000002100 */
[----:B------:R-:W2:Y:S01]  /*09c0*/  S2UR UR6, SR_CTAID.Y ;  /* 0x00000000000679c3 */ /* 0x000ea20000002600 */
[----:B------:R-:W-:Y:S02]  /*09d0*/  ULDC UR7, c[0x0][0xd50] ;  /* 0x0003540000077ab9 */ /* 0x000fe40000000800 */
[----:B------:R-:W-:-:S05]  /*09e0*/  UISETP.NE.AND UP0, UPT, UR7, 0x1, UPT ;  /* 0x000000010700788c */ /* 0x000fca000bf05270 */
[----:B------:R-:W3:Y:S06]  /*09f0*/  S2UR UR8, SR_CTAID.Z ;  /* 0x00000000000879c3 */ /* 0x000eec0000002700 */
[----:B------:R-:W-:Y:S01]  /*0a00*/  @UP0 ULDC UR4, c[0x0][0xd54] ;  /* 0x0003550000040ab9 */ /* 0x000fe20000000800 */
[----:B------:R-:W-:Y:S01]  /*0a10*/  @UP0 ULDC UR10, c[0x0][0xd58] ;  /* 0x00035600000a0ab9 */ /* 0x000fe20000000800 */
[----:B--2---:R-:W-:Y:S02]  /*0a20*/  UIMAD.WIDE.U32 UR4, UR6, UR4, URZ ;  /* 0x00000004060472a5 */ /* 0x004fe4000f8e003f */
[----:B------:R-:W-:-:S02]  /*0a30*/  UMOV UR11, UR6 ;  /* 0x00000006000b7c82 */ /* 0x000fc40008000000 */
[----:B------:R-:W-:Y:S01]  /*0a40*/  @UP0 USHF.R.U32.HI UR11, URZ, UR10, UR5 ;  /* 0x0000000a3f0b0299 */ /* 0x000fe20008011605 */
[----:B-1----:R-:W-:-:S03]  /*0a50*/  LOP3.LUT R0, R11, 0xffffff80, RZ, 0xc0, !PT ;  /* 0xffffff800b007812 */ /* 0x002fc600078ec0ff */
[----:B------:R-:W-:Y:S01]  /*0a60*/  UIADD3 UR4, -UR11, URZ, URZ ;  /* 0x0000003f0b047290 */ /* 0x000fe2000fffe13f */
[----:B------:R-:W-:Y:S01]  /*0a70*/  ISETP.NE.AND P0, PT, R0, 0x80, PT ;  /* 0x000000800000780c */ /* 0x000fe20003f05270 */
[----:B------:R-:W-:Y:S02]  /*0a80*/  IMAD.U32 R0, RZ, RZ, UR11 ;  /* 0x0000000bff007e24 */ /* 0x000fe4000f8e00ff */
[----:B------:R-:W-:-:S03]  /*0a90*/  UIMAD UR7, UR7, UR4, UR6 ;  /* 0x00000004070772a4 */ /* 0x000fc6000f8e0206 */
[----:B------:R4:W-:Y:S07]  /*0aa0*/  STL [R1], R0 ;  /* 0x0000000001007387 */ /* 0x0009ee0000100800 */
[----:B------:R-:W-:Y:S06]  /*0ab0*/  @!P0 BAR.ARV 0x8, 0x100 ;  /* 0x0204000000008b1d */ /* 0x000fec0000002000 */
[----:B------:R-:W-:-:S13]  /*0ac0*/  ISETP.GE.U32.AND P0, PT, R11, 0x100, PT ;  /* 0x000001000b00780c */ /* 0x000fda0003f06070 */
[----:B------:R-:W-:Y:S06]  /*0ad0*/  @P0 BAR.ARV 0xf, 0x100 ;  /* 0x03c4000000000b1d */ /* 0x000fec0000002000 */
[----:B---3--:R-:W-:-:S13]  /*0ae0*/  ISETP.LE.AND P0, PT, RZ, UR8, PT ;  /* 0x00000008ff007c0c */ /* 0x008fda000bf03270 */
[----:B----4-:R-:W-:Y:S05]  /*0af0*/  @!P0 BRA `(.L_x_3186) ;  /* 0x0000010c00908947 */ /* 0x010fea0003800000 */
[----:B------:R-:W-:Y:S01]  /*0b00*/  ULDC.64 UR4, c[0x0][0x418] ;  /* 0x0001060000047ab9 */ /* 0x000fe20000000a00 */
[----:B------:R-:W-:Y:S01]  /*0b10*/  ULDC UR60, c[0x0][0x424] ;  /* 0x00010900003c7ab9 */ /* 0x000fe20000000800 */
[----:B------:R-:W-:Y:S01]  /*0b20*/  UISETP.NE.U32.AND UP0, UPT, UR4, URZ, UPT ;  /* 0x0000003f0400728c */ /* 0x000fe2000bf05070 */
[----:B------:R-:W-:Y:S01]  /*0b30*/  VIADD R152, R11, 0xffffff80 ;  /* 0xffffff800b987836 */ /* 0x000fe20000000000 */
[----:B------:R-:W-:Y:S02]  /*0b40*/  UISETP.NE.AND UP1, UPT, UR9, 0x1, UPT ;  /* 0x000000010900788c */ /* 0x000fe4000bf25270 */
[----:B------:R-:W-:Y:S01]  /*0b50*/  UISETP.NE.AND.EX UP0, UPT, UR5, URZ, UPT, UP0 ;  /* 0x0000003f0500728c */ /* 0x000fe2000bf05300 */
[----:B------:R-:W-:Y:S01]  /*0b60*/  ULDC UR4, c[0x0][0x2f0] ;  /* 0x0000bc0000047ab9 */ /* 0x000fe20000000800 */
[----:B------:R-:W-:Y:S02]  /*0b70*/  USHF.R.U32.HI UR11, URZ, 0x10, UR7 ;  /* 0x000000103f0b7899 */ /* 0x000fe40008011607 */
[----:B------:R-:W-:Y:S01]  /*0b80*/  PLOP3.LUT P0, PT, PT, PT, UP1, 0x80, 0x0 ;  /* 0x000000000000781c */ /* 0x000fe20003f0f018 */
[----:B------:R-:W-:-:S02]  /*0b90*/  USEL UR60, UR60, 0x1, UP0 ;  /* 0x000000013c3c7887 */ /* 0x000fc40008000000 */
[----:B------:R-:W-:Y:S02]  /*0ba0*/  UISETP.NE.AND UP0, UPT, UR11, URZ, UPT ;  /* 0x0000003f0b00728c */ /* 0x000fe4000bf05270 */
[----:B------:R-:W-:Y:S02]  /*0bb0*/  UIMAD UR60, UR60, UR4, URZ ;  /* 0x000000043c3c72a4 */ /* 0x000fe4000f8e023f */
[----:B------:R-:W-:Y:S02]  /*0bc0*/  ULOP3.LUT UR7, UR7, 0xffff, URZ, 0xc0, !UPT ;  /* 0x0000ffff07077892 */ /* 0x000fe4000f8ec03f */
[----:B------:R-:W-:-:S04]  /*0bd0*/  UIADD3 UR4, UR60, 0x3f, URZ ;  /* 0x0000003f3c047890 */ /* 0x000fc8000fffe03f */
[----:B------:R-:W-:Y:S01]  /*0be0*/  USHF.R.S32.HI UR5, URZ, 0x1f, UR4 ;  /* 0x0000001f3f057899 */ /* 0x000fe20008011404 */
[----:B------:R-:W-:-:S03]  /*0bf0*/  @!UP0 ULDC UR11, c[0x0][0xae8] ;  /* 0x0002ba00000b8ab9 */ /* 0x000fc60000000800 */
[----:B------:R-:W-:-:S04]  /*0c00*/  ULEA.HI UR5, UR5, UR4, URZ, 0x6 ;  /* 0x0000000405057291 */ /* 0x000fc8000f8f303f */
[----:B------:R-:W-:Y:S01]  /*0c10*/  USHF.R.S32.HI UR6, URZ, 0x6, UR5 ;  /* 0x000000063f067899 */ /* 0x000fe20008011405 */
[----:B------:R-:W-:Y:S11]  /*0c20*/  @!P0 BRA `(.L_x_3187) ;  /* 0x0000001c00948947 */ /* 0x000ff60003800000 */
[----:B------:R-:W-:Y:S01]  /*0c30*/  UISETP.GE.AND UP0, UPT, UR60, 0x1, UPT ;  /* 0x000000013c00788c */ /* 0x000fe2000bf06270 */
[----:B------:R-:W-:Y:S02]  /*0c40*/  PLOP3.LUT P0, PT, PT, PT, PT, 0x80, 0x0 ;  /* 0x000000000000781c */ /* 0x000fe40003f0f070 */
[----:B------:R-:W-:Y:S02]  /*0c50*/  CS2R R4, SRZ ;  /* 0x0000000000047805 */ /* 0x000fe4000001ff00 */
[----:B------:R-:W-:Y:S02]  /*0c60*/  CS2R R150, SRZ ;  /* 0x0000000000967805 */ /* 0x000fe4000001ff00 */
[----:B------:R-:W-:Y:S02]  /*0c70*/  CS2R R148, SRZ ;  /* 0x0000000000947805 */ /* 0x000fe4000001ff00 */
[----:B------:R-:W-:Y:S02]  /*0c80*/  CS2R R146, SRZ ;  /* 0x0000000000927805 */ /* 0x000fe4000001ff00 */
[----:B------:R-:W-:-:S02]  /*0c90*/  PLOP3.LUT P1, PT, PT, PT, UP0, 0x80, 0x0 ;  /* 0x000000000000781c */ /* 0x000fc40003f2f008 */
        /* <DEDUP_REMOVED lines=54> */
[----:B------:R-:W-:-:S02]  /*1000*/  IMAD.MOV.U32 R37, RZ, RZ, RZ ;  /* 0x000000ffff257224 */ /* 0x000fc400078e00ff */
[----:B------:R-:W-:Y:S01]  /*1010*/  IMAD.MOV.U32 R3, RZ, RZ, RZ ;  /* 0x000000ffff037224 */ /* 0x000fe200078e00ff */
[----:B------:R-:W-:Y:S06]  /*1020*/  @!P1 BRA `(.L_x_3188) ;  /* 0x0000000000709947 */ /* 0x000fec0003800000 */
[----:B------:R-:W-:Y:S01]  /*1030*/  IMAD.U32 R6, RZ, RZ, UR11 ;  /* 0x0000000bff067e24 */ /* 0x000fe2000f8e00ff */
[----:B------:R-:W-:-:S04]  /*1040*/  UIADD3 UR4, UR6, -0x1, UR11 ;  /* 0xffffffff06047890 */ /* 0x000fc8000fffe00b */
[-C--:B------:R-:W-:Y:S02]  /*1050*/  IABS R7, R6.reuse ;  /* 0x0000000600077213 */ /* 0x080fe40000000000 */
[----:B------:R-:W-:Y:S01]  /*1060*/  IMAD.U32 R8, RZ, RZ, UR4 ;  /* 0x00000004ff087e24 */ /* 0x000fe2000f8e00ff */
[----:B------:R-:W-:Y:S01]  /*1070*/  IABS R6, R6 ;  /* 0x0000000600067213 */ /* 0x000fe20000000000 */
[----:B------:R-:W1:Y:S01]  /*1080*/  I2F.RP R0, R7 ;  /* 0x0000000700007306 */ /* 0x000e620000209400 */
[----:B------:R-:W-:-:S03]  /*1090*/  ULOP3.LUT UR4, UR4, UR11, URZ, 0x3c, !UPT ;  /* 0x0000000b04047292 */ /* 0x000fc6000f8e3c3f */
[----:B------:R-:W-:-:S03]  /*10a0*/  IMAD.MOV R6, RZ, RZ, -R6 ;  /* 0x000000ffff067224 */ /* 0x000fc600078e0a06 */
[----:B------:R-:W-:Y:S01]  /*10b0*/  ISETP.LE.AND P3, PT, RZ, UR4, PT ;  /* 0x00000004ff007c0c */ /* 0x000fe2000bf63270 */
[----:B-1----:R-:W0:Y:S02]  /*10c0*/  MUFU.RCP R0, R0 ;  /* 0x0000000000007308 */ /* 0x002e240000001000 */
[----:B0-----:R-:W-:Y:S01]  /*10d0*/  VIADD R2, R0, 0xffffffe ;  /* 0x0ffffffe00027836 */ /* 0x001fe20000000000 */
[----:B------:R-:W-:-:S05]  /*10e0*/  IABS R0, R8 ;  /* 0x0000000800007213 */ /* 0x000fca0000000000 */
[----:B------:R0:W1:Y:S02]  /*10f0*/  F2I.FTZ.U32.TRUNC.NTZ R3, R2 ;  /* 0x0000000200037305 */ /* 0x000064000021f000 */
        /* <DEDUP_REMOVED lines=14> */
[----:B------:R-:W-:-:S07]  /*11e0*/  @!P2 LOP3.LUT R3, RZ, UR11, RZ, 0x33, !PT ;  /* 0x0000000bff03ac12 */ /* 0x000fce000f8e33ff */
.L_x_3188:
[----:B------:R-:W-:Y:S01]  /*11f0*/  IMAD R0, R3, UR7, RZ ;  /* 0x0000000703007c24 */ /* 0x000fe2000f8e02ff */
[----:B------:R-:W-:Y:S01]  /*1200*/  CS2R R34, SRZ ;  /* 0x0000000000227805 */ /* 0x000fe2000001ff00 */
[----:B------:R-:W-:Y:S01]  /*1210*/  IMAD.MOV.U32 R36, RZ, RZ, RZ ;  /* 0x000000ffff247224 */ /* 0x000fe200078e00ff */
[----:B------:R-:W-:Y:S02]  /*1220*/  CS2R R32, SRZ ;  /* 0x0000000000207805 */ /* 0x000fe4000001ff00 */
[----:B------:R-:W-:Y:S02]  /*1230*/  CS2R R30, SRZ ;  /* 0x00000000001e7805 */ /* 0x000fe4000001ff00 */
[----:B------:R-:W-:Y:S02]  /*1240*/  VIADDMNMX R3, R0, R3, UR6, PT ;  /* 0x0000000600037e46 */ /* 0x000fe4000b800103 */
[----:B------:R-:W-:Y:S02]  /*1250*/  CS2R R28, SRZ ;  /* 0x00000000001c7805 */ /* 0x000fe4000001ff00 */
[----:B------:R-:W-:-:S02]  /*1260*/  CS2R R26, SRZ ;  /* 0x00000000001a7805 */ /* 0x000fc4000001ff00 */
[----:B------:R-:W-:Y:S02]  /*1270*/  CS2R R24, SRZ ;  /* 0x0000000000187805 */ /* 0x000fe4000001ff00 */
[----:B------:R-:W-:-:S13]  /*1280*/  ISETP.GT.AND P1, PT, R3, R0, PT ;  /* 0x000000000300720c */ /* 0x000fda0003f24270 */
[----:B------:R-:W-:Y:S05]  /*1290*/  @!P1 BRA `(.L_x_3189) ;  /* 0x0000008400b49947 */ /* 0x000fea0003800000 */
[----:B------:R-:W-:Y:S01]  /*12a0*/  SHF.R.S32.HI R5, RZ, 0x1f, R152 ;  /* 0x0000001fff057819 */ /* 0x000fe20000011498 */
[----:B------:R-:W1:Y:S08]  /*12b0*/  S2UR UR7, SR_CgaCtaId ;  /* 0x00000000000779c3 */ /* 0x000e700000008800 */
[----:B------:R-:W-:Y:S01]  /*12c0*/  BAR.SYNC.DEFER_BLOCKING 0xe, 0x100 ;  /* 0x0384000000007b1d */ /* 0x000fe20000010000 */
[----:B------:R-:W-:Y:S01]  /*12d0*/  LOP3.LUT R6, R11, 0x7f, RZ, 0xc0, !PT ;  /* 0x0000007f0b067812 */ /* 0x000fe200078ec0ff */
[----:B------:R-:W-:Y:S01]  /*12e0*/  VIADD R3, R3, 0xfffffffe ;  /* 0xfffffffe03037836 */ /* 0x000fe20000000000 */
[----:B------:R-:W-:-:S02]  /*12f0*/  LEA.HI R5, R5, R152, RZ, 0x7 ;  /* 0x0000009805057211 */ /* 0x000fc400078f38ff */
[----:B------:R-:W-:Y:S01]  /*1300*/  ISETP.NE.AND P1, PT, R6, RZ, PT ;  /* 0x000000ff0600720c */ /* 0x000fe20003f25270 */
[----:B------:R-:W-:Y:S01]  /*1310*/  UMOV UR9, 0x40000040 ;  /* 0x4000004000097882 */ /* 0x000fe20000000000 */
[----:B0-----:R-:W-:Y:S01]  /*1320*/  SHF.R.S32.HI R2, RZ, 0x7, R5 ;  /* 0x00000007ff027819 */ /* 0x001fe20000011405 */
[----:B------:R-:W-:Y:S01]  /*1330*/  UMOV UR11, 0x40000040 ;  /* 0x40000040000b7882 */ /* 0x000fe20000000000 */
[----:B------:R-:W-:Y:S01]  /*1340*/  UMOV UR13, 0x40000040 ;  /* 0x40000040000d7882 */ /* 0x000fe20000000000 */
[----:B------:R-:W-:Y:S01]  /*1350*/  UMOV UR15, 0x40000040 ;  /* 0x40000040000f7882 */ /* 0x000fe20000000000 */
[----:B------:R-:W-:Y:S01]  /*1360*/  UMOV UR17, 0x40000040 ;  /* 0x4000004000117882 */ /* 0x000fe20000000000 */
[----:B------:R-:W-:Y:S01]  /*1370*/  UMOV UR19, 0x40000040 ;  /* 0x4000004000137882 */ /* 0x000fe20000000000 */
[----:B------:R-:W0:Y:S01]  /*1380*/  SHFL.IDX PT, R2, R2, RZ, 0x1f ;  /* 0x00001fff02027589 */ /* 0x000e2200000e0000 */
[----:B------:R-:W-:Y:S01]  /*1390*/  UMOV UR21, 0x40000040 ;  /* 0x4000004000157882 */ /* 0x000fe20000000000 */
[----:B------:R-:W-:Y:S01]  /*13a0*/  UMOV UR23, 0x40000040 ;  /* 0x4000004000177882 */ /* 0x000fe20000000000 */
[----:B------:R-:W-:-:S02]  /*13b0*/  LOP3.LUT R5, R5, 0xffffff80, RZ, 0xc0, !PT ;  /* 0xffffff8005057812 */ /* 0x000fc400078ec0ff */
[----:B------:R-:W-:-:S03]  /*13c0*/  ISETP.GE.AND P0, PT, R3, R0, PT ;  /* 0x000000000300720c */ /* 0x000fc60003f06270 */
[----:B------:R-:W-:Y:S01]  /*13d0*/  IMAD.IADD R5, R152, 0x1, -R5 ;  /* 0x0000000198057824 */ /* 0x000fe200078e0a05 */
[----:B------:R-:W-:Y:S01]  /*13e0*/  WARPGROUP.ARRIVE ;  /* 0x00000000000079c5 */ /* 0x000fe20000000000 */
[----:B0-----:R-:W-:-:S03]  /*13f0*/  R2UR UR4, R2 ;  /* 0x00000000020472ca */ /* 0x001fc600000e0000 */
[----:B------:R-:W-:-:S04]  /*1400*/  SHF.R.S32.HI R2, RZ, 0x1f, R5 ;  /* 0x0000001fff027819 */ /* 0x000fc80000011405 */
[CC--:B------:R-:W-:Y:S02]  /*1410*/  LEA.HI R4, R2.reuse, R5.reuse, RZ, 0x2 ;  /* 0x0000000502047211 */ /* 0x0c0fe400078f10ff */
[----:B------:R-:W-:Y:S02]  /*1420*/  LEA.HI R2, R2, R5, RZ, 0x5 ;  /* 0x0000000502027211 */ /* 0x000fe400078f28ff */
[----:B------:R-:W-:Y:S02]  /*1430*/  SHF.R.S32.HI R7, RZ, 0x1f, R4 ;  /* 0x0000001fff077819 */ /* 0x000fe40000011404 */
[----:B------:R-:W-:Y:S01]  /*1440*/  SHF.R.S32.HI R2, RZ, 0x5, R2 ;  /* 0x00000005ff027819 */ /* 0x000fe20000011402 */
[----:B------:R-:W-:-:S04]  /*1450*/  ULEA.HI UR5, UR4, UR4, URZ, 0x1 ;  /* 0x0000000404057291 */ /* 0x000fc8000f8f083f */
[----:B------:R-:W-:-:S03]  /*1460*/  ULOP3.LUT UR6, UR5, 0x1fffe, URZ, 0xc0, !UPT ;  /* 0x0001fffe05067892 */ /* 0x000fc6000f8ec03f */
[----:B------:R-:W-:Y:S01]  /*1470*/  UMOV UR5, 0x400 ;  /* 0x0000040000057882 */ /* 0x000fe20000000000 */
[----:B------:R-:W-:Y:S02]  /*1480*/  UIADD3 UR6, UR4, -UR6, URZ ;  /* 0x8000000604067290 */ /* 0x000fe4000fffe03f */
[----:B-1----:R-:W-:-:S04]  /*1490*/  ULEA UR5, UR7, UR5, 0x18 ;  /* 0x0000000507057291 */ /* 0x002fc8000f8ec03f */
[----:B------:R-:W-:Y:S02]  /*14a0*/  ULEA UR6, UR6, UR5, 0xf ;  /* 0x0000000506067291 */ /* 0x000fe4000f8e783f */
[----:B------:R-:W-:Y:S02]  /*14b0*/  UIADD3 UR4, UR5, 0x36400, URZ ;  /* 0x0003640005047890 */ /* 0x000fe4000fffe03f */
[----:B------:R-:W-:Y:S01]  /*14c0*/  IMAD.U32 R6, RZ, RZ, UR5 ;  /* 0x00000005ff067e24 */ /* 0x000fe2000f8e00ff */
[----:B------:R-:W-:Y:S02]  /*14d0*/  UIADD3 UR6, UR6, 0x400, URZ ;  /* 0x0000040006067890 */ /* 0x000fe4000fffe03f */
[----:B------:R-:W-:Y:S01]  /*14e0*/  USHF.R.U32.HI UR4, URZ, 0x4, UR4 ;  /* 0x000000043f047899 */ /* 0x000fe20008011604 */
[----:B------:R-:W-:Y:S01]  /*14f0*/  @!P1 VIADD R6, R6, 0x38860 ;  /* 0x0003886006069836 */ /* 0x000fe20000000000 */
[----:B------:R-:W-:Y:S02]  /*1500*/  USHF.R.U32.HI UR6, URZ, 0x4, UR6 ;  /* 0x000000043f067899 */ /* 0x000fe40008011606 */
[----:B------:R-:W-:-:S02]  /*1510*/  ULOP3.LUT UR4, UR4, 0x3fff, URZ, 0xc0, !UPT ;  /* 0x00003fff04047892 */ /* 0x000fc4000f8ec03f */
[----:B------:R-:W-:Y:S01]  /*1520*/  ULOP3.LUT UR6, UR6, 0x3fff, URZ, 0xc0, !UPT ;  /* 0x00003fff06067892 */ /* 0x000fe2000f8ec03f */
[----:B------:R-:W-:Y:S01]  /*1530*/  @!P1 PRMT R8, RZ, 0x654, R6 ;  /* 0x00000654ff089816 */ /* 0x000fe20000000006 */
[----:B------:R-:W-:Y:S01]  /*1540*/  ULOP3.LUT UR4, UR4, 0x10000, URZ, 0xfc, !UPT ;  /* 0x0001000004047892 */ /* 0x000fe2000f8efc3f */
[----:B------:R-:W-:Y:S01]  /*1550*/  SHF.R.S32.HI R6, RZ, 0x2, R4 ;  /* 0x00000002ff067819 */ /* 0x000fe20000011404 */
[----:B------:R-:W-:Y:S02]  /*1560*/  ULOP3.LUT UR6, UR6, 0x2000000, URZ, 0xfc, !UPT ;  /* 0x0200000006067892 */ /* 0x000fe4000f8efc3f */
[----:B------:R-:W-:Y:S01]  /*1570*/  UIADD3 UR12, UR4, 0x2, URZ ;  /* 0x00000002040c7890 */ /* 0x000fe2000fffe03f */
[----:B------:R-:W-:Y:S01]  /*1580*/  LEA.HI R7, R7, R6, RZ, 0x3 ;  /* 0x0000000607077211 */ /* 0x000fe200078f18ff */
[----:B------:R-:W-:Y:S01]  /*1590*/  UIADD3 UR14, UR6, 0x80, URZ ;  /* 0x00000080060e7890 */ /* 0x000fe2000fffe03f */
[----:B------:R-:W-:Y:S02]  /*15a0*/  UMOV UR8, UR4 ;  /* 0x0000000400087c82 */ /* 0x000fe40008000000 */
[----:B------:R-:W-:Y:S01]  /*15b0*/  UMOV UR10, UR6 ;  /* 0x00000006000a7c82 */ /* 0x000fe20008000000 */
[----:B------:R-:W-:Y:S01]  /*15c0*/  UIADD3 UR16, UR4, 0x4, URZ ;  /* 0x0000000404107890 */ /* 0x000fe2000fffe03f */
[----:B------:R-:W-:Y:S01]  /*15d0*/  HGMMA.64x256x16.F32 R24, gdesc[UR8].tnspB, RZ, !UPT, gsb0 ;  /* 0x43e00000081879f0 */ /* 0x000fe2000c0008ff */
[----:B------:R-:W-:Y:S01]  /*15e0*/  UIADD3 UR18, UR6, 0x100, URZ ;  /* 0x0000010006127890 */ /* 0x000fe2000fffe03f */
[----:B------:R-:W-:Y:S01]  /*15f0*/  LOP3.LUT R7, R7, 0xfffffff8, RZ, 0xc0, !PT ;  /* 0xfffffff807077812 */ /* 0x000fe200078ec0ff */
[----:B------:R-:W-:-:S02]  /*1600*/  UIADD3 UR20, UR4, 0x6, URZ ;  /* 0x0000000604147890 */ /* 0x000fc4000fffe03f */
[----:B------:R-:W-:Y:S02]  /*1610*/  UIADD3 UR22, UR6, 0x180, URZ ;  /* 0x0000018006167890 */ /* 0x000fe4000fffe03f */
[----:B------:R-:W-:Y:S01]  /*1620*/  IMAD.IADD R7, R6, 0x1, -R7 ;  /* 0x0000000106077824 */ /* 0x000fe200078e0a07 */
[----:B------:R-:W-:-:S03]  /*1630*/  UMOV UR4, URZ ;  /* 0x0000003f00047c82 */ /* 0x000fc60008000000 */
[----:B------:R-:W-:Y:S01]  /*1640*/  IMAD R2, R2, 0x10, R7 ;  /* 0x0000001002027824 */ /* 0x000fe200078e0207 */
[----:B------:R-:W-:Y:S02]  /*1650*/  WARPGROUP.DEPBAR.LE gsb0, 0x0 ;  /* 0x00008000000079c5 */ /* 0x000fe40000010000 */
[----:B------:R-:W-:-:S14]  /*1660*/  WARPGROUP.ARRIVE ;  /* 0x00000000000079c5 */ /* 0x000fdc0000000000 */
        /* <DEDUP_REMOVED lines=13> */
[----:B------:R-:W-:-:S05]  /*1740*/  UMOV UR4, URZ ;  /* 0x0000003f00047c82 */ /* 0x000fca0008000000 */
.L_x_3191:
[----:B------:R-:W-:Y:S01]  /*1750*/  BAR.SYNC.DEFER_BLOCKING 0xe, 0x100 ;  /* 0x0384000000007b1d */ /* 0x000fe20000010000 */
[----:B------:R-:W-:Y:S01]  /*1760*/  IMAD.U32 R5, RZ, RZ, UR4 ;  /* 0x00000004ff057e24 */ /* 0x000fe2000f8e00ff */
[----:B------:R-:W-:Y:S01]  /*1770*/  UIADD3 UR4, UR4, 0x1, URZ ;  /* 0x0000000104047890 */ /* 0x000fe2000fffe03f */
[C---:B------:R-:W-:Y:S01]  /*1780*/  ISETP.GT.AND P0, PT, R3.reuse, R0, PT ;  /* 0x000000000300720c */ /* 0x040fe20003f04270 */
[----:B------:R-:W-:Y:S02]  /*1790*/  VIADD R3, R3, 0xffffffff ;  /* 0xffffffff03037836 */ /* 0x000fe40000000000 */
[----:B-1----:R-:W-:Y:S01]  /*17a0*/  IMAD R4, R5, 0x40, R2 ;  /* 0x0000004005047824 */ /* 0x002fe200078e0202 */
[----:B------:R-:W-:Y:S01]  /*17b0*/  UISETP.NE.AND UP0, UPT, UR4, 0x2, UPT ;  /* 0x000000020400788c */ /* 0x000fe2000bf05270 */
[----:B------:R-:W-:Y:S01]  /*17c0*/  UMOV UR11, 0x40000040 ;  /* 0x40000040000b7882 */ /* 0x000fe20000000000 */
[----:B------:R-:W-:Y:S02]  /*17d0*/  UMOV UR15, 0x40000040 ;  /* 0x40000040000f7882 */ /* 0x000fe40000000000 */
[----:B------:R-:W-:Y:S01]  /*17e0*/  LEA R4, R4, UR5, 0x2 ;  /* 0x0000000504047c11 */ /* 0x000fe2000f8e10ff */
[----:B------:R-:W-:Y:S01]  /*17f0*/  USEL UR4, UR4, URZ, UP0 ;  /* 0x0000003f04047287 */ /* 0x000fe20008000000 */
[----:B------:R-:W-:Y:S01]  /*1800*/  UMOV UR19, 0x40000040 ;  /* 0x4000004000137882 */ /* 0x000fe20000000000 */
[----:B------:R-:W-:-:S02]  /*1810*/  UMOV UR23, 0x40000040 ;  /* 0x4000004000177882 */ /* 0x000fc40000000000 */
[----:B------:R-:W-:-:S04]  /*1820*/  ULEA UR10, UR4, UR6, 0xc ;  /* 0x00000006040a7291 */ /* 0x000fc8000f8e603f */
[----:B------:R-:W-:Y:S02]  /*1830*/  UIADD3 UR14, UR10, 0x80, URZ ;  /* 0x000000800a0e7890 */ /* 0x000fe4000fffe03f */
[----:B------:R-:W-:Y:S01]  /*1840*/  UIADD3 UR18, UR10, 0x100, URZ ;  /* 0x000001000a127890 */ /* 0x000fe2000fffe03f */
[----:B------:R-:W1:Y:S01]  /*1850*/  LDS R5, [R4+0x38400] ;  /* 0x0384000004057984 */ /* 0x000e620000000800 */
[----:B------:R-:W-:-:S03]  /*1860*/  UIADD3 UR22, UR10, 0x180, URZ ;  /* 0x000001800a167890 */ /* 0x000fc6000fffe03f */
[----:B------:R2:W3:Y:S02]  /*1870*/  LDS R6, [R4+0x38420] ;  /* 0x0384200004067984 */ /* 0x0004e40000000800 */
[----:B--2---:R-:W-:-:S05]  /*1880*/  IMAD.U32 R4, RZ, RZ, UR4 ;  /* 0x00000004ff047e24 */ /* 0x004fca000f8e00ff */
[----:B------:R-:W-:-:S05]  /*1890*/  @!P1 LEA R4, R4, UR5, 0x3 ;  /* 0x0000000504049c11 */ /* 0x000fca000f8e18ff */
[----:B------:R-:W-:-:S05]  /*18a0*/  @!P1 VIADD R4, R4, 0x38860 ;  /* 0x0003886004049836 */ /* 0x000fca0000000000 */
[----:B------:R-:W-:Y:S01]  /*18b0*/  @!P1 PRMT R4, RZ, 0x654, R4 ;  /* 0x00000654ff049816 */ /* 0x000fe20000000004 */
        /* <DEDUP_REMOVED lines=127> */
[----:B------:R-:W-:-:S06]  /*20b0*/  FMUL.FTZ R151, R151, R6 ;  /* 0x0000000697977220 */ /* 0x000fcc0000410000 */
        /* <DEDUP_REMOVED lines=19> */
.L_x_3190:
[----:B------:R-:W-:Y:S01]  /*21f0*/  BAR.SYNC.DEFER_BLOCKING 0xe, 0x100 ;  /* 0x0384000000007b1d */ /* 0x000fe20000010000 */
[----:B------:R-:W-:Y:S01]  /*2200*/  VIADD R2, R2, UR4 ;  /* 0x0000000402027c36 */ /* 0x000fe20008000000 */
[----:B------:R-:W-:Y:S02]  /*2210*/  PLOP3.LUT P0, PT, PT, PT, PT, 0x8, 0x0 ;  /* 0x000000000000781c */ /* 0x000fe40003f0e170 */
[----:B-1----:R-:W-:Y:S02]  /*2220*/  CS2R R4, SRZ ;  /* 0x0000000000047805 */ /* 0x002fe4000001ff00 */
[----:B------:R-:W-:-:S05]  /*2230*/  LEA R2, R2, UR5, 0x2 ;  /* 0x0000000502027c11 */ /* 0x000fca000f8e10ff */
[----:B------:R-:W1:Y:S04]  /*2240*/  LDS R3, [R2+0x38400] ;  /* 0x0384000002037984 */ /* 0x000e680000000800 */
[----:B------:R-:W2:Y:S01]  /*2250*/  LDS R0, [R2+0x38420] ;  /* 0x0384200002007984 */ /* 0x000ea20000000800 */
        /* <DEDUP_REMOVED lines=130> */
.L_x_3187:
[----:B------:R-:W-:Y:S01]  /*2a80*/  UISETP.GE.AND UP0, UPT, UR60, 0x1, UPT ;  /* 0x000000013c00788c */ /* 0x000fe2000bf06270 */
[----:B------:R-:W-:-:S05]  /*2a90*/  UMOV UR4, URZ ;  /* 0x0000003f00047c82 */ /* 0x000fca0008000000 */
[----:B------:R-:W-:-:S13]  /*2aa0*/  PLOP3.LUT P0, PT, PT, PT, UP0, 0x80, 0x0 ;  /* 0x000000000000781c */ /* 0x000fda0003f0f008 */
[----:B------:R-:W-:Y:S05]  /*2ab0*/  @!P0 BRA `(.L_x_3192) ;  /* 0x0000000000848947 */ /* 0x000fea0003800000 */
[----:B------:R-:W-:Y:S01]  /*2ac0*/  IMAD.U32 R3, RZ, RZ, UR11 ;  /* 0x0000000bff037e24 */ /* 0x000fe2000f8e00ff */
[----:B------:R-:W-:Y:S01]  /*2ad0*/  UIADD3 UR8, UR6, -0x1, UR11 ;  /* 0xffffffff06087890 */ /* 0x000fe2000fffe00b */
[----:B------:R-:W-:-:S03]  /*2ae0*/  UMOV UR4, URZ ;  /* 0x0000003f00047c82 */ /* 0x000fc60008000000 */
[-C--:B------:R-:W-:Y:S02]  /*2af0*/  IABS R0, R3.reuse ;  /* 0x0000000300007213 */ /* 0x080fe40000000000 */
[----:B------:R-:W-:Y:S01]  /*2b00*/  IMAD.U32 R4, RZ, RZ, UR8 ;  /* 0x00000008ff047e24 */ /* 0x000fe2000f8e00ff */
[----:B------:R-:W-:Y:S01]  /*2b10*/  IABS R5, R3 ;  /* 0x0000000300057213 */ /* 0x000fe20000000000 */
[----:B------:R-:W-:Y:S01]  /*2b20*/  ULOP3.LUT UR8, UR8, UR11, URZ, 0x3c, !UPT ;  /* 0x0000000b08087292 */ /* 0x000fe2000f8e3c3f */
[----:B------:R-:W-:Y:S02]  /*2b30*/  R2UR UR12, R0 ;  /* 0x00000000000c72ca */ /* 0x000fe400000e0000 */
[----:B------:R-:W-:-:S05]  /*2b40*/  IABS R4, R4 ;  /* 0x0000000400047213 */ /* 0x000fca0000000000 */
[----:B------:R-:W-:-:S05]  /*2b50*/  IMAD.MOV.U32 R3, RZ, RZ, R4 ;  /* 0x000000ffff037224 */ /* 0x000fca00078e0004 */
[----:B------:R-:W-:Y:S01]  /*2b60*/  R2UR UR10, R3 ;  /* 0x00000000030a72ca */ /* 0x000fe200000e0000 */
[----:B------:R-:W1:Y:S08]  /*2b70*/  I2F.RP R0, UR12 ;  /* 0x0000000c00007d06 */ /* 0x000e700008209400 */
[----:B-1----:R-:W0:Y:S02]  /*2b80*/  MUFU.RCP R0, R0 ;  /* 0x0000000000007308 */ /* 0x002e240000001000 */
[----:B0-----:R-:W-:-:S02]  /*2b90*/  VIADD R2, R0, 0xffffffe ;  /* 0x0ffffffe00027836 */ /* 0x001fc40000000000 */
[----:B------:R-:W-:-:S04]  /*2ba0*/  IMAD.MOV R0, RZ, RZ, -R5 ;  /* 0x000000ffff007224 */ /* 0x000fc800078e0a05 */
        /* <DEDUP_REMOVED lines=18> */
.L_x_3192:
[----:B------:R-:W-:Y:S01]  /*2cd0*/  UIMAD UR5, UR7, UR4, URZ ;  /* 0x00000004070572a4 */ /* 0x000fe2000f8e023f */
[----:B------:R-:W-:Y:S01]  /*2ce0*/  IMAD.U32 R0, RZ, RZ, UR6 ;  /* 0x00000006ff007e24 */ /* 0x000fe2000f8e00ff */
[----:B------:R-:W-:Y:S01]  /*2cf0*/  PLOP3.LUT P0, PT, PT, PT, PT, 0x80, 0x0 ;  /* 0x000000000000781c */ /* 0x000fe20003f0f070 */
[----:B------:R-:W-:Y:S01]  /*2d00*/  IMAD.U32 R3, RZ, RZ, UR4 ;  /* 0x00000004ff037e24 */ /* 0x000fe2000f8e00ff */
[----:B------:R-:W-:Y:S02]  /*2d10*/  CS2R R4, SRZ ;  /* 0x0000000000047805 */ /* 0x000fe4000001ff00 */
[----:B------:R-:W-:Y:S01]  /*2d20*/  CS2R R150, SRZ ;  /* 0x0000000000967805 */ /* 0x000fe2000001ff00 */
[----:B0-----:R-:W-:Y:S01]  /*2d30*/  IMAD.U32 R2, RZ, RZ, UR5 ;  /* 0x00000005ff027e24 */ /* 0x001fe2000f8e00ff */
[----:B------:R-:W-:Y:S02]  /*2d40*/  CS2R R148, SRZ ;  /* 0x0000000000947805 */ /* 0x000fe4000001ff00 */
[----:B------:R-:W-:-:S02]  /*2d50*/  VIADDMNMX R0, R3, UR5, R0, PT ;  /* 0x0000000503007c46 */ /* 0x000fc4000b800100 */
[----:B------:R-:W-:Y:S02]  /*2d60*/  CS2R R146, SRZ ;  /* 0x0000000000927805 */ /* 0x000fe4000001ff00 */
[----:B------:R-:W-:Y:S02]  /*2d70*/  CS2R R144, SRZ ;  /* 0x0000000000907805 */ /* 0x000fe4000001ff00 */
[----:B------:R-:W-:Y:S02]  /*2d80*/  CS2R R142, SRZ ;  /* 0x00000000008e7805 */ /* 0x000fe4000001ff00 */
[----:B------:R-:W-:Y:S02]  /*2d90*/  R2UR UR61, R0 ;  /* 0x00000000003d72ca */ /* 0x000fe400000e0000 */
        /* <DEDUP_REMOVED lines=12> */
[----:B------:R-:W-:Y:S01]  /*2e60*/  UISETP.GT.AND UP0, UPT, UR61, UR5, UPT ;  /* 0x000000053d00728c */ /* 0x000fe2000bf04270 */
[----:B------:R-:W-:Y:S02]  /*2e70*/  CS2R R116, SRZ ;  /* 0x0000000000747805 */ /* 0x000fe4000001ff00 */
[----:B------:R-:W-:-:S02]  /*2e80*/  CS2R R114, SRZ ;  /* 0x0000000000727805 */ /* 0x000fc4000001ff00 */
[----:B------:R-:W-:Y:S02]  /*2e90*/  CS2R R112, SRZ ;  /* 0x0000000000707805 */ /* 0x000fe4000001ff00 */
[----:B------:R-:W-:Y:S02]  /*2ea0*/  CS2R R110, SRZ ;  /* 0x00000000006e7805 */ /* 0x000fe4000001ff00 */
[----:B------:R-:W-:Y:S02]  /*2eb0*/  CS2R R108, SRZ ;  /* 0x00000000006c7805 */ /* 0x000fe4000001ff00 */
[----:B------:R-:W-:Y:S02]  /*2ec0*/  PLOP3.LUT P1, PT, PT, PT, UP0, 0x80, 0x0 ;  /* 0x000000000000781c */ /* 0x000fe40003f2f008 */
        /* <DEDUP_REMOVED lines=43> */
[----:B------:R-:W-:Y:S01]  /*3180*/  SHF.R.S32.HI R57, RZ, 0x1f, R152 ;  /* 0x0000001fff397819 */ /* 0x000fe20000011498 */
[----:B------:R-:W0:Y:S01]  /*3190*/  S2R R5, SR_CgaCtaId ;  /* 0x0000000000057919 */ /* 0x000e220000008800 */
[----:B------:R-:W-:Y:S02]  /*31a0*/  MOV R184, 0x400 ;  /* 0x0000040000b87802 */ /* 0x000fe40000000f00 */
[----:B------:R-:W-:-:S04]  /*31b0*/  LEA.HI R16, R57, R152, RZ, 0x7 ;  /* 0x0000009839107211 */ /* 0x000fc800078f38ff */
[----:B------:R-:W-:-:S05]  /*31c0*/  SHF.R.S32.HI R18, RZ, 0x7, R16 ;  /* 0x00000007ff127819 */ /* 0x000fca0000011410 */
[----:B------:R-:W1:Y:S01]  /*31d0*/  SHFL.IDX PT, R0, R18, RZ, 0x1f ;  /* 0x00001fff12007589 */ /* 0x000e6200000e0000 */
[----:B0-----:R-:W-:Y:S02]  /*31e0*/  LEA R184, R5, R184, 0x18 ;  /* 0x000000b805b87211 */ /* 0x001fe400078ec0ff */
[----:B-1----:R-:W-:-:S04]  /*31f0*/  LEA.HI R3, R0, R0, RZ, 0x1 ;  /* 0x0000000000037211 */ /* 0x002fc800078f08ff */
[----:B------:R-:W-:-:S05]  /*3200*/  LOP3.LUT R3, R3, 0x1fffe, RZ, 0xc0, !PT ;  /* 0x0001fffe03037812 */ /* 0x000fca00078ec0ff */
[----:B------:R-:W-:Y:S02]  /*3210*/  IMAD.IADD R3, R0, 0x1, -R3 ;  /* 0x0000000100037824 */ /* 0x000fe400078e0a03 */
[----:B------:R-:W-:Y:S02]  /*3220*/  VIADD R0, R184, 0x36400 ;  /* 0x00036400b8007836 */ /* 0x000fe40000000000 */
[----:B------:R-:W-:-:S03]  /*3230*/  IMAD R3, R3, 0x8000, R184 ;  /* 0x0000800003037824 */ /* 0x000fc600078e02b8 */
[----:B------:R-:W-:Y:S01]  /*3240*/  LOP3.LUT P0, RZ, R0, 0x3ff, RZ, 0xc0, !PT ;  /* 0x000003ff00ff7812 */ /* 0x000fe2000780c0ff */
[----:B------:R-:W-:-:S05]  /*3250*/  VIADD R3, R3, 0x400 ;  /* 0x0000040003037836 */ /* 0x000fca0000000000 */
[----:B------:R-:W-:-:S04]  /*3260*/  SHF.R.U32.HI R3, RZ, 0x4, R3 ;  /* 0x00000004ff037819 */ /* 0x000fc80000011603 */
[----:B------:R-:W-:-:S03]  /*3270*/  LOP3.LUT R188, R3, 0x3fff, RZ, 0xc0, !PT ;  /* 0x00003fff03bc7812 */ /* 0x000fc600078ec0ff */
[----:B------:R-:W-:Y:S05]  /*3280*/  @!P0 BRA `(.L_x_3193) ;  /* 0x0000000000408947 */ /* 0x000fea0003800000 */
        /* <DEDUP_REMOVED lines=16> */
.L_x_3193:
[----:B------:R-:W-:Y:S02]  /*3390*/  SHF.L.U32 R7, RZ, 0x1f, RZ ;  /* 0x0000001fff077819 */ /* 0x000fe400000006ff */
[----:B------:R-:W-:Y:S02]  /*33a0*/  LOP3.LUT R3, R16, 0xffffff80, RZ, 0xc0, !PT ;  /* 0xffffff8010037812 */ /* 0x000fe400078ec0ff */
[----:B------:R-:W0:Y:S01]  /*33b0*/  SYNCS.PHASECHK.TRANS64.TRYWAIT P0, [R184+URZ+0x38800], R7 ;  /* 0x03880007b80075a7 */ /* 0x000e22000800017f */
[----:B------:R-:W-:Y:S02]  /*33c0*/  LEA.HI R0, R18, R18, RZ, 0x1 ;  /* 0x0000001212007211 */ /* 0x000fe400078f08ff */
[----:B------:R-:W-:Y:S02]  /*33d0*/  IMAD.IADD R5, R152, 0x1, -R3 ;  /* 0x0000000198057824 */ /* 0x000fe400078e0a03 */
[----:B------:R-:W-:-:S03]  /*33e0*/  LOP3.LUT R3, R0, 0xfffffe, RZ, 0xc0, !PT ;  /* 0x00fffffe00037812 */ /* 0x000fc600078ec0ff */
[----:B------:R-:W-:-:S04]  /*33f0*/  SHF.R.S32.HI R4, RZ, 0x1f, R5 ;  /* 0x0000001fff047819 */ /* 0x000fc80000011405 */
[----:B------:R-:W-:-:S04]  /*3400*/  LEA.HI R6, R4, R5, RZ, 0x2 ;  /* 0x0000000504067211 */ /* 0x000fc800078f10ff */
[--C-:B------:R-:W-:Y:S02]  /*3410*/  SHF.R.S32.HI R8, RZ, 0x2, R6.reuse ;  /* 0x00000002ff087819 */ /* 0x100fe40000011406 */
[----:B------:R-:W-:Y:S01]  /*3420*/  SHF.R.S32.HI R9, RZ, 0x1f, R6 ;  /* 0x0000001fff097819 */ /* 0x000fe20000011406 */
[----:B0-----:R-:W-:Y:S06]  /*3430*/  @!P0 BRA `(.L_x_3194) ;  /* 0x000000e400488947 */ /* 0x001fec0003800000 */
.L_x_3322:
[----:B------:R-:W2:Y:S01]  /*3440*/  LDL R0, [R1+0x28] ;  /* 0x0000280001007983 */ /* 0x000ea20000100800 */
[----:B------:R-:W-:Y:S01]  /*3450*/  LEA.HI R9, R9, R8, RZ, 0x3 ;  /* 0x0000000809097211 */ /* 0x000fe200078f18ff */
[----:B------:R-:W-:Y:S01]  /*3460*/  IMAD.IADD R3, R18, 0x1, -R3 ;  /* 0x0000000112037824 */ /* 0x000fe200078e0a03 */
[----:B------:R-:W-:Y:S02]  /*3470*/  LEA.HI R4, R4, R5, RZ, 0x5 ;  /* 0x0000000504047211 */ /* 0x000fe400078f28ff */
[----:B------:R-:W-:Y:S02]  /*3480*/  LOP3.LUT R9, R9, 0xfffffff8, RZ, 0xc0, !PT ;  /* 0xfffffff809097812 */ /* 0x000fe400078ec0ff */
[----:B------:R-:W-:-:S03]  /*3490*/  SHF.R.S32.HI R4, RZ, 0x5, R4 ;  /* 0x00000005ff047819 */ /* 0x000fc60000011404 */
[----:B------:R-:W-:Y:S01]  /*34a0*/  IMAD.IADD R9, R8, 0x1, -R9 ;  /* 0x0000000108097824 */ /* 0x000fe200078e0a09 */
[----:B--2---:R-:W-:Y:S02]  /*34b0*/  R2UR UR4, R0 ;  /* 0x00000000000472ca */ /* 0x004fe400000e0000 */
[----:B------:R-:W-:-:S05]  /*34c0*/  LOP3.LUT R0, R6, 0x7ffffffc, RZ, 0xc0, !PT ;  /* 0x7ffffffc06007812 */ /* 0x000fca00078ec0ff */
[----:B------:R-:W-:-:S04]  /*34d0*/  IMAD.IADD R0, R5, 0x1, -R0 ;  /* 0x0000000105007824 */ /* 0x000fc800078e0a00 */
[----:B------:R-:W-:Y:S02]  /*34e0*/  IMAD.SHL.U32 R56, R0, 0x2, RZ ;  /* 0x0000000200387824 */ /* 0x000fe400078e00ff */
[----:B------:R-:W-:Y:S02]  /*34f0*/  ULOP3.LUT UR4, UR4, 0x1, URZ, 0xfc, !UPT ;  /* 0x0000000104047892 */ /* 0x000fe4000f8efc3f */
[----:B------:R-:W-:Y:S02]  /*3500*/  IMAD R0, R3, 0x100, R56 ;  /* 0x0000010003007824 */ /* 0x000fe400078e0238 */
[----:B------:R-:W-:Y:S02]  /*3510*/  IMAD R3, R4, 0x10, R9 ;  /* 0x0000001004037824 */ /* 0x000fe400078e0209 */
[----:B------:R-:W-:-:S05]  /*3520*/  IMAD.U32 R6, RZ, RZ, UR4 ;  /* 0x00000004ff067e24 */ /* 0x000fca000f8e00ff */
[----:B------:R-:W-:-:S13]  /*3530*/  ISETP.NE.AND P0, PT, R6, 0x3, PT ;  /* 0x000000030600780c */ /* 0x000fda0003f05270 */
[----:B------:R-:W-:Y:S05]  /*3540*/  @!P0 BRA `(.L_x_3195) ;  /* 0x0000000000048947 */ /* 0x000fea0003800000 */
[----:B------:R-:W-:Y:S01]  /*3550*/  BPT.TRAP 0x1 ;  /* 0x000000040000795c */ /* 0x000fe20000300000 */
.L_x_3195:
[----:B------:R1:W2:Y:S01]  /*3560*/  SYNCS.PHASECHK.TRANS64.TRYWAIT P1, [R184+URZ+0x38830], R7 ;  /* 0x03883007b80075a7 */ /* 0x0002a2000802017f */
[----:B------:R-:W-:Y:S05]  /*3570*/  @!P0 BRA `(.L_x_3196) ;  /* 0x0000000000048947 */ /* 0x000fea0003800000 */
[----:B------:R-:W-:Y:S01]  /*3580*/  BPT.TRAP 0x1 ;  /* 0x000000040000795c */ /* 0x000fe20000300000 */
.L_x_3196:
[----:B--2---:R-:W-:Y:S05]  /*3590*/  @P1 BRA `(.L_x_3197) ;  /* 0x0000000000081947 */ /* 0x004fea0003800000 */
[----:B------:R-:W2:Y:S02]  /*35a0*/  SYNCS.PHASECHK.TRANS64.TRYWAIT P1, [R184+URZ+0x38830], R7 ;  /* 0x03883007b80075a7 */ /* 0x000ea4000802017f */
[----:B--2---:R-:W-:Y:S05]  /*35b0*/  @!P1 BRA `(.L_x_3198) ;  /* 0x000000e000fc9947 */ /* 0x004fea0003800000 */
.L_x_3197:
[----:B------:R-:W-:Y:S05]  /*35c0*/  WARPSYNC.ALL ;  /* 0x0000000000007948 */ /* 0x000fea0003800000 */
[C---:B------:R-:W-:Y:S01]  /*35d0*/  VIADD R4, R184.reuse, 0x20400 ;  /* 0x00020400b8047836 */ /* 0x040fe20000000000 */
[----:B------:R-:W-:Y:S01]  /*35e0*/  WARPGROUP.ARRIVE ;  /* 0x00000000000079c5 */ /* 0x000fe20000000000 */
[----:B------:R-:W-:Y:S01]  /*35f0*/  VIADD R5, R184, 0x22400 ;  /* 0x00022400b8057836 */ /* 0x000fe20000000000 */
[----:B------:R-:W-:Y:S01]  /*3600*/  UMOV UR9, 0x40000040 ;  /* 0x4000004000097882 */ /* 0x000fe20000000000 */
[----:B------:R-:W-:Y:S01]  /*3610*/  UMOV UR7, 0x40000040 ;  /* 0x4000004000077882 */ /* 0x000fe20000000000 */
[----:B------:R-:W-:Y:S01]  /*3620*/  SHF.R.U32.HI R4, RZ, 0x4, R4 ;  /* 0x00000004ff047819 */ /* 0x000fe20000011604 */
[----:B------:R-:W-:Y:S01]  /*3630*/  UMOV UR5, UR9 ;  /* 0x0000000900057c82 */ /* 0x000fe20008000000 */
[----:B------:R-:W-:Y:S01]  /*3640*/  SHF.R.U32.HI R5, RZ, 0x4, R5 ;  /* 0x00000004ff057819 */ /* 0x000fe20000011605 */
[----:B------:R-:W-:Y:S01]  /*3650*/  IMAD.U32 R11, RZ, RZ, UR9 ;  /* 0x00000009ff0b7e24 */ /* 0x000fe2000f8e00ff */
[----:B------:R-:W-:Y:S01]  /*3660*/  LOP3.LUT R4, R4, 0x3fff, RZ, 0xc0, !PT ;  /* 0x00003fff04047812 */ /* 0x000fe200078ec0ff */
[----:B------:R-:W-:Y:S01]  /*3670*/  UMOV UR9, 0x40000040 ;  /* 0x4000004000097882 */ /* 0x000fe20000000000 */
[----:B------:R-:W-:Y:S01]  /*3680*/  LOP3.LUT R5, R5, 0x3fff, RZ, 0xc0, !PT ;  /* 0x00003fff05057812 */ /* 0x000fe200078ec0ff */
[----:B------:R-:W-:Y:S01]  /*3690*/  IMAD.U32 R13, RZ, RZ, UR9 ;  /* 0x00000009ff0d7e24 */ /* 0x000fe2000f8e00ff */
[----:B------:R-:W-:-:S02]  /*36a0*/  LOP3.LUT R6, R4, 0x10000, RZ, 0xfc, !PT ;  /* 0x0001000004067812 */ /* 0x000fc400078efcff */
[----:B------:R-:W-:Y:S02]  /*36b0*/  LOP3.LUT R4, R5, 0x10000, RZ, 0xfc, !PT ;  /* 0x0001000005047812 */ /* 0x000fe400078efcff */
[C---:B------:R-:W-:Y:S01]  /*36c0*/  R2UR UR4, R6.reuse ;  /* 0x00000000060472ca */ /* 0x040fe200000e0000 */
[----:B------:R-:W-:Y:S01]  /*36d0*/  VIADD R5, R6, 0x2 ;  /* 0x0000000206057836 */ /* 0x000fe20000000000 */
[C---:B------:R-:W-:Y:S01]  /*36e0*/  R2UR UR6, R4.reuse ;  /* 0x00000000040672ca */ /* 0x040fe200000e0000 */
[----:B------:R-:W-:-:S10]  /*36f0*/  VIADD R8, R4, 0x2 ;  /* 0x0000000204087836 */ /* 0x000fd40000000000 */
[----:B------:R-:W-:Y:S02]  /*3700*/  UMOV UR8, UR4 ;  /* 0x0000000400087c82 */ /* 0x000fe40008000000 */
[----:B------:R-:W-:Y:S01]  /*3710*/  UMOV UR4, UR8 ;  /* 0x0000000800047c82 */ /* 0x000fe20008000000 */
[----:B------:R-:W-:Y:S01]  /*3720*/  IMAD.U32 R10, RZ, RZ, UR8 ;  /* 0x00000008ff0a7e24 */ /* 0x000fe2000f8e00ff */
[----:B------:R-:W-:Y:S01]  /*3730*/  HGMMA.64x64x16.F32 R24, gdesc[UR4], RZ, !UPT, gsb0 ;  /* 0x00e00000041879f0 */ /* 0x000fe2000c0008ff */
[----:B------:R-:W-:Y:S01]  /*3740*/  R2UR UR4, R5 ;  /* 0x00000000050472ca */ /* 0x000fe200000e0000 */
[----:B------:R-:W-:Y:S01]  /*3750*/  UMOV UR5, UR9 ;  /* 0x0000000900057c82 */ /* 0x000fe20008000000 */
[----:B------:R-:W-:Y:S01]  /*3760*/  R2UR UR6, R8 ;  /* 0x00000000080672ca */ /* 0x000fe200000e0000 */
[----:B------:R-:W-:Y:S01]  /*3770*/  UMOV UR7, 0x40000040 ;  /* 0x4000004000077882 */ /* 0x000fe20000000000 */
[----:B------:R-:W-:Y:S01]  /*3780*/  VIADD R5, R6, 0x4 ;  /* 0x0000000406057836 */ /* 0x000fe20000000000 */
[----:B------:R-:W-:Y:S01]  /*3790*/  UMOV UR9, 0x40000040 ;  /* 0x4000004000097882 */ /* 0x000fe20000000000 */
[----:B------:R-:W-:-:S02]  /*37a0*/  VIADD R8, R4, 0x4 ;  /* 0x0000000404087836 */ /* 0x000fc40000000000 */
[----:B------:R-:W-:-:S05]  /*37b0*/  IMAD.U32 R15, RZ, RZ, UR9 ;  /* 0x00000009ff0f7e24 */ /* 0x000fca000f8e00ff */
[----:B------:R-:W-:Y:S02]  /*37c0*/  UMOV UR8, UR4 ;  /* 0x0000000400087c82 */ /* 0x000fe40008000000 */
[----:B------:R-:W-:Y:S01]  /*37d0*/  UMOV UR4, UR8 ;  /* 0x0000000800047c82 */ /* 0x000fe20008000000 */
[----:B------:R-:W-:Y:S01]  /*37e0*/  IMAD.U32 R12, RZ, RZ, UR8 ;  /* 0x00000008ff0c7e24 */ /* 0x000fe2000f8e00ff */
[----:B------:R-:W-:Y:S02]  /*37f0*/  WARPGROUP.DEPBAR.LE gsb0, 0x0 ;  /* 0x00008000000079c5 */ /* 0x000fe40000010000 */
[----:B------:R-:W-:-:S06]  /*3800*/  WARPGROUP.ARRIVE ;  /* 0x00000000000079c5 */ /* 0x000fcc0000000000 */
[----:B------:R-:W-:Y:S01]  /*3810*/  HGMMA.64x64x16.F32 R24, gdesc[UR4], R24, gsb0 ;  /* 0x00e00000041879f0 */ /* 0x000fe20008000818 */
[----:B------:R-:W-:Y:S01]  /*3820*/  R2UR UR4, R5 ;  /* 0x00000000050472ca */ /* 0x000fe200000e0000 */
[----:B------:R-:W-:Y:S01]  /*3830*/  UMOV UR5, UR9 ;  /* 0x0000000900057c82 */ /* 0x000fe20008000000 */
[----:B------:R-:W-:Y:S01]  /*3840*/  R2UR UR6, R8 ;  /* 0x00000000080672ca */ /* 0x000fe200000e0000 */
[----:B------:R-:W-:Y:S01]  /*3850*/  UMOV UR7, 0x40000040 ;  /* 0x4000004000077882 */ /* 0x000fe20000000000 */
[----:B------:R-:W-:Y:S01]  /*3860*/  VIADD R5, R6, 0x6 ;  /* 0x0000000606057836 */ /* 0x000fe20000000000 */
[----:B------:R-:W-:Y:S01]  /*3870*/  UMOV UR9, 0x40000040 ;  /* 0x4000004000097882 */ /* 0x000fe20000000000 */
[----:B------:R-:W-:Y:S02]  /*3880*/  VIADD R6, R4, 0x6 ;  /* 0x0000000604067836 */ /* 0x000fe40000000000 */
        /* <DEDUP_REMOVED lines=10> */
[----:B------:R-:W-:-:S10]  /*3930*/  UMOV UR7, 0x40000040 ;  /* 0x4000004000077882 */ /* 0x000fd40000000000 */
[----:B------:R-:W-:Y:S02]  /*3940*/  UMOV UR8, UR4 ;  /* 0x0000000400087c82 */ /* 0x000fe40008000000 */
[----:B------:R-:W-:Y:S01]  /*3950*/  UMOV UR4, UR8 ;  /* 0x0000000800047c82 */ /* 0x000fe20008000000 */
[----:B------:R-:W-:Y:S01]  /*3960*/  IMAD.U32 R16, RZ, RZ, UR8 ;  /* 0x00000008ff107e24 */ /* 0x000fe2000f8e00ff */
[----:B------:R-:W-:Y:S02]  /*3970*/  WARPGROUP.DEPBAR.LE gsb0, 0x0 ;  /* 0x00008000000079c5 */ /* 0x000fe40000010000 */
[----:B------:R-:W-:-:S06]  /*3980*/  WARPGROUP.ARRIVE ;  /* 0x00000000000079c5 */ /* 0x000fcc0000000000 */
[----:B------:R-:W-:Y:S03]  /*3990*/  HGMMA.64x64x16.F32 R24, gdesc[UR4], R24, gsb0 ;  /* 0x00e00000041879f0 */ /* 0x000fe60008000818 */
[----:B------:R-:W-:Y:S02]  /*39a0*/  WARPGROUP.DEPBAR.LE gsb0, 0x0 ;  /* 0x00008000000079c5 */ /* 0x000fe40000010000 */
[----:B------:R-:W3:Y:S02]  /*39b0*/  SYNCS.PHASECHK.TRANS64.TRYWAIT P1, [R184+URZ+0x38810], R7 ;  /* 0x03881007b80075a7 */ /* 0x000ee4000802017f */
[----:B---3--:R-:W-:Y:S05]  /*39c0*/  @!P1 BRA `(.L_x_3199) ;  /* 0x000000e0000c9947 */ /* 0x008fea0003800000 */
.L_x_3323:
[----:B------:R-:W-:Y:S05]  /*39d0*/  @!P0 BRA `(.L_x_3200) ;  /* 0x0000000000048947 */ /* 0x000fea0003800000 */
[----:B------:R-:W-:Y:S01]  /*39e0*/  BPT.TRAP 0x1 ;  /* 0x000000040000795c */ /* 0x000fe20000300000 */
.L_x_3200:
[----:B------:R4:W0:Y:S01]  /*39f0*/  SYNCS.PHASECHK.TRANS64.TRYWAIT P1, [R184+URZ+0x38850], R7 ;  /* 0x03885007b80075a7 */ /* 0x000822000802017f */
[----:B------:R-:W-:Y:S05]  /*3a00*/  @!P0 BRA `(.L_x_3201) ;  /* 0x0000000000048947 */ /* 0x000fea0003800000 */
[----:B------:R-:W-:Y:S01]  /*3a10*/  BPT.TRAP 0x1 ;  /* 0x000000040000795c */ /* 0x000fe20000300000 */
.L_x_3201:
[C---:B------:R-:W-:Y:S02]  /*3a20*/  VIADD R5, R184.reuse, 0x26400 ;  /* 0x00026400b8057836 */ /* 0x040fe40000000000 */
[----:B------:R-:W-:-:S03]  /*3a30*/  VIADD R6, R184, 0x400 ;  /* 0x00000400b8067836 */ /* 0x000fc60000000000 */
[----:B------:R-:W-:Y:S02]  /*3a40*/  SHF.R.U32.HI R5, RZ, 0x4, R5 ;  /* 0x00000004ff057819 */ /* 0x000fe40000011605 */
[----:B------:R-:W-:Y:S02]  /*3a50*/  SHF.R.U32.HI R6, RZ, 0x4, R6 ;  /* 0x00000004ff067819 */ /* 0x000fe40000011606 */
[----:B------:R-:W-:Y:S02]  /*3a60*/  LOP3.LUT R5, R5, 0x3fff, RZ, 0xc0, !PT ;  /* 0x00003fff05057812 */ /* 0x000fe400078ec0ff */
[----:B------:R-:W-:Y:S02]  /*3a70*/  LOP3.LUT R6, R6, 0x3fff, RZ, 0xc0, !PT ;  /* 0x00003fff06067812 */ /* 0x000fe400078ec0ff */
[----:B------:R-:W-:Y:S02]  /*3a80*/  LOP3.LUT R5, R5, 0x10000, RZ, 0xfc, !PT ;  /* 0x0001000005057812 */ /* 0x000fe400078efcff */
[----:B------:R-:W-:Y:S01]  /*3a90*/  LOP3.LUT R6, R6, 0x10000, RZ, 0xfc, !PT ;  /* 0x0001000006067812 */ /* 0x000fe200078efcff */
[----:B0-----:R-:W-:Y:S06]  /*3aa0*/  @P1 BRA `(.L_x_3202) ;  /* 0x0000000000081947 */ /* 0x001fec0003800000 */
[----:B------:R-:W0:Y:S02]  /*3ab0*/  SYNCS.PHASECHK.TRANS64.TRYWAIT P1, [R184+URZ+0x38850], R7 ;  /* 0x03885007b80075a7 */ /* 0x000e24000802017f */
[----:B0-----:R-:W-:Y:S05]  /*3ac0*/  @!P1 BRA `(.L_x_3203) ;  /* 0x000000dc00e09947 */ /* 0x001fea0003800000 */
.L_x_3202:
[C---:B------:R-:W-:Y:S01]  /*3ad0*/  R2UR UR4, R5.reuse ;  /* 0x00000000050472ca */ /* 0x040fe200000e0000 */
[----:B------:R-:W-:Y:S01]  /*3ae0*/  WARPGROUP.ARRIVE ;  /* 0x00000000000079c5 */ /* 0x000fe20000000000 */
[C---:B------:R-:W-:Y:S01]  /*3af0*/  R2UR UR6, R6.reuse ;  /* 0x00000000060672ca */ /* 0x040fe200000e0000 */
[----:B------:R-:W-:Y:S01]  /*3b00*/  UMOV UR9, 0x40000040 ;  /* 0x4000004000097882 */ /* 0x000fe20000000000 */
[----:B------:R-:W-:Y:S01]  /*3b10*/  UMOV UR7, 0x40000040 ;  /* 0x4000004000077882 */ /* 0x000fe20000000000 */
[----:B------:R-:W-:Y:S01]  /*3b20*/  UMOV UR5, UR9 ;  /* 0x0000000900057c82 */ /* 0x000fe20008000000 */
[----:B-1234-:R-:W-:Y:S01]  /*3b30*/  VIADD R7, R5, 0x2 ;  /* 0x0000000205077836 */ /* 0x01efe20000000000 */
[----:B------:R-:W-:Y:S01]  /*3b40*/  UMOV UR11, 0x40000040 ;  /* 0x40000040000b7882 */ /* 0x000fe20000000000 */
[----:B------:R-:W-:Y:S01]  /*3b50*/  VIADD R8, R6, 0x2 ;  /* 0x0000000206087836 */ /* 0x000fe20000000000 */
[----:B------:R-:W-:Y:S01]  /*3b60*/  UMOV UR13, 0x40000040 ;  /* 0x40000040000d7882 */ /* 0x000fe20000000000 */
[----:B------:R-:W-:Y:S01]  /*3b70*/  IMAD.U32 R19, RZ, RZ, UR9 ;  /* 0x00000009ff137e24 */ /* 0x000fe2000f8e00ff */
[----:B------:R-:W-:Y:S01]  /*3b80*/  UMOV UR9, 0x40000040 ;  /* 0x4000004000097882 */ /* 0x000fe20000000000 */
[----:B------:R-:W-:Y:S01]  /*3b90*/  UMOV UR15, 0x40000040 ;  /* 0x40000040000f7882 */ /* 0x000fe20000000000 */
[----:B------:R-:W-:Y:S01]  /*3ba0*/  UMOV UR8, UR4 ;  /* 0x0000000400087c82 */ /* 0x000fe20008000000 */
[----:B------:R-:W-:Y:S01]  /*3bb0*/  IMAD.U32 R21, RZ, RZ, UR9 ;  /* 0x00000009ff157e24 */ /* 0x000fe2000f8e00ff */
[----:B------:R-:W-:Y:S01]  /*3bc0*/  UMOV UR4, UR8 ;  /* 0x0000000800047c82 */ /* 0x000fe20008000000 */
[----:B------:R-:W-:Y:S01]  /*3bd0*/  IMAD.U32 R18, RZ, RZ, UR8 ;  /* 0x00000008ff127e24 */ /* 0x000fe2000f8e00ff */
[----:B------:R-:W-:Y:S01]  /*3be0*/  HGMMA.64x64x16.F32 R24, gdesc[UR4], R24, gsb0 ;  /* 0x00e00000041879f0 */ /* 0x000fe20008000818 */
[----:B------:R-:W-:Y:S01]  /*3bf0*/  R2UR UR4, R7 ;  /* 0x00000000070472ca */ /* 0x000fe200000e0000 */
[----:B------:R-:W-:Y:S01]  /*3c00*/  UMOV UR5, UR9 ;  /* 0x0000000900057c82 */ /* 0x000fe20008000000 */
[----:B------:R-:W-:Y:S01]  /*3c10*/  R2UR UR6, R8 ;  /* 0x00000000080672ca */ /* 0x000fe200000e0000 */
[----:B------:R-:W-:Y:S01]  /*3c20*/  UMOV UR7, 0x40000040 ;  /* 0x4000004000077882 */ /* 0x000fe20000000000 */
[C---:B------:R-:W-:Y:S01]  /*3c30*/  VIADD R7, R5.reuse, 0x4 ;  /* 0x0000000405077836 */ /* 0x040fe20000000000 */
[----:B------:R-:W-:Y:S01]  /*3c40*/  UMOV UR9, 0x40000040 ;  /* 0x4000004000097882 */ /* 0x000fe20000000000 */
[----:B------:R-:W-:Y:S01]  /*3c50*/  VIADD R8, R6, 0x4 ;  /* 0x0000000406087836 */ /* 0x000fe20000000000 */
[----:B------:R-:W-:Y:S01]  /*3c60*/  UMOV UR17, 0x40000040 ;  /* 0x4000004000117882 */ /* 0x000fe20000000000 */
[----:B------:R-:W-:Y:S01]  /*3c70*/  IMAD.U32 R23, RZ, RZ, UR9 ;  /* 0x00000009ff177e24 */ /* 0x000fe2000f8e00ff */
[----:B------:R-:W-:Y:S01]  /*3c80*/  UMOV UR19, 0x40000040 ;  /* 0x4000004000137882 */ /* 0x000fe20000000000 */
[----:B------:R-:W-:Y:S01]  /*3c90*/  UMOV UR21, 0x40000040 ;  /* 0x4000004000157882 */ /* 0x000fe20000000000 */
[----:B------:R-:W-:Y:S01]  /*3ca0*/  UMOV UR23, 0x40000040 ;  /* 0x4000004000177882 */ /* 0x000fe20000000000 */
[----:B------:R-:W-:Y:S01]  /*3cb0*/  UMOV UR25, 0x40000040 ;  /* 0x4000004000197882 */ /* 0x000fe20000000000 */
[----:B------:R-:W-:Y:S01]  /*3cc0*/  UMOV UR8, UR4 ;  /* 0x0000000400087c82 */ /* 0x000fe20008000000 */
[----:B------:R-:W-:Y:S01]  /*3cd0*/  UMOV UR27, 0x40000040 ;  /* 0x40000040001b7882 */ /* 0x000fe20000000000 */
[----:B------:R-:W-:Y:S01]  /*3ce0*/  UMOV UR4, UR8 ;  /* 0x0000000800047c82 */ /* 0x000fe20008000000 */
[----:B------:R-:W-:Y:S01]  /*3cf0*/  IMAD.U32 R20, RZ, RZ, UR8 ;  /* 0x00000008ff147e24 */ /* 0x000fe2000f8e00ff */
        /* <DEDUP_REMOVED lines=12> */
[----:B------:R-:W0:Y:S01]  /*3dc0*/  S2R R9, SR_TID.X ;  /* 0x0000000000097919 */ /* 0x000e220000002100 */
[----:B------:R-:W-:Y:S01]  /*3dd0*/  UMOV UR53, 0x40000040 ;  /* 0x4000004000357882 */ /* 0x000fe20000000000 */
[----:B------:R-:W-:Y:S01]  /*3de0*/  UMOV UR55, 0x40000040 ;  /* 0x4000004000377882 */ /* 0x000fe20000000000 */
[----:B------:R-:W-:Y:S01]  /*3df0*/  UMOV UR57, 0x40000040 ;  /* 0x4000004000397882 */ /* 0x000fe20000000000 */
[----:B------:R-:W-:Y:S01]  /*3e00*/  UMOV UR59, 0x40000040 ;  /* 0x40000040003b7882 */ /* 0x000fe20000000000 */
[----:B------:R-:W-:Y:S01]  /*3e10*/  IMAD.MOV.U32 R62, RZ, RZ, 0x4 ;  /* 0x00000004ff3e7424 */ /* 0x000fe200078e00ff */
[----:B------:R-:W-:Y:S01]  /*3e20*/  UIMAD UR60, UR61, -0x40, UR60 ;  /* 0xffffffc03d3c78a4 */ /* 0x000fe2000f8e023c */
[----:B------:R-:W-:Y:S01]  /*3e30*/  VIADD R185, R5, 0xe00 ;  /* 0x00000e0005b97836 */ /* 0x000fe20000000000 */
[----:B------:R-:W1:Y:S01]  /*3e40*/  S2R R65, SR_TID.X ;  /* 0x0000000000417919 */ /* 0x000e620000002100 */
[----:B------:R-:W-:Y:S01]  /*3e50*/  IMAD.MOV.U32 R192, RZ, RZ, 0x20 ;  /* 0x00000020ffc07424 */ /* 0x000fe200078e00ff */
[----:B------:R-:W-:Y:S01]  /*3e60*/  LOP3.LUT R188, R188, 0x2000000, RZ, 0xfc, !PT ;  /* 0x02000000bcbc7812 */ /* 0x000fe200078efcff */
[----:B------:R-:W-:-:S04]  /*3e70*/  UIADD3 UR61, UR61, -0x2, URZ ;  /* 0xfffffffe3d3d7890 */ /* 0x000fc8000fffe03f */
[----:B------:R-:W-:Y:S01]  /*3e80*/  VIADD R209, R188, 0x80 ;  /* 0x00000080bcd17836 */ /* 0x000fe20000000000 */
[----:B0-----:R-:W-:Y:S02]  /*3e90*/  SHF.R.U32.HI R9, RZ, 0x7, R9 ;  /* 0x00000007ff097819 */ /* 0x001fe40000011609 */
[----:B-1----:R-:W-:Y:S01]  /*3ea0*/  LOP3.LUT R65, R65, 0x7f, RZ, 0xc0, !PT ;  /* 0x0000007f41417812 */ /* 0x002fe200078ec0ff */
        /* <DEDUP_REMOVED lines=9> */
[----:B------:R-:W-:-:S07]  /*3f40*/  VIADD R8, R6, 0x6 ;  /* 0x0000000606087836 */ /* 0x000fce0000000000 */
[----:B------:R-:W-:Y:S02]  /*3f50*/  UMOV UR8, UR4 ;  /* 0x0000000400087c82 */ /* 0x000fe40008000000 */
[----:B------:R-:W-:Y:S01]  /*3f60*/  UMOV UR4, UR8 ;  /* 0x0000000800047c82 */ /* 0x000fe20008000000 */
[----:B------:R-:W-:Y:S01]  /*3f70*/  IMAD.U32 R22, RZ, RZ, UR8 ;  /* 0x00000008ff167e24 */ /* 0x000fe2000f8e00ff */
[----:B------:R-:W-:Y:S02]  /*3f80*/  WARPGROUP.DEPBAR.LE gsb0, 0x0 ;  /* 0x00008000000079c5 */ /* 0x000fe40000010000 */
[----:B------:R-:W-:-:S06]  /*3f90*/  WARPGROUP.ARRIVE ;  /* 0x00000000000079c5 */ /* 0x000fcc0000000000 */
[----:B------:R-:W-:Y:S01]  /*3fa0*/  HGMMA.64x64x16.F32 R24, gdesc[UR4], R24, gsb0 ;  /* 0x00e00000041879f0 */ /* 0x000fe20008000818 */
[----:B------:R-:W-:Y:S01]  /*3fb0*/  R2UR UR4, R7 ;  /* 0x00000000070472ca */ /* 0x000fe200000e0000 */
[----:B------:R-:W-:Y:S01]  /*3fc0*/  UMOV UR5, 0x40000040 ;  /* 0x4000004000057882 */ /* 0x000fe20000000000 */
[----:B------:R-:W-:Y:S01]  /*3fd0*/  R2UR UR6, R8 ;  /* 0x00000000080672ca */ /* 0x000fe200000e0000 */
[----:B------:R-:W-:Y:S01]  /*3fe0*/  UMOV UR7, 0x40000040 ;  /* 0x4000004000077882 */ /* 0x000fe20000000000 */
[----:B------:R-:W-:Y:S02]  /*3ff0*/  VIADD R7, R5, 0x200 ;  /* 0x0000020005077836 */ /* 0x000fe40000000000 */
[----:B------:R-:W-:-:S03]  /*4000*/  VIADD R8, R6, 0x200 ;  /* 0x0000020006087836 */ /* 0x000fc60000000000 */
[----:B------:R-:W-:Y:S01]  /*4010*/  R2UR UR8, R7 ;  /* 0x00000000070872ca */ /* 0x000fe200000e0000 */
[----:B------:R-:W-:Y:S01]  /*4020*/  VIADD R7, R5, 0x202 ;  /* 0x0000020205077836 */ /* 0x000fe20000000000 */
[----:B------:R-:W-:Y:S01]  /*4030*/  R2UR UR10, R8 ;  /* 0x00000000080a72ca */ /* 0x000fe200000e0000 */
        /* <DEDUP_REMOVED lines=40> */
[----:B------:R-:W-:Y:S01]  /*42c0*/  VIADD R8, R6, 0x606 ;  /* 0x0000060606087836 */ /* 0x000fe20000000000 */
[----:B------:R-:W-:Y:S02]  /*42d0*/  WARPGROUP.DEPBAR.LE gsb0, 0x0 ;  /* 0x00008000000079c5 */ /* 0x000fe40000010000 */
[----:B------:R-:W-:Y:S01]  /*42e0*/  WARPGROUP.ARRIVE ;  /* 0x00000000000079c5 */ /* 0x000fe20000000000 */
[----:B------:R-:W-:Y:S02]  /*42f0*/  R2UR UR52, R7 ;  /* 0x00000000073472ca */ /* 0x000fe400000e0000 */
[----:B------:R-:W-:Y:S01]  /*4300*/  R2UR UR54, R8 ;  /* 0x00000000083672ca */ /* 0x000fe200000e0000 */
[----:B------:R0:W1:Y:S02]  /*4310*/  SHFL.IDX PT, R7, R9, RZ, 0x1f ;  /* 0x00001fff09077589 */ /* 0x00006400000e0000 */
[----:B------:R-:W-:Y:S01]  /*4320*/  HGMMA.64x64x16.F32 R24, gdesc[UR4], R24, gsb0 ;  /* 0x00e00000041879f0 */ /* 0x000fe20008000818 */
[----:B------:R-:W-:Y:S01]  /*4330*/  ULDC UR6, c[0x0][0xa80] ;  /* 0x0002a00000067ab9 */ /* 0x000fe20000000800 */
[----:B------:R-:W-:Y:S01]  /*4340*/  R2UR UR7, R2 ;  /* 0x00000000020772ca */ /* 0x000fe200000e0000 */
[----:B0-----:R-:W-:-:S12]  /*4350*/  VIADD R9, R6, 0x800 ;  /* 0x0000080006097836 */ /* 0x001fd80000000000 */
[----:B------:R-:W-:Y:S01]  /*4360*/  UISETP.GE.AND UP0, UPT, UR61, UR7, UPT ;  /* 0x000000073d00728c */ /* 0x000fe2000bf06270 */
[----:B-1----:R-:W-:Y:S01]  /*4370*/  ISETP.GT.AND P1, PT, R7, 0x7f, PT ;  /* 0x0000007f0700780c */ /* 0x002fe20003f24270 */
[----:B------:R-:W-:-:S03]  /*4380*/  VIADD R7, R5, 0x800 ;  /* 0x0000080005077836 */ /* 0x000fc60000000000 */
[----:B------:R-:W-:Y:S02]  /*4390*/  SEL R58, RZ, 0x2, !P1 ;  /* 0x00000002ff3a7807 */ /* 0x000fe40004800000 */
[C---:B------:R-:W-:Y:S02]  /*43a0*/  SEL R60, R62.reuse, 0x2, P1 ;  /* 0x000000023e3c7807 */ /* 0x040fe40000800000 */
[----:B------:R-:W-:Y:S01]  /*43b0*/  SEL R62, R62, 0x6, !P1 ;  /* 0x000000063e3e7807 */ /* 0x000fe20004800000 */
[C---:B------:R-:W-:Y:S02]  /*43c0*/  IMAD.IADD R8, R58.reuse, 0x1, R7 ;  /* 0x000000013a087824 */ /* 0x040fe400078e0207 */
[----:B------:R-:W-:-:S03]  /*43d0*/  IMAD.IADD R59, R58, 0x1, R9 ;  /* 0x000000013a3b7824 */ /* 0x000fc600078e0209 */
[----:B------:R-:W-:Y:S01]  /*43e0*/  R2UR UR56, R8 ;  /* 0x00000000083872ca */ /* 0x000fe200000e0000 */
[--C-:B------:R-:W-:Y:S01]  /*43f0*/  IMAD.IADD R8, R7, 0x1, R60.reuse ;  /* 0x0000000107087824 */ /* 0x100fe200078e023c */
[----:B------:R-:W-:Y:S01]  /*4400*/  R2UR UR58, R59 ;  /* 0x000000003b3a72ca */ /* 0x000fe200000e0000 */
[C---:B------:R-:W-:Y:S02]  /*4410*/  IMAD.IADD R59, R9.reuse, 0x1, R60 ;  /* 0x00000001093b7824 */ /* 0x040fe400078e023c */
[----:B------:R-:W-:Y:S01]  /*4420*/  IMAD.IADD R9, R9, 0x1, R62 ;  /* 0x0000000109097824 */ /* 0x000fe200078e023e */
[----:B------:R-:W-:Y:S02]  /*4430*/  WARPGROUP.DEPBAR.LE gsb0, 0x0 ;  /* 0x00008000000079c5 */ /* 0x000fe40000010000 */
[----:B------:R-:W-:-:S06]  /*4440*/  WARPGROUP.ARRIVE ;  /* 0x00000000000079c5 */ /* 0x000fcc0000000000 */
[----:B------:R-:W-:Y:S01]  /*4450*/  HGMMA.64x64x16.F32 R24, gdesc[UR8], R24, gsb0 ;  /* 0x00e00000081879f0 */ /* 0x000fe20008000818 */
[----:B------:R-:W-:Y:S01]  /*4460*/  R2UR UR10, R188 ;  /* 0x00000000bc0a72ca */ /* 0x000fe200000e0000 */
[----:B------:R-:W-:Y:S01]  /*4470*/  UMOV UR11, 0x40000040 ;  /* 0x40000040000b7882 */ /* 0x000fe20000000000 */
[----:B------:R-:W-:Y:S02]  /*4480*/  WARPGROUP.DEPBAR.LE gsb0, 0x0 ;  /* 0x00008000000079c5 */ /* 0x000fe40000010000 */
        /* <DEDUP_REMOVED lines=34> */
[----:B------:R-:W-:Y:S01]  /*46b0*/  HGMMA.64x64x16.F32 R24, gdesc[UR56], R24, gsb0 ;  /* 0x00e00000381879f0 */ /* 0x000fe20008000818 */
[----:B------:R-:W-:Y:S01]  /*46c0*/  R2UR UR56, R8 ;  /* 0x00000000083872ca */ /* 0x000fe200000e0000 */
[----:B------:R-:W-:Y:S01]  /*46d0*/  UMOV UR57, 0x40000040 ;  /* 0x4000004000397882 */ /* 0x000fe20000000000 */
[----:B------:R-:W-:Y:S01]  /*46e0*/  R2UR UR58, R59 ;  /* 0x000000003b3a72ca */ /* 0x000fe200000e0000 */
[----:B------:R-:W-:Y:S01]  /*46f0*/  UMOV UR59, 0x40000040 ;  /* 0x40000040003b7882 */ /* 0x000fe20000000000 */
[----:B------:R-:W-:Y:S01]  /*4700*/  IMAD.IADD R8, R7, 0x1, R62 ;  /* 0x0000000107087824 */ /* 0x000fe200078e023e */
[----:B------:R-:W-:Y:S02]  /*4710*/  WARPGROUP.DEPBAR.LE gsb0, 0x0 ;  /* 0x00008000000079c5 */ /* 0x000fe40000010000 */
[----:B------:R-:W-:-:S08]  /*4720*/  WARPGROUP.ARRIVE ;  /* 0x00000000000079c5 */ /* 0x000fd00000000000 */
[----:B------:R-:W-:Y:S01]  /*4730*/  HGMMA.64x64x16.F32 R24, gdesc[UR56], R24, gsb0 ;  /* 0x00e00000381879f0 */ /* 0x000fe20008000818 */
[----:B------:R-:W-:Y:S01]  /*4740*/  R2UR UR58, R9 ;  /* 0x00000000093a72ca */ /* 0x000fe200000e0000 */
[----:B------:R-:W-:Y:S01]  /*4750*/  UMOV UR59, 0x40000040 ;  /* 0x40000040003b7882 */ /* 0x000fe20000000000 */
[----:B------:R-:W-:Y:S01]  /*4760*/  R2UR UR56, R8 ;  /* 0x00000000083872ca */ /* 0x000fe200000e0000 */
[----:B------:R-:W-:Y:S01]  /*4770*/  UMOV UR57, 0x40000040 ;  /* 0x4000004000397882 */ /* 0x000fe20000000000 */
[----:B------:R-:W-:Y:S02]  /*4780*/  IMAD.MOV.U32 R8, RZ, RZ, 0x28 ;  /* 0x00000028ff087424 */ /* 0x000fe400078e00ff */
[----:B------:R-:W-:-:S03]  /*4790*/  IMAD.MOV.U32 R9, RZ, RZ, 0xa00 ;  /* 0x00000a00ff097424 */ /* 0x000fc600078e00ff */
[----:B------:R-:W-:Y:S02]  /*47a0*/  SEL R8, R8, 0x26, P1 ;  /* 0x0000002608087807 */ /* 0x000fe40000800000 */
[----:B------:R-:W-:Y:S02]  /*47b0*/  SEL R9, R9, 0x980, P1 ;  /* 0x0000098009097807 */ /* 0x000fe40000800000 */
[----:B------:R-:W-:Y:S02]  /*47c0*/  LOP3.LUT R8, R8, 0x6, RZ, 0xc0, !PT ;  /* 0x0000000608087812 */ /* 0x000fe400078ec0ff */
[----:B------:R-:W-:-:S04]  /*47d0*/  LOP3.LUT R9, R9, 0xa00, RZ, 0xc0, !PT ;  /* 0x00000a0009097812 */ /* 0x000fc800078ec0ff */
[CC--:B------:R-:W-:Y:S02]  /*47e0*/  IADD3 R59, R8.reuse, R9.reuse, R5 ;  /* 0x00000009083b7210 */ /* 0x0c0fe40007ffe005 */
[----:B------:R-:W-:Y:S01]  /*47f0*/  IADD3 R8, R8, R9, R6 ;  /* 0x0000000908087210 */ /* 0x000fe20007ffe006 */
[----:B------:R-:W-:-:S04]  /*4800*/  VIADD R9, R6, 0xa00 ;  /* 0x00000a0006097836 */ /* 0x000fc80000000000 */
[----:B------:R-:W-:Y:S01]  /*4810*/  IMAD.IADD R61, R58, 0x1, R9 ;  /* 0x000000013a3d7824 */ /* 0x000fe200078e0209 */
[----:B------:R-:W-:Y:S02]  /*4820*/  WARPGROUP.DEPBAR.LE gsb0, 0x0 ;  /* 0x00008000000079c5 */ /* 0x000fe40000010000 */
[----:B------:R-:W-:-:S06]  /*4830*/  WARPGROUP.ARRIVE ;  /* 0x00000000000079c5 */ /* 0x000fcc0000000000 */
[----:B------:R-:W-:Y:S01]  /*4840*/  HGMMA.64x64x16.F32 R24, gdesc[UR56], R24, gsb0 ;  /* 0x00e00000381879f0 */ /* 0x000fe20008000818 */
[----:B------:R-:W-:Y:S01]  /*4850*/  R2UR UR56, R59 ;  /* 0x000000003b3872ca */ /* 0x000fe200000e0000 */
[----:B------:R-:W-:Y:S01]  /*4860*/  UMOV UR57, 0x40000040 ;  /* 0x4000004000397882 */ /* 0x000fe20000000000 */
[----:B------:R-:W-:Y:S01]  /*4870*/  R2UR UR58, R8 ;  /* 0x00000000083a72ca */ /* 0x000fe200000e0000 */
[----:B------:R-:W-:Y:S01]  /*4880*/  UMOV UR59, 0x40000040 ;  /* 0x40000040003b7882 */ /* 0x000fe20000000000 */
        /* <DEDUP_REMOVED lines=9> */
[C---:B------:R-:W-:Y:S02]  /*4920*/  IMAD.IADD R59, R60.reuse, 0x1, R8 ;  /* 0x000000013c3b7824 */ /* 0x040fe400078e0208 */
[--C-:B------:R-:W-:Y:S02]  /*4930*/  IMAD.IADD R61, R60, 0x1, R9.reuse ;  /* 0x000000013c3d7824 */ /* 0x100fe400078e0209 */
[----:B------:R-:W-:Y:S01]  /*4940*/  IMAD.IADD R9, R62, 0x1, R9 ;  /* 0x000000013e097824 */ /* 0x000fe200078e0209 */
[----:B------:R-:W-:-:S02]  /*4950*/  WARPGROUP.DEPBAR.LE gsb0, 0x0 ;  /* 0x00008000000079c5 */ /* 0x000fc40000010000 */
        /* <DEDUP_REMOVED lines=30> */
[----:B------:R-:W-:Y:S02]  /*4b40*/  VIADD R59, R6, 0xc00 ;  /* 0x00000c00063b7836 */ /* 0x000fe40000000000 */
[C---:B------:R-:W-:Y:S02]  /*4b50*/  IMAD.IADD R61, R58.reuse, 0x1, R9 ;  /* 0x000000013a3d7824 */ /* 0x040fe400078e0209 */
        /* <DEDUP_REMOVED lines=77> */
[----:B------:R-:W-:-:S05]  /*5030*/  IMAD.U32 R59, RZ, RZ, UR60 ;  /* 0x0000003cff3b7e24 */ /* 0x000fca000f8e00ff */
[----:B------:R-:W-:-:S04]  /*5040*/  IADD3 R56, -R56, 0x40, R59 ;  /* 0x0000004038387810 */ /* 0x000fc80007ffe13b */
[C---:B------:R-:W-:Y:S02]  /*5050*/  ISETP.GT.AND P5, PT, R56.reuse, RZ, PT ;  /* 0x000000ff3800720c */ /* 0x040fe40003fa4270 */
[C---:B------:R-:W-:Y:S02]  /*5060*/  ISETP.GT.AND P4, PT, R56.reuse, 0x1, PT ;  /* 0x000000013800780c */ /* 0x040fe40003f84270 */
[C---:B------:R-:W-:Y:S02]  /*5070*/  ISETP.GT.AND P3, PT, R56.reuse, 0x8, PT ;  /* 0x000000083800780c */ /* 0x040fe40003f64270 */
[C---:B------:R-:W-:Y:S02]  /*5080*/  ISETP.GT.AND P2, PT, R56.reuse, 0x9, PT ;  /* 0x000000093800780c */ /* 0x040fe40003f44270 */
[C---:B------:R-:W-:Y:S02]  /*5090*/  ISETP.GT.AND P1, PT, R56.reuse, 0x10, PT ;  /* 0x000000103800780c */ /* 0x040fe40003f24270 */
[----:B------:R-:W-:Y:S01]  /*50a0*/  ISETP.GT.AND P6, PT, R56, 0x11, PT ;  /* 0x000000113800780c */ /* 0x000fe20003fc4270 */
[----:B------:R-:W-:-:S02]  /*50b0*/  WARPGROUP.DEPBAR.LE gsb0, 0x0 ;  /* 0x00008000000079c5 */ /* 0x000fc40000010000 */
[----:B------:R-:W-:-:S06]  /*50c0*/  WARPGROUP.ARRIVE ;  /* 0x00000000000079c5 */ /* 0x000fcc0000000000 */
[----:B------:R-:W-:Y:S01]  /*50d0*/  HGMMA.64x64x16.F32 R24, gdesc[UR56], R24, gsb0 ;  /* 0x00e00000381879f0 */ /* 0x000fe20008000818 */
[----:B------:R-:W-:Y:S01]  /*50e0*/  R2UR UR56, R60 ;  /* 0x000000003c3872ca */ /* 0x000fe200000e0000 */
[----:B------:R-:W-:Y:S01]  /*50f0*/  UMOV UR57, 0x40000040 ;  /* 0x4000004000397882 */ /* 0x000fe20000000000 */
[----:B------:R-:W-:Y:S01]  /*5100*/  R2UR UR58, R58 ;  /* 0x000000003a3a72ca */ /* 0x000fe200000e0000 */
[----:B------:R-:W-:Y:S01]  /*5110*/  UMOV UR59, 0x40000040 ;  /* 0x40000040003b7882 */ /* 0x000fe20000000000 */
[----:B------:R-:W-:Y:S02]  /*5120*/  WARPGROUP.DEPBAR.LE gsb0, 0x0 ;  /* 0x00008000000079c5 */ /* 0x000fe40000010000 */
[----:B------:R-:W-:-:S09]  /*5130*/  WARPGROUP.ARRIVE ;  /* 0x00000000000079c5 */ /* 0x000fd20000000000 */
        /* <DEDUP_REMOVED lines=54> */
[----:B------:R-:W-:Y:S02]  /*54a0*/  FSEL R47, R47, -INF , P6 ;  /* 0xff8000002f2f7808 */ /* 0x000fe40003000000 */
[----:B------:R-:W-:Y:S01]  /*54b0*/  FSEL R50, R50, -INF , P5 ;  /* 0xff80000032327808 */ /* 0x000fe20002800000 */
[----:B------:R-:W0:Y:S01]  /*54c0*/  SHFL.BFLY PT, R59, R58, 0x2, 0x1f ;  /* 0x0c401f003a3b7f89 */ /* 0x000e2200000e0000 */
[----:B------:R-:W-:Y:S02]  /*54d0*/  FSEL R51, R51, -INF , P4 ;  /* 0xff80000033337808 */ /* 0x000fe40002000000 */
[----:B------:R-:W-:Y:S02]  /*54e0*/  FSEL R54, R54, -INF , P3 ;  /* 0xff80000036367808 */ /* 0x000fe40001800000 */
[----:B------:R-:W-:Y:S02]  /*54f0*/  FSEL R55, R55, -INF , P2 ;  /* 0xff80000037377808 */ /* 0x000fe40001000000 */
        /* <DEDUP_REMOVED lines=12> */
[----:B------:R-:W-:Y:S01]  /*55c0*/  FMUL.FTZ R58, R186, UR6 ;  /* 0x00000006ba3a7c20 */ /* 0x000fe20008410000 */
[----:B------:R-:W-:-:S04]  /*55d0*/  FMNMX.FTZ R59, R43, R56, !PT ;  /* 0x000000382b3b7209 */ /* 0x000fc80007810000 */
[----:B------:R-:W-:Y:S02]  /*55e0*/  FMNMX.FTZ R56, R46, R59, !PT ;  /* 0x0000003b2e387209 */ /* 0x000fe40007810000 */
[----:B------:R-:W-:Y:S02]  /*55f0*/  FSEL R58, R58, RZ, P1 ;  /* 0x000000ff3a3a7208 */ /* 0x000fe40000800000 */
[----:B------:R-:W-:-:S03]  /*5600*/  FMNMX.FTZ R59, R47, R56, !PT ;  /* 0x000000382f3b7209 */ /* 0x000fc60007810000 */
[--C-:B------:R-:W-:Y:S01]  /*5610*/  FFMA.FTZ R168, R24, UR6, -R58.reuse ;  /* 0x0000000618a87c23 */ /* 0x100fe2000801083a */
[----:B------:R-:W-:Y:S01]  /*5620*/  FMNMX.FTZ R24, R50, R59, !PT ;  /* 0x0000003b32187209 */ /* 0x000fe20007810000 */
[--C-:B------:R-:W-:Y:S01]  /*5630*/  FFMA.FTZ R169, R25, UR6, -R58.reuse ;  /* 0x0000000619a97c23 */ /* 0x100fe2000801083a */
[--C-:B------:R-:W-:Y:S01]  /*5640*/  FFMA.FTZ R171, R29, UR6, -R58.reuse ;  /* 0x000000061dab7c23 */ /* 0x100fe2000801083a */
        /* <DEDUP_REMOVED lines=13> */
[--C-:B------:R-:W-:Y:S01]  /*5720*/  FFMA.FTZ R181, R49, UR6, -R58.reuse ;  /* 0x0000000631b57c23 */ /* 0x100fe2000801083a */
[----:B------:R-:W0:Y:S01]  /*5730*/  SHFL.BFLY PT, R25, R24, 0x2, 0x1f ;  /* 0x0c401f0018197f89 */ /* 0x000e2200000e0000 */
[--C-:B------:R-:W-:Y:S01]  /*5740*/  FFMA.FTZ R182, R52, UR6, -R58.reuse ;  /* 0x0000000634b67c23 */ /* 0x100fe2000801083a */
[----:B------:R-:W-:Y:S01]  /*5750*/  FFMA.FTZ R193, R53, UR6, -R58 ;  /* 0x0000000635c17c23 */ /* 0x000fe2000801083a */
[----:B------:R-:W-:Y:S08]  /*5760*/  MUFU.EX2 R168, R168 ;  /* 0x000000a800a87308 */ /* 0x000ff00000000800 */
[----:B------:R-:W-:Y:S08]  /*5770*/  MUFU.EX2 R169, R169 ;  /* 0x000000a900a97308 */ /* 0x000ff00000000800 */
[----:B------:R-:W-:Y:S01]  /*5780*/  MUFU.EX2 R170, R170 ;  /* 0x000000aa00aa7308 */ /* 0x000fe20000000800 */
[----:B0-----:R-:W-:-:S07]  /*5790*/  FMNMX.FTZ R25, R24, R25, !PT ;  /* 0x0000001918197209 */ /* 0x001fce0007810000 */
[----:B------:R-:W0:Y:S01]  /*57a0*/  MUFU.EX2 R171, R171 ;  /* 0x000000ab00ab7308 */ /* 0x000e220000000800 */
[----:B------:R-:W1:Y:S07]  /*57b0*/  SHFL.BFLY PT, R24, R25, 0x1, 0x1f ;  /* 0x0c201f0019187f89 */ /* 0x000e6e00000e0000 */
[----:B------:R-:W-:Y:S08]  /*57c0*/  MUFU.EX2 R172, R172 ;  /* 0x000000ac00ac7308 */ /* 0x000ff00000000800 */
[----:B------:R-:W2:Y:S01]  /*57d0*/  MUFU.EX2 R173, R173 ;  /* 0x000000ad00ad7308 */ /* 0x000ea20000000800 */
[----:B0-----:R-:W-:-:S07]  /*57e0*/  F2FP.F16.F32.PACK_AB R154, R171, R170 ;  /* 0x000000aaab9a723e */ /* 0x001fce00000000ff */
[----:B------:R-:W-:Y:S01]  /*57f0*/  MUFU.EX2 R174, R174 ;  /* 0x000000ae00ae7308 */ /* 0x000fe20000000800 */
[----:B-1----:R-:W-:-:S04]  /*5800*/  FMNMX.FTZ R187, R25, R24, !PT ;  /* 0x0000001819bb7209 */ /* 0x002fc80007810000 */
[C---:B------:R-:W-:Y:S01]  /*5810*/  FSETP.NEU.FTZ.AND P1, PT, R187.reuse, -INF , PT ;  /* 0xff800000bb00780b */ /* 0x040fe20003f3d000 */
[----:B------:R-:W-:Y:S02]  /*5820*/  FMUL.FTZ R24, R187, UR6 ;  /* 0x00000006bb187c20 */ /* 0x000fe40008410000 */
[----:B------:R-:W0:Y:S01]  /*5830*/  MUFU.EX2 R175, R175 ;  /* 0x000000af00af7308 */ /* 0x000e220000000800 */
[----:B--2---:R-:W-:Y:S02]  /*5840*/  F2FP.F16.F32.PACK_AB R156, R173, R172 ;  /* 0x000000acad9c723e */ /* 0x004fe400000000ff */
[----:B------:R-:W-:Y:S02]  /*5850*/  FSEL R29, R24, RZ, P1 ;  /* 0x000000ff181d7208 */ /* 0x000fe40000800000 */
[CC--:B------:R-:W-:Y:S02]  /*5860*/  LEA.HI R24, R57.reuse, R152.reuse, RZ, 0x4 ;  /* 0x0000009839187211 */ /* 0x0c0fe400078f20ff */
[----:B------:R-:W-:Y:S01]  /*5870*/  LEA.HI R57, R57, R152, RZ, 0x5 ;  /* 0x0000009839397211 */ /* 0x000fe200078f28ff */
[--C-:B------:R-:W-:Y:S01]  /*5880*/  FFMA.FTZ R183, R26, UR6, -R29.reuse ;  /* 0x000000061ab77c23 */ /* 0x100fe2000801081d */
[----:B------:R-:W-:Y:S01]  /*5890*/  LOP3.LUT R25, R24, 0xfffffff0, RZ, 0xc0, !PT ;  /* 0xfffffff018197812 */ /* 0x000fe200078ec0ff */
[----:B------:R-:W-:Y:S01]  /*58a0*/  FFMA.FTZ R194, R27, UR6, -R29 ;  /* 0x000000061bc27c23 */ /* 0x000fe2000801081d */
[----:B------:R-:W-:Y:S01]  /*58b0*/  SHF.R.U32.HI R24, RZ, 0x1, R24 ;  /* 0x00000001ff187819 */ /* 0x000fe20000011618 */
[----:B------:R-:W-:Y:S01]  /*58c0*/  IMAD.SHL.U32 R57, R57, 0x20, RZ ;  /* 0x0000002039397824 */ /* 0x000fe200078e00ff */
[----:B------:R-:W-:Y:S01]  /*58d0*/  ISETP.NE.AND P1, PT, R65, RZ, PT ;  /* 0x000000ff4100720c */ /* 0x000fe20003f25270 */
[----:B------:R-:W-:-:S02]  /*58e0*/  IMAD.IADD R25, R152, 0x1, -R25 ;  /* 0x0000000198197824 */ /* 0x000fc400078e0a19 */
[--C-:B------:R-:W-:Y:S01]  /*58f0*/  FFMA.FTZ R195, R30, UR6, -R29.reuse ;  /* 0x000000061ec37c23 */ /* 0x100fe2000801081d */
[--C-:B------:R-:W-:Y:S01]  /*5900*/  FFMA.FTZ R196, R31, UR6, -R29.reuse ;  /* 0x000000061fc47c23 */ /* 0x100fe2000801081d */
[----:B------:R-:W-:Y:S01]  /*5910*/  LOP3.LUT R57, R57, 0x7ffffc00, RZ, 0xc0, !PT ;  /* 0x7ffffc0039397812 */ /* 0x000fe200078ec0ff */
[----:B------:R-:W-:Y:S01]  /*5920*/  FFMA.FTZ R197, R34, UR6, -R29 ;  /* 0x0000000622c57c23 */ /* 0x000fe2000801081d */
[----:B------:R-:W-:Y:S01]  /*5930*/  SHF.R.S32.HI R26, RZ, 0x1f, R25 ;  /* 0x0000001fff1a7819 */ /* 0x000fe20000011419 */
[--C-:B------:R-:W-:Y:S01]  /*5940*/  FFMA.FTZ R198, R35, UR6, -R29.reuse ;  /* 0x0000000623c67c23 */ /* 0x100fe2000801081d */
[--C-:B------:R-:W-:Y:S01]  /*5950*/  FFMA.FTZ R199, R38, UR6, -R29.reuse ;  /* 0x0000000626c77c23 */ /* 0x100fe2000801081d */
[--C-:B------:R-:W-:Y:S01]  /*5960*/  FFMA.FTZ R200, R39, UR6, -R29.reuse ;  /* 0x0000000627c87c23 */ /* 0x100fe2000801081d */
[----:B------:R-:W-:Y:S01]  /*5970*/  LEA.HI R26, R26, R25, RZ, 0x3 ;  /* 0x000000191a1a7211 */ /* 0x000fe200078f18ff */
[--C-:B------:R-:W-:Y:S01]  /*5980*/  FFMA.FTZ R201, R42, UR6, -R29.reuse ;  /* 0x000000062ac97c23 */ /* 0x100fe2000801081d */
[--C-:B------:R-:W-:Y:S01]  /*5990*/  FFMA.FTZ R202, R43, UR6, -R29.reuse ;  /* 0x000000062bca7c23 */ /* 0x100fe2000801081d */
[----:B------:R-:W-:Y:S01]  /*59a0*/  FFMA.FTZ R203, R46, UR6, -R29 ;  /* 0x000000062ecb7c23 */ /* 0x000fe2000801081d */
[C---:B------:R-:W-:Y:S01]  /*59b0*/  LOP3.LUT R28, R26.reuse, 0xfffffff8, RZ, 0xc0, !PT ;  /* 0xfffffff81a1c7812 */ /* 0x040fe200078ec0ff */
[----:B------:R-:W-:-:S02]  /*59c0*/  IMAD.SHL.U32 R26, R26, 0x40, RZ ;  /* 0x000000401a1a7824 */ /* 0x000fc400078e00ff */
[--C-:B------:R-:W-:Y:S01]  /*59d0*/  FFMA.FTZ R204, R47, UR6, -R29.reuse ;  /* 0x000000062fcc7c23 */ /* 0x100fe2000801081d */
[--C-:B------:R-:W-:Y:S01]  /*59e0*/  FFMA.FTZ R205, R50, UR6, -R29.reuse ;  /* 0x0000000632cd7c23 */ /* 0x100fe2000801081d */
[--C-:B------:R-:W-:Y:S01]  /*59f0*/  FFMA.FTZ R206, R51, UR6, -R29.reuse ;  /* 0x0000000633ce7c23 */ /* 0x100fe2000801081d */
[----:B------:R-:W-:Y:S01]  /*5a00*/  IMAD.IADD R28, R25, 0x1, -R28 ;  /* 0x00000001191c7824 */ /* 0x000fe200078e0a1c */
[----:B------:R-:W-:Y:S01]  /*5a10*/  LOP3.LUT R26, R26, 0x7ffffe00, RZ, 0xc0, !PT ;  /* 0x7ffffe001a1a7812 */ /* 0x000fe200078ec0ff */
[--C-:B------:R-:W-:Y:S01]  /*5a20*/  FFMA.FTZ R207, R54, UR6, -R29.reuse ;  /* 0x0000000636cf7c23 */ /* 0x100fe2000801081d */
[----:B------:R-:W-:Y:S01]  /*5a30*/  FFMA.FTZ R208, R55, UR6, -R29 ;  /* 0x0000000637d07c23 */ /* 0x000fe2000801081d */
[C---:B------:R-:W-:Y:S01]  /*5a40*/  IMAD.SHL.U32 R25, R28.reuse, 0x40, RZ ;  /* 0x000000401c197824 */ /* 0x040fe200078e00ff */
[----:B------:R-:W-:Y:S01]  /*5a50*/  MUFU.EX2 R183, R183 ;  /* 0x000000b700b77308 */ /* 0x000fe20000000800 */
[C---:B------:R-:W-:Y:S02]  /*5a60*/  LOP3.LUT P3, RZ, R28.reuse, 0x4, RZ, 0xc0, !PT ;  /* 0x000000041cff7812 */ /* 0x040fe4000786c0ff */
[----:B------:R-:W-:-:S02]  /*5a70*/  LOP3.LUT P2, RZ, R28, 0x2, RZ, 0xc0, !PT ;  /* 0x000000021cff7812 */ /* 0x000fc4000784c0ff */
[----:B------:R-:W-:Y:S02]  /*5a80*/  LOP3.LUT R25, R25, 0x1c0, RZ, 0xc0, !PT ;  /* 0x000001c019197812 */ /* 0x000fe400078ec0ff */
[----:B------:R-:W-:Y:S01]  /*5a90*/  SEL R192, R192, 0xffffffe0, !P2 ;  /* 0xffffffe0c0c07807 */ /* 0x000fe20005000000 */
[----:B------:R-:W1:Y:S01]  /*5aa0*/  MUFU.EX2 R194, R194 ;  /* 0x000000c200c27308 */ /* 0x000e620000000800 */
[----:B------:R-:W-:Y:S02]  /*5ab0*/  LOP3.LUT R24, R25, 0x8, R24, 0xf8, !PT ;  /* 0x0000000819187812 */ /* 0x000fe400078ef818 */
[----:B------:R-:W-:Y:S02]  /*5ac0*/  SHF.R.U32.HI R25, RZ, 0x3, R25 ;  /* 0x00000003ff197819 */ /* 0x000fe40000011619 */
[----:B------:R-:W-:Y:S01]  /*5ad0*/  F2FP.F16.F32.PACK_AB R152, R169, R168 ;  /* 0x000000a8a998723e */ /* 0x000fe200000000ff */
[----:B------:R-:W-:Y:S01]  /*5ae0*/  FADD.FTZ R169, R168, R169 ;  /* 0x000000a9a8a97221 */ /* 0x000fe20000010000 */
[----:B------:R-:W-:Y:S01]  /*5af0*/  LOP3.LUT R24, R24, R25, RZ, 0x3c, !PT ;  /* 0x0000001918187212 */ /* 0x000fe200078e3cff */
[----:B------:R-:W-:Y:S01]  /*5b00*/  MUFU.EX2 R195, R195 ;  /* 0x000000c300c37308 */ /* 0x000fe20000000800 */
[----:B0-----:R-:W-:Y:S01]  /*5b10*/  F2FP.F16.F32.PACK_AB R158, R175, R174 ;  /* 0x000000aeaf9e723e */ /* 0x001fe200000000ff */
[----:B------:R-:W-:Y:S01]  /*5b20*/  FADD.FTZ R170, R170, R169 ;  /* 0x000000a9aaaa7221 */ /* 0x000fe20000010000 */
[----:B------:R-:W-:Y:S01]  /*5b30*/  IADD3 R57, R24, R26, R57 ;  /* 0x0000001a18397210 */ /* 0x000fe20007ffe039 */
[----:B------:R-:W-:Y:S01]  /*5b40*/  @!P1 VIADD R24, R184, 0x38840 ;  /* 0x00038840b8189836 */ /* 0x000fe20000000000 */
[----:B------:R-:W-:Y:S01]  /*5b50*/  PLOP3.LUT P2, PT, PT, PT, UP0, 0x80, 0x0 ;  /* 0x000000000000781c */ /* 0x000fe20003f4f008 */
[----:B------:R-:W-:-:S02]  /*5b60*/  FADD.FTZ R171, R171, R170 ;  /* 0x000000aaabab7221 */ /* 0x000fc40000010000 */
[----:B------:R-:W0:Y:S01]  /*5b70*/  MUFU.EX2 R196, R196 ;  /* 0x000000c400c47308 */ /* 0x000e220000000800 */
[----:B------:R-:W-:Y:S01]  /*5b80*/  @!P1 PRMT R24, RZ, 0x654, R24 ;  /* 0x00000654ff189816 */ /* 0x000fe20000000018 */
[----:B------:R-:W-:Y:S01]  /*5b90*/  IMAD R189, R57, 0x2, R184 ;  /* 0x0000000239bd7824 */ /* 0x000fe200078e02b8 */
[----:B-1----:R-:W-:Y:S01]  /*5ba0*/  F2FP.F16.F32.PACK_AB R153, R194, R183 ;  /* 0x000000b7c299723e */ /* 0x002fe200000000ff */
[----:B------:R-:W-:Y:S01]  /*5bb0*/  FADD.FTZ R194, R183, R194 ;  /* 0x000000c2b7c27221 */ /* 0x000fe20000010000 */
[----:B------:R1:W-:Y:S01]  /*5bc0*/  @!P1 SYNCS.ARRIVE.TRANS64.RED.A1T0 RZ, [R24+URZ], RZ ;  /* 0x000000ff18ff99a7 */ /* 0x0003e2000810043f */
[C---:B------:R-:W-:Y:S02]  /*5bd0*/  VIADD R191, R189.reuse, 0x36400 ;  /* 0x00036400bdbf7836 */ /* 0x040fe40000000000 */
[----:B------:R-:W-:Y:S01]  /*5be0*/  FADD.FTZ R172, R172, R171 ;  /* 0x000000abacac7221 */ /* 0x000fe20000010000 */
[----:B------:R-:W-:Y:S01]  /*5bf0*/  MUFU.EX2 R197, R197 ;  /* 0x000000c500c57308 */ /* 0x000fe20000000800 */
[----:B------:R-:W-:-:S02]  /*5c00*/  VIADD R190, R189, 0x36440 ;  /* 0x00036440bdbe7836 */ /* 0x000fc40000000000 */
[----:B------:R-:W-:Y:S02]  /*5c10*/  @P3 VIADD R190, R191, 0xffffffc0 ;  /* 0xffffffc0bfbe3836 */ /* 0x000fe40000000000 */
[----:B------:R-:W-:Y:S01]  /*5c20*/  FADD.FTZ R173, R173, R172 ;  /* 0x000000acadad7221 */ /* 0x000fe20000010000 */
[----:B------:R-:W-:Y:S02]  /*5c30*/  IMAD.IADD R191, R191, 0x1, R192 ;  /* 0x00000001bfbf7824 */ /* 0x000fe400078e02c0 */
[----:B------:R-:W-:Y:S01]  /*5c40*/  IMAD.IADD R192, R192, 0x1, R190 ;  /* 0x00000001c0c07824 */ /* 0x000fe200078e02be */
[----:B------:R-:W2:Y:S01]  /*5c50*/  MUFU.EX2 R198, R198 ;  /* 0x000000c600c67308 */ /* 0x000ea20000000800 */
[----:B0-----:R-:W-:Y:S01]  /*5c60*/  F2FP.F16.F32.PACK_AB R155, R196, R195 ;  /* 0x000000c3c49b723e */ /* 0x001fe200000000ff */
[----:B------:R-:W-:Y:S01]  /*5c70*/  BAR.SYNC.DEFER_BLOCKING 0xf, 0x100 ;  /* 0x03c4000000007b1d */ /* 0x000fe20000010000 */
[----:B------:R-:W-:Y:S01]  /*5c80*/  FADD.FTZ R195, R195, R194 ;  /* 0x000000c2c3c37221 */ /* 0x000fe20000010000 */
[----:B------:R-:W-:-:S03]  /*5c90*/  FADD.FTZ R174, R174, R173 ;  /* 0x000000adaeae7221 */ /* 0x000fc60000010000 */
[----:B------:R-:W-:Y:S01]  /*5ca0*/  FADD.FTZ R196, R196, R195 ;  /* 0x000000c3c4c47221 */ /* 0x000fe20000010000 */
[----:B------:R-:W-:Y:S01]  /*5cb0*/  MUFU.EX2 R199, R199 ;  /* 0x000000c700c77308 */ /* 0x000fe20000000800 */
[----:B------:R-:W-:-:S07]  /*5cc0*/  FADD.FTZ R175, R175, R174 ;  /* 0x000000aeafaf7221 */ /* 0x000fce0000010000 */
[----:B------:R-:W0:Y:S01]  /*5cd0*/  MUFU.EX2 R200, R200 ;  /* 0x000000c800c87308 */ /* 0x000e220000000800 */
[----:B--2---:R-:W-:Y:S01]  /*5ce0*/  F2FP.F16.F32.PACK_AB R157, R198, R197 ;  /* 0x000000c5c69d723e */ /* 0x004fe200000000ff */
[----:B------:R-:W-:-:S04]  /*5cf0*/  FADD.FTZ R197, R197, R196 ;  /* 0x000000c4c5c57221 */ /* 0x000fc80000010000 */
[----:B------:R-:W-:Y:S02]  /*5d00*/  FADD.FTZ R198, R198, R197 ;  /* 0x000000c5c6c67221 */ /* 0x000fe40000010000 */
[----:B------:R-:W-:Y:S01]  /*5d10*/  MUFU.EX2 R176, R176 ;  /* 0x000000b000b07308 */ /* 0x000fe20000000800 */
[----:B------:R2:W-:Y:S07]  /*5d20*/  STSM.16.M88.4 [R189+0x36400], R152 ;  /* 0x03640098bd007844 */ /* 0x0005ee0000000200 */
[----:B------:R-:W3:Y:S01]  /*5d30*/  MUFU.EX2 R177, R177 ;  /* 0x000000b100b17308 */ /* 0x000ee20000000800 */
[----:B0-----:R-:W-:Y:S01]  /*5d40*/  F2FP.F16.F32.PACK_AB R159, R200, R199 ;  /* 0x000000c7c89f723e */ /* 0x001fe200000000ff */
[----:B------:R-:W-:-:S04]  /*5d50*/  FADD.FTZ R199, R199, R198 ;  /* 0x000000c6c7c77221 */ /* 0x000fc80000010000 */
[----:B------:R0:W-:Y:S01]  /*5d60*/  STSM.16.M88.4 [R191], R156 ;  /* 0x0000009cbf007844 */ /* 0x0001e20000000200 */
[----:B------:R-:W-:Y:S01]  /*5d70*/  FADD.FTZ R200, R200, R199 ;  /* 0x000000c7c8c87221 */ /* 0x000fe20000010000 */
[----:B------:R-:W-:Y:S08]  /*5d80*/  MUFU.EX2 R178, R178 ;  /* 0x000000b200b27308 */ /* 0x000ff00000000800 */
[----:B------:R-:W4:Y:S01]  /*5d90*/  MUFU.EX2 R179, R179 ;  /* 0x000000b300b37308 */ /* 0x000f220000000800 */
[----:B---3--:R-:W-:Y:S01]  /*5da0*/  F2FP.F16.F32.PACK_AB R160, R177, R176 ;  /* 0x000000b0b1a0723e */ /* 0x008fe200000000ff */
[----:B------:R-:W-:-:S04]  /*5db0*/  FADD.FTZ R176, R176, R175 ;  /* 0x000000afb0b07221 */ /* 0x000fc80000010000 */
[----:B------:R-:W-:Y:S02]  /*5dc0*/  FADD.FTZ R177, R177, R176 ;  /* 0x000000b0b1b17221 */ /* 0x000fe40000010000 */
[----:B------:R-:W-:Y:S08]  /*5dd0*/  MUFU.EX2 R201, R201 ;  /* 0x000000c900c97308 */ /* 0x000ff00000000800 */
[----:B------:R-:W3:Y:S01]  /*5de0*/  MUFU.EX2 R202, R202 ;  /* 0x000000ca00ca7308 */ /* 0x000ee20000000800 */
[----:B----4-:R-:W-:Y:S01]  /*5df0*/  F2FP.F16.F32.PACK_AB R162, R179, R178 ;  /* 0x000000b2b3a2723e */ /* 0x010fe200000000ff */
[----:B------:R-:W-:-:S04]  /*5e00*/  FADD.FTZ R178, R178, R177 ;  /* 0x000000b1b2b27221 */ /* 0x000fc80000010000 */
[----:B------:R-:W-:Y:S02]  /*5e10*/  FADD.FTZ R179, R179, R178 ;  /* 0x000000b2b3b37221 */ /* 0x000fe40000010000 */
        /* <DEDUP_REMOVED lines=25> */
[----:B------:R-:W-:Y:S01]  /*5fb0*/  FADD.FTZ R206, R206, R205 ;  /* 0x000000cdcece7221 */ /* 0x000fe20000010000 */
[----:B----4-:R-:W-:-:S03]  /*5fc0*/  F2FP.F16.F32.PACK_AB R167, R208, R207 ;  /* 0x000000cfd0a7723e */ /* 0x010fc600000000ff */
[----:B------:R-:W-:Y:S02]  /*5fd0*/  FADD.FTZ R207, R207, R206 ;  /* 0x000000cecfcf7221 */ /* 0x000fe40000010000 */
[----:B------:R0:W-:Y:S01]  /*5fe0*/  STSM.16.M88.4 [R192], R164 ;  /* 0x000000a4c0007844 */ /* 0x0001e20000000200 */
[----:B-1----:R-:W-:Y:S01]  /*5ff0*/  WARPGROUP.ARRIVE ;  /* 0x00000000000079c5 */ /* 0x002fe20000000000 */
[----:B------:R-:W-:-:S05]  /*6000*/  FADD.FTZ R194, R208, R207 ;  /* 0x000000cfd0c27221 */ /* 0x000fca0000010000 */
[----:B------:R-:W-:Y:S01]  /*6010*/  HGMMA.64x256x16.F32 R24, R152, gdesc[UR8].tnspB, RZ, !UPT, gsb0 ;  /* 0x43e0000898187df0 */ /* 0x000fe2000c0008ff */
[----:B------:R-:W-:Y:S01]  /*6020*/  R2UR UR10, R209 ;  /* 0x00000000d10a72ca */ /* 0x000fe200000e0000 */
[----:B------:R-:W-:Y:S01]  /*6030*/  UMOV UR11, 0x40000040 ;  /* 0x40000040000b7882 */ /* 0x000fe20000000000 */
[C---:B------:R-:W-:Y:S01]  /*6040*/  VIADD R209, R188.reuse, 0x100 ;  /* 0x00000100bcd17836 */ /* 0x040fe20000000000 */
[----:B------:R-:W-:Y:S02]  /*6050*/  WARPGROUP.DEPBAR.LE gsb0, 0x0 ;  /* 0x00008000000079c5 */ /* 0x000fe40000010000 */
[----:B------:R-:W-:Y:S01]  /*6060*/  WARPGROUP.ARRIVE ;  /* 0x00000000000079c5 */ /* 0x000fe20000000000 */
[----:B--2---:R-:W-:-:S15]  /*6070*/  VIADD R152, R188, 0x180 ;  /* 0x00000180bc987836 */ /* 0x004fde0000000000 */
[----:B------:R-:W-:-:S06]  /*6080*/  NOP ;  /* 0x0000000000007918 */ /* 0x000fcc0000000000 */
[----:B------:R-:W-:Y:S01]  /*6090*/  HGMMA.64x256x16.F32 R24, R156, gdesc[UR8].tnspB, R24, gsb0 ;  /* 0x43e000089c187df0 */ /* 0x000fe20008000818 */
[----:B------:R-:W-:Y:S01]  /*60a0*/  R2UR UR10, R209 ;  /* 0x00000000d10a72ca */ /* 0x000fe200000e0000 */
[----:B------:R-:W-:Y:S01]  /*60b0*/  UMOV UR11, 0x40000040 ;  /* 0x40000040000b7882 */ /* 0x000fe20000000000 */
[----:B------:R-:W-:Y:S02]  /*60c0*/  WARPGROUP.DEPBAR.LE gsb0, 0x0 ;  /* 0x00008000000079c5 */ /* 0x000fe40000010000 */
[----:B------:R-:W-:-:S15]  /*60d0*/  WARPGROUP.ARRIVE ;  /* 0x00000000000079c5 */ /* 0x000fde0000000000 */
[----:B------:R-:W-:-:S08]  /*60e0*/  NOP ;  /* 0x0000000000007918 */ /* 0x000fd00000000000 */
[----:B------:R-:W-:Y:S01]  /*60f0*/  HGMMA.64x256x16.F32 R24, R160, gdesc[UR8].tnspB, R24, gsb0 ;  /* 0x43e00008a0187df0 */ /* 0x000fe20008000818 */
[----:B------:R-:W-:Y:S01]  /*6100*/  R2UR UR10, R152 ;  /* 0x00000000980a72ca */ /* 0x000fe200000e0000 */
[----:B------:R-:W-:Y:S01]  /*6110*/  UMOV UR11, 0x40000040 ;  /* 0x40000040000b7882 */ /* 0x000fe20000000000 */
[----:B------:R-:W-:-:S05]  /*6120*/  @!P1 VIADD R152, R184, 0x38860 ;  /* 0x00038860b8989836 */ /* 0x000fca0000000000 */
[----:B------:R-:W-:Y:S01]  /*6130*/  @!P1 PRMT R152, RZ, 0x654, R152 ;  /* 0x00000654ff989816 */ /* 0x000fe20000000098 */
[----:B------:R-:W-:Y:S02]  /*6140*/  WARPGROUP.DEPBAR.LE gsb0, 0x0 ;  /* 0x00008000000079c5 */ /* 0x000fe40000010000 */
[----:B------:R-:W-:-:S15]  /*6150*/  WARPGROUP.ARRIVE ;  /* 0x00000000000079c5 */ /* 0x000fde0000000000 */
[----:B------:R-:W-:-:S02]  /*6160*/  NOP ;  /* 0x0000000000007918 */ /* 0x000fc40000000000 */
[----:B------:R-:W-:Y:S03]  /*6170*/  HGMMA.64x256x16.F32 R24, R164, gdesc[UR8].tnspB, R24, gsb0 ;  /* 0x43e00008a4187df0 */ /* 0x000fe60008000818 */
[----:B------:R-:W-:Y:S02]  /*6180*/  WARPGROUP.DEPBAR.LE gsb0, 0x0 ;  /* 0x00008000000079c5 */ /* 0x000fe40000010000 */
[----:B------:R-:W-:Y:S01]  /*6190*/  @!PT LDS RZ, [RZ] ;  /* 0x00000000fffff984 */ /* 0x000fe20000000800 */
[----:B------:R-:W-:Y:S01]  /*61a0*/  @!PT LDS RZ, [RZ] ;  /* 0x00000000fffff984 */ /* 0x000fe20000000800 */
[----:B------:R-:W-:Y:S01]  /*61b0*/  @!PT LDS RZ, [RZ] ;  /* 0x00000000fffff984 */ /* 0x000fe20000000800 */
[----:B------:R-:W-:Y:S01]  /*61c0*/  @!PT LDS RZ, [RZ] ;  /* 0x00000000fffff984 */ /* 0x000fe20000000800 */
[----:B------:R1:W-:Y:S06]  /*61d0*/  MEMBAR.ALL.CTA ;  /* 0x0000000000007992 */ /* 0x0003ec0000008000 */
[----:B-1----:R-:W1:Y:S02]  /*61e0*/  FENCE.VIEW.ASYNC.S ;  /* 0x00000000000073c6 */ /* 0x002e640000000000 */
[----:B-1----:R-:W-:Y:S01]  /*61f0*/  NOP ;  /* 0x0000000000007918 */ /* 0x002fe20000000000 */
[----:B------:R-:W-:Y:S06]  /*6200*/  BAR.ARV 0xe, 0x100 ;  /* 0x0384000000007b1d */ /* 0x000fec0000002000 */
[----:B------:R1:W-:Y:S02]  /*6210*/  @!P1 SYNCS.ARRIVE.TRANS64.RED.A1T0 RZ, [R152+URZ], RZ ;  /* 0x000000ff98ff99a7 */ /* 0x0003e4000810043f */
[----:B-1----:R-:W-:Y:S01]  /*6220*/  IMAD.MOV.U32 R152, RZ, RZ, RZ ;  /* 0x000000ffff987224 */ /* 0x002fe200078e00ff */
[----:B0-----:R-:W-:Y:S06]  /*6230*/  @!P2 BRA `(.L_x_3204) ;  /* 0x0000002c0040a947 */ /* 0x001fec0003800000 */
[----:B------:R-:W-:Y:S01]  /*6240*/  IMAD.MOV.U32 R208, RZ, RZ, RZ ;  /* 0x000000ffffd07224 */ /* 0x000fe200078e00ff */
[----:B------:R-:W-:-:S06]  /*6250*/  UMOV UR60, URZ ;  /* 0x0000003f003c7c82 */ /* 0x000fcc0008000000 */
.L_x_3213:
[----:B------:R-:W-:Y:S01]  /*6260*/  VIADD R197, R208, 0x1 ;  /* 0x00000001d0c57836 */ /* 0x000fe20000000000 */
[----:B------:R-:W-:-:S04]  /*6270*/  R2UR UR7, R2 ;  /* 0x00000000020772ca */ /* 0x000fc800000e0000 */
[----:B------:R-:W-:-:S04]  /*6280*/  ISETP.NE.AND P3, PT, R197, 0x2, PT ;  /* 0x00000002c500780c */ /* 0x000fc80003f65270 */
[----:B0-----:R-:W-:Y:S02]  /*6290*/  SEL R152, RZ, 0x1, P3 ;  /* 0x00000001ff987807 */ /* 0x001fe40001800000 */
[----:B------:R-:W-:Y:S02]  /*62a0*/  SEL R197, R197, RZ, P3 ;  /* 0x000000ffc5c57207 */ /* 0x000fe40001800000 */
[----:B------:R-:W-:Y:S01]  /*62b0*/  R2UR UR6, R152 ;  /* 0x00000000980672ca */ /* 0x000fe200000e0000 */
[----:B------:R-:W-:Y:S01]  /*62c0*/  IMAD.U32 R152, RZ, RZ, UR61 ;  /* 0x0000003dff987e24 */ /* 0x000fe2000f8e00ff */
[----:B------:R-:W-:-:S04]  /*62d0*/  UIADD3 UR61, UR61, -0x1, URZ ;  /* 0xffffffff3d3d7890 */ /* 0x000fc8000fffe03f */
[----:B------:R-:W-:-:S07]  /*62e0*/  ISETP.GT.AND P2, PT, R152, UR7, PT ;  /* 0x0000000798007c0c */ /* 0x000fce000bf44270 */
[----:B------:R-:W-:Y:S01]  /*62f0*/  ULOP3.LUT UR60, UR60, UR6, URZ, 0x3c, !UPT ;  /* 0x000000063c3c7292 */ /* 0x000fe2000f8e3c3f */
[----:B------:R-:W-:Y:S11]  /*6300*/  @!P0 BRA `(.L_x_3205) ;  /* 0x0000000000048947 */ /* 0x000ff60003800000 */
[----:B------:R-:W-:Y:S01]  /*6310*/  BPT.TRAP 0x1 ;  /* 0x000000040000795c */ /* 0x000fe20000300000 */
.L_x_3205:
[----:B------:R-:W-:Y:S02]  /*6320*/  IMAD.U32 R199, RZ, RZ, UR60 ;  /* 0x0000003cffc77e24 */ /* 0x000fe4000f8e00ff */
[----:B------:R-:W-:-:S03]  /*6330*/  IMAD R196, R197, 0x8, R184 ;  /* 0x00000008c5c47824 */ /* 0x000fc600078e02b8 */
[----:B------:R-:W-:-:S04]  /*6340*/  SHF.L.U32 R199, R199, 0x1f, RZ ;  /* 0x0000001fc7c77819 */ /* 0x000fc800000006ff */
[----:B------:R0:W1:Y:S01]  /*6350*/  SYNCS.PHASECHK.TRANS64.TRYWAIT P3, [R196+URZ+0x38830], R199 ;  /* 0x038830c7c40075a7 */ /* 0x000062000806017f */
[----:B------:R-:W-:Y:S05]  /*6360*/  @!P0 BRA `(.L_x_3206) ;  /* 0x0000000000048947 */ /* 0x000fea0003800000 */
[----:B------:R-:W-:Y:S01]  /*6370*/  BPT.TRAP 0x1 ;  /* 0x000000040000795c */ /* 0x000fe20000300000 */
.L_x_3206:
[----:B------:R-:W-:Y:S01]  /*6380*/  IMAD R195, R197, 0x200, R4 ;  /* 0x00000200c5c37824 */ /* 0x000fe200078e0204 */
[----:B-1----:R-:W-:Y:S06]  /*6390*/  @P3 BRA `(.L_x_3207) ;  /* 0x0000000000083947 */ /* 0x002fec0003800000 */
[----:B------:R-:W1:Y:S02]  /*63a0*/  SYNCS.PHASECHK.TRANS64.TRYWAIT P3, [R196+URZ+0x38830], R199 ;  /* 0x038830c7c40075a7 */ /* 0x000e64000806017f */
[----:B-1----:R-:W-:Y:S05]  /*63b0*/  @!P3 BRA `(.L_x_3208) ;  /* 0x000000b400b8b947 */ /* 0x002fea0003800000 */
.L_x_3207:
[----:B------:R-:W-:Y:S01]  /*63c0*/  R2UR UR6, R195 ;  /* 0x00000000c30672ca */ /* 0x000fe200000e0000 */
[----:B------:R-:W-:Y:S01]  /*63d0*/  WARPGROUP.ARRIVE ;  /* 0x00000000000079c5 */ /* 0x000fe20000000000 */
[----:B------:R-:W-:Y:S01]  /*63e0*/  MOV R198, UR17 ;  /* 0x0000001100c67c02 */ /* 0x000fe20008000f00 */
[----:B------:R-:W-:Y:S01]  /*63f0*/  UMOV UR19, 0x40000040 ;  /* 0x4000004000137882 */ /* 0x000fe20000000000 */
[----:B------:R-:W-:Y:S01]  /*6400*/  MOV R200, UR16 ;  /* 0x0000001000c87c02 */ /* 0x000fe20008000f00 */
[----:B------:R-:W-:Y:S01]  /*6410*/  UMOV UR15, 0x40000040 ;  /* 0x40000040000f7882 */ /* 0x000fe20000000000 */
[----:B------:R-:W-:Y:S01]  /*6420*/  R2UR UR16, R10 ;  /* 0x000000000a1072ca */ /* 0x000fe200000e0000 */
[----:B------:R-:W-:Y:S01]  /*6430*/  UMOV UR11, 0x40000040 ;  /* 0x40000040000b7882 */ /* 0x000fe20000000000 */
[----:B------:R-:W-:Y:S01]  /*6440*/  R2UR UR17, R11 ;  /* 0x000000000b1172ca */ /* 0x000fe200000e0000 */
[----:B------:R-:W-:Y:S01]  /*6450*/  UMOV UR59, 0x40000040 ;  /* 0x40000040003b7882 */ /* 0x000fe20000000000 */
[----:B------:R-:W-:-:S02]  /*6460*/  MOV R201, UR13 ;  /* 0x0000000d00c97c02 */ /* 0x000fc40008000f00 */
[----:B------:R-:W-:Y:S01]  /*6470*/  MOV R202, UR12 ;  /* 0x0000000c00ca7c02 */ /* 0x000fe20008000f00 */
[----:B------:R-:W-:Y:S01]  /*6480*/  UMOV UR18, UR6 ;  /* 0x0000000600127c82 */ /* 0x000fe20008000000 */
[----:B------:R-:W-:Y:S02]  /*6490*/  R2UR UR12, R12 ;  /* 0x000000000c0c72ca */ /* 0x000fe400000e0000 */
[----:B------:R-:W-:Y:S02]  /*64a0*/  R2UR UR13, R13 ;  /* 0x000000000d0d72ca */ /* 0x000fe400000e0000 */
[----:B------:R-:W-:Y:S02]  /*64b0*/  MOV R203, UR9 ;  /* 0x0000000900cb7c02 */ /* 0x000fe40008000f00 */
[----:B------:R-:W-:Y:S01]  /*64c0*/  MOV R204, UR8 ;  /* 0x0000000800cc7c02 */ /* 0x000fe20008000f00 */
[----:B------:R-:W-:Y:S01]  /*64d0*/  HGMMA.64x64x16.F32 R152, gdesc[UR16], RZ, !UPT, gsb0 ;  /* 0x00e00000109879f0 */ /* 0x000fe2000c0008ff */
[----:B------:R-:W-:Y:S01]  /*64e0*/  R2UR UR17, R198 ;  /* 0x00000000c61172ca */ /* 0x000fe200000e0000 */
[----:B------:R-:W-:Y:S01]  /*64f0*/  VIADD R198, R195, 0x2 ;  /* 0x00000002c3c67836 */ /* 0x000fe20000000000 */
[----:B------:R-:W-:-:S02]  /*6500*/  R2UR UR8, R14 ;  /* 0x000000000e0872ca */ /* 0x000fc400000e0000 */
[----:B------:R-:W-:Y:S02]  /*6510*/  R2UR UR9, R15 ;  /* 0x000000000f0972ca */ /* 0x000fe400000e0000 */
[----:B------:R-:W-:Y:S01]  /*6520*/  R2UR UR6, R198 ;  /* 0x00000000c60672ca */ /* 0x000fe200000e0000 */
[C---:B------:R-:W-:Y:S01]  /*6530*/  VIADD R198, R195.reuse, 0x4 ;  /* 0x00000004c3c67836 */ /* 0x040fe20000000000 */
[----:B------:R-:W-:Y:S01]  /*6540*/  R2UR UR56, R16 ;  /* 0x00000000103872ca */ /* 0x000fe200000e0000 */
[----:B------:R-:W-:Y:S01]  /*6550*/  VIADD R195, R195, 0x6 ;  /* 0x00000006c3c37836 */ /* 0x000fe20000000000 */
[----:B------:R-:W-:Y:S02]  /*6560*/  R2UR UR57, R17 ;  /* 0x00000000113972ca */ /* 0x000fe400000e0000 */
[----:B------:R-:W-:-:S07]  /*6570*/  R2UR UR16, R200 ;  /* 0x00000000c81072ca */ /* 0x000fce00000e0000 */
[----:B------:R-:W-:Y:S01]  /*6580*/  UMOV UR14, UR6 ;  /* 0x00000006000e7c82 */ /* 0x000fe20008000000 */
[----:B------:R-:W-:-:S13]  /*6590*/  R2UR UR6, R198 ;  /* 0x00000000c60672ca */ /* 0x000fda00000e0000 */
[----:B------:R-:W-:Y:S01]  /*65a0*/  UMOV UR10, UR6 ;  /* 0x00000006000a7c82 */ /* 0x000fe20008000000 */
[----:B------:R-:W-:-:S13]  /*65b0*/  R2UR UR6, R195 ;  /* 0x00000000c30672ca */ /* 0x000fda00000e0000 */
[----:B------:R-:W-:Y:S01]  /*65c0*/  UMOV UR58, UR6 ;  /* 0x00000006003a7c82 */ /* 0x000fe20008000000 */
[----:B------:R-:W-:Y:S02]  /*65d0*/  WARPGROUP.DEPBAR.LE gsb0, 0x0 ;  /* 0x00008000000079c5 */ /* 0x000fe40000010000 */
[----:B------:R-:W-:-:S06]  /*65e0*/  WARPGROUP.ARRIVE ;  /* 0x00000000000079c5 */ /* 0x000fcc0000000000 */
[----:B------:R-:W-:Y:S01]  /*65f0*/  HGMMA.64x64x16.F32 R152, gdesc[UR12], R152, gsb0 ;  /* 0x00e000000c9879f0 */ /* 0x000fe20008000898 */
[----:B------:R-:W-:Y:S02]  /*6600*/  R2UR UR13, R201 ;  /* 0x00000000c90d72ca */ /* 0x000fe400000e0000 */
[----:B------:R-:W-:Y:S01]  /*6610*/  R2UR UR12, R202 ;  /* 0x00000000ca0c72ca */ /* 0x000fe200000e0000 */
[----:B------:R-:W-:Y:S02]  /*6620*/  WARPGROUP.DEPBAR.LE gsb0, 0x0 ;  /* 0x00008000000079c5 */ /* 0x000fe40000010000 */
[----:B------:R-:W-:-:S06]  /*6630*/  WARPGROUP.ARRIVE ;  /* 0x00000000000079c5 */ /* 0x000fcc0000000000 */
[----:B------:R-:W-:Y:S01]  /*6640*/  HGMMA.64x64x16.F32 R152, gdesc[UR8], R152, gsb0 ;  /* 0x00e00000089879f0 */ /* 0x000fe20008000898 */
[----:B------:R-:W-:Y:S02]  /*6650*/  R2UR UR9, R203 ;  /* 0x00000000cb0972ca */ /* 0x000fe400000e0000 */
[----:B------:R-:W-:Y:S01]  /*6660*/  R2UR UR8, R204 ;  /* 0x00000000cc0872ca */ /* 0x000fe200000e0000 */
[----:B------:R-:W-:Y:S02]  /*6670*/  WARPGROUP.DEPBAR.LE gsb0, 0x0 ;  /* 0x00008000000079c5 */ /* 0x000fe40000010000 */
[----:B------:R-:W-:-:S06]  /*6680*/  WARPGROUP.ARRIVE ;  /* 0x00000000000079c5 */ /* 0x000fcc0000000000 */
[----:B------:R-:W-:Y:S03]  /*6690*/  HGMMA.64x64x16.F32 R152, gdesc[UR56], R152, gsb0 ;  /* 0x00e00000389879f0 */ /* 0x000fe60008000898 */
[----:B------:R-:W-:Y:S02]  /*66a0*/  WARPGROUP.DEPBAR.LE gsb0, 0x0 ;  /* 0x00008000000079c5 */ /* 0x000fe40000010000 */
[----:B------:R-:W-:Y:S05]  /*66b0*/  @!P0 BRA `(.L_x_3209) ;  /* 0x0000000000048947 */ /* 0x000fea0003800000 */
[----:B------:R-:W-:Y:S01]  /*66c0*/  BPT.TRAP 0x1 ;  /* 0x000000040000795c */ /* 0x000fe20000300000 */
.L_x_3209:
[----:B------:R2:W3:Y:S01]  /*66d0*/  SYNCS.PHASECHK.TRANS64.TRYWAIT P3, [R196+URZ+0x38850], R199 ;  /* 0x038850c7c40075a7 */ /* 0x0004e2000806017f */
[----:B------:R-:W-:Y:S05]  /*66e0*/  @!P0 BRA `(.L_x_3210) ;  /* 0x0000000000048947 */ /* 0x000fea0003800000 */
[----:B------:R-:W-:Y:S01]  /*66f0*/  BPT.TRAP 0x1 ;  /* 0x000000040000795c */ /* 0x000fe20000300000 */
.L_x_3210:
[----:B---3--:R-:W-:Y:S05]  /*6700*/  @P3 BRA `(.L_x_3211) ;  /* 0x0000000000083947 */ /* 0x008fea0003800000 */
[----:B------:R-:W3:Y:S02]  /*6710*/  SYNCS.PHASECHK.TRANS64.TRYWAIT P3, [R196+URZ+0x38850], R199 ;  /* 0x038850c7c40075a7 */ /* 0x000ee4000806017f */
[----:B---3--:R-:W-:Y:S05]  /*6720*/  @!P3 BRA `(.L_x_3212) ;  /* 0x000000b000f0b947 */ /* 0x008fea0003800000 */
.L_x_3211:
[----:B------:R-:W-:Y:S01]  /*6730*/  IMAD R195, R197, 0x1000, R6 ;  /* 0x00001000c5c37824 */ /* 0x000fe200078e0206 */
[----:B------:R-:W-:Y:S01]  /*6740*/  MOV R198, UR49 ;  /* 0x0000003100c67c02 */ /* 0x000fe20008000f00 */
[----:B------:R-:W-:Y:S01]  /*6750*/  WARPGROUP.ARRIVE ;  /* 0x00000000000079c5 */ /* 0x000fe20000000000 */
[----:B0123--:R-:W-:Y:S01]  /*6760*/  MOV R199, UR48 ;  /* 0x0000003000c77c02 */ /* 0x00ffe20008000f00 */
[----:B------:R-:W-:Y:S01]  /*6770*/  UMOV UR51, 0x40000040 ;  /* 0x4000004000337882 */ /* 0x000fe20000000000 */
[----:B------:R-:W-:Y:S01]  /*6780*/  R2UR UR6, R195 ;  /* 0x00000000c30672ca */ /* 0x000fe200000e0000 */
[----:B------:R-:W-:Y:S01]  /*6790*/  UMOV UR55, 0x40000040 ;  /* 0x4000004000377882 */ /* 0x000fe20000000000 */
[----:B------:R-:W-:Y:S01]  /*67a0*/  R2UR UR48, R18 ;  /* 0x00000000123072ca */ /* 0x000fe200000e0000 */
[----:B------:R-:W-:Y:S01]  /*67b0*/  UMOV UR59, 0x40000040 ;  /* 0x40000040003b7882 */ /* 0x000fe20000000000 */
[----:B------:R-:W-:Y:S01]  /*67c0*/  R2UR UR49, R19 ;  /* 0x00000000133172ca */ /* 0x000fe200000e0000 */
[----:B------:R-:W-:Y:S01]  /*67d0*/  UMOV UR7, 0x40000040 ;  /* 0x4000004000077882 */ /* 0x000fe20000000000 */
[----:B------:R-:W-:Y:S01]  /*67e0*/  MOV R200, UR53 ;  /* 0x0000003500c87c02 */ /* 0x000fe20008000f00 */
[----:B------:R-:W-:Y:S01]  /*67f0*/  UMOV UR11, 0x40000040 ;  /* 0x40000040000b7882 */ /* 0x000fe20000000000 */
[----:B------:R-:W-:Y:S01]  /*6800*/  MOV R201, UR52 ;  /* 0x0000003400c97c02 */ /* 0x000fe20008000f00 */
[----:B------:R-:W-:Y:S01]  /*6810*/  UMOV UR15, 0x40000040 ;  /* 0x40000040000f7882 */ /* 0x000fe20000000000 */
[----:B------:R-:W-:Y:S01]  /*6820*/  R2UR UR52, R20 ;  /* 0x00000000143472ca */ /* 0x000fe200000e0000 */
[----:B------:R-:W-:Y:S01]  /*6830*/  UMOV UR19, 0x40000040 ;  /* 0x4000004000137882 */ /* 0x000fe20000000000 */
[----:B------:R-:W-:Y:S01]  /*6840*/  R2UR UR53, R21 ;  /* 0x00000000153572ca */ /* 0x000fe200000e0000 */
[----:B------:R-:W-:Y:S01]  /*6850*/  UMOV UR50, UR6 ;  /* 0x0000000600327c82 */ /* 0x000fe20008000000 */
[----:B------:R-:W-:Y:S01]  /*6860*/  R2UR UR56, R22 ;  /* 0x00000000163872ca */ /* 0x000fe200000e0000 */
[----:B------:R-:W-:Y:S01]  /*6870*/  UMOV UR23, 0x40000040 ;  /* 0x4000004000177882 */ /* 0x000fe20000000000 */
[----:B------:R-:W-:Y:S01]  /*6880*/  R2UR UR57, R23 ;  /* 0x00000000173972ca */ /* 0x000fe200000e0000 */
[----:B------:R-:W-:Y:S01]  /*6890*/  HGMMA.64x64x16.F32 R152, gdesc[UR48], R152, gsb0 ;  /* 0x00e00000309879f0 */ /* 0x000fe20008000898 */
[----:B------:R-:W-:Y:S01]  /*68a0*/  R2UR UR49, R198 ;  /* 0x00000000c63172ca */ /* 0x000fe200000e0000 */
[C---:B------:R-:W-:Y:S01]  /*68b0*/  VIADD R198, R195.reuse, 0x2 ;  /* 0x00000002c3c67836 */ /* 0x040fe20000000000 */
[----:B------:R-:W-:Y:S01]  /*68c0*/  UMOV UR27, 0x40000040 ;  /* 0x40000040001b7882 */ /* 0x000fe20000000000 */
[----:B------:R-:W-:Y:S01]  /*68d0*/  UMOV UR31, 0x40000040 ;  /* 0x40000040001f7882 */ /* 0x000fe20000000000 */
[----:B------:R-:W-:Y:S01]  /*68e0*/  UMOV UR35, 0x40000040 ;  /* 0x4000004000237882 */ /* 0x000fe20000000000 */
[----:B------:R-:W-:Y:S01]  /*68f0*/  UMOV UR39, 0x40000040 ;  /* 0x4000004000277882 */ /* 0x000fe20000000000 */
[----:B------:R-:W-:Y:S01]  /*6900*/  R2UR UR6, R198 ;  /* 0x00000000c60672ca */ /* 0x000fe200000e0000 */
[----:B------:R-:W-:Y:S01]  /*6910*/  VIADD R198, R195, 0x4 ;  /* 0x00000004c3c67836 */ /* 0x000fe20000000000 */
[----:B------:R-:W-:Y:S01]  /*6920*/  UMOV UR43, 0x40000040 ;  /* 0x40000040002b7882 */ /* 0x000fe20000000000 */
[----:B------:R-:W-:Y:S01]  /*6930*/  UMOV UR47, 0x40000040 ;  /* 0x40000040002f7882 */ /* 0x000fe20000000000 */
[----:B------:R-:W-:Y:S01]  /*6940*/  R2UR UR48, R199 ;  /* 0x00000000c73072ca */ /* 0x000fe200000e0000 */
[----:B------:R-:W-:Y:S01]  /*6950*/  UMOV UR51, 0x40000040 ;  /* 0x4000004000337882 */ /* 0x000fe20000000000 */
[----:B------:R-:W0:Y:S01]  /*6960*/  S2R R202, SR_TID.X ;  /* 0x0000000000ca7919 */ /* 0x000e220000002100 */
[----:B------:R-:W-:-:S02]  /*6970*/  VIADD R199, R195, 0x800 ;  /* 0x00000800c3c77836 */ /* 0x000fc40000000000 */
[----:B------:R-:W-:-:S04]  /*6980*/  IMAD R215, R197, 0x1000, R188 ;  /* 0x00001000c5d77824 */ /* 0x000fc800078e02bc */
[----:B------:R-:W-:Y:S01]  /*6990*/  UMOV UR54, UR6 ;  /* 0x0000000600367c82 */ /* 0x000fe20008000000 */
[----:B------:R-:W-:Y:S01]  /*69a0*/  R2UR UR6, R198 ;  /* 0x00000000c60672ca */ /* 0x000fe200000e0000 */
[----:B------:R-:W-:-:S12]  /*69b0*/  VIADD R198, R195, 0x6 ;  /* 0x00000006c3c67836 */ /* 0x000fd80000000000 */
[----:B------:R-:W-:Y:S01]  /*69c0*/  UMOV UR58, UR6 ;  /* 0x00000006003a7c82 */ /* 0x000fe20008000000 */
[----:B------:R-:W-:Y:S01]  /*69d0*/  R2UR UR6, R198 ;  /* 0x00000000c60672ca */ /* 0x000fe200000e0000 */
[----:B------:R-:W-:-:S05]  /*69e0*/  VIADD R198, R195, 0x200 ;  /* 0x00000200c3c67836 */ /* 0x000fca0000000000 */
[----:B------:R-:W-:Y:S01]  /*69f0*/  R2UR UR10, R198 ;  /* 0x00000000c60a72ca */ /* 0x000fe200000e0000 */
[----:B------:R-:W-:Y:S01]  /*6a00*/  VIADD R198, R195, 0x202 ;  /* 0x00000202c3c67836 */ /* 0x000fe20000000000 */
[----:B0-----:R-:W-:-:S04]  /*6a10*/  SHF.R.U32.HI R202, RZ, 0x7, R202 ;  /* 0x00000007ffca7819 */ /* 0x001fc800000116ca */
[----:B------:R-:W-:Y:S01]  /*6a20*/  R2UR UR14, R198 ;  /* 0x00000000c60e72ca */ /* 0x000fe200000e0000 */
[----:B------:R-:W-:-:S05]  /*6a30*/  VIADD R198, R195, 0x204 ;  /* 0x00000204c3c67836 */ /* 0x000fca0000000000 */
[----:B------:R-:W-:Y:S01]  /*6a40*/  R2UR UR18, R198 ;  /* 0x00000000c61272ca */ /* 0x000fe200000e0000 */
[----:B------:R-:W-:-:S05]  /*6a50*/  VIADD R198, R195, 0x206 ;  /* 0x00000206c3c67836 */ /* 0x000fca0000000000 */
[----:B------:R-:W-:Y:S01]  /*6a60*/  R2UR UR22, R198 ;  /* 0x00000000c61672ca */ /* 0x000fe200000e0000 */
[----:B------:R-:W-:-:S05]  /*6a70*/  VIADD R198, R195, 0x400 ;  /* 0x00000400c3c67836 */ /* 0x000fca0000000000 */
[----:B------:R-:W-:Y:S01]  /*6a80*/  R2UR UR26, R198 ;  /* 0x00000000c61a72ca */ /* 0x000fe200000e0000 */
[----:B------:R-:W-:-:S05]  /*6a90*/  VIADD R198, R195, 0x402 ;  /* 0x00000402c3c67836 */ /* 0x000fca0000000000 */
[----:B------:R-:W-:Y:S01]  /*6aa0*/  R2UR UR30, R198 ;  /* 0x00000000c61e72ca */ /* 0x000fe200000e0000 */
[C---:B------:R-:W-:Y:S01]  /*6ab0*/  VIADD R198, R195.reuse, 0x404 ;  /* 0x00000404c3c67836 */ /* 0x040fe20000000000 */
[----:B------:R-:W-:Y:S02]  /*6ac0*/  WARPGROUP.DEPBAR.LE gsb0, 0x0 ;  /* 0x00008000000079c5 */ /* 0x000fe40000010000 */
[----:B------:R-:W-:Y:S02]  /*6ad0*/  WARPGROUP.ARRIVE ;  /* 0x00000000000079c5 */ /* 0x000fe40000000000 */
[----:B------:R-:W-:Y:S01]  /*6ae0*/  R2UR UR34, R198 ;  /* 0x00000000c62272ca */ /* 0x000fe200000e0000 */
[----:B------:R-:W-:-:S03]  /*6af0*/  VIADD R198, R195, 0x406 ;  /* 0x00000406c3c67836 */ /* 0x000fc60000000000 */
[----:B------:R-:W-:Y:S02]  /*6b00*/  HGMMA.64x64x16.F32 R152, gdesc[UR52], R152, gsb0 ;  /* 0x00e00000349879f0 */ /* 0x000fe40008000898 */
[----:B------:R-:W-:Y:S01]  /*6b10*/  R2UR UR38, R198 ;  /* 0x00000000c62672ca */ /* 0x000fe200000e0000 */
[----:B------:R-:W-:Y:S01]  /*6b20*/  VIADD R198, R195, 0x600 ;  /* 0x00000600c3c67836 */ /* 0x000fe20000000000 */
[----:B------:R-:W-:Y:S01]  /*6b30*/  R2UR UR53, R200 ;  /* 0x00000000c83572ca */ /* 0x000fe200000e0000 */
[----:B------:R-:W-:Y:S01]  /*6b40*/  UMOV UR55, 0x40000040 ;  /* 0x4000004000377882 */ /* 0x000fe20000000000 */
[----:B------:R-:W-:Y:S02]  /*6b50*/  R2UR UR52, R201 ;  /* 0x00000000c93472ca */ /* 0x000fe400000e0000 */
[----:B------:R-:W-:Y:S01]  /*6b60*/  R2UR UR42, R198 ;  /* 0x00000000c62a72ca */ /* 0x000fe200000e0000 */
[----:B------:R-:W-:-:S05]  /*6b70*/  VIADD R198, R195, 0x602 ;  /* 0x00000602c3c67836 */ /* 0x000fca0000000000 */
[----:B------:R-:W-:Y:S01]  /*6b80*/  R2UR UR46, R198 ;  /* 0x00000000c62e72ca */ /* 0x000fe200000e0000 */
[----:B------:R-:W-:-:S05]  /*6b90*/  VIADD R198, R195, 0x604 ;  /* 0x00000604c3c67836 */ /* 0x000fca0000000000 */
[----:B------:R-:W-:Y:S01]  /*6ba0*/  R2UR UR50, R198 ;  /* 0x00000000c63272ca */ /* 0x000fe200000e0000 */
[----:B------:R-:W-:-:S05]  /*6bb0*/  VIADD R198, R195, 0x606 ;  /* 0x00000606c3c67836 */ /* 0x000fca0000000000 */
[----:B------:R-:W-:Y:S02]  /*6bc0*/  R2UR UR54, R198 ;  /* 0x00000000c63672ca */ /* 0x000fe400000e0000 */
[----:B------:R0:W1:Y:S02]  /*6bd0*/  SHFL.IDX PT, R198, R202, RZ, 0x1f ;  /* 0x00001fffcac67589 */ /* 0x00006400000e0000 */
[----:B0-----:R-:W-:Y:S01]  /*6be0*/  IMAD.MOV.U32 R202, RZ, RZ, 0x4 ;  /* 0x00000004ffca7424 */ /* 0x001fe200078e00ff */
[----:B-1----:R-:W-:-:S04]  /*6bf0*/  ISETP.GT.AND P3, PT, R198, 0x7f, PT ;  /* 0x0000007fc600780c */ /* 0x002fc80003f64270 */
[----:B------:R-:W-:-:S05]  /*6c00*/  SEL R198, RZ, 0x2, !P3 ;  /* 0x00000002ffc67807 */ /* 0x000fca0005800000 */
[----:B------:R-:W-:Y:S02]  /*6c10*/  IMAD.IADD R200, R7, 0x1, R198 ;  /* 0x0000000107c87824 */ /* 0x000fe400078e02c6 */
        /* <DEDUP_REMOVED lines=8> */
[C---:B------:R-:W-:Y:S02]  /*6ca0*/  SEL R200, R202.reuse, 0x2, P3 ;  /* 0x00000002cac87807 */ /* 0x040fe40001800000 */
[----:B------:R-:W-:-:S03]  /*6cb0*/  SEL R202, R202, 0x6, !P3 ;  /* 0x00000006caca7807 */ /* 0x000fc60005800000 */
[--C-:B------:R-:W-:Y:S02]  /*6cc0*/  IMAD.IADD R201, R7, 0x1, R200.reuse ;  /* 0x0000000107c97824 */ /* 0x100fe400078e02c8 */
[C---:B------:R-:W-:Y:S02]  /*6cd0*/  IMAD.IADD R203, R199.reuse, 0x1, R200 ;  /* 0x00000001c7cb7824 */ /* 0x040fe400078e02c8 */
[----:B------:R-:W-:Y:S01]  /*6ce0*/  IMAD.IADD R199, R199, 0x1, R202 ;  /* 0x00000001c7c77824 */ /* 0x000fe200078e02ca */
[----:B------:R-:W-:Y:S02]  /*6cf0*/  WARPGROUP.DEPBAR.LE gsb0, 0x0 ;  /* 0x00008000000079c5 */ /* 0x000fe40000010000 */
[----:B------:R-:W-:-:S06]  /*6d00*/  WARPGROUP.ARRIVE ;  /* 0x00000000000079c5 */ /* 0x000fcc0000000000 */
[----:B------:R-:W-:Y:S01]  /*6d10*/  HGMMA.64x64x16.F32 R152, gdesc[UR4], R152, gsb0 ;  /* 0x00e00000049879f0 */ /* 0x000fe20008000898 */
[----:B------:R-:W-:Y:S02]  /*6d20*/  ULDC UR7, c[0x0][0xa80] ;  /* 0x0002a00000077ab9 */ /* 0x000fe40000000800 */
[----:B------:R-:W-:Y:S01]  /*6d30*/  UMOV UR6, UR7 ;  /* 0x0000000700067c82 */ /* 0x000fe20008000000 */
        /* <DEDUP_REMOVED lines=69> */
[----:B------:R-:W-:Y:S02]  /*7190*/  IMAD.IADD R201, R8, 0x1, R198 ;  /* 0x0000000108c97824 */ /* 0x000fe400078e02c6 */
        /* <DEDUP_REMOVED lines=8> */
[----:B------:R-:W-:Y:S02]  /*7220*/  IMAD.IADD R201, R8, 0x1, R200 ;  /* 0x0000000108c97824 */ /* 0x000fe400078e02c8 */
        /* <DEDUP_REMOVED lines=108> */
[----:B------:R-:W-:Y:S02]  /*78f0*/  LOP3.LUT R199, R199, 0x1e00, RZ, 0xc0, !PT ;  /* 0x00001e00c7c77812 */ /* 0x000fe400078ec0ff */
[----:B------:R-:W-:Y:S02]  /*7900*/  ISETP.NE.AND P3, PT, R0, RZ, PT ;  /* 0x000000ff0000720c */ /* 0x000fe40003f65270 */
[----:B------:R-:W-:-:S02]  /*7910*/  IADD3 R200, R198, R199, R5 ;  /* 0x000000c7c6c87210 */ /* 0x000fc40007ffe005 */
        /* <DEDUP_REMOVED lines=28> */
[----:B------:R-:W-:-:S03]  /*7ae0*/  FMNMX.FTZ R198, R154, R187, !PT ;  /* 0x000000bb9ac67209 */ /* 0x000fc60007810000 */
[----:B------:R-:W0:Y:S02]  /*7af0*/  SHFL.BFLY PT, R195, R200, 0x2, 0x1f ;  /* 0x0c401f00c8c37f89 */ /* 0x000e2400000e0000 */
[----:B0-----:R-:W-:Y:S02]  /*7b00*/  FMNMX.FTZ R201, R200, R195, !PT ;  /* 0x000000c3c8c97209 */ /* 0x001fe40007810000 */
[----:B------:R-:W-:-:S03]  /*7b10*/  FMNMX.FTZ R195, R155, R198, !PT ;  /* 0x000000c69bc37209 */ /* 0x000fc60007810000 */
[----:B------:R-:W0:Y:S01]  /*7b20*/  SHFL.BFLY PT, R202, R201, 0x1, 0x1f ;  /* 0x0c201f00c9ca7f89 */ /* 0x000e2200000e0000 */
[----:B------:R-:W-:-:S04]  /*7b30*/  FMNMX.FTZ R198, R158, R195, !PT ;  /* 0x000000c39ec67209 */ /* 0x000fc80007810000 */
[----:B------:R-:W-:-:S04]  /*7b40*/  FMNMX.FTZ R195, R159, R198, !PT ;  /* 0x000000c69fc37209 */ /* 0x000fc80007810000 */
[----:B------:R-:W-:-:S04]  /*7b50*/  FMNMX.FTZ R198, R162, R195, !PT ;  /* 0x000000c3a2c67209 */ /* 0x000fc80007810000 */
[----:B------:R-:W-:Y:S02]  /*7b60*/  FMNMX.FTZ R199, R163, R198, !PT ;  /* 0x000000c6a3c77209 */ /* 0x000fe40007810000 */
[----:B0-----:R-:W-:-:S05]  /*7b70*/  FMNMX.FTZ R195, R201, R202, !PT ;  /* 0x000000cac9c37209 */ /* 0x001fca0007810000 */
[C---:B------:R-:W-:Y:S01]  /*7b80*/  FADD.FTZ R198, -R195.reuse, R186 ;  /* 0x000000bac3c67221 */ /* 0x040fe20000010100 */
[----:B------:R-:W-:Y:S01]  /*7b90*/  FMNMX.FTZ R186, R166, R199, !PT ;  /* 0x000000c7a6ba7209 */ /* 0x000fe20007810000 */
[----:B------:R-:W-:Y:S02]  /*7ba0*/  FMUL.FTZ R207, R195, UR6 ;  /* 0x00000006c3cf7c20 */ /* 0x000fe40008410000 */
[----:B------:R-:W-:Y:S01]  /*7bb0*/  FMUL.FTZ R200, R198, UR6 ;  /* 0x00000006c6c87c20 */ /* 0x000fe20008410000 */
[----:B------:R-:W-:Y:S01]  /*7bc0*/  FMNMX.FTZ R199, R167, R186, !PT ;  /* 0x000000baa7c77209 */ /* 0x000fe20007810000 */
[--C-:B------:R-:W-:Y:S01]  /*7bd0*/  FFMA.FTZ R206, R180, UR6, -R207.reuse ;  /* 0x00000006b4ce7c23 */ /* 0x100fe200080108cf */
[--C-:B------:R-:W-:Y:S01]  /*7be0*/  FFMA.FTZ R156, R156, UR6, -R207.reuse ;  /* 0x000000069c9c7c23 */ /* 0x100fe200080108cf */
[----:B------:R-:W0:Y:S01]  /*7bf0*/  MUFU.EX2 R186, R200 ;  /* 0x000000c800ba7308 */ /* 0x000e220000000800 */
        /* <DEDUP_REMOVED lines=18> */
[----:B------:R-:W-:Y:S01]  /*7d20*/  FFMA.FTZ R181, R181, UR6, -R207 ;  /* 0x00000006b5b57c23 */ /* 0x000fe200080108cf */
[----:B------:R-:W-:Y:S01]  /*7d30*/  MUFU.EX2 R199, R199 ;  /* 0x000000c700c77308 */ /* 0x000fe20000000800 */
[----:B------:R-:W-:Y:S01]  /*7d40*/  FMNMX.FTZ R153, R179, R152, !PT ;  /* 0x00000098b3997209 */ /* 0x000fe20007810000 */
[-C--:B0-----:R-:W-:Y:S01]  /*7d50*/  FMUL.FTZ R24, R24, R186.reuse ;  /* 0x000000ba18187220 */ /* 0x081fe20000410000 */
[-C--:B------:R-:W-:Y:S01]  /*7d60*/  FMUL.FTZ R25, R25, R186.reuse ;  /* 0x000000ba19197220 */ /* 0x080fe20000410000 */
[-C--:B------:R-:W-:Y:S01]  /*7d70*/  FMUL.FTZ R28, R28, R186.reuse ;  /* 0x000000ba1c1c7220 */ /* 0x080fe20000410000 */
[----:B------:R-:W-:Y:S01]  /*7d80*/  FMNMX.FTZ R152, R182, R153, !PT ;  /* 0x00000099b6987209 */ /* 0x000fe20007810000 */
[-C--:B------:R-:W-:Y:S01]  /*7d90*/  FMUL.FTZ R29, R29, R186.reuse ;  /* 0x000000ba1d1d7220 */ /* 0x080fe20000410000 */
[----:B------:R-:W-:Y:S01]  /*7da0*/  FMUL.FTZ R32, R32, R186 ;  /* 0x000000ba20207220 */ /* 0x000fe20000410000 */
[----:B------:R-:W-:Y:S01]  /*7db0*/  MUFU.EX2 R198, R198 ;  /* 0x000000c600c67308 */ /* 0x000fe20000000800 */
[----:B------:R-:W-:Y:S01]  /*7dc0*/  FMNMX.FTZ R152, R183, R152, !PT ;  /* 0x00000098b7987209 */ /* 0x000fe20007810000 */
[-C--:B------:R-:W-:Y:S01]  /*7dd0*/  FMUL.FTZ R33, R33, R186.reuse ;  /* 0x000000ba21217220 */ /* 0x080fe20000410000 */
[-C--:B------:R-:W-:Y:S01]  /*7de0*/  FMUL.FTZ R36, R36, R186.reuse ;  /* 0x000000ba24247220 */ /* 0x080fe20000410000 */
[-C--:B------:R-:W-:Y:S01]  /*7df0*/  FMUL.FTZ R37, R37, R186.reuse ;  /* 0x000000ba25257220 */ /* 0x080fe20000410000 */
[-C--:B------:R-:W-:Y:S01]  /*7e00*/  FMUL.FTZ R40, R40, R186.reuse ;  /* 0x000000ba28287220 */ /* 0x080fe20000410000 */
[----:B------:R-:W0:Y:S01]  /*7e10*/  SHFL.BFLY PT, R153, R152, 0x2, 0x1f ;  /* 0x0c401f0098997f89 */ /* 0x000e2200000e0000 */
        /* <DEDUP_REMOVED lines=23> */
[----:B0-----:R-:W-:Y:S01]  /*7f90*/  FMNMX.FTZ R153, R152, R153, !PT ;  /* 0x0000009998997209 */ /* 0x001fe20007810000 */
[-C--:B------:R-:W-:Y:S01]  /*7fa0*/  FMUL.FTZ R81, R81, R186.reuse ;  /* 0x000000ba51517220 */ /* 0x080fe20000410000 */
[----:B------:R-:W0:Y:S01]  /*7fb0*/  MUFU.EX2 R203, R203 ;  /* 0x000000cb00cb7308 */ /* 0x000e220000000800 */
[-C--:B------:R-:W-:Y:S01]  /*7fc0*/  FMUL.FTZ R84, R84, R186.reuse ;  /* 0x000000ba54547220 */ /* 0x080fe20000410000 */
[-C--:B------:R-:W-:Y:S01]  /*7fd0*/  FMUL.FTZ R85, R85, R186.reuse ;  /* 0x000000ba55557220 */ /* 0x080fe20000410000 */
[----:B------:R-:W1:Y:S01]  /*7fe0*/  SHFL.BFLY PT, R152, R153, 0x1, 0x1f ;  /* 0x0c201f0099987f89 */ /* 0x000e6200000e0000 */
        /* <DEDUP_REMOVED lines=11> */
[----:B------:R-:W-:Y:S01]  /*80a0*/  FMUL.FTZ R108, R108, R186 ;  /* 0x000000ba6c6c7220 */ /* 0x000fe20000410000 */
[----:B------:R-:W-:Y:S01]  /*80b0*/  MUFU.EX2 R205, R205 ;  /* 0x000000cd00cd7308 */ /* 0x000fe20000000800 */
[----:B0-----:R-:W-:Y:S01]  /*80c0*/  F2FP.F16.F32.PACK_AB R156, R203, R202 ;  /* 0x000000cacb9c723e */ /* 0x001fe200000000ff */
        /* <DEDUP_REMOVED lines=8> */
[----:B------:R-:W-:Y:S01]  /*8150*/  FMUL.FTZ R124, R124, R186 ;  /* 0x000000ba7c7c7220 */ /* 0x000fe20000410000 */
[----:B-1----:R-:W-:Y:S01]  /*8160*/  FMNMX.FTZ R180, R153, R152, !PT ;  /* 0x0000009899b47209 */ /* 0x002fe20007810000 */
[----:B------:R-:W-:-:S02]  /*8170*/  @!P1 VIADD R153, R196, 0x38840 ;  /* 0x00038840c4999836 */ /* 0x000fc40000000000 */
[-C--:B------:R-:W-:Y:S01]  /*8180*/  FMUL.FTZ R125, R125, R186.reuse ;  /* 0x000000ba7d7d7220 */ /* 0x080fe20000410000 */
[-C--:B------:R-:W-:Y:S01]  /*8190*/  FMUL.FTZ R128, R128, R186.reuse ;  /* 0x000000ba80807220 */ /* 0x080fe20000410000 */
[-C--:B------:R-:W-:Y:S01]  /*81a0*/  FMUL.FTZ R129, R129, R186.reuse ;  /* 0x000000ba81817220 */ /* 0x080fe20000410000 */
[----:B------:R-:W-:Y:S01]  /*81b0*/  FADD.FTZ R152, -R180, R187 ;  /* 0x000000bbb4987221 */ /* 0x000fe20000010100 */
[----:B------:R-:W-:Y:S01]  /*81c0*/  @!P1 PRMT R153, RZ, 0x654, R153 ;  /* 0x00000654ff999816 */ /* 0x000fe20000000099 */
[----:B------:R-:W-:Y:S01]  /*81d0*/  MUFU.EX2 R169, R169 ;  /* 0x000000a900a97308 */ /* 0x000fe20000000800 */
[-C--:B------:R-:W-:Y:S01]  /*81e0*/  FMUL.FTZ R132, R132, R186.reuse ;  /* 0x000000ba84847220 */ /* 0x080fe20000410000 */
[----:B------:R-:W-:Y:S01]  /*81f0*/  FMUL.FTZ R187, R152, UR6 ;  /* 0x0000000698bb7c20 */ /* 0x000fe20008410000 */
[----:B------:R-:W-:Y:S01]  /*8200*/  FMUL.FTZ R152, R180, UR6 ;  /* 0x00000006b4987c20 */ /* 0x000fe20008410000 */
[----:B------:R0:W-:Y:S01]  /*8210*/  @!P1 SYNCS.ARRIVE.TRANS64.RED.A1T0 RZ, [R153+URZ], RZ ;  /* 0x000000ff99ff99a7 */ /* 0x0001e2000810043f */
[-C--:B------:R-:W-:Y:S01]  /*8220*/  FMUL.FTZ R133, R133, R186.reuse ;  /* 0x000000ba85857220 */ /* 0x080fe20000410000 */
[----:B------:R-:W-:Y:S01]  /*8230*/  FMUL.FTZ R136, R136, R186 ;  /* 0x000000ba88887220 */ /* 0x000fe20000410000 */
[----:B------:R-:W-:Y:S01]  /*8240*/  FFMA.FTZ R207, R155, UR6, -R152 ;  /* 0x000000069bcf7c23 */ /* 0x000fe20008010898 */
[----:B------:R-:W1:Y:S01]  /*8250*/  MUFU.EX2 R187, R187 ;  /* 0x000000bb00bb7308 */ /* 0x000e620000000800 */
[----:B------:R-:W-:-:S02]  /*8260*/  @!P3 IMAD R155, R208, 0x40, R3 ;  /* 0x00000040d09bb824 */ /* 0x000fc400078e0203 */
[--C-:B------:R-:W-:Y:S01]  /*8270*/  FFMA.FTZ R210, R154, UR6, -R152.reuse ;  /* 0x000000069ad27c23 */ /* 0x100fe20008010898 */
[--C-:B------:R-:W-:Y:S01]  /*8280*/  FFMA.FTZ R209, R158, UR6, -R152.reuse ;  /* 0x000000069ed17c23 */ /* 0x100fe20008010898 */
[----:B------:R-:W-:Y:S01]  /*8290*/  FFMA.FTZ R212, R159, UR6, -R152 ;  /* 0x000000069fd47c23 */ /* 0x000fe20008010898 */
[----:B------:R-:W-:Y:S02]  /*82a0*/  @!P3 IMAD R155, R155, 0x4, R184 ;  /* 0x000000049b9bb824 */ /* 0x000fe400078e02b8 */
[--C-:B------:R-:W-:Y:S01]  /*82b0*/  FFMA.FTZ R211, R162, UR6, -R152.reuse ;  /* 0x00000006a2d37c23 */ /* 0x100fe20008010898 */
        /* <DEDUP_REMOVED lines=10> */
[----:B------:R-:W-:Y:S01]  /*8360*/  FFMA.FTZ R183, R183, UR6, -R152 ;  /* 0x00000006b7b77c23 */ /* 0x000fe20008010898 */
[----:B------:R-:W-:Y:S01]  /*8370*/  @!P3 STS [R155+0x38400], R186 ;  /* 0x038400ba9b00b388 */ /* 0x000fe20000000800 */
[----:B------:R-:W-:Y:S01]  /*8380*/  MUFU.EX2 R210, R210 ;  /* 0x000000d200d27308 */ /* 0x000fe20000000800 */
[----:B------:R-:W-:Y:S01]  /*8390*/  F2FP.F16.F32.PACK_AB R152, R198, R199 ;  /* 0x000000c7c698723e */ /* 0x000fe200000000ff */
[-C--:B-1----:R-:W-:Y:S01]  /*83a0*/  FMUL.FTZ R26, R26, R187.reuse ;  /* 0x000000bb1a1a7220 */ /* 0x082fe20000410000 */
[----:B------:R1:W-:Y:S01]  /*83b0*/  @!P3 STS [R155+0x38420], R187 ;  /* 0x038420bb9b00b388 */ /* 0x0003e20000000800 */
[----:B------:R-:W-:Y:S01]  /*83c0*/  F2FP.F16.F32.PACK_AB R154, R201, R200 ;  /* 0x000000c8c99a723e */ /* 0x000fe200000000ff */
[-C--:B------:R-:W-:Y:S01]  /*83d0*/  FMUL.FTZ R27, R27, R187.reuse ;  /* 0x000000bb1b1b7220 */ /* 0x080fe20000410000 */
[----:B------:R-:W-:Y:S01]  /*83e0*/  F2FP.F16.F32.PACK_AB R158, R205, R204 ;  /* 0x000000cccd9e723e */ /* 0x000fe200000000ff */
[-C--:B------:R-:W-:Y:S01]  /*83f0*/  FMUL.FTZ R30, R30, R187.reuse ;  /* 0x000000bb1e1e7220 */ /* 0x080fe20000410000 */
[----:B------:R-:W0:Y:S01]  /*8400*/  MUFU.EX2 R207, R207 ;  /* 0x000000cf00cf7308 */ /* 0x000e220000000800 */
[----:B------:R-:W-:Y:S01]  /*8410*/  F2FP.F16.F32.PACK_AB R160, R169, R168 ;  /* 0x000000a8a9a0723e */ /* 0x000fe200000000ff */
        /* <DEDUP_REMOVED lines=14> */
[----:B------:R-:W1:Y:S01]  /*8500*/  MUFU.EX2 R212, R212 ;  /* 0x000000d400d47308 */ /* 0x000e620000000800 */
        /* <DEDUP_REMOVED lines=15> */
[----:B------:R-:W0:Y:S01]  /*8600*/  MUFU.EX2 R214, R214 ;  /* 0x000000d600d67308 */ /* 0x000e220000000800 */
[----:B-1----:R-:W-:Y:S01]  /*8610*/  F2FP.F16.F32.PACK_AB R155, R212, R209 ;  /* 0x000000d1d49b723e */ /* 0x002fe200000000ff */
[----:B------:R-:W-:Y:S01]  /*8620*/  BAR.SYNC.DEFER_BLOCKING 0xf, 0x100 ;  /* 0x03c4000000007b1d */ /* 0x000fe20000010000 */
        /* <DEDUP_REMOVED lines=42> */
[----:B------:R-:W-:Y:S01]  /*88d0*/  FMUL.FTZ R145, R145, R186 ;  /* 0x000000ba91917220 */ /* 0x000fe20000410000 */
[-C--:B------:R-:W-:Y:S01]  /*88e0*/  FMUL.FTZ R146, R146, R187.reuse ;  /* 0x000000bb92927220 */ /* 0x080fe20000410000 */
[-C--:B------:R-:W-:Y:S01]  /*88f0*/  FMUL.FTZ R147, R147, R187.reuse ;  /* 0x000000bb93937220 */ /* 0x080fe20000410000 */
[----:B------:R-:W1:Y:S01]  /*8900*/  MUFU.EX2 R171, R171 ;  /* 0x000000ab00ab7308 */ /* 0x000e620000000800 */
[----:B0-----:R-:W-:Y:S01]  /*8910*/  F2FP.F16.F32.PACK_AB R162, R173, R172 ;  /* 0x000000acada2723e */ /* 0x001fe200000000ff */
[-C--:B------:R-:W-:Y:S01]  /*8920*/  FMUL.FTZ R148, R148, R186.reuse ;  /* 0x000000ba94947220 */ /* 0x080fe20000410000 */
[----:B------:R-:W-:Y:S01]  /*8930*/  FMUL.FTZ R149, R149, R186 ;  /* 0x000000ba95957220 */ /* 0x000fe20000410000 */
[-C--:B------:R-:W-:Y:S01]  /*8940*/  FMUL.FTZ R150, R150, R187.reuse ;  /* 0x000000bb96967220 */ /* 0x080fe20000410000 */
[----:B------:R-:W-:Y:S01]  /*8950*/  FMUL.FTZ R151, R151, R187 ;  /* 0x000000bb97977220 */ /* 0x000fe20000410000 */
[----:B------:R0:W-:Y:S01]  /*8960*/  STSM.16.M88.4 [R189+0x36400], R152 ;  /* 0x03640098bd007844 */ /* 0x0001e20000000200 */
[----:B------:R-:W-:Y:S01]  /*8970*/  VIADD R208, R215, 0x80 ;  /* 0x00000080d7d07836 */ /* 0x000fe20000000000 */
[----:B------:R-:W-:Y:S01]  /*8980*/  MUFU.EX2 R174, R174 ;  /* 0x000000ae00ae7308 */ /* 0x000fe20000000800 */
[----:B------:R-:W-:Y:S01]  /*8990*/  FFMA.FTZ R193, R186, R193, R199 ;  /* 0x000000c1bac17223 */ /* 0x000fe200000100c7 */
[----:B------:R0:W-:Y:S01]  /*89a0*/  STSM.16.M88.4 [R191], R156 ;  /* 0x0000009cbf007844 */ /* 0x0001e20000000200 */
[----:B------:R-:W-:Y:S01]  /*89b0*/  FFMA.FTZ R194, R187, R194, R210 ;  /* 0x000000c2bbc27223 */ /* 0x000fe200000100d2 */
[----:B------:R-:W-:-:S02]  /*89c0*/  @!P1 VIADD R196, R196, 0x38860 ;  /* 0x00038860c4c49836 */ /* 0x000fc40000000000 */
[----:B------:R-:W-:Y:S01]  /*89d0*/  FADD.FTZ R193, R198, R193 ;  /* 0x000000c1c6c17221 */ /* 0x000fe20000010000 */
[----:B------:R-:W-:Y:S02]  /*89e0*/  IMAD.MOV.U32 R187, RZ, RZ, R180 ;  /* 0x000000ffffbb7224 */ /* 0x000fe400078e00b4 */
[----:B------:R-:W-:Y:S01]  /*89f0*/  FADD.FTZ R194, R207, R194 ;  /* 0x000000c2cfc27221 */ /* 0x000fe20000010000 */
[----:B------:R-:W2:Y:S01]  /*8a00*/  MUFU.EX2 R175, R175 ;  /* 0x000000af00af7308 */ /* 0x000ea20000000800 */
[----:B-1----:R-:W-:Y:S01]  /*8a10*/  F2FP.F16.F32.PACK_AB R161, R171, R170 ;  /* 0x000000aaaba1723e */ /* 0x002fe200000000ff */
[----:B------:R-:W-:Y:S01]  /*8a20*/  FADD.FTZ R200, R200, R193 ;  /* 0x000000c1c8c87221 */ /* 0x000fe20000010000 */
[----:B------:R-:W-:Y:S01]  /*8a30*/  FADD.FTZ R209, R209, R194 ;  /* 0x000000c2d1d17221 */ /* 0x000fe20000010000 */
[----:B------:R-:W-:Y:S01]  /*8a40*/  @!P1 PRMT R196, RZ, 0x654, R196 ;  /* 0x00000654ffc49816 */ /* 0x000fe200000000c4 */
[----:B------:R-:W-:Y:S02]  /*8a50*/  IMAD.MOV.U32 R186, RZ, RZ, R195 ;  /* 0x000000ffffba7224 */ /* 0x000fe400078e00c3 */
[----:B------:R-:W-:Y:S01]  /*8a60*/  FADD.FTZ R201, R201, R200 ;  /* 0x000000c8c9c97221 */ /* 0x000fe20000010000 */
[----:B------:R-:W-:Y:S01]  /*8a70*/  FADD.FTZ R212, R212, R209 ;  /* 0x000000d1d4d47221 */ /* 0x000fe20000010000 */
[----:B------:R-:W-:Y:S02]  /*8a80*/  MUFU.EX2 R176, R176 ;  /* 0x000000b000b07308 */ /* 0x000fe40000000800 */
[----:B------:R-:W-:Y:S01]  /*8a90*/  FADD.FTZ R202, R202, R201 ;  /* 0x000000c9caca7221 */ /* 0x000fe20000010000 */
[----:B------:R-:W-:-:S03]  /*8aa0*/  FADD.FTZ R211, R211, R212 ;  /* 0x000000d4d3d37221 */ /* 0x000fc60000010000 */
[----:B------:R-:W-:Y:S01]  /*8ab0*/  FADD.FTZ R203, R203, R202 ;  /* 0x000000cacbcb7221 */ /* 0x000fe20000010000 */
[----:B------:R-:W-:Y:S01]  /*8ac0*/  FADD.FTZ R214, R214, R211 ;  /* 0x000000d3d6d67221 */ /* 0x000fe20000010000 */
[----:B------:R-:W1:Y:S01]  /*8ad0*/  MUFU.EX2 R177, R177 ;  /* 0x000000b100b17308 */ /* 0x000e620000000800 */
[----:B--2---:R-:W-:Y:S01]  /*8ae0*/  F2FP.F16.F32.PACK_AB R163, R175, R174 ;  /* 0x000000aeafa3723e */ /* 0x004fe200000000ff */
[----:B------:R-:W-:Y:S01]  /*8af0*/  FADD.FTZ R204, R204, R203 ;  /* 0x000000cbcccc7221 */ /* 0x000fe20000010000 */
[----:B------:R-:W-:-:S03]  /*8b00*/  FADD.FTZ R213, R213, R214 ;  /* 0x000000d6d5d57221 */ /* 0x000fc60000010000 */
[----:B------:R0:W-:Y:S01]  /*8b10*/  STSM.16.M88.4 [R190], R160 ;  /* 0x000000a0be007844 */ /* 0x0001e20000000200 */
[----:B------:R-:W-:Y:S01]  /*8b20*/  FADD.FTZ R205, R205, R204 ;  /* 0x000000cccdcd7221 */ /* 0x000fe20000010000 */
[----:B------:R-:W-:Y:S01]  /*8b30*/  MUFU.EX2 R206, R206 ;  /* 0x000000ce00ce7308 */ /* 0x000fe20000000800 */
[----:B------:R-:W-:Y:S02]  /*8b40*/  FADD.FTZ R213, R216, R213 ;  /* 0x000000d5d8d57221 */ /* 0x000fe40000010000 */
[----:B------:R-:W-:Y:S02]  /*8b50*/  FADD.FTZ R168, R168, R205 ;  /* 0x000000cda8a87221 */ /* 0x000fe40000010000 */
[----:B------:R-:W-:Y:S02]  /*8b60*/  FADD.FTZ R170, R170, R213 ;  /* 0x000000d5aaaa7221 */ /* 0x000fe40000010000 */
[----:B------:R-:W-:Y:S01]  /*8b70*/  FADD.FTZ R169, R169, R168 ;  /* 0x000000a8a9a97221 */ /* 0x000fe20000010000 */
[----:B------:R-:W2:Y:S01]  /*8b80*/  MUFU.EX2 R181, R181 ;  /* 0x000000b500b57308 */ /* 0x000ea20000000800 */
[----:B-1----:R-:W-:Y:S01]  /*8b90*/  F2FP.F16.F32.PACK_AB R164, R177, R176 ;  /* 0x000000b0b1a4723e */ /* 0x002fe200000000ff */
[----:B------:R-:W-:Y:S01]  /*8ba0*/  FADD.FTZ R171, R171, R170 ;  /* 0x000000aaabab7221 */ /* 0x000fe20000010000 */
[----:B------:R-:W-:-:S03]  /*8bb0*/  FADD.FTZ R172, R172, R169 ;  /* 0x000000a9acac7221 */ /* 0x000fc60000010000 */
[----:B------:R-:W-:Y:S01]  /*8bc0*/  FADD.FTZ R174, R174, R171 ;  /* 0x000000abaeae7221 */ /* 0x000fe20000010000 */
[----:B------:R-:W-:Y:S01]  /*8bd0*/  FADD.FTZ R173, R173, R172 ;  /* 0x000000acadad7221 */ /* 0x000fe20000010000 */
[----:B------:R-:W-:Y:S02]  /*8be0*/  MUFU.EX2 R178, R178 ;  /* 0x000000b200b27308 */ /* 0x000fe40000000800 */
[----:B------:R-:W-:Y:S01]  /*8bf0*/  FADD.FTZ R175, R175, R174 ;  /* 0x000000aeafaf7221 */ /* 0x000fe20000010000 */
[----:B------:R-:W-:-:S04]  /*8c00*/  FADD.FTZ R176, R176, R173 ;  /* 0x000000adb0b07221 */ /* 0x000fc80000010000 */
[----:B------:R-:W-:Y:S01]  /*8c10*/  FADD.FTZ R177, R177, R176 ;  /* 0x000000b0b1b17221 */ /* 0x000fe20000010000 */
[----:B------:R-:W1:Y:S01]  /*8c20*/  MUFU.EX2 R179, R179 ;  /* 0x000000b300b37308 */ /* 0x000e620000000800 */
[----:B--2---:R-:W-:Y:S02]  /*8c30*/  F2FP.F16.F32.PACK_AB R166, R181, R206 ;  /* 0x000000ceb5a6723e */ /* 0x004fe400000000ff */
[----:B------:R-:W-:-:S04]  /*8c40*/  FADD.FTZ R206, R206, R177 ;  /* 0x000000b1cece7221 */ /* 0x000fc80000010000 */
[----:B------:R-:W-:Y:S01]  /*8c50*/  FADD.FTZ R193, R181, R206 ;  /* 0x000000ceb5c17221 */ /* 0x000fe20000010000 */
[----:B------:R-:W-:Y:S08]  /*8c60*/  MUFU.EX2 R182, R182 ;  /* 0x000000b600b67308 */ /* 0x000ff00000000800 */
[----:B------:R-:W2:Y:S01]  /*8c70*/  MUFU.EX2 R183, R183 ;  /* 0x000000b700b77308 */ /* 0x000ea20000000800 */
[----:B-1----:R-:W-:Y:S01]  /*8c80*/  F2FP.F16.F32.PACK_AB R165, R179, R178 ;  /* 0x000000b2b3a5723e */ /* 0x002fe200000000ff */
[----:B------:R-:W-:-:S04]  /*8c90*/  FADD.FTZ R178, R178, R175 ;  /* 0x000000afb2b27221 */ /* 0x000fc80000010000 */
[----:B------:R-:W-:Y:S01]  /*8ca0*/  FADD.FTZ R179, R179, R178 ;  /* 0x000000b2b3b37221 */ /* 0x000fe20000010000 */
[----:B--2---:R-:W-:-:S03]  /*8cb0*/  F2FP.F16.F32.PACK_AB R167, R183, R182 ;  /* 0x000000b6b7a7723e */ /* 0x004fc600000000ff */
[----:B------:R-:W-:Y:S02]  /*8cc0*/  FADD.FTZ R182, R182, R179 ;  /* 0x000000b3b6b67221 */ /* 0x000fe40000010000 */
[----:B------:R0:W-:Y:S01]  /*8cd0*/  STSM.16.M88.4 [R192], R164 ;  /* 0x000000a4c0007844 */ /* 0x0001e20000000200 */
[----:B------:R-:W-:Y:S01]  /*8ce0*/  WARPGROUP.ARRIVE ;  /* 0x00000000000079c5 */ /* 0x000fe20000000000 */
[----:B------:R-:W-:-:S05]  /*8cf0*/  FADD.FTZ R194, R183, R182 ;  /* 0x000000b6b7c27221 */ /* 0x000fca0000010000 */
[----:B------:R-:W-:Y:S01]  /*8d00*/  HGMMA.64x256x16.F32 R24, R152, gdesc[UR8].tnspB, R24, gsb0 ;  /* 0x43e0000898187df0 */ /* 0x000fe20008000818 */
[----:B------:R-:W-:Y:S01]  /*8d10*/  R2UR UR10, R208 ;  /* 0x00000000d00a72ca */ /* 0x000fe200000e0000 */
[----:B------:R-:W-:Y:S01]  /*8d20*/  UMOV UR11, 0x40000040 ;  /* 0x40000040000b7882 */ /* 0x000fe20000000000 */
[C---:B------:R-:W-:Y:S02]  /*8d30*/  VIADD R208, R215.reuse, 0x100 ;  /* 0x00000100d7d07836 */ /* 0x040fe40000000000 */
[----:B------:R-:W-:Y:S01]  /*8d40*/  VIADD R215, R215, 0x180 ;  /* 0x00000180d7d77836 */ /* 0x000fe20000000000 */
[----:B------:R-:W-:Y:S02]  /*8d50*/  WARPGROUP.DEPBAR.LE gsb0, 0x0 ;  /* 0x00008000000079c5 */ /* 0x000fe40000010000 */
[----:B------:R-:W-:-:S15]  /*8d60*/  WARPGROUP.ARRIVE ;  /* 0x00000000000079c5 */ /* 0x000fde0000000000 */
[----:B------:R-:W-:-:S05]  /*8d70*/  NOP ;  /* 0x0000000000007918 */ /* 0x000fca0000000000 */
[----:B------:R-:W-:Y:S01]  /*8d80*/  HGMMA.64x256x16.F32 R24, R156, gdesc[UR8].tnspB, R24, gsb0 ;  /* 0x43e000089c187df0 */ /* 0x000fe20008000818 */
[----:B------:R-:W-:Y:S01]  /*8d90*/  R2UR UR10, R208 ;  /* 0x00000000d00a72ca */ /* 0x000fe200000e0000 */
[----:B------:R-:W-:Y:S01]  /*8da0*/  UMOV UR11, 0x40000040 ;  /* 0x40000040000b7882 */ /* 0x000fe20000000000 */
[----:B------:R-:W-:Y:S01]  /*8db0*/  IMAD.MOV.U32 R208, RZ, RZ, R197 ;  /* 0x000000ffffd07224 */ /* 0x000fe200078e00c5 */
[----:B------:R-:W-:Y:S02]  /*8dc0*/  WARPGROUP.DEPBAR.LE gsb0, 0x0 ;  /* 0x00008000000079c5 */ /* 0x000fe40000010000 */
[----:B------:R-:W-:-:S15]  /*8dd0*/  WARPGROUP.ARRIVE ;  /* 0x00000000000079c5 */ /* 0x000fde0000000000 */
[----:B------:R-:W-:-:S07]  /*8de0*/  NOP ;  /* 0x0000000000007918 */ /* 0x000fce0000000000 */
[----:B------:R-:W-:Y:S01]  /*8df0*/  HGMMA.64x256x16.F32 R24, R160, gdesc[UR8].tnspB, R24, gsb0 ;  /* 0x43e00008a0187df0 */ /* 0x000fe20008000818 */
[----:B------:R-:W-:Y:S01]  /*8e00*/  R2UR UR10, R215 ;  /* 0x00000000d70a72ca */ /* 0x000fe200000e0000 */
[----:B------:R-:W-:Y:S01]  /*8e10*/  UMOV UR11, 0x40000040 ;  /* 0x40000040000b7882 */ /* 0x000fe20000000000 */
[----:B------:R-:W-:Y:S02]  /*8e20*/  WARPGROUP.DEPBAR.LE gsb0, 0x0 ;  /* 0x00008000000079c5 */ /* 0x000fe40000010000 */
[----:B------:R-:W-:-:S15]  /*8e30*/  WARPGROUP.ARRIVE ;  /* 0x00000000000079c5 */ /* 0x000fde0000000000 */
[----:B------:R-:W-:-:S08]  /*8e40*/  NOP ;  /* 0x0000000000007918 */ /* 0x000fd00000000000 */
        /* <DEDUP_REMOVED lines=10> */
[----:B------:R0:W-:Y:S01]  /*8ef0*/  @!P1 SYNCS.ARRIVE.TRANS64.RED.A1T0 RZ, [R196+URZ], RZ ;  /* 0x000000ffc4ff99a7 */ /* 0x0001e2000810043f */
[----:B------:R-:W-:Y:S05]  /*8f00*/  @P2 BRA `(.L_x_3213) ;  /* 0xffffffd000d42947 */ /* 0x000fea000383ffff */
[----:B0-----:R-:W-:Y:S02]  /*8f10*/  IMAD.SHL.U32 R152, R197, 0x40, RZ ;  /* 0x00000040c5987824 */ /* 0x001fe400078e00ff */
[----:B------:R-:W-:Y:S02]  /*8f20*/  IMAD.MOV.U32 R187, RZ, RZ, R180 ;  /* 0x000000ffffbb7224 */ /* 0x000fe400078e00b4 */
[----:B------:R-:W-:-:S07]  /*8f30*/  IMAD.MOV.U32 R186, RZ, RZ, R195 ;  /* 0x000000ffffba7224 */ /* 0x000fce00078e00c3 */
.L_x_3204:
[----:B------:R-:W0:Y:S01]  /*8f40*/  SHFL.BFLY PT, R2, R193, 0x2, 0x1f ;  /* 0x0c401f00c1027f89 */ /* 0x000e2200000e0000 */
[----:B------:R-:W-:Y:S08]  /*8f50*/  BAR.ARV 0x8, 0x100 ;  /* 0x0204000000007b1d */ /* 0x000ff00000002000 */
[----:B------:R-:W-:Y:S01]  /*8f60*/  BAR.SYNC.DEFER_BLOCKING 0xf, 0x100 ;  /* 0x03c4000000007b1d */ /* 0x000fe20000010000 */
[----:B------:R-:W-:Y:S01]  /*8f70*/  ISETP.NE.AND P0, PT, R0, RZ, PT ;  /* 0x000000ff0000720c */ /* 0x000fe20003f05270 */
[----:B------:R-:W-:-:S02]  /*8f80*/  IMAD.MOV.U32 R0, RZ, RZ, RZ ;  /* 0x000000ffff007224 */ /* 0x000fc400078e00ff */
[----:B------:R-:W-:Y:S02]  /*8f90*/  IMAD.IADD R3, R3, 0x1, R152 ;  /* 0x0000000103037824 */ /* 0x000fe400078e0298 */
[----:B------:R-:W1:Y:S01]  /*8fa0*/  SHFL.BFLY PT, R7, R194, 0x2, 0x1f ;  /* 0x0c401f00c2077f89 */ /* 0x000e6200000e0000 */
[----:B0-----:R-:W-:-:S07]  /*8fb0*/  FADD.FTZ R2, R2, R193 ;  /* 0x000000c102027221 */ /* 0x001fce0000010000 */
[----:B------:R-:W-:Y:S01]  /*8fc0*/  @!P0 IMAD R3, R3, 0x4, R184 ;  /* 0x0000000403038824 */ /* 0x000fe200078e02b8 */
[----:B------:R-:W0:Y:S01]  /*8fd0*/  SHFL.BFLY PT, R5, R2, 0x1, 0x1f ;  /* 0x0c201f0002057f89 */ /* 0x000e2200000e0000 */
[----:B-1----:R-:W-:-:S05]  /*8fe0*/  FADD.FTZ R7, R7, R194 ;  /* 0x000000c207077221 */ /* 0x002fca0000010000 */
[----:B------:R-:W1:Y:S01]  /*8ff0*/  SHFL.BFLY PT, R4, R7, 0x1, 0x1f ;  /* 0x0c201f0007047f89 */ /* 0x000e6200000e0000 */
[----:B0-----:R-:W-:-:S05]  /*9000*/  FADD.FTZ R5, R2, R5 ;  /* 0x0000000502057221 */ /* 0x001fca0000010000 */
[----:B------:R-:W-:-:S13]  /*9010*/  FSETP.NE.FTZ.AND P1, PT, R5, RZ, PT ;  /* 0x000000ff0500720b */ /* 0x000fda0003f35000 */
[----:B------:R-:W0:Y:S01]  /*9020*/  @P1 MUFU.LG2 R2, R5 ;  /* 0x0000000500021308 */ /* 0x000e220000000c00 */
[----:B-1----:R-:W-:Y:S01]  /*9030*/  FADD.FTZ R8, R7, R4 ;  /* 0x0000000407087221 */ /* 0x002fe20000010000 */
[----:B------:R-:W-:Y:S02]  /*9040*/  IMAD.MOV.U32 R4, RZ, RZ, RZ ;  /* 0x000000ffff047224 */ /* 0x000fe400078e00ff */
[----:B------:R-:W-:Y:S02]  /*9050*/  IMAD.U32 R7, RZ, RZ, UR6 ;  /* 0x00000006ff077e24 */ /* 0x000fe4000f8e00ff */
[----:B------:R-:W-:Y:S02]  /*9060*/  FSETP.NE.FTZ.AND P2, PT, R8, RZ, PT ;  /* 0x000000ff0800720b */ /* 0x000fe40003f55000 */
[----:B------:R1:W2:Y:S01]  /*9070*/  @P1 MUFU.RCP R4, R5 ;  /* 0x0000000500041308 */ /* 0x0002a20000001000 */
[----:B0-----:R-:W-:Y:S01]  /*9080*/  @P1 FMUL.FTZ R2, R2, 0.69314718246459960938 ;  /* 0x3f31721802021820 */ /* 0x001fe20000410000 */
[----:B-1----:R-:W-:-:S09]  /*9090*/  IMAD.MOV.U32 R5, RZ, RZ, -0x800000 ;  /* 0xff800000ff057424 */ /* 0x002fd200078e00ff */
[----:B------:R-:W0:Y:S01]  /*90a0*/  @P2 MUFU.RCP R0, R8 ;  /* 0x0000000800002308 */ /* 0x000e220000001000 */
[----:B------:R-:W-:Y:S01]  /*90b0*/  @P2 FMUL.FTZ R7, R7, 0.69314718246459960938 ;  /* 0x3f31721807072820 */ /* 0x000fe20000410000 */
[----:B--2---:R-:W-:Y:S01]  /*90c0*/  @!P0 STS [R3+0x38400], R4 ;  /* 0x0384000403008388 */ /* 0x004fe20000000800 */
[----:B------:R-:W-:-:S05]  /*90d0*/  FMUL.FTZ R24, R24, R4 ;  /* 0x0000000418187220 */ /* 0x000fca0000410000 */
[----:B------:R-:W1:Y:S01]  /*90e0*/  @P2 MUFU.LG2 R6, R8 ;  /* 0x0000000800062308 */ /* 0x000e620000000c00 */
        /* <DEDUP_REMOVED lines=8> */
[----:B0-----:R0:W-:Y:S01]  /*9170*/  @!P0 STS [R3+0x38420], R0 ;  /* 0x0384200003008388 */ /* 0x0011e20000000800 */
[-C--:B------:R-:W-:Y:S01]  /*9180*/  FMUL.FTZ R41, R41, R4.reuse ;  /* 0x0000000429297220 */ /* 0x080fe20000410000 */
[-C--:B------:R-:W-:Y:S01]  /*9190*/  FMUL.FTZ R44, R44, R4.reuse ;  /* 0x000000042c2c7220 */ /* 0x080fe20000410000 */
[-C--:B------:R-:W-:Y:S01]  /*91a0*/  FMUL.FTZ R45, R45, R4.reuse ;  /* 0x000000042d2d7220 */ /* 0x080fe20000410000 */
[-C--:B------:R-:W-:Y:S01]  /*91b0*/  FMUL.FTZ R48, R48, R4.reuse ;  /* 0x0000000430307220 */ /* 0x080fe20000410000 */
[-C--:B------:R-:W-:Y:S01]  /*91c0*/  FMUL.FTZ R49, R49, R4.reuse ;  /* 0x0000000431317220 */ /* 0x080fe20000410000 */
[-C--:B------:R-:W-:Y:S01]  /*91d0*/  FMUL.FTZ R52, R52, R4.reuse ;  /* 0x0000000434347220 */ /* 0x080fe20000410000 */
[-C--:B------:R-:W-:Y:S01]  /*91e0*/  FMUL.FTZ R53, R53, R4.reuse ;  /* 0x0000000435357220 */ /* 0x080fe20000410000 */
[----:B-1----:R-:W-:Y:S01]  /*91f0*/  @P2 FMUL.FTZ R6, R6, 0.69314718246459960938 ;  /* 0x3f31721806062820 */ /* 0x002fe20000410000 */
[----:B------:R-:W-:Y:S01]  /*9200*/  FMUL.FTZ R56, R56, R4 ;  /* 0x0000000438387220 */ /* 0x000fe20000410000 */
[----:B0-----:R-:W-:-:S02]  /*9210*/  IMAD.U32 R3, RZ, RZ, UR6 ;  /* 0x00000006ff037e24 */ /* 0x001fc4000f8e00ff */
[-C--:B------:R-:W-:Y:S01]  /*9220*/  FMUL.FTZ R57, R57, R4.reuse ;  /* 0x0000000439397220 */ /* 0x080fe20000410000 */
[-C--:B------:R-:W-:Y:S01]  /*9230*/  FMUL.FTZ R60, R60, R4.reuse ;  /* 0x000000043c3c7220 */ /* 0x080fe20000410000 */
[-C--:B------:R-:W-:Y:S01]  /*9240*/  FMUL.FTZ R61, R61, R4.reuse ;  /* 0x000000043d3d7220 */ /* 0x080fe20000410000 */
[----:B------:R-:W-:Y:S01]  /*9250*/  @P1 FMUL.FTZ R3, R3, 0.69314718246459960938 ;  /* 0x3f31721803031820 */ /* 0x000fe20000410000 */
        /* <DEDUP_REMOVED lines=44> */
[----:B------:R-:W-:Y:S01]  /*9520*/  IMAD.MOV.U32 R4, RZ, RZ, -0x800000 ;  /* 0xff800000ff047424 */ /* 0x000fe200078e00ff */
        /* <DEDUP_REMOVED lines=68> */
.L_x_3189:
[----:B------:R-:W-:Y:S05]  /*9970*/  @P0 BRA `(.L_x_3214) ;  /* 0x0000002400180947 */ /* 0x000fea0003800000 */
[----:B------:R-:W2:Y:S01]  /*9980*/  LDL R156, [R1] ;  /* 0x00000000019c7983 */ /* 0x000ea20000100800 */
[----:B------:R-:W1:Y:S01]  /*9990*/  S2UR UR5, SR_CgaCtaId ;  /* 0x00000000000579c3 */ /* 0x000e620000008800 */
[----:B------:R-:W-:Y:S01]  /*99a0*/  UMOV UR4, 0x400 ;  /* 0x0000040000047882 */ /* 0x000fe20000000000 */
[----:B------:R-:W3:Y:S06]  /*99b0*/  S2R R0, SR_TID.X ;  /* 0x0000000000007919 */ /* 0x000eec0000002100 */
[----:B------:R-:W4:Y:S08]  /*99c0*/  S2UR UR6, SR_CTAID.Y ;  /* 0x00000000000679c3 */ /* 0x000f300000002600 */
[----:B------:R-:W4:Y:S08]  /*99d0*/  LDC R3, c[0x0][0xd50] ;  /* 0x00035400ff037b82 */ /* 0x000f300000000800 */
[----:B------:R-:W5:Y:S01]  /*99e0*/  LDC R6, c[0x0][0xce8] ;  /* 0x00033a00ff067b82 */ /* 0x000f620000000800 */
[----:B-1----:R-:W-:-:S04]  /*99f0*/  ULEA UR4, UR5, UR4, 0x18 ;  /* 0x0000000405047291 */ /* 0x002fc8000f8ec03f */
[----:B------:R-:W-:-:S04]  /*9a00*/  UIADD3 UR4, UR4, 0x38820, URZ ;  /* 0x0003882004047890 */ /* 0x000fc8000fffe03f */
[----:B------:R-:W-:Y:S01]  /*9a10*/  UPRMT UR4, URZ, 0x654, UR4 ;  /* 0x000006543f047896 */ /* 0x000fe20008000004 */
[----:B------:R-:W-:Y:S01]  /*9a20*/  BAR.SYNC.DEFER_BLOCKING 0x1, 0x100 ;  /* 0x0044000000007b1d */ /* 0x000fe20000010000 */
[----:B---3--:R-:W-:-:S05]  /*9a30*/  VIADD R22, R0, 0xffffff80 ;  /* 0xffffff8000167836 */ /* 0x008fca0000000000 */
[----:B------:R-:W-:-:S04]  /*9a40*/  SHF.R.S32.HI R19, RZ, 0x1f, R22 ;  /* 0x0000001fff137819 */ /* 0x000fc80000011416 */
[----:B------:R-:W-:-:S04]  /*9a50*/  LEA.HI R9, R19, R22, RZ, 0x7 ;  /* 0x0000001613097211 */ /* 0x000fc800078f38ff */
[----:B------:R-:W-:Y:S02]  /*9a60*/  SHF.R.S32.HI R0, RZ, 0x7, R9 ;  /* 0x00000007ff007819 */ /* 0x000fe40000011409 */
[----:B------:R-:W-:Y:S02]  /*9a70*/  LOP3.LUT R7, R9, 0xffffff80, RZ, 0xc0, !PT ;  /* 0xffffff8009077812 */ /* 0x000fe400078ec0ff */
[----:B-----5:R-:W-:Y:S01]  /*9a80*/  ISETP.NE.AND P1, PT, R6, 0x1, PT ;  /* 0x000000010600780c */ /* 0x020fe20003f25270 */
[----:B------:R-:W1:Y:S02]  /*9a90*/  SHFL.IDX PT, R10, R0, RZ, 0x1f ;  /* 0x00001fff000a7589 */ /* 0x000e6400000e0000 */
[----:B0-----:R-:W-:Y:S01]  /*9aa0*/  IMAD.IADD R8, R22, 0x1, -R7 ;  /* 0x0000000116087824 */ /* 0x001fe200078e0a07 */
[----:B------:R-:W-:Y:S04]  /*9ab0*/  SYNCS.ARRIVE.TRANS64.RED.A1T0 RZ, [UR4], RZ ;  /* 0x000000ffffff79a7 */ /* 0x000fe80008100404 */
[----:B------:R-:W-:-:S04]  /*9ac0*/  SHF.R.S32.HI R155, RZ, 0x1f, R8 ;  /* 0x0000001fff9b7819 */ /* 0x000fc80000011408 */
[----:B------:R-:W-:-:S04]  /*9ad0*/  LEA.HI R7, R155, R8, RZ, 0x2 ;  /* 0x000000089b077211 */ /* 0x000fc800078f10ff */
[----:B------:R-:W-:Y:S02]  /*9ae0*/  SHF.R.S32.HI R154, RZ, 0x2, R7 ;  /* 0x00000002ff9a7819 */ /* 0x000fe40000011407 */
[----:B-1----:R-:W-:Y:S02]  /*9af0*/  ISETP.NE.AND P0, PT, R10, RZ, PT ;  /* 0x000000ff0a00720c */ /* 0x002fe40003f05270 */
[----:B--2---:R-:W-:-:S13]  /*9b00*/  R2UR UR7, R156 ;  /* 0x000000009c0772ca */ /* 0x004fda00000e0000 */
[----:B------:R-:W-:-:S04]  /*9b10*/  IMAD R2, RZ, RZ, -UR7 ;  /* 0x80000007ff027e24 */ /* 0x000fc8000f8e02ff */
[----:B----4-:R-:W-:Y:S01]  /*9b20*/  IMAD R2, R3, R2, UR6 ;  /* 0x0000000603027e24 */ /* 0x010fe2000f8e0202 */
[----:B------:R-:W-:-:S04]  /*9b30*/  USHF.R.S32.HI UR6, URZ, 0x1f, UR7 ;  /* 0x0000001f3f067899 */ /* 0x000fc80008011407 */
[----:B------:R-:W-:Y:S01]  /*9b40*/  SHF.R.S32.HI R3, RZ, 0x1f, R2 ;  /* 0x0000001fff037819 */ /* 0x000fe20000011402 */
[----:B------:R-:W-:Y:S07]  /*9b50*/  @P0 BRA `(.L_x_3215) ;  /* 0x00000004004c0947 */ /* 0x000fee0003800000 */
[----:B------:R-:W0:Y:S01]  /*9b60*/  LDC R18, c[0x0][0xce8] ;  /* 0x00033a00ff127b82 */ /* 0x000e220000000800 */
[----:B------:R-:W-:Y:S01]  /*9b70*/  LOP3.LUT R9, R9, 0xffffff80, RZ, 0xc0, !PT ;  /* 0xffffff8009097812 */ /* 0x000fe200078ec0ff */
[----:B------:R-:W1:Y:S01]  /*9b80*/  S2R R14, SR_CTAID.X ;  /* 0x00000000000e7919 */ /* 0x000e620000002500 */
[----:B------:R-:W-:Y:S01]  /*9b90*/  R2UR UR10, R156 ;  /* 0x000000009c0a72ca */ /* 0x000fe200000e0000 */
[----:B------:R-:W-:Y:S02]  /*9ba0*/  ULDC.64 UR4, c[0x0][0xcd0] ;  /* 0x0003340000047ab9 */ /* 0x000fe40000000a00 */
[----:B------:R-:W-:Y:S01]  /*9bb0*/  IMAD.IADD R23, R22, 0x1, -R9 ;  /* 0x0000000116177824 */ /* 0x000fe200078e0a09 */
[----:B------:R-:W-:Y:S01]  /*9bc0*/  LEA.HI R9, R19, R22, RZ, 0x2 ;  /* 0x0000001613097211 */ /* 0x000fe200078f10ff */
[----:B------:R-:W2:Y:S03]  /*9bd0*/  S2UR UR7, SR_CTAID.Z ;  /* 0x00000000000779c3 */ /* 0x000ea60000002700 */
[----:B------:R-:W-:-:S02]  /*9be0*/  SHF.R.S32.HI R12, RZ, 0x1f, R23 ;  /* 0x0000001fff0c7819 */ /* 0x000fc40000011417 */
[----:B------:R-:W-:Y:S02]  /*9bf0*/  LOP3.LUT R9, R9, 0xfffffffc, RZ, 0xc0, !PT ;  /* 0xfffffffc09097812 */ /* 0x000fe400078ec0ff */
[CC--:B------:R-:W-:Y:S01]  /*9c00*/  LEA.HI R152, R12.reuse, R23.reuse, RZ, 0x2 ;  /* 0x000000170c987211 */ /* 0x0c0fe200078f10ff */
[----:B------:R-:W3:Y:S01]  /*9c10*/  LDC.64 R20, c[0x0][0xcd8] ;  /* 0x00033600ff147b82 */ /* 0x000ee20000000a00 */
[----:B------:R-:W-:Y:S01]  /*9c20*/  LEA.HI R12, R12, R23, RZ, 0x5 ;  /* 0x000000170c0c7211 */ /* 0x000fe200078f28ff */
[----:B------:R-:W-:Y:S01]  /*9c30*/  IMAD.IADD R9, R22, 0x1, -R9 ;  /* 0x0000000116097824 */ /* 0x000fe200078e0a09 */
[--C-:B------:R-:W-:Y:S01]  /*9c40*/  SHF.R.S32.HI R10, RZ, 0x2, R152.reuse ;  /* 0x00000002ff0a7819 */ /* 0x100fe20000011498 */
[----:B------:R-:W-:Y:S01]  /*9c50*/  UIMAD.WIDE.U32 UR8, UR10, UR4, URZ ;  /* 0x000000040a0872a5 */ /* 0x000fe2000f8e003f */
[----:B------:R-:W-:Y:S01]  /*9c60*/  SHF.R.S32.HI R11, RZ, 0x1f, R152 ;  /* 0x0000001fff0b7819 */ /* 0x000fe20000011498 */
[----:B------:R-:W-:Y:S01]  /*9c70*/  UIMAD UR4, UR6, UR4, URZ ;  /* 0x00000004060472a4 */ /* 0x000fe2000f8e023f */
[----:B------:R-:W-:-:S02]  /*9c80*/  SHF.R.S32.HI R12, RZ, 0x5, R12 ;  /* 0x00000005ff0c7819 */ /* 0x000fc4000001140c */
[----:B0-----:R-:W-:Y:S01]  /*9c90*/  ISETP.NE.AND P0, PT, R18, 0x1, PT ;  /* 0x000000011200780c */ /* 0x001fe20003f05270 */
[----:B------:R-:W-:Y:S01]  /*9ca0*/  UIMAD UR4, UR10, UR5, UR4 ;  /* 0x000000050a0472a4 */ /* 0x000fe2000f8e0204 */
[----:B------:R-:W-:Y:S02]  /*9cb0*/  LEA.HI R11, R11, R10, RZ, 0x3 ;  /* 0x0000000a0b0b7211 */ /* 0x000fe400078f18ff */
[----:B------:R-:W-:Y:S01]  /*9cc0*/  LOP3.LUT R152, R152, 0x7ffffffc, RZ, 0xc0, !PT ;  /* 0x7ffffffc98987812 */ /* 0x000fe200078ec0ff */
[----:B------:R-:W-:Y:S01]  /*9cd0*/  UIADD3 UR4, UR9, UR4, URZ ;  /* 0x0000000409047290 */ /* 0x000fe2000fffe03f */
[----:B------:R-:W-:Y:S01]  /*9ce0*/  LOP3.LUT R11, R11, 0xfffffff8, RZ, 0xc0, !PT ;  /* 0xfffffff80b0b7812 */ /* 0x000fe200078ec0ff */
[----:B--2---:R-:W-:Y:S02]  /*9cf0*/  USHF.R.S32.HI UR5, URZ, 0x1f, UR7 ;  /* 0x0000001f3f057899 */ /* 0x004fe40008011407 */
[----:B------:R-:W-:Y:S01]  /*9d00*/  IMAD.IADD R152, R23, 0x1, -R152 ;  /* 0x0000000117987824 */ /* 0x000fe200078e0a98 */
[----:B------:R-:W-:Y:S01]  /*9d10*/  ULDC.64 UR10, c[0x0][0x208] ;  /* 0x00008200000a7ab9 */ /* 0x000fe20000000a00 */
[----:B------:R-:W-:Y:S01]  /*9d20*/  IMAD.IADD R11, R10, 0x1, -R11 ;  /* 0x000000010a0b7824 */ /* 0x000fe200078e0a0b */
[----:B------:R-:W-:Y:S01]  /*9d30*/  LEA.HI R10, R9, R9, RZ, 0x1 ;  /* 0x00000009090a7211 */ /* 0x000fe200078f08ff */
[----:B------:R-:W0:Y:S01]  /*9d40*/  @P0 LDC R16, c[0x0][0xcec] ;  /* 0x00033b00ff100b82 */ /* 0x000e220000000800 */
[----:B------:R-:W-:-:S02]  /*9d50*/  IMAD.SHL.U32 R152, R152, 0x2, RZ ;  /* 0x0000000298987824 */ /* 0x000fc400078e00ff */
[----:B------:R-:W-:Y:S01]  /*9d60*/  LOP3.LUT R10, R10, 0x1ffffffe, RZ, 0xc0, !PT ;  /* 0x1ffffffe0a0a7812 */ /* 0x000fe200078ec0ff */
[----:B------:R-:W-:Y:S02]  /*9d70*/  IMAD R153, R12, 0x10, R11 ;  /* 0x000000100c997824 */ /* 0x000fe400078e020b */
[----:B---3--:R-:W-:Y:S02]  /*9d80*/  IMAD R12, R20, UR5, RZ ;  /* 0x00000005140c7c24 */ /* 0x008fe4000f8e02ff */
[----:B------:R-:W2:Y:S01]  /*9d90*/  @P0 LDC R17, c[0x0][0xcf0] ;  /* 0x00033c00ff110b82 */ /* 0x000ea20000000800 */
[----:B------:R-:W-:Y:S02]  /*9da0*/  IMAD.IADD R9, R9, 0x1, -R10 ;  /* 0x0000000109097824 */ /* 0x000fe400078e0a0a */
[----:B------:R-:W-:Y:S02]  /*9db0*/  IMAD R15, R21, UR7, R12 ;  /* 0x00000007150f7c24 */ /* 0x000fe4000f8e020c */
[----:B------:R-:W-:-:S02]  /*9dc0*/  IMAD R9, R9, 0x8, R153 ;  /* 0x0000000809097824 */ /* 0x000fc400078e0299 */
[----:B------:R-:W-:Y:S02]  /*9dd0*/  IMAD.U32 R11, RZ, RZ, UR9 ;  /* 0x00000009ff0b7e24 */ /* 0x000fe4000f8e00ff */
[----:B-1----:R-:W-:Y:S02]  /*9de0*/  IMAD R9, R14, 0x40, R9 ;  /* 0x000000400e097824 */ /* 0x002fe400078e0209 */
[----:B------:R-:W-:Y:S02]  /*9df0*/  IMAD.U32 R10, RZ, RZ, UR8 ;  /* 0x00000008ff0a7e24 */ /* 0x000fe4000f8e00ff */
[----:B------:R-:W-:Y:S01]  /*9e00*/  IMAD.U32 R11, RZ, RZ, UR4 ;  /* 0x00000004ff0b7e24 */ /* 0x000fe2000f8e00ff */
[----:B------:R-:W-:Y:S01]  /*9e10*/  ULDC.64 UR4, c[0x0][0xce0] ;  /* 0x0003380000047ab9 */ /* 0x000fe20000000a00 */
[----:B------:R-:W-:Y:S02]  /*9e20*/  IMAD.MOV.U32 R13, RZ, RZ, R9 ;  /* 0x000000ffff0d7224 */ /* 0x000fe400078e0009 */
[----:B0-----:R-:W-:-:S04]  /*9e30*/  @P0 IMAD.HI.U32 R12, R9, R16, RZ ;  /* 0x00000010090c0227 */ /* 0x001fc800078e00ff */
[----:B------:R-:W-:Y:S01]  /*9e40*/  IMAD.WIDE.U32 R10, R20, UR7, R10 ;  /* 0x00000007140a7c25 */ /* 0x000fe2000f8e000a */
[----:B--2---:R-:W-:-:S03]  /*9e50*/  @P0 SHF.R.U32.HI R13, RZ, R17, R12 ;  /* 0x00000011ff0d0219 */ /* 0x004fc6000001160c */
[----:B------:R-:W-:Y:S02]  /*9e60*/  IMAD.IADD R11, R11, 0x1, R15 ;  /* 0x000000010b0b7824 */ /* 0x000fe400078e020f */
[----:B------:R-:W-:Y:S02]  /*9e70*/  IMAD R15, R3, UR4, RZ ;  /* 0x00000004030f7c24 */ /* 0x000fe4000f8e02ff */
[----:B------:R-:W-:Y:S02]  /*9e80*/  IMAD.MOV R12, RZ, RZ, -R13 ;  /* 0x000000ffff0c7224 */ /* 0x000fe400078e0a0d */
[----:B------:R-:W-:-:S04]  /*9e90*/  IMAD.WIDE.U32 R10, R2, UR4, R10 ;  /* 0x00000004020a7c25 */ /* 0x000fc8000f8e000a */
[----:B------:R-:W-:Y:S01]  /*9ea0*/  IMAD R9, R18, R12, R9 ;  /* 0x0000000c12097224 */ /* 0x000fe200078e0209 */
[----:B------:R-:W-:Y:S01]  /*9eb0*/  IADD3 R10, P0, R13, R10, RZ ;  /* 0x0000000a0d0a7210 */ /* 0x000fe20007f1e0ff */
        /* <DEDUP_REMOVED lines=8> */
[----:B------:R-:W-:Y:S01]  /*9f40*/  LEA.HI R12, R0, R0, RZ, 0x1 ;  /* 0x00000000000c7211 */ /* 0x000fe200078f08ff */
[----:B------:R-:W-:Y:S02]  /*9f50*/  ULDC.64 UR4, c[0x0][0xca8] ;  /* 0x00032a0000047ab9 */ /* 0x000fe40000000a00 */
[----:B------:R-:W-:Y:S01]  /*9f60*/  IMAD.IADD R9, R11, 0x1, R9 ;  /* 0x000000010b097824 */ /* 0x000fe200078e0209 */
[----:B------:R-:W-:Y:S01]  /*9f70*/  LEA R16, P0, R10, UR4, 0x2 ;  /* 0x000000040a107c11 */ /* 0x000fe2000f8010ff */
[----:B------:R-:W-:Y:S01]  /*9f80*/  ULDC UR4, c[0x0][0xb88] ;  /* 0x0002e20000047ab9 */ /* 0x000fe20000000800 */
[----:B------:R-:W-:Y:S02]  /*9f90*/  LOP3.LUT R11, R12, 0xfffffe, RZ, 0xc0, !PT ;  /* 0x00fffffe0c0b7812 */ /* 0x000fe400078ec0ff */
[----:B------:R-:W-:Y:S01]  /*9fa0*/  LEA.HI.X R17, R10, UR5, R9, 0x2, P0 ;  /* 0x000000050a117c11 */ /* 0x000fe200080f1409 */
[----:B------:R-:W-:Y:S01]  /*9fb0*/  SHFL.IDX PT, R12, R16, 0x1, 0x1c1f ;  /* 0x003c1f00100c7f89 */ /* 0x000fe200000e0000 */
[----:B------:R-:W-:-:S02]  /*9fc0*/  IMAD R9, R14, 0x40, R153 ;  /* 0x000000400e097824 */ /* 0x000fc400078e0299 */
[----:B------:R-:W-:Y:S01]  /*9fd0*/  IMAD.IADD R15, R0, 0x1, -R11 ;  /* 0x00000001000f7824 */ /* 0x000fe200078e0a0b */
[----:B------:R-:W-:Y:S01]  /*9fe0*/  SHFL.IDX PT, R10, R16, RZ, 0x1c1f ;  /* 0x001c1fff100a7589 */ /* 0x000fe200000e0000 */
[----:B------:R-:W-:Y:S02]  /*9ff0*/  IMAD R14, R18, UR4, RZ ;  /* 0x00000004120e7c24 */ /* 0x000fe4000f8e02ff */
[----:B------:R-:W-:Y:S01]  /*a000*/  IMAD.U32 R15, R15, -0x100, RZ ;  /* 0xffffff000f0f7824 */ /* 0x000fe200078e00ff */
[----:B------:R-:W0:Y:S04]  /*a010*/  SHFL.IDX PT, R11, R17, RZ, 0x1c1f ;  /* 0x001c1fff110b7589 */ /* 0x000e2800000e0000 */
[----:B------:R-:W1:Y:S01]  /*a020*/  SHFL.IDX PT, R13, R17, 0x1, 0x1c1f ;  /* 0x003c1f00110d7f89 */ /* 0x000e6200000e0000 */
[----:B------:R-:W-:Y:S01]  /*a030*/  ISETP.NE.AND P0, PT, R152, R15, PT ;  /* 0x0000000f9800720c */ /* 0x000fe20003f05270 */
[----:B------:R-:W-:-:S03]  /*a040*/  VIADD R15, R9, 0x8 ;  /* 0x00000008090f7836 */ /* 0x000fc60000000000 */
[-C--:B------:R-:W-:Y:S02]  /*a050*/  ISETP.GE.OR P2, PT, R9, R14.reuse, P0 ;  /* 0x0000000e0900720c */ /* 0x080fe40000746670 */
[----:B------:R-:W-:-:S11]  /*a060*/  ISETP.GE.OR P0, PT, R15, R14, P0 ;  /* 0x0000000e0f00720c */ /* 0x000fd60000706670 */
[----:B0-----:R0:W-:Y:S04]  /*a070*/  @!P2 ST.E desc[UR10][R10.64], R5 ;  /* 0x000000050a00a985 */ /* 0x0011e8000c10190a */
[----:B-1----:R0:W-:Y:S02]  /*a080*/  @!P0 ST.E desc[UR10][R12.64], R4 ;  /* 0x000000040c008985 */ /* 0x0021e4000c10190a */
.L_x_3215:
[----:B------:R-:W1:Y:S01]  /*a090*/  S2R R14, SR_CTAID.X ;  /* 0x00000000000e7919 */ /* 0x000e620000002500 */
[----:B------:R-:W-:Y:S01]  /*a0a0*/  LEA.HI R19, R19, R22, RZ, 0x2 ;  /* 0x0000001613137211 */ /* 0x000fe200078f10ff */
[----:B------:R-:W2:Y:S01]  /*a0b0*/  S2UR UR7, SR_CTAID.Z ;  /* 0x00000000000779c3 */ /* 0x000ea20000002700 */
[----:B0-----:R-:W-:Y:S01]  /*a0c0*/  SHF.R.S32.HI R5, RZ, 0x1f, R7 ;  /* 0x0000001fff057819 */ /* 0x001fe20000011407 */
[----:B------:R-:W-:Y:S01]  /*a0d0*/  ULDC.64 UR8, c[0x0][0xc38] ;  /* 0x00030e0000087ab9 */ /* 0x000fe20000000a00 */
[----:B------:R-:W-:Y:S01]  /*a0e0*/  LOP3.LUT R19, R19, 0xfffffffc, RZ, 0xc0, !PT ;  /* 0xfffffffc13137812 */ /* 0x000fe200078ec0ff */
[----:B------:R-:W-:Y:S01]  /*a0f0*/  UIMAD UR6, UR6, UR8, URZ ;  /* 0x00000008060672a4 */ /* 0x000fe2000f8e023f */
[----:B------:R-:W-:Y:S01]  /*a100*/  LEA.HI R5, R5, R154, RZ, 0x3 ;  /* 0x0000009a05057211 */ /* 0x000fe200078f18ff */
[----:B------:R-:W-:Y:S01]  /*a110*/  BSSY B0, `(.L_x_3216) ;  /* 0x0000103000007945 */ /* 0x000fe20003800000 */
[----:B------:R-:W-:Y:S01]  /*a120*/  R2UR UR10, R156 ;  /* 0x000000009c0a72ca */ /* 0x000fe200000e0000 */
[----:B------:R-:W-:Y:S01]  /*a130*/  IMAD.IADD R19, R22, 0x1, -R19 ;  /* 0x0000000116137824 */ /* 0x000fe200078e0a13 */
[----:B------:R-:W0:Y:S01]  /*a140*/  LDC.64 R12, c[0x0][0xc40] ;  /* 0x00031000ff0c7b82 */ /* 0x000e220000000a00 */
[----:B------:R-:W-:-:S02]  /*a150*/  LOP3.LUT R5, R5, 0xfffffff8, RZ, 0xc0, !PT ;  /* 0xfffffff805057812 */ /* 0x000fc400078ec0ff */
[----:B------:R-:W-:Y:S02]  /*a160*/  LEA.HI R155, R155, R8, RZ, 0x5 ;  /* 0x000000089b9b7211 */ /* 0x000fe400078f28ff */
[----:B------:R-:W-:Y:S01]  /*a170*/  LEA.HI R4, R19, R19, RZ, 0x1 ;  /* 0x0000001313047211 */ /* 0x000fe200078f08ff */
[----:B------:R-:W-:Y:S01]  /*a180*/  IMAD.IADD R154, R154, 0x1, -R5 ;  /* 0x000000019a9a7824 */ /* 0x000fe200078e0a05 */
[----:B------:R-:W-:Y:S01]  /*a190*/  SHF.R.S32.HI R155, RZ, 0x5, R155 ;  /* 0x00000005ff9b7819 */ /* 0x000fe2000001149b */
[----:B------:R-:W3:Y:S01]  /*a1a0*/  @P1 LDC R16, c[0x0][0xcec] ;  /* 0x00033b00ff101b82 */ /* 0x000ee20000000800 */
[----:B------:R-:W-:Y:S02]  /*a1b0*/  LOP3.LUT R4, R4, 0x1ffffffe, RZ, 0xc0, !PT ;  /* 0x1ffffffe04047812 */ /* 0x000fe400078ec0ff */
[----:B------:R-:W-:Y:S01]  /*a1c0*/  UIMAD.WIDE.U32 UR4, UR10, UR8, URZ ;  /* 0x000000080a0472a5 */ /* 0x000fe2000f8e003f */
[----:B------:R-:W-:Y:S01]  /*a1d0*/  IMAD R155, R155, 0x10, R154 ;  /* 0x000000109b9b7824 */ /* 0x000fe200078e029a */
[----:B------:R-:W-:Y:S01]  /*a1e0*/  UIMAD UR6, UR10, UR9, UR6 ;  /* 0x000000090a0672a4 */ /* 0x000fe2000f8e0206 */
[----:B------:R-:W-:Y:S01]  /*a1f0*/  IMAD.IADD R4, R19, 0x1, -R4 ;  /* 0x0000000113047824 */ /* 0x000fe200078e0a04 */
[----:B--2---:R-:W-:Y:S01]  /*a200*/  USHF.R.S32.HI UR8, URZ, 0x1f, UR7 ;  /* 0x0000001f3f087899 */ /* 0x004fe20008011407 */
[----:B------:R-:W2:Y:S01]  /*a210*/  @P1 LDC R17, c[0x0][0xcf0] ;  /* 0x00033c00ff111b82 */ /* 0x000ea20000000800 */
[----:B------:R-:W-:Y:S01]  /*a220*/  UIADD3 UR6, UR5, UR6, URZ ;  /* 0x0000000605067290 */ /* 0x000fe2000fffe03f */
[----:B------:R-:W-:-:S02]  /*a230*/  IMAD R9, R4, 0x8, R155 ;  /* 0x0000000804097824 */ /* 0x000fc400078e029b */
[----:B------:R-:W-:Y:S02]  /*a240*/  IMAD.U32 R5, RZ, RZ, UR5 ;  /* 0x00000005ff057e24 */ /* 0x000fe4000f8e00ff */
[----:B-1----:R-:W-:Y:S02]  /*a250*/  IMAD R15, R14, 0x40, R9 ;  /* 0x000000400e0f7824 */ /* 0x002fe400078e0209 */
[----:B------:R-:W-:Y:S01]  /*a260*/  IMAD.U32 R4, RZ, RZ, UR4 ;  /* 0x00000004ff047e24 */ /* 0x000fe2000f8e00ff */
[----:B------:R-:W-:Y:S01]  /*a270*/  ULDC.64 UR4, c[0x0][0xc48] ;  /* 0x0003120000047ab9 */ /* 0x000fe20000000a00 */
[----:B------:R-:W-:Y:S02]  /*a280*/  IMAD.U32 R5, RZ, RZ, UR6 ;  /* 0x00000006ff057e24 */ /* 0x000fe4000f8e00ff */
[----:B0-----:R-:W-:Y:S02]  /*a290*/  IMAD R10, R12, UR8, RZ ;  /* 0x000000080c0a7c24 */ /* 0x001fe4000f8e02ff */
[----:B------:R-:W-:-:S02]  /*a2a0*/  IMAD.MOV.U32 R9, RZ, RZ, R15 ;  /* 0x000000ffff097224 */ /* 0x000fc400078e000f */
[----:B---3--:R-:W-:-:S04]  /*a2b0*/  @P1 IMAD.HI.U32 R16, R15, R16, RZ ;  /* 0x000000100f101227 */ /* 0x008fc800078e00ff */
[----:B------:R-:W-:Y:S02]  /*a2c0*/  IMAD R11, R13, UR7, R10 ;  /* 0x000000070d0b7c24 */ /* 0x000fe4000f8e020a */
[----:B------:R-:W-:Y:S01]  /*a2d0*/  IMAD.WIDE.U32 R4, R12, UR7, R4 ;  /* 0x000000070c047c25 */ /* 0x000fe2000f8e0004 */
[----:B--2---:R-:W-:-:S03]  /*a2e0*/  @P1 SHF.R.U32.HI R9, RZ, R17, R16 ;  /* 0x00000011ff091219 */ /* 0x004fc60000011610 */
[----:B------:R-:W-:Y:S02]  /*a2f0*/  IMAD R3, R3, UR4, RZ ;  /* 0x0000000403037c24 */ /* 0x000fe4000f8e02ff */
[----:B------:R-:W-:Y:S01]  /*a300*/  IMAD.IADD R5, R5, 0x1, R11 ;  /* 0x0000000105057824 */ /* 0x000fe200078e020b */
[--C-:B------:R-:W-:Y:S01]  /*a310*/  SHF.R.S32.HI R10, RZ, 0x1f, R9.reuse ;  /* 0x0000001fff0a7819 */ /* 0x100fe20000011409 */
[----:B------:R-:W-:Y:S02]  /*a320*/  IMAD.MOV R13, RZ, RZ, -R9 ;  /* 0x000000ffff0d7224 */ /* 0x000fe400078e0a09 */
[C---:B------:R-:W-:Y:S02]  /*a330*/  IMAD R11, R2.reuse, UR5, R3 ;  /* 0x00000005020b7c24 */ /* 0x040fe4000f8e0203 */
[----:B------:R-:W-:Y:S01]  /*a340*/  IMAD.WIDE.U32 R2, R2, UR4, R4 ;  /* 0x0000000402027c25 */ /* 0x000fe2000f8e0004 */
[----:B------:R-:W-:-:S03]  /*a350*/  ULDC.64 UR4, c[0x0][0xc30] ;  /* 0x00030c0000047ab9 */ /* 0x000fc60000000a00 */
[----:B------:R-:W-:Y:S02]  /*a360*/  IMAD R5, R6, R13, R15 ;  /* 0x0000000d06057224 */ /* 0x000fe400078e020f */
[----:B------:R-:W-:Y:S02]  /*a370*/  IMAD R10, R10, UR4, RZ ;  /* 0x000000040a0a7c24 */ /* 0x000fe4000f8e02ff */
[----:B------:R-:W-:Y:S01]  /*a380*/  IMAD.IADD R3, R3, 0x1, R11 ;  /* 0x0000000103037824 */ /* 0x000fe200078e020b */
[----:B------:R-:W-:Y:S01]  /*a390*/  SHF.R.S32.HI R4, RZ, 0x1f, R5 ;  /* 0x0000001fff047819 */ /* 0x000fe20000011405 */
[C---:B------:R-:W-:Y:S02]  /*a3a0*/  IMAD R11, R9.reuse, UR5, R10 ;  /* 0x00000005090b7c24 */ /* 0x040fe4000f8e020a */
[----:B------:R-:W-:Y:S01]  /*a3b0*/  IMAD.WIDE.U32 R2, R9, UR4, R2 ;  /* 0x0000000409027c25 */ /* 0x000fe2000f8e0002 */
[----:B------:R-:W-:-:S03]  /*a3c0*/  ULDC.64 UR4, c[0x0][0xc28] ;  /* 0x00030a0000047ab9 */ /* 0x000fc60000000a00 */
[----:B------:R-:W-:Y:S02]  /*a3d0*/  IMAD R4, R4, UR4, RZ ;  /* 0x0000000404047c24 */ /* 0x000fe4000f8e02ff */
[----:B------:R-:W-:Y:S02]  /*a3e0*/  IMAD.IADD R3, R3, 0x1, R11 ;  /* 0x0000000103037824 */ /* 0x000fe400078e020b */
[C---:B------:R-:W-:Y:S02]  /*a3f0*/  IMAD R9, R5.reuse, UR5, R4 ;  /* 0x0000000505097c24 */ /* 0x040fe4000f8e0204 */
[----:B------:R-:W-:Y:S01]  /*a400*/  IMAD.WIDE.U32 R2, R5, UR4, R2 ;  /* 0x0000000405027c25 */ /* 0x000fe2000f8e0002 */
[----:B------:R-:W-:-:S03]  /*a410*/  ULDC.64 UR4, c[0x0][0xc00] ;  /* 0x0003000000047ab9 */ /* 0x000fc60000000a00 */
[----:B------:R-:W-:Y:S01]  /*a420*/  IMAD.IADD R5, R3, 0x1, R9 ;  /* 0x0000000103057824 */ /* 0x000fe200078e0209 */
[----:B------:R-:W-:Y:S02]  /*a430*/  LEA.HI R9, R0, R0, RZ, 0x1 ;  /* 0x0000000000097211 */ /* 0x000fe400078f08ff */
[----:B------:R-:W-:Y:S01]  /*a440*/  LEA R4, P0, R2, UR4, 0x2 ;  /* 0x0000000402047c11 */ /* 0x000fe2000f8010ff */
[----:B------:R-:W-:Y:S01]  /*a450*/  ULDC UR4, c[0x0][0xb88] ;  /* 0x0002e20000047ab9 */ /* 0x000fe20000000800 */
[----:B------:R-:W-:Y:S01]  /*a460*/  LOP3.LUT R11, R9, 0xfffffe, RZ, 0xc0, !PT ;  /* 0x00fffffe090b7812 */ /* 0x000fe200078ec0ff */
[----:B------:R-:W-:Y:S01]  /*a470*/  IMAD R6, R6, UR4, RZ ;  /* 0x0000000406067c24 */ /* 0x000fe2000f8e02ff */
[----:B------:R-:W-:Y:S01]  /*a480*/  LOP3.LUT R9, R7, 0x7ffffffc, RZ, 0xc0, !PT ;  /* 0x7ffffffc07097812 */ /* 0x000fe200078ec0ff */
[----:B------:R-:W-:Y:S01]  /*a490*/  IMAD R7, R14, 0x40, R155 ;  /* 0x000000400e077824 */ /* 0x000fe200078e029b */
[----:B------:R-:W-:Y:S01]  /*a4a0*/  LEA.HI.X R5, R2, UR5, R5, 0x2, P0 ;  /* 0x0000000502057c11 */ /* 0x000fe200080f1405 */
[----:B------:R-:W-:Y:S01]  /*a4b0*/  IMAD.IADD R11, R0, 0x1, -R11 ;  /* 0x00000001000b7824 */ /* 0x000fe200078e0a0b */
[----:B------:R0:W1:Y:S01]  /*a4c0*/  SHFL.IDX PT, R2, R4, RZ, 0x1c1f ;  /* 0x001c1fff04027589 */ /* 0x00006200000e0000 */
[----:B------:R-:W-:Y:S01]  /*a4d0*/  IMAD.IADD R0, R8, 0x1, -R9 ;  /* 0x0000000108007824 */ /* 0x000fe200078e0a09 */
[----:B------:R-:W-:-:S02]  /*a4e0*/  ISETP.GE.AND P0, PT, R7, R6, PT ;  /* 0x000000060700720c */ /* 0x000fc40003f06270 */
[----:B------:R0:W2:Y:S01]  /*a4f0*/  SHFL.IDX PT, R3, R5, RZ, 0x1c1f ;  /* 0x001c1fff05037589 */ /* 0x0000a200000e0000 */
[----:B------:R-:W-:-:S04]  /*a500*/  IMAD R0, R11, 0x80, R0 ;  /* 0x000000800b007824 */ /* 0x000fc800078e0200 */
[----:B------:R-:W-:-:S06]  /*a510*/  IMAD.SHL.U32 R0, R0, 0x2, RZ ;  /* 0x0000000200007824 */ /* 0x000fcc00078e00ff */
[----:B0-----:R-:W-:Y:S05]  /*a520*/  @P0 BRA `(.L_x_3217) ;  /* 0x0000000c00040947 */ /* 0x001fea0003800000 */
        /* <DEDUP_REMOVED lines=14> */
[----:B------:R-:W-:Y:S01]  /*a610*/  ULDC.64 UR6, c[0x0][0x208] ;  /* 0x0000820000067ab9 */ /* 0x000fe20000000a00 */
[C---:B------:R-:W-:Y:S01]  /*a620*/  VIADD R20, R0.reuse, 0x40 ;  /* 0x0000004000147836 */ /* 0x040fe20000000000 */
[C---:B------:R-:W-:Y:S01]  /*a630*/  @!P2 LEA.HI R8, R0.reuse, R0, RZ, 0x1 ;  /* 0x000000000008a211 */ /* 0x040fe200078f08ff */
[C---:B------:R-:W-:Y:S01]  /*a640*/  VIADD R21, R0.reuse, 0x48 ;  /* 0x0000004800157836 */ /* 0x040fe20000000000 */
[----:B------:R-:W-:Y:S01]  /*a650*/  @!P3 LEA.HI R10, R9, R9, RZ, 0x1 ;  /* 0x00000009090ab211 */ /* 0x000fe200078f08ff */
[C---:B------:R-:W-:Y:S01]  /*a660*/  VIADD R22, R0.reuse, 0x50 ;  /* 0x0000005000167836 */ /* 0x040fe20000000000 */
[----:B------:R-:W-:Y:S01]  /*a670*/  @!P4 LEA.HI R12, R11, R11, RZ, 0x1 ;  /* 0x0000000b0b0cc211 */ /* 0x000fe200078f08ff */
[----:B------:R-:W-:Y:S01]  /*a680*/  VIADD R23, R0, 0x58 ;  /* 0x0000005800177836 */ /* 0x000fe20000000000 */
[----:B------:R-:W-:-:S02]  /*a690*/  @!P5 LEA.HI R14, R13, R13, RZ, 0x1 ;  /* 0x0000000d0d0ed211 */ /* 0x000fc400078f08ff */
[----:B------:R-:W-:Y:S02]  /*a6a0*/  @!P2 LOP3.LUT R9, R8, 0xfffffffe, RZ, 0xc0, !PT ;  /* 0xfffffffe0809a812 */ /* 0x000fe400078ec0ff */
[----:B------:R-:W-:Y:S02]  /*a6b0*/  @!P3 LOP3.LUT R11, R10, 0xfffffffe, RZ, 0xc0, !PT ;  /* 0xfffffffe0a0bb812 */ /* 0x000fe400078ec0ff */
[----:B------:R-:W-:Y:S01]  /*a6c0*/  @!P4 LOP3.LUT R13, R12, 0xfffffffe, RZ, 0xc0, !PT ;  /* 0xfffffffe0c0dc812 */ /* 0x000fe200078ec0ff */
[--C-:B-12---:R-:W-:Y:S01]  /*a6d0*/  @!P2 IMAD.WIDE R8, R9, 0x4, R2.reuse ;  /* 0x000000040908a825 */ /* 0x106fe200078e0202 */
[----:B------:R-:W-:Y:S02]  /*a6e0*/  @!P5 LOP3.LUT R15, R14, 0xfffffffe, RZ, 0xc0, !PT ;  /* 0xfffffffe0e0fd812 */ /* 0x000fe400078ec0ff */
[----:B------:R-:W-:Y:S01]  /*a6f0*/  ISETP.GE.AND P6, PT, R22, UR4, PT ;  /* 0x0000000416007c0c */ /* 0x000fe2000bfc6270 */
[----:B------:R-:W-:Y:S01]  /*a700*/  @!P3 IMAD.WIDE R10, R11, 0x4, R2 ;  /* 0x000000040b0ab825 */ /* 0x000fe200078e0202 */
[----:B------:R0:W-:Y:S01]  /*a710*/  @!P2 ST.E.64 desc[UR6][R8.64], R24 ;  /* 0x000000180800a985 */ /* 0x0001e2000c101b06 */
[----:B------:R-:W-:-:S02]  /*a720*/  ISETP.GE.AND P2, PT, R18, UR4, PT ;  /* 0x0000000412007c0c */ /* 0x000fc4000bf46270 */
        /* <DEDUP_REMOVED lines=8> */
[----:B------:R-:W-:Y:S01]  /*a7b0*/  ISETP.GE.AND P5, PT, R21, UR4, PT ;  /* 0x0000000415007c0c */ /* 0x000fe2000bfa6270 */
[----:B0-----:R-:W-:Y:S01]  /*a7c0*/  VIADD R24, R0, 0x60 ;  /* 0x0000006000187836 */ /* 0x001fe20000000000 */
[----:B------:R-:W-:-:S02]  /*a7d0*/  @!P1 LEA.HI R17, R17, R17, RZ, 0x1 ;  /* 0x0000001111119211 */ /* 0x000fc400078f08ff */
[----:B------:R-:W-:Y:S02]  /*a7e0*/  @!P0 LOP3.LUT R9, R16, 0xfffffffe, RZ, 0xc0, !PT ;  /* 0xfffffffe10098812 */ /* 0x000fe400078ec0ff */
        /* <DEDUP_REMOVED lines=13> */
[----:B---3--:R-:W-:Y:S01]  /*a8c0*/  @!P4 LOP3.LUT R15, R20, 0xfffffffe, RZ, 0xc0, !PT ;  /* 0xfffffffe140fc812 */ /* 0x008fe200078ec0ff */
[----:B------:R-:W-:Y:S01]  /*a8d0*/  VIADD R20, R0, 0x78 ;  /* 0x0000007800147836 */ /* 0x000fe20000000000 */
[----:B------:R-:W-:Y:S02]  /*a8e0*/  @!P5 LOP3.LUT R21, R21, 0xfffffffe, RZ, 0xc0, !PT ;  /* 0xfffffffe1515d812 */ /* 0x000fe400078ec0ff */
[----:B------:R-:W-:Y:S01]  /*a8f0*/  @!P6 LOP3.LUT R17, R22, 0xfffffffe, RZ, 0xc0, !PT ;  /* 0xfffffffe1611e812 */ /* 0x000fe200078ec0ff */
        /* <DEDUP_REMOVED lines=41> */
[----:B----4-:R-:W-:Y:S01]  /*ab90*/  @!P3 LOP3.LUT R17, R22, 0xfffffffe, RZ, 0xc0, !PT ;  /* 0xfffffffe1611b812 */ /* 0x010fe200078ec0ff */
        /* <DEDUP_REMOVED lines=37> */
[----:B---3--:R-:W-:Y:S01]  /*adf0*/  @!P4 LOP3.LUT R15, R20, 0xfffffffe, RZ, 0xc0, !PT ;  /* 0xfffffffe140fc812 */ /* 0x008fe200078ec0ff */
[----:B------:R-:W-:Y:S01]  /*ae00*/  @!P2 ST.E.64 desc[UR6][R12.64], R104 ;  /* 0x000000680c00a985 */ /* 0x000fe2000c101b06 */
[----:B------:R-:W-:Y:S01]  /*ae10*/  @!P5 LOP3.LUT R21, R21, 0xfffffffe, RZ, 0xc0, !PT ;  /* 0xfffffffe1515d812 */ /* 0x000fe200078ec0ff */
[----:B------:R-:W-:Y:S01]  /*ae20*/  VIADD R20, R0, 0xd8 ;  /* 0x000000d800147836 */ /* 0x000fe20000000000 */
[----:B----4-:R-:W-:-:S02]  /*ae30*/  @!P6 LOP3.LUT R17, R22, 0xfffffffe, RZ, 0xc0, !PT ;  /* 0xfffffffe1611e812 */ /* 0x010fc400078ec0ff */
        /* <DEDUP_REMOVED lines=31> */
[----:B---3--:R-:W-:Y:S01]  /*b030*/  @!P4 LOP3.LUT R17, R12, 0xfffffffe, RZ, 0xc0, !PT ;  /* 0xfffffffe0c11c812 */ /* 0x008fe200078ec0ff */
        /* <DEDUP_REMOVED lines=16> */
.L_x_3217:
[----:B------:R-:W-:Y:S05]  /*b140*/  BSYNC B0 ;  /* 0x0000000000007941 */ /* 0x000fea0003800000 */
.L_x_3216:
[----:B------:R-:W-:Y:S01]  /*b150*/  VIADD R7, R7, 0x8 ;  /* 0x0000000807077836 */ /* 0x000fe20000000000 */
[----:B0-2---:R0:W2:Y:S04]  /*b160*/  SHFL.IDX PT, R3, R5, 0x1, 0x1c1f ;  /* 0x003c1f0005037f89 */ /* 0x0050a800000e0000 */
[----:B------:R-:W-:Y:S01]  /*b170*/  ISETP.GE.AND P0, PT, R7, R6, PT ;  /* 0x000000060700720c */ /* 0x000fe20003f06270 */
[----:B-1----:R0:W1:-:S12]  /*b180*/  SHFL.IDX PT, R2, R4, 0x1, 0x1c1f ;  /* 0x003c1f0004027f89 */ /* 0x00205800000e0000 */
        /* <DEDUP_REMOVED lines=14> */
[----:B------:R-:W-:-:S02]  /*b270*/  VIADD R14, R0, 0x38 ;  /* 0x00000038000e7836 */ /* 0x000fc40000000000 */
[C---:B------:R-:W-:Y:S01]  /*b280*/  VIADD R15, R0.reuse, 0x40 ;  /* 0x00000040000f7836 */ /* 0x040fe20000000000 */
[C---:B------:R-:W-:Y:S01]  /*b290*/  @!P0 LEA.HI R4, R0.reuse, R0, RZ, 0x1 ;  /* 0x0000000000048211 */ /* 0x040fe200078f08ff */
[C---:B------:R-:W-:Y:S01]  /*b2a0*/  VIADD R16, R0.reuse, 0x48 ;  /* 0x0000004800107836 */ /* 0x040fe20000000000 */
[----:B------:R-:W-:Y:S01]  /*b2b0*/  @!P1 LEA.HI R6, R5, R5, RZ, 0x1 ;  /* 0x0000000505069211 */ /* 0x000fe200078f08ff */
[C---:B------:R-:W-:Y:S01]  /*b2c0*/  VIADD R18, R0.reuse, 0x50 ;  /* 0x0000005000127836 */ /* 0x040fe20000000000 */
[----:B------:R-:W-:Y:S01]  /*b2d0*/  @!P2 LEA.HI R8, R7, R7, RZ, 0x1 ;  /* 0x000000070708a211 */ /* 0x000fe200078f08ff */
[----:B------:R-:W-:Y:S01]  /*b2e0*/  VIADD R19, R0, 0x58 ;  /* 0x0000005800137836 */ /* 0x000fe20000000000 */
[----:B------:R-:W-:Y:S01]  /*b2f0*/  @!P0 LOP3.LUT R5, R4, 0xfffffffe, RZ, 0xc0, !PT ;  /* 0xfffffffe04058812 */ /* 0x000fe200078ec0ff */
[----:B------:R-:W-:Y:S01]  /*b300*/  VIADD R20, R0, 0x80 ;  /* 0x0000008000147836 */ /* 0x000fe20000000000 */
        /* <DEDUP_REMOVED lines=87> */
[----:B------:R-:W-:Y:S01]  /*b880*/  @!P1 ST.E.64 desc[UR6][R10.64], R86 ;  /* 0x000000560a009985 */ /* 0x000fe2000c101b06 */
[----:B------:R-:W-:Y:S02]  /*b890*/  @!P5 LEA.HI R19, R19, R19, RZ, 0x1 ;  /* 0x000000131313d211 */ /* 0x000fe400078f08ff */
[----:B------:R-:W-:Y:S01]  /*b8a0*/  VIADD R15, R0, 0xa0 ;  /* 0x000000a0000f7836 */ /* 0x000fe20000000000 */
[----:B------:R-:W-:Y:S01]  /*b8b0*/  @!P0 ST.E.64 desc[UR6][R12.64], R90 ;  /* 0x0000005a0c008985 */ /* 0x000fe2000c101b06 */
[----:B------:R-:W-:Y:S01]  /*b8c0*/  ISETP.GE.AND P0, PT, R14, UR4, PT ;  /* 0x000000040e007c0c */ /* 0x000fe2000bf06270 */
[----:B------:R-:W-:Y:S01]  /*b8d0*/  VIADD R17, R0, 0xb0 ;  /* 0x000000b000117836 */ /* 0x000fe20000000000 */
[----:B0-----:R-:W-:Y:S01]  /*b8e0*/  @!P6 LOP3.LUT R5, R18, 0xfffffffe, RZ, 0xc0, !PT ;  /* 0xfffffffe1205e812 */ /* 0x001fe200078ec0ff */
[----:B------:R-:W-:Y:S01]  /*b8f0*/  VIADD R18, R0, 0xc0 ;  /* 0x000000c000127836 */ /* 0x000fe20000000000 */
[----:B------:R-:W-:-:S02]  /*b900*/  ISETP.GE.AND P4, PT, R15, UR4, PT ;  /* 0x000000040f007c0c */ /* 0x000fc4000bf86270 */
[----:B------:R-:W-:Y:S01]  /*b910*/  ISETP.GE.AND P2, PT, R17, UR4, PT ;  /* 0x0000000411007c0c */ /* 0x000fe2000bf46270 */
[--C-:B------:R-:W-:Y:S01]  /*b920*/  @!P6 IMAD.WIDE R4, R5, 0x4, R2.reuse ;  /* 0x000000040504e825 */ /* 0x100fe200078e0202 */
[----:B------:R-:W-:Y:S02]  /*b930*/  ISETP.GE.AND P1, PT, R20, UR4, PT ;  /* 0x0000000414007c0c */ /* 0x000fe4000bf26270 */
[----:B-1----:R-:W-:Y:S01]  /*b940*/  @!P5 LOP3.LUT R7, R19, 0xfffffffe, RZ, 0xc0, !PT ;  /* 0xfffffffe1307d812 */ /* 0x002fe200078ec0ff */
[----:B------:R-:W-:Y:S01]  /*b950*/  VIADD R19, R0, 0xc8 ;  /* 0x000000c800137836 */ /* 0x000fe20000000000 */
[----:B------:R0:W-:Y:S01]  /*b960*/  @!P6 ST.E.64 desc[UR6][R4.64], R94 ;  /* 0x0000005e0400e985 */ /* 0x0001e2000c101b06 */
[----:B------:R-:W-:Y:S02]  /*b970*/  @!P0 LEA.HI R14, R14, R14, RZ, 0x1 ;  /* 0x0000000e0e0e8211 */ /* 0x000fe400078f08ff */
[----:B------:R-:W-:Y:S01]  /*b980*/  @!P5 IMAD.WIDE R6, R7, 0x4, R2 ;  /* 0x000000040706d825 */ /* 0x000fe200078e0202 */
[----:B------:R-:W-:-:S02]  /*b990*/  @!P3 LEA.HI R16, R16, R16, RZ, 0x1 ;  /* 0x000000101010b211 */ /* 0x000fc400078f08ff */
[----:B--2---:R-:W-:Y:S01]  /*b9a0*/  @!P0 LOP3.LUT R9, R14, 0xfffffffe, RZ, 0xc0, !PT ;  /* 0xfffffffe0e098812 */ /* 0x004fe200078ec0ff */
[----:B------:R-:W-:Y:S01]  /*b9b0*/  VIADD R14, R0, 0xd0 ;  /* 0x000000d0000e7836 */ /* 0x000fe20000000000 */
[----:B------:R-:W-:Y:S01]  /*b9c0*/  @!P4 LEA.HI R15, R15, R15, RZ, 0x1 ;  /* 0x0000000f0f0fc211 */ /* 0x000fe200078f08ff */
[----:B------:R1:W-:Y:S01]  /*b9d0*/  @!P5 ST.E.64 desc[UR6][R6.64], R98 ;  /* 0x000000620600d985 */ /* 0x0003e2000c101b06 */
[----:B------:R-:W-:Y:S02]  /*b9e0*/  ISETP.GE.AND P5, PT, R18, UR4, PT ;  /* 0x0000000412007c0c */ /* 0x000fe4000bfa6270 */
[----:B------:R-:W-:Y:S01]  /*b9f0*/  @!P2 LEA.HI R17, R17, R17, RZ, 0x1 ;  /* 0x000000111111a211 */ /* 0x000fe200078f08ff */
[----:B0-----:R-:W-:Y:S01]  /*ba00*/  @!P0 IMAD.WIDE R4, R9, 0x4, R2 ;  /* 0x0000000409048825 */ /* 0x001fe200078e0202 */
[----:B------:R-:W-:Y:S02]  /*ba10*/  @!P1 LEA.HI R20, R20, R20, RZ, 0x1 ;  /* 0x0000001414149211 */ /* 0x000fe400078f08ff */
[----:B------:R-:W-:-:S02]  /*ba20*/  @!P4 LOP3.LUT R15, R15, 0xfffffffe, RZ, 0xc0, !PT ;  /* 0xfffffffe0f0fc812 */ /* 0x000fc400078ec0ff */
[----:B------:R-:W-:Y:S01]  /*ba30*/  @!P3 LOP3.LUT R11, R16, 0xfffffffe, RZ, 0xc0, !PT ;  /* 0xfffffffe100bb812 */ /* 0x000fe200078ec0ff */
[----:B------:R0:W-:Y:S01]  /*ba40*/  @!P0 ST.E.64 desc[UR6][R4.64], R102 ;  /* 0x0000006604008985 */ /* 0x0001e2000c101b06 */
[----:B------:R-:W-:Y:S01]  /*ba50*/  @!P2 LOP3.LUT R17, R17, 0xfffffffe, RZ, 0xc0, !PT ;  /* 0xfffffffe1111a812 */ /* 0x000fe200078ec0ff */
[----:B------:R-:W-:Y:S01]  /*ba60*/  VIADD R16, R0, 0xe0 ;  /* 0x000000e000107836 */ /* 0x000fe20000000000 */
[----:B------:R-:W-:Y:S01]  /*ba70*/  ISETP.GE.AND P6, PT, R19, UR4, PT ;  /* 0x0000000413007c0c */ /* 0x000fe2000bfc6270 */
[--C-:B-1----:R-:W-:Y:S01]  /*ba80*/  @!P4 IMAD.WIDE R6, R15, 0x4, R2.reuse ;  /* 0x000000040f06c825 */ /* 0x102fe200078e0202 */
[----:B------:R-:W-:Y:S02]  /*ba90*/  @!P1 LOP3.LUT R13, R20, 0xfffffffe, RZ, 0xc0, !PT ;  /* 0xfffffffe140d9812 */ /* 0x000fe400078ec0ff */
[----:B------:R-:W-:Y:S01]  /*baa0*/  ISETP.GE.AND P0, PT, R14, UR4, PT ;  /* 0x000000040e007c0c */ /* 0x000fe2000bf06270 */
[----:B------:R-:W-:Y:S01]  /*bab0*/  @!P3 IMAD.WIDE R8, R11, 0x4, R2 ;  /* 0x000000040b08b825 */ /* 0x000fe200078e0202 */
[----:B------:R1:W-:Y:S01]  /*bac0*/  @!P4 ST.E.64 desc[UR6][R6.64], R106 ;  /* 0x0000006a0600c985 */ /* 0x0003e2000c101b06 */
[----:B------:R-:W-:-:S02]  /*bad0*/  @!P5 LEA.HI R18, R18, R18, RZ, 0x1 ;  /* 0x000000121212d211 */ /* 0x000fc400078f08ff */
[--C-:B------:R-:W-:Y:S01]  /*bae0*/  @!P2 IMAD.WIDE R10, R17, 0x4, R2.reuse ;  /* 0x00000004110aa825 */ /* 0x100fe200078e0202 */
[----:B------:R2:W-:Y:S01]  /*baf0*/  @!P3 ST.E.64 desc[UR6][R8.64], R110 ;  /* 0x0000006e0800b985 */ /* 0x0005e2000c101b06 */
[----:B0-----:R-:W-:Y:S02]  /*bb00*/  @!P5 LOP3.LUT R5, R18, 0xfffffffe, RZ, 0xc0, !PT ;  /* 0xfffffffe1205d812 */ /* 0x001fe400078ec0ff */
[--C-:B------:R-:W-:Y:S01]  /*bb10*/  @!P1 IMAD.WIDE R12, R13, 0x4, R2.reuse ;  /* 0x000000040d0c9825 */ /* 0x100fe200078e0202 */
[----:B------:R-:W-:Y:S01]  /*bb20*/  @!P2 ST.E.64 desc[UR6][R10.64], R114 ;  /* 0x000000720a00a985 */ /* 0x000fe2000c101b06 */
[----:B------:R-:W-:Y:S02]  /*bb30*/  ISETP.GE.AND P2, PT, R16, UR4, PT ;  /* 0x0000000410007c0c */ /* 0x000fe4000bf46270 */
[C---:B------:R-:W-:Y:S01]  /*bb40*/  VIADD R15, R0.reuse, 0xd8 ;  /* 0x000000d8000f7836 */ /* 0x040fe20000000000 */
[----:B------:R-:W-:Y:S01]  /*bb50*/  @!P1 ST.E.64 desc[UR6][R12.64], R118 ;  /* 0x000000760c009985 */ /* 0x000fe2000c101b06 */
[C---:B------:R-:W-:Y:S01]  /*bb60*/  VIADD R17, R0.reuse, 0xe8 ;  /* 0x000000e800117836 */ /* 0x040fe20000000000 */
[----:B------:R-:W-:Y:S01]  /*bb70*/  @!P6 LEA.HI R19, R19, R19, RZ, 0x1 ;  /* 0x000000131313e211 */ /* 0x000fe200078f08ff */
[----:B------:R-:W-:Y:S01]  /*bb80*/  VIADD R20, R0, 0xf0 ;  /* 0x000000f000147836 */ /* 0x000fe20000000000 */
[----:B------:R-:W-:Y:S01]  /*bb90*/  ISETP.GE.AND P1, PT, R15, UR4, PT ;  /* 0x000000040f007c0c */ /* 0x000fe2000bf26270 */
[----:B------:R-:W-:Y:S01]  /*bba0*/  @!P5 IMAD.WIDE R4, R5, 0x4, R2 ;  /* 0x000000040504d825 */ /* 0x000fe200078e0202 */
[----:B------:R-:W-:-:S02]  /*bbb0*/  ISETP.GE.AND P3, PT, R17, UR4, PT ;  /* 0x0000000411007c0c */ /* 0x000fc4000bf66270 */
[----:B------:R-:W-:Y:S01]  /*bbc0*/  ISETP.GE.AND P4, PT, R20, UR4, PT ;  /* 0x0000000414007c0c */ /* 0x000fe2000bf86270 */
[----:B------:R-:W-:Y:S01]  /*bbd0*/  VIADD R0, R0, 0xf8 ;  /* 0x000000f800007836 */ /* 0x000fe20000000000 */
[----:B------:R-:W-:Y:S01]  /*bbe0*/  @!P0 LEA.HI R14, R14, R14, RZ, 0x1 ;  /* 0x0000000e0e0e8211 */ /* 0x000fe200078f08ff */
[----:B------:R0:W-:Y:S01]  /*bbf0*/  @!P5 ST.E.64 desc[UR6][R4.64], R122 ;  /* 0x0000007a0400d985 */ /* 0x0001e2000c101b06 */
[----:B-1----:R-:W-:Y:S02]  /*bc00*/  @!P6 LOP3.LUT R7, R19, 0xfffffffe, RZ, 0xc0, !PT ;  /* 0xfffffffe1307e812 */ /* 0x002fe400078ec0ff */
[----:B--2---:R-:W-:Y:S02]  /*bc10*/  @!P0 LOP3.LUT R9, R14, 0xfffffffe, RZ, 0xc0, !PT ;  /* 0xfffffffe0e098812 */ /* 0x004fe400078ec0ff */
[----:B------:R-:W-:Y:S01]  /*bc20*/  @!P2 LEA.HI R16, R16, R16, RZ, 0x1 ;  /* 0x000000101010a211 */ /* 0x000fe200078f08ff */
[----:B------:R-:W-:Y:S01]  /*bc30*/  @!P6 IMAD.WIDE R6, R7, 0x4, R2 ;  /* 0x000000040706e825 */ /* 0x000fe200078e0202 */
[----:B------:R-:W-:-:S02]  /*bc40*/  @!P1 LEA.HI R15, R15, R15, RZ, 0x1 ;  /* 0x0000000f0f0f9211 */ /* 0x000fc400078f08ff */
[----:B------:R-:W-:Y:S02]  /*bc50*/  @!P3 LEA.HI R17, R17, R17, RZ, 0x1 ;  /* 0x000000111111b211 */ /* 0x000fe400078f08ff */
[----:B------:R1:W-:Y:S01]  /*bc60*/  @!P6 ST.E.64 desc[UR6][R6.64], R126 ;  /* 0x0000007e0600e985 */ /* 0x0003e2000c101b06 */
[----:B------:R-:W-:Y:S01]  /*bc70*/  @!P4 LEA.HI R20, R20, R20, RZ, 0x1 ;  /* 0x000000141414c211 */ /* 0x000fe200078f08ff */
[----:B0-----:R-:W-:Y:S01]  /*bc80*/  @!P0 IMAD.WIDE R4, R9, 0x4, R2 ;  /* 0x0000000409048825 */ /* 0x001fe200078e0202 */
[----:B------:R-:W-:Y:S02]  /*bc90*/  @!P1 LOP3.LUT R15, R15, 0xfffffffe, RZ, 0xc0, !PT ;  /* 0xfffffffe0f0f9812 */ /* 0x000fe400078ec0ff */
[----:B------:R-:W-:Y:S02]  /*bca0*/  @!P2 LOP3.LUT R11, R16, 0xfffffffe, RZ, 0xc0, !PT ;  /* 0xfffffffe100ba812 */ /* 0x000fe400078ec0ff */
[----:B------:R0:W-:Y:S01]  /*bcb0*/  @!P0 ST.E.64 desc[UR6][R4.64], R130 ;  /* 0x0000008204008985 */ /* 0x0001e2000c101b06 */
[----:B------:R-:W-:-:S02]  /*bcc0*/  ISETP.GE.AND P0, PT, R0, UR4, PT ;  /* 0x0000000400007c0c */ /* 0x000fc4000bf06270 */
[----:B------:R-:W-:Y:S01]  /*bcd0*/  @!P3 LOP3.LUT R17, R17, 0xfffffffe, RZ, 0xc0, !PT ;  /* 0xfffffffe1111b812 */ /* 0x000fe200078ec0ff */
[----:B------:R-:W-:Y:S01]  /*bce0*/  @!P2 IMAD.WIDE R8, R11, 0x4, R2 ;  /* 0x000000040b08a825 */ /* 0x000fe200078e0202 */
[----:B------:R-:W-:-:S03]  /*bcf0*/  @!P4 LOP3.LUT R13, R20, 0xfffffffe, RZ, 0xc0, !PT ;  /* 0xfffffffe140dc812 */ /* 0x000fc600078ec0ff */
[----:B-1----:R-:W-:-:S04]  /*bd00*/  @!P1 IMAD.WIDE R6, R15, 0x4, R2 ;  /* 0x000000040f069825 */ /* 0x002fc800078e0202 */
[--C-:B------:R-:W-:Y:S01]  /*bd10*/  @!P3 IMAD.WIDE R10, R17, 0x4, R2.reuse ;  /* 0x00000004110ab825 */ /* 0x100fe200078e0202 */
[----:B------:R0:W-:Y:S03]  /*bd20*/  @!P1 ST.E.64 desc[UR6][R6.64], R134 ;  /* 0x0000008606009985 */ /* 0x0001e6000c101b06 */
[----:B------:R-:W-:Y:S01]  /*bd30*/  @!P4 IMAD.WIDE R12, R13, 0x4, R2 ;  /* 0x000000040d0cc825 */ /* 0x000fe200078e0202 */
[----:B------:R0:W-:Y:S04]  /*bd40*/  @!P2 ST.E.64 desc[UR6][R8.64], R138 ;  /* 0x0000008a0800a985 */ /* 0x0001e8000c101b06 */
[----:B------:R0:W-:Y:S04]  /*bd50*/  @!P3 ST.E.64 desc[UR6][R10.64], R142 ;  /* 0x0000008e0a00b985 */ /* 0x0001e8000c101b06 */
[----:B------:R0:W-:Y:S01]  /*bd60*/  @!P4 ST.E.64 desc[UR6][R12.64], R146 ;  /* 0x000000920c00c985 */ /* 0x0001e2000c101b06 */
[----:B------:R-:W-:Y:S05]  /*bd70*/  @P0 BRA `(.L_x_3186) ;  /* 0x0000005800f00947 */ /* 0x000fea0003800000 */
[----:B------:R-:W-:Y:S01]  /*bd80*/  LEA.HI R0, R0, R0, RZ, 0x1 ;  /* 0x0000000000007211 */ /* 0x000fe200078f08ff */
[----:B------:R-:W-:-:S03]  /*bd90*/  ULDC.64 UR4, c[0x0][0x208] ;  /* 0x0000820000047ab9 */ /* 0x000fc60000000a00 */
[----:B0-----:R-:W-:-:S05]  /*bda0*/  LOP3.LUT R5, R0, 0xfffffffe, RZ, 0xc0, !PT ;  /* 0xfffffffe00057812 */ /* 0x001fca00078ec0ff */
[----:B------:R-:W-:-:S05]  /*bdb0*/  IMAD.WIDE R2, R5, 0x4, R2 ;  /* 0x0000000405027825 */ /* 0x000fca00078e0202 */
[----:B------:R0:W-:Y:S01]  /*bdc0*/  ST.E.64 desc[UR4][R2.64], R150 ;  /* 0x0000009602007985 */ /* 0x0001e2000c101b04 */
[----:B------:R-:W-:Y:S05]  /*bdd0*/  BRA `(.L_x_3186) ;  /* 0x0000005800d87947 */ /* 0x000fea0003800000 */
.L_x_3214:
        /* <DEDUP_REMOVED lines=12> */
[----:B------:R-:W2:Y:S01]  /*bea0*/  LDL R4, [R1] ;  /* 0x0000000001047983 */ /* 0x000ea20000100800 */
[----:B------:R-:W-:Y:S01]  /*beb0*/  ISETP.NE.AND P0, PT, R6, 0x1, PT ;  /* 0x000000010600780c */ /* 0x000fe20003f05270 */
[----:B------:R-:W-:Y:S01]  /*bec0*/  S2UR UR7, SR_CTAID.Z ;  /* 0x00000000000779c3 */ /* 0x000fe20000002700 */
[----:B------:R-:W-:Y:S01]  /*bed0*/  ULDC.64 UR8, c[0x0][0xcd0] ;  /* 0x0003340000087ab9 */ /* 0x000fe20000000a00 */
[----:B------:R-:W-:Y:S01]  /*bee0*/  IMAD.MOV.U32 R5, RZ, RZ, R0 ;  /* 0x000000ffff057224 */ /* 0x000fe200078e0000 */
[----:B------:R-:W-:-:S05]  /*bef0*/  ULDC.64 UR12, c[0x0][0x208] ;  /* 0x00008200000c7ab9 */ /* 0x000fca0000000a00 */
[----:B------:R-:W0:Y:S08]  /*bf00*/  LDC.64 R10, c[0x0][0xcd8] ;  /* 0x00033600ff0a7b82 */ /* 0x000e300000000a00 */
[----:B------:R-:W1:Y:S08]  /*bf10*/  @P0 LDC R7, c[0x0][0xcec] ;  /* 0x00033b00ff070b82 */ /* 0x000e700000000800 */
[----:B------:R-:W3:Y:S08]  /*bf20*/  @P0 LDC R9, c[0x0][0xcf0] ;  /* 0x00033c00ff090b82 */ /* 0x000ef00000000800 */
[----:B------:R-:W4:Y:S08]  /*bf30*/  S2UR UR10, SR_CTAID.Y ;  /* 0x00000000000a79c3 */ /* 0x000f300000002600 */
[----:B------:R-:W4:Y:S01]  /*bf40*/  LDC R8, c[0x0][0xd50] ;  /* 0x00035400ff087b82 */ /* 0x000f220000000800 */
[----:B--2---:R-:W-:Y:S01]  /*bf50*/  R2UR UR11, R4 ;  /* 0x00000000040b72ca */ /* 0x004fe200000e0000 */
[----:B-1----:R-:W-:-:S05]  /*bf60*/  @P0 IMAD.HI.U32 R4, R0, R7, RZ ;  /* 0x0000000700040227 */ /* 0x002fca00078e00ff */
[----:B---3--:R-:W-:-:S07]  /*bf70*/  @P0 SHF.R.U32.HI R5, RZ, R9, R4 ;  /* 0x00000009ff050219 */ /* 0x008fce0000011604 */
[----:B------:R-:W-:Y:S02]  /*bf80*/  USHF.R.S32.HI UR6, URZ, 0x1f, UR11 ;  /* 0x0000001f3f067899 */ /* 0x000fe4000801140b */
[----:B------:R-:W-:Y:S01]  /*bf90*/  IMAD R7, RZ, RZ, -UR11 ;  /* 0x8000000bff077e24 */ /* 0x000fe2000f8e02ff */
[----:B------:R-:W-:Y:S02]  /*bfa0*/  UIMAD.WIDE.U32 UR4, UR11, UR8, URZ ;  /* 0x000000080b0472a5 */ /* 0x000fe4000f8e003f */
[----:B------:R-:W-:Y:S01]  /*bfb0*/  UIMAD UR6, UR6, UR8, URZ ;  /* 0x00000008060672a4 */ /* 0x000fe2000f8e023f */
[----:B----4-:R-:W-:Y:S01]  /*bfc0*/  IMAD R9, R8, R7, UR10 ;  /* 0x0000000a08097e24 */ /* 0x010fe2000f8e0207 */
[----:B------:R-:W-:Y:S01]  /*bfd0*/  USHF.R.S32.HI UR8, URZ, 0x1f, UR7 ;  /* 0x0000001f3f087899 */ /* 0x000fe20008011407 */
[----:B------:R-:W-:Y:S01]  /*bfe0*/  IMAD.MOV R7, RZ, RZ, -R5 ;  /* 0x000000ffff077224 */ /* 0x000fe200078e0a05 */
[----:B------:R-:W-:Y:S01]  /*bff0*/  UIMAD UR6, UR11, UR9, UR6 ;  /* 0x000000090b0672a4 */ /* 0x000fe2000f8e0206 */
[----:B------:R-:W-:Y:S01]  /*c000*/  IMAD.U32 R3, RZ, RZ, UR5 ;  /* 0x00000005ff037e24 */ /* 0x000fe2000f8e00ff */
[----:B------:R-:W-:Y:S01]  /*c010*/  SHF.R.S32.HI R4, RZ, 0x1f, R9 ;  /* 0x0000001fff047819 */ /* 0x000fe20000011409 */
[----:B------:R-:W-:Y:S01]  /*c020*/  IMAD.U32 R2, RZ, RZ, UR4 ;  /* 0x00000004ff027e24 */ /* 0x000fe2000f8e00ff */
[----:B------:R-:W-:Y:S01]  /*c030*/  UIADD3 UR6, UR5, UR6, URZ ;  /* 0x0000000605067290 */ /* 0x000fe2000fffe03f */
[----:B0-----:R-:W-:-:S02]  /*c040*/  IMAD R12, R10, UR8, RZ ;  /* 0x000000080a0c7c24 */ /* 0x001fc4000f8e02ff */
[----:B------:R-:W-:Y:S01]  /*c050*/  ULDC.64 UR4, c[0x0][0xce0] ;  /* 0x0003380000047ab9 */ /* 0x000fe20000000a00 */
[----:B------:R-:W-:Y:S02]  /*c060*/  IMAD R7, R6, R7, R0 ;  /* 0x0000000706077224 */ /* 0x000fe400078e0200 */
[----:B------:R-:W-:Y:S02]  /*c070*/  IMAD.U32 R3, RZ, RZ, UR6 ;  /* 0x00000006ff037e24 */ /* 0x000fe4000f8e00ff */
[----:B------:R-:W-:Y:S01]  /*c080*/  IMAD R11, R11, UR7, R12 ;  /* 0x000000070b0b7c24 */ /* 0x000fe2000f8e020c */
[----:B------:R-:W-:Y:S01]  /*c090*/  SHF.R.S32.HI R0, RZ, 0x1f, R7 ;  /* 0x0000001fff007819 */ /* 0x000fe20000011407 */
[----:B------:R-:W-:-:S04]  /*c0a0*/  IMAD.WIDE.U32 R2, R10, UR7, R2 ;  /* 0x000000070a027c25 */ /* 0x000fc8000f8e0002 */
[----:B------:R-:W-:Y:S02]  /*c0b0*/  IMAD.IADD R3, R11, 0x1, R3 ;  /* 0x000000010b037824 */ /* 0x000fe400078e0203 */
[----:B------:R-:W-:Y:S02]  /*c0c0*/  IMAD R4, R4, UR4, RZ ;  /* 0x0000000404047c24 */ /* 0x000fe4000f8e02ff */
[----:B------:R-:W-:-:S04]  /*c0d0*/  IMAD.WIDE.U32 R2, R9, UR4, R2 ;  /* 0x0000000409027c25 */ /* 0x000fc8000f8e0002 */
[----:B------:R-:W-:Y:S01]  /*c0e0*/  IMAD R4, R9, UR5, R4 ;  /* 0x0000000509047c24 */ /* 0x000fe2000f8e0204 */
[----:B------:R-:W-:Y:S01]  /*c0f0*/  SHF.R.S32.HI R9, RZ, 0x1f, R5 ;  /* 0x0000001fff097819 */ /* 0x000fe20000011405 */
[----:B------:R-:W-:Y:S01]  /*c100*/  ULDC.64 UR4, c[0x0][0xcc8] ;  /* 0x0003320000047ab9 */ /* 0x000fe20000000a00 */
[----:B------:R-:W-:Y:S01]  /*c110*/  IADD3 R2, P0, R5, R2, RZ ;  /* 0x0000000205027210 */ /* 0x000fe20007f1e0ff */
[----:B------:R-:W-:-:S03]  /*c120*/  IMAD R0, R0, UR4, RZ ;  /* 0x0000000400007c24 */ /* 0x000fc6000f8e02ff */
[----:B------:R-:W-:Y:S01]  /*c130*/  IADD3.X R3, R9, R3, R4, P0, !PT ;  /* 0x0000000309037210 */ /* 0x000fe200007fe404 */
[C---:B------:R-:W-:Y:S02]  /*c140*/  IMAD R5, R7.reuse, UR5, R0 ;  /* 0x0000000507057c24 */ /* 0x040fe4000f8e0200 */
[----:B------:R-:W-:Y:S01]  /*c150*/  IMAD.WIDE.U32 R2, R7, UR4, R2 ;  /* 0x0000000407027c25 */ /* 0x000fe2000f8e0002 */
[----:B------:R-:W-:-:S03]  /*c160*/  ULDC.64 UR4, c[0x0][0xca8] ;  /* 0x00032a0000047ab9 */ /* 0x000fc60000000a00 */
[----:B------:R-:W-:Y:S01]  /*c170*/  IMAD.IADD R3, R3, 0x1, R5 ;  /* 0x0000000103037824 */ /* 0x000fe200078e0205 */
[----:B------:R-:W-:-:S04]  /*c180*/  LEA R4, P0, R2, UR4, 0x2 ;  /* 0x0000000402047c11 */ /* 0x000fc8000f8010ff */
[----:B------:R-:W-:Y:S01]  /*c190*/  LEA.HI.X R5, R2, UR5, R3, 0x2, P0 ;  /* 0x0000000502057c11 */ /* 0x000fe200080f1403 */
[----:B------:R-:W-:-:S05]  /*c1a0*/  IMAD.MOV.U32 R3, RZ, RZ, -0x800000 ;  /* 0xff800000ff037424 */ /* 0x000fca00078e00ff */
[----:B------:R4:W-:Y:S01]  /*c1b0*/  STG.E desc[UR12][R4.64], R3 ;  /* 0x0000000304007986 */ /* 0x0009e2000c10190c */
[----:B------:R-:W-:Y:S05]  /*c1c0*/  BRA `(.L_x_3186) ;  /* 0x0000005400dc7947 */ /* 0x000fea0003800000 */
.L_x_3184:
[----:B------:R-:W-:-:S08]  /*c1d0*/  NOP ;  /* 0x0000000000007918 */ /* 0x000fd00000000000 */
[----:B0-----:R-:W0:-:S00]  /*c1e0*/  USETMAXREG.DEALLOC.CTAPOOL 0x18 ;  /* 0x00000018000079c8 */ /* 0x001e0000080e0500 */
[----:B0-----:R-:W-:-:S06]  /*c1f0*/  LOP3.LUT R0, R0, 0x3, RZ, 0xc0, !PT ;  /* 0x0000000300007812 */ /* 0x001fcc00078ec0ff */
[----:B------:R-:W0:Y:S01]  /*c200*/  S2UR UR6, SR_CTAID.Y ;  /* 0x00000000000679c3 */ /* 0x000e220000002600 */
[----:B------:R-:W1:Y:S07]  /*c210*/  SHFL.IDX PT, R0, R0, RZ, 0x1f ;  /* 0x00001fff00007589 */ /* 0x000e6e00000e0000 */
[----:B------:R-:W2:Y:S01]  /*c220*/  S2UR UR44, SR_CTAID.Z ;  /* 0x00000000002c79c3 */ /* 0x000ea20000002700 */
[----:B-1----:R-:W-:-:S13]  /*c230*/  ISETP.NE.AND P0, PT, R0, RZ, PT ;  /* 0x000000ff0000720c */ /* 0x002fda0003f05270 */
[----:B0-2---:R-:W-:Y:S05]  /*c240*/  @!P0 BRA `(.L_x_3218) ;  /* 0x0000000000288947 */ /* 0x005fea0003800000 */
        /* <DEDUP_REMOVED lines=10> */
.L_x_3218:
[----:B------:R-:W-:Y:S01]  /*c2f0*/  ULDC UR7, c[0x0][0xd50] ;  /* 0x0003540000077ab9 */ /* 0x000fe20000000800 */
[----:B------:R-:W-:Y:S01]  /*c300*/  UMOV UR36, UR6 ;  /* 0x0000000600247c82 */ /* 0x000fe20008000000 */
[----:B------:R-:W-:-:S11]  /*c310*/  UISETP.NE.AND UP0, UPT, UR7, 0x1, UPT ;  /* 0x000000010700788c */ /* 0x000fd6000bf05270 */
[----:B------:R-:W-:Y:S01]  /*c320*/  @UP0 ULDC UR4, c[0x0][0xd54] ;  /* 0x0003550000040ab9 */ /* 0x000fe20000000800 */
[----:B------:R-:W-:Y:S01]  /*c330*/  @UP0 ULDC UR8, c[0x0][0xd58] ;  /* 0x0003560000080ab9 */ /* 0x000fe20000000800 */
[----:B------:R-:W-:-:S04]  /*c340*/  UIMAD.WIDE.U32 UR4, UR6, UR4, URZ ;  /* 0x00000004060472a5 */ /* 0x000fc8000f8e003f */
[----:B------:R-:W-:-:S12]  /*c350*/  @UP0 USHF.R.U32.HI UR36, URZ, UR8, UR5 ;  /* 0x000000083f240299 */ /* 0x000fd80008011605 */
.L_x_3219:
[----:B------:R-:W-:Y:S01]  /*c360*/  ISETP.LE.AND P0, PT, RZ, UR44, PT ;  /* 0x0000002cff007c0c */ /* 0x000fe2000bf03270 */
        /* <DEDUP_REMOVED lines=8> */
[----:B------:R-:W-:Y:S02]  /*c3f0*/  UISETP.NE.U32.AND UP0, UPT, UR6, URZ, UPT ;  /* 0x0000003f0600728c */ /* 0x000fe4000bf05070 */
[----:B------:R-:W-:Y:S02]  /*c400*/  ULOP3.LUT UR43, UR4, 0xffff, URZ, 0xc0, !UPT ;  /* 0x0000ffff042b7892 */ /* 0x000fe4000f8ec03f */
[----:B------:R-:W-:Y:S01]  /*c410*/  UISETP.NE.AND.EX UP0, UPT, UR7, URZ, UPT, UP0 ;  /* 0x0000003f0700728c */ /* 0x000fe2000bf05300 */
[----:B------:R-:W-:Y:S01]  /*c420*/  ULDC UR6, c[0x0][0x2f0] ;  /* 0x0000bc0000067ab9 */ /* 0x000fe20000000800 */
[----:B------:R-:W-:Y:S02]  /*c430*/  UMOV UR41, URZ ;  /* 0x0000003f00297c82 */ /* 0x000fe40008000000 */
        /* <DEDUP_REMOVED lines=8> */
[----:B------:R-:W-:Y:S08]  /*c4c0*/  @!P0 BRA `(.L_x_3221) ;  /* 0x0000000000908947 */ /* 0x000ff00003800000 */
[----:B------:R-:W-:-:S03]  /*c4d0*/  USHF.R.U32.HI UR6, URZ, 0x10, UR4 ;  /* 0x000000103f067899 */ /* 0x000fc60008011604 */
[----:B------:R-:W-:Y:S01]  /*c4e0*/  UMOV UR4, URZ ;  /* 0x0000003f00047c82 */ /* 0x000fe20008000000 */
[----:B------:R-:W-:-:S11]  /*c4f0*/  UISETP.NE.AND UP0, UPT, UR6, URZ, UPT ;  /* 0x0000003f0600728c */ /* 0x000fd6000bf05270 */
[----:B------:R-:W-:Y:S02]  /*c500*/  @!UP0 ULDC UR6, c[0x0][0xae8] ;  /* 0x0002ba0000068ab9 */ /* 0x000fe40000000800 */
[----:B------:R-:W-:Y:S01]  /*c510*/  IMAD.U32 R4, RZ, RZ, UR6 ;  /* 0x00000006ff047e24 */ /* 0x000fe2000f8e00ff */
[----:B------:R-:W-:-:S04]  /*c520*/  UIADD3 UR7, UR40, -0x1, UR6 ;  /* 0xffffffff28077890 */ /* 0x000fc8000fffe006 */
[-C--:B------:R-:W-:Y:S02]  /*c530*/  IABS R2, R4.reuse ;  /* 0x0000000400027213 */ /* 0x080fe40000000000 */
[----:B------:R-:W-:Y:S01]  /*c540*/  IABS R5, R4 ;  /* 0x0000000400057213 */ /* 0x000fe20000000000 */
[----:B------:R-:W-:Y:S01]  /*c550*/  IMAD.U32 R4, RZ, RZ, UR7 ;  /* 0x00000007ff047e24 */ /* 0x000fe2000f8e00ff */
[----:B------:R-:W-:Y:S01]  /*c560*/  R2UR UR11, R2 ;  /* 0x00000000020b72ca */ /* 0x000fe200000e0000 */
[----:B------:R-:W-:Y:S02]  /*c570*/  ULOP3.LUT UR7, UR7, UR6, URZ, 0x3c, !UPT ;  /* 0x0000000607077292 */ /* 0x000fe4000f8e3c3f */
[----:B------:R-:W-:-:S10]  /*c580*/  IMAD.MOV R5, RZ, RZ, -R5 ;  /* 0x000000ffff057224 */ /* 0x000fd400078e0a05 */
[----:B------:R-:W0:Y:S08]  /*c590*/  I2F.RP R2, UR11 ;  /* 0x0000000b00027d06 */ /* 0x000e300008209400 */
[----:B0-----:R-:W0:Y:S02]  /*c5a0*/  MUFU.RCP R2, R2 ;  /* 0x0000000200027308 */ /* 0x001e240000001000 */
[----:B0-----:R-:W-:Y:S01]  /*c5b0*/  VIADD R3, R2, 0xffffffe ;  /* 0x0ffffffe02037836 */ /* 0x001fe20000000000 */
[----:B------:R-:W-:Y:S01]  /*c5c0*/  IABS R2, R4 ;  /* 0x0000000400027213 */ /* 0x000fe20000000000 */
[----:B------:R-:W-:-:S03]  /*c5d0*/  IMAD.MOV.U32 R4, RZ, RZ, R5 ;  /* 0x000000ffff047224 */ /* 0x000fc600078e0005 */
[----:B------:R-:W-:Y:S01]  /*c5e0*/  R2UR UR9, R2 ;  /* 0x00000000020972ca */ /* 0x000fe200000e0000 */
[----:B------:R-:W0:Y:S01]  /*c5f0*/  F2I.FTZ.U32.TRUNC.NTZ R3, R3 ;  /* 0x0000000300037305 */ /* 0x000e22000021f000 */
[----:B------:R-:W-:Y:S02]  /*c600*/  R2UR UR10, R4 ;  /* 0x00000000040a72ca */ /* 0x000fe400000e0000 */
[----:B0-----:R-:W-:-:S13]  /*c610*/  R2UR UR5, R3 ;  /* 0x00000000030572ca */ /* 0x001fda00000e0000 */
[----:B------:R-:W-:-:S04]  /*c620*/  UIADD3 UR8, URZ, -UR5, URZ ;  /* 0x800000053f087290 */ /* 0x000fc8000fffe03f */
[----:B------:R-:W-:-:S04]  /*c630*/  UIMAD UR8, UR8, UR11, URZ ;  /* 0x0000000b080872a4 */ /* 0x000fc8000f8e023f */
[----:B------:R-:W-:-:S04]  /*c640*/  UIMAD.WIDE.U32 UR4, UR5, UR8, UR4 ;  /* 0x00000008050472a5 */ /* 0x000fc8000f8e0004 */
[----:B------:R-:W-:-:S04]  /*c650*/  UIMAD.WIDE.U32 UR4, UR5, UR9, URZ ;  /* 0x00000009050472a5 */ /* 0x000fc8000f8e003f */
[----:B------:R-:W-:-:S04]  /*c660*/  UIMAD UR4, UR5, UR10, UR9 ;  /* 0x0000000a050472a4 */ /* 0x000fc8000f8e0209 */
[----:B------:R-:W-:-:S11]  /*c670*/  UISETP.GT.U32.AND UP1, UPT, UR11, UR4, UPT ;  /* 0x000000040b00728c */ /* 0x000fd6000bf24070 */
[----:B------:R-:W-:Y:S02]  /*c680*/  @!UP1 UIADD3 UR4, UR4, -UR11, URZ ;  /* 0x8000000b04049290 */ /* 0x000fe4000fffe03f */
[----:B------:R-:W-:Y:S02]  /*c690*/  @!UP1 UIADD3 UR5, UR5, 0x1, URZ ;  /* 0x0000000105059890 */ /* 0x000fe4000fffe03f */
[----:B------:R-:W-:Y:S02]  /*c6a0*/  UISETP.GE.U32.AND UP0, UPT, UR4, UR11, UPT ;  /* 0x0000000b0400728c */ /* 0x000fe4000bf06070 */
[----:B------:R-:W-:-:S09]  /*c6b0*/  UISETP.GE.AND UP1, UPT, UR7, URZ, UPT ;  /* 0x0000003f0700728c */ /* 0x000fd2000bf26270 */
[----:B------:R-:W-:Y:S02]  /*c6c0*/  @UP0 UIADD3 UR5, UR5, 0x1, URZ ;  /* 0x0000000105050890 */ /* 0x000fe4000fffe03f */
[----:B------:R-:W-:Y:S02]  /*c6d0*/  UISETP.NE.AND UP0, UPT, UR6, URZ, UPT ;  /* 0x0000003f0600728c */ /* 0x000fe4000bf05270 */
[----:B------:R-:W-:-:S09]  /*c6e0*/  @!UP1 UIADD3 UR5, -UR5, URZ, URZ ;  /* 0x0000003f05059290 */ /* 0x000fd2000fffe13f */
[----:B------:R-:W-:-:S07]  /*c6f0*/  @!UP0 ULOP3.LUT UR5, URZ, UR6, URZ, 0x33, !UPT ;  /* 0x000000063f058292 */ /* 0x000fce000f8e333f */
[----:B------:R-:W-:-:S05]  /*c700*/  UMOV UR41, UR5 ;  /* 0x0000000500297c82 */ /* 0x000fca0008000000 */
.L_x_3221:
[----:B------:R-:W-:Y:S01]  /*c710*/  UIMAD UR39, UR43, UR41, URZ ;  /* 0x000000292b2772a4 */ /* 0x000fe2000f8e023f */
[----:B------:R-:W-:Y:S02]  /*c720*/  IMAD.U32 R2, RZ, RZ, UR40 ;  /* 0x00000028ff027e24 */ /* 0x000fe4000f8e00ff */
[----:B------:R-:W-:Y:S02]  /*c730*/  IMAD.MOV.U32 R6, RZ, RZ, RZ ;  /* 0x000000ffff067224 */ /* 0x000fe400078e00ff */
[----:B------:R-:W-:Y:S02]  /*c740*/  IMAD.MOV.U32 R9, RZ, RZ, 0x1 ;  /* 0x00000001ff097424 */ /* 0x000fe400078e00ff */
[----:B------:R-:W-:-:S05]  /*c750*/  IMAD.U32 R3, RZ, RZ, UR39 ;  /* 0x00000027ff037e24 */ /* 0x000fca000f8e00ff */
[----:B------:R-:W-:-:S04]  /*c760*/  VIADDMNMX R19, R3, UR41, R2, PT ;  /* 0x0000002903137c46 */ /* 0x000fc8000b800102 */
[----:B------:R-:W-:Y:S01]  /*c770*/  ISETP.GT.AND P0, PT, R19, UR39, PT ;  /* 0x0000002713007c0c */ /* 0x000fe2000bf04270 */
        /* <DEDUP_REMOVED lines=25> */
.L_x_3222:
        /* <DEDUP_REMOVED lines=20> */
.L_x_3224:
        /* <DEDUP_REMOVED lines=15> */
.L_x_3223:
[----:B------:R-:W-:Y:S01]  /*cb40*/  ULDC.64 UR4, c[0x0][0xaf0] ;  /* 0x0002bc0000047ab9 */ /* 0x000fe20000000a00 */
[----:B------:R-:W-:Y:S01]  /*cb50*/  IMAD.U32 R18, RZ, RZ, UR44 ;  /* 0x0000002cff127e24 */ /* 0x000fe2000f8e00ff */
[----:B------:R-:W-:Y:S01]  /*cb60*/  UISETP.NE.U32.AND UP0, UPT, UR4, URZ, UPT ;  /* 0x0000003f0400728c */ /* 0x000fe2000bf05070 */
[----:B------:R-:W0:Y:S01]  /*cb70*/  LDC.64 R4, c[0x0][0x418] ;  /* 0x00010600ff047b82 */ /* 0x000e220000000a00 */
[----:B------:R-:W-:Y:S02]  /*cb80*/  ULDC.64 UR6, c[0x0][0x208] ;  /* 0x0000820000067ab9 */ /* 0x000fe40000000a00 */
[----:B------:R-:W-:-:S06]  /*cb90*/  UISETP.NE.AND.EX UP0, UPT, UR5, URZ, UPT, UP0 ;  /* 0x0000003f0500728c */ /* 0x000fcc000bf05300 */
[----:B------:R-:W-:-:S05]  /*cba0*/  PLOP3.LUT P0, PT, PT, PT, UP0, 0x80, 0x0 ;  /* 0x000000000000781c */ /* 0x000fca0003f0f008 */
[----:B------:R-:W-:Y:S02]  /*cbb0*/  @UP0 ULDC.64 UR4, c[0x0][0xaf0] ;  /* 0x0002bc0000040ab9 */ /* 0x000fe40000000a00 */
[----:B------:R-:W-:-:S06]  /*cbc0*/  @UP0 UIMAD.WIDE UR4, UR44, 0x4, UR4 ;  /* 0x000000042c0408a5 */ /* 0x000fcc000f8e0204 */
[----:B------:R-:W-:Y:S02]  /*cbd0*/  IMAD.U32 R2, RZ, RZ, UR4 ;  /* 0x00000004ff027e24 */ /* 0x000fe4000f8e00ff */
[----:B------:R-:W-:-:S05]  /*cbe0*/  IMAD.U32 R3, RZ, RZ, UR5 ;  /* 0x00000005ff037e24 */ /* 0x000fca000f8e00ff */
[----:B------:R-:W2:Y:S01]  /*cbf0*/  @P0 LDG.E R18, desc[UR6][R2.64] ;  /* 0x0000000602120981 */ /* 0x000ea2000c1e1900 */
[----:B0-----:R-:W-:Y:S01]  /*cc00*/  ISETP.NE.U32.AND P0, PT, R4, RZ, PT ;  /* 0x000000ff0400720c */ /* 0x001fe20003f05070 */
[----:B------:R-:W-:Y:S01]  /*cc10*/  UMOV UR4, 0xffffffff ;  /* 0xffffffff00047882 */ /* 0x000fe20000000000 */
[----:B------:R-:W-:Y:S01]  /*cc20*/  LOP3.LUT R17, R17, 0xfffffffe, RZ, 0xc0, !PT ;  /* 0xfffffffe11117812 */ /* 0x000fe200078ec0ff */
[----:B------:R-:W0:Y:S01]  /*cc30*/  S2R R16, SR_TID.X ;  /* 0x0000000000107919 */ /* 0x000e220000002100 */
[----:B------:R-:W-:Y:S01]  /*cc40*/  ISETP.NE.AND.EX P1, PT, R5, RZ, PT, P0 ;  /* 0x000000ff0500720c */ /* 0x000fe20003f25300 */
[----:B------:R-:W-:-:S12]  /*cc50*/  VIADD R0, R19, 0xffffffff ;  /* 0xffffffff13007836 */ /* 0x000fd80000000000 */
[----:B------:R-:W-:Y:S02]  /*cc60*/  @P1 LOP3.LUT R17, R17, 0x1, RZ, 0xfc, !PT ;  /* 0x0000000111111812 */ /* 0x000fe400078efcff */
[----:B0-----:R-:W-:-:S04]  /*cc70*/  SHF.R.U32.HI R6, RZ, 0x5, R16 ;  /* 0x00000005ff067819 */ /* 0x001fc80000011610 */
[----:B------:R-:W-:Y:S02]  /*cc80*/  LOP3.LUT R6, R6, 0x3, RZ, 0xc0, !PT ;  /* 0x0000000306067812 */ /* 0x000fe400078ec0ff */
[----:B--2---:R-:W-:Y:S02]  /*cc90*/  SHF.R.S32.HI R19, RZ, 0x1f, R18 ;  /* 0x0000001fff137819 */ /* 0x004fe40000011412 */
[----:B------:R-:W-:Y:S01]  /*cca0*/  SEL R16, R18, RZ, !P1 ;  /* 0x000000ff12107207 */ /* 0x000fe20004800000 */
[----:B------:R-:W-:Y:S06]  /*ccb0*/  BRA.DIV UR4, `(.L_x_3225) ;  /* 0x0000004e04a07947 */ /* 0x000fec000b800000 */
[----:B------:R0:W1:Y:S02]  /*ccc0*/  SHFL.IDX PT, R14, R6, RZ, 0x1f ;  /* 0x00001fff060e7589 */ /* 0x00006400000e0000 */
.L_x_3325:
[----:B------:R2:W-:Y:S01]  /*ccd0*/  STL [R1+0x8], R0 ;  /* 0x0000080001007387 */ /* 0x0005e20000100800 */
[----:B-1----:R-:W-:Y:S02]  /*cce0*/  ISETP.NE.AND P0, PT, R14, RZ, PT ;  /* 0x000000ff0e00720c */ /* 0x002fe40003f05270 */
[----:B------:R-:W-:Y:S02]  /*ccf0*/  PLOP3.LUT P2, PT, PT, PT, PT, 0x8, 0x0 ;  /* 0x000000000000781c */ /* 0x000fe40003f4e170 */
[----:B------:R-:W-:-:S11]  /*cd00*/  LOP3.LUT R17, R17, 0xfffffffd, RZ, 0xc0, !PT ;  /* 0xfffffffd11117812 */ /* 0x000fd600078ec0ff */
[----:B------:R-:W-:Y:S01]  /*cd10*/  @P2 LOP3.LUT R17, R17, 0x2, RZ, 0xfc, !PT ;  /* 0x0000000211112812 */ /* 0x000fe200078efcff */
[----:B--2---:R-:W-:Y:S06]  /*cd20*/  @P0 BRA `(.L_x_3226) ;  /* 0x0000000000ec0947 */ /* 0x004fec0003800000 */
[----:B------:R-:W-:-:S03]  /*cd30*/  UMOV UR4, 0xffffffff ;  /* 0xffffffff00047882 */ /* 0x000fc60000000000 */
[----:B------:R-:W-:Y:S05]  /*cd40*/  BRA.DIV UR4, `(.L_x_3227) ;  /* 0x0000004e049c7947 */ /* 0x000fea000b800000 */
[----:B------:R-:W-:-:S13]  /*cd50*/  ELECT P6, URZ, PT ;  /* 0x00000000003f782f */ /* 0x000fda00038c0000 */
.L_x_3328:
[----:B------:R-:W-:Y:S05]  /*cd60*/  @!P6 BRA `(.L_x_3226) ;  /* 0x0000000000dce947 */ /* 0x000fea0003800000 */
[----:B------:R-:W-:Y:S01]  /*cd70*/  IMAD.MOV.U32 R16, RZ, RZ, R18 ;  /* 0x000000ffff107224 */ /* 0x000fe200078e0012 */
[----:B------:R-:W-:Y:S06]  /*cd80*/  @!P1 BRA `(.L_x_3228) ;  /* 0x0000000000549947 */ /* 0x000fec0003800000 */
[----:B------:R-:W-:Y:S01]  /*cd90*/  IMAD.MOV.U32 R8, RZ, RZ, R0 ;  /* 0x000000ffff087224 */ /* 0x000fe200078e0000 */
[----:B------:R-:W-:Y:S01]  /*cda0*/  ULDC.64 UR4, c[0x0][0x428] ;  /* 0x00010a0000047ab9 */ /* 0x000fe20000000a00 */
[----:B------:R-:W1:Y:S01]  /*cdb0*/  LDC R0, c[0x0][0x43c] ;  /* 0x00010f00ff007b82 */ /* 0x000e620000000800 */
[----:B------:R-:W-:Y:S01]  /*cdc0*/  IMAD R7, R19, UR4, RZ ;  /* 0x0000000413077c24 */ /* 0x000fe2000f8e02ff */
[----:B------:R-:W-:Y:S01]  /*cdd0*/  ULDC.64 UR6, c[0x0][0x208] ;  /* 0x0000820000067ab9 */ /* 0x000fe20000000a00 */
[----:B0-----:R-:W-:Y:S02]  /*cde0*/  IMAD.MOV.U32 R6, RZ, RZ, R8 ;  /* 0x000000ffff067224 */ /* 0x001fe400078e0008 */
        /* <DEDUP_REMOVED lines=13> */
[----:B------:R-:W-:-:S05]  /*cec0*/  IMAD R8, R0, R3, R8 ;  /* 0x0000000300087224 */ /* 0x000fca00078e0208 */
[----:B------:R1:W-:Y:S02]  /*ced0*/  STL [R1+0x8], R8 ;  /* 0x0000080801007387 */ /* 0x0003e40000100800 */
.L_x_3228:
[----:B------:R-:W-:Y:S01]  /*cee0*/  IMAD.MOV.U32 R0, RZ, RZ, 0x1 ;  /* 0x00000001ff007424 */ /* 0x000fe200078e00ff */
[----:B-1----:R-:W1:Y:S04]  /*cef0*/  S2R R8, SR_TID.X ;  /* 0x0000000000087919 */ /* 0x002e680000002100 */
[----:B------:R-:W-:-:S04]  /*cf00*/  SHF.L.U32 R0, R0, 0x1f, RZ ;  /* 0x0000001f00007819 */ /* 0x000fc800000006ff */
[----:B------:R-:W2:Y:S01]  /*cf10*/  SYNCS.PHASECHK.TRANS64.TRYWAIT P0, [UR38+0x38840], R0 ;  /* 0x03884000ff0075a7 */ /* 0x000ea20008000166 */
[----:B-1----:R-:W-:-:S04]  /*cf20*/  LOP3.LUT R2, R8, 0x7f, RZ, 0xc0, !PT ;  /* 0x0000007f08027812 */ /* 0x002fc800078ec0ff */
[----:B------:R-:W-:Y:S01]  /*cf30*/  ISETP.NE.AND P1, PT, R2, RZ, PT ;  /* 0x000000ff0200720c */ /* 0x000fe20003f25270 */
[----:B--2---:R-:W-:-:S12]  /*cf40*/  @!P0 BRA `(.L_x_3229) ;  /* 0x0000004c003c8947 */ /* 0x004fd80003800000 */
.L_x_3329:
[----:B------:R-:W-:Y:S05]  /*cf50*/  @P1 BRA `(.L_x_3230) ;  /* 0x0000000000181947 */ /* 0x000fea0003800000 */
[----:B------:R-:W2:Y:S01]  /*cf60*/  S2R R2, SR_TID.X ;  /* 0x0000000000027919 */ /* 0x000ea20000002100 */
[----:B-1----:R-:W-:-:S04]  /*cf70*/  IMAD.MOV.U32 R0, RZ, RZ, 0x2000 ;  /* 0x00002000ff007424 */ /* 0x002fc800078e00ff */
[----:B------:R3:W-:Y:S01]  /*cf80*/  SYNCS.ARRIVE.TRANS64 RZ, [UR38+0x38830], R0 ;  /* 0x03883000ffff79a7 */ /* 0x0007e20008000026 */
[----:B--2---:R-:W-:-:S13]  /*cf90*/  LOP3.LUT P0, RZ, R2, 0x1f, RZ, 0xc0, !PT ;  /* 0x0000001f02ff7812 */ /* 0x004fda000780c0ff */
[----:B---3--:R-:W-:Y:S05]  /*cfa0*/  @!P0 BRA `(.L_x_3230) ;  /* 0x0000000000048947 */ /* 0x008fea0003800000 */
[----:B------:R-:W-:Y:S01]  /*cfb0*/  BPT.TRAP 0x1 ;  /* 0x000000040000795c */ /* 0x000fe20000300000 */
.L_x_3230:
[----:B-1----:R-:W2:Y:S01]  /*cfc0*/  LDL R0, [R1+0x8] ;  /* 0x0000080001007983 */ /* 0x002ea20000100800 */
[----:B------:R-:W-:Y:S01]  /*cfd0*/  ULDC.64 UR4, c[0x0][0x198] ;  /* 0x0000660000047ab9 */ /* 0x000fe20000000a00 */
[----:B-----5:R-:W-:Y:S01]  /*cfe0*/  R2UR UR13, R16 ;  /* 0x00000000100d72ca */ /* 0x020fe200000e0000 */
[----:B------:R-:W-:Y:S01]  /*cff0*/  UIADD3 UR4, UP0, UR4, 0x370, URZ ;  /* 0x0000037004047890 */ /* 0x000fe2000ff1e03f */
[----:B------:R-:W-:Y:S01]  /*d000*/  PLOP3.LUT P0, PT, PT, PT, PT, 0x80, 0x0 ;  /* 0x000000000000781c */ /* 0x000fe20003f0f070 */
[----:B------:R-:W-:Y:S01]  /*d010*/  UIADD3 UR8, UR38, 0x22400, URZ ;  /* 0x0002240026087890 */ /* 0x000fe2000fffe03f */
[----:B------:R-:W-:Y:S01]  /*d020*/  LOP3.LUT R17, R17, 0xfffffffd, RZ, 0xc0, !PT ;  /* 0xfffffffd11117812 */ /* 0x000fe200078ec0ff */
[----:B------:R-:W-:Y:S02]  /*d030*/  UIADD3 UR9, UR38, 0x38830, URZ ;  /* 0x0003883026097890 */ /* 0x000fe4000fffe03f */
[----:B------:R-:W-:Y:S01]  /*d040*/  UIADD3.X UR5, URZ, UR5, URZ, UP0, !UPT ;  /* 0x000000053f057290 */ /* 0x000fe200087fe43f */
[----:B------:R-:W-:Y:S01]  /*d050*/  UMOV UR6, 0x0 ;  /* 0x0000000000067882 */ /* 0x000fe20000000000 */
[----:B------:R-:W-:Y:S01]  /*d060*/  UMOV UR7, 0x14f00000 ;  /* 0x14f0000000077882 */ /* 0x000fe20000000000 */
[----:B------:R-:W-:Y:S01]  /*d070*/  UMOV UR10, URZ ;  /* 0x0000003f000a7c82 */ /* 0x000fe20008000000 */
[----:B------:R-:W-:-:S04]  /*d080*/  UMOV UR12, UR36 ;  /* 0x00000024000c7c82 */ /* 0x000fc80008000000 */
[----:B------:R-:W-:Y:S02]  /*d090*/  @P0 LOP3.LUT R17, R17, 0x2, RZ, 0xfc, !PT ;  /* 0x0000000211110812 */ /* 0x000fe400078efcff */
[----:B--2---:R-:W-:-:S13]  /*d0a0*/  R2UR UR11, R0 ;  /* 0x00000000000b72ca */ /* 0x004fda00000e0000 */
[----:B------:R-:W-:-:S09]  /*d0b0*/  USHF.L.U32 UR11, UR11, 0x6, URZ ;  /* 0x000000060b0b7899 */ /* 0x000fd2000800063f */
[----:B------:R1:W-:Y:S02]  /*d0c0*/  UTMALDG.4D [UR8], [UR4], desc[UR6] ;  /* 0x00000608040075b4 */ /* 0x0003e40008019000 */
[----:B-1----:R-:W-:Y:S01]  /*d0d0*/  NOP ;  /* 0x0000000000007918 */ /* 0x002fe20000000000 */
.L_x_3226:
[----:B------:R-:W-:Y:S05]  /*d0e0*/  WARPSYNC.ALL ;  /* 0x0000000000007948 */ /* 0x000fea0003800000 */
[----:B------:R-:W-:Y:S01]  /*d0f0*/  UIADD3 UR4, UR38, 0x20400, URZ ;  /* 0x0002040026047890 */ /* 0x000fe2000fffe03f */
[----:B------:R-:W-:Y:S01]  /*d100*/  BAR.SYNC.DEFER_BLOCKING 0x8, 0x100 ;  /* 0x0204000000007b1d */ /* 0x000fe20000010000 */
[----:B------:R-:W-:Y:S02]  /*d110*/  USHF.R.S32.HI UR42, URZ, 0x1f, UR36 ;  /* 0x0000001f3f2a7899 */ /* 0x000fe40008011424 */
[----:B------:R-:W-:Y:S02]  /*d120*/  ULOP3.LUT UP0, URZ, UR4, 0x3ff, URZ, 0xc0, !UPT ;  /* 0x000003ff043f7892 */ /* 0x000fe4000f80c03f */
[----:B------:R-:W-:-:S04]  /*d130*/  USHF.R.S32.HI UR45, URZ, 0x1f, UR44 ;  /* 0x0000001f3f2d7899 */ /* 0x000fc8000801142c */
        /* <DEDUP_REMOVED lines=9> */
[----:B0-----:R-:W-:Y:S02]  /*d1d0*/  IMAD.U32 R6, RZ, RZ, UR6 ;  /* 0x00000006ff067e24 */ /* 0x001fe4000f8e00ff */
        /* <DEDUP_REMOVED lines=8> */
.L_x_3231:
[----:B------:R-:W1:Y:S01]  /*d260*/  LDC R7, c[0x0][0x448] ;  /* 0x00011200ff077b82 */ /* 0x000e620000000800 */
[----:B------:R-:W2:Y:S01]  /*d270*/  S2R R13, SR_TID.X ;  /* 0x00000000000d7919 */ /* 0x000ea20000002100 */
[----:B------:R-:W-:Y:S02]  /*d280*/  ULDC.64 UR8, c[0x0][0x2d8] ;  /* 0x0000b60000087ab9 */ /* 0x000fe40000000a00 */
[----:B------:R-:W-:Y:S01]  /*d290*/  UIMAD UR6, UR42, UR8, URZ ;  /* 0x000000082a0672a4 */ /* 0x000fe2000f8e023f */
[----:B------:R-:W3:Y:S01]  /*d2a0*/  S2R R12, SR_CTAID.X ;  /* 0x00000000000c7919 */ /* 0x000ee20000002500 */
[----:B------:R-:W-:Y:S02]  /*d2b0*/  UIMAD.WIDE.U32 UR4, UR36, UR8, URZ ;  /* 0x00000008240472a5 */ /* 0x000fe4000f8e003f */
[----:B------:R-:W-:-:S03]  /*d2c0*/  UIMAD UR6, UR36, UR9, UR6 ;  /* 0x00000009240672a4 */ /* 0x000fc6000f8e0206 */
[----:B------:R-:W-:Y:S01]  /*d2d0*/  ULDC.64 UR8, c[0x0][0x2e0] ;  /* 0x0000b80000087ab9 */ /* 0x000fe20000000a00 */
[----:B------:R-:W-:Y:S02]  /*d2e0*/  UIADD3 UR5, UR5, UR6, URZ ;  /* 0x0000000605057290 */ /* 0x000fe4000fffe03f */
[----:B------:R-:W-:Y:S02]  /*d2f0*/  UIMAD UR7, UR45, UR8, URZ ;  /* 0x000000082d0772a4 */ /* 0x000fe4000f8e023f */
[----:B------:R-:W-:Y:S02]  /*d300*/  UIMAD.WIDE.U32 UR4, UR44, UR8, UR4 ;  /* 0x000000082c0472a5 */ /* 0x000fe4000f8e0004 */
[----:B------:R-:W-:-:S04]  /*d310*/  UIMAD UR6, UR44, UR9, UR7 ;  /* 0x000000092c0672a4 */ /* 0x000fc8000f8e0207 */
[----:B------:R-:W-:Y:S01]  /*d320*/  IMAD.U32 R4, RZ, RZ, UR4 ;  /* 0x00000004ff047e24 */ /* 0x000fe2000f8e00ff */
[----:B------:R-:W-:Y:S01]  /*d330*/  UIADD3 UR6, UR5, UR6, URZ ;  /* 0x0000000605067290 */ /* 0x000fe2000fffe03f */
[----:B-1----:R-:W-:Y:S02]  /*d340*/  ISETP.NE.AND P0, PT, R7, 0x1, PT ;  /* 0x000000010700780c */ /* 0x002fe40003f05270 */
[----:B------:R-:W-:Y:S01]  /*d350*/  IMAD.MOV.U32 R2, RZ, RZ, R4 ;  /* 0x000000ffff027224 */ /* 0x000fe200078e0004 */
[C---:B--2---:R-:W-:Y:S01]  /*d360*/  LOP3.LUT R8, R13.reuse, 0x7f, RZ, 0xc0, !PT ;  /* 0x0000007f0d087812 */ /* 0x044fe200078ec0ff */
[----:B------:R-:W-:-:S09]  /*d370*/  IMAD.SHL.U32 R3, R13, 0x10, RZ ;  /* 0x000000100d037824 */ /* 0x000fd200078e00ff */
[----:B------:R-:W1:Y:S01]  /*d380*/  @P0 LDC R0, c[0x0][0x44c] ;  /* 0x00011300ff000b82 */ /* 0x000e620000000800 */
[----:B0-----:R-:W-:-:S04]  /*d390*/  SHF.R.U32.HI R6, RZ, 0x3, R8 ;  /* 0x00000003ff067819 */ /* 0x001fc80000011608 */
[----:B------:R-:W-:-:S03]  /*d3a0*/  LOP3.LUT R3, R6, 0x70, R3, 0xf8, !PT ;  /* 0x0000007006037812 */ /* 0x000fc600078ef803 */
[----:B------:R-:W0:Y:S02]  /*d3b0*/  @P0 LDC R5, c[0x0][0x450] ;  /* 0x00011400ff050b82 */ /* 0x000e240000000800 */
[----:B---3--:R-:W-:Y:S02]  /*d3c0*/  IMAD R10, R12, 0x40, R3 ;  /* 0x000000400c0a7824 */ /* 0x008fe400078e0203 */
[----:B------:R-:W-:Y:S02]  /*d3d0*/  IMAD.U32 R3, RZ, RZ, UR6 ;  /* 0x00000006ff037e24 */ /* 0x000fe4000f8e00ff */
[----:B------:R-:W-:Y:S02]  /*d3e0*/  IMAD.MOV.U32 R9, RZ, RZ, R10 ;  /* 0x000000ffff097224 */ /* 0x000fe400078e000a */
[----:B-1----:R-:W-:-:S05]  /*d3f0*/  @P0 IMAD.HI.U32 R0, R10, R0, RZ ;  /* 0x000000000a000227 */ /* 0x002fca00078e00ff */
[----:B0-----:R-:W-:Y:S01]  /*d400*/  @P0 SHF.R.U32.HI R9, RZ, R5, R0 ;  /* 0x00000005ff090219 */ /* 0x001fe20000011600 */
[----:B------:R-:W-:Y:S01]  /*d410*/  IMAD.U32 R5, RZ, RZ, UR5 ;  /* 0x00000005ff057e24 */ /* 0x000fe2000f8e00ff */
[----:B------:R-:W-:Y:S02]  /*d420*/  ULDC.64 UR4, c[0x0][0x2d0] ;  /* 0x0000b40000047ab9 */ /* 0x000fe40000000a00 */
[--C-:B------:R-:W-:Y:S01]  /*d430*/  SHF.R.S32.HI R0, RZ, 0x1f, R9.reuse ;  /* 0x0000001fff007819 */ /* 0x100fe20000011409 */
[----:B------:R-:W-:Y:S02]  /*d440*/  IMAD.MOV R4, RZ, RZ, -R9 ;  /* 0x000000ffff047224 */ /* 0x000fe400078e0a09 */
[----:B------:R-:W-:-:S04]  /*d450*/  IMAD.WIDE.U32 R2, R9, UR4, R2 ;  /* 0x0000000409027c25 */ /* 0x000fc8000f8e0002 */
[----:B------:R-:W-:Y:S02]  /*d460*/  IMAD R0, R0, UR4, RZ ;  /* 0x0000000400007c24 */ /* 0x000fe4000f8e02ff */
[----:B------:R-:W-:Y:S02]  /*d470*/  IMAD R5, R7, R4, R10 ;  /* 0x0000000407057224 */ /* 0x000fe400078e020a */
[----:B------:R-:W-:Y:S01]  /*d480*/  IMAD R11, R9, UR5, R0 ;  /* 0x00000005090b7c24 */ /* 0x000fe2000f8e0200 */
[----:B------:R-:W-:Y:S02]  /*d490*/  ULDC.64 UR4, c[0x0][0x2c8] ;  /* 0x0000b20000047ab9 */ /* 0x000fe40000000a00 */
[----:B------:R-:W-:Y:S01]  /*d4a0*/  SHF.R.S32.HI R0, RZ, 0x1f, R5 ;  /* 0x0000001fff007819 */ /* 0x000fe20000011405 */
[----:B------:R-:W-:-:S04]  /*d4b0*/  IMAD.IADD R3, R3, 0x1, R11 ;  /* 0x0000000103037824 */ /* 0x000fc800078e020b */
[----:B------:R-:W-:Y:S02]  /*d4c0*/  IMAD R0, R0, UR4, RZ ;  /* 0x0000000400007c24 */ /* 0x000fe4000f8e02ff */
[----:B------:R-:W-:-:S04]  /*d4d0*/  IMAD.WIDE.U32 R2, R5, UR4, R2 ;  /* 0x0000000405027c25 */ /* 0x000fc8000f8e0002 */
[----:B------:R-:W-:Y:S01]  /*d4e0*/  IMAD R9, R5, UR5, R0 ;  /* 0x0000000505097c24 */ /* 0x000fe2000f8e0200 */
[----:B------:R-:W-:Y:S02]  /*d4f0*/  ULDC.64 UR4, c[0x0][0x280] ;  /* 0x0000a00000047ab9 */ /* 0x000fe40000000a00 */
[----:B------:R-:W-:Y:S01]  /*d500*/  LEA R0, P0, R2, UR4, 0x1 ;  /* 0x0000000402007c11 */ /* 0x000fe2000f8008ff */
[----:B------:R-:W-:Y:S01]  /*d510*/  IMAD.IADD R3, R3, 0x1, R9 ;  /* 0x0000000103037824 */ /* 0x000fe200078e0209 */
[----:B------:R-:W-:-:S04]  /*d520*/  ULDC UR4, c[0x0][0x2b8] ;  /* 0x0000ae0000047ab9 */ /* 0x000fc80000000800 */
[----:B------:R-:W-:Y:S01]  /*d530*/  LEA.HI.X R3, R2, UR5, R3, 0x1, P0 ;  /* 0x0000000502037c11 */ /* 0x000fe200080f0c03 */
[----:B------:R-:W-:-:S05]  /*d540*/  IMAD.SHL.U32 R2, R13, 0x8, RZ ;  /* 0x000000080d027824 */ /* 0x000fca00078e00ff */
[C---:B------:R-:W-:Y:S02]  /*d550*/  LOP3.LUT R10, R2.reuse, 0x38, RZ, 0xc0, !PT ;  /* 0x00000038020a7812 */ /* 0x040fe400078ec0ff */
[----:B------:R-:W-:Y:S02]  /*d560*/  LOP3.LUT R2, R2, 0x1f8, RZ, 0xc0, !PT ;  /* 0x000001f802027812 */ /* 0x000fe400078ec0ff */
[----:B------:R-:W-:Y:S01]  /*d570*/  ISETP.GE.AND P0, PT, R10, UR4, PT ;  /* 0x000000040a007c0c */ /* 0x000fe2000bf06270 */
[----:B------:R-:W-:Y:S01]  /*d580*/  UMOV UR4, 0xffffffff ;  /* 0xffffffff00047882 */ /* 0x000fe20000000000 */
[----:B------:R-:W-:Y:S01]  /*d590*/  LOP3.LUT R5, R2, 0x38, R13, 0x78, !PT ;  /* 0x0000003802057812 */ /* 0x000fe200078e780d */
[----:B------:R-:W-:-:S05]  /*d5a0*/  IMAD.SHL.U32 R2, R8, 0x8, RZ ;  /* 0x0000000808027824 */ /* 0x000fca00078e00ff */
[----:B------:R-:W-:Y:S01]  /*d5b0*/  LOP3.LUT R8, R5, 0x200, R2, 0xf8, !PT ;  /* 0x0000020005087812 */ /* 0x000fe200078ef802 */
[----:B------:R-:W-:Y:S06]  /*d5c0*/  BRA.DIV UR4, `(.L_x_3232) ;  /* 0x0000004604b47947 */ /* 0x000fec000b800000 */
[----:B------:R-:W0:Y:S01]  /*d5d0*/  S2R R4, SR_CTAID.X ;  /* 0x0000000000047919 */ /* 0x000e220000002500 */
[----:B------:R-:W-:Y:S01]  /*d5e0*/  ULDC UR4, c[0x0][0x288] ;  /* 0x0000a20000047ab9 */ /* 0x000fe20000000800 */
[----:B------:R-:W-:Y:S01]  /*d5f0*/  ULDC.64 UR6, c[0x0][0x208] ;  /* 0x0000820000067ab9 */ /* 0x000fe20000000a00 */
[----:B------:R-:W-:Y:S01]  /*d600*/  IMAD R2, R7, UR4, RZ ;  /* 0x0000000407027c24 */ /* 0x000fe2000f8e02ff */
[----:B------:R-:W1:Y:S01]  /*d610*/  SHFL.IDX PT, R14, R0, RZ, 0x181f ;  /* 0x00181fff000e7589 */ /* 0x000e6200000e0000 */
[----:B0-----:R-:W-:-:S03]  /*d620*/  IMAD R11, R4, 0x40, R6 ;  /* 0x00000040040b7824 */ /* 0x001fc600078e0206 */
[----:B------:R-:W0:Y:S01]  /*d630*/  SHFL.IDX PT, R4, R3, RZ, 0x181f ;  /* 0x00181fff03047589 */ /* 0x000e2200000e0000 */
[C---:B------:R-:W-:Y:S01]  /*d640*/  VIADD R12, R11.reuse, 0x10 ;  /* 0x000000100b0c7836 */ /* 0x040fe20000000000 */
[----:B------:R-:W-:Y:S02]  /*d650*/  ISETP.GE.AND P1, PT, R11, R2, PT ;  /* 0x000000020b00720c */ /* 0x000fe40003f26270 */
[----:B------:R-:W-:Y:S04]  /*d660*/  STL [R1+0x4], R11 ;  /* 0x0000040b01007387 */ /* 0x000fe80000100800 */
[----:B------:R-:W-:Y:S07]  /*d670*/  STL [R1+0xc], R12 ;  /* 0x00000c0c01007387 */ /* 0x000fee0000100800 */
[----:B-1----:R-:W-:-:S02]  /*d680*/  @!P1 LEA R14, P2, R10, R14, 0x1 ;  /* 0x0000000e0a0e9211 */ /* 0x002fc400078408ff */
[----:B------:R-:W-:-:S03]  /*d690*/  @!P1 LEA R9, R8, UR38, 0x1 ;  /* 0x0000002608099c11 */ /* 0x000fc6000f8e08ff */
[----:B0-----:R-:W-:Y:S02]  /*d6a0*/  @!P1 IMAD.X R5, RZ, RZ, R4, P2 ;  /* 0x000000ffff059224 */ /* 0x001fe400010e0604 */
[----:B------:R-:W-:Y:S02]  /*d6b0*/  @!P1 IMAD.MOV.U32 R4, RZ, RZ, R14 ;  /* 0x000000ffff049224 */ /* 0x000fe400078e000e */
[----:B------:R-:W0:Y:S04]  /*d6c0*/  SHFL.IDX PT, R14, R0, 0x1, 0x181f ;  /* 0x00381f00000e7f89 */ /* 0x000e2800000e0000 */
[----:B------:R1:W-:Y:S01]  /*d6d0*/  @!P1 LDGSTS.E.BYPASS.LTC128B.128 [R9+0x20400], desc[UR6][R4.64], !P0 ;  /* 0x2040000004099fae */ /* 0x0003e2000c101d46 */
[----:B------:R-:W-:-:S03]  /*d6e0*/  ISETP.GE.AND P1, PT, R12, R2, PT ;  /* 0x000000020c00720c */ /* 0x000fc60003f26270 */
[----:B-1----:R-:W1:Y:S01]  /*d6f0*/  SHFL.IDX PT, R4, R3, 0x1, 0x181f ;  /* 0x00381f0003047f89 */ /* 0x002e6200000e0000 */
[----:B------:R-:W-:-:S09]  /*d700*/  VIADD R9, R11, 0x20 ;  /* 0x000000200b097836 */ /* 0x000fd20000000000 */
[----:B------:R-:W-:Y:S01]  /*d710*/  @!P1 LEA R7, R8, UR38, 0x1 ;  /* 0x0000002608079c11 */ /* 0x000fe2000f8e08ff */
[----:B------:R-:W-:Y:S01]  /*d720*/  STL [R1+0x10], R9 ;  /* 0x0000100901007387 */ /* 0x000fe20000100800 */
[----:B0-----:R-:W-:-:S03]  /*d730*/  @!P1 LEA R6, P2, R10, R14, 0x1 ;  /* 0x0000000e0a069211 */ /* 0x001fc600078408ff */
[----:B------:R-:W0:Y:S02]  /*d740*/  SHFL.IDX PT, R14, R0, 0x2, 0x181f ;  /* 0x00581f00000e7f89 */ /* 0x000e2400000e0000 */
[----:B-1----:R-:W-:Y:S02]  /*d750*/  @!P1 IMAD.X R5, RZ, RZ, R4, P2 ;  /* 0x000000ffff059224 */ /* 0x002fe400010e0604 */
[----:B------:R-:W-:-:S05]  /*d760*/  @!P1 IMAD.MOV.U32 R4, RZ, RZ, R6 ;  /* 0x000000ffff049224 */ /* 0x000fca00078e0006 */
[----:B------:R1:W-:Y:S01]  /*d770*/  @!P1 LDGSTS.E.BYPASS.LTC128B.128 [R7+0x20c00], desc[UR6][R4.64], !P0 ;  /* 0x20c0000004079fae */ /* 0x0003e2000c101d46 */
[----:B------:R-:W-:-:S03]  /*d780*/  ISETP.GE.AND P1, PT, R9, R2, PT ;  /* 0x000000020900720c */ /* 0x000fc60003f26270 */
[----:B-1----:R-:W1:Y:S10]  /*d790*/  SHFL.IDX PT, R4, R3, 0x2, 0x181f ;  /* 0x00581f0003047f89 */ /* 0x002e7400000e0000 */
[----:B0-----:R-:W-:-:S02]  /*d7a0*/  @!P1 LEA R5, P2, R10, R14, 0x1 ;  /* 0x0000000e0a059211 */ /* 0x001fc400078408ff */
[----:B------:R-:W-:Y:S01]  /*d7b0*/  @!P1 LEA R6, R8, UR38, 0x1 ;  /* 0x0000002608069c11 */ /* 0x000fe2000f8e08ff */
[----:B------:R-:W0:Y:S04]  /*d7c0*/  SHFL.IDX PT, R3, R3, 0x3, 0x181f ;  /* 0x00781f0003037f89 */ /* 0x000e2800000e0000 */
[----:B------:R2:W3:Y:S01]  /*d7d0*/  SHFL.IDX PT, R14, R0, 0x3, 0x181f ;  /* 0x00781f00000e7f89 */ /* 0x0004e200000e0000 */
[----:B-1----:R-:W-:-:S05]  /*d7e0*/  @!P1 IMAD.X R4, RZ, RZ, R4, P2 ;  /* 0x000000ffff049224 */ /* 0x002fca00010e0604 */
[----:B------:R-:W-:-:S04]  /*d7f0*/  @!P1 LOP3.LUT R5, R5, R4, RZ, 0x3c, !PT ;  /* 0x0000000405059212 */ /* 0x000fc800078e3cff */
[----:B------:R-:W-:-:S04]  /*d800*/  @!P1 LOP3.LUT R4, R5, R4, RZ, 0x3c, !PT ;  /* 0x0000000405049212 */ /* 0x000fc800078e3cff */
[----:B------:R-:W-:-:S05]  /*d810*/  @!P1 LOP3.LUT R5, R5, R4, RZ, 0x3c, !PT ;  /* 0x0000000405059212 */ /* 0x000fca00078e3cff */
[----:B0--3--:R2:W-:Y:S02]  /*d820*/  @!P1 LDGSTS.E.BYPASS.LTC128B.128 [R6+0x21400], desc[UR6][R4.64], !P0 ;  /* 0x2140000004069fae */ /* 0x0095e4000c101d46 */
.L_x_3338:
[----:B--2---:R-:W2:Y:S01]  /*d830*/  LDL R0, [R1+0x4] ;  /* 0x0000040001007983 */ /* 0x004ea20000100800 */
[----:B------:R-:W-:Y:S01]  /*d840*/  ULDC.64 UR4, c[0x0][0x208] ;  /* 0x0000820000047ab9 */ /* 0x000fe20000000a00 */
[----:B--2---:R-:W-:-:S05]  /*d850*/  VIADD R0, R0, 0x30 ;  /* 0x0000003000007836 */ /* 0x004fca0000000000 */
[----:B------:R-:W-:Y:S01]  /*d860*/  ISETP.GE.AND P1, PT, R0, R2, PT ;  /* 0x000000020000720c */ /* 0x000fe20003f26270 */
[----:B------:R0:W-:-:S12]  /*d870*/  STL [R1+0x20], R0 ;  /* 0x0000200001007387 */ /* 0x0001d80000100800 */
[----:B------:R-:W-:Y:S02]  /*d880*/  @!P1 LEA R2, P2, R10, R14, 0x1 ;  /* 0x0000000e0a029211 */ /* 0x000fe400078408ff */
[----:B------:R-:W-:-:S03]  /*d890*/  @!P1 LEA R5, R8, UR38, 0x1 ;  /* 0x0000002608059c11 */ /* 0x000fc6000f8e08ff */
[----:B------:R-:W-:-:S05]  /*d8a0*/  @!P1 IMAD.X R3, RZ, RZ, R3, P2 ;  /* 0x000000ffff039224 */ /* 0x000fca00010e0603 */
[----:B------:R-:W-:Y:S01]  /*d8b0*/  @!PT LDS RZ, [RZ] ;  /* 0x00000000fffff984 */ /* 0x000fe20000000800 */
[----:B------:R-:W-:Y:S01]  /*d8c0*/  @!PT LDS RZ, [RZ] ;  /* 0x00000000fffff984 */ /* 0x000fe20000000800 */
[----:B------:R-:W-:Y:S01]  /*d8d0*/  @!PT LDS RZ, [RZ] ;  /* 0x00000000fffff984 */ /* 0x000fe20000000800 */
[----:B------:R1:W-:Y:S01]  /*d8e0*/  @!P1 LDGSTS.E.BYPASS.LTC128B.128 [R5+0x21c00], desc[UR4][R2.64], !P0 ;  /* 0x21c0000002059fae */ /* 0x0003e2000c101d44 */
[----:B------:R-:W-:Y:S01]  /*d8f0*/  NOP ;  /* 0x0000000000007918 */ /* 0x000fe20000000000 */
[----:B------:R-:W-:Y:S02]  /*d900*/  SYNCS.ARRIVE.TRANS64.RED.A0T1 RZ, [UR38+0x38800], RZ ;  /* 0x038800ffffff79a7 */ /* 0x000fe40008200426 */
[----:B------:R-:W-:Y:S01]  /*d910*/  ARRIVES.LDGSTSBAR.64.TRANSCNT [UR38+0x38800] ;  /* 0x03880000ff0079b0 */ /* 0x000fe20008000aa6 */
[----:B-1----:R-:W0:Y:S01]  /*d920*/  LDC.64 R2, c[0x0][0x3d8] ;  /* 0x0000f600ff027b82 */ /* 0x002e220000000a00 */
[----:B------:R-:W-:Y:S01]  /*d930*/  NOP ;  /* 0x0000000000007918 */ /* 0x000fe20000000000 */
[C---:B0-----:R-:W-:Y:S01]  /*d940*/  IMAD R0, R2.reuse, UR42, RZ ;  /* 0x0000002a02007c24 */ /* 0x041fe2000f8e02ff */
[----:B------:R-:W-:Y:S01]  /*d950*/  UIADD3 UR4, UR38, 0x26400, URZ ;  /* 0x0002640026047890 */ /* 0x000fe2000fffe03f */
[----:B------:R-:W-:Y:S01]  /*d960*/  IMAD.WIDE.U32 R4, R2, UR36, RZ ;  /* 0x0000002402047c25 */ /* 0x000fe2000f8e00ff */
[----:B------:R-:W-:Y:S02]  /*d970*/  SYNCS.ARRIVE.TRANS64.A1T0 RZ, [UR38+0x38800], RZ ;  /* 0x038800ffffff79a7 */ /* 0x000fe40008100026 */
[----:B------:R-:W-:Y:S01]  /*d980*/  ULOP3.LUT UP0, URZ, UR4, 0x3ff, URZ, 0xc0, !UPT ;  /* 0x000003ff043f7892 */ /* 0x000fe2000f80c03f */
[----:B------:R-:W-:Y:S01]  /*d990*/  IMAD R0, R3, UR36, R0 ;  /* 0x0000002403007c24 */ /* 0x000fe2000f8e0200 */
[----:B------:R0:W-:Y:S03]  /*d9a0*/  STL.64 [R1+0x18], R4 ;  /* 0x0000180401007387 */ /* 0x0001e60000100a00 */
[----:B------:R-:W-:Y:S01]  /*d9b0*/  IMAD.IADD R0, R5, 0x1, R0 ;  /* 0x0000000105007824 */ /* 0x000fe200078e0200 */
[----:B------:R-:W-:-:S04]  /*d9c0*/  PLOP3.LUT P0, PT, PT, PT, UP0, 0x80, 0x0 ;  /* 0x000000000000781c */ /* 0x000fc80003f0f008 */
[----:B------:R0:W-:Y:S09]  /*d9d0*/  STL [R1+0x24], R0 ;  /* 0x0000240001007387 */ /* 0x0001f20000100800 */
[----:B------:R-:W-:Y:S05]  /*d9e0*/  @!P0 BRA `(.L_x_3233) ;  /* 0x0000000000408947 */ /* 0x000fea0003800000 */
[----:B------:R-:W-:Y:S01]  /*d9f0*/  MOV R2, 0x0 ;  /* 0x0000000000027802 */ /* 0x000fe20000000f00 */
[----:B------:R-:W-:Y:S01]  /*da00*/  ULDC.64 UR6, c[0x4][0x118] ;  /* 0x0100460000067ab9 */ /* 0x000fe20000000a00 */
[----:B------:R-:W-:Y:S01]  /*da10*/  ULDC.64 UR8, c[0x4][0x120] ;  /* 0x0100480000087ab9 */ /* 0x000fe20000000a00 */
[----:B------:R-:W-:Y:S01]  /*da20*/  ULDC.64 UR4, c[0x4][0x60] ;  /* 0x0100180000047ab9 */ /* 0x000fe20000000a00 */
[----:B0-----:R-:W-:Y:S02]  /*da30*/  IMAD.U32 R4, RZ, RZ, UR6 ;  /* 0x00000006ff047e24 */ /* 0x001fe4000f8e00ff */
        /* <DEDUP_REMOVED lines=11> */
.L_x_3233:
[----:B------:R-:W2:Y:S01]  /*daf0*/  LDL.LU.64 R6, [R1+0x18] ;  /* 0x0000180001067983 */ /* 0x000ea20000300a00 */
[----:B------:R-:W-:-:S03]  /*db00*/  ULDC.64 UR8, c[0x0][0x3e0] ;  /* 0x0000f80000087ab9 */ /* 0x000fc60000000a00 */
[----:B------:R-:W3:Y:S01]  /*db10*/  LDL.LU R2, [R1+0x24] ;  /* 0x0000240001027983 */ /* 0x000ee20000300800 */
[----:B0-----:R-:W0:Y:S01]  /*db20*/  S2R R4, SR_TID.X ;  /* 0x0000000000047919 */ /* 0x001e220000002100 */
[----:B------:R-:W1:Y:S01]  /*db30*/  S2R R0, SR_CTAID.X ;  /* 0x0000000000007919 */ /* 0x000e620000002500 */
[C---:B0-----:R-:W-:Y:S01]  /*db40*/  LOP3.LUT R3, R4.reuse, 0x7f, RZ, 0xc0, !PT ;  /* 0x0000007f04037812 */ /* 0x041fe200078ec0ff */
[----:B------:R-:W-:-:S03]  /*db50*/  IMAD.SHL.U32 R15, R4, 0x10, RZ ;  /* 0x00000010040f7824 */ /* 0x000fc600078e00ff */
[----:B------:R-:W-:-:S04]  /*db60*/  SHF.R.U32.HI R4, RZ, 0x3, R3 ;  /* 0x00000003ff047819 */ /* 0x000fc80000011603 */
[----:B------:R-:W-:-:S05]  /*db70*/  LOP3.LUT R4, R4, 0x70, R15, 0xf8, !PT ;  /* 0x0000007004047812 */ /* 0x000fca00078ef80f */
[----:B-1----:R-:W-:Y:S01]  /*db80*/  IMAD R4, R0, 0x40, R4 ;  /* 0x0000004000047824 */ /* 0x002fe200078e0204 */
[----:B------:R-:W0:Y:S01]  /*db90*/  S2R R8, SR_TID.X ;  /* 0x0000000000087919 */ /* 0x000e220000002100 */
[----:B------:R-:W-:-:S04]  /*dba0*/  UIMAD UR6, UR45, UR8, URZ ;  /* 0x000000082d0672a4 */ /* 0x000fc8000f8e023f */
[----:B------:R-:W-:Y:S01]  /*dbb0*/  UIMAD UR6, UR44, UR9, UR6 ;  /* 0x000000092c0672a4 */ /* 0x000fe2000f8e0206 */
[----:B0-----:R-:W-:-:S05]  /*dbc0*/  IMAD.SHL.U32 R10, R8, 0x8, RZ ;  /* 0x00000008080a7824 */ /* 0x001fca00078e00ff */
[----:B------:R-:W-:Y:S02]  /*dbd0*/  LOP3.LUT R10, R10, 0x38, RZ, 0xc0, !PT ;  /* 0x000000380a0a7812 */ /* 0x000fe400078ec0ff */
[----:B------:R-:W-:Y:S02]  /*dbe0*/  LOP3.LUT R17, R17, 0xfffffff7, RZ, 0xc0, !PT ;  /* 0xfffffff711117812 */ /* 0x000fe400078ec0ff */
[----:B--2---:R-:W-:Y:S02]  /*dbf0*/  R2UR UR5, R7 ;  /* 0x00000000070572ca */ /* 0x004fe400000e0000 */
[----:B------:R-:W0:Y:S01]  /*dc00*/  LDC R7, c[0x0][0x448] ;  /* 0x00011200ff077b82 */ /* 0x000e220000000800 */
[----:B---3--:R-:W-:Y:S02]  /*dc10*/  R2UR UR5, R2 ;  /* 0x00000000020572ca */ /* 0x008fe400000e0000 */
[----:B0-----:R-:W-:-:S13]  /*dc20*/  ISETP.NE.AND P0, PT, R7, 0x1, PT ;  /* 0x000000010700780c */ /* 0x001fda0003f05270 */
[----:B------:R-:W0:Y:S08]  /*dc30*/  @P0 LDC R2, c[0x0][0x44c] ;  /* 0x00011300ff020b82 */ /* 0x000e300000000800 */
[----:B------:R-:W1:Y:S01]  /*dc40*/  @P0 LDC R0, c[0x0][0x450] ;  /* 0x00011400ff000b82 */ /* 0x000e620000000800 */
[----:B------:R-:W-:Y:S01]  /*dc50*/  R2UR UR4, R6 ;  /* 0x00000000060472ca */ /* 0x000fe200000e0000 */
[----:B0-----:R-:W-:-:S04]  /*dc60*/  @P0 IMAD.HI.U32 R3, R4, R2, RZ ;  /* 0x0000000204030227 */ /* 0x001fc800078e00ff */
[----:B------:R-:W-:Y:S01]  /*dc70*/  IMAD.MOV.U32 R2, RZ, RZ, R4 ;  /* 0x000000ffff027224 */ /* 0x000fe200078e0004 */
[----:B-1----:R-:W-:-:S07]  /*dc80*/  @P0 SHF.R.U32.HI R2, RZ, R0, R3 ;  /* 0x00000000ff020219 */ /* 0x002fce0000011603 */
[----:B------:R-:W-:Y:S01]  /*dc90*/  UIMAD.WIDE.U32 UR4, UR44, UR8, UR4 ;  /* 0x000000082c0472a5 */ /* 0x000fe2000f8e0004 */
[--C-:B------:R-:W-:Y:S01]  /*dca0*/  SHF.R.S32.HI R3, RZ, 0x1f, R2.reuse ;  /* 0x0000001fff037819 */ /* 0x100fe20000011402 */
[----:B------:R-:W-:Y:S01]  /*dcb0*/  IMAD.MOV R0, RZ, RZ, -R2 ;  /* 0x000000ffff007224 */ /* 0x000fe200078e0a02 */
[----:B------:R-:W-:Y:S01]  /*dcc0*/  ULDC.64 UR8, c[0x0][0x3d0] ;  /* 0x0000f40000087ab9 */ /* 0x000fe20000000a00 */
[----:B------:R-:W-:Y:S02]  /*dcd0*/  UIADD3 UR5, UR5, UR6, URZ ;  /* 0x0000000605057290 */ /* 0x000fe4000fffe03f */
[----:B------:R-:W-:Y:S02]  /*dce0*/  IMAD R0, R7, R0, R4 ;  /* 0x0000000007007224 */ /* 0x000fe400078e0204 */
[----:B------:R-:W-:Y:S02]  /*dcf0*/  IMAD R5, R3, UR8, RZ ;  /* 0x0000000803057c24 */ /* 0x000fe4000f8e02ff */
[----:B------:R-:W-:Y:S01]  /*dd00*/  IMAD.U32 R3, RZ, RZ, UR8 ;  /* 0x00000008ff037e24 */ /* 0x000fe2000f8e00ff */
[----:B------:R-:W-:Y:S01]  /*dd10*/  SHF.R.S32.HI R4, RZ, 0x1f, R0 ;  /* 0x0000001fff047819 */ /* 0x000fe20000011400 */
[----:B------:R-:W-:-:S02]  /*dd20*/  IMAD R5, R2, UR9, R5 ;  /* 0x0000000902057c24 */ /* 0x000fc4000f8e0205 */
[----:B------:R-:W-:Y:S01]  /*dd30*/  IMAD.WIDE.U32 R2, R2, R3, UR4 ;  /* 0x0000000402027e25 */ /* 0x000fe2000f8e0003 */
[----:B------:R-:W-:-:S03]  /*dd40*/  ULDC.64 UR4, c[0x0][0x3c8] ;  /* 0x0000f20000047ab9 */ /* 0x000fc60000000a00 */
        /* <DEDUP_REMOVED lines=9> */
[----:B------:R-:W-:-:S04]  /*dde0*/  LOP3.LUT R2, R10, 0x40, RZ, 0xfc, !PT ;  /* 0x000000400a027812 */ /* 0x000fc800078efcff */
[----:B------:R-:W-:Y:S02]  /*ddf0*/  ISETP.GE.AND P1, PT, R2, UR4, PT ;  /* 0x0000000402007c0c */ /* 0x000fe4000bf26270 */
[C---:B------:R-:W-:Y:S02]  /*de00*/  LOP3.LUT R2, R10.reuse, 0x80, RZ, 0xfc, !PT ;  /* 0x000000800a027812 */ /* 0x040fe400078efcff */
[----:B------:R-:W-:Y:S02]  /*de10*/  ISETP.GE.AND P3, PT, R10, UR4, PT ;  /* 0x000000040a007c0c */ /* 0x000fe4000bf66270 */
[----:B------:R-:W-:Y:S02]  /*de20*/  ISETP.GE.AND P2, PT, R2, UR4, PT ;  /* 0x0000000402007c0c */ /* 0x000fe4000bf46270 */
[----:B------:R-:W-:Y:S02]  /*de30*/  SEL R2, RZ, 0x1, P3 ;  /* 0x00000001ff027807 */ /* 0x000fe40001800000 */
[----:B------:R-:W-:-:S02]  /*de40*/  SEL R3, RZ, 0x4, P2 ;  /* 0x00000004ff037807 */ /* 0x000fc40001000000 */
[----:B------:R-:W-:-:S04]  /*de50*/  SEL R4, RZ, 0x2, P1 ;  /* 0x00000002ff047807 */ /* 0x000fc80000800000 */
[----:B------:R-:W-:Y:S02]  /*de60*/  IADD3 R2, R3, R4, R2 ;  /* 0x0000000403027210 */ /* 0x000fe40007ffe002 */
[----:B------:R-:W-:-:S04]  /*de70*/  LOP3.LUT R3, R10, 0xc0, RZ, 0xfc, !PT ;  /* 0x000000c00a037812 */ /* 0x000fc800078efcff */
[----:B------:R-:W-:Y:S02]  /*de80*/  ISETP.GE.AND P5, PT, R3, UR4, PT ;  /* 0x0000000403007c0c */ /* 0x000fe4000bfa6270 */
[----:B------:R-:W-:-:S04]  /*de90*/  LOP3.LUT R3, R10, 0x100, RZ, 0xfc, !PT ;  /* 0x000001000a037812 */ /* 0x000fc800078efcff */
[----:B------:R-:W-:Y:S02]  /*dea0*/  ISETP.GE.AND P0, PT, R3, UR4, PT ;  /* 0x0000000403007c0c */ /* 0x000fe4000bf06270 */
[----:B------:R-:W-:Y:S02]  /*deb0*/  SEL R4, RZ, 0x8, P5 ;  /* 0x00000008ff047807 */ /* 0x000fe40002800000 */
[----:B------:R-:W-:-:S04]  /*dec0*/  SEL R3, RZ, 0x10, P0 ;  /* 0x00000010ff037807 */ /* 0x000fc80000000000 */
[----:B------:R-:W-:Y:S02]  /*ded0*/  IADD3 R2, R3, R2, R4 ;  /* 0x0000000203027210 */ /* 0x000fe40007ffe004 */
[C---:B------:R-:W-:Y:S02]  /*dee0*/  LOP3.LUT R3, R10.reuse, 0x180, RZ, 0xfc, !PT ;  /* 0x000001800a037812 */ /* 0x040fe400078efcff */
[----:B------:R-:W-:Y:S02]  /*def0*/  @P1 LOP3.LUT R17, R17, 0x8, RZ, 0xfc, !PT ;  /* 0x0000000811111812 */ /* 0x000fe400078efcff */
[----:B------:R-:W-:Y:S02]  /*df00*/  ISETP.GE.AND P1, PT, R3, UR4, PT ;  /* 0x0000000403007c0c */ /* 0x000fe4000bf26270 */
[----:B------:R-:W-:Y:S02]  /*df10*/  LOP3.LUT R3, R10, 0x140, RZ, 0xfc, !PT ;  /* 0x000001400a037812 */ /* 0x000fe400078efcff */
[----:B------:R-:W-:-:S02]  /*df20*/  SEL R4, RZ, 0x40, P1 ;  /* 0x00000040ff047807 */ /* 0x000fc40000800000 */
[----:B------:R-:W-:Y:S02]  /*df30*/  LOP3.LUT R17, R17, 0xfffffffb, RZ, 0xc0, !PT ;  /* 0xfffffffb11117812 */ /* 0x000fe400078ec0ff */
[----:B------:R-:W-:Y:S02]  /*df40*/  ISETP.GE.AND P1, PT, R3, UR4, PT ;  /* 0x0000000403007c0c */ /* 0x000fe4000bf26270 */
[----:B------:R-:W-:Y:S02]  /*df50*/  LOP3.LUT R17, R17, 0xffffffef, RZ, 0xc0, !PT ;  /* 0xffffffef11117812 */ /* 0x000fe400078ec0ff */
[----:B------:R-:W-:Y:S02]  /*df60*/  SEL R3, RZ, 0x20, P1 ;  /* 0x00000020ff037807 */ /* 0x000fe40000800000 */
[----:B------:R-:W-:Y:S02]  /*df70*/  @P3 LOP3.LUT R17, R17, 0x10, RZ, 0xfc, !PT ;  /* 0x0000001011113812 */ /* 0x000fe400078efcff */
[----:B------:R-:W-:-:S02]  /*df80*/  IADD3 R4, R4, R2, R3 ;  /* 0x0000000204047210 */ /* 0x000fc40007ffe003 */
[----:B------:R-:W-:Y:S02]  /*df90*/  LOP3.LUT R2, R10, 0x1c0, RZ, 0xfc, !PT ;  /* 0x000001c00a027812 */ /* 0x000fe400078efcff */
[----:B------:R-:W-:Y:S02]  /*dfa0*/  @P2 LOP3.LUT R17, R17, 0x4, RZ, 0xfc, !PT ;  /* 0x0000000411112812 */ /* 0x000fe400078efcff */
[----:B------:R-:W-:Y:S01]  /*dfb0*/  ISETP.GE.AND P2, PT, R2, UR4, PT ;  /* 0x0000000402007c0c */ /* 0x000fe2000bf46270 */
[----:B------:R-:W-:-:S03]  /*dfc0*/  UMOV UR4, 0xffffffff ;  /* 0xffffffff00047882 */ /* 0x000fc60000000000 */
[----:B------:R-:W-:-:S05]  /*dfd0*/  SEL R5, RZ, 0x80, P2 ;  /* 0x00000080ff057807 */ /* 0x000fca0001000000 */
[----:B------:R-:W-:Y:S01]  /*dfe0*/  IMAD.IADD R5, R4, 0x1, R5 ;  /* 0x0000000104057824 */ /* 0x000fe200078e0205 */
[----:B------:R-:W-:Y:S06]  /*dff0*/  BRA.DIV UR4, `(.L_x_3234) ;  /* 0x0000004204787947 */ /* 0x000fec000b800000 */
[----:B------:R-:W2:Y:S01]  /*e000*/  LDL.LU R3, [R1+0x4] ;  /* 0x0000040001037983 */ /* 0x000ea20000300800 */
[----:B------:R-:W-:-:S03]  /*e010*/  ULDC UR4, c[0x0][0x288] ;  /* 0x0000a20000047ab9 */ /* 0x000fc60000000800 */
[----:B------:R-:W3:Y:S01]  /*e020*/  LDL.LU R2, [R1+0xc] ;  /* 0x00000c0001027983 */ /* 0x000ee20000300800 */
[----:B------:R-:W-:Y:S01]  /*e030*/  IMAD R7, R7, UR4, RZ ;  /* 0x0000000407077c24 */ /* 0x000fe2000f8e02ff */
[----:B------:R-:W-:Y:S02]  /*e040*/  LOP3.LUT R17, R17, 0xffffff7f, RZ, 0xc0, !PT ;  /* 0xffffff7f11117812 */ /* 0x000fe400078ec0ff */
[----:B------:R-:W4:Y:S02]  /*e050*/  LDL.LU R15, [R1+0x10] ;  /* 0x00001000010f7983 */ /* 0x000f240000300800 */
[----:B------:R-:W-:Y:S01]  /*e060*/  @P0 LOP3.LUT R17, R17, 0x80, RZ, 0xfc, !PT ;  /* 0x0000008011110812 */ /* 0x000fe200078efcff */
[----:B------:R-:W0:Y:S03]  /*e070*/  S2R R9, SR_TID.X ;  /* 0x0000000000097919 */ /* 0x000e260000002100 */
[C---:B------:R-:W-:Y:S01]  /*e080*/  LOP3.LUT P0, RZ, R17.reuse, 0x10, RZ, 0xc0, !PT ;  /* 0x0000001011ff7812 */ /* 0x040fe2000780c0ff */
[----:B------:R-:W1:Y:S01]  /*e090*/  S2R R11, SR_TID.X ;  /* 0x00000000000b7919 */ /* 0x000e620000002100 */
[----:B------:R-:W-:-:S04]  /*e0a0*/  LOP3.LUT R17, R17, 0xffffffbf, RZ, 0xc0, !PT ;  /* 0xffffffbf11117812 */ /* 0x000fc800078ec0ff */
[----:B------:R-:W-:-:S04]  /*e0b0*/  @P1 LOP3.LUT R17, R17, 0x40, RZ, 0xfc, !PT ;  /* 0x0000004011111812 */ /* 0x000fc800078efcff */
[C---:B------:R-:W-:Y:S01]  /*e0c0*/  LOP3.LUT P1, RZ, R17.reuse, 0x8, RZ, 0xc0, !PT ;  /* 0x0000000811ff7812 */ /* 0x040fe2000782c0ff */
[----:B------:R-:W-:Y:S01]  /*e0d0*/  ULDC.64 UR6, c[0x0][0x208] ;  /* 0x0000820000067ab9 */ /* 0x000fe20000000a00 */
[----:B------:R-:W-:Y:S01]  /*e0e0*/  LOP3.LUT P3, RZ, R17, 0x4, RZ, 0xc0, !PT ;  /* 0x0000000411ff7812 */ /* 0x000fe2000786c0ff */
[----:B0-----:R-:W-:Y:S01]  /*e0f0*/  IMAD.SHL.U32 R13, R9, 0x8, RZ ;  /* 0x00000008090d7824 */ /* 0x001fe200078e00ff */
[----:B-1----:R-:W-:-:S04]  /*e100*/  LOP3.LUT R11, R11, 0x7f, RZ, 0xc0, !PT ;  /* 0x0000007f0b0b7812 */ /* 0x002fc800078ec0ff */
[----:B------:R-:W-:Y:S01]  /*e110*/  LOP3.LUT R13, R13, 0x38, RZ, 0xc0, !PT ;  /* 0x000000380d0d7812 */ /* 0x000fe200078ec0ff */
[----:B------:R-:W-:Y:S02]  /*e120*/  IMAD.SHL.U32 R12, R11, 0x8, RZ ;  /* 0x000000080b0c7824 */ /* 0x000fe400078e00ff */
[----:B------:R-:W-:-:S05]  /*e130*/  IMAD.SHL.U32 R11, R9, 0x8, RZ ;  /* 0x00000008090b7824 */ /* 0x000fca00078e00ff */
[----:B------:R-:W-:-:S04]  /*e140*/  LOP3.LUT R11, R11, 0x1f8, RZ, 0xc0, !PT ;  /* 0x000001f80b0b7812 */ /* 0x000fc800078ec0ff */
[----:B------:R-:W-:-:S04]  /*e150*/  LOP3.LUT R11, R11, 0x38, R9, 0x78, !PT ;  /* 0x000000380b0b7812 */ /* 0x000fc800078e7809 */
[----:B------:R-:W-:Y:S01]  /*e160*/  LOP3.LUT R11, R11, 0x200, R12, 0xf8, !PT ;  /* 0x000002000b0b7812 */ /* 0x000fe200078ef80c */
[----:B------:R-:W-:Y:S01]  /*e170*/  SHFL.IDX PT, R14, R0, 0x1, 0x181f ;  /* 0x00381f00000e7f89 */ /* 0x000fe200000e0000 */
[----:B--2---:R-:W-:-:S03]  /*e180*/  ISETP.GE.AND P2, PT, R3, R7, PT ;  /* 0x000000070300720c */ /* 0x004fc60003f46270 */
[----:B------:R-:W0:Y:S01]  /*e190*/  SHFL.IDX PT, R3, R0, RZ, 0x181f ;  /* 0x00181fff00037589 */ /* 0x000e2200000e0000 */
[----:B---3--:R-:W-:-:S03]  /*e1a0*/  IMAD.MOV.U32 R10, RZ, RZ, R2 ;  /* 0x000000ffff0a7224 */ /* 0x008fc600078e0002 */
[----:B------:R-:W1:Y:S06]  /*e1b0*/  SHFL.IDX PT, R2, R6, RZ, 0x181f ;  /* 0x00181fff06027589 */ /* 0x000e6c00000e0000 */
[----:B------:R-:W-:-:S04]  /*e1c0*/  @!P2 LOP3.LUT R8, R4, 0x40, RZ, 0xc0, !PT ;  /* 0x000000400408a812 */ /* 0x000fc800078ec0ff */
[----:B------:R-:W-:Y:S02]  /*e1d0*/  @!P2 SHF.R.U32.HI R8, RZ, 0x2, R8 ;  /* 0x00000002ff08a819 */ /* 0x000fe40000011608 */
[----:B------:R-:W-:Y:S02]  /*e1e0*/  @!P2 LEA R9, R11, UR38, 0x1 ;  /* 0x000000260b09ac11 */ /* 0x000fe4000f8e08ff */
[----:B------:R-:W-:Y:S02]  /*e1f0*/  @!P2 ISETP.NE.U32.AND P4, PT, R8, RZ, PT ;  /* 0x000000ff0800a20c */ /* 0x000fe40003f85070 */
[----:B------:R-:W-:Y:S02]  /*e200*/  @!P2 LOP3.LUT R8, R5, 0x80, RZ, 0xc0, !PT ;  /* 0x000000800508a812 */ /* 0x000fe400078ec0ff */
[----:B0-----:R-:W-:-:S05]  /*e210*/  @!P2 LEA R3, P6, R13, R3, 0x1 ;  /* 0x000000030d03a211 */ /* 0x001fca00078c08ff */
[----:B-1----:R-:W-:-:S05]  /*e220*/  @!P2 IMAD.X R2, RZ, RZ, R2, P6 ;  /* 0x000000ffff02a224 */ /* 0x002fca00030e0602 */
[----:B------:R-:W-:-:S04]  /*e230*/  @!P2 LOP3.LUT R3, R3, R2, RZ, 0x3c, !PT ;  /* 0x000000020303a212 */ /* 0x000fc800078e3cff */
[----:B------:R-:W-:-:S04]  /*e240*/  @!P2 LOP3.LUT R2, R3, R2, RZ, 0x3c, !PT ;  /* 0x000000020302a212 */ /* 0x000fc800078e3cff */
[----:B------:R-:W-:Y:S02]  /*e250*/  @!P2 LOP3.LUT R3, R3, R2, RZ, 0x3c, !PT ;  /* 0x000000020303a212 */ /* 0x000fe400078e3cff */
[----:B------:R-:W-:-:S03]  /*e260*/  @!P2 SHF.R.U32.HI R8, RZ, 0x3, R8 ;  /* 0x00000003ff08a819 */ /* 0x000fc60000011608 */
[----:B------:R-:W-:Y:S01]  /*e270*/  @!P2 LDGSTS.E.BYPASS.LTC128B.128 [R9+0x26400], desc[UR6][R2.64], !P0 ;  /* 0x264000000209afae */ /* 0x000fe2000c101d46 */
[----:B------:R-:W-:-:S03]  /*e280*/  LOP3.LUT P0, RZ, R17, 0x80, RZ, 0xc0, !PT ;  /* 0x0000008011ff7812 */ /* 0x000fc6000780c0ff */
[----:B------:R-:W-:Y:S01]  /*e290*/  @!P2 LDGSTS.E.BYPASS.LTC128B.128 [R9+0x28400], desc[UR6][R2.64+0x80], !P1 ;  /* 0x284000800209afae */ /* 0x000fe2000c901d46 */
[----:B------:R-:W-:Y:S02]  /*e2a0*/  LOP3.LUT P1, RZ, R17, 0x40, RZ, 0xc0, !PT ;  /* 0x0000004011ff7812 */ /* 0x000fe4000782c0ff */
[----:B------:R-:W-:Y:S01]  /*e2b0*/  @!P2 ISETP.NE.U32.AND P6, PT, R8, RZ, PT ;  /* 0x000000ff0800a20c */ /* 0x000fe20003fc5070 */
[----:B------:R-:W-:Y:S04]  /*e2c0*/  @!P2 LDGSTS.E.BYPASS.LTC128B.128 [R9+0x2a400], desc[UR6][R2.64+0x100], !P3 ;  /* 0x2a4001000209afae */ /* 0x000fe8000d901d46 */
[----:B------:R-:W0:Y:S04]  /*e2d0*/  SHFL.IDX PT, R8, R6, 0x1, 0x181f ;  /* 0x00381f0006087f89 */ /* 0x000e2800000e0000 */
[----:B------:R-:W-:Y:S04]  /*e2e0*/  @!P2 LDGSTS.E.BYPASS.LTC128B.128 [R9+0x2c400], desc[UR6][R2.64+0x180], !P5 ;  /* 0x2c4001800209afae */ /* 0x000fe8000e901d46 */
[----:B------:R-:W-:Y:S04]  /*e2f0*/  @!P2 LDGSTS.E.BYPASS.LTC128B.128 [R9+0x2e400], desc[UR6][R2.64+0x200], !P0 ;  /* 0x2e4002000209afae */ /* 0x000fe8000c101d46 */
[----:B------:R-:W-:Y:S04]  /*e300*/  @!P2 LDGSTS.E.BYPASS.LTC128B.128 [R9+0x30400], desc[UR6][R2.64+0x280], !P1 ;  /* 0x304002800209afae */ /* 0x000fe8000c901d46 */
[----:B------:R-:W-:Y:S04]  /*e310*/  @!P2 LDGSTS.E.BYPASS.LTC128B.128 [R9+0x32400], desc[UR6][R2.64+0x300], P4 ;  /* 0x324003000209afae */ /* 0x000fe8000a101d46 */
[----:B------:R1:W-:Y:S01]  /*e320*/  @!P2 LDGSTS.E.BYPASS.LTC128B.128 [R9+0x34400], desc[UR6][R2.64+0x380], P6 ;  /* 0x344003800209afae */ /* 0x0003e2000b101d46 */
[----:B------:R-:W-:-:S13]  /*e330*/  ISETP.GE.AND P2, PT, R10, R7, PT ;  /* 0x000000070a00720c */ /* 0x000fda0003f46270 */
[----:B------:R-:W-:-:S05]  /*e340*/  @!P2 LEA R10, P4, R13, R14, 0x1 ;  /* 0x0000000e0d0aa211 */ /* 0x000fca00078808ff */
[----:B0-----:R-:W-:Y:S01]  /*e350*/  @!P2 IMAD.X R14, RZ, RZ, R8, P4 ;  /* 0x000000ffff0ea224 */ /* 0x001fe200020e0608 */
[----:B------:R-:W-:Y:S02]  /*e360*/  LOP3.LUT P4, RZ, R17, 0x10, RZ, 0xc0, !PT ;  /* 0x0000001011ff7812 */ /* 0x000fe4000788c0ff */
[----:B------:R-:W-:Y:S01]  /*e370*/  @!P2 LOP3.LUT R8, R4, 0x40, RZ, 0xc0, !PT ;  /* 0x000000400408a812 */ /* 0x000fe200078ec0ff */
[----:B-1----:R-:W-:Y:S01]  /*e380*/  @!P2 IMAD.MOV.U32 R2, RZ, RZ, R10 ;  /* 0x000000ffff02a224 */ /* 0x002fe200078e000a */
[----:B------:R-:W-:Y:S01]  /*e390*/  @!P2 LEA R21, R11, UR38, 0x1 ;  /* 0x000000260b15ac11 */ /* 0x000fe2000f8e08ff */
[----:B------:R-:W-:Y:S01]  /*e3a0*/  @!P2 IMAD.MOV.U32 R3, RZ, RZ, R14 ;  /* 0x000000ffff03a224 */ /* 0x000fe200078e000e */
[----:B------:R-:W-:Y:S02]  /*e3b0*/  LOP3.LUT P6, RZ, R17, 0x8, RZ, 0xc0, !PT ;  /* 0x0000000811ff7812 */ /* 0x000fe400078cc0ff */
[----:B------:R-:W-:-:S05]  /*e3c0*/  @!P2 SHF.R.U32.HI R8, RZ, 0x2, R8 ;  /* 0x00000002ff08a819 */ /* 0x000fca0000011608 */
[----:B------:R-:W-:Y:S01]  /*e3d0*/  @!P2 LDGSTS.E.BYPASS.LTC128B.128 [R21+0x26c00], desc[UR6][R2.64], !P4 ;  /* 0x26c000000215afae */ /* 0x000fe2000e101d46 */
[----:B------:R-:W-:Y:S02]  /*e3e0*/  @!P2 ISETP.NE.U32.AND P4, PT, R8, RZ, PT ;  /* 0x000000ff0800a20c */ /* 0x000fe40003f85070 */
[----:B------:R-:W-:-:S03]  /*e3f0*/  @!P2 LOP3.LUT R8, R5, 0x80, RZ, 0xc0, !PT ;  /* 0x000000800508a812 */ /* 0x000fc600078ec0ff */
[----:B------:R-:W-:Y:S01]  /*e400*/  @!P2 LDGSTS.E.BYPASS.LTC128B.128 [R21+0x28c00], desc[UR6][R2.64+0x80], !P6 ;  /* 0x28c000800215afae */ /* 0x000fe2000f101d46 */
[----:B------:R-:W-:-:S03]  /*e410*/  @!P2 SHF.R.U32.HI R8, RZ, 0x3, R8 ;  /* 0x00000003ff08a819 */ /* 0x000fc60000011608 */
[----:B------:R-:W-:Y:S04]  /*e420*/  @!P2 LDGSTS.E.BYPASS.LTC128B.128 [R21+0x2ac00], desc[UR6][R2.64+0x100], !P3 ;  /* 0x2ac001000215afae */ /* 0x000fe8000d901d46 */
[----:B------:R-:W-:Y:S04]  /*e430*/  @!P2 LDGSTS.E.BYPASS.LTC128B.128 [R21+0x2cc00], desc[UR6][R2.64+0x180], !P5 ;  /* 0x2cc001800215afae */ /* 0x000fe8000e901d46 */
[----:B------:R-:W-:Y:S04]  /*e440*/  @!P2 LDGSTS.E.BYPASS.LTC128B.128 [R21+0x2ec00], desc[UR6][R2.64+0x200], !P0 ;  /* 0x2ec002000215afae */ /* 0x000fe8000c101d46 */
[----:B------:R-:W-:Y:S04]  /*e450*/  @!P2 LDGSTS.E.BYPASS.LTC128B.128 [R21+0x30c00], desc[UR6][R2.64+0x280], !P1 ;  /* 0x30c002800215afae */ /* 0x000fe8000c901d46 */
[----:B------:R-:W-:Y:S01]  /*e460*/  @!P2 LDGSTS.E.BYPASS.LTC128B.128 [R21+0x32c00], desc[UR6][R2.64+0x300], P4 ;  /* 0x32c003000215afae */ /* 0x000fe2000a101d46 */
[----:B------:R-:W-:-:S03]  /*e470*/  @!P2 ISETP.NE.U32.AND P4, PT, R8, RZ, PT ;  /* 0x000000ff0800a20c */ /* 0x000fc60003f85070 */
[----:B------:R-:W0:Y:S10]  /*e480*/  SHFL.IDX PT, R14, R0, 0x2, 0x181f ;  /* 0x00581f00000e7f89 */ /* 0x000e3400000e0000 */
[----:B------:R1:W-:Y:S01]  /*e490*/  @!P2 LDGSTS.E.BYPASS.LTC128B.128 [R21+0x34c00], desc[UR6][R2.64+0x380], P4 ;  /* 0x34c003800215afae */ /* 0x0003e2000a101d46 */
[----:B----4-:R-:W-:-:S03]  /*e4a0*/  ISETP.GE.AND P2, PT, R15, R7, PT ;  /* 0x000000070f00720c */ /* 0x010fc60003f46270 */
[----:B-1----:R-:W1:Y:S10]  /*e4b0*/  SHFL.IDX PT, R2, R6, 0x2, 0x181f ;  /* 0x00581f0006027f89 */ /* 0x002e7400000e0000 */
[----:B0-----:R-:W-:-:S02]  /*e4c0*/  @!P2 LEA R3, P4, R13, R14, 0x1 ;  /* 0x0000000e0d03a211 */ /* 0x001fc400078808ff */
[----:B------:R-:W-:Y:S02]  /*e4d0*/  @!P2 LOP3.LUT R8, R4, 0x40, RZ, 0xc0, !PT ;  /* 0x000000400408a812 */ /* 0x000fe400078ec0ff */
[----:B------:R-:W-:Y:S02]  /*e4e0*/  @!P2 LEA R9, R11, UR38, 0x1 ;  /* 0x000000260b09ac11 */ /* 0x000fe4000f8e08ff */
[----:B------:R-:W-:Y:S01]  /*e4f0*/  @!P2 SHF.R.U32.HI R8, RZ, 0x2, R8 ;  /* 0x00000002ff08a819 */ /* 0x000fe20000011608 */
[----:B-1----:R-:W-:Y:S01]  /*e500*/  @!P2 IMAD.X R2, RZ, RZ, R2, P4 ;  /* 0x000000ffff02a224 */ /* 0x002fe200020e0602 */
[----:B------:R-:W-:-:S04]  /*e510*/  LOP3.LUT P4, RZ, R17, 0x10, RZ, 0xc0, !PT ;  /* 0x0000001011ff7812 */ /* 0x000fc8000788c0ff */
[----:B------:R-:W-:-:S04]  /*e520*/  @!P2 LOP3.LUT R3, R3, R2, RZ, 0x3c, !PT ;  /* 0x000000020303a212 */ /* 0x000fc800078e3cff */
[----:B------:R-:W-:-:S04]  /*e530*/  @!P2 LOP3.LUT R2, R3, R2, RZ, 0x3c, !PT ;  /* 0x000000020302a212 */ /* 0x000fc800078e3cff */
[----:B------:R-:W-:-:S05]  /*e540*/  @!P2 LOP3.LUT R3, R3, R2, RZ, 0x3c, !PT ;  /* 0x000000020303a212 */ /* 0x000fca00078e3cff */
[----:B------:R0:W-:Y:S01]  /*e550*/  @!P2 LDGSTS.E.BYPASS.LTC128B.128 [R9+0x27400], desc[UR6][R2.64], !P4 ;  /* 0x274000000209afae */ /* 0x0001e2000e101d46 */
[----:B------:R-:W-:Y:S02]  /*e560*/  @!P2 ISETP.NE.U32.AND P4, PT, R8, RZ, PT ;  /* 0x000000ff0800a20c */ /* 0x000fe40003f85070 */
[----:B------:R-:W-:Y:S01]  /*e570*/  @!P2 LOP3.LUT R8, R5, 0x80, RZ, 0xc0, !PT ;  /* 0x000000800508a812 */ /* 0x000fe200078ec0ff */
[----:B------:R0:W-:Y:S03]  /*e580*/  @!P2 LDGSTS.E.BYPASS.LTC128B.128 [R9+0x29400], desc[UR6][R2.64+0x80], !P6 ;  /* 0x294000800209afae */ /* 0x0001e6000f101d46 */
[----:B------:R-:W-:Y:S01]  /*e590*/  @!P2 SHF.R.U32.HI R8, RZ, 0x3, R8 ;  /* 0x00000003ff08a819 */ /* 0x000fe20000011608 */
[----:B------:R0:W-:Y:S04]  /*e5a0*/  @!P2 LDGSTS.E.BYPASS.LTC128B.128 [R9+0x2b400], desc[UR6][R2.64+0x100], !P3 ;  /* 0x2b4001000209afae */ /* 0x0001e8000d901d46 */
[----:B------:R0:W-:Y:S04]  /*e5b0*/  @!P2 LDGSTS.E.BYPASS.LTC128B.128 [R9+0x2d400], desc[UR6][R2.64+0x180], !P5 ;  /* 0x2d4001800209afae */ /* 0x0001e8000e901d46 */
[----:B------:R0:W-:Y:S04]  /*e5c0*/  @!P2 LDGSTS.E.BYPASS.LTC128B.128 [R9+0x2f400], desc[UR6][R2.64+0x200], !P0 ;  /* 0x2f4002000209afae */ /* 0x0001e8000c101d46 */
[----:B------:R0:W-:Y:S04]  /*e5d0*/  @!P2 LDGSTS.E.BYPASS.LTC128B.128 [R9+0x31400], desc[UR6][R2.64+0x280], !P1 ;  /* 0x314002800209afae */ /* 0x0001e8000c901d46 */
[----:B------:R0:W-:Y:S01]  /*e5e0*/  @!P2 LDGSTS.E.BYPASS.LTC128B.128 [R9+0x33400], desc[UR6][R2.64+0x300], P4 ;  /* 0x334003000209afae */ /* 0x0001e2000a101d46 */
[----:B------:R-:W-:-:S03]  /*e5f0*/  @!P2 ISETP.NE.U32.AND P4, PT, R8, RZ, PT ;  /* 0x000000ff0800a20c */ /* 0x000fc60003f85070 */
[----:B------:R-:W1:Y:S04]  /*e600*/  SHFL.IDX PT, R6, R6, 0x3, 0x181f ;  /* 0x00781f0006067f89 */ /* 0x000e6800000e0000 */
[----:B------:R0:W2:Y:S06]  /*e610*/  SHFL.IDX PT, R14, R0, 0x3, 0x181f ;  /* 0x00781f00000e7f89 */ /* 0x0000ac00000e0000 */
[----:B------:R0:W-:Y:S02]  /*e620*/  @!P2 LDGSTS.E.BYPASS.LTC128B.128 [R9+0x35400], desc[UR6][R2.64+0x380], P4 ;  /* 0x354003800209afae */ /* 0x0001e4000a101d46 */
.L_x_3348:
[----:B0-----:R-:W3:Y:S01]  /*e630*/  LDL.LU R0, [R1+0x20] ;  /* 0x0000200001007983 */ /* 0x001ee20000300800 */
[----:B------:R-:W-:Y:S01]  /*e640*/  BSSY B0, `(.L_x_3235) ;  /* 0x0000025000007945 */ /* 0x000fe20003800000 */
[----:B---3--:R-:W-:-:S13]  /*e650*/  ISETP.GE.AND P2, PT, R0, R7, PT ;  /* 0x000000070000720c */ /* 0x008fda0003f46270 */
[----:B------:R-:W-:Y:S05]  /*e660*/  @P2 BRA `(.L_x_3236) ;  /* 0x0000000000882947 */ /* 0x000fea0003800000 */
[----:B------:R-:W0:Y:S01]  /*e670*/  S2R R0, SR_TID.X ;  /* 0x0000000000007919 */ /* 0x000e220000002100 */
[C---:B------:R-:W-:Y:S01]  /*e680*/  LOP3.LUT P6, RZ, R17.reuse, 0x10, RZ, 0xc0, !PT ;  /* 0x0000001011ff7812 */ /* 0x040fe200078cc0ff */
[----:B------:R-:W-:Y:S01]  /*e690*/  ULDC.64 UR4, c[0x0][0x208] ;  /* 0x0000820000047ab9 */ /* 0x000fe20000000a00 */
[C---:B------:R-:W-:Y:S01]  /*e6a0*/  LOP3.LUT P4, RZ, R17.reuse, 0x8, RZ, 0xc0, !PT ;  /* 0x0000000811ff7812 */ /* 0x040fe2000788c0ff */
[----:B------:R-:W3:Y:S01]  /*e6b0*/  S2R R3, SR_TID.X ;  /* 0x0000000000037919 */ /* 0x000ee20000002100 */
[----:B------:R-:W-:Y:S02]  /*e6c0*/  LOP3.LUT P3, RZ, R17, 0x4, RZ, 0xc0, !PT ;  /* 0x0000000411ff7812 */ /* 0x000fe4000786c0ff */
[----:B------:R-:W-:Y:S02]  /*e6d0*/  LOP3.LUT R4, R4, 0x40, RZ, 0xc0, !PT ;  /* 0x0000004004047812 */ /* 0x000fe400078ec0ff */
[----:B------:R-:W-:Y:S02]  /*e6e0*/  LOP3.LUT R5, R5, 0x80, RZ, 0xc0, !PT ;  /* 0x0000008005057812 */ /* 0x000fe400078ec0ff */
[----:B------:R-:W-:-:S02]  /*e6f0*/  SHF.R.U32.HI R4, RZ, 0x2, R4 ;  /* 0x00000002ff047819 */ /* 0x000fc40000011604 */
[----:B------:R-:W-:Y:S02]  /*e700*/  SHF.R.U32.HI R5, RZ, 0x3, R5 ;  /* 0x00000003ff057819 */ /* 0x000fe40000011605 */
[----:B0-----:R-:W-:Y:S01]  /*e710*/  LOP3.LUT R0, R0, 0x7f, RZ, 0xc0, !PT ;  /* 0x0000007f00007812 */ /* 0x001fe200078ec0ff */
[----:B---3--:R-:W-:-:S04]  /*e720*/  IMAD.SHL.U32 R2, R3, 0x8, RZ ;  /* 0x0000000803027824 */ /* 0x008fc800078e00ff */
[----:B------:R-:W-:Y:S02]  /*e730*/  IMAD.SHL.U32 R8, R0, 0x8, RZ ;  /* 0x0000000800087824 */ /* 0x000fe400078e00ff */
[----:B------:R-:W-:Y:S01]  /*e740*/  IMAD.SHL.U32 R0, R3, 0x8, RZ ;  /* 0x0000000803007824 */ /* 0x000fe200078e00ff */
[----:B------:R-:W-:-:S04]  /*e750*/  LOP3.LUT R2, R2, 0x38, RZ, 0xc0, !PT ;  /* 0x0000003802027812 */ /* 0x000fc800078ec0ff */
[----:B------:R-:W-:Y:S02]  /*e760*/  LOP3.LUT R0, R0, 0x1f8, RZ, 0xc0, !PT ;  /* 0x000001f800007812 */ /* 0x000fe400078ec0ff */
[----:B--2---:R-:W-:Y:S02]  /*e770*/  LEA R2, P2, R2, R14, 0x1 ;  /* 0x0000000e02027211 */ /* 0x004fe400078408ff */
[----:B------:R-:W-:-:S03]  /*e780*/  LOP3.LUT R0, R0, 0x38, R3, 0x78, !PT ;  /* 0x0000003800007812 */ /* 0x000fc600078e7803 */
[----:B-1----:R-:W-:Y:S01]  /*e790*/  IMAD.X R3, RZ, RZ, R6, P2 ;  /* 0x000000ffff037224 */ /* 0x002fe200010e0606 */
[----:B------:R-:W-:Y:S02]  /*e7a0*/  LOP3.LUT R0, R0, 0x200, R8, 0xf8, !PT ;  /* 0x0000020000007812 */ /* 0x000fe400078ef808 */
[----:B------:R-:W-:Y:S02]  /*e7b0*/  ISETP.NE.U32.AND P2, PT, R4, RZ, PT ;  /* 0x000000ff0400720c */ /* 0x000fe40003f45070 */
[----:B------:R-:W-:-:S05]  /*e7c0*/  LEA R7, R0, UR38, 0x1 ;  /* 0x0000002600077c11 */ /* 0x000fca000f8e08ff */
[----:B------:R-:W-:Y:S01]  /*e7d0*/  @!PT LDS RZ, [RZ] ;  /* 0x00000000fffff984 */ /* 0x000fe20000000800 */
[----:B------:R-:W-:Y:S01]  /*e7e0*/  @!PT LDS RZ, [RZ] ;  /* 0x00000000fffff984 */ /* 0x000fe20000000800 */
[----:B------:R-:W-:Y:S01]  /*e7f0*/  @!PT LDS RZ, [RZ] ;  /* 0x00000000fffff984 */ /* 0x000fe20000000800 */
[----:B------:R0:W-:Y:S04]  /*e800*/  LDGSTS.E.BYPASS.LTC128B.128 [R7+0x27c00], desc[UR4][R2.64], !P6 ;  /* 0x27c0000002077fae */ /* 0x0001e8000f101d44 */
[----:B------:R0:W-:Y:S04]  /*e810*/  LDGSTS.E.BYPASS.LTC128B.128 [R7+0x29c00], desc[UR4][R2.64+0x80], !P4 ;  /* 0x29c0008002077fae */ /* 0x0001e8000e101d44 */
[----:B------:R0:W-:Y:S01]  /*e820*/  LDGSTS.E.BYPASS.LTC128B.128 [R7+0x2bc00], desc[UR4][R2.64+0x100], !P3 ;  /* 0x2bc0010002077fae */ /* 0x0001e2000d901d44 */
[----:B------:R-:W-:-:S03]  /*e830*/  ISETP.NE.U32.AND P3, PT, R5, RZ, PT ;  /* 0x000000ff0500720c */ /* 0x000fc60003f65070 */
[----:B------:R0:W-:Y:S04]  /*e840*/  LDGSTS.E.BYPASS.LTC128B.128 [R7+0x2dc00], desc[UR4][R2.64+0x180], !P5 ;  /* 0x2dc0018002077fae */ /* 0x0001e8000e901d44 */
[----:B------:R0:W-:Y:S04]  /*e850*/  LDGSTS.E.BYPASS.LTC128B.128 [R7+0x2fc00], desc[UR4][R2.64+0x200], !P0 ;  /* 0x2fc0020002077fae */ /* 0x0001e8000c101d44 */
[----:B------:R0:W-:Y:S04]  /*e860*/  LDGSTS.E.BYPASS.LTC128B.128 [R7+0x31c00], desc[UR4][R2.64+0x280], !P1 ;  /* 0x31c0028002077fae */ /* 0x0001e8000c901d44 */
[----:B------:R0:W-:Y:S04]  /*e870*/  LDGSTS.E.BYPASS.LTC128B.128 [R7+0x33c00], desc[UR4][R2.64+0x300], P2 ;  /* 0x33c0030002077fae */ /* 0x0001e80009101d44 */
[----:B------:R0:W-:Y:S02]  /*e880*/  LDGSTS.E.BYPASS.LTC128B.128 [R7+0x35c00], desc[UR4][R2.64+0x380], P3 ;  /* 0x35c0038002077fae */ /* 0x0001e40009901d44 */
.L_x_3236:
[----:B------:R-:W-:Y:S05]  /*e890*/  BSYNC B0 ;  /* 0x0000000000007941 */ /* 0x000fea0003800000 */
.L_x_3235:
[----:B------:R-:W-:Y:S01]  /*e8a0*/  NOP ;  /* 0x0000000000007918 */ /* 0x000fe20000000000 */
[----:B------:R-:W-:Y:S01]  /*e8b0*/  SYNCS.ARRIVE.TRANS64.RED.A0T1 RZ, [UR38+0x38810], RZ ;  /* 0x038810ffffff79a7 */ /* 0x000fe20008200426 */
[----:B0-----:R-:W-:Y:S01]  /*e8c0*/  IMAD.MOV.U32 R2, RZ, RZ, 0x1 ;  /* 0x00000001ff027424 */ /* 0x001fe200078e00ff */
[----:B------:R-:W-:Y:S04]  /*e8d0*/  ARRIVES.LDGSTSBAR.64.TRANSCNT [UR38+0x38810] ;  /* 0x03881000ff0079b0 */ /* 0x000fe80008000aa6 */
[----:B------:R-:W-:Y:S01]  /*e8e0*/  SHF.L.U32 R2, R2, 0x1f, RZ ;  /* 0x0000001f02027819 */ /* 0x000fe200000006ff */
[----:B------:R-:W-:Y:S01]  /*e8f0*/  NOP ;  /* 0x0000000000007918 */ /* 0x000fe20000000000 */
[----:B------:R-:W-:Y:S02]  /*e900*/  SYNCS.ARRIVE.TRANS64.A1T0 RZ, [UR38+0x38810], RZ ;  /* 0x038810ffffff79a7 */ /* 0x000fe40008100026 */
[----:B------:R-:W0:Y:S02]  /*e910*/  SYNCS.PHASECHK.TRANS64.TRYWAIT P0, [UR38+0x38820], R2 ;  /* 0x03882002ff0075a7 */ /* 0x000e240008000166 */
[----:B0-----:R-:W-:Y:S05]  /*e920*/  @!P0 BRA `(.L_x_3237) ;  /* 0x0000004000a08947 */ /* 0x001fea0003800000 */
.L_x_3349:
[----:B------:R-:W-:Y:S01]  /*e930*/  LOP3.LUT P0, RZ, R17, 0x2, RZ, 0xc0, !PT ;  /* 0x0000000211ff7812 */ /* 0x000fe2000780c0ff */
[----:B------:R-:W-:Y:S01]  /*e940*/  BSSY B0, `(.L_x_3238) ;  /* 0x000007f000007945 */ /* 0x000fe20003800000 */
[----:B------:R-:W-:-:S11]  /*e950*/  IMAD.MOV.U32 R0, RZ, RZ, 0x1 ;  /* 0x00000001ff007424 */ /* 0x000fd600078e00ff */
[----:B------:R-:W-:Y:S05]  /*e960*/  @!P0 BRA `(.L_x_3239) ;  /* 0x0000000400f08947 */ /* 0x000fea0003800000 */
[----:B------:R-:W3:Y:S01]  /*e970*/  SYNCS.PHASECHK.TRANS64.TRYWAIT P0, [UR38+0x38860], R2 ;  /* 0x03886002ff0075a7 */ /* 0x000ee20008000166 */
[----:B0-----:R-:W0:Y:S02]  /*e980*/  S2R R3, SR_TID.X ;  /* 0x0000000000037919 */ /* 0x001e240000002100 */
[----:B0-----:R-:W-:-:S04]  /*e990*/  LOP3.LUT R3, R3, 0x7f, RZ, 0xc0, !PT ;  /* 0x0000007f03037812 */ /* 0x001fc800078ec0ff */
[----:B------:R-:W-:Y:S01]  /*e9a0*/  ISETP.NE.AND P1, PT, R3, RZ, PT ;  /* 0x000000ff0300720c */ /* 0x000fe20003f25270 */
[----:B---3--:R-:W-:-:S12]  /*e9b0*/  @!P0 BRA `(.L_x_3240) ;  /* 0x0000004000948947 */ /* 0x008fd80003800000 */
.L_x_3350:
[----:B------:R-:W-:Y:S04]  /*e9c0*/  BSSY B1, `(.L_x_3241) ;  /* 0x0000008000017945 */ /* 0x000fe80003800000 */
[----:B------:R-:W-:Y:S05]  /*e9d0*/  @P1 BRA `(.L_x_3242) ;  /* 0x0000000000181947 */ /* 0x000fea0003800000 */
[----:B0-----:R-:W0:Y:S01]  /*e9e0*/  S2R R3, SR_TID.X ;  /* 0x0000000000037919 */ /* 0x001e220000002100 */
[----:B------:R-:W-:-:S04]  /*e9f0*/  IMAD.MOV.U32 R2, RZ, RZ, 0x10000 ;  /* 0x00010000ff027424 */ /* 0x000fc800078e00ff */
[----:B------:R3:W-:Y:S01]  /*ea00*/  SYNCS.ARRIVE.TRANS64 RZ, [UR38+0x38850], R2 ;  /* 0x03885002ffff79a7 */ /* 0x0007e20008000026 */
[----:B0-----:R-:W-:-:S13]  /*ea10*/  LOP3.LUT P0, RZ, R3, 0x1f, RZ, 0xc0, !PT ;  /* 0x0000001f03ff7812 */ /* 0x001fda000780c0ff */
[----:B---3--:R-:W-:Y:S05]  /*ea20*/  @!P0 BRA `(.L_x_3242) ;  /* 0x0000000000048947 */ /* 0x008fea0003800000 */
[----:B------:R-:W-:Y:S01]  /*ea30*/  BPT.TRAP 0x1 ;  /* 0x000000040000795c */ /* 0x000fe20000300000 */
.L_x_3242:
[----:B------:R-:W-:Y:S05]  /*ea40*/  BSYNC B1 ;  /* 0x0000000000017941 */ /* 0x000fea0003800000 */
.L_x_3241:
[----:B0-----:R-:W3:Y:S01]  /*ea50*/  LDL.LU R2, [R1+0x8] ;  /* 0x0000080001027983 */ /* 0x001ee20000300800 */
        /* <DEDUP_REMOVED lines=9> */
[----:B---3--:R-:W-:-:S08]  /*eaf0*/  IMAD.SHL.U32 R2, R2, 0x40, RZ ;  /* 0x0000004002027824 */ /* 0x008fd000078e00ff */
.L_x_3243:
        /* <DEDUP_REMOVED lines=13> */
.L_x_3244:
        /* <DEDUP_REMOVED lines=13> */
.L_x_3245:
        /* <DEDUP_REMOVED lines=13> */
.L_x_3246:
        /* <DEDUP_REMOVED lines=13> */
.L_x_3247:
        /* <DEDUP_REMOVED lines=13> */
.L_x_3248:
        /* <DEDUP_REMOVED lines=13> */
.L_x_3249:
        /* <DEDUP_REMOVED lines=13> */
.L_x_3250:
[----:B------:R-:W-:-:S13]  /*f0b0*/  @P0 ELECT P1, URZ, PT ;  /* 0x00000000003f082f */ /* 0x000fda0003820000 */
[----:B------:R-:W-:Y:S01]  /*f0c0*/  @P1 R2UR UR13, R16 ;  /* 0x00000000100d12ca */ /* 0x000fe200000e0000 */
[----:B------:R-:W-:Y:S01]  /*f0d0*/  UMOV UR12, UR36 ;  /* 0x00000024000c7c82 */ /* 0x000fe20008000000 */
[----:B------:R-:W-:Y:S02]  /*f0e0*/  @P1 R2UR UR11, R2 ;  /* 0x00000000020b12ca */ /* 0x000fe400000e0000 */
[----:B------:R-:W-:Y:S02]  /*f0f0*/  @P1 PLOP3.LUT P0, PT, P1, PT, PT, 0x8, 0x0 ;  /* 0x000000000000181c */ /* 0x000fe40000f0e170 */
[----:B------:R-:W-:-:S09]  /*f100*/  PLOP3.LUT P1, PT, PT, PT, PT, 0x8, 0x0 ;  /* 0x000000000000781c */ /* 0x000fd20003f2e170 */
[----:B------:R3:W-:Y:S02]  /*f110*/  UTMALDG.4D [UR8], [UR4], desc[UR6] ;  /* 0x00000608040075b4 */ /* 0x0007e40008019000 */
[----:B---3--:R-:W-:Y:S05]  /*f120*/  @P0 BRA.U.ANY `(.L_x_3250) ;  /* 0xfffffffd00e00947 */ /* 0x008fea000393ffff */
.L_x_3239:
[----:B------:R-:W-:Y:S05]  /*f130*/  BSYNC B0 ;  /* 0x0000000000007941 */ /* 0x000fea0003800000 */
.L_x_3238:
[----:B0-----:R-:W3:Y:S01]  /*f140*/  LDL.LU R3, [R1+0x14] ;  /* 0x0000140001037983 */ /* 0x001ee20000300800 */
[----:B------:R-:W-:Y:S02]  /*f150*/  IMAD.MOV.U32 R9, RZ, RZ, RZ ;  /* 0x000000ffff097224 */ /* 0x000fe400078e00ff */
[----:B-1----:R-:W-:Y:S02]  /*f160*/  IMAD.MOV.U32 R6, RZ, RZ, 0x1 ;  /* 0x00000001ff067424 */ /* 0x002fe400078e00ff */
[----:B---3--:R-:W-:-:S05]  /*f170*/  VIADD R8, R3, 0xfffffffe ;  /* 0xfffffffe03087836 */ /* 0x008fca0000000000 */
[----:B------:R-:W-:-:S13]  /*f180*/  ISETP.GE.AND P0, PT, R8, UR39, PT ;  /* 0x0000002708007c0c */ /* 0x000fda000bf06270 */
[----:B------:R-:W-:Y:S05]  /*f190*/  @!P0 BRA `(.L_x_3220) ;  /* 0x0000002400208947 */ /* 0x000fea0003800000 */
[----:B------:R-:W-:Y:S01]  /*f1a0*/  UIADD3 UR4, UR43, 0x1, URZ ;  /* 0x000000012b047890 */ /* 0x000fe2000fffe03f */
[----:B------:R-:W-:Y:S01]  /*f1b0*/  LOP3.LUT R0, RZ, UR39, RZ, 0x33, !PT ;  /* 0x00000027ff007c12 */ /* 0x000fe2000f8e33ff */
[----:B------:R-:W0:Y:S01]  /*f1c0*/  S2R R4, SR_TID.X ;  /* 0x0000000000047919 */ /* 0x000e220000002100 */
[----:B------:R-:W-:Y:S01]  /*f1d0*/  IMAD.MOV.U32 R6, RZ, RZ, 0x1 ;  /* 0x00000001ff067424 */ /* 0x000fe200078e00ff */
[----:B------:R-:W-:-:S04]  /*f1e0*/  UIMAD UR4, UR4, UR41, URZ ;  /* 0x00000029040472a4 */ /* 0x000fc8000f8e023f */
[----:B------:R-:W-:-:S04]  /*f1f0*/  UISETP.LT.AND UP0, UPT, UR40, UR4, UPT ;  /* 0x000000042800728c */ /* 0x000fc8000bf01270 */
[----:B------:R-:W-:-:S06]  /*f200*/  USEL UR4, UR40, UR4, UP0 ;  /* 0x0000000428047287 */ /* 0x000fcc0008000000 */
[----:B------:R-:W-:-:S05]  /*f210*/  IMAD R3, RZ, RZ, -UR4 ;  /* 0x80000004ff037e24 */ /* 0x000fca000f8e02ff */
[----:B------:R-:W-:-:S04]  /*f220*/  VIADDMNMX R0, R3, 0x1, R0, !PT ;  /* 0x0000000103007846 */ /* 0x000fc80007800100 */
[----:B------:R-:W-:Y:S02]  /*f230*/  R2UR UR5, R0 ;  /* 0x00000000000572ca */ /* 0x000fe400000e0000 */
[----:B------:R-:W-:Y:S02]  /*f240*/  LOP3.LUT R0, RZ, UR4, RZ, 0x33, !PT ;  /* 0x00000004ff007c12 */ /* 0x000fe4000f8e33ff */
[----:B0-----:R-:W-:-:S09]  /*f250*/  LOP3.LUT R10, R4, 0x1f, RZ, 0xc0, !PT ;  /* 0x0000001f040a7812 */ /* 0x001fd200078ec0ff */
[----:B------:R-:W-:Y:S02]  /*f260*/  UIADD3 UR6, UR5, -0x2, URZ ;  /* 0xfffffffe05067890 */ /* 0x000fe4000fffe03f */
[----:B------:R-:W-:-:S04]  /*f270*/  UIADD3 UR5, UR4, UR5, URZ ;  /* 0x0000000504057290 */ /* 0x000fc8000fffe03f */
[----:B------:R-:W-:Y:S01]  /*f280*/  ISETP.NE.AND P0, PT, R0, UR6, PT ;  /* 0x0000000600007c0c */ /* 0x000fe2000bf05270 */
[----:B------:R-:W-:Y:S02]  /*f290*/  IMAD.MOV.U32 R0, RZ, RZ, 0x1 ;  /* 0x00000001ff007424 */ /* 0x000fe400078e00ff */
[----:B------:R-:W-:-:S05]  /*f2a0*/  IMAD.U32 R11, RZ, RZ, UR5 ;  /* 0x00000005ff0b7e24 */ /* 0x000fca000f8e00ff */
[----:B------:R-:W-:-:S05]  /*f2b0*/  LOP3.LUT R11, R11, 0x1, RZ, 0xc0, !PT ;  /* 0x000000010b0b7812 */ /* 0x000fca00078ec0ff */
[----:B------:R-:W-:Y:S05]  /*f2c0*/  @!P0 BRA `(.L_x_3251) ;  /* 0x0000001400e88947 */ /* 0x000fea0003800000 */
[----:B------:R-:W-:Y:S01]  /*f2d0*/  R2UR UR4, R11 ;  /* 0x000000000b0472ca */ /* 0x000fe200000e0000 */
[----:B------:R-:W-:Y:S01]  /*f2e0*/  BSSY B0, `(.L_x_3251) ;  /* 0x0000178000007945 */ /* 0x000fe20003800000 */
[----:B------:R-:W-:-:S11]  /*f2f0*/  IMAD.MOV.U32 R0, RZ, RZ, 0x1 ;  /* 0x00000001ff007424 */ /* 0x000fd600078e00ff */
[----:B------:R-:W-:-:S06]  /*f300*/  UIADD3 UR4, UR5, -UR4, URZ ;  /* 0x8000000405047290 */ /* 0x000fcc000fffe03f */
[----:B------:R-:W-:-:S07]  /*f310*/  IMAD.U32 R7, RZ, RZ, UR4 ;  /* 0x00000004ff077e24 */ /* 0x000fce000f8e00ff */
.L_x_3292:
        /* <DEDUP_REMOVED lines=8> */
[----:B------:R-:W0:Y:S01]  /*f3a0*/  LDC R12, c[0x0][0x43c] ;  /* 0x00010f00ff0c7b82 */ /* 0x000e220000000800 */
[----:B------:R-:W-:Y:S01]  /*f3b0*/  IMAD.MOV.U32 R13, RZ, RZ, R8 ;  /* 0x000000ffff0d7224 */ /* 0x000fe200078e0008 */
[----:B------:R-:W-:Y:S01]  /*f3c0*/  ULDC.64 UR4, c[0x0][0x428] ;  /* 0x00010a0000047ab9 */ /* 0x000fe20000000a00 */
[----:B------:R-:W-:Y:S01]  /*f3d0*/  ULDC.64 UR6, c[0x0][0x208] ;  /* 0x0000820000067ab9 */ /* 0x000fe20000000a00 */
        /* <DEDUP_REMOVED lines=16> */
.L_x_3254:
[----:B------:R-:W1:Y:S01]  /*f4e0*/  S2R R2, SR_TID.X ;  /* 0x0000000000027919 */ /* 0x000e620000002100 */
[----:B------:R-:W-:Y:S01]  /*f4f0*/  BSSY B2, `(.L_x_3255) ;  /* 0x0000006000027945 */ /* 0x000fe20003800000 */
[----:B-1----:R-:W-:Y:S02]  /*f500*/  LOP3.LUT R3, R2, 0x7f, RZ, 0xc0, !PT ;  /* 0x0000007f02037812 */ /* 0x002fe400078ec0ff */
[----:B------:R-:W-:Y:S02]  /*f510*/  SHF.L.U32 R2, R0, 0x1f, RZ ;  /* 0x0000001f00027819 */ /* 0x000fe400000006ff */
[----:B------:R-:W-:Y:S02]  /*f520*/  ISETP.NE.AND P2, PT, R3, RZ, PT ;  /* 0x000000ff0300720c */ /* 0x000fe40003f45270 */
[----:B------:R-:W1:Y:S02]  /*f530*/  SYNCS.PHASECHK.TRANS64.TRYWAIT P0, [UR38+0x38848], R2 ;  /* 0x03884802ff0075a7 */ /* 0x000e640008000166 */
[----:B-1----:R-:W-:Y:S09]  /*f540*/  @!P0 BRA `(.L_x_3256) ;  /* 0x0000003400c88947 */ /* 0x002ff20003800000 */
.L_x_3351:
[----:B------:R-:W-:Y:S05]  /*f550*/  BSYNC B2 ;  /* 0x0000000000027941 */ /* 0x000fea0003800000 */
.L_x_3255:
[----:B------:R-:W-:Y:S04]  /*f560*/  BSSY B2, `(.L_x_3257) ;  /* 0x0000007000027945 */ /* 0x000fe80003800000 */
[----:B------:R-:W-:Y:S05]  /*f570*/  @P2 BRA `(.L_x_3258) ;  /* 0x0000000000142947 */ /* 0x000fea0003800000 */
[----:B------:R-:W-:Y:S01]  /*f580*/  ISETP.NE.AND P0, PT, R10, RZ, PT ;  /* 0x000000ff0a00720c */ /* 0x000fe20003f05270 */
[----:B-1----:R-:W-:-:S04]  /*f590*/  IMAD.MOV.U32 R3, RZ, RZ, 0x2000 ;  /* 0x00002000ff037424 */ /* 0x002fc800078e00ff */
[----:B------:R3:W-:Y:S08]  /*f5a0*/  SYNCS.ARRIVE.TRANS64 RZ, [UR38+0x38838], R3 ;  /* 0x03883803ffff79a7 */ /* 0x0007f00008000026 */
[----:B---3--:R-:W-:Y:S05]  /*f5b0*/  @!P0 BRA `(.L_x_3258) ;  /* 0x0000000000048947 */ /* 0x008fea0003800000 */
[----:B------:R-:W-:Y:S01]  /*f5c0*/  BPT.TRAP 0x1 ;  /* 0x000000040000795c */ /* 0x000fe20000300000 */
.L_x_3258:
[----:B------:R-:W-:Y:S05]  /*f5d0*/  BSYNC B2 ;  /* 0x0000000000027941 */ /* 0x000fea0003800000 */
.L_x_3257:
        /* <DEDUP_REMOVED lines=11> */
.L_x_3259:
        /* <DEDUP_REMOVED lines=10> */
.L_x_3352:
[----:B------:R-:W-:Y:S05]  /*f730*/  BSYNC B2 ;  /* 0x0000000000027941 */ /* 0x000fea0003800000 */
.L_x_3260:
[----:B------:R-:W-:Y:S01]  /*f740*/  BSSY B2, `(.L_x_3262) ;  /* 0x0000009000027945 */ /* 0x000fe20003800000 */
[----:B01----:R-:W-:Y:S02]  /*f750*/  IMAD.MOV.U32 R2, RZ, RZ, 0x0 ;  /* 0x00000000ff027424 */ /* 0x003fe400078e00ff */
[----:B------:R-:W-:Y:S01]  /*f760*/  IMAD.MOV.U32 R3, RZ, RZ, 0x14f00000 ;  /* 0x14f00000ff037424 */ /* 0x000fe200078e00ff */
[----:B------:R-:W-:Y:S06]  /*f770*/  @P2 BRA `(.L_x_3263) ;  /* 0x0000000000142947 */ /* 0x000fec0003800000 */
[----:B------:R-:W-:Y:S01]  /*f780*/  ISETP.NE.AND P0, PT, R10, RZ, PT ;  /* 0x000000ff0a00720c */ /* 0x000fe20003f05270 */
[----:B------:R-:W-:-:S04]  /*f790*/  IMAD.MOV.U32 R12, RZ, RZ, 0x10000 ;  /* 0x00010000ff0c7424 */ /* 0x000fc800078e00ff */
[----:B------:R0:W-:Y:S08]  /*f7a0*/  SYNCS.ARRIVE.TRANS64 RZ, [UR38+0x38858], R12 ;  /* 0x0388580cffff79a7 */ /* 0x0001f00008000026 */
[----:B0-----:R-:W-:Y:S05]  /*f7b0*/  @!P0 BRA `(.L_x_3263) ;  /* 0x0000000000048947 */ /* 0x001fea0003800000 */
[----:B------:R-:W-:Y:S01]  /*f7c0*/  BPT.TRAP 0x1 ;  /* 0x000000040000795c */ /* 0x000fe20000300000 */
.L_x_3263:
[----:B------:R-:W-:Y:S05]  /*f7d0*/  BSYNC B2 ;  /* 0x0000000000027941 */ /* 0x000fea0003800000 */
.L_x_3262:
        /* <DEDUP_REMOVED lines=9> */
.L_x_3264:
        /* <DEDUP_REMOVED lines=13> */
.L_x_3265:
        /* <DEDUP_REMOVED lines=13> */
.L_x_3266:
        /* <DEDUP_REMOVED lines=13> */
.L_x_3267:
        /* <DEDUP_REMOVED lines=13> */
.L_x_3268:
        /* <DEDUP_REMOVED lines=13> */
.L_x_3269:
        /* <DEDUP_REMOVED lines=13> */
.L_x_3270:
        /* <DEDUP_REMOVED lines=13> */
.L_x_3271:
        /* <DEDUP_REMOVED lines=8> */
.L_x_3253:
[----:B------:R-:W-:Y:S05]  /*fea0*/  BSYNC B1 ;  /* 0x0000000000017941 */ /* 0x000fea0003800000 */
.L_x_3252:
[----:B------:R-:W-:Y:S01]  /*feb0*/  LOP3.LUT P3, RZ, R17, 0x2, RZ, 0xc0, !PT ;  /* 0x0000000211ff7812 */ /* 0x000fe2000786c0ff */
[----:B------:R-:W-:Y:S01]  /*fec0*/  BSSY B1, `(.L_x_3272) ;  /* 0x00000b7000017945 */ /* 0x000fe20003800000 */
[----:B------:R-:W-:-:S11]  /*fed0*/  LOP3.LUT R0, R0, 0x1, RZ, 0x3c, !PT ;  /* 0x0000000100007812 */ /* 0x000fd600078e3cff */
[----:B------:R-:W-:Y:S05]  /*fee0*/  @!P3 BRA `(.L_x_3273) ;  /* 0x0000000800d0b947 */ /* 0x000fea0003800000 */
[----:B------:R-:W-:Y:S01]  /*fef0*/  LOP3.LUT P3, RZ, R17, 0x1, RZ, 0xc0, !PT ;  /* 0x0000000111ff7812 */ /* 0x000fe2000786c0ff */
[----:B------:R-:W-:-:S12]  /*ff00*/  VIADD R12, R8, 0xffffffff ;  /* 0xffffffff080c7836 */ /* 0x000fd80000000000 */
[----:B------:R-:W-:Y:S05]  /*ff10*/  @!P3 BRA `(.L_x_3274) ;  /* 0x000000000050b947 */ /* 0x000fea0003800000 */
[----:B--2---:R-:W0:Y:S01]  /*ff20*/  LDC R14, c[0x0][0x43c] ;  /* 0x00010f00ff0e7b82 */ /* 0x004e220000000800 */
        /* <DEDUP_REMOVED lines=19> */
.L_x_3274:
[----:B------:R-:W1:Y:S01]  /*10060*/  S2R R2, SR_TID.X ;  /* 0x0000000000027919 */ /* 0x000e620000002100 */
[----:B------:R-:W-:Y:S01]  /*10070*/  BSSY B2, `(.L_x_3275) ;  /* 0x0000006000027945 */ /* 0x000fe20003800000 */
[----:B-1----:R-:W-:Y:S02]  /*10080*/  LOP3.LUT R3, R2, 0x7f, RZ, 0xc0, !PT ;  /* 0x0000007f02037812 */ /* 0x002fe400078ec0ff */
[----:B------:R-:W-:Y:S02]  /*10090*/  SHF.L.U32 R2, R0, 0x1f, RZ ;  /* 0x0000001f00027819 */ /* 0x000fe400000006ff */
[----:B------:R-:W-:Y:S02]  /*100a0*/  ISETP.NE.AND P2, PT, R3, RZ, PT ;  /* 0x000000ff0300720c */ /* 0x000fe40003f45270 */
[----:B------:R-:W1:Y:S02]  /*100b0*/  SYNCS.PHASECHK.TRANS64.TRYWAIT P0, [UR38+0x38840], R2 ;  /* 0x03884002ff0075a7 */ /* 0x000e640008000166 */
[----:B-1----:R-:W-:Y:S09]  /*100c0*/  @!P0 BRA `(.L_x_3276) ;  /* 0x0000002c00188947 */ /* 0x002ff20003800000 */
.L_x_3353:
[----:B------:R-:W-:Y:S05]  /*100d0*/  BSYNC B2 ;  /* 0x0000000000027941 */ /* 0x000fea0003800000 */
.L_x_3275:
[----:B------:R-:W-:Y:S04]  /*100e0*/  BSSY B2, `(.L_x_3277) ;  /* 0x0000007000027945 */ /* 0x000fe80003800000 */
[----:B------:R-:W-:Y:S05]  /*100f0*/  @P2 BRA `(.L_x_3278) ;  /* 0x0000000000142947 */ /* 0x000fea0003800000 */
[----:B------:R-:W-:Y:S01]  /*10100*/  ISETP.NE.AND P0, PT, R10, RZ, PT ;  /* 0x000000ff0a00720c */ /* 0x000fe20003f05270 */
[----:B-1----:R-:W-:-:S04]  /*10110*/  IMAD.MOV.U32 R3, RZ, RZ, 0x2000 ;  /* 0x00002000ff037424 */ /* 0x002fc800078e00ff */
[----:B------:R3:W-:Y:S08]  /*10120*/  SYNCS.ARRIVE.TRANS64 RZ, [UR38+0x38830], R3 ;  /* 0x03883003ffff79a7 */ /* 0x0007f00008000026 */
[----:B---3--:R-:W-:Y:S05]  /*10130*/  @!P0 BRA `(.L_x_3278) ;  /* 0x0000000000048947 */ /* 0x008fea0003800000 */
[----:B------:R-:W-:Y:S01]  /*10140*/  BPT.TRAP 0x1 ;  /* 0x000000040000795c */ /* 0x000fe20000300000 */
.L_x_3278:
[----:B------:R-:W-:Y:S05]  /*10150*/  BSYNC B2 ;  /* 0x0000000000027941 */ /* 0x000fea0003800000 */
.L_x_3277:
        /* <DEDUP_REMOVED lines=11> */
.L_x_3279:
        /* <DEDUP_REMOVED lines=11> */
.L_x_3354:
[----:B------:R-:W-:Y:S05]  /*102c0*/  BSYNC B2 ;  /* 0x0000000000027941 */ /* 0x000fea0003800000 */
.L_x_3280:
        /* <DEDUP_REMOVED lines=9> */
.L_x_3283:
[----:B------:R-:W-:Y:S05]  /*10360*/  BSYNC B2 ;  /* 0x0000000000027941 */ /* 0x000fea0003800000 */
.L_x_3282:
        /* <DEDUP_REMOVED lines=9> */
.L_x_3284:
        /* <DEDUP_REMOVED lines=13> */
.L_x_3285:
        /* <DEDUP_REMOVED lines=13> */
.L_x_3286:
        /* <DEDUP_REMOVED lines=13> */
.L_x_3287:
        /* <DEDUP_REMOVED lines=13> */
.L_x_3288:
        /* <DEDUP_REMOVED lines=13> */
.L_x_3289:
        /* <DEDUP_REMOVED lines=13> */
.L_x_3290:
        /* <DEDUP_REMOVED lines=13> */
.L_x_3291:
        /* <DEDUP_REMOVED lines=8> */
.L_x_3273:
[----:B------:R-:W-:Y:S05]  /*10a30*/  BSYNC B1 ;  /* 0x0000000000017941 */ /* 0x000fea0003800000 */
.L_x_3272:
[----:B------:R-:W-:Y:S01]  /*10a40*/  VIADD R8, R8, 0xfffffffe ;  /* 0xfffffffe08087836 */ /* 0x000fe20000000000 */
[----:B------:R-:W-:Y:S06]  /*10a50*/  @P1 BRA `(.L_x_3292) ;  /* 0xffffffe800301947 */ /* 0x000fec000383ffff */
[----:B------:R-:W-:Y:S05]  /*10a60*/  BSYNC B0 ;  /* 0x0000000000007941 */ /* 0x000fea0003800000 */
.L_x_3251:
[----:B------:R-:W-:-:S13]  /*10a70*/  ISETP.NE.AND P0, PT, R11, RZ, PT ;  /* 0x000000ff0b00720c */ /* 0x000fda0003f05270 */
[----:B------:R-:W-:Y:S05]  /*10a80*/  @!P0 BRA `(.L_x_3220) ;  /* 0x0000000800e48947 */ /* 0x000fea0003800000 */
[----:B------:R-:W-:Y:S01]  /*10a90*/  LOP3.LUT P1, RZ, R17, 0x2, RZ, 0xc0, !PT ;  /* 0x0000000211ff7812 */ /* 0x000fe2000782c0ff */
[----:B------:R-:W-:-:S12]  /*10aa0*/  BSSY B0, `(.L_x_3293) ;  /* 0x00000b4000007945 */ /* 0x000fd80003800000 */
[----:B------:R-:W-:Y:S05]  /*10ab0*/  @!P1 BRA `(.L_x_3294) ;  /* 0x0000000800c89947 */ /* 0x000fea0003800000 */
[----:B------:R-:W-:-:S13]  /*10ac0*/  LOP3.LUT P1, RZ, R17, 0x1, RZ, 0xc0, !PT ;  /* 0x0000000111ff7812 */ /* 0x000fda000782c0ff */
[----:B------:R-:W-:Y:S05]  /*10ad0*/  @!P1 BRA `(.L_x_3295) ;  /* 0x00000000004c9947 */ /* 0x000fea0003800000 */
[----:B------:R-:W0:Y:S01]  /*10ae0*/  LDC R5, c[0x0][0x43c] ;  /* 0x00010f00ff057b82 */ /* 0x000e220000000800 */
[----:B------:R-:W-:Y:S01]  /*10af0*/  ULDC.64 UR4, c[0x0][0x428] ;  /* 0x00010a0000047ab9 */ /* 0x000fe20000000a00 */
[----:B------:R-:W-:Y:S01]  /*10b00*/  ULDC.64 UR6, c[0x0][0x208] ;  /* 0x0000820000067ab9 */ /* 0x000fe20000000a00 */
[----:B------:R-:W-:-:S04]  /*10b10*/  IMAD R19, R19, UR4, RZ ;  /* 0x0000000413137c24 */ /* 0x000fc8000f8e02ff */
[----:B------:R-:W-:Y:S01]  /*10b20*/  IMAD R7, R18, UR5, R19 ;  /* 0x0000000512077c24 */ /* 0x000fe2000f8e0213 */
[----:B0-----:R-:W-:-:S13]  /*10b30*/  ISETP.NE.AND P0, PT, R5, 0x1, PT ;  /* 0x000000010500780c */ /* 0x001fda0003f05270 */
[----:B------:R-:W0:Y:S02]  /*10b40*/  @P0 LDC.64 R2, c[0x0][0x440] ;  /* 0x00011000ff020b82 */ /* 0x000e240000000a00 */
[----:B0-----:R-:W-:-:S04]  /*10b50*/  @P0 IMAD.HI.U32 R4, R8, R2, RZ ;  /* 0x0000000208040227 */ /* 0x001fc800078e00ff */
[----:B------:R-:W-:Y:S01]  /*10b60*/  IMAD.MOV.U32 R2, RZ, RZ, R8 ;  /* 0x000000ffff027224 */ /* 0x000fe200078e0008 */
[----:B------:R-:W-:-:S04]  /*10b70*/  @P0 SHF.R.U32.HI R2, RZ, R3, R4 ;  /* 0x00000003ff020219 */ /* 0x000fc80000011604 */
[----:B------:R-:W-:-:S03]  /*10b80*/  SHF.R.S32.HI R3, RZ, 0x1f, R2 ;  /* 0x0000001fff037819 */ /* 0x000fc60000011402 */
        /* <DEDUP_REMOVED lines=8> */
.L_x_3295:
[----:B------:R-:W1:Y:S01]  /*10c10*/  S2R R2, SR_TID.X ;  /* 0x0000000000027919 */ /* 0x000e620000002100 */
[----:B------:R-:W-:Y:S01]  /*10c20*/  BSSY B1, `(.L_x_3296) ;  /* 0x0000006000017945 */ /* 0x000fe20003800000 */
[----:B-1----:R-:W-:Y:S02]  /*10c30*/  LOP3.LUT R3, R2, 0x7f, RZ, 0xc0, !PT ;  /* 0x0000007f02037812 */ /* 0x002fe400078ec0ff */
[----:B------:R-:W-:Y:S02]  /*10c40*/  SHF.L.U32 R2, R0, 0x1f, RZ ;  /* 0x0000001f00027819 */ /* 0x000fe400000006ff */
[----:B------:R-:W-:Y:S02]  /*10c50*/  ISETP.NE.AND P1, PT, R3, RZ, PT ;  /* 0x000000ff0300720c */ /* 0x000fe40003f25270 */
[----:B------:R-:W1:Y:S02]  /*10c60*/  SYNCS.PHASECHK.TRANS64.TRYWAIT P0, [UR38+0x38848], R2 ;  /* 0x03884802ff0075a7 */ /* 0x000e640008000166 */
[----:B-1----:R-:W-:Y:S09]  /*10c70*/  @!P0 BRA `(.L_x_3297) ;  /* 0x00000020005c8947 */ /* 0x002ff20003800000 */
.L_x_3355:
[----:B------:R-:W-:Y:S05]  /*10c80*/  BSYNC B1 ;  /* 0x0000000000017941 */ /* 0x000fea0003800000 */
.L_x_3296:
[----:B------:R-:W-:Y:S04]  /*10c90*/  BSSY B1, `(.L_x_3298) ;  /* 0x0000007000017945 */ /* 0x000fe80003800000 */
[----:B------:R-:W-:Y:S05]  /*10ca0*/  @P1 BRA `(.L_x_3299) ;  /* 0x0000000000141947 */ /* 0x000fea0003800000 */
[----:B------:R-:W-:Y:S01]  /*10cb0*/  ISETP.NE.AND P0, PT, R10, RZ, PT ;  /* 0x000000ff0a00720c */ /* 0x000fe20003f05270 */
[----:B-1----:R-:W-:-:S04]  /*10cc0*/  IMAD.MOV.U32 R3, RZ, RZ, 0x2000 ;  /* 0x00002000ff037424 */ /* 0x002fc800078e00ff */
[----:B------:R3:W-:Y:S08]  /*10cd0*/  SYNCS.ARRIVE.TRANS64 RZ, [UR38+0x38838], R3 ;  /* 0x03883803ffff79a7 */ /* 0x0007f00008000026 */
[----:B---3--:R-:W-:Y:S05]  /*10ce0*/  @!P0 BRA `(.L_x_3299) ;  /* 0x0000000000048947 */ /* 0x008fea0003800000 */
[----:B------:R-:W-:Y:S01]  /*10cf0*/  BPT.TRAP 0x1 ;  /* 0x000000040000795c */ /* 0x000fe20000300000 */
.L_x_3299:
[----:B------:R-:W-:Y:S05]  /*10d00*/  BSYNC B1 ;  /* 0x0000000000017941 */ /* 0x000fea0003800000 */
.L_x_3298:
[----:B------:R-:W-:Y:S01]  /*10d10*/  IMAD.MOV.U32 R4, RZ, RZ, RZ ;  /* 0x000000ffff047224 */ /* 0x000fe200078e00ff */
        /* <DEDUP_REMOVED lines=10> */
.L_x_3300:
        /* <DEDUP_REMOVED lines=11> */
.L_x_3356:
[----:B------:R-:W-:Y:S05]  /*10e70*/  BSYNC B1 ;  /* 0x0000000000017941 */ /* 0x000fea0003800000 */
.L_x_3301:
[----:B------:R-:W-:Y:S01]  /*10e80*/  BSSY B1, `(.L_x_3303) ;  /* 0x0000009000017945 */ /* 0x000fe20003800000 */
[----:B-1----:R-:W-:Y:S02]  /*10e90*/  IMAD.MOV.U32 R2, RZ, RZ, 0x0 ;  /* 0x00000000ff027424 */ /* 0x002fe400078e00ff */
[----:B------:R-:W-:Y:S01]  /*10ea0*/  IMAD.MOV.U32 R3, RZ, RZ, 0x14f00000 ;  /* 0x14f00000ff037424 */ /* 0x000fe200078e00ff */
[----:B------:R-:W-:Y:S06]  /*10eb0*/  @P1 BRA `(.L_x_3304) ;  /* 0x0000000000141947 */ /* 0x000fec0003800000 */
[----:B------:R-:W-:Y:S01]  /*10ec0*/  ISETP.NE.AND P0, PT, R10, RZ, PT ;  /* 0x000000ff0a00720c */ /* 0x000fe20003f05270 */
[----:B------:R-:W-:-:S04]  /*10ed0*/  IMAD.MOV.U32 R5, RZ, RZ, 0x10000 ;  /* 0x00010000ff057424 */ /* 0x000fc800078e00ff */
[----:B------:R1:W-:Y:S08]  /*10ee0*/  SYNCS.ARRIVE.TRANS64 RZ, [UR38+0x38858], R5 ;  /* 0x03885805ffff79a7 */ /* 0x0003f00008000026 */
[----:B-1----:R-:W-:Y:S05]  /*10ef0*/  @!P0 BRA `(.L_x_3304) ;  /* 0x0000000000048947 */ /* 0x002fea0003800000 */
[----:B------:R-:W-:Y:S01]  /*10f00*/  BPT.TRAP 0x1 ;  /* 0x000000040000795c */ /* 0x000fe20000300000 */
.L_x_3304:
[----:B------:R-:W-:Y:S05]  /*10f10*/  BSYNC B1 ;  /* 0x0000000000017941 */ /* 0x000fea0003800000 */
.L_x_3303:
        /* <DEDUP_REMOVED lines=9> */
.L_x_3305:
        /* <DEDUP_REMOVED lines=13> */
.L_x_3306:
        /* <DEDUP_REMOVED lines=13> */
.L_x_3307:
        /* <DEDUP_REMOVED lines=13> */
.L_x_3308:
        /* <DEDUP_REMOVED lines=13> */
.L_x_3309:
        /* <DEDUP_REMOVED lines=13> */
.L_x_3310:
        /* <DEDUP_REMOVED lines=13> */
.L_x_3311:
        /* <DEDUP_REMOVED lines=13> */
.L_x_3312:
        /* <DEDUP_REMOVED lines=8> */
.L_x_3294:
[----:B------:R-:W-:Y:S05]  /*115e0*/  BSYNC B0 ;  /* 0x0000000000007941 */ /* 0x000fea0003800000 */
.L_x_3293:
[----:B------:R-:W-:Y:S01]  /*115f0*/  LOP3.LUT R0, R0, 0x1, RZ, 0x3c, !PT ;  /* 0x0000000100007812 */ /* 0x000fe200078e3cff */
[----:B------:R-:W-:Y:S02]  /*11600*/  IMAD.MOV.U32 R6, RZ, RZ, RZ ;  /* 0x000000ffff067224 */ /* 0x000fe400078e00ff */
[----:B------:R-:W-:-:S07]  /*11610*/  IMAD.MOV.U32 R9, RZ, RZ, RZ ;  /* 0x000000ffff097224 */ /* 0x000fce00078e00ff */
.L_x_3220:
[----:B------:R-:W1:Y:S01]  /*11620*/  S2R R3, SR_CgaCtaId ;  /* 0x0000000000037919 */ /* 0x000e620000008800 */
[----:B------:R-:W-:Y:S02]  /*11630*/  MOV R2, 0x400 ;  /* 0x0000040000027802 */ /* 0x000fe40000000f00 */
[----:B------:R-:W-:Y:S02]  /*11640*/  SHF.L.U32 R9, R9, 0x1f, RZ ;  /* 0x0000001f09097819 */ /* 0x000fe400000006ff */
[----:B-1----:R-:W-:-:S04]  /*11650*/  LEA R2, R3, R2, 0x18 ;  /* 0x0000000203027211 */ /* 0x002fc800078ec0ff */
[----:B------:R-:W1:Y:S02]  /*11660*/  SYNCS.PHASECHK.TRANS64.TRYWAIT P0, [R2+URZ+0x38820], R9 ;  /* 0x03882009020075a7 */ /* 0x000e64000800017f */
[----:B-1----:R-:W-:Y:S05]  /*11670*/  @!P0 BRA `(.L_x_3313) ;  /* 0x00000018000c8947 */ /* 0x002fea0003800000 */
.L_x_3357:
[----:B------:R-:W-:-:S03]  /*11680*/  UMOV UR4, 0xffffffff ;  /* 0xffffffff00047882 */ /* 0x000fc60000000000 */
[----:B------:R-:W-:Y:S05]  /*11690*/  BRA.DIV UR4, `(.L_x_3314) ;  /* 0x0000001a04187947 */ /* 0x000fea000b800000 */
[----:B------:R-:W3:Y:S02]  /*116a0*/  S2R R3, SR_TID.X ;  /* 0x0000000000037919 */ /* 0x000ee40000002100 */
[----:B---3--:R-:W-:-:S04]  /*116b0*/  SHF.R.U32.HI R3, RZ, 0x5, R3 ;  /* 0x00000005ff037819 */ /* 0x008fc80000011603 */
[----:B------:R-:W-:-:S05]  /*116c0*/  LOP3.LUT R3, R3, 0x3, RZ, 0xc0, !PT ;  /* 0x0000000303037812 */ /* 0x000fca00078ec0ff */
[----:B--2---:R2:W3:Y:S02]  /*116d0*/  SHFL.IDX PT, R14, R3, RZ, 0x1f ;  /* 0x00001fff030e7589 */ /* 0x0044e400000e0000 */
.L_x_3360:
[----:B---3--:R-:W-:-:S13]  /*116e0*/  ISETP.NE.AND P0, PT, R14, RZ, PT ;  /* 0x000000ff0e00720c */ /* 0x008fda0003f05270 */
[----:B------:R-:W-:Y:S05]  /*116f0*/  @P0 BRA `(.L_x_3186) ;  /* 0x0000000000900947 */ /* 0x000fea0003800000 */
[----:B------:R-:W-:-:S03]  /*11700*/  UMOV UR4, 0xffffffff ;  /* 0xffffffff00047882 */ /* 0x000fc60000000000 */
[----:B------:R-:W-:Y:S05]  /*11710*/  BRA.DIV UR4, `(.L_x_3315) ;  /* 0x0000001a042c7947 */ /* 0x000fea000b800000 */
[----:B------:R-:W-:-:S13]  /*11720*/  ELECT P6, URZ, PT ;  /* 0x00000000003f782f */ /* 0x000fda00038c0000 */
.L_x_3363:
[----:B------:R-:W-:Y:S05]  /*11730*/  @!P6 BRA `(.L_x_3186) ;  /* 0x000000000080e947 */ /* 0x000fea0003800000 */
[----:B--2---:R-:W2:Y:S02]  /*11740*/  LDL R3, [R1+0x28] ;  /* 0x0000280001037983 */ /* 0x004ea40000100800 */
[----:B--2---:R-:W-:-:S13]  /*11750*/  R2UR UR4, R3 ;  /* 0x00000000030472ca */ /* 0x004fda00000e0000 */
[----:B------:R-:W-:-:S06]  /*11760*/  ULOP3.LUT UR4, UR4, 0x2, URZ, 0xfc, !UPT ;  /* 0x0000000204047892 */ /* 0x000fcc000f8efc3f */
[----:B------:R-:W-:-:S05]  /*11770*/  IMAD.U32 R3, RZ, RZ, UR4 ;  /* 0x00000004ff037e24 */ /* 0x000fca000f8e00ff */
[----:B------:R-:W-:-:S13]  /*11780*/  ISETP.NE.AND P2, PT, R3, 0x3, PT ;  /* 0x000000030300780c */ /* 0x000fda0003f45270 */
[----:B------:R-:W-:Y:S05]  /*11790*/  @!P2 BRA `(.L_x_3316) ;  /* 0x000000000004a947 */ /* 0x000fea0003800000 */
[----:B------:R-:W-:Y:S01]  /*117a0*/  BPT.TRAP 0x1 ;  /* 0x000000040000795c */ /* 0x000fe20000300000 */
.L_x_3316:
[----:B------:R-:W-:Y:S01]  /*117b0*/  VIADD R8, R2, 0x38840 ;  /* 0x0003884002087836 */ /* 0x000fe20000000000 */
[----:B------:R-:W-:Y:S01]  /*117c0*/  SHF.L.U32 R4, R0, 0x1f, RZ ;  /* 0x0000001f00047819 */ /* 0x000fe200000006ff */
[C---:B------:R-:W-:Y:S02]  /*117d0*/  VIADD R3, R6.reuse, 0x1 ;  /* 0x0000000106037836 */ /* 0x040fe40000000000 */
[----:B------:R-:W-:-:S03]  /*117e0*/  IMAD R7, R6, 0x8, R8 ;  /* 0x0000000806077824 */ /* 0x000fc600078e0208 */
[C---:B------:R-:W-:Y:S01]  /*117f0*/  ISETP.NE.AND P1, PT, R3.reuse, 0x2, PT ;  /* 0x000000020300780c */ /* 0x040fe20003f25270 */
[----:B------:R-:W2:Y:S03]  /*11800*/  SYNCS.PHASECHK.TRANS64.TRYWAIT P0, [R7+URZ], R4 ;  /* 0x00000004070075a7 */ /* 0x000ea6000800017f */
[----:B------:R-:W-:Y:S02]  /*11810*/  SEL R5, RZ, 0x1, P1 ;  /* 0x00000001ff057807 */ /* 0x000fe40000800000 */
[----:B------:R-:W-:Y:S02]  /*11820*/  SEL R3, R3, RZ, P1 ;  /* 0x000000ff03037207 */ /* 0x000fe40000800000 */
[----:B------:R-:W-:-:S03]  /*11830*/  LOP3.LUT R0, R0, R5, RZ, 0x3c, !PT ;  /* 0x0000000500007212 */ /* 0x000fc600078e3cff */
[----:B------:R-:W-:Y:S01]  /*11840*/  IMAD R5, R3, 0x8, R8 ;  /* 0x0000000803057824 */ /* 0x000fe200078e0208 */
[----:B------:R-:W-:Y:S01]  /*11850*/  SHF.L.U32 R0, R0, 0x1f, RZ ;  /* 0x0000001f00007819 */ /* 0x000fe200000006ff */
[----:B--2---:R-:W-:Y:S06]  /*11860*/  @!P0 BRA `(.L_x_3317) ;  /* 0x0000001400f88947 */ /* 0x004fec0003800000 */
.L_x_3364:
[----:B------:R-:W3:Y:S02]  /*11870*/  SYNCS.PHASECHK.TRANS64.TRYWAIT P0, [R5+URZ], R0 ;  /* 0x00000000050075a7 */ /* 0x000ee4000800017f */
[----:B---3--:R-:W-:Y:S05]  /*11880*/  @!P0 BRA `(.L_x_3318) ;  /* 0x0000001800048947 */ /* 0x008fea0003800000 */
.L_x_3365:
[----:B------:R-:W-:Y:S05]  /*11890*/  @!P2 BRA `(.L_x_3319) ;  /* 0x000000000004a947 */ /* 0x000fea0003800000 */
[----:B------:R-:W-:Y:S01]  /*118a0*/  BPT.TRAP 0x1 ;  /* 0x000000040000795c */ /* 0x000fe20000300000 */
.L_x_3319:
[----:B-1----:R-:W-:-:S04]  /*118b0*/  VIADD R2, R2, 0x38860 ;  /* 0x0003886002027836 */ /* 0x002fc80000000000 */
[----:B---3--:R-:W-:-:S04]  /*118c0*/  IMAD R5, R6, 0x8, R2 ;  /* 0x0000000806057824 */ /* 0x008fc800078e0202 */
[----:B------:R-:W1:Y:S02]  /*118d0*/  SYNCS.PHASECHK.TRANS64.TRYWAIT P0, [R5+URZ], R4 ;  /* 0x00000004050075a7 */ /* 0x000e64000800017f */
[----:B-1----:R-:W-:Y:S05]  /*118e0*/  @!P0 BRA `(.L_x_3320) ;  /* 0x0000001800008947 */ /* 0x002fea0003800000 */
.L_x_3366:
[----:B------:R-:W-:-:S07]  /*118f0*/  IMAD R3, R3, 0x8, R2 ;  /* 0x0000000803037824 */ /* 0x000fce00078e0202 */
.L_x_3321:
[----:B---3--:R3:W4:Y:S02]  /*11900*/  SYNCS.PHASECHK.TRANS64.TRYWAIT P0, [R3+URZ], R0 ;  /* 0x00000000030075a7 */ /* 0x008724000800017f */
[----:B----4-:R-:W-:Y:S05]  /*11910*/  @!P0 NANOSLEEP.SYNCS 0x989680 ;  /* 0x009896800000895d */ /* 0x010fea0003900000 */
[----:B------:R-:W4:Y:S02]  /*11920*/  @!P0 SYNCS.PHASECHK.TRANS64 P0, [R3+URZ], R0 ;  /* 0x00000000030085a7 */ /* 0x000f24000800007f */
[----:B----4-:R-:W-:Y:S05]  /*11930*/  @!P0 BRA `(.L_x_3321) ;  /* 0xfffffffc00f08947 */ /* 0x010fea000383ffff */
.L_x_3186:
[----:B------:R-:W-:Y:S05]  /*11940*/  BSYNC B6 ;  /* 0x0000000000067941 */ /* 0x000fea0003800000 */
.L_x_3183:
[----:B------:R-:W-:Y:S05]  /*11950*/  EXIT ;  /* 0x000000000000794d */ /* 0x000fea0003800000 */
.L_x_3194:
[----:B0-----:R0:W1:Y:S02]  /*11960*/  SYNCS.PHASECHK.TRANS64.TRYWAIT P0, [R184+URZ+0x38800], R7 ;  /* 0x03880007b80075a7 */ /* 0x001064000800017f */
[----:B-1----:R-:W-:Y:S05]  /*11970*/  @!P0 NANOSLEEP.SYNCS 0x989680 ;  /* 0x009896800000895d */ /* 0x002fea0003900000 */
[----:B------:R-:W1:Y:S02]  /*11980*/  @!P0 SYNCS.PHASECHK.TRANS64 P0, [R184+URZ+0x38800], R7 ;  /* 0x03880007b80085a7 */ /* 0x000e64000800007f */
[----:B-1----:R-:W-:Y:S05]  /*11990*/  @!P0 BRA `(.L_x_3194) ;  /* 0xfffffffc00f08947 */ /* 0x002fea000383ffff */
[----:B------:R-:W-:Y:S05]  /*119a0*/  BRA `(.L_x_3322) ;  /* 0xffffff1800a47947 */ /* 0x000fea000383ffff */
.L_x_3198:
[----:B--2---:R2:W3:Y:S02]  /*119b0*/  SYNCS.PHASECHK.TRANS64.TRYWAIT P1, [R184+URZ+0x38830], R7 ;  /* 0x03883007b80075a7 */ /* 0x0044e4000802017f */
[----:B---3--:R-:W-:Y:S05]  /*119c0*/  @!P1 NANOSLEEP.SYNCS 0x989680 ;  /* 0x009896800000995d */ /* 0x008fea0003900000 */
[----:B------:R-:W3:Y:S02]  /*119d0*/  @!P1 SYNCS.PHASECHK.TRANS64 P1, [R184+URZ+0x38830], R7 ;  /* 0x03883007b80095a7 */ /* 0x000ee4000802007f */
[----:B---3--:R-:W-:Y:S05]  /*119e0*/  @!P1 BRA `(.L_x_3198) ;  /* 0xfffffffc00f09947 */ /* 0x008fea000383ffff */
[----:B------:R-:W-:Y:S05]  /*119f0*/  BRA `(.L_x_3197) ;  /* 0xffffff1800f07947 */ /* 0x000fea000383ffff */
.L_x_3199:
[----:B---3--:R3:W4:Y:S02]  /*11a00*/  SYNCS.PHASECHK.TRANS64.TRYWAIT P1, [R184+URZ+0x38810], R7 ;  /* 0x03881007b80075a7 */ /* 0x008724000802017f */
[----:B----4-:R-:W-:Y:S05]  /*11a10*/  @!P1 NANOSLEEP.SYNCS 0x989680 ;  /* 0x009896800000995d */ /* 0x010fea0003900000 */
[----:B------:R-:W4:Y:S02]  /*11a20*/  @!P1 SYNCS.PHASECHK.TRANS64 P1, [R184+URZ+0x38810], R7 ;  /* 0x03881007b80095a7 */ /* 0x000f24000802007f */
[----:B----4-:R-:W-:Y:S05]  /*11a30*/  @!P1 BRA `(.L_x_3199) ;  /* 0xfffffffc00f09947 */ /* 0x010fea000383ffff */
[----:B------:R-:W-:Y:S05]  /*11a40*/  BRA `(.L_x_3323) ;  /* 0xffffff1c00e07947 */ /* 0x000fea000383ffff */
.L_x_3203:
[----:B------:R0:W0:Y:S02]  /*11a50*/  SYNCS.PHASECHK.TRANS64.TRYWAIT P1, [R184+URZ+0x38850], R7 ;  /* 0x03885007b80075a7 */ /* 0x000024000802017f */
[----:B0-----:R-:W-:Y:S05]  /*11a60*/  @!P1 NANOSLEEP.SYNCS 0x989680 ;  /* 0x009896800000995d */ /* 0x001fea0003900000 */
[----:B------:R-:W0:Y:S02]  /*11a70*/  @!P1 SYNCS.PHASECHK.TRANS64 P1, [R184+URZ+0x38850], R7 ;  /* 0x03885007b80095a7 */ /* 0x000e24000802007f */
[----:B0-----:R-:W-:Y:S05]  /*11a80*/  @!P1 BRA `(.L_x_3203) ;  /* 0xfffffffc00f09947 */ /* 0x001fea000383ffff */
[----:B------:R-:W-:Y:S05]  /*11a90*/  BRA `(.L_x_3202) ;  /* 0xffffff20000c7947 */ /* 0x000fea000383ffff */
.L_x_3208:
[----:B-1----:R1:W2:Y:S02]  /*11aa0*/  SYNCS.PHASECHK.TRANS64.TRYWAIT P3, [R196+URZ+0x38830], R199 ;  /* 0x038830c7c40075a7 */ /* 0x0022a4000806017f */
[----:B--2---:R-:W-:Y:S05]  /*11ab0*/  @!P3 NANOSLEEP.SYNCS 0x989680 ;  /* 0x009896800000b95d */ /* 0x004fea0003900000 */
[----:B------:R-:W2:Y:S02]  /*11ac0*/  @!P3 SYNCS.PHASECHK.TRANS64 P3, [R196+URZ+0x38830], R199 ;  /* 0x038830c7c400b5a7 */ /* 0x000ea4000806007f */
[----:B--2---:R-:W-:Y:S05]  /*11ad0*/  @!P3 BRA `(.L_x_3208) ;  /* 0xfffffffc00f0b947 */ /* 0x004fea000383ffff */
[----:B------:R-:W-:Y:S05]  /*11ae0*/  BRA `(.L_x_3207) ;  /* 0xffffff4800347947 */ /* 0x000fea000383ffff */
.L_x_3212:
[----:B---3--:R3:W4:Y:S02]  /*11af0*/  SYNCS.PHASECHK.TRANS64.TRYWAIT P3, [R196+URZ+0x38850], R199 ;  /* 0x038850c7c40075a7 */ /* 0x008724000806017f */
[----:B----4-:R-:W-:Y:S05]  /*11b00*/  @!P3 NANOSLEEP.SYNCS 0x989680 ;  /* 0x009896800000b95d */ /* 0x010fea0003900000 */
[----:B------:R-:W4:Y:S02]  /*11b10*/  @!P3 SYNCS.PHASECHK.TRANS64 P3, [R196+URZ+0x38850], R199 ;  /* 0x038850c7c400b5a7 */ /* 0x000f24000806007f */
[----:B----4-:R-:W-:Y:S05]  /*11b20*/  @!P3 BRA `(.L_x_3212) ;  /* 0xfffffffc00f0b947 */ /* 0x010fea000383ffff */
[----:B------:R-:W-:Y:S05]  /*11b30*/  BRA `(.L_x_3211) ;  /* 0xffffff4800fc7947 */ /* 0x000fea000383ffff */
.L_x_3225:
[----:B------:R-:W-:Y:S02]  /*11b40*/  IMAD.MOV.U32 R13, RZ, RZ, R6 ;  /* 0x000000ffff0d7224 */ /* 0x000fe400078e0006 */
[----:B------:R-:W-:Y:S02]  /*11b50*/  IMAD.MOV.U32 R12, RZ, RZ, RZ ;  /* 0x000000ffff0c7224 */ /* 0x000fe400078e00ff */
[----:B------:R-:W-:Y:S02]  /*11b60*/  IMAD.MOV.U32 R11, RZ, RZ, 0x1f ;  /* 0x0000001fff0b7424 */ /* 0x000fe400078e00ff */
[----:B------:R-:W-:-:S07]  /*11b70*/  IMAD.MOV.U32 R15, RZ, RZ, -0x1 ;  /* 0xffffffffff0f7424 */ /* 0x000fce00078e00ff */
[----:B------:R-:W-:Y:S05]  /*11b80*/  WARPSYNC.COLLECTIVE R15, `(.L_x_3324) ;  /* 0x000000000f087348 */ /* 0x000fea0003c00000 */
[----:B------:R0:W1:Y:S02]  /*11b90*/  SHFL.IDX P6, R14, R13, R12, R11 ;  /* 0x0000000c0d0e7389 */ /* 0x00006400000c000b */
[----:B01----:R-:W-:Y:S01]  /*11ba0*/  ENDCOLLECTIVE ;  /* 0x000000000000791b */ /* 0x003fe20003800000 */
.L_x_3324:
[----:B------:R-:W-:Y:S05]  /*11bb0*/  BRA `(.L_x_3325) ;  /* 0xffffffb000447947 */ /* 0x000fea000383ffff */
.L_x_3227:
[----:B------:R-:W-:Y:S01]  /*11bc0*/  BSSY B0, `(.L_x_3326) ;  /* 0x0000006000007945 */ /* 0x000fe20003800000 */
[----:B------:R-:W-:-:S07]  /*11bd0*/  IMAD.MOV.U32 R15, RZ, RZ, -0x1 ;  /* 0xffffffffff0f7424 */ /* 0x000fce00078e00ff */
[----:B0-----:R-:W-:Y:S05]  /*11be0*/  WARPSYNC.COLLECTIVE R15, `(.L_x_3327) ;  /* 0x000000000f0c7348 */ /* 0x001fea0003c00000 */
[----:B------:R-:W-:Y:S02]  /*11bf0*/  ELECT P6, UR62, PT ;  /* 0x00000000003e782f */ /* 0x000fe400038c0000 */
[----:B------:R-:W-:Y:S01]  /*11c00*/  MOV R14, UR62 ;  /* 0x0000003e000e7c02 */ /* 0x000fe20008000f00 */
[----:B0-----:R-:W-:Y:S10]  /*11c10*/  ENDCOLLECTIVE ;  /* 0x000000000000791b */ /* 0x001ff40003800000 */
.L_x_3327:
[----:B------:R-:W-:Y:S05]  /*11c20*/  BSYNC B0 ;  /* 0x0000000000007941 */ /* 0x000fea0003800000 */
.L_x_3326:
[----:B------:R-:W-:Y:S05]  /*11c30*/  BRA `(.L_x_3328) ;  /* 0xffffffb000487947 */ /* 0x000fea000383ffff */
.L_x_3229:
[----:B-1----:R-:W-:-:S04]  /*11c40*/  IMAD.U32 R3, RZ, RZ, UR38 ;  /* 0x00000026ff037e24 */ /* 0x002fc8000f8e00ff */
[----:B------:R1:W2:Y:S03]  /*11c50*/  SYNCS.PHASECHK.TRANS64.TRYWAIT P0, [R3+URZ+0x38840], R0 ;  /* 0x03884000030075a7 */ /* 0x0002a6000800017f */
[----:B--2---:R-:W-:Y:S05]  /*11c60*/  @!P0 NANOSLEEP.SYNCS 0x989680 ;  /* 0x009896800000895d */ /* 0x004fea0003900000 */
[----:B------:R-:W2:Y:S02]  /*11c70*/  @!P0 SYNCS.PHASECHK.TRANS64 P0, [R3+URZ+0x38840], R0 ;  /* 0x03884000030085a7 */ /* 0x000ea4000800007f */
[----:B--2---:R-:W-:Y:S05]  /*11c80*/  @!P0 BRA `(.L_x_3229) ;  /* 0xfffffffc00ec8947 */ /* 0x004fea000383ffff */
[----:B------:R-:W-:Y:S05]  /*11c90*/  BRA `(.L_x_3329) ;  /* 0xffffffb000ac7947 */ /* 0x000fea000383ffff */
.L_x_3232:
[----:B------:R-:W-:Y:S02]  /*11ca0*/  IMAD R6, R12, 0x40, R6 ;  /* 0x000000400c067824 */ /* 0x000fe400078e0206 */
[----:B------:R-:W-:Y:S02]  /*11cb0*/  IMAD.MOV.U32 R13, RZ, RZ, R3 ;  /* 0x000000ffff0d7224 */ /* 0x000fe400078e0003 */
[----:B------:R-:W-:Y:S01]  /*11cc0*/  IMAD.MOV.U32 R12, RZ, RZ, RZ ;  /* 0x000000ffff0c7224 */ /* 0x000fe200078e00ff */
[----:B------:R0:W-:Y:S01]  /*11cd0*/  STL [R1+0x4], R6 ;  /* 0x0000040601007387 */ /* 0x0001e20000100800 */
[----:B------:R-:W-:Y:S02]  /*11ce0*/  IMAD.MOV.U32 R11, RZ, RZ, 0x181f ;  /* 0x0000181fff0b7424 */ /* 0x000fe400078e00ff */
[----:B------:R-:W-:-:S07]  /*11cf0*/  IMAD.MOV.U32 R15, RZ, RZ, -0x1 ;  /* 0xffffffffff0f7424 */ /* 0x000fce00078e00ff */
[----:B0-----:R-:W-:Y:S05]  /*11d00*/  WARPSYNC.COLLECTIVE R15, `(.L_x_3330) ;  /* 0x000000000f087348 */ /* 0x001fea0003c00000 */
[----:B------:R1:W2:Y:S02]  /*11d10*/  SHFL.IDX P6, R14, R13, R12, R11 ;  /* 0x0000000c0d0e7389 */ /* 0x0002a400000c000b */
[----:B012---:R-:W-:Y:S01]  /*11d20*/  ENDCOLLECTIVE ;  /* 0x000000000000791b */ /* 0x007fe20003800000 */
.L_x_3330:
[----:B------:R-:W-:Y:S02]  /*11d30*/  IMAD.MOV.U32 R13, RZ, RZ, R0 ;  /* 0x000000ffff0d7224 */ /* 0x000fe400078e0000 */
[----:B------:R-:W-:-:S07]  /*11d40*/  IMAD.MOV.U32 R4, RZ, RZ, R14 ;  /* 0x000000ffff047224 */ /* 0x000fce00078e000e */
[----:B------:R-:W-:Y:S05]  /*11d50*/  WARPSYNC.COLLECTIVE R15, `(.L_x_3331) ;  /* 0x000000000f087348 */ /* 0x000fea0003c00000 */
[----:B------:R0:W1:Y:S02]  /*11d60*/  SHFL.IDX P6, R14, R13, R12, R11 ;  /* 0x0000000c0d0e7389 */ /* 0x00006400000c000b */
[----:B01----:R-:W-:Y:S01]  /*11d70*/  ENDCOLLECTIVE ;  /* 0x000000000000791b */ /* 0x003fe20003800000 */
.L_x_3331:
[----:B------:R-:W-:Y:S01]  /*11d80*/  ULDC UR4, c[0x0][0x288] ;  /* 0x0000a20000047ab9 */ /* 0x000fe20000000800 */
[----:B------:R-:W-:Y:S01]  /*11d90*/  ULDC.64 UR6, c[0x0][0x208] ;  /* 0x0000820000067ab9 */ /* 0x000fe20000000a00 */
[----:B------:R-:W-:-:S05]  /*11da0*/  IMAD R2, R7, UR4, RZ ;  /* 0x0000000407027c24 */ /* 0x000fca000f8e02ff */
[----:B------:R-:W-:Y:S01]  /*11db0*/  ISETP.GE.AND P1, PT, R6, R2, PT ;  /* 0x000000020600720c */ /* 0x000fe20003f26270 */
[----:B------:R-:W-:Y:S02]  /*11dc0*/  IMAD.MOV.U32 R13, RZ, RZ, R3 ;  /* 0x000000ffff0d7224 */ /* 0x000fe400078e0003 */
[----:B------:R-:W-:-:S10]  /*11dd0*/  IMAD.MOV.U32 R12, RZ, RZ, 0x1 ;  /* 0x00000001ff0c7424 */ /* 0x000fd400078e00ff */
[----:B------:R-:W-:Y:S02]  /*11de0*/  @!P1 LEA R9, R8, UR38, 0x1 ;  /* 0x0000002608099c11 */ /* 0x000fe4000f8e08ff */
[----:B------:R-:W-:-:S05]  /*11df0*/  @!P1 LEA R14, P2, R10, R14, 0x1 ;  /* 0x0000000e0a0e9211 */ /* 0x000fca00078408ff */
[----:B------:R-:W-:Y:S02]  /*11e00*/  @!P1 IMAD.X R5, RZ, RZ, R4, P2 ;  /* 0x000000ffff059224 */ /* 0x000fe400010e0604 */
[----:B------:R-:W-:-:S05]  /*11e10*/  @!P1 IMAD.MOV.U32 R4, RZ, RZ, R14 ;  /* 0x000000ffff049224 */ /* 0x000fca00078e000e */
[----:B------:R-:W-:Y:S01]  /*11e20*/  @!PT LDS RZ, [RZ] ;  /* 0x00000000fffff984 */ /* 0x000fe20000000800 */
[----:B------:R-:W-:Y:S01]  /*11e30*/  @!PT LDS RZ, [RZ] ;  /* 0x00000000fffff984 */ /* 0x000fe20000000800 */
[----:B------:R-:W-:Y:S01]  /*11e40*/  @!PT LDS RZ, [RZ] ;  /* 0x00000000fffff984 */ /* 0x000fe20000000800 */
[----:B------:R0:W-:Y:S02]  /*11e50*/  @!P1 LDGSTS.E.BYPASS.LTC128B.128 [R9+0x20400], desc[UR6][R4.64], !P0 ;  /* 0x2040000004099fae */ /* 0x0001e4000c101d46 */
[----:B0-----:R-:W-:Y:S05]  /*11e60*/  WARPSYNC.COLLECTIVE R15, `(.L_x_3332) ;  /* 0x000000000f087348 */ /* 0x001fea0003c00000 */
[----:B------:R1:W2:Y:S02]  /*11e70*/  SHFL.IDX P6, R14, R13, R12, R11 ;  /* 0x0000000c0d0e7389 */ /* 0x0002a400000c000b */
[----:B012---:R-:W-:Y:S01]  /*11e80*/  ENDCOLLECTIVE ;  /* 0x000000000000791b */ /* 0x007fe20003800000 */
.L_x_3332:
[----:B------:R-:W-:-:S04]  /*11e90*/  IMAD.MOV.U32 R9, RZ, RZ, R6 ;  /* 0x000000ffff097224 */ /* 0x000fc800078e0006 */
[C---:B------:R-:W-:Y:S02]  /*11ea0*/  VIADD R5, R9.reuse, 0x10 ;  /* 0x0000001009057836 */ /* 0x040fe40000000000 */
[----:B------:R-:W-:Y:S02]  /*11eb0*/  IMAD.MOV.U32 R13, RZ, RZ, R0 ;  /* 0x000000ffff0d7224 */ /* 0x000fe400078e0000 */
[----:B------:R-:W-:Y:S01]  /*11ec0*/  VIADD R9, R9, 0x20 ;  /* 0x0000002009097836 */ /* 0x000fe20000000000 */
[----:B------:R-:W-:Y:S01]  /*11ed0*/  ISETP.GE.AND P1, PT, R5, R2, PT ;  /* 0x000000020500720c */ /* 0x000fe20003f26270 */
[----:B------:R0:W-:Y:S04]  /*11ee0*/  STL [R1+0xc], R5 ;  /* 0x00000c0501007387 */ /* 0x0001e80000100800 */
[----:B------:R0:W-:Y:S01]  /*11ef0*/  STL [R1+0x10], R9 ;  /* 0x0000100901007387 */ /* 0x0001e20000100800 */
[----:B------:R-:W-:-:S07]  /*11f00*/  IMAD.MOV.U32 R4, RZ, RZ, R14 ;  /* 0x000000ffff047224 */ /* 0x000fce00078e000e */
[----:B0-----:R-:W-:Y:S05]  /*11f10*/  WARPSYNC.COLLECTIVE R15, `(.L_x_3333) ;  /* 0x000000000f087348 */ /* 0x001fea0003c00000 */
[----:B------:R1:W2:Y:S02]  /*11f20*/  SHFL.IDX P6, R14, R13, R12, R11 ;  /* 0x0000000c0d0e7389 */ /* 0x0002a400000c000b */
[----:B012---:R-:W-:Y:S01]  /*11f30*/  ENDCOLLECTIVE ;  /* 0x000000000000791b */ /* 0x007fe20003800000 */
.L_x_3333:
[----:B------:R-:W-:Y:S01]  /*11f40*/  ULDC.64 UR4, c[0x0][0x208] ;  /* 0x0000820000047ab9 */ /* 0x000fe20000000a00 */
[----:B------:R-:W-:Y:S01]  /*11f50*/  @!P1 LEA R7, R8, UR38, 0x1 ;  /* 0x0000002608079c11 */ /* 0x000fe2000f8e08ff */
[----:B------:R-:W-:Y:S02]  /*11f60*/  IMAD.MOV.U32 R13, RZ, RZ, R3 ;  /* 0x000000ffff0d7224 */ /* 0x000fe400078e0003 */
[----:B------:R-:W-:Y:S01]  /*11f70*/  IMAD.MOV.U32 R12, RZ, RZ, 0x2 ;  /* 0x00000002ff0c7424 */ /* 0x000fe200078e00ff */
[----:B------:R-:W-:-:S05]  /*11f80*/  @!P1 LEA R6, P2, R10, R14, 0x1 ;  /* 0x0000000e0a069211 */ /* 0x000fca00078408ff */
[----:B------:R-:W-:Y:S02]  /*11f90*/  @!P1 IMAD.X R5, RZ, RZ, R4, P2 ;  /* 0x000000ffff059224 */ /* 0x000fe400010e0604 */
[----:B------:R-:W-:-:S05]  /*11fa0*/  @!P1 IMAD.MOV.U32 R4, RZ, RZ, R6 ;  /* 0x000000ffff049224 */ /* 0x000fca00078e0006 */
[----:B------:R-:W-:Y:S01]  /*11fb0*/  @!PT LDS RZ, [RZ] ;  /* 0x00000000fffff984 */ /* 0x000fe20000000800 */
[----:B------:R-:W-:Y:S01]  /*11fc0*/  @!PT LDS RZ, [RZ] ;  /* 0x00000000fffff984 */ /* 0x000fe20000000800 */
[----:B------:R-:W-:Y:S01]  /*11fd0*/  @!PT LDS RZ, [RZ] ;  /* 0x00000000fffff984 */ /* 0x000fe20000000800 */
[----:B------:R0:W-:Y:S01]  /*11fe0*/  @!P1 LDGSTS.E.BYPASS.LTC128B.128 [R7+0x20c00], desc[UR4][R4.64], !P0 ;  /* 0x20c0000004079fae */ /* 0x0001e2000c101d44 */
[----:B------:R-:W-:-:S13]  /*11ff0*/  ISETP.GE.AND P1, PT, R9, R2, PT ;  /* 0x000000020900720c */ /* 0x000fda0003f26270 */
[----:B0-----:R-:W-:Y:S05]  /*12000*/  WARPSYNC.COLLECTIVE R15, `(.L_x_3334) ;  /* 0x000000000f087348 */ /* 0x001fea0003c00000 */
[----:B------:R1:W2:Y:S02]  /*12010*/  SHFL.IDX P6, R14, R13, R12, R11 ;  /* 0x0000000c0d0e7389 */ /* 0x0002a400000c000b */
[----:B012---:R-:W-:Y:S01]  /*12020*/  ENDCOLLECTIVE ;  /* 0x000000000000791b */ /* 0x007fe20003800000 */
.L_x_3334:
[----:B------:R-:W-:Y:S01]  /*12030*/  @!P1 LEA R6, R8, UR38, 0x1 ;  /* 0x0000002608069c11 */ /* 0x000fe2000f8e08ff */
[----:B------:R-:W-:Y:S02]  /*12040*/  IMAD.MOV.U32 R13, RZ, RZ, R0 ;  /* 0x000000ffff0d7224 */ /* 0x000fe400078e0000 */
[----:B------:R-:W-:-:S07]  /*12050*/  IMAD.MOV.U32 R4, RZ, RZ, R14 ;  /* 0x000000ffff047224 */ /* 0x000fce00078e000e */
[----:B------:R-:W-:Y:S05]  /*12060*/  WARPSYNC.COLLECTIVE R15, `(.L_x_3335) ;  /* 0x000000000f087348 */ /* 0x000fea0003c00000 */
[----:B------:R0:W1:Y:S02]  /*12070*/  SHFL.IDX P6, R14, R13, R12, R11 ;  /* 0x0000000c0d0e7389 */ /* 0x00006400000c000b */
[----:B01----:R-:W-:Y:S01]  /*12080*/  ENDCOLLECTIVE ;  /* 0x000000000000791b */ /* 0x003fe20003800000 */
.L_x_3335:
[----:B------:R-:W-:Y:S01]  /*12090*/  ULDC.64 UR4, c[0x0][0x208] ;  /* 0x0000820000047ab9 */ /* 0x000fe20000000a00 */
[----:B------:R-:W-:Y:S02]  /*120a0*/  IMAD.MOV.U32 R13, RZ, RZ, R3 ;  /* 0x000000ffff0d7224 */ /* 0x000fe400078e0003 */
[----:B------:R-:W-:Y:S01]  /*120b0*/  IMAD.MOV.U32 R12, RZ, RZ, 0x3 ;  /* 0x00000003ff0c7424 */ /* 0x000fe200078e00ff */
        /* <DEDUP_REMOVED lines=8> */
[----:B------:R0:W-:Y:S02]  /*12140*/  @!P1 LDGSTS.E.BYPASS.LTC128B.128 [R6+0x21400], desc[UR4][R4.64], !P0 ;  /* 0x2140000004069fae */ /* 0x0001e4000c101d44 */
[----:B0-----:R-:W-:Y:S05]  /*12150*/  WARPSYNC.COLLECTIVE R15, `(.L_x_3336) ;  /* 0x000000000f087348 */ /* 0x001fea0003c00000 */
[----:B------:R1:W2:Y:S02]  /*12160*/  SHFL.IDX P6, R14, R13, R12, R11 ;  /* 0x0000000c0d0e7389 */ /* 0x0002a400000c000b */
[----:B012---:R-:W-:Y:S01]  /*12170*/  ENDCOLLECTIVE ;  /* 0x000000000000791b */ /* 0x007fe20003800000 */
.L_x_3336:
[----:B------:R-:W-:Y:S02]  /*12180*/  IMAD.MOV.U32 R13, RZ, RZ, R0 ;  /* 0x000000ffff0d7224 */ /* 0x000fe400078e0000 */
[----:B------:R-:W-:-:S07]  /*12190*/  IMAD.MOV.U32 R3, RZ, RZ, R14 ;  /* 0x000000ffff037224 */ /* 0x000fce00078e000e */
[----:B------:R-:W-:Y:S05]  /*121a0*/  WARPSYNC.COLLECTIVE R15, `(.L_x_3337) ;  /* 0x000000000f087348 */ /* 0x000fea0003c00000 */
[----:B------:R0:W1:Y:S02]  /*121b0*/  SHFL.IDX P6, R14, R13, R12, R11 ;  /* 0x0000000c0d0e7389 */ /* 0x00006400000c000b */
[----:B01----:R-:W-:Y:S01]  /*121c0*/  ENDCOLLECTIVE ;  /* 0x000000000000791b */ /* 0x003fe20003800000 */
.L_x_3337:
[----:B------:R-:W-:Y:S05]  /*121d0*/  BRA `(.L_x_3338) ;  /* 0xffffffb400947947 */ /* 0x000fea000383ffff */
.L_x_3234:
        /* <DEDUP_REMOVED lines=8> */
.L_x_3340:
[----:B------:R-:W-:Y:S05]  /*12260*/  BSYNC B0 ;  /* 0x0000000000007941 */ /* 0x000fea0003800000 */
.L_x_3339:
[----:B------:R-:W0:Y:S01]  /*12270*/  S2R R3, SR_TID.X ;  /* 0x0000000000037919 */ /* 0x000e220000002100 */
[----:B------:R-:W-:-:S05]  /*12280*/  LOP3.LUT R8, R8, 0x7f, RZ, 0xc0, !PT ;  /* 0x0000007f08087812 */ /* 0x000fca00078ec0ff */
[----:B------:R-:W-:Y:S02]  /*12290*/  IMAD.SHL.U32 R9, R8, 0x8, RZ ;  /* 0x0000000808097824 */ /* 0x000fe400078e00ff */
[----:B------:R-:W-:Y:S02]  /*122a0*/  IMAD.MOV.U32 R13, RZ, RZ, R0 ;  /* 0x000000ffff0d7224 */ /* 0x000fe400078e0000 */
[----:B------:R-:W-:Y:S02]  /*122b0*/  IMAD.MOV.U32 R12, RZ, RZ, RZ ;  /* 0x000000ffff0c7224 */ /* 0x000fe400078e00ff */
[----:B------:R-:W-:Y:S02]  /*122c0*/  IMAD.MOV.U32 R11, RZ, RZ, 0x181f ;  /* 0x0000181fff0b7424 */ /* 0x000fe400078e00ff */
[----:B------:R-:W-:Y:S02]  /*122d0*/  IMAD.MOV.U32 R15, RZ, RZ, -0x1 ;  /* 0xffffffffff0f7424 */ /* 0x000fe400078e00ff */
[----:B0-----:R-:W-:-:S05]  /*122e0*/  IMAD.SHL.U32 R8, R3, 0x8, RZ ;  /* 0x0000000803087824 */ /* 0x001fca00078e00ff */
[----:B------:R-:W-:-:S04]  /*122f0*/  LOP3.LUT R8, R8, 0x1f8, RZ, 0xc0, !PT ;  /* 0x000001f808087812 */ /* 0x000fc800078ec0ff */
[----:B------:R-:W-:-:S04]  /*12300*/  LOP3.LUT R8, R8, 0x38, R3, 0x78, !PT ;  /* 0x0000003808087812 */ /* 0x000fc800078e7803 */
[----:B------:R-:W-:Y:S01]  /*12310*/  LOP3.LUT R8, R8, 0x200, R9, 0xf8, !PT ;  /* 0x0000020008087812 */ /* 0x000fe200078ef809 */
[----:B------:R-:W-:Y:S01]  /*12320*/  IMAD.MOV.U32 R2, RZ, RZ, R14 ;  /* 0x000000ffff027224 */ /* 0x000fe200078e000e */
[----:B------:R0:W5:Y:S03]  /*12330*/  LDL.LU R9, [R1+0xc] ;  /* 0x00000c0001097983 */ /* 0x0001660000300800 */
[----:B------:R-:W-:-:S07]  /*12340*/  IMAD.MOV.U32 R3, RZ, RZ, R8 ;  /* 0x000000ffff037224 */ /* 0x000fce00078e0008 */
[----:B0----5:R-:W-:Y:S05]  /*12350*/  WARPSYNC.COLLECTIVE R15, `(.L_x_3341) ;  /* 0x000000000f087348 */ /* 0x021fea0003c00000 */
[----:B------:R1:W2:Y:S02]  /*12360*/  SHFL.IDX P6, R14, R13, R12, R11 ;  /* 0x0000000c0d0e7389 */ /* 0x0002a400000c000b */
[----:B012--5:R-:W-:Y:S01]  /*12370*/  ENDCOLLECTIVE ;  /* 0x000000000000791b */ /* 0x027fe20003800000 */
.L_x_3341:
[----:B------:R-:W-:Y:S01]  /*12380*/  ULDC UR4, c[0x0][0x288] ;  /* 0x0000a20000047ab9 */ /* 0x000fe20000000800 */
[----:B------:R-:W2:Y:S04]  /*12390*/  LDL.LU R8, [R1+0x10] ;  /* 0x0000100001087983 */ /* 0x000ea80000300800 */
[----:B------:R-:W3:Y:S01]  /*123a0*/  LDL.LU R11, [R1+0x4] ;  /* 0x00000400010b7983 */ /* 0x000ee20000300800 */
[----:B------:R-:W-:Y:S01]  /*123b0*/  IMAD R7, R7, UR4, RZ ;  /* 0x0000000407077c24 */ /* 0x000fe2000f8e02ff */
[----:B------:R-:W-:Y:S01]  /*123c0*/  LOP3.LUT R17, R17, 0xffffff7f, RZ, 0xc0, !PT ;  /* 0xffffff7f11117812 */ /* 0x000fe200078ec0ff */
[----:B------:R-:W-:-:S03]  /*123d0*/  IMAD.MOV.U32 R15, RZ, RZ, R3 ;  /* 0x000000ffff0f7224 */ /* 0x000fc600078e0003 */
[----:B------:R-:W-:Y:S01]  /*123e0*/  @P1 LOP3.LUT R17, R17, 0x80, RZ, 0xfc, !PT ;  /* 0x0000008011111812 */ /* 0x000fe200078efcff */
[----:B------:R-:W-:-:S03]  /*123f0*/  IMAD.MOV.U32 R3, RZ, RZ, R14 ;  /* 0x000000ffff037224 */ /* 0x000fc600078e000e */
[C---:B------:R-:W-:Y:S02]  /*12400*/  LOP3.LUT P1, RZ, R17.reuse, 0x10, RZ, 0xc0, !PT ;  /* 0x0000001011ff7812 */ /* 0x040fe4000782c0ff */
[----:B------:R-:W-:Y:S01]  /*12410*/  LOP3.LUT R17, R17, 0xffffffbf, RZ, 0xc0, !PT ;  /* 0xffffffbf11117812 */ /* 0x000fe200078ec0ff */
[----:B------:R-:W-:Y:S01]  /*12420*/  ULDC.64 UR6, c[0x0][0x208] ;  /* 0x0000820000067ab9 */ /* 0x000fe20000000a00 */
[----:B------:R-:W-:Y:S02]  /*12430*/  IMAD.MOV.U32 R13, RZ, RZ, R6 ;  /* 0x000000ffff0d7224 */ /* 0x000fe400078e0006 */
[----:B------:R-:W-:Y:S01]  /*12440*/  IMAD.MOV.U32 R12, RZ, RZ, 0x1 ;  /* 0x00000001ff0c7424 */ /* 0x000fe200078e00ff */
[-C--:B--2---:R-:W-:Y:S02]  /*12450*/  ISETP.GE.AND P3, PT, R8, R7.reuse, PT ;  /* 0x000000070800720c */ /* 0x084fe40003f66270 */
[----:B---3--:R-:W-:-:S11]  /*12460*/  ISETP.GE.AND P4, PT, R11, R7, PT ;  /* 0x000000070b00720c */ /* 0x008fd60003f86270 */
[----:B------:R-:W-:Y:S02]  /*12470*/  @P3 LOP3.LUT R17, R17, 0x40, RZ, 0xfc, !PT ;  /* 0x0000004011113812 */ /* 0x000fe400078efcff */
[----:B------:R-:W-:-:S05]  /*12480*/  @!P4 LEA R3, P6, R10, R3, 0x1 ;  /* 0x000000030a03c211 */ /* 0x000fca00078c08ff */
[----:B------:R-:W-:Y:S01]  /*12490*/  @!P4 IMAD.X R2, RZ, RZ, R2, P6 ;  /* 0x000000ffff02c224 */ /* 0x000fe200030e0602 */
[----:B------:R-:W-:-:S04]  /*124a0*/  LOP3.LUT P6, RZ, R17, 0x8, RZ, 0xc0, !PT ;  /* 0x0000000811ff7812 */ /* 0x000fc800078cc0ff */
[----:B------:R-:W-:-:S04]  /*124b0*/  @!P4 LOP3.LUT R3, R3, R2, RZ, 0x3c, !PT ;  /* 0x000000020303c212 */ /* 0x000fc800078e3cff */
[----:B------:R-:W-:Y:S02]  /*124c0*/  @!P4 LOP3.LUT R2, R3, R2, RZ, 0x3c, !PT ;  /* 0x000000020302c212 */ /* 0x000fe400078e3cff */
[----:B------:R-:W-:Y:S02]  /*124d0*/  ISETP.GE.AND P2, PT, R9, R7, PT ;  /* 0x000000070900720c */ /* 0x000fe40003f46270 */
[----:B------:R-:W-:Y:S02]  /*124e0*/  @!P4 LOP3.LUT R8, R4, 0x40, RZ, 0xc0, !PT ;  /* 0x000000400408c812 */ /* 0x000fe400078ec0ff */
[----:B------:R-:W-:Y:S02]  /*124f0*/  @!P4 LEA R9, R15, UR38, 0x1 ;  /* 0x000000260f09cc11 */ /* 0x000fe4000f8e08ff */
[----:B------:R-:W-:Y:S02]  /*12500*/  @!P4 LOP3.LUT R3, R3, R2, RZ, 0x3c, !PT ;  /* 0x000000020303c212 */ /* 0x000fe400078e3cff */
[----:B------:R-:W-:-:S02]  /*12510*/  LOP3.LUT P3, RZ, R17, 0x4, RZ, 0xc0, !PT ;  /* 0x0000000411ff7812 */ /* 0x000fc4000786c0ff */
[----:B------:R-:W-:Y:S01]  /*12520*/  @!P4 SHF.R.U32.HI R8, RZ, 0x2, R8 ;  /* 0x00000002ff08c819 */ /* 0x000fe20000011608 */
[----:B------:R-:W-:Y:S01]  /*12530*/  @!PT LDS RZ, [RZ] ;  /* 0x00000000fffff984 */ /* 0x000fe20000000800 */
[----:B------:R-:W-:Y:S01]  /*12540*/  @!PT LDS RZ, [RZ] ;  /* 0x00000000fffff984 */ /* 0x000fe20000000800 */
[----:B------:R-:W-:Y:S01]  /*12550*/  @!PT LDS RZ, [RZ] ;  /* 0x00000000fffff984 */ /* 0x000fe20000000800 */
[----:B------:R-:W-:Y:S01]  /*12560*/  @!P4 LDGSTS.E.BYPASS.LTC128B.128 [R9+0x26400], desc[UR6][R2.64], !P1 ;  /* 0x264000000209cfae */ /* 0x000fe2000c901d46 */
[----:B------:R-:W-:-:S03]  /*12570*/  LOP3.LUT P1, RZ, R17, 0x80, RZ, 0xc0, !PT ;  /* 0x0000008011ff7812 */ /* 0x000fc6000782c0ff */
        /* <DEDUP_REMOVED lines=8> */
[----:B------:R-:W-:Y:S01]  /*12600*/  @!P4 LDGSTS.E.BYPASS.LTC128B.128 [R9+0x32400], desc[UR6][R2.64+0x300], P6 ;  /* 0x324003000209cfae */ /* 0x000fe2000b101d46 */
[----:B------:R-:W-:Y:S01]  /*12610*/  @!P4 ISETP.NE.U32.AND P6, PT, R8, RZ, PT ;  /* 0x000000ff0800c20c */ /* 0x000fe20003fc5070 */
[----:B------:R-:W-:-:S12]  /*12620*/  IMAD.MOV.U32 R11, RZ, RZ, 0x181f ;  /* 0x0000181fff0b7424 */ /* 0x000fd800078e00ff */
[----:B------:R0:W-:Y:S02]  /*12630*/  @!P4 LDGSTS.E.BYPASS.LTC128B.128 [R9+0x34400], desc[UR6][R2.64+0x380], P6 ;  /* 0x344003800209cfae */ /* 0x0001e4000b101d46 */
[----:B0-----:R-:W-:Y:S02]  /*12640*/  IMAD.MOV.U32 R9, RZ, RZ, R15 ;  /* 0x000000ffff097224 */ /* 0x001fe400078e000f */
[----:B------:R-:W-:-:S07]  /*12650*/  IMAD.MOV.U32 R15, RZ, RZ, -0x1 ;  /* 0xffffffffff0f7424 */ /* 0x000fce00078e00ff */
[----:B------:R-:W-:Y:S05]  /*12660*/  WARPSYNC.COLLECTIVE R15, `(.L_x_3342) ;  /* 0x000000000f087348 */ /* 0x000fea0003c00000 */
[----:B------:R0:W1:Y:S02]  /*12670*/  SHFL.IDX P6, R14, R13, R12, R11 ;  /* 0x0000000c0d0e7389 */ /* 0x00006400000c000b */
[----:B01----:R-:W-:Y:S01]  /*12680*/  ENDCOLLECTIVE ;  /* 0x000000000000791b */ /* 0x003fe20003800000 */
.L_x_3342:
[----:B------:R-:W-:Y:S02]  /*12690*/  IMAD.MOV.U32 R13, RZ, RZ, R0 ;  /* 0x000000ffff0d7224 */ /* 0x000fe400078e0000 */
[----:B------:R-:W-:-:S07]  /*126a0*/  IMAD.MOV.U32 R8, RZ, RZ, R14 ;  /* 0x000000ffff087224 */ /* 0x000fce00078e000e */
[----:B------:R-:W-:Y:S05]  /*126b0*/  WARPSYNC.COLLECTIVE R15, `(.L_x_3343) ;  /* 0x000000000f087348 */ /* 0x000fea0003c00000 */
[----:B------:R0:W1:Y:S02]  /*126c0*/  SHFL.IDX P6, R14, R13, R12, R11 ;  /* 0x0000000c0d0e7389 */ /* 0x00006400000c000b */
[----:B01----:R-:W-:Y:S01]  /*126d0*/  ENDCOLLECTIVE ;  /* 0x000000000000791b */ /* 0x003fe20003800000 */
.L_x_3343:
[----:B------:R-:W-:Y:S01]  /*126e0*/  @!P2 LEA R21, R9, UR38, 0x1 ;  /* 0x000000260915ac11 */ /* 0x000fe2000f8e08ff */
[----:B------:R-:W-:Y:S01]  /*126f0*/  ULDC.64 UR4, c[0x0][0x208] ;  /* 0x0000820000047ab9 */ /* 0x000fe20000000a00 */
[----:B------:R-:W-:-:S05]  /*12700*/  @!P2 LEA R10, P4, R10, R14, 0x1 ;  /* 0x0000000e0a0aa211 */ /* 0x000fca00078808ff */
[----:B------:R-:W-:Y:S01]  /*12710*/  @!P2 IMAD.X R14, RZ, RZ, R8, P4 ;  /* 0x000000ffff0ea224 */ /* 0x000fe200020e0608 */
[C---:B------:R-:W-:Y:S02]  /*12720*/  LOP3.LUT P4, RZ, R17.reuse, 0x10, RZ, 0xc0, !PT ;  /* 0x0000001011ff7812 */ /* 0x040fe4000788c0ff */
[----:B------:R-:W-:Y:S01]  /*12730*/  @!P2 LOP3.LUT R8, R4, 0x40, RZ, 0xc0, !PT ;  /* 0x000000400408a812 */ /* 0x000fe200078ec0ff */
[----:B------:R-:W-:Y:S01]  /*12740*/  @!P2 IMAD.MOV.U32 R2, RZ, RZ, R10 ;  /* 0x000000ffff02a224 */ /* 0x000fe200078e000a */
[----:B------:R-:W-:Y:S01]  /*12750*/  LOP3.LUT P6, RZ, R17, 0x8, RZ, 0xc0, !PT ;  /* 0x0000000811ff7812 */ /* 0x000fe200078cc0ff */
[----:B------:R-:W-:Y:S01]  /*12760*/  @!P2 IMAD.MOV.U32 R3, RZ, RZ, R14 ;  /* 0x000000ffff03a224 */ /* 0x000fe200078e000e */
[----:B------:R-:W-:-:S07]  /*12770*/  @!P2 SHF.R.U32.HI R8, RZ, 0x2, R8 ;  /* 0x00000002ff08a819 */ /* 0x000fce0000011608 */
[----:B------:R-:W-:Y:S01]  /*12780*/  @!PT LDS RZ, [RZ] ;  /* 0x00000000fffff984 */ /* 0x000fe20000000800 */
[----:B------:R-:W-:Y:S01]  /*12790*/  @!PT LDS RZ, [RZ] ;  /* 0x00000000fffff984 */ /* 0x000fe20000000800 */
[----:B------:R-:W-:Y:S01]  /*127a0*/  @!PT LDS RZ, [RZ] ;  /* 0x00000000fffff984 */ /* 0x000fe20000000800 */
        /* <DEDUP_REMOVED lines=10> */
[----:B------:R-:W-:Y:S01]  /*12850*/  @!P2 ISETP.NE.U32.AND P4, PT, R8, RZ, PT ;  /* 0x000000ff0800a20c */ /* 0x000fe20003f85070 */
[----:B------:R-:W-:-:S02]  /*12860*/  IMAD.MOV.U32 R13, RZ, RZ, R6 ;  /* 0x000000ffff0d7224 */ /* 0x000fc400078e0006 */
[----:B------:R-:W-:Y:S01]  /*12870*/  IMAD.MOV.U32 R12, RZ, RZ, 0x2 ;  /* 0x00000002ff0c7424 */ /* 0x000fe200078e00ff */
[----:B------:R-:W1:Y:S09]  /*12880*/  S2R R10, SR_TID.X ;  /* 0x00000000000a7919 */ /* 0x000e720000002100 */
[----:B------:R0:W-:Y:S02]  /*12890*/  @!P2 LDGSTS.E.BYPASS.LTC128B.128 [R21+0x34c00], desc[UR4][R2.64+0x380], P4 ;  /* 0x34c003800215afae */ /* 0x0001e4000a101d44 */
[----:B01----:R-:W-:Y:S05]  /*128a0*/  WARPSYNC.COLLECTIVE R15, `(.L_x_3344) ;  /* 0x000000000f087348 */ /* 0x003fea0003c00000 */
[----:B------:R2:W3:Y:S02]  /*128b0*/  SHFL.IDX P6, R14, R13, R12, R11 ;  /* 0x0000000c0d0e7389 */ /* 0x0004e400000c000b */
[----:B0123--:R-:W-:Y:S01]  /*128c0*/  ENDCOLLECTIVE ;  /* 0x000000000000791b */ /* 0x00ffe20003800000 */
.L_x_3344:
[----:B------:R-:W-:Y:S02]  /*128d0*/  IMAD.MOV.U32 R13, RZ, RZ, R0 ;  /* 0x000000ffff0d7224 */ /* 0x000fe400078e0000 */
[----:B------:R-:W-:-:S07]  /*128e0*/  IMAD.MOV.U32 R2, RZ, RZ, R14 ;  /* 0x000000ffff027224 */ /* 0x000fce00078e000e */
[----:B------:R-:W-:Y:S05]  /*128f0*/  WARPSYNC.COLLECTIVE R15, `(.L_x_3345) ;  /* 0x000000000f087348 */ /* 0x000fea0003c00000 */
[----:B------:R0:W1:Y:S02]  /*12900*/  SHFL.IDX P6, R14, R13, R12, R11 ;  /* 0x0000000c0d0e7389 */ /* 0x00006400000c000b */
[----:B01----:R-:W-:Y:S01]  /*12910*/  ENDCOLLECTIVE ;  /* 0x000000000000791b */ /* 0x003fe20003800000 */
.L_x_3345:
[----:B------:R-:W-:Y:S01]  /*12920*/  LOP3.LUT P3, RZ, R17, 0x40, RZ, 0xc0, !PT ;  /* 0x0000004011ff7812 */ /* 0x000fe2000786c0ff */
[----:B------:R-:W-:-:S05]  /*12930*/  IMAD.SHL.U32 R10, R10, 0x8, RZ ;  /* 0x000000080a0a7824 */ /* 0x000fca00078e00ff */
[----:B------:R-:W-:-:S07]  /*12940*/  LOP3.LUT R10, R10, 0x38, RZ, 0xc0, !PT ;  /* 0x000000380a0a7812 */ /* 0x000fce00078ec0ff */
[----:B------:R-:W-:-:S05]  /*12950*/  @!P3 LEA R3, P4, R10, R14, 0x1 ;  /* 0x0000000e0a03b211 */ /* 0x000fca00078808ff */
[----:B------:R-:W-:Y:S01]  /*12960*/  @!P3 IMAD.X R2, RZ, RZ, R2, P4 ;  /* 0x000000ffff02b224 */ /* 0x000fe200020e0602 */
[----:B------:R-:W-:-:S04]  /*12970*/  LOP3.LUT P4, RZ, R17, 0x10, RZ, 0xc0, !PT ;  /* 0x0000001011ff7812 */ /* 0x000fc8000788c0ff */
[-C--:B------:R-:W-:Y:S02]  /*12980*/  @!P3 LOP3.LUT R3, R3, R2.reuse, RZ, 0x3c, !PT ;  /* 0x000000020303b212 */ /* 0x080fe400078e3cff */
[----:B------:R-:W-:Y:S02]  /*12990*/  @!P3 LOP3.LUT R8, R4, 0x40, RZ, 0xc0, !PT ;  /* 0x000000400408b812 */ /* 0x000fe400078ec0ff */
[----:B------:R-:W-:Y:S02]  /*129a0*/  @!P3 LOP3.LUT R2, R3, R2, RZ, 0x3c, !PT ;  /* 0x000000020302b212 */ /* 0x000fe400078e3cff */
[----:B------:R-:W-:Y:S02]  /*129b0*/  @!P3 LEA R9, R9, UR38, 0x1 ;  /* 0x000000260909bc11 */ /* 0x000fe4000f8e08ff */
[----:B------:R-:W-:Y:S02]  /*129c0*/  @!P3 LOP3.LUT R3, R3, R2, RZ, 0x3c, !PT ;  /* 0x000000020303b212 */ /* 0x000fe400078e3cff */
[C---:B------:R-:W-:Y:S01]  /*129d0*/  LOP3.LUT P6, RZ, R17.reuse, 0x8, RZ, 0xc0, !PT ;  /* 0x0000000811ff7812 */ /* 0x040fe200078cc0ff */
[----:B------:R-:W-:Y:S01]  /*129e0*/  ULDC.64 UR4, c[0x0][0x208] ;  /* 0x0000820000047ab9 */ /* 0x000fe20000000a00 */
[----:B------:R-:W-:Y:S01]  /*129f0*/  LOP3.LUT P2, RZ, R17, 0x4, RZ, 0xc0, !PT ;  /* 0x0000000411ff7812 */ /* 0x000fe2000784c0ff */
[----:B------:R-:W-:Y:S01]  /*12a00*/  @!PT LDS RZ, [RZ] ;  /* 0x00000000fffff984 */ /* 0x000fe20000000800 */
[----:B------:R-:W-:Y:S01]  /*12a10*/  @!PT LDS RZ, [RZ] ;  /* 0x00000000fffff984 */ /* 0x000fe20000000800 */
[----:B------:R-:W-:Y:S01]  /*12a20*/  @!PT LDS RZ, [RZ] ;  /* 0x00000000fffff984 */ /* 0x000fe20000000800 */
[----:B------:R0:W-:Y:S01]  /*12a30*/  @!P3 LDGSTS.E.BYPASS.LTC128B.128 [R9+0x27400], desc[UR4][R2.64], !P4 ;  /* 0x274000000209bfae */ /* 0x0001e2000e101d44 */
[----:B------:R-:W-:-:S04]  /*12a40*/  @!P3 SHF.R.U32.HI R8, RZ, 0x2, R8 ;  /* 0x00000002ff08b819 */ /* 0x000fc80000011608 */
[----:B------:R-:W-:Y:S02]  /*12a50*/  @!P3 ISETP.NE.U32.AND P4, PT, R8, RZ, PT ;  /* 0x000000ff0800b20c */ /* 0x000fe40003f85070 */
[----:B------:R-:W-:-:S03]  /*12a60*/  @!P3 LOP3.LUT R8, R5, 0x80, RZ, 0xc0, !PT ;  /* 0x000000800508b812 */ /* 0x000fc600078ec0ff */
[----:B------:R0:W-:Y:S01]  /*12a70*/  @!P3 LDGSTS.E.BYPASS.LTC128B.128 [R9+0x29400], desc[UR4][R2.64+0x80], !P6 ;  /* 0x294000800209bfae */ /* 0x0001e2000f101d44 */
[----:B------:R-:W-:-:S03]  /*12a80*/  @!P3 SHF.R.U32.HI R8, RZ, 0x3, R8 ;  /* 0x00000003ff08b819 */ /* 0x000fc60000011608 */
[----:B------:R0:W-:Y:S04]  /*12a90*/  @!P3 LDGSTS.E.BYPASS.LTC128B.128 [R9+0x2b400], desc[UR4][R2.64+0x100], !P2 ;  /* 0x2b4001000209bfae */ /* 0x0001e8000d101d44 */
[----:B------:R0:W-:Y:S04]  /*12aa0*/  @!P3 LDGSTS.E.BYPASS.LTC128B.128 [R9+0x2d400], desc[UR4][R2.64+0x180], !P5 ;  /* 0x2d4001800209bfae */ /* 0x0001e8000e901d44 */
[----:B------:R0:W-:Y:S04]  /*12ab0*/  @!P3 LDGSTS.E.BYPASS.LTC128B.128 [R9+0x2f400], desc[UR4][R2.64+0x200], !P0 ;  /* 0x2f4002000209bfae */ /* 0x0001e8000c101d44 */
[----:B------:R0:W-:Y:S04]  /*12ac0*/  @!P3 LDGSTS.E.BYPASS.LTC128B.128 [R9+0x31400], desc[UR4][R2.64+0x280], !P1 ;  /* 0x314002800209bfae */ /* 0x0001e8000c901d44 */
[----:B------:R0:W-:Y:S01]  /*12ad0*/  @!P3 LDGSTS.E.BYPASS.LTC128B.128 [R9+0x33400], desc[UR4][R2.64+0x300], P4 ;  /* 0x334003000209bfae */ /* 0x0001e2000a101d44 */
[----:B------:R-:W-:Y:S01]  /*12ae0*/  @!P3 ISETP.NE.U32.AND P4, PT, R8, RZ, PT ;  /* 0x000000ff0800b20c */ /* 0x000fe20003f85070 */
[----:B------:R-:W-:-:S02]  /*12af0*/  IMAD.MOV.U32 R13, RZ, RZ, R6 ;  /* 0x000000ffff0d7224 */ /* 0x000fc400078e0006 */
[----:B------:R-:W-:-:S10]  /*12b00*/  IMAD.MOV.U32 R12, RZ, RZ, 0x3 ;  /* 0x00000003ff0c7424 */ /* 0x000fd400078e00ff */
[----:B------:R0:W-:Y:S02]  /*12b10*/  @!P3 LDGSTS.E.BYPASS.LTC128B.128 [R9+0x35400], desc[UR4][R2.64+0x380], P4 ;  /* 0x354003800209bfae */ /* 0x0001e4000a101d44 */
[----:B0-----:R-:W-:Y:S05]  /*12b20*/  WARPSYNC.COLLECTIVE R15, `(.L_x_3346) ;  /* 0x000000000f087348 */ /* 0x001fea0003c00000 */
[----:B------:R1:W2:Y:S02]  /*12b30*/  SHFL.IDX P6, R14, R13, R12, R11 ;  /* 0x0000000c0d0e7389 */ /* 0x0002a400000c000b */
[----:B012---:R-:W-:Y:S01]  /*12b40*/  ENDCOLLECTIVE ;  /* 0x000000000000791b */ /* 0x007fe20003800000 */
.L_x_3346:
[----:B------:R-:W-:Y:S02]  /*12b50*/  IMAD.MOV.U32 R13, RZ, RZ, R0 ;  /* 0x000000ffff0d7224 */ /* 0x000fe400078e0000 */
[----:B------:R-:W-:-:S07]  /*12b60*/  IMAD.MOV.U32 R6, RZ, RZ, R14 ;  /* 0x000000ffff067224 */ /* 0x000fce00078e000e */
[----:B------:R-:W-:Y:S05]  /*12b70*/  WARPSYNC.COLLECTIVE R15, `(.L_x_3347) ;  /* 0x000000000f087348 */ /* 0x000fea0003c00000 */
[----:B------:R0:W1:Y:S02]  /*12b80*/  SHFL.IDX P6, R14, R13, R12, R11 ;  /* 0x0000000c0d0e7389 */ /* 0x00006400000c000b */
[----:B01----:R-:W-:Y:S01]  /*12b90*/  ENDCOLLECTIVE ;  /* 0x000000000000791b */ /* 0x003fe20003800000 */
.L_x_3347:
[----:B------:R-:W-:Y:S05]  /*12ba0*/  BRA `(.L_x_3348) ;  /* 0xffffffb800a07947 */ /* 0x000fea000383ffff */
.L_x_3237:
[----:B0-----:R-:W-:-:S04]  /*12bb0*/  IMAD.U32 R3, RZ, RZ, UR38 ;  /* 0x00000026ff037e24 */ /* 0x001fc8000f8e00ff */
[----:B------:R0:W3:Y:S03]  /*12bc0*/  SYNCS.PHASECHK.TRANS64.TRYWAIT P0, [R3+URZ+0x38820], R2 ;  /* 0x03882002030075a7 */ /* 0x0000e6000800017f */
[----:B---3--:R-:W-:Y:S05]  /*12bd0*/  @!P0 NANOSLEEP.SYNCS 0x989680 ;  /* 0x009896800000895d */ /* 0x008fea0003900000 */
[----:B------:R-:W3:Y:S02]  /*12be0*/  @!P0 SYNCS.PHASECHK.TRANS64 P0, [R3+URZ+0x38820], R2 ;  /* 0x03882002030085a7 */ /* 0x000ee4000800007f */
[----:B---3--:R-:W-:Y:S05]  /*12bf0*/  @!P0 BRA `(.L_x_3237) ;  /* 0xfffffffc00ec8947 */ /* 0x008fea000383ffff */
[----:B------:R-:W-:Y:S05]  /*12c00*/  BRA `(.L_x_3349) ;  /* 0xffffffbc00487947 */ /* 0x000fea000383ffff */
.L_x_3240:
[----:B0-----:R-:W-:-:S04]  /*12c10*/  IMAD.U32 R3, RZ, RZ, UR38 ;  /* 0x00000026ff037e24 */ /* 0x001fc8000f8e00ff */
[----:B------:R0:W3:Y:S03]  /*12c20*/  SYNCS.PHASECHK.TRANS64.TRYWAIT P0, [R3+URZ+0x38860], R2 ;  /* 0x03886002030075a7 */ /* 0x0000e6000800017f */
[----:B---3--:R-:W-:Y:S05]  /*12c30*/  @!P0 NANOSLEEP.SYNCS 0x989680 ;  /* 0x009896800000895d */ /* 0x008fea0003900000 */
[----:B------:R-:W3:Y:S02]  /*12c40*/  @!P0 SYNCS.PHASECHK.TRANS64 P0, [R3+URZ+0x38860], R2 ;  /* 0x03886002030085a7 */ /* 0x000ee4000800007f */
[----:B---3--:R-:W-:Y:S05]  /*12c50*/  @!P0 BRA `(.L_x_3240) ;  /* 0xfffffffc00ec8947 */ /* 0x008fea000383ffff */
[----:B------:R-:W-:Y:S05]  /*12c60*/  BRA `(.L_x_3350) ;  /* 0xffffffbc00547947 */ /* 0x000fea000383ffff */
.L_x_3256:
[----:B-1----:R-:W-:-:S04]  /*12c70*/  IMAD.U32 R3, RZ, RZ, UR38 ;  /* 0x00000026ff037e24 */ /* 0x002fc8000f8e00ff */
[----:B------:R1:W3:Y:S03]  /*12c80*/  SYNCS.PHASECHK.TRANS64.TRYWAIT P0, [R3+URZ+0x38848], R2 ;  /* 0x03884802030075a7 */ /* 0x0002e6000800017f */
[----:B---3--:R-:W-:Y:S05]  /*12c90*/  @!P0 NANOSLEEP.SYNCS 0x989680 ;  /* 0x009896800000895d */ /* 0x008fea0003900000 */
[----:B------:R-:W3:Y:S02]  /*12ca0*/  @!P0 SYNCS.PHASECHK.TRANS64 P0, [R3+URZ+0x38848], R2 ;  /* 0x03884802030085a7 */ /* 0x000ee4000800007f */
[----:B---3--:R-:W-:Y:S05]  /*12cb0*/  @!P0 BRA `(.L_x_3256) ;  /* 0xfffffffc00ec8947 */ /* 0x008fea000383ffff */
[----:B------:R-:W-:Y:S05]  /*12cc0*/  BRA `(.L_x_3351) ;  /* 0xffffffc800207947 */ /* 0x000fea000383ffff */
.L_x_3261:
[----:B01----:R-:W-:-:S04]  /*12cd0*/  IMAD.U32 R3, RZ, RZ, UR38 ;  /* 0x00000026ff037e24 */ /* 0x003fc8000f8e00ff */
[----:B------:R0:W1:Y:S03]  /*12ce0*/  SYNCS.PHASECHK.TRANS64.TRYWAIT P0, [R3+URZ+0x38868], R2 ;  /* 0x03886802030075a7 */ /* 0x000066000800017f */
[----:B-1----:R-:W-:Y:S05]  /*12cf0*/  @!P0 NANOSLEEP.SYNCS 0x989680 ;  /* 0x009896800000895d */ /* 0x002fea0003900000 */
[----:B------:R-:W1:Y:S02]  /*12d00*/  @!P0 SYNCS.PHASECHK.TRANS64 P0, [R3+URZ+0x38868], R2 ;  /* 0x03886802030085a7 */ /* 0x000e64000800007f */
[----:B-1----:R-:W-:Y:S05]  /*12d10*/  @!P0 BRA `(.L_x_3261) ;  /* 0xfffffffc00ec8947 */ /* 0x002fea000383ffff */
[----:B------:R-:W-:Y:S05]  /*12d20*/  BRA `(.L_x_3352) ;  /* 0xffffffc800807947 */ /* 0x000fea000383ffff */
.L_x_3276:
[----:B-1----:R-:W-:-:S04]  /*12d30*/  IMAD.U32 R3, RZ, RZ, UR38 ;  /* 0x00000026ff037e24 */ /* 0x002fc8000f8e00ff */
[----:B------:R1:W3:Y:S03]  /*12d40*/  SYNCS.PHASECHK.TRANS64.TRYWAIT P0, [R3+URZ+0x38840], R2 ;  /* 0x03884002030075a7 */ /* 0x0002e6000800017f */
[----:B---3--:R-:W-:Y:S05]  /*12d50*/  @!P0 NANOSLEEP.SYNCS 0x989680 ;  /* 0x009896800000895d */ /* 0x008fea0003900000 */
[----:B------:R-:W3:Y:S02]  /*12d60*/  @!P0 SYNCS.PHASECHK.TRANS64 P0, [R3+URZ+0x38840], R2 ;  /* 0x03884002030085a7 */ /* 0x000ee4000800007f */
[----:B---3--:R-:W-:Y:S05]  /*12d70*/  @!P0 BRA `(.L_x_3276) ;  /* 0xfffffffc00ec8947 */ /* 0x008fea000383ffff */
[----:B------:R-:W-:Y:S05]  /*12d80*/  BRA `(.L_x_3353) ;  /* 0xffffffd000d07947 */ /* 0x000fea000383ffff */
.L_x_3281:
[----:B01----:R-:W-:-:S04]  /*12d90*/  IMAD.U32 R3, RZ, RZ, UR38 ;  /* 0x00000026ff037e24 */ /* 0x003fc8000f8e00ff */
[----:B------:R0:W1:Y:S03]  /*12da0*/  SYNCS.PHASECHK.TRANS64.TRYWAIT P0, [R3+URZ+0x38860], R2 ;  /* 0x03886002030075a7 */ /* 0x000066000800017f */
[----:B-1----:R-:W-:Y:S05]  /*12db0*/  @!P0 NANOSLEEP.SYNCS 0x989680 ;  /* 0x009896800000895d */ /* 0x002fea0003900000 */
[----:B------:R-:W1:Y:S02]  /*12dc0*/  @!P0 SYNCS.PHASECHK.TRANS64 P0, [R3+URZ+0x38860], R2 ;  /* 0x03886002030085a7 */ /* 0x000e64000800007f */
[----:B-1----:R-:W-:Y:S05]  /*12dd0*/  @!P0 BRA `(.L_x_3281) ;  /* 0xfffffffc00ec8947 */ /* 0x002fea000383ffff */
[----:B------:R-:W-:Y:S05]  /*12de0*/  BRA `(.L_x_3354) ;  /* 0xffffffd400347947 */ /* 0x000fea000383ffff */
.L_x_3297:
[----:B-1----:R-:W-:-:S04]  /*12df0*/  IMAD.U32 R3, RZ, RZ, UR38 ;  /* 0x00000026ff037e24 */ /* 0x002fc8000f8e00ff */
[----:B------:R1:W3:Y:S03]  /*12e00*/  SYNCS.PHASECHK.TRANS64.TRYWAIT P0, [R3+URZ+0x38848], R2 ;  /* 0x03884802030075a7 */ /* 0x0002e6000800017f */
[----:B---3--:R-:W-:Y:S05]  /*12e10*/  @!P0 NANOSLEEP.SYNCS 0x989680 ;  /* 0x009896800000895d */ /* 0x008fea0003900000 */
[----:B------:R-:W3:Y:S02]  /*12e20*/  @!P0 SYNCS.PHASECHK.TRANS64 P0, [R3+URZ+0x38848], R2 ;  /* 0x03884802030085a7 */ /* 0x000ee4000800007f */
[----:B---3--:R-:W-:Y:S05]  /*12e30*/  @!P0 BRA `(.L_x_3297) ;  /* 0xfffffffc00ec8947 */ /* 0x008fea000383ffff */
[----:B------:R-:W-:Y:S05]  /*12e40*/  BRA `(.L_x_3355) ;  /* 0xffffffdc008c7947 */ /* 0x000fea000383ffff */
.L_x_3302:
[----:B-1----:R-:W-:-:S04]  /*12e50*/  IMAD.U32 R3, RZ, RZ, UR38 ;  /* 0x00000026ff037e24 */ /* 0x002fc8000f8e00ff */
[----:B------:R1:W3:Y:S03]  /*12e60*/  SYNCS.PHASECHK.TRANS64.TRYWAIT P0, [R3+URZ+0x38868], R2 ;  /* 0x03886802030075a7 */ /* 0x0002e6000800017f */
[----:B---3--:R-:W-:Y:S05]  /*12e70*/  @!P0 NANOSLEEP.SYNCS 0x989680 ;  /* 0x009896800000895d */ /* 0x008fea0003900000 */
[----:B------:R-:W3:Y:S02]  /*12e80*/  @!P0 SYNCS.PHASECHK.TRANS64 P0, [R3+URZ+0x38868], R2 ;  /* 0x03886802030085a7 */ /* 0x000ee4000800007f */
[----:B---3--:R-:W-:Y:S05]  /*12e90*/  @!P0 BRA `(.L_x_3302) ;  /* 0xfffffffc00ec8947 */ /* 0x008fea000383ffff */
[----:B------:R-:W-:Y:S05]  /*12ea0*/  BRA `(.L_x_3356) ;  /* 0xffffffdc00f07947 */ /* 0x000fea000383ffff */
.L_x_3313:
[----:B-1----:R1:W3:Y:S02]  /*12eb0*/  SYNCS.PHASECHK.TRANS64.TRYWAIT P0, [R2+URZ+0x38820], R9 ;  /* 0x03882009020075a7 */ /* 0x0022e4000800017f */
[----:B---3--:R-:W-:Y:S05]  /*12ec0*/  @!P0 NANOSLEEP.SYNCS 0x989680 ;  /* 0x009896800000895d */ /* 0x008fea0003900000 */
[----:B------:R-:W3:Y:S02]  /*12ed0*/  @!P0 SYNCS.PHASECHK.TRANS64 P0, [R2+URZ+0x38820], R9 ;  /* 0x03882009020085a7 */ /* 0x000ee4000800007f */
[----:B---3--:R-:W-:Y:S05]  /*12ee0*/  @!P0 BRA `(.L_x_3313) ;  /* 0xfffffffc00f08947 */ /* 0x008fea000383ffff */
[----:B------:R-:W-:Y:S05]  /*12ef0*/  BRA `(.L_x_3357) ;  /* 0xffffffe400e07947 */ /* 0x000fea000383ffff */
.L_x_3314:
[----:B------:R-:W3:Y:S01]  /*12f00*/  S2R R3, SR_TID.X ;  /* 0x0000000000037919 */ /* 0x000ee20000002100 */
[----:B------:R-:W-:Y:S01]  /*12f10*/  BSSY B0, `(.L_x_3358) ;  /* 0x000000a000007945 */ /* 0x000fe20003800000 */
[----:B------:R-:W-:Y:S02]  /*12f20*/  IMAD.MOV.U32 R12, RZ, RZ, RZ ;  /* 0x000000ffff0c7224 */ /* 0x000fe400078e00ff */
[----:B------:R-:W-:Y:S02]  /*12f30*/  IMAD.MOV.U32 R11, RZ, RZ, 0x1f ;  /* 0x0000001fff0b7424 */ /* 0x000fe400078e00ff */
[----:B------:R-:W-:Y:S01]  /*12f40*/  IMAD.MOV.U32 R15, RZ, RZ, -0x1 ;  /* 0xffffffffff0f7424 */ /* 0x000fe200078e00ff */
[----:B---3--:R-:W-:-:S04]  /*12f50*/  SHF.R.U32.HI R3, RZ, 0x5, R3 ;  /* 0x00000005ff037819 */ /* 0x008fc80000011603 */
[----:B------:R-:W-:-:S05]  /*12f60*/  LOP3.LUT R3, R3, 0x3, RZ, 0xc0, !PT ;  /* 0x0000000303037812 */ /* 0x000fca00078ec0ff */
[----:B------:R-:W-:-:S07]  /*12f70*/  IMAD.MOV.U32 R13, RZ, RZ, R3 ;  /* 0x000000ffff0d7224 */ /* 0x000fce00078e0003 */
[----:B012---:R-:W-:Y:S05]  /*12f80*/  WARPSYNC.COLLECTIVE R15, `(.L_x_3359) ;  /* 0x000000000f087348 */ /* 0x007fea0003c00000 */
[----:B--2---:R2:W3:Y:S02]  /*12f90*/  SHFL.IDX P6, R14, R13, R12, R11 ;  /* 0x0000000c0d0e7389 */ /* 0x0044e400000c000b */
[----:B0123--:R-:W-:Y:S01]  /*12fa0*/  ENDCOLLECTIVE ;  /* 0x000000000000791b */ /* 0x00ffe20003800000 */
.L_x_3359:
[----:B------:R-:W-:Y:S05]  /*12fb0*/  BSYNC B0 ;  /* 0x0000000000007941 */ /* 0x000fea0003800000 */
.L_x_3358:
[----:B------:R-:W-:Y:S05]  /*12fc0*/  BRA `(.L_x_3360) ;  /* 0xffffffe400c47947 */ /* 0x000fea000383ffff */
.L_x_3315:
[----:B------:R-:W-:Y:S01]  /*12fd0*/  BSSY B0, `(.L_x_3361) ;  /* 0x0000006000007945 */ /* 0x000fe20003800000 */
[----:B------:R-:W-:-:S07]  /*12fe0*/  IMAD.MOV.U32 R15, RZ, RZ, -0x1 ;  /* 0xffffffffff0f7424 */ /* 0x000fce00078e00ff */
[----:B012---:R-:W-:Y:S05]  /*12ff0*/  WARPSYNC.COLLECTIVE R15, `(.L_x_3362) ;  /* 0x000000000f0c7348 */ /* 0x007fea0003c00000 */
[----:B------:R-:W-:Y:S02]  /*13000*/  ELECT P6, UR62, PT ;  /* 0x00000000003e782f */ /* 0x000fe400038c0000 */
[----:B------:R-:W-:Y:S01]  /*13010*/  MOV R14, UR62 ;  /* 0x0000003e000e7c02 */ /* 0x000fe20008000f00 */
[----:B012---:R-:W-:Y:S10]  /*13020*/  ENDCOLLECTIVE ;  /* 0x000000000000791b */ /* 0x007ff40003800000 */
.L_x_3362:
[----:B------:R-:W-:Y:S05]  /*13030*/  BSYNC B0 ;  /* 0x0000000000007941 */ /* 0x000fea0003800000 */
.L_x_3361:
[----:B------:R-:W-:Y:S05]  /*13040*/  BRA `(.L_x_3363) ;  /* 0xffffffe400b87947 */ /* 0x000fea000383ffff */
.L_x_3317:
[----:B--2---:R2:W3:Y:S02]  /*13050*/  SYNCS.PHASECHK.TRANS64.TRYWAIT P0, [R7+URZ], R4 ;  /* 0x00000004070075a7 */ /* 0x0044e4000800017f */
[----:B---3--:R-:W-:Y:S05]  /*13060*/  @!P0 NANOSLEEP.SYNCS 0x989680 ;  /* 0x009896800000895d */ /* 0x008fea0003900000 */
[----:B------:R-:W3:Y:S02]  /*13070*/  @!P0 SYNCS.PHASECHK.TRANS64 P0, [R7+URZ], R4 ;  /* 0x00000004070085a7 */ /* 0x000ee4000800007f */
[----:B---3--:R-:W-:Y:S05]  /*13080*/  @!P0 BRA `(.L_x_3317) ;  /* 0xfffffffc00f08947 */ /* 0x008fea000383ffff */
[----:B------:R-:W-:Y:S05]  /*13090*/  BRA `(.L_x_3364) ;  /* 0xffffffe400f47947 */ /* 0x000fea000383ffff */
.L_x_3318:
[----:B---3--:R3:W4:Y:S02]  /*130a0*/  SYNCS.PHASECHK.TRANS64.TRYWAIT P0, [R5+URZ], R0 ;  /* 0x00000000050075a7 */ /* 0x008724000800017f */
[----:B----4-:R-:W-:Y:S05]  /*130b0*/  @!P0 NANOSLEEP.SYNCS 0x989680 ;  /* 0x009896800000895d */ /* 0x010fea0003900000 */
[----:B------:R-:W4:Y:S02]  /*130c0*/  @!P0 SYNCS.PHASECHK.TRANS64 P0, [R5+URZ], R0 ;  /* 0x00000000050085a7 */ /* 0x000f24000800007f */
[----:B----4-:R-:W-:Y:S05]  /*130d0*/  @!P0 BRA `(.L_x_3318) ;  /* 0xfffffffc00f08947 */ /* 0x010fea000383ffff */
[----:B------:R-:W-:Y:S05]  /*130e0*/  BRA `(.L_x_3365) ;  /* 0xffffffe400e87947 */ /* 0x000fea000383ffff */
.L_x_3320:
[----:B-1----:R1:W3:Y:S02]  /*130f0*/  SYNCS.PHASECHK.TRANS64.TRYWAIT P0, [R5+URZ], R4 ;  /* 0x00000004050075a7 */ /* 0x0022e4000800017f */
[----:B---3--:R-:W-:Y:S05]  /*13100*/  @!P0 NANOSLEEP.SYNCS 0x989680 ;  /* 0x009896800000895d */ /* 0x008fea0003900000 */
[----:B------:R-:W3:Y:S02]  /*13110*/  @!P0 SYNCS.PHASECHK.TRANS64 P0, [R5+URZ], R4 ;  /* 0x00000004050085a7 */ /* 0x000ee4000800007f */
[----:B---3--:R-:W-:Y:S05]  /*13120*/  @!P0 BRA `(.L_x_3320) ;  /* 0xfffffffc00f08947 */ /* 0x008fea000383ffff */
[----:B------:R-:W-:Y:S05]  /*13130*/  BRA `(.L_x_3366) ;  /* 0xffffffe400ec7947 */ /* 0x000fea000383ffff */
.L_x_3367:
        /* <DEDUP_REMOVED lines=12> */
.L_x_14997:


//--------------------- .text._ZN7cutlass13device_kernelIN5flash11enable_sm90INS1_16FlashAttnFwdSm90INS1_25CollectiveMainloopFwdSm90ILi2EN4cute5tupleIJNS5_1CILi1EEES8_S8_EEENS6_IJNS7_ILi64EEESA_SA_EEELi512ENS_6half_tEfNS_4arch4Sm90ELb0ELb0ELb0ELb1ELb0ELb0ELb0ELb0ELb0ELb1ELb1ELb0EEENS1_21CollectiveEpilogueFwdINS6_IJSA_NS7_ILi512EEESA_EEES9_SC_SE_Li256ELb1ELb1ELb1ELb0EEENS1_36VarlenDynamicPersistentTileSchedulerILi64ELi64ELi256ELi128ELb1ELb1ELb1ELb0ELb1ELb1EEEEEEEEEvNT_6ParamsE --------------------------
	.section	.text._ZN7cutlass13device_kernelIN5flash11enable_sm90INS1_16FlashAttnFwdSm90INS1_25CollectiveMainloopFwdSm90ILi2EN4cute5tupleIJNS5_1CILi1EEES8_S8_EEENS6_IJNS7_ILi64EEESA_SA_EEELi512ENS_6half_tEfNS_4arch4Sm90ELb0ELb0ELb0ELb1ELb0ELb0ELb0ELb0ELb0ELb1ELb1ELb0EEENS1_21CollectiveEpilogueFwdINS6_IJSA_NS7_ILi512EEESA_EEES9_SC_SE_Li256ELb1ELb1ELb1ELb0EEENS1_36VarlenDynamicPersistentTileSchedulerILi64ELi64ELi256ELi128ELb1ELb1ELb1ELb0ELb1ELb1EEEEEEEEEvNT_6ParamsE,"ax",@progbits
	.align	128
.text._ZN7cutlass13device_kernelIN5flash11enable_sm90INS1_16FlashAttnFwdSm90INS1_25CollectiveMainloopFwdSm90ILi2EN4cute5tupleIJNS5_1CILi1EEES8_S8_EEENS6_IJNS7_ILi64EEESA_SA_EEELi512ENS_6half_tEfNS_4arch4Sm90ELb0ELb0ELb0ELb1ELb0ELb0ELb0ELb0ELb0ELb1ELb1ELb0EEENS1_21CollectiveEpilogueFwdINS6_IJSA_NS7_ILi512EEESA_EEES9_SC_SE_Li256ELb1ELb1ELb1ELb0EEENS1_36VarlenDynamicPersistentTileSchedulerILi64ELi64ELi256ELi128ELb1ELb1ELb1ELb0ELb1ELb1EEEEEEEEEvNT_6ParamsE:
        .type           _ZN7cutlass13device_kernelIN5flash11enable_sm90INS1_16FlashAttnFwdSm90INS1_25CollectiveMainloopFwdSm90ILi2EN4cute5tupleIJNS5_1CILi1EEES8_S8_EEENS6_IJNS7_ILi64EEESA_SA_EEELi512ENS_6half_tEfNS_4arch4Sm90ELb0ELb0ELb0ELb1ELb0ELb0ELb0ELb0ELb0ELb1ELb1ELb0EEENS1_21CollectiveEpilogueFwdINS6_IJSA_NS7_ILi512EEESA_EEES9_SC_SE_Li256ELb1ELb1ELb1ELb0EEENS1_36VarlenDynamicPersistentTileSchedulerILi64ELi64ELi256ELi128ELb1ELb1ELb1ELb0ELb1ELb1EEEEEEEEEvNT_6ParamsE,@function
        .size           _ZN7cutlass13device_kernelIN5flash11enable_sm90INS1_16FlashAttnFwdSm90INS1_25CollectiveMainloopFwdSm90ILi2EN4cute5tupleIJNS5_1CILi1EEES8_S8_EEENS6_IJNS7_ILi64EEESA_SA_EEELi512ENS_6half_tEfNS_4arch4Sm90ELb0ELb0ELb0ELb1ELb0ELb0ELb0ELb0ELb0ELb1ELb1ELb0EEENS1_21CollectiveEpilogueFwdINS6_IJSA_NS7_ILi512EEESA_EEES9_SC_SE_Li256ELb1ELb1ELb1ELb0EEENS1_36VarlenDynamicPersistentTileSchedulerILi64ELi64ELi256ELi128ELb1ELb1ELb1ELb0ELb1ELb1EEEEEEEEEvNT_6ParamsE,(.L_x_14998 - _ZN7cutlass13device_kernelIN5flash11enable_sm90INS1_16FlashAttnFwdSm90INS1_25CollectiveMainloopFwdSm90ILi2EN4cute5tupleIJNS5_1CILi1EEES8_S8_EEENS6_IJNS7_ILi64EEESA_SA_EEELi512ENS_6half_tEfNS_4arch4Sm90ELb0ELb0ELb0ELb1ELb0ELb0ELb0ELb0ELb0ELb1ELb1ELb0EEENS1_21CollectiveEpilogueFwdINS6_IJSA_NS7_ILi512EEESA_EEES9_SC_SE_Li256ELb1ELb1ELb1ELb0EEENS1_36VarlenDynamicPersistentTileSchedulerILi64ELi64ELi256ELi128ELb1ELb1ELb1ELb0ELb1ELb1EEEEEEEEEvNT_6ParamsE)
        .other          _ZN7cutlass13device_kernelIN5flash11enable_sm90INS1_16FlashAttnFwdSm90INS1_25CollectiveMainloopFwdSm90ILi2EN4cute5tupleIJNS5_1CILi1EEES8_S8_EEENS6_IJNS7_ILi64EEESA_SA_EEELi512ENS_6half_tEfNS_4arch4Sm90ELb0ELb0ELb0ELb1ELb0ELb0ELb0ELb0ELb0ELb1ELb1ELb0EEENS1_21CollectiveEpilogueFwdINS6_IJSA_NS7_ILi512EEESA_EEES9_SC_SE_Li256ELb1ELb1ELb1ELb0EEENS1_36VarlenDynamicPersistentTileSchedulerILi64ELi64ELi256ELi128ELb1ELb1ELb1ELb0ELb1ELb1EEEEEEEEEvNT_6ParamsE,@"STO_CUDA_ENTRY STV_DEFAULT"
_ZN7cutlass13device_kernelIN5flash11enable_sm90INS1_16FlashAttnFwdSm90INS1_25CollectiveMainloopFwdSm90ILi2EN4cute5tupleIJNS5_1CILi1EEES8_S8_EEENS6_IJNS7_ILi64EEESA_SA_EEELi512ENS_6half_tEfNS_4arch4Sm90ELb0ELb0ELb0ELb1ELb0ELb0ELb0ELb0ELb0ELb1ELb1ELb0EEENS1_21CollectiveEpilogueFwdINS6_IJSA_NS7_ILi512EEESA_EEES9_SC_SE_Li256ELb1ELb1ELb1ELb0EEENS1_36VarlenDynamicPersistentTileSchedulerILi64ELi64ELi256ELi128ELb1ELb1ELb1ELb0ELb1ELb1EEEEEEEEEvNT_6ParamsE:
        /* <DEDUP_REMOVED lines=18> */
.L_x_3369:
[----:B------:R-:W-:Y:S05]  /*0120*/  BSYNC B0 ;  /* 0x0000000000007941 */ /* 0x000fea0003800000 */
.L_x_3368:
        /* <DEDUP_REMOVED lines=35> */
[----:B------:R3:W0:Y:S02]  /*0360*/  SYNCS.EXCH.64 URZ, [UR6+0x28c48], UR4 ;  /* 0x028c4804063f75b2 */ /* 0x0006240008000100 */
[----:B---3--:R-:W-:Y:S01]  /*0370*/  NOP ;  /* 0x0000000000007918 */ /* 0x008fe20000000000 */
.L_x_3370:
        /* <DEDUP_REMOVED lines=22> */
.L_x_3371:
        /* <DEDUP_REMOVED lines=18> */
.L_x_3372:
        /* <DEDUP_REMOVED lines=22> */
.L_x_3373:
        /* <DEDUP_REMOVED lines=22> */
.L_x_3374:
[----:B------:R-:W-:Y:S01]  /*08c0*/  PLOP3.LUT P0, PT, PT, PT, UP0, 0x80, 0x0 ;  /* 0x000000000000781c */ /* 0x000fe20003f0f008 */
[----:B------:R-:W-:Y:S01]  /*08d0*/  UMOV UR36, 0x1 ;  /* 0x0000000100247882 */ /* 0x000fe20000000000 */
[----:B------:R-:W-:Y:S01]  /*08e0*/  NOP ;  /* 0x0000000000007918 */ /* 0x000fe20000000000 */
[----:B------:R-:W-:Y:S01]  /*08f0*/  USEL UR36, UR36, 0x2, !UP0 ;  /* 0x0000000224247887 */ /* 0x000fe2000c000000 */
[----:B------:R-:W-:Y:S01]  /*0900*/  ULDC.64 UR40, c[0x0][0x208] ;  /* 0x0000820000287ab9 */ /* 0x000fe20000000a00 */
[----:B012-4-:R-:W-:Y:S08]  /*0910*/  BAR.SYNC.DEFER_BLOCKING 0x0 ;  /* 0x0000000000007b1d */ /* 0x017ff00000010000 */
[----:B------:R-:W-:Y:S05]  /*0920*/  @!P0 BRA `(.L_x_3375) ;  /* 0x000000b800948947 */ /* 0x000fea0003800000 */
.L_x_3376:
[----:B------:R-:W-:-:S08]  /*0930*/  NOP ;  /* 0x0000000000007918 */ /* 0x000fd00000000000 */
[----:B------:R-:W0:Y:S02]  /*0940*/  USETMAXREG.TRY_ALLOC.CTAPOOL UP0, 0xf0 ;  /* 0x000000f0000079c8 */ /* 0x000e240008000600 */
[----:B0-----:R-:W-:-:S13]  /*0950*/  PLOP3.LUT P0, PT, PT, PT, UP0, 0x80, 0x0 ;  /* 0x000000000000781c */ /* 0x001fda0003f0f008 */
[----:B------:R-:W-:Y:S05]  /*0960*/  @!P0 BRA `(.L_x_3376) ;  /* 0xfffffffc00f08947 */ /* 0x000fea000383ffff */
[----:B------:R-:W-:Y:S01]  /*0970*/  LOP3.LUT R0, R6, 0xffffff80, RZ, 0xc0, !PT ;  /* 0xffffff8006007812 */ /* 0x000fe200078ec0ff */
[----:B------:R-:W0:Y:S01]  /*0980*/  S2UR UR4, SR_CgaCtaId ;  /* 0x00000000000479c3 */ /* 0x000e220000008800 */
[----:B------:R-:W-:Y:S02]  /*0990*/  UMOV UR38, 0x400 ;  /* 0x0000040000267882 */ /* 0x000fe40000000000 */
[----:B------:R-:W-:-:S13]  /*09a0*/  ISETP.NE.AND P0, PT, R0, 0x80, PT ;  /* 0x000000800000780c */ /* 0x000fda0003f05270 */
[----:B------:R-:W-:Y:S06]  /*09b0*/  @!P0 BAR.ARV 0x8, 0x100 ;  /* 0x0204000000008b1d */ /* 0x000fec0000002000 */
[----:B------:R-:W-:Y:S01]  /*09c0*/  ISETP.GE.U32.AND P0, PT, R6, 0x100, PT ;  /* 0x000001000600780c */ /* 0x000fe20003f06070 */
[----:B0-----:R-:W-:-:S03]  /*09d0*/  ULEA UR38, UR4, UR38, 0x18 ;  /* 0x0000002604267291 */ /* 0x001fc6000f8ec03f */
[----:B------:R-:W-:-:S09]  /*09e0*/  ULDC UR4, c[0x0][0xc3c] ;  /* 0x00030f0000047ab9 */ /* 0x000fd20000000800 */
[----:B------:R-:W-:Y:S08]  /*09f0*/  @P0 BAR.ARV 0xf, 0x100 ;  /* 0x03c4000000000b1d */ /* 0x000ff00000002000 */
[----:B------:R-:W-:Y:S06]  /*0a00*/  BAR.SYNC.DEFER_BLOCKING 0x5, 0x180 ;  /* 0x0146000000007b1d */ /* 0x000fec0000010000 */
[----:B------:R-:W0:Y:S02]  /*0a10*/  LDS.128 R8, [UR38+0x28cd0] ;  /* 0x028cd026ff087984 */ /* 0x000e240008000c00 */
[----:B------:R-:W-:Y:S06]  /*0a20*/  BAR.ARV 0x4, 0x180 ;  /* 0x0106000000007b1d */ /* 0x000fec0000002000 */
[----:B0-----:R-:W-:-:S13]  /*0a30*/  ISETP.GE.AND P0, PT, R11, UR4, PT ;  /* 0x000000040b007c0c */ /* 0x001fda000bf06270 */
[----:B------:R-:W-:Y:S05]  /*0a40*/  @P0 EXIT ;  /* 0x000000000000094d */ /* 0x000fea0003800000 */
[----:B------:R-:W-:Y:S01]  /*0a50*/  VIADD R6, R6, 0xffffff80 ;  /* 0xffffff8006067836 */ /* 0x000fe20000000000 */
[----:B------:R-:W-:Y:S01]  /*0a60*/  R2UR UR5, R9 ;  /* 0x00000000090572ca */ /* 0x000fe200000e0000 */
[----:B------:R-:W-:Y:S01]  /*0a70*/  IMAD.MOV.U32 R22, RZ, RZ, 0x20 ;  /* 0x00000020ff167424 */ /* 0x000fe200078e00ff */
[----:B------:R-:W-:Y:S01]  /*0a80*/  R2UR UR7, R11 ;  /* 0x000000000b0772ca */ /* 0x000fe200000e0000 */
[----:B------:R-:W-:Y:S01]  /*0a90*/  ULOP3.LUT UR49, UR36, 0x1, URZ, 0xfc, !UPT ;  /* 0x0000000124317892 */ /* 0x000fe2000f8efc3f */
[----:B------:R-:W-:Y:S01]  /*0aa0*/  SHF.R.S32.HI R3, RZ, 0x1f, R6 ;  /* 0x0000001fff037819 */ /* 0x000fe20000011406 */
[----:B------:R-:W-:Y:S01]  /*0ab0*/  UMOV UR48, URZ ;  /* 0x0000003f00307c82 */ /* 0x000fe20008000000 */
[----:B------:R-:W-:Y:S01]  /*0ac0*/  R2UR UR6, R10 ;  /* 0x000000000a0672ca */ /* 0x000fe200000e0000 */
[----:B------:R-:W-:Y:S01]  /*0ad0*/  UMOV UR47, URZ ;  /* 0x0000003f002f7c82 */ /* 0x000fe20008000000 */
[CC--:B------:R-:W-:Y:S01]  /*0ae0*/  LEA.HI R0, R3.reuse, R6.reuse, RZ, 0x4 ;  /* 0x0000000603007211 */ /* 0x0c0fe200078f20ff */
[----:B------:R-:W-:Y:S01]  /*0af0*/  UMOV UR37, URZ ;  /* 0x0000003f00257c82 */ /* 0x000fe20008000000 */
[----:B------:R-:W-:-:S02]  /*0b00*/  LEA.HI R2, R3, R6, RZ, 0x5 ;  /* 0x0000000603027211 */ /* 0x000fc400078f28ff */
[CC--:B------:R-:W-:Y:S02]  /*0b10*/  LEA.HI R5, R3.reuse, R6.reuse, RZ, 0x7 ;  /* 0x0000000603057211 */ /* 0x0c0fe400078f38ff */
[CC--:B------:R-:W-:Y:S02]  /*0b20*/  LEA.HI R4, R3.reuse, R6.reuse, RZ, 0x3 ;  /* 0x0000000603047211 */ /* 0x0c0fe400078f18ff */
[----:B------:R-:W-:Y:S02]  /*0b30*/  LEA.HI R3, R3, R6, RZ, 0x2 ;  /* 0x0000000603037211 */ /* 0x000fe400078f10ff */
[----:B------:R-:W-:Y:S02]  /*0b40*/  SHF.R.S32.HI R9, RZ, 0x4, R0 ;  /* 0x00000004ff097819 */ /* 0x000fe40000011400 */
[----:B------:R-:W-:Y:S02]  /*0b50*/  SHF.R.S32.HI R11, RZ, 0x5, R2 ;  /* 0x00000005ff0b7819 */ /* 0x000fe40000011402 */
[----:B------:R-:W-:-:S02]  /*0b60*/  LOP3.LUT R7, R0, 0xfffffff0, RZ, 0xc0, !PT ;  /* 0xfffffff000077812 */ /* 0x000fc400078ec0ff */
[----:B------:R-:W-:Y:S02]  /*0b70*/  SHF.R.S32.HI R2, RZ, 0x1f, R2 ;  /* 0x0000001fff027819 */ /* 0x000fe40000011402 */
[----:B------:R-:W-:Y:S01]  /*0b80*/  LOP3.LUT R15, R3, 0xfffffffc, RZ, 0xc0, !PT ;  /* 0xfffffffc030f7812 */ /* 0x000fe200078ec0ff */
[----:B------:R-:W-:Y:S01]  /*0b90*/  IMAD.IADD R7, R6, 0x1, -R7 ;  /* 0x0000000106077824 */ /* 0x000fe200078e0a07 */
[----:B------:R-:W-:Y:S02]  /*0ba0*/  LOP3.LUT R3, R5, 0xffffff80, RZ, 0xc0, !PT ;  /* 0xffffff8005037812 */ /* 0x000fe400078ec0ff */
[----:B------:R-:W-:Y:S01]  /*0bb0*/  LEA.HI R0, R0, R9, RZ, 0x1 ;  /* 0x0000000900007211 */ /* 0x000fe200078f08ff */
[----:B------:R-:W-:Y:S01]  /*0bc0*/  IMAD.IADD R15, R6, 0x1, -R15 ;  /* 0x00000001060f7824 */ /* 0x000fe200078e0a0f */
[----:B------:R-:W-:Y:S01]  /*0bd0*/  LEA.HI R2, R2, R11, RZ, 0x2 ;  /* 0x0000000b02027211 */ /* 0x000fe200078f10ff */
[----:B------:R-:W-:Y:S01]  /*0be0*/  IMAD.IADD R3, R6, 0x1, -R3 ;  /* 0x0000000106037824 */ /* 0x000fe200078e0a03 */
[----:B------:R-:W-:-:S02]  /*0bf0*/  LOP3.LUT R0, R0, 0x1ffffffe, RZ, 0xc0, !PT ;  /* 0x1ffffffe00007812 */ /* 0x000fc400078ec0ff */
[----:B------:R-:W-:Y:S02]  /*0c00*/  LOP3.LUT R13, R4, 0xfffffff8, RZ, 0xc0, !PT ;  /* 0xfffffff8040d7812 */ /* 0x000fe400078ec0ff */
[----:B------:R-:W-:Y:S01]  /*0c10*/  LOP3.LUT R4, R2, 0x3ffffc, RZ, 0xc0, !PT ;  /* 0x003ffffc02047812 */ /* 0x000fe200078ec0ff */
[----:B------:R-:W-:Y:S01]  /*0c20*/  IMAD.IADD R9, R9, 0x1, -R0 ;  /* 0x0000000109097824 */ /* 0x000fe200078e0a00 */
[----:B------:R-:W-:Y:S01]  /*0c30*/  SHF.R.S32.HI R224, RZ, 0x7, R5 ;  /* 0x00000007ffe07819 */ /* 0x000fe20000011405 */
[----:B------:R-:W-:Y:S01]  /*0c40*/  IMAD.IADD R13, R6, 0x1, -R13 ;  /* 0x00000001060d7824 */ /* 0x000fe200078e0a0d */
[----:B------:R-:W-:Y:S01]  /*0c50*/  SHF.R.S32.HI R2, RZ, 0x1f, R7 ;  /* 0x0000001fff027819 */ /* 0x000fe20000011407 */
[----:B------:R-:W-:Y:S01]  /*0c60*/  IMAD.IADD R8, R11, 0x1, -R4 ;  /* 0x000000010b087824 */ /* 0x000fe200078e0a04 */
[----:B------:R-:W-:Y:S01]  /*0c70*/  SHF.R.S32.HI R0, RZ, 0x1f, R3 ;  /* 0x0000001fff007819 */ /* 0x000fe20000011403 */
[----:B------:R-:W-:Y:S01]  /*0c80*/  IMAD R17, R224, 0x100, R7 ;  /* 0x00000100e0117824 */ /* 0x000fe200078e0207 */
[----:B------:R-:W-:Y:S01]  /*0c90*/  LEA.HI R6, R2, R7, RZ, 0x3 ;  /* 0x0000000702067211 */ /* 0x000fe200078f18ff */
[----:B------:R-:W-:Y:S01]  /*0ca0*/  IMAD.SHL.U32 R9, R9, 0x8, RZ ;  /* 0x0000000809097824 */ /* 0x000fe200078e00ff */
[----:B------:R-:W-:Y:S01]  /*0cb0*/  LEA.HI R2, R0, R3, RZ, 0x2 ;  /* 0x0000000300027211 */ /* 0x000fe200078f10ff */
[----:B------:R-:W-:Y:S01]  /*0cc0*/  IMAD R12, R8, 0x10, R17 ;  /* 0x00000010080c7824 */ /* 0x000fe200078e0211 */
[C---:B------:R-:W-:Y:S01]  /*0cd0*/  LOP3.LUT R4, R6.reuse, 0xfffffff8, RZ, 0xc0, !PT ;  /* 0xfffffff806047812 */ /* 0x040fe200078ec0ff */
[----:B------:R-:W-:Y:S01]  /*0ce0*/  IMAD.SHL.U32 R6, R6, 0x40, RZ ;  /* 0x0000004006067824 */ /* 0x000fe200078e00ff */
[----:B------:R-:W-:-:S02]  /*0cf0*/  LOP3.LUT R8, R2, 0x7ffffffc, RZ, 0xc0, !PT ;  /* 0x7ffffffc02087812 */ /* 0x000fc400078ec0ff */
[----:B------:R-:W-:Y:S01]  /*0d00*/  LEA.HI R10, R15, R15, RZ, 0x1 ;  /* 0x0000000f0f0a7211 */ /* 0x000fe200078f08ff */
[----:B------:R-:W-:Y:S01]  /*0d10*/  IMAD.IADD R7, R7, 0x1, -R4 ;  /* 0x0000000107077824 */ /* 0x000fe200078e0a04 */
[----:B------:R-:W-:Y:S01]  /*0d20*/  LEA.HI R4, R0, R3, RZ, 0x5 ;  /* 0x0000000300047211 */ /* 0x000fe200078f28ff */
[----:B------:R-:W-:Y:S01]  /*0d30*/  IMAD.IADD R8, R3, 0x1, -R8 ;  /* 0x0000000103087824 */ /* 0x000fe200078e0a08 */
[--C-:B------:R-:W-:Y:S02]  /*0d40*/  SHF.R.S32.HI R0, RZ, 0x2, R2.reuse ;  /* 0x00000002ff007819 */ /* 0x100fe40000011402 */
[----:B------:R-:W-:Y:S01]  /*0d50*/  SHF.R.S32.HI R3, RZ, 0x1f, R2 ;  /* 0x0000001fff037819 */ /* 0x000fe20000011402 */
[----:B------:R-:W-:Y:S01]  /*0d60*/  IMAD.SHL.U32 R2, R7, 0x40, RZ ;  /* 0x0000004007027824 */ /* 0x000fe200078e00ff */
[----:B------:R-:W-:Y:S01]  /*0d70*/  LOP3.LUT R10, R10, 0x1ffffffe, RZ, 0xc0, !PT ;  /* 0x1ffffffe0a0a7812 */ /* 0x000fe200078ec0ff */
[----:B------:R-:W-:Y:S01]  /*0d80*/  IMAD.SHL.U32 R227, R8, 0x2, RZ ;  /* 0x0000000208e37824 */ /* 0x000fe200078e00ff */
[----:B------:R-:W-:-:S02]  /*0d90*/  LEA.HI R5, R5, R224, RZ, 0x1 ;  /* 0x000000e005057211 */ /* 0x000fc400078f08ff */
[----:B------:R-:W-:Y:S01]  /*0da0*/  LOP3.LUT R2, R2, 0x1c0, RZ, 0xc0, !PT ;  /* 0x000001c002027812 */ /* 0x000fe200078ec0ff */
[----:B------:R-:W-:Y:S01]  /*0db0*/  IMAD.IADD R15, R15, 0x1, -R10 ;  /* 0x000000010f0f7824 */ /* 0x000fe200078e0a0a */
[----:B------:R-:W-:Y:S01]  /*0dc0*/  LOP3.LUT R5, R5, 0xfffffe, RZ, 0xc0, !PT ;  /* 0x00fffffe05057812 */ /* 0x000fe200078ec0ff */
[--C-:B------:R-:W-:Y:S01]  /*0dd0*/  IMAD.U32 R10, R12, 0x40, R9.reuse ;  /* 0x000000400c0a7824 */ /* 0x100fe200078e0009 */
[----:B------:R-:W-:Y:S02]  /*0de0*/  LEA.HI R3, R3, R0, RZ, 0x3 ;  /* 0x0000000003037211 */ /* 0x000fe400078f18ff */
[----:B------:R-:W-:Y:S01]  /*0df0*/  LOP3.LUT R9, R2, 0x8, R9, 0xf8, !PT ;  /* 0x0000000802097812 */ /* 0x000fe200078ef809 */
[----:B------:R-:W-:Y:S01]  /*0e00*/  IMAD.IADD R5, R224, 0x1, -R5 ;  /* 0x00000001e0057824 */ /* 0x000fe200078e0a05 */
[----:B------:R-:W-:Y:S01]  /*0e10*/  LOP3.LUT R6, R6, 0x7ffffe00, RZ, 0xc0, !PT ;  /* 0x7ffffe0006067812 */ /* 0x000fe200078ec0ff */
[----:B------:R0:W-:Y:S01]  /*0e20*/  STL [R1+0x60], R10 ;  /* 0x0000600a01007387 */ /* 0x0001e20000100800 */
[----:B------:R-:W-:-:S02]  /*0e30*/  SHF.R.U32.HI R2, RZ, 0x3, R2 ;  /* 0x00000003ff027819 */ /* 0x000fc40000011602 */
[----:B------:R-:W-:Y:S01]  /*0e40*/  LOP3.LUT R3, R3, 0xfffffff8, RZ, 0xc0, !PT ;  /* 0xfffffff803037812 */ /* 0x000fe200078ec0ff */
[----:B------:R-:W-:Y:S01]  /*0e50*/  IMAD R6, R11, 0x400, R6 ;  /* 0x000004000b067824 */ /* 0x000fe200078e0206 */
[----:B------:R-:W-:Y:S01]  /*0e60*/  LOP3.LUT R9, R9, R2, RZ, 0x3c, !PT ;  /* 0x0000000209097212 */ /* 0x000fe200078e3cff */
[----:B------:R-:W-:Y:S01]  /*0e70*/  IMAD.SHL.U32 R2, R13, 0x8, RZ ;  /* 0x000000080d027824 */ /* 0x000fe200078e00ff */
[----:B------:R-:W-:Y:S01]  /*0e80*/  SHF.R.S32.HI R4, RZ, 0x5, R4 ;  /* 0x00000005ff047819 */ /* 0x000fe20000011404 */
[----:B------:R-:W-:Y:S01]  /*0e90*/  IMAD.IADD R3, R0, 0x1, -R3 ;  /* 0x0000000100037824 */ /* 0x000fe200078e0a03 */
[----:B------:R-:W-:Y:S01]  /*0ea0*/  R2P PR, R7, 0x6 ;  /* 0x0000000607007804 */ /* 0x000fe20000000000 */
[----:B0-----:R-:W-:Y:S02]  /*0eb0*/  IMAD.SHL.U32 R10, R5, 0x100, RZ ;  /* 0x00000100050a7824 */ /* 0x001fe400078e00ff */
[----:B------:R-:W-:Y:S02]  /*0ec0*/  IMAD.IADD R6, R6, 0x1, R9 ;  /* 0x0000000106067824 */ /* 0x000fe400078e0209 */
[----:B------:R-:W-:Y:S01]  /*0ed0*/  IMAD.IADD R17, R227, 0x1, R10 ;  /* 0x00000001e3117824 */ /* 0x000fe200078e020a */
[----:B------:R-:W-:Y:S01]  /*0ee0*/  STL [R1+0x5c], R10 ;  /* 0x00005c0a01007387 */ /* 0x000fe20000100800 */
[----:B------:R-:W-:Y:S01]  /*0ef0*/  IMAD R16, R4, 0x10, R3 ;  /* 0x0000001004107824 */ /* 0x000fe200078e0203 */
[----:B------:R-:W-:Y:S01]  /*0f00*/  LEA R18, R6, UR38, 0x1 ;  /* 0x0000002606127c11 */ /* 0x000fe2000f8e08ff */
[----:B------:R-:W-:Y:S01]  /*0f10*/  VIADD R192, R2, 0x40 ;  /* 0x0000004002c07836 */ /* 0x000fe20000000000 */
[----:B------:R-:W-:Y:S01]  /*0f20*/  SHF.R.S32.HI R0, RZ, 0x1f, R17 ;  /* 0x0000001fff007819 */ /* 0x000fe20000011411 */
[----:B------:R-:W-:Y:S01]  /*0f30*/  IMAD R0, R15, 0x8, R16 ;  /* 0x000000080f007824 */ /* 0x000fe200078e0210 */
[----:B------:R-:W-:Y:S01]  /*0f40*/  SEL R22, R22, 0xffffffe0, !P1 ;  /* 0xffffffe016167807 */ /* 0x000fe20004800000 */
[C---:B------:R-:W-:Y:S01]  /*0f50*/  VIADD R223, R17.reuse, 0x8 ;  /* 0x0000000811df7836 */ /* 0x040fe20000000000 */
[----:B------:R-:W-:Y:S01]  /*0f60*/  SHF.R.S32.HI R3, RZ, 0x1f, R192 ;  /* 0x0000001fff037819 */ /* 0x000fe200000114c0 */
[C---:B------:R-:W-:Y:S01]  /*0f70*/  VIADD R222, R17.reuse, 0x10 ;  /* 0x0000001011de7836 */ /* 0x040fe20000000000 */
[----:B------:R0:W-:Y:S01]  /*0f80*/  STL [R1+0x58], R0 ;  /* 0x0000580001007387 */ /* 0x0001e20000100800 */
[C---:B------:R-:W-:Y:S01]  /*0f90*/  VIADD R221, R17.reuse, 0x18 ;  /* 0x0000001811dd7836 */ /* 0x040fe20000000000 */
[----:B------:R-:W-:Y:S01]  /*0fa0*/  SHF.R.S32.HI R4, RZ, 0x1f, R223 ;  /* 0x0000001fff047819 */ /* 0x000fe200000114df */
[C---:B------:R-:W-:Y:S01]  /*0fb0*/  VIADD R220, R17.reuse, 0x20 ;  /* 0x0000002011dc7836 */ /* 0x040fe20000000000 */
[----:B------:R-:W-:Y:S01]  /*0fc0*/  SHF.R.S32.HI R3, RZ, 0x1f, R222 ;  /* 0x0000001fff037819 */ /* 0x000fe200000114de */
[----:B------:R-:W-:-:S02]  /*0fd0*/  VIADD R219, R17, 0x28 ;  /* 0x0000002811db7836 */ /* 0x000fc40000000000 */
        /* <DEDUP_REMOVED lines=54> */
[----:B------:R-:W-:Y:S01]  /*1340*/  VIADD R19, R18, 0x26840 ;  /* 0x0002684012137836 */ /* 0x000fe20000000000 */
[----:B------:R-:W-:Y:S01]  /*1350*/  SHF.R.S32.HI R229, RZ, 0x1f, R194 ;  /* 0x0000001fffe57819 */ /* 0x000fe200000114c2 */
[C---:B------:R-:W-:Y:S01]  /*1360*/  @P2 VIADD R19, R23.reuse, 0xffffffc0 ;  /* 0xffffffc017132836 */ /* 0x040fe20000000000 */
[----:B------:R-:W-:Y:S01]  /*1370*/  SHF.R.S32.HI R228, RZ, 0x1f, R193 ;  /* 0x0000001fffe47819 */ /* 0x000fe200000114c1 */
[----:B------:R-:W-:-:S02]  /*1380*/  IMAD.IADD R23, R23, 0x1, R22 ;  /* 0x0000000117177824 */ /* 0x000fc400078e0216 */
[C---:B------:R-:W-:Y:S02]  /*1390*/  VIADD R187, R2.reuse, 0x80 ;  /* 0x0000008002bb7836 */ /* 0x040fe40000000000 */
[C---:B------:R-:W-:Y:S02]  /*13a0*/  VIADD R186, R2.reuse, 0xc0 ;  /* 0x000000c002ba7836 */ /* 0x040fe40000000000 */
[C---:B------:R-:W-:Y:S02]  /*13b0*/  VIADD R185, R2.reuse, 0x100 ;  /* 0x0000010002b97836 */ /* 0x040fe40000000000 */
[C---:B------:R-:W-:Y:S02]  /*13c0*/  VIADD R184, R2.reuse, 0x140 ;  /* 0x0000014002b87836 */ /* 0x040fe40000000000 */
[C---:B------:R-:W-:Y:S02]  /*13d0*/  VIADD R226, R2.reuse, 0x180 ;  /* 0x0000018002e27836 */ /* 0x040fe40000000000 */
[----:B------:R-:W-:-:S02]  /*13e0*/  VIADD R225, R2, 0x1c0 ;  /* 0x000001c002e17836 */ /* 0x000fc40000000000 */
[----:B------:R-:W-:-:S07]  /*13f0*/  IMAD.IADD R22, R22, 0x1, R19 ;  /* 0x0000000116167824 */ /* 0x000fce00078e0213 */
.L_x_3425:
[----:B------:R-:W-:Y:S01]  /*1400*/  ULDC.64 UR8, c[0x0][0xc88] ;  /* 0x0003220000087ab9 */ /* 0x000fe20000000a00 */
[----:B------:R-:W-:Y:S01]  /*1410*/  ULDC.64 UR10, c[0x0][0xa20] ;  /* 0x00028800000a7ab9 */ /* 0x000fe20000000a00 */
[----:B------:R-:W-:Y:S02]  /*1420*/  UIMAD.WIDE UR8, UR7, 0x4, UR8 ;  /* 0x00000004070878a5 */ /* 0x000fe4000f8e0208 */
[----:B------:R-:W-:Y:S01]  /*1430*/  UISETP.NE.U32.AND UP1, UPT, UR10, URZ, UPT ;  /* 0x0000003f0a00728c */ /* 0x000fe2000bf25070 */
[----:B------:R-:W-:Y:S01]  /*1440*/  UMOV UR43, UR5 ;  /* 0x00000005002b7c82 */ /* 0x000fe20008000000 */
[----:B------:R-:W-:Y:S02]  /*1450*/  ULOP3.LUT UR4, UR6, 0xff0000, URZ, 0xc0, !UPT ;  /* 0x00ff000006047892 */ /* 0x000fe4000f8ec03f */
[----:B0123--:R-:W-:Y:S01]  /*1460*/  IMAD.U32 R4, RZ, RZ, UR8 ;  /* 0x00000008ff047e24 */ /* 0x00ffe2000f8e00ff */
[----:B------:R-:W-:Y:S01]  /*1470*/  ULDC UR7, c[0x0][0x424] ;  /* 0x0001090000077ab9 */ /* 0x000fe20000000800 */
[----:B----4-:R-:W-:Y:S01]  /*1480*/  IMAD.U32 R5, RZ, RZ, UR9 ;  /* 0x00000009ff057e24 */ /* 0x010fe2000f8e00ff */
[----:B------:R-:W-:-:S04]  /*1490*/  ULDC.64 UR8, c[0x0][0xa28] ;  /* 0x00028a0000087ab9 */ /* 0x000fc80000000a00 */
[----:B------:R-:W2:Y:S01]  /*14a0*/  LDG.E R4, desc[UR40][R4.64] ;  /* 0x0000002804047981 */ /* 0x000ea2000c1e1900 */
[----:B------:R-:W-:Y:S02]  /*14b0*/  UISETP.NE.U32.AND UP0, UPT, UR8, URZ, UPT ;  /* 0x0000003f0800728c */ /* 0x000fe4000bf05070 */
[----:B------:R-:W-:Y:S02]  /*14c0*/  UISETP.NE.AND.EX UP1, UPT, UR11, URZ, UPT, UP1 ;  /* 0x0000003f0b00728c */ /* 0x000fe4000bf25310 */
[----:B------:R-:W-:-:S04]  /*14d0*/  UISETP.NE.AND.EX UP0, UPT, UR9, URZ, UPT, UP0 ;  /* 0x0000003f0900728c */ /* 0x000fc8000bf05300 */
[----:B------:R-:W-:Y:S02]  /*14e0*/  PLOP3.LUT P1, PT, PT, PT, UP1, 0x80, 0x0 ;  /* 0x000000000000781c */ /* 0x000fe40003f2f018 */
[----:B------:R-:W-:Y:S02]  /*14f0*/  PLOP3.LUT P0, PT, PT, PT, UP0, 0x80, 0x0 ;  /* 0x000000000000781c */ /* 0x000fe40003f0f008 */
[----:B--2---:R-:W-:-:S13]  /*1500*/  R2UR UR39, R4 ;  /* 0x00000000042772ca */ /* 0x004fda00000e0000 */
[----:B------:R-:W-:Y:S02]  /*1510*/  USHF.R.S32.HI UR42, URZ, 0x1f, UR39 ;  /* 0x0000001f3f2a7899 */ /* 0x000fe40008011427 */
[----:B------:R-:W-:-:S04]  /*1520*/  @UP0 ULEA UR8, UP2, UR39, UR8, 0x2 ;  /* 0x0000000827080291 */ /* 0x000fc8000f84103f */
[----:B------:R-:W-:Y:S02]  /*1530*/  @UP0 ULEA.HI.X UR9, UR39, UR9, UR42, 0x2, UP2 ;  /* 0x0000000927090291 */ /* 0x000fe400090f142a */
[----:B------:R-:W-:Y:S01]  /*1540*/  @UP1 ULEA UR10, UP0, UR39, UR10, 0x2 ;  /* 0x0000000a270a1291 */ /* 0x000fe2000f80103f */
[----:B------:R-:W-:-:S03]  /*1550*/  IMAD.U32 R4, RZ, RZ, UR8 ;  /* 0x00000008ff047e24 */ /* 0x000fc6000f8e00ff */
[----:B------:R-:W-:Y:S01]  /*1560*/  @UP1 ULEA.HI.X UR11, UR39, UR11, UR42, 0x2, UP0 ;  /* 0x0000000b270b1291 */ /* 0x000fe200080f142a */
[----:B------:R-:W-:Y:S01]  /*1570*/  IMAD.U32 R5, RZ, RZ, UR9 ;  /* 0x00000009ff057e24 */ /* 0x000fe2000f8e00ff */
[----:B------:R-:W-:Y:S01]  /*1580*/  ULDC.64 UR8, c[0x0][0x418] ;  /* 0x0001060000087ab9 */ /* 0x000fe20000000a00 */
[----:B------:R-:W-:-:S03]  /*1590*/  IMAD.U32 R6, RZ, RZ, UR10 ;  /* 0x0000000aff067e24 */ /* 0x000fc6000f8e00ff */
[----:B------:R-:W-:Y:S01]  /*15a0*/  IMAD.U32 R7, RZ, RZ, UR11 ;  /* 0x0000000bff077e24 */ /* 0x000fe2000f8e00ff */
[----:B------:R-:W2:Y:S04]  /*15b0*/  @P0 LDG.E R4, desc[UR40][R4.64] ;  /* 0x0000002804040981 */ /* 0x000ea8000c1e1900 */
[----:B------:R-:W3:Y:S01]  /*15c0*/  @P1 LDG.E R6, desc[UR40][R6.64] ;  /* 0x0000002806061981 */ /* 0x000ee2000c1e1900 */
[----:B------:R-:W-:Y:S02]  /*15d0*/  UISETP.NE.U32.AND UP0, UPT, UR8, URZ, UPT ;  /* 0x0000003f0800728c */ /* 0x000fe4000bf05070 */
[----:B------:R-:W-:Y:S02]  /*15e0*/  ULOP3.LUT UR5, UR6, 0xff000000, URZ, 0xc0, !UPT ;  /* 0xff00000006057892 */ /* 0x000fe4000f8ec03f */
[----:B------:R-:W-:-:S02]  /*15f0*/  UISETP.NE.AND.EX UP0, UPT, UR9, URZ, UPT, UP0 ;  /* 0x0000003f0900728c */ /* 0x000fc4000bf05300 */
[----:B------:R-:W-:Y:S02]  /*1600*/  USHF.R.U32.HI UR5, URZ, 0x8, UR5 ;  /* 0x000000083f057899 */ /* 0x000fe40008011605 */
[----:B------:R-:W-:Y:S02]  /*1610*/  USEL UR7, UR7, 0x1, UP0 ;  /* 0x0000000107077887 */ /* 0x000fe40008000000 */
[----:B------:R-:W-:Y:S01]  /*1620*/  ULEA.HI UR46, UR4, UR5, URZ, 0x10 ;  /* 0x00000005042e7291 */ /* 0x000fe2000f8f803f */
[----:B------:R-:W-:Y:S02]  /*1630*/  UMOV UR53, URZ ;  /* 0x0000003f00357c82 */ /* 0x000fe40008000000 */
[----:B------:R-:W-:Y:S01]  /*1640*/  ULDC UR4, c[0x0][0x2f0] ;  /* 0x0000bc0000047ab9 */ /* 0x000fe20000000800 */
[----:B------:R-:W-:Y:S02]  /*1650*/  ULOP3.LUT UR44, UR6, 0xffff, URZ, 0xc0, !UPT ;  /* 0x0000ffff062c7892 */ /* 0x000fe4000f8ec03f */
[----:B------:R-:W-:Y:S01]  /*1660*/  UIMAD UR7, UR7, UR4, URZ ;  /* 0x00000004070772a4 */ /* 0x000fe2000f8e023f */
[----:B------:R-:W-:Y:S01]  /*1670*/  ULDC UR6, c[0x0][0x9f0] ;  /* 0x00027c0000067ab9 */ /* 0x000fe20000000800 */
[----:B--2---:R-:W-:-:S05]  /*1680*/  @P0 R2UR UR53, R4 ;  /* 0x00000000043502ca */ /* 0x004fca00000e0000 */
[----:B---3--:R-:W-:Y:S01]  /*1690*/  @P1 R2UR UR7, R6 ;  /* 0x00000000060712ca */ /* 0x008fe200000e0000 */
[----:B-----5:R-:W-:-:S14]  /*16a0*/  @P1 BRA `(.L_x_3377) ;  /* 0x0000000000341947 */ /* 0x020fdc0003800000 */
[----:B------:R-:W-:Y:S02]  /*16b0*/  ULDC.64 UR4, c[0x0][0xa08] ;  /* 0x0002820000047ab9 */ /* 0x000fe40000000a00 */
[----:B------:R-:W-:-:S04]  /*16c0*/  ISETP.NE.U32.AND P0, PT, RZ, UR4, PT ;  /* 0x00000004ff007c0c */ /* 0x000fc8000bf05070 */
[----:B------:R-:W-:-:S13]  /*16d0*/  ISETP.NE.AND.EX P0, PT, RZ, UR5, PT, P0 ;  /* 0x00000005ff007c0c */ /* 0x000fda000bf05300 */
[----:B------:R-:W-:Y:S05]  /*16e0*/  @!P0 BRA `(.L_x_3377) ;  /* 0x0000000000248947 */ /* 0x000fea0003800000 */
[----:B------:R-:W-:Y:S02]  /*16f0*/  ULDC.64 UR4, c[0x0][0xa08] ;  /* 0x0002820000047ab9 */ /* 0x000fe40000000a00 */
[----:B------:R-:W-:-:S06]  /*1700*/  UIMAD.WIDE UR4, UR39, 0x4, UR4 ;  /* 0x00000004270478a5 */ /* 0x000fcc000f8e0204 */
[----:B------:R-:W-:Y:S02]  /*1710*/  IMAD.U32 R4, RZ, RZ, UR4 ;  /* 0x00000004ff047e24 */ /* 0x000fe4000f8e00ff */
[----:B------:R-:W-:-:S05]  /*1720*/  IMAD.U32 R5, RZ, RZ, UR5 ;  /* 0x00000005ff057e24 */ /* 0x000fca000f8e00ff */
[----:B------:R-:W2:Y:S04]  /*1730*/  LDG.E R3, desc[UR40][R4.64] ;  /* 0x0000002804037981 */ /* 0x000ea8000c1e1900 */
[----:B------:R-:W3:Y:S01]  /*1740*/  LDG.E R0, desc[UR40][R4.64+0x4] ;  /* 0x0000042804007981 */ /* 0x000ee2000c1e1900 */
[----:B--2---:R-:W-:Y:S02]  /*1750*/  R2UR UR7, R3 ;  /* 0x00000000030772ca */ /* 0x004fe400000e0000 */
[----:B---3--:R-:W-:-:S13]  /*1760*/  R2UR UR4, R0 ;  /* 0x00000000000472ca */ /* 0x008fda00000e0000 */
[----:B------:R-:W-:-:S12]  /*1770*/  UIADD3 UR7, -UR7, UR4, URZ ;  /* 0x0000000407077290 */ /* 0x000fd8000fffe13f */
.L_x_3377:
[----:B------:R-:W-:Y:S02]  /*1780*/  UISETP.NE.AND UP1, UPT, UR50, 0x1, UPT ;  /* 0x000000013200788c */ /* 0x000fe4000bf25270 */
[----:B------:R-:W-:Y:S02]  /*1790*/  UIADD3 UR53, -UR53, UR7, URZ ;  /* 0x0000000735357290 */ /* 0x000fe4000fffe13f */
[----:B------:R-:W-:Y:S02]  /*17a0*/  ULOP3.LUT UR45, UR46, 0xff, URZ, 0xc0, !UPT ;  /* 0x000000ff2e2d7892 */ /* 0x000fe4000f8ec03f */
[----:B------:R-:W-:Y:S01]  /*17b0*/  UIADD3 UR4, UR53, 0x3f, URZ ;  /* 0x0000003f35047890 */ /* 0x000fe2000fffe03f */
[----:B------:R-:W-:Y:S01]  /*17c0*/  PLOP3.LUT P0, PT, PT, PT, UP1, 0x80, 0x0 ;  /* 0x000000000000781c */ /* 0x000fe20003f0f018 */
[----:B------:R-:W-:Y:S02]  /*17d0*/  USHF.R.U32.HI UR46, URZ, 0x10, UR46 ;  /* 0x000000103f2e7899 */ /* 0x000fe4000801162e */
[----:B------:R-:W-:-:S02]  /*17e0*/  USHF.R.S32.HI UR5, URZ, 0x1f, UR4 ;  /* 0x0000001f3f057899 */ /* 0x000fc40008011404 */
[----:B------:R-:W-:Y:S02]  /*17f0*/  UISETP.NE.AND UP0, UPT, UR46, URZ, UPT ;  /* 0x0000003f2e00728c */ /* 0x000fe4000bf05270 */
[----:B------:R-:W-:Y:S02]  /*1800*/  ULEA.HI UR5, UR5, UR4, URZ, 0x6 ;  /* 0x0000000405057291 */ /* 0x000fe4000f8f303f */
[----:B------:R-:W-:Y:S02]  /*1810*/  USEL UR10, UR46, UR6, UP0 ;  /* 0x000000062e0a7287 */ /* 0x000fe40008000000 */
[----:B------:R-:W-:Y:S02]  /*1820*/  USHF.R.S32.HI UR9, URZ, 0x6, UR5 ;  /* 0x000000063f097899 */ /* 0x000fe40008011405 */
[----:B------:R-:W-:Y:S10]  /*1830*/  @!P0 BRA `(.L_x_3378) ;  /* 0x00000020000c8947 */ /* 0x000ff40003800000 */
        /* <DEDUP_REMOVED lines=15> */
[----:B------:R-:W0:Y:S08]  /*1930*/  I2F.RP R0, UR11 ;  /* 0x0000000b00007d06 */ /* 0x000e300008209400 */
[----:B0-----:R-:W0:Y:S02]  /*1940*/  MUFU.RCP R0, R0 ;  /* 0x0000000000007308 */ /* 0x001e240000001000 */
        /* <DEDUP_REMOVED lines=20> */
.L_x_3379:
[----:B------:R-:W-:Y:S01]  /*1a90*/  UIMAD UR21, UR45, UR4, URZ ;  /* 0x000000042d1572a4 */ /* 0x000fe2000f8e023f */
[----:B------:R-:W-:Y:S01]  /*1aa0*/  IMAD.U32 R0, RZ, RZ, UR9 ;  /* 0x00000009ff007e24 */ /* 0x000fe2000f8e00ff */
[----:B------:R-:W-:Y:S01]  /*1ab0*/  PLOP3.LUT P0, PT, PT, PT, PT, 0x80, 0x0 ;  /* 0x000000000000781c */ /* 0x000fe20003f0f070 */
[----:B------:R-:W-:Y:S01]  /*1ac0*/  IMAD.U32 R3, RZ, RZ, UR4 ;  /* 0x00000004ff037e24 */ /* 0x000fe2000f8e00ff */
[----:B------:R-:W-:Y:S02]  /*1ad0*/  CS2R R12, SRZ ;  /* 0x00000000000c7805 */ /* 0x000fe4000001ff00 */
[----:B------:R-:W-:Y:S02]  /*1ae0*/  CS2R R150, SRZ ;  /* 0x0000000000967805 */ /* 0x000fe4000001ff00 */
[----:B------:R-:W-:Y:S02]  /*1af0*/  CS2R R148, SRZ ;  /* 0x0000000000947805 */ /* 0x000fe4000001ff00 */
[----:B------:R-:W-:-:S02]  /*1b00*/  CS2R R146, SRZ ;  /* 0x0000000000927805 */ /* 0x000fc4000001ff00 */
[----:B------:R-:W-:Y:S02]  /*1b10*/  VIADDMNMX R0, R3, UR21, R0, PT ;  /* 0x0000001503007c46 */ /* 0x000fe4000b800100 */
[----:B------:R-:W-:Y:S02]  /*1b20*/  CS2R R144, SRZ ;  /* 0x0000000000907805 */ /* 0x000fe4000001ff00 */
[----:B------:R-:W-:Y:S02]  /*1b30*/  CS2R R142, SRZ ;  /* 0x00000000008e7805 */ /* 0x000fe4000001ff00 */
[----:B------:R-:W-:Y:S02]  /*1b40*/  CS2R R140, SRZ ;  /* 0x00000000008c7805 */ /* 0x000fe4000001ff00 */
[----:B------:R-:W-:Y:S02]  /*1b50*/  R2UR UR16, R0 ;  /* 0x00000000001072ca */ /* 0x000fe400000e0000 */
        /* <DEDUP_REMOVED lines=12> */
[----:B------:R-:W-:Y:S01]  /*1c20*/  UISETP.GT.AND UP0, UPT, UR16, UR21, UPT ;  /* 0x000000151000728c */ /* 0x000fe2000bf04270 */
[----:B------:R-:W-:-:S02]  /*1c30*/  CS2R R114, SRZ ;  /* 0x0000000000727805 */ /* 0x000fc4000001ff00 */
[----:B------:R-:W-:Y:S02]  /*1c40*/  CS2R R112, SRZ ;  /* 0x0000000000707805 */ /* 0x000fe4000001ff00 */
[----:B------:R-:W-:Y:S02]  /*1c50*/  CS2R R110, SRZ ;  /* 0x00000000006e7805 */ /* 0x000fe4000001ff00 */
[----:B------:R-:W-:Y:S02]  /*1c60*/  CS2R R108, SRZ ;  /* 0x00000000006c7805 */ /* 0x000fe4000001ff00 */
[----:B------:R-:W-:Y:S02]  /*1c70*/  CS2R R106, SRZ ;  /* 0x00000000006a7805 */ /* 0x000fe4000001ff00 */
[----:B------:R-:W-:Y:S02]  /*1c80*/  PLOP3.LUT P1, PT, PT, PT, UP0, 0x80, 0x0 ;  /* 0x000000000000781c */ /* 0x000fe40003f2f008 */
        /* <DEDUP_REMOVED lines=42> */
[----:B------:R-:W0:Y:S01]  /*1f30*/  SHFL.IDX PT, R0, R224, RZ, 0x1f ;  /* 0x00001fffe0007589 */ /* 0x000e2200000e0000 */
[----:B------:R-:W-:-:S06]  /*1f40*/  UISETP.NE.AND UP0, UPT, UR49, 0x3, UPT ;  /* 0x000000033100788c */ /* 0x000fcc000bf05270 */
[----:B------:R-:W-:Y:S02]  /*1f50*/  PLOP3.LUT P0, PT, PT, PT, UP0, 0x80, 0x0 ;  /* 0x000000000000781c */ /* 0x000fe40003f0f008 */
[----:B0-----:R-:W-:-:S13]  /*1f60*/  R2UR UR4, R0 ;  /* 0x00000000000472ca */ /* 0x001fda00000e0000 */
[----:B------:R-:W-:-:S04]  /*1f70*/  ULEA.HI UR5, UR4, UR4, URZ, 0x1 ;  /* 0x0000000404057291 */ /* 0x000fc8000f8f083f */
[----:B------:R-:W-:-:S04]  /*1f80*/  ULOP3.LUT UR5, UR5, 0x1fffe, URZ, 0xc0, !UPT ;  /* 0x0001fffe05057892 */ /* 0x000fc8000f8ec03f */
[----:B------:R-:W-:-:S04]  /*1f90*/  UIADD3 UR5, UR4, -UR5, URZ ;  /* 0x8000000504057290 */ /* 0x000fc8000fffe03f */
[----:B------:R-:W-:-:S04]  /*1fa0*/  ULEA UR5, UR5, UR38, 0xf ;  /* 0x0000002605057291 */ /* 0x000fc8000f8e783f */
[----:B------:R-:W-:-:S04]  /*1fb0*/  UIADD3 UR5, UR5, 0x400, URZ ;  /* 0x0000040005057890 */ /* 0x000fc8000fffe03f */
[----:B------:R-:W-:-:S04]  /*1fc0*/  USHF.R.U32.HI UR5, URZ, 0x4, UR5 ;  /* 0x000000043f057899 */ /* 0x000fc80008011605 */
[----:B------:R-:W-:-:S04]  /*1fd0*/  ULOP3.LUT UR5, UR5, 0x3fff, URZ, 0xc0, !UPT ;  /* 0x00003fff05057892 */ /* 0x000fc8000f8ec03f */
[----:B------:R-:W-:Y:S01]  /*1fe0*/  ULOP3.LUT UR20, UR5, 0x2000000, URZ, 0xfc, !UPT ;  /* 0x0200000005147892 */ /* 0x000fe2000f8efc3f */
[----:B------:R-:W-:Y:S11]  /*1ff0*/  @!P0 BRA `(.L_x_3381) ;  /* 0x0000000000048947 */ /* 0x000ff60003800000 */
[----:B------:R-:W-:Y:S01]  /*2000*/  BPT.TRAP 0x1 ;  /* 0x000000040000795c */ /* 0x000fe20000300000 */
.L_x_3381:
[----:B------:R-:W-:Y:S01]  /*2010*/  ULEA UR17, UR37, UR38, 0x3 ;  /* 0x0000002625117291 */ /* 0x000fe2000f8e183f */
[----:B------:R-:W-:-:S05]  /*2020*/  IMAD.U32 R0, RZ, RZ, UR47 ;  /* 0x0000002fff007e24 */ /* 0x000fca000f8e00ff */
[----:B------:R-:W-:-:S04]  /*2030*/  SHF.L.U32 R0, R0, 0x1f, RZ ;  /* 0x0000001f00007819 */ /* 0x000fc800000006ff */
[----:B------:R-:W0:Y:S02]  /*2040*/  SYNCS.PHASECHK.TRANS64.TRYWAIT P0, [UR17+0x28c50], R0 ;  /* 0x028c5000ff0075a7 */ /* 0x000e240008000151 */
[----:B0-----:R-:W-:Y:S05]  /*2050*/  @!P0 BRA `(.L_x_3382) ;  /* 0x00000114002c8947 */ /* 0x001fea0003800000 */
.L_x_3564:
[----:B------:R-:W-:Y:S01]  /*2060*/  BAR.SYNC.DEFER_BLOCKING 0xe, 0x100 ;  /* 0x0384000000007b1d */ /* 0x000fe20000010000 */
[----:B------:R-:W-:Y:S01]  /*2070*/  UIADD3 UR4, UR38, 0x26800, URZ ;  /* 0x0002680026047890 */ /* 0x000fe2000fffe03f */
[----:B0-----:R-:W-:Y:S01]  /*2080*/  IMAD.U32 R0, RZ, RZ, UR17 ;  /* 0x00000011ff007e24 */ /* 0x001fe2000f8e00ff */
[----:B------:R-:W-:Y:S02]  /*2090*/  ULEA UR12, UR37, UR20, 0xc ;  /* 0x00000014250c7291 */ /* 0x000fe4000f8e603f */
[----:B------:R-:W-:Y:S01]  /*20a0*/  USHF.R.U32.HI UR4, URZ, 0x4, UR4 ;  /* 0x000000043f047899 */ /* 0x000fe20008011604 */
[----:B------:R-:W-:Y:S01]  /*20b0*/  UMOV UR7, 0x40000040 ;  /* 0x4000004000077882 */ /* 0x000fe20000000000 */
[----:B------:R-:W-:Y:S02]  /*20c0*/  UMOV UR5, 0x40000040 ;  /* 0x4000004000057882 */ /* 0x000fe40000000000 */
[----:B------:R-:W-:Y:S01]  /*20d0*/  ULOP3.LUT UR4, UR4, 0x3fff, URZ, 0xc0, !UPT ;  /* 0x00003fff04047892 */ /* 0x000fe2000f8ec03f */
[----:B------:R-:W0:Y:S01]  /*20e0*/  S2R R3, SR_TID.X ;  /* 0x0000000000037919 */ /* 0x000e220000002100 */
[----:B------:R-:W-:Y:S01]  /*20f0*/  UMOV UR6, UR12 ;  /* 0x0000000c00067c82 */ /* 0x000fe20008000000 */
[----:B------:R-:W-:-:S02]  /*2100*/  UIADD3 UR10, UR12, 0x100, URZ ;  /* 0x000001000c0a7890 */ /* 0x000fc4000fffe03f */
[----:B------:R-:W-:Y:S01]  /*2110*/  ULOP3.LUT UR13, UR4, 0x10000, URZ, 0xfc, !UPT ;  /* 0x00010000040d7892 */ /* 0x000fe2000f8efc3f */
[----:B------:R-:W-:Y:S01]  /*2120*/  UMOV UR11, 0x40000040 ;  /* 0x40000040000b7882 */ /* 0x000fe20000000000 */
[----:B------:R-:W-:Y:S02]  /*2130*/  UMOV UR9, 0x40000040 ;  /* 0x4000004000097882 */ /* 0x000fe40000000000 */
[----:B------:R-:W-:Y:S02]  /*2140*/  UIADD3 UR8, UR13, 0x4, URZ ;  /* 0x000000040d087890 */ /* 0x000fe4000fffe03f */
[----:B------:R-:W-:Y:S01]  /*2150*/  UIADD3 UR14, UR12, 0x180, URZ ;  /* 0x000001800c0e7890 */ /* 0x000fe2000fffe03f */
[----:B------:R-:W-:Y:S01]  /*2160*/  UMOV UR4, UR13 ;  /* 0x0000000d00047c82 */ /* 0x000fe20008000000 */
[----:B------:R-:W-:Y:S01]  /*2170*/  UMOV UR15, 0x40000040 ;  /* 0x40000040000f7882 */ /* 0x000fe20000000000 */
[----:B------:R-:W-:-:S06]  /*2180*/  WARPGROUP.ARRIVE ;  /* 0x00000000000079c5 */ /* 0x000fcc0000000000 */
[----:B------:R-:W-:Y:S01]  /*2190*/  HGMMA.64x256x16.F32 R24, gdesc[UR4].tnspB, RZ, !UPT, gsb0 ;  /* 0x43e00000041879f0 */ /* 0x000fe2000c0008ff */
[----:B------:R-:W-:Y:S02]  /*21a0*/  UIADD3 UR6, UR12, 0x80, URZ ;  /* 0x000000800c067890 */ /* 0x000fe4000fffe03f */
[----:B------:R-:W-:Y:S01]  /*21b0*/  UIADD3 UR4, UR13, 0x2, URZ ;  /* 0x000000020d047890 */ /* 0x000fe2000fffe03f */
[----:B------:R-:W-:Y:S01]  /*21c0*/  UMOV UR7, 0x40000040 ;  /* 0x4000004000077882 */ /* 0x000fe20000000000 */
[----:B------:R-:W-:Y:S01]  /*21d0*/  UMOV UR5, 0x40000040 ;  /* 0x4000004000057882 */ /* 0x000fe20000000000 */
[----:B------:R-:W-:-:S03]  /*21e0*/  UIADD3 UR12, UR13, 0x6, URZ ;  /* 0x000000060d0c7890 */ /* 0x000fc6000fffe03f */
[----:B------:R-:W-:Y:S01]  /*21f0*/  UMOV UR13, 0x40000040 ;  /* 0x40000040000d7882 */ /* 0x000fe20000000000 */
[----:B0-----:R-:W-:-:S04]  /*2200*/  LOP3.LUT R3, R3, 0x7f, RZ, 0xc0, !PT ;  /* 0x0000007f03037812 */ /* 0x001fc800078ec0ff */
[----:B------:R-:W-:-:S13]  /*2210*/  ISETP.NE.AND P0, PT, R3, RZ, PT ;  /* 0x000000ff0300720c */ /* 0x000fda0003f05270 */
[----:B------:R-:W-:-:S05]  /*2220*/  @!P0 VIADD R0, R0, 0x28c60 ;  /* 0x00028c6000008836 */ /* 0x000fca0000000000 */
[----:B------:R-:W-:Y:S01]  /*2230*/  @!P0 PRMT R0, RZ, 0x654, R0 ;  /* 0x00000654ff008816 */ /* 0x000fe20000000000 */
[----:B------:R-:W-:Y:S02]  /*2240*/  WARPGROUP.DEPBAR.LE gsb0, 0x0 ;  /* 0x00008000000079c5 */ /* 0x000fe40000010000 */
[----:B------:R-:W-:-:S06]  /*2250*/  WARPGROUP.ARRIVE ;  /* 0x00000000000079c5 */ /* 0x000fcc0000000000 */
[----:B------:R-:W-:Y:S01]  /*2260*/  HGMMA.64x256x16.F32 R24, gdesc[UR4].tnspB, R24, gsb0 ;  /* 0x43e00000041879f0 */ /* 0x000fe20008000818 */
[----:B------:R-:W-:-:S04]  /*2270*/  UIADD3 UR6, UR16, -0x2, URZ ;  /* 0xfffffffe10067890 */ /* 0x000fc8000fffe03f */
[----:B------:R-:W-:Y:S01]  /*2280*/  UISETP.GE.AND UP0, UPT, UR6, UR21, UPT ;  /* 0x000000150600728c */ /* 0x000fe2000bf06270 */
[----:B------:R-:W-:Y:S02]  /*2290*/  WARPGROUP.DEPBAR.LE gsb0, 0x0 ;  /* 0x00008000000079c5 */ /* 0x000fe40000010000 */
[----:B------:R-:W-:-:S15]  /*22a0*/  WARPGROUP.ARRIVE ;  /* 0x00000000000079c5 */ /* 0x000fde0000000000 */
[----:B------:R-:W-:-:S05]  /*22b0*/  NOP ;  /* 0x0000000000007918 */ /* 0x000fca0000000000 */
        /* <DEDUP_REMOVED lines=8> */
[----:B------:R-:W-:-:S13]  /*2340*/  PLOP3.LUT P0, PT, PT, PT, UP0, 0x80, 0x0 ;  /* 0x000000000000781c */ /* 0x000fda0003f0f008 */
[----:B0-----:R-:W-:Y:S05]  /*2350*/  @!P0 BRA `(.L_x_3383) ;  /* 0x0000000c00088947 */ /* 0x001fea0003800000 */
[----:B------:R-:W-:-:S05]  /*2360*/  UMOV UR22, UR6 ;  /* 0x0000000600167c82 */ /* 0x000fca0008000000 */
.L_x_3388:
[----:B------:R-:W-:Y:S01]  /*2370*/  BAR.SYNC.DEFER_BLOCKING 0xe, 0x100 ;  /* 0x0384000000007b1d */ /* 0x000fe20000010000 */
[----:B------:R-:W-:Y:S01]  /*2380*/  IMAD.U32 R3, RZ, RZ, UR37 ;  /* 0x00000025ff037e24 */ /* 0x000fe2000f8e00ff */
[----:B------:R-:W-:Y:S02]  /*2390*/  UISETP.NE.AND UP2, UPT, UR49, 0x3, UPT ;  /* 0x000000033100788c */ /* 0x000fe4000bf45270 */
[----:B------:R-:W-:Y:S01]  /*23a0*/  UIADD3 UR37, UR37, 0x1, URZ ;  /* 0x0000000125257890 */ /* 0x000fe2000fffe03f */
[----:B------:R-:W-:Y:S01]  /*23b0*/  IMAD R0, R3, 0x40, R16 ;  /* 0x0000004003007824 */ /* 0x000fe200078e0210 */
[----:B------:R-:W-:Y:S01]  /*23c0*/  UMOV UR6, UR22 ;  /* 0x0000001600067c82 */ /* 0x000fe20008000000 */
[----:B------:R-:W-:Y:S01]  /*23d0*/  UIADD3 UR22, UR22, -0x1, URZ ;  /* 0xffffffff16167890 */ /* 0x000fe2000fffe03f */
[----:B------:R-:W-:Y:S01]  /*23e0*/  PLOP3.LUT P1, PT, PT, PT, UP2, 0x80, 0x0 ;  /* 0x000000000000781c */ /* 0x000fe20003f2f028 */
[----:B------:R-:W-:Y:S01]  /*23f0*/  UISETP.NE.AND UP0, UPT, UR37, 0x2, UPT ;  /* 0x000000022500788c */ /* 0x000fe2000bf05270 */
[----:B------:R-:W-:Y:S01]  /*2400*/  LEA R0, R0, UR38, 0x2 ;  /* 0x0000002600007c11 */ /* 0x000fe2000f8e10ff */
[----:B------:R-:W-:-:S02]  /*2410*/  UISETP.GT.AND UP1, UPT, UR6, UR21, UPT ;  /* 0x000000150600728c */ /* 0x000fc4000bf24270 */
[----:B------:R-:W-:Y:S02]  /*2420*/  USEL UR6, URZ, 0x1, UP0 ;  /* 0x000000013f067887 */ /* 0x000fe40008000000 */
[----:B------:R-:W-:Y:S02]  /*2430*/  USEL UR37, UR37, URZ, UP0 ;  /* 0x0000003f25257287 */ /* 0x000fe40008000000 */
[----:B------:R-:W-:Y:S01]  /*2440*/  ULOP3.LUT UR47, UR47, UR6, URZ, 0x3c, !UPT ;  /* 0x000000062f2f7292 */ /* 0x000fe2000f8e3c3f */
        /* <DEDUP_REMOVED lines=132> */
.L_x_3384:
[----:B------:R-:W-:Y:S01]  /*2c90*/  ULEA UR6, UR37, UR38, 0x3 ;  /* 0x0000002625067291 */ /* 0x000fe2000f8e183f */
[----:B------:R-:W-:-:S05]  /*2ca0*/  IMAD.U32 R0, RZ, RZ, UR47 ;  /* 0x0000002fff007e24 */ /* 0x000fca000f8e00ff */
[----:B------:R-:W-:-:S04]  /*2cb0*/  SHF.L.U32 R0, R0, 0x1f, RZ ;  /* 0x0000001f00007819 */ /* 0x000fc800000006ff */
[----:B------:R0:W1:Y:S01]  /*2cc0*/  SYNCS.PHASECHK.TRANS64.TRYWAIT P0, [UR6+0x28c50], R0 ;  /* 0x028c5000ff0075a7 */ /* 0x0000620008000146 */
[----:B------:R-:W-:Y:S05]  /*2cd0*/  @!P1 BRA `(.L_x_3385) ;  /* 0x0000000000049947 */ /* 0x000fea0003800000 */
[----:B------:R-:W-:Y:S01]  /*2ce0*/  BPT.TRAP 0x1 ;  /* 0x000000040000795c */ /* 0x000fe20000300000 */
.L_x_3385:
[----:B-1----:R-:W-:Y:S05]  /*2cf0*/  @P0 BRA `(.L_x_3386) ;  /* 0x0000000000080947 */ /* 0x002fea0003800000 */
[----:B------:R-:W1:Y:S02]  /*2d00*/  SYNCS.PHASECHK.TRANS64.TRYWAIT P0, [UR6+0x28c50], R0 ;  /* 0x028c5000ff0075a7 */ /* 0x000e640008000146 */
[----:B-1----:R-:W-:Y:S05]  /*2d10*/  @!P0 BRA `(.L_x_3387) ;  /* 0x0000010800148947 */ /* 0x002fea0003800000 */
.L_x_3386:
[----:B------:R-:W-:Y:S01]  /*2d20*/  UIADD3 UR6, UR38, 0x26800, URZ ;  /* 0x0002680026067890 */ /* 0x000fe2000fffe03f */
[----:B------:R-:W-:Y:S01]  /*2d30*/  WARPGROUP.ARRIVE ;  /* 0x00000000000079c5 */ /* 0x000fe20000000000 */
[----:B------:R-:W-:-:S05]  /*2d40*/  ULEA UR18, UR37, UR20, 0xc ;  /* 0x0000001425127291 */ /* 0x000fca000f8e603f */
[----:B-1----:R-:W1:Y:S01]  /*2d50*/  S2R R3, SR_TID.X ;  /* 0x0000000000037919 */ /* 0x002e620000002100 */
[----:B------:R-:W-:Y:S01]  /*2d60*/  USHF.R.U32.HI UR6, URZ, 0x4, UR6 ;  /* 0x000000043f067899 */ /* 0x000fe20008011606 */
[----:B0-----:R-:W-:Y:S01]  /*2d70*/  IMAD.U32 R0, RZ, RZ, UR37 ;  /* 0x00000025ff007e24 */ /* 0x001fe2000f8e00ff */
[----:B------:R-:W-:Y:S01]  /*2d80*/  UMOV UR19, 0x40000040 ;  /* 0x4000004000137882 */ /* 0x000fe20000000000 */
[----:B------:R-:W-:Y:S01]  /*2d90*/  UMOV UR17, 0x40000040 ;  /* 0x4000004000117882 */ /* 0x000fe20000000000 */
[----:B------:R-:W-:Y:S01]  /*2da0*/  ULOP3.LUT UR6, UR6, 0x3fff, URZ, 0xc0, !UPT ;  /* 0x00003fff06067892 */ /* 0x000fe2000f8ec03f */
[----:B------:R-:W-:Y:S01]  /*2db0*/  UMOV UR7, 0x40000040 ;  /* 0x4000004000077882 */ /* 0x000fe20000000000 */
[----:B------:R-:W-:Y:S02]  /*2dc0*/  UIADD3 UR10, UR18, 0x100, URZ ;  /* 0x00000100120a7890 */ /* 0x000fe4000fffe03f */
[----:B------:R-:W-:Y:S02]  /*2dd0*/  ULOP3.LUT UR16, UR6, 0x10000, URZ, 0xfc, !UPT ;  /* 0x0001000006107892 */ /* 0x000fe4000f8efc3f */
[----:B------:R-:W-:Y:S01]  /*2de0*/  UIADD3 UR6, UR18, 0x80, URZ ;  /* 0x0000008012067890 */ /* 0x000fe2000fffe03f */
[----:B------:R-:W-:Y:S01]  /*2df0*/  UMOV UR11, 0x40000040 ;  /* 0x40000040000b7882 */ /* 0x000fe20000000000 */
[----:B------:R-:W-:Y:S01]  /*2e00*/  UIADD3 UR14, UR18, 0x180, URZ ;  /* 0x00000180120e7890 */ /* 0x000fe2000fffe03f */
[----:B------:R-:W-:-:S04]  /*2e10*/  UMOV UR15, 0x40000040 ;  /* 0x40000040000f7882 */ /* 0x000fc80000000000 */
[----:B------:R-:W-:Y:S01]  /*2e20*/  HGMMA.64x256x16.F32 R24, gdesc[UR16].tnspB, R24, gsb0 ;  /* 0x43e00000101879f0 */ /* 0x000fe20008000818 */
[----:B-1----:R-:W-:-:S04]  /*2e30*/  LOP3.LUT R3, R3, 0x7f, RZ, 0xc0, !PT ;  /* 0x0000007f03037812 */ /* 0x002fc800078ec0ff */
[----:B------:R-:W-:-:S13]  /*2e40*/  ISETP.NE.AND P0, PT, R3, RZ, PT ;  /* 0x000000ff0300720c */ /* 0x000fda0003f05270 */
[----:B------:R-:W-:-:S05]  /*2e50*/  @!P0 LEA R0, R0, UR38, 0x3 ;  /* 0x0000002600008c11 */ /* 0x000fca000f8e18ff */
        /* <DEDUP_REMOVED lines=17> */
[----:B0-----:R-:W-:Y:S05]  /*2f70*/  @P0 BRA `(.L_x_3388) ;  /* 0xfffffff000fc0947 */ /* 0x001fea000383ffff */
.L_x_3383:
[----:B------:R-:W-:Y:S01]  /*2f80*/  BAR.SYNC.DEFER_BLOCKING 0xe, 0x100 ;  /* 0x0384000000007b1d */ /* 0x000fe20000010000 */
[----:B------:R-:W-:Y:S01]  /*2f90*/  IMAD.U32 R3, RZ, RZ, UR37 ;  /* 0x00000025ff037e24 */ /* 0x000fe2000f8e00ff */
[----:B------:R-:W-:Y:S01]  /*2fa0*/  UIADD3 UR37, UR37, 0x1, URZ ;  /* 0x0000000125257890 */ /* 0x000fe2000fffe03f */
[----:B------:R-:W-:Y:S02]  /*2fb0*/  PLOP3.LUT P0, PT, PT, PT, PT, 0x8, 0x0 ;  /* 0x000000000000781c */ /* 0x000fe40003f0e170 */
[----:B------:R-:W-:Y:S01]  /*2fc0*/  CS2R R12, SRZ ;  /* 0x00000000000c7805 */ /* 0x000fe2000001ff00 */
[----:B------:R-:W-:Y:S01]  /*2fd0*/  IMAD R0, R3, 0x40, R16 ;  /* 0x0000004003007824 */ /* 0x000fe200078e0210 */
[----:B------:R-:W-:-:S04]  /*2fe0*/  UISETP.NE.AND UP0, UPT, UR37, 0x2, UPT ;  /* 0x000000022500788c */ /* 0x000fc8000bf05270 */
[----:B------:R-:W-:Y:S01]  /*2ff0*/  LEA R4, R0, UR38, 0x2 ;  /* 0x0000002600047c11 */ /* 0x000fe2000f8e10ff */
        /* <DEDUP_REMOVED lines=135> */
.L_x_3378:
        /* <DEDUP_REMOVED lines=37> */
.L_x_3389:
        /* <DEDUP_REMOVED lines=74> */
[----:B------:R-:W0:Y:S02]  /*3f60*/  SHFL.IDX PT, R0, R224, RZ, 0x1f ;  /* 0x00001fffe0007589 */ /* 0x000e2400000e0000 */
[----:B0-----:R-:W-:-:S13]  /*3f70*/  R2UR UR4, R0 ;  /* 0x00000000000472ca */ /* 0x001fda00000e0000 */
        /* <DEDUP_REMOVED lines=27> */
.L_x_3390:
[----:B------:R-:W-:Y:S01]  /*4130*/  ULEA.HI UR4, UR48, UR48, URZ, 0x1 ;  /* 0x0000003030047291 */ /* 0x000fe2000f8f083f */
[----:B------:R-:W-:-:S03]  /*4140*/  IMAD.U32 R3, RZ, RZ, UR49 ;  /* 0x00000031ff037e24 */ /* 0x000fc6000f8e00ff */
[----:B------:R-:W-:Y:S02]  /*4150*/  ULOP3.LUT UR4, UR4, 0xfffffffe, URZ, 0xc0, !UPT ;  /* 0xfffffffe04047892 */ /* 0x000fe4000f8ec03f */
[----:B------:R-:W-:Y:S02]  /*4160*/  ISETP.NE.AND P0, PT, R3, 0x3, PT ;  /* 0x000000030300780c */ /* 0x000fe40003f05270 */
[----:B------:R-:W-:-:S06]  /*4170*/  UIADD3 UR4, UR48, -UR4, URZ ;  /* 0x8000000430047290 */ /* 0x000fcc000fffe03f */
[----:B------:R-:W-:-:S05]  /*4180*/  IMAD.U32 R0, RZ, RZ, UR4 ;  /* 0x00000004ff007e24 */ /* 0x000fca000f8e00ff */
[----:B------:R-:W-:-:S04]  /*4190*/  SHF.L.U32 R0, R0, 0x1f, RZ ;  /* 0x0000001f00007819 */ /* 0x000fc800000006ff */
[----:B------:R-:W0:Y:S02]  /*41a0*/  SYNCS.PHASECHK.TRANS64.TRYWAIT P1, [UR38+0x28c00], R0 ;  /* 0x028c0000ff0075a7 */ /* 0x000e240008020166 */
[----:B0-----:R-:W-:Y:S05]  /*41b0*/  @!P1 BRA `(.L_x_3391) ;  /* 0x000000f400049947 */ /* 0x001fea0003800000 */
.L_x_3565:
[----:B------:R-:W-:Y:S05]  /*41c0*/  @!P0 BRA `(.L_x_3392) ;  /* 0x0000000000048947 */ /* 0x000fea0003800000 */
[----:B------:R-:W-:Y:S01]  /*41d0*/  BPT.TRAP 0x1 ;  /* 0x000000040000795c */ /* 0x000fe20000300000 */
.L_x_3392:
[----:B------:R-:W-:Y:S02]  /*41e0*/  IMAD.U32 R7, RZ, RZ, UR37 ;  /* 0x00000025ff077e24 */ /* 0x000fe4000f8e00ff */
[----:B------:R-:W-:-:S03]  /*41f0*/  IMAD.U32 R8, RZ, RZ, UR47 ;  /* 0x0000002fff087e24 */ /* 0x000fc6000f8e00ff */
[----:B------:R-:W-:Y:S02]  /*4200*/  LEA R7, R7, UR38, 0x3 ;  /* 0x0000002607077c11 */ /* 0x000fe4000f8e18ff */
[----:B------:R-:W-:-:S04]  /*4210*/  SHF.L.U32 R8, R8, 0x1f, RZ ;  /* 0x0000001f08087819 */ /* 0x000fc800000006ff */
[----:B------:R1:W2:Y:S01]  /*4220*/  SYNCS.PHASECHK.TRANS64.TRYWAIT P1, [R7+URZ+0x28c30], R8 ;  /* 0x028c3008070075a7 */ /* 0x0002a2000802017f */
[----:B------:R-:W-:Y:S05]  /*4230*/  @!P0 BRA `(.L_x_3393) ;  /* 0x0000000000048947 */ /* 0x000fea0003800000 */
[----:B------:R-:W-:Y:S01]  /*4240*/  BPT.TRAP 0x1 ;  /* 0x000000040000795c */ /* 0x000fe20000300000 */
.L_x_3393:
[----:B--2---:R-:W-:Y:S05]  /*4250*/  @P1 BRA `(.L_x_3394) ;  /* 0x0000000000081947 */ /* 0x004fea0003800000 */
[----:B------:R-:W2:Y:S02]  /*4260*/  SYNCS.PHASECHK.TRANS64.TRYWAIT P1, [R7+URZ+0x28c30], R8 ;  /* 0x028c3008070075a7 */ /* 0x000ea4000802017f */
[----:B--2---:R-:W-:Y:S05]  /*4270*/  @!P1 BRA `(.L_x_3395) ;  /* 0x000000f000ec9947 */ /* 0x004fea0003800000 */
.L_x_3394:
[----:B0-----:R-:W0:Y:S01]  /*4280*/  S2R R0, SR_TID.X ;  /* 0x0000000000007919 */ /* 0x001e220000002100 */
[----:B------:R-:W-:-:S04]  /*4290*/  UIADD3 UR4, UR38, 0x22400, URZ ;  /* 0x0002240026047890 */ /* 0x000fc8000fffe03f */
[----:B------:R-:W-:-:S04]  /*42a0*/  USHF.R.U32.HI UR4, URZ, 0x4, UR4 ;  /* 0x000000043f047899 */ /* 0x000fc80008011604 */
[----:B------:R-:W-:-:S06]  /*42b0*/  ULOP3.LUT UR4, UR4, 0x3fff, URZ, 0xc0, !UPT ;  /* 0x00003fff04047892 */ /* 0x000fcc000f8ec03f */
[----:B------:R-:W-:Y:S01]  /*42c0*/  IMAD.U32 R3, RZ, RZ, UR4 ;  /* 0x00000004ff037e24 */ /* 0x000fe2000f8e00ff */
[----:B------:R-:W-:Y:S05]  /*42d0*/  WARPSYNC.ALL ;  /* 0x0000000000007948 */ /* 0x000fea0003800000 */
[----:B------:R-:W-:Y:S02]  /*42e0*/  LOP3.LUT R3, R3, 0x10000, RZ, 0xfc, !PT ;  /* 0x0001000003037812 */ /* 0x000fe400078efcff */
[----:B0-----:R-:W-:-:S04]  /*42f0*/  LOP3.LUT R0, R0, 0x7f, RZ, 0xc0, !PT ;  /* 0x0000007f00007812 */ /* 0x001fc800078ec0ff */
[----:B------:R-:W-:Y:S02]  /*4300*/  ISETP.NE.AND P1, PT, R0, RZ, PT ;  /* 0x000000ff0000720c */ /* 0x000fe40003f25270 */
[----:B------:R-:W-:Y:S01]  /*4310*/  R2UR UR12, R3 ;  /* 0x00000000030c72ca */ /* 0x000fe200000e0000 */
[----:B------:R-:W-:Y:S01]  /*4320*/  UIADD3 UR4, UR38, 0x20400, URZ ;  /* 0x0002040026047890 */ /* 0x000fe2000fffe03f */
[----:B------:R-:W-:Y:S01]  /*4330*/  WARPGROUP.ARRIVE ;  /* 0x00000000000079c5 */ /* 0x000fe20000000000 */
[----:B------:R-:W-:Y:S01]  /*4340*/  UMOV UR7, 0x40000040 ;  /* 0x4000004000077882 */ /* 0x000fe20000000000 */
[----:B------:R-:W-:Y:S01]  /*4350*/  UMOV UR5, 0x40000040 ;  /* 0x4000004000057882 */ /* 0x000fe20000000000 */
[----:B------:R-:W-:Y:S01]  /*4360*/  USHF.R.U32.HI UR4, URZ, 0x4, UR4 ;  /* 0x000000043f047899 */ /* 0x000fe20008011604 */
[----:B------:R-:W-:Y:S01]  /*4370*/  UMOV UR11, 0x40000040 ;  /* 0x40000040000b7882 */ /* 0x000fe20000000000 */
[----:B------:R-:W-:Y:S02]  /*4380*/  UMOV UR9, 0x40000040 ;  /* 0x4000004000097882 */ /* 0x000fe40000000000 */
[----:B------:R-:W-:Y:S01]  /*4390*/  ULOP3.LUT UR4, UR4, 0x3fff, URZ, 0xc0, !UPT ;  /* 0x00003fff04047892 */ /* 0x000fe2000f8ec03f */
[----:B------:R-:W-:Y:S01]  /*43a0*/  UMOV UR15, 0x40000040 ;  /* 0x40000040000f7882 */ /* 0x000fe20000000000 */
[----:B------:R-:W-:-:S02]  /*43b0*/  UIMAD UR53, UR52, -0x40, UR53 ;  /* 0xffffffc0343578a4 */ /* 0x000fc4000f8e0235 */
[----:B------:R-:W-:Y:S02]  /*43c0*/  ULEA UR12, UR37, UR12, 0x9 ;  /* 0x0000000c250c7291 */ /* 0x000fe4000f8e483f */
[----:B------:R-:W-:Y:S02]  /*43d0*/  ULOP3.LUT UR13, UR4, 0x10000, URZ, 0xfc, !UPT ;  /* 0x00010000040d7892 */ /* 0x000fe4000f8efc3f */
[----:B------:R-:W-:Y:S01]  /*43e0*/  UIADD3 UR10, UR12, 0x4, URZ ;  /* 0x000000040c0a7890 */ /* 0x000fe2000fffe03f */
[----:B------:R-:W-:Y:S01]  /*43f0*/  IMAD.U32 R0, RZ, RZ, UR53 ;  /* 0x00000035ff007e24 */ /* 0x000fe2000f8e00ff */
[----:B------:R-:W-:Y:S01]  /*4400*/  UIADD3 UR8, UR13, 0x4, URZ ;  /* 0x000000040d087890 */ /* 0x000fe2000fffe03f */
[----:B------:R-:W-:Y:S02]  /*4410*/  UMOV UR6, UR12 ;  /* 0x0000000c00067c82 */ /* 0x000fe40008000000 */
[----:B------:R-:W-:Y:S01]  /*4420*/  UMOV UR4, UR13 ;  /* 0x0000000d00047c82 */ /* 0x000fe20008000000 */
[----:B------:R-:W-:Y:S01]  /*4430*/  UIADD3 UR14, UR12, 0x6, URZ ;  /* 0x000000060c0e7890 */ /* 0x000fe2000fffe03f */
[----:B------:R-:W-:Y:S01]  /*4440*/  HGMMA.64x64x16.F32 R24, gdesc[UR4], RZ, !UPT, gsb0 ;  /* 0x00e00000041879f0 */ /* 0x000fe2000c0008ff */
[----:B------:R-:W-:Y:S01]  /*4450*/  UIADD3 UR6, UR12, 0x2, URZ ;  /* 0x000000020c067890 */ /* 0x000fe2000fffe03f */
[----:B------:R-:W-:Y:S01]  /*4460*/  IADD3 R0, -R227, 0x40, R0 ;  /* 0x00000040e3007810 */ /* 0x000fe20007ffe100 */
[----:B------:R-:W-:Y:S01]  /*4470*/  UIADD3 UR4, UR13, 0x2, URZ ;  /* 0x000000020d047890 */ /* 0x000fe2000fffe03f */
[----:B------:R-:W-:Y:S01]  /*4480*/  UMOV UR7, 0x40000040 ;  /* 0x4000004000077882 */ /* 0x000fe20000000000 */
[----:B------:R-:W-:Y:S01]  /*4490*/  UMOV UR5, 0x40000040 ;  /* 0x4000004000057882 */ /* 0x000fe20000000000 */
[----:B------:R-:W-:Y:S01]  /*44a0*/  UIADD3 UR12, UR13, 0x6, URZ ;  /* 0x000000060d0c7890 */ /* 0x000fe2000fffe03f */
[C---:B------:R-:W-:Y:S01]  /*44b0*/  ISETP.GT.AND P6, PT, R0.reuse, RZ, PT ;  /* 0x000000ff0000720c */ /* 0x040fe20003fc4270 */
[----:B------:R-:W-:Y:S01]  /*44c0*/  ULDC UR21, c[0x0][0x988] ;  /* 0x0002620000157ab9 */ /* 0x000fe20000000800 */
[----:B------:R-:W-:Y:S01]  /*44d0*/  UMOV UR13, 0x40000040 ;  /* 0x40000040000d7882 */ /* 0x000fe20000000000 */
[----:B------:R-:W-:-:S02]  /*44e0*/  ISETP.GT.AND P2, PT, R0, 0x1, PT ;  /* 0x000000010000780c */ /* 0x000fc40003f44270 */
[C---:B------:R-:W-:Y:S02]  /*44f0*/  ISETP.GT.AND P3, PT, R0.reuse, 0x8, PT ;  /* 0x000000080000780c */ /* 0x040fe40003f64270 */
[C---:B------:R-:W-:Y:S02]  /*4500*/  ISETP.GT.AND P4, PT, R0.reuse, 0x9, PT ;  /* 0x000000090000780c */ /* 0x040fe40003f84270 */
[----:B------:R-:W-:Y:S01]  /*4510*/  ISETP.GT.AND P5, PT, R0, 0x10, PT ;  /* 0x000000100000780c */ /* 0x000fe20003fa4270 */
        /* <DEDUP_REMOVED lines=64> */
[----:B------:R-:W-:Y:S02]  /*4920*/  FSEL R50, R50, -INF , P3 ;  /* 0xff80000032327808 */ /* 0x000fe40001800000 */
[----:B------:R-:W-:Y:S01]  /*4930*/  FSEL R51, R51, -INF , P4 ;  /* 0xff80000033337808 */ /* 0x000fe20002000000 */
[----:B------:R-:W0:Y:S01]  /*4940*/  SHFL.BFLY PT, R5, R6, 0x2, 0x1f ;  /* 0x0c401f0006057f89 */ /* 0x000e2200000e0000 */
[----:B------:R-:W-:Y:S02]  /*4950*/  FSEL R54, R54, -INF , P5 ;  /* 0xff80000036367808 */ /* 0x000fe40002800000 */
[----:B------:R-:W-:-:S02]  /*4960*/  FSEL R55, R55, -INF , P6 ;  /* 0xff80000037377808 */ /* 0x000fc40003000000 */
[----:B0-----:R-:W-:Y:S02]  /*4970*/  FMNMX.FTZ R9, R6, R5, !PT ;  /* 0x0000000506097209 */ /* 0x001fe40007810000 */
        /* <DEDUP_REMOVED lines=22> */
[----:B------:R-:W-:Y:S01]  /*4ae0*/  MUFU.EX2 R24, R24 ;  /* 0x0000001800187308 */ /* 0x000fe20000000800 */
[--C-:B------:R-:W-:Y:S01]  /*4af0*/  FFMA.FTZ R32, R32, UR21, -R6.reuse ;  /* 0x0000001520207c23 */ /* 0x100fe20008010806 */
[--C-:B------:R-:W-:Y:S01]  /*4b00*/  FFMA.FTZ R33, R33, UR21, -R6.reuse ;  /* 0x0000001521217c23 */ /* 0x100fe20008010806 */
[----:B------:R-:W-:Y:S01]  /*4b10*/  FMNMX.FTZ R0, R54, R5, !PT ;  /* 0x0000000536007209 */ /* 0x000fe20007810000 */
[--C-:B------:R-:W-:Y:S01]  /*4b20*/  FFMA.FTZ R36, R36, UR21, -R6.reuse ;  /* 0x0000001524247c23 */ /* 0x100fe20008010806 */
[--C-:B------:R-:W-:Y:S01]  /*4b30*/  FFMA.FTZ R37, R37, UR21, -R6.reuse ;  /* 0x0000001525257c23 */ /* 0x100fe20008010806 */
[--C-:B------:R-:W-:Y:S01]  /*4b40*/  FFMA.FTZ R40, R40, UR21, -R6.reuse ;  /* 0x0000001528287c23 */ /* 0x100fe20008010806 */
[----:B------:R-:W-:Y:S01]  /*4b50*/  FMNMX.FTZ R0, R55, R0, !PT ;  /* 0x0000000037007209 */ /* 0x000fe20007810000 */
[----:B------:R-:W0:Y:S01]  /*4b60*/  MUFU.EX2 R25, R25 ;  /* 0x0000001900197308 */ /* 0x000e220000000800 */
[--C-:B------:R-:W-:Y:S01]  /*4b70*/  FFMA.FTZ R41, R41, UR21, -R6.reuse ;  /* 0x0000001529297c23 */ /* 0x100fe20008010806 */
[--C-:B------:R-:W-:Y:S01]  /*4b80*/  FFMA.FTZ R44, R44, UR21, -R6.reuse ;  /* 0x000000152c2c7c23 */ /* 0x100fe20008010806 */
[--C-:B------:R-:W-:Y:S01]  /*4b90*/  FFMA.FTZ R45, R45, UR21, -R6.reuse ;  /* 0x000000152d2d7c23 */ /* 0x100fe20008010806 */
[----:B------:R-:W3:Y:S01]  /*4ba0*/  SHFL.BFLY PT, R5, R0, 0x2, 0x1f ;  /* 0x0c401f0000057f89 */ /* 0x000ee200000e0000 */
[--C-:B------:R-:W-:Y:S01]  /*4bb0*/  FFMA.FTZ R48, R48, UR21, -R6.reuse ;  /* 0x0000001530307c23 */ /* 0x100fe20008010806 */
[--C-:B------:R-:W-:Y:S01]  /*4bc0*/  FFMA.FTZ R49, R49, UR21, -R6.reuse ;  /* 0x0000001531317c23 */ /* 0x100fe20008010806 */
[--C-:B------:R-:W-:Y:S01]  /*4bd0*/  FFMA.FTZ R52, R52, UR21, -R6.reuse ;  /* 0x0000001534347c23 */ /* 0x100fe20008010806 */
[----:B------:R-:W-:Y:S01]  /*4be0*/  MUFU.EX2 R28, R28 ;  /* 0x0000001c001c7308 */ /* 0x000fe20000000800 */
[----:B------:R-:W-:-:S07]  /*4bf0*/  FFMA.FTZ R6, R53, UR21, -R6 ;  /* 0x0000001535067c23 */ /* 0x000fce0008010806 */
[----:B------:R-:W4:Y:S01]  /*4c00*/  MUFU.EX2 R29, R29 ;  /* 0x0000001d001d7308 */ /* 0x000f220000000800 */
[----:B0-----:R-:W-:-:S07]  /*4c10*/  F2FP.F16.F32.PACK_AB R152, R25, R24 ;  /* 0x000000181998723e */ /* 0x001fce00000000ff */
[----:B------:R-:W-:Y:S01]  /*4c20*/  MUFU.EX2 R32, R32 ;  /* 0x0000002000207308 */ /* 0x000fe20000000800 */
[----:B---3--:R-:W-:-:S07]  /*4c30*/  FMNMX.FTZ R5, R0, R5, !PT ;  /* 0x0000000500057209 */ /* 0x008fce0007810000 */
[----:B------:R-:W-:Y:S01]  /*4c40*/  MUFU.EX2 R9, R6 ;  /* 0x0000000600097308 */ /* 0x000fe20000000800 */
[----:B------:R-:W0:Y:S01]  /*4c50*/  SHFL.BFLY PT, R0, R5, 0x1, 0x1f ;  /* 0x0c201f0005007f89 */ /* 0x000e2200000e0000 */
[----:B----4-:R-:W-:-:S06]  /*4c60*/  F2FP.F16.F32.PACK_AB R154, R29, R28 ;  /* 0x0000001c1d9a723e */ /* 0x010fcc00000000ff */
[----:B------:R-:W3:Y:S08]  /*4c70*/  MUFU.EX2 R33, R33 ;  /* 0x0000002100217308 */ /* 0x000ef00000000800 */
[----:B------:R-:W-:Y:S08]  /*4c80*/  MUFU.EX2 R36, R36 ;  /* 0x0000002400247308 */ /* 0x000ff00000000800 */
[----:B------:R-:W4:Y:S01]  /*4c90*/  MUFU.EX2 R37, R37 ;  /* 0x0000002500257308 */ /* 0x000f220000000800 */
[----:B0-----:R-:W-:-:S02]  /*4ca0*/  FMNMX.FTZ R0, R5, R0, !PT ;  /* 0x0000000005007209 */ /* 0x001fc40007810000 */
[----:B---3--:R-:W-:Y:S02]  /*4cb0*/  F2FP.F16.F32.PACK_AB R156, R33, R32 ;  /* 0x00000020219c723e */ /* 0x008fe400000000ff */
[C---:B------:R-:W-:Y:S01]  /*4cc0*/  FSETP.NEU.FTZ.AND P2, PT, R0.reuse, -INF , PT ;  /* 0xff8000000000780b */ /* 0x040fe20003f5d000 */
[----:B------:R-:W-:Y:S02]  /*4cd0*/  FMUL.FTZ R5, R0, UR21 ;  /* 0x0000001500057c20 */ /* 0x000fe40008410000 */
[----:B------:R-:W-:Y:S03]  /*4ce0*/  MUFU.EX2 R40, R40 ;  /* 0x0000002800287308 */ /* 0x000fe60000000800 */
[----:B------:R-:W-:Y:S01]  /*4cf0*/  FSEL R10, R5, RZ, P2 ;  /* 0x000000ff050a7208 */ /* 0x000fe20001000000 */
[----:B------:R-:W-:-:S04]  /*4d00*/  FADD.FTZ R5, R24, R25 ;  /* 0x0000001918057221 */ /* 0x000fc80000010000 */
[--C-:B------:R-:W-:Y:S01]  /*4d10*/  FFMA.FTZ R26, R26, UR21, -R10.reuse ;  /* 0x000000151a1a7c23 */ /* 0x100fe2000801080a */
[--C-:B------:R-:W-:Y:S01]  /*4d20*/  FFMA.FTZ R27, R27, UR21, -R10.reuse ;  /* 0x000000151b1b7c23 */ /* 0x100fe2000801080a */
[--C-:B------:R-:W-:Y:S01]  /*4d30*/  FFMA.FTZ R30, R30, UR21, -R10.reuse ;  /* 0x000000151e1e7c23 */ /* 0x100fe2000801080a */
[--C-:B------:R-:W-:Y:S01]  /*4d40*/  FFMA.FTZ R31, R31, UR21, -R10.reuse ;  /* 0x000000151f1f7c23 */ /* 0x100fe2000801080a */
[--C-:B------:R-:W-:Y:S01]  /*4d50*/  FFMA.FTZ R34, R34, UR21, -R10.reuse ;  /* 0x0000001522227c23 */ /* 0x100fe2000801080a */
[--C-:B------:R-:W-:Y:S01]  /*4d60*/  FFMA.FTZ R35, R35, UR21, -R10.reuse ;  /* 0x0000001523237c23 */ /* 0x100fe2000801080a */
[----:B------:R-:W-:Y:S01]  /*4d70*/  MUFU.EX2 R26, R26 ;  /* 0x0000001a001a7308 */ /* 0x000fe20000000800 */
[--C-:B------:R-:W-:Y:S01]  /*4d80*/  FFMA.FTZ R38, R38, UR21, -R10.reuse ;  /* 0x0000001526267c23 */ /* 0x100fe2000801080a */
[----:B------:R-:W-:Y:S01]  /*4d90*/  FADD.FTZ R6, R28, R5 ;  /* 0x000000051c067221 */ /* 0x000fe20000010000 */
[----:B------:R-:W-:Y:S02]  /*4da0*/  @!P1 VIADD R5, R7, 0x28c40 ;  /* 0x00028c4007059836 */ /* 0x000fe40000000000 */
[--C-:B------:R-:W-:Y:S01]  /*4db0*/  FFMA.FTZ R39, R39, UR21, -R10.reuse ;  /* 0x0000001527277c23 */ /* 0x100fe2000801080a */
[----:B------:R-:W-:Y:S01]  /*4dc0*/  FFMA.FTZ R42, R42, UR21, -R10 ;  /* 0x000000152a2a7c23 */ /* 0x000fe2000801080a */
[----:B------:R-:W-:Y:S01]  /*4dd0*/  FADD.FTZ R13, R29, R6 ;  /* 0x000000061d0d7221 */ /* 0x000fe20000010000 */
[--C-:B------:R-:W-:Y:S01]  /*4de0*/  FFMA.FTZ R43, R43, UR21, -R10.reuse ;  /* 0x000000152b2b7c23 */ /* 0x100fe2000801080a */
[----:B------:R-:W0:Y:S01]  /*4df0*/  MUFU.EX2 R27, R27 ;  /* 0x0000001b001b7308 */ /* 0x000e220000000800 */
[----:B------:R-:W-:Y:S01]  /*4e00*/  @!P1 PRMT R5, RZ, 0x654, R5 ;  /* 0x00000654ff059816 */ /* 0x000fe20000000005 */
[----:B------:R-:W-:Y:S01]  /*4e10*/  FADD.FTZ R12, R32, R13 ;  /* 0x0000000d200c7221 */ /* 0x000fe20000010000 */
[--C-:B------:R-:W-:Y:S01]  /*4e20*/  FFMA.FTZ R46, R46, UR21, -R10.reuse ;  /* 0x000000152e2e7c23 */ /* 0x100fe2000801080a */
[--C-:B------:R-:W-:Y:S01]  /*4e30*/  FFMA.FTZ R47, R47, UR21, -R10.reuse ;  /* 0x000000152f2f7c23 */ /* 0x100fe2000801080a */
[----:B------:R3:W-:Y:S01]  /*4e40*/  @!P1 SYNCS.ARRIVE.TRANS64.RED.A1T0 RZ, [R5+URZ], RZ ;  /* 0x000000ff05ff99a7 */ /* 0x0007e2000810043f */
[--C-:B------:R-:W-:Y:S01]  /*4e50*/  FFMA.FTZ R50, R50, UR21, -R10.reuse ;  /* 0x0000001532327c23 */ /* 0x100fe2000801080a */
[--C-:B------:R-:W-:Y:S01]  /*4e60*/  FFMA.FTZ R51, R51, UR21, -R10.reuse ;  /* 0x0000001533337c23 */ /* 0x100fe2000801080a */
[----:B------:R-:W5:Y:S01]  /*4e70*/  MUFU.EX2 R30, R30 ;  /* 0x0000001e001e7308 */ /* 0x000f620000000800 */
[--C-:B------:R-:W-:Y:S01]  /*4e80*/  FFMA.FTZ R54, R54, UR21, -R10.reuse ;  /* 0x0000001536367c23 */ /* 0x100fe2000801080a */
[----:B------:R-:W-:Y:S01]  /*4e90*/  FFMA.FTZ R10, R55, UR21, -R10 ;  /* 0x00000015370a7c23 */ /* 0x000fe2000801080a */
[----:B----4-:R-:W-:-:S05]  /*4ea0*/  F2FP.F16.F32.PACK_AB R158, R37, R36 ;  /* 0x00000024259e723e */ /* 0x010fca00000000ff */
[----:B------:R-:W3:Y:S01]  /*4eb0*/  MUFU.EX2 R31, R31 ;  /* 0x0000001f001f7308 */ /* 0x000ee20000000800 */
[----:B0-----:R-:W-:Y:S01]  /*4ec0*/  FADD.FTZ R11, R26, R27 ;  /* 0x0000001b1a0b7221 */ /* 0x001fe20000010000 */
[----:B------:R-:W-:-:S06]  /*4ed0*/  F2FP.F16.F32.PACK_AB R153, R27, R26 ;  /* 0x0000001a1b99723e */ /* 0x000fcc00000000ff */
[----:B------:R-:W0:Y:S01]  /*4ee0*/  MUFU.EX2 R34, R34 ;  /* 0x0000002200227308 */ /* 0x000e220000000800 */
[----:B-----5:R-:W-:Y:S01]  /*4ef0*/  FADD.FTZ R6, R30, R11 ;  /* 0x0000000b1e067221 */ /* 0x020fe20000010000 */
[----:B------:R-:W-:-:S04]  /*4f00*/  FADD.FTZ R11, R33, R12 ;  /* 0x0000000c210b7221 */ /* 0x000fc80000010000 */
[----:B------:R-:W-:Y:S02]  /*4f10*/  FADD.FTZ R12, R36, R11 ;  /* 0x0000000b240c7221 */ /* 0x000fe40000010000 */
[----:B------:R-:W4:Y:S01]  /*4f20*/  MUFU.EX2 R35, R35 ;  /* 0x0000002300237308 */ /* 0x000f220000000800 */
[----:B---3--:R-:W-:Y:S01]  /*4f30*/  FADD.FTZ R5, R31, R6 ;  /* 0x000000061f057221 */ /* 0x008fe20000010000 */
[----:B------:R-:W-:Y:S01]  /*4f40*/  FADD.FTZ R11, R37, R12 ;  /* 0x0000000c250b7221 */ /* 0x000fe20000010000 */
[----:B------:R-:W-:Y:S01]  /*4f50*/  F2FP.F16.F32.PACK_AB R155, R31, R30 ;  /* 0x0000001e1f9b723e */ /* 0x000fe200000000ff */
[----:B------:R-:W-:Y:S02]  /*4f60*/  BAR.SYNC.DEFER_BLOCKING 0xf, 0x100 ;  /* 0x03c4000000007b1d */ /* 0x000fe40000010000 */
[----:B------:R-:W-:Y:S01]  /*4f70*/  FADD.FTZ R12, R40, R11 ;  /* 0x0000000b280c7221 */ /* 0x000fe20000010000 */
[----:B0-----:R-:W-:-:S03]  /*4f80*/  FADD.FTZ R6, R34, R5 ;  /* 0x0000000522067221 */ /* 0x001fc60000010000 */
[----:B------:R-:W0:Y:S01]  /*4f90*/  MUFU.EX2 R38, R38 ;  /* 0x0000002600267308 */ /* 0x000e220000000800 */
[----:B----4-:R-:W-:-:S07]  /*4fa0*/  FADD.FTZ R5, R35, R6 ;  /* 0x0000000623057221 */ /* 0x010fce0000010000 */
[----:B------:R-:W3:Y:S01]  /*4fb0*/  MUFU.EX2 R39, R39 ;  /* 0x0000002700277308 */ /* 0x000ee20000000800 */
[----:B------:R-:W-:-:S07]  /*4fc0*/  F2FP.F16.F32.PACK_AB R157, R35, R34 ;  /* 0x00000022239d723e */ /* 0x000fce00000000ff */
[----:B------:R-:W4:Y:S01]  /*4fd0*/  MUFU.EX2 R42, R42 ;  /* 0x0000002a002a7308 */ /* 0x000f220000000800 */
[----:B0-----:R-:W-:Y:S01]  /*4fe0*/  FADD.FTZ R6, R38, R5 ;  /* 0x0000000526067221 */ /* 0x001fe20000010000 */
[----:B------:R0:W-:Y:S06]  /*4ff0*/  STSM.16.M88.4 [R18+0x26800], R152 ;  /* 0x0268009812007844 */ /* 0x0001ec0000000200 */
[----:B------:R-:W5:Y:S01]  /*5000*/  MUFU.EX2 R41, R41 ;  /* 0x0000002900297308 */ /* 0x000f620000000800 */
[C---:B---3--:R-:W-:Y:S01]  /*5010*/  FADD.FTZ R5, R39.reuse, R6 ;  /* 0x0000000627057221 */ /* 0x048fe20000010000 */
[----:B------:R-:W-:-:S05]  /*5020*/  F2FP.F16.F32.PACK_AB R159, R39, R38 ;  /* 0x00000026279f723e */ /* 0x000fca00000000ff */
[----:B------:R0:W-:Y:S01]  /*5030*/  STSM.16.M88.4 [R23], R156 ;  /* 0x0000009c17007844 */ /* 0x0001e20000000200 */
[----:B------:R-:W3:Y:S01]  /*5040*/  MUFU.EX2 R43, R43 ;  /* 0x0000002b002b7308 */ /* 0x000ee20000000800 */
[----:B----4-:R-:W-:-:S07]  /*5050*/  FADD.FTZ R6, R42, R5 ;  /* 0x000000052a067221 */ /* 0x010fce0000010000 */
[----:B------:R-:W4:Y:S01]  /*5060*/  MUFU.EX2 R44, R44 ;  /* 0x0000002c002c7308 */ /* 0x000f220000000800 */
[C---:B-----5:R-:W-:Y:S01]  /*5070*/  FADD.FTZ R13, R41.reuse, R12 ;  /* 0x0000000c290d7221 */ /* 0x060fe20000010000 */
[----:B------:R-:W-:-:S06]  /*5080*/  F2FP.F16.F32.PACK_AB R160, R41, R40 ;  /* 0x0000002829a0723e */ /* 0x000fcc00000000ff */
[----:B------:R-:W-:Y:S01]  /*5090*/  MUFU.EX2 R46, R46 ;  /* 0x0000002e002e7308 */ /* 0x000fe20000000800 */
[C---:B---3--:R-:W-:Y:S01]  /*50a0*/  FADD.FTZ R5, R43.reuse, R6 ;  /* 0x000000062b057221 */ /* 0x048fe20000010000 */
[----:B------:R-:W-:-:S06]  /*50b0*/  F2FP.F16.F32.PACK_AB R161, R43, R42 ;  /* 0x0000002a2ba1723e */ /* 0x000fcc00000000ff */
[----:B------:R-:W3:Y:S01]  /*50c0*/  MUFU.EX2 R45, R45 ;  /* 0x0000002d002d7308 */ /* 0x000ee20000000800 */
[----:B----4-:R-:W-:-:S07]  /*50d0*/  FADD.FTZ R6, R44, R13 ;  /* 0x0000000d2c067221 */ /* 0x010fce0000010000 */
[----:B------:R-:W4:Y:S08]  /*50e0*/  MUFU.EX2 R47, R47 ;  /* 0x0000002f002f7308 */ /* 0x000f300000000800 */
[----:B------:R-:W-:Y:S01]  /*50f0*/  MUFU.EX2 R48, R48 ;  /* 0x0000003000307308 */ /* 0x000fe20000000800 */
[C---:B---3--:R-:W-:Y:S01]  /*5100*/  F2FP.F16.F32.PACK_AB R162, R45.reuse, R44 ;  /* 0x0000002c2da2723e */ /* 0x048fe200000000ff */
[----:B------:R-:W-:-:S06]  /*5110*/  FADD.FTZ R45, R45, R6 ;  /* 0x000000062d2d7221 */ /* 0x000fcc0000010000 */
[----:B------:R-:W3:Y:S01]  /*5120*/  MUFU.EX2 R49, R49 ;  /* 0x0000003100317308 */ /* 0x000ee20000000800 */
[----:B----4-:R-:W-:-:S05]  /*5130*/  F2FP.F16.F32.PACK_AB R163, R47, R46 ;  /* 0x0000002e2fa3723e */ /* 0x010fca00000000ff */
[----:B------:R0:W-:Y:S02]  /*5140*/  STSM.16.M88.4 [R19], R160 ;  /* 0x000000a013007844 */ /* 0x0001e40000000200 */
[----:B------:R-:W-:Y:S08]  /*5150*/  MUFU.EX2 R50, R50 ;  /* 0x0000003200327308 */ /* 0x000ff00000000800 */
[----:B------:R-:W4:Y:S01]  /*5160*/  MUFU.EX2 R51, R51 ;  /* 0x0000003300337308 */ /* 0x000f220000000800 */
[----:B---3--:R-:W-:Y:S01]  /*5170*/  F2FP.F16.F32.PACK_AB R164, R49, R48 ;  /* 0x0000003031a4723e */ /* 0x008fe200000000ff */
[----:B------:R-:W-:-:S04]  /*5180*/  FADD.FTZ R48, R48, R45 ;  /* 0x0000002d30307221 */ /* 0x000fc80000010000 */
[----:B------:R-:W-:Y:S02]  /*5190*/  FADD.FTZ R49, R49, R48 ;  /* 0x0000003031317221 */ /* 0x000fe40000010000 */
[----:B------:R-:W3:Y:S08]  /*51a0*/  MUFU.EX2 R52, R52 ;  /* 0x0000003400347308 */ /* 0x000ef00000000800 */
[----:B------:R-:W-:Y:S01]  /*51b0*/  MUFU.EX2 R54, R54 ;  /* 0x0000003600367308 */ /* 0x000fe20000000800 */
[----:B----4-:R-:W-:-:S07]  /*51c0*/  F2FP.F16.F32.PACK_AB R165, R51, R50 ;  /* 0x0000003233a5723e */ /* 0x010fce00000000ff */
[----:B------:R4:W5:Y:S01]  /*51d0*/  MUFU.EX2 R11, R10 ;  /* 0x0000000a000b7308 */ /* 0x0009620000000800 */
[----:B---3--:R-:W-:Y:S01]  /*51e0*/  F2FP.F16.F32.PACK_AB R166, R9, R52 ;  /* 0x0000003409a6723e */ /* 0x008fe200000000ff */
[----:B------:R-:W-:Y:S01]  /*51f0*/  FADD.FTZ R52, R52, R49 ;  /* 0x0000003134347221 */ /* 0x000fe20000010000 */
[----:B----4-:R-:W-:-:S03]  /*5200*/  FADD.FTZ R10, R46, R5 ;  /* 0x000000052e0a7221 */ /* 0x010fc60000010000 */
[----:B------:R-:W-:Y:S01]  /*5210*/  FADD.FTZ R5, R9, R52 ;  /* 0x0000003409057221 */ /* 0x000fe20000010000 */
[----:B------:R-:W-:-:S04]  /*5220*/  FADD.FTZ R47, R47, R10 ;  /* 0x0000000a2f2f7221 */ /* 0x000fc80000010000 */
[----:B------:R-:W-:Y:S01]  /*5230*/  FADD.FTZ R50, R50, R47 ;  /* 0x0000002f32327221 */ /* 0x000fe20000010000 */
[----:B-----5:R-:W-:-:S03]  /*5240*/  F2FP.F16.F32.PACK_AB R167, R11, R54 ;  /* 0x000000360ba7723e */ /* 0x020fc600000000ff */
[----:B------:R-:W-:Y:S02]  /*5250*/  FADD.FTZ R51, R51, R50 ;  /* 0x0000003233337221 */ /* 0x000fe40000010000 */
[----:B------:R0:W-:Y:S02]  /*5260*/  STSM.16.M88.4 [R22], R164 ;  /* 0x000000a416007844 */ /* 0x0001e40000000200 */
[----:B------:R-:W-:-:S04]  /*5270*/  FADD.FTZ R6, R54, R51 ;  /* 0x0000003336067221 */ /* 0x000fc80000010000 */
[----:B------:R-:W-:Y:S01]  /*5280*/  FADD.FTZ R6, R11, R6 ;  /* 0x000000060b067221 */ /* 0x000fe20000010000 */
[----:B------:R-:W-:Y:S06]  /*5290*/  @!P0 BRA `(.L_x_3396) ;  /* 0x0000000000048947 */ /* 0x000fec0003800000 */
[----:B------:R-:W-:Y:S01]  /*52a0*/  BPT.TRAP 0x1 ;  /* 0x000000040000795c */ /* 0x000fe20000300000 */
.L_x_3396:
[----:B------:R3:W4:Y:S01]  /*52b0*/  SYNCS.PHASECHK.TRANS64.TRYWAIT P2, [R7+URZ+0x28c50], R8 ;  /* 0x028c5008070075a7 */ /* 0x000722000804017f */
[----:B------:R-:W-:Y:S05]  /*52c0*/  @!P0 BRA `(.L_x_3397) ;  /* 0x0000000000048947 */ /* 0x000fea0003800000 */
[----:B------:R-:W-:Y:S01]  /*52d0*/  BPT.TRAP 0x1 ;  /* 0x000000040000795c */ /* 0x000fe20000300000 */
.L_x_3397:
[----:B------:R-:W-:Y:S01]  /*52e0*/  ULOP3.LUT UR54, UR54, 0x2000000, URZ, 0xfc, !UPT ;  /* 0x0200000036367892 */ /* 0x000fe2000f8efc3f */
[----:B----4-:R-:W-:Y:S11]  /*52f0*/  @P2 BRA `(.L_x_3398) ;  /* 0x0000000000082947 */ /* 0x010ff60003800000 */
[----:B------:R-:W4:Y:S02]  /*5300*/  SYNCS.PHASECHK.TRANS64.TRYWAIT P2, [R7+URZ+0x28c50], R8 ;  /* 0x028c5008070075a7 */ /* 0x000f24000804017f */
[----:B----4-:R-:W-:Y:S05]  /*5310*/  @!P2 BRA `(.L_x_3399) ;  /* 0x000000e000d8a947 */ /* 0x010fea0003800000 */
.L_x_3398:
[----:B------:R-:W-:Y:S01]  /*5320*/  ULEA UR10, UR37, UR54, 0xc ;  /* 0x00000036250a7291 */ /* 0x000fe2000f8e603f */
[----:B------:R-:W-:Y:S01]  /*5330*/  WARPGROUP.ARRIVE ;  /* 0x00000000000079c5 */ /* 0x000fe20000000000 */
[----:B------:R-:W-:Y:S01]  /*5340*/  UMOV UR7, 0x40000040 ;  /* 0x4000004000077882 */ /* 0x000fe20000000000 */
[----:B------:R-:W-:Y:S01]  /*5350*/  UIADD3 UR20, UR52, -0x2, URZ ;  /* 0xfffffffe34147890 */ /* 0x000fe2000fffe03f */
[----:B-1234-:R-:W-:-:S03]  /*5360*/  @!P1 VIADD R7, R7, 0x28c60 ;  /* 0x00028c6007079836 */ /* 0x01efc60000000000 */
[----:B------:R-:W-:Y:S01]  /*5370*/  UMOV UR6, UR10 ;  /* 0x0000000a00067c82 */ /* 0x000fe20008000000 */
[----:B------:R-:W-:Y:S01]  /*5380*/  UISETP.GE.AND UP0, UPT, UR20, UR51, UPT ;  /* 0x000000331400728c */ /* 0x000fe2000bf06270 */
[----:B------:R-:W-:Y:S01]  /*5390*/  HGMMA.64x256x16.F32 R24, R152, gdesc[UR4].tnspB, RZ, !UPT, gsb0 ;  /* 0x43e0000498187df0 */ /* 0x000fe2000c0008ff */
[----:B------:R-:W-:Y:S01]  /*53a0*/  UIADD3 UR6, UR10, 0x80, URZ ;  /* 0x000000800a067890 */ /* 0x000fe2000fffe03f */
[----:B------:R-:W-:Y:S01]  /*53b0*/  @!P1 PRMT R7, RZ, 0x654, R7 ;  /* 0x00000654ff079816 */ /* 0x000fe20000000007 */
[----:B------:R-:W-:Y:S02]  /*53c0*/  UMOV UR7, 0x40000040 ;  /* 0x4000004000077882 */ /* 0x000fe40000000000 */
[----:B------:R-:W-:Y:S01]  /*53d0*/  PLOP3.LUT P2, PT, PT, PT, UP0, 0x80, 0x0 ;  /* 0x000000000000781c */ /* 0x000fe20003f4f008 */
[----:B------:R-:W-:Y:S02]  /*53e0*/  WARPGROUP.DEPBAR.LE gsb0, 0x0 ;  /* 0x00008000000079c5 */ /* 0x000fe40000010000 */
[----:B------:R-:W-:-:S15]  /*53f0*/  WARPGROUP.ARRIVE ;  /* 0x00000000000079c5 */ /* 0x000fde0000000000 */
[----:B------:R-:W-:-:S05]  /*5400*/  NOP ;  /* 0x0000000000007918 */ /* 0x000fca0000000000 */
[----:B------:R-:W-:Y:S01]  /*5410*/  HGMMA.64x256x16.F32 R24, R156, gdesc[UR4].tnspB, R24, gsb0 ;  /* 0x43e000049c187df0 */ /* 0x000fe20008000818 */
[----:B------:R-:W-:Y:S01]  /*5420*/  UIADD3 UR6, UR10, 0x100, URZ ;  /* 0x000001000a067890 */ /* 0x000fe2000fffe03f */
[----:B------:R-:W-:Y:S01]  /*5430*/  UMOV UR7, 0x40000040 ;  /* 0x4000004000077882 */ /* 0x000fe20000000000 */
[----:B------:R-:W-:Y:S02]  /*5440*/  WARPGROUP.DEPBAR.LE gsb0, 0x0 ;  /* 0x00008000000079c5 */ /* 0x000fe40000010000 */
[----:B------:R-:W-:-:S15]  /*5450*/  WARPGROUP.ARRIVE ;  /* 0x00000000000079c5 */ /* 0x000fde0000000000 */
[----:B------:R-:W-:-:S08]  /*5460*/  NOP ;  /* 0x0000000000007918 */ /* 0x000fd00000000000 */
[----:B------:R-:W-:Y:S01]  /*5470*/  HGMMA.64x256x16.F32 R24, R160, gdesc[UR4].tnspB, R24, gsb0 ;  /* 0x43e00004a0187df0 */ /* 0x000fe20008000818 */
[----:B------:R-:W-:Y:S01]  /*5480*/  UIADD3 UR6, UR10, 0x180, URZ ;  /* 0x000001800a067890 */ /* 0x000fe2000fffe03f */
        /* <DEDUP_REMOVED lines=15> */
[----:B------:R-:W-:Y:S05]  /*5580*/  @!P2 BRA `(.L_x_3400) ;  /* 0x000000180040a947 */ /* 0x000fea0003800000 */
[----:B------:R-:W-:Y:S01]  /*5590*/  IMAD.MOV.U32 R8, RZ, RZ, R0 ;  /* 0x000000ffff087224 */ /* 0x000fe200078e0000 */
[----:B------:R-:W-:Y:S01]  /*55a0*/  UMOV UR22, UR37 ;  /* 0x0000002500167c82 */ /* 0x000fe20008000000 */
[----:B------:R-:W-:Y:S01]  /*55b0*/  IMAD.MOV.U32 R9, RZ, RZ, R4 ;  /* 0x000000ffff097224 */ /* 0x000fe200078e0004 */
[----:B------:R-:W-:-:S06]  /*55c0*/  ULDC UR21, c[0x0][0x988] ;  /* 0x0002620000157ab9 */ /* 0x000fcc0000000800 */
.L_x_3409:
[----:B------:R-:W-:Y:S01]  /*55d0*/  UIADD3 UR37, UR22, 0x1, URZ ;  /* 0x0000000116257890 */ /* 0x000fe2000fffe03f */
[----:B------:R-:W-:Y:S01]  /*55e0*/  UMOV UR6, UR20 ;  /* 0x0000001400067c82 */ /* 0x000fe20008000000 */
[----:B------:R-:W-:Y:S02]  /*55f0*/  UIADD3 UR20, UR20, -0x1, URZ ;  /* 0xffffffff14147890 */ /* 0x000fe4000fffe03f */
[----:B------:R-:W-:-:S04]  /*5600*/  UISETP.NE.AND UP0, UPT, UR37, 0x2, UPT ;  /* 0x000000022500788c */ /* 0x000fc8000bf05270 */
[----:B------:R-:W-:Y:S02]  /*5610*/  USEL UR7, URZ, 0x1, UP0 ;  /* 0x000000013f077887 */ /* 0x000fe40008000000 */
[----:B------:R-:W-:Y:S02]  /*5620*/  USEL UR37, UR37, URZ, UP0 ;  /* 0x0000003f25257287 */ /* 0x000fe40008000000 */
[----:B------:R-:W-:Y:S02]  /*5630*/  ULOP3.LUT UR47, UR47, UR7, URZ, 0x3c, !UPT ;  /* 0x000000072f2f7292 */ /* 0x000fe4000f8e3c3f */
[----:B------:R-:W-:Y:S01]  /*5640*/  UISETP.GT.AND UP0, UPT, UR6, UR51, UPT ;  /* 0x000000330600728c */ /* 0x000fe2000bf04270 */
[----:B0-2---:R-:W-:Y:S10]  /*5650*/  @!P0 BRA `(.L_x_3401) ;  /* 0x0000000000048947 */ /* 0x005ff40003800000 */
[----:B------:R-:W-:Y:S01]  /*5660*/  BPT.TRAP 0x1 ;  /* 0x000000040000795c */ /* 0x000fe20000300000 */
.L_x_3401:
[----:B------:R-:W-:Y:S01]  /*5670*/  ULEA UR23, UR37, UR38, 0x3 ;  /* 0x0000002625177291 */ /* 0x000fe2000f8e183f */
[----:B-1----:R-:W-:-:S05]  /*5680*/  IMAD.U32 R7, RZ, RZ, UR47 ;  /* 0x0000002fff077e24 */ /* 0x002fca000f8e00ff */
[----:B------:R-:W-:-:S04]  /*5690*/  SHF.L.U32 R7, R7, 0x1f, RZ ;  /* 0x0000001f07077819 */ /* 0x000fc800000006ff */
[----:B------:R1:W2:Y:S01]  /*56a0*/  SYNCS.PHASECHK.TRANS64.TRYWAIT P2, [UR23+0x28c30], R7 ;  /* 0x028c3007ff0075a7 */ /* 0x0002a20008040157 */
[----:B------:R-:W-:Y:S05]  /*56b0*/  @!P0 BRA `(.L_x_3402) ;  /* 0x0000000000048947 */ /* 0x000fea0003800000 */
[----:B------:R-:W-:Y:S01]  /*56c0*/  BPT.TRAP 0x1 ;  /* 0x000000040000795c */ /* 0x000fe20000300000 */
.L_x_3402:
[----:B--2---:R-:W-:Y:S05]  /*56d0*/  @P2 BRA `(.L_x_3403) ;  /* 0x0000000000082947 */ /* 0x004fea0003800000 */
[----:B------:R-:W2:Y:S02]  /*56e0*/  SYNCS.PHASECHK.TRANS64.TRYWAIT P2, [UR23+0x28c30], R7 ;  /* 0x028c3007ff0075a7 */ /* 0x000ea40008040157 */
[----:B--2---:R-:W-:Y:S05]  /*56f0*/  @!P2 BRA `(.L_x_3404) ;  /* 0x000000dc00f4a947 */ /* 0x004fea0003800000 */
.L_x_3403:
[----:B------:R-:W-:Y:S01]  /*5700*/  R2UR UR18, R3 ;  /* 0x00000000031272ca */ /* 0x000fe200000e0000 */
[----:B------:R-:W-:Y:S01]  /*5710*/  UIADD3 UR6, UR38, 0x20400, URZ ;  /* 0x0002040026067890 */ /* 0x000fe2000fffe03f */
[----:B0-----:R-:W-:Y:S01]  /*5720*/  WARPGROUP.ARRIVE ;  /* 0x00000000000079c5 */ /* 0x001fe20000000000 */
[----:B------:R-:W-:Y:S01]  /*5730*/  UMOV UR19, 0x40000040 ;  /* 0x4000004000137882 */ /* 0x000fe20000000000 */
[----:B------:R-:W-:Y:S01]  /*5740*/  UMOV UR17, 0x40000040 ;  /* 0x4000004000117882 */ /* 0x000fe20000000000 */
[----:B------:R-:W-:Y:S01]  /*5750*/  USHF.R.U32.HI UR6, URZ, 0x4, UR6 ;  /* 0x000000043f067899 */ /* 0x000fe20008011606 */
[----:B------:R-:W-:Y:S01]  /*5760*/  ISETP.NE.AND P2, PT, R17, RZ, PT ;  /* 0x000000ff1100720c */ /* 0x000fe20003f45270 */
[----:B------:R-:W-:Y:S01]  /*5770*/  UMOV UR7, 0x40000040 ;  /* 0x4000004000077882 */ /* 0x000fe20000000000 */
[----:B------:R-:W-:Y:S01]  /*5780*/  UMOV UR11, 0x40000040 ;  /* 0x40000040000b7882 */ /* 0x000fe20000000000 */
[----:B------:R-:W-:Y:S01]  /*5790*/  ULOP3.LUT UR6, UR6, 0x3fff, URZ, 0xc0, !UPT ;  /* 0x00003fff06067892 */ /* 0x000fe2000f8ec03f */
[----:B------:R-:W-:-:S03]  /*57a0*/  UMOV UR15, 0x40000040 ;  /* 0x40000040000f7882 */ /* 0x000fc60000000000 */
[----:B------:R-:W-:Y:S02]  /*57b0*/  ULEA UR18, UR37, UR18, 0x9 ;  /* 0x0000001225127291 */ /* 0x000fe4000f8e483f */
[----:B------:R-:W-:Y:S02]  /*57c0*/  ULOP3.LUT UR16, UR6, 0x10000, URZ, 0xfc, !UPT ;  /* 0x0001000006107892 */ /* 0x000fe4000f8efc3f */
[----:B------:R-:W-:Y:S02]  /*57d0*/  UIADD3 UR6, UR18, 0x2, URZ ;  /* 0x0000000212067890 */ /* 0x000fe4000fffe03f */
[----:B------:R-:W-:Y:S02]  /*57e0*/  UIADD3 UR10, UR18, 0x4, URZ ;  /* 0x00000004120a7890 */ /* 0x000fe4000fffe03f */
[----:B------:R-:W-:-:S03]  /*57f0*/  UIADD3 UR14, UR18, 0x6, URZ ;  /* 0x00000006120e7890 */ /* 0x000fc6000fffe03f */
[----:B------:R-:W-:Y:S03]  /*5800*/  HGMMA.64x64x16.F32 R152, gdesc[UR16], RZ, !UPT, gsb0 ;  /* 0x00e00000109879f0 */ /* 0x000fe6000c0008ff */
        /* <DEDUP_REMOVED lines=29> */
[----:B0-----:R-:W-:-:S05]  /*59e0*/  FMNMX.FTZ R4, R4, R0, !PT ;  /* 0x0000000004047209 */ /* 0x001fca0007810000 */
[C---:B------:R-:W-:Y:S01]  /*59f0*/  FMUL.FTZ R0, R4.reuse, UR21 ;  /* 0x0000001504007c20 */ /* 0x040fe20008410000 */
[----:B------:R-:W-:-:S03]  /*5a00*/  FADD.FTZ R9, -R4, R9 ;  /* 0x0000000904097221 */ /* 0x000fc60000010100 */
[--C-:B------:R-:W-:Y:S01]  /*5a10*/  FFMA.FTZ R152, R152, UR21, -R0.reuse ;  /* 0x0000001598987c23 */ /* 0x100fe20008010800 */
[--C-:B------:R-:W-:Y:S01]  /*5a20*/  FFMA.FTZ R153, R153, UR21, -R0.reuse ;  /* 0x0000001599997c23 */ /* 0x100fe20008010800 */
[----:B------:R-:W-:Y:S01]  /*5a30*/  FMUL.FTZ R9, R9, UR21 ;  /* 0x0000001509097c20 */ /* 0x000fe20008410000 */
[--C-:B------:R-:W-:Y:S01]  /*5a40*/  FFMA.FTZ R156, R156, UR21, -R0.reuse ;  /* 0x000000159c9c7c23 */ /* 0x100fe20008010800 */
[--C-:B------:R-:W-:Y:S01]  /*5a50*/  FFMA.FTZ R157, R157, UR21, -R0.reuse ;  /* 0x000000159d9d7c23 */ /* 0x100fe20008010800 */
[--C-:B------:R-:W-:Y:S01]  /*5a60*/  FFMA.FTZ R160, R160, UR21, -R0.reuse ;  /* 0x00000015a0a07c23 */ /* 0x100fe20008010800 */
[----:B------:R-:W-:Y:S01]  /*5a70*/  MUFU.EX2 R152, R152 ;  /* 0x0000009800987308 */ /* 0x000fe20000000800 */
[--C-:B------:R-:W-:Y:S01]  /*5a80*/  FFMA.FTZ R161, R161, UR21, -R0.reuse ;  /* 0x00000015a1a17c23 */ /* 0x100fe20008010800 */
[--C-:B------:R-:W-:Y:S01]  /*5a90*/  FFMA.FTZ R164, R164, UR21, -R0.reuse ;  /* 0x00000015a4a47c23 */ /* 0x100fe20008010800 */
[--C-:B------:R-:W-:Y:S01]  /*5aa0*/  FFMA.FTZ R165, R165, UR21, -R0.reuse ;  /* 0x00000015a5a57c23 */ /* 0x100fe20008010800 */
[--C-:B------:R-:W-:Y:S01]  /*5ab0*/  FFMA.FTZ R168, R168, UR21, -R0.reuse ;  /* 0x00000015a8a87c23 */ /* 0x100fe20008010800 */
[--C-:B------:R-:W-:Y:S01]  /*5ac0*/  FFMA.FTZ R169, R169, UR21, -R0.reuse ;  /* 0x00000015a9a97c23 */ /* 0x100fe20008010800 */
[--C-:B------:R-:W-:Y:S01]  /*5ad0*/  FFMA.FTZ R172, R172, UR21, -R0.reuse ;  /* 0x00000015acac7c23 */ /* 0x100fe20008010800 */
[--C-:B------:R-:W-:Y:S01]  /*5ae0*/  FFMA.FTZ R173, R173, UR21, -R0.reuse ;  /* 0x00000015adad7c23 */ /* 0x100fe20008010800 */
[----:B------:R-:W0:Y:S01]  /*5af0*/  MUFU.EX2 R9, R9 ;  /* 0x0000000900097308 */ /* 0x000e220000000800 */
[--C-:B------:R-:W-:Y:S01]  /*5b00*/  FFMA.FTZ R176, R176, UR21, -R0.reuse ;  /* 0x00000015b0b07c23 */ /* 0x100fe20008010800 */
[--C-:B------:R-:W-:Y:S01]  /*5b10*/  FFMA.FTZ R177, R177, UR21, -R0.reuse ;  /* 0x00000015b1b17c23 */ /* 0x100fe20008010800 */
[--C-:B------:R-:W-:Y:S01]  /*5b20*/  FFMA.FTZ R180, R180, UR21, -R0.reuse ;  /* 0x00000015b4b47c23 */ /* 0x100fe20008010800 */
[----:B------:R-:W-:-:S04]  /*5b30*/  FFMA.FTZ R181, R181, UR21, -R0 ;  /* 0x00000015b5b57c23 */ /* 0x000fc80008010800 */
[----:B------:R-:W2:Y:S08]  /*5b40*/  MUFU.EX2 R153, R153 ;  /* 0x0000009900997308 */ /* 0x000eb00000000800 */
[----:B------:R-:W3:Y:S01]  /*5b50*/  MUFU.EX2 R156, R156 ;  /* 0x0000009c009c7308 */ /* 0x000ee20000000800 */
[----:B0-----:R-:W-:Y:S01]  /*5b60*/  FFMA.FTZ R0, R9, R5, R152 ;  /* 0x0000000509007223 */ /* 0x001fe20000010098 */
[-C--:B------:R-:W-:Y:S01]  /*5b70*/  FMUL.FTZ R24, R24, R9.reuse ;  /* 0x0000000918187220 */ /* 0x080fe20000410000 */
[-C--:B------:R-:W-:Y:S01]  /*5b80*/  FMUL.FTZ R25, R25, R9.reuse ;  /* 0x0000000919197220 */ /* 0x080fe20000410000 */
[-C--:B------:R-:W-:Y:S01]  /*5b90*/  FMUL.FTZ R28, R28, R9.reuse ;  /* 0x000000091c1c7220 */ /* 0x080fe20000410000 */
[-C--:B------:R-:W-:Y:S01]  /*5ba0*/  FMUL.FTZ R29, R29, R9.reuse ;  /* 0x000000091d1d7220 */ /* 0x080fe20000410000 */
[-C--:B------:R-:W-:Y:S01]  /*5bb0*/  FMUL.FTZ R32, R32, R9.reuse ;  /* 0x0000000920207220 */ /* 0x080fe20000410000 */
[-C--:B------:R-:W-:Y:S01]  /*5bc0*/  FMUL.FTZ R33, R33, R9.reuse ;  /* 0x0000000921217220 */ /* 0x080fe20000410000 */
[----:B------:R-:W0:Y:S01]  /*5bd0*/  MUFU.EX2 R157, R157 ;  /* 0x0000009d009d7308 */ /* 0x000e220000000800 */
[C---:B--2---:R-:W-:Y:S01]  /*5be0*/  F2FP.F16.F32.PACK_AB R188, R153.reuse, R152 ;  /* 0x0000009899bc723e */ /* 0x044fe200000000ff */
[----:B------:R-:W-:Y:S01]  /*5bf0*/  FADD.FTZ R0, R153, R0 ;  /* 0x0000000099007221 */ /* 0x000fe20000010000 */
[-C--:B------:R-:W-:Y:S01]  /*5c00*/  FMUL.FTZ R36, R36, R9.reuse ;  /* 0x0000000924247220 */ /* 0x080fe20000410000 */
[-C--:B------:R-:W-:Y:S01]  /*5c10*/  FMUL.FTZ R37, R37, R9.reuse ;  /* 0x0000000925257220 */ /* 0x080fe20000410000 */
[-C--:B------:R-:W-:Y:S01]  /*5c20*/  FMUL.FTZ R40, R40, R9.reuse ;  /* 0x0000000928287220 */ /* 0x080fe20000410000 */
[-C--:B------:R-:W-:Y:S01]  /*5c30*/  FMUL.FTZ R41, R41, R9.reuse ;  /* 0x0000000929297220 */ /* 0x080fe20000410000 */
[-C--:B------:R-:W-:Y:S01]  /*5c40*/  FMUL.FTZ R44, R44, R9.reuse ;  /* 0x000000092c2c7220 */ /* 0x080fe20000410000 */
[----:B------:R-:W2:Y:S01]  /*5c50*/  MUFU.EX2 R152, R160 ;  /* 0x000000a000987308 */ /* 0x000ea20000000800 */
[----:B---3--:R-:W-:Y:S01]  /*5c60*/  FADD.FTZ R0, R156, R0 ;  /* 0x000000009c007221 */ /* 0x008fe20000010000 */
[-C--:B------:R-:W-:Y:S01]  /*5c70*/  FMUL.FTZ R45, R45, R9.reuse ;  /* 0x000000092d2d7220 */ /* 0x080fe20000410000 */
[-C--:B------:R-:W-:Y:S01]  /*5c80*/  FMUL.FTZ R48, R48, R9.reuse ;  /* 0x0000000930307220 */ /* 0x080fe20000410000 */
[-C--:B------:R-:W-:Y:S01]  /*5c90*/  FMUL.FTZ R49, R49, R9.reuse ;  /* 0x0000000931317220 */ /* 0x080fe20000410000 */
[-C--:B------:R-:W-:Y:S01]  /*5ca0*/  FMUL.FTZ R52, R52, R9.reuse ;  /* 0x0000000934347220 */ /* 0x080fe20000410000 */
[-C--:B------:R-:W-:Y:S01]  /*5cb0*/  FMUL.FTZ R53, R53, R9.reuse ;  /* 0x0000000935357220 */ /* 0x080fe20000410000 */
[-C--:B------:R-:W-:Y:S01]  /*5cc0*/  FMUL.FTZ R56, R56, R9.reuse ;  /* 0x0000000938387220 */ /* 0x080fe20000410000 */
[----:B------:R-:W3:Y:S01]  /*5cd0*/  MUFU.EX2 R161, R161 ;  /* 0x000000a100a17308 */ /* 0x000ee20000000800 */
[C---:B0-----:R-:W-:Y:S01]  /*5ce0*/  FADD.FTZ R0, R157.reuse, R0 ;  /* 0x000000009d007221 */ /* 0x041fe20000010000 */
[----:B------:R-:W-:Y:S01]  /*5cf0*/  F2FP.F16.F32.PACK_AB R190, R157, R156 ;  /* 0x0000009c9dbe723e */ /* 0x000fe200000000ff */
[-C--:B------:R-:W-:Y:S01]  /*5d00*/  FMUL.FTZ R57, R57, R9.reuse ;  /* 0x0000000939397220 */ /* 0x080fe20000410000 */
[-C--:B------:R-:W-:Y:S01]  /*5d10*/  FMUL.FTZ R60, R60, R9.reuse ;  /* 0x000000093c3c7220 */ /* 0x080fe20000410000 */
[-C--:B------:R-:W-:Y:S01]  /*5d20*/  FMUL.FTZ R61, R61, R9.reuse ;  /* 0x000000093d3d7220 */ /* 0x080fe20000410000 */
[-C--:B------:R-:W-:Y:S01]  /*5d30*/  FMUL.FTZ R64, R64, R9.reuse ;  /* 0x0000000940407220 */ /* 0x080fe20000410000 */
[-C--:B------:R-:W-:Y:S01]  /*5d40*/  FMUL.FTZ R65, R65, R9.reuse ;  /* 0x0000000941417220 */ /* 0x080fe20000410000 */
[----:B------:R-:W0:Y:S01]  /*5d50*/  MUFU.EX2 R164, R164 ;  /* 0x000000a400a47308 */ /* 0x000e220000000800 */
[----:B--2---:R-:W-:Y:S01]  /*5d60*/  FADD.FTZ R0, R152, R0 ;  /* 0x0000000098007221 */ /* 0x004fe20000010000 */
[-C--:B------:R-:W-:Y:S01]  /*5d70*/  FMUL.FTZ R68, R68, R9.reuse ;  /* 0x0000000944447220 */ /* 0x080fe20000410000 */
[-C--:B------:R-:W-:Y:S01]  /*5d80*/  FMUL.FTZ R69, R69, R9.reuse ;  /* 0x0000000945457220 */ /* 0x080fe20000410000 */
[-C--:B------:R-:W-:Y:S01]  /*5d90*/  FMUL.FTZ R72, R72, R9.reuse ;  /* 0x0000000948487220 */ /* 0x080fe20000410000 */
[-C--:B------:R-:W-:Y:S01]  /*5da0*/  FMUL.FTZ R73, R73, R9.reuse ;  /* 0x0000000949497220 */ /* 0x080fe20000410000 */
[-C--:B------:R-:W-:Y:S01]  /*5db0*/  FMUL.FTZ R76, R76, R9.reuse ;  /* 0x000000094c4c7220 */ /* 0x080fe20000410000 */
[-C--:B------:R-:W-:Y:S01]  /*5dc0*/  FMUL.FTZ R77, R77, R9.reuse ;  /* 0x000000094d4d7220 */ /* 0x080fe20000410000 */
[----:B------:R-:W2:Y:S01]  /*5dd0*/  MUFU.EX2 R165, R165 ;  /* 0x000000a500a57308 */ /* 0x000ea20000000800 */
[C---:B---3--:R-:W-:Y:S01]  /*5de0*/  FADD.FTZ R5, R161.reuse, R0 ;  /* 0x00000000a1057221 */ /* 0x048fe20000010000 */
[----:B------:R-:W-:Y:S01]  /*5df0*/  FMNMX.FTZ R0, R154, R8, !PT ;  /* 0x000000089a007209 */ /* 0x000fe20007810000 */
[-C--:B------:R-:W-:Y:S01]  /*5e00*/  FMUL.FTZ R80, R80, R9.reuse ;  /* 0x0000000950507220 */ /* 0x080fe20000410000 */
[----:B------:R-:W-:Y:S01]  /*5e10*/  F2FP.F16.F32.PACK_AB R152, R161, R152 ;  /* 0x00000098a198723e */ /* 0x000fe200000000ff */
[-C--:B------:R-:W-:Y:S01]  /*5e20*/  FMUL.FTZ R81, R81, R9.reuse ;  /* 0x0000000951517220 */ /* 0x080fe20000410000 */
[----:B------:R-:W-:Y:S01]  /*5e30*/  FMNMX.FTZ R0, R155, R0, !PT ;  /* 0x000000009b007209 */ /* 0x000fe20007810000 */
[-C--:B------:R-:W-:Y:S01]  /*5e40*/  FMUL.FTZ R84, R84, R9.reuse ;  /* 0x0000000954547220 */ /* 0x080fe20000410000 */
[----:B------:R-:W3:Y:S01]  /*5e50*/  MUFU.EX2 R156, R168 ;  /* 0x000000a8009c7308 */ /* 0x000ee20000000800 */
[----:B0-----:R-:W-:Y:S01]  /*5e60*/  FADD.FTZ R5, R164, R5 ;  /* 0x00000005a4057221 */ /* 0x001fe20000010000 */
[----:B------:R-:W-:Y:S01]  /*5e70*/  FMNMX.FTZ R0, R158, R0, !PT ;  /* 0x000000009e007209 */ /* 0x000fe20007810000 */
[-C--:B------:R-:W-:Y:S01]  /*5e80*/  FMUL.FTZ R85, R85, R9.reuse ;  /* 0x0000000955557220 */ /* 0x080fe20000410000 */
[-C--:B------:R-:W-:Y:S01]  /*5e90*/  FMUL.FTZ R88, R88, R9.reuse ;  /* 0x0000000958587220 */ /* 0x080fe20000410000 */
[-C--:B------:R-:W-:Y:S01]  /*5ea0*/  FMUL.FTZ R89, R89, R9.reuse ;  /* 0x0000000959597220 */ /* 0x080fe20000410000 */
[----:B------:R-:W-:Y:S01]  /*5eb0*/  FMNMX.FTZ R0, R159, R0, !PT ;  /* 0x000000009f007209 */ /* 0x000fe20007810000 */
[-C--:B------:R-:W-:Y:S01]  /*5ec0*/  FMUL.FTZ R92, R92, R9.reuse ;  /* 0x000000095c5c7220 */ /* 0x080fe20000410000 */
[----:B------:R-:W0:Y:S01]  /*5ed0*/  MUFU.EX2 R169, R169 ;  /* 0x000000a900a97308 */ /* 0x000e220000000800 */
[----:B--2---:R-:W-:Y:S01]  /*5ee0*/  FADD.FTZ R5, R165, R5 ;  /* 0x00000005a5057221 */ /* 0x004fe20000010000 */
[----:B------:R-:W-:Y:S01]  /*5ef0*/  FMNMX.FTZ R0, R162, R0, !PT ;  /* 0x00000000a2007209 */ /* 0x000fe20007810000 */
[-C--:B------:R-:W-:Y:S01]  /*5f00*/  FMUL.FTZ R93, R93, R9.reuse ;  /* 0x000000095d5d7220 */ /* 0x080fe20000410000 */
[-C--:B------:R-:W-:Y:S01]  /*5f10*/  FMUL.FTZ R96, R96, R9.reuse ;  /* 0x0000000960607220 */ /* 0x080fe20000410000 */
[-C--:B------:R-:W-:Y:S01]  /*5f20*/  FMUL.FTZ R97, R97, R9.reuse ;  /* 0x0000000961617220 */ /* 0x080fe20000410000 */
[----:B------:R-:W-:Y:S01]  /*5f30*/  FMNMX.FTZ R0, R163, R0, !PT ;  /* 0x00000000a3007209 */ /* 0x000fe20007810000 */
[-C--:B------:R-:W-:Y:S01]  /*5f40*/  FMUL.FTZ R100, R100, R9.reuse ;  /* 0x0000000964647220 */ /* 0x080fe20000410000 */
[----:B------:R-:W2:Y:S01]  /*5f50*/  MUFU.EX2 R172, R172 ;  /* 0x000000ac00ac7308 */ /* 0x000ea20000000800 */
[----:B---3--:R-:W-:Y:S01]  /*5f60*/  FADD.FTZ R5, R156, R5 ;  /* 0x000000059c057221 */ /* 0x008fe20000010000 */
[----:B------:R-:W-:Y:S01]  /*5f70*/  FMNMX.FTZ R0, R166, R0, !PT ;  /* 0x00000000a6007209 */ /* 0x000fe20007810000 */
[-C--:B------:R-:W-:Y:S01]  /*5f80*/  FMUL.FTZ R101, R101, R9.reuse ;  /* 0x0000000965657220 */ /* 0x080fe20000410000 */
[-C--:B------:R-:W-:Y:S01]  /*5f90*/  FMUL.FTZ R104, R104, R9.reuse ;  /* 0x0000000968687220 */ /* 0x080fe20000410000 */
[-C--:B------:R-:W-:Y:S01]  /*5fa0*/  FMUL.FTZ R105, R105, R9.reuse ;  /* 0x0000000969697220 */ /* 0x080fe20000410000 */
[----:B------:R-:W-:Y:S01]  /*5fb0*/  FMNMX.FTZ R0, R167, R0, !PT ;  /* 0x00000000a7007209 */ /* 0x000fe20007810000 */
[-C--:B------:R-:W-:Y:S01]  /*5fc0*/  FMUL.FTZ R108, R108, R9.reuse ;  /* 0x000000096c6c7220 */ /* 0x080fe20000410000 */
[----:B------:R-:W3:Y:S01]  /*5fd0*/  MUFU.EX2 R173, R173 ;  /* 0x000000ad00ad7308 */ /* 0x000ee20000000800 */
[----:B0-----:R-:W-:Y:S01]  /*5fe0*/  FADD.FTZ R5, R169, R5 ;  /* 0x00000005a9057221 */ /* 0x001fe20000010000 */
[----:B------:R-:W-:Y:S01]  /*5ff0*/  FMNMX.FTZ R0, R170, R0, !PT ;  /* 0x00000000aa007209 */ /* 0x000fe20007810000 */
[-C--:B------:R-:W-:Y:S01]  /*6000*/  FMUL.FTZ R109, R109, R9.reuse ;  /* 0x000000096d6d7220 */ /* 0x080fe20000410000 */
[----:B------:R-:W-:Y:S01]  /*6010*/  F2FP.F16.F32.PACK_AB R156, R169, R156 ;  /* 0x0000009ca99c723e */ /* 0x000fe200000000ff */
        /* <DEDUP_REMOVED lines=28> */
[C---:B--2---:R-:W-:Y:S01]  /*61e0*/  FADD.FTZ R5, R177.reuse, R5 ;  /* 0x00000005b1057221 */ /* 0x044fe20000010000 */
[----:B------:R-:W-:Y:S01]  /*61f0*/  F2FP.F16.F32.PACK_AB R160, R177, R160 ;  /* 0x000000a0b1a0723e */ /* 0x000fe200000000ff */
[----:B------:R-:W2:Y:S01]  /*6200*/  SHFL.BFLY PT, R10, R0, 0x2, 0x1f ;  /* 0x0c401f00000a7f89 */ /* 0x000ea200000e0000 */
[-C--:B------:R-:W-:Y:S01]  /*6210*/  FMUL.FTZ R140, R140, R9.reuse ;  /* 0x000000098c8c7220 */ /* 0x080fe20000410000 */
[-C--:B------:R-:W-:Y:S01]  /*6220*/  FMUL.FTZ R141, R141, R9.reuse ;  /* 0x000000098d8d7220 */ /* 0x080fe20000410000 */
[-C--:B------:R-:W-:Y:S01]  /*6230*/  FMUL.FTZ R144, R144, R9.reuse ;  /* 0x0000000990907220 */ /* 0x080fe20000410000 */
[-C--:B------:R-:W-:Y:S01]  /*6240*/  FMUL.FTZ R145, R145, R9.reuse ;  /* 0x0000000991917220 */ /* 0x080fe20000410000 */
[-C--:B------:R-:W-:Y:S01]  /*6250*/  FMUL.FTZ R148, R148, R9.reuse ;  /* 0x0000000994947220 */ /* 0x080fe20000410000 */
[----:B---3--:R-:W-:Y:S01]  /*6260*/  FADD.FTZ R5, R180, R5 ;  /* 0x00000005b4057221 */ /* 0x008fe20000010000 */
[----:B------:R-:W-:-:S03]  /*6270*/  FMUL.FTZ R149, R149, R9 ;  /* 0x0000000995957220 */ /* 0x000fc60000410000 */
[----:B0-----:R-:W-:Y:S01]  /*6280*/  FADD.FTZ R5, R181, R5 ;  /* 0x00000005b5057221 */ /* 0x001fe20000010000 */
[----:B--2---:R-:W-:-:S05]  /*6290*/  FMNMX.FTZ R0, R0, R10, !PT ;  /* 0x0000000a00007209 */ /* 0x004fca0007810000 */
[----:B------:R-:W0:Y:S02]  /*62a0*/  SHFL.BFLY PT, R10, R0, 0x1, 0x1f ;  /* 0x0c201f00000a7f89 */ /* 0x000e2400000e0000 */
[----:B0-----:R-:W-:-:S05]  /*62b0*/  FMNMX.FTZ R0, R0, R10, !PT ;  /* 0x0000000a00007209 */ /* 0x001fca0007810000 */
[C---:B------:R-:W-:Y:S01]  /*62c0*/  FADD.FTZ R8, -R0.reuse, R8 ;  /* 0x0000000800087221 */ /* 0x040fe20000010100 */
[----:B------:R-:W-:-:S03]  /*62d0*/  FMUL.FTZ R10, R0, UR21 ;  /* 0x00000015000a7c20 */ /* 0x000fc60008410000 */
[----:B------:R-:W-:Y:S01]  /*62e0*/  FMUL.FTZ R8, R8, UR21 ;  /* 0x0000001508087c20 */ /* 0x000fe20008410000 */
[--C-:B------:R-:W-:Y:S01]  /*62f0*/  FFMA.FTZ R154, R154, UR21, -R10.reuse ;  /* 0x000000159a9a7c23 */ /* 0x100fe2000801080a */
[--C-:B------:R-:W-:Y:S01]  /*6300*/  FFMA.FTZ R155, R155, UR21, -R10.reuse ;  /* 0x000000159b9b7c23 */ /* 0x100fe2000801080a */
[--C-:B------:R-:W-:Y:S01]  /*6310*/  FFMA.FTZ R158, R158, UR21, -R10.reuse ;  /* 0x000000159e9e7c23 */ /* 0x100fe2000801080a */
[--C-:B------:R-:W-:Y:S01]  /*6320*/  FFMA.FTZ R159, R159, UR21, -R10.reuse ;  /* 0x000000159f9f7c23 */ /* 0x100fe2000801080a */
[----:B------:R0:W-:Y:S01]  /*6330*/  MUFU.EX2 R189, R154 ;  /* 0x0000009a00bd7308 */ /* 0x0001e20000000800 */
[--C-:B------:R-:W-:Y:S01]  /*6340*/  FFMA.FTZ R162, R162, UR21, -R10.reuse ;  /* 0x00000015a2a27c23 */ /* 0x100fe2000801080a */
[--C-:B------:R-:W-:Y:S01]  /*6350*/  FFMA.FTZ R163, R163, UR21, -R10.reuse ;  /* 0x00000015a3a37c23 */ /* 0x100fe2000801080a */
[--C-:B------:R-:W-:Y:S01]  /*6360*/  FFMA.FTZ R166, R166, UR21, -R10.reuse ;  /* 0x00000015a6a67c23 */ /* 0x100fe2000801080a */
[--C-:B------:R-:W-:Y:S01]  /*6370*/  FFMA.FTZ R167, R167, UR21, -R10.reuse ;  /* 0x00000015a7a77c23 */ /* 0x100fe2000801080a */
[--C-:B------:R-:W-:Y:S01]  /*6380*/  FFMA.FTZ R170, R170, UR21, -R10.reuse ;  /* 0x00000015aaaa7c23 */ /* 0x100fe2000801080a */
[--C-:B------:R-:W-:Y:S01]  /*6390*/  FFMA.FTZ R171, R171, UR21, -R10.reuse ;  /* 0x00000015abab7c23 */ /* 0x100fe2000801080a */
[--C-:B------:R-:W-:Y:S01]  /*63a0*/  FFMA.FTZ R174, R174, UR21, -R10.reuse ;  /* 0x00000015aeae7c23 */ /* 0x100fe2000801080a */
[----:B------:R-:W2:Y:S01]  /*63b0*/  MUFU.EX2 R8, R8 ;  /* 0x0000000800087308 */ /* 0x000ea20000000800 */
[--C-:B------:R-:W-:Y:S01]  /*63c0*/  FFMA.FTZ R175, R175, UR21, -R10.reuse ;  /* 0x00000015afaf7c23 */ /* 0x100fe2000801080a */
[--C-:B------:R-:W-:Y:S01]  /*63d0*/  FFMA.FTZ R178, R178, UR21, -R10.reuse ;  /* 0x00000015b2b27c23 */ /* 0x100fe2000801080a */
[--C-:B------:R-:W-:Y:S01]  /*63e0*/  FFMA.FTZ R179, R179, UR21, -R10.reuse ;  /* 0x00000015b3b37c23 */ /* 0x100fe2000801080a */
[--C-:B------:R-:W-:Y:S01]  /*63f0*/  FFMA.FTZ R182, R182, UR21, -R10.reuse ;  /* 0x00000015b6b67c23 */ /* 0x100fe2000801080a */
[----:B------:R-:W-:Y:S01]  /*6400*/  FFMA.FTZ R183, R183, UR21, -R10 ;  /* 0x00000015b7b77c23 */ /* 0x000fe2000801080a */
[----:B------:R-:W-:Y:S01]  /*6410*/  IMAD.U32 R10, RZ, RZ, UR23 ;  /* 0x00000017ff0a7e24 */ /* 0x000fe2000f8e00ff */
[----:B0-----:R-:W-:Y:S01]  /*6420*/  F2FP.F16.F32.PACK_AB R154, R165, R164 ;  /* 0x000000a4a59a723e */ /* 0x001fe200000000ff */
[----:B------:R-:W0:Y:S02]  /*6430*/  MUFU.EX2 R155, R155 ;  /* 0x0000009b009b7308 */ /* 0x000e240000000800 */
[----:B------:R-:W-:-:S05]  /*6440*/  @!P1 VIADD R11, R10, 0x28c40 ;  /* 0x00028c400a0b9836 */ /* 0x000fca0000000000 */
[----:B------:R-:W-:Y:S01]  /*6450*/  @!P1 PRMT R11, RZ, 0x654, R11 ;  /* 0x00000654ff0b9816 */ /* 0x000fe2000000000b */
[----:B------:R3:W4:Y:S01]  /*6460*/  MUFU.EX2 R191, R158 ;  /* 0x0000009e00bf7308 */ /* 0x0007220000000800 */
[----:B--2---:R-:W-:Y:S01]  /*6470*/  FFMA.FTZ R6, R8, R6, R189 ;  /* 0x0000000608067223 */ /* 0x004fe200000100bd */
[-C--:B------:R-:W-:Y:S01]  /*6480*/  FMUL.FTZ R26, R26, R8.reuse ;  /* 0x000000081a1a7220 */ /* 0x080fe20000410000 */
[----:B------:R2:W-:Y:S01]  /*6490*/  @!P1 SYNCS.ARRIVE.TRANS64.RED.A1T0 RZ, [R11+URZ], RZ ;  /* 0x000000ff0bff99a7 */ /* 0x0005e2000810043f */
[-C--:B------:R-:W-:Y:S01]  /*64a0*/  FMUL.FTZ R27, R27, R8.reuse ;  /* 0x000000081b1b7220 */ /* 0x080fe20000410000 */
[-C--:B------:R-:W-:Y:S01]  /*64b0*/  FMUL.FTZ R30, R30, R8.reuse ;  /* 0x000000081e1e7220 */ /* 0x080fe20000410000 */
[-C--:B------:R-:W-:Y:S01]  /*64c0*/  FMUL.FTZ R31, R31, R8.reuse ;  /* 0x000000081f1f7220 */ /* 0x080fe20000410000 */
[----:B------:R-:W-:Y:S01]  /*64d0*/  FMUL.FTZ R34, R34, R8 ;  /* 0x0000000822227220 */ /* 0x000fe20000410000 */
[----:B------:R-:W5:Y:S01]  /*64e0*/  MUFU.EX2 R159, R159 ;  /* 0x0000009f009f7308 */ /* 0x000f620000000800 */
[C---:B0-----:R-:W-:Y:S01]  /*64f0*/  FADD.FTZ R6, R155.reuse, R6 ;  /* 0x000000069b067221 */ /* 0x041fe20000010000 */
[----:B------:R-:W-:Y:S01]  /*6500*/  F2FP.F16.F32.PACK_AB R189, R155, R189 ;  /* 0x000000bd9bbd723e */ /* 0x000fe200000000ff */
[----:B--2---:R-:W-:Y:S01]  /*6510*/  IMAD.U32 R11, RZ, RZ, UR22 ;  /* 0x00000016ff0b7e24 */ /* 0x004fe2000f8e00ff */
[----:B---3--:R-:W-:Y:S01]  /*6520*/  F2FP.F16.F32.PACK_AB R158, R173, R172 ;  /* 0x000000acad9e723e */ /* 0x008fe200000000ff */
[-C--:B------:R-:W-:Y:S01]  /*6530*/  FMUL.FTZ R35, R35, R8.reuse ;  /* 0x0000000823237220 */ /* 0x080fe20000410000 */
[-C--:B------:R-:W-:Y:S01]  /*6540*/  FMUL.FTZ R38, R38, R8.reuse ;  /* 0x0000000826267220 */ /* 0x080fe20000410000 */
[----:B------:R-:W-:Y:S01]  /*6550*/  @!P2 IMAD R11, R11, 0x40, R16 ;  /* 0x000000400b0ba824 */ /* 0x000fe200078e0210 */
[----:B------:R0:W2:Y:S01]  /*6560*/  MUFU.EX2 R153, R162 ;  /* 0x000000a200997308 */ /* 0x0000a20000000800 */
[----:B----4-:R-:W-:Y:S01]  /*6570*/  FADD.FTZ R6, R191, R6 ;  /* 0x00000006bf067221 */ /* 0x010fe20000010000 */
[-C--:B------:R-:W-:Y:S01]  /*6580*/  FMUL.FTZ R39, R39, R8.reuse ;  /* 0x0000000827277220 */ /* 0x080fe20000410000 */
[-C--:B------:R-:W-:Y:S01]  /*6590*/  FMUL.FTZ R42, R42, R8.reuse ;  /* 0x000000082a2a7220 */ /* 0x080fe20000410000 */
[----:B------:R-:W-:Y:S01]  /*65a0*/  @!P2 LEA R11, R11, UR38, 0x2 ;  /* 0x000000260b0bac11 */ /* 0x000fe2000f8e10ff */
[-C--:B------:R-:W-:Y:S01]  /*65b0*/  FMUL.FTZ R43, R43, R8.reuse ;  /* 0x000000082b2b7220 */ /* 0x080fe20000410000 */
[-C--:B------:R-:W-:Y:S01]  /*65c0*/  FMUL.FTZ R46, R46, R8.reuse ;  /* 0x000000082e2e7220 */ /* 0x080fe20000410000 */
[-C--:B------:R-:W-:Y:S01]  /*65d0*/  FMUL.FTZ R47, R47, R8.reuse ;  /* 0x000000082f2f7220 */ /* 0x080fe20000410000 */
[----:B------:R-:W3:Y:S01]  /*65e0*/  MUFU.EX2 R163, R163 ;  /* 0x000000a300a37308 */ /* 0x000ee20000000800 */
[C---:B-----5:R-:W-:Y:S01]  /*65f0*/  FADD.FTZ R6, R159.reuse, R6 ;  /* 0x000000069f067221 */ /* 0x060fe20000010000 */
[----:B------:R4:W-:Y:S01]  /*6600*/  @!P2 STS [R11+0x28800], R9 ;  /* 0x028800090b00a388 */ /* 0x0009e20000000800 */
[----:B------:R-:W-:Y:S01]  /*6610*/  F2FP.F16.F32.PACK_AB R191, R159, R191 ;  /* 0x000000bf9fbf723e */ /* 0x000fe200000000ff */
[----:B------:R-:W-:Y:S01]  /*6620*/  FMUL.FTZ R50, R50, R8 ;  /* 0x0000000832327220 */ /* 0x000fe20000410000 */
[----:B0-----:R-:W-:Y:S01]  /*6630*/  F2FP.F16.F32.PACK_AB R162, R181, R180 ;  /* 0x000000b4b5a2723e */ /* 0x001fe200000000ff */
[----:B------:R4:W-:Y:S01]  /*6640*/  @!P2 STS [R11+0x28820], R8 ;  /* 0x028820080b00a388 */ /* 0x0009e20000000800 */
[-C--:B------:R-:W-:Y:S01]  /*6650*/  FMUL.FTZ R51, R51, R8.reuse ;  /* 0x0000000833337220 */ /* 0x080fe20000410000 */
[----:B------:R-:W0:Y:S01]  /*6660*/  MUFU.EX2 R166, R166 ;  /* 0x000000a600a67308 */ /* 0x000e220000000800 */
[----:B--2---:R-:W-:Y:S01]  /*6670*/  FADD.FTZ R6, R153, R6 ;  /* 0x0000000699067221 */ /* 0x004fe20000010000 */
[----:B------:R-:W-:Y:S01]  /*6680*/  BAR.SYNC.DEFER_BLOCKING 0xf, 0x100 ;  /* 0x03c4000000007b1d */ /* 0x000fe20000010000 */
[-C--:B------:R-:W-:Y:S01]  /*6690*/  FMUL.FTZ R54, R54, R8.reuse ;  /* 0x0000000836367220 */ /* 0x080fe20000410000 */
[-C--:B------:R-:W-:Y:S01]  /*66a0*/  FMUL.FTZ R55, R55, R8.reuse ;  /* 0x0000000837377220 */ /* 0x080fe20000410000 */
[-C--:B------:R-:W-:Y:S01]  /*66b0*/  FMUL.FTZ R58, R58, R8.reuse ;  /* 0x000000083a3a7220 */ /* 0x080fe20000410000 */
[-C--:B------:R-:W-:Y:S01]  /*66c0*/  FMUL.FTZ R59, R59, R8.reuse ;  /* 0x000000083b3b7220 */ /* 0x080fe20000410000 */
[-C--:B------:R-:W-:Y:S01]  /*66d0*/  FMUL.FTZ R62, R62, R8.reuse ;  /* 0x000000083e3e7220 */ /* 0x080fe20000410000 */
[----:B------:R-:W2:Y:S01]  /*66e0*/  MUFU.EX2 R167, R167 ;  /* 0x000000a700a77308 */ /* 0x000ea20000000800 */
[C---:B---3--:R-:W-:Y:S01]  /*66f0*/  FADD.FTZ R6, R163.reuse, R6 ;  /* 0x00000006a3067221 */ /* 0x048fe20000010000 */
[----:B------:R-:W-:Y:S01]  /*6700*/  F2FP.F16.F32.PACK_AB R153, R163, R153 ;  /* 0x00000099a399723e */ /* 0x000fe200000000ff */
[-C--:B------:R-:W-:Y:S01]  /*6710*/  FMUL.FTZ R63, R63, R8.reuse ;  /* 0x000000083f3f7220 */ /* 0x080fe20000410000 */
[-C--:B------:R-:W-:Y:S01]  /*6720*/  FMUL.FTZ R66, R66, R8.reuse ;  /* 0x0000000842427220 */ /* 0x080fe20000410000 */
[-C--:B------:R-:W-:Y:S01]  /*6730*/  FMUL.FTZ R67, R67, R8.reuse ;  /* 0x0000000843437220 */ /* 0x080fe20000410000 */
[-C--:B------:R-:W-:Y:S01]  /*6740*/  FMUL.FTZ R70, R70, R8.reuse ;  /* 0x0000000846467220 */ /* 0x080fe20000410000 */
[-C--:B------:R-:W-:Y:S01]  /*6750*/  FMUL.FTZ R71, R71, R8.reuse ;  /* 0x0000000847477220 */ /* 0x080fe20000410000 */
[----:B------:R-:W3:Y:S01]  /*6760*/  MUFU.EX2 R157, R170 ;  /* 0x000000aa009d7308 */ /* 0x000ee20000000800 */
[----:B0-----:R-:W-:Y:S01]  /*6770*/  FADD.FTZ R6, R166, R6 ;  /* 0x00000006a6067221 */ /* 0x001fe20000010000 */
[-C--:B------:R-:W-:Y:S01]  /*6780*/  FMUL.FTZ R74, R74, R8.reuse ;  /* 0x000000084a4a7220 */ /* 0x080fe20000410000 */
[-C--:B------:R-:W-:Y:S01]  /*6790*/  FMUL.FTZ R75, R75, R8.reuse ;  /* 0x000000084b4b7220 */ /* 0x080fe20000410000 */
[-C--:B------:R-:W-:Y:S01]  /*67a0*/  FMUL.FTZ R78, R78, R8.reuse ;  /* 0x000000084e4e7220 */ /* 0x080fe20000410000 */
[-C--:B------:R-:W-:Y:S01]  /*67b0*/  FMUL.FTZ R79, R79, R8.reuse ;  /* 0x000000084f4f7220 */ /* 0x080fe20000410000 */
[-C--:B------:R-:W-:Y:S01]  /*67c0*/  FMUL.FTZ R82, R82, R8.reuse ;  /* 0x0000000852527220 */ /* 0x080fe20000410000 */
[----:B------:R-:W-:Y:S01]  /*67d0*/  FMUL.FTZ R83, R83, R8 ;  /* 0x0000000853537220 */ /* 0x000fe20000410000 */
[----:B------:R-:W0:Y:S01]  /*67e0*/  MUFU.EX2 R171, R171 ;  /* 0x000000ab00ab7308 */ /* 0x000e220000000800 */
[C---:B--2---:R-:W-:Y:S01]  /*67f0*/  FADD.FTZ R6, R167.reuse, R6 ;  /* 0x00000006a7067221 */ /* 0x044fe20000010000 */
[----:B------:R-:W-:Y:S01]  /*6800*/  F2FP.F16.F32.PACK_AB R155, R167, R166 ;  /* 0x000000a6a79b723e */ /* 0x000fe200000000ff */
[----:B------:R4:W-:Y:S01]  /*6810*/  STSM.16.M88.4 [R18+0x26800], R188 ;  /* 0x026800bc12007844 */ /* 0x0009e20000000200 */
[-C--:B------:R-:W-:Y:S01]  /*6820*/  FMUL.FTZ R86, R86, R8.reuse ;  /* 0x0000000856567220 */ /* 0x080fe20000410000 */
[-C--:B------:R-:W-:Y:S01]  /*6830*/  FMUL.FTZ R87, R87, R8.reuse ;  /* 0x0000000857577220 */ /* 0x080fe20000410000 */
[-C--:B------:R-:W-:Y:S01]  /*6840*/  FMUL.FTZ R90, R90, R8.reuse ;  /* 0x000000085a5a7220 */ /* 0x080fe20000410000 */
[----:B------:R4:W-:Y:S01]  /*6850*/  STSM.16.M88.4 [R23], R152 ;  /* 0x0000009817007844 */ /* 0x0009e20000000200 */
        /* <DEDUP_REMOVED lines=23> */
[----:B------:R-:W-:Y:S01]  /*69d0*/  FMUL.FTZ R123, R123, R8 ;  /* 0x000000087b7b7220 */ /* 0x000fe20000410000 */
[----:B------:R-:W2:Y:S01]  /*69e0*/  MUFU.EX2 R179, R179 ;  /* 0x000000b300b37308 */ /* 0x000ea20000000800 */
[C---:B---3--:R-:W-:Y:S01]  /*69f0*/  FADD.FTZ R6, R175.reuse, R6 ;  /* 0x00000006af067221 */ /* 0x048fe20000010000 */
[----:B------:R-:W-:Y:S01]  /*6a00*/  F2FP.F16.F32.PACK_AB R159, R175, R174 ;  /* 0x000000aeaf9f723e */ /* 0x000fe200000000ff */
[-C--:B------:R-:W-:Y:S01]  /*6a10*/  FMUL.FTZ R126, R126, R8.reuse ;  /* 0x000000087e7e7220 */ /* 0x080fe20000410000 */
[-C--:B------:R-:W-:Y:S01]  /*6a20*/  FMUL.FTZ R127, R127, R8.reuse ;  /* 0x000000087f7f7220 */ /* 0x080fe20000410000 */
[-C--:B------:R-:W-:Y:S01]  /*6a30*/  FMUL.FTZ R130, R130, R8.reuse ;  /* 0x0000000882827220 */ /* 0x080fe20000410000 */
[-C--:B------:R-:W-:Y:S01]  /*6a40*/  FMUL.FTZ R131, R131, R8.reuse ;  /* 0x0000000883837220 */ /* 0x080fe20000410000 */
[----:B------:R4:W-:Y:S01]  /*6a50*/  STSM.16.M88.4 [R19], R156 ;  /* 0x0000009c13007844 */ /* 0x0009e20000000200 */
[----:B------:R-:W3:Y:S01]  /*6a60*/  MUFU.EX2 R182, R182 ;  /* 0x000000b600b67308 */ /* 0x000ee20000000800 */
[----:B0-----:R-:W-:Y:S01]  /*6a70*/  FADD.FTZ R6, R161, R6 ;  /* 0x00000006a1067221 */ /* 0x001fe20000010000 */
[-C--:B------:R-:W-:Y:S01]  /*6a80*/  FMUL.FTZ R134, R134, R8.reuse ;  /* 0x0000000886867220 */ /* 0x080fe20000410000 */
[-C--:B------:R-:W-:Y:S01]  /*6a90*/  FMUL.FTZ R135, R135, R8.reuse ;  /* 0x0000000887877220 */ /* 0x080fe20000410000 */
[-C--:B------:R-:W-:Y:S01]  /*6aa0*/  FMUL.FTZ R138, R138, R8.reuse ;  /* 0x000000088a8a7220 */ /* 0x080fe20000410000 */
[-C--:B------:R-:W-:Y:S01]  /*6ab0*/  FMUL.FTZ R139, R139, R8.reuse ;  /* 0x000000088b8b7220 */ /* 0x080fe20000410000 */
[-C--:B------:R-:W-:Y:S01]  /*6ac0*/  FMUL.FTZ R142, R142, R8.reuse ;  /* 0x000000088e8e7220 */ /* 0x080fe20000410000 */
[-C--:B------:R-:W-:Y:S01]  /*6ad0*/  FMUL.FTZ R143, R143, R8.reuse ;  /* 0x000000088f8f7220 */ /* 0x080fe20000410000 */
[----:B------:R-:W0:Y:S01]  /*6ae0*/  MUFU.EX2 R163, R183 ;  /* 0x000000b700a37308 */ /* 0x000e220000000800 */
[C---:B--2---:R-:W-:Y:S01]  /*6af0*/  FADD.FTZ R6, R179.reuse, R6 ;  /* 0x00000006b3067221 */ /* 0x044fe20000010000 */
[----:B------:R-:W-:Y:S01]  /*6b00*/  F2FP.F16.F32.PACK_AB R161, R179, R161 ;  /* 0x000000a1b3a1723e */ /* 0x000fe200000000ff */
[-C--:B------:R-:W-:Y:S01]  /*6b10*/  FMUL.FTZ R146, R146, R8.reuse ;  /* 0x0000000892927220 */ /* 0x080fe20000410000 */
[-C--:B------:R-:W-:Y:S01]  /*6b20*/  FMUL.FTZ R147, R147, R8.reuse ;  /* 0x0000000893937220 */ /* 0x080fe20000410000 */
[-C--:B------:R-:W-:Y:S01]  /*6b30*/  FMUL.FTZ R150, R150, R8.reuse ;  /* 0x0000000896967220 */ /* 0x080fe20000410000 */
[----:B------:R-:W-:Y:S01]  /*6b40*/  FMUL.FTZ R151, R151, R8 ;  /* 0x0000000897977220 */ /* 0x000fe20000410000 */
[----:B---3--:R-:W-:-:S04]  /*6b50*/  FADD.FTZ R6, R182, R6 ;  /* 0x00000006b6067221 */ /* 0x008fc80000010000 */
[C---:B0-----:R-:W-:Y:S01]  /*6b60*/  FADD.FTZ R6, R163.reuse, R6 ;  /* 0x00000006a3067221 */ /* 0x041fe20000010000 */
[----:B------:R-:W-:-:S05]  /*6b70*/  F2FP.F16.F32.PACK_AB R163, R163, R182 ;  /* 0x000000b6a3a3723e */ /* 0x000fca00000000ff */
[----:B------:R4:W-:Y:S01]  /*6b80*/  STSM.16.M88.4 [R22], R160 ;  /* 0x000000a016007844 */ /* 0x0009e20000000200 */
[----:B------:R-:W-:Y:S05]  /*6b90*/  @!P0 BRA `(.L_x_3405) ;  /* 0x0000000000048947 */ /* 0x000fea0003800000 */
[----:B------:R-:W-:Y:S01]  /*6ba0*/  BPT.TRAP 0x1 ;  /* 0x000000040000795c */ /* 0x000fe20000300000 */
.L_x_3405:
[----:B------:R0:W2:Y:S01]  /*6bb0*/  SYNCS.PHASECHK.TRANS64.TRYWAIT P2, [UR23+0x28c50], R7 ;  /* 0x028c5007ff0075a7 */ /* 0x0000a20008040157 */
[----:B------:R-:W-:Y:S05]  /*6bc0*/  @!P0 BRA `(.L_x_3406) ;  /* 0x0000000000048947 */ /* 0x000fea0003800000 */
[----:B------:R-:W-:Y:S01]  /*6bd0*/  BPT.TRAP 0x1 ;  /* 0x000000040000795c */ /* 0x000fe20000300000 */
.L_x_3406:
[----:B--2---:R-:W-:Y:S05]  /*6be0*/  @P2 BRA `(.L_x_3407) ;  /* 0x0000000000082947 */ /* 0x004fea0003800000 */
[----:B------:R-:W2:Y:S02]  /*6bf0*/  SYNCS.PHASECHK.TRANS64.TRYWAIT P2, [UR23+0x28c50], R7 ;  /* 0x028c5007ff0075a7 */ /* 0x000ea40008040157 */
[----:B--2---:R-:W-:Y:S05]  /*6c00*/  @!P2 BRA `(.L_x_3408) ;  /* 0x000000c800c8a947 */ /* 0x004fea0003800000 */
.L_x_3407:
[----:B------:R-:W-:Y:S01]  /*6c10*/  ULEA UR10, UR37, UR54, 0xc ;  /* 0x00000036250a7291 */ /* 0x000fe2000f8e603f */
[----:B------:R-:W-:Y:S01]  /*6c20*/  WARPGROUP.ARRIVE ;  /* 0x00000000000079c5 */ /* 0x000fe20000000000 */
[----:B------:R-:W-:Y:S01]  /*6c30*/  UMOV UR7, 0x40000040 ;  /* 0x4000004000077882 */ /* 0x000fe20000000000 */
[----:B------:R-:W-:Y:S01]  /*6c40*/  PLOP3.LUT P2, PT, PT, PT, UP0, 0x80, 0x0 ;  /* 0x000000000000781c */ /* 0x000fe20003f4f008 */
[----:B--2---:R-:W-:Y:S01]  /*6c50*/  @!P1 VIADD R10, R10, 0x28c60 ;  /* 0x00028c600a0a9836 */ /* 0x004fe20000000000 */
[----:B------:R-:W-:Y:S01]  /*6c60*/  UMOV UR22, UR37 ;  /* 0x0000002500167c82 */ /* 0x000fe20008000000 */
[----:B----4-:R-:W-:Y:S01]  /*6c70*/  IMAD.MOV.U32 R8, RZ, RZ, R0 ;  /* 0x000000ffff087224 */ /* 0x010fe200078e0000 */
[----:B------:R-:W-:Y:S01]  /*6c80*/  UMOV UR6, UR10 ;  /* 0x0000000a00067c82 */ /* 0x000fe20008000000 */
[----:B------:R-:W-:Y:S01]  /*6c90*/  IMAD.MOV.U32 R9, RZ, RZ, R4 ;  /* 0x000000ffff097224 */ /* 0x000fe200078e0004 */
[----:B------:R-:W-:Y:S01]  /*6ca0*/  HGMMA.64x256x16.F32 R24, R188, gdesc[UR4].tnspB, R24, gsb0 ;  /* 0x43e00004bc187df0 */ /* 0x000fe20008000818 */
[----:B------:R-:W-:Y:S01]  /*6cb0*/  UIADD3 UR6, UR10, 0x80, URZ ;  /* 0x000000800a067890 */ /* 0x000fe2000fffe03f */
[----:B------:R-:W-:Y:S01]  /*6cc0*/  @!P1 PRMT R10, RZ, 0x654, R10 ;  /* 0x00000654ff0a9816 */ /* 0x000fe2000000000a */
[----:B------:R-:W-:Y:S01]  /*6cd0*/  UMOV UR7, 0x40000040 ;  /* 0x4000004000077882 */ /* 0x000fe20000000000 */
[----:B------:R-:W-:-:S02]  /*6ce0*/  WARPGROUP.DEPBAR.LE gsb0, 0x0 ;  /* 0x00008000000079c5 */ /* 0x000fc40000010000 */
[----:B------:R-:W-:-:S15]  /*6cf0*/  WARPGROUP.ARRIVE ;  /* 0x00000000000079c5 */ /* 0x000fde0000000000 */
[----:B------:R-:W-:-:S07]  /*6d00*/  NOP ;  /* 0x0000000000007918 */ /* 0x000fce0000000000 */
        /* <DEDUP_REMOVED lines=19> */
[----:B--2---:R-:W2:Y:S02]  /*6e40*/  FENCE.VIEW.ASYNC.S ;  /* 0x00000000000073c6 */ /* 0x004ea40000000000 */
[----:B--2---:R-:W-:Y:S01]  /*6e50*/  NOP ;  /* 0x0000000000007918 */ /* 0x004fe20000000000 */
[----:B------:R-:W-:Y:S06]  /*6e60*/  BAR.ARV 0xe, 0x100 ;  /* 0x0384000000007b1d */ /* 0x000fec0000002000 */
[----:B------:R2:W-:Y:S01]  /*6e70*/  @!P1 SYNCS.ARRIVE.TRANS64.RED.A1T0 RZ, [R10+URZ], RZ ;  /* 0x000000ff0aff99a7 */ /* 0x0005e2000810043f */
[----:B------:R-:W-:Y:S05]  /*6e80*/  @P2 BRA `(.L_x_3409) ;  /* 0xffffffe400d02947 */ /* 0x000fea000383ffff */
.L_x_3400:
[----:B------:R-:W3:Y:S01]  /*6e90*/  SHFL.BFLY PT, R8, R5, 0x2, 0x1f ;  /* 0x0c401f0005087f89 */ /* 0x000ee200000e0000 */
[----:B------:R-:W-:Y:S08]  /*6ea0*/  BAR.ARV 0x8, 0x100 ;  /* 0x0204000000007b1d */ /* 0x000ff00000002000 */
[----:B------:R-:W-:Y:S01]  /*6eb0*/  BAR.SYNC.DEFER_BLOCKING 0xf, 0x100 ;  /* 0x03c4000000007b1d */ /* 0x000fe20000010000 */
[----:B------:R-:W-:Y:S01]  /*6ec0*/  ISETP.NE.AND P2, PT, R17, RZ, PT ;  /* 0x000000ff1100720c */ /* 0x000fe20003f45270 */
[----:B------:R-:W-:Y:S01]  /*6ed0*/  IMAD.MOV.U32 R13, RZ, RZ, -0x800000 ;  /* 0xff800000ff0d7424 */ /* 0x000fe200078e00ff */
[----:B------:R-:W-:Y:S01]  /*6ee0*/  UIADD3 UR48, UR48, 0x1, URZ ;  /* 0x0000000130307890 */ /* 0x000fe2000fffe03f */
[----:B------:R-:W-:-:S02]  /*6ef0*/  IMAD.MOV.U32 R12, RZ, RZ, -0x800000 ;  /* 0xff800000ff0c7424 */ /* 0x000fc400078e00ff */
[----:B01----:R-:W0:Y:S01]  /*6f00*/  SHFL.BFLY PT, R7, R6, 0x2, 0x1f ;  /* 0x0c401f0006077f89 */ /* 0x003e2200000e0000 */
[----:B---3--:R-:W-:Y:S01]  /*6f10*/  FADD.FTZ R8, R8, R5 ;  /* 0x0000000508087221 */ /* 0x008fe20000010000 */
[----:B------:R-:W-:-:S04]  /*6f20*/  IMAD.MOV.U32 R5, RZ, RZ, RZ ;  /* 0x000000ffff057224 */ /* 0x000fc800078e00ff */
[----:B------:R-:W1:Y:S01]  /*6f30*/  SHFL.BFLY PT, R3, R8, 0x1, 0x1f ;  /* 0x0c201f0008037f89 */ /* 0x000e6200000e0000 */
[----:B0-----:R-:W-:Y:S01]  /*6f40*/  FADD.FTZ R7, R7, R6 ;  /* 0x0000000607077221 */ /* 0x001fe20000010000 */
[----:B------:R-:W-:-:S04]  /*6f50*/  IMAD.U32 R6, RZ, RZ, UR21 ;  /* 0x00000015ff067e24 */ /* 0x000fc8000f8e00ff */
[----:B--2---:R-:W0:Y:S01]  /*6f60*/  SHFL.BFLY PT, R10, R7, 0x1, 0x1f ;  /* 0x0c201f00070a7f89 */ /* 0x004e2200000e0000 */
[----:B-1----:R-:W-:-:S05]  /*6f70*/  FADD.FTZ R9, R8, R3 ;  /* 0x0000000308097221 */ /* 0x002fca0000010000 */
[----:B------:R-:W-:-:S13]  /*6f80*/  FSETP.NE.FTZ.AND P0, PT, R9, RZ, PT ;  /* 0x000000ff0900720b */ /* 0x000fda0003f15000 */
[----:B------:R-:W1:Y:S01]  /*6f90*/  @P0 MUFU.LG2 R3, R9 ;  /* 0x0000000900030308 */ /* 0x000e620000000c00 */
[----:B0-----:R-:W-:Y:S01]  /*6fa0*/  FADD.FTZ R10, R7, R10 ;  /* 0x0000000a070a7221 */ /* 0x001fe20000010000 */
[----:B------:R-:W-:-:S04]  /*6fb0*/  @P0 FMUL.FTZ R7, R6, 0.69314718246459960938 ;  /* 0x3f31721806070820 */ /* 0x000fc80000410000 */
[----:B------:R-:W-:Y:S02]  /*6fc0*/  FSETP.NE.FTZ.AND P1, PT, R10, RZ, PT ;  /* 0x000000ff0a00720b */ /* 0x000fe40003f35000 */
[----:B------:R-:W0:Y:S01]  /*6fd0*/  @P0 MUFU.RCP R5, R9 ;  /* 0x0000000900050308 */ /* 0x000e220000001000 */
[----:B-1----:R-:W-:Y:S01]  /*6fe0*/  @P0 FMUL.FTZ R6, R3, 0.69314718246459960938 ;  /* 0x3f31721803060820 */ /* 0x002fe20000410000 */
[----:B------:R-:W-:-:S03]  /*6ff0*/  IMAD.MOV.U32 R3, RZ, RZ, RZ ;  /* 0x000000ffff037224 */ /* 0x000fc600078e00ff */
[----:B------:R-:W-:Y:S01]  /*7000*/  @P0 FFMA.FTZ R13, R7, R4, R6 ;  /* 0x00000004070d0223 */ /* 0x000fe20000010006 */
[----:B------:R-:W-:-:S05]  /*7010*/  IMAD.U32 R7, RZ, RZ, UR37 ;  /* 0x00000025ff077e24 */ /* 0x000fca000f8e00ff */
[----:B------:R-:W-:Y:S01]  /*7020*/  @P1 MUFU.LG2 R6, R10 ;  /* 0x0000000a00061308 */ /* 0x000fe20000000c00 */
[----:B------:R-:W-:Y:S01]  /*7030*/  UIADD3 UR37, UR37, 0x1, URZ ;  /* 0x0000000125257890 */ /* 0x000fe2000fffe03f */
[-C--:B0-----:R-:W-:Y:S01]  /*7040*/  FMUL.FTZ R24, R24, R5.reuse ;  /* 0x0000000518187220 */ /* 0x081fe20000410000 */
[----:B------:R-:W-:Y:S02]  /*7050*/  @!P2 IMAD R4, R7, 0x40, R16 ;  /* 0x000000400704a824 */ /* 0x000fe400078e0210 */
[-C--:B------:R-:W-:Y:S01]  /*7060*/  FMUL.FTZ R25, R25, R5.reuse ;  /* 0x0000000519197220 */ /* 0x080fe20000410000 */
[----:B------:R-:W-:Y:S01]  /*7070*/  UISETP.NE.AND UP0, UPT, UR37, 0x2, UPT ;  /* 0x000000022500788c */ /* 0x000fe2000bf05270 */
[-C--:B------:R-:W-:Y:S01]  /*7080*/  FMUL.FTZ R28, R28, R5.reuse ;  /* 0x000000051c1c7220 */ /* 0x080fe20000410000 */
[-C--:B------:R-:W-:Y:S01]  /*7090*/  FMUL.FTZ R29, R29, R5.reuse ;  /* 0x000000051d1d7220 */ /* 0x080fe20000410000 */
[----:B------:R-:W0:Y:S01]  /*70a0*/  @P1 MUFU.RCP R3, R10 ;  /* 0x0000000a00031308 */ /* 0x000e220000001000 */
[----:B------:R-:W-:Y:S01]  /*70b0*/  @!P2 LEA R4, R4, UR38, 0x2 ;  /* 0x000000260404ac11 */ /* 0x000fe2000f8e10ff */
[-C--:B------:R-:W-:Y:S01]  /*70c0*/  FMUL.FTZ R32, R32, R5.reuse ;  /* 0x0000000520207220 */ /* 0x080fe20000410000 */
[-C--:B------:R-:W-:Y:S01]  /*70d0*/  FMUL.FTZ R33, R33, R5.reuse ;  /* 0x0000000521217220 */ /* 0x080fe20000410000 */
[-C--:B------:R-:W-:Y:S01]  /*70e0*/  FMUL.FTZ R36, R36, R5.reuse ;  /* 0x0000000524247220 */ /* 0x080fe20000410000 */
[-C--:B------:R-:W-:Y:S01]  /*70f0*/  FMUL.FTZ R37, R37, R5.reuse ;  /* 0x0000000525257220 */ /* 0x080fe20000410000 */
[----:B------:R-:W-:Y:S01]  /*7100*/  @!P2 STS [R4+0x28800], R5 ;  /* 0x028800050400a388 */ /* 0x000fe20000000800 */
        /* <DEDUP_REMOVED lines=20> */
[----:B0-----:R-:W-:-:S02]  /*7250*/  IMAD.U32 R4, RZ, RZ, UR21 ;  /* 0x00000015ff047e24 */ /* 0x001fc4000f8e00ff */
        /* <DEDUP_REMOVED lines=38> */
[----:B------:R-:W-:Y:S01]  /*74c0*/  @P1 FMUL.FTZ R5, R6, 0.69314718246459960938 ;  /* 0x3f31721806051820 */ /* 0x000fe20000410000 */
[----:B------:R-:W-:Y:S01]  /*74d0*/  USEL UR4, URZ, 0x1, UP0 ;  /* 0x000000013f047887 */ /* 0x000fe20008000000 */
        /* <DEDUP_REMOVED lines=66> */
[----:B------:R-:W-:-:S02]  /*7900*/  USEL UR37, UR37, URZ, UP0 ;  /* 0x0000003f25257287 */ /* 0x000fc40008000000 */
[----:B------:R-:W-:Y:S01]  /*7910*/  ULOP3.LUT UR47, UR47, UR4, URZ, 0x3c, !UPT ;  /* 0x000000042f2f7292 */ /* 0x000fe2000f8e3c3f */
[----:B------:R-:W-:Y:S11]  /*7920*/  BAR.ARV 0xe, 0x100 ;  /* 0x0384000000007b1d */ /* 0x000ff60000002000 */
.L_x_3380:
[----:B------:R-:W0:Y:S08]  /*7930*/  S2UR UR4, SR_CgaCtaId ;  /* 0x00000000000479c3 */ /* 0x000e300000008800 */
[----:B------:R-:W-:Y:S06]  /*7940*/  BAR.SYNC.DEFER_BLOCKING 0x5, 0x180 ;  /* 0x0146000000007b1d */ /* 0x000fec0000010000 */
[----:B------:R-:W-:Y:S01]  /*7950*/  UMOV UR38, 0x400 ;  /* 0x0000040000267882 */ /* 0x000fe20000000000 */
[----:B------:R-:W-:Y:S01]  /*7960*/  BSSY B0, `(.L_x_3410) ;  /* 0x000049c000007945 */ /* 0x000fe20003800000 */
[----:B0-----:R-:W-:-:S09]  /*7970*/  ULEA UR38, UR4, UR38, 0x18 ;  /* 0x0000002604267291 */ /* 0x001fd2000f8ec03f */
[----:B------:R-:W0:Y:S02]  /*7980*/  LDS.128 R4, [UR38+0x28cd0] ;  /* 0x028cd026ff047984 */ /* 0x000e240008000c00 */
[----:B0-----:R-:W-:Y:S02]  /*7990*/  R2UR UR5, R5 ;  /* 0x00000000050572ca */ /* 0x001fe400000e0000 */
[----:B------:R-:W-:Y:S02]  /*79a0*/  R2UR UR6, R6 ;  /* 0x00000000060672ca */ /* 0x000fe400000e0000 */
[----:B------:R-:W-:Y:S01]  /*79b0*/  R2UR UR7, R7 ;  /* 0x00000000070772ca */ /* 0x000fe200000e0000 */
[----:B------:R-:W-:Y:S06]  /*79c0*/  BAR.ARV 0x4, 0x180 ;  /* 0x0106000000007b1d */ /* 0x000fec0000002000 */
[----:B------:R-:W-:Y:S08]  /*79d0*/  @P0 BRA `(.L_x_3411) ;  /* 0x0000003800540947 */ /* 0x000ff00003800000 */
[----:B------:R-:W2:Y:S01]  /*79e0*/  LDL R0, [R1+0x60] ;  /* 0x0000600001007983 */ /* 0x000ea20000100800 */
[----:B------:R-:W0:Y:S01]  /*79f0*/  S2UR UR4, SR_SWINHI ;  /* 0x00000000000479c3 */ /* 0x000e220000002f00 */
[----:B------:R-:W-:Y:S01]  /*7a00*/  F2FP.F16.F32.PACK_AB R6, R29, R28 ;  /* 0x0000001c1d06723e */ /* 0x000fe200000000ff */
[----:B------:R-:W-:Y:S01]  /*7a10*/  USHF.L.U64.HI UR12, UR39, 0x2, UR42 ;  /* 0x00000002270c7899 */ /* 0x000fe2000801022a */
[----:B------:R-:W-:Y:S01]  /*7a20*/  F2FP.F16.F32.PACK_AB R7, R31, R30 ;  /* 0x0000001e1f07723e */ /* 0x000fe200000000ff */
[----:B------:R-:W-:Y:S01]  /*7a30*/  ULDC.64 UR10, c[0x0][0xc00] ;  /* 0x00030000000a7ab9 */ /* 0x000fe20000000a00 */
[----:B------:R-:W-:Y:S02]  /*7a40*/  F2FP.F16.F32.PACK_AB R9, R35, R34 ;  /* 0x000000222309723e */ /* 0x000fe400000000ff */
[----:B------:R-:W-:Y:S02]  /*7a50*/  F2FP.F16.F32.PACK_AB R10, R37, R36 ;  /* 0x00000024250a723e */ /* 0x000fe400000000ff */
[----:B------:R-:W-:Y:S01]  /*7a60*/  F2FP.F16.F32.PACK_AB R11, R39, R38 ;  /* 0x00000026270b723e */ /* 0x000fe200000000ff */
[----:B------:R-:W-:Y:S01]  /*7a70*/  UMOV UR8, UR38 ;  /* 0x0000002600087c82 */ /* 0x000fe20008000000 */
[----:B0-----:R-:W-:Y:S01]  /*7a80*/  UMOV UR9, UR4 ;  /* 0x0000000400097c82 */ /* 0x001fe20008000000 */
[----:B------:R-:W-:Y:S01]  /*7a90*/  USHF.L.U32 UR4, UR39, 0x2, URZ ;  /* 0x0000000227047899 */ /* 0x000fe2000800063f */
[----:B------:R-:W-:-:S02]  /*7aa0*/  IMAD.U32 R14, RZ, RZ, UR8 ;  /* 0x00000008ff0e7e24 */ /* 0x000fc4000f8e00ff */
[----:B------:R-:W-:Y:S01]  /*7ab0*/  IMAD.U32 R15, RZ, RZ, UR9 ;  /* 0x00000009ff0f7e24 */ /* 0x000fe2000f8e00ff */
[----:B------:R-:W-:Y:S02]  /*7ac0*/  ULDC.64 UR8, c[0x0][0xc08] ;  /* 0x0003020000087ab9 */ /* 0x000fe40000000a00 */
[----:B------:R-:W-:-:S04]  /*7ad0*/  UISETP.NE.U32.AND UP0, UPT, UR8, URZ, UPT ;  /* 0x0000003f0800728c */ /* 0x000fc8000bf05070 */
[----:B------:R-:W-:Y:S01]  /*7ae0*/  UISETP.NE.AND.EX UP0, UPT, UR9, URZ, UPT, UP0 ;  /* 0x0000003f0900728c */ /* 0x000fe2000bf05300 */
[----:B------:R-:W-:Y:S05]  /*7af0*/  BAR.SYNC.DEFER_BLOCKING 0x1, 0x100 ;  /* 0x0044000000007b1d */ /* 0x000fea0000010000 */
[----:B------:R-:W-:-:S05]  /*7b00*/  PLOP3.LUT P1, PT, PT, PT, UP0, 0x80, 0x0 ;  /* 0x000000000000781c */ /* 0x000fca0003f2f008 */
[----:B------:R-:W-:-:S04]  /*7b10*/  @UP0 UIADD3 UR8, UP1, UR4, UR8, URZ ;  /* 0x0000000804080290 */ /* 0x000fc8000ff3e03f */
[----:B------:R-:W-:Y:S02]  /*7b20*/  @UP0 UIADD3.X UR9, UR12, UR9, URZ, UP1, !UPT ;  /* 0x000000090c090290 */ /* 0x000fe40008ffe43f */
[----:B------:R-:W-:Y:S01]  /*7b30*/  UIADD3 UR4, UP0, UR4, UR10, URZ ;  /* 0x0000000a04047290 */ /* 0x000fe2000ff1e03f */
[----:B--2---:R-:W-:-:S03]  /*7b40*/  IMAD.WIDE R20, R0, 0x2, R14 ;  /* 0x0000000200147825 */ /* 0x004fc600078e020e */
[C---:B------:R-:W-:Y:S02]  /*7b50*/  LOP3.LUT R5, R20.reuse, 0x380, RZ, 0xc0, !PT ;  /* 0x0000038014057812 */ /* 0x040fe400078ec0ff */
[----:B------:R-:W-:Y:S02]  /*7b60*/  IADD3 R8, P0, R20, 0x20, RZ ;  /* 0x0000002014087810 */ /* 0x000fe40007f1e0ff */
[----:B------:R-:W-:Y:S02]  /*7b70*/  SHF.R.U64 R5, R5, 0x3, RZ ;  /* 0x0000000305057819 */ /* 0x000fe400000012ff */
[----:B------:R-:W-:Y:S02]  /*7b80*/  LOP3.LUT R3, R8, 0x380, RZ, 0xc0, !PT ;  /* 0x0000038008037812 */ /* 0x000fe400078ec0ff */
[----:B------:R-:W-:Y:S01]  /*7b90*/  LOP3.LUT R4, R5, R20, RZ, 0x3c, !PT ;  /* 0x0000001405047212 */ /* 0x000fe200078e3cff */
[----:B------:R-:W-:Y:S01]  /*7ba0*/  IMAD.MOV.U32 R5, RZ, RZ, R21 ;  /* 0x000000ffff057224 */ /* 0x000fe200078e0015 */
[----:B------:R-:W-:-:S04]  /*7bb0*/  SHF.R.U64 R3, R3, 0x3, RZ ;  /* 0x0000000303037819 */ /* 0x000fc800000012ff */
[----:B------:R-:W-:Y:S02]  /*7bc0*/  MOV R0, R4 ;  /* 0x0000000400007202 */ /* 0x000fe40000000f00 */
[----:B------:R-:W-:Y:S02]  /*7bd0*/  F2FP.F16.F32.PACK_AB R4, R25, R24 ;  /* 0x000000181904723e */ /* 0x000fe400000000ff */
[----:B------:R-:W-:-:S05]  /*7be0*/  F2FP.F16.F32.PACK_AB R5, R27, R26 ;  /* 0x0000001a1b05723e */ /* 0x000fca00000000ff */
[----:B------:R0:W-:Y:S02]  /*7bf0*/  STSM.16.M88.4 [R0], R4 ;  /* 0x0000000400007844 */ /* 0x0001e40000000200 */
[----:B0-----:R-:W-:Y:S01]  /*7c00*/  IMAD.X R5, RZ, RZ, R21, P0 ;  /* 0x000000ffff057224 */ /* 0x001fe200000e0615 */
[----:B------:R-:W-:Y:S02]  /*7c10*/  LOP3.LUT R4, R3, R8, RZ, 0x3c, !PT ;  /* 0x0000000803047212 */ /* 0x000fe400078e3cff */
[----:B------:R-:W-:Y:S02]  /*7c20*/  F2FP.F16.F32.PACK_AB R8, R33, R32 ;  /* 0x000000202108723e */ /* 0x000fe400000000ff */
[----:B------:R-:W-:Y:S02]  /*7c30*/  MOV R3, R4 ;  /* 0x0000000400037202 */ /* 0x000fe40000000f00 */
[----:B------:R-:W-:Y:S02]  /*7c40*/  IADD3 R5, P0, R20, 0x40, RZ ;  /* 0x0000004014057810 */ /* 0x000fe40007f1e0ff */
[----:B------:R-:W-:Y:S01]  /*7c50*/  F2FP.F16.F32.PACK_AB R6, R45, R44 ;  /* 0x0000002c2d06723e */ /* 0x000fe200000000ff */
[----:B------:R0:W-:Y:S01]  /*7c60*/  STSM.16.M88.4 [R3], R8 ;  /* 0x0000000803007844 */ /* 0x0001e20000000200 */
[----:B------:R-:W-:-:S02]  /*7c70*/  LOP3.LUT R4, R5, 0x380, RZ, 0xc0, !PT ;  /* 0x0000038005047812 */ /* 0x000fc400078ec0ff */
[----:B------:R-:W-:Y:S02]  /*7c80*/  F2FP.F16.F32.PACK_AB R7, R47, R46 ;  /* 0x0000002e2f07723e */ /* 0x000fe400000000ff */
[----:B------:R-:W-:-:S04]  /*7c90*/  SHF.R.U64 R4, R4, 0x3, RZ ;  /* 0x0000000304047819 */ /* 0x000fc800000012ff */
[----:B------:R-:W-:Y:S01]  /*7ca0*/  LOP3.LUT R4, R4, R5, RZ, 0x3c, !PT ;  /* 0x0000000504047212 */ /* 0x000fe200078e3cff */
[----:B------:R-:W-:-:S05]  /*7cb0*/  IMAD.X R5, RZ, RZ, R21, P0 ;  /* 0x000000ffff057224 */ /* 0x000fca00000e0615 */
[----:B------:R-:W-:Y:S02]  /*7cc0*/  MOV R0, R4 ;  /* 0x0000000400007202 */ /* 0x000fe40000000f00 */
[----:B0-----:R-:W-:Y:S02]  /*7cd0*/  IADD3 R8, P0, R20, 0x60, RZ ;  /* 0x0000006014087810 */ /* 0x001fe40007f1e0ff */
[----:B------:R-:W-:Y:S02]  /*7ce0*/  F2FP.F16.F32.PACK_AB R4, R41, R40 ;  /* 0x000000282904723e */ /* 0x000fe400000000ff */
[----:B------:R-:W-:Y:S02]  /*7cf0*/  LOP3.LUT R3, R8, 0x380, RZ, 0xc0, !PT ;  /* 0x0000038008037812 */ /* 0x000fe400078ec0ff */
[----:B------:R-:W-:Y:S02]  /*7d00*/  F2FP.F16.F32.PACK_AB R5, R43, R42 ;  /* 0x0000002a2b05723e */ /* 0x000fe400000000ff */
[----:B------:R-:W-:-:S02]  /*7d10*/  SHF.R.U64 R3, R3, 0x3, RZ ;  /* 0x0000000303037819 */ /* 0x000fc400000012ff */
[----:B------:R-:W-:Y:S01]  /*7d20*/  F2FP.F16.F32.PACK_AB R9, R51, R50 ;  /* 0x000000323309723e */ /* 0x000fe200000000ff */
[----:B------:R0:W-:Y:S01]  /*7d30*/  STSM.16.M88.4 [R0], R4 ;  /* 0x0000000400007844 */ /* 0x0001e20000000200 */
[----:B------:R-:W-:Y:S02]  /*7d40*/  F2FP.F16.F32.PACK_AB R10, R53, R52 ;  /* 0x00000034350a723e */ /* 0x000fe400000000ff */
[----:B------:R-:W-:Y:S01]  /*7d50*/  F2FP.F16.F32.PACK_AB R11, R55, R54 ;  /* 0x00000036370b723e */ /* 0x000fe200000000ff */
[----:B0-----:R-:W-:Y:S01]  /*7d60*/  IMAD.X R5, RZ, RZ, R21, P0 ;  /* 0x000000ffff057224 */ /* 0x001fe200000e0615 */
[----:B------:R-:W-:Y:S02]  /*7d70*/  LOP3.LUT R4, R3, R8, RZ, 0x3c, !PT ;  /* 0x0000000803047212 */ /* 0x000fe400078e3cff */
[----:B------:R-:W-:Y:S02]  /*7d80*/  F2FP.F16.F32.PACK_AB R8, R49, R48 ;  /* 0x000000303108723e */ /* 0x000fe400000000ff */
[----:B------:R-:W-:-:S02]  /*7d90*/  MOV R3, R4 ;  /* 0x0000000400037202 */ /* 0x000fc40000000f00 */
[----:B------:R-:W-:Y:S02]  /*7da0*/  IADD3 R5, P0, R20, 0x2000, RZ ;  /* 0x0000200014057810 */ /* 0x000fe40007f1e0ff */
[----:B------:R-:W-:Y:S01]  /*7db0*/  F2FP.F16.F32.PACK_AB R6, R61, R60 ;  /* 0x0000003c3d06723e */ /* 0x000fe200000000ff */
[----:B------:R0:W-:Y:S01]  /*7dc0*/  STSM.16.M88.4 [R3], R8 ;  /* 0x0000000803007844 */ /* 0x0001e20000000200 */
[----:B------:R-:W-:Y:S02]  /*7dd0*/  LOP3.LUT R4, R5, 0x380, RZ, 0xc0, !PT ;  /* 0x0000038005047812 */ /* 0x000fe400078ec0ff */
        /* <DEDUP_REMOVED lines=117> */
[----:B------:R-:W-:Y:S01]  /*8530*/  LOP3.LUT R3, R8, 0x380, RZ, 0xc0, !PT ;  /* 0x0000038008037812 */ /* 0x000fe200078ec0ff */
[----:B------:R-:W-:Y:S01]  /*8540*/  IMAD.X R21, RZ, RZ, R21, P0 ;  /* 0x000000ffff157224 */ /* 0x000fe200000e0615 */
[----:B------:R-:W-:Y:S02]  /*8550*/  F2FP.F16.F32.PACK_AB R5, R139, R138 ;  /* 0x0000008a8b05723e */ /* 0x000fe400000000ff */
[----:B------:R-:W-:-:S02]  /*8560*/  SHF.R.U64 R3, R3, 0x3, RZ ;  /* 0x0000000303037819 */ /* 0x000fc400000012ff */
[----:B------:R-:W-:Y:S01]  /*8570*/  ISETP.NE.U32.AND P0, PT, RZ, UR10, PT ;  /* 0x0000000aff007c0c */ /* 0x000fe2000bf05070 */
[----:B------:R0:W-:Y:S01]  /*8580*/  STSM.16.M88.4 [R0], R4 ;  /* 0x0000000400007844 */ /* 0x0001e20000000200 */
[----:B------:R-:W-:Y:S02]  /*8590*/  LOP3.LUT R20, R3, R8, RZ, 0x3c, !PT ;  /* 0x0000000803147212 */ /* 0x000fe400078e3cff */
[----:B------:R-:W-:Y:S02]  /*85a0*/  ISETP.NE.AND.EX P0, PT, RZ, UR11, PT, P0 ;  /* 0x0000000bff007c0c */ /* 0x000fe4000bf05300 */
[----:B------:R-:W-:Y:S02]  /*85b0*/  MOV R20, R20 ;  /* 0x0000001400147202 */ /* 0x000fe40000000f00 */
[----:B0-----:R-:W-:Y:S02]  /*85c0*/  F2FP.F16.F32.PACK_AB R4, R145, R144 ;  /* 0x000000909104723e */ /* 0x001fe400000000ff */
[----:B------:R-:W-:-:S02]  /*85d0*/  F2FP.F16.F32.PACK_AB R5, R147, R146 ;  /* 0x000000929305723e */ /* 0x000fc400000000ff */
[----:B------:R-:W-:Y:S02]  /*85e0*/  F2FP.F16.F32.PACK_AB R6, R149, R148 ;  /* 0x000000949506723e */ /* 0x000fe400000000ff */
[----:B------:R-:W-:-:S05]  /*85f0*/  F2FP.F16.F32.PACK_AB R7, R151, R150 ;  /* 0x000000969707723e */ /* 0x000fca00000000ff */
[----:B------:R0:W-:Y:S02]  /*8600*/  STSM.16.M88.4 [R20], R4 ;  /* 0x0000000414007844 */ /* 0x0001e40000000200 */
[----:B0-----:R-:W-:Y:S01]  /*8610*/  IMAD.U32 R4, RZ, RZ, UR8 ;  /* 0x00000008ff047e24 */ /* 0x001fe2000f8e00ff */
[----:B------:R-:W-:Y:S01]  /*8620*/  UIADD3.X UR8, UR12, UR11, URZ, UP0, !UPT ;  /* 0x0000000b0c087290 */ /* 0x000fe200087fe43f */
[----:B------:R-:W-:Y:S01]  /*8630*/  IMAD.U32 R5, RZ, RZ, UR9 ;  /* 0x00000009ff057e24 */ /* 0x000fe2000f8e00ff */
[----:B------:R-:W-:Y:S06]  /*8640*/  BAR.SYNC.DEFER_BLOCKING 0x1, 0x100 ;  /* 0x0044000000007b1d */ /* 0x000fec0000010000 */
[----:B------:R0:W2:Y:S02]  /*8650*/  @P1 LDG.E R3, desc[UR40][R4.64] ;  /* 0x0000002804031981 */ /* 0x0000a4000c1e1900 */
[----:B0-----:R-:W-:Y:S01]  /*8660*/  IMAD.U32 R4, RZ, RZ, UR4 ;  /* 0x00000004ff047e24 */ /* 0x001fe2000f8e00ff */
[----:B------:R-:W-:Y:S01]  /*8670*/  UISETP.NE.AND UP0, UPT, UR46, URZ, UPT ;  /* 0x0000003f2e00728c */ /* 0x000fe2000bf05270 */
[----:B------:R-:W-:Y:S01]  /*8680*/  IMAD.U32 R5, RZ, RZ, UR8 ;  /* 0x00000008ff057e24 */ /* 0x000fe2000f8e00ff */
[----:B------:R-:W-:-:S04]  /*8690*/  ULDC UR4, c[0x0][0xad4] ;  /* 0x0002b50000047ab9 */ /* 0x000fc80000000800 */
[----:B------:R0:W5:Y:S01]  /*86a0*/  @P0 LDG.E R0, desc[UR40][R4.64] ;  /* 0x0000002804000981 */ /* 0x000162000c1e1900 */
[----:B------:R-:W-:Y:S01]  /*86b0*/  ULDC UR8, c[0x0][0xa88] ;  /* 0x0002a20000087ab9 */ /* 0x000fe20000000800 */
[----:B------:R-:W-:Y:S01]  /*86c0*/  USEL UR46, UR46, UR4, UP0 ;  /* 0x000000042e2e7287 */ /* 0x000fe20008000000 */
[----:B--2---:R-:W-:Y:S01]  /*86d0*/  @P1 R2UR UR8, R3 ;  /* 0x00000000030812ca */ /* 0x004fe200000e0000 */
[----:B0-----:R-:W-:-:S14]  /*86e0*/  @P1 BRA `(.L_x_3412) ;  /* 0x0000000000181947 */ /* 0x001fdc0003800000 */
[----:B------:R-:W-:Y:S05]  /*86f0*/  @!P0 BRA `(.L_x_3412) ;  /* 0x0000000000148947 */ /* 0x000fea0003800000 */
[----:B------:R-:W2:Y:S04]  /*8700*/  LDG.E R6, desc[UR40][R4.64] ;  /* 0x0000002804067981 */ /* 0x000ea8000c1e1900 */
[----:B------:R-:W3:Y:S01]  /*8710*/  LDG.E R3, desc[UR40][R4.64+0x4] ;  /* 0x0000042804037981 */ /* 0x000ee2000c1e1900 */
[----:B--2---:R-:W-:Y:S02]  /*8720*/  R2UR UR4, R6 ;  /* 0x00000000060472ca */ /* 0x004fe400000e0000 */
[----:B---3--:R-:W-:-:S13]  /*8730*/  R2UR UR8, R3 ;  /* 0x00000000030872ca */ /* 0x008fda00000e0000 */
[----:B------:R-:W-:-:S12]  /*8740*/  UIADD3 UR8, -UR4, UR8, URZ ;  /* 0x0000000804087290 */ /* 0x000fd8000fffe13f */
.L_x_3412:
[----:B------:R-:W0:Y:S01]  /*8750*/  SHFL.IDX PT, R3, R224, RZ, 0x1f ;  /* 0x00001fffe0037589 */ /* 0x000e2200000e0000 */
[----:B------:R-:W-:Y:S01]  /*8760*/  UMOV UR4, URZ ;  /* 0x0000003f00047c82 */ /* 0x000fe20008000000 */
[----:B-----5:R-:W-:Y:S01]  /*8770*/  @P0 R2UR UR4, R0 ;  /* 0x00000000000402ca */ /* 0x020fe200000e0000 */
[----:B------:R-:W-:Y:S02]  /*8780*/  UISETP.NE.U32.AND UP0, UPT, UR10, URZ, UPT ;  /* 0x0000003f0a00728c */ /* 0x000fe4000bf05070 */
[----:B------:R-:W-:Y:S02]  /*8790*/  UISETP.GT.AND UP1, UPT, UR46, 0x1, UPT ;  /* 0x000000012e00788c */ /* 0x000fe4000bf24270 */
[----:B------:R-:W-:-:S04]  /*87a0*/  UISETP.NE.AND.EX UP0, UPT, UR11, URZ, UPT, UP0 ;  /* 0x0000003f0b00728c */ /* 0x000fc8000bf05300 */
[----:B------:R-:W-:Y:S01]  /*87b0*/  PLOP3.LUT P1, PT, PT, PT, UP1, 0x80, 0x0 ;  /* 0x000000000000781c */ /* 0x000fe20003f2f018 */
[----:B------:R-:W-:-:S03]  /*87c0*/  USEL UR9, UR39, URZ, !UP0 ;  /* 0x0000003f27097287 */ /* 0x000fc6000c000000 */
[----:B------:R-:W-:Y:S01]  /*87d0*/  USHF.R.S32.HI UR18, URZ, 0x1f, UR4 ;  /* 0x0000001f3f127899 */ /* 0x000fe20008011404 */
[----:B0-----:R-:W-:-:S13]  /*87e0*/  ISETP.NE.AND P0, PT, R3, RZ, PT ;  /* 0x000000ff0300720c */ /* 0x001fda0003f05270 */
[----:B------:R-:W-:Y:S05]  /*87f0*/  @P0 BRA `(.L_x_3413) ;  /* 0x0000000400080947 */ /* 0x000fea0003800000 */
[----:B------:R-:W2:Y:S01]  /*8800*/  LDL R6, [R1+0x58] ;  /* 0x0000580001067983 */ /* 0x000ea20000100800 */
[----:B------:R-:W0:Y:S01]  /*8810*/  LDC R0, c[0x0][0xbe8] ;  /* 0x0002fa00ff007b82 */ /* 0x000e220000000800 */
[----:B------:R-:W-:Y:S01]  /*8820*/  UISETP.GT.AND UP1, UPT, UR46, 0x1, UPT ;  /* 0x000000012e00788c */ /* 0x000fe2000bf24270 */
[----:B------:R-:W-:Y:S01]  /*8830*/  IMAD.U32 R9, RZ, RZ, UR43 ;  /* 0x0000002bff097e24 */ /* 0x000fe2000f8e00ff */
[----:B------:R-:W3:Y:S01]  /*8840*/  LDL R10, [R1+0x5c] ;  /* 0x00005c00010a7983 */ /* 0x000ee20000100800 */
[----:B------:R-:W-:Y:S01]  /*8850*/  UMOV UR19, 0x9b8 ;  /* 0x000009b800137882 */ /* 0x000fe20000000000 */
[----:B0-----:R-:W-:Y:S01]  /*8860*/  ISETP.NE.AND P0, PT, R0, 0x1, PT ;  /* 0x000000010000780c */ /* 0x001fe20003f05270 */
[----:B------:R-:W-:Y:S02]  /*8870*/  USEL UR19, UR19, 0x978, UP1 ;  /* 0x0000097813137887 */ /* 0x000fe40008800000 */
[----:B------:R-:W-:-:S10]  /*8880*/  UISETP.NE.U32.AND UP0, UPT, UR10, URZ, UPT ;  /* 0x0000003f0a00728c */ /* 0x000fd4000bf05070 */
[----:B------:R-:W0:Y:S08]  /*8890*/  @P0 LDC R4, c[0x0][0xbec] ;  /* 0x0002fb00ff040b82 */ /* 0x000e300000000800 */
[----:B------:R-:W1:Y:S01]  /*88a0*/  @P0 LDC R5, c[0x0][0xbf0] ;  /* 0x0002fc00ff050b82 */ /* 0x000e620000000800 */
[----:B------:R-:W-:Y:S02]  /*88b0*/  UISETP.NE.AND.EX UP0, UPT, UR11, URZ, UPT, UP0 ;  /* 0x0000003f0b00728c */ /* 0x000fe4000bf05300 */
[----:B------:R-:W-:-:S02]  /*88c0*/  USEL UR16, UR45, URZ, UP1 ;  /* 0x0000003f2d107287 */ /* 0x000fc40008800000 */
[----:B------:R-:W-:Y:S01]  /*88d0*/  USEL UR39, UR39, URZ, !UP0 ;  /* 0x0000003f27277287 */ /* 0x000fe2000c000000 */
[----:B------:R-:W-:Y:S01]  /*88e0*/  ULDC.64 UR14, c[0x0][UR19+0x228] ;  /* 0x00008a00130e7abb */ /* 0x000fe20008000a00 */
[----:B------:R-:W-:Y:S01]  /*88f0*/  ULDC.64 UR12, c[0x0][UR19+0x220] ;  /* 0x00008800130c7abb */ /* 0x000fe20008000a00 */
[----:B------:R-:W-:Y:S02]  /*8900*/  UIMAD.WIDE.U32 UR20, UR14, UR16, URZ ;  /* 0x000000100e1472a5 */ /* 0x000fe4000f8e003f */
[----:B------:R-:W-:Y:S02]  /*8910*/  UIMAD UR22, UR15, UR16, URZ ;  /* 0x000000100f1672a4 */ /* 0x000fe4000f8e023f */
[----:B------:R-:W-:Y:S01]  /*8920*/  UIMAD.WIDE.U32 UR14, UR12, UR39, URZ ;  /* 0x000000270c0e72a5 */ /* 0x000fe2000f8e003f */
[----:B------:R-:W-:Y:S01]  /*8930*/  ULDC.64 UR10, c[0x0][UR19+0x218] ;  /* 0x00008600130a7abb */ /* 0x000fe20008000a00 */
[----:B------:R-:W-:Y:S02]  /*8940*/  USEL UR42, UR42, URZ, !UP0 ;  /* 0x0000003f2a2a7287 */ /* 0x000fe4000c000000 */
[----:B------:R-:W-:-:S02]  /*8950*/  UIMAD UR39, UR13, UR39, URZ ;  /* 0x000000270d2772a4 */ /* 0x000fc4000f8e023f */
[----:B------:R-:W-:Y:S02]  /*8960*/  UIMAD.WIDE.U32 UR16, UR10, UR44, URZ ;  /* 0x0000002c0a1072a5 */ /* 0x000fe4000f8e003f */
[----:B------:R-:W-:Y:S02]  /*8970*/  UIMAD UR10, UR11, UR44, URZ ;  /* 0x0000002c0b0a72a4 */ /* 0x000fe4000f8e023f */
[----:B------:R-:W-:Y:S02]  /*8980*/  UIMAD UR39, UR12, UR42, UR39 ;  /* 0x0000002a0c2772a4 */ /* 0x000fe4000f8e0227 */
[----:B------:R-:W-:Y:S02]  /*8990*/  UIADD3 UR22, UR21, UR22, URZ ;  /* 0x0000001615167290 */ /* 0x000fe4000fffe03f */
[----:B------:R-:W-:Y:S02]  /*89a0*/  UIADD3 UR11, UR17, UR10, URZ ;  /* 0x0000000a110b7290 */ /* 0x000fe4000fffe03f */
[----:B------:R-:W-:-:S02]  /*89b0*/  UIADD3 UR16, UP0, UP2, UR14, UR16, UR4 ;  /* 0x000000100e107290 */ /* 0x000fc4000fa1e004 */
[----:B------:R-:W-:-:S04]  /*89c0*/  UIADD3 UR10, UR15, UR39, URZ ;  /* 0x000000270f0a7290 */ /* 0x000fc8000fffe03f */
[----:B------:R-:W-:Y:S01]  /*89d0*/  UIADD3.X UR10, UR10, UR11, UR18, UP0, UP2 ;  /* 0x0000000b0a0a7290 */ /* 0x000fe200087e4412 */
[----:B------:R-:W-:Y:S02]  /*89e0*/  IMAD.U32 R11, RZ, RZ, UR43 ;  /* 0x0000002bff0b7e24 */ /* 0x000fe4000f8e00ff */
[----:B--2---:R-:W-:-:S04]  /*89f0*/  IMAD R9, R9, 0x40, R6 ;  /* 0x0000004009097824 */ /* 0x004fc800078e0206 */
[----:B0-----:R-:W-:-:S04]  /*8a00*/  @P0 IMAD.HI.U32 R4, R9, R4, RZ ;  /* 0x0000000409040227 */ /* 0x001fc800078e00ff */
[----:B------:R-:W-:Y:S01]  /*8a10*/  IMAD.MOV.U32 R3, RZ, RZ, R9 ;  /* 0x000000ffff037224 */ /* 0x000fe200078e0009 */
[----:B-1----:R-:W-:Y:S01]  /*8a20*/  @P0 SHF.R.U32.HI R3, RZ, R5, R4 ;  /* 0x00000005ff030219 */ /* 0x002fe20000011604 */
[----:B------:R-:W-:Y:S02]  /*8a30*/  IMAD.U32 R4, RZ, RZ, UR20 ;  /* 0x00000014ff047e24 */ /* 0x000fe4000f8e00ff */
[----:B------:R-:W-:Y:S02]  /*8a40*/  IMAD.U32 R6, RZ, RZ, UR22 ;  /* 0x00000016ff067e24 */ /* 0x000fe4000f8e00ff */
[--C-:B------:R-:W-:Y:S01]  /*8a50*/  IMAD.MOV R7, RZ, RZ, -R3.reuse ;  /* 0x000000ffff077224 */ /* 0x100fe200078e0a03 */
[----:B------:R-:W-:Y:S02]  /*8a60*/  IADD3 R4, P0, P2, R3, UR16, R4 ;  /* 0x0000001003047c10 */ /* 0x000fe4000fa1e004 */
[----:B------:R-:W-:Y:S01]  /*8a70*/  SHF.R.S32.HI R3, RZ, 0x1f, R3 ;  /* 0x0000001fff037819 */ /* 0x000fe20000011403 */
[----:B------:R-:W-:-:S03]  /*8a80*/  IMAD R7, R0, R7, R9 ;  /* 0x0000000700077224 */ /* 0x000fc600078e0209 */
[----:B------:R-:W-:Y:S01]  /*8a90*/  IADD3.X R5, R3, UR10, R6, P0, P2 ;  /* 0x0000000a03057c10 */ /* 0x000fe200087e4406 */
[----:B------:R-:W-:Y:S01]  /*8aa0*/  ULDC.64 UR10, c[0x0][UR19+0x210] ;  /* 0x00008400130a7abb */ /* 0x000fe20008000a00 */
[----:B------:R-:W-:Y:S01]  /*8ab0*/  SHF.R.S32.HI R3, RZ, 0x1f, R7 ;  /* 0x0000001fff037819 */ /* 0x000fe20000011407 */
[C---:B------:R-:W-:Y:S02]  /*8ac0*/  IMAD R6, R7.reuse, UR11, RZ ;  /* 0x0000000b07067c24 */ /* 0x040fe4000f8e02ff */
[----:B------:R-:W-:-:S04]  /*8ad0*/  IMAD.WIDE.U32 R4, R7, UR10, R4 ;  /* 0x0000000a07047c25 */ /* 0x000fc8000f8e0004 */
[----:B------:R-:W-:Y:S01]  /*8ae0*/  IMAD R3, R3, UR10, R6 ;  /* 0x0000000a03037c24 */ /* 0x000fe2000f8e0206 */
[----:B------:R-:W-:Y:S01]  /*8af0*/  ULDC.64 UR10, c[0x0][0xba8] ;  /* 0x0002ea00000a7ab9 */ /* 0x000fe20000000a00 */
[----:B------:R-:W-:Y:S01]  /*8b00*/  @!UP1 ULDC UR10, c[0x0][0xb50] ;  /* 0x0002d400000a9ab9 */ /* 0x000fe20000000800 */
[----:B------:R-:W-:Y:S01]  /*8b10*/  @!UP1 ULDC UR11, c[0x0][0xb54] ;  /* 0x0002d500000b9ab9 */ /* 0x000fe20000000800 */
[----:B------:R-:W-:Y:S01]  /*8b20*/  IMAD.IADD R3, R5, 0x1, R3 ;  /* 0x0000000105037824 */ /* 0x000fe200078e0203 */
[----:B------:R-:W-:-:S04]  /*8b30*/  LEA R8, P0, R4, UR10, 0x2 ;  /* 0x0000000a04087c11 */ /* 0x000fc8000f8010ff */
[----:B------:R-:W-:Y:S01]  /*8b40*/  LEA.HI.X R3, R4, UR11, R3, 0x2, P0 ;  /* 0x0000000b04037c11 */ /* 0x000fe200080f1403 */
[----:B---3--:R-:W-:Y:S01]  /*8b50*/  IMAD.MOV R4, RZ, RZ, -R10 ;  /* 0x000000ffff047224 */ /* 0x008fe200078e0a0a */
[----:B------:R-:W-:Y:S01]  /*8b60*/  SHFL.IDX PT, R6, R8, 0x1, 0x1c1f ;  /* 0x003c1f0008067f89 */ /* 0x000fe200000e0000 */
[----:B------:R-:W-:-:S03]  /*8b70*/  IMAD R9, R0, UR8, RZ ;  /* 0x0000000800097c24 */ /* 0x000fc6000f8e02ff */
[----:B------:R-:W-:Y:S01]  /*8b80*/  ISETP.NE.AND P0, PT, R227, R4, PT ;  /* 0x00000004e300720c */ /* 0x000fe20003f05270 */
[----:B------:R-:W-:Y:S01]  /*8b90*/  SHFL.IDX PT, R5, R3, RZ, 0x1c1f ;  /* 0x001c1fff03057589 */ /* 0x000fe200000e0000 */
[----:B------:R-:W-:-:S03]  /*8ba0*/  IMAD R0, R11, 0x40, R16 ;  /* 0x000000400b007824 */ /* 0x000fc600078e0210 */
[----:B------:R-:W0:Y:S04]  /*8bb0*/  SHFL.IDX PT, R4, R8, RZ, 0x1c1f ;  /* 0x001c1fff08047589 */ /* 0x000e2800000e0000 */
[----:B------:R-:W1:Y:S01]  /*8bc0*/  SHFL.IDX PT, R7, R3, 0x1, 0x1c1f ;  /* 0x003c1f0003077f89 */ /* 0x000e6200000e0000 */
[C---:B------:R-:W-:Y:S01]  /*8bd0*/  ISETP.GE.OR P2, PT, R0.reuse, R9, P0 ;  /* 0x000000090000720c */ /* 0x040fe20000746670 */
[----:B------:R-:W-:-:S05]  /*8be0*/  VIADD R0, R0, 0x8 ;  /* 0x0000000800007836 */ /* 0x000fca0000000000 */
[----:B------:R-:W-:-:S07]  /*8bf0*/  ISETP.GE.OR P0, PT, R0, R9, P0 ;  /* 0x000000090000720c */ /* 0x000fce0000706670 */
[----:B0-----:R0:W-:Y:S06]  /*8c00*/  @!P2 ST.E desc[UR40][R4.64], R13 ;  /* 0x0000000d0400a985 */ /* 0x0011ec000c101928 */
[----:B-1----:R0:W-:Y:S02]  /*8c10*/  @!P0 ST.E desc[UR40][R6.64], R12 ;  /* 0x0000000c06008985 */ /* 0x0021e4000c101928 */
.L_x_3413:
[----:B------:R-:W-:Y:S05]  /*8c20*/  @P1 BRA `(.L_x_3414) ;  /* 0x0000001000541947 */ /* 0x000fea0003800000 */
[----:B------:R-:W1:Y:S01]  /*8c30*/  S2R R0, SR_TID.X ;  /* 0x0000000000007919 */ /* 0x000e620000002100 */
[----:B------:R-:W2:Y:S01]  /*8c40*/  LDC R80, c[0x0][0xbe8] ;  /* 0x0002fa00ff507b82 */ /* 0x000ea20000000800 */
[----:B------:R-:W-:Y:S01]  /*8c50*/  ULDC UR14, c[0x0][0xac8] ;  /* 0x0002b200000e7ab9 */ /* 0x000fe20000000800 */
[----:B------:R-:W-:Y:S01]  /*8c60*/  ULDC.64 UR12, c[0x0][0xaa0] ;  /* 0x0002a800000c7ab9 */ /* 0x000fe20000000a00 */
[----:B-1----:R-:W-:-:S05]  /*8c70*/  VIADD R0, R0, 0xffffff80 ;  /* 0xffffff8000007836 */ /* 0x002fca0000000000 */
[----:B------:R-:W-:-:S04]  /*8c80*/  SHF.R.S32.HI R3, RZ, 0x1f, R0 ;  /* 0x0000001fff037819 */ /* 0x000fc80000011400 */
[----:B------:R-:W-:-:S04]  /*8c90*/  LEA.HI R20, R3, R0, RZ, 0x3 ;  /* 0x0000000003147211 */ /* 0x000fc800078f18ff */
[----:B------:R-:W-:-:S05]  /*8ca0*/  SHF.R.S32.HI R3, RZ, 0x3, R20 ;  /* 0x00000003ff037819 */ /* 0x000fca0000011414 */
[----:B0-----:R-:W-:-:S04]  /*8cb0*/  IMAD R5, R3, 0x40, R2 ;  /* 0x0000004003057824 */ /* 0x001fc800078e0202 */
[----:B------:R-:W-:-:S03]  /*8cc0*/  IMAD.WIDE R14, R5, 0x2, R14 ;  /* 0x00000002050e7825 */ /* 0x000fc600078e020e */
[C---:B------:R-:W-:Y:S02]  /*8cd0*/  IADD3 R33, P0, R14.reuse, 0x5000, RZ ;  /* 0x000050000e217810 */ /* 0x040fe40007f1e0ff */
[C---:B------:R-:W-:Y:S02]  /*8ce0*/  IADD3 R41, P2, R14.reuse, 0x7000, RZ ;  /* 0x000070000e297810 */ /* 0x040fe40007f5e0ff */
[----:B------:R-:W-:Y:S02]  /*8cf0*/  LOP3.LUT R32, R33, 0x380, RZ, 0xc0, !PT ;  /* 0x0000038021207812 */ /* 0x000fe400078ec0ff */
[----:B------:R-:W-:Y:S02]  /*8d00*/  IADD3 R37, P1, R14, 0x6000, RZ ;  /* 0x000060000e257810 */ /* 0x000fe40007f3e0ff */
[----:B------:R-:W-:Y:S02]  /*8d10*/  LOP3.LUT R40, R41, 0x380, RZ, 0xc0, !PT ;  /* 0x0000038029287812 */ /* 0x000fe400078ec0ff */
[----:B------:R-:W-:-:S02]  /*8d20*/  SHF.R.U64 R32, R32, 0x3, RZ ;  /* 0x0000000320207819 */ /* 0x000fc400000012ff */
[----:B------:R-:W-:Y:S02]  /*8d30*/  LOP3.LUT R36, R37, 0x380, RZ, 0xc0, !PT ;  /* 0x0000038025247812 */ /* 0x000fe400078ec0ff */
[----:B------:R-:W-:Y:S02]  /*8d40*/  SHF.R.U64 R40, R40, 0x3, RZ ;  /* 0x0000000328287819 */ /* 0x000fe400000012ff */
[----:B------:R-:W-:Y:S01]  /*8d50*/  LOP3.LUT R32, R32, R33, RZ, 0x3c, !PT ;  /* 0x0000002120207212 */ /* 0x000fe200078e3cff */
[--C-:B------:R-:W-:Y:S01]  /*8d60*/  IMAD.X R33, RZ, RZ, R15.reuse, P0 ;  /* 0x000000ffff217224 */ /* 0x100fe200000e060f */
[----:B------:R-:W-:Y:S02]  /*8d70*/  SHF.R.U64 R36, R36, 0x3, RZ ;  /* 0x0000000324247819 */ /* 0x000fe400000012ff */
[----:B------:R-:W-:Y:S02]  /*8d80*/  IADD3 R61, P0, R14, 0xc000, RZ ;  /* 0x0000c0000e3d7810 */ /* 0x000fe40007f1e0ff */
[----:B------:R-:W-:Y:S01]  /*8d90*/  LOP3.LUT R40, R40, R41, RZ, 0x3c, !PT ;  /* 0x0000002928287212 */ /* 0x000fe200078e3cff */
[--C-:B------:R-:W-:Y:S01]  /*8da0*/  IMAD.X R41, RZ, RZ, R15.reuse, P2 ;  /* 0x000000ffff297224 */ /* 0x100fe200010e060f */
[----:B------:R-:W-:Y:S01]  /*8db0*/  IADD3 R69, P2, R14, 0xe000, RZ ;  /* 0x0000e0000e457810 */ /* 0x000fe20007f5e0ff */
[----:B------:R-:W-:Y:S01]  /*8dc0*/  UIMAD UR18, UR18, UR12, URZ ;  /* 0x0000000c121272a4 */ /* 0x000fe2000f8e023f */
[----:B------:R-:W-:Y:S01]  /*8dd0*/  LOP3.LUT R36, R36, R37, RZ, 0x3c, !PT ;  /* 0x0000002524247212 */ /* 0x000fe200078e3cff */
[----:B------:R-:W-:Y:S01]  /*8de0*/  IMAD.X R37, RZ, RZ, R15, P1 ;  /* 0x000000ffff257224 */ /* 0x000fe200008e060f */
[----:B------:R-:W-:Y:S01]  /*8df0*/  LOP3.LUT R60, R61, 0x380, RZ, 0xc0, !PT ;  /* 0x000003803d3c7812 */ /* 0x000fe200078ec0ff */
[----:B------:R-:W-:Y:S01]  /*8e00*/  UIMAD.WIDE.U32 UR10, UR4, UR12, URZ ;  /* 0x0000000c040a72a5 */ /* 0x000fe2000f8e003f */
[----:B------:R-:W-:Y:S01]  /*8e10*/  IADD3 R65, P1, R14, 0xd000, RZ ;  /* 0x0000d0000e417810 */ /* 0x000fe20007f3e0ff */
[----:B------:R-:W-:Y:S01]  /*8e20*/  IMAD.U32 R81, RZ, RZ, UR43 ;  /* 0x0000002bff517e24 */ /* 0x000fe2000f8e00ff */
[----:B------:R-:W-:-:S02]  /*8e30*/  LOP3.LUT R68, R69, 0x380, RZ, 0xc0, !PT ;  /* 0x0000038045447812 */ /* 0x000fc400078ec0ff */
[----:B------:R-:W-:Y:S02]  /*8e40*/  LOP3.LUT R77, R20, 0xfffffff8, RZ, 0xc0, !PT ;  /* 0xfffffff8144d7812 */ /* 0x000fe400078ec0ff */
[C---:B------:R-:W-:Y:S02]  /*8e50*/  IADD3 R9, P3, R14.reuse, 0x1000, RZ ;  /* 0x000010000e097810 */ /* 0x040fe40007f7e0ff */
[C---:B------:R-:W-:Y:S02]  /*8e60*/  IADD3 R13, P4, R14.reuse, 0x2000, RZ ;  /* 0x000020000e0d7810 */ /* 0x040fe40007f9e0ff */
[C---:B------:R-:W-:Y:S02]  /*8e70*/  IADD3 R25, P5, R14.reuse, 0x3000, RZ ;  /* 0x000030000e197810 */ /* 0x040fe40007fbe0ff */
[----:B------:R-:W-:Y:S01]  /*8e80*/  IADD3 R29, P6, R14, 0x4000, RZ ;  /* 0x000040000e1d7810 */ /* 0x000fe20007fde0ff */
[----:B------:R-:W-:Y:S01]  /*8e90*/  UIMAD UR18, UR4, UR13, UR18 ;  /* 0x0000000d041272a4 */ /* 0x000fe2000f8e0212 */
[----:B------:R-:W-:Y:S01]  /*8ea0*/  SHF.R.U64 R60, R60, 0x3, RZ ;  /* 0x000000033c3c7819 */ /* 0x000fe200000012ff */
[----:B------:R-:W5:Y:S01]  /*8eb0*/  LD.E.128 R32, desc[UR40][R32.64] ;  /* 0x0000002820207980 */ /* 0x000f62000c101d00 */
[----:B------:R-:W-:Y:S01]  /*8ec0*/  LOP3.LUT R64, R65, 0x380, RZ, 0xc0, !PT ;  /* 0x0000038041407812 */ /* 0x000fe200078ec0ff */
[----:B------:R-:W-:Y:S01]  /*8ed0*/  ULDC.64 UR12, c[0x0][0xae8] ;  /* 0x0002ba00000c7ab9 */ /* 0x000fe20000000a00 */
[----:B------:R-:W-:Y:S01]  /*8ee0*/  SHF.R.U64 R68, R68, 0x3, RZ ;  /* 0x0000000344447819 */ /* 0x000fe200000012ff */
[----:B------:R-:W5:Y:S01]  /*8ef0*/  LD.E.128 R36, desc[UR40][R36.64] ;  /* 0x0000002824247980 */ /* 0x000f62000c101d00 */
[----:B------:R-:W-:Y:S01]  /*8f00*/  LOP3.LUT R60, R60, R61, RZ, 0x3c, !PT ;  /* 0x0000003d3c3c7212 */ /* 0x000fe200078e3cff */
[----:B------:R-:W-:Y:S01]  /*8f10*/  IMAD.X R61, RZ, RZ, R15, P0 ;  /* 0x000000ffff3d7224 */ /* 0x000fe200000e060f */
[----:B------:R-:W-:Y:S01]  /*8f20*/  SHF.R.U64 R64, R64, 0x3, RZ ;  /* 0x0000000340407819 */ /* 0x000fe200000012ff */
[----:B------:R-:W5:Y:S01]  /*8f30*/  LD.E.128 R40, desc[UR40][R40.64] ;  /* 0x0000002828287980 */ /* 0x000f62000c101d00 */
[----:B------:R-:W-:-:S02]  /*8f40*/  ISETP.GE.AND P0, PT, R192, UR14, PT ;  /* 0x0000000ec0007c0c */ /* 0x000fc4000bf06270 */
[----:B------:R-:W-:Y:S01]  /*8f50*/  LOP3.LUT R68, R68, R69, RZ, 0x3c, !PT ;  /* 0x0000004544447212 */ /* 0x000fe200078e3cff */
[--C-:B------:R-:W-:Y:S01]  /*8f60*/  IMAD.X R69, RZ, RZ, R15.reuse, P2 ;  /* 0x000000ffff457224 */ /* 0x100fe200010e060f */
[----:B--2---:R-:W-:Y:S02]  /*8f70*/  ISETP.NE.AND P2, PT, R80, 0x1, PT ;  /* 0x000000015000780c */ /* 0x004fe40003f45270 */
[----:B------:R-:W-:Y:S02]  /*8f80*/  LOP3.LUT R8, R9, 0x380, RZ, 0xc0, !PT ;  /* 0x0000038009087812 */ /* 0x000fe400078ec0ff */
[----:B------:R-:W-:Y:S02]  /*8f90*/  LOP3.LUT R12, R13, 0x380, RZ, 0xc0, !PT ;  /* 0x000003800d0c7812 */ /* 0x000fe400078ec0ff */
[----:B------:R-:W-:Y:S02]  /*8fa0*/  LOP3.LUT R24, R25, 0x380, RZ, 0xc0, !PT ;  /* 0x0000038019187812 */ /* 0x000fe400078ec0ff */
[----:B------:R-:W-:Y:S01]  /*8fb0*/  LOP3.LUT R28, R29, 0x380, RZ, 0xc0, !PT ;  /* 0x000003801d1c7812 */ /* 0x000fe200078ec0ff */
[----:B------:R-:W-:Y:S01]  /*8fc0*/  UIADD3 UR11, UR11, UR18, URZ ;  /* 0x000000120b0b7290 */ /* 0x000fe2000fffe03f */
[----:B------:R-:W-:Y:S01]  /*8fd0*/  LOP3.LUT R64, R64, R65, RZ, 0x3c, !PT ;  /* 0x0000004140407212 */ /* 0x000fe200078e3cff */
[----:B------:R-:W-:Y:S01]  /*8fe0*/  IMAD.X R65, RZ, RZ, R15, P1 ;  /* 0x000000ffff417224 */ /* 0x000fe200008e060f */
[----:B------:R-:W-:Y:S01]  /*8ff0*/  SEL R76, RZ, 0xffffffff, P0 ;  /* 0xffffffffff4c7807 */ /* 0x000fe20000000000 */
[----:B------:R-:W0:Y:S01]  /*9000*/  @P2 LDC R79, c[0x0][0xbf0] ;  /* 0x0002fc00ff4f2b82 */ /* 0x000e220000000800 */
[----:B------:R-:W-:Y:S01]  /*9010*/  ISETP.GE.AND P1, PT, R2, UR14, PT ;  /* 0x0000000e02007c0c */ /* 0x000fe2000bf26270 */
[----:B------:R-:W-:Y:S01]  /*9020*/  USHF.R.S32.HI UR4, URZ, 0x1f, UR9 ;  /* 0x0000001f3f047899 */ /* 0x000fe20008011409 */
[----:B------:R-:W-:Y:S01]  /*9030*/  SHF.R.U64 R8, R8, 0x3, RZ ;  /* 0x0000000308087819 */ /* 0x000fe200000012ff */
[----:B------:R-:W-:Y:S01]  /*9040*/  IMAD.SHL.U32 R76, R76, 0x2, RZ ;  /* 0x000000024c4c7824 */ /* 0x000fe200078e00ff */
[----:B------:R-:W-:Y:S01]  /*9050*/  SEL R21, RZ, 0x1, P1 ;  /* 0x00000001ff157807 */ /* 0x000fe20000800000 */
[----:B------:R-:W5:Y:S01]  /*9060*/  LD.E.128 R60, desc[UR40][R60.64] ;  /* 0x000000283c3c7980 */ /* 0x000f62000c101d00 */
[----:B------:R-:W-:-:S02]  /*9070*/  ISETP.GE.AND P0, PT, R187, UR14, PT ;  /* 0x0000000ebb007c0c */ /* 0x000fc4000bf06270 */
[----:B------:R-:W-:Y:S01]  /*9080*/  LOP3.LUT R21, R76, 0x2, R21, 0xe2, !PT ;  /* 0x000000024c157812 */ /* 0x000fe200078ee215 */
[----:B------:R-:W-:Y:S01]  /*9090*/  IMAD.IADD R76, R0, 0x1, -R77 ;  /* 0x00000001004c7824 */ /* 0x000fe200078e0a4d */
[----:B------:R-:W-:Y:S01]  /*90a0*/  LOP3.LUT R8, R8, R9, RZ, 0x3c, !PT ;  /* 0x0000000908087212 */ /* 0x000fe200078e3cff */
[----:B------:R-:W1:Y:S01]  /*90b0*/  @P2 LDC R77, c[0x0][0xbec] ;  /* 0x0002fb00ff4d2b82 */ /* 0x000e620000000800 */
[----:B------:R-:W-:Y:S01]  /*90c0*/  SEL R20, RZ, 0xffffffff, P0 ;  /* 0xffffffffff147807 */ /* 0x000fe20000000000 */
[----:B------:R-:W-:Y:S01]  /*90d0*/  IMAD.X R9, RZ, RZ, R15, P3 ;  /* 0x000000ffff097224 */ /* 0x000fe200018e060f */
[----:B------:R-:W-:Y:S01]  /*90e0*/  ISETP.GE.AND P0, PT, R186, UR14, PT ;  /* 0x0000000eba007c0c */ /* 0x000fe2000bf06270 */
[----:B------:R-:W5:Y:S01]  /*90f0*/  LD.E.128 R68, desc[UR40][R68.64] ;  /* 0x0000002844447980 */ /* 0x000f62000c101d00 */
[----:B------:R-:W-:Y:S01]  /*9100*/  IADD3 R45, P3, R14, 0x8000, RZ ;  /* 0x000080000e2d7810 */ /* 0x000fe20007f7e0ff */
[----:B------:R-:W-:Y:S01]  /*9110*/  IMAD.SHL.U32 R20, R20, 0x4, RZ ;  /* 0x0000000414147824 */ /* 0x000fe200078e00ff */
[----:B------:R-:W-:-:S02]  /*9120*/  SEL R0, RZ, 0xffffffff, P0 ;  /* 0xffffffffff007807 */ /* 0x000fc40000000000 */
[----:B------:R-:W-:Y:S02]  /*9130*/  SHF.R.U64 R12, R12, 0x3, RZ ;  /* 0x000000030c0c7819 */ /* 0x000fe400000012ff */
[----:B------:R-:W-:Y:S02]  /*9140*/  SHF.R.U64 R24, R24, 0x3, RZ ;  /* 0x0000000318187819 */ /* 0x000fe400000012ff */
[----:B------:R-:W-:Y:S01]  /*9150*/  SHF.R.U64 R28, R28, 0x3, RZ ;  /* 0x000000031c1c7819 */ /* 0x000fe200000012ff */
[----:B------:R-:W-:Y:S01]  /*9160*/  UIMAD.WIDE.U32 UR10, UR44, UR12, UR10 ;  /* 0x0000000c2c0a72a5 */ /* 0x000fe2000f8e000a */
[----:B------:R-:W-:Y:S01]  /*9170*/  LOP3.LUT R44, R45, 0x380, RZ, 0xc0, !PT ;  /* 0x000003802d2c7812 */ /* 0x000fe200078ec0ff */
[----:B------:R-:W5:Y:S01]  /*9180*/  LD.E.128 R8, desc[UR40][R8.64] ;  /* 0x0000002808087980 */ /* 0x000f62000c101d00 */
[----:B------:R-:W-:Y:S01]  /*9190*/  LOP3.LUT R21, R20, 0x4, R21, 0xe2, !PT ;  /* 0x0000000414157812 */ /* 0x000fe200078ee215 */
[----:B------:R-:W-:Y:S01]  /*91a0*/  IMAD.SHL.U32 R20, R0, 0x8, RZ ;  /* 0x0000000800147824 */ /* 0x000fe200078e00ff */
[----:B------:R-:W-:Y:S01]  /*91b0*/  SHF.R.U64 R44, R44, 0x3, RZ ;  /* 0x000000032c2c7819 */ /* 0x000fe200000012ff */
[----:B------:R-:W-:Y:S01]  /*91c0*/  IMAD R0, R76, 0x20, R3 ;  /* 0x000000204c007824 */ /* 0x000fe200078e0203 */
[----:B------:R-:W-:Y:S01]  /*91d0*/  ISETP.GE.AND P0, PT, R185, UR14, PT ;  /* 0x0000000eb9007c0c */ /* 0x000fe2000bf06270 */
[----:B------:R-:W5:Y:S01]  /*91e0*/  LD.E.128 R64, desc[UR40][R64.64] ;  /* 0x0000002840407980 */ /* 0x000f62000c101d00 */
[----:B------:R-:W-:Y:S01]  /*91f0*/  LOP3.LUT R12, R12, R13, RZ, 0x3c, !PT ;  /* 0x0000000d0c0c7212 */ /* 0x000fe200078e3cff */
[----:B------:R-:W-:Y:S01]  /*9200*/  IMAD R78, R81, 0x40, R0 ;  /* 0x00000040514e7824 */ /* 0x000fe200078e0200 */
[----:B------:R-:W-:Y:S01]  /*9210*/  LOP3.LUT R24, R24, R25, RZ, 0x3c, !PT ;  /* 0x0000001918187212 */ /* 0x000fe200078e3cff */
[--C-:B------:R-:W-:Y:S01]  /*9220*/  IMAD.X R13, RZ, RZ, R15.reuse, P4 ;  /* 0x000000ffff0d7224 */ /* 0x100fe200020e060f */
[----:B------:R-:W-:Y:S01]  /*9230*/  LOP3.LUT R28, R28, R29, RZ, 0x3c, !PT ;  /* 0x0000001d1c1c7212 */ /* 0x000fe200078e3cff */
[--C-:B------:R-:W-:Y:S01]  /*9240*/  IMAD.X R25, RZ, RZ, R15.reuse, P5 ;  /* 0x000000ffff197224 */ /* 0x100fe200028e060f */
[----:B------:R-:W-:Y:S01]  /*9250*/  LOP3.LUT R44, R44, R45, RZ, 0x3c, !PT ;  /* 0x0000002d2c2c7212 */ /* 0x000fe200078e3cff */
[----:B------:R-:W-:Y:S01]  /*9260*/  IMAD.X R29, RZ, RZ, R15, P6 ;  /* 0x000000ffff1d7224 */ /* 0x000fe200030e060f */
[----:B------:R-:W-:Y:S01]  /*9270*/  LOP3.LUT R21, R20, 0x8, R21, 0xe2, !PT ;  /* 0x0000000814157812 */ /* 0x000fe200078ee215 */
[----:B------:R-:W-:Y:S01]  /*9280*/  IMAD.X R45, RZ, RZ, R15, P3 ;  /* 0x000000ffff2d7224 */ /* 0x000fe200018e060f */
[C---:B------:R-:W-:Y:S01]  /*9290*/  IADD3 R49, P4, R14.reuse, 0x9000, RZ ;  /* 0x000090000e317810 */ /* 0x040fe20007f9e0ff */
[----:B------:R-:W-:Y:S01]  /*92a0*/  UIMAD UR11, UR44, UR13, UR11 ;  /* 0x0000000d2c0b72a4 */ /* 0x000fe2000f8e020b */
[----:B------:R-:W-:Y:S01]  /*92b0*/  IADD3 R53, P5, R14, 0xa000, RZ ;  /* 0x0000a0000e357810 */ /* 0x000fe20007fbe0ff */
[----:B-1----:R-:W-:Y:S01]  /*92c0*/  @P2 IMAD.HI.U32 R0, R78, R77, RZ ;  /* 0x0000004d4e002227 */ /* 0x002fe200078e00ff */
[C---:B------:R-:W-:Y:S01]  /*92d0*/  IADD3 R57, P6, R14.reuse, 0xb000, RZ ;  /* 0x0000b0000e397810 */ /* 0x040fe20007fde0ff */
[----:B------:R-:W-:Y:S01]  /*92e0*/  ULDC.64 UR12, c[0x0][0xaf0] ;  /* 0x0002bc00000c7ab9 */ /* 0x000fe20000000a00 */
[----:B------:R-:W-:Y:S01]  /*92f0*/  SEL R20, RZ, 0xffffffff, P0 ;  /* 0xffffffffff147807 */ /* 0x000fe20000000000 */
[----:B------:R-:W5:Y:S01]  /*9300*/  LD.E.128 R24, desc[UR40][R24.64] ;  /* 0x0000002818187980 */ /* 0x000f62000c101d00 */
[----:B------:R-:W-:Y:S01]  /*9310*/  IADD3 R7, P3, R14, 0xf000, RZ ;  /* 0x0000f0000e077810 */ /* 0x000fe20007f7e0ff */
[----:B------:R-:W-:Y:S01]  /*9320*/  UIMAD UR4, UR4, UR12, URZ ;  /* 0x0000000c040472a4 */ /* 0x000fe2000f8e023f */
[----:B------:R-:W-:Y:S01]  /*9330*/  ISETP.GE.AND P0, PT, R184, UR14, PT ;  /* 0x0000000eb8007c0c */ /* 0x000fe2000bf06270 */
[----:B------:R-:W-:Y:S01]  /*9340*/  IMAD.SHL.U32 R76, R20, 0x10, RZ ;  /* 0x00000010144c7824 */ /* 0x000fe200078e00ff */
[----:B------:R-:W-:Y:S01]  /*9350*/  LOP3.LUT R48, R49, 0x380, RZ, 0xc0, !PT ;  /* 0x0000038031307812 */ /* 0x000fe200078ec0ff */
[----:B------:R-:W5:Y:S01]  /*9360*/  LD.E.128 R28, desc[UR40][R28.64] ;  /* 0x000000281c1c7980 */ /* 0x000f62000c101d00 */
[----:B------:R-:W-:-:S02]  /*9370*/  LOP3.LUT R52, R53, 0x380, RZ, 0xc0, !PT ;  /* 0x0000038035347812 */ /* 0x000fc400078ec0ff */
[----:B------:R-:W-:Y:S02]  /*9380*/  LOP3.LUT R56, R57, 0x380, RZ, 0xc0, !PT ;  /* 0x0000038039387812 */ /* 0x000fe400078ec0ff */
[----:B------:R-:W-:Y:S01]  /*9390*/  LOP3.LUT R5, R14, 0x380, RZ, 0xc0, !PT ;  /* 0x000003800e057812 */ /* 0x000fe200078ec0ff */
[----:B------:R-:W-:Y:S01]  /*93a0*/  IMAD.MOV.U32 R77, RZ, RZ, R78 ;  /* 0x000000ffff4d7224 */ /* 0x000fe200078e004e */
[----:B------:R-:W-:Y:S01]  /*93b0*/  LOP3.LUT R6, R7, 0x380, RZ, 0xc0, !PT ;  /* 0x0000038007067812 */ /* 0x000fe200078ec0ff */
[----:B------:R-:W-:Y:S01]  /*93c0*/  UIMAD.WIDE.U32 UR10, UR9, UR12, UR10 ;  /* 0x0000000c090a72a5 */ /* 0x000fe2000f8e000a */
[----:B------:R-:W-:Y:S01]  /*93d0*/  SEL R20, RZ, 0xffffffff, P0 ;  /* 0xffffffffff147807 */ /* 0x000fe20000000000 */
[----:B------:R-:W-:Y:S01]  /*93e0*/  UIMAD UR4, UR9, UR13, UR4 ;  /* 0x0000000d090472a4 */ /* 0x000fe2000f8e0204 */
[----:B0-----:R-:W-:Y:S01]  /*93f0*/  @P2 SHF.R.U32.HI R77, RZ, R79, R0 ;  /* 0x0000004fff4d2219 */ /* 0x001fe20000011600 */
[----:B------:R-:W-:Y:S01]  /*9400*/  IMAD.X R73, RZ, RZ, R15, P3 ;  /* 0x000000ffff497224 */ /* 0x000fe200018e060f */
[----:B------:R-:W-:Y:S01]  /*9410*/  SHF.R.U64 R48, R48, 0x3, RZ ;  /* 0x0000000330307819 */ /* 0x000fe200000012ff */
[----:B------:R-:W5:Y:S01]  /*9420*/  LD.E.128 R44, desc[UR40][R44.64] ;  /* 0x000000282c2c7980 */ /* 0x000f62000c101d00 */
[----:B------:R-:W-:-:S02]  /*9430*/  SHF.R.U64 R52, R52, 0x3, RZ ;  /* 0x0000000334347819 */ /* 0x000fc400000012ff */
[----:B------:R-:W-:Y:S02]  /*9440*/  SHF.R.U64 R56, R56, 0x3, RZ ;  /* 0x0000000338387819 */ /* 0x000fe400000012ff */
[----:B------:R-:W-:Y:S02]  /*9450*/  SHF.R.U64 R5, R5, 0x3, RZ ;  /* 0x0000000305057819 */ /* 0x000fe400000012ff */
[----:B------:R-:W-:Y:S02]  /*9460*/  SHF.R.U64 R6, R6, 0x3, RZ ;  /* 0x0000000306067819 */ /* 0x000fe400000012ff */
[----:B------:R-:W-:Y:S01]  /*9470*/  LOP3.LUT R0, R76, 0x10, R21, 0xe2, !PT ;  /* 0x000000104c007812 */ /* 0x000fe200078ee215 */
[----:B------:R-:W-:Y:S01]  /*9480*/  UIADD3 UR4, UR11, UR4, URZ ;  /* 0x000000040b047290 */ /* 0x000fe2000fffe03f */
[--C-:B------:R-:W-:Y:S01]  /*9490*/  SHF.R.S32.HI R76, RZ, 0x1f, R77.reuse ;  /* 0x0000001fff4c7819 */ /* 0x100fe2000001144d */
[----:B------:R-:W-:Y:S01]  /*94a0*/  IMAD.SHL.U32 R81, R20, 0x20, RZ ;  /* 0x0000002014517824 */ /* 0x000fe200078e00ff */
        /* <DEDUP_REMOVED lines=9> */
[----:B------:R-:W-:Y:S01]  /*9540*/  IMAD.MOV.U32 R5, RZ, RZ, R15 ;  /* 0x000000ffff057224 */ /* 0x000fe200078e000f */
[----:B------:R-:W5:Y:S01]  /*9550*/  LD.E.128 R48, desc[UR40][R48.64] ;  /* 0x0000002830307980 */ /* 0x000f62000c101d00 */
[----:B------:R-:W-:-:S02]  /*9560*/  IMAD.U32 R20, RZ, RZ, UR10 ;  /* 0x0000000aff147e24 */ /* 0x000fc4000f8e00ff */
[----:B------:R-:W-:Y:S01]  /*9570*/  IMAD.U32 R21, RZ, RZ, UR11 ;  /* 0x0000000bff157e24 */ /* 0x000fe2000f8e00ff */
[----:B------:R-:W-:Y:S01]  /*9580*/  ULDC.64 UR10, c[0x0][0xae0] ;  /* 0x0002b800000a7ab9 */ /* 0x000fe20000000a00 */
[----:B------:R-:W-:Y:S01]  /*9590*/  IMAD R79, R80, R79, R78 ;  /* 0x0000004f504f7224 */ /* 0x000fe200078e024e */
[----:B------:R-:W5:Y:S01]  /*95a0*/  LD.E.128 R4, desc[UR40][R4.64] ;  /* 0x0000002804047980 */ /* 0x000f62000c101d00 */
[----:B------:R-:W-:Y:S01]  /*95b0*/  IMAD R76, R76, UR10, RZ ;  /* 0x0000000a4c4c7c24 */ /* 0x000fe2000f8e02ff */
[----:B------:R-:W-:Y:S01]  /*95c0*/  LOP3.LUT R0, R81, 0x20, R0, 0xe2, !PT ;  /* 0x0000002051007812 */ /* 0x000fe200078ee200 */
[----:B------:R-:W-:Y:S01]  /*95d0*/  IMAD.U32 R21, RZ, RZ, UR4 ;  /* 0x00000004ff157e24 */ /* 0x000fe2000f8e00ff */
[----:B------:R-:W5:Y:S01]  /*95e0*/  LD.E.128 R12, desc[UR40][R12.64] ;  /* 0x000000280c0c7980 */ /* 0x000f62000c101d00 */
[----:B------:R-:W-:Y:S01]  /*95f0*/  IMAD R81, R77, UR11, R76 ;  /* 0x0000000b4d517c24 */ /* 0x000fe2000f8e024c */
[----:B------:R-:W-:Y:S02]  /*9600*/  ISETP.GE.AND P0, PT, R226, UR14, PT ;  /* 0x0000000ee2007c0c */ /* 0x000fe4000bf06270 */
[----:B------:R-:W5:Y:S01]  /*9610*/  LD.E.128 R52, desc[UR40][R52.64] ;  /* 0x0000002834347980 */ /* 0x000f62000c101d00 */
[----:B------:R-:W-:-:S03]  /*9620*/  SHF.R.S32.HI R76, RZ, 0x1f, R79 ;  /* 0x0000001fff4c7819 */ /* 0x000fc6000001144f */
[----:B------:R-:W5:Y:S01]  /*9630*/  LD.E.128 R56, desc[UR40][R56.64] ;  /* 0x0000002838387980 */ /* 0x000f62000c101d00 */
[----:B------:R-:W-:Y:S01]  /*9640*/  IMAD.WIDE.U32 R20, R77, UR10, R20 ;  /* 0x0000000a4d147c25 */ /* 0x000fe2000f8e0014 */
[----:B------:R-:W-:Y:S02]  /*9650*/  ULDC.64 UR10, c[0x0][0xad8] ;  /* 0x0002b600000a7ab9 */ /* 0x000fe40000000a00 */
[----:B------:R-:W5:Y:S01]  /*9660*/  LD.E.128 R72, desc[UR40][R72.64] ;  /* 0x0000002848487980 */ /* 0x000f62000c101d00 */
[----:B------:R-:W-:Y:S01]  /*9670*/  IMAD.U32 R88, RZ, RZ, UR43 ;  /* 0x0000002bff587e24 */ /* 0x000fe2000f8e00ff */
[----:B------:R-:W-:Y:S01]  /*9680*/  @!PT LDS RZ, [RZ] ;  /* 0x00000000fffff984 */ /* 0x000fe20000000800 */
[----:B------:R-:W-:Y:S01]  /*9690*/  @!PT LDS RZ, [RZ] ;  /* 0x00000000fffff984 */ /* 0x000fe20000000800 */
[----:B------:R-:W-:Y:S01]  /*96a0*/  @!PT LDS RZ, [RZ] ;  /* 0x00000000fffff984 */ /* 0x000fe20000000800 */
[----:B------:R-:W-:Y:S01]  /*96b0*/  @!PT LDS RZ, [RZ] ;  /* 0x00000000fffff984 */ /* 0x000fe20000000800 */
[----:B------:R0:W-:Y:S06]  /*96c0*/  MEMBAR.ALL.CTA ;  /* 0x0000000000007992 */ /* 0x0001ec0000008000 */
[----:B0-----:R-:W0:Y:S01]  /*96d0*/  FENCE.VIEW.ASYNC.S ;  /* 0x00000000000073c6 */ /* 0x001e220000000000 */
[----:B------:R-:W-:Y:S01]  /*96e0*/  SEL R77, RZ, 0x40, P0 ;  /* 0x00000040ff4d7807 */ /* 0x000fe20000000000 */
[----:B------:R-:W-:Y:S01]  /*96f0*/  IMAD.IADD R21, R21, 0x1, R81 ;  /* 0x0000000115157824 */ /* 0x000fe200078e0251 */
[----:B------:R-:W-:Y:S01]  /*9700*/  ISETP.GE.AND P0, PT, R225, UR14, PT ;  /* 0x0000000ee1007c0c */ /* 0x000fe2000bf06270 */
[----:B------:R-:W-:-:S02]  /*9710*/  IMAD R76, R76, UR10, RZ ;  /* 0x0000000a4c4c7c24 */ /* 0x000fc4000f8e02ff */
[----:B------:R-:W-:Y:S02]  /*9720*/  IMAD R88, R88, 0x40, R3 ;  /* 0x0000004058587824 */ /* 0x000fe400078e0203 */
[----:B------:R-:W-:Y:S01]  /*9730*/  IMAD R89, R80, UR8, RZ ;  /* 0x0000000850597c24 */ /* 0x000fe2000f8e02ff */
[----:B------:R-:W-:Y:S01]  /*9740*/  LOP3.LUT R0, R0, R77, RZ, 0xfc, !PT ;  /* 0x0000004d00007212 */ /* 0x000fe200078efcff */
[C---:B------:R-:W-:Y:S01]  /*9750*/  IMAD R77, R79.reuse, UR11, R76 ;  /* 0x0000000b4f4d7c24 */ /* 0x040fe2000f8e024c */
[----:B------:R-:W-:Y:S01]  /*9760*/  UIADD3 UR4, UR38, 0x28c20, URZ ;  /* 0x00028c2026047890 */ /* 0x000fe2000fffe03f */
[----:B------:R-:W-:Y:S01]  /*9770*/  IMAD.WIDE.U32 R20, R79, UR10, R20 ;  /* 0x0000000a4f147c25 */ /* 0x000fe2000f8e0014 */
[----:B------:R-:W-:Y:S01]  /*9780*/  SEL R3, RZ, 0x80, P0 ;  /* 0x00000080ff037807 */ /* 0x000fe20000000000 */
[----:B------:R-:W-:Y:S01]  /*9790*/  ULDC.64 UR10, c[0x0][0xa80] ;  /* 0x0002a000000a7ab9 */ /* 0x000fe20000000a00 */
[----:B------:R-:W-:Y:S01]  /*97a0*/  ISETP.GE.AND P0, PT, R88, R89, PT ;  /* 0x000000595800720c */ /* 0x000fe20003f06270 */
[----:B------:R-:W-:Y:S01]  /*97b0*/  IMAD.IADD R21, R21, 0x1, R77 ;  /* 0x0000000115157824 */ /* 0x000fe200078e024d */
[----:B------:R-:W-:Y:S01]  /*97c0*/  UPRMT UR4, URZ, 0x654, UR4 ;  /* 0x000006543f047896 */ /* 0x000fe20008000004 */
[----:B------:R-:W-:-:S04]  /*97d0*/  LEA R86, P1, R20, UR10, 0x1 ;  /* 0x0000000a14567c11 */ /* 0x000fc8000f8208ff */
[----:B------:R-:W-:Y:S01]  /*97e0*/  LEA.HI.X R87, R20, UR11, R21, 0x1, P1 ;  /* 0x0000000b14577c11 */ /* 0x000fe200088f0c15 */
[----:B------:R-:W-:Y:S01]  /*97f0*/  BSSY B1, `(.L_x_3415) ;  /* 0x000002c000017945 */ /* 0x000fe20003800000 */
[----:B0-----:R0:W1:Y:S02]  /*9800*/  SHFL.IDX PT, R20, R86, RZ, 0x181f ;  /* 0x00181fff56147589 */ /* 0x00106400000e0000 */
[----:B------:R-:W-:Y:S02]  /*9810*/  SYNCS.ARRIVE.TRANS64.RED.A1T0 RZ, [UR4], RZ ;  /* 0x000000ffffff79a7 */ /* 0x000fe40008100404 */
[----:B------:R0:W2:Y:S01]  /*9820*/  SHFL.IDX PT, R21, R87, RZ, 0x181f ;  /* 0x00181fff57157589 */ /* 0x0000a200000e0000 */
[----:B------:R-:W-:Y:S02]  /*9830*/  LOP3.LUT R3, R0, R3, RZ, 0xfc, !PT ;  /* 0x0000000300037212 */ /* 0x000fe400078efcff */
[----:B------:R-:W-:Y:S01]  /*9840*/  SHF.R.S32.HI R152, RZ, 0x1f, R192 ;  /* 0x0000001fff987819 */ /* 0x000fe200000114c0 */
[----:B------:R-:W-:Y:S06]  /*9850*/  @P0 BRA `(.L_x_3416) ;  /* 0x0000000000940947 */ /* 0x000fec0003800000 */
[----:B------:R-:W-:Y:S02]  /*9860*/  ISETP.GE.AND P1, PT, R192, UR14, PT ;  /* 0x0000000ec0007c0c */ /* 0x000fe4000bf26270 */
[----:B------:R-:W-:Y:S02]  /*9870*/  ISETP.GE.AND P0, PT, R2, UR14, PT ;  /* 0x0000000e02007c0c */ /* 0x000fe4000bf06270 */
[----:B------:R-:W-:Y:S02]  /*9880*/  ISETP.GE.AND P4, PT, R187, UR14, PT ;  /* 0x0000000ebb007c0c */ /* 0x000fe4000bf86270 */
[----:B------:R-:W-:Y:S02]  /*9890*/  ISETP.GE.AND P3, PT, R186, UR14, PT ;  /* 0x0000000eba007c0c */ /* 0x000fe4000bf66270 */
[----:B------:R-:W-:Y:S02]  /*98a0*/  SHF.R.S32.HI R80, RZ, 0x1f, R187 ;  /* 0x0000001fff507819 */ /* 0x000fe400000114bb */
[----:B------:R-:W-:-:S02]  /*98b0*/  SHF.R.S32.HI R81, RZ, 0x1f, R186 ;  /* 0x0000001fff517819 */ /* 0x000fc400000114ba */
[----:B------:R-:W-:Y:S02]  /*98c0*/  SHF.R.S32.HI R90, RZ, 0x1f, R185 ;  /* 0x0000001fff5a7819 */ /* 0x000fe400000114b9 */
[-C--:B-1----:R-:W-:Y:S01]  /*98d0*/  @!P1 LEA R76, P2, R192, R20.reuse, 0x1 ;  /* 0x00000014c04c9211 */ /* 0x082fe200078408ff */
[----:B--2---:R-:W-:Y:S02]  /*98e0*/  @!P0 IMAD.WIDE R78, R2, 0x2, R20 ;  /* 0x00000002024e8825 */ /* 0x004fe400078e0214 */
[----:B------:R-:W-:Y:S02]  /*98f0*/  @!P4 LEA R84, P5, R187, R20, 0x1 ;  /* 0x00000014bb54c211 */ /* 0x000fe400078a08ff */
[----:B------:R-:W-:Y:S01]  /*9900*/  @!P1 LEA.HI.X R77, R192, R21, R152, 0x1, P2 ;  /* 0x00000015c04d9211 */ /* 0x000fe200010f0c98 */
[----:B-----5:R1:W-:Y:S01]  /*9910*/  @!P0 ST.E.128 desc[UR40][R78.64], R4 ;  /* 0x000000044e008985 */ /* 0x0203e2000c101d28 */
[----:B------:R-:W-:Y:S02]  /*9920*/  ISETP.GE.AND P2, PT, R185, UR14, PT ;  /* 0x0000000eb9007c0c */ /* 0x000fe4000bf46270 */
[----:B------:R-:W-:Y:S01]  /*9930*/  LOP3.LUT P0, RZ, R0, 0x40, RZ, 0xc0, !PT ;  /* 0x0000004000ff7812 */ /* 0x000fe2000780c0ff */
[----:B------:R2:W-:Y:S01]  /*9940*/  @!P1 ST.E.128 desc[UR40][R76.64], R12 ;  /* 0x0000000c4c009985 */ /* 0x0005e2000c101d28 */
[----:B------:R-:W-:-:S02]  /*9950*/  ISETP.GE.AND P1, PT, R184, UR14, PT ;  /* 0x0000000eb8007c0c */ /* 0x000fc4000bf26270 */
[CC--:B------:R-:W-:Y:S02]  /*9960*/  @!P3 LEA R82, P6, R186.reuse, R20.reuse, 0x1 ;  /* 0x00000014ba52b211 */ /* 0x0c0fe400078c08ff */
[-C--:B------:R-:W-:Y:S02]  /*9970*/  @!P4 LEA.HI.X R85, R187, R21.reuse, R80, 0x1, P5 ;  /* 0x00000015bb55c211 */ /* 0x080fe400028f0c50 */
[-C--:B------:R-:W-:Y:S02]  /*9980*/  @!P3 LEA.HI.X R83, R186, R21.reuse, R81, 0x1, P6 ;  /* 0x00000015ba53b211 */ /* 0x080fe400030f0c51 */
[----:B------:R-:W-:Y:S01]  /*9990*/  LOP3.LUT P6, RZ, R3, 0x80, RZ, 0xc0, !PT ;  /* 0x0000008003ff7812 */ /* 0x000fe200078cc0ff */
[----:B------:R3:W-:Y:S01]  /*99a0*/  @!P4 ST.E.128 desc[UR40][R84.64], R28 ;  /* 0x0000001c5400c985 */ /* 0x0007e2000c101d28 */
[C---:B------:R-:W-:Y:S02]  /*99b0*/  @!P2 LEA R80, P5, R185.reuse, R20, 0x1 ;  /* 0x00000014b950a211 */ /* 0x040fe400078a08ff */
[----:B-1----:R-:W-:Y:S01]  /*99c0*/  SHF.R.S32.HI R5, RZ, 0x1f, R184 ;  /* 0x0000001fff057819 */ /* 0x002fe200000114b8 */
[----:B------:R3:W-:Y:S01]  /*99d0*/  @!P3 ST.E.128 desc[UR40][R82.64], R36 ;  /* 0x000000245200b985 */ /* 0x0007e2000c101d28 */
[----:B------:R-:W-:-:S02]  /*99e0*/  @!P2 LEA.HI.X R81, R185, R21, R90, 0x1, P5 ;  /* 0x00000015b951a211 */ /* 0x000fc400028f0c5a */
[CC--:B------:R-:W-:Y:S02]  /*99f0*/  @!P1 LEA R6, P5, R184.reuse, R20.reuse, 0x1 ;  /* 0x00000014b8069211 */ /* 0x0c0fe400078a08ff */
[----:B--2---:R-:W-:Y:S01]  /*9a00*/  SHF.R.S32.HI R15, RZ, 0x1f, R226 ;  /* 0x0000001fff0f7819 */ /* 0x004fe200000114e2 */
[----:B------:R3:W-:Y:S01]  /*9a10*/  @!P2 ST.E.128 desc[UR40][R80.64], R44 ;  /* 0x0000002c5000a985 */ /* 0x0007e2000c101d28 */
[-C--:B------:R-:W-:Y:S02]  /*9a20*/  @!P1 LEA.HI.X R7, R184, R21.reuse, R5, 0x1, P5 ;  /* 0x00000015b8079211 */ /* 0x080fe400028f0c05 */
[C---:B------:R-:W-:Y:S02]  /*9a30*/  @P0 LEA R4, P5, R226.reuse, R20, 0x1 ;  /* 0x00000014e2040211 */ /* 0x040fe400078a08ff */
[----:B------:R-:W-:Y:S01]  /*9a40*/  SHF.R.S32.HI R13, RZ, 0x1f, R225 ;  /* 0x0000001fff0d7819 */ /* 0x000fe200000114e1 */
[----:B------:R3:W-:Y:S01]  /*9a50*/  @!P1 ST.E.128 desc[UR40][R6.64], R52 ;  /* 0x0000003406009985 */ /* 0x0007e2000c101d28 */
[----:B------:R-:W-:-:S02]  /*9a60*/  @P0 LEA.HI.X R5, R226, R21, R15, 0x1, P5 ;  /* 0x00000015e2050211 */ /* 0x000fc400028f0c0f */
[----:B------:R-:W-:-:S03]  /*9a70*/  @P6 LEA R12, P5, R225, R20, 0x1 ;  /* 0x00000014e10c6211 */ /* 0x000fc600078a08ff */
[----:B------:R3:W-:Y:S01]  /*9a80*/  @P0 ST.E.128 desc[UR40][R4.64], R60 ;  /* 0x0000003c04000985 */ /* 0x0007e2000c101d28 */
[----:B------:R-:W-:-:S05]  /*9a90*/  @P6 LEA.HI.X R13, R225, R21, R13, 0x1, P5 ;  /* 0x00000015e10d6211 */ /* 0x000fca00028f0c0d */
[----:B------:R3:W-:Y:S04]  /*9aa0*/  @P6 ST.E.128 desc[UR40][R12.64], R68 ;  /* 0x000000440c006985 */ /* 0x0007e8000c101d28 */
.L_x_3416:
[----:B------:R-:W-:Y:S05]  /*9ab0*/  BSYNC B1 ;  /* 0x0000000000017941 */ /* 0x000fea0003800000 */
.L_x_3415:
[----:B---3-5:R-:W-:Y:S01]  /*9ac0*/  VIADD R6, R88, 0x20 ;  /* 0x0000002058067836 */ /* 0x028fe20000000000 */
[----:B------:R3:W4:Y:S04]  /*9ad0*/  SHFL.IDX PT, R5, R87, 0x1, 0x181f ;  /* 0x00381f0057057f89 */ /* 0x00072800000e0000 */
[----:B------:R-:W-:Y:S01]  /*9ae0*/  ISETP.GE.AND P0, PT, R6, R89, PT ;  /* 0x000000590600720c */ /* 0x000fe20003f06270 */
[----:B------:R3:W0:-:S12]  /*9af0*/  SHFL.IDX PT, R4, R86, 0x1, 0x181f ;  /* 0x00381f0056047f89 */ /* 0x00061800000e0000 */
[----:B---3--:R-:W-:Y:S05]  /*9b00*/  @P0 BRA `(.L_x_3417) ;  /* 0x0000002800040947 */ /* 0x008fea0003800000 */
[----:B------:R-:W-:Y:S02]  /*9b10*/  ISETP.GE.AND P0, PT, R192, UR14, PT ;  /* 0x0000000ec0007c0c */ /* 0x000fe4000bf06270 */
[----:B------:R-:W-:Y:S02]  /*9b20*/  ISETP.GE.AND P5, PT, R2, UR14, PT ;  /* 0x0000000e02007c0c */ /* 0x000fe4000bfa6270 */
[----:B------:R-:W-:Y:S02]  /*9b30*/  ISETP.GE.AND P2, PT, R187, UR14, PT ;  /* 0x0000000ebb007c0c */ /* 0x000fe4000bf46270 */
[----:B------:R-:W-:Y:S02]  /*9b40*/  ISETP.GE.AND P1, PT, R186, UR14, PT ;  /* 0x0000000eba007c0c */ /* 0x000fe4000bf26270 */
[----:B------:R-:W-:Y:S02]  /*9b50*/  ISETP.GE.AND P3, PT, R185, UR14, PT ;  /* 0x0000000eb9007c0c */ /* 0x000fe4000bf66270 */
[----:B------:R-:W-:-:S02]  /*9b60*/  SHF.R.S32.HI R15, RZ, 0x1f, R187 ;  /* 0x0000001fff0f7819 */ /* 0x000fc400000114bb */
[----:B--2---:R-:W-:Y:S02]  /*9b70*/  SHF.R.S32.HI R21, RZ, 0x1f, R186 ;  /* 0x0000001fff157819 */ /* 0x004fe400000114ba */
[----:B0-----:R-:W-:Y:S01]  /*9b80*/  @!P0 LEA R12, P4, R192, R4, 0x1 ;  /* 0x00000004c00c8211 */ /* 0x001fe200078808ff */
[----:B----4-:R-:W-:Y:S01]  /*9b90*/  @!P5 IMAD.WIDE R6, R2, 0x2, R4 ;  /* 0x000000020206d825 */ /* 0x010fe200078e0204 */
[----:B------:R-:W-:Y:S02]  /*9ba0*/  SHF.R.S32.HI R31, RZ, 0x1f, R184 ;  /* 0x0000001fff1f7819 */ /* 0x000fe400000114b8 */
[----:B------:R-:W-:Y:S02]  /*9bb0*/  @!P0 LEA.HI.X R13, R192, R5, R152, 0x1, P4 ;  /* 0x00000005c00d8211 */ /* 0x000fe400020f0c98 */
[----:B------:R-:W-:Y:S01]  /*9bc0*/  ISETP.GE.AND P4, PT, R184, UR14, PT ;  /* 0x0000000eb8007c0c */ /* 0x000fe2000bf86270 */
[----:B------:R0:W-:Y:S01]  /*9bd0*/  @!P5 ST.E.128 desc[UR40][R6.64], R8 ;  /* 0x000000080600d985 */ /* 0x0001e2000c101d28 */
[----:B------:R-:W-:-:S02]  /*9be0*/  LOP3.LUT P5, RZ, R0, 0x40, RZ, 0xc0, !PT ;  /* 0x0000004000ff7812 */ /* 0x000fc400078ac0ff */
[CC--:B------:R-:W-:Y:S01]  /*9bf0*/  @!P2 LEA R14, P6, R187.reuse, R4.reuse, 0x1 ;  /* 0x00000004bb0ea211 */ /* 0x0c0fe200078c08ff */
[----:B------:R3:W-:Y:S01]  /*9c00*/  @!P0 ST.E.128 desc[UR40][R12.64], R24 ;  /* 0x000000180c008985 */ /* 0x0007e2000c101d28 */
[----:B------:R-:W-:Y:S02]  /*9c10*/  SHF.R.S32.HI R0, RZ, 0x1f, R185 ;  /* 0x0000001fff007819 */ /* 0x000fe400000114b9 */
[----:B------:R-:W-:Y:S02]  /*9c20*/  @!P2 LEA.HI.X R15, R187, R5, R15, 0x1, P6 ;  /* 0x00000005bb0fa211 */ /* 0x000fe400030f0c0f */
[-C--:B-1----:R-:W-:Y:S02]  /*9c30*/  @!P1 LEA R20, P6, R186, R4.reuse, 0x1 ;  /* 0x00000004ba149211 */ /* 0x082fe400078c08ff */
[----:B------:R-:W-:Y:S01]  /*9c40*/  SHF.R.S32.HI R37, RZ, 0x1f, R226 ;  /* 0x0000001fff257819 */ /* 0x000fe200000114e2 */
[----:B------:R3:W-:Y:S01]  /*9c50*/  @!P2 ST.E.128 desc[UR40][R14.64], R32 ;  /* 0x000000200e00a985 */ /* 0x0007e2000c101d28 */
[----:B------:R-:W-:-:S02]  /*9c60*/  @!P3 LEA R28, P2, R185, R4, 0x1 ;  /* 0x00000004b91cb211 */ /* 0x000fc400078408ff */
[-C--:B------:R-:W-:Y:S02]  /*9c70*/  @!P4 LEA R30, P0, R184, R4.reuse, 0x1 ;  /* 0x00000004b81ec211 */ /* 0x080fe400078008ff */
[-C--:B------:R-:W-:Y:S02]  /*9c80*/  @!P1 LEA.HI.X R21, R186, R5.reuse, R21, 0x1, P6 ;  /* 0x00000005ba159211 */ /* 0x080fe400030f0c15 */
[----:B0-----:R-:W-:Y:S02]  /*9c90*/  @P5 LEA R6, P6, R226, R4, 0x1 ;  /* 0x00000004e2065211 */ /* 0x001fe400078c08ff */
[-C--:B------:R-:W-:Y:S01]  /*9ca0*/  @!P3 LEA.HI.X R29, R185, R5.reuse, R0, 0x1, P2 ;  /* 0x00000005b91db211 */ /* 0x080fe200010f0c00 */
[----:B------:R3:W-:Y:S01]  /*9cb0*/  @!P1 ST.E.128 desc[UR40][R20.64], R40 ;  /* 0x0000002814009985 */ /* 0x0007e2000c101d28 */
[-C--:B------:R-:W-:Y:S02]  /*9cc0*/  @!P4 LEA.HI.X R31, R184, R5.reuse, R31, 0x1, P0 ;  /* 0x00000005b81fc211 */ /* 0x080fe400000f0c1f */
[----:B------:R-:W-:Y:S01]  /*9cd0*/  @P5 LEA.HI.X R7, R226, R5, R37, 0x1, P6 ;  /* 0x00000005e2075211 */ /* 0x000fe200030f0c25 */
[----:B------:R3:W-:Y:S01]  /*9ce0*/  @!P3 ST.E.128 desc[UR40][R28.64], R48 ;  /* 0x000000301c00b985 */ /* 0x0007e2000c101d28 */
[----:B------:R-:W-:-:S03]  /*9cf0*/  LOP3.LUT P0, RZ, R3, 0x80, RZ, 0xc0, !PT ;  /* 0x0000008003ff7812 */ /* 0x000fc6000780c0ff */
[----:B------:R3:W-:Y:S04]  /*9d00*/  @!P4 ST.E.128 desc[UR40][R30.64], R56 ;  /* 0x000000381e00c985 */ /* 0x0007e8000c101d28 */
[----:B------:R3:W-:Y:S06]  /*9d10*/  @P5 ST.E.128 desc[UR40][R6.64], R64 ;  /* 0x0000004006005985 */ /* 0x0007ec000c101d28 */
[----:B------:R-:W-:Y:S05]  /*9d20*/  @!P0 BRA `(.L_x_3417) ;  /* 0x00000024007c8947 */ /* 0x000fea0003800000 */
[----:B------:R-:W-:Y:S02]  /*9d30*/  LEA R4, P0, R225, R4, 0x1 ;  /* 0x00000004e1047211 */ /* 0x000fe400078008ff */
[----:B------:R-:W-:-:S04]  /*9d40*/  SHF.R.S32.HI R0, RZ, 0x1f, R225 ;  /* 0x0000001fff007819 */ /* 0x000fc800000114e1 */
[----:B------:R-:W-:-:S05]  /*9d50*/  LEA.HI.X R5, R225, R5, R0, 0x1, P0 ;  /* 0x00000005e1057211 */ /* 0x000fca00000f0c00 */
[----:B------:R0:W-:Y:S01]  /*9d60*/  ST.E.128 desc[UR40][R4.64], R72 ;  /* 0x0000004804007985 */ /* 0x0001e2000c101d28 */
[----:B------:R-:W-:Y:S05]  /*9d70*/  BRA `(.L_x_3417) ;  /* 0x0000002400687947 */ /* 0x000fea0003800000 */
.L_x_3414:
[----:B------:R-:W2:Y:S01]  /*9d80*/  LDL R0, [R1+0x58] ;  /* 0x0000580001007983 */ /* 0x000ea20000100800 */
[----:B------:R-:W-:Y:S01]  /*9d90*/  ULDC.64 UR12, c[0x0][0xb08] ;  /* 0x0002c200000c7ab9 */ /* 0x000fe20000000a00 */
[----:B------:R-:W-:Y:S01]  /*9da0*/  ULDC UR14, c[0x0][0xbe8] ;  /* 0x0002fa00000e7ab9 */ /* 0x000fe20000000800 */
[----:B------:R-:W-:Y:S01]  /*9db0*/  UIMAD UR18, UR18, UR12, URZ ;  /* 0x0000000c121272a4 */ /* 0x000fe2000f8e023f */
[----:B0-----:R-:W-:Y:S01]  /*9dc0*/  IMAD.U32 R6, RZ, RZ, UR43 ;  /* 0x0000002bff067e24 */ /* 0x001fe2000f8e00ff */
[----:B------:R-:W-:Y:S01]  /*9dd0*/  UIMAD.WIDE.U32 UR10, UR4, UR12, URZ ;  /* 0x0000000c040a72a5 */ /* 0x000fe2000f8e003f */
[----:B------:R-:W-:Y:S01]  /*9de0*/  BSSY B1, `(.L_x_3418) ;  /* 0x00000cc000017945 */ /* 0x000fe20003800000 */
[----:B------:R-:W-:Y:S01]  /*9df0*/  UIMAD UR18, UR4, UR13, UR18 ;  /* 0x0000000d041272a4 */ /* 0x000fe2000f8e0212 */
[----:B------:R-:W-:Y:S01]  /*9e00*/  SHF.R.S32.HI R21, RZ, 0x1f, R203 ;  /* 0x0000001fff157819 */ /* 0x000fe200000114cb */
[----:B------:R-:W-:Y:S01]  /*9e10*/  UISETP.NE.AND UP0, UPT, UR14, 0x1, UPT ;  /* 0x000000010e00788c */ /* 0x000fe2000bf05270 */
[----:B------:R-:W-:Y:S01]  /*9e20*/  SHF.R.S32.HI R152, RZ, 0x1f, R204 ;  /* 0x0000001fff987819 */ /* 0x000fe200000114cc */
[----:B------:R-:W-:Y:S01]  /*9e30*/  UIADD3 UR11, UR11, UR18, URZ ;  /* 0x000000120b0b7290 */ /* 0x000fe2000fffe03f */
[----:B------:R-:W-:Y:S01]  /*9e40*/  SHF.R.S32.HI R153, RZ, 0x1f, R205 ;  /* 0x0000001fff997819 */ /* 0x000fe200000114cd */
[----:B------:R-:W-:Y:S01]  /*9e50*/  ULDC.64 UR12, c[0x0][0xb38] ;  /* 0x0002ce00000c7ab9 */ /* 0x000fe20000000a00 */
[----:B------:R-:W-:Y:S01]  /*9e60*/  USHF.R.S32.HI UR4, URZ, 0x1f, UR9 ;  /* 0x0000001f3f047899 */ /* 0x000fe20008011409 */
[----:B------:R-:W-:Y:S01]  /*9e70*/  PLOP3.LUT P0, PT, PT, PT, UP0, 0x80, 0x0 ;  /* 0x000000000000781c */ /* 0x000fe20003f0f008 */
[----:B------:R-:W-:Y:S01]  /*9e80*/  UIMAD.WIDE.U32 UR10, UR44, UR12, UR10 ;  /* 0x0000000c2c0a72a5 */ /* 0x000fe2000f8e000a */
[----:B------:R-:W-:Y:S01]  /*9e90*/  SHF.R.S32.HI R154, RZ, 0x1f, R206 ;  /* 0x0000001fff9a7819 */ /* 0x000fe200000114ce */
[----:B------:R-:W-:Y:S01]  /*9ea0*/  UIMAD UR8, UR8, UR14, URZ ;  /* 0x0000000e080872a4 */ /* 0x000fe2000f8e023f */
[----:B------:R-:W-:Y:S01]  /*9eb0*/  SHF.R.S32.HI R155, RZ, 0x1f, R207 ;  /* 0x0000001fff9b7819 */ /* 0x000fe200000114cf */
[----:B------:R-:W-:Y:S01]  /*9ec0*/  UIMAD UR11, UR44, UR13, UR11 ;  /* 0x0000000d2c0b72a4 */ /* 0x000fe2000f8e020b */
[----:B------:R-:W-:-:S02]  /*9ed0*/  SHF.R.S32.HI R156, RZ, 0x1f, R208 ;  /* 0x0000001fff9c7819 */ /* 0x000fc400000114d0 */
[----:B------:R-:W-:Y:S01]  /*9ee0*/  ULDC.64 UR12, c[0x0][0xb40] ;  /* 0x0002d000000c7ab9 */ /* 0x000fe20000000a00 */
[----:B------:R-:W-:Y:S01]  /*9ef0*/  SHF.R.S32.HI R157, RZ, 0x1f, R209 ;  /* 0x0000001fff9d7819 */ /* 0x000fe200000114d1 */
[----:B------:R-:W-:Y:S01]  /*9f00*/  UIMAD UR4, UR4, UR12, URZ ;  /* 0x0000000c040472a4 */ /* 0x000fe2000f8e023f */
[----:B------:R-:W-:Y:S01]  /*9f10*/  SHF.R.S32.HI R158, RZ, 0x1f, R210 ;  /* 0x0000001fff9e7819 */ /* 0x000fe200000114d2 */
[----:B------:R-:W-:Y:S01]  /*9f20*/  UIMAD.WIDE.U32 UR10, UR9, UR12, UR10 ;  /* 0x0000000c090a72a5 */ /* 0x000fe2000f8e000a */
[----:B------:R-:W-:Y:S01]  /*9f30*/  SHF.R.S32.HI R159, RZ, 0x1f, R211 ;  /* 0x0000001fff9f7819 */ /* 0x000fe200000114d3 */
[----:B------:R-:W-:Y:S01]  /*9f40*/  UIMAD UR4, UR9, UR13, UR4 ;  /* 0x0000000d090472a4 */ /* 0x000fe2000f8e0204 */
[----:B------:R-:W-:Y:S02]  /*9f50*/  SHF.R.S32.HI R160, RZ, 0x1f, R212 ;  /* 0x0000001fffa07819 */ /* 0x000fe400000114d4 */
[----:B------:R-:W-:Y:S01]  /*9f60*/  @UP0 ULDC UR9, c[0x0][0xbec] ;  /* 0x0002fb0000090ab9 */ /* 0x000fe20000000800 */
[----:B------:R-:W-:Y:S01]  /*9f70*/  UIADD3 UR11, UR11, UR4, URZ ;  /* 0x000000040b0b7290 */ /* 0x000fe2000fffe03f */
[----:B------:R-:W-:Y:S01]  /*9f80*/  SHF.R.S32.HI R161, RZ, 0x1f, R213 ;  /* 0x0000001fffa17819 */ /* 0x000fe200000114d5 */
[----:B------:R-:W-:Y:S01]  /*9f90*/  ULDC.64 UR12, c[0x0][0xb48] ;  /* 0x0002d200000c7ab9 */ /* 0x000fe20000000a00 */
[----:B------:R-:W-:Y:S01]  /*9fa0*/  @UP0 ULDC UR4, c[0x0][0xbf0] ;  /* 0x0002fc0000040ab9 */ /* 0x000fe20000000800 */
[----:B------:R-:W-:Y:S01]  /*9fb0*/  UIMAD.WIDE.U32 UR10, UR45, UR12, UR10 ;  /* 0x0000000c2d0a72a5 */ /* 0x000fe2000f8e000a */
[----:B------:R-:W-:-:S02]  /*9fc0*/  SHF.R.S32.HI R162, RZ, 0x1f, R214 ;  /* 0x0000001fffa27819 */ /* 0x000fc400000114d6 */
[----:B------:R-:W-:Y:S01]  /*9fd0*/  SHF.R.S32.HI R163, RZ, 0x1f, R215 ;  /* 0x0000001fffa37819 */ /* 0x000fe200000114d7 */
[----:B------:R-:W-:Y:S01]  /*9fe0*/  UIMAD UR45, UR45, UR13, UR11 ;  /* 0x0000000d2d2d72a4 */ /* 0x000fe2000f8e020b */
[----:B------:R-:W-:Y:S01]  /*9ff0*/  SHF.R.S32.HI R164, RZ, 0x1f, R216 ;  /* 0x0000001fffa47819 */ /* 0x000fe200000114d8 */
[----:B------:R-:W-:Y:S01]  /*a000*/  IMAD.U32 R5, RZ, RZ, UR11 ;  /* 0x0000000bff057e24 */ /* 0x000fe2000f8e00ff */
[----:B------:R-:W-:Y:S01]  /*a010*/  ULDC.64 UR12, c[0x0][0xb30] ;  /* 0x0002cc00000c7ab9 */ /* 0x000fe20000000a00 */
[----:B------:R-:W-:Y:S01]  /*a020*/  IMAD.U32 R4, RZ, RZ, UR10 ;  /* 0x0000000aff047e24 */ /* 0x000fe2000f8e00ff */
[----:B------:R-:W-:Y:S01]  /*a030*/  ULDC.64 UR10, c[0x0][0xb28] ;  /* 0x0002ca00000a7ab9 */ /* 0x000fe20000000a00 */
[----:B------:R-:W-:Y:S01]  /*a040*/  IMAD.U32 R5, RZ, RZ, UR45 ;  /* 0x0000002dff057e24 */ /* 0x000fe2000f8e00ff */
[----:B------:R-:W-:Y:S02]  /*a050*/  SHF.R.S32.HI R165, RZ, 0x1f, R217 ;  /* 0x0000001fffa57819 */ /* 0x000fe400000114d9 */
[----:B------:R-:W-:-:S02]  /*a060*/  SHF.R.S32.HI R166, RZ, 0x1f, R218 ;  /* 0x0000001fffa67819 */ /* 0x000fc400000114da */
[----:B------:R-:W-:Y:S02]  /*a070*/  SHF.R.S32.HI R167, RZ, 0x1f, R219 ;  /* 0x0000001fffa77819 */ /* 0x000fe400000114db */
[----:B------:R-:W-:Y:S02]  /*a080*/  SHF.R.S32.HI R168, RZ, 0x1f, R220 ;  /* 0x0000001fffa87819 */ /* 0x000fe400000114dc */
[----:B------:R-:W-:Y:S02]  /*a090*/  SHF.R.S32.HI R13, RZ, 0x1f, R221 ;  /* 0x0000001fff0d7819 */ /* 0x000fe400000114dd */
[----:B------:R-:W-:Y:S02]  /*a0a0*/  SHF.R.S32.HI R169, RZ, 0x1f, R222 ;  /* 0x0000001fffa97819 */ /* 0x000fe400000114de */
[----:B------:R-:W-:Y:S02]  /*a0b0*/  SHF.R.S32.HI R170, RZ, 0x1f, R223 ;  /* 0x0000001fffaa7819 */ /* 0x000fe400000114df */
[----:B------:R-:W-:Y:S01]  /*a0c0*/  SHF.R.S32.HI R171, RZ, 0x1f, R17 ;  /* 0x0000001fffab7819 */ /* 0x000fe20000011411 */
[----:B--2---:R-:W-:-:S04]  /*a0d0*/  IMAD R6, R6, 0x40, R0 ;  /* 0x0000004006067824 */ /* 0x004fc800078e0200 */
[----:B------:R-:W-:-:S04]  /*a0e0*/  @P0 IMAD.HI.U32 R0, R6, UR9, RZ ;  /* 0x0000000906000c27 */ /* 0x000fc8000f8e00ff */
[----:B------:R-:W-:Y:S01]  /*a0f0*/  IMAD.MOV.U32 R3, RZ, RZ, R6 ;  /* 0x000000ffff037224 */ /* 0x000fe200078e0006 */
[----:B------:R-:W-:Y:S01]  /*a100*/  @P0 SHF.R.U32.HI R3, RZ, UR4, R0 ;  /* 0x00000004ff030c19 */ /* 0x000fe20008011600 */
[----:B------:R-:W-:-:S03]  /*a110*/  UIADD3 UR4, UR38, 0x28c20, URZ ;  /* 0x00028c2026047890 */ /* 0x000fc6000fffe03f */
[--C-:B------:R-:W-:Y:S01]  /*a120*/  SHF.R.S32.HI R0, RZ, 0x1f, R3.reuse ;  /* 0x0000001fff007819 */ /* 0x100fe20000011403 */
[----:B------:R-:W-:Y:S01]  /*a130*/  IMAD.MOV R7, RZ, RZ, -R3 ;  /* 0x000000ffff077224 */ /* 0x000fe200078e0a03 */
[----:B------:R-:W-:Y:S01]  /*a140*/  UPRMT UR4, URZ, 0x654, UR4 ;  /* 0x000006543f047896 */ /* 0x000fe20008000004 */
[----:B------:R-:W-:-:S04]  /*a150*/  IMAD.WIDE.U32 R4, R3, UR12, R4 ;  /* 0x0000000c03047c25 */ /* 0x000fc8000f8e0004 */
[----:B------:R-:W-:Y:S02]  /*a160*/  IMAD R0, R0, UR12, RZ ;  /* 0x0000000c00007c24 */ /* 0x000fe4000f8e02ff */
[----:B------:R-:W-:Y:S02]  /*a170*/  IMAD R7, R7, UR14, R6 ;  /* 0x0000000e07077c24 */ /* 0x000fe4000f8e0206 */
[----:B------:R-:W-:Y:S01]  /*a180*/  IMAD R9, R3, UR13, R0 ;  /* 0x0000000d03097c24 */ /* 0x000fe2000f8e0200 */
[----:B------:R-:W-:Y:S02]  /*a190*/  SYNCS.ARRIVE.TRANS64.RED.A1T0 RZ, [UR4], RZ ;  /* 0x000000ffffff79a7 */ /* 0x000fe40008100404 */
[----:B------:R-:W-:Y:S01]  /*a1a0*/  SHF.R.S32.HI R0, RZ, 0x1f, R7 ;  /* 0x0000001fff007819 */ /* 0x000fe20000011407 */
[----:B------:R-:W-:Y:S02]  /*a1b0*/  IMAD.IADD R5, R5, 0x1, R9 ;  /* 0x0000000105057824 */ /* 0x000fe400078e0209 */
[----:B------:R-:W-:-:S02]  /*a1c0*/  IMAD.U32 R9, RZ, RZ, UR43 ;  /* 0x0000002bff097e24 */ /* 0x000fc4000f8e00ff */
[----:B------:R-:W-:Y:S02]  /*a1d0*/  IMAD R0, R0, UR10, RZ ;  /* 0x0000000a00007c24 */ /* 0x000fe4000f8e02ff */
[----:B------:R-:W-:-:S04]  /*a1e0*/  IMAD.WIDE.U32 R4, R7, UR10, R4 ;  /* 0x0000000a07047c25 */ /* 0x000fc8000f8e0004 */
[----:B------:R-:W-:Y:S01]  /*a1f0*/  IMAD R3, R7, UR11, R0 ;  /* 0x0000000b07037c24 */ /* 0x000fe2000f8e0200 */
[----:B------:R-:W-:Y:S01]  /*a200*/  ULDC.64 UR10, c[0x0][0xb00] ;  /* 0x0002c000000a7ab9 */ /* 0x000fe20000000a00 */
[----:B------:R-:W-:Y:S02]  /*a210*/  IMAD R0, R9, 0x40, R16 ;  /* 0x0000004009007824 */ /* 0x000fe400078e0210 */
[----:B------:R-:W-:Y:S01]  /*a220*/  IMAD.IADD R5, R5, 0x1, R3 ;  /* 0x0000000105057824 */ /* 0x000fe200078e0203 */
[----:B------:R-:W-:Y:S02]  /*a230*/  LEA R3, P1, R4, UR10, 0x2 ;  /* 0x0000000a04037c11 */ /* 0x000fe4000f8210ff */
[----:B------:R-:W-:Y:S02]  /*a240*/  ISETP.GE.AND P0, PT, R0, UR8, PT ;  /* 0x0000000800007c0c */ /* 0x000fe4000bf06270 */
[----:B------:R-:W-:Y:S01]  /*a250*/  LEA.HI.X R10, R4, UR11, R5, 0x2, P1 ;  /* 0x0000000b040a7c11 */ /* 0x000fe200088f1405 */
[----:B------:R0:W1:Y:S04]  /*a260*/  SHFL.IDX PT, R11, R3, RZ, 0x1c1f ;  /* 0x001c1fff030b7589 */ /* 0x00006800000e0000 */
[----:B------:R0:W2:Y:S06]  /*a270*/  SHFL.IDX PT, R12, R10, RZ, 0x1c1f ;  /* 0x001c1fff0a0c7589 */ /* 0x0000ac00000e0000 */
[----:B------:R-:W-:Y:S05]  /*a280*/  @P0 BRA `(.L_x_3419) ;  /* 0x0000000800040947 */ /* 0x000fea0003800000 */
[----:B------:R-:W-:Y:S02]  /*a290*/  ULDC UR4, c[0x0][0xac8] ;  /* 0x0002b20000047ab9 */ /* 0x000fe40000000800 */
[----:B------:R-:W-:Y:S02]  /*a2a0*/  ISETP.GE.AND P3, PT, R17, UR4, PT ;  /* 0x0000000411007c0c */ /* 0x000fe4000bf66270 */
[----:B------:R-:W-:Y:S02]  /*a2b0*/  ISETP.GE.AND P4, PT, R223, UR4, PT ;  /* 0x00000004df007c0c */ /* 0x000fe4000bf86270 */
[----:B------:R-:W-:Y:S02]  /*a2c0*/  ISETP.GE.AND P2, PT, R222, UR4, PT ;  /* 0x00000004de007c0c */ /* 0x000fe4000bf46270 */
[----:B------:R-:W-:-:S07]  /*a2d0*/  ISETP.GE.AND P1, PT, R221, UR4, PT ;  /* 0x00000004dd007c0c */ /* 0x000fce000bf26270 */
[-C--:B-1----:R-:W-:Y:S02]  /*a2e0*/  @!P3 LEA R4, P0, R17, R11.reuse, 0x2 ;  /* 0x0000000b1104b211 */ /* 0x082fe400078010ff */
[----:B------:R-:W-:Y:S02]  /*a2f0*/  @!P4 LEA R6, P5, R223, R11, 0x2 ;  /* 0x0000000bdf06c211 */ /* 0x000fe400078a10ff */
[-C--:B--2---:R-:W-:Y:S02]  /*a300*/  @!P3 LEA.HI.X R5, R17, R12.reuse, R171, 0x2, P0 ;  /* 0x0000000c1105b211 */ /* 0x084fe400000f14ab */
[----:B------:R-:W-:Y:S02]  /*a310*/  ISETP.GE.AND P0, PT, R220, UR4, PT ;  /* 0x00000004dc007c0c */ /* 0x000fe4000bf06270 */
[----:B------:R-:W-:Y:S01]  /*a320*/  @!P4 LEA.HI.X R7, R223, R12, R170, 0x2, P5 ;  /* 0x0000000cdf07c211 */ /* 0x000fe200028f14aa */
[----:B------:R1:W-:Y:S01]  /*a330*/  @!P3 ST.E.64 desc[UR40][R4.64], R24 ;  /* 0x000000180400b985 */ /* 0x0003e2000c101b28 */
[----:B------:R-:W-:-:S03]  /*a340*/  ISETP.GE.AND P3, PT, R219, UR4, PT ;  /* 0x00000004db007c0c */ /* 0x000fc6000bf66270 */
[----:B------:R2:W-:Y:S01]  /*a350*/  @!P4 ST.E.64 desc[UR40][R6.64], R28 ;  /* 0x0000001c0600c985 */ /* 0x0005e2000c101b28 */
[----:B------:R-:W-:Y:S02]  /*a360*/  ISETP.GE.AND P4, PT, R218, UR4, PT ;  /* 0x00000004da007c0c */ /* 0x000fe4000bf86270 */
[CC--:B-1----:R-:W-:Y:S02]  /*a370*/  @!P2 LEA R4, P6, R222.reuse, R11.reuse, 0x2 ;  /* 0x0000000bde04a211 */ /* 0x0c2fe400078c10ff */
[CC--:B--2---:R-:W-:Y:S02]  /*a380*/  @!P1 LEA R6, P5, R221.reuse, R11.reuse, 0x2 ;  /* 0x0000000bdd069211 */ /* 0x0c4fe400078a10ff */
[-C--:B------:R-:W-:Y:S02]  /*a390*/  @!P2 LEA.HI.X R5, R222, R12.reuse, R169, 0x2, P6 ;  /* 0x0000000cde05a211 */ /* 0x080fe400030f14a9 */
[----:B------:R-:W-:Y:S02]  /*a3a0*/  @!P0 LEA R8, P6, R220, R11, 0x2 ;  /* 0x0000000bdc088211 */ /* 0x000fe400078c10ff */
[----:B------:R-:W-:Y:S01]  /*a3b0*/  @!P1 LEA.HI.X R7, R221, R12, R13, 0x2, P5 ;  /* 0x0000000cdd079211 */ /* 0x000fe200028f140d */
[----:B------:R1:W-:Y:S01]  /*a3c0*/  @!P2 ST.E.64 desc[UR40][R4.64], R32 ;  /* 0x000000200400a985 */ /* 0x0003e2000c101b28 */
[----:B------:R-:W-:-:S02]  /*a3d0*/  ISETP.GE.AND P5, PT, R217, UR4, PT ;  /* 0x00000004d9007c0c */ /* 0x000fc4000bfa6270 */
[----:B------:R-:W-:Y:S01]  /*a3e0*/  @!P0 LEA.HI.X R9, R220, R12, R168, 0x2, P6 ;  /* 0x0000000cdc098211 */ /* 0x000fe200030f14a8 */
[----:B------:R2:W-:Y:S04]  /*a3f0*/  @!P1 ST.E.64 desc[UR40][R6.64], R36 ;  /* 0x0000002406009985 */ /* 0x0005e8000c101b28 */
[----:B------:R3:W-:Y:S01]  /*a400*/  @!P0 ST.E.64 desc[UR40][R8.64], R40 ;  /* 0x0000002808008985 */ /* 0x0007e2000c101b28 */
[----:B------:R-:W-:Y:S02]  /*a410*/  ISETP.GE.AND P0, PT, R216, UR4, PT ;  /* 0x00000004d8007c0c */ /* 0x000fe4000bf06270 */
[-C--:B-1----:R-:W-:Y:S02]  /*a420*/  @!P3 LEA R4, P1, R219, R11.reuse, 0x2 ;  /* 0x0000000bdb04b211 */ /* 0x082fe400078210ff */
[----:B--2---:R-:W-:-:S02]  /*a430*/  @!P4 LEA R6, P2, R218, R11, 0x2 ;  /* 0x0000000bda06c211 */ /* 0x004fc400078410ff */
[-C--:B------:R-:W-:Y:S02]  /*a440*/  @!P3 LEA.HI.X R5, R219, R12.reuse, R167, 0x2, P1 ;  /* 0x0000000cdb05b211 */ /* 0x080fe400008f14a7 */
[----:B------:R-:W-:Y:S02]  /*a450*/  ISETP.GE.AND P1, PT, R215, UR4, PT ;  /* 0x00000004d7007c0c */ /* 0x000fe4000bf26270 */
[----:B------:R-:W-:Y:S01]  /*a460*/  @!P4 LEA.HI.X R7, R218, R12, R166, 0x2, P2 ;  /* 0x0000000cda07c211 */ /* 0x000fe200010f14a6 */
[----:B------:R1:W-:Y:S01]  /*a470*/  @!P3 ST.E.64 desc[UR40][R4.64], R44 ;  /* 0x0000002c0400b985 */ /* 0x0003e2000c101b28 */
[----:B------:R-:W-:Y:S02]  /*a480*/  ISETP.GE.AND P2, PT, R214, UR4, PT ;  /* 0x00000004d6007c0c */ /* 0x000fe4000bf46270 */
[----:B---3--:R-:W-:Y:S01]  /*a490*/  @!P5 LEA R8, P6, R217, R11, 0x2 ;  /* 0x0000000bd908d211 */ /* 0x008fe200078c10ff */
[----:B------:R2:W-:Y:S01]  /*a4a0*/  @!P4 ST.E.64 desc[UR40][R6.64], R48 ;  /* 0x000000300600c985 */ /* 0x0005e2000c101b28 */
[----:B------:R-:W-:-:S02]  /*a4b0*/  ISETP.GE.AND P3, PT, R213, UR4, PT ;  /* 0x00000004d5007c0c */ /* 0x000fc4000bf66270 */
[----:B------:R-:W-:Y:S02]  /*a4c0*/  @!P5 LEA.HI.X R9, R217, R12, R165, 0x2, P6 ;  /* 0x0000000cd909d211 */ /* 0x000fe400030f14a5 */
[----:B------:R-:W-:-:S03]  /*a4d0*/  ISETP.GE.AND P4, PT, R212, UR4, PT ;  /* 0x00000004d4007c0c */ /* 0x000fc6000bf86270 */
[----:B------:R3:W-:Y:S01]  /*a4e0*/  @!P5 ST.E.64 desc[UR40][R8.64], R52 ;  /* 0x000000340800d985 */ /* 0x0007e2000c101b28 */
[CC--:B-1----:R-:W-:Y:S02]  /*a4f0*/  @!P0 LEA R4, P6, R216.reuse, R11.reuse, 0x2 ;  /* 0x0000000bd8048211 */ /* 0x0c2fe400078c10ff */
[CC--:B--2---:R-:W-:Y:S02]  /*a500*/  @!P1 LEA R6, P5, R215.reuse, R11.reuse, 0x2 ;  /* 0x0000000bd7069211 */ /* 0x0c4fe400078a10ff */
[-C--:B------:R-:W-:Y:S02]  /*a510*/  @!P0 LEA.HI.X R5, R216, R12.reuse, R164, 0x2, P6 ;  /* 0x0000000cd8058211 */ /* 0x080fe400030f14a4 */
[----:B------:R-:W-:Y:S02]  /*a520*/  @!P1 LEA.HI.X R7, R215, R12, R163, 0x2, P5 ;  /* 0x0000000cd7079211 */ /* 0x000fe400028f14a3 */
[----:B------:R-:W-:Y:S01]  /*a530*/  ISETP.GE.AND P5, PT, R211, UR4, PT ;  /* 0x00000004d3007c0c */ /* 0x000fe2000bfa6270 */
[----:B------:R1:W-:Y:S01]  /*a540*/  @!P0 ST.E.64 desc[UR40][R4.64], R56 ;  /* 0x0000003804008985 */ /* 0x0003e2000c101b28 */
[----:B---3--:R-:W-:-:S02]  /*a550*/  @!P2 LEA R8, P6, R214, R11, 0x2 ;  /* 0x0000000bd608a211 */ /* 0x008fc400078c10ff */
[----:B------:R-:W-:Y:S01]  /*a560*/  ISETP.GE.AND P0, PT, R210, UR4, PT ;  /* 0x00000004d2007c0c */ /* 0x000fe2000bf06270 */
[----:B------:R2:W-:Y:S01]  /*a570*/  @!P1 ST.E.64 desc[UR40][R6.64], R60 ;  /* 0x0000003c06009985 */ /* 0x0005e2000c101b28 */
        /* <DEDUP_REMOVED lines=9> */
[----:B---3--:R-:W-:-:S03]  /*a610*/  @!P5 LEA R8, P6, R211, R11, 0x2 ;  /* 0x0000000bd308d211 */ /* 0x008fc600078c10ff */
[----:B------:R2:W-:Y:S01]  /*a620*/  @!P4 ST.E.64 desc[UR40][R6.64], R72 ;  /* 0x000000480600c985 */ /* 0x0005e2000c101b28 */
[----:B------:R-:W-:-:S05]  /*a630*/  @!P5 LEA.HI.X R9, R211, R12, R159, 0x2, P6 ;  /* 0x0000000cd309d211 */ /* 0x000fca00030f149f */
[----:B------:R3:W-:Y:S01]  /*a640*/  @!P5 ST.E.64 desc[UR40][R8.64], R76 ;  /* 0x0000004c0800d985 */ /* 0x0007e2000c101b28 */
[----:B------:R-:W-:Y:S02]  /*a650*/  ISETP.GE.AND P5, PT, R207, UR4, PT ;  /* 0x00000004cf007c0c */ /* 0x000fe4000bfa6270 */
[----:B-1----:R-:W-:-:S04]  /*a660*/  @!P0 LEA R4, P4, R210, R11, 0x2 ;  /* 0x0000000bd2048211 */ /* 0x002fc800078810ff */
[-C--:B------:R-:W-:Y:S02]  /*a670*/  @!P0 LEA.HI.X R5, R210, R12.reuse, R158, 0x2, P4 ;  /* 0x0000000cd2058211 */ /* 0x080fe400020f149e */
[----:B------:R-:W-:Y:S02]  /*a680*/  ISETP.GE.AND P4, PT, R206, UR4, PT ;  /* 0x00000004ce007c0c */ /* 0x000fe4000bf86270 */
[CC--:B--2---:R-:W-:Y:S01]  /*a690*/  @!P1 LEA R6, P3, R209.reuse, R11.reuse, 0x2 ;  /* 0x0000000bd1069211 */ /* 0x0c4fe200078610ff */
[----:B------:R1:W-:Y:S01]  /*a6a0*/  @!P0 ST.E.64 desc[UR40][R4.64], R80 ;  /* 0x0000005004008985 */ /* 0x0003e2000c101b28 */
[----:B---3--:R-:W-:Y:S02]  /*a6b0*/  @!P2 LEA R8, P6, R208, R11, 0x2 ;  /* 0x0000000bd008a211 */ /* 0x008fe400078c10ff */
[----:B------:R-:W-:Y:S02]  /*a6c0*/  @!P1 LEA.HI.X R7, R209, R12, R157, 0x2, P3 ;  /* 0x0000000cd1079211 */ /* 0x000fe400018f149d */
[----:B------:R-:W-:-:S02]  /*a6d0*/  ISETP.GE.AND P3, PT, R205, UR4, PT ;  /* 0x00000004cd007c0c */ /* 0x000fc4000bf66270 */
[----:B------:R-:W-:Y:S01]  /*a6e0*/  @!P2 LEA.HI.X R9, R208, R12, R156, 0x2, P6 ;  /* 0x0000000cd009a211 */ /* 0x000fe200030f149c */
[----:B------:R2:W-:Y:S01]  /*a6f0*/  @!P1 ST.E.64 desc[UR40][R6.64], R84 ;  /* 0x0000005406009985 */ /* 0x0005e2000c101b28 */
[----:B------:R-:W-:-:S03]  /*a700*/  ISETP.GE.AND P1, PT, R203, UR4, PT ;  /* 0x00000004cb007c0c */ /* 0x000fc6000bf26270 */
[----:B------:R3:W-:Y:S01]  /*a710*/  @!P2 ST.E.64 desc[UR40][R8.64], R88 ;  /* 0x000000580800a985 */ /* 0x0007e2000c101b28 */
[----:B------:R-:W-:Y:S02]  /*a720*/  ISETP.GE.AND P2, PT, R204, UR4, PT ;  /* 0x00000004cc007c0c */ /* 0x000fe4000bf46270 */
[----:B-1----:R-:W-:-:S04]  /*a730*/  @!P5 LEA R4, P6, R207, R11, 0x2 ;  /* 0x0000000bcf04d211 */ /* 0x002fc800078c10ff */
[----:B------:R-:W-:Y:S02]  /*a740*/  @!P5 LEA.HI.X R5, R207, R12, R155, 0x2, P6 ;  /* 0x0000000ccf05d211 */ /* 0x000fe400030f149b */
[----:B--2---:R-:W-:-:S03]  /*a750*/  @!P4 LEA R6, P0, R206, R11, 0x2 ;  /* 0x0000000bce06c211 */ /* 0x004fc600078010ff */
[----:B------:R1:W-:Y:S01]  /*a760*/  @!P5 ST.E.64 desc[UR40][R4.64], R92 ;  /* 0x0000005c0400d985 */ /* 0x0003e2000c101b28 */
[----:B------:R-:W-:Y:S02]  /*a770*/  ISETP.GE.AND P5, PT, R201, UR4, PT ;  /* 0x00000004c9007c0c */ /* 0x000fe4000bfa6270 */
[-C--:B------:R-:W-:Y:S02]  /*a780*/  @!P4 LEA.HI.X R7, R206, R12.reuse, R154, 0x2, P0 ;  /* 0x0000000cce07c211 */ /* 0x080fe400000f149a */
[----:B------:R-:W-:Y:S02]  /*a790*/  ISETP.GE.AND P0, PT, R202, UR4, PT ;  /* 0x00000004ca007c0c */ /* 0x000fe4000bf06270 */
[C---:B---3--:R-:W-:Y:S01]  /*a7a0*/  @!P3 LEA R8, P6, R205.reuse, R11, 0x2 ;  /* 0x0000000bcd08b211 */ /* 0x048fe200078c10ff */
[----:B------:R2:W-:Y:S01]  /*a7b0*/  @!P4 ST.E.64 desc[UR40][R6.64], R96 ;  /* 0x000000600600c985 */ /* 0x0005e2000c101b28 */
[----:B------:R-:W-:Y:S02]  /*a7c0*/  ISETP.GE.AND P4, PT, R200, UR4, PT ;  /* 0x00000004c8007c0c */ /* 0x000fe4000bf86270 */
[----:B------:R-:W-:-:S02]  /*a7d0*/  @!P3 LEA.HI.X R9, R205, R12, R153, 0x2, P6 ;  /* 0x0000000ccd09b211 */ /* 0x000fc400030f1499 */
[----:B-1----:R-:W-:-:S03]  /*a7e0*/  @!P2 LEA R4, P6, R204, R11, 0x2 ;  /* 0x0000000bcc04a211 */ /* 0x002fc600078c10ff */
[----:B------:R1:W-:Y:S01]  /*a7f0*/  @!P3 ST.E.64 desc[UR40][R8.64], R100 ;  /* 0x000000640800b985 */ /* 0x0003e2000c101b28 */
[----:B------:R-:W-:Y:S02]  /*a800*/  @!P2 LEA.HI.X R5, R204, R12, R152, 0x2, P6 ;  /* 0x0000000ccc05a211 */ /* 0x000fe400030f1498 */
[----:B--2---:R-:W-:-:S03]  /*a810*/  @!P1 LEA R6, P3, R203, R11, 0x2 ;  /* 0x0000000bcb069211 */ /* 0x004fc600078610ff */
[----:B------:R2:W-:Y:S01]  /*a820*/  @!P2 ST.E.64 desc[UR40][R4.64], R104 ;  /* 0x000000680400a985 */ /* 0x0005e2000c101b28 */
[-C--:B------:R-:W-:Y:S02]  /*a830*/  @!P1 LEA.HI.X R7, R203, R12.reuse, R21, 0x2, P3 ;  /* 0x0000000ccb079211 */ /* 0x080fe400018f1415 */
[----:B------:R-:W-:Y:S02]  /*a840*/  ISETP.GE.AND P3, PT, R199, UR4, PT ;  /* 0x00000004c7007c0c */ /* 0x000fe4000bf66270 */
[CC--:B-1----:R-:W-:Y:S01]  /*a850*/  @!P0 LEA R8, P6, R202.reuse, R11.reuse, 0x2 ;  /* 0x0000000bca088211 */ /* 0x0c2fe200078c10ff */
[----:B------:R1:W-:Y:S03]  /*a860*/  @!P1 ST.E.64 desc[UR40][R6.64], R108 ;  /* 0x0000006c06009985 */ /* 0x0003e6000c101b28 */
[----:B------:R-:W-:Y:S02]  /*a870*/  @!P0 LEA.HI.X R9, R202, R12, R237, 0x2, P6 ;  /* 0x0000000cca098211 */ /* 0x000fe400030f14ed */
[----:B--2---:R-:W-:-:S03]  /*a880*/  @!P5 LEA R4, P1, R201, R11, 0x2 ;  /* 0x0000000bc904d211 */ /* 0x004fc600078210ff */
[----:B------:R2:W-:Y:S01]  /*a890*/  @!P0 ST.E.64 desc[UR40][R8.64], R112 ;  /* 0x0000007008008985 */ /* 0x0005e2000c101b28 */
[----:B------:R-:W-:Y:S02]  /*a8a0*/  ISETP.GE.AND P0, PT, R198, UR4, PT ;  /* 0x00000004c6007c0c */ /* 0x000fe4000bf06270 */
[-C--:B------:R-:W-:Y:S02]  /*a8b0*/  @!P5 LEA.HI.X R5, R201, R12.reuse, R236, 0x2, P1 ;  /* 0x0000000cc905d211 */ /* 0x080fe400008f14ec */
[----:B------:R-:W-:Y:S02]  /*a8c0*/  ISETP.GE.AND P1, PT, R197, UR4, PT ;  /* 0x00000004c5007c0c */ /* 0x000fe4000bf26270 */
[C---:B-1----:R-:W-:Y:S01]  /*a8d0*/  @!P4 LEA R6, P2, R200.reuse, R11, 0x2 ;  /* 0x0000000bc806c211 */ /* 0x042fe200078410ff */
[----:B------:R1:W-:Y:S03]  /*a8e0*/  @!P5 ST.E.64 desc[UR40][R4.64], R116 ;  /* 0x000000740400d985 */ /* 0x0003e6000c101b28 */
[----:B------:R-:W-:-:S02]  /*a8f0*/  @!P4 LEA.HI.X R7, R200, R12, R235, 0x2, P2 ;  /* 0x0000000cc807c211 */ /* 0x000fc400010f14eb */
[----:B------:R-:W-:Y:S02]  /*a900*/  ISETP.GE.AND P2, PT, R194, UR4, PT ;  /* 0x00000004c2007c0c */ /* 0x000fe4000bf46270 */
[CC--:B--2---:R-:W-:Y:S01]  /*a910*/  @!P3 LEA R8, P6, R199.reuse, R11.reuse, 0x2 ;  /* 0x0000000bc708b211 */ /* 0x0c4fe200078c10ff */
[----:B------:R2:W-:Y:S01]  /*a920*/  @!P4 ST.E.64 desc[UR40][R6.64], R120 ;  /* 0x000000780600c985 */ /* 0x0005e2000c101b28 */
[----:B------:R-:W-:Y:S02]  /*a930*/  ISETP.GE.AND P4, PT, R196, UR4, PT ;  /* 0x00000004c4007c0c */ /* 0x000fe4000bf86270 */
[----:B------:R-:W-:Y:S02]  /*a940*/  @!P3 LEA.HI.X R9, R199, R12, R234, 0x2, P6 ;  /* 0x0000000cc709b211 */ /* 0x000fe400030f14ea */
[----:B-1----:R-:W-:-:S03]  /*a950*/  @!P0 LEA R4, P5, R198, R11, 0x2 ;  /* 0x0000000bc6048211 */ /* 0x002fc600078a10ff */
[----:B------:R1:W-:Y:S01]  /*a960*/  @!P3 ST.E.64 desc[UR40][R8.64], R124 ;  /* 0x0000007c0800b985 */ /* 0x0003e2000c101b28 */
[----:B------:R-:W-:Y:S02]  /*a970*/  ISETP.GE.AND P3, PT, R195, UR4, PT ;  /* 0x00000004c3007c0c */ /* 0x000fe4000bf66270 */
[-C--:B------:R-:W-:Y:S02]  /*a980*/  @!P0 LEA.HI.X R5, R198, R12.reuse, R233, 0x2, P5 ;  /* 0x0000000cc6058211 */ /* 0x080fe400028f14e9 */
[----:B------:R-:W-:Y:S02]  /*a990*/  ISETP.GE.AND P5, PT, R193, UR4, PT ;  /* 0x00000004c1007c0c */ /* 0x000fe4000bfa6270 */
[C---:B--2---:R-:W-:Y:S01]  /*a9a0*/  @!P1 LEA R6, P6, R197.reuse, R11, 0x2 ;  /* 0x0000000bc5069211 */ /* 0x044fe200078c10ff */
[----:B------:R2:W-:Y:S03]  /*a9b0*/  @!P0 ST.E.64 desc[UR40][R4.64], R128 ;  /* 0x0000008004008985 */ /* 0x0005e6000c101b28 */
[----:B------:R-:W-:-:S03]  /*a9c0*/  @!P1 LEA.HI.X R7, R197, R12, R232, 0x2, P6 ;  /* 0x0000000cc5079211 */ /* 0x000fc600030f14e8 */
[CC--:B-1----:R-:W-:Y:S02]  /*a9d0*/  @!P3 LEA R8, P6, R195.reuse, R11.reuse, 0x2 ;  /* 0x0000000bc308b211 */ /* 0x0c2fe400078c10ff */
[----:B------:R1:W-:Y:S02]  /*a9e0*/  @!P1 ST.E.64 desc[UR40][R6.64], R132 ;  /* 0x0000008406009985 */ /* 0x0003e4000c101b28 */
[----:B------:R-:W-:Y:S02]  /*a9f0*/  @!P3 LEA.HI.X R9, R195, R12, R230, 0x2, P6 ;  /* 0x0000000cc309b211 */ /* 0x000fe400030f14e6 */
[----:B--2---:R-:W-:-:S04]  /*aa00*/  @!P4 LEA R4, P0, R196, R11, 0x2 ;  /* 0x0000000bc404c211 */ /* 0x004fc800078010ff */
[-C--:B------:R-:W-:Y:S02]  /*aa10*/  @!P4 LEA.HI.X R5, R196, R12.reuse, R231, 0x2, P0 ;  /* 0x0000000cc405c211 */ /* 0x080fe400000f14e7 */
[CC--:B------:R-:W-:Y:S02]  /*aa20*/  @!P5 LEA R14, P0, R193.reuse, R11.reuse, 0x2 ;  /* 0x0000000bc10ed211 */ /* 0x0c0fe400078010ff */
[C---:B-1----:R-:W-:Y:S01]  /*aa30*/  @!P2 LEA R6, P1, R194.reuse, R11, 0x2 ;  /* 0x0000000bc206a211 */ /* 0x042fe200078210ff */
[----:B------:R3:W-:Y:S01]  /*aa40*/  @!P4 ST.E.64 desc[UR40][R4.64], R136 ;  /* 0x000000880400c985 */ /* 0x0007e2000c101b28 */
[-C--:B------:R-:W-:Y:S02]  /*aa50*/  @!P5 LEA.HI.X R15, R193, R12.reuse, R228, 0x2, P0 ;  /* 0x0000000cc10fd211 */ /* 0x080fe400000f14e4 */
[----:B------:R-:W-:Y:S01]  /*aa60*/  @!P2 LEA.HI.X R7, R194, R12, R229, 0x2, P1 ;  /* 0x0000000cc207a211 */ /* 0x000fe200008f14e5 */
[----:B------:R3:W-:Y:S04]  /*aa70*/  @!P3 ST.E.64 desc[UR40][R8.64], R140 ;  /* 0x0000008c0800b985 */ /* 0x0007e8000c101b28 */
[----:B------:R3:W-:Y:S04]  /*aa80*/  @!P2 ST.E.64 desc[UR40][R6.64], R144 ;  /* 0x000000900600a985 */ /* 0x0007e8000c101b28 */
[----:B------:R3:W-:Y:S02]  /*aa90*/  @!P5 ST.E.64 desc[UR40][R14.64], R148 ;  /* 0x000000940e00d985 */ /* 0x0007e4000c101b28 */
.L_x_3419:
[----:B------:R-:W-:Y:S05]  /*aaa0*/  BSYNC B1 ;  /* 0x0000000000017941 */ /* 0x000fea0003800000 */
.L_x_3418:
[----:B------:R-:W-:Y:S01]  /*aab0*/  VIADD R0, R0, 0x8 ;  /* 0x0000000800007836 */ /* 0x000fe20000000000 */
[----:B------:R4:W0:Y:S04]  /*aac0*/  SHFL.IDX PT, R20, R10, 0x1, 0x1c1f ;  /* 0x003c1f000a147f89 */ /* 0x00082800000e0000 */
[----:B------:R-:W-:Y:S01]  /*aad0*/  ISETP.GE.AND P0, PT, R0, UR8, PT ;  /* 0x0000000800007c0c */ /* 0x000fe2000bf06270 */
[----:B------:R4:W0:-:S12]  /*aae0*/  SHFL.IDX PT, R24, R3, 0x1, 0x1c1f ;  /* 0x003c1f0003187f89 */ /* 0x00081800000e0000 */
[----:B----4-:R-:W-:Y:S05]  /*aaf0*/  @P0 BRA `(.L_x_3417) ;  /* 0x0000001800080947 */ /* 0x010fea0003800000 */
[----:B------:R-:W-:Y:S02]  /*ab00*/  ULDC UR4, c[0x0][0xac8] ;  /* 0x0002b20000047ab9 */ /* 0x000fe40000000800 */
[----:B------:R-:W-:Y:S02]  /*ab10*/  ISETP.GE.AND P4, PT, R17, UR4, PT ;  /* 0x0000000411007c0c */ /* 0x000fe4000bf86270 */
[----:B------:R-:W-:Y:S02]  /*ab20*/  ISETP.GE.AND P2, PT, R223, UR4, PT ;  /* 0x00000004df007c0c */ /* 0x000fe4000bf46270 */
[----:B------:R-:W-:Y:S02]  /*ab30*/  ISETP.GE.AND P1, PT, R222, UR4, PT ;  /* 0x00000004de007c0c */ /* 0x000fe4000bf26270 */
[----:B------:R-:W-:-:S07]  /*ab40*/  ISETP.GE.AND P0, PT, R221, UR4, PT ;  /* 0x00000004dd007c0c */ /* 0x000fce000bf06270 */
[-C--:B0-----:R-:W-:Y:S02]  /*ab50*/  @!P4 LEA R10, P3, R17, R24.reuse, 0x2 ;  /* 0x00000018110ac211 */ /* 0x081fe400078610ff */
[----:B---3--:R-:W-:Y:S02]  /*ab60*/  @!P2 LEA R4, P6, R223, R24, 0x2 ;  /* 0x00000018df04a211 */ /* 0x008fe400078c10ff */
[----:B-1----:R-:W-:Y:S02]  /*ab70*/  @!P4 LEA.HI.X R11, R17, R20, R171, 0x2, P3 ;  /* 0x00000014110bc211 */ /* 0x002fe400018f14ab */
[----:B------:R-:W-:Y:S02]  /*ab80*/  ISETP.GE.AND P3, PT, R220, UR4, PT ;  /* 0x00000004dc007c0c */ /* 0x000fe4000bf66270 */
[----:B------:R-:W-:Y:S01]  /*ab90*/  @!P1 LEA R6, P5, R222, R24, 0x2 ;  /* 0x00000018de069211 */ /* 0x000fe200078a10ff */
[----:B------:R0:W-:Y:S01]  /*aba0*/  @!P4 ST.E.64 desc[UR40][R10.64], R26 ;  /* 0x0000001a0a00c985 */ /* 0x0001e2000c101b28 */
[----:B------:R-:W-:-:S02]  /*abb0*/  ISETP.GE.AND P4, PT, R219, UR4, PT ;  /* 0x00000004db007c0c */ /* 0x000fc4000bf86270 */
[----:B------:R-:W-:Y:S02]  /*abc0*/  @!P2 LEA.HI.X R5, R223, R20, R170, 0x2, P6 ;  /* 0x00000014df05a211 */ /* 0x000fe400030f14aa */
[C---:B------:R-:W-:Y:S02]  /*abd0*/  @!P0 LEA R8, P6, R221.reuse, R24, 0x2 ;  /* 0x00000018dd088211 */ /* 0x040fe400078c10ff */
[-C--:B------:R-:W-:Y:S01]  /*abe0*/  @!P1 LEA.HI.X R7, R222, R20.reuse, R169, 0x2, P5 ;  /* 0x00000014de079211 */ /* 0x080fe200028f14a9 */
[----:B------:R1:W-:Y:S01]  /*abf0*/  @!P2 ST.E.64 desc[UR40][R4.64], R30 ;  /* 0x0000001e0400a985 */ /* 0x0003e2000c101b28 */
[----:B------:R-:W-:Y:S02]  /*ac00*/  ISETP.GE.AND P5, PT, R218, UR4, PT ;  /* 0x00000004da007c0c */ /* 0x000fe4000bfa6270 */
[----:B------:R-:W-:Y:S01]  /*ac10*/  @!P0 LEA.HI.X R9, R221, R20, R13, 0x2, P6 ;  /* 0x00000014dd098211 */ /* 0x000fe200030f140d */
[----:B------:R3:W-:Y:S01]  /*ac20*/  @!P1 ST.E.64 desc[UR40][R6.64], R34 ;  /* 0x0000002206009985 */ /* 0x0007e2000c101b28 */
[----:B0-----:R-:W-:-:S03]  /*ac30*/  @!P3 LEA R10, P1, R220, R24, 0x2 ;  /* 0x00000018dc0ab211 */ /* 0x001fc600078210ff */
[----:B------:R0:W-:Y:S01]  /*ac40*/  @!P0 ST.E.64 desc[UR40][R8.64], R38 ;  /* 0x0000002608008985 */ /* 0x0001e2000c101b28 */
[----:B------:R-:W-:Y:S02]  /*ac50*/  ISETP.GE.AND P0, PT, R217, UR4, PT ;  /* 0x00000004d9007c0c */ /* 0x000fe4000bf06270 */
[C---:B--2---:R-:W-:Y:S02]  /*ac60*/  @!P4 LEA R12, P2, R219.reuse, R24, 0x2 ;  /* 0x00000018db0cc211 */ /* 0x044fe400078410ff */
[-C--:B------:R-:W-:Y:S02]  /*ac70*/  @!P3 LEA.HI.X R11, R220, R20.reuse, R168, 0x2, P1 ;  /* 0x00000014dc0bb211 */ /* 0x080fe400008f14a8 */
[----:B------:R-:W-:Y:S02]  /*ac80*/  ISETP.GE.AND P1, PT, R216, UR4, PT ;  /* 0x00000004d8007c0c */ /* 0x000fe4000bf26270 */
[----:B------:R-:W-:Y:S01]  /*ac90*/  @!P4 LEA.HI.X R13, R219, R20, R167, 0x2, P2 ;  /* 0x00000014db0dc211 */ /* 0x000fe200010f14a7 */
[----:B------:R2:W-:Y:S01]  /*aca0*/  @!P3 ST.E.64 desc[UR40][R10.64], R42 ;  /* 0x0000002a0a00b985 */ /* 0x0005e2000c101b28 */
[----:B------:R-:W-:-:S02]  /*acb0*/  ISETP.GE.AND P2, PT, R215, UR4, PT ;  /* 0x00000004d7007c0c */ /* 0x000fc4000bf46270 */
[----:B------:R-:W-:Y:S01]  /*acc0*/  @!P5 LEA R14, P6, R218, R24, 0x2 ;  /* 0x00000018da0ed211 */ /* 0x000fe200078c10ff */
[----:B------:R4:W-:Y:S01]  /*acd0*/  @!P4 ST.E.64 desc[UR40][R12.64], R46 ;  /* 0x0000002e0c00c985 */ /* 0x0009e2000c101b28 */
[----:B------:R-:W-:Y:S02]  /*ace0*/  ISETP.GE.AND P3, PT, R214, UR4, PT ;  /* 0x00000004d6007c0c */ /* 0x000fe4000bf66270 */
[----:B------:R-:W-:Y:S02]  /*acf0*/  @!P5 LEA.HI.X R15, R218, R20, R166, 0x2, P6 ;  /* 0x00000014da0fd211 */ /* 0x000fe400030f14a6 */
[-C--:B-1----:R-:W-:Y:S02]  /*ad00*/  @!P0 LEA R4, P6, R217, R24.reuse, 0x2 ;  /* 0x00000018d9048211 */ /* 0x082fe400078c10ff */
[----:B------:R-:W-:Y:S01]  /*ad10*/  ISETP.GE.AND P4, PT, R213, UR4, PT ;  /* 0x00000004d5007c0c */ /* 0x000fe2000bf86270 */
[----:B------:R1:W-:Y:S01]  /*ad20*/  @!P5 ST.E.64 desc[UR40][R14.64], R50 ;  /* 0x000000320e00d985 */ /* 0x0003e2000c101b28 */
[----:B---3--:R-:W-:-:S02]  /*ad30*/  @!P1 LEA R6, P5, R216, R24, 0x2 ;  /* 0x00000018d8069211 */ /* 0x008fc400078a10ff */
[----:B------:R-:W-:Y:S02]  /*ad40*/  @!P0 LEA.HI.X R5, R217, R20, R165, 0x2, P6 ;  /* 0x00000014d9058211 */ /* 0x000fe400030f14a5 */
[C---:B0-----:R-:W-:Y:S02]  /*ad50*/  @!P2 LEA R8, P6, R215.reuse, R24, 0x2 ;  /* 0x00000018d708a211 */ /* 0x041fe400078c10ff */
[-C--:B------:R-:W-:Y:S01]  /*ad60*/  @!P1 LEA.HI.X R7, R216, R20.reuse, R164, 0x2, P5 ;  /* 0x00000014d8079211 */ /* 0x080fe200028f14a4 */
[----:B------:R0:W-:Y:S01]  /*ad70*/  @!P0 ST.E.64 desc[UR40][R4.64], R54 ;  /* 0x0000003604008985 */ /* 0x0001e2000c101b28 */
[----:B------:R-:W-:Y:S02]  /*ad80*/  ISETP.GE.AND P5, PT, R212, UR4, PT ;  /* 0x00000004d4007c0c */ /* 0x000fe4000bfa6270 */
[----:B------:R-:W-:Y:S01]  /*ad90*/  @!P2 LEA.HI.X R9, R215, R20, R163, 0x2, P6 ;  /* 0x00000014d709a211 */ /* 0x000fe200030f14a3 */
[----:B------:R3:W-:Y:S01]  /*ada0*/  @!P1 ST.E.64 desc[UR40][R6.64], R58 ;  /* 0x0000003a06009985 */ /* 0x0007e2000c101b28 */
[----:B------:R-:W-:-:S02]  /*adb0*/  ISETP.GE.AND P0, PT, R211, UR4, PT ;  /* 0x00000004d3007c0c */ /* 0x000fc4000bf06270 */
[-C--:B--2---:R-:W-:Y:S01]  /*adc0*/  @!P3 LEA R10, P6, R214, R24.reuse, 0x2 ;  /* 0x00000018d60ab211 */ /* 0x084fe200078c10ff */
[----:B------:R2:W-:Y:S01]  /*add0*/  @!P2 ST.E.64 desc[UR40][R8.64], R62 ;  /* 0x0000003e0800a985 */ /* 0x0005e2000c101b28 */
[C---:B----4-:R-:W-:Y:S02]  /*ade0*/  @!P4 LEA R12, P2, R213.reuse, R24, 0x2 ;  /* 0x00000018d50cc211 */ /* 0x050fe400078410ff */
[----:B------:R-:W-:Y:S02]  /*adf0*/  ISETP.GE.AND P1, PT, R210, UR4, PT ;  /* 0x00000004d2007c0c */ /* 0x000fe4000bf26270 */
[-C--:B------:R-:W-:Y:S02]  /*ae00*/  @!P3 LEA.HI.X R11, R214, R20.reuse, R162, 0x2, P6 ;  /* 0x00000014d60bb211 */ /* 0x080fe400030f14a2 */
[----:B------:R-:W-:Y:S02]  /*ae10*/  @!P4 LEA.HI.X R13, R213, R20, R161, 0x2, P2 ;  /* 0x00000014d50dc211 */ /* 0x000fe400010f14a1 */
[----:B------:R-:W-:Y:S01]  /*ae20*/  ISETP.GE.AND P2, PT, R209, UR4, PT ;  /* 0x00000004d1007c0c */ /* 0x000fe2000bf46270 */
[----:B------:R-:W-:Y:S01]  /*ae30*/  @!P3 ST.E.64 desc[UR40][R10.64], R66 ;  /* 0x000000420a00b985 */ /* 0x000fe2000c101b28 */
[----:B-1----:R-:W-:-:S03]  /*ae40*/  @!P5 LEA R14, P6, R212, R24, 0x2 ;  /* 0x00000018d40ed211 */ /* 0x002fc600078c10ff */
[----:B------:R1:W-:Y:S01]  /*ae50*/  @!P4 ST.E.64 desc[UR40][R12.64], R70 ;  /* 0x000000460c00c985 */ /* 0x0003e2000c101b28 */
[----:B------:R-:W-:Y:S02]  /*ae60*/  @!P5 LEA.HI.X R15, R212, R20, R160, 0x2, P6 ;  /* 0x00000014d40fd211 */ /* 0x000fe400030f14a0 */
[CC--:B0-----:R-:W-:Y:S02]  /*ae70*/  @!P0 LEA R4, P4, R211.reuse, R24.reuse, 0x2 ;  /* 0x00000018d3048211 */ /* 0x0c1fe400078810ff */
[----:B---3--:R-:W-:Y:S01]  /*ae80*/  @!P1 LEA R6, P3, R210, R24, 0x2 ;  /* 0x00000018d2069211 */ /* 0x008fe200078610ff */
[----:B------:R0:W-:Y:S01]  /*ae90*/  @!P5 ST.E.64 desc[UR40][R14.64], R74 ;  /* 0x0000004a0e00d985 */ /* 0x0001e2000c101b28 */
[----:B------:R-:W-:Y:S02]  /*aea0*/  @!P0 LEA.HI.X R5, R211, R20, R159, 0x2, P4 ;  /* 0x00000014d3058211 */ /* 0x000fe400020f149f */
[----:B------:R-:W-:Y:S02]  /*aeb0*/  ISETP.GE.AND P4, PT, R207, UR4, PT ;  /* 0x00000004cf007c0c */ /* 0x000fe4000bf86270 */
[----:B------:R-:W-:Y:S01]  /*aec0*/  ISETP.GE.AND P5, PT, R208, UR4, PT ;  /* 0x00000004d0007c0c */ /* 0x000fe2000bfa6270 */
[----:B------:R3:W-:Y:S01]  /*aed0*/  @!P0 ST.E.64 desc[UR40][R4.64], R78 ;  /* 0x0000004e04008985 */ /* 0x0007e2000c101b28 */
[----:B--2---:R-:W-:-:S02]  /*aee0*/  @!P2 LEA R8, P6, R209, R24, 0x2 ;  /* 0x00000018d108a211 */ /* 0x004fc400078c10ff */
[-C--:B------:R-:W-:Y:S02]  /*aef0*/  @!P1 LEA.HI.X R7, R210, R20.reuse, R158, 0x2, P3 ;  /* 0x00000014d2079211 */ /* 0x080fe400018f149e */
[----:B------:R-:W-:Y:S02]  /*af00*/  ISETP.GE.AND P3, PT, R206, UR4, PT ;  /* 0x00000004ce007c0c */ /* 0x000fe4000bf66270 */
[----:B------:R-:W-:Y:S01]  /*af10*/  @!P2 LEA.HI.X R9, R209, R20, R157, 0x2, P6 ;  /* 0x00000014d109a211 */ /* 0x000fe200030f149d */
[----:B------:R2:W-:Y:S01]  /*af20*/  @!P1 ST.E.64 desc[UR40][R6.64], R82 ;  /* 0x0000005206009985 */ /* 0x0005e2000c101b28 */
[----:B------:R-:W-:Y:S02]  /*af30*/  ISETP.GE.AND P1, PT, R204, UR4, PT ;  /* 0x00000004cc007c0c */ /* 0x000fe4000bf26270 */
[----:B-1----:R-:W-:Y:S01]  /*af40*/  @!P4 LEA R12, P0, R207, R24, 0x2 ;  /* 0x00000018cf0cc211 */ /* 0x002fe200078010ff */
[----:B------:R1:W-:Y:S01]  /*af50*/  @!P2 ST.E.64 desc[UR40][R8.64], R86 ;  /* 0x000000560800a985 */ /* 0x0003e2000c101b28 */
[----:B------:R-:W-:-:S02]  /*af60*/  ISETP.GE.AND P2, PT, R205, UR4, PT ;  /* 0x00000004cd007c0c */ /* 0x000fc4000bf46270 */
[C---:B------:R-:W-:Y:S02]  /*af70*/  @!P5 LEA R10, P6, R208.reuse, R24, 0x2 ;  /* 0x00000018d00ad211 */ /* 0x040fe400078c10ff */
[-C--:B------:R-:W-:Y:S02]  /*af80*/  @!P4 LEA.HI.X R13, R207, R20.reuse, R155, 0x2, P0 ;  /* 0x00000014cf0dc211 */ /* 0x080fe400000f149b */
[----:B------:R-:W-:Y:S02]  /*af90*/  @!P5 LEA.HI.X R11, R208, R20, R156, 0x2, P6 ;  /* 0x00000014d00bd211 */ /* 0x000fe400030f149c */
[----:B------:R-:W-:Y:S02]  /*afa0*/  ISETP.GE.AND P0, PT, R203, UR4, PT ;  /* 0x00000004cb007c0c */ /* 0x000fe4000bf06270 */
[----:B0-----:R-:W-:Y:S01]  /*afb0*/  @!P3 LEA R14, P6, R206, R24, 0x2 ;  /* 0x00000018ce0eb211 */ /* 0x001fe200078c10ff */
[----:B------:R0:W-:Y:S01]  /*afc0*/  @!P5 ST.E.64 desc[UR40][R10.64], R90 ;  /* 0x0000005a0a00d985 */ /* 0x0001e2000c101b28 */
[----:B------:R-:W-:-:S02]  /*afd0*/  ISETP.GE.AND P5, PT, R202, UR4, PT ;  /* 0x00000004ca007c0c */ /* 0x000fc4000bfa6270 */
[----:B------:R-:W-:Y:S01]  /*afe0*/  @!P3 LEA.HI.X R15, R206, R20, R154, 0x2, P6 ;  /* 0x00000014ce0fb211 */ /* 0x000fe200030f149a */
[----:B------:R4:W-:Y:S01]  /*aff0*/  @!P4 ST.E.64 desc[UR40][R12.64], R94 ;  /* 0x0000005e0c00c985 */ /* 0x0009e2000c101b28 */
[-C--:B---3--:R-:W-:Y:S02]  /*b000*/  @!P2 LEA R4, P6, R205, R24.reuse, 0x2 ;  /* 0x00000018cd04a211 */ /* 0x088fe400078c10ff */
[----:B------:R-:W-:Y:S01]  /*b010*/  ISETP.GE.AND P4, PT, R201, UR4, PT ;  /* 0x00000004c9007c0c */ /* 0x000fe2000bf86270 */
[----:B------:R3:W-:Y:S01]  /*b020*/  @!P3 ST.E.64 desc[UR40][R14.64], R98 ;  /* 0x000000620e00b985 */ /* 0x0007e2000c101b28 */
[----:B--2---:R-:W-:Y:S02]  /*b030*/  @!P1 LEA R6, P3, R204, R24, 0x2 ;  /* 0x00000018cc069211 */ /* 0x004fe400078610ff */
[----:B------:R-:W-:Y:S02]  /*b040*/  @!P2 LEA.HI.X R5, R205, R20, R153, 0x2, P6 ;  /* 0x00000014cd05a211 */ /* 0x000fe400030f1499 */
[----:B-1----:R-:W-:-:S02]  /*b050*/  @!P0 LEA R8, P6, R203, R24, 0x2 ;  /* 0x00000018cb088211 */ /* 0x002fc400078c10ff */
[-C--:B------:R-:W-:Y:S01]  /*b060*/  @!P1 LEA.HI.X R7, R204, R20.reuse, R152, 0x2, P3 ;  /* 0x00000014cc079211 */ /* 0x080fe200018f1498 */
[----:B------:R1:W-:Y:S01]  /*b070*/  @!P2 ST.E.64 desc[UR40][R4.64], R102 ;  /* 0x000000660400a985 */ /* 0x0003e2000c101b28 */
[----:B------:R-:W-:Y:S02]  /*b080*/  ISETP.GE.AND P3, PT, R200, UR4, PT ;  /* 0x00000004c8007c0c */ /* 0x000fe4000bf66270 */
[----:B------:R-:W-:Y:S01]  /*b090*/  @!P0 LEA.HI.X R9, R203, R20, R21, 0x2, P6 ;  /* 0x00000014cb098211 */ /* 0x000fe200030f1415 */
[----:B------:R2:W-:Y:S01]  /*b0a0*/  @!P1 ST.E.64 desc[UR40][R6.64], R106 ;  /* 0x0000006a06009985 */ /* 0x0005e2000c101b28 */
[-C--:B0-----:R-:W-:Y:S02]  /*b0b0*/  @!P5 LEA R10, P1, R202, R24.reuse, 0x2 ;  /* 0x00000018ca0ad211 */ /* 0x081fe400078210ff */
[----:B----4-:R-:W-:Y:S01]  /*b0c0*/  @!P4 LEA R12, P2, R201, R24, 0x2 ;  /* 0x00000018c90cc211 */ /* 0x010fe200078410ff */
[----:B------:R0:W-:Y:S01]  /*b0d0*/  @!P0 ST.E.64 desc[UR40][R8.64], R110 ;  /* 0x0000006e08008985 */ /* 0x0001e2000c101b28 */
[----:B------:R-:W-:-:S02]  /*b0e0*/  ISETP.GE.AND P0, PT, R199, UR4, PT ;  /* 0x00000004c7007c0c */ /* 0x000fc4000bf06270 */
[----:B------:R-:W-:Y:S02]  /*b0f0*/  @!P5 LEA.HI.X R11, R202, R20, R237, 0x2, P1 ;  /* 0x00000014ca0bd211 */ /* 0x000fe400008f14ed */
[----:B------:R-:W-:Y:S02]  /*b100*/  ISETP.GE.AND P1, PT, R198, UR4, PT ;  /* 0x00000004c6007c0c */ /* 0x000fe4000bf26270 */
[C---:B---3--:R-:W-:Y:S01]  /*b110*/  @!P3 LEA R14, P6, R200.reuse, R24, 0x2 ;  /* 0x00000018c80eb211 */ /* 0x048fe200078c10ff */
[----:B------:R3:W-:Y:S01]  /*b120*/  @!P5 ST.E.64 desc[UR40][R10.64], R114 ;  /* 0x000000720a00d985 */ /* 0x0007e2000c101b28 */
[-C--:B------:R-:W-:Y:S02]  /*b130*/  @!P4 LEA.HI.X R13, R201, R20.reuse, R236, 0x2, P2 ;  /* 0x00000014c90dc211 */ /* 0x080fe400010f14ec */
[----:B------:R-:W-:Y:S02]  /*b140*/  @!P3 LEA.HI.X R15, R200, R20, R235, 0x2, P6 ;  /* 0x00000014c80fb211 */ /* 0x000fe400030f14eb */
[----:B------:R-:W-:Y:S01]  /*b150*/  ISETP.GE.AND P2, PT, R195, UR4, PT ;  /* 0x00000004c3007c0c */ /* 0x000fe2000bf46270 */
[----:B------:R4:W-:Y:S01]  /*b160*/  @!P4 ST.E.64 desc[UR40][R12.64], R118 ;  /* 0x000000760c00c985 */ /* 0x0009e2000c101b28 */
[----:B------:R-:W-:-:S02]  /*b170*/  ISETP.GE.AND P4, PT, R197, UR4, PT ;  /* 0x00000004c5007c0c */ /* 0x000fc4000bf86270 */
[C---:B-1----:R-:W-:Y:S01]  /*b180*/  @!P0 LEA R4, P5, R199.reuse, R24, 0x2 ;  /* 0x00000018c7048211 */ /* 0x042fe200078a10ff */
[----:B------:R1:W-:Y:S01]  /*b190*/  @!P3 ST.E.64 desc[UR40][R14.64], R122 ;  /* 0x0000007a0e00b985 */ /* 0x0003e2000c101b28 */
[----:B------:R-:W-:Y:S02]  /*b1a0*/  ISETP.GE.AND P3, PT, R196, UR4, PT ;  /* 0x00000004c4007c0c */ /* 0x000fe4000bf66270 */
[----:B------:R-:W-:Y:S02]  /*b1b0*/  @!P0 LEA.HI.X R5, R199, R20, R234, 0x2, P5 ;  /* 0x00000014c7058211 */ /* 0x000fe400028f14ea */
[----:B------:R-:W-:Y:S02]  /*b1c0*/  ISETP.GE.AND P5, PT, R194, UR4, PT ;  /* 0x00000004c2007c0c */ /* 0x000fe4000bfa6270 */
[-C--:B--2---:R-:W-:Y:S01]  /*b1d0*/  @!P1 LEA R6, P6, R198, R24.reuse, 0x2 ;  /* 0x00000018c6069211 */ /* 0x084fe200078c10ff */
[----:B------:R2:W-:Y:S02]  /*b1e0*/  @!P0 ST.E.64 desc[UR40][R4.64], R126 ;  /* 0x0000007e04008985 */ /* 0x0005e4000c101b28 */
[----:B0-----:R-:W-:-:S02]  /*b1f0*/  @!P4 LEA R8, P0, R197, R24, 0x2 ;  /* 0x00000018c508c211 */ /* 0x001fc400078010ff */
[----:B------:R-:W-:Y:S02]  /*b200*/  @!P1 LEA.HI.X R7, R198, R20, R233, 0x2, P6 ;  /* 0x00000014c6079211 */ /* 0x000fe400030f14e9 */
[----:B---3--:R-:W-:Y:S02]  /*b210*/  @!P3 LEA R10, P6, R196, R24, 0x2 ;  /* 0x00000018c40ab211 */ /* 0x008fe400078c10ff */
[----:B------:R-:W-:Y:S01]  /*b220*/  @!P4 LEA.HI.X R9, R197, R20, R232, 0x2, P0 ;  /* 0x00000014c509c211 */ /* 0x000fe200000f14e8 */
[----:B------:R2:W-:Y:S01]  /*b230*/  @!P1 ST.E.64 desc[UR40][R6.64], R130 ;  /* 0x0000008206009985 */ /* 0x0005e2000c101b28 */
[-C--:B----4-:R-:W-:Y:S02]  /*b240*/  @!P2 LEA R12, P1, R195, R24.reuse, 0x2 ;  /* 0x00000018c30ca211 */ /* 0x090fe400078210ff */
[----:B-1----:R-:W-:Y:S01]  /*b250*/  @!P5 LEA R14, P0, R194, R24, 0x2 ;  /* 0x00000018c20ed211 */ /* 0x002fe200078010ff */
[----:B------:R2:W-:Y:S01]  /*b260*/  @!P4 ST.E.64 desc[UR40][R8.64], R134 ;  /* 0x000000860800c985 */ /* 0x0005e2000c101b28 */
[----:B------:R-:W-:-:S02]  /*b270*/  @!P3 LEA.HI.X R11, R196, R20, R231, 0x2, P6 ;  /* 0x00000014c40bb211 */ /* 0x000fc400030f14e7 */
[-C--:B------:R-:W-:Y:S02]  /*b280*/  @!P2 LEA.HI.X R13, R195, R20.reuse, R230, 0x2, P1 ;  /* 0x00000014c30da211 */ /* 0x080fe400008f14e6 */
[----:B------:R-:W-:Y:S01]  /*b290*/  @!P5 LEA.HI.X R15, R194, R20, R229, 0x2, P0 ;  /* 0x00000014c20fd211 */ /* 0x000fe200000f14e5 */
[----:B------:R2:W-:Y:S01]  /*b2a0*/  @!P3 ST.E.64 desc[UR40][R10.64], R138 ;  /* 0x0000008a0a00b985 */ /* 0x0005e2000c101b28 */
[----:B------:R-:W-:-:S03]  /*b2b0*/  ISETP.GE.AND P0, PT, R193, UR4, PT ;  /* 0x00000004c1007c0c */ /* 0x000fc6000bf06270 */
[----:B------:R2:W-:Y:S04]  /*b2c0*/  @!P2 ST.E.64 desc[UR40][R12.64], R142 ;  /* 0x0000008e0c00a985 */ /* 0x0005e8000c101b28 */
[----:B------:R2:W-:Y:S06]  /*b2d0*/  @!P5 ST.E.64 desc[UR40][R14.64], R146 ;  /* 0x000000920e00d985 */ /* 0x0005ec000c101b28 */
[----:B------:R-:W-:Y:S05]  /*b2e0*/  @P0 BRA `(.L_x_3417) ;  /* 0x00000010000c0947 */ /* 0x000fea0003800000 */
[----:B--2---:R-:W-:-:S04]  /*b2f0*/  LEA R4, P0, R193, R24, 0x2 ;  /* 0x00000018c1047211 */ /* 0x004fc800078010ff */
[----:B------:R-:W-:-:S05]  /*b300*/  LEA.HI.X R5, R193, R20, R228, 0x2, P0 ;  /* 0x00000014c1057211 */ /* 0x000fca00000f14e4 */
[----:B------:R0:W-:Y:S01]  /*b310*/  ST.E.64 desc[UR40][R4.64], R150 ;  /* 0x0000009604007985 */ /* 0x0001e2000c101b28 */
[----:B------:R-:W-:Y:S05]  /*b320*/  BRA `(.L_x_3417) ;  /* 0x0000000c00fc7947 */ /* 0x000fea0003800000 */
.L_x_3411:
[----:B------:R-:W-:Y:S02]  /*b330*/  ULDC.64 UR8, c[0x0][0xc00] ;  /* 0x0003000000087ab9 */ /* 0x000fe40000000a00 */
[----:B------:R-:W-:-:S04]  /*b340*/  UISETP.NE.U32.AND UP0, UPT, UR8, URZ, UPT ;  /* 0x0000003f0800728c */ /* 0x000fc8000bf05070 */
[----:B------:R-:W-:-:S03]  /*b350*/  UISETP.NE.AND.EX UP0, UPT, UR9, URZ, UPT, UP0 ;  /* 0x0000003f0900728c */ /* 0x000fc6000bf05300 */
[----:B------:R-:W-:Y:S02]  /*b360*/  ULDC.64 UR8, c[0x0][0xc00] ;  /* 0x0003000000087ab9 */ /* 0x000fe40000000a00 */
[----:B------:R-:W-:Y:S01]  /*b370*/  UIMAD.WIDE UR8, UR39, 0x4, UR8 ;  /* 0x00000004270878a5 */ /* 0x000fe2000f8e0208 */
[----:B------:R-:W-:-:S05]  /*b380*/  PLOP3.LUT P1, PT, PT, PT, UP0, 0x80, 0x0 ;  /* 0x000000000000781c */ /* 0x000fca0003f2f008 */
[----:B------:R-:W-:Y:S02]  /*b390*/  IMAD.U32 R4, RZ, RZ, UR8 ;  /* 0x00000008ff047e24 */ /* 0x000fe4000f8e00ff */
[----:B------:R-:W-:Y:S01]  /*b3a0*/  IMAD.U32 R5, RZ, RZ, UR9 ;  /* 0x00000009ff057e24 */ /* 0x000fe2000f8e00ff */
[----:B------:R-:W-:Y:S02]  /*b3b0*/  ULDC.64 UR8, c[0x0][0xc08] ;  /* 0x0003020000087ab9 */ /* 0x000fe40000000a00 */
[----:B------:R-:W-:-:S03]  /*b3c0*/  UISETP.NE.U32.AND UP1, UPT, UR8, URZ, UPT ;  /* 0x0000003f0800728c */ /* 0x000fc6000bf25070 */
[----:B------:R-:W2:Y:S01]  /*b3d0*/  @P1 LDG.E R8, desc[UR40][R4.64] ;  /* 0x0000002804081981 */ /* 0x000ea2000c1e1900 */
[----:B------:R-:W-:Y:S01]  /*b3e0*/  UISETP.NE.AND.EX UP1, UPT, UR9, URZ, UPT, UP1 ;  /* 0x0000003f0900728c */ /* 0x000fe2000bf25310 */
[----:B------:R-:W-:Y:S02]  /*b3f0*/  ULDC UR4, c[0x0][0xa88] ;  /* 0x0002a20000047ab9 */ /* 0x000fe40000000800 */
[----:B------:R-:W-:-:S03]  /*b400*/  IMAD.U32 R0, RZ, RZ, UR4 ;  /* 0x00000004ff007e24 */ /* 0x000fc6000f8e00ff */
[----:B------:R-:W-:-:S05]  /*b410*/  PLOP3.LUT P2, PT, PT, PT, UP1, 0x80, 0x0 ;  /* 0x000000000000781c */ /* 0x000fca0003f4f018 */
[----:B------:R-:W-:-:S04]  /*b420*/  @UP1 ULEA UR8, UP2, UR39, UR8, 0x2 ;  /* 0x0000000827081291 */ /* 0x000fc8000f84103f */
[----:B------:R-:W-:Y:S02]  /*b430*/  @UP1 ULEA.HI.X UR9, UR39, UR9, UR42, 0x2, UP2 ;  /* 0x0000000927091291 */ /* 0x000fe400090f142a */
[----:B------:R-:W-:-:S04]  /*b440*/  IMAD.U32 R6, RZ, RZ, UR8 ;  /* 0x00000008ff067e24 */ /* 0x000fc8000f8e00ff */
[----:B------:R-:W-:-:S05]  /*b450*/  IMAD.U32 R7, RZ, RZ, UR9 ;  /* 0x00000009ff077e24 */ /* 0x000fca000f8e00ff */
[----:B------:R0:W5:Y:S01]  /*b460*/  @P2 LDG.E R0, desc[UR40][R6.64] ;  /* 0x0000002806002981 */ /* 0x000162000c1e1900 */
[----:B------:R-:W-:Y:S01]  /*b470*/  UMOV UR4, URZ ;  /* 0x0000003f00047c82 */ /* 0x000fe20008000000 */
[----:B------:R-:W-:Y:S01]  /*b480*/  UISETP.NE.AND UP1, UPT, UR46, URZ, UPT ;  /* 0x0000003f2e00728c */ /* 0x000fe2000bf25270 */
[----:B------:R-:W1:Y:S10]  /*b490*/  S2R R3, SR_TID.X ;  /* 0x0000000000037919 */ /* 0x000e740000002100 */
[----:B------:R-:W-:Y:S01]  /*b4a0*/  @!UP1 ULDC UR46, c[0x0][0xad4] ;  /* 0x0002b500002e9ab9 */ /* 0x000fe20000000800 */
[----:B--2---:R-:W-:Y:S01]  /*b4b0*/  @P1 R2UR UR4, R8 ;  /* 0x00000000080412ca */ /* 0x004fe200000e0000 */
[----:B-1----:R-:W-:-:S05]  /*b4c0*/  VIADD R8, R3, 0xffffff80 ;  /* 0xffffff8003087836 */ /* 0x002fca0000000000 */
[----:B------:R-:W-:-:S07]  /*b4d0*/  ISETP.GT.AND P0, PT, R8, 0x3f, PT ;  /* 0x0000003f0800780c */ /* 0x000fce0003f04270 */
[----:B------:R-:W-:Y:S01]  /*b4e0*/  USHF.R.S32.HI UR19, URZ, 0x1f, UR4 ;  /* 0x0000001f3f137899 */ /* 0x000fe20008011404 */
[----:B0-----:R-:W-:Y:S11]  /*b4f0*/  @P2 BRA `(.L_x_3420) ;  /* 0x0000000000102947 */ /* 0x001ff60003800000 */
[----:B------:R-:W-:Y:S05]  /*b500*/  @!P1 BRA `(.L_x_3420) ;  /* 0x00000000000c9947 */ /* 0x000fea0003800000 */
[----:B------:R-:W2:Y:S04]  /*b510*/  LDG.E R3, desc[UR40][R4.64] ;  /* 0x0000002804037981 */ /* 0x000ea8000c1e1900 */
[----:B-----5:R-:W2:Y:S02]  /*b520*/  LDG.E R0, desc[UR40][R4.64+0x4] ;  /* 0x0000042804007981 */ /* 0x020ea4000c1e1900 */
[----:B--2---:R-:W-:-:S07]  /*b530*/  IMAD.IADD R0, R0, 0x1, -R3 ;  /* 0x0000000100007824 */ /* 0x004fce00078e0a03 */
.L_x_3420:
[----:B------:R-:W-:Y:S01]  /*b540*/  USEL UR39, UR39, URZ, !UP0 ;  /* 0x0000003f27277287 */ /* 0x000fe2000c000000 */
[----:B------:R-:W-:Y:S01]  /*b550*/  BSSY B1, `(.L_x_3421) ;  /* 0x0000039000017945 */ /* 0x000fe20003800000 */
[----:B------:R-:W-:-:S03]  /*b560*/  USEL UR42, UR42, URZ, !UP0 ;  /* 0x0000003f2a2a7287 */ /* 0x000fc6000c000000 */
[----:B------:R-:W-:Y:S09]  /*b570*/  @P0 BRA `(.L_x_3422) ;  /* 0x0000000000d80947 */ /* 0x000ff20003800000 */
[----:B------:R-:W0:Y:S01]  /*b580*/  S2R R3, SR_TID.X ;  /* 0x0000000000037919 */ /* 0x000e220000002100 */
[----:B------:R-:W1:Y:S01]  /*b590*/  LDC R9, c[0x0][0xbe8] ;  /* 0x0002fa00ff097b82 */ /* 0x000e620000000800 */
[----:B------:R-:W-:-:S04]  /*b5a0*/  IMAD.U32 R4, RZ, RZ, UR43 ;  /* 0x0000002bff047e24 */ /* 0x000fc8000f8e00ff */
[----:B0-----:R-:W-:Y:S02]  /*b5b0*/  IMAD R3, R4, 0x40, R3 ;  /* 0x0000004004037824 */ /* 0x001fe400078e0203 */
[----:B-1---5:R-:W-:Y:S02]  /*b5c0*/  IMAD R4, R0, R9, RZ ;  /* 0x0000000900047224 */ /* 0x022fe400078e02ff */
[----:B------:R-:W-:-:S05]  /*b5d0*/  VIADD R6, R3, 0xffffff80 ;  /* 0xffffff8003067836 */ /* 0x000fca0000000000 */
[----:B------:R-:W-:-:S13]  /*b5e0*/  ISETP.GE.AND P0, PT, R6, R4, PT ;  /* 0x000000040600720c */ /* 0x000fda0003f06270 */
[----:B------:R-:W-:Y:S05]  /*b5f0*/  @P0 BRA `(.L_x_3422) ;  /* 0x0000000000b80947 */ /* 0x000fea0003800000 */
[----:B------:R-:W-:Y:S01]  /*b600*/  ISETP.NE.AND P0, PT, R9, 0x1, PT ;  /* 0x000000010900780c */ /* 0x000fe20003f05270 */
[----:B------:R-:W-:Y:S01]  /*b610*/  UISETP.GT.AND UP0, UPT, UR46, 0x1, UPT ;  /* 0x000000012e00788c */ /* 0x000fe2000bf04270 */
[----:B------:R-:W-:-:S03]  /*b620*/  UMOV UR17, 0x9b8 ;  /* 0x000009b800117882 */ /* 0x000fc60000000000 */
[----:B------:R-:W-:Y:S02]  /*b630*/  USEL UR17, UR17, 0x978, UP0 ;  /* 0x0000097811117887 */ /* 0x000fe40008000000 */
[----:B------:R-:W-:-:S06]  /*b640*/  USEL UR16, UR45, URZ, UP0 ;  /* 0x0000003f2d107287 */ /* 0x000fcc0008000000 */
[----:B------:R-:W0:Y:S04]  /*b650*/  @P0 LDC R3, c[0x0][0xbec] ;  /* 0x0002fb00ff030b82 */ /* 0x000e280000000800 */
[----:B------:R-:W-:Y:S01]  /*b660*/  ULDC.64 UR8, c[0x0][UR17+0x218] ;  /* 0x0000860011087abb */ /* 0x000fe20008000a00 */
[----:B------:R-:W-:Y:S01]  /*b670*/  ULDC.64 UR12, c[0x0][UR17+0x220] ;  /* 0x00008800110c7abb */ /* 0x000fe20008000a00 */
[----:B------:R-:W-:Y:S01]  /*b680*/  ULDC.64 UR14, c[0x0][UR17+0x228] ;  /* 0x00008a00110e7abb */ /* 0x000fe20008000a00 */
[----:B------:R-:W-:Y:S01]  /*b690*/  UIMAD.WIDE.U32 UR10, UR8, UR44, URZ ;  /* 0x0000002c080a72a5 */ /* 0x000fe2000f8e003f */
[----:B------:R-:W1:Y:S01]  /*b6a0*/  @P0 LDC R5, c[0x0][0xbf0] ;  /* 0x0002fc00ff050b82 */ /* 0x000e620000000800 */
[----:B------:R-:W-:Y:S02]  /*b6b0*/  UIMAD UR18, UR9, UR44, URZ ;  /* 0x0000002c091272a4 */ /* 0x000fe4000f8e023f */
[----:B------:R-:W-:-:S02]  /*b6c0*/  UIMAD UR13, UR13, UR39, URZ ;  /* 0x000000270d0d72a4 */ /* 0x000fc4000f8e023f */
[----:B------:R-:W-:Y:S02]  /*b6d0*/  UIMAD.WIDE.U32 UR20, UR14, UR16, URZ ;  /* 0x000000100e1472a5 */ /* 0x000fe4000f8e003f */
[----:B------:R-:W-:Y:S02]  /*b6e0*/  UIMAD.WIDE.U32 UR8, UR12, UR39, URZ ;  /* 0x000000270c0872a5 */ /* 0x000fe4000f8e003f */
[----:B------:R-:W-:Y:S02]  /*b6f0*/  UIMAD UR14, UR15, UR16, URZ ;  /* 0x000000100f0e72a4 */ /* 0x000fe4000f8e023f */
[----:B------:R-:W-:Y:S02]  /*b700*/  UIMAD UR13, UR12, UR42, UR13 ;  /* 0x0000002a0c0d72a4 */ /* 0x000fe4000f8e020d */
[----:B------:R-:W-:Y:S02]  /*b710*/  UIADD3 UR10, UP1, UP2, UR8, UR10, UR4 ;  /* 0x0000000a080a7290 */ /* 0x000fe4000fa3e004 */
[----:B------:R-:W-:Y:S01]  /*b720*/  UIADD3 UR14, UR21, UR14, URZ ;  /* 0x0000000e150e7290 */ /* 0x000fe2000fffe03f */
[----:B0-----:R-:W-:Y:S01]  /*b730*/  @P0 IMAD.HI.U32 R4, R6, R3, RZ ;  /* 0x0000000306040227 */ /* 0x001fe200078e00ff */
[----:B------:R-:W-:-:S02]  /*b740*/  UIADD3 UR18, UR11, UR18, URZ ;  /* 0x000000120b127290 */ /* 0x000fc4000fffe03f */
[----:B------:R-:W-:Y:S01]  /*b750*/  UIADD3 UR13, UR9, UR13, URZ ;  /* 0x0000000d090d7290 */ /* 0x000fe2000fffe03f */
[----:B------:R-:W-:Y:S02]  /*b760*/  IMAD.MOV.U32 R3, RZ, RZ, R6 ;  /* 0x000000ffff037224 */ /* 0x000fe400078e0006 */
[----:B------:R-:W-:Y:S01]  /*b770*/  IMAD.U32 R10, RZ, RZ, UR14 ;  /* 0x0000000eff0a7e24 */ /* 0x000fe2000f8e00ff */
[----:B------:R-:W-:Y:S01]  /*b780*/  ULDC.64 UR8, c[0x0][UR17+0x210] ;  /* 0x0000840011087abb */ /* 0x000fe20008000a00 */
[----:B-1----:R-:W-:Y:S01]  /*b790*/  @P0 SHF.R.U32.HI R3, RZ, R5, R4 ;  /* 0x00000005ff030219 */ /* 0x002fe20000011604 */
[----:B------:R-:W-:Y:S02]  /*b7a0*/  IMAD.U32 R4, RZ, RZ, UR20 ;  /* 0x00000014ff047e24 */ /* 0x000fe4000f8e00ff */
[----:B------:R-:W-:Y:S01]  /*b7b0*/  IMAD.U32 R5, RZ, RZ, UR21 ;  /* 0x00000015ff057e24 */ /* 0x000fe2000f8e00ff */
[--C-:B------:R-:W-:Y:S01]  /*b7c0*/  SHF.R.S32.HI R5, RZ, 0x1f, R3.reuse ;  /* 0x0000001fff057819 */ /* 0x100fe20000011403 */
[----:B------:R-:W-:Y:S01]  /*b7d0*/  IMAD.MOV R7, RZ, RZ, -R3 ;  /* 0x000000ffff077224 */ /* 0x000fe200078e0a03 */
[----:B------:R-:W-:Y:S01]  /*b7e0*/  IADD3 R4, P0, P1, R3, UR10, R4 ;  /* 0x0000000a03047c10 */ /* 0x000fe2000f91e004 */
[----:B------:R-:W-:-:S02]  /*b7f0*/  UIADD3.X UR10, UR13, UR18, UR19, UP1, UP2 ;  /* 0x000000120d0a7290 */ /* 0x000fc40008fe4413 */
[----:B------:R-:W-:-:S04]  /*b800*/  IMAD R7, R9, R7, R6 ;  /* 0x0000000709077224 */ /* 0x000fc800078e0206 */
[----:B------:R-:W-:Y:S01]  /*b810*/  IADD3.X R5, R5, UR10, R10, P0, P1 ;  /* 0x0000000a05057c10 */ /* 0x000fe200087e240a */
[C---:B------:R-:W-:Y:S01]  /*b820*/  IMAD R6, R7.reuse, UR9, RZ ;  /* 0x0000000907067c24 */ /* 0x040fe2000f8e02ff */
[----:B------:R-:W-:Y:S01]  /*b830*/  SHF.R.S32.HI R3, RZ, 0x1f, R7 ;  /* 0x0000001fff037819 */ /* 0x000fe20000011407 */
[----:B------:R-:W-:Y:S01]  /*b840*/  ULDC.64 UR10, c[0x0][0xba8] ;  /* 0x0002ea00000a7ab9 */ /* 0x000fe20000000a00 */
[----:B------:R-:W-:Y:S01]  /*b850*/  @!UP0 ULDC UR10, c[0x0][0xb50] ;  /* 0x0002d400000a8ab9 */ /* 0x000fe20000000800 */
[----:B------:R-:W-:Y:S01]  /*b860*/  IMAD.WIDE.U32 R4, R7, UR8, R4 ;  /* 0x0000000807047c25 */ /* 0x000fe2000f8e0004 */
[----:B------:R-:W-:-:S03]  /*b870*/  @!UP0 ULDC UR11, c[0x0][0xb54] ;  /* 0x0002d500000b8ab9 */ /* 0x000fc60000000800 */
[----:B------:R-:W-:Y:S01]  /*b880*/  IMAD R3, R3, UR8, R6 ;  /* 0x0000000803037c24 */ /* 0x000fe2000f8e0206 */
[----:B------:R-:W-:-:S03]  /*b890*/  LEA R6, P0, R4, UR10, 0x2 ;  /* 0x0000000a04067c11 */ /* 0x000fc6000f8010ff */
[----:B------:R-:W-:-:S05]  /*b8a0*/  IMAD.IADD R3, R5, 0x1, R3 ;  /* 0x0000000105037824 */ /* 0x000fca00078e0203 */
[----:B------:R-:W-:Y:S01]  /*b8b0*/  LEA.HI.X R7, R4, UR11, R3, 0x2, P0 ;  /* 0x0000000b04077c11 */ /* 0x000fe200080f1403 */
[----:B------:R-:W-:-:S05]  /*b8c0*/  IMAD.MOV.U32 R3, RZ, RZ, -0x800000 ;  /* 0xff800000ff037424 */ /* 0x000fca00078e00ff */
[----:B------:R0:W-:Y:S02]  /*b8d0*/  STG.E desc[UR40][R6.64], R3 ;  /* 0x0000000306007986 */ /* 0x0001e4000c101928 */
.L_x_3422:
[----:B------:R-:W-:Y:S05]  /*b8e0*/  BSYNC B1 ;  /* 0x0000000000017941 */ /* 0x000fea0003800000 */
.L_x_3421:
[----:B------:R-:W-:-:S06]  /*b8f0*/  UISETP.GT.AND UP0, UPT, UR46, 0x1, UPT ;  /* 0x000000012e00788c */ /* 0x000fcc000bf04270 */
[----:B------:R-:W-:-:S13]  /*b900*/  PLOP3.LUT P0, PT, PT, PT, UP0, 0x80, 0x0 ;  /* 0x000000000000781c */ /* 0x000fda0003f0f008 */
[----:B------:R-:W-:Y:S05]  /*b910*/  @P0 BRA `(.L_x_3417) ;  /* 0x0000000800800947 */ /* 0x000fea0003800000 */
[----:B------:R-:W1:Y:S01]  /*b920*/  LDC R11, c[0x0][0xbe8] ;  /* 0x0002fa00ff0b7b82 */ /* 0x000e620000000800 */
[----:B0-----:R-:W-:Y:S01]  /*b930*/  SHF.R.S32.HI R3, RZ, 0x1f, R8 ;  /* 0x0000001fff037819 */ /* 0x001fe20000011408 */
[----:B------:R-:W-:Y:S01]  /*b940*/  ULDC.64 UR12, c[0x0][0xaa0] ;  /* 0x0002a800000c7ab9 */ /* 0x000fe20000000a00 */
[----:B------:R-:W-:Y:S01]  /*b950*/  BSSY B1, `(.L_x_3423) ;  /* 0x0000078000017945 */ /* 0x000fe20003800000 */
[----:B------:R-:W-:Y:S01]  /*b960*/  UIMAD UR10, UR19, UR12, URZ ;  /* 0x0000000c130a72a4 */ /* 0x000fe2000f8e023f */
[----:B------:R-:W-:Y:S01]  /*b970*/  LEA.HI R3, R3, R8, RZ, 0x3 ;  /* 0x0000000803037211 */ /* 0x000fe200078f18ff */
[----:B------:R-:W-:Y:S01]  /*b980*/  UIMAD.WIDE.U32 UR8, UR4, UR12, URZ ;  /* 0x0000000c040872a5 */ /* 0x000fe2000f8e003f */
[----:B------:R-:W-:Y:S01]  /*b990*/  SHF.R.S32.HI R27, RZ, 0x1f, R185 ;  /* 0x0000001fff1b7819 */ /* 0x000fe200000114b9 */
[----:B------:R-:W-:Y:S01]  /*b9a0*/  UIMAD UR10, UR4, UR13, UR10 ;  /* 0x0000000d040a72a4 */ /* 0x000fe2000f8e020a */
[----:B------:R-:W-:Y:S01]  /*b9b0*/  LOP3.LUT R7, R3, 0xfffffff8, RZ, 0xc0, !PT ;  /* 0xfffffff803077812 */ /* 0x000fe200078ec0ff */
[----:B------:R-:W-:Y:S01]  /*b9c0*/  ULDC UR12, c[0x0][0xac8] ;  /* 0x0002b200000c7ab9 */ /* 0x000fe20000000800 */
[----:B------:R-:W-:Y:S01]  /*b9d0*/  SHF.R.S32.HI R26, RZ, 0x3, R3 ;  /* 0x00000003ff1a7819 */ /* 0x000fe20000011403 */
[----:B------:R-:W-:Y:S01]  /*b9e0*/  UIADD3 UR9, UR9, UR10, URZ ;  /* 0x0000000a09097290 */ /* 0x000fe2000fffe03f */
[----:B------:R-:W-:Y:S01]  /*b9f0*/  ISETP.GE.AND P2, PT, R192, UR12, PT ;  /* 0x0000000cc0007c0c */ /* 0x000fe2000bf46270 */
[----:B------:R-:W-:Y:S01]  /*ba00*/  IMAD.IADD R9, R8, 0x1, -R7 ;  /* 0x0000000108097824 */ /* 0x000fe200078e0a07 */
[----:B------:R-:W-:Y:S01]  /*ba10*/  ULDC.64 UR10, c[0x0][0xae8] ;  /* 0x0002ba00000a7ab9 */ /* 0x000fe20000000a00 */
[----:B------:R-:W-:Y:S01]  /*ba20*/  IMAD.U32 R8, RZ, RZ, UR43 ;  /* 0x0000002bff087e24 */ /* 0x000fe2000f8e00ff */
[----:B------:R-:W-:Y:S01]  /*ba30*/  ISETP.GE.AND P1, PT, R187, UR12, PT ;  /* 0x0000000cbb007c0c */ /* 0x000fe2000bf26270 */
[----:B------:R-:W-:Y:S01]  /*ba40*/  IMAD R3, R9, 0x20, R26 ;  /* 0x0000002009037824 */ /* 0x000fe200078e021a */
[----:B------:R-:W-:Y:S01]  /*ba50*/  UIMAD.WIDE.U32 UR8, UR44, UR10, UR8 ;  /* 0x0000000a2c0872a5 */ /* 0x000fe2000f8e0008 */
[----:B------:R-:W-:-:S02]  /*ba60*/  ISETP.GE.AND P3, PT, R2, UR12, PT ;  /* 0x0000000c02007c0c */ /* 0x000fc4000bf66270 */
[----:B------:R-:W-:Y:S01]  /*ba70*/  IMAD R8, R8, 0x40, R3 ;  /* 0x0000004008087824 */ /* 0x000fe200078e0203 */
[----:B------:R-:W-:Y:S01]  /*ba80*/  SEL R3, RZ, 0xffffffff, P2 ;  /* 0xffffffffff037807 */ /* 0x000fe20001000000 */
[----:B------:R-:W-:Y:S01]  /*ba90*/  UIMAD UR9, UR44, UR11, UR9 ;  /* 0x0000000b2c0972a4 */ /* 0x000fe2000f8e0209 */
[----:B-1----:R-:W-:Y:S01]  /*baa0*/  ISETP.NE.AND P0, PT, R11, 0x1, PT ;  /* 0x000000010b00780c */ /* 0x002fe20003f05270 */
[----:B-----5:R-:W-:Y:S01]  /*bab0*/  IMAD R25, R0, R11, RZ ;  /* 0x0000000b00197224 */ /* 0x020fe200078e02ff */
[----:B------:R-:W-:Y:S01]  /*bac0*/  SEL R9, RZ, 0xffffffff, P1 ;  /* 0xffffffffff097807 */ /* 0x000fe20000800000 */
[----:B------:R-:W-:Y:S01]  /*bad0*/  IMAD.SHL.U32 R13, R3, 0x2, RZ ;  /* 0x00000002030d7824 */ /* 0x000fe200078e00ff */
[----:B------:R-:W-:Y:S01]  /*bae0*/  SEL R6, RZ, 0x1, P3 ;  /* 0x00000001ff067807 */ /* 0x000fe20001800000 */
[----:B------:R-:W-:Y:S01]  /*baf0*/  ULDC.64 UR10, c[0x0][0xaf0] ;  /* 0x0002bc00000a7ab9 */ /* 0x000fe20000000a00 */
[----:B------:R-:W-:Y:S01]  /*bb00*/  IMAD.MOV.U32 R3, RZ, RZ, R8 ;  /* 0x000000ffff037224 */ /* 0x000fe200078e0008 */
[----:B------:R-:W-:Y:S01]  /*bb10*/  UIMAD UR42, UR42, UR10, URZ ;  /* 0x0000000a2a2a72a4 */ /* 0x000fe2000f8e023f */
[----:B------:R-:W-:Y:S01]  /*bb20*/  IMAD.SHL.U32 R9, R9, 0x4, RZ ;  /* 0x0000000409097824 */ /* 0x000fe200078e00ff */
[----:B------:R-:W-:Y:S01]  /*bb30*/  LOP3.LUT R6, R13, 0x2, R6, 0xe2, !PT ;  /* 0x000000020d067812 */ /* 0x000fe200078ee206 */
[----:B------:R-:W-:Y:S01]  /*bb40*/  UIMAD.WIDE.U32 UR8, UR39, UR10, UR8 ;  /* 0x0000000a270872a5 */ /* 0x000fe2000f8e0008 */
[----:B------:R-:W-:Y:S01]  /*bb50*/  ISETP.GE.AND P1, PT, R225, UR12, PT ;  /* 0x0000000ce1007c0c */ /* 0x000fe2000bf26270 */
[----:B------:R-:W-:Y:S01]  /*bb60*/  UIMAD UR4, UR39, UR11, UR42 ;  /* 0x0000000b270472a4 */ /* 0x000fe2000f8e022a */
[----:B------:R-:W0:Y:S01]  /*bb70*/  @P0 LDC R5, c[0x0][0xbec] ;  /* 0x0002fb00ff050b82 */ /* 0x000e220000000800 */
[----:B------:R-:W-:-:S02]  /*bb80*/  LOP3.LUT R10, R9, 0x4, R6, 0xe2, !PT ;  /* 0x00000004090a7812 */ /* 0x000fc400078ee206 */
[----:B------:R-:W-:Y:S01]  /*bb90*/  UIADD3 UR4, UR9, UR4, URZ ;  /* 0x0000000409047290 */ /* 0x000fe2000fffe03f */
[----:B------:R-:W-:Y:S02]  /*bba0*/  SEL R0, RZ, 0x80, P1 ;  /* 0x00000080ff007807 */ /* 0x000fe40000800000 */
[----:B------:R-:W-:Y:S02]  /*bbb0*/  SHF.R.S32.HI R28, RZ, 0x1f, R225 ;  /* 0x0000001fff1c7819 */ /* 0x000fe400000114e1 */
[----:B------:R-:W1:Y:S01]  /*bbc0*/  @P0 LDC R7, c[0x0][0xbf0] ;  /* 0x0002fc00ff070b82 */ /* 0x000e620000000800 */
[----:B------:R-:W-:Y:S02]  /*bbd0*/  SHF.R.S32.HI R29, RZ, 0x1f, R186 ;  /* 0x0000001fff1d7819 */ /* 0x000fe400000114ba */
[----:B------:R-:W-:Y:S02]  /*bbe0*/  SHF.R.S32.HI R30, RZ, 0x1f, R187 ;  /* 0x0000001fff1e7819 */ /* 0x000fe400000114bb */
[----:B------:R-:W-:-:S02]  /*bbf0*/  SHF.R.S32.HI R31, RZ, 0x1f, R226 ;  /* 0x0000001fff1f7819 */ /* 0x000fc400000114e2 */
[----:B------:R-:W-:Y:S02]  /*bc00*/  SHF.R.S32.HI R33, RZ, 0x1f, R184 ;  /* 0x0000001fff217819 */ /* 0x000fe400000114b8 */
[----:B------:R-:W-:Y:S01]  /*bc10*/  SHF.R.S32.HI R32, RZ, 0x1f, R192 ;  /* 0x0000001fff207819 */ /* 0x000fe200000114c0 */
[----:B0-----:R-:W-:-:S04]  /*bc20*/  @P0 IMAD.HI.U32 R4, R8, R5, RZ ;  /* 0x0000000508040227 */ /* 0x001fc800078e00ff */
[----:B------:R-:W-:Y:S02]  /*bc30*/  IMAD.U32 R5, RZ, RZ, UR9 ;  /* 0x00000009ff057e24 */ /* 0x000fe4000f8e00ff */
[----:B------:R-:W-:Y:S01]  /*bc40*/  IMAD.U32 R5, RZ, RZ, UR4 ;  /* 0x00000004ff057e24 */ /* 0x000fe2000f8e00ff */
[----:B-1----:R-:W-:Y:S01]  /*bc50*/  @P0 SHF.R.U32.HI R3, RZ, R7, R4 ;  /* 0x00000007ff030219 */ /* 0x002fe20000011604 */
[----:B------:R-:W-:Y:S01]  /*bc60*/  IMAD.U32 R4, RZ, RZ, UR8 ;  /* 0x00000008ff047e24 */ /* 0x000fe2000f8e00ff */
[----:B------:R-:W-:Y:S01]  /*bc70*/  ISETP.GE.AND P0, PT, R186, UR12, PT ;  /* 0x0000000cba007c0c */ /* 0x000fe2000bf06270 */
[----:B------:R-:W-:Y:S01]  /*bc80*/  ULDC.64 UR8, c[0x0][0xae0] ;  /* 0x0002b80000087ab9 */ /* 0x000fe20000000a00 */
[--C-:B------:R-:W-:Y:S01]  /*bc90*/  SHF.R.S32.HI R6, RZ, 0x1f, R3.reuse ;  /* 0x0000001fff067819 */ /* 0x100fe20000011403 */
[----:B------:R-:W-:Y:S01]  /*bca0*/  IMAD.MOV R7, RZ, RZ, -R3 ;  /* 0x000000ffff077224 */ /* 0x000fe200078e0a03 */
[----:B------:R-:W-:Y:S01]  /*bcb0*/  SEL R9, RZ, 0xffffffff, P0 ;  /* 0xffffffffff097807 */ /* 0x000fe20000000000 */
[----:B------:R-:W-:Y:S01]  /*bcc0*/  IMAD.WIDE.U32 R4, R3, UR8, R4 ;  /* 0x0000000803047c25 */ /* 0x000fe2000f8e0004 */
[----:B------:R-:W-:-:S03]  /*bcd0*/  ISETP.GE.AND P0, PT, R185, UR12, PT ;  /* 0x0000000cb9007c0c */ /* 0x000fc6000bf06270 */
[----:B------:R-:W-:Y:S02]  /*bce0*/  IMAD R6, R6, UR8, RZ ;  /* 0x0000000806067c24 */ /* 0x000fe4000f8e02ff */
[----:B------:R-:W-:Y:S02]  /*bcf0*/  IMAD.SHL.U32 R13, R9, 0x8, RZ ;  /* 0x00000008090d7824 */ /* 0x000fe400078e00ff */
[----:B------:R-:W-:Y:S01]  /*bd00*/  IMAD R9, R3, UR9, R6 ;  /* 0x0000000903097c24 */ /* 0x000fe2000f8e0206 */
[----:B------:R-:W-:Y:S01]  /*bd10*/  SEL R6, RZ, 0xffffffff, P0 ;  /* 0xffffffffff067807 */ /* 0x000fe20000000000 */
[----:B------:R-:W-:Y:S01]  /*bd20*/  IMAD R7, R11, R7, R8 ;  /* 0x000000070b077224 */ /* 0x000fe200078e0208 */
[----:B------:R-:W-:Y:S01]  /*bd30*/  ISETP.GE.AND P0, PT, R184, UR12, PT ;  /* 0x0000000cb8007c0c */ /* 0x000fe2000bf06270 */
[----:B------:R-:W-:Y:S01]  /*bd40*/  IMAD.IADD R5, R5, 0x1, R9 ;  /* 0x0000000105057824 */ /* 0x000fe200078e0209 */
[----:B------:R-:W-:Y:S01]  /*bd50*/  LOP3.LUT R10, R13, 0x8, R10, 0xe2, !PT ;  /* 0x000000080d0a7812 */ /* 0x000fe200078ee20a */
[----:B------:R-:W-:Y:S01]  /*bd60*/  IMAD.SHL.U32 R13, R6, 0x10, RZ ;  /* 0x00000010060d7824 */ /* 0x000fe200078e00ff */
[----:B------:R-:W-:Y:S01]  /*bd70*/  SEL R8, RZ, 0xffffffff, P0 ;  /* 0xffffffffff087807 */ /* 0x000fe20000000000 */
[----:B------:R-:W-:Y:S01]  /*bd80*/  ULDC.64 UR8, c[0x0][0xad8] ;  /* 0x0002b60000087ab9 */ /* 0x000fe20000000a00 */
[----:B------:R-:W-:Y:S01]  /*bd90*/  SHF.R.S32.HI R3, RZ, 0x1f, R7 ;  /* 0x0000001fff037819 */ /* 0x000fe20000011407 */
[----:B------:R-:W-:Y:S01]  /*bda0*/  IMAD.WIDE.U32 R4, R7, UR8, R4 ;  /* 0x0000000807047c25 */ /* 0x000fe2000f8e0004 */
[----:B------:R-:W-:-:S02]  /*bdb0*/  LOP3.LUT R10, R13, 0x10, R10, 0xe2, !PT ;  /* 0x000000100d0a7812 */ /* 0x000fc400078ee20a */
[----:B------:R-:W-:Y:S01]  /*bdc0*/  ISETP.GE.AND P0, PT, R226, UR12, PT ;  /* 0x0000000ce2007c0c */ /* 0x000fe2000bf06270 */
[----:B------:R-:W-:Y:S02]  /*bdd0*/  IMAD.SHL.U32 R9, R8, 0x20, RZ ;  /* 0x0000002008097824 */ /* 0x000fe400078e00ff */
[----:B------:R-:W-:-:S03]  /*bde0*/  IMAD R6, R3, UR8, RZ ;  /* 0x0000000803067c24 */ /* 0x000fc6000f8e02ff */
[----:B------:R-:W-:Y:S01]  /*bdf0*/  LOP3.LUT R10, R9, 0x20, R10, 0xe2, !PT ;  /* 0x00000020090a7812 */ /* 0x000fe200078ee20a */
[----:B------:R-:W-:Y:S01]  /*be00*/  IMAD R3, R7, UR9, R6 ;  /* 0x0000000907037c24 */ /* 0x000fe2000f8e0206 */
[----:B------:R-:W-:Y:S01]  /*be10*/  ULDC.64 UR8, c[0x0][0xa80] ;  /* 0x0002a00000087ab9 */ /* 0x000fe20000000a00 */
[----:B------:R-:W-:Y:S01]  /*be20*/  IMAD.U32 R9, RZ, RZ, UR43 ;  /* 0x0000002bff097e24 */ /* 0x000fe2000f8e00ff */
[----:B------:R-:W-:Y:S01]  /*be30*/  SEL R7, RZ, 0x40, P0 ;  /* 0x00000040ff077807 */ /* 0x000fe20000000000 */
[----:B------:R-:W-:Y:S01]  /*be40*/  IMAD.IADD R3, R5, 0x1, R3 ;  /* 0x0000000105037824 */ /* 0x000fe200078e0203 */
[----:B------:R-:W-:Y:S01]  /*be50*/  LEA R20, P0, R4, UR8, 0x1 ;  /* 0x0000000804147c11 */ /* 0x000fe2000f8008ff */
[----:B------:R-:W-:Y:S01]  /*be60*/  IMAD R26, R9, 0x40, R26 ;  /* 0x00000040091a7824 */ /* 0x000fe200078e021a */
[----:B------:R-:W-:Y:S02]  /*be70*/  LOP3.LUT R21, R10, R7, RZ, 0xfc, !PT ;  /* 0x000000070a157212 */ /* 0x000fe400078efcff */
[----:B------:R-:W-:Y:S01]  /*be80*/  LEA.HI.X R3, R4, UR9, R3, 0x1, P0 ;  /* 0x0000000904037c11 */ /* 0x000fe200080f0c03 */
[----:B------:R0:W1:Y:S01]  /*be90*/  SHFL.IDX PT, R6, R20, RZ, 0x181f ;  /* 0x00181fff14067589 */ /* 0x00006200000e0000 */
[----:B------:R-:W-:-:S02]  /*bea0*/  ISETP.GE.AND P0, PT, R26, R25, PT ;  /* 0x000000191a00720c */ /* 0x000fc40003f06270 */
[----:B------:R-:W-:Y:S01]  /*beb0*/  LOP3.LUT R24, R21, R0, RZ, 0xfc, !PT ;  /* 0x0000000015187212 */ /* 0x000fe200078efcff */
[----:B------:R0:W2:Y:S10]  /*bec0*/  SHFL.IDX PT, R7, R3, RZ, 0x181f ;  /* 0x00181fff03077589 */ /* 0x0000b400000e0000 */
[----:B0-----:R-:W-:Y:S05]  /*bed0*/  @P0 BRA `(.L_x_3424) ;  /* 0x00000000007c0947 */ /* 0x001fea0003800000 */
[----:B------:R-:W-:Y:S02]  /*bee0*/  ISETP.GE.AND P2, PT, R192, UR12, PT ;  /* 0x0000000cc0007c0c */ /* 0x000fe4000bf46270 */
[----:B------:R-:W-:Y:S02]  /*bef0*/  ISETP.GE.AND P1, PT, R2, UR12, PT ;  /* 0x0000000c02007c0c */ /* 0x000fe4000bf26270 */
[----:B------:R-:W-:Y:S02]  /*bf00*/  ISETP.GE.AND P5, PT, R187, UR12, PT ;  /* 0x0000000cbb007c0c */ /* 0x000fe4000bfa6270 */
[----:B------:R-:W-:-:S07]  /*bf10*/  ISETP.GE.AND P3, PT, R186, UR12, PT ;  /* 0x0000000cba007c0c */ /* 0x000fce000bf66270 */
[-C--:B-1----:R-:W-:Y:S02]  /*bf20*/  @!P2 LEA R8, P0, R192, R6.reuse, 0x1 ;  /* 0x00000006c008a211 */ /* 0x082fe400078008ff */
[----:B--2---:R-:W-:Y:S02]  /*bf30*/  @!P1 IMAD.WIDE R4, R2, 0x2, R6 ;  /* 0x0000000202049825 */ /* 0x004fe400078e0206 */
[----:B------:R-:W-:Y:S02]  /*bf40*/  @!P2 LEA.HI.X R9, R192, R7, R32, 0x1, P0 ;  /* 0x00000007c009a211 */ /* 0x000fe400000f0c20 */
[----:B------:R-:W-:Y:S01]  /*bf50*/  @!P5 LEA R10, P4, R187, R6, 0x1 ;  /* 0x00000006bb0ad211 */ /* 0x000fe200078808ff */
[----:B------:R-:W-:Y:S01]  /*bf60*/  @!P1 ST.E.128 desc[UR40][R4.64], RZ ;  /* 0x000000ff04009985 */ /* 0x000fe2000c101d28 */
[----:B------:R-:W-:Y:S02]  /*bf70*/  ISETP.GE.AND P1, PT, R184, UR12, PT ;  /* 0x0000000cb8007c0c */ /* 0x000fe4000bf26270 */
[----:B------:R-:W-:Y:S01]  /*bf80*/  LOP3.LUT P0, RZ, R21, 0x40, RZ, 0xc0, !PT ;  /* 0x0000004015ff7812 */ /* 0x000fe2000780c0ff */
[----:B------:R0:W-:Y:S01]  /*bf90*/  @!P2 ST.E.128 desc[UR40][R8.64], RZ ;  /* 0x000000ff0800a985 */ /* 0x0001e2000c101d28 */
[----:B------:R-:W-:-:S02]  /*bfa0*/  ISETP.GE.AND P2, PT, R185, UR12, PT ;  /* 0x0000000cb9007c0c */ /* 0x000fc4000bf46270 */
[-C--:B------:R-:W-:Y:S02]  /*bfb0*/  @!P5 LEA.HI.X R11, R187, R7.reuse, R30, 0x1, P4 ;  /* 0x00000007bb0bd211 */ /* 0x080fe400020f0c1e */
[----:B------:R-:W-:Y:S02]  /*bfc0*/  LOP3.LUT P4, RZ, R24, 0x80, RZ, 0xc0, !PT ;  /* 0x0000008018ff7812 */ /* 0x000fe4000788c0ff */
[CC--:B------:R-:W-:Y:S01]  /*bfd0*/  @!P3 LEA R12, P6, R186.reuse, R6.reuse, 0x1 ;  /* 0x00000006ba0cb211 */ /* 0x0c0fe200078c08ff */
[----:B------:R3:W-:Y:S03]  /*bfe0*/  @!P5 ST.E.128 desc[UR40][R10.64], RZ ;  /* 0x000000ff0a00d985 */ /* 0x0007e6000c101d28 */
[----:B------:R-:W-:Y:S02]  /*bff0*/  @!P3 LEA.HI.X R13, R186, R7, R29, 0x1, P6 ;  /* 0x00000007ba0db211 */ /* 0x000fe400030f0c1d */
[----:B0-----:R-:W-:-:S02]  /*c000*/  @!P1 LEA R8, P6, R184, R6, 0x1 ;  /* 0x00000006b8089211 */ /* 0x001fc400078c08ff */
[CC--:B------:R-:W-:Y:S01]  /*c010*/  @!P2 LEA R4, P5, R185.reuse, R6.reuse, 0x1 ;  /* 0x00000006b904a211 */ /* 0x0c0fe200078a08ff */
[----:B------:R3:W-:Y:S01]  /*c020*/  @!P3 ST.E.128 desc[UR40][R12.64], RZ ;  /* 0x000000ff0c00b985 */ /* 0x0007e2000c101d28 */
[-C--:B------:R-:W-:Y:S02]  /*c030*/  @P0 LEA R14, P3, R226, R6.reuse, 0x1 ;  /* 0x00000006e20e0211 */ /* 0x080fe400078608ff */
[-C--:B------:R-:W-:Y:S02]  /*c040*/  @!P2 LEA.HI.X R5, R185, R7.reuse, R27, 0x1, P5 ;  /* 0x00000007b905a211 */ /* 0x080fe400028f0c1b */
[----:B------:R-:W-:Y:S02]  /*c050*/  @P4 LEA R6, P5, R225, R6, 0x1 ;  /* 0x00000006e1064211 */ /* 0x000fe400078a08ff */
[-C--:B------:R-:W-:Y:S01]  /*c060*/  @!P1 LEA.HI.X R9, R184, R7.reuse, R33, 0x1, P6 ;  /* 0x00000007b8099211 */ /* 0x080fe200030f0c21 */
[----:B------:R3:W-:Y:S01]  /*c070*/  @!P2 ST.E.128 desc[UR40][R4.64], RZ ;  /* 0x000000ff0400a985 */ /* 0x0007e2000c101d28 */
[----:B------:R-:W-:-:S02]  /*c080*/  @P0 LEA.HI.X R15, R226, R7, R31, 0x1, P3 ;  /* 0x00000007e20f0211 */ /* 0x000fc400018f0c1f */
[----:B------:R-:W-:Y:S01]  /*c090*/  @P4 LEA.HI.X R7, R225, R7, R28, 0x1, P5 ;  /* 0x00000007e1074211 */ /* 0x000fe200028f0c1c */
[----:B------:R3:W-:Y:S04]  /*c0a0*/  @!P1 ST.E.128 desc[UR40][R8.64], RZ ;  /* 0x000000ff08009985 */ /* 0x0007e8000c101d28 */
[----:B------:R3:W-:Y:S04]  /*c0b0*/  @P0 ST.E.128 desc[UR40][R14.64], RZ ;  /* 0x000000ff0e000985 */ /* 0x0007e8000c101d28 */
[----:B------:R3:W-:Y:S02]  /*c0c0*/  @P4 ST.E.128 desc[UR40][R6.64], RZ ;  /* 0x000000ff06004985 */ /* 0x0007e4000c101d28 */
.L_x_3424:
[----:B------:R-:W-:Y:S05]  /*c0d0*/  BSYNC B1 ;  /* 0x0000000000017941 */ /* 0x000fea0003800000 */
.L_x_3423:
[----:B------:R-:W-:Y:S01]  /*c0e0*/  VIADD R0, R26, 0x20 ;  /* 0x000000201a007836 */ /* 0x000fe20000000000 */
[----:B--23--:R0:W2:Y:S04]  /*c0f0*/  SHFL.IDX PT, R7, R3, 0x1, 0x181f ;  /* 0x00381f0003077f89 */ /* 0x00c0a800000e0000 */
[----:B------:R-:W-:Y:S01]  /*c100*/  ISETP.GE.AND P0, PT, R0, R25, PT ;  /* 0x000000190000720c */ /* 0x000fe20003f06270 */
[----:B-1----:R0:W1:-:S12]  /*c110*/  SHFL.IDX PT, R6, R20, 0x1, 0x181f ;  /* 0x00381f0014067f89 */ /* 0x00205800000e0000 */
[----:B0-----:R-:W-:Y:S05]  /*c120*/  @P0 BRA `(.L_x_3417) ;  /* 0x00000000007c0947 */ /* 0x001fea0003800000 */
        /* <DEDUP_REMOVED lines=8> */
[----:B------:R0:W-:Y:S01]  /*c1b0*/  @!P1 ST.E.128 desc[UR40][R4.64], RZ ;  /* 0x000000ff04009985 */ /* 0x0001e2000c101d28 */
[----:B------:R-:W-:Y:S02]  /*c1c0*/  @!P5 LEA.HI.X R9, R192, R7, R32, 0x1, P0 ;  /* 0x00000007c009d211 */ /* 0x000fe400000f0c20 */
[----:B------:R-:W-:Y:S02]  /*c1d0*/  ISETP.GE.AND P1, PT, R184, UR12, PT ;  /* 0x0000000cb8007c0c */ /* 0x000fe4000bf26270 */
[----:B------:R-:W-:Y:S01]  /*c1e0*/  LOP3.LUT P0, RZ, R21, 0x40, RZ, 0xc0, !PT ;  /* 0x0000004015ff7812 */ /* 0x000fe2000780c0ff */
[----:B------:R1:W-:Y:S01]  /*c1f0*/  @!P5 ST.E.128 desc[UR40][R8.64], RZ ;  /* 0x000000ff0800d985 */ /* 0x0003e2000c101d28 */
[----:B------:R-:W-:-:S02]  /*c200*/  @!P3 LEA R12, P5, R186, R6, 0x1 ;  /* 0x00000006ba0cb211 */ /* 0x000fc400078a08ff */
[-C--:B------:R-:W-:Y:S02]  /*c210*/  @!P4 LEA.HI.X R11, R187, R7.reuse, R30, 0x1, P6 ;  /* 0x00000007bb0bc211 */ /* 0x080fe400030f0c1e */
[CC--:B------:R-:W-:Y:S02]  /*c220*/  @!P2 LEA R14, P6, R185.reuse, R6.reuse, 0x1 ;  /* 0x00000006b90ea211 */ /* 0x0c0fe400078c08ff */
[-C--:B------:R-:W-:Y:S01]  /*c230*/  @!P3 LEA.HI.X R13, R186, R7.reuse, R29, 0x1, P5 ;  /* 0x00000007ba0db211 */ /* 0x080fe200028f0c1d */
[----:B------:R1:W-:Y:S01]  /*c240*/  @!P4 ST.E.128 desc[UR40][R10.64], RZ ;  /* 0x000000ff0a00c985 */ /* 0x0003e2000c101d28 */
[----:B------:R-:W-:Y:S02]  /*c250*/  LOP3.LUT P5, RZ, R24, 0x80, RZ, 0xc0, !PT ;  /* 0x0000008018ff7812 */ /* 0x000fe400078ac0ff */
[----:B------:R-:W-:Y:S01]  /*c260*/  @!P2 LEA.HI.X R15, R185, R7, R27, 0x1, P6 ;  /* 0x00000007b90fa211 */ /* 0x000fe200030f0c1b */
[----:B------:R1:W-:Y:S01]  /*c270*/  @!P3 ST.E.128 desc[UR40][R12.64], RZ ;  /* 0x000000ff0c00b985 */ /* 0x0003e2000c101d28 */
[----:B0-----:R-:W-:-:S03]  /*c280*/  @!P1 LEA R4, P6, R184, R6, 0x1 ;  /* 0x00000006b8049211 */ /* 0x001fc600078c08ff */
[----:B------:R1:W-:Y:S01]  /*c290*/  @!P2 ST.E.128 desc[UR40][R14.64], RZ ;  /* 0x000000ff0e00a985 */ /* 0x0003e2000c101d28 */
[----:B------:R-:W-:Y:S02]  /*c2a0*/  @!P1 LEA.HI.X R5, R184, R7, R33, 0x1, P6 ;  /* 0x00000007b8059211 */ /* 0x000fe400030f0c21 */
[----:B------:R-:W-:-:S03]  /*c2b0*/  @P0 LEA R20, P6, R226, R6, 0x1 ;  /* 0x00000006e2140211 */ /* 0x000fc600078c08ff */
[----:B------:R1:W-:Y:S01]  /*c2c0*/  @!P1 ST.E.128 desc[UR40][R4.64], RZ ;  /* 0x000000ff04009985 */ /* 0x0003e2000c101d28 */
[----:B------:R-:W-:Y:S02]  /*c2d0*/  @P0 LEA.HI.X R21, R226, R7, R31, 0x1, P6 ;  /* 0x00000007e2150211 */ /* 0x000fe400030f0c1f */
[----:B------:R-:W-:-:S03]  /*c2e0*/  @P5 LEA R6, P6, R225, R6, 0x1 ;  /* 0x00000006e1065211 */ /* 0x000fc600078c08ff */
[----:B------:R1:W-:Y:S01]  /*c2f0*/  @P0 ST.E.128 desc[UR40][R20.64], RZ ;  /* 0x000000ff14000985 */ /* 0x0003e2000c101d28 */
[----:B------:R-:W-:-:S05]  /*c300*/  @P5 LEA.HI.X R7, R225, R7, R28, 0x1, P6 ;  /* 0x00000007e1075211 */ /* 0x000fca00030f0c1c */
[----:B------:R1:W-:Y:S04]  /*c310*/  @P5 ST.E.128 desc[UR40][R6.64], RZ ;  /* 0x000000ff06005985 */ /* 0x0003e8000c101d28 */
.L_x_3417:
[----:B------:R-:W-:Y:S05]  /*c320*/  BSYNC B0 ;  /* 0x0000000000007941 */ /* 0x000fea0003800000 */
.L_x_3410:
[----:B------:R-:W-:Y:S02]  /*c330*/  ULDC UR4, c[0x0][0xc3c] ;  /* 0x00030f0000047ab9 */ /* 0x000fe40000000800 */
[----:B------:R-:W-:-:S06]  /*c340*/  UISETP.GE.AND UP0, UPT, UR7, UR4, UPT ;  /* 0x000000040700728c */ /* 0x000fcc000bf06270 */
[----:B------:R-:W-:-:S13]  /*c350*/  PLOP3.LUT P0, PT, PT, PT, UP0, 0x80, 0x0 ;  /* 0x000000000000781c */ /* 0x000fda0003f0f008 */
[----:B------:R-:W-:Y:S05]  /*c360*/  @!P0 BRA `(.L_x_3425) ;  /* 0xffffff5000248947 */ /* 0x000fea000383ffff */
[----:B------:R-:W-:Y:S05]  /*c370*/  EXIT ;  /* 0x000000000000794d */ /* 0x000fea0003800000 */
.L_x_3375:
[----:B------:R-:W-:-:S08]  /*c380*/  NOP ;  /* 0x0000000000007918 */ /* 0x000fd00000000000 */
[----:B------:R-:W0:-:S00]  /*c390*/  USETMAXREG.DEALLOC.CTAPOOL 0x18 ;  /* 0x00000018000079c8 */ /* 0x000e0000080e0500 */
        /* <DEDUP_REMOVED lines=16> */
.L_x_3426:
[----:B0-----:R-:W-:Y:S01]  /*c4a0*/  LOP3.LUT R0, R6, 0x1f, RZ, 0xc0, !PT ;  /* 0x0000001f06007812 */ /* 0x001fe200078ec0ff */
[----:B------:R-:W-:Y:S01]  /*c4b0*/  ULDC UR4, c[0x0][0xc3c] ;  /* 0x00030f0000047ab9 */ /* 0x000fe20000000800 */
[----:B------:R-:W-:Y:S01]  /*c4c0*/  IMAD.MOV.U32 R10, RZ, RZ, RZ ;  /* 0x000000ffff0a7224 */ /* 0x000fe200078e00ff */
        /* <DEDUP_REMOVED lines=40> */
.L_x_3430:
        /* <DEDUP_REMOVED lines=38> */
.L_x_3428:
        /* <DEDUP_REMOVED lines=20> */
.L_x_3431:
[----:B-1----:R-:W-:Y:S01]  /*caf0*/  IMAD R10, R14, UR5, R11 ;  /* 0x000000050e0a7c24 */ /* 0x002fe2000f8e020b */
[----:B------:R-:W1:Y:S01]  /*cb00*/  MUFU.RCP R12, R12 ;  /* 0x0000000c000c7308 */ /* 0x000e620000001000 */
[----:B------:R-:W-:Y:S02]  /*cb10*/  IMAD R11, R16, R5, RZ ;  /* 0x00000005100b7224 */ /* 0x000fe400078e02ff */
[----:B0-----:R-:W-:Y:S01]  /*cb20*/  IMAD.MOV.U32 R2, RZ, RZ, RZ ;  /* 0x000000ffff027224 */ /* 0x001fe200078e00ff */
[----:B------:R0:W-:Y:S03]  /*cb30*/  STL [R1], R10 ;  /* 0x0000000a01007387 */ /* 0x0001e60000100800 */
[----:B------:R-:W-:Y:S01]  /*cb40*/  IMAD.HI.U32 R2, R3, R11, R2 ;  /* 0x0000000b03027227 */ /* 0x000fe200078e0002 */
[----:B------:R-:W-:-:S05]  /*cb50*/  IABS R11, R7 ;  /* 0x00000007000b7213 */ /* 0x000fca0000000000 */
[----:B------:R-:W-:Y:S01]  /*cb60*/  IMAD.MOV R14, RZ, RZ, -R11 ;  /* 0x000000ffff0e7224 */ /* 0x000fe200078e0a0b */
[----:B0-----:R-:W-:-:S04]  /*cb70*/  IADD3 R10, -R10, UR6, RZ ;  /* 0x000000060a0a7c10 */ /* 0x001fc8000fffe1ff */
[----:B------:R-:W-:-:S05]  /*cb80*/  IABS R3, R10 ;  /* 0x0000000a00037213 */ /* 0x000fca0000000000 */
[----:B------:R-:W-:-:S04]  /*cb90*/  IMAD.HI.U32 R11, R2, R3, RZ ;  /* 0x00000003020b7227 */ /* 0x000fc800078e00ff */
[----:B------:R-:W-:Y:S02]  /*cba0*/  IMAD R2, R11, R14, R3 ;  /* 0x0000000e0b027224 */ /* 0x000fe400078e0203 */
[----:B-1----:R-:W-:-:S03]  /*cbb0*/  VIADD R3, R12, 0xffffffe ;  /* 0x0ffffffe0c037836 */ /* 0x002fc60000000000 */
[----:B------:R-:W-:-:S03]  /*cbc0*/  ISETP.GT.U32.AND P1, PT, R5, R2, PT ;  /* 0x000000020500720c */ /* 0x000fc60003f24070 */
[----:B------:R-:W0:Y:S10]  /*cbd0*/  F2I.FTZ.U32.TRUNC.NTZ R3, R3 ;  /* 0x0000000300037305 */ /* 0x000e34000021f000 */
[----:B------:R-:W-:-:S02]  /*cbe0*/  @!P1 IMAD.IADD R2, R2, 0x1, -R5 ;  /* 0x0000000102029824 */ /* 0x000fc400078e0a05 */
[----:B------:R-:W-:Y:S01]  /*cbf0*/  @!P1 VIADD R11, R11, 0x1 ;  /* 0x000000010b0b9836 */ /* 0x000fe20000000000 */
[----:B------:R-:W-:Y:S02]  /*cc00*/  ISETP.NE.AND P1, PT, R7, RZ, PT ;  /* 0x000000ff0700720c */ /* 0x000fe40003f25270 */
[----:B------:R-:W-:Y:S01]  /*cc10*/  ISETP.GE.U32.AND P0, PT, R2, R5, PT ;  /* 0x000000050200720c */ /* 0x000fe20003f06070 */
[----:B0-----:R-:W-:Y:S02]  /*cc20*/  IMAD.MOV R5, RZ, RZ, -R3 ;  /* 0x000000ffff057224 */ /* 0x001fe400078e0a03 */
[----:B------:R-:W-:Y:S02]  /*cc30*/  IMAD.MOV.U32 R2, RZ, RZ, RZ ;  /* 0x000000ffff027224 */ /* 0x000fe400078e00ff */
[----:B------:R-:W-:-:S04]  /*cc40*/  IMAD R5, R5, R8, RZ ;  /* 0x0000000805057224 */ /* 0x000fc800078e02ff */
[----:B------:R-:W-:Y:S01]  /*cc50*/  IMAD.HI.U32 R5, R3, R5, R2 ;  /* 0x0000000503057227 */ /* 0x000fe200078e0002 */
[----:B------:R-:W-:Y:S02]  /*cc60*/  LOP3.LUT R2, R10, R7, RZ, 0x3c, !PT ;  /* 0x000000070a027212 */ /* 0x000fe400078e3cff */
[----:B------:R-:W-:Y:S01]  /*cc70*/  IABS R3, R9 ;  /* 0x0000000900037213 */ /* 0x000fe20000000000 */
[----:B------:R-:W-:Y:S01]  /*cc80*/  @P0 VIADD R11, R11, 0x1 ;  /* 0x000000010b0b0836 */ /* 0x000fe20000000000 */
[----:B------:R-:W-:-:S03]  /*cc90*/  ISETP.GE.AND P2, PT, R2, RZ, PT ;  /* 0x000000ff0200720c */ /* 0x000fc60003f46270 */
[----:B------:R-:W-:-:S10]  /*cca0*/  IMAD.MOV R3, RZ, RZ, -R3 ;  /* 0x000000ffff037224 */ /* 0x000fd400078e0a03 */
[----:B------:R-:W-:Y:S01]  /*ccb0*/  @!P2 IMAD.MOV R11, RZ, RZ, -R11 ;  /* 0x000000ffff0ba224 */ /* 0x000fe200078e0a0b */
        /* <DEDUP_REMOVED lines=15> */
[----:B------:R-:W-:-:S04]  /*cdb0*/  IMAD.MOV R2, RZ, RZ, -R5 ;  /* 0x000000ffff027224 */ /* 0x000fc800078e0a05 */
[C---:B------:R-:W-:Y:S02]  /*cdc0*/  IMAD R11, R9.reuse, R2, R11 ;  /* 0x00000002090b7224 */ /* 0x040fe400078e020b */
[----:B------:R-:W-:Y:S02]  /*cdd0*/  IMAD R2, R9, 0x1000000, R5 ;  /* 0x0100000009027824 */ /* 0x000fe400078e0205 */
[----:B------:R-:W-:Y:S02]  /*cde0*/  IMAD.IADD R5, R10, 0x1, -R7 ;  /* 0x000000010a057824 */ /* 0x000fe400078e0a07 */
[----:B------:R-:W-:Y:S02]  /*cdf0*/  IMAD R3, R11, 0x10000, R2 ;  /* 0x000100000b037824 */ /* 0x000fe400078e0202 */
[----:B------:R-:W-:Y:S01]  /*ce00*/  VIADD R2, R4, UR4 ;  /* 0x0000000404027c36 */ /* 0x000fe20008000000 */
[----:B------:R0:W-:Y:S04]  /*ce10*/  STL [R1+0x4], R5 ;  /* 0x0000040501007387 */ /* 0x0001e80000100800 */
[----:B------:R0:W-:Y:S04]  /*ce20*/  STL [R1+0xc], R2 ;  /* 0x00000c0201007387 */ /* 0x0001e80000100800 */
[----:B------:R0:W-:Y:S01]  /*ce30*/  STL [R1+0x8], R3 ;  /* 0x0000080301007387 */ /* 0x0001e20000100800 */
[----:B------:R-:W-:Y:S05]  /*ce40*/  BRA `(.L_x_3432) ;  /* 0x0000000000107947 */ /* 0x000fea0003800000 */
.L_x_3429:
[----:B------:R-:W-:Y:S01]  /*ce50*/  IMAD.U32 R2, RZ, RZ, UR6 ;  /* 0x00000006ff027e24 */ /* 0x000fe2000f8e00ff */
[----:B------:R1:W-:Y:S04]  /*ce60*/  STL [R1+0x4], RZ ;  /* 0x000004ff01007387 */ /* 0x0003e80000100800 */
[----:B------:R1:W-:Y:S04]  /*ce70*/  STL [R1+0x8], RZ ;  /* 0x000008ff01007387 */ /* 0x0003e80000100800 */
[----:B------:R1:W-:Y:S02]  /*ce80*/  STL [R1], R2 ;  /* 0x0000000201007387 */ /* 0x0003e40000100800 */
.L_x_3432:
[----:B------:R-:W2:Y:S04]  /*ce90*/  LDL R8, [R1] ;  /* 0x0000000001087983 */ /* 0x000ea80000100800 */
[----:B------:R-:W2:Y:S04]  /*cea0*/  LDL R9, [R1+0x4] ;  /* 0x0000040001097983 */ /* 0x000ea80000100800 */
[----:B------:R-:W2:Y:S04]  /*ceb0*/  LDL R10, [R1+0x8] ;  /* 0x00000800010a7983 */ /* 0x000ea80000100800 */
[----:B------:R-:W2:Y:S01]  /*cec0*/  LDL R11, [R1+0xc] ;  /* 0x00000c00010b7983 */ /* 0x000ea20000100800 */
[----:B------:R-:W-:-:S13]  /*ced0*/  ISETP.NE.AND P0, PT, R0, RZ, PT ;  /* 0x000000ff0000720c */ /* 0x000fda0003f05270 */
[----:B0-----:R-:W0:Y:S01]  /*cee0*/  @!P0 S2R R3, SR_CgaCtaId ;  /* 0x0000000000038919 */ /* 0x001e220000008800 */
[----:B------:R-:W-:-:S04]  /*cef0*/  @!P0 MOV R0, 0x400 ;  /* 0x0000040000008802 */ /* 0x000fc80000000f00 */
[----:B0-----:R-:W-:-:S05]  /*cf00*/  @!P0 LEA R0, R3, R0, 0x18 ;  /* 0x0000000003008211 */ /* 0x001fca00078ec0ff */
[----:B--2---:R0:W-:Y:S01]  /*cf10*/  @!P0 STS.128 [R0+0x28cd0], R8 ;  /* 0x028cd00800008388 */ /* 0x0041e20000000c00 */
[----:B------:R-:W-:Y:S06]  /*cf20*/  BAR.ARV 0x5, 0x180 ;  /* 0x0146000000007b1d */ /* 0x000fec0000002000 */
.L_x_3427:
[----:B0-----:R-:W3:Y:S01]  /*cf30*/  LDL R0, [R1+0xc] ;  /* 0x00000c0001007983 */ /* 0x001ee20000100800 */
[----:B------:R-:W-:Y:S01]  /*cf40*/  ULDC UR4, c[0x0][0xc3c] ;  /* 0x00030f0000047ab9 */ /* 0x000fe20000000800 */
[----:B------:R-:W-:Y:S02]  /*cf50*/  IMAD.MOV.U32 R19, RZ, RZ, RZ ;  /* 0x000000ffff137224 */ /* 0x000fe400078e00ff */
[----:B------:R0:W-:Y:S01]  /*cf60*/  STL [R1+0x50], RZ ;  /* 0x000050ff01007387 */ /* 0x0001e20000100800 */
[----:B---3--:R-:W-:Y:S01]  /*cf70*/  ISETP.GE.AND P0, PT, R0, UR4, PT ;  /* 0x0000000400007c0c */ /* 0x008fe2000bf06270 */
[----:B------:R-:W-:-:S05]  /*cf80*/  IMAD.MOV.U32 R0, RZ, RZ, 0x1 ;  /* 0x00000001ff007424 */ /* 0x000fca00078e00ff */
[----:B------:R0:W-:Y:S07]  /*cf90*/  STL [R1+0x10], R0 ;  /* 0x0000100001007387 */ /* 0x0001ee0000100800 */
[----:B------:R-:W-:Y:S05]  /*cfa0*/  @P0 BRA `(.L_x_3433) ;  /* 0x00000060006c0947 */ /* 0x000fea0003800000 */
[----:B------:R-:W3:Y:S01]  /*cfb0*/  S2UR UR5, SR_CgaCtaId ;  /* 0x00000000000579c3 */ /* 0x000ee20000008800 */
[C---:B0-----:R-:W-:Y:S01]  /*cfc0*/  IMAD.SHL.U32 R0, R6.reuse, 0x8, RZ ;  /* 0x0000000806007824 */ /* 0x041fe200078e00ff */
[----:B------:R-:W-:Y:S01]  /*cfd0*/  LOP3.LUT R4, R6, 0x7f, RZ, 0xc0, !PT ;  /* 0x0000007f06047812 */ /* 0x000fe200078ec0ff */
[----:B------:R-:W-:Y:S01]  /*cfe0*/  UMOV UR4, 0x400 ;  /* 0x0000040000047882 */ /* 0x000fe20000000000 */
[----:B------:R-:W-:Y:S01]  /*cff0*/  BSSY B8, `(.L_x_3433) ;  /* 0x0000616000087945 */ /* 0x000fe20003800000 */
[----:B------:R-:W-:Y:S01]  /*d000*/  IMAD.MOV.U32 R19, RZ, RZ, RZ ;  /* 0x000000ffff137224 */ /* 0x000fe200078e00ff */
[----:B------:R-:W-:Y:S01]  /*d010*/  LOP3.LUT R3, R0, 0x1f8, RZ, 0xc0, !PT ;  /* 0x000001f800037812 */ /* 0x000fe200078ec0ff */
[----:B-1----:R-:W-:Y:S01]  /*d020*/  IMAD.SHL.U32 R2, R4, 0x8, RZ ;  /* 0x0000000804027824 */ /* 0x002fe200078e00ff */
[----:B------:R-:W-:Y:S01]  /*d030*/  ULDC UR37, c[0x0][0xc] ;  /* 0x0000030000257ab9 */ /* 0x000fe20000000800 */
[----:B------:R-:W-:Y:S01]  /*d040*/  IMAD.MOV.U32 R0, RZ, RZ, 0x1 ;  /* 0x00000001ff007424 */ /* 0x000fe200078e00ff */
[----:B------:R-:W-:Y:S01]  /*d050*/  LOP3.LUT R3, R3, 0x38, R6, 0x78, !PT ;  /* 0x0000003803037812 */ /* 0x000fe200078e7806 */
[----:B------:R-:W-:Y:S01]  /*d060*/  IMAD.SHL.U32 R6, R6, 0x10, RZ ;  /* 0x0000001006067824 */ /* 0x000fe200078e00ff */
[----:B------:R-:W-:-:S02]  /*d070*/  ULDC.64 UR38, c[0x0][0x198] ;  /* 0x0000660000267ab9 */ /* 0x000fc40000000a00 */
[----:B------:R-:W-:Y:S02]  /*d080*/  LOP3.LUT R3, R3, 0x200, R2, 0xf8, !PT ;  /* 0x0000020003037812 */ /* 0x000fe400078ef802 */
[----:B------:R-:W-:-:S04]  /*d090*/  SHF.R.U32.HI R2, RZ, 0x3, R4 ;  /* 0x00000003ff027819 */ /* 0x000fc80000011604 */
[----:B------:R-:W-:Y:S01]  /*d0a0*/  LOP3.LUT R4, R2, 0x70, R6, 0xf8, !PT ;  /* 0x0000007002047812 */ /* 0x000fe200078ef806 */
[----:B---3--:R-:W-:-:S06]  /*d0b0*/  ULEA UR4, UR5, UR4, 0x18 ;  /* 0x0000000405047291 */ /* 0x008fcc000f8ec03f */
[----:B------:R-:W-:-:S04]  /*d0c0*/  IMAD.U32 R18, RZ, RZ, UR4 ;  /* 0x00000004ff127e24 */ /* 0x000fc8000f8e00ff */
[----:B------:R-:W-:-:S05]  /*d0d0*/  IMAD R2, R3, 0x2, R18 ;  /* 0x0000000203027824 */ /* 0x000fca00078e0212 */
[----:B------:R0:W-:Y:S04]  /*d0e0*/  STL [R1+0x54], R2 ;  /* 0x0000540201007387 */ /* 0x0001e80000100800 */
[----:B------:R0:W-:Y:S04]  /*d0f0*/  STL [R1+0x10], R0 ;  /* 0x0000100001007387 */ /* 0x0001e80000100800 */
[----:B------:R0:W-:Y:S02]  /*d100*/  STL [R1+0x50], RZ ;  /* 0x000050ff01007387 */ /* 0x0001e40000100800 */
.L_x_3551:
[----:B0--3--:R-:W3:Y:S01]  /*d110*/  LDL R0, [R1+0xc] ;  /* 0x00000c0001007983 */ /* 0x009ee20000100800 */
[----:B------:R-:W3:Y:S01]  /*d120*/  LDC.64 R2, c[0x0][0xc88] ;  /* 0x00032200ff027b82 */ /* 0x000ee20000000a00 */
[----:B------:R-:W-:Y:S05]  /*d130*/  YIELD ;  /* 0x0000000000007946 */ /* 0x000fea0003800000 */
[----:B------:R-:W-:Y:S01]  /*d140*/  ULDC.64 UR4, c[0x0][0xa28] ;  /* 0x00028a0000047ab9 */ /* 0x000fe20000000a00 */
[----:B-1----:R-:W-:Y:S01]  /*d150*/  IMAD.MOV.U32 R6, RZ, RZ, RZ ;  /* 0x000000ffff067224 */ /* 0x002fe200078e00ff */
[----:B------:R-:W-:Y:S01]  /*d160*/  ISETP.NE.U32.AND P0, PT, RZ, UR4, PT ;  /* 0x00000004ff007c0c */ /* 0x000fe2000bf05070 */
[----:B------:R-:W-:Y:S01]  /*d170*/  ULDC.64 UR6, c[0x0][0xa18] ;  /* 0x0002860000067ab9 */ /* 0x000fe20000000a00 */
[----:B------:R-:W-:Y:S01]  /*d180*/  ULDC.64 UR8, c[0x0][0xa08] ;  /* 0x0002820000087ab9 */ /* 0x000fe20000000a00 */
[----:B---3--:R-:W-:-:S05]  /*d190*/  IMAD.WIDE R2, R0, 0x4, R2 ;  /* 0x0000000400027825 */ /* 0x008fca00078e0202 */
[----:B--2---:R-:W2:Y:S01]  /*d1a0*/  LDG.E R10, desc[UR40][R2.64] ;  /* 0x00000028020a7981 */ /* 0x004ea2000c1e1900 */
        /* <DEDUP_REMOVED lines=46> */
.L_x_3434:
        /* <DEDUP_REMOVED lines=18> */
.L_x_3435:
[----:B------:R-:W-:Y:S05]  /*d5b0*/  @!P0 BRA `(.L_x_3436) ;  /* 0x00000000000c8947 */ /* 0x000fea0003800000 */
[----:B------:R-:W2:Y:S04]  /*d5c0*/  LDG.E R6, desc[UR40][R4.64] ;  /* 0x0000002804067981 */ /* 0x000ea8000c1e1900 */
[----:B------:R-:W2:Y:S02]  /*d5d0*/  LDG.E R4, desc[UR40][R4.64+0x4] ;  /* 0x0000042804047981 */ /* 0x000ea4000c1e1900 */
[----:B--2---:R-:W-:-:S07]  /*d5e0*/  IMAD.IADD R6, R4, 0x1, -R6 ;  /* 0x0000000104067824 */ /* 0x004fce00078e0a06 */
.L_x_3436:
[----:B-----5:R-:W-:Y:S01]  /*d5f0*/  IMAD.IADD R6, R6, 0x1, -R0 ;  /* 0x0000000106067824 */ /* 0x020fe200078e0a00 */
[----:B------:R-:W-:Y:S01]  /*d600*/  LOP3.LUT R9, R2, 0xff, RZ, 0xc0, !PT ;  /* 0x000000ff02097812 */ /* 0x000fe200078ec0ff */
[----:B------:R-:W-:Y:S01]  /*d610*/  IMAD.MOV.U32 R4, RZ, RZ, RZ ;  /* 0x000000ffff047224 */ /* 0x000fe200078e00ff */
[----:B------:R-:W-:Y:S01]  /*d620*/  BSSY B0, `(.L_x_3437) ;  /* 0x000002a000007945 */ /* 0x000fe20003800000 */
[C---:B------:R-:W-:Y:S01]  /*d630*/  VIADD R0, R6.reuse, 0x3f ;  /* 0x0000003f06007836 */ /* 0x040fe20000000000 */
[----:B------:R-:W-:Y:S01]  /*d640*/  ISETP.GE.AND P0, PT, R6, 0x1, PT ;  /* 0x000000010600780c */ /* 0x000fe20003f06270 */
[----:B------:R-:W-:-:S03]  /*d650*/  IMAD.MOV.U32 R10, RZ, RZ, R4 ;  /* 0x000000ffff0a7224 */ /* 0x000fc600078e0004 */
[----:B-1----:R-:W-:-:S04]  /*d660*/  SHF.R.S32.HI R3, RZ, 0x1f, R0 ;  /* 0x0000001fff037819 */ /* 0x002fc80000011400 */
[----:B------:R-:W-:-:S04]  /*d670*/  LEA.HI R3, R3, R0, RZ, 0x6 ;  /* 0x0000000003037211 */ /* 0x000fc800078f30ff */
[----:B------:R-:W-:-:S05]  /*d680*/  SHF.R.S32.HI R8, RZ, 0x6, R3 ;  /* 0x00000006ff087819 */ /* 0x000fca0000011403 */
[----:B------:R1:W-:Y:S04]  /*d690*/  STL [R1+0x3c], R8 ;  /* 0x00003c0801007387 */ /* 0x0003e80000100800 */
[----:B------:R1:W-:Y:S04]  /*d6a0*/  STL [R1+0x34], R4 ;  /* 0x0000340401007387 */ /* 0x0003e80000100800 */
[----:B------:R1:W-:Y:S01]  /*d6b0*/  STL [R1+0x58], R9 ;  /* 0x0000580901007387 */ /* 0x0003e20000100800 */
[----:B------:R-:W-:Y:S05]  /*d6c0*/  @!P0 BRA `(.L_x_3438) ;  /* 0x00000000007c8947 */ /* 0x000fea0003800000 */
[----:B------:R-:W-:-:S04]  /*d6d0*/  SHF.R.U32.HI R0, RZ, 0x10, R2 ;  /* 0x00000010ff007819 */ /* 0x000fc80000011602 */
[----:B------:R-:W-:-:S13]  /*d6e0*/  ISETP.NE.AND P0, PT, R0, RZ, PT ;  /* 0x000000ff0000720c */ /* 0x000fda0003f05270 */
[----:B------:R-:W1:Y:S02]  /*d6f0*/  @!P0 LDC R0, c[0x0][0x9f0] ;  /* 0x00027c00ff008b82 */ /* 0x000e640000000800 */
[----:B-1----:R-:W-:-:S04]  /*d700*/  IABS R4, R0 ;  /* 0x0000000000047213 */ /* 0x002fc80000000000 */
        /* <DEDUP_REMOVED lines=27> */
.L_x_3438:
[----:B------:R-:W-:Y:S05]  /*d8c0*/  BSYNC B0 ;  /* 0x0000000000007941 */ /* 0x000fea0003800000 */
.L_x_3437:
        /* <DEDUP_REMOVED lines=13> */
[----:B------:R-:W-:Y:S01]  /*d9a0*/  VOTEU.ANY UR4, UPT, PT ;  /* 0x0000000000047886 */ /* 0x000fe200038e0100 */
[----:B------:R-:W5:Y:S01]  /*d9b0*/  LDC.64 R2, c[0x0][0xc60] ;  /* 0x00031800ff027b82 */ /* 0x000f620000000a00 */
[----:B------:R-:W4:Y:S02]  /*d9c0*/  FLO.U32 R0, UR4 ;  /* 0x0000000400007d00 */ /* 0x000f2400080e0000 */
[----:B----4-:R-:W-:-:S06]  /*d9d0*/  ISETP.EQ.U32.AND P0, PT, R0, R5, PT ;  /* 0x000000050000720c */ /* 0x010fcc0003f02070 */
[----:B------:R-:W5:Y:S07]  /*d9e0*/  POPC R5, UR4 ;  /* 0x0000000400057d09 */ /* 0x000f6e0008000000 */
[----:B-----5:R-:W4:Y:S01]  /*d9f0*/  @P0 ATOMG.E.ADD.STRONG.GPU PT, R3, desc[UR40][R2.64], R5 ;  /* 0x00000005020309a8 */ /* 0x020f2200081ee1e8 */
[----:B-1----:R-:W1:Y:S02]  /*da00*/  S2R R4, SR_LTMASK ;  /* 0x0000000000047919 */ /* 0x002e640000003900 */
[----:B-1----:R-:W-:-:S04]  /*da10*/  LOP3.LUT R4, R4, UR4, RZ, 0xc0, !PT ;  /* 0x0000000404047c12 */ /* 0x002fc8000f8ec0ff */
[----:B--2---:R-:W1:Y:S01]  /*da20*/  POPC R7, R4 ;  /* 0x0000000400077309 */ /* 0x004e620000000000 */
[----:B----4-:R-:W1:Y:S02]  /*da30*/  SHFL.IDX PT, R0, R3, R0, 0x1f ;  /* 0x00001f0003007589 */ /* 0x010e6400000e0000 */
[----:B-1----:R-:W-:-:S05]  /*da40*/  IADD3 R0, R0, UR37, R7 ;  /* 0x0000002500007c10 */ /* 0x002fca000fffe007 */
[----:B------:R4:W-:Y:S01]  /*da50*/  STL [R1], R0 ;  /* 0x0000000001007387 */ /* 0x0009e20000100800 */
[----:B------:R-:W-:Y:S05]  /*da60*/  BRA `(.L_x_3441) ;  /* 0x0000004800507947 */ /* 0x000fea0003800000 */
.L_x_3440:
        /* <DEDUP_REMOVED lines=12> */
[----:B--2---:R-:W-:-:S02]  /*db30*/  IMAD.U32 R7, RZ, RZ, UR9 ;  /* 0x00000009ff077e24 */ /* 0x004fc4000f8e00ff */
[----:B---3--:R-:W-:Y:S02]  /*db40*/  IMAD.U32 R10, RZ, RZ, UR4 ;  /* 0x00000004ff0a7e24 */ /* 0x008fe4000f8e00ff */
[----:B0-----:R-:W-:Y:S02]  /*db50*/  IMAD.U32 R11, RZ, RZ, UR5 ;  /* 0x00000005ff0b7e24 */ /* 0x001fe4000f8e00ff */
[----:B------:R-:W-:Y:S02]  /*db60*/  IMAD.MOV.U32 R8, RZ, RZ, 0x70 ;  /* 0x00000070ff087424 */ /* 0x000fe400078e00ff */
[----:B------:R-:W-:Y:S02]  /*db70*/  IMAD.MOV.U32 R12, RZ, RZ, 0x1 ;  /* 0x00000001ff0c7424 */ /* 0x000fe400078e00ff */
[----:B------:R-:W-:-:S07]  /*db80*/  IMAD.MOV.U32 R13, RZ, RZ, RZ ;  /* 0x000000ffff0d7224 */ /* 0x000fce00078e00ff */
[----:B------:R-:W-:-:S07]  /*db90*/  LEPC R20, `(.L_x_3443) ;  /* 0x000000001014794e */ /* 0x000fce0000000000 */
[----:B-1----:R-:W-:Y:S05]  /*dba0*/  CALL.ABS.NOINC R2 ;  /* 0x0000000002007343 */ /* 0x002fea0003c00000 */
.L_x_3443:
[----:B------:R-:W-:Y:S05]  /*dbb0*/  BSYNC B6 ;  /* 0x0000000000067941 */ /* 0x000fea0003800000 */
.L_x_3442:
        /* <DEDUP_REMOVED lines=19> */
[----:B----4-:R-:W-:Y:S05]  /*dcf0*/  CALL.ABS.NOINC R2 ;  /* 0x0000000002007343 */ /* 0x010fea0003c00000 */
.L_x_3446:
        /* <DEDUP_REMOVED lines=16> */
.L_x_3445:
[----:B------:R-:W-:Y:S05]  /*de00*/  BSYNC B6 ;  /* 0x0000000000067941 */ /* 0x000fea0003800000 */
.L_x_3444:
[----:B-1----:R-:W4:Y:S01]  /*de10*/  LDL.LU R4, [R1+0x14] ;  /* 0x0000140001047983 */ /* 0x002f220000300800 */
[----:B------:R-:W-:-:S03]  /*de20*/  ULDC.64 UR4, c[0x0][0x9f8] ;  /* 0x00027e0000047ab9 */ /* 0x000fc60000000a00 */
[----:B--2---:R-:W2:Y:S01]  /*de30*/  LDL R7, [R1+0x8] ;  /* 0x0000080001077983 */ /* 0x004ea20000100800 */
[----:B------:R-:W-:-:S03]  /*de40*/  ISETP.NE.U32.AND P0, PT, RZ, UR4, PT ;  /* 0x00000004ff007c0c */ /* 0x000fc6000bf05070 */
[----:B------:R-:W5:Y:S01]  /*de50*/  LDL R0, [R1+0x2c] ;  /* 0x00002c0001007983 */ /* 0x000f620000100800 */
[----:B------:R-:W-:-:S13]  /*de60*/  ISETP.NE.AND.EX P0, PT, RZ, UR5, PT, P0 ;  /* 0x00000005ff007c0c */ /* 0x000fda000bf05300 */
[----:B------:R-:W-:-:S04]  /*de70*/  @P0 IADD3 R2, P1, R16, UR4, RZ ;  /* 0x0000000410020c10 */ /* 0x000fc8000ff3e0ff */
[----:B----4-:R-:W-:Y:S01]  /*de80*/  @P0 IADD3.X R3, R4, UR5, RZ, P1, !PT ;  /* 0x0000000504030c10 */ /* 0x010fe20008ffe4ff */
[----:B------:R-:W-:-:S04]  /*de90*/  ULDC.64 UR4, c[0x0][0xa08] ;  /* 0x0002820000047ab9 */ /* 0x000fc80000000a00 */
[----:B--2---:R1:W2:Y:S02]  /*dea0*/  @P0 LDG.E R7, desc[UR40][R2.64] ;  /* 0x0000002802070981 */ /* 0x0042a4000c1e1900 */
[----:B-1----:R-:W1:Y:S01]  /*deb0*/  LDC.64 R2, c[0x0][0x418] ;  /* 0x00010600ff027b82 */ /* 0x002e620000000a00 */
[----:B-----5:R-:W-:Y:S01]  /*dec0*/  VIADD R0, R0, 0xffffffff ;  /* 0xffffffff00007836 */ /* 0x020fe20000000000 */
[----:B--2---:R-:W-:Y:S01]  /*ded0*/  SHF.R.S32.HI R8, RZ, 0x1f, R7 ;  /* 0x0000001fff087819 */ /* 0x004fe20000011407 */
[----:B------:R2:W-:Y:S04]  /*dee0*/  @P0 STL [R1+0x8], R7 ;  /* 0x0000080701000387 */ /* 0x0005e80000100800 */
[----:B------:R2:W-:Y:S01]  /*def0*/  STL [R1+0x14], R8 ;  /* 0x0000140801007387 */ /* 0x0005e20000100800 */
[----:B-1----:R-:W-:Y:S01]  /*df00*/  LOP3.LUT P0, RZ, R2, UR4, RZ, 0xfc, !PT ;  /* 0x0000000402ff7c12 */ /* 0x002fe2000f80fcff */
[----:B------:R-:W-:-:S03]  /*df10*/  UMOV UR4, 0xffffffff ;  /* 0xffffffff00047882 */ /* 0x000fc60000000000 */
[----:B------:R-:W-:-:S04]  /*df20*/  LOP3.LUT P0, RZ, R3, UR5, RZ, 0xfc, P0 ;  /* 0x0000000503ff7c12 */ /* 0x000fc8000800fcff */
[----:B------:R-:W-:Y:S01]  /*df30*/  SEL R16, R7, RZ, !P0 ;  /* 0x000000ff07107207 */ /* 0x000fe20004000000 */
[----:B--2---:R-:W-:Y:S08]  /*df40*/  BRA.DIV UR4, `(.L_x_3447) ;  /* 0x0000005a040c7947 */ /* 0x004ff0000b800000 */
[----:B------:R-:W1:Y:S02]  /*df50*/  S2R R4, SR_TID.X ;  /* 0x0000000000047919 */ /* 0x000e640000002100 */
[----:B-1----:R-:W-:-:S04]  /*df60*/  SHF.R.U32.HI R4, RZ, 0x5, R4 ;  /* 0x00000005ff047819 */ /* 0x002fc80000011604 */
[----:B------:R-:W-:-:S05]  /*df70*/  LOP3.LUT R4, R4, 0x3, RZ, 0xc0, !PT ;  /* 0x0000000304047812 */ /* 0x000fca00078ec0ff */
[----:B------:R1:W2:Y:S02]  /*df80*/  SHFL.IDX PT, R14, R4, RZ, 0x1f ;  /* 0x00001fff040e7589 */ /* 0x0002a400000e0000 */
.L_x_3568:
[----:B------:R-:W-:Y:S01]  /*df90*/  PLOP3.LUT P1, PT, PT, PT, PT, 0x8, 0x0 ;  /* 0x000000000000781c */ /* 0x000fe20003f2e170 */
[----:B------:R4:W-:Y:S01]  /*dfa0*/  STL [R1+0x28], R0 ;  /* 0x0000280001007387 */ /* 0x0009e20000100800 */
[----:B--2---:R-:W-:Y:S02]  /*dfb0*/  ISETP.NE.AND P0, PT, R14, RZ, PT ;  /* 0x000000ff0e00720c */ /* 0x004fe40003f05270 */
[----:B-1----:R-:W-:-:S05]  /*dfc0*/  P2R R4, PR, RZ, 0x2 ;  /* 0x00000002ff047803 */ /* 0x002fca0000000000 */
[----:B------:R4:W-:Y:S06]  /*dfd0*/  STL [R1+0x18], R4 ;  /* 0x0000180401007387 */ /* 0x0009ec0000100800 */
[----:B------:R-:W-:Y:S05]  /*dfe0*/  @P0 BRA `(.L_x_3448) ;  /* 0x0000000400040947 */ /* 0x000fea0003800000 */
[----:B------:R-:W-:-:S03]  /*dff0*/  UMOV UR4, 0xffffffff ;  /* 0xffffffff00047882 */ /* 0x000fc60000000000 */
[----:B------:R-:W-:Y:S05]  /*e000*/  BRA.DIV UR4, `(.L_x_3449) ;  /* 0x0000005a04107947 */ /* 0x000fea000b800000 */
[----:B------:R-:W-:-:S13]  /*e010*/  ELECT P6, URZ, PT ;  /* 0x00000000003f782f */ /* 0x000fda00038c0000 */
.L_x_3571:
[----:B------:R-:W-:Y:S05]  /*e020*/  @!P6 BRA `(.L_x_3448) ;  /* 0x0000000000f4e947 */ /* 0x000fea0003800000 */
[----:B------:R-:W-:-:S04]  /*e030*/  ISETP.NE.U32.AND P0, PT, R2, RZ, PT ;  /* 0x000000ff0200720c */ /* 0x000fc80003f05070 */
[----:B------:R-:W-:-:S13]  /*e040*/  ISETP.NE.AND.EX P0, PT, R3, RZ, PT, P0 ;  /* 0x000000ff0300720c */ /* 0x000fda0003f05300 */
[----:B------:R-:W-:Y:S05]  /*e050*/  @!P0 BRA `(.L_x_3450) ;  /* 0x0000000000508947 */ /* 0x000fea0003800000 */
[----:B------:R-:W1:Y:S01]  /*e060*/  LDC R6, c[0x0][0x43c] ;  /* 0x00010f00ff067b82 */ /* 0x000e620000000800 */
[----:B------:R-:W-:Y:S01]  /*e070*/  IMAD.MOV.U32 R9, RZ, RZ, R0 ;  /* 0x000000ffff097224 */ /* 0x000fe200078e0000 */
[----:B------:R-:W-:-:S03]  /*e080*/  ULDC.64 UR4, c[0x0][0x428] ;  /* 0x00010a0000047ab9 */ /* 0x000fc60000000a00 */
[----:B----4-:R-:W-:Y:S01]  /*e090*/  IMAD.MOV.U32 R0, RZ, RZ, R9 ;  /* 0x000000ffff007224 */ /* 0x010fe200078e0009 */
[----:B-1----:R-:W-:-:S13]  /*e0a0*/  ISETP.NE.AND P0, PT, R6, 0x1, PT ;  /* 0x000000010600780c */ /* 0x002fda0003f05270 */
        /* <DEDUP_REMOVED lines=15> */
.L_x_3450:
[----:B-1----:R-:W2:Y:S01]  /*e1a0*/  LDL R2, [R1+0x10] ;  /* 0x0000100001027983 */ /* 0x002ea20000100800 */
[----:B----4-:R-:W-:Y:S01]  /*e1b0*/  IMAD R0, R19, 0x8, R18 ;  /* 0x0000000813007824 */ /* 0x010fe200078e0212 */
[----:B--2---:R-:W-:-:S04]  /*e1c0*/  SHF.L.U32 R2, R2, 0x1f, RZ ;  /* 0x0000001f02027819 */ /* 0x004fc800000006ff */
[----:B------:R-:W1:Y:S02]  /*e1d0*/  SYNCS.PHASECHK.TRANS64.TRYWAIT P0, [R0+URZ+0x28c40], R2 ;  /* 0x028c4002000075a7 */ /* 0x000e64000800017f */
[----:B-1----:R-:W-:Y:S05]  /*e1e0*/  @!P0 BRA `(.L_x_3451) ;  /* 0x0000005400b88947 */ /* 0x002fea0003800000 */
.L_x_3572:
[----:B------:R-:W2:Y:S02]  /*e1f0*/  S2R R3, SR_TID.X ;  /* 0x0000000000037919 */ /* 0x000ea40000002100 */
        /* <DEDUP_REMOVED lines=8> */
[----:B----4-:R-:W-:Y:S05]  /*e280*/  @!P0 BRA `(.L_x_3452) ;  /* 0x0000000000048947 */ /* 0x010fea0003800000 */
[----:B------:R-:W-:Y:S01]  /*e290*/  BPT.TRAP 0x1 ;  /* 0x000000040000795c */ /* 0x000fe20000300000 */
.L_x_3452:
[----:B------:R-:W2:Y:S04]  /*e2a0*/  LDL R3, [R1+0x28] ;  /* 0x0000280001037983 */ /* 0x000ea80000100800 */
[----:B-1----:R-:W4:Y:S01]  /*e2b0*/  LDL R2, [R1+0x1c] ;  /* 0x00001c0001027983 */ /* 0x002f220000100800 */
[----:B------:R-:W-:Y:S01]  /*e2c0*/  R2UR UR9, R0 ;  /* 0x00000000000972ca */ /* 0x000fe200000e0000 */
[----:B------:R-:W-:Y:S01]  /*e2d0*/  IMAD R0, R19, 0x2000, R18 ;  /* 0x0000200013007824 */ /* 0x000fe200078e0212 */
[----:B------:R-:W-:Y:S01]  /*e2e0*/  UIADD3 UR6, UP0, UR38, 0x370, URZ ;  /* 0x0000037026067890 */ /* 0x000fe2000ff1e03f */
[----:B------:R-:W-:Y:S01]  /*e2f0*/  R2UR UR12, R17 ;  /* 0x00000000110c72ca */ /* 0x000fe200000e0000 */
[----:B------:R-:W-:Y:S01]  /*e300*/  UMOV UR5, 0x14f00000 ;  /* 0x14f0000000057882 */ /* 0x000fe20000000000 */
[----:B-----5:R-:W-:Y:S01]  /*e310*/  R2UR UR13, R16 ;  /* 0x00000000100d72ca */ /* 0x020fe200000e0000 */
[----:B------:R-:W-:Y:S01]  /*e320*/  UIADD3.X UR7, URZ, UR39, URZ, UP0, !UPT ;  /* 0x000000273f077290 */ /* 0x000fe200087fe43f */
[----:B------:R-:W-:Y:S01]  /*e330*/  R2UR UR8, R0 ;  /* 0x00000000000872ca */ /* 0x000fe200000e0000 */
[----:B------:R-:W-:Y:S01]  /*e340*/  UMOV UR10, URZ ;  /* 0x0000003f000a7c82 */ /* 0x000fe20008000000 */
[----:B------:R-:W-:-:S04]  /*e350*/  PLOP3.LUT P0, PT, PT, PT, PT, 0x80, 0x0 ;  /* 0x000000000000781c */ /* 0x000fc80003f0f070 */
[----:B------:R-:W-:Y:S01]  /*e360*/  UIADD3 UR9, UR9, 0x28c30, URZ ;  /* 0x00028c3009097890 */ /* 0x000fe2000fffe03f */
[----:B------:R-:W-:-:S05]  /*e370*/  P2R R0, PR, RZ, 0x1 ;  /* 0x00000001ff007803 */ /* 0x000fca0000000000 */
[----:B------:R1:W-:Y:S01]  /*e380*/  STL [R1+0x18], R0 ;  /* 0x0000180001007387 */ /* 0x0003e20000100800 */
[----:B------:R-:W-:Y:S01]  /*e390*/  UIADD3 UR8, UR8, 0x22400, URZ ;  /* 0x0002240008087890 */ /* 0x000fe2000fffe03f */
[----:B--2---:R-:W-:Y:S02]  /*e3a0*/  R2UR UR11, R3 ;  /* 0x00000000030b72ca */ /* 0x004fe400000e0000 */
[----:B----4-:R-:W-:-:S13]  /*e3b0*/  R2UR UR4, R2 ;  /* 0x00000000020472ca */ /* 0x010fda00000e0000 */
[----:B------:R-:W-:-:S03]  /*e3c0*/  ULEA UR11, UR11, UR4, 0x6 ;  /* 0x000000040b0b7291 */ /* 0x000fc6000f8e303f */
[----:B------:R-:W-:-:S06]  /*e3d0*/  UMOV UR4, 0x0 ;  /* 0x0000000000047882 */ /* 0x000fcc0000000000 */
[----:B------:R1:W-:Y:S02]  /*e3e0*/  UTMALDG.4D [UR8], [UR6], desc[UR4] ;  /* 0x00000408060075b4 */ /* 0x0003e40008019000 */
[----:B-1----:R-:W-:Y:S01]  /*e3f0*/  NOP ;  /* 0x0000000000007918 */ /* 0x002fe20000000000 */
.L_x_3448:
[----:B------:R-:W2:Y:S04]  /*e400*/  LDL.LU R3, [R1+0x30] ;  /* 0x0000300001037983 */ /* 0x000ea80000300800 */
[----:B------:R-:W5:Y:S04]  /*e410*/  LDL.LU R5, [R1+0x24] ;  /* 0x0000240001057983 */ /* 0x000f680000300800 */
[----:B----4-:R-:W4:Y:S01]  /*e420*/  LDL.LU R4, [R1+0x38] ;  /* 0x0000380001047983 */ /* 0x010f220000300800 */
        /* <DEDUP_REMOVED lines=10> */
[----:B-----5:R-:W-:-:S03]  /*e4d0*/  SEL R5, R5, RZ, !P0 ;  /* 0x000000ff05057207 */ /* 0x020fc60004000000 */
        /* <DEDUP_REMOVED lines=10> */
[----:B-1----:R-:W-:Y:S01]  /*e580*/  MOV R2, 0x0 ;  /* 0x0000000000027802 */ /* 0x002fe20000000f00 */
        /* <DEDUP_REMOVED lines=8> */
[----:B---3--:R-:W-:Y:S02]  /*e610*/  IMAD.U32 R10, RZ, RZ, UR8 ;  /* 0x00000008ff0a7e24 */ /* 0x008fe4000f8e00ff */
[----:B0-----:R-:W-:Y:S02]  /*e620*/  IMAD.U32 R11, RZ, RZ, UR9 ;  /* 0x00000009ff0b7e24 */ /* 0x001fe4000f8e00ff */
[----:B------:R-:W-:Y:S02]  /*e630*/  IMAD.MOV.U32 R8, RZ, RZ, 0x70 ;  /* 0x00000070ff087424 */ /* 0x000fe400078e00ff */
[----:B------:R-:W-:Y:S02]  /*e640*/  IMAD.MOV.U32 R12, RZ, RZ, 0x1 ;  /* 0x00000001ff0c7424 */ /* 0x000fe400078e00ff */
[----:B------:R-:W-:-:S07]  /*e650*/  IMAD.MOV.U32 R13, RZ, RZ, RZ ;  /* 0x000000ffff0d7224 */ /* 0x000fce00078e00ff */
[----:B------:R-:W-:-:S07]  /*e660*/  LEPC R20, `(.L_x_3454) ;  /* 0x000000001014794e */ /* 0x000fce0000000000 */
[----:B-1----:R-:W-:Y:S05]  /*e670*/  CALL.ABS.NOINC R2 ;  /* 0x0000000002007343 */ /* 0x002fea0003c00000 */
.L_x_3454:
[----:B------:R-:W-:Y:S05]  /*e680*/  BSYNC B6 ;  /* 0x0000000000067941 */ /* 0x000fea0003800000 */
.L_x_3453:
[----:B-1----:R-:W2:Y:S01]  /*e690*/  LDL.LU R0, [R1+0x38] ;  /* 0x0000380001007983 */ /* 0x002ea20000300800 */
[----:B------:R-:W-:Y:S01]  /*e6a0*/  ULDC.64 UR4, c[0x0][0x2d8] ;  /* 0x0000b60000047ab9 */ /* 0x000fe20000000a00 */
[----:B------:R-:W1:Y:S01]  /*e6b0*/  LDC R7, c[0x0][0x448] ;  /* 0x00011200ff077b82 */ /* 0x000e620000000800 */
[----:B------:R-:W-:Y:S01]  /*e6c0*/  ULDC UR6, c[0x0][0x2b8] ;  /* 0x0000ae0000067ab9 */ /* 0x000fe20000000800 */
[----:B------:R-:W4:Y:S04]  /*e6d0*/  LDL.LU R4, [R1+0x30] ;  /* 0x0000300001047983 */ /* 0x000f280000300800 */
[----:B------:R-:W4:Y:S04]  /*e6e0*/  LDL.LU.64 R2, [R1+0x48] ;  /* 0x0000480001027983 */ /* 0x000f280000300a00 */
[----:B------:R-:W2:Y:S04]  /*e6f0*/  LDL.LU R5, [R1+0x24] ;  /* 0x0000240001057983 */ /* 0x000ea80000300800 */
[----:B---3--:R-:W3:Y:S04]  /*e700*/  LDL R10, [R1+0x4] ;  /* 0x00000400010a7983 */ /* 0x008ee80000100800 */
[----:B------:R0:W5:Y:S01]  /*e710*/  LDL R8, [R1+0x54] ;  /* 0x0000540001087983 */ /* 0x0001620000100800 */
[----:B-1----:R-:W-:-:S13]  /*e720*/  ISETP.NE.AND P0, PT, R7, 0x1, PT ;  /* 0x000000010700780c */ /* 0x002fda0003f05270 */
[----:B------:R-:W1:Y:S01]  /*e730*/  @P0 LDC R6, c[0x0][0x450] ;  /* 0x00011400ff060b82 */ /* 0x000e620000000800 */
[----:B------:R-:W0:Y:S02]  /*e740*/  S2R R9, SR_TID.X ;  /* 0x0000000000097919 */ /* 0x000e240000002100 */
[----:B0-----:R-:W-:-:S05]  /*e750*/  IMAD.SHL.U32 R9, R9, 0x8, RZ ;  /* 0x0000000809097824 */ /* 0x001fca00078e00ff */
[----:B------:R-:W-:Y:S01]  /*e760*/  LOP3.LUT R9, R9, 0x38, RZ, 0xc0, !PT ;  /* 0x0000003809097812 */ /* 0x000fe200078ec0ff */
        /* <DEDUP_REMOVED lines=8> */
[----:B------:R-:W-:-:S03]  /*e7f0*/  ULDC.64 UR4, c[0x0][0x2d0] ;  /* 0x0000b40000047ab9 */ /* 0x000fc60000000a00 */
[----:B------:R-:W-:Y:S01]  /*e800*/  IMAD.IADD R3, R3, 0x1, R0 ;  /* 0x0000000103037824 */ /* 0x000fe200078e0200 */
[----:B0-----:R-:W-:-:S04]  /*e810*/  LOP3.LUT R4, R4, 0x7f, RZ, 0xc0, !PT ;  /* 0x0000007f04047812 */ /* 0x001fc800078ec0ff */
[----:B------:R-:W-:Y:S02]  /*e820*/  SHF.R.U32.HI R5, RZ, 0x3, R4 ;  /* 0x00000003ff057819 */ /* 0x000fe40000011604 */
[----:B------:R-:W0:Y:S02]  /*e830*/  S2R R4, SR_TID.X ;  /* 0x0000000000047919 */ /* 0x000e240000002100 */
[----:B0-----:R-:W-:-:S05]  /*e840*/  IMAD.SHL.U32 R4, R4, 0x10, RZ ;  /* 0x0000001004047824 */ /* 0x001fca00078e00ff */
[----:B------:R-:W-:Y:S02]  /*e850*/  LOP3.LUT R4, R5, 0x70, R4, 0xf8, !PT ;  /* 0x0000007005047812 */ /* 0x000fe400078ef804 */
[----:B------:R-:W0:Y:S03]  /*e860*/  @P0 LDC R5, c[0x0][0x44c] ;  /* 0x00011300ff050b82 */ /* 0x000e260000000800 */
[----:B---3--:R-:W-:-:S04]  /*e870*/  IMAD R0, R10, 0x40, R4 ;  /* 0x000000400a007824 */ /* 0x008fc800078e0204 */
[----:B------:R-:W-:Y:S02]  /*e880*/  IMAD.MOV.U32 R4, RZ, RZ, R0 ;  /* 0x000000ffff047224 */ /* 0x000fe400078e0000 */
        /* <DEDUP_REMOVED lines=14> */
[----:B------:R-:W-:Y:S02]  /*e970*/  ULDC.64 UR4, c[0x0][0x280] ;  /* 0x0000a00000047ab9 */ /* 0x000fe40000000a00 */
[----:B------:R-:W-:Y:S01]  /*e980*/  LEA R4, P1, R2, UR4, 0x1 ;  /* 0x0000000402047c11 */ /* 0x000fe2000f8208ff */
[----:B------:R-:W-:Y:S01]  /*e990*/  IMAD.IADD R0, R3, 0x1, R0 ;  /* 0x0000000103007824 */ /* 0x000fe200078e0200 */
[----:B------:R-:W-:Y:S01]  /*e9a0*/  UMOV UR4, 0xffffffff ;  /* 0xffffffff00047882 */ /* 0x000fe20000000000 */
[----:B------:R-:W-:-:S03]  /*e9b0*/  ISETP.GE.AND P0, PT, R9, UR6, PT ;  /* 0x0000000609007c0c */ /* 0x000fc6000bf06270 */
[----:B------:R-:W-:Y:S01]  /*e9c0*/  LEA.HI.X R3, R2, UR5, R0, 0x1, P1 ;  /* 0x0000000502037c11 */ /* 0x000fe200088f0c00 */
[----:B------:R-:W-:Y:S09]  /*e9d0*/  BRA.DIV UR4, `(.L_x_3455) ;  /* 0x0000004e04d07947 */ /* 0x000ff2000b800000 */
[----:B------:R-:W2:Y:S01]  /*e9e0*/  LDL.LU R6, [R1+0x40] ;  /* 0x0000400001067983 */ /* 0x000ea20000300800 */
[----:B------:R-:W0:Y:S02]  /*e9f0*/  S2R R11, SR_TID.X ;  /* 0x00000000000b7919 */ /* 0x000e240000002100 */
[----:B0-----:R-:W-:-:S04]  /*ea00*/  LOP3.LUT R11, R11, 0x7f, RZ, 0xc0, !PT ;  /* 0x0000007f0b0b7812 */ /* 0x001fc800078ec0ff */
[----:B------:R-:W-:-:S05]  /*ea10*/  SHF.R.U32.HI R11, RZ, 0x3, R11 ;  /* 0x00000003ff0b7819 */ /* 0x000fca000001160b */
[----:B------:R-:W-:-:S04]  /*ea20*/  IMAD R2, R10, 0x40, R11 ;  /* 0x000000400a027824 */ /* 0x000fc800078e020b */
[----:B------:R-:W-:Y:S02]  /*ea30*/  VIADD R5, R2, 0x10 ;  /* 0x0000001002057836 */ /* 0x000fe40000000000 */
        /* <DEDUP_REMOVED lines=10> */
[----:B-----5:R0:W-:Y:S01]  /*eae0*/  @!P1 LDGSTS.E.BYPASS.LTC128B.128 [R8+0x20400], desc[UR40][R6.64], !P0 ;  /* 0x2040000006089fae */ /* 0x0201e2000c101d68 */
        /* <DEDUP_REMOVED lines=8> */
[----:B------:R0:W-:Y:S02]  /*eb70*/  @!P1 LDGSTS.E.BYPASS.LTC128B.128 [R8+0x20c00], desc[UR40][R6.64], !P0 ;  /* 0x20c0000006089fae */ /* 0x0001e4000c101d68 */
[----:B------:R-:W-:Y:S02]  /*eb80*/  ISETP.GE.AND P1, PT, R5, R0, PT ;  /* 0x000000000500720c */ /* 0x000fe40003f26270 */
[----:B------:R-:W1:Y:S04]  /*eb90*/  SHFL.IDX PT, R5, R4, 0x2, 0x181f ;  /* 0x00581f0004057f89 */ /* 0x000e6800000e0000 */
[----:B0-----:R-:W0:Y:S07]  /*eba0*/  SHFL.IDX PT, R6, R3, 0x2, 0x181f ;  /* 0x00581f0003067f89 */ /* 0x001e2e00000e0000 */
[----:B-1----:R-:W-:-:S05]  /*ebb0*/  @!P1 LEA R5, P2, R9, R5, 0x1 ;  /* 0x0000000509059211 */ /* 0x002fca00078408ff */
[----:B0-----:R-:W-:-:S04]  /*ebc0*/  @!P1 IMAD.X R6, RZ, RZ, R6, P2 ;  /* 0x000000ffff069224 */ /* 0x001fc800010e0606 */
[----:B------:R-:W-:Y:S02]  /*ebd0*/  @!P1 IMAD.MOV.U32 R7, RZ, RZ, R6 ;  /* 0x000000ffff079224 */ /* 0x000fe400078e0006 */
[----:B------:R-:W-:Y:S02]  /*ebe0*/  @!P1 IMAD.MOV.U32 R6, RZ, RZ, R5 ;  /* 0x000000ffff069224 */ /* 0x000fe400078e0005 */
[----:B------:R0:W1:Y:S04]  /*ebf0*/  SHFL.IDX PT, R5, R3, 0x3, 0x181f ;  /* 0x00781f0003057f89 */ /* 0x00006800000e0000 */
[----:B------:R0:W-:Y:S04]  /*ec00*/  @!P1 LDGSTS.E.BYPASS.LTC128B.128 [R8+0x21400], desc[UR40][R6.64], !P0 ;  /* 0x2140000006089fae */ /* 0x0001e8000c101d68 */
[----:B------:R0:W2:Y:S02]  /*ec10*/  SHFL.IDX PT, R3, R4, 0x3, 0x181f ;  /* 0x00781f0004037f89 */ /* 0x0000a400000e0000 */
.L_x_3581:
[----:B------:R-:W-:-:S05]  /*ec20*/  VIADD R2, R2, 0x30 ;  /* 0x0000003002027836 */ /* 0x000fca0000000000 */
[----:B------:R-:W-:-:S13]  /*ec30*/  ISETP.GE.AND P1, PT, R2, R0, PT ;  /* 0x000000000200720c */ /* 0x000fda0003f26270 */
[----:B--2---:R-:W-:-:S05]  /*ec40*/  @!P1 LEA R2, P2, R9, R3, 0x1 ;  /* 0x0000000309029211 */ /* 0x004fca00078408ff */
[----:B01----:R-:W-:-:S05]  /*ec50*/  @!P1 IMAD.X R3, RZ, RZ, R5, P2 ;  /* 0x000000ffff039224 */ /* 0x003fca00010e0605 */
[----:B------:R-:W-:Y:S01]  /*ec60*/  @!PT LDS RZ, [RZ] ;  /* 0x00000000fffff984 */ /* 0x000fe20000000800 */
[----:B------:R-:W-:Y:S01]  /*ec70*/  @!PT LDS RZ, [RZ] ;  /* 0x00000000fffff984 */ /* 0x000fe20000000800 */
[----:B------:R-:W-:Y:S01]  /*ec80*/  @!PT LDS RZ, [RZ] ;  /* 0x00000000fffff984 */ /* 0x000fe20000000800 */
[----:B------:R0:W-:Y:S01]  /*ec90*/  @!P1 LDGSTS.E.BYPASS.LTC128B.128 [R8+0x21c00], desc[UR40][R2.64], !P0 ;  /* 0x21c0000002089fae */ /* 0x0001e2000c101d68 */
[----:B------:R-:W-:Y:S01]  /*eca0*/  PLOP3.LUT P0, PT, PT, PT, PT, 0x80, 0x0 ;  /* 0x000000000000781c */ /* 0x000fe20003f0f070 */
[----:B------:R-:W-:-:S12]  /*ecb0*/  NOP ;  /* 0x0000000000007918 */ /* 0x000fd80000000000 */
.L_x_3456:
[----:B------:R-:W-:Y:S02]  /*ecc0*/  PLOP3.LUT P1, PT, P1, P0, PT, 0xa2, 0x0 ;  /* 0x000000000000781c */ /* 0x000fe40000f21472 */
[----:B------:R-:W-:-:S08]  /*ecd0*/  @P0 R2UR P1, UR4, R18 ;  /* 0x00000000120402ca */ /* 0x000fd00000020000 */
[----:B------:R-:W-:-:S05]  /*ece0*/  @P0 PLOP3.LUT P0, PT, P1, PT, PT, 0x80, 0x0 ;  /* 0x000000000000081c */ /* 0x000fca0000f0f070 */
[----:B------:R-:W-:Y:S01]  /*ecf0*/  @!P1 SYNCS.ARRIVE.TRANS64.RED.A0T1 RZ, [UR4+0x28c00], RZ ;  /* 0x028c00ffffff99a7 */ /* 0x000fe20008200404 */
[----:B------:R-:W-:Y:S07]  /*ed00*/  @!P1 ARRIVES.LDGSTSBAR.64.TRANSCNT [UR4+0x28c00] ;  /* 0x028c0000ff0099b0 */ /* 0x000fee0008000a84 */
[----:B------:R-:W-:Y:S05]  /*ed10*/  @P0 BRA.U.ANY `(.L_x_3456) ;  /* 0xfffffffd00e80947 */ /* 0x000fea000393ffff */
[----:B0-----:R-:W2:Y:S02]  /*ed20*/  LDL.LU R2, [R1+0x50] ;  /* 0x0000500001027983 */ /* 0x001ea40000300800 */
[----:B--2---:R-:W-:-:S05]  /*ed30*/  VIADD R2, R2, 0x1 ;  /* 0x0000000102027836 */ /* 0x004fca0000000000 */
        /* <DEDUP_REMOVED lines=10> */
.L_x_3582:
[----:B------:R-:W-:Y:S05]  /*ede0*/  BSYNC B0 ;  /* 0x0000000000007941 */ /* 0x000fea0003800000 */
.L_x_3457:
[----:B------:R-:W2:Y:S01]  /*edf0*/  LDL R2, [R1+0x18] ;  /* 0x0000180001027983 */ /* 0x000ea20000100800 */
[----:B------:R-:W-:Y:S01]  /*ee00*/  BSSY B0, `(.L_x_3459) ;  /* 0x0000096000007945 */ /* 0x000fe20003800000 */
[----:B--2---:R-:W-:-:S13]  /*ee10*/  ISETP.NE.AND P0, PT, R2, RZ, PT ;  /* 0x000000ff0200720c */ /* 0x004fda0003f05270 */
[----:B------:R-:W-:Y:S05]  /*ee20*/  @!P0 BRA `(.L_x_3460) ;  /* 0x00000008004c8947 */ /* 0x000fea0003800000 */
[----:B------:R-:W2:Y:S01]  /*ee30*/  LDL R2, [R1+0x10] ;  /* 0x0000100001027983 */ /* 0x000ea20000100800 */
[----:B0-----:R-:W-:Y:S01]  /*ee40*/  IMAD R0, R19, 0x8, R18 ;  /* 0x0000000813007824 */ /* 0x001fe200078e0212 */
[----:B------:R-:W-:Y:S01]  /*ee50*/  BSSY B1, `(.L_x_3461) ;  /* 0x0000007000017945 */ /* 0x000fe20003800000 */
[----:B------:R-:W0:Y:S02]  /*ee60*/  S2R R3, SR_TID.X ;  /* 0x0000000000037919 */ /* 0x000e240000002100 */
[----:B0-----:R-:W-:-:S04]  /*ee70*/  LOP3.LUT R3, R3, 0x7f, RZ, 0xc0, !PT ;  /* 0x0000007f03037812 */ /* 0x001fc800078ec0ff */
[----:B------:R-:W-:Y:S02]  /*ee80*/  ISETP.NE.AND P1, PT, R3, RZ, PT ;  /* 0x000000ff0300720c */ /* 0x000fe40003f25270 */
[----:B--2---:R-:W-:-:S04]  /*ee90*/  SHF.L.U32 R2, R2, 0x1f, RZ ;  /* 0x0000001f02027819 */ /* 0x004fc800000006ff */
[----:B------:R-:W0:Y:S02]  /*eea0*/  SYNCS.PHASECHK.TRANS64.TRYWAIT P0, [R0+URZ+0x28c60], R2 ;  /* 0x028c6002000075a7 */ /* 0x000e24000800017f */
[----:B0-----:R-:W-:Y:S05]  /*eeb0*/  @!P0 BRA `(.L_x_3462) ;  /* 0x0000004c00f88947 */ /* 0x001fea0003800000 */
.L_x_3583:
[----:B------:R-:W-:Y:S05]  /*eec0*/  BSYNC B1 ;  /* 0x0000000000017941 */ /* 0x000fea0003800000 */
.L_x_3461:
[----:B------:R-:W-:Y:S04]  /*eed0*/  BSSY B1, `(.L_x_3463) ;  /* 0x0000009000017945 */ /* 0x000fe80003800000 */
[----:B------:R-:W-:Y:S05]  /*eee0*/  @P1 BRA `(.L_x_3464) ;  /* 0x00000000001c1947 */ /* 0x000fea0003800000 */
[----:B------:R-:W1:Y:S01]  /*eef0*/  S2R R3, SR_TID.X ;  /* 0x0000000000037919 */ /* 0x000e620000002100 */
[----:B0-----:R-:W-:-:S04]  /*ef00*/  IMAD.MOV.U32 R2, RZ, RZ, 0x10000 ;  /* 0x00010000ff027424 */ /* 0x001fc800078e00ff */
[----:B------:R2:W-:Y:S01]  /*ef10*/  SYNCS.ARRIVE.TRANS64 RZ, [R0+URZ+0x28c50], R2 ;  /* 0x028c500200ff79a7 */ /* 0x0005e2000800003f */
[----:B-1----:R-:W-:-:S04]  /*ef20*/  LOP3.LUT R3, R3, 0x1f, RZ, 0xc0, !PT ;  /* 0x0000001f03037812 */ /* 0x002fc800078ec0ff */
[----:B------:R-:W-:-:S13]  /*ef30*/  ISETP.NE.AND P0, PT, R3, RZ, PT ;  /* 0x000000ff0300720c */ /* 0x000fda0003f05270 */
[----:B--2---:R-:W-:Y:S05]  /*ef40*/  @!P0 BRA `(.L_x_3464) ;  /* 0x0000000000048947 */ /* 0x004fea0003800000 */
[----:B------:R-:W-:Y:S01]  /*ef50*/  BPT.TRAP 0x1 ;  /* 0x000000040000795c */ /* 0x000fe20000300000 */
.L_x_3464:
[----:B------:R-:W-:Y:S05]  /*ef60*/  BSYNC B1 ;  /* 0x0000000000017941 */ /* 0x000fea0003800000 */
.L_x_3463:
[----:B------:R-:W2:Y:S04]  /*ef70*/  LDL R3, [R1+0x1c] ;  /* 0x00001c0001037983 */ /* 0x000ea80000100800 */
[----:B0-----:R-:W2:Y:S01]  /*ef80*/  LDL.LU R2, [R1+0x28] ;  /* 0x0000280001027983 */ /* 0x001ea20000300800 */
[----:B------:R-:W-:Y:S01]  /*ef90*/  UIADD3 UR4, UP0, UR38, 0x470, URZ ;  /* 0x0000047026047890 */ /* 0x000fe2000ff1e03f */
[----:B------:R-:W-:Y:S01]  /*efa0*/  PLOP3.LUT P0, PT, PT, PT, PT, 0x80, 0x0 ;  /* 0x000000000000781c */ /* 0x000fe20003f0f070 */
[----:B------:R-:W-:Y:S01]  /*efb0*/  VIADD R0, R0, 0x28c50 ;  /* 0x00028c5000007836 */ /* 0x000fe20000000000 */
[----:B------:R-:W-:Y:S01]  /*efc0*/  UMOV UR6, 0x0 ;  /* 0x0000000000067882 */ /* 0x000fe20000000000 */
[----:B------:R-:W-:Y:S01]  /*efd0*/  UIADD3.X UR5, URZ, UR39, URZ, UP0, !UPT ;  /* 0x000000273f057290 */ /* 0x000fe200087fe43f */
[----:B------:R-:W-:Y:S01]  /*efe0*/  UMOV UR7, 0x14f00000 ;  /* 0x14f0000000077882 */ /* 0x000fe20000000000 */
[----:B------:R-:W-:Y:S01]  /*eff0*/  UMOV UR10, URZ ;  /* 0x0000003f000a7c82 */ /* 0x000fe20008000000 */
[----:B--2---:R-:W-:-:S02]  /*f000*/  IMAD R3, R2, 0x40, R3 ;  /* 0x0000004002037824 */ /* 0x004fc400078e0203 */
[----:B------:R-:W-:-:S04]  /*f010*/  IMAD R2, R19, 0x10000, R18 ;  /* 0x0001000013027824 */ /* 0x000fc800078e0212 */
[----:B------:R-:W-:-:S07]  /*f020*/  VIADD R4, R2, 0x400 ;  /* 0x0000040002047836 */ /* 0x000fce0000000000 */
.L_x_3465:
        /* <DEDUP_REMOVED lines=15> */
.L_x_3466:
        /* <DEDUP_REMOVED lines=15> */
.L_x_3467:
        /* <DEDUP_REMOVED lines=15> */
.L_x_3468:
        /* <DEDUP_REMOVED lines=15> */
.L_x_3469:
        /* <DEDUP_REMOVED lines=15> */
.L_x_3470:
        /* <DEDUP_REMOVED lines=15> */
.L_x_3471:
        /* <DEDUP_REMOVED lines=15> */
.L_x_3472:
        /* <DEDUP_REMOVED lines=10> */
.L_x_3460:
[----:B------:R-:W-:Y:S05]  /*f760*/  BSYNC B0 ;  /* 0x0000000000007941 */ /* 0x000fea0003800000 */
.L_x_3459:
[----:B------:R-:W0:Y:S04]  /*f770*/  LDL R4, [R1+0x2c] ;  /* 0x00002c0001047983 */ /* 0x000e280000100800 */
[----:B------:R-:W2:Y:S01]  /*f780*/  LDL R5, [R1+0x20] ;  /* 0x0000200001057983 */ /* 0x000ea20000100800 */
[----:B------:R-:W-:Y:S01]  /*f790*/  BSSY B0, `(.L_x_3473) ;  /* 0x00002a7000007945 */ /* 0x000fe20003800000 */
[----:B0-----:R-:W-:-:S05]  /*f7a0*/  VIADD R0, R4, 0xfffffffe ;  /* 0xfffffffe04007836 */ /* 0x001fca0000000000 */
[----:B--2---:R-:W-:-:S13]  /*f7b0*/  ISETP.GE.AND P0, PT, R0, R5, PT ;  /* 0x000000050000720c */ /* 0x004fda0003f06270 */
[----:B------:R-:W-:Y:S05]  /*f7c0*/  @!P0 BRA `(.L_x_3474) ;  /* 0x00000028008c8947 */ /* 0x000fea0003800000 */
[----:B------:R-:W2:Y:S04]  /*f7d0*/  LDL.LU R7, [R1+0x58] ;  /* 0x0000580001077983 */ /* 0x000ea80000300800 */
[----:B------:R-:W3:Y:S04]  /*f7e0*/  LDL.LU R6, [R1+0x34] ;  /* 0x0000340001067983 */ /* 0x000ee80000300800 */
        /* <DEDUP_REMOVED lines=13> */
[----:B------:R-:W3:Y:S01]  /*f8c0*/  LDL.LU R8, [R1+0x10] ;  /* 0x0000100001087983 */ /* 0x000ee20000300800 */
[----:B------:R-:W-:Y:S01]  /*f8d0*/  VIADD R19, R19, 0x1 ;  /* 0x0000000113137836 */ /* 0x000fe20000000000 */
[----:B------:R-:W-:Y:S04]  /*f8e0*/  BSSY B1, `(.L_x_3477) ;  /* 0x00000d4000017945 */ /* 0x000fe80003800000 */
[----:B------:R-:W-:-:S04]  /*f8f0*/  ISETP.NE.AND P0, PT, R19, 0x2, PT ;  /* 0x000000021300780c */ /* 0x000fc80003f05270 */
[----:B------:R-:W-:Y:S02]  /*f900*/  SEL R2, RZ, 0x1, P0 ;  /* 0x00000001ff027807 */ /* 0x000fe40000000000 */
[----:B------:R-:W-:Y:S02]  /*f910*/  SEL R19, R19, RZ, P0 ;  /* 0x000000ff13137207 */ /* 0x000fe40000000000 */
[----:B--2---:R-:W-:Y:S02]  /*f920*/  ISETP.NE.AND P2, PT, R6, RZ, PT ;  /* 0x000000ff0600720c */ /* 0x004fe40003f45270 */
[----:B---3--:R-:W-:-:S05]  /*f930*/  LOP3.LUT R8, R8, R2, RZ, 0x3c, !PT ;  /* 0x0000000208087212 */ /* 0x008fca00078e3cff */
[----:B------:R0:W-:Y:S06]  /*f940*/  STL [R1+0x10], R8 ;  /* 0x0000100801007387 */ /* 0x0001ec0000100800 */
[----:B------:R-:W-:Y:S05]  /*f950*/  @!P2 BRA `(.L_x_3478) ;  /* 0x0000000c0030a947 */ /* 0x000fea0003800000 */
[----:B------:R-:W-:Y:S02]  /*f960*/  ULDC.64 UR4, c[0x0][0x418] ;  /* 0x0001060000047ab9 */ /* 0x000fe40000000a00 */
        /* <DEDUP_REMOVED lines=22> */
.L_x_3479:
[----:B------:R-:W-:Y:S01]  /*fad0*/  IMAD R3, R19, 0x8, R18 ;  /* 0x0000000813037824 */ /* 0x000fe200078e0212 */
[----:B------:R-:W-:Y:S01]  /*fae0*/  SHF.L.U32 R2, R8, 0x1f, RZ ;  /* 0x0000001f08027819 */ /* 0x000fe200000006ff */
[----:B-1----:R-:W1:Y:S01]  /*faf0*/  S2R R6, SR_TID.X ;  /* 0x0000000000067919 */ /* 0x002e620000002100 */
[----:B------:R-:W-:Y:S02]  /*fb00*/  BSSY B3, `(.L_x_3480) ;  /* 0x0000005000037945 */ /* 0x000fe40003800000 */
[----:B------:R-:W2:Y:S01]  /*fb10*/  SYNCS.PHASECHK.TRANS64.TRYWAIT P0, [R3+URZ+0x28c40], R2 ;  /* 0x028c4002030075a7 */ /* 0x000ea2000800017f */
[----:B-1----:R-:W-:-:S04]  /*fb20*/  LOP3.LUT R6, R6, 0x7f, RZ, 0xc0, !PT ;  /* 0x0000007f06067812 */ /* 0x002fc800078ec0ff */
[----:B------:R-:W-:Y:S01]  /*fb30*/  ISETP.NE.AND P1, PT, R6, RZ, PT ;  /* 0x000000ff0600720c */ /* 0x000fe20003f25270 */
[----:B--2---:R-:W-:-:S12]  /*fb40*/  @!P0 BRA `(.L_x_3481) ;  /* 0x0000004000e88947 */ /* 0x004fd80003800000 */
.L_x_3584:
[----:B------:R-:W-:Y:S05]  /*fb50*/  BSYNC B3 ;  /* 0x0000000000037941 */ /* 0x000fea0003800000 */
.L_x_3480:
[----:B------:R-:W-:Y:S04]  /*fb60*/  BSSY B3, `(.L_x_3482) ;  /* 0x0000009000037945 */ /* 0x000fe80003800000 */
[----:B------:R-:W-:Y:S05]  /*fb70*/  @P1 BRA `(.L_x_3483) ;  /* 0x00000000001c1947 */ /* 0x000fea0003800000 */
[----:B------:R-:W2:Y:S01]  /*fb80*/  S2R R7, SR_TID.X ;  /* 0x0000000000077919 */ /* 0x000ea20000002100 */
[----:B------:R-:W-:-:S04]  /*fb90*/  IMAD.MOV.U32 R6, RZ, RZ, 0x2000 ;  /* 0x00002000ff067424 */ /* 0x000fc800078e00ff */
[----:B------:R3:W-:Y:S01]  /*fba0*/  SYNCS.ARRIVE.TRANS64 RZ, [R3+URZ+0x28c30], R6 ;  /* 0x028c300603ff79a7 */ /* 0x0007e2000800003f */
[----:B--2---:R-:W-:-:S04]  /*fbb0*/  LOP3.LUT R7, R7, 0x1f, RZ, 0xc0, !PT ;  /* 0x0000001f07077812 */ /* 0x004fc800078ec0ff */
[----:B------:R-:W-:-:S13]  /*fbc0*/  ISETP.NE.AND P0, PT, R7, RZ, PT ;  /* 0x000000ff0700720c */ /* 0x000fda0003f05270 */
[----:B---3--:R-:W-:Y:S05]  /*fbd0*/  @!P0 BRA `(.L_x_3483) ;  /* 0x0000000000048947 */ /* 0x008fea0003800000 */
[----:B------:R-:W-:Y:S01]  /*fbe0*/  BPT.TRAP 0x1 ;  /* 0x000000040000795c */ /* 0x000fe20000300000 */
.L_x_3483:
[----:B------:R-:W-:Y:S05]  /*fbf0*/  BSYNC B3 ;  /* 0x0000000000037941 */ /* 0x000fea0003800000 */
.L_x_3482:
[----:B------:R-:W2:Y:S01]  /*fc00*/  LDL R7, [R1+0x1c] ;  /* 0x00001c0001077983 */ /* 0x000ea20000100800 */
        /* <DEDUP_REMOVED lines=9> */
[----:B--2---:R-:W-:-:S02]  /*fca0*/  IMAD R0, R0, 0x40, R7 ;  /* 0x0000004000007824 */ /* 0x004fc400078e0207 */
[----:B------:R-:W-:-:S09]  /*fcb0*/  VIADD R7, R3, 0x28c30 ;  /* 0x00028c3003077836 */ /* 0x000fd20000000000 */
.L_x_3484:
        /* <DEDUP_REMOVED lines=13> */
.L_x_3585:
[----:B------:R-:W-:Y:S05]  /*fd90*/  BSYNC B3 ;  /* 0x0000000000037941 */ /* 0x000fea0003800000 */
.L_x_3485:
[----:B------:R-:W-:Y:S01]  /*fda0*/  BSSY B3, `(.L_x_3487) ;  /* 0x000000b000037945 */ /* 0x000fe20003800000 */
[----:B0-----:R-:W-:Y:S02]  /*fdb0*/  IMAD.MOV.U32 R8, RZ, RZ, 0x0 ;  /* 0x00000000ff087424 */ /* 0x001fe400078e00ff */
[----:B------:R-:W-:Y:S01]  /*fdc0*/  IMAD.MOV.U32 R9, RZ, RZ, 0x14f00000 ;  /* 0x14f00000ff097424 */ /* 0x000fe200078e00ff */
[----:B------:R-:W-:Y:S06]  /*fdd0*/  @P1 BRA `(.L_x_3488) ;  /* 0x00000000001c1947 */ /* 0x000fec0003800000 */
[----:B------:R-:W0:Y:S01]  /*fde0*/  S2R R6, SR_TID.X ;  /* 0x0000000000067919 */ /* 0x000e220000002100 */
[----:B-12---:R-:W-:-:S04]  /*fdf0*/  IMAD.MOV.U32 R2, RZ, RZ, 0x10000 ;  /* 0x00010000ff027424 */ /* 0x006fc800078e00ff */
[----:B------:R3:W-:Y:S01]  /*fe00*/  SYNCS.ARRIVE.TRANS64 RZ, [R3+URZ+0x28c50], R2 ;  /* 0x028c500203ff79a7 */ /* 0x0007e2000800003f */
[----:B0-----:R-:W-:-:S04]  /*fe10*/  LOP3.LUT R6, R6, 0x1f, RZ, 0xc0, !PT ;  /* 0x0000001f06067812 */ /* 0x001fc800078ec0ff */
[----:B------:R-:W-:-:S13]  /*fe20*/  ISETP.NE.AND P0, PT, R6, RZ, PT ;  /* 0x000000ff0600720c */ /* 0x000fda0003f05270 */
[----:B---3--:R-:W-:Y:S05]  /*fe30*/  @!P0 BRA `(.L_x_3488) ;  /* 0x0000000000048947 */ /* 0x008fea0003800000 */
[----:B------:R-:W-:Y:S01]  /*fe40*/  BPT.TRAP 0x1 ;  /* 0x000000040000795c */ /* 0x000fe20000300000 */
.L_x_3488:
[----:B------:R-:W-:Y:S05]  /*fe50*/  BSYNC B3 ;  /* 0x0000000000037941 */ /* 0x000fea0003800000 */
.L_x_3487:
[----:B------:R-:W-:Y:S01]  /*fe60*/  R2UR UR10, R10 ;  /* 0x000000000a0a72ca */ /* 0x000fe200000e0000 */
[----:B-12---:R-:W-:Y:S01]  /*fe70*/  IMAD R2, R19, 0x10000, R18 ;  /* 0x0001000013027824 */ /* 0x006fe200078e0212 */
[----:B------:R-:W-:Y:S01]  /*fe80*/  R2UR UR6, R8 ;  /* 0x00000000080672ca */ /* 0x000fe200000e0000 */
[----:B------:R-:W-:Y:S01]  /*fe90*/  UIADD3 UR4, UP0, UR38, 0x470, URZ ;  /* 0x0000047026047890 */ /* 0x000fe2000ff1e03f */
[----:B------:R-:W-:Y:S01]  /*fea0*/  R2UR UR7, R9 ;  /* 0x00000000090772ca */ /* 0x000fe200000e0000 */
[----:B------:R-:W-:Y:S01]  /*feb0*/  VIADD R3, R3, 0x28c50 ;  /* 0x00028c5003037836 */ /* 0x000fe20000000000 */
[----:B------:R-:W-:Y:S01]  /*fec0*/  PLOP3.LUT P0, PT, PT, PT, PT, 0x80, 0x0 ;  /* 0x000000000000781c */ /* 0x000fe20003f0f070 */
[----:B------:R-:W-:Y:S01]  /*fed0*/  VIADD R6, R2, 0x400 ;  /* 0x0000040002067836 */ /* 0x000fe20000000000 */
[----:B------:R-:W-:-:S12]  /*fee0*/  UIADD3.X UR5, URZ, UR39, URZ, UP0, !UPT ;  /* 0x000000273f057290 */ /* 0x000fd800087fe43f */
.L_x_3489:
        /* <DEDUP_REMOVED lines=12> */
[----:B------:R-:W-:Y:S01]  /*ffb0*/  R2UR UR7, R9 ;  /* 0x00000000090772ca */ /* 0x000fe200000e0000 */
[----:B------:R-:W-:Y:S01]  /*ffc0*/  UMOV UR10, 0x40 ;  /* 0x00000040000a7882 */ /* 0x000fe20000000000 */
[----:B------:R-:W-:-:S13]  /*ffd0*/  PLOP3.LUT P0, PT, PT, PT, PT, 0x80, 0x0 ;  /* 0x000000000000781c */ /* 0x000fda0003f0f070 */
.L_x_3490:
        /* <DEDUP_REMOVED lines=15> */
.L_x_3491:
        /* <DEDUP_REMOVED lines=15> */
.L_x_3492:
        /* <DEDUP_REMOVED lines=15> */
.L_x_3493:
        /* <DEDUP_REMOVED lines=15> */
.L_x_3494:
        /* <DEDUP_REMOVED lines=15> */
.L_x_3495:
        /* <DEDUP_REMOVED lines=15> */
.L_x_3496:
        /* <DEDUP_REMOVED lines=10> */
.L_x_3478:
[----:B------:R-:W-:Y:S05]  /*10620*/  BSYNC B1 ;  /* 0x0000000000017941 */ /* 0x000fea0003800000 */
.L_x_3477:
[----:B------:R-:W2:Y:S02]  /*10630*/  LDL.LU R6, [R1+0x2c] ;  /* 0x00002c0001067983 */ /* 0x000ea40000300800 */
[----:B--2---:R-:W-:-:S07]  /*10640*/  VIADD R0, R6, 0xfffffffd ;  /* 0xfffffffd06007836 */ /* 0x004fce0000000000 */
.L_x_3476:
[----:B------:R-:W-:Y:S05]  /*10650*/  BSYNC B2 ;  /* 0x0000000000027941 */ /* 0x000fea0003800000 */
.L_x_3475:
[----:B------:R-:W-:Y:S01]  /*10660*/  VIADD R5, R5, 0xfffffffe ;  /* 0xfffffffe05057836 */ /* 0x000fe20000000000 */
[----:B------:R-:W-:-:S04]  /*10670*/  LOP3.LUT R4, RZ, R4, RZ, 0x33, !PT ;  /* 0x00000004ff047212 */ /* 0x000fc800078e33ff */
[----:B------:R-:W-:-:S13]  /*10680*/  ISETP.NE.AND P0, PT, R5, R4, PT ;  /* 0x000000040500720c */ /* 0x000fda0003f05270 */
[----:B------:R-:W-:Y:S05]  /*10690*/  @!P0 BRA `(.L_x_3474) ;  /* 0x0000001800d88947 */ /* 0x000fea0003800000 */
.L_x_3537:
[----:B------:R-:W2:Y:S04]  /*106a0*/  LDL R3, [R1+0x18] ;  /* 0x0000180001037983 */ /* 0x000ea80000100800 */
[----:B------:R-:W3:Y:S01]  /*106b0*/  LDL.LU R2, [R1+0x10] ;  /* 0x0000100001027983 */ /* 0x000ee20000300800 */
        /* <DEDUP_REMOVED lines=8> */
[----:B------:R-:W-:Y:S05]  /*10740*/  @!P1 BRA `(.L_x_3498) ;  /* 0x0000000c00349947 */ /* 0x000fea0003800000 */
[----:B------:R-:W-:Y:S01]  /*10750*/  ULDC.64 UR4, c[0x0][0x418] ;  /* 0x0001060000047ab9 */ /* 0x000fe20000000a00 */
[----:B0-----:R-:W-:Y:S01]  /*10760*/  IMAD.MOV.U32 R8, RZ, RZ, R0 ;  /* 0x000000ffff087224 */ /* 0x001fe200078e0000 */
        /* <DEDUP_REMOVED lines=22> */
.L_x_3499:
[----:B0-----:R-:W-:Y:S01]  /*108d0*/  IMAD R4, R7, 0x8, R18 ;  /* 0x0000000807047824 */ /* 0x001fe200078e0212 */
[----:B------:R-:W-:Y:S01]  /*108e0*/  SHF.L.U32 R2, R6, 0x1f, RZ ;  /* 0x0000001f06027819 */ /* 0x000fe200000006ff */
[----:B------:R-:W0:Y:S01]  /*108f0*/  S2R R3, SR_TID.X ;  /* 0x0000000000037919 */ /* 0x000e220000002100 */
[----:B------:R-:W-:Y:S02]  /*10900*/  BSSY B2, `(.L_x_3500) ;  /* 0x0000005000027945 */ /* 0x000fe40003800000 */
[----:B------:R-:W1:Y:S01]  /*10910*/  SYNCS.PHASECHK.TRANS64.TRYWAIT P0, [R4+URZ+0x28c40], R2 ;  /* 0x028c4002040075a7 */ /* 0x000e62000800017f */
[----:B0-----:R-:W-:-:S04]  /*10920*/  LOP3.LUT R3, R3, 0x7f, RZ, 0xc0, !PT ;  /* 0x0000007f03037812 */ /* 0x001fc800078ec0ff */
[----:B------:R-:W-:Y:S01]  /*10930*/  ISETP.NE.AND P1, PT, R3, RZ, PT ;  /* 0x000000ff0300720c */ /* 0x000fe20003f25270 */
[----:B-1----:R-:W-:-:S12]  /*10940*/  @!P0 BRA `(.L_x_3501) ;  /* 0x0000003400908947 */ /* 0x002fd80003800000 */
.L_x_3586:
[----:B------:R-:W-:Y:S05]  /*10950*/  BSYNC B2 ;  /* 0x0000000000027941 */ /* 0x000fea0003800000 */
.L_x_3500:
[----:B------:R-:W-:Y:S04]  /*10960*/  BSSY B2, `(.L_x_3502) ;  /* 0x0000009000027945 */ /* 0x000fe80003800000 */
[----:B------:R-:W-:Y:S05]  /*10970*/  @P1 BRA `(.L_x_3503) ;  /* 0x00000000001c1947 */ /* 0x000fea0003800000 */
[----:B------:R-:W1:Y:S01]  /*10980*/  S2R R5, SR_TID.X ;  /* 0x0000000000057919 */ /* 0x000e620000002100 */
[----:B------:R-:W-:-:S04]  /*10990*/  IMAD.MOV.U32 R3, RZ, RZ, 0x2000 ;  /* 0x00002000ff037424 */ /* 0x000fc800078e00ff */
[----:B------:R2:W-:Y:S01]  /*109a0*/  SYNCS.ARRIVE.TRANS64 RZ, [R4+URZ+0x28c30], R3 ;  /* 0x028c300304ff79a7 */ /* 0x0005e2000800003f */
[----:B-1----:R-:W-:-:S04]  /*109b0*/  LOP3.LUT R5, R5, 0x1f, RZ, 0xc0, !PT ;  /* 0x0000001f05057812 */ /* 0x002fc800078ec0ff */
[----:B------:R-:W-:-:S13]  /*109c0*/  ISETP.NE.AND P0, PT, R5, RZ, PT ;  /* 0x000000ff0500720c */ /* 0x000fda0003f05270 */
[----:B--2---:R-:W-:Y:S05]  /*109d0*/  @!P0 BRA `(.L_x_3503) ;  /* 0x0000000000048947 */ /* 0x004fea0003800000 */
[----:B------:R-:W-:Y:S01]  /*109e0*/  BPT.TRAP 0x1 ;  /* 0x000000040000795c */ /* 0x000fe20000300000 */
.L_x_3503:
[----:B------:R-:W-:Y:S05]  /*109f0*/  BSYNC B2 ;  /* 0x0000000000027941 */ /* 0x000fea0003800000 */
.L_x_3502:
        /* <DEDUP_REMOVED lines=12> */
.L_x_3504:
        /* <DEDUP_REMOVED lines=13> */
.L_x_3587:
[----:B------:R-:W-:Y:S05]  /*10b90*/  BSYNC B2 ;  /* 0x0000000000027941 */ /* 0x000fea0003800000 */
.L_x_3505:
[----:B------:R-:W-:Y:S01]  /*10ba0*/  BSSY B2, `(.L_x_3507) ;  /* 0x000000b000027945 */ /* 0x000fe20003800000 */
[----:B01----:R-:W-:Y:S02]  /*10bb0*/  IMAD.MOV.U32 R2, RZ, RZ, 0x0 ;  /* 0x00000000ff027424 */ /* 0x003fe400078e00ff */
[----:B------:R-:W-:Y:S01]  /*10bc0*/  IMAD.MOV.U32 R3, RZ, RZ, 0x14f00000 ;  /* 0x14f00000ff037424 */ /* 0x000fe200078e00ff */
[----:B------:R-:W-:Y:S06]  /*10bd0*/  @P1 BRA `(.L_x_3508) ;  /* 0x00000000001c1947 */ /* 0x000fec0003800000 */
[----:B------:R-:W0:Y:S01]  /*10be0*/  S2R R10, SR_TID.X ;  /* 0x00000000000a7919 */ /* 0x000e220000002100 */
[----:B------:R-:W-:-:S04]  /*10bf0*/  IMAD.MOV.U32 R5, RZ, RZ, 0x10000 ;  /* 0x00010000ff057424 */ /* 0x000fc800078e00ff */
[----:B------:R1:W-:Y:S01]  /*10c00*/  SYNCS.ARRIVE.TRANS64 RZ, [R4+URZ+0x28c50], R5 ;  /* 0x028c500504ff79a7 */ /* 0x0003e2000800003f */
[----:B0-----:R-:W-:-:S04]  /*10c10*/  LOP3.LUT R10, R10, 0x1f, RZ, 0xc0, !PT ;  /* 0x0000001f0a0a7812 */ /* 0x001fc800078ec0ff */
[----:B------:R-:W-:-:S13]  /*10c20*/  ISETP.NE.AND P0, PT, R10, RZ, PT ;  /* 0x000000ff0a00720c */ /* 0x000fda0003f05270 */
[----:B-1----:R-:W-:Y:S05]  /*10c30*/  @!P0 BRA `(.L_x_3508) ;  /* 0x0000000000048947 */ /* 0x002fea0003800000 */
[----:B------:R-:W-:Y:S01]  /*10c40*/  BPT.TRAP 0x1 ;  /* 0x000000040000795c */ /* 0x000fe20000300000 */
.L_x_3508:
[----:B------:R-:W-:Y:S05]  /*10c50*/  BSYNC B2 ;  /* 0x0000000000027941 */ /* 0x000fea0003800000 */
.L_x_3507:
[----:B------:R-:W-:Y:S01]  /*10c60*/  R2UR UR6, R2 ;  /* 0x00000000020672ca */ /* 0x000fe200000e0000 */
[----:B------:R-:W-:Y:S01]  /*10c70*/  IMAD R5, R7, 0x10000, R18 ;  /* 0x0001000007057824 */ /* 0x000fe200078e0212 */
[----:B------:R-:W-:Y:S01]  /*10c80*/  R2UR UR7, R3 ;  /* 0x00000000030772ca */ /* 0x000fe200000e0000 */
[----:B------:R-:W-:Y:S01]  /*10c90*/  UIADD3 UR4, UP0, UR38, 0x470, URZ ;  /* 0x0000047026047890 */ /* 0x000fe2000ff1e03f */
[----:B------:R-:W-:Y:S01]  /*10ca0*/  R2UR UR10, R9 ;  /* 0x00000000090a72ca */ /* 0x000fe200000e0000 */
[----:B------:R-:W-:Y:S01]  /*10cb0*/  VIADD R4, R4, 0x28c50 ;  /* 0x00028c5004047836 */ /* 0x000fe20000000000 */
[----:B------:R-:W-:Y:S01]  /*10cc0*/  PLOP3.LUT P0, PT, PT, PT, PT, 0x80, 0x0 ;  /* 0x000000000000781c */ /* 0x000fe20003f0f070 */
[----:B------:R-:W-:Y:S01]  /*10cd0*/  VIADD R9, R5, 0x400 ;  /* 0x0000040005097836 */ /* 0x000fe20000000000 */
[----:B------:R-:W-:-:S12]  /*10ce0*/  UIADD3.X UR5, URZ, UR39, URZ, UP0, !UPT ;  /* 0x000000273f057290 */ /* 0x000fd800087fe43f */
.L_x_3509:
        /* <DEDUP_REMOVED lines=15> */
.L_x_3510:
        /* <DEDUP_REMOVED lines=15> */
.L_x_3511:
        /* <DEDUP_REMOVED lines=15> */
.L_x_3512:
        /* <DEDUP_REMOVED lines=15> */
.L_x_3513:
        /* <DEDUP_REMOVED lines=15> */
.L_x_3514:
        /* <DEDUP_REMOVED lines=15> */
.L_x_3515:
        /* <DEDUP_REMOVED lines=15> */
.L_x_3516:
        /* <DEDUP_REMOVED lines=10> */
.L_x_3498:
[----:B------:R-:W-:Y:S05]  /*11420*/  BSYNC B1 ;  /* 0x0000000000017941 */ /* 0x000fea0003800000 */
.L_x_3497:
[----:B------:R-:W2:Y:S01]  /*11430*/  LDL R2, [R1+0x18] ;  /* 0x0000180001027983 */ /* 0x000ea20000100800 */
[----:B------:R-:W-:Y:S01]  /*11440*/  VIADD R7, R7, 0x1 ;  /* 0x0000000107077836 */ /* 0x000fe20000000000 */
[----:B------:R-:W-:Y:S04]  /*11450*/  BSSY B1, `(.L_x_3517) ;  /* 0x00000d6000017945 */ /* 0x000fe80003800000 */
[----:B------:R-:W-:-:S04]  /*11460*/  ISETP.NE.AND P0, PT, R7, 0x2, PT ;  /* 0x000000020700780c */ /* 0x000fc80003f05270 */
[----:B------:R-:W-:Y:S02]  /*11470*/  SEL R19, R7, RZ, P0 ;  /* 0x000000ff07137207 */ /* 0x000fe40000000000 */
[----:B--2---:R-:W-:Y:S02]  /*11480*/  ISETP.NE.AND P2, PT, R2, RZ, PT ;  /* 0x000000ff0200720c */ /* 0x004fe40003f45270 */
[----:B------:R-:W-:-:S04]  /*11490*/  SEL R2, RZ, 0x1, P0 ;  /* 0x00000001ff027807 */ /* 0x000fc80000000000 */
[----:B0-----:R-:W-:Y:S01]  /*114a0*/  LOP3.LUT R8, R6, R2, RZ, 0x3c, !PT ;  /* 0x0000000206087212 */ /* 0x001fe200078e3cff */
[----:B------:R-:W-:-:S04]  /*114b0*/  VIADD R6, R0, 0xffffffff ;  /* 0xffffffff00067836 */ /* 0x000fc80000000000 */
        /* <DEDUP_REMOVED lines=26> */
.L_x_3519:
[----:B-1----:R-:W-:Y:S01]  /*11660*/  IMAD R4, R19, 0x8, R18 ;  /* 0x0000000813047824 */ /* 0x002fe200078e0212 */
[----:B------:R-:W-:Y:S01]  /*11670*/  SHF.L.U32 R2, R8, 0x1f, RZ ;  /* 0x0000001f08027819 */ /* 0x000fe200000006ff */
[----:B------:R-:W1:Y:S01]  /*11680*/  S2R R3, SR_TID.X ;  /* 0x0000000000037919 */ /* 0x000e620000002100 */
[----:B------:R-:W-:Y:S02]  /*11690*/  BSSY B2, `(.L_x_3520) ;  /* 0x0000005000027945 */ /* 0x000fe40003800000 */
[----:B------:R-:W2:Y:S01]  /*116a0*/  SYNCS.PHASECHK.TRANS64.TRYWAIT P0, [R4+URZ+0x28c40], R2 ;  /* 0x028c4002040075a7 */ /* 0x000ea2000800017f */
[----:B-1----:R-:W-:-:S04]  /*116b0*/  LOP3.LUT R3, R3, 0x7f, RZ, 0xc0, !PT ;  /* 0x0000007f03037812 */ /* 0x002fc800078ec0ff */
[----:B------:R-:W-:Y:S01]  /*116c0*/  ISETP.NE.AND P1, PT, R3, RZ, PT ;  /* 0x000000ff0300720c */ /* 0x000fe20003f25270 */
[----:B--2---:R-:W-:-:S12]  /*116d0*/  @!P0 BRA `(.L_x_3521) ;  /* 0x0000002800548947 */ /* 0x004fd80003800000 */
.L_x_3588:
[----:B------:R-:W-:Y:S05]  /*116e0*/  BSYNC B2 ;  /* 0x0000000000027941 */ /* 0x000fea0003800000 */
.L_x_3520:
        /* <DEDUP_REMOVED lines=9> */
.L_x_3523:
[----:B------:R-:W-:Y:S05]  /*11780*/  BSYNC B2 ;  /* 0x0000000000027941 */ /* 0x000fea0003800000 */
.L_x_3522:
[----:B------:R-:W2:Y:S01]  /*11790*/  LDL R5, [R1+0x1c] ;  /* 0x00001c0001057983 */ /* 0x000ea20000100800 */
[----:B0-----:R-:W-:Y:S01]  /*117a0*/  IMAD.MOV.U32 R8, RZ, RZ, RZ ;  /* 0x000000ffff087224 */ /* 0x001fe200078e00ff */
        /* <DEDUP_REMOVED lines=10> */
.L_x_3524:
        /* <DEDUP_REMOVED lines=13> */
.L_x_3589:
[----:B------:R-:W-:Y:S05]  /*11920*/  BSYNC B2 ;  /* 0x0000000000027941 */ /* 0x000fea0003800000 */
.L_x_3525:
        /* <DEDUP_REMOVED lines=11> */
.L_x_3528:
[----:B------:R-:W-:Y:S05]  /*119e0*/  BSYNC B2 ;  /* 0x0000000000027941 */ /* 0x000fea0003800000 */
.L_x_3527:
        /* <DEDUP_REMOVED lines=9> */
.L_x_3529:
        /* <DEDUP_REMOVED lines=15> */
.L_x_3530:
        /* <DEDUP_REMOVED lines=15> */
.L_x_3531:
        /* <DEDUP_REMOVED lines=15> */
.L_x_3532:
        /* <DEDUP_REMOVED lines=15> */
.L_x_3533:
        /* <DEDUP_REMOVED lines=15> */
.L_x_3534:
        /* <DEDUP_REMOVED lines=15> */
.L_x_3535:
        /* <DEDUP_REMOVED lines=15> */
.L_x_3536:
        /* <DEDUP_REMOVED lines=10> */
.L_x_3518:
[----:B------:R-:W-:Y:S05]  /*121b0*/  BSYNC B1 ;  /* 0x0000000000017941 */ /* 0x000fea0003800000 */
.L_x_3517:
[----:B------:R-:W2:Y:S01]  /*121c0*/  LDL R2, [R1+0x20] ;  /* 0x0000200001027983 */ /* 0x000ea20000100800 */
[----:B------:R-:W-:Y:S01]  /*121d0*/  VIADD R0, R0, 0xfffffffe ;  /* 0xfffffffe00007836 */ /* 0x000fe20000000000 */
[----:B--2---:R-:W-:-:S13]  /*121e0*/  ISETP.GT.AND P0, PT, R6, R2, PT ;  /* 0x000000020600720c */ /* 0x004fda0003f04270 */
[----:B------:R-:W-:Y:S05]  /*121f0*/  @P0 BRA `(.L_x_3537) ;  /* 0xffffffe400280947 */ /* 0x000fea000383ffff */
.L_x_3474:
[----:B------:R-:W-:Y:S05]  /*12200*/  BSYNC B0 ;  /* 0x0000000000007941 */ /* 0x000fea0003800000 */
.L_x_3473:
[----:B------:R-:W2:Y:S01]  /*12210*/  LDL.LU R2, [R1+0x10] ;  /* 0x0000100001027983 */ /* 0x000ea20000300800 */
[----:B------:R-:W1:Y:S01]  /*12220*/  S2R R3, SR_TID.X ;  /* 0x0000000000037919 */ /* 0x000e620000002100 */
[----:B------:R-:W-:-:S05]  /*12230*/  VIADD R19, R19, 0x1 ;  /* 0x0000000113137836 */ /* 0x000fca0000000000 */
[----:B------:R-:W-:-:S04]  /*12240*/  ISETP.NE.AND P0, PT, R19, 0x2, PT ;  /* 0x000000021300780c */ /* 0x000fc80003f05270 */
[----:B------:R-:W-:Y:S01]  /*12250*/  SEL R0, RZ, 0x1, P0 ;  /* 0x00000001ff007807 */ /* 0x000fe20000000000 */
[----:B------:R-:W-:Y:S01]  /*12260*/  BSSY B0, `(.L_x_3538) ;  /* 0x0000013000007945 */ /* 0x000fe20003800000 */
[----:B-1----:R-:W-:-:S04]  /*12270*/  LOP3.LUT R3, R3, 0x7f, RZ, 0xc0, !PT ;  /* 0x0000007f03037812 */ /* 0x002fc800078ec0ff */
[----:B------:R-:W-:Y:S02]  /*12280*/  ISETP.NE.AND P1, PT, R3, RZ, PT ;  /* 0x000000ff0300720c */ /* 0x000fe40003f25270 */
[----:B--2---:R-:W-:-:S05]  /*12290*/  LOP3.LUT R2, R2, R0, RZ, 0x3c, !PT ;  /* 0x0000000002027212 */ /* 0x004fca00078e3cff */
[----:B------:R1:W-:Y:S06]  /*122a0*/  STL [R1+0x10], R2 ;  /* 0x0000100201007387 */ /* 0x0003ec0000100800 */
[----:B------:R-:W-:Y:S05]  /*122b0*/  @P1 BRA `(.L_x_3539) ;  /* 0x0000000000341947 */ /* 0x000fea0003800000 */
[----:B------:R-:W2:Y:S01]  /*122c0*/  S2R R5, SR_LANEID ;  /* 0x0000000000057919 */ /* 0x000ea20000000000 */
[----:B------:R-:W-:Y:S01]  /*122d0*/  VOTEU.ANY UR4, UPT, PT ;  /* 0x0000000000047886 */ /* 0x000fe200038e0100 */
[----:B-1----:R-:W1:Y:S01]  /*122e0*/  LDC.64 R2, c[0x0][0xc60] ;  /* 0x00031800ff027b82 */ /* 0x002e620000000a00 */
[----:B------:R-:W2:Y:S02]  /*122f0*/  FLO.U32 R0, UR4 ;  /* 0x0000000400007d00 */ /* 0x000ea400080e0000 */
[----:B--2---:R-:W-:-:S06]  /*12300*/  ISETP.EQ.U32.AND P1, PT, R0, R5, PT ;  /* 0x000000050000720c */ /* 0x004fcc0003f22070 */
[----:B------:R-:W1:Y:S07]  /*12310*/  POPC R5, UR4 ;  /* 0x0000000400057d09 */ /* 0x000e6e0008000000 */
[----:B-1----:R-:W2:Y:S01]  /*12320*/  @P1 ATOMG.E.ADD.STRONG.GPU PT, R3, desc[UR40][R2.64], R5 ;  /* 0x00000005020319a8 */ /* 0x002ea200081ee1e8 */
[----:B------:R-:W1:Y:S02]  /*12330*/  S2R R4, SR_LTMASK ;  /* 0x0000000000047919 */ /* 0x000e640000003900 */
[----:B-1----:R-:W-:-:S04]  /*12340*/  LOP3.LUT R4, R4, UR4, RZ, 0xc0, !PT ;  /* 0x0000000404047c12 */ /* 0x002fc8000f8ec0ff */
[----:B------:R-:W1:Y:S01]  /*12350*/  POPC R7, R4 ;  /* 0x0000000400077309 */ /* 0x000e620000000000 */
[----:B--2---:R-:W1:Y:S02]  /*12360*/  SHFL.IDX PT, R0, R3, R0, 0x1f ;  /* 0x00001f0003007589 */ /* 0x004e6400000e0000 */
[----:B-1----:R-:W-:-:S05]  /*12370*/  IADD3 R0, R0, UR37, R7 ;  /* 0x0000002500007c10 */ /* 0x002fca000fffe007 */
[----:B------:R2:W-:Y:S02]  /*12380*/  STL [R1], R0 ;  /* 0x0000000001007387 */ /* 0x0005e40000100800 */
.L_x_3539:
[----:B------:R-:W-:Y:S05]  /*12390*/  BSYNC B0 ;  /* 0x0000000000007941 */ /* 0x000fea0003800000 */
.L_x_3538:
[----:B------:R-:W-:-:S07]  /*123a0*/  SEL R19, R19, RZ, P0 ;  /* 0x000000ff13137207 */ /* 0x000fce0000000000 */
.L_x_3441:
[----:B------:R-:W-:Y:S05]  /*123b0*/  BSYNC B7 ;  /* 0x0000000000077941 */ /* 0x000fea0003800000 */
.L_x_3439:
[----:B--2-4-:R-:W2:Y:S02]  /*123c0*/  LDL R0, [R1+0x60] ;  /* 0x0000600001007983 */ /* 0x014ea40000100800 */
[----:B--2---:R-:W-:-:S13]  /*123d0*/  ISETP.NE.AND P0, PT, R0, RZ, PT ;  /* 0x000000ff0000720c */ /* 0x004fda0003f05270 */
[----:B------:R-:W-:Y:S05]  /*123e0*/  @!P0 BRA `(.L_x_3540) ;  /* 0x00000000002c8947 */ /* 0x000fea0003800000 */
[----:B------:R-:W-:Y:S05]  /*123f0*/  WARPSYNC.ALL ;  /* 0x0000000000007948 */ /* 0x000fea0003800000 */
[----:B------:R-:W2:Y:S08]  /*12400*/  S2UR UR5, SR_CgaCtaId ;  /* 0x00000000000579c3 */ /* 0x000eb00000008800 */
[----:B------:R-:W-:Y:S06]  /*12410*/  BAR.SYNC.DEFER_BLOCKING 0x5, 0x180 ;  /* 0x0146000000007b1d */ /* 0x000fec0000010000 */
[----:B------:R-:W-:-:S02]  /*12420*/  UMOV UR4, 0x400 ;  /* 0x0000040000047882 */ /* 0x000fc40000000000 */
[----:B--2---:R-:W-:-:S06]  /*12430*/  ULEA UR4, UR5, UR4, 0x18 ;  /* 0x0000000405047291 */ /* 0x004fcc000f8ec03f */
[----:B------:R-:W-:-:S05]  /*12440*/  IMAD.U32 R18, RZ, RZ, UR4 ;  /* 0x00000004ff127e24 */ /* 0x000fca000f8e00ff */
[----:B-1----:R-:W1:Y:S04]  /*12450*/  LDS.128 R4, [R18+0x28cd0] ;  /* 0x028cd00012047984 */ /* 0x002e680000000c00 */
[----:B-1----:R1:W-:Y:S04]  /*12460*/  STL.64 [R1], R4 ;  /* 0x0000000401007387 */ /* 0x0023e80000100a00 */
[----:B------:R1:W-:Y:S01]  /*12470*/  STL.64 [R1+0x8], R6 ;  /* 0x0000080601007387 */ /* 0x0003e20000100a00 */
[----:B------:R-:W-:Y:S06]  /*12480*/  BAR.ARV 0x4, 0x180 ;  /* 0x0106000000007b1d */ /* 0x000fec0000002000 */
[----:B------:R-:W-:Y:S05]  /*12490*/  BRA `(.L_x_3541) ;  /* 0x0000000c001c7947 */ /* 0x000fea0003800000 */
.L_x_3540:
[----:B---3--:R-:W2:Y:S01]  /*124a0*/  S2R R10, SR_TID.X ;  /* 0x00000000000a7919 */ /* 0x008ea20000002100 */
[----:B------:R-:W-:Y:S01]  /*124b0*/  UMOV UR4, 0xffffffff ;  /* 0xffffffff00047882 */ /* 0x000fe20000000000 */
[----:B--2---:R-:W-:-:S04]  /*124c0*/  LOP3.LUT R10, R10, 0x1f, RZ, 0xc0, !PT ;  /* 0x0000001f0a0a7812 */ /* 0x004fc800078ec0ff */
[----:B------:R-:W-:Y:S01]  /*124d0*/  ISETP.NE.AND P0, PT, R10, 0x1f, PT ;  /* 0x0000001f0a00780c */ /* 0x000fe20003f05270 */
[----:B------:R-:W-:-:S12]  /*124e0*/  BRA.DIV UR4, `(.L_x_3542) ;  /* 0x0000001a04f87947 */ /* 0x000fd8000b800000 */
[----:B------:R-:W1:Y:S01]  /*124f0*/  LDL.LU R3, [R1] ;  /* 0x0000000001037983 */ /* 0x000e620000300800 */
[----:B------:R-:W-:-:S03]  /*12500*/  ULDC UR4, c[0x0][0xc3c] ;  /* 0x00030f0000047ab9 */ /* 0x000fc60000000800 */
[----:B------:R-:W2:Y:S01]  /*12510*/  LDL R5, [R1+0xc] ;  /* 0x00000c0001057983 */ /* 0x000ea20000100800 */
[----:B-1----:R-:W-:Y:S02]  /*12520*/  IMAD.MOV.U32 R9, RZ, RZ, R3 ;  /* 0x000000ffff097224 */ /* 0x002fe400078e0003 */
[----:B--2---:R-:W-:-:S05]  /*12530*/  IMAD.IADD R0, R5, 0x1, R10 ;  /* 0x0000000105007824 */ /* 0x004fca00078e020a */
[----:B------:R-:W-:-:S13]  /*12540*/  ISETP.GE.OR P1, PT, R0, UR4, !P0 ;  /* 0x0000000400007c0c */ /* 0x000fda000c726670 */
[----:B------:R-:W1:Y:S08]  /*12550*/  @!P1 LDC.64 R2, c[0x0][0xc80] ;  /* 0x00032000ff029b82 */ /* 0x000e700000000a00 */
[----:B------:R-:W2:Y:S01]  /*12560*/  @!P1 LDC.64 R4, c[0x0][0xc78] ;  /* 0x00031e00ff049b82 */ /* 0x000ea20000000a00 */
[----:B-1----:R-:W-:-:S05]  /*12570*/  @!P1 IMAD.WIDE R2, R0, 0x4, R2 ;  /* 0x0000000400029825 */ /* 0x002fca00078e0202 */
[----:B0-----:R2:W3:Y:S02]  /*12580*/  @!P1 LDG.E R8, desc[UR40][R2.64] ;  /* 0x0000002802089981 */ /* 0x0014e4000c1e1900 */
[----:B--2---:R-:W-:-:S05]  /*12590*/  @!P1 IMAD.WIDE R2, R0, 0x4, R4 ;  /* 0x0000000400029825 */ /* 0x004fca00078e0204 */
        /* <DEDUP_REMOVED lines=8> */
[----:B---3--:R-:W-:-:S02]  /*12620*/  @!P1 IMAD.MOV.U32 R6, RZ, RZ, R8 ;  /* 0x000000ffff069224 */ /* 0x008fc400078e0008 */
[----:B------:R-:W-:Y:S02]  /*12630*/  IMAD.MOV.U32 R8, RZ, RZ, RZ ;  /* 0x000000ffff087224 */ /* 0x000fe400078e00ff */
[----:B--2---:R-:W-:Y:S01]  /*12640*/  @!P1 IMAD.MOV.U32 R8, RZ, RZ, R4 ;  /* 0x000000ffff089224 */ /* 0x004fe200078e0004 */
[----:B------:R-:W-:Y:S01]  /*12650*/  ISETP.NE.AND P1, PT, R10, RZ, PT ;  /* 0x000000ff0a00720c */ /* 0x000fe20003f25270 */
[----:B------:R-:W-:Y:S02]  /*12660*/  IMAD.MOV.U32 R4, RZ, RZ, RZ ;  /* 0x000000ffff047224 */ /* 0x000fe400078e00ff */
[----:B------:R-:W-:-:S05]  /*12670*/  IMAD R2, R8, R6, RZ ;  /* 0x0000000608027224 */ /* 0x000fca00078e02ff */
        /* <DEDUP_REMOVED lines=16> */
.L_x_3599:
[----:B------:R-:W-:Y:S02]  /*12780*/  ULDC UR4, c[0x0][0xc38] ;  /* 0x00030e0000047ab9 */ /* 0x000fe40000000800 */
[----:B------:R-:W-:-:S04]  /*12790*/  IMAD.U32 R3, RZ, RZ, UR4 ;  /* 0x00000004ff037e24 */ /* 0x000fc8000f8e00ff */
[----:B-1----:R-:W-:-:S04]  /*127a0*/  IMAD R9, R14, R3, RZ ;  /* 0x000000030e097224 */ /* 0x002fc800078e02ff */
[----:B------:R-:W-:-:S05]  /*127b0*/  IMAD.IADD R5, R7, 0x1, R9 ;  /* 0x0000000107057824 */ /* 0x000fca00078e0209 */
[----:B------:R-:W-:-:S13]  /*127c0*/  ISETP.GT.AND P6, PT, R5, R0, PT ;  /* 0x000000000500720c */ /* 0x000fda0003fc4270 */
[----:B------:R-:W-:Y:S05]  /*127d0*/  @P6 BRA `(.L_x_3543) ;  /* 0x0000000000ac6947 */ /* 0x000fea0003800000 */
.L_x_3546:
[----:B0-----:R-:W2:Y:S01]  /*127e0*/  LDL.LU R2, [R1+0xc] ;  /* 0x00000c0001027983 */ /* 0x001ea20000300800 */
[----:B------:R-:W0:Y:S01]  /*127f0*/  LDC R3, c[0x0][0xc3c] ;  /* 0x00030f00ff037b82 */ /* 0x000e220000000800 */
        /* <DEDUP_REMOVED lines=11> */
[----:B------:R0:W2:Y:S01]  /*128b0*/  @!P6 LDG.E R6, desc[UR40][R2.64] ;  /* 0x000000280206e981 */ /* 0x0000a2000c1e1900 */
[----:B------:R-:W-:Y:S01]  /*128c0*/  IMAD.MOV.U32 R8, RZ, RZ, RZ ;  /* 0x000000ffff087224 */ /* 0x000fe200078e00ff */
[----:B0-----:R-:W0:Y:S02]  /*128d0*/  @!P6 LDC.64 R2, c[0x0][0xc78] ;  /* 0x00031e00ff02eb82 */ /* 0x001e240000000a00 */
[----:B0-----:R-:W-:-:S05]  /*128e0*/  @!P6 IMAD.WIDE R2, R7, 0x4, R2 ;  /* 0x000000040702e825 */ /* 0x001fca00078e0202 */
        /* <DEDUP_REMOVED lines=20> */
.L_x_3607:
[----:B------:R-:W-:Y:S02]  /*12a30*/  ULDC UR4, c[0x0][0xc38] ;  /* 0x00030e0000047ab9 */ /* 0x000fe40000000800 */
[----:B------:R-:W-:-:S04]  /*12a40*/  IMAD.U32 R3, RZ, RZ, UR4 ;  /* 0x00000004ff037e24 */ /* 0x000fc8000f8e00ff */
[----:B-1----:R-:W-:-:S04]  /*12a50*/  IMAD R9, R14, R3, RZ ;  /* 0x000000030e097224 */ /* 0x002fc800078e02ff */
[----:B------:R-:W-:-:S05]  /*12a60*/  IMAD.IADD R5, R9, 0x1, R5 ;  /* 0x0000000109057824 */ /* 0x000fca00078e0205 */
[----:B------:R-:W-:-:S13]  /*12a70*/  ISETP.GT.AND P6, PT, R5, R0, PT ;  /* 0x000000000500720c */ /* 0x000fda0003fc4270 */
[----:B------:R-:W-:Y:S05]  /*12a80*/  @!P6 BRA `(.L_x_3546) ;  /* 0xfffffffc0054e947 */ /* 0x000fea000383ffff */
.L_x_3543:
[----:B------:R-:W-:Y:S01]  /*12a90*/  IMAD.IADD R9, R5, 0x1, -R9 ;  /* 0x0000000105097824 */ /* 0x000fe200078e0a09 */
[----:B------:R-:W-:-:S03]  /*12aa0*/  UMOV UR4, 0xffffffff ;  /* 0xffffffff00047882 */ /* 0x000fc60000000000 */
[----:B------:R-:W-:-:S05]  /*12ab0*/  IMAD R5, R2, R3, R9 ;  /* 0x0000000302057224 */ /* 0x000fca00078e0209 */
[----:B------:R-:W-:Y:S01]  /*12ac0*/  ISETP.GT.AND P6, PT, R5, R0, PT ;  /* 0x000000000500720c */ /* 0x000fe20003fc4270 */
[----:B------:R-:W-:-:S12]  /*12ad0*/  BRA.DIV UR4, `(.L_x_3547) ;  /* 0x0000001e04847947 */ /* 0x000fd8000b800000 */
[----:B------:R-:W-:-:S04]  /*12ae0*/  VOTE.ANY R7, PT, !P6 ;  /* 0x0000000000077806 */ /* 0x000fc800070e0100 */
[----:B------:R-:W1:Y:S02]  /*12af0*/  POPC R5, R7 ;  /* 0x0000000700057309 */ /* 0x000e640000000000 */
[----:B-1----:R1:W2:Y:S04]  /*12b00*/  SHFL.IDX PT, R6, R6, R5, 0x1f ;  /* 0x00001f0506067589 */ /* 0x0022a800000e0000 */
[----:B------:R1:W3:Y:S02]  /*12b10*/  SHFL.IDX PT, R8, R8, R5, 0x1f ;  /* 0x00001f0508087589 */ /* 0x0002e400000e0000 */
.L_x_3612:
[----:B------:R-:W-:-:S13]  /*12b20*/  ISETP.NE.AND P0, PT, R7, RZ, PT ;  /* 0x000000ff0700720c */ /* 0x000fda0003f05270 */
[----:B------:R-:W-:Y:S05]  /*12b30*/  @!P0 BRA `(.L_x_3548) ;  /* 0x0000000000108947 */ /* 0x000fea0003800000 */
[----:B------:R-:W-:Y:S01]  /*12b40*/  UMOV UR4, 0xffffffff ;  /* 0xffffffff00047882 */ /* 0x000fe20000000000 */
[----:B------:R-:W-:Y:S02]  /*12b50*/  VIADD R12, R5, 0xffffffff ;  /* 0xffffffff050c7836 */ /* 0x000fe40000000000 */
[----:B------:R-:W-:Y:S05]  /*12b60*/  BRA.DIV UR4, `(.L_x_3549) ;  /* 0x0000001e04bc7947 */ /* 0x000fea000b800000 */
[----:B------:R4:W0:Y:S02]  /*12b70*/  SHFL.IDX PT, R4, R2, R12, 0x1f ;  /* 0x00001f0c02047589 */ /* 0x00082400000e0000 */
.L_x_3548:
[----:B----4-:R-:W4:Y:S01]  /*12b80*/  LDL.LU R12, [R1+0xc] ;  /* 0x00000c00010c7983 */ /* 0x010f220000300800 */
[----:B0-----:R-:W-:Y:S01]  /*12b90*/  IMAD R9, R4, R3, R9 ;  /* 0x0000000304097224 */ /* 0x001fe200078e0209 */
[----:B--2---:R-:W-:-:S03]  /*12ba0*/  IABS R4, R6 ;  /* 0x0000000600047213 */ /* 0x004fc60000000000 */
[----:B------:R-:W-:Y:S01]  /*12bb0*/  IMAD.IADD R0, R0, 0x1, -R9 ;  /* 0x0000000100007824 */ /* 0x000fe200078e0a09 */
[----:B------:R-:W0:Y:S01]  /*12bc0*/  I2F.RP R10, R4 ;  /* 0x00000004000a7306 */ /* 0x000e220000209400 */
[----:B------:R2:W-:Y:S02]  /*12bd0*/  STL [R1], R9 ;  /* 0x0000000901007387 */ /* 0x0005e40000100800 */
[----:B--2---:R-:W-:-:S05]  /*12be0*/  IABS R9, R6 ;  /* 0x0000000600097213 */ /* 0x004fca0000000000 */
[----:B0-----:R-:W0:Y:S01]  /*12bf0*/  MUFU.RCP R10, R10 ;  /* 0x0000000a000a7308 */ /* 0x001e220000001000 */
[----:B------:R-:W-:Y:S02]  /*12c00*/  IMAD.MOV R9, RZ, RZ, -R9 ;  /* 0x000000ffff097224 */ /* 0x000fe400078e0a09 */
[----:B0-----:R-:W-:-:S05]  /*12c10*/  VIADD R11, R10, 0xffffffe ;  /* 0x0ffffffe0a0b7836 */ /* 0x001fca0000000000 */
[----:B------:R-:W0:Y:S02]  /*12c20*/  F2I.FTZ.U32.TRUNC.NTZ R3, R11 ;  /* 0x0000000b00037305 */ /* 0x000e24000021f000 */
[----:B0-----:R-:W-:-:S04]  /*12c30*/  IMAD.MOV R2, RZ, RZ, -R3 ;  /* 0x000000ffff027224 */ /* 0x001fc800078e0a03 */
        /* <DEDUP_REMOVED lines=11> */
[----:B---3--:R-:W-:-:S04]  /*12cf0*/  IABS R4, R8 ;  /* 0x0000000800047213 */ /* 0x008fc80000000000 */
        /* <DEDUP_REMOVED lines=17> */
[----:B------:R-:W-:Y:S02]  /*12e10*/  IMAD R3, R2, R9, R3 ;  /* 0x0000000902037224 */ /* 0x000fe400078e0203 */
[----:B------:R-:W-:-:S03]  /*12e20*/  IMAD R9, R6, R7, RZ ;  /* 0x0000000706097224 */ /* 0x000fc600078e02ff */
[----:B------:R-:W-:-:S13]  /*12e30*/  ISETP.GT.U32.AND P1, PT, R4, R3, PT ;  /* 0x000000030400720c */ /* 0x000fda0003f24070 */
[----:B------:R-:W-:Y:S02]  /*12e40*/  @!P1 IMAD.IADD R3, R3, 0x1, -R4 ;  /* 0x0000000103039824 */ /* 0x000fe400078e0a04 */
[----:B------:R-:W-:Y:S01]  /*12e50*/  @!P1 VIADD R2, R2, 0x1 ;  /* 0x0000000102029836 */ /* 0x000fe20000000000 */
[----:B------:R-:W-:Y:S02]  /*12e60*/  ISETP.NE.AND P1, PT, R8, RZ, PT ;  /* 0x000000ff0800720c */ /* 0x000fe40003f25270 */
[----:B------:R-:W-:Y:S01]  /*12e70*/  ISETP.GE.U32.AND P0, PT, R3, R4, PT ;  /* 0x000000040300720c */ /* 0x000fe20003f06070 */
[----:B------:R-:W-:Y:S01]  /*12e80*/  IMAD.IADD R4, R0, 0x1, -R9 ;  /* 0x0000000100047824 */ /* 0x000fe200078e0a09 */
[----:B------:R-:W-:-:S04]  /*12e90*/  LOP3.LUT R3, R7, R8, RZ, 0x3c, !PT ;  /* 0x0000000807037212 */ /* 0x000fc800078e3cff */
[----:B------:R-:W-:-:S07]  /*12ea0*/  ISETP.GE.AND P2, PT, R3, RZ, PT ;  /* 0x000000ff0300720c */ /* 0x000fce0003f46270 */
        /* <DEDUP_REMOVED lines=8> */
[----:B----4-:R-:W-:-:S05]  /*12f30*/  IMAD.IADD R12, R5, 0x1, R12 ;  /* 0x00000001050c7824 */ /* 0x010fca00078e020c */
[----:B------:R0:W-:Y:S04]  /*12f40*/  STL [R1+0xc], R12 ;  /* 0x00000c0c01007387 */ /* 0x0001e80000100800 */
[----:B------:R0:W-:Y:S01]  /*12f50*/  STL [R1+0x4], R4 ;  /* 0x0000040401007387 */ /* 0x0001e20000100800 */
[----:B------:R-:W-:Y:S05]  /*12f60*/  BRA `(.L_x_3550) ;  /* 0x0000000000287947 */ /* 0x000fea0003800000 */
.L_x_3544:
        /* <DEDUP_REMOVED lines=10> */
.L_x_3550:
[----:B-1----:R-:W2:Y:S04]  /*13010*/  LDL R3, [R1+0x8] ;  /* 0x0000080001037983 */ /* 0x002ea80000100800 */
[----:B------:R-:W3:Y:S04]  /*13020*/  LDL R2, [R1+0xc] ;  /* 0x00000c0001027983 */ /* 0x000ee80000100800 */
[----:B------:R-:W4:Y:S04]  /*13030*/  LDL R5, [R1+0x4] ;  /* 0x0000040001057983 */ /* 0x000f280000100800 */
[----:B0-----:R-:W4:Y:S01]  /*13040*/  LDL R4, [R1] ;  /* 0x0000000001047983 */ /* 0x001f220000100800 */
[----:B------:R-:W0:Y:S01]  /*13050*/  S2R R0, SR_TID.X ;  /* 0x0000000000007919 */ /* 0x000e220000002100 */
[----:B------:R-:W-:Y:S05]  /*13060*/  WARPSYNC.ALL ;  /* 0x0000000000007948 */ /* 0x000fea0003800000 */
[----:B0-----:R-:W-:Y:S01]  /*13070*/  LOP3.LUT R0, R0, 0x1f, RZ, 0xc0, !PT ;  /* 0x0000001f00007812 */ /* 0x001fe200078ec0ff */
[----:B------:R-:W-:Y:S03]  /*13080*/  BAR.SYNC.DEFER_BLOCKING 0x4, 0x180 ;  /* 0x0106000000007b1d */ /* 0x000fe60000010000 */
[----:B------:R-:W-:-:S13]  /*13090*/  ISETP.NE.AND P0, PT, R0, RZ, PT ;  /* 0x000000ff0000720c */ /* 0x000fda0003f05270 */
[----:B------:R-:W-:Y:S01]  /*130a0*/  @!P0 MOV R0, 0x400 ;  /* 0x0000040000008802 */ /* 0x000fe20000000f00 */
[----:B--2---:R-:W-:Y:S02]  /*130b0*/  IMAD.MOV.U32 R6, RZ, RZ, R3 ;  /* 0x000000ffff067224 */ /* 0x004fe400078e0003 */
[----:B------:R-:W0:Y:S01]  /*130c0*/  @!P0 S2R R3, SR_CgaCtaId ;  /* 0x0000000000038919 */ /* 0x000e220000008800 */
[----:B---3--:R-:W-:Y:S01]  /*130d0*/  IMAD.MOV.U32 R7, RZ, RZ, R2 ;  /* 0x000000ffff077224 */ /* 0x008fe200078e0002 */
[----:B0-----:R-:W-:-:S05]  /*130e0*/  @!P0 LEA R18, R3, R0, 0x18 ;  /* 0x0000000003128211 */ /* 0x001fca00078ec0ff */
[----:B----4-:R0:W-:Y:S01]  /*130f0*/  @!P0 STS.128 [R18+0x28cd0], R4 ;  /* 0x028cd00412008388 */ /* 0x0101e20000000c00 */
[----:B------:R-:W-:Y:S06]  /*13100*/  BAR.ARV 0x5, 0x180 ;  /* 0x0146000000007b1d */ /* 0x000fec0000002000 */
.L_x_3541:
[----:B------:R-:W2:Y:S01]  /*13110*/  LDL R0, [R1+0xc] ;  /* 0x00000c0001007983 */ /* 0x000ea20000100800 */
[----:B------:R-:W-:Y:S02]  /*13120*/  ULDC UR4, c[0x0][0xc3c] ;  /* 0x00030f0000047ab9 */ /* 0x000fe40000000800 */
[----:B--2---:R-:W-:-:S13]  /*13130*/  ISETP.GE.AND P0, PT, R0, UR4, PT ;  /* 0x0000000400007c0c */ /* 0x004fda000bf06270 */
[----:B------:R-:W-:Y:S05]  /*13140*/  @!P0 BRA `(.L_x_3551) ;  /* 0xffffff9c00f08947 */ /* 0x000fea000383ffff */
[----:B------:R-:W-:Y:S05]  /*13150*/  BSYNC B8 ;  /* 0x0000000000087941 */ /* 0x000fea0003800000 */
.L_x_3433:
[----:B0-----:R-:W4:Y:S01]  /*13160*/  LDL.LU R0, [R1+0x50] ;  /* 0x0000500001007983 */ /* 0x001f220000300800 */
[----:B------:R-:W-:Y:S01]  /*13170*/  BSSY B0, `(.L_x_3552) ;  /* 0x000000b000007945 */ /* 0x000fe20003800000 */
[----:B-1----:R-:W0:Y:S01]  /*13180*/  S2R R5, SR_CgaCtaId ;  /* 0x0000000000057919 */ /* 0x002e220000008800 */
[----:B----4-:R-:W-:-:S05]  /*13190*/  VIADD R0, R0, 0x1 ;  /* 0x0000000100007836 */ /* 0x010fca0000000000 */
        /* <DEDUP_REMOVED lines=8> */
.L_x_3615:
[----:B------:R-:W-:Y:S05]  /*13220*/  BSYNC B0 ;  /* 0x0000000000007941 */ /* 0x000fea0003800000 */
.L_x_3552:
[----:B------:R-:W-:-:S03]  /*13230*/  UMOV UR4, 0xffffffff ;  /* 0xffffffff00047882 */ /* 0x000fc60000000000 */
[----:B------:R-:W-:Y:S05]  /*13240*/  BRA.DIV UR4, `(.L_x_3554) ;  /* 0x0000001a04407947 */ /* 0x000fea000b800000 */
[----:B------:R-:W1:Y:S02]  /*13250*/  S2R R2, SR_TID.X ;  /* 0x0000000000027919 */ /* 0x000e640000002100 */
[----:B-1----:R-:W-:-:S04]  /*13260*/  SHF.R.U32.HI R2, RZ, 0x5, R2 ;  /* 0x00000005ff027819 */ /* 0x002fc80000011602 */
[----:B------:R-:W-:-:S05]  /*13270*/  LOP3.LUT R2, R2, 0x3, RZ, 0xc0, !PT ;  /* 0x0000000302027812 */ /* 0x000fca00078ec0ff */
[----:B------:R1:W4:Y:S02]  /*13280*/  SHFL.IDX PT, R14, R2, RZ, 0x1f ;  /* 0x00001fff020e7589 */ /* 0x00032400000e0000 */
.L_x_3618:
[----:B----4-:R-:W-:Y:S01]  /*13290*/  ISETP.NE.AND P0, PT, R14, RZ, PT ;  /* 0x000000ff0e00720c */ /* 0x010fe20003f05270 */
[----:B------:R-:W-:-:S12]  /*132a0*/  BSSY B0, `(.L_x_3555) ;  /* 0x0000025000007945 */ /* 0x000fd80003800000 */
[----:B------:R-:W-:Y:S05]  /*132b0*/  @P0 BRA `(.L_x_3556) ;  /* 0x00000000008c0947 */ /* 0x000fea0003800000 */
[----:B------:R-:W-:-:S03]  /*132c0*/  UMOV UR4, 0xffffffff ;  /* 0xffffffff00047882 */ /* 0x000fc60000000000 */
[----:B------:R-:W-:Y:S05]  /*132d0*/  BRA.DIV UR4, `(.L_x_3557) ;  /* 0x0000001a04507947 */ /* 0x000fea000b800000 */
[----:B------:R-:W-:-:S13]  /*132e0*/  ELECT P6, URZ, PT ;  /* 0x00000000003f782f */ /* 0x000fda00038c0000 */
.L_x_3621:
[----:B------:R-:W-:Y:S05]  /*132f0*/  @!P6 BRA `(.L_x_3556) ;  /* 0x00000000007ce947 */ /* 0x000fea0003800000 */
[----:B------:R-:W-:-:S06]  /*13300*/  ULOP3.LUT UR4, UR36, 0x2, URZ, 0xfc, !UPT ;  /* 0x0000000224047892 */ /* 0x000fcc000f8efc3f */
[----:B-1----:R-:W-:-:S05]  /*13310*/  IMAD.U32 R2, RZ, RZ, UR4 ;  /* 0x00000004ff027e24 */ /* 0x002fca000f8e00ff */
[----:B------:R-:W-:-:S13]  /*13320*/  ISETP.NE.AND P2, PT, R2, 0x3, PT ;  /* 0x000000030200780c */ /* 0x000fda0003f45270 */
[----:B------:R-:W-:Y:S05]  /*13330*/  @!P2 BRA `(.L_x_3558) ;  /* 0x000000000004a947 */ /* 0x000fea0003800000 */
[----:B------:R-:W-:Y:S01]  /*13340*/  BPT.TRAP 0x1 ;  /* 0x000000040000795c */ /* 0x000fe20000300000 */
.L_x_3558:
[----:B------:R-:W4:Y:S01]  /*13350*/  LDL.LU R7, [R1+0x10] ;  /* 0x0000100001077983 */ /* 0x000f220000300800 */
[----:B------:R-:W-:Y:S02]  /*13360*/  VIADD R2, R0, 0x28c40 ;  /* 0x00028c4000027836 */ /* 0x000fe40000000000 */
[C---:B0-----:R-:W-:Y:S02]  /*13370*/  VIADD R3, R19.reuse, 0x1 ;  /* 0x0000000113037836 */ /* 0x041fe40000000000 */
[----:B------:R-:W-:-:S03]  /*13380*/  IMAD R6, R19, 0x8, R2 ;  /* 0x0000000813067824 */ /* 0x000fc600078e0202 */
[----:B------:R-:W-:-:S04]  /*13390*/  ISETP.NE.AND P1, PT, R3, 0x2, PT ;  /* 0x000000020300780c */ /* 0x000fc80003f25270 */
[----:B------:R-:W-:Y:S02]  /*133a0*/  SEL R4, RZ, 0x1, P1 ;  /* 0x00000001ff047807 */ /* 0x000fe40000800000 */
[----:B------:R-:W-:Y:S02]  /*133b0*/  SEL R3, R3, RZ, P1 ;  /* 0x000000ff03037207 */ /* 0x000fe40000800000 */
[C---:B----4-:R-:W-:Y:S02]  /*133c0*/  SHF.L.U32 R5, R7.reuse, 0x1f, RZ ;  /* 0x0000001f07057819 */ /* 0x050fe400000006ff */
[----:B------:R-:W-:Y:S01]  /*133d0*/  LOP3.LUT R4, R7, R4, RZ, 0x3c, !PT ;  /* 0x0000000407047212 */ /* 0x000fe200078e3cff */
[----:B------:R-:W-:Y:S01]  /*133e0*/  IMAD R7, R3, 0x8, R2 ;  /* 0x0000000803077824 */ /* 0x000fe200078e0202 */
[----:B------:R-:W0:Y:S02]  /*133f0*/  SYNCS.PHASECHK.TRANS64.TRYWAIT P0, [R6+URZ], R5 ;  /* 0x00000005060075a7 */ /* 0x000e24000800017f */
[----:B------:R-:W-:Y:S01]  /*13400*/  SHF.L.U32 R2, R4, 0x1f, RZ ;  /* 0x0000001f04027819 */ /* 0x000fe200000006ff */
[----:B0-----:R-:W-:Y:S06]  /*13410*/  @!P0 BRA `(.L_x_3559) ;  /* 0x0000001800208947 */ /* 0x001fec0003800000 */
.L_x_3622:
[----:B------:R-:W1:Y:S02]  /*13420*/  SYNCS.PHASECHK.TRANS64.TRYWAIT P0, [R7+URZ], R2 ;  /* 0x00000002070075a7 */ /* 0x000e64000800017f */
[----:B-1----:R-:W-:Y:S05]  /*13430*/  @!P0 BRA `(.L_x_3560) ;  /* 0x00000018002c8947 */ /* 0x002fea0003800000 */
.L_x_3623:
[----:B------:R-:W-:Y:S05]  /*13440*/  @!P2 BRA `(.L_x_3561) ;  /* 0x000000000004a947 */ /* 0x000fea0003800000 */
[----:B------:R-:W-:Y:S01]  /*13450*/  BPT.TRAP 0x1 ;  /* 0x000000040000795c */ /* 0x000fe20000300000 */
.L_x_3561:
[----:B------:R-:W-:-:S04]  /*13460*/  VIADD R0, R0, 0x28c60 ;  /* 0x00028c6000007836 */ /* 0x000fc80000000000 */
[----:B------:R-:W-:-:S04]  /*13470*/  IMAD R4, R19, 0x8, R0 ;  /* 0x0000000813047824 */ /* 0x000fc800078e0200 */
[----:B------:R-:W4:Y:S02]  /*13480*/  SYNCS.PHASECHK.TRANS64.TRYWAIT P0, [R4+URZ], R5 ;  /* 0x00000005040075a7 */ /* 0x000f24000800017f */
[----:B----4-:R-:W-:Y:S05]  /*13490*/  @!P0 BRA `(.L_x_3562) ;  /* 0x0000001800288947 */ /* 0x010fea0003800000 */
.L_x_3624:
[----:B------:R-:W-:-:S07]  /*134a0*/  IMAD R3, R3, 0x8, R0 ;  /* 0x0000000803037824 */ /* 0x000fce00078e0200 */
.L_x_3563:
[----:B------:R0:W0:Y:S02]  /*134b0*/  SYNCS.PHASECHK.TRANS64.TRYWAIT P0, [R3+URZ], R2 ;  /* 0x00000002030075a7 */ /* 0x000024000800017f */
[----:B0-----:R-:W-:Y:S05]  /*134c0*/  @!P0 NANOSLEEP.SYNCS 0x989680 ;  /* 0x009896800000895d */ /* 0x001fea0003900000 */
[----:B------:R-:W0:Y:S02]  /*134d0*/  @!P0 SYNCS.PHASECHK.TRANS64 P0, [R3+URZ], R2 ;  /* 0x00000002030085a7 */ /* 0x000e24000800007f */
[----:B0-----:R-:W-:Y:S05]  /*134e0*/  @!P0 BRA `(.L_x_3563) ;  /* 0xfffffffc00f08947 */ /* 0x001fea000383ffff */
.L_x_3556:
[----:B------:R-:W-:Y:S05]  /*134f0*/  BSYNC B0 ;  /* 0x0000000000007941 */ /* 0x000fea0003800000 */
.L_x_3555:
[----:B------:R-:W-:Y:S05]  /*13500*/  EXIT ;  /* 0x000000000000794d */ /* 0x000fea0003800000 */
.L_x_3382:
[----:B0-----:R-:W-:-:S04]  /*13510*/  IMAD.U32 R3, RZ, RZ, UR17 ;  /* 0x00000011ff037e24 */ /* 0x001fc8000f8e00ff */
[----:B------:R0:W1:Y:S03]  /*13520*/  SYNCS.PHASECHK.TRANS64.TRYWAIT P0, [R3+URZ+0x28c50], R0 ;  /* 0x028c5000030075a7 */ /* 0x000066000800017f */
[----:B-1----:R-:W-:Y:S05]  /*13530*/  @!P0 NANOSLEEP.SYNCS 0x989680 ;  /* 0x009896800000895d */ /* 0x002fea0003900000 */
[----:B------:R-:W1:Y:S02]  /*13540*/  @!P0 SYNCS.PHASECHK.TRANS64 P0, [R3+URZ+0x28c50], R0 ;  /* 0x028c5000030085a7 */ /* 0x000e64000800007f */
[----:B-1----:R-:W-:Y:S05]  /*13550*/  @!P0 BRA `(.L_x_3382) ;  /* 0xfffffffc00ec8947 */ /* 0x002fea000383ffff */
[----:B------:R-:W-:Y:S05]  /*13560*/  BRA `(.L_x_3564) ;  /* 0xfffffee800bc7947 */ /* 0x000fea000383ffff */
.L_x_3387:
[----:B-1----:R-:W-:-:S04]  /*13570*/  IMAD.U32 R3, RZ, RZ, UR6 ;  /* 0x00000006ff037e24 */ /* 0x002fc8000f8e00ff */
[----:B------:R1:W2:Y:S03]  /*13580*/  SYNCS.PHASECHK.TRANS64.TRYWAIT P0, [R3+URZ+0x28c50], R0 ;  /* 0x028c5000030075a7 */ /* 0x0002a6000800017f */
[----:B--2---:R-:W-:Y:S05]  /*13590*/  @!P0 NANOSLEEP.SYNCS 0x989680 ;  /* 0x009896800000895d */ /* 0x004fea0003900000 */
[----:B------:R-:W2:Y:S02]  /*135a0*/  @!P0 SYNCS.PHASECHK.TRANS64 P0, [R3+URZ+0x28c50], R0 ;  /* 0x028c5000030085a7 */ /* 0x000ea4000800007f */
[----:B--2---:R-:W-:Y:S05]  /*135b0*/  @!P0 BRA `(.L_x_3387) ;  /* 0xfffffffc00ec8947 */ /* 0x004fea000383ffff */
[----:B------:R-:W-:Y:S05]  /*135c0*/  BRA `(.L_x_3386) ;  /* 0xfffffef400d47947 */ /* 0x000fea000383ffff */
.L_x_3391:
[----:B0-----:R-:W-:-:S04]  /*135d0*/  IMAD.U32 R3, RZ, RZ, UR38 ;  /* 0x00000026ff037e24 */ /* 0x001fc8000f8e00ff */
[----:B------:R0:W1:Y:S03]  /*135e0*/  SYNCS.PHASECHK.TRANS64.TRYWAIT P1, [R3+URZ+0x28c00], R0 ;  /* 0x028c0000030075a7 */ /* 0x000066000802017f */
[----:B-1----:R-:W-:Y:S05]  /*135f0*/  @!P1 NANOSLEEP.SYNCS 0x989680 ;  /* 0x009896800000995d */ /* 0x002fea0003900000 */
[----:B------:R-:W1:Y:S02]  /*13600*/  @!P1 SYNCS.PHASECHK.TRANS64 P1, [R3+URZ+0x28c00], R0 ;  /* 0x028c0000030095a7 */ /* 0x000e64000802007f */
[----:B-1----:R-:W-:Y:S05]  /*13610*/  @!P1 BRA `(.L_x_3391) ;  /* 0xfffffffc00ec9947 */ /* 0x002fea000383ffff */
[----:B------:R-:W-:Y:S05]  /*13620*/  BRA `(.L_x_3565) ;  /* 0xffffff0800e47947 */ /* 0x000fea000383ffff */
.L_x_3395:
[----:B--2---:R2:W3:Y:S02]  /*13630*/  SYNCS.PHASECHK.TRANS64.TRYWAIT P1, [R7+URZ+0x28c30], R8 ;  /* 0x028c3008070075a7 */ /* 0x0044e4000802017f */
[----:B---3--:R-:W-:Y:S05]  /*13640*/  @!P1 NANOSLEEP.SYNCS 0x989680 ;  /* 0x009896800000995d */ /* 0x008fea0003900000 */
[----:B------:R-:W3:Y:S02]  /*13650*/  @!P1 SYNCS.PHASECHK.TRANS64 P1, [R7+URZ+0x28c30], R8 ;  /* 0x028c3008070095a7 */ /* 0x000ee4000802007f */
[----:B---3--:R-:W-:Y:S05]  /*13660*/  @!P1 BRA `(.L_x_3395) ;  /* 0xfffffffc00f09947 */ /* 0x008fea000383ffff */
[----:B------:R-:W-:Y:S05]  /*13670*/  BRA `(.L_x_3394) ;  /* 0xffffff0c00007947 */ /* 0x000fea000383ffff */
.L_x_3399:
[----:B----4-:R4:W0:Y:S02]  /*13680*/  SYNCS.PHASECHK.TRANS64.TRYWAIT P2, [R7+URZ+0x28c50], R8 ;  /* 0x028c5008070075a7 */ /* 0x010824000804017f */
[----:B0-----:R-:W-:Y:S05]  /*13690*/  @!P2 NANOSLEEP.SYNCS 0x989680 ;  /* 0x009896800000a95d */ /* 0x001fea0003900000 */
[----:B------:R-:W0:Y:S02]  /*136a0*/  @!P2 SYNCS.PHASECHK.TRANS64 P2, [R7+URZ+0x28c50], R8 ;  /* 0x028c50080700a5a7 */ /* 0x000e24000804007f */
[----:B0-----:R-:W-:Y:S05]  /*136b0*/  @!P2 BRA `(.L_x_3399) ;  /* 0xfffffffc00f0a947 */ /* 0x001fea000383ffff */
[----:B------:R-:W-:Y:S05]  /*136c0*/  BRA `(.L_x_3398) ;  /* 0xffffff1c00147947 */ /* 0x000fea000383ffff */
.L_x_3404:
[----:B--2---:R-:W-:-:S04]  /*136d0*/  IMAD.U32 R0, RZ, RZ, UR23 ;  /* 0x00000017ff007e24 */ /* 0x004fc8000f8e00ff */
[----:B------:R2:W3:Y:S03]  /*136e0*/  SYNCS.PHASECHK.TRANS64.TRYWAIT P2, [R0+URZ+0x28c30], R7 ;  /* 0x028c3007000075a7 */ /* 0x0004e6000804017f */
[----:B---3--:R-:W-:Y:S05]  /*136f0*/  @!P2 NANOSLEEP.SYNCS 0x989680 ;  /* 0x009896800000a95d */ /* 0x008fea0003900000 */
[----:B------:R-:W3:Y:S02]  /*13700*/  @!P2 SYNCS.PHASECHK.TRANS64 P2, [R0+URZ+0x28c30], R7 ;  /* 0x028c30070000a5a7 */ /* 0x000ee4000804007f */
[----:B---3--:R-:W-:Y:S05]  /*13710*/  @!P2 BRA `(.L_x_3404) ;  /* 0xfffffffc00eca947 */ /* 0x008fea000383ffff */
[----:B------:R-:W-:Y:S05]  /*13720*/  BRA `(.L_x_3403) ;  /* 0xffffff1c00f47947 */ /* 0x000fea000383ffff */
.L_x_3408:
[----:B--2---:R2:W3:Y:S02]  /*13730*/  SYNCS.PHASECHK.TRANS64.TRYWAIT P2, [R10+URZ+0x28c50], R7 ;  /* 0x028c50070a0075a7 */ /* 0x0044e4000804017f */
[----:B---3--:R-:W-:Y:S05]  /*13740*/  @!P2 NANOSLEEP.SYNCS 0x989680 ;  /* 0x009896800000a95d */ /* 0x008fea0003900000 */
[----:B------:R-:W3:Y:S02]  /*13750*/  @!P2 SYNCS.PHASECHK.TRANS64 P2, [R10+URZ+0x28c50], R7 ;  /* 0x028c50070a00a5a7 */ /* 0x000ee4000804007f */
[----:B---3--:R-:W-:Y:S05]  /*13760*/  @!P2 BRA `(.L_x_3408) ;  /* 0xfffffffc00f0a947 */ /* 0x008fea000383ffff */
[----:B------:R-:W-:Y:S05]  /*13770*/  BRA `(.L_x_3407) ;  /* 0xffffff3400247947 */ /* 0x000fea000383ffff */
.L_x_3447:
[----:B------:R-:W1:Y:S01]  /*13780*/  S2R R4, SR_TID.X ;  /* 0x0000000000047919 */ /* 0x000e620000002100 */
[----:B------:R-:W-:Y:S01]  /*13790*/  BSSY B0, `(.L_x_3566) ;  /* 0x000000a000007945 */ /* 0x000fe20003800000 */
[----:B------:R-:W-:Y:S02]  /*137a0*/  IMAD.MOV.U32 R12, RZ, RZ, RZ ;  /* 0x000000ffff0c7224 */ /* 0x000fe400078e00ff */
[----:B0-----:R-:W-:Y:S02]  /*137b0*/  IMAD.MOV.U32 R11, RZ, RZ, 0x1f ;  /* 0x0000001fff0b7424 */ /* 0x001fe400078e00ff */
[----:B------:R-:W-:Y:S01]  /*137c0*/  IMAD.MOV.U32 R15, RZ, RZ, -0x1 ;  /* 0xffffffffff0f7424 */ /* 0x000fe200078e00ff */
[----:B-1----:R-:W-:-:S04]  /*137d0*/  SHF.R.U32.HI R4, RZ, 0x5, R4 ;  /* 0x00000005ff047819 */ /* 0x002fc80000011604 */
[----:B------:R-:W-:-:S05]  /*137e0*/  LOP3.LUT R4, R4, 0x3, RZ, 0xc0, !PT ;  /* 0x0000000304047812 */ /* 0x000fca00078ec0ff */
[----:B------:R-:W-:-:S07]  /*137f0*/  IMAD.MOV.U32 R13, RZ, RZ, R4 ;  /* 0x000000ffff0d7224 */ /* 0x000fce00078e0004 */
[----:B---3--:R-:W-:Y:S05]  /*13800*/  WARPSYNC.COLLECTIVE R15, `(.L_x_3567) ;  /* 0x000000000f087348 */ /* 0x008fea0003c00000 */
[----:B------:R0:W1:Y:S02]  /*13810*/  SHFL.IDX P6, R14, R13, R12, R11 ;  /* 0x0000000c0d0e7389 */ /* 0x00006400000c000b */
[----:B01-3--:R-:W-:Y:S01]  /*13820*/  ENDCOLLECTIVE ;  /* 0x000000000000791b */ /* 0x00bfe20003800000 */
.L_x_3567:
[----:B------:R-:W-:Y:S05]  /*13830*/  BSYNC B0 ;  /* 0x0000000000007941 */ /* 0x000fea0003800000 */
.L_x_3566:
[----:B------:R-:W-:Y:S05]  /*13840*/  BRA `(.L_x_3568) ;  /* 0xffffffa400d07947 */ /* 0x000fea000383ffff */
.L_x_3449:
[----:B------:R-:W-:Y:S01]  /*13850*/  BSSY B0, `(.L_x_3569) ;  /* 0x0000006000007945 */ /* 0x000fe20003800000 */
[----:B------:R-:W-:-:S07]  /*13860*/  IMAD.MOV.U32 R15, RZ, RZ, -0x1 ;  /* 0xffffffffff0f7424 */ /* 0x000fce00078e00ff */
[----:B0--34-:R-:W-:Y:S05]  /*13870*/  WARPSYNC.COLLECTIVE R15, `(.L_x_3570) ;  /* 0x000000000f0c7348 */ /* 0x019fea0003c00000 */
[----:B------:R-:W-:Y:S02]  /*13880*/  ELECT P6, UR62, PT ;  /* 0x00000000003e782f */ /* 0x000fe400038c0000 */
[----:B------:R-:W-:Y:S01]  /*13890*/  MOV R14, UR62 ;  /* 0x0000003e000e7c02 */ /* 0x000fe20008000f00 */
[----:B0--34-:R-:W-:Y:S10]  /*138a0*/  ENDCOLLECTIVE ;  /* 0x000000000000791b */ /* 0x019ff40003800000 */
.L_x_3570:
[----:B------:R-:W-:Y:S05]  /*138b0*/  BSYNC B0 ;  /* 0x0000000000007941 */ /* 0x000fea0003800000 */
.L_x_3569:
[----:B------:R-:W-:Y:S05]  /*138c0*/  BRA `(.L_x_3571) ;  /* 0xffffffa400d47947 */ /* 0x000fea000383ffff */
.L_x_3451:
[----:B-1----:R1:W2:Y:S02]  /*138d0*/  SYNCS.PHASECHK.TRANS64.TRYWAIT P0, [R0+URZ+0x28c40], R2 ;  /* 0x028c4002000075a7 */ /* 0x0022a4000800017f */
[----:B--2---:R-:W-:Y:S05]  /*138e0*/  @!P0 NANOSLEEP.SYNCS 0x989680 ;  /* 0x009896800000895d */ /* 0x004fea0003900000 */
[----:B------:R-:W2:Y:S02]  /*138f0*/  @!P0 SYNCS.PHASECHK.TRANS64 P0, [R0+URZ+0x28c40], R2 ;  /* 0x028c4002000085a7 */ /* 0x000ea4000800007f */
[----:B--2---:R-:W-:Y:S05]  /*13900*/  @!P0 BRA `(.L_x_3451) ;  /* 0xfffffffc00f08947 */ /* 0x004fea000383ffff */
[----:B------:R-:W-:Y:S05]  /*13910*/  BRA `(.L_x_3572) ;  /* 0xffffffa800347947 */ /* 0x000fea000383ffff */
.L_x_3455:
[----:B------:R-:W2:Y:S01]  /*13920*/  LDL.LU R11, [R1+0x40] ;  /* 0x00004000010b7983 */ /* 0x000ea20000300800 */
[----:B------:R-:W-:Y:S02]  /*13930*/  IMAD.MOV.U32 R13, RZ, RZ, R3 ;  /* 0x000000ffff0d7224 */ /* 0x000fe400078e0003 */
[----:B------:R-:W-:Y:S01]  /*13940*/  IMAD.MOV.U32 R12, RZ, RZ, RZ ;  /* 0x000000ffff0c7224 */ /* 0x000fe200078e00ff */
[----:B------:R-:W0:Y:S01]  /*13950*/  S2R R5, SR_TID.X ;  /* 0x0000000000057919 */ /* 0x000e220000002100 */
[----:B------:R-:W-:Y:S01]  /*13960*/  IMAD.MOV.U32 R15, RZ, RZ, -0x1 ;  /* 0xffffffffff0f7424 */ /* 0x000fe200078e00ff */
[----:B0-----:R-:W-:-:S04]  /*13970*/  LOP3.LUT R5, R5, 0x7f, RZ, 0xc0, !PT ;  /* 0x0000007f05057812 */ /* 0x001fc800078ec0ff */
        /* <DEDUP_REMOVED lines=9> */
.L_x_3573:
[----:B------:R-:W-:Y:S02]  /*13a10*/  IMAD.MOV.U32 R13, RZ, RZ, R4 ;  /* 0x000000ffff0d7224 */ /* 0x000fe400078e0004 */
[----:B------:R-:W-:-:S07]  /*13a20*/  IMAD.MOV.U32 R6, RZ, RZ, R14 ;  /* 0x000000ffff067224 */ /* 0x000fce00078e000e */
[----:B------:R-:W-:Y:S05]  /*13a30*/  WARPSYNC.COLLECTIVE R15, `(.L_x_3574) ;  /* 0x000000000f087348 */ /* 0x000fea0003c00000 */
[----:B------:R0:W1:Y:S02]  /*13a40*/  SHFL.IDX P6, R14, R13, R12, R11 ;  /* 0x0000000c0d0e7389 */ /* 0x00006400000c000b */
[----:B01----:R-:W-:Y:S01]  /*13a50*/  ENDCOLLECTIVE ;  /* 0x000000000000791b */ /* 0x003fe20003800000 */
.L_x_3574:
[----:B------:R-:W-:Y:S02]  /*13a60*/  IMAD.MOV.U32 R13, RZ, RZ, R3 ;  /* 0x000000ffff0d7224 */ /* 0x000fe400078e0003 */
[----:B------:R-:W-:Y:S02]  /*13a70*/  IMAD.MOV.U32 R12, RZ, RZ, 0x1 ;  /* 0x00000001ff0c7424 */ /* 0x000fe400078e00ff */
[----:B------:R-:W-:-:S07]  /*13a80*/  IMAD.MOV.U32 R7, RZ, RZ, R14 ;  /* 0x000000ffff077224 */ /* 0x000fce00078e000e */
[----:B------:R-:W-:Y:S05]  /*13a90*/  WARPSYNC.COLLECTIVE R15, `(.L_x_3575) ;  /* 0x000000000f087348 */ /* 0x000fea0003c00000 */
[----:B------:R0:W1:Y:S02]  /*13aa0*/  SHFL.IDX P6, R14, R13, R12, R11 ;  /* 0x0000000c0d0e7389 */ /* 0x00006400000c000b */
[----:B01----:R-:W-:Y:S01]  /*13ab0*/  ENDCOLLECTIVE ;  /* 0x000000000000791b */ /* 0x003fe20003800000 */
.L_x_3575:
        /* <DEDUP_REMOVED lines=15> */
.L_x_3576:
[----:B------:R-:W-:Y:S02]  /*13bb0*/  IMAD.MOV.U32 R13, RZ, RZ, R3 ;  /* 0x000000ffff0d7224 */ /* 0x000fe400078e0003 */
[----:B------:R-:W-:Y:S02]  /*13bc0*/  IMAD.MOV.U32 R12, RZ, RZ, 0x2 ;  /* 0x00000002ff0c7424 */ /* 0x000fe400078e00ff */
[----:B------:R-:W-:-:S07]  /*13bd0*/  IMAD.MOV.U32 R5, RZ, RZ, R14 ;  /* 0x000000ffff057224 */ /* 0x000fce00078e000e */
[----:B------:R-:W-:Y:S05]  /*13be0*/  WARPSYNC.COLLECTIVE R15, `(.L_x_3577) ;  /* 0x000000000f087348 */ /* 0x000fea0003c00000 */
[----:B------:R0:W1:Y:S02]  /*13bf0*/  SHFL.IDX P6, R14, R13, R12, R11 ;  /* 0x0000000c0d0e7389 */ /* 0x00006400000c000b */
[----:B01----:R-:W-:Y:S01]  /*13c00*/  ENDCOLLECTIVE ;  /* 0x000000000000791b */ /* 0x003fe20003800000 */
.L_x_3577:
        /* <DEDUP_REMOVED lines=10> */
[----:B------:R-:W-:Y:S01]  /*13cb0*/  ISETP.GE.AND P1, PT, R5, R0, PT ;  /* 0x000000000500720c */ /* 0x000fe20003f26270 */
[----:B0-----:R-:W-:-:S12]  /*13cc0*/  IMAD.MOV.U32 R6, RZ, RZ, R14 ;  /* 0x000000ffff067224 */ /* 0x001fd800078e000e */
[----:B------:R-:W-:Y:S05]  /*13cd0*/  WARPSYNC.COLLECTIVE R15, `(.L_x_3578) ;  /* 0x000000000f087348 */ /* 0x000fea0003c00000 */
[----:B------:R0:W1:Y:S02]  /*13ce0*/  SHFL.IDX P6, R14, R13, R12, R11 ;  /* 0x0000000c0d0e7389 */ /* 0x00006400000c000b */
[----:B01----:R-:W-:Y:S01]  /*13cf0*/  ENDCOLLECTIVE ;  /* 0x000000000000791b */ /* 0x003fe20003800000 */
.L_x_3578:
[----:B------:R-:W-:Y:S02]  /*13d00*/  IMAD.MOV.U32 R13, RZ, RZ, R3 ;  /* 0x000000ffff0d7224 */ /* 0x000fe400078e0003 */
[----:B------:R-:W-:Y:S02]  /*13d10*/  IMAD.MOV.U32 R12, RZ, RZ, 0x3 ;  /* 0x00000003ff0c7424 */ /* 0x000fe400078e00ff */
[----:B------:R-:W-:-:S07]  /*13d20*/  IMAD.MOV.U32 R5, RZ, RZ, R14 ;  /* 0x000000ffff057224 */ /* 0x000fce00078e000e */
[----:B------:R-:W-:Y:S05]  /*13d30*/  WARPSYNC.COLLECTIVE R15, `(.L_x_3579) ;  /* 0x000000000f087348 */ /* 0x000fea0003c00000 */
[----:B------:R0:W1:Y:S02]  /*13d40*/  SHFL.IDX P6, R14, R13, R12, R11 ;  /* 0x0000000c0d0e7389 */ /* 0x00006400000c000b */
[----:B01----:R-:W-:Y:S01]  /*13d50*/  ENDCOLLECTIVE ;  /* 0x000000000000791b */ /* 0x003fe20003800000 */
.L_x_3579:
        /* <DEDUP_REMOVED lines=13> */
.L_x_3580:
[----:B------:R-:W-:Y:S01]  /*13e30*/  IMAD.MOV.U32 R3, RZ, RZ, R14 ;  /* 0x000000ffff037224 */ /* 0x000fe200078e000e */
[----:B------:R-:W-:Y:S06]  /*13e40*/  BRA `(.L_x_3581) ;  /* 0xffffffac00747947 */ /* 0x000fec000383ffff */
.L_x_3458:
[----:B0-----:R0:W1:Y:S02]  /*13e50*/  SYNCS.PHASECHK.TRANS64.TRYWAIT P0, [R18+URZ+0x28c20], R0 ;  /* 0x028c2000120075a7 */ /* 0x001064000800017f */
[----:B-1----:R-:W-:Y:S05]  /*13e60*/  @!P0 NANOSLEEP.SYNCS 0x989680 ;  /* 0x009896800000895d */ /* 0x002fea0003900000 */
[----:B------:R-:W1:Y:S02]  /*13e70*/  @!P0 SYNCS.PHASECHK.TRANS64 P0, [R18+URZ+0x28c20], R0 ;  /* 0x028c2000120085a7 */ /* 0x000e64000800007f */
[----:B-1----:R-:W-:Y:S05]  /*13e80*/  @!P0 BRA `(.L_x_3458) ;  /* 0xfffffffc00f08947 */ /* 0x002fea000383ffff */
[----:B------:R-:W-:Y:S05]  /*13e90*/  BRA `(.L_x_3582) ;  /* 0xffffffac00d07947 */ /* 0x000fea000383ffff */
.L_x_3462:
[----:B0-----:R0:W1:Y:S02]  /*13ea0*/  SYNCS.PHASECHK.TRANS64.TRYWAIT P0, [R0+URZ+0x28c60], R2 ;  /* 0x028c6002000075a7 */ /* 0x001064000800017f */
[----:B-1----:R-:W-:Y:S05]  /*13eb0*/  @!P0 NANOSLEEP.SYNCS 0x989680 ;  /* 0x009896800000895d */ /* 0x002fea0003900000 */
[----:B------:R-:W1:Y:S02]  /*13ec0*/  @!P0 SYNCS.PHASECHK.TRANS64 P0, [R0+URZ+0x28c60], R2 ;  /* 0x028c6002000085a7 */ /* 0x000e64000800007f */
[----:B-1----:R-:W-:Y:S05]  /*13ed0*/  @!P0 BRA `(.L_x_3462) ;  /* 0xfffffffc00f08947 */ /* 0x002fea000383ffff */
[----:B------:R-:W-:Y:S05]  /*13ee0*/  BRA `(.L_x_3583) ;  /* 0xffffffac00f47947 */ /* 0x000fea000383ffff */
.L_x_3481:
[----:B-1----:R1:W2:Y:S02]  /*13ef0*/  SYNCS.PHASECHK.TRANS64.TRYWAIT P0, [R3+URZ+0x28c40], R2 ;  /* 0x028c4002030075a7 */ /* 0x0022a4000800017f */
[----:B--2---:R-:W-:Y:S05]  /*13f00*/  @!P0 NANOSLEEP.SYNCS 0x989680 ;  /* 0x009896800000895d */ /* 0x004fea0003900000 */
[----:B------:R-:W2:Y:S02]  /*13f10*/  @!P0 SYNCS.PHASECHK.TRANS64 P0, [R3+URZ+0x28c40], R2 ;  /* 0x028c4002030085a7 */ /* 0x000ea4000800007f */
[----:B--2---:R-:W-:Y:S05]  /*13f20*/  @!P0 BRA `(.L_x_3481) ;  /* 0xfffffffc00f08947 */ /* 0x004fea000383ffff */
[----:B------:R-:W-:Y:S05]  /*13f30*/  BRA `(.L_x_3584) ;  /* 0xffffffbc00047947 */ /* 0x000fea000383ffff */
.L_x_3486:
[----:B--2---:R2:W3:Y:S02]  /*13f40*/  SYNCS.PHASECHK.TRANS64.TRYWAIT P0, [R3+URZ+0x28c60], R2 ;  /* 0x028c6002030075a7 */ /* 0x0044e4000800017f */
[----:B---3--:R-:W-:Y:S05]  /*13f50*/  @!P0 NANOSLEEP.SYNCS 0x989680 ;  /* 0x009896800000895d */ /* 0x008fea0003900000 */
[----:B------:R-:W3:Y:S02]  /*13f60*/  @!P0 SYNCS.PHASECHK.TRANS64 P0, [R3+URZ+0x28c60], R2 ;  /* 0x028c6002030085a7 */ /* 0x000ee4000800007f */
[----:B---3--:R-:W-:Y:S05]  /*13f70*/  @!P0 BRA `(.L_x_3486) ;  /* 0xfffffffc00f08947 */ /* 0x008fea000383ffff */
[----:B------:R-:W-:Y:S05]  /*13f80*/  BRA `(.L_x_3585) ;  /* 0xffffffbc00807947 */ /* 0x000fea000383ffff */
.L_x_3501:
[----:B0-----:R0:W1:Y:S02]  /*13f90*/  SYNCS.PHASECHK.TRANS64.TRYWAIT P0, [R4+URZ+0x28c40], R2 ;  /* 0x028c4002040075a7 */ /* 0x001064000800017f */
[----:B-1----:R-:W-:Y:S05]  /*13fa0*/  @!P0 NANOSLEEP.SYNCS 0x989680 ;  /* 0x009896800000895d */ /* 0x002fea0003900000 */
[----:B------:R-:W1:Y:S02]  /*13fb0*/  @!P0 SYNCS.PHASECHK.TRANS64 P0, [R4+URZ+0x28c40], R2 ;  /* 0x028c4002040085a7 */ /* 0x000e64000800007f */
[----:B-1----:R-:W-:Y:S05]  /*13fc0*/  @!P0 BRA `(.L_x_3501) ;  /* 0xfffffffc00f08947 */ /* 0x002fea000383ffff */
[----:B------:R-:W-:Y:S05]  /*13fd0*/  BRA `(.L_x_3586) ;  /* 0xffffffc8005c7947 */ /* 0x000fea000383ffff */
.L_x_3506:
[----:B-1----:R1:W2:Y:S02]  /*13fe0*/  SYNCS.PHASECHK.TRANS64.TRYWAIT P0, [R4+URZ+0x28c60], R2 ;  /* 0x028c6002040075a7 */ /* 0x0022a4000800017f */
[----:B--2---:R-:W-:Y:S05]  /*13ff0*/  @!P0 NANOSLEEP.SYNCS 0x989680 ;  /* 0x009896800000895d */ /* 0x004fea0003900000 */
[----:B------:R-:W2:Y:S02]  /*14000*/  @!P0 SYNCS.PHASECHK.TRANS64 P0, [R4+URZ+0x28c60], R2 ;  /* 0x028c6002040085a7 */ /* 0x000ea4000800007f */
[----:B--2---:R-:W-:Y:S05]  /*14010*/  @!P0 BRA `(.L_x_3506) ;  /* 0xfffffffc00f08947 */ /* 0x004fea000383ffff */
[----:B------:R-:W-:Y:S05]  /*14020*/  BRA `(.L_x_3587) ;  /* 0xffffffc800d87947 */ /* 0x000fea000383ffff */
.L_x_3521:
[----:B-1----:R1:W2:Y:S02]  /*14030*/  SYNCS.PHASECHK.TRANS64.TRYWAIT P0, [R4+URZ+0x28c40], R2 ;  /* 0x028c4002040075a7 */ /* 0x0022a4000800017f */
[----:B--2---:R-:W-:Y:S05]  /*14040*/  @!P0 NANOSLEEP.SYNCS 0x989680 ;  /* 0x009896800000895d */ /* 0x004fea0003900000 */
[----:B------:R-:W2:Y:S02]  /*14050*/  @!P0 SYNCS.PHASECHK.TRANS64 P0, [R4+URZ+0x28c40], R2 ;  /* 0x028c4002040085a7 */ /* 0x000ea4000800007f */
[----:B--2---:R-:W-:Y:S05]  /*14060*/  @!P0 BRA `(.L_x_3521) ;  /* 0xfffffffc00f08947 */ /* 0x004fea000383ffff */
[----:B------:R-:W-:Y:S05]  /*14070*/  BRA `(.L_x_3588) ;  /* 0xffffffd400987947 */ /* 0x000fea000383ffff */
.L_x_3526:
[----:B0-----:R0:W2:Y:S02]  /*14080*/  SYNCS.PHASECHK.TRANS64.TRYWAIT P0, [R4+URZ+0x28c60], R2 ;  /* 0x028c6002040075a7 */ /* 0x0010a4000800017f */
[----:B--2---:R-:W-:Y:S05]  /*14090*/  @!P0 NANOSLEEP.SYNCS 0x989680 ;  /* 0x009896800000895d */ /* 0x004fea0003900000 */
[----:B------:R-:W2:Y:S02]  /*140a0*/  @!P0 SYNCS.PHASECHK.TRANS64 P0, [R4+URZ+0x28c60], R2 ;  /* 0x028c6002040085a7 */ /* 0x000ea4000800007f */
[----:B--2---:R-:W-:Y:S05]  /*140b0*/  @!P0 BRA `(.L_x_3526) ;  /* 0xfffffffc00f08947 */ /* 0x004fea000383ffff */
[----:B------:R-:W-:Y:S05]  /*140c0*/  BRA `(.L_x_3589) ;  /* 0xffffffd800147947 */ /* 0x000fea000383ffff */
.L_x_3542:
[----:B------:R-:W2:Y:S01]  /*140d0*/  LDL R3, [R1] ;  /* 0x0000000001037983 */ /* 0x000ea20000100800 */
[----:B------:R-:W-:Y:S01]  /*140e0*/  BSSY B0, `(.L_x_3590) ;  /* 0x0000008000007945 */ /* 0x000fe20003800000 */
[----:B------:R-:W-:Y:S02]  /*140f0*/  IMAD.MOV.U32 R12, RZ, RZ, RZ ;  /* 0x000000ffff0c7224 */ /* 0x000fe400078e00ff */
[----:B0-----:R-:W-:Y:S02]  /*14100*/  IMAD.MOV.U32 R11, RZ, RZ, 0x1f ;  /* 0x0000001fff0b7424 */ /* 0x001fe400078e00ff */
[----:B------:R-:W-:Y:S02]  /*14110*/  IMAD.MOV.U32 R15, RZ, RZ, -0x1 ;  /* 0xffffffffff0f7424 */ /* 0x000fe400078e00ff */
[----:B--2---:R-:W-:-:S07]  /*14120*/  IMAD.MOV.U32 R13, RZ, RZ, R3 ;  /* 0x000000ffff0d7224 */ /* 0x004fce00078e0003 */
[----:B-1----:R-:W-:Y:S05]  /*14130*/  WARPSYNC.COLLECTIVE R15, `(.L_x_3591) ;  /* 0x000000000f087348 */ /* 0x002fea0003c00000 */
[----:B------:R0:W2:Y:S02]  /*14140*/  SHFL.IDX P6, R14, R13, R12, R11 ;  /* 0x0000000c0d0e7389 */ /* 0x0000a400000c000b */
[----:B012---:R-:W-:Y:S01]  /*14150*/  ENDCOLLECTIVE ;  /* 0x000000000000791b */ /* 0x007fe20003800000 */
.L_x_3591:
[----:B------:R-:W-:Y:S05]  /*14160*/  BSYNC B0 ;  /* 0x0000000000007941 */ /* 0x000fea0003800000 */
.L_x_3590:
        /* <DEDUP_REMOVED lines=9> */
.L_x_3592:
        /* <DEDUP_REMOVED lines=9> */
[----:B-1----:R-:W-:-:S05]  /*14290*/  @!P1 IMAD.WIDE R2, R6, 0x4, R4 ;  /* 0x0000000406029825 */ /* 0x002fca00078e0204 */
[----:B------:R-:W3:Y:S01]  /*142a0*/  @!P1 LDG.E R4, desc[UR40][R2.64] ;  /* 0x0000002802049981 */ /* 0x000ee2000c1e1900 */
[----:B------:R-:W-:Y:S01]  /*142b0*/  IMAD.MOV.U32 R6, RZ, RZ, RZ ;  /* 0x000000ffff067224 */ /* 0x000fe200078e00ff */
[C---:B------:R-:W-:Y:S02]  /*142c0*/  ISETP.GE.U32.AND P2, PT, R10.reuse, 0x2, PT ;  /* 0x000000020a00780c */ /* 0x040fe40003f46070 */
[C---:B------:R-:W-:Y:S02]  /*142d0*/  ISETP.GE.U32.AND P3, PT, R10.reuse, 0x4, PT ;  /* 0x000000040a00780c */ /* 0x040fe40003f66070 */
[C---:B------:R-:W-:Y:S02]  /*142e0*/  ISETP.GE.U32.AND P4, PT, R10.reuse, 0x8, PT ;  /* 0x000000080a00780c */ /* 0x040fe40003f86070 */
[----:B------:R-:W-:Y:S01]  /*142f0*/  ISETP.GE.U32.AND P5, PT, R10, 0x10, PT ;  /* 0x000000100a00780c */ /* 0x000fe20003fa6070 */
[----:B--2---:R-:W-:Y:S02]  /*14300*/  @!P1 IMAD.MOV.U32 R6, RZ, RZ, R8 ;  /* 0x000000ffff069224 */ /* 0x004fe400078e0008 */
[----:B------:R-:W-:-:S02]  /*14310*/  IMAD.MOV.U32 R8, RZ, RZ, RZ ;  /* 0x000000ffff087224 */ /* 0x000fc400078e00ff */
[----:B---3--:R-:W-:Y:S01]  /*14320*/  @!P1 IMAD.MOV.U32 R8, RZ, RZ, R4 ;  /* 0x000000ffff089224 */ /* 0x008fe200078e0004 */
[----:B------:R-:W-:Y:S01]  /*14330*/  ISETP.NE.AND P1, PT, R10, RZ, PT ;  /* 0x000000ff0a00720c */ /* 0x000fe20003f25270 */
[----:B------:R-:W-:Y:S02]  /*14340*/  IMAD.MOV.U32 R4, RZ, RZ, RZ ;  /* 0x000000ffff047224 */ /* 0x000fe400078e00ff */
[----:B------:R-:W-:-:S04]  /*14350*/  IMAD R2, R8, R6, RZ ;  /* 0x0000000608027224 */ /* 0x000fc800078e02ff */
[----:B------:R-:W-:-:S07]  /*14360*/  IMAD.MOV.U32 R13, RZ, RZ, R2 ;  /* 0x000000ffff0d7224 */ /* 0x000fce00078e0002 */
[----:B------:R-:W-:Y:S05]  /*14370*/  WARPSYNC.COLLECTIVE R15, `(.L_x_3593) ;  /* 0x000000000f087348 */ /* 0x000fea0003c00000 */
[----:B------:R0:W1:Y:S02]  /*14380*/  SHFL.UP P6, R14, R13, R12, R11 ;  /* 0x0400000c0d0e7389 */ /* 0x00006400000c000b */
[----:B01----:R-:W-:Y:S01]  /*14390*/  ENDCOLLECTIVE ;  /* 0x000000000000791b */ /* 0x003fe20003800000 */
.L_x_3593:
[----:B------:R-:W-:Y:S01]  /*143a0*/  IMAD.MOV.U32 R12, RZ, RZ, 0x2 ;  /* 0x00000002ff0c7424 */ /* 0x000fe200078e00ff */
[----:B------:R-:W-:-:S05]  /*143b0*/  SEL R3, R14, RZ, P1 ;  /* 0x000000ff0e037207 */ /* 0x000fca0000800000 */
[----:B------:R-:W-:-:S04]  /*143c0*/  IMAD.IADD R2, R2, 0x1, R3 ;  /* 0x0000000102027824 */ /* 0x000fc800078e0203 */
[----:B------:R-:W-:-:S07]  /*143d0*/  IMAD.MOV.U32 R13, RZ, RZ, R2 ;  /* 0x000000ffff0d7224 */ /* 0x000fce00078e0002 */
[----:B------:R-:W-:Y:S05]  /*143e0*/  WARPSYNC.COLLECTIVE R15, `(.L_x_3594) ;  /* 0x000000000f087348 */ /* 0x000fea0003c00000 */
[----:B------:R0:W1:Y:S02]  /*143f0*/  SHFL.UP P6, R14, R13, R12, R11 ;  /* 0x0400000c0d0e7389 */ /* 0x00006400000c000b */
[----:B01----:R-:W-:Y:S01]  /*14400*/  ENDCOLLECTIVE ;  /* 0x000000000000791b */ /* 0x003fe20003800000 */
.L_x_3594:
[----:B------:R-:W-:Y:S01]  /*14410*/  IMAD.MOV.U32 R12, RZ, RZ, 0x4 ;  /* 0x00000004ff0c7424 */ /* 0x000fe200078e00ff */
[----:B------:R-:W-:-:S05]  /*14420*/  SEL R3, R14, RZ, P2 ;  /* 0x000000ff0e037207 */ /* 0x000fca0001000000 */
[----:B------:R-:W-:-:S04]  /*14430*/  IMAD.IADD R2, R2, 0x1, R3 ;  /* 0x0000000102027824 */ /* 0x000fc800078e0203 */
[----:B------:R-:W-:-:S07]  /*14440*/  IMAD.MOV.U32 R13, RZ, RZ, R2 ;  /* 0x000000ffff0d7224 */ /* 0x000fce00078e0002 */
[----:B------:R-:W-:Y:S05]  /*14450*/  WARPSYNC.COLLECTIVE R15, `(.L_x_3595) ;  /* 0x000000000f087348 */ /* 0x000fea0003c00000 */
[----:B------:R0:W1:Y:S02]  /*14460*/  SHFL.UP P6, R14, R13, R12, R11 ;  /* 0x0400000c0d0e7389 */ /* 0x00006400000c000b */
[----:B01----:R-:W-:Y:S01]  /*14470*/  ENDCOLLECTIVE ;  /* 0x000000000000791b */ /* 0x003fe20003800000 */
.L_x_3595:
[----:B------:R-:W-:Y:S01]  /*14480*/  IMAD.MOV.U32 R12, RZ, RZ, 0x8 ;  /* 0x00000008ff0c7424 */ /* 0x000fe200078e00ff */
[----:B------:R-:W-:-:S05]  /*14490*/  SEL R3, R14, RZ, P3 ;  /* 0x000000ff0e037207 */ /* 0x000fca0001800000 */
[----:B------:R-:W-:-:S04]  /*144a0*/  IMAD.IADD R2, R2, 0x1, R3 ;  /* 0x0000000102027824 */ /* 0x000fc800078e0203 */
[----:B------:R-:W-:-:S07]  /*144b0*/  IMAD.MOV.U32 R13, RZ, RZ, R2 ;  /* 0x000000ffff0d7224 */ /* 0x000fce00078e0002 */
[----:B------:R-:W-:Y:S05]  /*144c0*/  WARPSYNC.COLLECTIVE R15, `(.L_x_3596) ;  /* 0x000000000f087348 */ /* 0x000fea0003c00000 */
[----:B------:R0:W1:Y:S02]  /*144d0*/  SHFL.UP P6, R14, R13, R12, R11 ;  /* 0x0400000c0d0e7389 */ /* 0x00006400000c000b */
[----:B01----:R-:W-:Y:S01]  /*144e0*/  ENDCOLLECTIVE ;  /* 0x000000000000791b */ /* 0x003fe20003800000 */
.L_x_3596:
[----:B------:R-:W-:Y:S01]  /*144f0*/  IMAD.MOV.U32 R12, RZ, RZ, 0x10 ;  /* 0x00000010ff0c7424 */ /* 0x000fe200078e00ff */
[----:B------:R-:W-:-:S05]  /*14500*/  SEL R3, R14, RZ, P4 ;  /* 0x000000ff0e037207 */ /* 0x000fca0002000000 */
[----:B------:R-:W-:-:S04]  /*14510*/  IMAD.IADD R2, R2, 0x1, R3 ;  /* 0x0000000102027824 */ /* 0x000fc800078e0203 */
[----:B------:R-:W-:-:S07]  /*14520*/  IMAD.MOV.U32 R13, RZ, RZ, R2 ;  /* 0x000000ffff0d7224 */ /* 0x000fce00078e0002 */
[----:B------:R-:W-:Y:S05]  /*14530*/  WARPSYNC.COLLECTIVE R15, `(.L_x_3597) ;  /* 0x000000000f087348 */ /* 0x000fea0003c00000 */
[----:B------:R0:W1:Y:S02]  /*14540*/  SHFL.UP P6, R14, R13, R12, R11 ;  /* 0x0400000c0d0e7389 */ /* 0x00006400000c000b */
[----:B01----:R-:W-:Y:S01]  /*14550*/  ENDCOLLECTIVE ;  /* 0x000000000000791b */ /* 0x003fe20003800000 */
.L_x_3597:
[----:B------:R-:W-:Y:S02]  /*14560*/  IMAD.MOV.U32 R12, RZ, RZ, 0x1f ;  /* 0x0000001fff0c7424 */ /* 0x000fe400078e00ff */
[----:B------:R-:W-:Y:S01]  /*14570*/  IMAD.MOV.U32 R11, RZ, RZ, 0x1f ;  /* 0x0000001fff0b7424 */ /* 0x000fe200078e00ff */
[----:B------:R-:W-:-:S05]  /*14580*/  SEL R3, R14, RZ, P5 ;  /* 0x000000ff0e037207 */ /* 0x000fca0002800000 */
[----:B------:R-:W-:-:S04]  /*14590*/  IMAD.IADD R2, R2, 0x1, R3 ;  /* 0x0000000102027824 */ /* 0x000fc800078e0203 */
[----:B------:R-:W-:-:S07]  /*145a0*/  IMAD.MOV.U32 R13, RZ, RZ, R2 ;  /* 0x000000ffff0d7224 */ /* 0x000fce00078e0002 */
[----:B------:R-:W-:Y:S05]  /*145b0*/  WARPSYNC.COLLECTIVE R15, `(.L_x_3598) ;  /* 0x000000000f087348 */ /* 0x000fea0003c00000 */
[----:B------:R0:W1:Y:S02]  /*145c0*/  SHFL.IDX P6, R14, R13, R12, R11 ;  /* 0x0000000c0d0e7389 */ /* 0x00006400000c000b */
[----:B01----:R-:W-:Y:S01]  /*145d0*/  ENDCOLLECTIVE ;  /* 0x000000000000791b */ /* 0x003fe20003800000 */
.L_x_3598:
[----:B------:R-:W-:Y:S05]  /*145e0*/  BRA `(.L_x_3599) ;  /* 0xffffffe000647947 */ /* 0x000fea000383ffff */
.L_x_3545:
        /* <DEDUP_REMOVED lines=8> */
.L_x_3601:
[----:B------:R-:W-:Y:S05]  /*14670*/  BSYNC B0 ;  /* 0x0000000000007941 */ /* 0x000fea0003800000 */
.L_x_3600:
[----:B------:R-:W-:Y:S01]  /*14680*/  SEL R3, R14, RZ, P1 ;  /* 0x000000ff0e037207 */ /* 0x000fe20000800000 */
[----:B------:R-:W-:Y:S02]  /*14690*/  IMAD.MOV.U32 R12, RZ, RZ, 0x2 ;  /* 0x00000002ff0c7424 */ /* 0x000fe400078e00ff */
[----:B------:R-:W-:Y:S02]  /*146a0*/  IMAD.MOV.U32 R11, RZ, RZ, RZ ;  /* 0x000000ffff0b7224 */ /* 0x000fe400078e00ff */
[----:B------:R-:W-:Y:S02]  /*146b0*/  IMAD.IADD R2, R2, 0x1, R3 ;  /* 0x0000000102027824 */ /* 0x000fe400078e0203 */
[----:B------:R-:W-:Y:S02]  /*146c0*/  IMAD.MOV.U32 R15, RZ, RZ, -0x1 ;  /* 0xffffffffff0f7424 */ /* 0x000fe400078e00ff */
[----:B------:R-:W-:-:S07]  /*146d0*/  IMAD.MOV.U32 R13, RZ, RZ, R2 ;  /* 0x000000ffff0d7224 */ /* 0x000fce00078e0002 */
[----:B------:R-:W-:Y:S05]  /*146e0*/  WARPSYNC.COLLECTIVE R15, `(.L_x_3602) ;  /* 0x000000000f087348 */ /* 0x000fea0003c00000 */
[----:B------:R0:W1:Y:S02]  /*146f0*/  SHFL.UP P6, R14, R13, R12, R11 ;  /* 0x0400000c0d0e7389 */ /* 0x00006400000c000b */
[----:B01----:R-:W-:Y:S01]  /*14700*/  ENDCOLLECTIVE ;  /* 0x000000000000791b */ /* 0x003fe20003800000 */
.L_x_3602:
[----:B------:R-:W-:Y:S01]  /*14710*/  IMAD.MOV.U32 R12, RZ, RZ, 0x4 ;  /* 0x00000004ff0c7424 */ /* 0x000fe200078e00ff */
[----:B------:R-:W-:-:S05]  /*14720*/  SEL R3, R14, RZ, P2 ;  /* 0x000000ff0e037207 */ /* 0x000fca0001000000 */
[----:B------:R-:W-:-:S04]  /*14730*/  IMAD.IADD R2, R2, 0x1, R3 ;  /* 0x0000000102027824 */ /* 0x000fc800078e0203 */
[----:B------:R-:W-:-:S07]  /*14740*/  IMAD.MOV.U32 R13, RZ, RZ, R2 ;  /* 0x000000ffff0d7224 */ /* 0x000fce00078e0002 */
[----:B------:R-:W-:Y:S05]  /*14750*/  WARPSYNC.COLLECTIVE R15, `(.L_x_3603) ;  /* 0x000000000f087348 */ /* 0x000fea0003c00000 */
[----:B------:R0:W1:Y:S02]  /*14760*/  SHFL.UP P6, R14, R13, R12, R11 ;  /* 0x0400000c0d0e7389 */ /* 0x00006400000c000b */
[----:B01----:R-:W-:Y:S01]  /*14770*/  ENDCOLLECTIVE ;  /* 0x000000000000791b */ /* 0x003fe20003800000 */
.L_x_3603:
[----:B------:R-:W-:Y:S01]  /*14780*/  IMAD.MOV.U32 R12, RZ, RZ, 0x8 ;  /* 0x00000008ff0c7424 */ /* 0x000fe200078e00ff */
[----:B------:R-:W-:-:S05]  /*14790*/  SEL R3, R14, RZ, P3 ;  /* 0x000000ff0e037207 */ /* 0x000fca0001800000 */
[----:B------:R-:W-:-:S04]  /*147a0*/  IMAD.IADD R2, R2, 0x1, R3 ;  /* 0x0000000102027824 */ /* 0x000fc800078e0203 */
[----:B------:R-:W-:-:S07]  /*147b0*/  IMAD.MOV.U32 R13, RZ, RZ, R2 ;  /* 0x000000ffff0d7224 */ /* 0x000fce00078e0002 */
[----:B------:R-:W-:Y:S05]  /*147c0*/  WARPSYNC.COLLECTIVE R15, `(.L_x_3604) ;  /* 0x000000000f087348 */ /* 0x000fea0003c00000 */
[----:B------:R0:W1:Y:S02]  /*147d0*/  SHFL.UP P6, R14, R13, R12, R11 ;  /* 0x0400000c0d0e7389 */ /* 0x00006400000c000b */
[----:B01----:R-:W-:Y:S01]  /*147e0*/  ENDCOLLECTIVE ;  /* 0x000000000000791b */ /* 0x003fe20003800000 */
.L_x_3604:
[----:B------:R-:W-:Y:S01]  /*147f0*/  IMAD.MOV.U32 R12, RZ, RZ, 0x10 ;  /* 0x00000010ff0c7424 */ /* 0x000fe200078e00ff */
[----:B------:R-:W-:-:S05]  /*14800*/  SEL R3, R14, RZ, P4 ;  /* 0x000000ff0e037207 */ /* 0x000fca0002000000 */
[----:B------:R-:W-:-:S04]  /*14810*/  IMAD.IADD R2, R2, 0x1, R3 ;  /* 0x0000000102027824 */ /* 0x000fc800078e0203 */
[----:B------:R-:W-:-:S07]  /*14820*/  IMAD.MOV.U32 R13, RZ, RZ, R2 ;  /* 0x000000ffff0d7224 */ /* 0x000fce00078e0002 */
[----:B------:R-:W-:Y:S05]  /*14830*/  WARPSYNC.COLLECTIVE R15, `(.L_x_3605) ;  /* 0x000000000f087348 */ /* 0x000fea0003c00000 */
[----:B------:R0:W1:Y:S02]  /*14840*/  SHFL.UP P6, R14, R13, R12, R11 ;  /* 0x0400000c0d0e7389 */ /* 0x00006400000c000b */
[----:B01----:R-:W-:Y:S01]  /*14850*/  ENDCOLLECTIVE ;  /* 0x000000000000791b */ /* 0x003fe20003800000 */
.L_x_3605:
        /* <DEDUP_REMOVED lines=8> */
.L_x_3606:
[----:B------:R-:W-:Y:S05]  /*148e0*/  BRA `(.L_x_3607) ;  /* 0xffffffe000507947 */ /* 0x000fea000383ffff */
.L_x_3547:
[----:B------:R-:W-:Y:S01]  /*148f0*/  BSSY B0, `(.L_x_3608) ;  /* 0x0000006000007945 */ /* 0x000fe20003800000 */
[----:B------:R-:W-:Y:S01]  /*14900*/  PLOP3.LUT P6, PT, P6, PT, PT, 0x8, 0x0 ;  /* 0x000000000000781c */ /* 0x000fe200037ce170 */
[----:B------:R-:W-:-:S12]  /*14910*/  IMAD.MOV.U32 R15, RZ, RZ, -0x1 ;  /* 0xffffffffff0f7424 */ /* 0x000fd800078e00ff */
[----:B0-----:R-:W-:Y:S05]  /*14920*/  WARPSYNC.COLLECTIVE R15, `(.L_x_3609) ;  /* 0x000000000f087348 */ /* 0x001fea0003c00000 */
[----:B------:R-:W-:Y:S01]  /*14930*/  VOTE.ANY R14, PT, P6 ;  /* 0x00000000000e7806 */ /* 0x000fe200030e0100 */
[----:B0-----:R-:W-:Y:S06]  /*14940*/  ENDCOLLECTIVE ;  /* 0x000000000000791b */ /* 0x001fec0003800000 */
.L_x_3609:
[----:B------:R-:W-:Y:S05]  /*14950*/  BSYNC B0 ;  /* 0x0000000000007941 */ /* 0x000fea0003800000 */
.L_x_3608:
        /* <DEDUP_REMOVED lines=9> */
.L_x_3610:
[----:B------:R-:W-:Y:S02]  /*149f0*/  IMAD.MOV.U32 R13, RZ, RZ, R8 ;  /* 0x000000ffff0d7224 */ /* 0x000fe400078e0008 */
[----:B------:R-:W-:-:S07]  /*14a00*/  IMAD.MOV.U32 R6, RZ, RZ, R14 ;  /* 0x000000ffff067224 */ /* 0x000fce00078e000e */
[----:B------:R-:W-:Y:S05]  /*14a10*/  WARPSYNC.COLLECTIVE R15, `(.L_x_3611) ;  /* 0x000000000f087348 */ /* 0x000fea0003c00000 */
[----:B------:R0:W1:Y:S02]  /*14a20*/  SHFL.IDX P6, R14, R13, R12, R11 ;  /* 0x0000000c0d0e7389 */ /* 0x00006400000c000b */
[----:B01----:R-:W-:Y:S01]  /*14a30*/  ENDCOLLECTIVE ;  /* 0x000000000000791b */ /* 0x003fe20003800000 */
.L_x_3611:
[----:B------:R-:W-:Y:S01]  /*14a40*/  IMAD.MOV.U32 R8, RZ, RZ, R14 ;  /* 0x000000ffff087224 */ /* 0x000fe200078e000e */
[----:B------:R-:W-:Y:S06]  /*14a50*/  BRA `(.L_x_3612) ;  /* 0xffffffe000307947 */ /* 0x000fec000383ffff */
.L_x_3549:
[----:B------:R-:W-:Y:S01]  /*14a60*/  BSSY B0, `(.L_x_3613) ;  /* 0x0000007000007945 */ /* 0x000fe20003800000 */
[----:B------:R-:W-:Y:S02]  /*14a70*/  IMAD.MOV.U32 R13, RZ, RZ, R2 ;  /* 0x000000ffff0d7224 */ /* 0x000fe400078e0002 */
[----:B------:R-:W-:Y:S02]  /*14a80*/  IMAD.MOV.U32 R11, RZ, RZ, 0x1f ;  /* 0x0000001fff0b7424 */ /* 0x000fe400078e00ff */
[----:B------:R-:W-:-:S07]  /*14a90*/  IMAD.MOV.U32 R15, RZ, RZ, -0x1 ;  /* 0xffffffffff0f7424 */ /* 0x000fce00078e00ff */
[----:B0123--:R-:W-:Y:S05]  /*14aa0*/  WARPSYNC.COLLECTIVE R15, `(.L_x_3614) ;  /* 0x000000000f087348 */ /* 0x00ffea0003c00000 */
[----:B------:R4:W0:Y:S02]  /*14ab0*/  SHFL.IDX P6, R14, R13, R12, R11 ;  /* 0x0000000c0d0e7389 */ /* 0x00082400000c000b */
[----:B01234-:R-:W-:Y:S01]  /*14ac0*/  ENDCOLLECTIVE ;  /* 0x000000000000791b */ /* 0x01ffe20003800000 */
.L_x_3614:
[----:B------:R-:W-:Y:S05]  /*14ad0*/  BSYNC B0 ;  /* 0x0000000000007941 */ /* 0x000fea0003800000 */
.L_x_3613:
[----:B------:R-:W-:Y:S01]  /*14ae0*/  IMAD.MOV.U32 R4, RZ, RZ, R14 ;  /* 0x000000ffff047224 */ /* 0x000fe200078e000e */
[----:B------:R-:W-:Y:S06]  /*14af0*/  BRA `(.L_x_3548) ;  /* 0xffffffe000207947 */ /* 0x000fec000383ffff */
.L_x_3553:
[----:B0-----:R0:W1:Y:S02]  /*14b00*/  SYNCS.PHASECHK.TRANS64.TRYWAIT P0, [R0+URZ+0x28c20], R3 ;  /* 0x028c2003000075a7 */ /* 0x001064000800017f */
[----:B-1----:R-:W-:Y:S05]  /*14b10*/  @!P0 NANOSLEEP.SYNCS 0x989680 ;  /* 0x009896800000895d */ /* 0x002fea0003900000 */
[----:B------:R-:W1:Y:S02]  /*14b20*/  @!P0 SYNCS.PHASECHK.TRANS64 P0, [R0+URZ+0x28c20], R3 ;  /* 0x028c2003000085a7 */ /* 0x000e64000800007f */
[----:B-1----:R-:W-:Y:S05]  /*14b30*/  @!P0 BRA `(.L_x_3553) ;  /* 0xfffffffc00f08947 */ /* 0x002fea000383ffff */
[----:B------:R-:W-:Y:S05]  /*14b40*/  BRA `(.L_x_3615) ;  /* 0xffffffe400b47947 */ /* 0x000fea000383ffff */
.L_x_3554:
[----:B------:R-:W1:Y:S01]  /*14b50*/  S2R R2, SR_TID.X ;  /* 0x0000000000027919 */ /* 0x000e620000002100 */
[----:B------:R-:W-:Y:S01]  /*14b60*/  BSSY B0, `(.L_x_3616) ;  /* 0x000000a000007945 */ /* 0x000fe20003800000 */
[----:B------:R-:W-:Y:S02]  /*14b70*/  IMAD.MOV.U32 R12, RZ, RZ, RZ ;  /* 0x000000ffff0c7224 */ /* 0x000fe400078e00ff */
[----:B--2---:R-:W-:Y:S02]  /*14b80*/  IMAD.MOV.U32 R11, RZ, RZ, 0x1f ;  /* 0x0000001fff0b7424 */ /* 0x004fe400078e00ff */
[----:B------:R-:W-:Y:S01]  /*14b90*/  IMAD.MOV.U32 R15, RZ, RZ, -0x1 ;  /* 0xffffffffff0f7424 */ /* 0x000fe200078e00ff */
[----:B-1----:R-:W-:-:S04]  /*14ba0*/  SHF.R.U32.HI R2, RZ, 0x5, R2 ;  /* 0x00000005ff027819 */ /* 0x002fc80000011602 */
[----:B------:R-:W-:-:S05]  /*14bb0*/  LOP3.LUT R2, R2, 0x3, RZ, 0xc0, !PT ;  /* 0x0000000302027812 */ /* 0x000fca00078ec0ff */
[----:B------:R-:W-:-:S07]  /*14bc0*/  IMAD.MOV.U32 R13, RZ, RZ, R2 ;  /* 0x000000ffff0d7224 */ /* 0x000fce00078e0002 */
[----:B0--3--:R-:W-:Y:S05]  /*14bd0*/  WARPSYNC.COLLECTIVE R15, `(.L_x_3617) ;  /* 0x000000000f087348 */ /* 0x009fea0003c00000 */
[----:B------:R1:W2:Y:S02]  /*14be0*/  SHFL.IDX P6, R14, R13, R12, R11 ;  /* 0x0000000c0d0e7389 */ /* 0x0002a400000c000b */
[----:B0123--:R-:W-:Y:S01]  /*14bf0*/  ENDCOLLECTIVE ;  /* 0x000000000000791b */ /* 0x00ffe20003800000 */
.L_x_3617:
[----:B------:R-:W-:Y:S05]  /*14c00*/  BSYNC B0 ;  /* 0x0000000000007941 */ /* 0x000fea0003800000 */
.L_x_3616:
[----:B------:R-:W-:Y:S05]  /*14c10*/  BRA `(.L_x_3618) ;  /* 0xffffffe4009c7947 */ /* 0x000fea000383ffff */
.L_x_3557:
[----:B------:R-:W-:Y:S01]  /*14c20*/  BSSY B1, `(.L_x_3619) ;  /* 0x0000006000017945 */ /* 0x000fe20003800000 */
[----:B------:R-:W-:-:S07]  /*14c30*/  IMAD.MOV.U32 R15, RZ, RZ, -0x1 ;  /* 0xffffffffff0f7424 */ /* 0x000fce00078e00ff */
[----:B0123--:R-:W-:Y:S05]  /*14c40*/  WARPSYNC.COLLECTIVE R15, `(.L_x_3620) ;  /* 0x000000000f0c7348 */ /* 0x00ffea0003c00000 */
[----:B------:R-:W-:Y:S02]  /*14c50*/  ELECT P6, UR62, PT ;  /* 0x00000000003e782f */ /* 0x000fe400038c0000 */
[----:B------:R-:W-:Y:S01]  /*14c60*/  MOV R14, UR62 ;  /* 0x0000003e000e7c02 */ /* 0x000fe20008000f00 */
[----:B0123--:R-:W-:Y:S10]  /*14c70*/  ENDCOLLECTIVE ;  /* 0x000000000000791b */ /* 0x00fff40003800000 */
.L_x_3620:
[----:B------:R-:W-:Y:S05]  /*14c80*/  BSYNC B1 ;  /* 0x0000000000017941 */ /* 0x000fea0003800000 */
.L_x_3619:
[----:B------:R-:W-:Y:S05]  /*14c90*/  BRA `(.L_x_3621) ;  /* 0xffffffe400947947 */ /* 0x000fea000383ffff */
.L_x_3559:
[----:B0-----:R0:W1:Y:S02]  /*14ca0*/  SYNCS.PHASECHK.TRANS64.TRYWAIT P0, [R6+URZ], R5 ;  /* 0x00000005060075a7 */ /* 0x001064000800017f */
[----:B-1----:R-:W-:Y:S05]  /*14cb0*/  @!P0 NANOSLEEP.SYNCS 0x989680 ;  /* 0x009896800000895d */ /* 0x002fea0003900000 */
[----:B------:R-:W1:Y:S02]  /*14cc0*/  @!P0 SYNCS.PHASECHK.TRANS64 P0, [R6+URZ], R5 ;  /* 0x00000005060085a7 */ /* 0x000e64000800007f */
[----:B-1----:R-:W-:Y:S05]  /*14cd0*/  @!P0 BRA `(.L_x_3559) ;  /* 0xfffffffc00f08947 */ /* 0x002fea000383ffff */
[----:B------:R-:W-:Y:S05]  /*14ce0*/  BRA `(.L_x_3622) ;  /* 0xffffffe400cc7947 */ /* 0x000fea000383ffff */
.L_x_3560:
[----:B-1----:R1:W4:Y:S02]  /*14cf0*/  SYNCS.PHASECHK.TRANS64.TRYWAIT P0, [R7+URZ], R2 ;  /* 0x00000002070075a7 */ /* 0x002324000800017f */
[----:B----4-:R-:W-:Y:S05]  /*14d00*/  @!P0 NANOSLEEP.SYNCS 0x989680 ;  /* 0x009896800000895d */ /* 0x010fea0003900000 */
[----:B------:R-:W4:Y:S02]  /*14d10*/  @!P0 SYNCS.PHASECHK.TRANS64 P0, [R7+URZ], R2 ;  /* 0x00000002070085a7 */ /* 0x000f24000800007f */
[----:B----4-:R-:W-:Y:S05]  /*14d20*/  @!P0 BRA `(.L_x_3560) ;  /* 0xfffffffc00f08947 */ /* 0x010fea000383ffff */
[----:B------:R-:W-:Y:S05]  /*14d30*/  BRA `(.L_x_3623) ;  /* 0xffffffe400c07947 */ /* 0x000fea000383ffff */
.L_x_3562:
[----:B----4-:R4:W0:Y:S02]  /*14d40*/  SYNCS.PHASECHK.TRANS64.TRYWAIT P0, [R4+URZ], R5 ;  /* 0x00000005040075a7 */ /* 0x010824000800017f */
[----:B0-----:R-:W-:Y:S05]  /*14d50*/  @!P0 NANOSLEEP.SYNCS 0x989680 ;  /* 0x009896800000895d */ /* 0x001fea0003900000 */
[----:B------:R-:W0:Y:S02]  /*14d60*/  @!P0 SYNCS.PHASECHK.TRANS64 P0, [R4+URZ], R5 ;  /* 0x00000005040085a7 */ /* 0x000e24000800007f */
[----:B0-----:R-:W-:Y:S05]  /*14d70*/  @!P0 BRA `(.L_x_3562) ;  /* 0xfffffffc00f08947 */ /* 0x001fea000383ffff */
[----:B------:R-:W-:Y:S05]  /*14d80*/  BRA `(.L_x_3624) ;  /* 0xffffffe400c47947 */ /* 0x000fea000383ffff */
.L_x_3625:
        /* <DEDUP_REMOVED lines=15> */
.L_x_14998:


//--------------------- .text._ZN7cutlass13device_kernelIN5flash11enable_sm90INS1_16FlashAttnFwdSm90INS1_25CollectiveMainloopFwdSm90ILi2EN4cute5tupleIJNS5_1CILi1EEES8_S8_EEENS6_IJNS7_ILi64EEESA_SA_EEELi512ENS_6half_tEfNS_4arch4Sm90ELb0ELb0ELb0ELb1ELb0ELb1ELb0ELb0ELb0ELb1ELb1ELb0EEENS1_21CollectiveEpilogueFwdINS6_IJSA_NS7_ILi512EEESA_EEES9_SC_SE_Li256ELb1ELb1ELb1ELb0EEENS1_36VarlenDynamicPersistentTileSchedulerILi64ELi64ELi256ELi128ELb1ELb1ELb1ELb0ELb1ELb1EEEEEEEEEvNT_6ParamsE --------------------------
	.section	.text._ZN7cutlass13device_kernelIN5flash11enable_sm90INS1_16FlashAttnFwdSm90INS1_25CollectiveMainloopFwdSm90ILi2EN4cute5tupleIJNS5_1CILi1EEES8_S8_EEENS6_IJNS7_ILi64EEESA_SA_EEELi512ENS_6half_tEfNS_4arch4Sm90ELb0ELb0ELb0ELb1ELb0ELb1ELb0ELb0ELb0ELb1ELb1ELb0EEENS1_21CollectiveEpilogueFwdINS6_IJSA_NS7_ILi512EEESA_EEES9_SC_SE_Li256ELb1ELb1ELb1ELb0EEENS1_36VarlenDynamicPersistentTileSchedulerILi64ELi64ELi256ELi128ELb1ELb1ELb1ELb0ELb1ELb1EEEEEEEEEvNT_6ParamsE,"ax",@progbits
	.align	128
.text._ZN7cutlass13device_kernelIN5flash11enable_sm90INS1_16FlashAttnFwdSm90INS1_25CollectiveMainloopFwdSm90ILi2EN4cute5tupleIJNS5_1CILi1EEES8_S8_EEENS6_IJNS7_ILi64EEESA_SA_EEELi512ENS_6half_tEfNS_4arch4Sm90ELb0ELb0ELb0ELb1ELb0ELb1ELb0ELb0ELb0ELb1ELb1ELb0EEENS1_21CollectiveEpilogueFwdINS6_IJSA_NS7_ILi512EEESA_EEES9_SC_SE_Li256ELb1ELb1ELb1ELb0EEENS1_36VarlenDynamicPersistentTileSchedulerILi64ELi64ELi256ELi128ELb1ELb1ELb1ELb0ELb1ELb1EEEEEEEEEvNT_6ParamsE:
        .type           _ZN7cutlass13device_kernelIN5flash11enable_sm90INS1_16FlashAttnFwdSm90INS1_25CollectiveMainloopFwdSm90ILi2EN4cute5tupleIJNS5_1CILi1EEES8_S8_EEENS6_IJNS7_ILi64EEESA_SA_EEELi512ENS_6half_tEfNS_4arch4Sm90ELb0ELb0ELb0ELb1ELb0ELb1ELb0ELb0ELb0ELb1ELb1ELb0EEENS1_21CollectiveEpilogueFwdINS6_IJSA_NS7_ILi512EEESA_EEES9_SC_SE_Li256ELb1ELb1ELb1ELb0EEENS1_36VarlenDynamicPersistentTileSchedulerILi64ELi64ELi256ELi128ELb1ELb1ELb1ELb0ELb1ELb1EEEEEEEEEvNT_6ParamsE,@function
        .size           _ZN7cutlass13device_kernelIN5flash11enable_sm90INS1_16FlashAttnFwdSm90INS1_25CollectiveMainloopFwdSm90ILi2EN4cute5tupleIJNS5_1CILi1EEES8_S8_EEENS6_IJNS7_ILi64EEESA_SA_EEELi512ENS_6half_tEfNS_4arch4Sm90ELb0ELb0ELb0ELb1ELb0ELb1ELb0ELb0ELb0ELb1ELb1ELb0EEENS1_21CollectiveEpilogueFwdINS6_IJSA_NS7_ILi512EEESA_EEES9_SC_SE_Li256ELb1ELb1ELb1ELb0EEENS1_36VarlenDynamicPersistentTileSchedulerILi64ELi64ELi256ELi128ELb1ELb1ELb1ELb0ELb1ELb1EEEEEEEEEvNT_6ParamsE,(.L_x_14999 - _ZN7cutlass13device_kernelIN5flash11enable_sm90INS1_16FlashAttnFwdSm90INS1_25CollectiveMainloopFwdSm90ILi2EN4cute5tupleIJNS5_1CILi1EEES8_S8_EEENS6_IJNS7_ILi64EEESA_SA_EEELi512ENS_6half_tEfNS_4arch4Sm90ELb0ELb0ELb0ELb1ELb0ELb1ELb0ELb0ELb0ELb1ELb1ELb0EEENS1_21CollectiveEpilogueFwdINS6_IJSA_NS7_ILi512EEESA_EEES9_SC_SE_Li256ELb1ELb1ELb1ELb0EEENS1_36VarlenDynamicPersistentTileSchedulerILi64ELi64ELi256ELi128ELb1ELb1ELb1ELb0ELb1ELb1EEEEEEEEEvNT_6ParamsE)
        .other          _ZN7cutlass13device_kernelIN5flash11enable_sm90INS1_16FlashAttnFwdSm90INS1_25CollectiveMainloopFwdSm90ILi2EN4cute5tupleIJNS5_1CILi1EEES8_S8_EEENS6_IJNS7_ILi64EEESA_SA_EEELi512ENS_6half_tEfNS_4arch4Sm90ELb0ELb0ELb0ELb1ELb0ELb1ELb0ELb0ELb0ELb1ELb1ELb0EEENS1_21CollectiveEpilogueFwdINS6_IJSA_NS7_ILi512EEESA_EEES9_SC_SE_Li256ELb1ELb1ELb1ELb0EEENS1_36VarlenDynamicPersistentTileSchedulerILi64ELi64ELi256ELi128ELb1ELb1ELb1ELb0ELb1ELb1EEEEEEEEEvNT_6ParamsE,@"STO_CUDA_ENTRY STV_DEFAULT"
_ZN7cutlass13device_kernelIN5flash11enable_sm90INS1_16FlashAttnFwdSm90INS1_25CollectiveMainloopFwdSm90ILi2EN4cute5tupleIJNS5_1CILi1EEES8_S8_EEENS6_IJNS7_ILi64EEESA_SA_EEELi512ENS_6half_tEfNS_4arch4Sm90ELb0ELb0ELb0ELb1ELb0ELb1ELb0ELb0ELb0ELb1ELb1ELb0EEENS1_21CollectiveEpilogueFwdINS6_IJSA_NS7_ILi512EEESA_EEES9_SC_SE_Li256ELb1ELb1ELb1ELb0EEENS1_36VarlenDynamicPersistentTileSchedulerILi64ELi64ELi256ELi128ELb1ELb1ELb1ELb0ELb1ELb1EEEEEEEEEvNT_6ParamsE:
        /* <DEDUP_REMOVED lines=24> */
.L_x_3627:
[----:B------:R-:W-:Y:S05]  /*0180*/  BSYNC B0 ;  /* 0x0000000000007941 */ /* 0x000fea0003800000 */
.L_x_3626:
        /* <DEDUP_REMOVED lines=37> */
.L_x_3628:
        /* <DEDUP_REMOVED lines=22> */
.L_x_3629:
        /* <DEDUP_REMOVED lines=18> */
.L_x_3630:
        /* <DEDUP_REMOVED lines=22> */
.L_x_3631:
        /* <DEDUP_REMOVED lines=22> */
.L_x_3632:
[----:B------:R-:W-:Y:S01]  /*0920*/  PLOP3.LUT P0, PT, PT, PT, UP0, 0x80, 0x0 ;  /* 0x000000000000781c */ /* 0x000fe20003f0f008 */
[----:B------:R-:W-:Y:S01]  /*0930*/  UMOV UR36, 0x1 ;  /* 0x0000000100247882 */ /* 0x000fe20000000000 */
[----:B------:R-:W-:Y:S01]  /*0940*/  NOP ;  /* 0x0000000000007918 */ /* 0x000fe20000000000 */
[----:B------:R-:W-:Y:S01]  /*0950*/  USEL UR36, UR36, 0x2, !UP0 ;  /* 0x0000000224247887 */ /* 0x000fe2000c000000 */
[----:B------:R-:W-:Y:S01]  /*0960*/  BSSY B9, `(.L_x_3633) ;  /* 0x0001a0d000097945 */ /* 0x000fe20003800000 */
[----:B------:R-:W-:Y:S01]  /*0970*/  ULDC.64 UR42, c[0x0][0x208] ;  /* 0x00008200002a7ab9 */ /* 0x000fe20000000a00 */
[----:B012-4-:R-:W-:Y:S07]  /*0980*/  BAR.SYNC.DEFER_BLOCKING 0x0 ;  /* 0x0000000000007b1d */ /* 0x017fee0000010000 */
[----:B------:R-:W-:Y:S05]  /*0990*/  @!P0 BRA `(.L_x_3634) ;  /* 0x0000011000088947 */ /* 0x000fea0003800000 */
.L_x_3635:
[----:B------:R-:W-:-:S08]  /*09a0*/  NOP ;  /* 0x0000000000007918 */ /* 0x000fd00000000000 */
[----:B------:R-:W0:Y:S02]  /*09b0*/  USETMAXREG.TRY_ALLOC.CTAPOOL UP0, 0xf0 ;  /* 0x000000f0000079c8 */ /* 0x000e240008000600 */
[----:B0-----:R-:W-:-:S13]  /*09c0*/  PLOP3.LUT P0, PT, PT, PT, UP0, 0x80, 0x0 ;  /* 0x000000000000781c */ /* 0x001fda0003f0f008 */
[----:B------:R-:W-:Y:S05]  /*09d0*/  @!P0 BRA `(.L_x_3635) ;  /* 0xfffffffc00f08947 */ /* 0x000fea000383ffff */
[----:B------:R-:W-:Y:S01]  /*09e0*/  ISETP.NE.AND P0, PT, R2, 0x1, PT ;  /* 0x000000010200780c */ /* 0x000fe20003f05270 */
[----:B------:R-:W0:Y:S01]  /*09f0*/  S2UR UR5, SR_CgaCtaId ;  /* 0x00000000000579c3 */ /* 0x000e220000008800 */
[----:B------:R-:W-:-:S11]  /*0a00*/  UMOV UR4, 0x400 ;  /* 0x0000040000047882 */ /* 0x000fd60000000000 */
[----:B------:R-:W-:Y:S06]  /*0a10*/  @!P0 BAR.ARV 0x8, 0x100 ;  /* 0x0204000000008b1d */ /* 0x000fec0000002000 */
[----:B------:R-:W-:Y:S01]  /*0a20*/  ISETP.GE.U32.AND P0, PT, R6, 0x100, PT ;  /* 0x000001000600780c */ /* 0x000fe20003f06070 */
[----:B0-----:R-:W-:-:S06]  /*0a30*/  ULEA UR4, UR5, UR4, 0x18 ;  /* 0x0000000405047291 */ /* 0x001fcc000f8ec03f */
[----:B------:R-:W-:-:S06]  /*0a40*/  IMAD.U32 R2, RZ, RZ, UR4 ;  /* 0x00000004ff027e24 */ /* 0x000fcc000f8e00ff */
[----:B------:R-:W-:Y:S06]  /*0a50*/  @P0 BAR.ARV 0xf, 0x100 ;  /* 0x03c4000000000b1d */ /* 0x000fec0000002000 */
[----:B------:R-:W-:Y:S02]  /*0a60*/  ULDC UR4, c[0x0][0xc3c] ;  /* 0x00030f0000047ab9 */ /* 0x000fe40000000800 */
[----:B------:R-:W-:Y:S06]  /*0a70*/  BAR.SYNC.DEFER_BLOCKING 0x5, 0x180 ;  /* 0x0146000000007b1d */ /* 0x000fec0000010000 */
[----:B------:R-:W0:Y:S02]  /*0a80*/  LDS.128 R152, [R2+0x28cd0] ;  /* 0x028cd00002987984 */ /* 0x000e240000000c00 */
[----:B------:R-:W-:Y:S06]  /*0a90*/  BAR.ARV 0x4, 0x180 ;  /* 0x0106000000007b1d */ /* 0x000fec0000002000 */
[----:B0-----:R-:W-:-:S13]  /*0aa0*/  ISETP.GE.AND P0, PT, R155, UR4, PT ;  /* 0x000000049b007c0c */ /* 0x001fda000bf06270 */
[----:B------:R-:W-:Y:S05]  /*0ab0*/  @P0 BRA `(.L_x_3636) ;  /* 0x0000019c00dc0947 */ /* 0x000fea0003800000 */
[----:B------:R-:W-:Y:S01]  /*0ac0*/  VIADD R6, R6, 0xffffff80 ;  /* 0xffffff8006067836 */ /* 0x000fe20000000000 */
[----:B------:R-:W-:Y:S01]  /*0ad0*/  CS2R R18, SRZ ;  /* 0x0000000000127805 */ /* 0x000fe2000001ff00 */
[----:B------:R-:W-:Y:S01]  /*0ae0*/  IMAD.MOV.U32 R196, RZ, RZ, 0x20 ;  /* 0x00000020ffc47424 */ /* 0x000fe200078e00ff */
[----:B------:R-:W-:Y:S01]  /*0af0*/  ULOP3.LUT UR37, UR36, 0x1, URZ, 0xfc, !UPT ;  /* 0x0000000124257892 */ /* 0x000fe2000f8efc3f */
[----:B------:R-:W-:Y:S01]  /*0b00*/  IMAD.MOV.U32 R209, RZ, RZ, RZ ;  /* 0x000000ffffd17224 */ /* 0x000fe200078e00ff */
[----:B------:R-:W-:Y:S01]  /*0b10*/  SHF.R.S32.HI R3, RZ, 0x1f, R6 ;  /* 0x0000001fff037819 */ /* 0x000fe20000011406 */
[----:B------:R-:W-:Y:S02]  /*0b20*/  IMAD.MOV.U32 R186, RZ, RZ, RZ ;  /* 0x000000ffffba7224 */ /* 0x000fe400078e00ff */
[----:B------:R-:W-:Y:S01]  /*0b30*/  IMAD.MOV.U32 R22, RZ, RZ, RZ ;  /* 0x000000ffff167224 */ /* 0x000fe200078e00ff */
[CC--:B------:R-:W-:Y:S02]  /*0b40*/  LEA.HI R4, R3.reuse, R6.reuse, RZ, 0x4 ;  /* 0x0000000603047211 */ /* 0x0c0fe400078f20ff */
[----:B------:R-:W-:-:S02]  /*0b50*/  LEA.HI R5, R3, R6, RZ, 0x5 ;  /* 0x0000000603057211 */ /* 0x000fc400078f28ff */
[CC--:B------:R-:W-:Y:S02]  /*0b60*/  LEA.HI R0, R3.reuse, R6.reuse, RZ, 0x7 ;  /* 0x0000000603007211 */ /* 0x0c0fe400078f38ff */
[CC--:B------:R-:W-:Y:S02]  /*0b70*/  LEA.HI R13, R3.reuse, R6.reuse, RZ, 0x2 ;  /* 0x00000006030d7211 */ /* 0x0c0fe400078f10ff */
[----:B------:R-:W-:Y:S02]  /*0b80*/  LEA.HI R3, R3, R6, RZ, 0x3 ;  /* 0x0000000603037211 */ /* 0x000fe400078f18ff */
[----:B------:R-:W-:Y:S02]  /*0b90*/  SHF.R.S32.HI R7, RZ, 0x4, R4 ;  /* 0x00000004ff077819 */ /* 0x000fe40000011404 */
[--C-:B------:R-:W-:Y:S02]  /*0ba0*/  SHF.R.S32.HI R193, RZ, 0x5, R5.reuse ;  /* 0x00000005ffc17819 */ /* 0x100fe40000011405 */
[----:B------:R-:W-:-:S02]  /*0bb0*/  SHF.R.S32.HI R12, RZ, 0x1f, R5 ;  /* 0x0000001fff0c7819 */ /* 0x000fc40000011405 */
[C---:B------:R-:W-:Y:S02]  /*0bc0*/  LOP3.LUT R5, R4.reuse, 0xfffffff0, RZ, 0xc0, !PT ;  /* 0xfffffff004057812 */ /* 0x040fe400078ec0ff */
[----:B------:R-:W-:Y:S02]  /*0bd0*/  LOP3.LUT R11, R3, 0xfffffff8, RZ, 0xc0, !PT ;  /* 0xfffffff8030b7812 */ /* 0x000fe400078ec0ff */
[----:B------:R-:W-:Y:S01]  /*0be0*/  LEA.HI R4, R4, R7, RZ, 0x1 ;  /* 0x0000000704047211 */ /* 0x000fe200078f08ff */
[----:B------:R-:W-:Y:S01]  /*0bf0*/  IMAD.IADD R8, R6, 0x1, -R5 ;  /* 0x0000000106087824 */ /* 0x000fe200078e0a05 */
[----:B------:R-:W-:Y:S01]  /*0c00*/  LOP3.LUT R3, R0, 0xffffff80, RZ, 0xc0, !PT ;  /* 0xffffff8000037812 */ /* 0x000fe200078ec0ff */
[----:B------:R-:W-:Y:S01]  /*0c10*/  IMAD.IADD R187, R6, 0x1, -R11 ;  /* 0x0000000106bb7824 */ /* 0x000fe200078e0a0b */
[----:B------:R-:W-:Y:S02]  /*0c20*/  LOP3.LUT R4, R4, 0x1ffffffe, RZ, 0xc0, !PT ;  /* 0x1ffffffe04047812 */ /* 0x000fe400078ec0ff */
[----:B------:R-:W-:Y:S01]  /*0c30*/  LOP3.LUT R9, R13, 0xfffffffc, RZ, 0xc0, !PT ;  /* 0xfffffffc0d097812 */ /* 0x000fe200078ec0ff */
[----:B------:R-:W-:Y:S01]  /*0c40*/  IMAD.IADD R3, R6, 0x1, -R3 ;  /* 0x0000000106037824 */ /* 0x000fe200078e0a03 */
[----:B------:R-:W-:Y:S01]  /*0c50*/  LEA.HI R12, R12, R193, RZ, 0x2 ;  /* 0x000000c10c0c7211 */ /* 0x000fe200078f10ff */
[----:B------:R-:W-:Y:S01]  /*0c60*/  IMAD.IADD R10, R7, 0x1, -R4 ;  /* 0x00000001070a7824 */ /* 0x000fe200078e0a04 */
[----:B------:R-:W-:Y:S01]  /*0c70*/  SHF.R.S32.HI R5, RZ, 0x1f, R8 ;  /* 0x0000001fff057819 */ /* 0x000fe20000011408 */
[----:B------:R-:W-:Y:S01]  /*0c80*/  IMAD.IADD R184, R6, 0x1, -R9 ;  /* 0x0000000106b87824 */ /* 0x000fe200078e0a09 */
[----:B------:R-:W-:Y:S01]  /*0c90*/  SHF.R.S32.HI R4, RZ, 0x1f, R3 ;  /* 0x0000001fff047819 */ /* 0x000fe20000011403 */
[----:B------:R-:W-:Y:S01]  /*0ca0*/  IMAD.SHL.U32 R10, R10, 0x8, RZ ;  /* 0x000000080a0a7824 */ /* 0x000fe200078e00ff */
[----:B------:R-:W-:Y:S01]  /*0cb0*/  SHF.R.S32.HI R20, RZ, 0x7, R0 ;  /* 0x00000007ff147819 */ /* 0x000fe20000011400 */
[----:B------:R-:W-:Y:S01]  /*0cc0*/  IMAD.SHL.U32 R16, R184, 0x8, RZ ;  /* 0x00000008b8107824 */ /* 0x000fe200078e00ff */
[----:B------:R-:W-:Y:S01]  /*0cd0*/  LOP3.LUT R12, R12, 0x3ffffc, RZ, 0xc0, !PT ;  /* 0x003ffffc0c0c7812 */ /* 0x000fe200078ec0ff */
[----:B------:R-:W-:Y:S01]  /*0ce0*/  IMAD.SHL.U32 R187, R187, 0x8, RZ ;  /* 0x00000008bbbb7824 */ /* 0x000fe200078e00ff */
[----:B------:R-:W-:Y:S01]  /*0cf0*/  LEA.HI R9, R5, R8, RZ, 0x3 ;  /* 0x0000000805097211 */ /* 0x000fe200078f18ff */
[----:B------:R-:W-:Y:S01]  /*0d00*/  IMAD R15, R20, 0x100, R8 ;  /* 0x00000100140f7824 */ /* 0x000fe200078e0208 */
[-C--:B------:R-:W-:Y:S01]  /*0d10*/  LEA.HI R5, R4, R3.reuse, RZ, 0x2 ;  /* 0x0000000304057211 */ /* 0x080fe200078f10ff */
[----:B------:R-:W-:Y:S01]  /*0d20*/  IMAD.IADD R12, R193, 0x1, -R12 ;  /* 0x00000001c10c7824 */ /* 0x000fe200078e0a0c */
[C---:B------:R-:W-:Y:S01]  /*0d30*/  LOP3.LUT R11, R9.reuse, 0xfffffff8, RZ, 0xc0, !PT ;  /* 0xfffffff8090b7812 */ /* 0x040fe200078ec0ff */
[----:B------:R-:W-:Y:S01]  /*0d40*/  IMAD.SHL.U32 R9, R9, 0x40, RZ ;  /* 0x0000004009097824 */ /* 0x000fe200078e00ff */
[----:B------:R-:W-:Y:S01]  /*0d50*/  SHF.R.S32.HI R23, RZ, 0x2, R13 ;  /* 0x00000002ff177819 */ /* 0x000fe2000001140d */
[----:B------:R-:W-:Y:S01]  /*0d60*/  IMAD R15, R12, 0x10, R15 ;  /* 0x000000100c0f7824 */ /* 0x000fe200078e020f */
[----:B------:R-:W-:Y:S01]  /*0d70*/  SHF.R.S32.HI R6, RZ, 0x2, R5 ;  /* 0x00000002ff067819 */ /* 0x000fe20000011405 */
[----:B------:R-:W-:Y:S01]  /*0d80*/  IMAD.IADD R11, R8, 0x1, -R11 ;  /* 0x00000001080b7824 */ /* 0x000fe200078e0a0b */
[----:B------:R-:W-:Y:S01]  /*0d90*/  SHF.R.S32.HI R7, RZ, 0x1f, R5 ;  /* 0x0000001fff077819 */ /* 0x000fe20000011405 */
[----:B------:R-:W-:Y:S01]  /*0da0*/  VIADD R12, R23, 0x20 ;  /* 0x00000020170c7836 */ /* 0x000fe20000000000 */
[----:B------:R-:W-:Y:S01]  /*0db0*/  LOP3.LUT R8, R5, 0x7ffffffc, RZ, 0xc0, !PT ;  /* 0x7ffffffc05087812 */ /* 0x000fe200078ec0ff */
[----:B------:R-:W-:Y:S01]  /*0dc0*/  STL [R1+0x24], R20 ;  /* 0x0000241401007387 */ /* 0x000fe20000100800 */
[----:B------:R-:W-:Y:S01]  /*0dd0*/  LEA.HI R7, R7, R6, RZ, 0x3 ;  /* 0x0000000607077211 */ /* 0x000fe200078f18ff */
[----:B------:R-:W-:Y:S01]  /*0de0*/  VIADD R207, R187, 0x80 ;  /* 0x00000080bbcf7836 */ /* 0x000fe20000000000 */
[----:B------:R-:W-:Y:S01]  /*0df0*/  SHF.R.S32.HI R5, RZ, 0x1f, R12 ;  /* 0x0000001fff057819 */ /* 0x000fe2000001140c */
[----:B------:R-:W-:Y:S01]  /*0e00*/  IMAD.IADD R8, R3, 0x1, -R8 ;  /* 0x0000000103087824 */ /* 0x000fe200078e0a08 */
[----:B------:R-:W-:Y:S01]  /*0e10*/  LOP3.LUT R7, R7, 0xfffffff8, RZ, 0xc0, !PT ;  /* 0xfffffff807077812 */ /* 0x000fe200078ec0ff */
[----:B------:R-:W-:Y:S01]  /*0e20*/  VIADD R205, R187, 0x100 ;  /* 0x00000100bbcd7836 */ /* 0x000fe20000000000 */
[----:B------:R-:W-:Y:S01]  /*0e30*/  LEA.HI R4, R4, R3, RZ, 0x5 ;  /* 0x0000000304047211 */ /* 0x000fe200078f28ff */
[----:B------:R-:W-:Y:S01]  /*0e40*/  IMAD.SHL.U32 R3, R11, 0x40, RZ ;  /* 0x000000400b037824 */ /* 0x000fe200078e00ff */
[----:B------:R-:W-:Y:S01]  /*0e50*/  LEA.HI R14, R5, R12, RZ, 0x3 ;  /* 0x0000000c050e7211 */ /* 0x000fe200078f18ff */
[----:B------:R-:W-:Y:S01]  /*0e60*/  IMAD.IADD R7, R6, 0x1, -R7 ;  /* 0x0000000106077824 */ /* 0x000fe200078e0a07 */
[----:B------:R-:W-:Y:S01]  /*0e70*/  SHF.R.S32.HI R4, RZ, 0x5, R4 ;  /* 0x00000005ff047819 */ /* 0x000fe20000011404 */
[----:B------:R-:W-:Y:S01]  /*0e80*/  IMAD.SHL.U32 R12, R12, 0x40, RZ ;  /* 0x000000400c0c7824 */ /* 0x000fe200078e00ff */
[----:B------:R-:W-:Y:S01]  /*0e90*/  LOP3.LUT R3, R3, 0x1c0, RZ, 0xc0, !PT ;  /* 0x000001c003037812 */ /* 0x000fe200078ec0ff */
[--C-:B------:R-:W-:Y:S01]  /*0ea0*/  IMAD.U32 R6, R15, 0x40, R10.reuse ;  /* 0x000000400f067824 */ /* 0x100fe200078e000a */
[----:B------:R-:W-:Y:S01]  /*0eb0*/  LEA.HI R0, R0, R20, RZ, 0x1 ;  /* 0x0000001400007211 */ /* 0x000fe200078f08ff */
[----:B------:R-:W-:Y:S01]  /*0ec0*/  IMAD.SHL.U32 R14, R14, 0x40, RZ ;  /* 0x000000400e0e7824 */ /* 0x000fe200078e00ff */
[----:B------:R-:W-:Y:S01]  /*0ed0*/  LOP3.LUT R5, R12, 0x1c0, RZ, 0xc0, !PT ;  /* 0x000001c00c057812 */ /* 0x000fe200078ec0ff */
[----:B------:R-:W-:Y:S01]  /*0ee0*/  IMAD R190, R4, 0x10, R7 ;  /* 0x0000001004be7824 */ /* 0x000fe200078e0207 */
[----:B------:R-:W-:Y:S01]  /*0ef0*/  LOP3.LUT R10, R3, 0x8, R10, 0xf8, !PT ;  /* 0x00000008030a7812 */ /* 0x000fe200078ef80a */
[----:B------:R0:W-:Y:S01]  /*0f00*/  STL [R1+0x70], R6 ;  /* 0x0000700601007387 */ /* 0x0001e20000100800 */
[----:B------:R-:W-:Y:S01]  /*0f10*/  SHF.R.U32.HI R3, RZ, 0x3, R3 ;  /* 0x00000003ff037819 */ /* 0x000fe20000011603 */
[C---:B------:R-:W-:Y:S01]  /*0f20*/  VIADD R204, R187.reuse, 0x140 ;  /* 0x00000140bbcc7836 */ /* 0x040fe20000000000 */
[----:B------:R-:W-:Y:S01]  /*0f30*/  SHF.R.S32.HI R4, RZ, 0x1f, R13 ;  /* 0x0000001fff047819 */ /* 0x000fe2000001140d */
[C---:B------:R-:W-:Y:S01]  /*0f40*/  VIADD R208, R187.reuse, 0x40 ;  /* 0x00000040bbd07836 */ /* 0x040fe20000000000 */
[----:B------:R-:W-:Y:S01]  /*0f50*/  LOP3.LUT R0, R0, 0xfffffe, RZ, 0xc0, !PT ;  /* 0x00fffffe00007812 */ /* 0x000fe200078ec0ff */
[----:B------:R-:W-:Y:S01]  /*0f60*/  VIADD R206, R187, 0xc0 ;  /* 0x000000c0bbce7836 */ /* 0x000fe20000000000 */
[----:B------:R-:W-:-:S02]  /*0f70*/  SHF.R.U32.HI R12, RZ, 0x3, R5 ;  /* 0x00000003ff0c7819 */ /* 0x000fc40000011605 */
[----:B------:R-:W-:Y:S01]  /*0f80*/  LOP3.LUT R5, R5, 0x38, R16, 0xf8, !PT ;  /* 0x0000003805057812 */ /* 0x000fe200078ef810 */
[----:B------:R-:W-:Y:S01]  /*0f90*/  IMAD.IADD R0, R20, 0x1, -R0 ;  /* 0x0000000114007824 */ /* 0x000fe200078e0a00 */
[----:B0-----:R-:W-:Y:S02]  /*0fa0*/  LOP3.LUT R6, R9, 0x7ffffe00, RZ, 0xc0, !PT ;  /* 0x7ffffe0009067812 */ /* 0x001fe400078ec0ff */
[----:B------:R-:W-:Y:S02]  /*0fb0*/  LOP3.LUT R14, R14, 0xfffffe00, RZ, 0xc0, !PT ;  /* 0xfffffe000e0e7812 */ /* 0x000fe400078ec0ff */
[----:B------:R-:W-:Y:S01]  /*0fc0*/  LOP3.LUT R3, R10, R3, RZ, 0x3c, !PT ;  /* 0x000000030a037212 */ /* 0x000fe200078e3cff */
[----:B------:R-:W-:Y:S01]  /*0fd0*/  IMAD R6, R193, 0x400, R6 ;  /* 0x00000400c1067824 */ /* 0x000fe200078e0206 */
[----:B------:R-:W-:Y:S02]  /*0fe0*/  LEA.HI R4, R4, R23, RZ, 0x3 ;  /* 0x0000001704047211 */ /* 0x000fe400078f18ff */
[----:B------:R-:W-:Y:S01]  /*0ff0*/  LOP3.LUT R9, R14, R5, R12, 0xf6, !PT ;  /* 0x000000050e097212 */ /* 0x000fe200078ef60c */
[----:B------:R-:W-:Y:S01]  /*1000*/  IMAD.IADD R3, R6, 0x1, R3 ;  /* 0x0000000106037824 */ /* 0x000fe200078e0203 */
[----:B------:R-:W-:Y:S01]  /*1010*/  LOP3.LUT R4, R4, 0xfffffff8, RZ, 0xc0, !PT ;  /* 0xfffffff804047812 */ /* 0x000fe200078ec0ff */
[----:B------:R-:W-:Y:S01]  /*1020*/  IMAD.SHL.U32 R6, R0, 0x100, RZ ;  /* 0x0000010000067824 */ /* 0x000fe200078e00ff */
[----:B------:R-:W-:Y:S01]  /*1030*/  LEA.HI R5, R184, R184, RZ, 0x1 ;  /* 0x000000b8b8057211 */ /* 0x000fe200078f08ff */
[----:B------:R-:W-:Y:S01]  /*1040*/  IMAD.SHL.U32 R0, R8, 0x2, RZ ;  /* 0x0000000208007824 */ /* 0x000fe200078e00ff */
[----:B------:R-:W-:Y:S01]  /*1050*/  R2P PR, R11, 0x6 ;  /* 0x000000060b007804 */ /* 0x000fe20000000000 */
[----:B------:R-:W-:Y:S01]  /*1060*/  IMAD.IADD R188, R23, 0x1, -R4 ;  /* 0x0000000117bc7824 */ /* 0x000fe200078e0a04 */
[----:B------:R-:W-:Y:S01]  /*1070*/  LOP3.LUT R5, R5, 0x1ffffffe, RZ, 0xc0, !PT ;  /* 0x1ffffffe05057812 */ /* 0x000fe200078ec0ff */
[----:B------:R-:W-:Y:S01]  /*1080*/  IMAD.IADD R192, R0, 0x1, R6 ;  /* 0x0000000100c07824 */ /* 0x000fe200078e0206 */
[----:B------:R-:W-:Y:S01]  /*1090*/  SHF.R.S32.HI R4, RZ, 0x1f, R207 ;  /* 0x0000001fff047819 */ /* 0x000fe200000114cf */
[----:B------:R-:W-:Y:S01]  /*10a0*/  STL [R1+0x6c], R6 ;  /* 0x00006c0601007387 */ /* 0x000fe20000100800 */
[----:B------:R-:W-:Y:S01]  /*10b0*/  SHF.R.S32.HI R4, RZ, 0x1f, R205 ;  /* 0x0000001fff047819 */ /* 0x000fe200000114cd */
[----:B------:R-:W-:Y:S01]  /*10c0*/  IMAD R4, R9, 0x2, R2 ;  /* 0x0000000209047824 */ /* 0x000fe200078e0202 */
[----:B------:R-:W-:Y:S01]  /*10d0*/  SHF.R.S32.HI R7, RZ, 0x1f, R208 ;  /* 0x0000001fff077819 */ /* 0x000fe200000114d0 */
[----:B------:R-:W-:Y:S01]  /*10e0*/  IMAD.IADD R5, R184, 0x1, -R5 ;  /* 0x00000001b8057824 */ /* 0x000fe200078e0a05 */
[----:B------:R0:W-:Y:S01]  /*10f0*/  STL [R1+0x2c], R0 ;  /* 0x00002c0001007387 */ /* 0x0001e20000100800 */
[----:B------:R-:W-:Y:S01]  /*1100*/  VIADD R235, R192, 0x58 ;  /* 0x00000058c0eb7836 */ /* 0x000fe20000000000 */
[----:B------:R-:W-:Y:S01]  /*1110*/  SHF.R.S32.HI R7, RZ, 0x1f, R206 ;  /* 0x0000001fff077819 */ /* 0x000fe200000114ce */
[----:B------:R-:W-:Y:S01]  /*1120*/  IMAD R5, R5, 0x8, R190 ;  /* 0x0000000805057824 */ /* 0x000fe200078e02be */
[----:B------:R1:W-:Y:S01]  /*1130*/  STL [R1+0x64], R4 ;  /* 0x0000640401007387 */ /* 0x0003e20000100800 */
[----:B------:R-:W-:Y:S01]  /*1140*/  IMAD R194, R3, 0x2, R2 ;  /* 0x0000000203c27824 */ /* 0x000fe200078e0202 */
[----:B------:R-:W-:Y:S01]  /*1150*/  SEL R196, R196, 0xffffffe0, !P1 ;  /* 0xffffffe0c4c47807 */ /* 0x000fe20004800000 */
[C---:B------:R-:W-:Y:S01]  /*1160*/  VIADD R9, R192.reuse, 0x18 ;  /* 0x00000018c0097836 */ /* 0x040fe20000000000 */
[----:B------:R2:W-:Y:S01]  /*1170*/  STL [R1+0x68], R5 ;  /* 0x0000680501007387 */ /* 0x0005e20000100800 */
[C---:B------:R-:W-:Y:S01]  /*1180*/  VIADD R236, R192.reuse, 0x50 ;  /* 0x00000050c0ec7836 */ /* 0x040fe20000000000 */
[----:B0-----:R-:W-:Y:S01]  /*1190*/  SHF.R.S32.HI R0, RZ, 0x1f, R204 ;  /* 0x0000001fff007819 */ /* 0x001fe200000114cc */
[C---:B------:R-:W-:Y:S01]  /*11a0*/  VIADD R232, R192.reuse, 0x70 ;  /* 0x00000070c0e87836 */ /* 0x040fe20000000000 */
[----:B------:R-:W-:Y:S01]  /*11b0*/  SHF.R.S32.HI R0, RZ, 0x1f, R192 ;  /* 0x0000001fff007819 */ /* 0x000fe200000114c0 */
[----:B------:R-:W-:-:S02]  /*11c0*/  VIADD R0, R192, 0x40 ;  /* 0x00000040c0007836 */ /* 0x000fc40000000000 */
[C---:B-1----:R-:W-:Y:S02]  /*11d0*/  VIADD R4, R192.reuse, 0x38 ;  /* 0x00000038c0047836 */ /* 0x042fe40000000000 */
[C---:B------:R-:W-:Y:S01]  /*11e0*/  VIADD R6, R192.reuse, 0x30 ;  /* 0x00000030c0067836 */ /* 0x040fe20000000000 */
[----:B------:R-:W-:Y:S01]  /*11f0*/  SHF.R.S32.HI R0, RZ, 0x1f, R0 ;  /* 0x0000001fff007819 */ /* 0x000fe20000011400 */
[C---:B------:R-:W-:Y:S01]  /*1200*/  VIADD R233, R192.reuse, 0x68 ;  /* 0x00000068c0e97836 */ /* 0x040fe20000000000 */
[----:B------:R-:W-:Y:S01]  /*1210*/  SHF.R.S32.HI R4, RZ, 0x1f, R4 ;  /* 0x0000001fff047819 */ /* 0x000fe20000011404 */
[C---:B------:R-:W-:Y:S01]  /*1220*/  VIADD R229, R192.reuse, 0x88 ;  /* 0x00000088c0e57836 */ /* 0x040fe20000000000 */
[----:B------:R-:W-:Y:S01]  /*1230*/  SHF.R.S32.HI R0, RZ, 0x1f, R235 ;  /* 0x0000001fff007819 */ /* 0x000fe200000114eb */
[C---:B------:R-:W-:Y:S01]  /*1240*/  VIADD R237, R192.reuse, 0x48 ;  /* 0x00000048c0ed7836 */ /* 0x040fe20000000000 */
[----:B--2---:R-:W-:Y:S01]  /*1250*/  SHF.R.S32.HI R5, RZ, 0x1f, R9 ;  /* 0x0000001fff057819 */ /* 0x004fe20000011409 */
        /* <DEDUP_REMOVED lines=46> */
[----:B------:R-:W-:Y:S01]  /*1540*/  IMAD.SHL.U32 R184, R184, 0x4, RZ ;  /* 0x00000004b8b87824 */ /* 0x000fe200078e00ff */
[----:B------:R-:W-:Y:S01]  /*1550*/  SHF.R.S32.HI R5, RZ, 0x1f, R223 ;  /* 0x0000001fff057819 */ /* 0x000fe200000114df */
[C---:B------:R-:W-:Y:S01]  /*1560*/  @P2 VIADD R195, R197.reuse, 0xffffffc0 ;  /* 0xffffffc0c5c32836 */ /* 0x040fe20000000000 */
[----:B------:R-:W-:Y:S01]  /*1570*/  SHF.R.S32.HI R4, RZ, 0x1f, R215 ;  /* 0x0000001fff047819 */ /* 0x000fe200000114d7 */
[----:B------:R-:W-:Y:S01]  /*1580*/  IMAD.IADD R197, R197, 0x1, R196 ;  /* 0x00000001c5c57824 */ /* 0x000fe200078e02c4 */
[----:B------:R-:W-:Y:S01]  /*1590*/  SHF.R.S32.HI R3, RZ, 0x1f, R212 ;  /* 0x0000001fff037819 */ /* 0x000fe200000114d4 */
[----:B------:R-:W-:Y:S01]  /*15a0*/  VIADD R189, R184, 0x10 ;  /* 0x00000010b8bd7836 */ /* 0x000fe20000000000 */
[----:B------:R-:W-:Y:S01]  /*15b0*/  SHF.R.S32.HI R0, RZ, 0x1f, R211 ;  /* 0x0000001fff007819 */ /* 0x000fe200000114d3 */
[----:B------:R-:W-:-:S07]  /*15c0*/  IMAD.IADD R196, R196, 0x1, R195 ;  /* 0x00000001c4c47824 */ /* 0x000fce00078e02c3 */
.L_x_3764:
[----:B012---:R-:W0:Y:S01]  /*15d0*/  LDC.64 R4, c[0x0][0xc88] ;  /* 0x00032200ff047b82 */ /* 0x007e220000000a00 */
[----:B------:R-:W-:Y:S01]  /*15e0*/  ULDC.64 UR4, c[0x0][0xa28] ;  /* 0x00028a0000047ab9 */ /* 0x000fe20000000a00 */
[----:B------:R-:W-:Y:S01]  /*15f0*/  ULDC.64 UR8, c[0x0][0xa18] ;  /* 0x0002860000087ab9 */ /* 0x000fe20000000a00 */
[----:B------:R-:W-:Y:S01]  /*1600*/  ULDC.64 UR6, c[0x0][0xa08] ;  /* 0x0002820000067ab9 */ /* 0x000fe20000000a00 */
[----:B0-----:R-:W-:-:S05]  /*1610*/  IMAD.WIDE R4, R155, 0x4, R4 ;  /* 0x000000049b047825 */ /* 0x001fca00078e0204 */
[----:B------:R-:W2:Y:S01]  /*1620*/  LDG.E R199, desc[UR42][R4.64] ;  /* 0x0000002a04c77981 */ /* 0x000ea2000c1e1900 */
[----:B------:R-:W-:Y:S01]  /*1630*/  ISETP.NE.U32.AND P2, PT, RZ, UR4, PT ;  /* 0x00000004ff007c0c */ /* 0x000fe2000bf45070 */
[----:B-----5:R-:W-:Y:S01]  /*1640*/  IMAD.MOV.U32 R11, RZ, RZ, RZ ;  /* 0x000000ffff0b7224 */ /* 0x020fe200078e00ff */
[----:B------:R-:W-:Y:S01]  /*1650*/  ISETP.NE.U32.AND P1, PT, RZ, UR8, PT ;  /* 0x00000008ff007c0c */ /* 0x000fe2000bf25070 */
[----:B------:R-:W-:Y:S01]  /*1660*/  IMAD.MOV.U32 R25, RZ, RZ, RZ ;  /* 0x000000ffff197224 */ /* 0x000fe200078e00ff */
[----:B------:R-:W-:Y:S02]  /*1670*/  ISETP.NE.AND.EX P2, PT, RZ, UR5, PT, P2 ;  /* 0x00000005ff007c0c */ /* 0x000fe4000bf45320 */
[----:B------:R-:W-:Y:S02]  /*1680*/  ISETP.NE.AND.EX P1, PT, RZ, UR9, PT, P1 ;  /* 0x00000009ff007c0c */ /* 0x000fe4000bf25310 */
[----:B------:R-:W-:-:S04]  /*1690*/  ISETP.NE.U32.AND P0, PT, RZ, UR6, PT ;  /* 0x00000006ff007c0c */ /* 0x000fc8000bf05070 */
[----:B------:R-:W-:Y:S02]  /*16a0*/  ISETP.NE.AND.EX P0, PT, RZ, UR7, PT, P0 ;  /* 0x00000007ff007c0c */ /* 0x000fe4000bf05300 */
[----:B--2---:R-:W-:Y:S01]  /*16b0*/  SHF.R.S32.HI R0, RZ, 0x1f, R199 ;  /* 0x0000001fff007819 */ /* 0x004fe200000114c7 */
[C---:B------:R-:W-:Y:S02]  /*16c0*/  IMAD.SHL.U32 R202, R199.reuse, 0x4, RZ ;  /* 0x00000004c7ca7824 */ /* 0x040fe400078e00ff */
[C---:B------:R-:W-:Y:S02]  /*16d0*/  @P2 LEA R6, P3, R199.reuse, UR4, 0x2 ;  /* 0x00000004c7062c11 */ /* 0x040fe4000f8610ff */
[C-C-:B------:R-:W-:Y:S01]  /*16e0*/  SHF.L.U64.HI R203, R199.reuse, 0x2, R0.reuse ;  /* 0x00000002c7cb7819 */ /* 0x140fe20000010200 */
[----:B------:R0:W-:Y:S01]  /*16f0*/  STL [R1+0x20], R0 ;  /* 0x0000200001007387 */ /* 0x0001e20000100800 */
[----:B------:R-:W-:Y:S01]  /*1700*/  @P2 LEA.HI.X R7, R199, UR5, R0, 0x2, P3 ;  /* 0x00000005c7072c11 */ /* 0x000fe200098f1400 */
        /* <DEDUP_REMOVED lines=18> */
[----:B0-----:R-:W-:-:S02]  /*1830*/  LOP3.LUT R0, R154, 0xff0000, RZ, 0xc0, !PT ;  /* 0x00ff00009a007812 */ /* 0x001fc400078ec0ff */
[----:B------:R-:W-:Y:S01]  /*1840*/  UIMAD UR4, UR4, UR5, URZ ;  /* 0x00000005040472a4 */ /* 0x000fe2000f8e023f */
[----:B------:R-:W-:Y:S02]  /*1850*/  SHF.R.U32.HI R3, RZ, 0x8, R3 ;  /* 0x00000008ff037819 */ /* 0x000fe40000011603 */
[----:B------:R-:W-:Y:S01]  /*1860*/  ISETP.NE.AND.EX P2, PT, RZ, UR9, PT, P2 ;  /* 0x00000009ff007c0c */ /* 0x000fe2000bf45320 */
[----:B------:R-:W-:Y:S01]  /*1870*/  ULDC UR5, c[0x0][0x348] ;  /* 0x0000d20000057ab9 */ /* 0x000fe20000000800 */
[----:B------:R-:W-:Y:S01]  /*1880*/  LEA.HI R200, R0, R3, RZ, 0x10 ;  /* 0x0000000300c87211 */ /* 0x000fe200078f80ff */
[----:B------:R-:W-:Y:S01]  /*1890*/  IMAD.MOV.U32 R201, RZ, RZ, R153 ;  /* 0x000000ffffc97224 */ /* 0x000fe200078e0099 */
[----:B------:R-:W-:Y:S01]  /*18a0*/  LOP3.LUT R198, R154, 0xffff, RZ, 0xc0, !PT ;  /* 0x0000ffff9ac67812 */ /* 0x000fe200078ec0ff */
[----:B-1-3--:R-:W-:Y:S08]  /*18b0*/  @P1 BRA `(.L_x_3637) ;  /* 0x0000000000241947 */ /* 0x00aff00003800000 */
        /* <DEDUP_REMOVED lines=9> */
.L_x_3637:
[----:B------:R-:W-:Y:S02]  /*1950*/  IMAD.U32 R42, RZ, RZ, UR5 ;  /* 0x00000005ff2a7e24 */ /* 0x000fe4000f8e00ff */
[----:B------:R-:W-:Y:S01]  /*1960*/  IMAD.U32 R24, RZ, RZ, UR4 ;  /* 0x00000004ff187e24 */ /* 0x000fe2000f8e00ff */
[----:B------:R-:W-:Y:S06]  /*1970*/  @!P2 BRA `(.L_x_3638) ;  /* 0x000000000010a947 */ /* 0x000fec0003800000 */
[----:B------:R-:W-:-:S04]  /*1980*/  IADD3 R4, P0, R202, UR8, RZ ;  /* 0x00000008ca047c10 */ /* 0x000fc8000ff1e0ff */
[----:B------:R-:W-:-:S05]  /*1990*/  IADD3.X R5, R203, UR9, RZ, P0, !PT ;  /* 0x00000009cb057c10 */ /* 0x000fca00087fe4ff */
[----:B------:R0:W5:Y:S01]  /*19a0*/  LDG.E R24, desc[UR42][R4.64] ;  /* 0x0000002a04187981 */ /* 0x000162000c1e1900 */
[----:B------:R-:W-:Y:S05]  /*19b0*/  BRA `(.L_x_3639) ;  /* 0x0000000000107947 */ /* 0x000fea0003800000 */
.L_x_3638:
[----:B------:R-:W-:Y:S05]  /*19c0*/  @!P0 BRA `(.L_x_3639) ;  /* 0x00000000000c8947 */ /* 0x000fea0003800000 */
[----:B------:R-:W2:Y:S04]  /*19d0*/  LDG.E R3, desc[UR42][R4.64] ;  /* 0x0000002a04037981 */ /* 0x000ea8000c1e1900 */
[----:B------:R-:W2:Y:S02]  /*19e0*/  LDG.E R24, desc[UR42][R4.64+0x4] ;  /* 0x0000042a04187981 */ /* 0x000ea4000c1e1900 */
[----:B--2---:R-:W-:-:S07]  /*19f0*/  IMAD.IADD R24, R24, 0x1, -R3 ;  /* 0x0000000118187824 */ /* 0x004fce00078e0a03 */
.L_x_3639:
        /* <DEDUP_REMOVED lines=9> */
[----:B------:R0:W3:Y:S01]  /*1a90*/  @P0 LDG.E R3, desc[UR42][R4.64+0x4] ;  /* 0x0000042a04030981 */ /* 0x0000e2000c1e1900 */
[----:B------:R-:W-:Y:S01]  /*1aa0*/  ISETP.NE.AND.EX P1, PT, RZ, UR5, PT, P1 ;  /* 0x00000005ff007c0c */ /* 0x000fe2000bf25310 */
[----:B-----5:R-:W-:-:S12]  /*1ab0*/  IMAD.MOV.U32 R154, RZ, RZ, R24 ;  /* 0x000000ffff9a7224 */ /* 0x020fd800078e0018 */
[----:B------:R-:W-:-:S04]  /*1ac0*/  @P1 IADD3 R6, P2, R202, UR4, RZ ;  /* 0x00000004ca061c10 */ /* 0x000fc8000ff5e0ff */
[----:B------:R-:W-:-:S05]  /*1ad0*/  @P1 IADD3.X R7, R203, UR5, RZ, P2, !PT ;  /* 0x00000005cb071c10 */ /* 0x000fca00097fe4ff */
[----:B------:R1:W5:Y:S01]  /*1ae0*/  @P1 LDG.E R154, desc[UR42][R6.64] ;  /* 0x0000002a069a1981 */ /* 0x000362000c1e1900 */
[----:B------:R-:W-:Y:S01]  /*1af0*/  IMAD.IADD R11, R24, 0x1, -R11 ;  /* 0x00000001180b7824 */ /* 0x000fe200078e0a0b */
[----:B------:R-:W-:Y:S01]  /*1b00*/  BSSY B0, `(.L_x_3640) ;  /* 0x000002b000007945 */ /* 0x000fe20003800000 */
[----:B------:R-:W-:Y:S01]  /*1b10*/  LOP3.LUT R210, R200, 0xff, RZ, 0xc0, !PT ;  /* 0x000000ffc8d27812 */ /* 0x000fe200078ec0ff */
[----:B0-----:R-:W-:Y:S01]  /*1b20*/  IMAD.MOV.U32 R5, RZ, RZ, RZ ;  /* 0x000000ffff057224 */ /* 0x001fe200078e00ff */
[----:B------:R-:W-:Y:S02]  /*1b30*/  SHF.R.U32.HI R200, RZ, 0x10, R200 ;  /* 0x00000010ffc87819 */ /* 0x000fe400000116c8 */
[----:B--2---:R-:W-:Y:S01]  /*1b40*/  LOP3.LUT R8, R8, 0xfffffffb, RZ, 0xc0, !PT ;  /* 0xfffffffb08087812 */ /* 0x004fe200078ec0ff */
[----:B---3--:R-:W-:-:S04]  /*1b50*/  @P0 IMAD.IADD R42, R3, 0x1, -R0 ;  /* 0x00000001032a0824 */ /* 0x008fc800078e0a00 */
[----:B------:R-:W-:-:S04]  /*1b60*/  IMAD.IADD R152, R11, 0x1, R42 ;  /* 0x000000010b987824 */ /* 0x000fc800078e022a */
[C---:B------:R-:W-:Y:S01]  /*1b70*/  VIADD R0, R152.reuse, 0x3f ;  /* 0x0000003f98007836 */ /* 0x040fe20000000000 */
[----:B------:R-:W-:-:S04]  /*1b80*/  ISETP.GE.AND P3, PT, R152, 0x1, PT ;  /* 0x000000019800780c */ /* 0x000fc80003f66270 */
[----:B------:R-:W-:-:S04]  /*1b90*/  SHF.R.S32.HI R3, RZ, 0x1f, R0 ;  /* 0x0000001fff037819 */ /* 0x000fc80000011400 */
[----:B------:R-:W-:-:S04]  /*1ba0*/  LEA.HI R3, R3, R0, RZ, 0x6 ;  /* 0x0000000003037211 */ /* 0x000fc800078f30ff */
[----:B------:R-:W-:Y:S02]  /*1bb0*/  SHF.R.S32.HI R168, RZ, 0x6, R3 ;  /* 0x00000006ffa87819 */ /* 0x000fe40000011403 */
[----:B------:R-:W-:-:S05]  /*1bc0*/  @P3 LOP3.LUT R8, R8, 0x4, RZ, 0xfc, !PT ;  /* 0x0000000408083812 */ /* 0x000fca00078efcff */
[----:B------:R1:W-:Y:S01]  /*1bd0*/  STL [R1+0x28], R8 ;  /* 0x0000280801007387 */ /* 0x0003e20000100800 */
[----:B------:R-:W-:Y:S05]  /*1be0*/  @!P3 BRA `(.L_x_3641) ;  /* 0x000000000070b947 */ /* 0x000fea0003800000 */
[----:B------:R-:W-:Y:S01]  /*1bf0*/  ISETP.NE.AND P0, PT, R200, RZ, PT ;  /* 0x000000ffc800720c */ /* 0x000fe20003f05270 */
[----:B------:R-:W-:-:S03]  /*1c00*/  ULDC UR4, c[0x0][0x9f0] ;  /* 0x00027c0000047ab9 */ /* 0x000fc60000000800 */
[----:B------:R-:W-:-:S04]  /*1c10*/  SEL R9, R200, UR4, P0 ;  /* 0x00000004c8097c07 */ /* 0x000fc80008000000 */
[-C--:B-1----:R-:W-:Y:S02]  /*1c20*/  IABS R6, R9.reuse ;  /* 0x0000000900067213 */ /* 0x082fe40000000000 */
        /* <DEDUP_REMOVED lines=24> */
.L_x_3641:
[----:B------:R-:W-:Y:S05]  /*1db0*/  BSYNC B0 ;  /* 0x0000000000007941 */ /* 0x000fea0003800000 */
.L_x_3640:
[----:B------:R-:W-:-:S05]  /*1dc0*/  IMAD R0, R210, R5, RZ ;  /* 0x00000005d2007224 */ /* 0x000fca00078e02ff */
[C---:B------:R-:W-:Y:S01]  /*1dd0*/  VIADDMNMX R5, R0.reuse, R5, R168, PT ;  /* 0x0000000500057246 */ /* 0x040fe200038001a8 */
[----:B------:R-:W-:-:S04]  /*1de0*/  IMAD R0, R0, 0x40, -R11 ;  /* 0x0000004000007824 */ /* 0x000fc800078e0a0b */
        /* <DEDUP_REMOVED lines=9> */
[----:B------:R-:W-:Y:S02]  /*1e80*/  @P0 SHF.R.S32.HI R40, RZ, 0x6, R0 ;  /* 0x00000006ff280819 */ /* 0x000fe40000011400 */
[----:B------:R-:W-:Y:S02]  /*1e90*/  PLOP3.LUT P0, PT, PT, PT, PT, 0x80, 0x0 ;  /* 0x000000000000781c */ /* 0x000fe40003f0f070 */
        /* <DEDUP_REMOVED lines=9> */
[----:B------:R-:W-:Y:S02]  /*1f30*/  IMAD.U32 R4, RZ, RZ, UR4 ;  /* 0x00000004ff047e24 */ /* 0x000fe4000f8e00ff */
[----:B------:R-:W-:Y:S01]  /*1f40*/  IMAD.U32 R5, RZ, RZ, UR5 ;  /* 0x00000005ff057e24 */ /* 0x000fe2000f8e00ff */
[----:B------:R-:W0:Y:S01]  /*1f50*/  LDC.64 R14, c[0x4][R14] ;  /* 0x010000000e0e7b82 */ /* 0x000e220000000a00 */
[----:B------:R-:W-:Y:S01]  /*1f60*/  ULDC.64 UR4, c[0x4][0x120] ;  /* 0x0100480000047ab9 */ /* 0x000fe20000000a00 */
[----:B------:R-:W-:Y:S02]  /*1f70*/  IMAD.U32 R10, RZ, RZ, UR6 ;  /* 0x00000006ff0a7e24 */ /* 0x000fe4000f8e00ff */
[----:B-1----:R-:W-:-:S02]  /*1f80*/  IMAD.U32 R6, RZ, RZ, UR4 ;  /* 0x00000004ff067e24 */ /* 0x002fc4000f8e00ff */
[----:B------:R-:W-:Y:S02]  /*1f90*/  IMAD.U32 R7, RZ, RZ, UR5 ;  /* 0x00000005ff077e24 */ /* 0x000fe4000f8e00ff */
[----:B------:R-:W-:Y:S02]  /*1fa0*/  IMAD.U32 R11, RZ, RZ, UR7 ;  /* 0x00000007ff0b7e24 */ /* 0x000fe4000f8e00ff */
[----:B------:R-:W-:Y:S02]  /*1fb0*/  IMAD.MOV.U32 R8, RZ, RZ, 0x70 ;  /* 0x00000070ff087424 */ /* 0x000fe400078e00ff */
[----:B------:R-:W-:Y:S02]  /*1fc0*/  IMAD.MOV.U32 R12, RZ, RZ, 0x1 ;  /* 0x00000001ff0c7424 */ /* 0x000fe400078e00ff */
[----:B------:R-:W-:-:S07]  /*1fd0*/  IMAD.MOV.U32 R13, RZ, RZ, RZ ;  /* 0x000000ffff0d7224 */ /* 0x000fce00078e00ff */
[----:B------:R-:W-:-:S07]  /*1fe0*/  LEPC R20, `(.L_x_3644) ;  /* 0x000000001014794e */ /* 0x000fce0000000000 */
[----:B0----5:R-:W-:Y:S05]  /*1ff0*/  CALL.ABS.NOINC R14 ;  /* 0x000000000e007343 */ /* 0x021fea0003c00000 */
.L_x_3644:
[----:B------:R-:W-:Y:S05]  /*2000*/  BSYNC B6 ;  /* 0x0000000000067941 */ /* 0x000fea0003800000 */
.L_x_3643:
        /* <DEDUP_REMOVED lines=11> */
[----:B-1----:R-:W-:Y:S02]  /*20c0*/  IMAD.U32 R6, RZ, RZ, UR6 ;  /* 0x00000006ff067e24 */ /* 0x002fe4000f8e00ff */
[----:B------:R-:W-:-:S02]  /*20d0*/  IMAD.U32 R7, RZ, RZ, UR7 ;  /* 0x00000007ff077e24 */ /* 0x000fc4000f8e00ff */
[----:B------:R-:W-:Y:S02]  /*20e0*/  IMAD.U32 R10, RZ, RZ, UR4 ;  /* 0x00000004ff0a7e24 */ /* 0x000fe4000f8e00ff */
[----:B------:R-:W-:Y:S02]  /*20f0*/  IMAD.U32 R11, RZ, RZ, UR5 ;  /* 0x00000005ff0b7e24 */ /* 0x000fe4000f8e00ff */
[----:B------:R-:W-:Y:S02]  /*2100*/  IMAD.MOV.U32 R8, RZ, RZ, 0x70 ;  /* 0x00000070ff087424 */ /* 0x000fe400078e00ff */
[----:B------:R-:W-:Y:S02]  /*2110*/  IMAD.MOV.U32 R12, RZ, RZ, 0x1 ;  /* 0x00000001ff0c7424 */ /* 0x000fe400078e00ff */
[----:B------:R-:W-:-:S07]  /*2120*/  IMAD.MOV.U32 R13, RZ, RZ, RZ ;  /* 0x000000ffff0d7224 */ /* 0x000fce00078e00ff */
[----:B------:R-:W-:-:S07]  /*2130*/  LEPC R20, `(.L_x_3646) ;  /* 0x000000001014794e */ /* 0x000fce0000000000 */
[----:B0----5:R-:W-:Y:S05]  /*2140*/  CALL.ABS.NOINC R14 ;  /* 0x000000000e007343 */ /* 0x021fea0003c00000 */
.L_x_3646:
[----:B------:R-:W-:Y:S05]  /*2150*/  BSYNC B6 ;  /* 0x0000000000067941 */ /* 0x000fea0003800000 */
.L_x_3645:
[----:B------:R-:W-:Y:S01]  /*2160*/  ULDC.64 UR4, c[0x0][0x9f8] ;  /* 0x00027e0000047ab9 */ /* 0x000fe20000000a00 */
[----:B------:R-:W-:Y:S01]  /*2170*/  IMAD.MOV.U32 R3, RZ, RZ, R199 ;  /* 0x000000ffff037224 */ /* 0x000fe200078e00c7 */
[----:B------:R-:W-:Y:S01]  /*2180*/  ISETP.NE.U32.AND P0, PT, RZ, UR4, PT ;  /* 0x00000004ff007c0c */ /* 0x000fe2000bf05070 */
[----:B-1----:R-:W0:Y:S01]  /*2190*/  LDC.64 R6, c[0x0][0x300] ;  /* 0x0000c000ff067b82 */ /* 0x002e220000000a00 */
[----:B------:R-:W-:Y:S01]  /*21a0*/  IMAD.IADD R38, R25, 0x1, R24 ;  /* 0x0000000119267824 */ /* 0x000fe200078e0218 */
[----:B------:R-:W-:Y:S01]  /*21b0*/  ULDC.64 UR6, c[0x0][0xa08] ;  /* 0x0002820000067ab9 */ /* 0x000fe20000000a00 */
[----:B------:R-:W-:-:S05]  /*21c0*/  ISETP.NE.AND.EX P0, PT, RZ, UR5, PT, P0 ;  /* 0x00000005ff007c0c */ /* 0x000fca000bf05300 */
[----:B------:R-:W1:Y:S08]  /*21d0*/  LDC R25, c[0x0][0x3f4] ;  /* 0x0000fd00ff197b82 */ /* 0x000e700000000800 */
[----:B------:R-:W-:Y:S01]  /*21e0*/  @P0 IADD3 R10, P1, R202, UR4, RZ ;  /* 0x00000004ca0a0c10 */ /* 0x000fe2000ff3e0ff */
[----:B------:R-:W2:Y:S03]  /*21f0*/  LDC.64 R52, c[0x0][0x408] ;  /* 0x00010200ff347b82 */ /* 0x000ea60000000a00 */
[----:B------:R-:W-:Y:S01]  /*2200*/  @P0 IADD3.X R11, R203, UR5, RZ, P1, !PT ;  /* 0x00000005cb0b0c10 */ /* 0x000fe20008ffe4ff */
[----:B------:R-:W-:-:S04]  /*2210*/  ULDC.64 UR4, c[0x0][0x308] ;  /* 0x0000c20000047ab9 */ /* 0x000fc80000000a00 */
[----:B------:R3:W4:Y:S01]  /*2220*/  @P0 LDG.E R3, desc[UR42][R10.64] ;  /* 0x0000002a0a030981 */ /* 0x000722000c1e1900 */
[----:B------:R-:W-:Y:S01]  /*2230*/  SHF.R.S32.HI R13, RZ, 0x1f, R38 ;  /* 0x0000001fff0d7819 */ /* 0x000fe20000011426 */
[-C--:B0-----:R-:W-:Y:S01]  /*2240*/  IMAD.WIDE.U32 R8, R38, R6.reuse, RZ ;  /* 0x0000000626087225 */ /* 0x081fe200078e00ff */
[----:B------:R-:W-:Y:S01]  /*2250*/  ISETP.NE.U32.AND P0, PT, RZ, UR6, PT ;  /* 0x00000006ff007c0c */ /* 0x000fe2000bf05070 */
[----:B------:R-:W0:Y:S01]  /*2260*/  S2R R55, SR_TID.X ;  /* 0x0000000000377919 */ /* 0x000e220000002100 */
[----:B------:R-:W-:Y:S01]  /*2270*/  SHF.R.S32.HI R17, RZ, 0x1f, R16 ;  /* 0x0000001fff117819 */ /* 0x000fe20000011410 */
[-C--:B------:R-:W-:Y:S01]  /*2280*/  IMAD R0, R13, R6.reuse, RZ ;  /* 0x000000060d007224 */ /* 0x080fe200078e02ff */
[----:B------:R-:W-:Y:S01]  /*2290*/  ISETP.NE.AND.EX P0, PT, RZ, UR7, PT, P0 ;  /* 0x00000007ff007c0c */ /* 0x000fe2000bf05300 */
[----:B------:R-:W-:Y:S01]  /*22a0*/  IMAD.SHL.U32 R50, R188, 0x40, RZ ;  /* 0x00000040bc327824 */ /* 0x000fe200078e00ff */
[----:B-1----:R-:W-:Y:S01]  /*22b0*/  ISETP.GE.AND P2, PT, R16, R25, PT ;  /* 0x000000191000720c */ /* 0x002fe20003f46270 */
[----:B------:R-:W-:Y:S01]  /*22c0*/  IMAD R5, R38, R7, R0 ;  /* 0x0000000726057224 */ /* 0x000fe200078e0200 */
[----:B------:R-:W-:Y:S01]  /*22d0*/  SHF.R.S32.HI R0, RZ, 0x1f, R23 ;  /* 0x0000001fff007819 */ /* 0x000fe20000011417 */
[----:B------:R-:W-:Y:S01]  /*22e0*/  IMAD.WIDE.U32 R44, R23, R6, R16 ;  /* 0x00000006172c7225 */ /* 0x000fe200078e0010 */
[----:B------:R-:W-:-:S02]  /*22f0*/  SHF.R.S32.HI R185, RZ, 0x1f, R184 ;  /* 0x0000001fffb97819 */ /* 0x000fc400000114b8 */
[----:B------:R-:W-:Y:S01]  /*2300*/  LOP3.LUT R50, R50, 0x1c0, RZ, 0xc0, !PT ;  /* 0x000001c032327812 */ /* 0x000fe200078ec0ff */
[----:B------:R-:W-:Y:S01]  /*2310*/  IMAD.IADD R9, R9, 0x1, R5 ;  /* 0x0000000109097824 */ /* 0x000fe200078e0205 */
[----:B--2---:R-:W-:Y:S01]  /*2320*/  SHF.L.U64.HI R51, R52, 0x6, R53 ;  /* 0x0000000634337819 */ /* 0x004fe20000010235 */
[----:B------:R-:W1:Y:S01]  /*2330*/  LDC.64 R4, c[0x0][0x3f8] ;  /* 0x0000fe00ff047b82 */ /* 0x000e620000000a00 */
[----:B------:R-:W-:Y:S01]  /*2340*/  IMAD R14, R0, R6, RZ ;  /* 0x00000006000e7224 */ /* 0x000fe200078e02ff */
[----:B------:R-:W-:Y:S01]  /*2350*/  SHF.R.U32.HI R54, RZ, 0x3, R50 ;  /* 0x00000003ff367819 */ /* 0x000fe20000011632 */
[----:B------:R-:W-:Y:S01]  /*2360*/  IMAD.WIDE.U32 R20, R198, UR4, R8 ;  /* 0x00000004c6147c25 */ /* 0x000fe2000f8e0008 */
[----:B------:R-:W-:Y:S02]  /*2370*/  P2R R72, PR, RZ, 0x4 ;  /* 0x00000004ff487803 */ /* 0x000fe40000000000 */
[----:B------:R-:W-:Y:S01]  /*2380*/  SHF.L.U64.HI R46, R6, 0x6, R7 ;  /* 0x00000006062e7819 */ /* 0x000fe20000010207 */
[----:B------:R-:W-:Y:S01]  /*2390*/  IMAD R21, R198, UR5, R21 ;  /* 0x00000005c6157c24 */ /* 0x000fe2000f8e0215 */
[----:B------:R-:W-:Y:S01]  /*23a0*/  ULDC.64 UR4, c[0x0][0x330] ;  /* 0x0000cc0000047ab9 */ /* 0x000fe20000000a00 */
[----:B------:R-:W-:-:S02]  /*23b0*/  IMAD R14, R23, R7, R14 ;  /* 0x00000007170e7224 */ /* 0x000fc400078e020e */
[----:B------:R-:W-:-:S04]  /*23c0*/  IMAD.WIDE.U32 R28, R198, UR4, R16 ;  /* 0x00000004c61c7c25 */ /* 0x000fc8000f8e0010 */
[----:B------:R-:W-:Y:S01]  /*23d0*/  IMAD R29, R198, UR5, R29 ;  /* 0x00000005c61d7c24 */ /* 0x000fe2000f8e021d */
[----:B------:R-:W-:Y:S01]  /*23e0*/  ULDC.64 UR4, c[0x0][0x310] ;  /* 0x0000c40000047ab9 */ /* 0x000fe20000000a00 */
[----:B------:R-:W-:Y:S01]  /*23f0*/  IMAD.WIDE.U32 R34, R23, R52, R184 ;  /* 0x0000003417227225 */ /* 0x000fe200078e00b8 */
[----:B0-----:R-:W-:-:S03]  /*2400*/  LEA.HI R55, R55, 0x8, RZ, 0x19 ;  /* 0x0000000837377811 */ /* 0x001fc600078fc8ff */
[----:B------:R-:W-:Y:S01]  /*2410*/  IMAD.WIDE.U32 R36, R23, R52, R16 ;  /* 0x0000003417247225 */ /* 0x000fe200078e0010 */
[----:B-1----:R-:W-:-:S03]  /*2420*/  SHF.L.U64.HI R48, R4, 0x6, R5 ;  /* 0x0000000604307819 */ /* 0x002fc60000010205 */
[-C--:B------:R-:W-:Y:S02]  /*2430*/  IMAD R12, R0, R4.reuse, RZ ;  /* 0x00000004000c7224 */ /* 0x080fe400078e02ff */
[----:B------:R-:W-:-:S04]  /*2440*/  IMAD.WIDE.U32 R30, R23, R4, R184 ;  /* 0x00000004171e7225 */ /* 0x000fc800078e00b8 */
[C---:B---3--:R-:W-:Y:S02]  /*2450*/  IMAD R11, R23.reuse, R5, R12 ;  /* 0x00000005170b7224 */ /* 0x048fe400078e020c */
[----:B------:R-:W-:-:S04]  /*2460*/  IMAD.WIDE.U32 R32, R23, R4, R16 ;  /* 0x0000000417207225 */ /* 0x000fc800078e0010 */
[----:B------:R-:W-:Y:S02]  /*2470*/  IMAD.IADD R31, R31, 0x1, R11 ;  /* 0x000000011f1f7824 */ /* 0x000fe400078e020b */
[----:B------:R-:W-:Y:S01]  /*2480*/  IMAD.IADD R33, R11, 0x1, R33 ;  /* 0x000000010b217824 */ /* 0x000fe200078e0221 */
[----:B-----5:R-:W-:Y:S01]  /*2490*/  SHF.R.S32.HI R11, RZ, 0x1f, R154 ;  /* 0x0000001fff0b7819 */ /* 0x020fe2000001149a */
[----:B------:R-:W-:-:S04]  /*24a0*/  IMAD.WIDE.U32 R30, R154, R4, R30 ;  /* 0x000000049a1e7225 */ /* 0x000fc800078e001e */
[----:B------:R-:W-:-:S04]  /*24b0*/  IMAD.WIDE.U32 R32, R154, R4, R32 ;  /* 0x000000049a207225 */ /* 0x000fc800078e0020 */
[----:B------:R-:W-:Y:S02]  /*24c0*/  IMAD.SHL.U32 R49, R4, 0x40, RZ ;  /* 0x0000004004317824 */ /* 0x000fe400078e00ff */
[----:B------:R-:W-:Y:S02]  /*24d0*/  IMAD.SHL.U32 R47, R6, 0x40, RZ ;  /* 0x00000040062f7824 */ /* 0x000fe400078e00ff */
[----:B------:R-:W-:Y:S01]  /*24e0*/  IMAD.SHL.U32 R56, R25, 0x2, RZ ;  /* 0x0000000219387824 */ /* 0x000fe200078e00ff */
[----:B----4-:R-:W-:Y:S02]  /*24f0*/  SHF.R.S32.HI R8, RZ, 0x1f, R3 ;  /* 0x0000001fff087819 */ /* 0x010fe40000011403 */
[----:B------:R-:W-:Y:S02]  /*2500*/  SEL R9, R3, RZ, !P0 ;  /* 0x000000ff03097207 */ /* 0x000fe40004000000 */
[----:B------:R-:W-:-:S03]  /*2510*/  SEL R8, R8, RZ, !P0 ;  /* 0x000000ff08087207 */ /* 0x000fc60004000000 */
[----:B------:R-:W-:-:S04]  /*2520*/  IMAD.WIDE.U32 R20, R9, UR4, R20 ;  /* 0x0000000409147c25 */ /* 0x000fc8000f8e0014 */
[----:B------:R-:W-:Y:S01]  /*2530*/  IMAD R10, R8, UR4, RZ ;  /* 0x00000004080a7c24 */ /* 0x000fe2000f8e02ff */
[----:B------:R-:W-:-:S03]  /*2540*/  IADD3 R3, P0, R20, R44, RZ ;  /* 0x0000002c14037210 */ /* 0x000fc60007f1e0ff */
[C---:B------:R-:W-:Y:S01]  /*2550*/  IMAD R43, R9.reuse, UR5, R10 ;  /* 0x00000005092b7c24 */ /* 0x040fe2000f8e020a */
[----:B------:R-:W-:Y:S02]  /*2560*/  ULDC.64 UR4, c[0x0][0x338] ;  /* 0x0000ce0000047ab9 */ /* 0x000fe40000000a00 */
[----:B------:R-:W-:Y:S02]  /*2570*/  IMAD R8, R8, UR4, RZ ;  /* 0x0000000408087c24 */ /* 0x000fe4000f8e02ff */
[C---:B------:R-:W-:Y:S01]  /*2580*/  IMAD.WIDE.U32 R28, R9.reuse, UR4, R28 ;  /* 0x00000004091c7c25 */ /* 0x040fe2000f8e001c */
[----:B------:R-:W-:Y:S02]  /*2590*/  ULDC UR4, c[0x0][0x2f4] ;  /* 0x0000bd0000047ab9 */ /* 0x000fe40000000800 */
[----:B------:R-:W-:Y:S01]  /*25a0*/  ISETP.GE.AND P4, PT, R16, UR4, PT ;  /* 0x0000000410007c0c */ /* 0x000fe2000bf86270 */
[----:B------:R-:W-:Y:S01]  /*25b0*/  IMAD R71, R9, UR5, R8 ;  /* 0x0000000509477c24 */ /* 0x000fe2000f8e0208 */
[----:B------:R-:W-:Y:S01]  /*25c0*/  SEL R9, R25, RZ, P2 ;  /* 0x000000ff19097207 */ /* 0x000fe20001000000 */
[----:B------:R-:W-:-:S02]  /*25d0*/  IMAD R8, R0, R52, RZ ;  /* 0x0000003400087224 */ /* 0x000fc400078e02ff */
[----:B------:R-:W-:Y:S02]  /*25e0*/  IMAD.IADD R43, R21, 0x1, R43 ;  /* 0x00000001152b7824 */ /* 0x000fe400078e022b */
[----:B------:R-:W-:Y:S02]  /*25f0*/  IMAD.IADD R9, R16, 0x1, R9 ;  /* 0x0000000110097824 */ /* 0x000fe400078e0209 */
[----:B------:R-:W-:Y:S01]  /*2600*/  IMAD R15, R23, R53, R8 ;  /* 0x00000035170f7224 */ /* 0x000fe200078e0208 */
[----:B------:R-:W-:Y:S01]  /*2610*/  IADD3.X R44, R43, R45, R14, P0, !PT ;  /* 0x0000002d2b2c7210 */ /* 0x000fe200007fe40e */
[----:B------:R-:W-:Y:S01]  /*2620*/  IMAD.IADD R71, R29, 0x1, R71 ;  /* 0x000000011d477824 */ /* 0x000fe200078e0247 */
[----:B------:R-:W-:Y:S01]  /*2630*/  SHF.R.S32.HI R8, RZ, 0x1f, R9 ;  /* 0x0000001fff087819 */ /* 0x000fe20000011409 */
[----:B------:R-:W-:Y:S01]  /*2640*/  IMAD.IADD R35, R35, 0x1, R15 ;  /* 0x0000000123237824 */ /* 0x000fe200078e020f */
[----:B------:R-:W-:Y:S01]  /*2650*/  IADD3 R38, P0, R23, R38, RZ ;  /* 0x0000002617267210 */ /* 0x000fe20007f1e0ff */
[----:B------:R-:W-:Y:S01]  /*2660*/  IMAD.IADD R37, R15, 0x1, R37 ;  /* 0x000000010f257824 */ /* 0x000fe200078e0225 */
[----:B------:R-:W-:Y:S01]  /*2670*/  LEA.HI R45, R8, R9, RZ, 0x3 ;  /* 0x00000009082d7211 */ /* 0x000fe200078f18ff */
[----:B------:R-:W-:-:S02]  /*2680*/  IMAD R8, R11, R4, RZ ;  /* 0x000000040b087224 */ /* 0x000fc400078e02ff */
[----:B------:R-:W-:Y:S01]  /*2690*/  IMAD R11, R11, R52, RZ ;  /* 0x000000340b0b7224 */ /* 0x000fe200078e02ff */
[----:B------:R-:W-:Y:S01]  /*26a0*/  LOP3.LUT R60, R45, 0xfffffff8, RZ, 0xc0, !PT ;  /* 0xfffffff82d3c7812 */ /* 0x000fe200078ec0ff */
[----:B------:R-:W-:Y:S01]  /*26b0*/  IMAD R59, R154, R5, R8 ;  /* 0x000000059a3b7224 */ /* 0x000fe200078e0208 */
[----:B------:R-:W-:Y:S01]  /*26c0*/  LOP3.LUT R5, R50, 0x18, R16, 0xf8, !PT ;  /* 0x0000001832057812 */ /* 0x000fe200078ef810 */
[----:B------:R-:W-:Y:S01]  /*26d0*/  IMAD R11, R154, R53, R11 ;  /* 0x000000359a0b7224 */ /* 0x000fe200078e020b */
[----:B------:R-:W-:Y:S01]  /*26e0*/  SHF.R.S32.HI R63, RZ, 0x1f, R60 ;  /* 0x0000001fff3f7819 */ /* 0x000fe2000001143c */
[----:B------:R-:W-:Y:S01]  /*26f0*/  VIADD R53, R16, 0x20 ;  /* 0x0000002010357836 */ /* 0x000fe20000000000 */
[----:B------:R-:W-:Y:S01]  /*2700*/  LOP3.LUT R4, R5, R54, RZ, 0x3c, !PT ;  /* 0x0000003605047212 */ /* 0x000fe200078e3cff */
[-C--:B------:R-:W-:Y:S01]  /*2710*/  IMAD.WIDE.U32 R34, R154, R52.reuse, R34 ;  /* 0x000000349a227225 */ /* 0x080fe200078e0022 */
[----:B------:R-:W-:Y:S02]  /*2720*/  LOP3.LUT R5, R50, 0x38, R45, 0xf8, !PT ;  /* 0x0000003832057812 */ /* 0x000fe400078ef82d */
[----:B------:R-:W-:Y:S01]  /*2730*/  ISETP.GE.AND P3, PT, R53, UR4, PT ;  /* 0x0000000435007c0c */ /* 0x000fe2000bf66270 */
[----:B------:R-:W-:Y:S01]  /*2740*/  IMAD.WIDE.U32 R36, R154, R52, R36 ;  /* 0x000000349a247225 */ /* 0x000fe200078e0024 */
[----:B------:R-:W-:-:S03]  /*2750*/  LOP3.LUT R70, R5, R54, RZ, 0x3c, !PT ;  /* 0x0000003605467212 */ /* 0x000fc600078e3cff */
[----:B------:R-:W-:Y:S02]  /*2760*/  IMAD.IADD R58, R31, 0x1, R59 ;  /* 0x000000011f3a7824 */ /* 0x000fe400078e023b */
[----:B------:R-:W-:Y:S02]  /*2770*/  IMAD.SHL.U32 R52, R52, 0x40, RZ ;  /* 0x0000004034347824 */ /* 0x000fe400078e00ff */
[----:B------:R-:W-:Y:S02]  /*2780*/  IMAD.X R39, R13, 0x1, R0, P0 ;  /* 0x000000010d277824 */ /* 0x000fe400000e0600 */
[----:B------:R-:W-:Y:S02]  /*2790*/  IMAD R57, R193, 0x200, R4 ;  /* 0x00000200c1397824 */ /* 0x000fe400078e0204 */
[----:B------:R-:W-:Y:S02]  /*27a0*/  IMAD.IADD R59, R59, 0x1, R33 ;  /* 0x000000013b3b7824 */ /* 0x000fe400078e0221 */
[----:B------:R-:W-:-:S02]  /*27b0*/  IMAD.IADD R61, R35, 0x1, R11 ;  /* 0x00000001233d7824 */ /* 0x000fc400078e020b */
[----:B------:R-:W-:Y:S02]  /*27c0*/  IMAD.IADD R62, R11, 0x1, R37 ;  /* 0x000000010b3e7824 */ /* 0x000fe400078e0225 */
[----:B------:R-:W-:-:S07]  /*27d0*/  IMAD R70, R193, 0x200, R70 ;  /* 0x00000200c1467824 */ /* 0x000fce00078e0246 */
.L_x_3676:
[----:B0---4-:R-:W0:Y:S01]  /*27e0*/  LDC R27, c[0x0][0x3f4] ;  /* 0x0000fd00ff1b7b82 */ /* 0x011e220000000800 */
[----:B------:R-:W-:Y:S01]  /*27f0*/  VIADD R40, R40, 0xffffffff ;  /* 0xffffffff28287836 */ /* 0x000fe20000000000 */
[----:B------:R-:W-:Y:S05]  /*2800*/  YIELD ;  /* 0x0000000000007946 */ /* 0x000fea0003800000 */
[----:B------:R-:W-:Y:S01]  /*2810*/  SHF.R.S32.HI R67, RZ, 0x1f, R40 ;  /* 0x0000001fff437819 */ /* 0x000fe20000011428 */
[----:B------:R-:W1:Y:S01]  /*2820*/  LDC.64 R64, c[0x0][0x2e8] ;  /* 0x0000ba00ff407b82 */ /* 0x000e620000000a00 */
[-C--:B------:R-:W-:Y:S01]  /*2830*/  IMAD R4, R46, R40.reuse, RZ ;  /* 0x000000282e047224 */ /* 0x080fe200078e02ff */
[----:B------:R-:W-:Y:S01]  /*2840*/  BSSY B0, `(.L_x_3647) ;  /* 0x000017e000007945 */ /* 0x000fe20003800000 */
[----:B---3--:R-:W-:Y:S01]  /*2850*/  IMAD.WIDE.U32 R14, R47, R40, RZ ;  /* 0x000000282f0e7225 */ /* 0x008fe200078e00ff */
[----:B------:R-:W-:-:S03]  /*2860*/  ISETP.GT.AND P2, PT, R40, R41, PT ;  /* 0x000000292800720c */ /* 0x000fc60003f44270 */
[----:B------:R-:W-:Y:S01]  /*2870*/  IMAD R5, R67, R47, R4 ;  /* 0x0000002f43057224 */ /* 0x000fe200078e0204 */
[----:B------:R-:W-:Y:S01]  /*2880*/  IADD3 R4, P0, R3, R14, RZ ;  /* 0x0000000e03047210 */ /* 0x000fe20007f1e0ff */
[----:B------:R-:W-:Y:S02]  /*2890*/  IMAD.SHL.U32 R26, R19, 0x1000, RZ ;  /* 0x00001000131a7824 */ /* 0x000fe400078e00ff */
[----:B------:R-:W-:Y:S02]  /*28a0*/  IMAD.IADD R25, R15, 0x1, R5 ;  /* 0x000000010f197824 */ /* 0x000fe400078e0205 */
[----:B------:R-:W-:Y:S02]  /*28b0*/  IMAD.IADD R5, R57, 0x1, R26 ;  /* 0x0000000139057824 */ /* 0x000fe400078e021a */
[----:B------:R-:W-:Y:S01]  /*28c0*/  IMAD.X R6, R25, 0x1, R44, P0 ;  /* 0x0000000119067824 */ /* 0x000fe200000e062c */
[----:B0-----:R-:W-:Y:S01]  /*28d0*/  ISETP.GE.AND P0, PT, R27, 0x1, PT ;  /* 0x000000011b00780c */ /* 0x001fe20003f06270 */
[----:B------:R-:W-:Y:S01]  /*28e0*/  IMAD R66, R5, 0x2, R2 ;  /* 0x0000000205427824 */ /* 0x000fe200078e0202 */
[----:B-1----:R-:W-:-:S04]  /*28f0*/  LEA R12, P1, R4, R64, 0x1 ;  /* 0x00000040040c7211 */ /* 0x002fc800078208ff */
[----:B------:R-:W-:-:S07]  /*2900*/  LEA.HI.X R13, R4, R65, R6, 0x1, P1 ;  /* 0x00000041040d7211 */ /* 0x000fce00008f0c06 */
[----:B------:R-:W-:Y:S05]  /*2910*/  @!P0 BRA `(.L_x_3648) ;  /* 0x00000014005c8947 */ /* 0x000fea0003800000 */
[----:B------:R-:W-:Y:S01]  /*2920*/  ULDC.U8 UR4, c[0x0][0x410] ;  /* 0x0001040000047ab9 */ /* 0x000fe20000000000 */
[-C--:B------:R-:W-:Y:S01]  /*2930*/  IMAD R6, R48, R40.reuse, RZ ;  /* 0x0000002830067224 */ /* 0x080fe200078e02ff */
[----:B------:R-:W-:Y:S01]  /*2940*/  ISETP.NE.AND P0, PT, RZ, UR4, PT ;  /* 0x00000004ff007c0c */ /* 0x000fe2000bf05270 */
[----:B------:R-:W-:-:S04]  /*2950*/  IMAD.WIDE.U32 R4, R49, R40, RZ ;  /* 0x0000002831047225 */ /* 0x000fc800078e00ff */
[----:B------:R-:W-:-:S04]  /*2960*/  IMAD R7, R67, R49, R6 ;  /* 0x0000003143077224 */ /* 0x000fc800078e0206 */
[----:B------:R-:W-:-:S04]  /*2970*/  IMAD.IADD R68, R5, 0x1, R7 ;  /* 0x0000000105447824 */ /* 0x000fc800078e0207 */
[----:B------:R-:W-:Y:S05]  /*2980*/  @!P0 BRA `(.L_x_3649) ;  /* 0x00000008007c8947 */ /* 0x000fea0003800000 */
[----:B------:R-:W-:Y:S01]  /*2990*/  IMAD R6, R40, -0x40, R42 ;  /* 0xffffffc028067824 */ /* 0x000fe200078e022a */
[----:B------:R-:W-:Y:S01]  /*29a0*/  BSSY B1, `(.L_x_3650) ;  /* 0x000001e000017945 */ /* 0x000fe20003800000 */
[----:B------:R-:W-:Y:S02]  /*29b0*/  CS2R R8, SRZ ;  /* 0x0000000000087805 */ /* 0x000fe4000001ff00 */
[----:B------:R-:W-:Y:S02]  /*29c0*/  CS2R R14, SRZ ;  /* 0x00000000000e7805 */ /* 0x000fe4000001ff00 */
[----:B------:R-:W-:Y:S02]  /*29d0*/  CS2R R10, SRZ ;  /* 0x00000000000a7805 */ /* 0x000fe4000001ff00 */
[----:B------:R-:W-:Y:S02]  /*29e0*/  VIMNMX R6, R6, 0x40, PT ;  /* 0x0000004006067848 */ /* 0x000fe40003fe0100 */
[----:B------:R-:W-:-:S02]  /*29f0*/  CS2R R24, SRZ ;  /* 0x0000000000187805 */ /* 0x000fc4000001ff00 */
[----:B------:R-:W-:-:S13]  /*2a00*/  ISETP.GE.AND P1, PT, R23, R6, PT ;  /* 0x000000061700720c */ /* 0x000fda0003f26270 */
[----:B------:R-:W-:Y:S05]  /*2a10*/  @P1 BRA `(.L_x_3651) ;  /* 0x0000000000581947 */ /* 0x000fea0003800000 */
[----:B------:R-:W-:Y:S01]  /*2a20*/  IMAD R7, R51, R40, RZ ;  /* 0x0000002833077224 */ /* 0x000fe200078e02ff */
[----:B------:R-:W-:Y:S01]  /*2a30*/  IADD3 R8, P0, R30, R4, RZ ;  /* 0x000000041e087210 */ /* 0x000fe20007f1e0ff */
[----:B------:R-:W-:Y:S01]  /*2a40*/  IMAD.MOV.U32 R4, RZ, RZ, R34 ;  /* 0x000000ffff047224 */ /* 0x000fe200078e0022 */
[----:B------:R-:W-:Y:S01]  /*2a50*/  ULDC.64 UR6, c[0x0][0x400] ;  /* 0x0001000000067ab9 */ /* 0x000fe20000000a00 */
[----:B------:R-:W-:Y:S01]  /*2a60*/  IMAD.MOV.U32 R5, RZ, RZ, R61 ;  /* 0x000000ffff057224 */ /* 0x000fe200078e003d */
[----:B------:R-:W-:Y:S01]  /*2a70*/  ULDC.64 UR4, c[0x0][0x3e8] ;  /* 0x0000fa0000047ab9 */ /* 0x000fe20000000a00 */
[-C--:B------:R-:W-:Y:S02]  /*2a80*/  IMAD R11, R67, R52.reuse, R7 ;  /* 0x00000034430b7224 */ /* 0x080fe400078e0207 */
[----:B------:R-:W-:-:S04]  /*2a90*/  IMAD.WIDE.U32 R6, R40, R52, R4 ;  /* 0x0000003428067225 */ /* 0x000fc800078e0004 */
[----:B------:R-:W-:Y:S01]  /*2aa0*/  IMAD.X R9, R68, 0x1, R58, P0 ;  /* 0x0000000144097824 */ /* 0x000fe200000e063a */
[----:B------:R-:W-:Y:S01]  /*2ab0*/  LEA R4, P0, R6, UR6, 0x1 ;  /* 0x0000000606047c11 */ /* 0x000fe2000f8008ff */
[----:B------:R-:W-:-:S05]  /*2ac0*/  IMAD.IADD R5, R7, 0x1, R11 ;  /* 0x0000000107057824 */ /* 0x000fca00078e020b */
        /* <DEDUP_REMOVED lines=11> */
.L_x_3651:
[----:B------:R-:W-:Y:S05]  /*2b80*/  BSYNC B1 ;  /* 0x0000000000017941 */ /* 0x000fea0003800000 */
.L_x_3650:
[----:B------:R-:W-:Y:S01]  /*2b90*/  UISETP.NE.AND UP0, UPT, UR37, 0x3, UPT ;  /* 0x000000032500788c */ /* 0x000fe2000bf05270 */
[----:B0----5:R-:W-:Y:S02]  /*2ba0*/  IMAD.MOV.U32 R4, RZ, RZ, R8 ;  /* 0x000000ffff047224 */ /* 0x021fe400078e0008 */
[----:B------:R-:W-:Y:S02]  /*2bb0*/  IMAD.MOV.U32 R5, RZ, RZ, R9 ;  /* 0x000000ffff057224 */ /* 0x000fe400078e0009 */
[----:B------:R-:W-:Y:S01]  /*2bc0*/  IMAD.MOV.U32 R6, RZ, RZ, R14 ;  /* 0x000000ffff067224 */ /* 0x000fe200078e000e */
[----:B------:R-:W-:Y:S01]  /*2bd0*/  PLOP3.LUT P0, PT, PT, PT, UP0, 0x80, 0x0 ;  /* 0x000000000000781c */ /* 0x000fe20003f0f008 */
[----:B------:R-:W-:Y:S01]  /*2be0*/  IMAD.MOV.U32 R7, RZ, RZ, R25 ;  /* 0x000000ffff077224 */ /* 0x000fe200078e0019 */
[----:B------:R-:W-:Y:S01]  /*2bf0*/  PRMT R77, R4, 0x5410, R5 ;  /* 0x00005410044d7816 */ /* 0x000fe20000000005 */
[----:B------:R-:W-:Y:S02]  /*2c00*/  IMAD.MOV.U32 R4, RZ, RZ, R15 ;  /* 0x000000ffff047224 */ /* 0x000fe400078e000f */
[----:B------:R-:W-:-:S03]  /*2c10*/  IMAD.MOV.U32 R5, RZ, RZ, R11 ;  /* 0x000000ffff057224 */ /* 0x000fc600078e000b */
[----:B------:R-:W-:Y:S01]  /*2c20*/  PRMT R69, R6, 0x5410, R4 ;  /* 0x0000541006457816 */ /* 0x000fe20000000004 */
[----:B------:R-:W-:Y:S02]  /*2c30*/  IMAD.MOV.U32 R4, RZ, RZ, R10 ;  /* 0x000000ffff047224 */ /* 0x000fe400078e000a */
[----:B------:R-:W-:-:S03]  /*2c40*/  IMAD.MOV.U32 R6, RZ, RZ, R24 ;  /* 0x000000ffff067224 */ /* 0x000fc600078e0018 */
[----:B------:R-:W-:Y:S02]  /*2c50*/  PRMT R78, R4, 0x5410, R5 ;  /* 0x00005410044e7816 */ /* 0x000fe40000000005 */
[----:B------:R-:W-:Y:S01]  /*2c60*/  PRMT R79, R6, 0x5410, R7 ;  /* 0x00005410064f7816 */ /* 0x000fe20000000007 */
[----:B------:R-:W-:Y:S06]  /*2c70*/  @!P0 BRA `(.L_x_3652) ;  /* 0x0000000000048947 */ /* 0x000fec0003800000 */
[----:B------:R-:W-:Y:S01]  /*2c80*/  BPT.TRAP 0x1 ;  /* 0x000000040000795c */ /* 0x000fe20000300000 */
.L_x_3652:
[----:B------:R-:W-:Y:S01]  /*2c90*/  IMAD R73, R19, 0x8, R2 ;  /* 0x0000000813497824 */ /* 0x000fe200078e0202 */
[----:B------:R-:W-:Y:S01]  /*2ca0*/  SHF.L.U32 R74, R186, 0x1f, RZ ;  /* 0x0000001fba4a7819 */ /* 0x000fe200000006ff */
[----:B------:R-:W-:Y:S03]  /*2cb0*/  BSSY B1, `(.L_x_3653) ;  /* 0x0000003000017945 */ /* 0x000fe60003800000 */
[----:B------:R-:W0:Y:S02]  /*2cc0*/  SYNCS.PHASECHK.TRANS64.TRYWAIT P5, [R73+URZ+0x28c90], R74 ;  /* 0x028c904a490075a7 */ /* 0x000e2400080a017f */
[----:B0-----:R-:W-:Y:S05]  /*2cd0*/  @!P5 BRA `(.L_x_3654) ;  /* 0x0000017c005cd947 */ /* 0x001fea0003800000 */
.L_x_3949:
[----:B------:R-:W-:Y:S05]  /*2ce0*/  BSYNC B1 ;  /* 0x0000000000017941 */ /* 0x000fea0003800000 */
.L_x_3653:
[----:B------:R-:W-:Y:S05]  /*2cf0*/  @P1 BRA `(.L_x_3655) ;  /* 0x0000001000c81947 */ /* 0x000fea0003800000 */
[----:B------:R-:W-:Y:S04]  /*2d00*/  BSSY B1, `(.L_x_3656) ;  /* 0x0000031000017945 */ /* 0x000fe80003800000 */
[----:B------:R-:W-:Y:S05]  /*2d10*/  @P4 BRA `(.L_x_3657) ;  /* 0x0000000000bc4947 */ /* 0x000fea0003800000 */
[----:B------:R1:W2:Y:S01]  /*2d20*/  LDS.128 R4, [R66+0x22400] ;  /* 0x0224000042047984 */ /* 0x0002a20000000c00 */
        /* <DEDUP_REMOVED lines=15> */
[----:B------:R-:W-:Y:S02]  /*2e20*/  HADD2.F32 R7, -RZ, R7.H0_H0 ;  /* 0x20000007ff077230 */ /* 0x000fe40000004100 */
[----:B------:R-:W-:Y:S01]  /*2e30*/  FMUL.FTZ R25, R5, R25 ;  /* 0x0000001905197220 */ /* 0x000fe20000410000 */
[----:B------:R-:W-:Y:S02]  /*2e40*/  HADD2.F32 R64, -RZ, R64.H0_H0 ;  /* 0x20000040ff407230 */ /* 0x000fe40000004100 */
[----:B------:R-:W-:Y:S01]  /*2e50*/  FMUL.FTZ R76, R15, R66 ;  /* 0x000000420f4c7220 */ /* 0x000fe20000410000 */
[----:B------:R-:W-:Y:S01]  /*2e60*/  FFMA.FTZ R68, R5, R24, -R68 ;  /* 0x0000001805447223 */ /* 0x000fe20000010844 */
[----:B------:R-:W-:Y:S01]  /*2e70*/  FMUL.FTZ R66, R7, R66 ;  /* 0x0000004207427220 */ /* 0x000fe20000410000 */
[----:B------:R-:W-:Y:S01]  /*2e80*/  FFMA.FTZ R67, R6, R24, R25 ;  /* 0x0000001806437223 */ /* 0x000fe20000010019 */
[----:B------:R-:W-:-:S02]  /*2e90*/  HADD2.F32 R24, -RZ, R79.H0_H0 ;  /* 0x2000004fff187230 */ /* 0x000fc40000004100 */
[-C--:B------:R-:W-:Y:S01]  /*2ea0*/  FFMA.FTZ R76, R7, R64.reuse, -R76 ;  /* 0x00000040074c7223 */ /* 0x080fe2000001084c */
[----:B------:R-:W-:Y:S02]  /*2eb0*/  HADD2.F32 R25, -RZ, R79.H1_H1 ;  /* 0x3000004fff197230 */ /* 0x000fe40000004100 */
[----:B------:R-:W-:Y:S01]  /*2ec0*/  FFMA.FTZ R75, R15, R64, R66 ;  /* 0x000000400f4b7223 */ /* 0x000fe20000010042 */
[----:B------:R-:W-:Y:S02]  /*2ed0*/  HADD2.F32 R5, -RZ, R4.H1_H1 ;  /* 0x30000004ff057230 */ /* 0x000fe40000004100 */
[----:B------:R-:W-:Y:S02]  /*2ee0*/  HADD2.F32 R6, -RZ, R14.H1_H1 ;  /* 0x3000000eff067230 */ /* 0x000fe40000004100 */
[----:B------:R-:W-:Y:S02]  /*2ef0*/  HADD2.F32 R4, -RZ, R4.H0_H0 ;  /* 0x20000004ff047230 */ /* 0x000fe40000004100 */
[----:B------:R-:W-:Y:S01]  /*2f00*/  FMUL.FTZ R65, R5, R24 ;  /* 0x0000001805417220 */ /* 0x000fe20000410000 */
[----:B------:R-:W-:-:S02]  /*2f10*/  HADD2.F32 R14, -RZ, R14.H0_H0 ;  /* 0x2000000eff0e7230 */ /* 0x000fc40000004100 */
[--C-:B------:R-:W-:Y:S02]  /*2f20*/  HADD2.F32 R7, -RZ, R69.reuse.H0_H0 ;  /* 0x20000045ff077230 */ /* 0x100fe40000004100 */
[----:B------:R-:W-:Y:S01]  /*2f30*/  FMUL.FTZ R24, R4, R24 ;  /* 0x0000001804187220 */ /* 0x000fe20000410000 */
[----:B------:R-:W-:Y:S02]  /*2f40*/  HADD2.F32 R15, -RZ, R69.H1_H1 ;  /* 0x30000045ff0f7230 */ /* 0x000fe40000004100 */
[-C--:B------:R-:W-:Y:S01]  /*2f50*/  FMUL.FTZ R69, R6, R25.reuse ;  /* 0x0000001906457220 */ /* 0x080fe20000410000 */
        /* <DEDUP_REMOVED lines=9> */
.L_x_3659:
[----:B------:R-:W-:Y:S05]  /*2ff0*/  BSYNC B2 ;  /* 0x0000000000027941 */ /* 0x000fea0003800000 */
.L_x_3658:
[----:B--2---:R1:W-:Y:S02]  /*3000*/  STG.E.128 desc[UR42][R12.64], R4 ;  /* 0x000000040c007986 */ /* 0x0043e4000c101d2a */
.L_x_3657:
[----:B------:R-:W-:Y:S05]  /*3010*/  BSYNC B1 ;  /* 0x0000000000017941 */ /* 0x000fea0003800000 */
.L_x_3656:
[----:B------:R-:W-:Y:S05]  /*3020*/  @P3 BRA `(.L_x_3655) ;  /* 0x0000000c00fc3947 */ /* 0x000fea0003800000 */
[----:B-1----:R-:W-:Y:S01]  /*3030*/  IMAD.MOV.U32 R5, RZ, RZ, 0x20 ;  /* 0x00000020ff057424 */ /* 0x002fe200078e00ff */
[----:B------:R-:W-:Y:S01]  /*3040*/  LOP3.LUT P5, RZ, R188, 0x4, RZ, 0xc0, !PT ;  /* 0x00000004bcff7812 */ /* 0x000fe200078ac0ff */
[----:B------:R-:W-:Y:S03]  /*3050*/  BSSY B1, `(.L_x_3660) ;  /* 0x0000030000017945 */ /* 0x000fe60003800000 */
[----:B------:R-:W-:Y:S02]  /*3060*/  SEL R5, R5, 0xffffffe0, !P5 ;  /* 0xffffffe005057807 */ /* 0x000fe40006800000 */
[----:B------:R-:W-:Y:S02]  /*3070*/  ISETP.GE.AND P5, PT, R189, R27, PT ;  /* 0x0000001bbd00720c */ /* 0x000fe40003fa6270 */
[----:B------:R-:W-:-:S05]  /*3080*/  IADD3 R5, R5, R57, R26 ;  /* 0x0000003905057210 */ /* 0x000fca0007ffe01a */
[----:B------:R-:W-:-:S06]  /*3090*/  IMAD R4, R5, 0x2, R2 ;  /* 0x0000000205047824 */ /* 0x000fcc00078e0202 */
[----:B------:R-:W1:Y:S01]  /*30a0*/  LDS.128 R4, [R4+0x22400] ;  /* 0x0224000004047984 */ /* 0x000e620000000c00 */
[----:B------:R-:W-:Y:S05]  /*30b0*/  @P5 BRA `(.L_x_3661) ;  /* 0x0000000000a45947 */ /* 0x000fea0003800000 */
[--C-:B------:R-:W-:Y:S01]  /*30c0*/  SHF.R.U64 R15, R8, 0x10, R9.reuse ;  /* 0x00000010080f7819 */ /* 0x100fe20000001209 */
[----:B-1----:R-:W-:Y:S01]  /*30d0*/  IMAD.MOV.U32 R8, RZ, RZ, R6 ;  /* 0x000000ffff087224 */ /* 0x002fe200078e0006 */
        /* <DEDUP_REMOVED lines=14> */
[-C--:B------:R-:W-:Y:S01]  /*31c0*/  FFMA.FTZ R26, R5, R10.reuse, -R26 ;  /* 0x0000000a051a7223 */ /* 0x080fe2000001081a */
[----:B------:R-:W-:Y:S01]  /*31d0*/  FFMA.FTZ R25, R6, R10, R11 ;  /* 0x0000000a06197223 */ /* 0x000fe2000001000b */
[----:B------:R-:W-:Y:S01]  /*31e0*/  FMUL.FTZ R24, R7, R24 ;  /* 0x0000001807187220 */ /* 0x000fe20000410000 */
        /* <DEDUP_REMOVED lines=22> */
.L_x_3661:
[----:B------:R-:W-:Y:S05]  /*3350*/  BSYNC B1 ;  /* 0x0000000000017941 */ /* 0x000fea0003800000 */
.L_x_3660:
[----:B-1----:R2:W-:Y:S01]  /*3360*/  STG.E.128 desc[UR42][R12.64+0x40], R4 ;  /* 0x000040040c007986 */ /* 0x0025e2000c101d2a */
[----:B------:R-:W-:Y:S05]  /*3370*/  BRA `(.L_x_3655) ;  /* 0x0000000c00287947 */ /* 0x000fea0003800000 */
.L_x_3649:
[----:B------:R-:W-:-:S05]  /*3380*/  IMAD R5, R40, -0x40, R42 ;  /* 0xffffffc028057824 */ /* 0x000fca00078e022a */
[----:B------:R-:W-:-:S04]  /*3390*/  VIMNMX R6, R5, 0x40, PT ;  /* 0x0000004005067848 */ /* 0x000fc80003fe0100 */
[----:B------:R-:W-:Y:S02]  /*33a0*/  ISETP.GE.AND P1, PT, R23, R6, PT ;  /* 0x000000061700720c */ /* 0x000fe40003f26270 */
[----:B------:R-:W-:Y:S02]  /*33b0*/  CS2R R6, SRZ ;  /* 0x0000000000067805 */ /* 0x000fe4000001ff00 */
[----:B------:R-:W-:-:S13]  /*33c0*/  ISETP.GE.OR P0, PT, R16, R27, P1 ;  /* 0x0000001b1000720c */ /* 0x000fda0000f06670 */
[----:B------:R-:W0:Y:S01]  /*33d0*/  @!P0 LDC.64 R8, c[0x0][0x3e8] ;  /* 0x0000fa00ff088b82 */ /* 0x000e220000000a00 */
[----:B------:R-:W-:-:S05]  /*33e0*/  @!P0 IADD3 R4, P5, R32, R4, RZ ;  /* 0x0000000420048210 */ /* 0x000fca0007fbe0ff */
[----:B------:R-:W-:Y:S02]  /*33f0*/  @!P0 IMAD.X R5, R68, 0x1, R59, P5 ;  /* 0x0000000144058824 */ /* 0x000fe400028e063b */
[----:B------:R-:W1:Y:S01]  /*3400*/  @!P0 LDC.64 R12, c[0x0][0x400] ;  /* 0x00010000ff0c8b82 */ /* 0x000e620000000a00 */
[----:B0-----:R-:W-:-:S04]  /*3410*/  @!P0 LEA R8, P5, R4, R8, 0x1 ;  /* 0x0000000804088211 */ /* 0x001fc800078a08ff */
[----:B------:R-:W-:Y:S01]  /*3420*/  @!P0 LEA.HI.X R9, R4, R9, R5, 0x1, P5 ;  /* 0x0000000904098211 */ /* 0x000fe200028f0c05 */
[----:B------:R-:W-:Y:S02]  /*3430*/  @!P0 IMAD R4, R51, R40, RZ ;  /* 0x0000002833048224 */ /* 0x000fe400078e02ff */
[----:B------:R-:W-:Y:S02]  /*3440*/  @!P0 IMAD.MOV.U32 R5, RZ, RZ, R62 ;  /* 0x000000ffff058224 */ /* 0x000fe400078e003e */
[----:B------:R-:W-:Y:S02]  /*3450*/  @!P0 IMAD R67, R67, R52, R4 ;  /* 0x0000003443438224 */ /* 0x000fe400078e0204 */
[----:B------:R-:W-:-:S04]  /*3460*/  @!P0 IMAD.MOV.U32 R4, RZ, RZ, R36 ;  /* 0x000000ffff048224 */ /* 0x000fc800078e0024 */
[----:B------:R-:W-:-:S04]  /*3470*/  @!P0 IMAD.WIDE.U32 R4, R40, R52, R4 ;  /* 0x0000003428048225 */ /* 0x000fc800078e0004 */
[----:B------:R-:W-:Y:S01]  /*3480*/  @!P0 IMAD.IADD R5, R67, 0x1, R5 ;  /* 0x0000000143058824 */ /* 0x000fe200078e0205 */
[----:B-1----:R-:W-:-:S04]  /*3490*/  @!P0 LEA R12, P5, R4, R12, 0x1 ;  /* 0x0000000c040c8211 */ /* 0x002fc800078a08ff */
[----:B------:R-:W-:Y:S02]  /*34a0*/  @!P0 LEA.HI.X R13, R4, R13, R5, 0x1, P5 ;  /* 0x0000000d040d8211 */ /* 0x000fe400028f0c05 */
[----:B------:R-:W-:Y:S02]  /*34b0*/  CS2R R4, SRZ ;  /* 0x0000000000047805 */ /* 0x000fe4000001ff00 */
[----:B------:R-:W-:-:S04]  /*34c0*/  CS2R R10, SRZ ;  /* 0x00000000000a7805 */ /* 0x000fc8000001ff00 */
[----:B------:R0:W2:Y:S02]  /*34d0*/  @!P0 LDG.E.128 R4, desc[UR42][R8.64] ;  /* 0x0000002a08048981 */ /* 0x0000a4000c1e1d00 */
[----:B0-----:R-:W-:-:S06]  /*34e0*/  CS2R R8, SRZ ;  /* 0x0000000000087805 */ /* 0x001fcc000001ff00 */
[----:B------:R-:W3:Y:S01]  /*34f0*/  @!P0 LDG.E.128 R8, desc[UR42][R12.64] ;  /* 0x0000002a0c088981 */ /* 0x000ee2000c1e1d00 */
[----:B------:R-:W-:Y:S01]  /*3500*/  UISETP.NE.AND UP0, UPT, UR37, 0x3, UPT ;  /* 0x000000032500788c */ /* 0x000fe2000bf05270 */
[----:B------:R-:W-:-:S04]  /*3510*/  ISETP.GE.AND P0, PT, R16, R27, PT ;  /* 0x0000001b1000720c */ /* 0x000fc80003f06270 */
[----:B------:R-:W-:Y:S02]  /*3520*/  P2R R68, PR, RZ, 0x1 ;  /* 0x00000001ff447803 */ /* 0x000fe40000000000 */
[----:B------:R-:W-:Y:S01]  /*3530*/  PLOP3.LUT P0, PT, PT, PT, UP0, 0x80, 0x0 ;  /* 0x000000000000781c */ /* 0x000fe20003f0f008 */
[----:B--2---:R-:W-:Y:S02]  /*3540*/  IMAD.MOV.U32 R24, RZ, RZ, R4 ;  /* 0x000000ffff187224 */ /* 0x004fe400078e0004 */
[----:B------:R-:W-:Y:S02]  /*3550*/  IMAD.MOV.U32 R27, RZ, RZ, R5 ;  /* 0x000000ffff1b7224 */ /* 0x000fe400078e0005 */
[----:B------:R-:W-:Y:S02]  /*3560*/  IMAD.MOV.U32 R66, RZ, RZ, R6 ;  /* 0x000000ffff427224 */ /* 0x000fe400078e0006 */
[----:B------:R-:W-:Y:S01]  /*3570*/  IMAD.MOV.U32 R67, RZ, RZ, R7 ;  /* 0x000000ffff437224 */ /* 0x000fe200078e0007 */
[----:B------:R-:W-:-:S02]  /*3580*/  PRMT R80, R80, 0x5410, R27 ;  /* 0x0000541050507816 */ /* 0x000fc4000000001b */
[----:B------:R-:W-:Y:S02]  /*3590*/  PRMT R89, R24, 0x5410, R66 ;  /* 0x0000541018597816 */ /* 0x000fe40000000042 */
[----:B------:R-:W-:Y:S01]  /*35a0*/  PRMT R84, R84, 0x5410, R67 ;  /* 0x0000541054547816 */ /* 0x000fe20000000043 */
[----:B---3--:R-:W-:Y:S02]  /*35b0*/  IMAD.MOV.U32 R12, RZ, RZ, R8 ;  /* 0x000000ffff0c7224 */ /* 0x008fe400078e0008 */
[----:B------:R-:W-:Y:S02]  /*35c0*/  IMAD.MOV.U32 R13, RZ, RZ, R9 ;  /* 0x000000ffff0d7224 */ /* 0x000fe400078e0009 */
[----:B------:R-:W-:Y:S02]  /*35d0*/  IMAD.MOV.U32 R24, RZ, RZ, R10 ;  /* 0x000000ffff187224 */ /* 0x000fe400078e000a */
[----:B------:R-:W-:Y:S01]  /*35e0*/  IMAD.MOV.U32 R27, RZ, RZ, R11 ;  /* 0x000000ffff1b7224 */ /* 0x000fe200078e000b */
[----:B------:R-:W-:-:S02]  /*35f0*/  PRMT R80, R13, 0x7610, R80 ;  /* 0x000076100d507816 */ /* 0x000fc40000000050 */
[----:B------:R-:W-:Y:S02]  /*3600*/  PRMT R87, R12, 0x5410, R24 ;  /* 0x000054100c577816 */ /* 0x000fe40000000018 */
[----:B------:R-:W-:Y:S01]  /*3610*/  PRMT R84, R27, 0x7610, R84 ;  /* 0x000076101b547816 */ /* 0x000fe20000000054 */
[----:B------:R-:W-:Y:S06]  /*3620*/  @!P0 BRA `(.L_x_3662) ;  /* 0x0000000000048947 */ /* 0x000fec0003800000 */
[----:B------:R-:W-:Y:S01]  /*3630*/  BPT.TRAP 0x1 ;  /* 0x000000040000795c */ /* 0x000fe20000300000 */
.L_x_3662:
[----:B------:R-:W-:Y:S01]  /*3640*/  IMAD R73, R19, 0x8, R2 ;  /* 0x0000000813497824 */ /* 0x000fe200078e0202 */
[----:B------:R-:W-:Y:S01]  /*3650*/  SHF.L.U32 R74, R186, 0x1f, RZ ;  /* 0x0000001fba4a7819 */ /* 0x000fe200000006ff */
[----:B------:R-:W0:Y:S01]  /*3660*/  LDC R75, c[0x0][0x2f4] ;  /* 0x0000bd00ff4b7b82 */ /* 0x000e220000000800 */
[----:B------:R-:W-:Y:S02]  /*3670*/  BSSY B1, `(.L_x_3663) ;  /* 0x0000003000017945 */ /* 0x000fe40003800000 */
[----:B------:R-:W1:Y:S02]  /*3680*/  SYNCS.PHASECHK.TRANS64.TRYWAIT P5, [R73+URZ+0x28c90], R74 ;  /* 0x028c904a490075a7 */ /* 0x000e6400080a017f */
[----:B-1----:R-:W-:Y:S05]  /*3690*/  @!P5 BRA `(.L_x_3664) ;  /* 0x000001740000d947 */ /* 0x002fea0003800000 */
.L_x_3950:
[----:B------:R-:W-:Y:S05]  /*36a0*/  BSYNC B1 ;  /* 0x0000000000017941 */ /* 0x000fea0003800000 */
.L_x_3663:
[----:B0-----:R-:W-:Y:S01]  /*36b0*/  ISETP.GE.OR P5, PT, R16, R75, P1 ;  /* 0x0000004b1000720c */ /* 0x001fe20000fa6670 */
[----:B------:R-:W-:Y:S01]  /*36c0*/  ULDC.64 UR4, c[0x0][0x300] ;  /* 0x0000c00000047ab9 */ /* 0x000fe20000000a00 */
[----:B------:R-:W-:Y:S02]  /*36d0*/  IMAD.MOV.U32 R66, RZ, RZ, R14 ;  /* 0x000000ffff427224 */ /* 0x000fe400078e000e */
[----:B------:R-:W-:Y:S02]  /*36e0*/  IMAD R12, R0, UR4, RZ ;  /* 0x00000004000c7c24 */ /* 0x000fe4000f8e02ff */
[----:B------:R-:W-:Y:S02]  /*36f0*/  IMAD.MOV.U32 R67, RZ, RZ, R25 ;  /* 0x000000ffff437224 */ /* 0x000fe400078e0019 */
[C---:B------:R-:W-:Y:S02]  /*3700*/  IMAD R13, R23.reuse, UR5, R12 ;  /* 0x00000005170d7c24 */ /* 0x040fe4000f8e020c */
[----:B------:R-:W-:-:S03]  /*3710*/  IMAD.WIDE.U32 R66, R23, UR4, R66 ;  /* 0x0000000417427c25 */ /* 0x000fc6000f8e0042 */
[----:B------:R-:W-:Y:S05]  /*3720*/  @P5 BRA `(.L_x_3655) ;  /* 0x00000008003c5947 */ /* 0x000fea0003800000 */
[----:B------:R-:W-:Y:S01]  /*3730*/  IMAD.IADD R76, R13, 0x1, R67 ;  /* 0x000000010d4c7824 */ /* 0x000fe200078e0243 */
[----:B------:R-:W-:Y:S01]  /*3740*/  IADD3 R12, P5, P6, R20, R66, R60 ;  /* 0x00000042140c7210 */ /* 0x000fe20007ebe03c */
[----:B------:R-:W-:Y:S03]  /*3750*/  BSSY B1, `(.L_x_3665) ;  /* 0x0000069000017945 */ /* 0x000fe60003800000 */
[----:B------:R-:W-:Y:S02]  /*3760*/  IADD3.X R13, R43, R76, R63, P5, P6 ;  /* 0x0000004c2b0d7210 */ /* 0x000fe40002fec43f */
[----:B------:R-:W-:Y:S02]  /*3770*/  ISETP.NE.AND P6, PT, R68, RZ, PT ;  /* 0x000000ff4400720c */ /* 0x000fe40003fc5270 */
[----:B------:R-:W-:-:S04]  /*3780*/  LEA R68, P5, R12, R64, 0x1 ;  /* 0x000000400c447211 */ /* 0x000fc800078a08ff */
[----:B------:R-:W-:Y:S01]  /*3790*/  LEA.HI.X R69, R12, R65, R13, 0x1, P5 ;  /* 0x000000410c457211 */ /* 0x000fe200028f0c0d */
[----:B------:R-:W-:Y:S01]  /*37a0*/  IMAD.IADD R13, R75, 0x1, -R56 ;  /* 0x000000014b0d7824 */ /* 0x000fe200078e0a38 */
[----:B------:R-:W-:-:S04]  /*37b0*/  ISETP.NE.AND P5, PT, R72, RZ, PT ;  /* 0x000000ff4800720c */ /* 0x000fc80003fa5270 */
[----:B------:R-:W-:-:S04]  /*37c0*/  SEL R13, R56, R13, !P5 ;  /* 0x0000000d380d7207 */ /* 0x000fc80006800000 */
[----:B------:R-:W-:-:S04]  /*37d0*/  SHF.R.S32.HI R12, RZ, 0x1f, R13 ;  /* 0x0000001fff0c7819 */ /* 0x000fc8000001140d */
[----:B------:R-:W-:-:S04]  /*37e0*/  LEA.HI R12, R12, R13, RZ, 0x4 ;  /* 0x0000000d0c0c7211 */ /* 0x000fc800078f20ff */
[----:B------:R-:W-:-:S04]  /*37f0*/  SHF.R.S32.HI R12, RZ, 0x4, R12 ;  /* 0x00000004ff0c7819 */ /* 0x000fc8000001140c */
[----:B------:R-:W-:-:S05]  /*3800*/  LEA.HI.SX32 R12, R45, R12, 0x1d ;  /* 0x0000000c2d0c7211 */ /* 0x000fca00078feaff */
[----:B------:R-:W-:-:S05]  /*3810*/  IMAD.SHL.U32 R77, R12, 0x8, RZ ;  /* 0x000000080c4d7824 */ /* 0x000fca00078e00ff */
[----:B------:R-:W-:-:S04]  /*3820*/  LOP3.LUT R13, R50, 0x38, R77, 0xf8, !PT ;  /* 0x00000038320d7812 */ /* 0x000fc800078ef84d */
[----:B------:R-:W-:Y:S01]  /*3830*/  LOP3.LUT R12, R13, R54, RZ, 0x3c, !PT ;  /* 0x000000360d0c7212 */ /* 0x000fe200078e3cff */
[----:B------:R-:W-:-:S04]  /*3840*/  IMAD.IADD R13, R70, 0x1, R26 ;  /* 0x00000001460d7824 */ /* 0x000fc800078e021a */
[----:B------:R-:W-:Y:S02]  /*3850*/  IMAD R15, R193, 0x200, R12 ;  /* 0x00000200c10f7824 */ /* 0x000fe400078e020c */
[----:B------:R-:W-:Y:S02]  /*3860*/  IMAD R13, R13, 0x2, R2 ;  /* 0x000000020d0d7824 */ /* 0x000fe400078e0202 */
[----:B------:R-:W-:-:S04]  /*3870*/  IMAD.IADD R15, R26, 0x1, R15 ;  /* 0x000000011a0f7824 */ /* 0x000fc800078e020f */
[----:B------:R-:W-:Y:S02]  /*3880*/  IMAD R24, R15, 0x2, R2 ;  /* 0x000000020f187824 */ /* 0x000fe400078e0202 */
[----:B------:R-:W0:Y:S04]  /*3890*/  LDS.128 R12, [R13+0x22400] ;  /* 0x022400000d0c7984 */ /* 0x000e280000000c00 */
[----:B------:R-:W2:Y:S01]  /*38a0*/  LDS.128 R24, [R24+0x22400] ;  /* 0x0224000018187984 */ /* 0x000ea20000000c00 */
[----:B------:R-:W-:Y:S05]  /*38b0*/  @P6 BRA `(.L_x_3666) ;  /* 0x0000000400486947 */ /* 0x000fea0003800000 */
[--C-:B------:R-:W-:Y:S01]  /*38c0*/  SHF.R.U64 R79, R8, 0x10, R9.reuse ;  /* 0x00000010084f7819 */ /* 0x100fe20000001209 */
[----:B--2---:R-:W-:Y:S01]  /*38d0*/  HADD2.F32 R8, -RZ, R25.H1_H1 ;  /* 0x30000019ff087230 */ /* 0x004fe20000004100 */
[----:B------:R-:W-:Y:S02]  /*38e0*/  SHF.R.U32.HI R9, RZ, 0x10, R9 ;  /* 0x00000010ff097819 */ /* 0x000fe40000011609 */
[--C-:B------:R-:W-:Y:S01]  /*38f0*/  SHF.R.U64 R78, R4, 0x10, R5.reuse ;  /* 0x00000010044e7819 */ /* 0x100fe20000001205 */
[----:B------:R-:W-:Y:S01]  /*3900*/  HADD2.F32 R79, -RZ, R79.H0_H0 ;  /* 0x2000004fff4f7230 */ /* 0x000fe20000004100 */
[----:B------:R-:W-:Y:S02]  /*3910*/  SHF.R.U32.HI R82, RZ, 0x10, R5 ;  /* 0x00000010ff527819 */ /* 0x000fe40000011605 */
[--C-:B------:R-:W-:Y:S01]  /*3920*/  SHF.R.U64 R4, R6, 0x10, R7.reuse ;  /* 0x0000001006047819 */ /* 0x100fe20000001207 */
[----:B0-----:R-:W-:Y:S01]  /*3930*/  HADD2.F32 R6, -RZ, R13.H0_H0 ;  /* 0x2000000dff067230 */ /* 0x001fe20000004100 */
[----:B------:R-:W-:Y:S01]  /*3940*/  SHF.R.U32.HI R83, RZ, 0x10, R7 ;  /* 0x00000010ff537819 */ /* 0x000fe20000011607 */
[----:B------:R-:W-:Y:S01]  /*3950*/  HADD2.F32 R7, -RZ, R25.H0_H0 ;  /* 0x20000019ff077230 */ /* 0x000fe20000004100 */
[--C-:B------:R-:W-:Y:S01]  /*3960*/  SHF.R.U64 R5, R10, 0x10, R11.reuse ;  /* 0x000000100a057819 */ /* 0x100fe2000000120b */
[--C-:B------:R-:W-:Y:S01]  /*3970*/  HADD2.F32 R10, -RZ, R80.reuse.H1_H1 ;  /* 0x30000050ff0a7230 */ /* 0x100fe20000004100 */
[----:B------:R-:W-:Y:S01]  /*3980*/  SHF.R.U32.HI R81, RZ, 0x10, R11 ;  /* 0x00000010ff517819 */ /* 0x000fe2000001160b */
[----:B------:R-:W-:-:S02]  /*3990*/  HADD2.F32 R80, -RZ, R80.H0_H0 ;  /* 0x20000050ff507230 */ /* 0x000fc40000004100 */
[----:B------:R-:W-:Y:S02]  /*39a0*/  HADD2.F32 R25, -RZ, R9.H0_H0 ;  /* 0x20000009ff197230 */ /* 0x000fe40000004100 */
[----:B------:R-:W-:Y:S02]  /*39b0*/  HADD2.F32 R9, -RZ, R13.H1_H1 ;  /* 0x3000000dff097230 */ /* 0x000fe40000004100 */
[-C--:B------:R-:W-:Y:S01]  /*39c0*/  FMUL.FTZ R13, R7, R80.reuse ;  /* 0x00000050070d7220 */ /* 0x080fe20000410000 */
[----:B------:R-:W-:Y:S02]  /*39d0*/  HADD2.F32 R11, -RZ, R82.H0_H0 ;  /* 0x20000052ff0b7230 */ /* 0x000fe40000004100 */
[-C--:B------:R-:W-:Y:S01]  /*39e0*/  FMUL.FTZ R82, R8, R25.reuse ;  /* 0x0000001908527220 */ /* 0x080fe20000410000 */
[C---:B------:R-:W-:Y:S01]  /*39f0*/  FMUL.FTZ R80, R6.reuse, R80 ;  /* 0x0000005006507220 */ /* 0x040fe20000410000 */
[C---:B------:R-:W-:Y:S01]  /*3a00*/  FMUL.FTZ R25, R9.reuse, R25 ;  /* 0x0000001909197220 */ /* 0x040fe20000410000 */
[-C--:B------:R-:W-:Y:S01]  /*3a10*/  FFMA.FTZ R6, R6, R10.reuse, -R13 ;  /* 0x0000000a06067223 */ /* 0x080fe2000001080d */
[-C--:B------:R-:W-:Y:S01]  /*3a20*/  FFMA.FTZ R9, R9, R11.reuse, -R82 ;  /* 0x0000000b09097223 */ /* 0x080fe20000010852 */
[----:B------:R-:W-:Y:S01]  /*3a30*/  FFMA.FTZ R7, R7, R10, R80 ;  /* 0x0000000a07077223 */ /* 0x000fe20000010050 */
[----:B------:R-:W-:Y:S01]  /*3a40*/  FFMA.FTZ R8, R8, R11, R25 ;  /* 0x0000000b08087223 */ /* 0x000fe20000010019 */
[----:B------:R-:W-:-:S02]  /*3a50*/  HADD2.F32 R25, -RZ, R84.H0_H0 ;  /* 0x20000054ff197230 */ /* 0x000fc40000004100 */
[----:B------:R-:W-:Y:S02]  /*3a60*/  HADD2.F32 R11, -RZ, R27.H0_H0 ;  /* 0x2000001bff0b7230 */ /* 0x000fe40000004100 */
[----:B------:R-:W-:Y:S01]  /*3a70*/  HADD2.F32 R10, -RZ, R15.H0_H0 ;  /* 0x2000000fff0a7230 */ /* 0x000fe20000004100 */
[----:B------:R-:W-:Y:S01]  /*3a80*/  F2FP.F16.F32.PACK_AB R7, R8, R7 ;  /* 0x000000070807723e */ /* 0x000fe200000000ff */
[----:B------:R-:W-:Y:S02]  /*3a90*/  HADD2.F32 R27, -RZ, R27.H1_H1 ;  /* 0x3000001bff1b7230 */ /* 0x000fe40000004100 */
[----:B------:R-:W-:Y:S02]  /*3aa0*/  HADD2.F32 R82, -RZ, R81.H0_H0 ;  /* 0x20000051ff527230 */ /* 0x000fe40000004100 */
[----:B------:R-:W-:Y:S01]  /*3ab0*/  FMUL.FTZ R81, R11, R25 ;  /* 0x000000190b517220 */ /* 0x000fe20000410000 */
[----:B------:R-:W-:Y:S02]  /*3ac0*/  HADD2.F32 R15, -RZ, R15.H1_H1 ;  /* 0x3000000fff0f7230 */ /* 0x000fe40000004100 */
[----:B------:R-:W-:-:S02]  /*3ad0*/  HADD2.F32 R13, -RZ, R84.H1_H1 ;  /* 0x30000054ff0d7230 */ /* 0x000fc40000004100 */
[C---:B------:R-:W-:Y:S01]  /*3ae0*/  FMUL.FTZ R84, R10.reuse, R25 ;  /* 0x000000190a547220 */ /* 0x040fe20000410000 */
[----:B------:R-:W-:Y:S02]  /*3af0*/  HADD2.F32 R80, -RZ, R83.H0_H0 ;  /* 0x20000053ff507230 */ /* 0x000fe40000004100 */
[-C--:B------:R-:W-:Y:S01]  /*3b00*/  FMUL.FTZ R86, R27, R82.reuse ;  /* 0x000000521b567220 */ /* 0x080fe20000410000 */
[----:B------:R-:W-:Y:S01]  /*3b10*/  FMUL.FTZ R88, R15, R82 ;  /* 0x000000520f587220 */ /* 0x000fe20000410000 */
[-C--:B------:R-:W-:Y:S01]  /*3b20*/  FFMA.FTZ R82, R10, R13.reuse, -R81 ;  /* 0x0000000d0a527223 */ /* 0x080fe20000010851 */
[----:B------:R-:W-:Y:S01]  /*3b30*/  FFMA.FTZ R84, R11, R13, R84 ;  /* 0x0000000d0b547223 */ /* 0x000fe20000010054 */
[----:B------:R-:W-:Y:S02]  /*3b40*/  HADD2.F32 R25, -RZ, R87.H0_H0 ;  /* 0x20000057ff197230 */ /* 0x000fe40000004100 */
[----:B------:R-:W-:Y:S01]  /*3b50*/  FFMA.FTZ R83, R15, R80, -R86 ;  /* 0x000000500f537223 */ /* 0x000fe20000010856 */
[----:B------:R-:W-:-:S02]  /*3b60*/  HADD2.F32 R11, -RZ, R24.H0_H0 ;  /* 0x20000018ff0b7230 */ /* 0x000fc40000004100 */
[----:B------:R-:W-:Y:S01]  /*3b70*/  FFMA.FTZ R85, R27, R80, R88 ;  /* 0x000000501b557223 */ /* 0x000fe20000010058 */
[----:B------:R-:W-:Y:S02]  /*3b80*/  HADD2.F32 R10, -RZ, R12.H0_H0 ;  /* 0x2000000cff0a7230 */ /* 0x000fe40000004100 */
[----:B------:R-:W-:Y:S02]  /*3b90*/  HADD2.F32 R24, -RZ, R24.H1_H1 ;  /* 0x30000018ff187230 */ /* 0x000fe40000004100 */
[-C--:B------:R-:W-:Y:S01]  /*3ba0*/  FMUL.FTZ R27, R11, R25.reuse ;  /* 0x000000190b1b7220 */ /* 0x080fe20000410000 */
[----:B------:R-:W-:Y:S01]  /*3bb0*/  HADD2.F32 R12, -RZ, R12.H1_H1 ;  /* 0x3000000cff0c7230 */ /* 0x000fe20000004100 */
[----:B------:R-:W-:Y:S01]  /*3bc0*/  F2FP.F16.F32.PACK_AB R84, R85, R84 ;  /* 0x000000545554723e */ /* 0x000fe200000000ff */
[----:B------:R-:W-:Y:S02]  /*3bd0*/  HADD2.F32 R15, -RZ, R78.H0_H0 ;  /* 0x2000004eff0f7230 */ /* 0x000fe40000004100 */
[----:B------:R-:W-:Y:S01]  /*3be0*/  FMUL.FTZ R78, R10, R25 ;  /* 0x000000190a4e7220 */ /* 0x000fe20000410000 */
[----:B------:R-:W-:-:S02]  /*3bf0*/  HADD2.F32 R13, -RZ, R89.H0_H0 ;  /* 0x20000059ff0d7230 */ /* 0x000fc40000004100 */
[-C--:B------:R-:W-:Y:S01]  /*3c00*/  FMUL.FTZ R25, R24, R79.reuse ;  /* 0x0000004f18197220 */ /* 0x080fe20000410000 */
[----:B------:R-:W-:Y:S02]  /*3c10*/  FMUL.FTZ R79, R12, R79 ;  /* 0x0000004f0c4f7220 */ /* 0x000fe40000410000 */
[----:B------:R-:W-:Y:S01]  /*3c20*/  FFMA.FTZ R27, R10, R13, -R27 ;  /* 0x0000000d0a1b7223 */ /* 0x000fe2000001081b */
[-C--:B------:R-:W-:Y:S01]  /*3c30*/  FFMA.FTZ R80, R12, R15.reuse, -R25 ;  /* 0x0000000f0c507223 */ /* 0x080fe20000010819 */
[----:B------:R-:W-:Y:S01]  /*3c40*/  FFMA.FTZ R79, R24, R15, R79 ;  /* 0x0000000f184f7223 */ /* 0x000fe2000001004f */
[----:B------:R-:W-:Y:S02]  /*3c50*/  HADD2.F32 R15, -RZ, R5.H0_H0 ;  /* 0x20000005ff0f7230 */ /* 0x000fe40000004100 */
[----:B------:R-:W-:Y:S01]  /*3c60*/  FFMA.FTZ R78, R11, R13, R78 ;  /* 0x0000000d0b4e7223 */ /* 0x000fe2000001004e */
[----:B------:R-:W-:Y:S02]  /*3c70*/  HADD2.F32 R10, -RZ, R26.H0_H0 ;  /* 0x2000001aff0a7230 */ /* 0x000fe40000004100 */
[----:B------:R-:W-:-:S02]  /*3c80*/  HADD2.F32 R5, -RZ, R14.H0_H0 ;  /* 0x2000000eff057230 */ /* 0x000fc40000004100 */
[----:B------:R-:W-:Y:S01]  /*3c90*/  HADD2.F32 R26, -RZ, R26.H1_H1 ;  /* 0x3000001aff1a7230 */ /* 0x000fe20000004100 */
[----:B------:R-:W-:Y:S01]  /*3ca0*/  F2FP.F16.F32.PACK_AB R24, R79, R78 ;  /* 0x0000004e4f18723e */ /* 0x000fe200000000ff */
[----:B------:R-:W-:Y:S02]  /*3cb0*/  HADD2.F32 R12, -RZ, R87.H1_H1 ;  /* 0x30000057ff0c7230 */ /* 0x000fe40000004100 */
[----:B------:R-:W-:Y:S02]  /*3cc0*/  HADD2.F32 R14, -RZ, R14.H1_H1 ;  /* 0x3000000eff0e7230 */ /* 0x000fe40000004100 */
[----:B------:R-:W-:Y:S01]  /*3cd0*/  FMUL.FTZ R81, R26, R15 ;  /* 0x0000000f1a517220 */ /* 0x000fe20000410000 */
[----:B------:R-:W-:Y:S02]  /*3ce0*/  HADD2.F32 R11, -RZ, R89.H1_H1 ;  /* 0x30000059ff0b7230 */ /* 0x000fe40000004100 */
[----:B------:R-:W-:Y:S01]  /*3cf0*/  FMUL.FTZ R25, R5, R12 ;  /* 0x0000000c05197220 */ /* 0x000fe20000410000 */
[----:B------:R-:W-:-:S02]  /*3d00*/  HADD2.F32 R13, -RZ, R4.H0_H0 ;  /* 0x20000004ff0d7230 */ /* 0x000fc40000004100 */
[----:B------:R-:W-:Y:S01]  /*3d10*/  FMUL.FTZ R15, R14, R15 ;  /* 0x0000000f0e0f7220 */ /* 0x000fe20000410000 */
[C---:B------:R-:W-:Y:S01]  /*3d20*/  FMUL.FTZ R4, R10.reuse, R12 ;  /* 0x0000000c0a047220 */ /* 0x040fe20000410000 */
[----:B------:R-:W-:Y:S01]  /*3d30*/  FFMA.FTZ R25, R10, R11, R25 ;  /* 0x0000000b0a197223 */ /* 0x000fe20000010019 */
[----:B------:R-:W-:Y:S01]  /*3d40*/  F2FP.F16.F32.PACK_AB R12, R80, R27 ;  /* 0x0000001b500c723e */ /* 0x000fe200000000ff */
[----:B------:R-:W-:Y:S01]  /*3d50*/  FFMA.FTZ R26, R26, R13, R15 ;  /* 0x0000000d1a1a7223 */ /* 0x000fe2000001000f */
[----:B------:R-:W-:Y:S01]  /*3d60*/  FFMA.FTZ R4, R5, R11, -R4 ;  /* 0x0000000b05047223 */ /* 0x000fe20000010804 */
[----:B------:R-:W-:Y:S01]  /*3d70*/  FFMA.FTZ R81, R14, R13, -R81 ;  /* 0x0000000d0e517223 */ /* 0x000fe20000010851 */
[----:B------:R-:W-:Y:S01]  /*3d80*/  F2FP.F16.F32.PACK_AB R13, R9, R6 ;  /* 0x00000006090d723e */ /* 0x000fe200000000ff */
[----:B------:R-:W-:Y:S01]  /*3d90*/  IMAD.MOV.U32 R27, RZ, RZ, R84 ;  /* 0x000000ffff1b7224 */ /* 0x000fe200078e0054 */
[----:B------:R-:W-:Y:S01]  /*3da0*/  F2FP.F16.F32.PACK_AB R26, R26, R25 ;  /* 0x000000191a1a723e */ /* 0x000fe200000000ff */
[----:B------:R-:W-:Y:S01]  /*3db0*/  IMAD.MOV.U32 R25, RZ, RZ, R7 ;  /* 0x000000ffff197224 */ /* 0x000fe200078e0007 */
[----:B------:R-:W-:-:S02]  /*3dc0*/  F2FP.F16.F32.PACK_AB R15, R83, R82 ;  /* 0x00000052530f723e */ /* 0x000fc400000000ff */
[----:B------:R-:W-:-:S07]  /*3dd0*/  F2FP.F16.F32.PACK_AB R14, R81, R4 ;  /* 0x00000004510e723e */ /* 0x000fce00000000ff */
.L_x_3666:
[----:B------:R-:W-:Y:S05]  /*3de0*/  BSYNC B1 ;  /* 0x0000000000017941 */ /* 0x000fea0003800000 */
.L_x_3665:
[----:B0-----:R3:W-:Y:S01]  /*3df0*/  STG.E.128 desc[UR42][R68.64], R12 ;  /* 0x0000000c44007986 */ /* 0x0017e2000c101d2a */
[----:B------:R-:W-:-:S13]  /*3e00*/  ISETP.GE.AND P5, PT, R77, R75, PT ;  /* 0x0000004b4d00720c */ /* 0x000fda0003fa6270 */
[----:B------:R-:W-:Y:S05]  /*3e10*/  @P5 BRA `(.L_x_3655) ;  /* 0x0000000000805947 */ /* 0x000fea0003800000 */
[--C-:B------:R-:W-:Y:S02]  /*3e20*/  SHF.R.S32.HI R4, RZ, 0x1f, R77.reuse ;  /* 0x0000001fff047819 */ /* 0x100fe4000001144d */
[----:B------:R-:W-:-:S04]  /*3e30*/  IADD3 R66, P5, P6, R20, R66, R77 ;  /* 0x0000004214427210 */ /* 0x000fc80007ebe04d */
[----:B------:R-:W-:Y:S02]  /*3e40*/  IADD3.X R4, R43, R76, R4, P5, P6 ;  /* 0x0000004c2b047210 */ /* 0x000fe40002fec404 */
[----:B------:R-:W-:-:S04]  /*3e50*/  LEA R64, P5, R66, R64, 0x1 ;  /* 0x0000004042407211 */ /* 0x000fc800078a08ff */
[----:B------:R-:W-:-:S05]  /*3e60*/  LEA.HI.X R65, R66, R65, R4, 0x1, P5 ;  /* 0x0000004142417211 */ /* 0x000fca00028f0c04 */
[----:B--2---:R4:W-:Y:S01]  /*3e70*/  STG.E.128 desc[UR42][R64.64], R24 ;  /* 0x0000001840007986 */ /* 0x0049e2000c101d2a */
[----:B------:R-:W-:Y:S05]  /*3e80*/  BRA `(.L_x_3655) ;  /* 0x0000000000647947 */ /* 0x000fea0003800000 */
.L_x_3648:
[----:B------:R-:W-:-:S06]  /*3e90*/  UISETP.NE.AND UP0, UPT, UR37, 0x3, UPT ;  /* 0x000000032500788c */ /* 0x000fcc000bf05270 */
[----:B------:R-:W-:-:S13]  /*3ea0*/  PLOP3.LUT P0, PT, PT, PT, UP0, 0x80, 0x0 ;  /* 0x000000000000781c */ /* 0x000fda0003f0f008 */
[----:B------:R-:W-:Y:S05]  /*3eb0*/  @!P0 BRA `(.L_x_3667) ;  /* 0x0000000000048947 */ /* 0x000fea0003800000 */
[----:B------:R-:W-:Y:S01]  /*3ec0*/  BPT.TRAP 0x1 ;  /* 0x000000040000795c */ /* 0x000fe20000300000 */
.L_x_3667:
[----:B------:R-:W-:Y:S01]  /*3ed0*/  IMAD R73, R19, 0x8, R2 ;  /* 0x0000000813497824 */ /* 0x000fe200078e0202 */
[----:B------:R-:W-:Y:S01]  /*3ee0*/  SHF.L.U32 R74, R186, 0x1f, RZ ;  /* 0x0000001fba4a7819 */ /* 0x000fe200000006ff */
[----:B------:R-:W-:Y:S01]  /*3ef0*/  IMAD R4, R40, -0x40, R42 ;  /* 0xffffffc028047824 */ /* 0x000fe200078e022a */
[----:B------:R-:W-:Y:S02]  /*3f00*/  BSSY B1, `(.L_x_3668) ;  /* 0x0000004000017945 */ /* 0x000fe40003800000 */
[----:B------:R-:W0:Y:S02]  /*3f10*/  SYNCS.PHASECHK.TRANS64.TRYWAIT P1, [R73+URZ+0x28c90], R74 ;  /* 0x028c904a490075a7 */ /* 0x000e24000802017f */
[----:B------:R-:W-:Y:S01]  /*3f20*/  VIMNMX R4, R4, 0x40, PT ;  /* 0x0000004004047848 */ /* 0x000fe20003fe0100 */
[----:B0-----:R-:W-:Y:S06]  /*3f30*/  @!P1 BRA `(.L_x_3669) ;  /* 0x0000016800ec9947 */ /* 0x001fec0003800000 */
.L_x_3951:
[----:B------:R-:W-:Y:S05]  /*3f40*/  BSYNC B1 ;  /* 0x0000000000017941 */ /* 0x000fea0003800000 */
.L_x_3668:
[----:B------:R-:W-:-:S13]  /*3f50*/  ISETP.GE.AND P1, PT, R23, R4, PT ;  /* 0x000000041700720c */ /* 0x000fda0003f26270 */
[----:B------:R-:W-:Y:S05]  /*3f60*/  @P1 BRA `(.L_x_3655) ;  /* 0x00000000002c1947 */ /* 0x000fea0003800000 */
[----:B------:R-:W-:Y:S01]  /*3f70*/  @!P3 LOP3.LUT P5, RZ, R188, 0x4, RZ, 0xc0, !PT ;  /* 0x00000004bcffb812 */ /* 0x000fe200078ac0ff */
[----:B------:R-:W-:Y:S01]  /*3f80*/  @!P3 VIADD R4, R57, 0x20 ;  /* 0x000000203904b836 */ /* 0x000fe20000000000 */
[----:B------:R-:W-:Y:S02]  /*3f90*/  PLOP3.LUT P6, PT, PT, PT, PT, 0x8, 0x0 ;  /* 0x000000000000781c */ /* 0x000fe40003fce170 */
[----:B------:R-:W-:-:S13]  /*3fa0*/  @!P3 PLOP3.LUT P6, PT, P5, PT, PT, 0x80, 0x0 ;  /* 0x000000000000b81c */ /* 0x000fda0002fcf070 */
[----:B------:R-:W-:-:S04]  /*3fb0*/  @P6 VIADD R4, R57, 0xffffffe0 ;  /* 0xffffffe039046836 */ /* 0x000fc80000000000 */
[----:B------:R-:W-:-:S04]  /*3fc0*/  @!P3 IMAD.IADD R5, R26, 0x1, R4 ;  /* 0x000000011a05b824 */ /* 0x000fc800078e0204 */
[----:B------:R-:W-:Y:S02]  /*3fd0*/  @!P3 IMAD R8, R5, 0x2, R2 ;  /* 0x000000020508b824 */ /* 0x000fe400078e0202 */
[----:B------:R-:W1:Y:S04]  /*3fe0*/  @!P4 LDS.128 R4, [R66+0x22400] ;  /* 0x022400004204c984 */ /* 0x000e680000000c00 */
[----:B------:R-:W2:Y:S04]  /*3ff0*/  @!P3 LDS.128 R8, [R8+0x22400] ;  /* 0x022400000808b984 */ /* 0x000ea80000000c00 */
[----:B-1----:R1:W-:Y:S04]  /*4000*/  @!P4 STG.E.128 desc[UR42][R12.64], R4 ;  /* 0x000000040c00c986 */ /* 0x0023e8000c101d2a */
[----:B--2---:R1:W-:Y:S02]  /*4010*/  @!P3 STG.E.128 desc[UR42][R12.64+0x40], R8 ;  /* 0x000040080c00b986 */ /* 0x0043e4000c101d2a */
.L_x_3655:
[----:B------:R-:W-:Y:S05]  /*4020*/  BSYNC B0 ;  /* 0x0000000000007941 */ /* 0x000fea0003800000 */
.L_x_3647:
[----:B-12---:R-:W1:Y:S01]  /*4030*/  S2R R4, SR_TID.X ;  /* 0x0000000000047919 */ /* 0x006e620000002100 */
        /* <DEDUP_REMOVED lines=8> */
[----:B-1----:R-:W-:Y:S01]  /*40c0*/  LOP3.LUT R4, R4, 0x7f, RZ, 0xc0, !PT ;  /* 0x0000007f04047812 */ /* 0x002fe200078ec0ff */
[----:B--2---:R1:W-:Y:S03]  /*40d0*/  BAR.SYNC.DEFER_BLOCKING R55, 0x80 ;  /* 0x000200370000751d */ /* 0x0043e60000010000 */
[----:B------:R-:W-:-:S13]  /*40e0*/  ISETP.NE.AND P5, PT, R4, RZ, PT ;  /* 0x000000ff0400720c */ /* 0x000fda0003fa5270 */
[----:B------:R-:W-:-:S05]  /*40f0*/  @!P5 VIADD R4, R73, 0x28ca0 ;  /* 0x00028ca04904d836 */ /* 0x000fca0000000000 */
[----:B------:R-:W-:-:S04]  /*4100*/  @!P5 PRMT R4, RZ, 0x654, R4 ;  /* 0x00000654ff04d816 */ /* 0x000fc80000000004 */
[----:B------:R1:W-:Y:S01]  /*4110*/  @!P5 SYNCS.ARRIVE.TRANS64.RED.A1T0 RZ, [R4+URZ], RZ ;  /* 0x000000ff04ffd9a7 */ /* 0x0003e2000810043f */
[----:B------:R-:W-:Y:S05]  /*4120*/  @!P0 BRA `(.L_x_3671) ;  /* 0x0000000000048947 */ /* 0x000fea0003800000 */
[----:B------:R-:W-:Y:S01]  /*4130*/  BPT.TRAP 0x1 ;  /* 0x000000040000795c */ /* 0x000fe20000300000 */
.L_x_3671:
[----:B------:R-:W-:Y:S05]  /*4140*/  BSYNC B0 ;  /* 0x0000000000007941 */ /* 0x000fea0003800000 */
.L_x_3670:
[----:B------:R-:W2:Y:S01]  /*4150*/  SYNCS.PHASECHK.TRANS64.TRYWAIT P0, [R73+URZ+0x28cb0], R74 ;  /* 0x028cb04a490075a7 */ /* 0x000ea2000800017f */
[----:B------:R-:W-:Y:S04]  /*4160*/  BSSY B0, `(.L_x_3672) ;  /* 0x0000002000007945 */ /* 0x000fe80003800000 */
[----:B--2---:R-:W-:Y:S05]  /*4170*/  @!P0 BRA `(.L_x_3673) ;  /* 0x0000016800708947 */ /* 0x004fea0003800000 */
.L_x_3952:
[----:B------:R-:W-:Y:S05]  /*4180*/  BSYNC B0 ;  /* 0x0000000000007941 */ /* 0x000fea0003800000 */
.L_x_3672:
[----:B------:R-:W-:Y:S04]  /*4190*/  BSSY B0, `(.L_x_3674) ;  /* 0x0000052000007945 */ /* 0x000fe80003800000 */
[----:B------:R-:W-:Y:S05]  /*41a0*/  @P1 BRA `(.L_x_3675) ;  /* 0x0000000400401947 */ /* 0x000fea0003800000 */
[----:B------:R-:W-:Y:S01]  /*41b0*/  IMAD.WIDE R6, R40, 0x40, R38 ;  /* 0x0000004028067825 */ /* 0x000fe200078e0226 */
[----:B------:R-:W-:-:S03]  /*41c0*/  ULDC.64 UR4, c[0x0][0x328] ;  /* 0x0000ca0000047ab9 */ /* 0x000fc60000000a00 */
[----:B------:R-:W-:Y:S02]  /*41d0*/  IMAD R7, R7, UR4, RZ ;  /* 0x0000000407077c24 */ /* 0x000fe4000f8e02ff */
[----:B-1----:R-:W-:Y:S02]  /*41e0*/  IMAD.MOV.U32 R4, RZ, RZ, R28 ;  /* 0x000000ffff047224 */ /* 0x002fe400078e001c */
[----:B------:R-:W-:Y:S02]  /*41f0*/  IMAD.MOV.U32 R5, RZ, RZ, R71 ;  /* 0x000000ffff057224 */ /* 0x000fe400078e0047 */
[C---:B------:R-:W-:Y:S02]  /*4200*/  IMAD R7, R6.reuse, UR5, R7 ;  /* 0x0000000506077c24 */ /* 0x040fe4000f8e0207 */
[----:B------:R-:W-:Y:S01]  /*4210*/  IMAD.WIDE.U32 R4, R6, UR4, R4 ;  /* 0x0000000406047c25 */ /* 0x000fe2000f8e0004 */
[----:B------:R-:W-:-:S03]  /*4220*/  ULDC.64 UR4, c[0x0][0x318] ;  /* 0x0000c60000047ab9 */ /* 0x000fc60000000a00 */
[----:B------:R-:W-:Y:S01]  /*4230*/  IMAD.IADD R5, R5, 0x1, R7 ;  /* 0x0000000105057824 */ /* 0x000fe200078e0207 */
[----:B------:R-:W-:Y:S01]  /*4240*/  LEA R8, P0, R4, UR4, 0x1 ;  /* 0x0000000404087c11 */ /* 0x000fe2000f8008ff */
[----:B------:R-:W-:Y:S01]  /*4250*/  ULDC UR4, c[0x0][0x320] ;  /* 0x0000c80000047ab9 */ /* 0x000fe20000000800 */
[----:B------:R-:W-:Y:S02]  /*4260*/  VIADD R10, R16, 0x40 ;  /* 0x00000040100a7836 */ /* 0x000fe40000000000 */
[----:B------:R-:W-:Y:S01]  /*4270*/  LEA.HI.X R9, R4, UR5, R5, 0x1, P0 ;  /* 0x0000000504097c11 */ /* 0x000fe200080f0c05 */
[----:B------:R-:W-:Y:S01]  /*4280*/  IMAD R5, R19, 0x8000, R57 ;  /* 0x0000800013057824 */ /* 0x000fe200078e0239 */
[----:B------:R-:W-:-:S03]  /*4290*/  LOP3.LUT P0, RZ, R188, 0x4, RZ, 0xc0, !PT ;  /* 0x00000004bcff7812 */ /* 0x000fc6000780c0ff */
[C---:B------:R-:W-:Y:S02]  /*42a0*/  VIADD R11, R5.reuse, 0x20 ;  /* 0x00000020050b7836 */ /* 0x040fe40000000000 */
[----:B---3--:R-:W-:-:S08]  /*42b0*/  IMAD R12, R5, 0x2, R2 ;  /* 0x00000002050c7824 */ /* 0x008fd000078e0202 */
[----:B------:R-:W-:Y:S01]  /*42c0*/  @P0 VIADD R11, R5, 0xffffffe0 ;  /* 0xffffffe0050b0836 */ /* 0x000fe20000000000 */
[----:B------:R-:W-:-:S03]  /*42d0*/  ISETP.GE.AND P0, PT, R16, UR4, PT ;  /* 0x0000000410007c0c */ /* 0x000fc6000bf06270 */
[----:B------:R-:W-:-:S10]  /*42e0*/  IMAD R11, R11, 0x2, R2 ;  /* 0x000000020b0b7824 */ /* 0x000fd400078e0202 */
[----:B------:R-:W1:Y:S04]  /*42f0*/  @!P0 LDS.128 R4, [R12+0x400] ;  /* 0x000400000c048984 */ /* 0x000e680000000c00 */
[----:B-1----:R-:W-:Y:S01]  /*4300*/  @!P0 STG.E.128 desc[UR42][R8.64], R4 ;  /* 0x0000000408008986 */ /* 0x002fe2000c101d2a */
[----:B------:R-:W-:Y:S01]  /*4310*/  ISETP.GE.AND P0, PT, R10, UR4, PT ;  /* 0x000000040a007c0c */ /* 0x000fe2000bf06270 */
[----:B------:R-:W-:-:S12]  /*4320*/  VIADD R10, R16, 0x80 ;  /* 0x00000080100a7836 */ /* 0x000fd80000000000 */
        /* <DEDUP_REMOVED lines=26> */
[----:B------:R-:W-:-:S13]  /*44d0*/  ISETP.GE.AND P0, PT, R53, UR4, PT ;  /* 0x0000000435007c0c */ /* 0x000fda000bf06270 */
        /* <DEDUP_REMOVED lines=28> */
[----:B-1----:R1:W-:Y:S02]  /*46a0*/  @!P0 STG.E.128 desc[UR42][R8.64+0x3c0], R4 ;  /* 0x0003c00408008986 */ /* 0x0023e4000c101d2a */
.L_x_3675:
[----:B------:R-:W-:Y:S05]  /*46b0*/  BSYNC B0 ;  /* 0x0000000000007941 */ /* 0x000fea0003800000 */
.L_x_3674:
[----:B------:R-:W-:Y:S01]  /*46c0*/  @!PT LDS RZ, [RZ] ;  /* 0x00000000fffff984 */ /* 0x000fe20000000800 */
[----:B------:R-:W-:Y:S01]  /*46d0*/  @!PT LDS RZ, [RZ] ;  /* 0x00000000fffff984 */ /* 0x000fe20000000800 */
[----:B------:R-:W-:Y:S01]  /*46e0*/  @!PT LDS RZ, [RZ] ;  /* 0x00000000fffff984 */ /* 0x000fe20000000800 */
[----:B------:R-:W-:Y:S01]  /*46f0*/  @!PT LDS RZ, [RZ] ;  /* 0x00000000fffff984 */ /* 0x000fe20000000800 */
[----:B------:R5:W-:Y:S06]  /*4700*/  MEMBAR.ALL.CTA ;  /* 0x0000000000007992 */ /* 0x000bec0000008000 */
[----:B-----5:R-:W5:Y:S01]  /*4710*/  FENCE.VIEW.ASYNC.S ;  /* 0x00000000000073c6 */ /* 0x020f620000000000 */
[----:B------:R-:W-:Y:S01]  /*4720*/  VIADD R19, R19, 0x1 ;  /* 0x0000000113137836 */ /* 0x000fe20000000000 */
[----:B-----5:R1:W-:Y:S01]  /*4730*/  BAR.SYNC.DEFER_BLOCKING R55, 0x80 ;  /* 0x000200370000751d */ /* 0x0203e20000010000 */
[----:B0-2---:R-:W-:-:S03]  /*4740*/  @!P5 VIADD R73, R73, 0x28cc0 ;  /* 0x00028cc04949d836 */ /* 0x005fc60000000000 */
[C---:B------:R-:W-:Y:S02]  /*4750*/  ISETP.NE.AND P1, PT, R19.reuse, 0x2, PT ;  /* 0x000000021300780c */ /* 0x040fe40003f25270 */
[----:B------:R-:W-:Y:S02]  /*4760*/  PLOP3.LUT P0, PT, PT, PT, PT, 0x8, 0x0 ;  /* 0x000000000000781c */ /* 0x000fe40003f0e170 */
[----:B------:R-:W-:Y:S02]  /*4770*/  @!P5 PRMT R73, RZ, 0x654, R73 ;  /* 0x00000654ff49d816 */ /* 0x000fe40000000049 */
[----:B-1----:R-:W-:Y:S02]  /*4780*/  SEL R5, RZ, 0x1, P1 ;  /* 0x00000001ff057807 */ /* 0x002fe40000800000 */
[----:B------:R-:W-:Y:S02]  /*4790*/  SEL R19, R19, RZ, P1 ;  /* 0x000000ff13137207 */ /* 0x000fe40000800000 */
[----:B------:R-:W-:Y:S01]  /*47a0*/  LOP3.LUT R186, R186, R5, RZ, 0x3c, !PT ;  /* 0x00000005baba7212 */ /* 0x000fe200078e3cff */
[----:B------:R0:W-:Y:S01]  /*47b0*/  @!P5 SYNCS.ARRIVE.TRANS64.RED.A1T0 RZ, [R73+URZ], RZ ;  /* 0x000000ff49ffd9a7 */ /* 0x0001e2000810043f */
[----:B------:R-:W-:Y:S05]  /*47c0*/  @P2 BRA `(.L_x_3676) ;  /* 0xffffffe000042947 */ /* 0x000fea000383ffff */
.L_x_3642:
[----:B------:R-:W-:Y:S04]  /*47d0*/  BSSY B0, `(.L_x_3677) ;  /* 0x0000004000007945 */ /* 0x000fe80003800000 */
[----:B------:R-:W-:Y:S05]  /*47e0*/  @P0 BRA `(.L_x_3678) ;  /* 0x0000000000080947 */ /* 0x000fea0003800000 */
[----:B------:R-:W2:Y:S02]  /*47f0*/  FENCE.VIEW.ASYNC.G ;  /* 0x00000000000073c6 */ /* 0x000ea40000000100 */
[----:B--2---:R-:W-:Y:S06]  /*4800*/  BAR.ARV 0xc, 0x180 ;  /* 0x0306000000007b1d */ /* 0x004fec0000002000 */
.L_x_3678:
[----:B------:R-:W-:Y:S05]  /*4810*/  BSYNC B0 ;  /* 0x0000000000007941 */ /* 0x000fea0003800000 */
.L_x_3677:
[----:B------:R-:W-:Y:S01]  /*4820*/  UISETP.NE.AND UP0, UPT, UR38, 0x1, UPT ;  /* 0x000000012600788c */ /* 0x000fe2000bf05270 */
[C---:B------:R-:W-:Y:S01]  /*4830*/  ISETP.NE.AND P0, PT, R200.reuse, RZ, PT ;  /* 0x000000ffc800720c */ /* 0x040fe20003f05270 */
[----:B------:R-:W-:Y:S01]  /*4840*/  ULDC UR4, c[0x0][0x9f0] ;  /* 0x00027c0000047ab9 */ /* 0x000fe20000000800 */
[----:B------:R-:W-:Y:S02]  /*4850*/  BSSY B7, `(.L_x_3679) ;  /* 0x0000883000077945 */ /* 0x000fe40003800000 */
[----:B------:R-:W-:Y:S02]  /*4860*/  SEL R9, R200, UR4, P0 ;  /* 0x00000004c8097c07 */ /* 0x000fe40008000000 */
[----:B------:R-:W-:-:S13]  /*4870*/  PLOP3.LUT P1, PT, PT, PT, UP0, 0x80, 0x0 ;  /* 0x000000000000781c */ /* 0x000fda0003f2f008 */
[----:B------:R-:W-:Y:S05]  /*4880*/  @!P1 BRA `(.L_x_3680) ;  /* 0x0000002000649947 */ /* 0x000fea0003800000 */
[----:B------:R-:W2:Y:S01]  /*4890*/  LDL R0, [R1+0x28] ;  /* 0x0000280001007983 */ /* 0x000ea20000100800 */
[----:B------:R-:W-:Y:S01]  /*48a0*/  BSSY B0, `(.L_x_3681) ;  /* 0x000001e000007945 */ /* 0x000fe20003800000 */
[----:B------:R-:W-:Y:S01]  /*48b0*/  IMAD.MOV.U32 R3, RZ, RZ, RZ ;  /* 0x000000ffff037224 */ /* 0x000fe200078e00ff */
[----:B--2---:R-:W-:-:S13]  /*48c0*/  LOP3.LUT P2, RZ, R0, 0x4, RZ, 0xc0, !PT ;  /* 0x0000000400ff7812 */ /* 0x004fda000784c0ff */
[----:B------:R-:W-:Y:S05]  /*48d0*/  @!P2 BRA `(.L_x_3682) ;  /* 0x000000000068a947 */ /* 0x000fea0003800000 */
[-C--:B-1----:R-:W-:Y:S02]  /*48e0*/  IABS R6, R9.reuse ;  /* 0x0000000900067213 */ /* 0x082fe40000000000 */
[----:B------:R-:W-:Y:S02]  /*48f0*/  IADD3 R0, R168, -0x1, R9 ;  /* 0xffffffffa8007810 */ /* 0x000fe40007ffe009 */
[----:B------:R-:W1:Y:S01]  /*4900*/  I2F.RP R3, R6 ;  /* 0x0000000600037306 */ /* 0x000e620000209400 */
[-C--:B------:R-:W-:Y:S02]  /*4910*/  IABS R10, R9.reuse ;  /* 0x00000009000a7213 */ /* 0x080fe40000000000 */
[----:B------:R-:W-:Y:S02]  /*4920*/  IABS R8, R0 ;  /* 0x0000000000087213 */ /* 0x000fe40000000000 */
[----:B------:R-:W-:-:S04]  /*4930*/  LOP3.LUT R0, R0, R9, RZ, 0x3c, !PT ;  /* 0x0000000900007212 */ /* 0x000fc800078e3cff */
[----:B------:R-:W-:Y:S01]  /*4940*/  ISETP.GE.AND P2, PT, R0, RZ, PT ;  /* 0x000000ff0000720c */ /* 0x000fe20003f46270 */
[----:B-1----:R-:W1:Y:S02]  /*4950*/  MUFU.RCP R3, R3 ;  /* 0x0000000300037308 */ /* 0x002e640000001000 */
[----:B-1----:R-:W-:Y:S02]  /*4960*/  VIADD R4, R3, 0xffffffe ;  /* 0x0ffffffe03047836 */ /* 0x002fe40000000000 */
[----:B------:R-:W-:-:S04]  /*4970*/  IMAD.MOV R3, RZ, RZ, -R10 ;  /* 0x000000ffff037224 */ /* 0x000fc800078e0a0a */
[----:B------:R1:W2:Y:S02]  /*4980*/  F2I.FTZ.U32.TRUNC.NTZ R5, R4 ;  /* 0x0000000400057305 */ /* 0x0002a4000021f000 */
[----:B-1----:R-:W-:Y:S02]  /*4990*/  IMAD.MOV.U32 R4, RZ, RZ, RZ ;  /* 0x000000ffff047224 */ /* 0x002fe400078e00ff */
[----:B--2---:R-:W-:-:S04]  /*49a0*/  IMAD.MOV R7, RZ, RZ, -R5 ;  /* 0x000000ffff077224 */ /* 0x004fc800078e0a05 */
        /* <DEDUP_REMOVED lines=13> */
.L_x_3682:
[----:B------:R-:W-:Y:S05]  /*4a80*/  BSYNC B0 ;  /* 0x0000000000007941 */ /* 0x000fea0003800000 */
.L_x_3681:
[-C--:B------:R-:W-:Y:S01]  /*4a90*/  IMAD R0, R210, R3.reuse, RZ ;  /* 0x00000003d2007224 */ /* 0x080fe200078e02ff */
[----:B------:R-:W-:Y:S01]  /*4aa0*/  PLOP3.LUT P0, PT, PT, PT, PT, 0x80, 0x0 ;  /* 0x000000000000781c */ /* 0x000fe20003f0f070 */
[----:B------:R-:W-:Y:S01]  /*4ab0*/  IMAD.MOV.U32 R20, RZ, RZ, RZ ;  /* 0x000000ffff147224 */ /* 0x000fe200078e00ff */
[----:B------:R-:W-:Y:S02]  /*4ac0*/  CS2R R150, SRZ ;  /* 0x0000000000967805 */ /* 0x000fe4000001ff00 */
[----:B------:R-:W-:Y:S02]  /*4ad0*/  CS2R R148, SRZ ;  /* 0x0000000000947805 */ /* 0x000fe4000001ff00 */
[----:B------:R-:W-:Y:S01]  /*4ae0*/  VIADDMNMX R4, R0, R3, R168, PT ;  /* 0x0000000300047246 */ /* 0x000fe200038001a8 */
[----:B------:R-:W-:Y:S01]  /*4af0*/  IMAD.MOV.U32 R3, RZ, RZ, RZ ;  /* 0x000000ffff037224 */ /* 0x000fe200078e00ff */
        /* <DEDUP_REMOVED lines=38> */
[----:B0-----:R-:W-:Y:S02]  /*4d60*/  CS2R R72, SRZ ;  /* 0x0000000000487805 */ /* 0x001fe4000001ff00 */
[----:B------:R-:W-:Y:S02]  /*4d70*/  CS2R R70, SRZ ;  /* 0x0000000000467805 */ /* 0x000fe4000001ff00 */
[----:B---3--:R-:W-:Y:S02]  /*4d80*/  CS2R R68, SRZ ;  /* 0x0000000000447805 */ /* 0x008fe4000001ff00 */
[----:B------:R-:W-:Y:S02]  /*4d90*/  CS2R R66, SRZ ;  /* 0x0000000000427805 */ /* 0x000fe4000001ff00 */
[----:B----4-:R-:W-:Y:S02]  /*4da0*/  CS2R R64, SRZ ;  /* 0x0000000000407805 */ /* 0x010fe4000001ff00 */
        /* <DEDUP_REMOVED lines=21> */
[----:B------:R-:W2:Y:S01]  /*4f00*/  LDL R5, [R1+0x24] ;  /* 0x0000240001057983 */ /* 0x000ea20000100800 */
[----:B------:R-:W-:-:S06]  /*4f10*/  UISETP.NE.AND UP0, UPT, UR37, 0x3, UPT ;  /* 0x000000032500788c */ /* 0x000fcc000bf05270 */
[----:B------:R-:W-:Y:S01]  /*4f20*/  PLOP3.LUT P0, PT, PT, PT, UP0, 0x80, 0x0 ;  /* 0x000000000000781c */ /* 0x000fe20003f0f008 */
[----:B--2---:R-:W0:Y:S02]  /*4f30*/  SHFL.IDX PT, R3, R5, RZ, 0x1f ;  /* 0x00001fff05037589 */ /* 0x004e2400000e0000 */
[----:B0-----:R-:W-:-:S04]  /*4f40*/  LEA.HI R5, R3, R3, RZ, 0x1 ;  /* 0x0000000303057211 */ /* 0x001fc800078f08ff */
[----:B-1----:R-:W-:-:S05]  /*4f50*/  LOP3.LUT R6, R5, 0x1fffe, RZ, 0xc0, !PT ;  /* 0x0001fffe05067812 */ /* 0x002fca00078ec0ff */
[----:B------:R-:W-:-:S04]  /*4f60*/  IMAD.IADD R3, R3, 0x1, -R6 ;  /* 0x0000000103037824 */ /* 0x000fc800078e0a06 */
[----:B------:R-:W-:-:S04]  /*4f70*/  IMAD R3, R3, 0x8000, R2 ;  /* 0x0000800003037824 */ /* 0x000fc800078e0202 */
[----:B------:R-:W-:-:S05]  /*4f80*/  VIADD R3, R3, 0x400 ;  /* 0x0000040003037836 */ /* 0x000fca0000000000 */
[----:B------:R-:W-:-:S04]  /*4f90*/  SHF.R.U32.HI R3, RZ, 0x4, R3 ;  /* 0x00000004ff037819 */ /* 0x000fc80000011603 */
[----:B------:R-:W-:-:S04]  /*4fa0*/  LOP3.LUT R3, R3, 0x3fff, RZ, 0xc0, !PT ;  /* 0x00003fff03037812 */ /* 0x000fc800078ec0ff */
[----:B------:R-:W-:Y:S01]  /*4fb0*/  LOP3.LUT R3, R3, 0x2000000, RZ, 0xfc, !PT ;  /* 0x0200000003037812 */ /* 0x000fe200078efcff */
[----:B------:R-:W-:Y:S06]  /*4fc0*/  @!P0 BRA `(.L_x_3684) ;  /* 0x0000000000048947 */ /* 0x000fec0003800000 */
[----:B------:R-:W-:Y:S01]  /*4fd0*/  BPT.TRAP 0x1 ;  /* 0x000000040000795c */ /* 0x000fe20000300000 */
.L_x_3684:
[----:B------:R-:W-:Y:S01]  /*4fe0*/  IMAD R5, R18, 0x8, R2 ;  /* 0x0000000812057824 */ /* 0x000fe200078e0202 */
[----:B------:R-:W-:Y:S01]  /*4ff0*/  SHF.L.U32 R8, R22, 0x1f, RZ ;  /* 0x0000001f16087819 */ /* 0x000fe200000006ff */
[----:B------:R-:W-:Y:S01]  /*5000*/  VIADD R6, R2, 0x26800 ;  /* 0x0002680002067836 */ /* 0x000fe20000000000 */
[----:B------:R-:W-:Y:S02]  /*5010*/  BSSY B0, `(.L_x_3685) ;  /* 0x0000008000007945 */ /* 0x000fe40003800000 */
[----:B------:R-:W0:Y:S02]  /*5020*/  SYNCS.PHASECHK.TRANS64.TRYWAIT P0, [R5+URZ+0x28c50], R8 ;  /* 0x028c5008050075a7 */ /* 0x000e24000800017f */
[----:B------:R-:W-:Y:S01]  /*5030*/  SHF.R.U32.HI R7, RZ, 0x4, R6 ;  /* 0x00000004ff077819 */ /* 0x000fe20000011606 */
[----:B------:R-:W-:-:S03]  /*5040*/  IMAD R6, R18, 0x1000, R3 ;  /* 0x0000100012067824 */ /* 0x000fc600078e0203 */
[----:B------:R-:W-:-:S04]  /*5050*/  LOP3.LUT R7, R7, 0x3fff, RZ, 0xc0, !PT ;  /* 0x00003fff07077812 */ /* 0x000fc800078ec0ff */
[----:B------:R-:W-:Y:S01]  /*5060*/  LOP3.LUT R12, R7, 0x10000, RZ, 0xfc, !PT ;  /* 0x00010000070c7812 */ /* 0x000fe200078efcff */
[----:B------:R-:W-:Y:S01]  /*5070*/  IMAD.MOV.U32 R7, RZ, RZ, 0x40000040 ;  /* 0x40000040ff077424 */ /* 0x000fe200078e00ff */
[----:B0-----:R-:W-:Y:S06]  /*5080*/  @!P0 BRA `(.L_x_3686) ;  /* 0x0000015800c08947 */ /* 0x001fec0003800000 */
.L_x_3953:
[----:B------:R-:W-:Y:S05]  /*5090*/  BSYNC B0 ;  /* 0x0000000000007941 */ /* 0x000fea0003800000 */
.L_x_3685:
[----:B------:R-:W-:Y:S01]  /*50a0*/  BAR.SYNC.DEFER_BLOCKING 0xe, 0x100 ;  /* 0x0384000000007b1d */ /* 0x000fe20000010000 */
[----:B------:R-:W-:Y:S01]  /*50b0*/  IMAD.MOV.U32 R13, RZ, RZ, 0x40000040 ;  /* 0x40000040ff0d7424 */ /* 0x000fe200078e00ff */
[C---:B------:R-:W-:Y:S01]  /*50c0*/  R2UR UR6, R6.reuse ;  /* 0x00000000060672ca */ /* 0x040fe200000e0000 */
[----:B------:R-:W-:Y:S01]  /*50d0*/  VIADD R10, R6, 0x100 ;  /* 0x00000100060a7836 */ /* 0x000fe20000000000 */
[----:B------:R-:W-:Y:S01]  /*50e0*/  R2UR UR7, R7 ;  /* 0x00000000070772ca */ /* 0x000fe200000e0000 */
[----:B------:R-:W-:Y:S01]  /*50f0*/  IMAD.MOV.U32 R11, RZ, RZ, 0x40000040 ;  /* 0x40000040ff0b7424 */ /* 0x000fe200078e00ff */
[----:B------:R-:W-:Y:S01]  /*5100*/  R2UR UR4, R12 ;  /* 0x000000000c0472ca */ /* 0x000fe200000e0000 */
[----:B0-----:R-:W-:Y:S01]  /*5110*/  VIADD R8, R6, 0x80 ;  /* 0x0000008006087836 */ /* 0x001fe20000000000 */
[----:B------:R-:W-:Y:S01]  /*5120*/  R2UR UR5, R13 ;  /* 0x000000000d0572ca */ /* 0x000fe200000e0000 */
[----:B------:R-:W-:Y:S01]  /*5130*/  IMAD.MOV.U32 R9, RZ, RZ, 0x40000040 ;  /* 0x40000040ff097424 */ /* 0x000fe200078e00ff */
[----:B------:R-:W-:Y:S01]  /*5140*/  R2UR UR14, R10 ;  /* 0x000000000a0e72ca */ /* 0x000fe200000e0000 */
[----:B------:R-:W-:Y:S01]  /*5150*/  VIADD R10, R12, 0x2 ;  /* 0x000000020c0a7836 */ /* 0x000fe20000000000 */
        /* <DEDUP_REMOVED lines=11> */
[----:B------:R-:W0:Y:S01]  /*5210*/  S2R R14, SR_TID.X ;  /* 0x00000000000e7919 */ /* 0x000e220000002100 */
[----:B------:R-:W-:Y:S01]  /*5220*/  WARPGROUP.ARRIVE ;  /* 0x00000000000079c5 */ /* 0x000fe20000000000 */
[----:B------:R-:W-:Y:S01]  /*5230*/  R2UR UR13, R9 ;  /* 0x00000000090d72ca */ /* 0x000fe200000e0000 */
[----:B------:R-:W-:Y:S01]  /*5240*/  VIADD R4, R4, 0xfffffffe ;  /* 0xfffffffe04047836 */ /* 0x000fe20000000000 */
[----:B------:R-:W-:Y:S03]  /*5250*/  BSSY B0, `(.L_x_3687) ;  /* 0x00000ed000007945 */ /* 0x000fe60003800000 */
[----:B------:R-:W-:Y:S01]  /*5260*/  HGMMA.64x256x16.F32 R24, gdesc[UR4].tnspB, RZ, !UPT, gsb0 ;  /* 0x43e00000041879f0 */ /* 0x000fe2000c0008ff */
[----:B------:R-:W-:Y:S01]  /*5270*/  R2UR UR6, R6 ;  /* 0x00000000060672ca */ /* 0x000fe200000e0000 */
[----:B------:R-:W-:Y:S01]  /*5280*/  VIADD R6, R12, 0x6 ;  /* 0x000000060c067836 */ /* 0x000fe20000000000 */
[----:B------:R-:W-:Y:S01]  /*5290*/  R2UR UR7, R7 ;  /* 0x00000000070772ca */ /* 0x000fe200000e0000 */
[----:B------:R-:W-:-:S03]  /*52a0*/  IMAD.MOV.U32 R7, RZ, RZ, 0x40000040 ;  /* 0x40000040ff077424 */ /* 0x000fc600078e00ff */
[----:B------:R-:W-:Y:S02]  /*52b0*/  R2UR UR4, R6 ;  /* 0x00000000060472ca */ /* 0x000fe400000e0000 */
[----:B------:R-:W-:Y:S02]  /*52c0*/  R2UR UR5, R7 ;  /* 0x00000000070572ca */ /* 0x000fe400000e0000 */
        /* <DEDUP_REMOVED lines=18> */
[----:B------:R-:W-:-:S13]  /*53f0*/  ISETP.GE.AND P0, PT, R4, R0, PT ;  /* 0x000000000400720c */ /* 0x000fda0003f06270 */
[----:B0-----:R-:W-:Y:S05]  /*5400*/  @!P0 BRA `(.L_x_3688) ;  /* 0x0000000c00448947 */ /* 0x001fea0003800000 */
[----:B------:R-:W-:-:S07]  /*5410*/  IMAD.MOV.U32 R14, RZ, RZ, R4 ;  /* 0x000000ffff0e7224 */ /* 0x000fce00078e0004 */
.L_x_3694:
[----:B------:R-:W-:Y:S01]  /*5420*/  BAR.SYNC.DEFER_BLOCKING 0xe, 0x100 ;  /* 0x0384000000007b1d */ /* 0x000fe20000010000 */
[C---:B0-----:R-:W-:Y:S02]  /*5430*/  IMAD R4, R18.reuse, 0x40, R190 ;  /* 0x0000004012047824 */ /* 0x041fe400078e02be */
[----:B------:R-:W-:Y:S02]  /*5440*/  VIADD R15, R18, 0x1 ;  /* 0x00000001120f7836 */ /* 0x000fe40000000000 */
[----:B------:R-:W-:-:S03]  /*5450*/  IMAD R4, R4, 0x4, R2 ;  /* 0x0000000404047824 */ /* 0x000fc600078e0202 */
[----:B------:R-:W-:-:S04]  /*5460*/  ISETP.NE.AND P0, PT, R15, 0x2, PT ;  /* 0x000000020f00780c */ /* 0x000fc80003f05270 */
[----:B------:R-:W-:-:S05]  /*5470*/  SEL R15, R15, RZ, P0 ;  /* 0x000000ff0f0f7207 */ /* 0x000fca0000000000 */
[----:B------:R-:W-:Y:S01]  /*5480*/  IMAD.MOV.U32 R18, RZ, RZ, R15 ;  /* 0x000000ffff127224 */ /* 0x000fe200078e000f */
[----:B------:R-:W0:Y:S04]  /*5490*/  LDS R5, [R4+0x28800] ;  /* 0x0288000004057984 */ /* 0x000e280000000800 */
[----:B------:R-:W1:Y:S01]  /*54a0*/  LDS R4, [R4+0x28820] ;  /* 0x0288200004047984 */ /* 0x000e620000000800 */
[-C--:B0-----:R-:W-:Y:S01]  /*54b0*/  FMUL.FTZ R24, R24, R5.reuse ;  /* 0x0000000518187220 */ /* 0x081fe20000410000 */
        /* <DEDUP_REMOVED lines=67> */
[----:B------:R-:W-:-:S02]  /*58f0*/  IMAD.MOV.U32 R4, RZ, RZ, R14 ;  /* 0x000000ffff047224 */ /* 0x000fc400078e000e */
[-C--:B------:R-:W-:Y:S01]  /*5900*/  FMUL.FTZ R32, R32, R5.reuse ;  /* 0x0000000520207220 */ /* 0x080fe20000410000 */
[-C--:B------:R-:W-:Y:S01]  /*5910*/  FMUL.FTZ R33, R33, R5.reuse ;  /* 0x0000000521217220 */ /* 0x080fe20000410000 */
[-C--:B------:R-:W-:Y:S01]  /*5920*/  FMUL.FTZ R36, R36, R5.reuse ;  /* 0x0000000524247220 */ /* 0x080fe20000410000 */
[-C--:B------:R-:W-:Y:S01]  /*5930*/  FMUL.FTZ R37, R37, R5.reuse ;  /* 0x0000000525257220 */ /* 0x080fe20000410000 */
[----:B------:R-:W-:Y:S01]  /*5940*/  ISETP.GT.AND P1, PT, R4, R0, PT ;  /* 0x000000000400720c */ /* 0x000fe20003f24270 */
[----:B------:R-:W-:Y:S02]  /*5950*/  IMAD.U32 R4, RZ, RZ, UR37 ;  /* 0x00000025ff047e24 */ /* 0x000fe4000f8e00ff */
[-C--:B------:R-:W-:Y:S01]  /*5960*/  FMUL.FTZ R40, R40, R5.reuse ;  /* 0x0000000528287220 */ /* 0x080fe20000410000 */
[-C--:B------:R-:W-:Y:S01]  /*5970*/  FMUL.FTZ R41, R41, R5.reuse ;  /* 0x0000000529297220 */ /* 0x080fe20000410000 */
[-C--:B------:R-:W-:Y:S01]  /*5980*/  FMUL.FTZ R44, R44, R5.reuse ;  /* 0x000000052c2c7220 */ /* 0x080fe20000410000 */
[-C--:B------:R-:W-:Y:S01]  /*5990*/  FMUL.FTZ R45, R45, R5.reuse ;  /* 0x000000052d2d7220 */ /* 0x080fe20000410000 */
[----:B------:R-:W-:Y:S01]  /*59a0*/  ISETP.NE.AND P2, PT, R4, 0x3, PT ;  /* 0x000000030400780c */ /* 0x000fe20003f45270 */
[-C--:B------:R-:W-:Y:S01]  /*59b0*/  FMUL.FTZ R48, R48, R5.reuse ;  /* 0x0000000530307220 */ /* 0x080fe20000410000 */
[----:B------:R-:W-:Y:S01]  /*59c0*/  SEL R4, RZ, 0x1, P0 ;  /* 0x00000001ff047807 */ /* 0x000fe20000000000 */
        /* <DEDUP_REMOVED lines=51> */
[----:B------:R-:W-:Y:S01]  /*5d00*/  LOP3.LUT R22, R22, R4, RZ, 0x3c, !PT ;  /* 0x0000000416167212 */ /* 0x000fe200078e3cff */
[----:B------:R-:W-:Y:S01]  /*5d10*/  VIADD R14, R14, 0xffffffff ;  /* 0xffffffff0e0e7836 */ /* 0x000fe20000000000 */
[----:B------:R-:W-:Y:S06]  /*5d20*/  @!P2 BRA `(.L_x_3689) ;  /* 0x000000000004a947 */ /* 0x000fec0003800000 */
[----:B------:R-:W-:Y:S01]  /*5d30*/  BPT.TRAP 0x1 ;  /* 0x000000040000795c */ /* 0x000fe20000300000 */
.L_x_3689:
[----:B------:R-:W-:Y:S01]  /*5d40*/  IMAD R4, R18, 0x8, R2 ;  /* 0x0000000812047824 */ /* 0x000fe200078e0202 */
[----:B------:R-:W-:-:S04]  /*5d50*/  SHF.L.U32 R5, R22, 0x1f, RZ ;  /* 0x0000001f16057819 */ /* 0x000fc800000006ff */
[----:B------:R0:W1:Y:S01]  /*5d60*/  SYNCS.PHASECHK.TRANS64.TRYWAIT P0, [R4+URZ+0x28c50], R5 ;  /* 0x028c5005040075a7 */ /* 0x000062000800017f */
[----:B------:R-:W-:Y:S05]  /*5d70*/  @!P2 BRA `(.L_x_3690) ;  /* 0x000000000004a947 */ /* 0x000fea0003800000 */
[----:B------:R-:W-:Y:S01]  /*5d80*/  BPT.TRAP 0x1 ;  /* 0x000000040000795c */ /* 0x000fe20000300000 */
.L_x_3690:
[----:B------:R-:W-:Y:S04]  /*5d90*/  BSSY B1, `(.L_x_3691) ;  /* 0x0000004000017945 */ /* 0x000fe80003800000 */
[----:B-1----:R-:W-:Y:S05]  /*5da0*/  @P0 BRA `(.L_x_3692) ;  /* 0x0000000000080947 */ /* 0x002fea0003800000 */
[----:B------:R-:W1:Y:S02]  /*5db0*/  SYNCS.PHASECHK.TRANS64.TRYWAIT P0, [R4+URZ+0x28c50], R5 ;  /* 0x028c5005040075a7 */ /* 0x000e64000800017f */
[----:B-1----:R-:W-:Y:S05]  /*5dc0*/  @!P0 BRA `(.L_x_3693) ;  /* 0x0000014c00848947 */ /* 0x002fea0003800000 */
.L_x_3692:
[----:B------:R-:W-:Y:S05]  /*5dd0*/  BSYNC B1 ;  /* 0x0000000000017941 */ /* 0x000fea0003800000 */
.L_x_3691:
[----:B01----:R-:W-:Y:S01]  /*5de0*/  IMAD.MOV.U32 R5, RZ, RZ, 0x40000040 ;  /* 0x40000040ff057424 */ /* 0x003fe200078e00ff */
[----:B------:R-:W-:Y:S01]  /*5df0*/  WARPGROUP.ARRIVE ;  /* 0x00000000000079c5 */ /* 0x000fe20000000000 */
[----:B------:R-:W-:-:S05]  /*5e00*/  IMAD R4, R18, 0x1000, R3 ;  /* 0x0000100012047824 */ /* 0x000fca00078e0203 */
[----:B------:R-:W0:Y:S01]  /*5e10*/  S2R R20, SR_TID.X ;  /* 0x0000000000147919 */ /* 0x000e220000002100 */
[----:B------:R-:W-:Y:S01]  /*5e20*/  IMAD.MOV.U32 R13, RZ, RZ, 0x40000040 ;  /* 0x40000040ff0d7424 */ /* 0x000fe200078e00ff */
[----:B------:R-:W-:Y:S01]  /*5e30*/  R2UR UR7, R5 ;  /* 0x00000000050772ca */ /* 0x000fe200000e0000 */
[----:B------:R-:W-:Y:S01]  /*5e40*/  VIADD R5, R2, 0x26800 ;  /* 0x0002680002057836 */ /* 0x000fe20000000000 */
[----:B------:R-:W-:Y:S02]  /*5e50*/  R2UR UR6, R4 ;  /* 0x00000000040672ca */ /* 0x000fe400000e0000 */
[----:B------:R-:W-:Y:S01]  /*5e60*/  R2UR UR5, R13 ;  /* 0x000000000d0572ca */ /* 0x000fe200000e0000 */
[----:B------:R-:W-:Y:S01]  /*5e70*/  IMAD.MOV.U32 R13, RZ, RZ, 0x40000040 ;  /* 0x40000040ff0d7424 */ /* 0x000fe200078e00ff */
[----:B------:R-:W-:-:S04]  /*5e80*/  SHF.R.U32.HI R5, RZ, 0x4, R5 ;  /* 0x00000004ff057819 */ /* 0x000fc80000011605 */
[----:B------:R-:W-:-:S04]  /*5e90*/  LOP3.LUT R5, R5, 0x3fff, RZ, 0xc0, !PT ;  /* 0x00003fff05057812 */ /* 0x000fc800078ec0ff */
[----:B------:R-:W-:Y:S01]  /*5ea0*/  LOP3.LUT R12, R5, 0x10000, RZ, 0xfc, !PT ;  /* 0x00010000050c7812 */ /* 0x000fe200078efcff */
[----:B------:R-:W-:-:S03]  /*5eb0*/  IMAD.MOV.U32 R5, RZ, RZ, 0x40000040 ;  /* 0x40000040ff057424 */ /* 0x000fc600078e00ff */
[----:B------:R-:W-:Y:S01]  /*5ec0*/  R2UR UR4, R12 ;  /* 0x000000000c0472ca */ /* 0x000fe200000e0000 */
[----:B------:R-:W-:Y:S01]  /*5ed0*/  VIADD R12, R4, 0x80 ;  /* 0x00000080040c7836 */ /* 0x000fe20000000000 */
[----:B0-----:R-:W-:-:S11]  /*5ee0*/  LOP3.LUT R20, R20, 0x7f, RZ, 0xc0, !PT ;  /* 0x0000007f14147812 */ /* 0x001fd600078ec0ff */
[----:B------:R-:W-:Y:S01]  /*5ef0*/  HGMMA.64x256x16.F32 R24, gdesc[UR4].tnspB, R24, gsb0 ;  /* 0x43e00000041879f0 */ /* 0x000fe20008000818 */
[----:B------:R-:W-:Y:S01]  /*5f00*/  R2UR UR6, R12 ;  /* 0x000000000c0672ca */ /* 0x000fe200000e0000 */
[----:B------:R-:W-:Y:S01]  /*5f10*/  VIADD R12, R4, 0x100 ;  /* 0x00000100040c7836 */ /* 0x000fe20000000000 */
[----:B------:R-:W-:Y:S01]  /*5f20*/  R2UR UR7, R13 ;  /* 0x000000000d0772ca */ /* 0x000fe200000e0000 */
[----:B------:R-:W-:Y:S01]  /*5f30*/  IMAD.MOV.U32 R13, RZ, RZ, 0x40000040 ;  /* 0x40000040ff0d7424 */ /* 0x000fe200078e00ff */
[----:B------:R-:W-:Y:S01]  /*5f40*/  R2UR UR4, R10 ;  /* 0x000000000a0472ca */ /* 0x000fe200000e0000 */
[----:B------:R-:W-:Y:S01]  /*5f50*/  VIADD R4, R4, 0x180 ;  /* 0x0000018004047836 */ /* 0x000fe20000000000 */
[----:B------:R-:W-:Y:S02]  /*5f60*/  R2UR UR5, R11 ;  /* 0x000000000b0572ca */ /* 0x000fe400000e0000 */
[----:B------:R-:W-:Y:S01]  /*5f70*/  ISETP.NE.AND P0, PT, R20, RZ, PT ;  /* 0x000000ff1400720c */ /* 0x000fe20003f05270 */
[----:B------:R-:W-:-:S02]  /*5f80*/  WARPGROUP.DEPBAR.LE gsb0, 0x0 ;  /* 0x00008000000079c5 */ /* 0x000fc40000010000 */
[----:B------:R-:W-:-:S15]  /*5f90*/  WARPGROUP.ARRIVE ;  /* 0x00000000000079c5 */ /* 0x000fde0000000000 */
[----:B------:R-:W-:-:S01]  /*5fa0*/  NOP ;  /* 0x0000000000007918 */ /* 0x000fc20000000000 */
[----:B------:R-:W-:Y:S01]  /*5fb0*/  HGMMA.64x256x16.F32 R24, gdesc[UR4].tnspB, R24, gsb0 ;  /* 0x43e00000041879f0 */ /* 0x000fe20008000818 */
[----:B------:R-:W-:Y:S02]  /*5fc0*/  R2UR UR6, R12 ;  /* 0x000000000c0672ca */ /* 0x000fe400000e0000 */
[----:B------:R-:W-:Y:S02]  /*5fd0*/  R2UR UR7, R13 ;  /* 0x000000000d0772ca */ /* 0x000fe400000e0000 */
[----:B------:R-:W-:Y:S02]  /*5fe0*/  R2UR UR4, R8 ;  /* 0x00000000080472ca */ /* 0x000fe400000e0000 */
[----:B------:R-:W-:Y:S01]  /*5ff0*/  R2UR UR5, R9 ;  /* 0x00000000090572ca */ /* 0x000fe200000e0000 */
[----:B------:R-:W-:Y:S02]  /*6000*/  WARPGROUP.DEPBAR.LE gsb0, 0x0 ;  /* 0x00008000000079c5 */ /* 0x000fe40000010000 */
[----:B------:R-:W-:-:S15]  /*6010*/  WARPGROUP.ARRIVE ;  /* 0x00000000000079c5 */ /* 0x000fde0000000000 */
[----:B------:R-:W-:-:S03]  /*6020*/  NOP ;  /* 0x0000000000007918 */ /* 0x000fc60000000000 */
[----:B------:R-:W-:Y:S01]  /*6030*/  HGMMA.64x256x16.F32 R24, gdesc[UR4].tnspB, R24, gsb0 ;  /* 0x43e00000041879f0 */ /* 0x000fe20008000818 */
[----:B------:R-:W-:Y:S01]  /*6040*/  R2UR UR6, R4 ;  /* 0x00000000040672ca */ /* 0x000fe200000e0000 */
[----:B------:R-:W-:Y:S01]  /*6050*/  @!P0 IMAD R4, R15, 0x8, R2 ;  /* 0x000000080f048824 */ /* 0x000fe200078e0202 */
[----:B------:R-:W-:Y:S02]  /*6060*/  R2UR UR7, R5 ;  /* 0x00000000050772ca */ /* 0x000fe400000e0000 */
[----:B------:R-:W-:Y:S01]  /*6070*/  R2UR UR4, R6 ;  /* 0x00000000060472ca */ /* 0x000fe200000e0000 */
[----:B------:R-:W-:Y:S01]  /*6080*/  @!P0 VIADD R4, R4, 0x28c60 ;  /* 0x00028c6004048836 */ /* 0x000fe20000000000 */
[----:B------:R-:W-:-:S04]  /*6090*/  R2UR UR5, R7 ;  /* 0x00000000070572ca */ /* 0x000fc800000e0000 */
[----:B------:R-:W-:Y:S01]  /*60a0*/  @!P0 PRMT R4, RZ, 0x654, R4 ;  /* 0x00000654ff048816 */ /* 0x000fe20000000004 */
[----:B------:R-:W-:Y:S02]  /*60b0*/  WARPGROUP.DEPBAR.LE gsb0, 0x0 ;  /* 0x00008000000079c5 */ /* 0x000fe40000010000 */
[----:B------:R-:W-:-:S14]  /*60c0*/  WARPGROUP.ARRIVE ;  /* 0x00000000000079c5 */ /* 0x000fdc0000000000 */
[----:B------:R-:W-:Y:S03]  /*60d0*/  HGMMA.64x256x16.F32 R24, gdesc[UR4].tnspB, R24, gsb0 ;  /* 0x43e00000041879f0 */ /* 0x000fe60008000818 */
[----:B------:R-:W-:Y:S02]  /*60e0*/  WARPGROUP.DEPBAR.LE gsb0, 0x0 ;  /* 0x00008000000079c5 */ /* 0x000fe40000010000 */
[----:B------:R-:W-:Y:S06]  /*60f0*/  BAR.ARV 0xf, 0x100 ;  /* 0x03c4000000007b1d */ /* 0x000fec0000002000 */
[----:B------:R0:W-:Y:S01]  /*6100*/  @!P0 SYNCS.ARRIVE.TRANS64.RED.A1T0 RZ, [R4+URZ], RZ ;  /* 0x000000ff04ff89a7 */ /* 0x0001e2000810043f */
[----:B------:R-:W-:Y:S05]  /*6110*/  @P1 BRA `(.L_x_3694) ;  /* 0xfffffff000c01947 */ /* 0x000fea000383ffff */
.L_x_3688:
[----:B------:R-:W-:Y:S05]  /*6120*/  BSYNC B0 ;  /* 0x0000000000007941 */ /* 0x000fea0003800000 */
.L_x_3687:
[----:B------:R-:W-:Y:S01]  /*6130*/  BAR.SYNC.DEFER_BLOCKING 0xe, 0x100 ;  /* 0x0384000000007b1d */ /* 0x000fe20000010000 */
[C---:B------:R-:W-:Y:S01]  /*6140*/  IMAD R0, R18.reuse, 0x40, R190 ;  /* 0x0000004012007824 */ /* 0x040fe200078e02be */
[----:B------:R-:W-:Y:S01]  /*6150*/  PLOP3.LUT P0, PT, PT, PT, PT, 0x8, 0x0 ;  /* 0x000000000000781c */ /* 0x000fe20003f0e170 */
[----:B------:R-:W-:Y:S02]  /*6160*/  VIADD R18, R18, 0x1 ;  /* 0x0000000112127836 */ /* 0x000fe40000000000 */
[----:B------:R-:W-:Y:S02]  /*6170*/  IMAD R2, R0, 0x4, R2 ;  /* 0x0000000400027824 */ /* 0x000fe400078e0202 */
[----:B------:R-:W-:Y:S01]  /*6180*/  IMAD.MOV.U32 R20, RZ, RZ, RZ ;  /* 0x000000ffff147224 */ /* 0x000fe200078e00ff */
[----:B------:R-:W-:Y:S01]  /*6190*/  ISETP.NE.AND P1, PT, R18, 0x2, PT ;  /* 0x000000021200780c */ /* 0x000fe20003f25270 */
[----:B------:R-:W-:-:S03]  /*61a0*/  IMAD.MOV.U32 R3, RZ, RZ, RZ ;  /* 0x000000ffff037224 */ /* 0x000fc600078e00ff */
[----:B------:R-:W-:Y:S01]  /*61b0*/  SEL R18, R18, RZ, P1 ;  /* 0x000000ff12127207 */ /* 0x000fe20000800000 */
        /* <DEDUP_REMOVED lines=66> */
[----:B------:R-:W-:Y:S01]  /*65e0*/  SEL R0, RZ, 0x1, P1 ;  /* 0x00000001ff007807 */ /* 0x000fe20000800000 */
        /* <DEDUP_REMOVED lines=65> */
[----:B------:R-:W-:Y:S06]  /*6a00*/  BAR.ARV 0xf, 0x100 ;  /* 0x03c4000000007b1d */ /* 0x000fec0000002000 */
[----:B------:R-:W-:Y:S05]  /*6a10*/  BRA `(.L_x_3683) ;  /* 0x0000006400987947 */ /* 0x000fea0003800000 */
.L_x_3680:
[----:B------:R-:W2:Y:S01]  /*6a20*/  LDL R0, [R1+0x28] ;  /* 0x0000280001007983 */ /* 0x000ea20000100800 */
[----:B------:R-:W-:Y:S01]  /*6a30*/  BSSY B0, `(.L_x_3695) ;  /* 0x000001f000007945 */ /* 0x000fe20003800000 */
[----:B------:R-:W-:Y:S01]  /*6a40*/  IMAD.MOV.U32 R3, RZ, RZ, RZ ;  /* 0x000000ffff037224 */ /* 0x000fe200078e00ff */
[----:B--2---:R-:W-:-:S13]  /*6a50*/  LOP3.LUT P1, RZ, R0, 0x4, RZ, 0xc0, !PT ;  /* 0x0000000400ff7812 */ /* 0x004fda000782c0ff */
[----:B------:R-:W-:Y:S05]  /*6a60*/  @!P1 BRA `(.L_x_3696) ;  /* 0x00000000006c9947 */ /* 0x000fea0003800000 */
[-C--:B------:R-:W-:Y:S02]  /*6a70*/  IABS R3, R9.reuse ;  /* 0x0000000900037213 */ /* 0x080fe40000000000 */
[----:B------:R-:W-:Y:S02]  /*6a80*/  IADD3 R0, R168, -0x1, R9 ;  /* 0xffffffffa8007810 */ /* 0x000fe40007ffe009 */
[----:B-1----:R-:W1:Y:S01]  /*6a90*/  I2F.RP R6, R3 ;  /* 0x0000000300067306 */ /* 0x002e620000209400 */
[----:B------:R-:W-:-:S05]  /*6aa0*/  IABS R10, R9 ;  /* 0x00000009000a7213 */ /* 0x000fca0000000000 */
[----:B------:R-:W-:Y:S02]  /*6ab0*/  IMAD.MOV R10, RZ, RZ, -R10 ;  /* 0x000000ffff0a7224 */ /* 0x000fe400078e0a0a */
[----:B-1----:R-:W1:Y:S02]  /*6ac0*/  MUFU.RCP R6, R6 ;  /* 0x0000000600067308 */ /* 0x002e640000001000 */
[----:B-1----:R-:W-:Y:S01]  /*6ad0*/  VIADD R4, R6, 0xffffffe ;  /* 0x0ffffffe06047836 */ /* 0x002fe20000000000 */
[----:B------:R-:W-:Y:S02]  /*6ae0*/  IABS R6, R0 ;  /* 0x0000000000067213 */ /* 0x000fe40000000000 */
[----:B------:R-:W-:-:S03]  /*6af0*/  LOP3.LUT R0, R0, R9, RZ, 0x3c, !PT ;  /* 0x0000000900007212 */ /* 0x000fc600078e3cff */
[----:B------:R1:W2:Y:S01]  /*6b00*/  F2I.FTZ.U32.TRUNC.NTZ R5, R4 ;  /* 0x0000000400057305 */ /* 0x0002a2000021f000 */
[----:B------:R-:W-:Y:S01]  /*6b10*/  ISETP.GE.AND P2, PT, R0, RZ, PT ;  /* 0x000000ff0000720c */ /* 0x000fe20003f46270 */
[----:B-1----:R-:W-:Y:S02]  /*6b20*/  IMAD.MOV.U32 R4, RZ, RZ, RZ ;  /* 0x000000ffff047224 */ /* 0x002fe400078e00ff */
[----:B--2---:R-:W-:-:S04]  /*6b30*/  IMAD.MOV R8, RZ, RZ, -R5 ;  /* 0x000000ffff087224 */ /* 0x004fc800078e0a05 */
        /* <DEDUP_REMOVED lines=14> */
.L_x_3696:
[----:B------:R-:W-:Y:S05]  /*6c20*/  BSYNC B0 ;  /* 0x0000000000007941 */ /* 0x000fea0003800000 */
.L_x_3695:
        /* <DEDUP_REMOVED lines=72> */
[----:B------:R-:W-:Y:S03]  /*70b0*/  BSSY B6, `(.L_x_3697) ;  /* 0x000001c000067945 */ /* 0x000fe60003800000 */
[----:B--2---:R-:W0:Y:S02]  /*70c0*/  SHFL.IDX PT, R0, R0, RZ, 0x1f ;  /* 0x00001fff00007589 */ /* 0x004e2400000e0000 */
[----:B0-----:R-:W-:-:S04]  /*70d0*/  LEA.HI R3, R0, R0, RZ, 0x1 ;  /* 0x0000000000037211 */ /* 0x001fc800078f08ff */
        /* <DEDUP_REMOVED lines=25> */
.L_x_3698:
[----:B------:R-:W-:Y:S05]  /*7270*/  BSYNC B6 ;  /* 0x0000000000067941 */ /* 0x000fea0003800000 */
.L_x_3697:
        /* <DEDUP_REMOVED lines=12> */
.L_x_3702:
[----:B--2---:R2:W3:Y:S02]  /*7340*/  SYNCS.PHASECHK.TRANS64.TRYWAIT P0, [R2+URZ+0x28c00], R3 ;  /* 0x028c0003020075a7 */ /* 0x0044e4000800017f */
[----:B---3--:R-:W-:Y:S05]  /*7350*/  @!P0 NANOSLEEP.SYNCS 0x989680 ;  /* 0x009896800000895d */ /* 0x008fea0003900000 */
[----:B------:R-:W3:Y:S02]  /*7360*/  @!P0 SYNCS.PHASECHK.TRANS64 P0, [R2+URZ+0x28c00], R3 ;  /* 0x028c0003020085a7 */ /* 0x000ee4000800007f */
[----:B---3--:R-:W-:Y:S05]  /*7370*/  @!P0 BRA `(.L_x_3702) ;  /* 0xfffffffc00f08947 */ /* 0x008fea000383ffff */
.L_x_3701:
[----:B------:R-:W-:Y:S05]  /*7380*/  BSYNC B0 ;  /* 0x0000000000007941 */ /* 0x000fea0003800000 */
.L_x_3700:
[----:B------:R-:W-:Y:S05]  /*7390*/  BRA `(.L_x_3703) ;  /* 0x0000002000b07947 */ /* 0x000fea0003800000 */
.L_x_3699:
[----:B-----5:R-:W-:Y:S01]  /*73a0*/  SHF.R.S32.HI R0, RZ, 0x1f, R154 ;  /* 0x0000001fff007819 */ /* 0x020fe2000001149a */
[----:B------:R-:W-:Y:S01]  /*73b0*/  VIADD R4, R2, 0x20400 ;  /* 0x0002040002047836 */ /* 0x000fe20000000000 */
[----:B------:R-:W-:Y:S01]  /*73c0*/  ULDC.64 UR4, c[0x0][0x3f8] ;  /* 0x0000fe0000047ab9 */ /* 0x000fe20000000a00 */
[----:B------:R-:W-:Y:S01]  /*73d0*/  ULDC.64 UR6, c[0x0][0x408] ;  /* 0x0001020000067ab9 */ /* 0x000fe20000000a00 */
[----:B------:R-:W-:Y:S01]  /*73e0*/  IMAD.WIDE.U32 R26, R154, UR4, RZ ;  /* 0x000000049a1a7c25 */ /* 0x000fe2000f8e00ff */
[----:B------:R-:W-:Y:S01]  /*73f0*/  BSSY B6, `(.L_x_3704) ;  /* 0x0000020000067945 */ /* 0x000fe20003800000 */
[----:B------:R-:W-:Y:S02]  /*7400*/  LOP3.LUT P0, RZ, R4, 0x3ff, RZ, 0xc0, !PT ;  /* 0x000003ff04ff7812 */ /* 0x000fe4000780c0ff */
[C---:B------:R-:W-:Y:S02]  /*7410*/  IMAD R3, R0.reuse, UR4, RZ ;  /* 0x0000000400037c24 */ /* 0x040fe4000f8e02ff */
[----:B-1----:R-:W-:-:S02]  /*7420*/  IMAD R7, R0, UR6, RZ ;  /* 0x0000000600077c24 */ /* 0x002fc4000f8e02ff */
[C---:B------:R-:W-:Y:S01]  /*7430*/  IMAD R3, R154.reuse, UR5, R3 ;  /* 0x000000059a037c24 */ /* 0x040fe2000f8e0203 */
[----:B------:R-:W-:Y:S01]  /*7440*/  ULDC.64 UR4, c[0x0][0x3e8] ;  /* 0x0000fa0000047ab9 */ /* 0x000fe20000000a00 */
[----:B------:R-:W-:Y:S01]  /*7450*/  IMAD.WIDE.U32 R4, R154, UR6, RZ ;  /* 0x000000069a047c25 */ /* 0x000fe2000f8e00ff */
[----:B------:R-:W-:-:S03]  /*7460*/  LEA R25, P1, R26, UR4, 0x1 ;  /* 0x000000041a197c11 */ /* 0x000fc6000f8208ff */
[----:B------:R-:W-:Y:S01]  /*7470*/  IMAD R9, R154, UR7, R7 ;  /* 0x000000079a097c24 */ /* 0x000fe2000f8e0207 */
[----:B------:R-:W-:Y:S01]  /*7480*/  ULDC.64 UR6, c[0x0][0x400] ;  /* 0x0001000000067ab9 */ /* 0x000fe20000000a00 */
[----:B------:R-:W-:Y:S01]  /*7490*/  IMAD.IADD R7, R3, 0x1, R27 ;  /* 0x0000000103077824 */ /* 0x000fe200078e021b */
[----:B------:R-:W-:Y:S01]  /*74a0*/  LEA R28, P2, R4, UR6, 0x1 ;  /* 0x00000006041c7c11 */ /* 0x000fe2000f8408ff */
[----:B------:R-:W-:-:S03]  /*74b0*/  IMAD.IADD R3, R9, 0x1, R5 ;  /* 0x0000000109037824 */ /* 0x000fc600078e0205 */
[----:B------:R-:W-:Y:S02]  /*74c0*/  LEA.HI.X R26, R26, UR5, R7, 0x1, P1 ;  /* 0x000000051a1a7c11 */ /* 0x000fe400088f0c07 */
[----:B------:R-:W-:Y:S01]  /*74d0*/  LEA.HI.X R24, R4, UR7, R3, 0x1, P2 ;  /* 0x0000000704187c11 */ /* 0x000fe200090f0c03 */
[----:B------:R-:W-:Y:S06]  /*74e0*/  @!P0 BRA `(.L_x_3705) ;  /* 0x0000000000408947 */ /* 0x000fec0003800000 */
        /* <DEDUP_REMOVED lines=16> */
.L_x_3705:
[----:B------:R-:W-:Y:S05]  /*75f0*/  BSYNC B6 ;  /* 0x0000000000067941 */ /* 0x000fea0003800000 */
.L_x_3704:
        /* <DEDUP_REMOVED lines=8> */
[----:B------:R0:W2:Y:S04]  /*7680*/  SHFL.IDX PT, R0, R25, RZ, 0x1c1f ;  /* 0x001c1fff19007589 */ /* 0x0000a800000e0000 */
[----:B------:R-:W3:Y:S04]  /*7690*/  SHFL.IDX PT, R24, R24, RZ, 0x1c1f ;  /* 0x001c1fff18187589 */ /* 0x000ee800000e0000 */
[----:B------:R0:W4:Y:S02]  /*76a0*/  SHFL.IDX PT, R21, R28, RZ, 0x1c1f ;  /* 0x001c1fff1c157589 */ /* 0x00012400000e0000 */
.L_x_3959:
[----:B------:R-:W-:Y:S01]  /*76b0*/  ULDC UR4, c[0x0][0x448] ;  /* 0x0001120000047ab9 */ /* 0x000fe20000000800 */
[----:B------:R-:W-:Y:S01]  /*76c0*/  IMAD.SHL.U32 R5, R188, 0x40, RZ ;  /* 0x00000040bc057824 */ /* 0x000fe200078e00ff */
[----:B------:R-:W-:Y:S01]  /*76d0*/  BSSY B1, `(.L_x_3709) ;  /* 0x0000028000017945 */ /* 0x000fe20003800000 */
[----:B0-----:R-:W-:Y:S01]  /*76e0*/  IMAD R25, R155, UR4, RZ ;  /* 0x000000049b197c24 */ /* 0x001fe2000f8e02ff */
[----:B------:R-:W-:Y:S02]  /*76f0*/  CS2R R8, SRZ ;  /* 0x0000000000087805 */ /* 0x000fe4000001ff00 */
[----:B------:R-:W-:Y:S02]  /*7700*/  LOP3.LUT R5, R5, 0x1c0, RZ, 0xc0, !PT ;  /* 0x000001c005057812 */ /* 0x000fe400078ec0ff */
[----:B------:R-:W-:Y:S01]  /*7710*/  ISETP.GE.AND P0, PT, R4, R25, PT ;  /* 0x000000190400720c */ /* 0x000fe20003f06270 */
[----:B------:R-:W-:Y:S01]  /*7720*/  IMAD R25, R153, -0x40, R25 ;  /* 0xffffffc099197824 */ /* 0x000fe200078e0219 */
[----:B------:R-:W-:-:S02]  /*7730*/  LOP3.LUT R6, R5, 0x18, R16, 0xf8, !PT ;  /* 0x0000001805067812 */ /* 0x000fc400078ef810 */
[----:B------:R-:W-:Y:S02]  /*7740*/  SHF.R.U32.HI R7, RZ, 0x3, R5 ;  /* 0x00000003ff077819 */ /* 0x000fe40000011605 */
[----:B------:R-:W-:Y:S02]  /*7750*/  LEA.HI R5, R209, R209, RZ, 0x1 ;  /* 0x000000d1d1057211 */ /* 0x000fe400078f08ff */
[----:B------:R-:W-:Y:S02]  /*7760*/  LOP3.LUT R30, R6, R7, RZ, 0x3c, !PT ;  /* 0x00000007061e7212 */ /* 0x000fe400078e3cff */
[----:B------:R-:W-:Y:S02]  /*7770*/  CS2R R6, SRZ ;  /* 0x0000000000067805 */ /* 0x000fe4000001ff00 */
[----:B------:R-:W-:Y:S02]  /*7780*/  LOP3.LUT R10, R5, 0xfffffffe, RZ, 0xc0, !PT ;  /* 0xfffffffe050a7812 */ /* 0x000fe400078ec0ff */
[----:B------:R-:W-:-:S03]  /*7790*/  CS2R R4, SRZ ;  /* 0x0000000000047805 */ /* 0x000fc6000001ff00 */
[----:B------:R-:W-:Y:S01]  /*77a0*/  IMAD.IADD R28, R209, 0x1, -R10 ;  /* 0x00000001d11c7824 */ /* 0x000fe200078e0a0a */
[----:B------:R-:W-:Y:S01]  /*77b0*/  CS2R R10, SRZ ;  /* 0x00000000000a7805 */ /* 0x000fe2000001ff00 */
[----:B------:R-:W-:Y:S06]  /*77c0*/  @P0 BRA `(.L_x_3710) ;  /* 0x0000000000600947 */ /* 0x000fec0003800000 */
[----:B------:R-:W-:Y:S01]  /*77d0*/  ULDC UR4, c[0x0][0x3f4] ;  /* 0x0000fd0000047ab9 */ /* 0x000fe20000000800 */
[C---:B------:R-:W-:Y:S01]  /*77e0*/  IMAD.SHL.U32 R14, R189.reuse, 0x2, RZ ;  /* 0x00000002bd0e7824 */ /* 0x040fe200078e00ff */
[C---:B------:R-:W-:Y:S01]  /*77f0*/  ISETP.GE.AND P3, PT, R189.reuse, UR4, PT ;  /* 0x00000004bd007c0c */ /* 0x040fe2000bf66270 */
[----:B--2---:R-:W-:Y:S01]  /*7800*/  IMAD.MOV.U32 R4, RZ, RZ, R0 ;  /* 0x000000ffff047224 */ /* 0x004fe200078e0000 */
[----:B------:R-:W-:Y:S01]  /*7810*/  ISETP.GE.AND P2, PT, R184, UR4, PT ;  /* 0x00000004b8007c0c */ /* 0x000fe2000bf46270 */
[----:B-1----:R-:W-:Y:S01]  /*7820*/  IMAD.MOV.U32 R5, RZ, RZ, R3 ;  /* 0x000000ffff057224 */ /* 0x002fe200078e0003 */
[----:B------:R-:W-:Y:S01]  /*7830*/  SHF.R.S32.HI R6, RZ, 0x1f, R189 ;  /* 0x0000001fff067819 */ /* 0x000fe200000114bd */
[----:B---3--:R-:W-:Y:S01]  /*7840*/  IMAD.MOV.U32 R7, RZ, RZ, R24 ;  /* 0x000000ffff077224 */ /* 0x008fe200078e0018 */
[----:B------:R-:W-:Y:S02]  /*7850*/  CS2R R8, SRZ ;  /* 0x0000000000087805 */ /* 0x000fe4000001ff00 */
[----:B------:R-:W-:Y:S01]  /*7860*/  SHF.L.U64.HI R15, R189, 0x1, R6 ;  /* 0x00000001bd0f7819 */ /* 0x000fe20000010206 */
[----:B----4-:R-:W-:-:S04]  /*7870*/  IMAD.MOV.U32 R6, RZ, RZ, R21 ;  /* 0x000000ffff067224 */ /* 0x010fc800078e0015 */
[-C--:B------:R-:W-:Y:S02]  /*7880*/  @!P3 IADD3 R12, P0, R0, R14.reuse, RZ ;  /* 0x0000000e000cb210 */ /* 0x080fe40007f1e0ff */
[----:B------:R-:W-:Y:S01]  /*7890*/  @!P3 IADD3 R14, P1, R21, R14, RZ ;  /* 0x0000000e150eb210 */ /* 0x000fe20007f3e0ff */
[C---:B------:R-:W-:Y:S01]  /*78a0*/  @!P2 IMAD.WIDE R26, R184.reuse, 0x2, R4 ;  /* 0x00000002b81aa825 */ /* 0x040fe200078e0204 */
[----:B------:R-:W-:Y:S02]  /*78b0*/  CS2R R4, SRZ ;  /* 0x0000000000047805 */ /* 0x000fe4000001ff00 */
[----:B------:R-:W-:Y:S01]  /*78c0*/  CS2R R10, SRZ ;  /* 0x00000000000a7805 */ /* 0x000fe2000001ff00 */
[----:B------:R-:W-:Y:S01]  /*78d0*/  @!P2 IMAD.WIDE R20, R184, 0x2, R6 ;  /* 0x00000002b814a825 */ /* 0x000fe200078e0206 */
[----:B------:R-:W-:Y:S01]  /*78e0*/  CS2R R6, SRZ ;  /* 0x0000000000067805 */ /* 0x000fe2000001ff00 */
[----:B------:R0:W5:Y:S02]  /*78f0*/  @!P2 LD.E.64 R8, desc[UR42][R26.64] ;  /* 0x0000002a1a08a980 */ /* 0x000164000c101b00 */
[----:B------:R-:W-:-:S02]  /*7900*/  @!P3 IMAD.X R13, R3, 0x1, R15, P0 ;  /* 0x00000001030db824 */ /* 0x000fc400000e060f */
[----:B------:R-:W-:Y:S01]  /*7910*/  @!P3 IMAD.X R15, R24, 0x1, R15, P1 ;  /* 0x00000001180fb824 */ /* 0x000fe200008e060f */
[----:B------:R0:W5:Y:S04]  /*7920*/  @!P2 LD.E.64 R4, desc[UR42][R20.64] ;  /* 0x0000002a1404a980 */ /* 0x000168000c101b00 */
[----:B------:R0:W5:Y:S04]  /*7930*/  @!P3 LD.E.64 R10, desc[UR42][R12.64] ;  /* 0x0000002a0c0ab980 */ /* 0x000168000c101b00 */
[----:B------:R0:W5:Y:S02]  /*7940*/  @!P3 LD.E.64 R6, desc[UR42][R14.64] ;  /* 0x0000002a0e06b980 */ /* 0x000164000c101b00 */
.L_x_3710:
[----:B------:R-:W-:Y:S05]  /*7950*/  BSYNC B1 ;  /* 0x0000000000017941 */ /* 0x000fea0003800000 */
.L_x_3709:
[----:B0-----:R-:W-:Y:S01]  /*7960*/  SHF.L.U32 R13, R28, 0x1f, RZ ;  /* 0x0000001f1c0d7819 */ /* 0x001fe200000006ff */
[----:B-1----:R-:W-:Y:S01]  /*7970*/  IMAD R3, R193, 0x200, R30 ;  /* 0x00000200c1037824 */ /* 0x002fe200078e021e */
[----:B------:R-:W-:Y:S01]  /*7980*/  LOP3.LUT P1, RZ, R188, 0x4, RZ, 0xc0, !PT ;  /* 0x00000004bcff7812 */ /* 0x000fe2000782c0ff */
[--C-:B-----5:R-:W-:Y:S01]  /*7990*/  IMAD.MOV.U32 R14, RZ, RZ, R9.reuse ;  /* 0x000000ffff0e7224 */ /* 0x120fe200078e0009 */
[----:B------:R-:W0:Y:S01]  /*79a0*/  SYNCS.PHASECHK.TRANS64.TRYWAIT P0, [R2+URZ+0x28c00], R13 ;  /* 0x028c000d020075a7 */ /* 0x000e22000800017f */
[----:B------:R-:W-:Y:S01]  /*79b0*/  IMAD R3, R3, 0x2, R2 ;  /* 0x0000000203037824 */ /* 0x000fe200078e0202 */
[--C-:B------:R-:W-:Y:S01]  /*79c0*/  SHF.R.U64 R32, R8, 0x10, R9.reuse ;  /* 0x0000001008207819 */ /* 0x100fe20000001209 */
[----:B------:R-:W-:Y:S01]  /*79d0*/  IMAD.MOV.U32 R31, RZ, RZ, R10 ;  /* 0x000000ffff1f7224 */ /* 0x000fe200078e000a */
[----:B------:R-:W-:Y:S01]  /*79e0*/  SHF.R.U32.HI R15, RZ, 0x10, R9 ;  /* 0x00000010ff0f7819 */ /* 0x000fe20000011609 */
[----:B------:R-:W-:Y:S01]  /*79f0*/  IMAD.MOV.U32 R12, RZ, RZ, R8 ;  /* 0x000000ffff0c7224 */ /* 0x000fe200078e0008 */
[--C-:B------:R-:W-:Y:S01]  /*7a00*/  SHF.R.U64 R33, R10, 0x10, R11.reuse ;  /* 0x000000100a217819 */ /* 0x100fe2000000120b */
[--C-:B------:R-:W-:Y:S01]  /*7a10*/  IMAD.MOV.U32 R9, RZ, RZ, R11.reuse ;  /* 0x000000ffff097224 */ /* 0x100fe200078e000b */
[----:B------:R-:W-:Y:S01]  /*7a20*/  SHF.R.U32.HI R10, RZ, 0x10, R11 ;  /* 0x00000010ff0a7819 */ /* 0x000fe2000001160b */
[----:B------:R-:W-:Y:S01]  /*7a30*/  IMAD.MOV.U32 R27, RZ, RZ, R4 ;  /* 0x000000ffff1b7224 */ /* 0x000fe200078e0004 */
[--C-:B------:R-:W-:Y:S01]  /*7a40*/  SHF.R.U64 R34, R4, 0x10, R5.reuse ;  /* 0x0000001004227819 */ /* 0x100fe20000001205 */
[--C-:B------:R-:W-:Y:S01]  /*7a50*/  IMAD.MOV.U32 R8, RZ, RZ, R5.reuse ;  /* 0x000000ffff087224 */ /* 0x100fe200078e0005 */
[----:B------:R-:W-:Y:S01]  /*7a60*/  SHF.R.U32.HI R11, RZ, 0x10, R5 ;  /* 0x00000010ff0b7819 */ /* 0x000fe20000011605 */
[----:B------:R-:W-:Y:S01]  /*7a70*/  IMAD.MOV.U32 R29, RZ, RZ, R6 ;  /* 0x000000ffff1d7224 */ /* 0x000fe200078e0006 */
[----:B------:R-:W-:Y:S01]  /*7a80*/  VIMNMX R28, R25, 0x40, PT ;  /* 0x00000040191c7848 */ /* 0x000fe20003fe0100 */
[C---:B------:R-:W-:Y:S01]  /*7a90*/  VIADD R4, R3.reuse, 0x20400 ;  /* 0x0002040003047836 */ /* 0x040fe20000000000 */
[----:B------:R-:W-:Y:S01]  /*7aa0*/  BSSY B1, `(.L_x_3711) ;  /* 0x000000f000017945 */ /* 0x000fe20003800000 */
[--C-:B------:R-:W-:Y:S01]  /*7ab0*/  IMAD.MOV.U32 R5, RZ, RZ, R7.reuse ;  /* 0x000000ffff057224 */ /* 0x100fe200078e0007 */
[--C-:B------:R-:W-:Y:S01]  /*7ac0*/  SHF.R.U64 R35, R6, 0x10, R7.reuse ;  /* 0x0000001006237819 */ /* 0x100fe20000001207 */
[----:B--2---:R-:W-:Y:S01]  /*7ad0*/  VIADD R0, R3, 0x20440 ;  /* 0x0002044003007836 */ /* 0x004fe20000000000 */
[----:B------:R-:W-:Y:S01]  /*7ae0*/  SHF.R.U32.HI R6, RZ, 0x10, R7 ;  /* 0x00000010ff067819 */ /* 0x000fe20000011607 */
[----:B------:R-:W-:Y:S01]  /*7af0*/  @P1 VIADD R0, R4, 0xffffffc0 ;  /* 0xffffffc004001836 */ /* 0x000fe20000000000 */
[----:B------:R-:W-:-:S02]  /*7b00*/  PRMT R30, R12, 0x5410, R14 ;  /* 0x000054100c1e7816 */ /* 0x000fc4000000000e */
[----:B------:R-:W-:Y:S02]  /*7b10*/  PRMT R32, R32, 0x5410, R15 ;  /* 0x0000541020207816 */ /* 0x000fe4000000000f */
[----:B------:R-:W-:Y:S02]  /*7b20*/  PRMT R31, R31, 0x5410, R9 ;  /* 0x000054101f1f7816 */ /* 0x000fe40000000009 */
[----:B------:R-:W-:Y:S02]  /*7b30*/  PRMT R33, R33, 0x5410, R10 ;  /* 0x0000541021217816 */ /* 0x000fe4000000000a */
[----:B------:R-:W-:Y:S02]  /*7b40*/  ISETP.GE.AND P1, PT, R23, R28, PT ;  /* 0x0000001c1700720c */ /* 0x000fe40003f26270 */
[----:B------:R-:W-:Y:S02]  /*7b50*/  PRMT R27, R27, 0x5410, R8 ;  /* 0x000054101b1b7816 */ /* 0x000fe40000000008 */
[----:B------:R-:W-:-:S02]  /*7b60*/  PRMT R34, R34, 0x5410, R11 ;  /* 0x0000541022227816 */ /* 0x000fc4000000000b */
[----:B------:R-:W-:Y:S01]  /*7b70*/  PRMT R29, R29, 0x5410, R5 ;  /* 0x000054101d1d7816 */ /* 0x000fe20000000005 */
[----:B0-----:R-:W-:Y:S06]  /*7b80*/  @!P0 BRA `(.L_x_3712) ;  /* 0x00000130009c8947 */ /* 0x001fec0003800000 */
.L_x_3960:
[----:B------:R-:W-:Y:S05]  /*7b90*/  BSYNC B1 ;  /* 0x0000000000017941 */ /* 0x000fea0003800000 */
.L_x_3711:
[----:B------:R-:W-:Y:S01]  /*7ba0*/  BSSY B1, `(.L_x_3713) ;  /* 0x0000056000017945 */ /* 0x000fe20003800000 */
[----:B------:R-:W-:-:S03]  /*7bb0*/  PRMT R35, R35, 0x5410, R6 ;  /* 0x0000541023237816 */ /* 0x000fc60000000006 */
[----:B------:R-:W-:Y:S05]  /*7bc0*/  @P1 BRA `(.L_x_3714) ;  /* 0x00000004004c1947 */ /* 0x000fea0003800000 */
[----:B------:R-:W1:Y:S01]  /*7bd0*/  LDC R4, c[0x0][0x3f4] ;  /* 0x0000fd00ff047b82 */ /* 0x000e620000000800 */
[----:B------:R-:W-:Y:S01]  /*7be0*/  BSSY B2, `(.L_x_3715) ;  /* 0x000002a000027945 */ /* 0x000fe20003800000 */
[-C--:B-1----:R-:W-:Y:S02]  /*7bf0*/  ISETP.GE.AND P0, PT, R184, R4.reuse, PT ;  /* 0x00000004b800720c */ /* 0x082fe40003f06270 */
[----:B------:R-:W-:-:S11]  /*7c00*/  ISETP.GE.AND P1, PT, R189, R4, PT ;  /* 0x00000004bd00720c */ /* 0x000fd60003f26270 */
[----:B------:R-:W-:Y:S05]  /*7c10*/  @P0 BRA `(.L_x_3716) ;  /* 0x0000000000980947 */ /* 0x000fea0003800000 */
[----:B------:R-:W1:Y:S01]  /*7c20*/  LDS.128 R4, [R3+0x20400] ;  /* 0x0204000003047984 */ /* 0x000e620000000c00 */
[----:B------:R-:W-:Y:S02]  /*7c30*/  HADD2.F32 R15, -RZ, R27.H0_H0 ;  /* 0x2000001bff0f7230 */ /* 0x000fe40000004100 */
[----:B0-----:R-:W-:Y:S02]  /*7c40*/  HADD2.F32 R13, -RZ, R30.H0_H0 ;  /* 0x2000001eff0d7230 */ /* 0x001fe40000004100 */
[----:B------:R-:W-:Y:S02]  /*7c50*/  HADD2.F32 R12, -RZ, R32.H0_H0 ;  /* 0x20000020ff0c7230 */ /* 0x000fe40000004100 */
[----:B------:R-:W-:Y:S02]  /*7c60*/  HADD2.F32 R14, -RZ, R34.H0_H0 ;  /* 0x20000022ff0e7230 */ /* 0x000fe40000004100 */
[--C-:B-1----:R-:W-:Y:S02]  /*7c70*/  HADD2.F32 R8, -RZ, R4.reuse.H0_H0 ;  /* 0x20000004ff087230 */ /* 0x102fe40000004100 */
[----:B------:R-:W-:-:S02]  /*7c80*/  HADD2.F32 R4, -RZ, R4.H1_H1 ;  /* 0x30000004ff047230 */ /* 0x000fc40000004100 */
[--C-:B------:R-:W-:Y:S02]  /*7c90*/  HADD2.F32 R9, -RZ, R5.reuse.H0_H0 ;  /* 0x20000005ff097230 */ /* 0x100fe40000004100 */
[----:B------:R-:W-:Y:S02]  /*7ca0*/  HADD2.F32 R5, -RZ, R5.H1_H1 ;  /* 0x30000005ff057230 */ /* 0x000fe40000004100 */
[C---:B----4-:R-:W-:Y:S01]  /*7cb0*/  FMUL.FTZ R21, R4.reuse, R15 ;  /* 0x0000000f04157220 */ /* 0x050fe20000410000 */
[-C--:B------:R-:W-:Y:S01]  /*7cc0*/  FMUL.FTZ R4, R4, R13.reuse ;  /* 0x0000000d04047220 */ /* 0x080fe20000410000 */
[--C-:B------:R-:W-:Y:S02]  /*7cd0*/  HADD2.F32 R10, -RZ, R6.reuse.H0_H0 ;  /* 0x20000006ff0a7230 */ /* 0x100fe40000004100 */
[----:B------:R-:W-:Y:S02]  /*7ce0*/  HADD2.F32 R11, -RZ, R7.H0_H0 ;  /* 0x20000007ff0b7230 */ /* 0x000fe40000004100 */
[C---:B---3--:R-:W-:Y:S01]  /*7cf0*/  FMUL.FTZ R24, R5.reuse, R14 ;  /* 0x0000000e05187220 */ /* 0x048fe20000410000 */
        /* <DEDUP_REMOVED lines=24> */
.L_x_3716:
[----:B------:R-:W-:Y:S05]  /*7e80*/  BSYNC B2 ;  /* 0x0000000000027941 */ /* 0x000fea0003800000 */
.L_x_3715:
[----:B------:R-:W-:Y:S05]  /*7e90*/  @P1 BRA `(.L_x_3714) ;  /* 0x0000000000981947 */ /* 0x000fea0003800000 */
[----:B-1----:R-:W1:Y:S01]  /*7ea0*/  LDS.128 R4, [R0] ;  /* 0x0000000000047984 */ /* 0x002e620000000c00 */
        /* <DEDUP_REMOVED lines=37> */
.L_x_3714:
[----:B------:R-:W-:Y:S05]  /*8100*/  BSYNC B1 ;  /* 0x0000000000017941 */ /* 0x000fea0003800000 */
.L_x_3713:
[----:B-12---:R-:W-:-:S05]  /*8110*/  VIADD R5, R23, 0x20 ;  /* 0x0000002017057836 */ /* 0x006fca0000000000 */
[----:B------:R-:W-:-:S13]  /*8120*/  ISETP.GE.AND P0, PT, R5, R28, PT ;  /* 0x0000001c0500720c */ /* 0x000fda0003f06270 */
        /* <DEDUP_REMOVED lines=8> */
[--C-:B------:R-:W-:Y:S02]  /*81b0*/  HADD2.F32 R20, -RZ, R27.reuse.H0_H0 ;  /* 0x2000001bff147230 */ /* 0x100fe40000004100 */
[----:B------:R-:W-:Y:S02]  /*81c0*/  HADD2.F32 R25, -RZ, R34.H0_H0 ;  /* 0x20000022ff197230 */ /* 0x000fe40000004100 */
[----:B----4-:R-:W-:Y:S02]  /*81d0*/  HADD2.F32 R21, -RZ, R32.H0_H0 ;  /* 0x20000020ff157230 */ /* 0x010fe40000004100 */
[----:B---3--:R-:W-:Y:S02]  /*81e0*/  HADD2.F32 R24, -RZ, R27.H1_H1 ;  /* 0x3000001bff187230 */ /* 0x008fe40000004100 */
[----:B------:R-:W-:-:S02]  /*81f0*/  HADD2.F32 R27, -RZ, R34.H1_H1 ;  /* 0x30000022ff1b7230 */ /* 0x000fc40000004100 */
[--C-:B-1----:R-:W-:Y:S02]  /*8200*/  HADD2.F32 R8, -RZ, R4.reuse.H0_H0 ;  /* 0x20000004ff087230 */ /* 0x102fe40000004100 */
[----:B------:R-:W-:Y:S02]  /*8210*/  HADD2.F32 R4, -RZ, R4.H1_H1 ;  /* 0x30000004ff047230 */ /* 0x000fe40000004100 */
[--C-:B------:R-:W-:Y:S02]  /*8220*/  HADD2.F32 R9, -RZ, R5.reuse.H0_H0 ;  /* 0x20000005ff097230 */ /* 0x100fe40000004100 */
[----:B------:R-:W-:Y:S02]  /*8230*/  HADD2.F32 R5, -RZ, R5.H1_H1 ;  /* 0x30000005ff057230 */ /* 0x000fe40000004100 */
[-C--:B0-----:R-:W-:Y:S01]  /*8240*/  FMUL.FTZ R13, R20, R4.reuse ;  /* 0x00000004140d7220 */ /* 0x081fe20000410000 */
[----:B------:R-:W-:Y:S01]  /*8250*/  FMUL.FTZ R15, R14, R4 ;  /* 0x000000040e0f7220 */ /* 0x000fe20000410000 */
[----:B------:R-:W-:-:S02]  /*8260*/  HADD2.F32 R10, -RZ, R6.H0_H0 ;  /* 0x20000006ff0a7230 */ /* 0x000fc40000004100 */
[-C--:B------:R-:W-:Y:S01]  /*8270*/  FMUL.FTZ R12, R25, R5.reuse ;  /* 0x00000005190c7220 */ /* 0x080fe20000410000 */
[-C--:B------:R-:W-:Y:S01]  /*8280*/  FFMA.FTZ R4, R14, R8.reuse, -R13 ;  /* 0x000000080e047223 */ /* 0x080fe2000001080d */
[----:B------:R-:W-:Y:S01]  /*8290*/  FFMA.FTZ R15, R20, R8, R15 ;  /* 0x00000008140f7223 */ /* 0x000fe2000001000f */
[C---:B------:R-:W-:Y:S01]  /*82a0*/  FMUL.FTZ R8, R21.reuse, R5 ;  /* 0x0000000515087220 */ /* 0x040fe20000410000 */
[--C-:B------:R-:W-:Y:S02]  /*82b0*/  HADD2.F32 R11, -RZ, R7.reuse.H0_H0 ;  /* 0x20000007ff0b7230 */ /* 0x100fe40000004100 */
[-C--:B------:R-:W-:Y:S01]  /*82c0*/  FFMA.FTZ R5, R21, R9.reuse, -R12 ;  /* 0x0000000915057223 */ /* 0x080fe2000001080c */
[----:B------:R-:W-:Y:S02]  /*82d0*/  HADD2.F32 R6, -RZ, R6.H1_H1 ;  /* 0x30000006ff067230 */ /* 0x000fe40000004100 */
[----:B------:R-:W-:Y:S01]  /*82e0*/  FFMA.FTZ R8, R25, R9, R8 ;  /* 0x0000000919087223 */ /* 0x000fe20000010008 */
[----:B------:R-:W-:Y:S01]  /*82f0*/  HADD2.F32 R7, -RZ, R7.H1_H1 ;  /* 0x30000007ff077230 */ /* 0x000fe20000004100 */
[----:B------:R-:W-:Y:S01]  /*8300*/  F2FP.F16.F32.PACK_AB R4, R15, R4 ;  /* 0x000000040f04723e */ /* 0x000fe200000000ff */
[----:B------:R-:W-:-:S02]  /*8310*/  HADD2.F32 R20, -RZ, R30.H1_H1 ;  /* 0x3000001eff147230 */ /* 0x000fc40000004100 */
[-C--:B------:R-:W-:Y:S01]  /*8320*/  FMUL.FTZ R9, R24, R6.reuse ;  /* 0x0000000618097220 */ /* 0x080fe20000410000 */
[----:B------:R-:W-:Y:S02]  /*8330*/  HADD2.F32 R21, -RZ, R32.H1_H1 ;  /* 0x30000020ff157230 */ /* 0x000fe40000004100 */
[----:B------:R-:W-:Y:S01]  /*8340*/  FMUL.FTZ R12, R27, R7 ;  /* 0x000000071b0c7220 */ /* 0x000fe20000410000 */
[----:B------:R-:W-:Y:S01]  /*8350*/  F2FP.F16.F32.PACK_AB R5, R8, R5 ;  /* 0x000000050805723e */ /* 0x000fe200000000ff */
[C---:B------:R-:W-:Y:S01]  /*8360*/  FMUL.FTZ R13, R20.reuse, R6 ;  /* 0x00000006140d7220 */ /* 0x040fe20000410000 */
[-C--:B------:R-:W-:Y:S01]  /*8370*/  FFMA.FTZ R6, R20, R10.reuse, -R9 ;  /* 0x0000000a14067223 */ /* 0x080fe20000010809 */
[C---:B------:R-:W-:Y:S01]  /*8380*/  FMUL.FTZ R14, R21.reuse, R7 ;  /* 0x00000007150e7220 */ /* 0x040fe20000410000 */
[-C--:B------:R-:W-:Y:S01]  /*8390*/  FFMA.FTZ R7, R21, R11.reuse, -R12 ;  /* 0x0000000b15077223 */ /* 0x080fe2000001080c */
[----:B------:R-:W-:Y:S02]  /*83a0*/  FFMA.FTZ R13, R24, R10, R13 ;  /* 0x0000000a180d7223 */ /* 0x000fe4000001000d */
[----:B------:R-:W-:-:S03]  /*83b0*/  FFMA.FTZ R14, R27, R11, R14 ;  /* 0x0000000b1b0e7223 */ /* 0x000fc6000001000e */
[----:B------:R-:W-:Y:S02]  /*83c0*/  F2FP.F16.F32.PACK_AB R6, R13, R6 ;  /* 0x000000060d06723e */ /* 0x000fe400000000ff */
[----:B------:R-:W-:-:S05]  /*83d0*/  F2FP.F16.F32.PACK_AB R7, R14, R7 ;  /* 0x000000070e07723e */ /* 0x000fca00000000ff */
[----:B------:R1:W-:Y:S02]  /*83e0*/  STS.128 [R3+0x21400], R4 ;  /* 0x0214000403007388 */ /* 0x0003e40000000c00 */
.L_x_3719:
[----:B------:R-:W-:Y:S05]  /*83f0*/  BSYNC B1 ;  /* 0x0000000000017941 */ /* 0x000fea0003800000 */
.L_x_3718:
[----:B------:R-:W-:Y:S05]  /*8400*/  @P1 BRA `(.L_x_3717) ;  /* 0x0000001000701947 */ /* 0x000fea0003800000 */
[----:B-1----:R-:W1:Y:S01]  /*8410*/  LDS.128 R4, [R0+0x1000] ;  /* 0x0010000000047984 */ /* 0x002e620000000c00 */
[----:B------:R-:W-:Y:S02]  /*8420*/  HADD2.F32 R15, -RZ, R29.H0_H0 ;  /* 0x2000001dff0f7230 */ /* 0x000fe40000004100 */
[----:B0-----:R-:W-:Y:S02]  /*8430*/  HADD2.F32 R13, -RZ, R31.H0_H0 ;  /* 0x2000001fff0d7230 */ /* 0x001fe40000004100 */
[----:B---3--:R-:W-:Y:S02]  /*8440*/  HADD2.F32 R24, -RZ, R35.H0_H0 ;  /* 0x20000023ff187230 */ /* 0x008fe40000004100 */
[----:B------:R-:W-:Y:S02]  /*8450*/  HADD2.F32 R20, -RZ, R33.H0_H0 ;  /* 0x20000021ff147230 */ /* 0x000fe40000004100 */
[----:B----4-:R-:W-:Y:S02]  /*8460*/  HADD2.F32 R21, -RZ, R29.H1_H1 ;  /* 0x3000001dff157230 */ /* 0x010fe40000004100 */
[----:B------:R-:W-:-:S02]  /*8470*/  HADD2.F32 R26, -RZ, R35.H1_H1 ;  /* 0x30000023ff1a7230 */ /* 0x000fc40000004100 */
[--C-:B-1----:R-:W-:Y:S02]  /*8480*/  HADD2.F32 R3, -RZ, R4.reuse.H0_H0 ;  /* 0x20000004ff037230 */ /* 0x102fe40000004100 */
[----:B------:R-:W-:Y:S02]  /*8490*/  HADD2.F32 R4, -RZ, R4.H1_H1 ;  /* 0x30000004ff047230 */ /* 0x000fe40000004100 */
[--C-:B------:R-:W-:Y:S02]  /*84a0*/  HADD2.F32 R8, -RZ, R5.reuse.H0_H0 ;  /* 0x20000005ff087230 */ /* 0x100fe40000004100 */
[----:B------:R-:W-:Y:S02]  /*84b0*/  HADD2.F32 R5, -RZ, R5.H1_H1 ;  /* 0x30000005ff057230 */ /* 0x000fe40000004100 */
[-C--:B------:R-:W-:Y:S01]  /*84c0*/  FMUL.FTZ R12, R15, R4.reuse ;  /* 0x000000040f0c7220 */ /* 0x080fe20000410000 */
[----:B------:R-:W-:Y:S01]  /*84d0*/  FMUL.FTZ R14, R13, R4 ;  /* 0x000000040d0e7220 */ /* 0x000fe20000410000 */
[----:B------:R-:W-:-:S02]  /*84e0*/  HADD2.F32 R9, -RZ, R6.H0_H0 ;  /* 0x20000006ff097230 */ /* 0x000fc40000004100 */
[----:B------:R-:W-:Y:S01]  /*84f0*/  FMUL.FTZ R11, R24, R5 ;  /* 0x00000005180b7220 */ /* 0x000fe20000410000 */
[----:B------:R-:W-:Y:S01]  /*8500*/  FFMA.FTZ R4, R13, R3, -R12 ;  /* 0x000000030d047223 */ /* 0x000fe2000001080c */
[--C-:B------:R-:W-:Y:S02]  /*8510*/  HADD2.F32 R10, -RZ, R7.reuse.H0_H0 ;  /* 0x20000007ff0a7230 */ /* 0x100fe40000004100 */
[C---:B------:R-:W-:Y:S01]  /*8520*/  FMUL.FTZ R13, R20.reuse, R5 ;  /* 0x00000005140d7220 */ /* 0x040fe20000410000 */
[----:B------:R-:W-:Y:S02]  /*8530*/  HADD2.F32 R6, -RZ, R6.H1_H1 ;  /* 0x30000006ff067230 */ /* 0x000fe40000004100 */
[----:B------:R-:W-:Y:S01]  /*8540*/  FFMA.FTZ R3, R15, R3, R14 ;  /* 0x000000030f037223 */ /* 0x000fe2000001000e */
[----:B------:R-:W-:Y:S02]  /*8550*/  HADD2.F32 R7, -RZ, R7.H1_H1 ;  /* 0x30000007ff077230 */ /* 0x000fe40000004100 */
[----:B------:R-:W-:Y:S01]  /*8560*/  FFMA.FTZ R5, R20, R8, -R11 ;  /* 0x0000000814057223 */ /* 0x000fe2000001080b */
[----:B------:R-:W-:-:S02]  /*8570*/  HADD2.F32 R15, -RZ, R31.H1_H1 ;  /* 0x3000001fff0f7230 */ /* 0x000fc40000004100 */
[----:B------:R-:W-:Y:S01]  /*8580*/  FFMA.FTZ R8, R24, R8, R13 ;  /* 0x0000000818087223 */ /* 0x000fe2000001000d */
[----:B------:R-:W-:Y:S02]  /*8590*/  HADD2.F32 R20, -RZ, R33.H1_H1 ;  /* 0x30000021ff147230 */ /* 0x000fe40000004100 */
[-C--:B------:R-:W-:Y:S01]  /*85a0*/  FMUL.FTZ R12, R21, R6.reuse ;  /* 0x00000006150c7220 */ /* 0x080fe20000410000 */
[-C--:B------:R-:W-:Y:S01]  /*85b0*/  FMUL.FTZ R11, R26, R7.reuse ;  /* 0x000000071a0b7220 */ /* 0x080fe20000410000 */
[----:B------:R-:W-:Y:S01]  /*85c0*/  FMUL.FTZ R14, R15, R6 ;  /* 0x000000060f0e7220 */ /* 0x000fe20000410000 */
[----:B------:R-:W-:Y:S01]  /*85d0*/  F2FP.F16.F32.PACK_AB R4, R3, R4 ;  /* 0x000000040304723e */ /* 0x000fe200000000ff */
[C---:B------:R-:W-:Y:S01]  /*85e0*/  FMUL.FTZ R13, R20.reuse, R7 ;  /* 0x00000007140d7220 */ /* 0x040fe20000410000 */
[-C--:B------:R-:W-:Y:S01]  /*85f0*/  FFMA.FTZ R6, R15, R9.reuse, -R12 ;  /* 0x000000090f067223 */ /* 0x080fe2000001080c */
[-C--:B------:R-:W-:Y:S01]  /*8600*/  FFMA.FTZ R7, R20, R10.reuse, -R11 ;  /* 0x0000000a14077223 */ /* 0x080fe2000001080b */
[----:B------:R-:W-:Y:S01]  /*8610*/  FFMA.FTZ R9, R21, R9, R14 ;  /* 0x0000000915097223 */ /* 0x000fe2000001000e */
[----:B------:R-:W-:Y:S01]  /*8620*/  FFMA.FTZ R10, R26, R10, R13 ;  /* 0x0000000a1a0a7223 */ /* 0x000fe2000001000d */
[----:B------:R-:W-:-:S03]  /*8630*/  F2FP.F16.F32.PACK_AB R5, R8, R5 ;  /* 0x000000050805723e */ /* 0x000fc600000000ff */
[----:B------:R-:W-:Y:S02]  /*8640*/  F2FP.F16.F32.PACK_AB R6, R9, R6 ;  /* 0x000000060906723e */ /* 0x000fe400000000ff */
[----:B------:R-:W-:-:S05]  /*8650*/  F2FP.F16.F32.PACK_AB R7, R10, R7 ;  /* 0x000000070a07723e */ /* 0x000fca00000000ff */
[----:B------:R2:W-:Y:S01]  /*8660*/  STS.128 [R0+0x1000], R4 ;  /* 0x0010000400007388 */ /* 0x0005e20000000c00 */
[----:B------:R-:W-:Y:S05]  /*8670*/  BRA `(.L_x_3717) ;  /* 0x0000000c00d47947 */ /* 0x000fea0003800000 */
.L_x_3707:
[----:B------:R-:W-:-:S03]  /*8680*/  UMOV UR4, 0xffffffff ;  /* 0xffffffff00047882 */ /* 0x000fc60000000000 */
[----:B------:R-:W-:Y:S05]  /*8690*/  BRA.DIV UR4, `(.L_x_3720) ;  /* 0x0000012604ec7947 */ /* 0x000fea000b800000 */
[----:B------:R-:W0:Y:S04]  /*86a0*/  SHFL.IDX PT, R0, R26, RZ, 0x1c1f ;  /* 0x001c1fff1a007589 */ /* 0x000e2800000e0000 */
[----:B------:R-:W1:Y:S04]  /*86b0*/  SHFL.IDX PT, R3, R25, RZ, 0x1c1f ;  /* 0x001c1fff19037589 */ /* 0x000e6800000e0000 */
[----:B------:R2:W3:Y:S04]  /*86c0*/  SHFL.IDX PT, R5, R24, RZ, 0x1c1f ;  /* 0x001c1fff18057589 */ /* 0x0004e800000e0000 */
[----:B------:R2:W4:Y:S01]  /*86d0*/  SHFL.IDX PT, R14, R28, RZ, 0x1c1f ;  /* 0x001c1fff1c0e7589 */ /* 0x00052200000e0000 */
[----:B0-----:R-:W-:-:S02]  /*86e0*/  IMAD.MOV.U32 R13, RZ, RZ, R0 ;  /* 0x000000ffff0d7224 */ /* 0x001fc400078e0000 */
[----:B-12---:R-:W-:-:S07]  /*86f0*/  IMAD.MOV.U32 R12, RZ, RZ, R3 ;  /* 0x000000ffff0c7224 */ /* 0x006fce00078e0003 */
.L_x_3966:
[----:B------:R-:W-:Y:S01]  /*8700*/  ULDC UR4, c[0x0][0x448] ;  /* 0x0001120000047ab9 */ /* 0x000fe20000000800 */
[----:B------:R-:W-:Y:S01]  /*8710*/  LEA.HI R0, R209, R209, RZ, 0x1 ;  /* 0x000000d1d1007211 */ /* 0x000fe200078f08ff */
[----:B------:R-:W-:Y:S01]  /*8720*/  IMAD R3, R155, UR4, RZ ;  /* 0x000000049b037c24 */ /* 0x000fe2000f8e02ff */
[----:B------:R-:W-:Y:S01]  /*8730*/  BSSY B1, `(.L_x_3721) ;  /* 0x0000013000017945 */ /* 0x000fe20003800000 */
[----:B---3--:R-:W-:Y:S01]  /*8740*/  IMAD.MOV.U32 R15, RZ, RZ, R5 ;  /* 0x000000ffff0f7224 */ /* 0x008fe200078e0005 */
[----:B------:R-:W-:Y:S02]  /*8750*/  LOP3.LUT R0, R0, 0xfffffffe, RZ, 0xc0, !PT ;  /* 0xfffffffe00007812 */ /* 0x000fe400078ec0ff */
[----:B------:R-:W-:Y:S02]  /*8760*/  CS2R R6, SRZ ;  /* 0x0000000000067805 */ /* 0x000fe4000001ff00 */
[----:B------:R-:W-:Y:S01]  /*8770*/  ISETP.GE.AND P0, PT, R4, R3, PT ;  /* 0x000000030400720c */ /* 0x000fe20003f06270 */
[----:B------:R-:W-:Y:S01]  /*8780*/  IMAD R3, R153, -0x40, R3 ;  /* 0xffffffc099037824 */ /* 0x000fe200078e0203 */
[----:B------:R-:W-:-:S02]  /*8790*/  CS2R R4, SRZ ;  /* 0x0000000000047805 */ /* 0x000fc4000001ff00 */
[----:B------:R-:W-:Y:S01]  /*87a0*/  CS2R R8, SRZ ;  /* 0x0000000000087805 */ /* 0x000fe2000001ff00 */
[----:B------:R-:W-:Y:S01]  /*87b0*/  IMAD.IADD R0, R209, 0x1, -R0 ;  /* 0x00000001d1007824 */ /* 0x000fe200078e0a00 */
[----:B------:R-:W-:-:S07]  /*87c0*/  CS2R R10, SRZ ;  /* 0x00000000000a7805 */ /* 0x000fce000001ff00 */
[----:B------:R-:W-:Y:S05]  /*87d0*/  @P0 BRA `(.L_x_3722) ;  /* 0x0000000000200947 */ /* 0x000fea0003800000 */
[----:B------:R-:W-:Y:S01]  /*87e0*/  ULDC UR4, c[0x0][0x3f4] ;  /* 0x0000fd0000047ab9 */ /* 0x000fe20000000800 */
[----:B------:R-:W-:Y:S02]  /*87f0*/  CS2R R4, SRZ ;  /* 0x0000000000047805 */ /* 0x000fe4000001ff00 */
[----:B------:R-:W-:-:S13]  /*8800*/  ISETP.GE.AND P0, PT, R16, UR4, PT ;  /* 0x0000000410007c0c */ /* 0x000fda000bf06270 */
[----:B------:R-:W-:Y:S05]  /*8810*/  @P0 BRA `(.L_x_3722) ;  /* 0x0000000000100947 */ /* 0x000fea0003800000 */
[----:B------:R-:W-:-:S04]  /*8820*/  IMAD.WIDE R12, R16, 0x2, R12 ;  /* 0x00000002100c7825 */ /* 0x000fc800078e020c */
[----:B----4-:R-:W-:Y:S01]  /*8830*/  IMAD.WIDE R14, R16, 0x2, R14 ;  /* 0x00000002100e7825 */ /* 0x010fe200078e020e */
[----:B------:R0:W5:Y:S04]  /*8840*/  LD.E.128 R4, desc[UR42][R12.64] ;  /* 0x0000002a0c047980 */ /* 0x000168000c101d00 */
[----:B------:R0:W5:Y:S02]  /*8850*/  LD.E.128 R8, desc[UR42][R14.64] ;  /* 0x0000002a0e087980 */ /* 0x000164000c101d00 */
.L_x_3722:
[----:B------:R-:W-:Y:S05]  /*8860*/  BSYNC B1 ;  /* 0x0000000000017941 */ /* 0x000fea0003800000 */
.L_x_3721:
[----:B0-----:R-:W-:Y:S01]  /*8870*/  SHF.L.U32 R13, R0, 0x1f, RZ ;  /* 0x0000001f000d7819 */ /* 0x001fe200000006ff */
[----:B------:R-:W0:Y:S01]  /*8880*/  LDC R15, c[0x0][0x3f4] ;  /* 0x0000fd00ff0f7b82 */ /* 0x000e220000000800 */
[----:B-----5:R-:W-:Y:S01]  /*8890*/  IMAD.MOV.U32 R40, RZ, RZ, R4 ;  /* 0x000000ffff287224 */ /* 0x020fe200078e0004 */
[--C-:B----4-:R-:W-:Y:S01]  /*88a0*/  SHF.R.U64 R14, R4, 0x10, R5.reuse ;  /* 0x00000010040e7819 */ /* 0x110fe20000001205 */
[----:B------:R-:W-:Y:S01]  /*88b0*/  IMAD.MOV.U32 R0, RZ, RZ, R5 ;  /* 0x000000ffff007224 */ /* 0x000fe200078e0005 */
[--C-:B------:R-:W-:Y:S01]  /*88c0*/  SHF.R.U64 R20, R6, 0x10, R7.reuse ;  /* 0x0000001006147819 */ /* 0x100fe20000001207 */
[--C-:B------:R-:W-:Y:S01]  /*88d0*/  IMAD.MOV.U32 R4, RZ, RZ, R7.reuse ;  /* 0x000000ffff047224 */ /* 0x100fe200078e0007 */
[----:B------:R-:W-:Y:S01]  /*88e0*/  SHF.R.U32.HI R7, RZ, 0x10, R7 ;  /* 0x00000010ff077819 */ /* 0x000fe20000011607 */
[----:B------:R-:W-:Y:S01]  /*88f0*/  IMAD.MOV.U32 R42, RZ, RZ, R8 ;  /* 0x000000ffff2a7224 */ /* 0x000fe200078e0008 */
[----:B------:R-:W1:Y:S01]  /*8900*/  SYNCS.PHASECHK.TRANS64.TRYWAIT P1, [R2+URZ+0x28c00], R13 ;  /* 0x028c000d020075a7 */ /* 0x000e62000802017f */
[----:B------:R-:W-:Y:S01]  /*8910*/  PRMT R40, R40, 0x5410, R0 ;  /* 0x0000541028287816 */ /* 0x000fe20000000000 */
[----:B------:R-:W-:Y:S01]  /*8920*/  IMAD.MOV.U32 R12, RZ, RZ, R6 ;  /* 0x000000ffff0c7224 */ /* 0x000fe200078e0006 */
[----:B------:R-:W-:Y:S01]  /*8930*/  SHF.R.U32.HI R44, RZ, 0x10, R5 ;  /* 0x00000010ff2c7819 */ /* 0x000fe20000011605 */
[--C-:B------:R-:W-:Y:S01]  /*8940*/  IMAD.MOV.U32 R5, RZ, RZ, R9.reuse ;  /* 0x000000ffff057224 */ /* 0x100fe200078e0009 */
[----:B------:R-:W-:Y:S01]  /*8950*/  PRMT R0, R7, 0x5410, R4 ;  /* 0x0000541007007816 */ /* 0x000fe20000000004 */
[----:B------:R-:W-:Y:S01]  /*8960*/  VIADD R41, R23, 0x20 ;  /* 0x0000002017297836 */ /* 0x000fe20000000000 */
[--C-:B------:R-:W-:Y:S01]  /*8970*/  SHF.R.U64 R8, R8, 0x10, R9.reuse ;  /* 0x0000001008087819 */ /* 0x100fe20000001209 */
[----:B------:R-:W-:Y:S01]  /*8980*/  IMAD.MOV.U32 R43, RZ, RZ, R10 ;  /* 0x000000ffff2b7224 */ /* 0x000fe200078e000a */
[----:B------:R-:W-:Y:S01]  /*8990*/  SHF.R.U32.HI R45, RZ, 0x10, R9 ;  /* 0x00000010ff2d7819 */ /* 0x000fe20000011609 */
[--C-:B------:R-:W-:Y:S01]  /*89a0*/  IMAD.MOV.U32 R6, RZ, RZ, R11.reuse ;  /* 0x000000ffff067224 */ /* 0x100fe200078e000b */
[----:B------:R-:W-:Y:S01]  /*89b0*/  VIMNMX R4, R3, 0x40, PT ;  /* 0x0000004003047848 */ /* 0x000fe20003fe0100 */
[----:B------:R-:W-:Y:S01]  /*89c0*/  BSSY B1, `(.L_x_3723) ;  /* 0x000000e000017945 */ /* 0x000fe20003800000 */
[----:B------:R-:W-:-:S02]  /*89d0*/  SHF.R.U64 R9, R10, 0x10, R11 ;  /* 0x000000100a097819 */ /* 0x000fc4000000120b */
[----:B------:R-:W-:Y:S02]  /*89e0*/  SHF.R.U32.HI R10, RZ, 0x10, R11 ;  /* 0x00000010ff0a7819 */ /* 0x000fe4000001160b */
[C---:B0-----:R-:W-:Y:S02]  /*89f0*/  ISETP.GE.AND P0, PT, R16.reuse, R15, PT ;  /* 0x0000000f1000720c */ /* 0x041fe40003f06270 */
[----:B------:R-:W-:Y:S02]  /*8a00*/  PRMT R43, R43, 0x5410, R14 ;  /* 0x000054102b2b7816 */ /* 0x000fe4000000000e */
[-C--:B------:R-:W-:Y:S02]  /*8a10*/  ISETP.GE.OR P2, PT, R23, R4.reuse, P0 ;  /* 0x000000041700720c */ /* 0x080fe40000746670 */
[----:B------:R-:W-:Y:S01]  /*8a20*/  ISETP.GE.OR P0, PT, R41, R4, P0 ;  /* 0x000000042900720c */ /* 0x000fe20000706670 */
[----:B------:R-:W-:Y:S01]  /*8a30*/  IMAD.IADD R4, R16, 0x1, R15 ;  /* 0x0000000110047824 */ /* 0x000fe200078e020f */
[----:B------:R-:W-:-:S02]  /*8a40*/  PRMT R12, R20, 0x5410, R12 ;  /* 0x00005410140c7816 */ /* 0x000fc4000000000c */
[----:B------:R-:W-:Y:S02]  /*8a50*/  PRMT R42, R42, 0x5410, R5 ;  /* 0x000054102a2a7816 */ /* 0x000fe40000000005 */
[----:B------:R-:W-:Y:S02]  /*8a60*/  PRMT R44, R44, 0x5410, R8 ;  /* 0x000054102c2c7816 */ /* 0x000fe40000000008 */
[----:B------:R-:W-:Y:S02]  /*8a70*/  PRMT R3, R10, 0x5410, R6 ;  /* 0x000054100a037816 */ /* 0x000fe40000000006 */
[----:B------:R-:W-:Y:S01]  /*8a80*/  PRMT R45, R45, 0x5410, R9 ;  /* 0x000054102d2d7816 */ /* 0x000fe20000000009 */
[----:B-1----:R-:W-:Y:S06]  /*8a90*/  @!P1 BRA `(.L_x_3724) ;  /* 0x0000012400649947 */ /* 0x002fec0003800000 */
.L_x_3967:
[----:B------:R-:W-:Y:S05]  /*8aa0*/  BSYNC B1 ;  /* 0x0000000000017941 */ /* 0x000fea0003800000 */
.L_x_3723:
[----:B------:R-:W-:Y:S01]  /*8ab0*/  BSSY B1, `(.L_x_3725) ;  /* 0x0000059000017945 */ /* 0x000fe20003800000 */
[----:B0-----:R-:W-:-:S03]  /*8ac0*/  LOP3.LUT R13, R4, 0x38, RZ, 0xc0, !PT ;  /* 0x00000038040d7812 */ /* 0x001fc600078ec0ff */
[----:B------:R-:W-:Y:S05]  /*8ad0*/  @P2 BRA `(.L_x_3726) ;  /* 0x0000000400582947 */ /* 0x000fea0003800000 */
[----:B------:R-:W-:Y:S02]  /*8ae0*/  IMAD.SHL.U32 R4, R188, 0x40, RZ ;  /* 0x00000040bc047824 */ /* 0x000fe400078e00ff */
[----:B------:R-:W-:Y:S02]  /*8af0*/  HADD2.F32 R31, -RZ, R42.H0_H0 ;  /* 0x2000002aff1f7230 */ /* 0x000fe40000004100 */
[----:B------:R-:W-:Y:S01]  /*8b00*/  HADD2.F32 R29, -RZ, R40.H0_H0 ;  /* 0x20000028ff1d7230 */ /* 0x000fe20000004100 */
[----:B------:R-:W-:Y:S01]  /*8b10*/  LOP3.LUT R8, R4, 0x1c0, RZ, 0xc0, !PT ;  /* 0x000001c004087812 */ /* 0x000fe200078ec0ff */
[----:B------:R-:W-:-:S03]  /*8b20*/  HADD2.F32 R33, -RZ, R44.H1_H1 ;  /* 0x3000002cff217230 */ /* 0x000fc60000004100 */
[----:B------:R-:W-:Y:S02]  /*8b30*/  SHF.R.U32.HI R7, RZ, 0x3, R8 ;  /* 0x00000003ff077819 */ /* 0x000fe40000011608 */
[----:B------:R-:W-:Y:S02]  /*8b40*/  LOP3.LUT R4, R8, 0x38, R16, 0xf8, !PT ;  /* 0x0000003808047812 */ /* 0x000fe400078ef810 */
[----:B------:R-:W-:Y:S02]  /*8b50*/  LOP3.LUT R8, R7, R13, R8, 0x1e, !PT ;  /* 0x0000000d07087212 */ /* 0x000fe400078e1e08 */
[----:B------:R-:W-:-:S03]  /*8b60*/  LOP3.LUT R4, R4, R7, RZ, 0x3c, !PT ;  /* 0x0000000704047212 */ /* 0x000fc600078e3cff */
[C---:B------:R-:W-:Y:S02]  /*8b70*/  IMAD R9, R193.reuse, 0x200, R8 ;  /* 0x00000200c1097824 */ /* 0x040fe400078e0208 */
[----:B------:R-:W-:Y:S02]  /*8b80*/  IMAD R5, R193, 0x200, R4 ;  /* 0x00000200c1057824 */ /* 0x000fe400078e0204 */
[--C-:B------:R-:W-:Y:S02]  /*8b90*/  IMAD R38, R9, 0x2, R2.reuse ;  /* 0x0000000209267824 */ /* 0x100fe400078e0202 */
[----:B------:R-:W-:-:S03]  /*8ba0*/  IMAD R36, R5, 0x2, R2 ;  /* 0x0000000205247824 */ /* 0x000fc600078e0202 */
[----:B------:R-:W0:Y:S04]  /*8bb0*/  LDS.128 R8, [R38+0x20400] ;  /* 0x0204000026087984 */ /* 0x000e280000000c00 */
[----:B------:R-:W1:Y:S01]  /*8bc0*/  LDS.128 R4, [R36+0x20400] ;  /* 0x0204000024047984 */ /* 0x000e620000000c00 */
[--C-:B0-----:R-:W-:Y:S02]  /*8bd0*/  HADD2.F32 R24, -RZ, R8.reuse.H0_H0 ;  /* 0x20000008ff187230 */ /* 0x101fe40000004100 */
[----:B------:R-:W-:Y:S02]  /*8be0*/  HADD2.F32 R8, -RZ, R8.H1_H1 ;  /* 0x30000008ff087230 */ /* 0x000fe40000004100 */
[----:B-1----:R-:W-:Y:S02]  /*8bf0*/  HADD2.F32 R14, -RZ, R4.H0_H0 ;  /* 0x20000004ff0e7230 */ /* 0x002fe40000004100 */
[C---:B------:R-:W-:Y:S01]  /*8c00*/  FMUL.FTZ R35, R24.reuse, R31 ;  /* 0x0000001f18237220 */ /* 0x040fe20000410000 */
[----:B------:R-:W-:Y:S01]  /*8c10*/  FMUL.FTZ R37, R24, R29 ;  /* 0x0000001d18257220 */ /* 0x000fe20000410000 */
[----:B------:R-:W-:-:S02]  /*8c20*/  HADD2.F32 R25, -RZ, R9.H0_H0 ;  /* 0x20000009ff197230 */ /* 0x000fc40000004100 */
[----:B------:R-:W-:Y:S01]  /*8c30*/  FMUL.FTZ R39, R8, R33 ;  /* 0x0000002108277220 */ /* 0x000fe20000410000 */
[C---:B------:R-:W-:Y:S01]  /*8c40*/  FFMA.FTZ R35, R14.reuse, R29, -R35 ;  /* 0x0000001d0e237223 */ /* 0x040fe20000010823 */
[----:B------:R-:W-:Y:S02]  /*8c50*/  HADD2.F32 R29, -RZ, R43.H1_H1 ;  /* 0x3000002bff1d7230 */ /* 0x000fe40000004100 */
[----:B------:R-:W-:Y:S01]  /*8c60*/  FFMA.FTZ R37, R14, R31, R37 ;  /* 0x0000001f0e257223 */ /* 0x000fe20000010025 */
[----:B------:R-:W-:Y:S02]  /*8c70*/  HADD2.F32 R24, -RZ, R42.H1_H1 ;  /* 0x3000002aff187230 */ /* 0x000fe40000004100 */
[----:B------:R-:W-:Y:S02]  /*8c80*/  HADD2.F32 R14, -RZ, R40.H1_H1 ;  /* 0x30000028ff0e7230 */ /* 0x000fe40000004100 */
[----:B------:R-:W-:Y:S01]  /*8c90*/  FMUL.FTZ R31, R8, R29 ;  /* 0x0000001d081f7220 */ /* 0x000fe20000410000 */
[----:B------:R-:W-:-:S02]  /*8ca0*/  HADD2.F32 R4, -RZ, R4.H1_H1 ;  /* 0x30000004ff047230 */ /* 0x000fc40000004100 */
[C---:B------:R-:W-:Y:S01]  /*8cb0*/  FMUL.FTZ R32, R25.reuse, R24 ;  /* 0x0000001819207220 */ /* 0x040fe20000410000 */
[----:B------:R-:W-:Y:S02]  /*8cc0*/  HADD2.F32 R15, -RZ, R5.H0_H0 ;  /* 0x20000005ff0f7230 */ /* 0x000fe40000004100 */
[----:B------:R-:W-:Y:S01]  /*8cd0*/  FMUL.FTZ R25, R25, R14 ;  /* 0x0000000e19197220 */ /* 0x000fe20000410000 */
[----:B------:R-:W-:Y:S02]  /*8ce0*/  HADD2.F32 R9, -RZ, R9.H1_H1 ;  /* 0x30000009ff097230 */ /* 0x000fe40000004100 */
[C---:B------:R-:W-:Y:S01]  /*8cf0*/  FFMA.FTZ R28, R4.reuse, R29, -R39 ;  /* 0x0000001d041c7223 */ /* 0x040fe20000010827 */
[----:B------:R-:W-:Y:S01]  /*8d00*/  FFMA.FTZ R30, R4, R33, R31 ;  /* 0x00000021041e7223 */ /* 0x000fe2000001001f */
[----:B------:R-:W-:Y:S02]  /*8d10*/  HADD2.F32 R8, -RZ, R45.H0_H0 ;  /* 0x2000002dff087230 */ /* 0x000fe40000004100 */
[----:B------:R-:W-:Y:S01]  /*8d20*/  FFMA.FTZ R24, R15, R24, R25 ;  /* 0x000000180f187223 */ /* 0x000fe20000010019 */
[----:B------:R-:W-:-:S02]  /*8d30*/  HADD2.F32 R4, -RZ, R44.H0_H0 ;  /* 0x2000002cff047230 */ /* 0x000fc40000004100 */
[----:B------:R-:W-:Y:S01]  /*8d40*/  FFMA.FTZ R32, R15, R14, -R32 ;  /* 0x0000000e0f207223 */ /* 0x000fe20000010820 */
[----:B------:R-:W-:Y:S02]  /*8d50*/  HADD2.F32 R26, -RZ, R10.H0_H0 ;  /* 0x2000000aff1a7230 */ /* 0x000fe40000004100 */
[C---:B------:R-:W-:Y:S01]  /*8d60*/  FMUL.FTZ R14, R9.reuse, R8 ;  /* 0x00000008090e7220 */ /* 0x040fe20000410000 */
[----:B------:R-:W-:Y:S02]  /*8d70*/  HADD2.F32 R25, -RZ, R43.H0_H0 ;  /* 0x2000002bff197230 */ /* 0x000fe40000004100 */
[----:B------:R-:W-:Y:S01]  /*8d80*/  FMUL.FTZ R34, R9, R4 ;  /* 0x0000000409227220 */ /* 0x000fe20000410000 */
[----:B------:R-:W-:Y:S02]  /*8d90*/  HADD2.F32 R5, -RZ, R5.H1_H1 ;  /* 0x30000005ff057230 */ /* 0x000fe40000004100 */
[----:B------:R-:W-:Y:S02]  /*8da0*/  HADD2.F32 R20, -RZ, R6.H0_H0 ;  /* 0x20000006ff147230 */ /* 0x000fe40000004100 */
[----:B------:R-:W-:Y:S01]  /*8db0*/  FMUL.FTZ R39, R26, R25 ;  /* 0x000000191a277220 */ /* 0x000fe20000410000 */
[----:B------:R-:W-:-:S02]  /*8dc0*/  HADD2.F32 R15, -RZ, R12.H1_H1 ;  /* 0x3000000cff0f7230 */ /* 0x000fc40000004100 */
[C---:B------:R-:W-:Y:S01]  /*8dd0*/  FFMA.FTZ R31, R5.reuse, R4, -R14 ;  /* 0x00000004051f7223 */ /* 0x040fe2000001080e */
[----:B------:R-:W-:Y:S02]  /*8de0*/  HADD2.F32 R10, -RZ, R10.H1_H1 ;  /* 0x3000000aff0a7230 */ /* 0x000fe40000004100 */
[----:B------:R-:W-:Y:S01]  /*8df0*/  FFMA.FTZ R33, R5, R8, R34 ;  /* 0x0000000805217223 */ /* 0x000fe20000010022 */
[----:B------:R-:W-:Y:S02]  /*8e00*/  HADD2.F32 R29, -RZ, R45.H1_H1 ;  /* 0x3000002dff1d7230 */ /* 0x000fe40000004100 */
[-C--:B------:R-:W-:Y:S01]  /*8e10*/  FMUL.FTZ R26, R26, R15.reuse ;  /* 0x0000000f1a1a7220 */ /* 0x080fe20000410000 */
[----:B------:R-:W-:Y:S02]  /*8e20*/  HADD2.F32 R9, -RZ, R12.H0_H0 ;  /* 0x2000000cff097230 */ /* 0x000fe40000004100 */
[----:B------:R-:W-:Y:S01]  /*8e30*/  FFMA.FTZ R39, R20, R15, -R39 ;  /* 0x0000000f14277223 */ /* 0x000fe20000010827 */
[----:B------:R-:W-:-:S02]  /*8e40*/  HADD2.F32 R6, -RZ, R6.H1_H1 ;  /* 0x30000006ff067230 */ /* 0x000fc40000004100 */
[C---:B------:R-:W-:Y:S01]  /*8e50*/  FMUL.FTZ R5, R10.reuse, R29 ;  /* 0x0000001d0a057220 */ /* 0x040fe20000410000 */
[--C-:B------:R-:W-:Y:S02]  /*8e60*/  HADD2.F32 R27, -RZ, R11.reuse.H0_H0 ;  /* 0x2000000bff1b7230 */ /* 0x100fe40000004100 */
[----:B------:R-:W-:Y:S01]  /*8e70*/  FMUL.FTZ R15, R10, R9 ;  /* 0x000000090a0f7220 */ /* 0x000fe20000410000 */
[----:B------:R-:W-:Y:S02]  /*8e80*/  HADD2.F32 R11, -RZ, R11.H1_H1 ;  /* 0x3000000bff0b7230 */ /* 0x000fe40000004100 */
[----:B------:R-:W-:Y:S01]  /*8e90*/  FFMA.FTZ R26, R20, R25, R26 ;  /* 0x00000019141a7223 */ /* 0x000fe2000001001a */
[--C-:B------:R-:W-:Y:S02]  /*8ea0*/  HADD2.F32 R10, -RZ, R3.reuse.H1_H1 ;  /* 0x30000003ff0a7230 */ /* 0x100fe40000004100 */
[----:B------:R-:W-:Y:S01]  /*8eb0*/  FFMA.FTZ R20, R6, R9, -R5 ;  /* 0x0000000906147223 */ /* 0x000fe20000010805 */
[----:B------:R-:W-:-:S02]  /*8ec0*/  HADD2.F32 R14, -RZ, R3.H0_H0 ;  /* 0x20000003ff0e7230 */ /* 0x000fc40000004100 */
[----:B------:R-:W-:Y:S01]  /*8ed0*/  FFMA.FTZ R15, R6, R29, R15 ;  /* 0x0000001d060f7223 */ /* 0x000fe2000001000f */
[--C-:B------:R-:W-:Y:S02]  /*8ee0*/  HADD2.F32 R4, -RZ, R0.reuse.H1_H1 ;  /* 0x30000000ff047230 */ /* 0x100fe40000004100 */
[----:B------:R-:W-:Y:S01]  /*8ef0*/  FMUL.FTZ R6, R27, R10 ;  /* 0x0000000a1b067220 */ /* 0x000fe20000410000 */
[----:B------:R-:W-:Y:S02]  /*8f00*/  HADD2.F32 R8, -RZ, R0.H0_H0 ;  /* 0x20000000ff087230 */ /* 0x000fe40000004100 */
[----:B------:R-:W-:Y:S01]  /*8f10*/  FMUL.FTZ R34, R11, R14 ;  /* 0x0000000e0b227220 */ /* 0x000fe20000410000 */
[--C-:B------:R-:W-:Y:S02]  /*8f20*/  HADD2.F32 R21, -RZ, R7.reuse.H0_H0 ;  /* 0x20000007ff157230 */ /* 0x100fe40000004100 */
[----:B------:R-:W-:Y:S01]  /*8f30*/  FMUL.FTZ R27, R27, R4 ;  /* 0x000000041b1b7220 */ /* 0x000fe20000410000 */
[----:B------:R-:W-:-:S02]  /*8f40*/  HADD2.F32 R7, -RZ, R7.H1_H1 ;  /* 0x30000007ff077230 */ /* 0x000fc40000004100 */
[----:B------:R-:W-:Y:S01]  /*8f50*/  FMUL.FTZ R5, R11, R8 ;  /* 0x000000080b057220 */ /* 0x000fe20000410000 */
[----:B------:R-:W-:Y:S01]  /*8f60*/  F2FP.F16.F32.PACK_AB R9, R33, R24 ;  /* 0x000000182109723e */ /* 0x000fe200000000ff */
[C---:B------:R-:W-:Y:S01]  /*8f70*/  FFMA.FTZ R11, R21.reuse, R4, -R6 ;  /* 0x00000004150b7223 */ /* 0x040fe20000010806 */
[----:B------:R-:W-:Y:S01]  /*8f80*/  FFMA.FTZ R27, R21, R10, R27 ;  /* 0x0000000a151b7223 */ /* 0x000fe2000001001b */
[C---:B------:R-:W-:Y:S01]  /*8f90*/  FFMA.FTZ R34, R7.reuse, R8, -R34 ;  /* 0x0000000807227223 */ /* 0x040fe20000010822 */
[----:B------:R-:W-:Y:S01]  /*8fa0*/  FFMA.FTZ R14, R7, R14, R5 ;  /* 0x0000000e070e7223 */ /* 0x000fe20000010005 */
[----:B------:R-:W-:Y:S02]  /*8fb0*/  F2FP.F16.F32.PACK_AB R4, R28, R35 ;  /* 0x000000231c04723e */ /* 0x000fe400000000ff */
[----:B------:R-:W-:Y:S02]  /*8fc0*/  F2FP.F16.F32.PACK_AB R5, R31, R32 ;  /* 0x000000201f05723e */ /* 0x000fe400000000ff */
[----:B------:R-:W-:-:S02]  /*8fd0*/  F2FP.F16.F32.PACK_AB R6, R20, R39 ;  /* 0x000000271406723e */ /* 0x000fc400000000ff */
[----:B------:R-:W-:Y:S02]  /*8fe0*/  F2FP.F16.F32.PACK_AB R7, R34, R11 ;  /* 0x0000000b2207723e */ /* 0x000fe400000000ff */
[----:B------:R-:W-:Y:S02]  /*8ff0*/  F2FP.F16.F32.PACK_AB R8, R30, R37 ;  /* 0x000000251e08723e */ /* 0x000fe400000000ff */
[----:B------:R-:W-:Y:S01]  /*9000*/  F2FP.F16.F32.PACK_AB R10, R15, R26 ;  /* 0x0000001a0f0a723e */ /* 0x000fe200000000ff */
[----:B------:R0:W-:Y:S01]  /*9010*/  STS.128 [R36+0x20400], R4 ;  /* 0x0204000424007388 */ /* 0x0001e20000000c00 */
[----:B------:R-:W-:-:S05]  /*9020*/  F2FP.F16.F32.PACK_AB R11, R14, R27 ;  /* 0x0000001b0e0b723e */ /* 0x000fca00000000ff */
[----:B------:R0:W-:Y:S02]  /*9030*/  STS.128 [R38+0x20400], R8 ;  /* 0x0204000826007388 */ /* 0x0001e40000000c00 */
.L_x_3726:
[----:B------:R-:W-:Y:S05]  /*9040*/  BSYNC B1 ;  /* 0x0000000000017941 */ /* 0x000fea0003800000 */
.L_x_3725:
[----:B------:R-:W-:Y:S05]  /*9050*/  @P0 BRA `(.L_x_3717) ;  /* 0x00000004005c0947 */ /* 0x000fea0003800000 */
[----:B0-----:R-:W2:Y:S01]  /*9060*/  LDL R36, [R1+0x64] ;  /* 0x0000640001247983 */ /* 0x001ea20000100800 */
[----:B------:R-:W-:Y:S01]  /*9070*/  SHF.R.S32.HI R4, RZ, 0x1f, R41 ;  /* 0x0000001fff047819 */ /* 0x000fe20000011429 */
[----:B------:R-:W-:Y:S02]  /*9080*/  IMAD.SHL.U32 R5, R41, 0x40, RZ ;  /* 0x0000004029057824 */ /* 0x000fe400078e00ff */
[----:B------:R-:W-:Y:S01]  /*9090*/  HADD2.F32 R28, -RZ, R40.H0_H0 ;  /* 0x20000028ff1c7230 */ /* 0x000fe20000004100 */
[----:B------:R-:W-:Y:S01]  /*90a0*/  LEA.HI R4, R4, R41, RZ, 0x3 ;  /* 0x0000002904047211 */ /* 0x000fe200078f18ff */
[----:B------:R-:W-:Y:S01]  /*90b0*/  HADD2.F32 R30, -RZ, R42.H0_H0 ;  /* 0x2000002aff1e7230 */ /* 0x000fe20000004100 */
[----:B------:R-:W-:Y:S01]  /*90c0*/  LOP3.LUT R6, R5, 0x1c0, RZ, 0xc0, !PT ;  /* 0x000001c005067812 */ /* 0x000fe200078ec0ff */
[----:B------:R-:W-:Y:S02]  /*90d0*/  HADD2.F32 R32, -RZ, R44.H1_H1 ;  /* 0x3000002cff207230 */ /* 0x000fe40000004100 */
[----:B------:R-:W-:Y:S01]  /*90e0*/  IMAD.SHL.U32 R4, R4, 0x40, RZ ;  /* 0x0000004004047824 */ /* 0x000fe200078e00ff */
[----:B------:R-:W-:Y:S01]  /*90f0*/  SHF.R.U32.HI R5, RZ, 0x3, R6 ;  /* 0x00000003ff057819 */ /* 0x000fe20000011606 */
[----:B------:R-:W-:-:S02]  /*9100*/  HADD2.F32 R39, -RZ, R42.H1_H1 ;  /* 0x3000002aff277230 */ /* 0x000fc40000004100 */
[----:B------:R-:W-:Y:S01]  /*9110*/  HADD2.F32 R37, -RZ, R40.H1_H1 ;  /* 0x30000028ff257230 */ /* 0x000fe20000004100 */
[----:B------:R-:W-:Y:S01]  /*9120*/  LOP3.LUT R13, R5, R13, R6, 0x1e, !PT ;  /* 0x0000000d050d7212 */ /* 0x000fe200078e1e06 */
[----:B------:R-:W-:Y:S01]  /*9130*/  HADD2.F32 R41, -RZ, R45.H0_H0 ;  /* 0x2000002dff297230 */ /* 0x000fe20000004100 */
[----:B------:R-:W-:Y:S01]  /*9140*/  LOP3.LUT R8, R4, 0xfffffe00, RZ, 0xc0, !PT ;  /* 0xfffffe0004087812 */ /* 0x000fe200078ec0ff */
[----:B------:R-:W-:-:S04]  /*9150*/  HADD2.F32 R34, -RZ, R43.H0_H0 ;  /* 0x2000002bff227230 */ /* 0x000fc80000004100 */
[----:B------:R-:W-:-:S04]  /*9160*/  IMAD.IADD R13, R8, 0x1, R13 ;  /* 0x00000001080d7824 */ /* 0x000fc800078e020d */
[----:B------:R-:W-:-:S05]  /*9170*/  IMAD R13, R13, 0x2, R2 ;  /* 0x000000020d0d7824 */ /* 0x000fca00078e0202 */
[----:B------:R-:W0:Y:S02]  /*9180*/  LDS.128 R8, [R13+0x20400] ;  /* 0x020400000d087984 */ /* 0x000e240000000c00 */
[--C-:B0-----:R-:W-:Y:S02]  /*9190*/  HADD2.F32 R24, -RZ, R8.reuse.H0_H0 ;  /* 0x20000008ff187230 */ /* 0x101fe40000004100 */
[----:B------:R-:W-:Y:S02]  /*91a0*/  HADD2.F32 R8, -RZ, R8.H1_H1 ;  /* 0x30000008ff087230 */ /* 0x000fe40000004100 */
[----:B------:R-:W-:Y:S02]  /*91b0*/  HADD2.F32 R25, -RZ, R9.H0_H0 ;  /* 0x20000009ff197230 */ /* 0x000fe40000004100 */
[-C--:B------:R-:W-:Y:S01]  /*91c0*/  FMUL.FTZ R29, R30, R24.reuse ;  /* 0x000000181e1d7220 */ /* 0x080fe20000410000 */
[----:B------:R-:W-:Y:S01]  /*91d0*/  FMUL.FTZ R31, R28, R24 ;  /* 0x000000181c1f7220 */ /* 0x000fe20000410000 */
[----:B------:R-:W-:-:S02]  /*91e0*/  HADD2.F32 R24, -RZ, R43.H1_H1 ;  /* 0x3000002bff187230 */ /* 0x000fc40000004100 */
[-C--:B------:R-:W-:Y:S01]  /*91f0*/  FMUL.FTZ R33, R32, R8.reuse ;  /* 0x0000000820217220 */ /* 0x080fe20000410000 */
[----:B------:R-:W-:Y:S02]  /*9200*/  HADD2.F32 R9, -RZ, R9.H1_H1 ;  /* 0x30000009ff097230 */ /* 0x000fe40000004100 */
[--C-:B------:R-:W-:Y:S02]  /*9210*/  HADD2.F32 R26, -RZ, R10.reuse.H0_H0 ;  /* 0x2000000aff1a7230 */ /* 0x100fe40000004100 */
[----:B------:R-:W-:Y:S01]  /*9220*/  FMUL.FTZ R35, R24, R8 ;  /* 0x0000000818237220 */ /* 0x000fe20000410000 */
[----:B------:R-:W-:Y:S02]  /*9230*/  HADD2.F32 R10, -RZ, R10.H1_H1 ;  /* 0x3000000aff0a7230 */ /* 0x000fe40000004100 */
[--C-:B------:R-:W-:Y:S02]  /*9240*/  HADD2.F32 R27, -RZ, R11.reuse.H0_H0 ;  /* 0x2000000bff1b7230 */ /* 0x100fe40000004100 */
[----:B------:R-:W-:Y:S01]  /*9250*/  HADD2.F32 R11, -RZ, R11.H1_H1 ;  /* 0x3000000bff0b7230 */ /* 0x000fe20000004100 */
[----:B--2---:R-:W0:Y:S02]  /*9260*/  LDS.128 R4, [R36+0x20400] ;  /* 0x0204000024047984 */ /* 0x004e240000000c00 */
[----:B0-----:R-:W-:-:S02]  /*9270*/  HADD2.F32 R14, -RZ, R4.H0_H0 ;  /* 0x20000004ff0e7230 */ /* 0x001fc40000004100 */
[----:B------:R-:W-:Y:S02]  /*9280*/  HADD2.F32 R4, -RZ, R4.H1_H1 ;  /* 0x30000004ff047230 */ /* 0x000fe40000004100 */
[--C-:B------:R-:W-:Y:S02]  /*9290*/  HADD2.F32 R15, -RZ, R5.reuse.H0_H0 ;  /* 0x20000005ff0f7230 */ /* 0x100fe40000004100 */
[----:B------:R-:W-:Y:S01]  /*92a0*/  FFMA.FTZ R29, R28, R14, -R29 ;  /* 0x0000000e1c1d7223 */ /* 0x000fe2000001081d */
[-C--:B------:R-:W-:Y:S01]  /*92b0*/  FMUL.FTZ R28, R37, R25.reuse ;  /* 0x00000019251c7220 */ /* 0x080fe20000410000 */
[----:B------:R-:W-:Y:S01]  /*92c0*/  FFMA.FTZ R8, R24, R4, -R33 ;  /* 0x0000000418087223 */ /* 0x000fe20000010821 */
[----:B------:R-:W-:Y:S01]  /*92d0*/  FMUL.FTZ R24, R39, R25 ;  /* 0x0000001927187220 */ /* 0x000fe20000410000 */
[----:B------:R-:W-:Y:S01]  /*92e0*/  FFMA.FTZ R31, R30, R14, R31 ;  /* 0x0000000e1e1f7223 */ /* 0x000fe2000001001f */
[----:B------:R-:W-:Y:S02]  /*92f0*/  HADD2.F32 R25, -RZ, R44.H0_H0 ;  /* 0x2000002cff197230 */ /* 0x000fe40000004100 */
[----:B------:R-:W-:Y:S01]  /*9300*/  FFMA.FTZ R14, R32, R4, R35 ;  /* 0x00000004200e7223 */ /* 0x000fe20000010023 */
[----:B------:R-:W-:-:S02]  /*9310*/  HADD2.F32 R5, -RZ, R5.H1_H1 ;  /* 0x30000005ff057230 */ /* 0x000fc40000004100 */
[-C--:B------:R-:W-:Y:S01]  /*9320*/  FMUL.FTZ R4, R41, R9.reuse ;  /* 0x0000000929047220 */ /* 0x080fe20000410000 */
[----:B------:R-:W-:Y:S02]  /*9330*/  HADD2.F32 R32, -RZ, R12.H1_H1 ;  /* 0x3000000cff207230 */ /* 0x000fe40000004100 */
[C---:B------:R-:W-:Y:S01]  /*9340*/  FMUL.FTZ R30, R25.reuse, R9 ;  /* 0x00000009191e7220 */ /* 0x040fe20000410000 */
[----:B------:R-:W-:Y:S02]  /*9350*/  HADD2.F32 R20, -RZ, R6.H0_H0 ;  /* 0x20000006ff147230 */ /* 0x000fe40000004100 */
[----:B------:R-:W-:Y:S01]  /*9360*/  FFMA.FTZ R9, R25, R5, -R4 ;  /* 0x0000000519097223 */ /* 0x000fe20000010804 */
[----:B------:R-:W-:Y:S02]  /*9370*/  HADD2.F32 R4, -RZ, R45.H1_H1 ;  /* 0x3000002dff047230 */ /* 0x000fe40000004100 */
[-C--:B------:R-:W-:Y:S01]  /*9380*/  FFMA.FTZ R24, R37, R15.reuse, -R24 ;  /* 0x0000000f25187223 */ /* 0x080fe20000010818 */
[----:B------:R-:W-:Y:S01]  /*9390*/  FFMA.FTZ R28, R39, R15, R28 ;  /* 0x0000000f271c7223 */ /* 0x000fe2000001001c */
[----:B------:R-:W-:-:S02]  /*93a0*/  HADD2.F32 R12, -RZ, R12.H0_H0 ;  /* 0x2000000cff0c7230 */ /* 0x000fc40000004100 */
[----:B------:R-:W-:Y:S01]  /*93b0*/  FFMA.FTZ R15, R41, R5, R30 ;  /* 0x00000005290f7223 */ /* 0x000fe2000001001e */
[----:B------:R-:W-:Y:S02]  /*93c0*/  HADD2.F32 R6, -RZ, R6.H1_H1 ;  /* 0x30000006ff067230 */ /* 0x000fe40000004100 */
[-C--:B------:R-:W-:Y:S01]  /*93d0*/  FMUL.FTZ R5, R4, R10.reuse ;  /* 0x0000000a04057220 */ /* 0x080fe20000410000 */
[--C-:B------:R-:W-:Y:S02]  /*93e0*/  HADD2.F32 R39, -RZ, R3.reuse.H1_H1 ;  /* 0x30000003ff277230 */ /* 0x100fe40000004100 */
[C---:B------:R-:W-:Y:S01]  /*93f0*/  FMUL.FTZ R35, R12.reuse, R10 ;  /* 0x0000000a0c237220 */ /* 0x040fe20000410000 */
[----:B------:R-:W-:Y:S02]  /*9400*/  HADD2.F32 R41, -RZ, R3.H0_H0 ;  /* 0x20000003ff297230 */ /* 0x000fe40000004100 */
[----:B------:R-:W-:Y:S01]  /*9410*/  FFMA.FTZ R10, R12, R6, -R5 ;  /* 0x000000060c0a7223 */ /* 0x000fe20000010805 */
[-C--:B------:R-:W-:Y:S01]  /*9420*/  FMUL.FTZ R25, R34, R26.reuse ;  /* 0x0000001a22197220 */ /* 0x080fe20000410000 */
[----:B------:R-:W-:Y:S01]  /*9430*/  FMUL.FTZ R33, R32, R26 ;  /* 0x0000001a20217220 */ /* 0x000fe20000410000 */
[----:B------:R-:W-:-:S02]  /*9440*/  HADD2.F32 R5, -RZ, R0.H1_H1 ;  /* 0x30000000ff057230 */ /* 0x000fc40000004100 */
[----:B------:R-:W-:Y:S01]  /*9450*/  FMUL.FTZ R12, R41, R11 ;  /* 0x0000000b290c7220 */ /* 0x000fe20000410000 */
[----:B------:R-:W-:Y:S02]  /*9460*/  HADD2.F32 R37, -RZ, R0.H0_H0 ;  /* 0x20000000ff257230 */ /* 0x000fe40000004100 */
[----:B------:R-:W-:Y:S01]  /*9470*/  FFMA.FTZ R0, R4, R6, R35 ;  /* 0x0000000604007223 */ /* 0x000fe20000010023 */
[--C-:B------:R-:W-:Y:S02]  /*9480*/  HADD2.F32 R21, -RZ, R7.reuse.H0_H0 ;  /* 0x20000007ff157230 */ /* 0x100fe40000004100 */
[-C--:B------:R-:W-:Y:S01]  /*9490*/  FFMA.FTZ R25, R32, R20.reuse, -R25 ;  /* 0x0000001420197223 */ /* 0x080fe20000010819 */
[----:B------:R-:W-:Y:S02]  /*94a0*/  HADD2.F32 R7, -RZ, R7.H1_H1 ;  /* 0x30000007ff077230 */ /* 0x000fe40000004100 */
[----:B------:R-:W-:Y:S01]  /*94b0*/  FFMA.FTZ R33, R34, R20, R33 ;  /* 0x0000001422217223 */ /* 0x000fe20000010021 */
[-C--:B------:R-:W-:Y:S01]  /*94c0*/  FMUL.FTZ R4, R39, R27.reuse ;  /* 0x0000001b27047220 */ /* 0x080fe20000410000 */
[----:B------:R-:W-:Y:S01]  /*94d0*/  FMUL.FTZ R6, R5, R27 ;  /* 0x0000001b05067220 */ /* 0x000fe20000410000 */
[C---:B------:R-:W-:Y:S01]  /*94e0*/  FMUL.FTZ R20, R37.reuse, R11 ;  /* 0x0000000b25147220 */ /* 0x040fe20000410000 */
[----:B------:R-:W-:Y:S01]  /*94f0*/  FFMA.FTZ R12, R37, R7, -R12 ;  /* 0x00000007250c7223 */ /* 0x000fe2000001080c */
        /* <DEDUP_REMOVED lines=13> */
.L_x_3717:
[----:B------:R-:W-:Y:S05]  /*95d0*/  BSYNC B0 ;  /* 0x0000000000007941 */ /* 0x000fea0003800000 */
.L_x_3706:
        /* <DEDUP_REMOVED lines=8> */
.L_x_3703:
[----:B--2---:R-:W-:-:S05]  /*9660*/  IMAD.U32 R0, RZ, RZ, UR37 ;  /* 0x00000025ff007e24 */ /* 0x004fca000f8e00ff */
[----:B------:R-:W-:-:S13]  /*9670*/  ISETP.NE.AND P0, PT, R0, 0x3, PT ;  /* 0x000000030000780c */ /* 0x000fda0003f05270 */
[----:B------:R-:W-:Y:S05]  /*9680*/  @!P0 BRA `(.L_x_3727) ;  /* 0x0000000000048947 */ /* 0x000fea0003800000 */
[----:B------:R-:W-:Y:S01]  /*9690*/  BPT.TRAP 0x1 ;  /* 0x000000040000795c */ /* 0x000fe20000300000 */
.L_x_3727:
[----:B------:R-:W-:Y:S01]  /*96a0*/  IMAD R14, R18, 0x8, R2 ;  /* 0x00000008120e7824 */ /* 0x000fe200078e0202 */
[----:B------:R-:W-:-:S04]  /*96b0*/  SHF.L.U32 R15, R22, 0x1f, RZ ;  /* 0x0000001f160f7819 */ /* 0x000fc800000006ff */
[----:B------:R2:W0:Y:S01]  /*96c0*/  SYNCS.PHASECHK.TRANS64.TRYWAIT P1, [R14+URZ+0x28c30], R15 ;  /* 0x028c300f0e0075a7 */ /* 0x000422000802017f */
[----:B------:R-:W-:Y:S05]  /*96d0*/  @!P0 BRA `(.L_x_3728) ;  /* 0x0000000000048947 */ /* 0x000fea0003800000 */
[----:B------:R-:W-:Y:S01]  /*96e0*/  BPT.TRAP 0x1 ;  /* 0x000000040000795c */ /* 0x000fe20000300000 */
.L_x_3728:
[C---:B------:R-:W-:Y:S02]  /*96f0*/  VIADD R0, R2.reuse, 0x22400 ;  /* 0x0002240002007836 */ /* 0x040fe40000000000 */
[----:B01----:R-:W-:-:S03]  /*9700*/  VIADD R3, R2, 0x20400 ;  /* 0x0002040002037836 */ /* 0x003fc60000000000 */
[----:B------:R-:W-:Y:S02]  /*9710*/  SHF.R.U32.HI R0, RZ, 0x4, R0 ;  /* 0x00000004ff007819 */ /* 0x000fe40000011600 */
[----:B------:R-:W-:Y:S02]  /*9720*/  SHF.R.U32.HI R3, RZ, 0x4, R3 ;  /* 0x00000004ff037819 */ /* 0x000fe40000011603 */
[----:B------:R-:W-:Y:S02]  /*9730*/  LOP3.LUT R0, R0, 0x3fff, RZ, 0xc0, !PT ;  /* 0x00003fff00007812 */ /* 0x000fe400078ec0ff */
[----:B------:R-:W-:Y:S02]  /*9740*/  LOP3.LUT R3, R3, 0x3fff, RZ, 0xc0, !PT ;  /* 0x00003fff03037812 */ /* 0x000fe400078ec0ff */
[----:B------:R-:W-:Y:S01]  /*9750*/  LOP3.LUT R0, R0, 0x10000, RZ, 0xfc, !PT ;  /* 0x0001000000007812 */ /* 0x000fe200078efcff */
[----:B------:R-:W-:Y:S06]  /*9760*/  @P1 BRA `(.L_x_3729) ;  /* 0x0000000000081947 */ /* 0x000fec0003800000 */
[----:B------:R-:W0:Y:S02]  /*9770*/  SYNCS.PHASECHK.TRANS64.TRYWAIT P1, [R14+URZ+0x28c30], R15 ;  /* 0x028c300f0e0075a7 */ /* 0x000e24000802017f */
[----:B0-----:R-:W-:Y:S05]  /*9780*/  @!P1 BRA `(.L_x_3730) ;  /* 0x00000118003c9947 */ /* 0x001fea0003800000 */
.L_x_3729:
[----:B------:R-:W-:Y:S01]  /*9790*/  IMAD R10, R18, 0x200, R0 ;  /* 0x00000200120a7824 */ /* 0x000fe200078e0200 */
[----:B------:R-:W-:Y:S01]  /*97a0*/  LOP3.LUT R4, R3, 0x10000, RZ, 0xfc, !PT ;  /* 0x0001000003047812 */ /* 0x000fe200078efcff */
[----:B------:R-:W-:Y:S01]  /*97b0*/  IMAD.MOV.U32 R5, RZ, RZ, 0x40000040 ;  /* 0x40000040ff057424 */ /* 0x000fe200078e00ff */
[----:B------:R-:W2:Y:S01]  /*97c0*/  LDL R20, [R1+0x2c] ;  /* 0x00002c0001147983 */ /* 0x000ea20000100800 */
[----:B------:R-:W-:Y:S01]  /*97d0*/  IMAD.MOV.U32 R11, RZ, RZ, 0x40000040 ;  /* 0x40000040ff0b7424 */ /* 0x000fe200078e00ff */
[----:B------:R-:W-:Y:S05]  /*97e0*/  WARPSYNC.ALL ;  /* 0x0000000000007948 */ /* 0x000fea0003800000 */
[C---:B------:R-:W-:Y:S01]  /*97f0*/  R2UR UR4, R4.reuse ;  /* 0x00000000040472ca */ /* 0x040fe200000e0000 */
[----:B---3--:R-:W-:Y:S01]  /*9800*/  WARPGROUP.ARRIVE ;  /* 0x00000000000079c5 */ /* 0x008fe20000000000 */
[----:B------:R-:W-:Y:S01]  /*9810*/  R2UR UR5, R5 ;  /* 0x00000000050572ca */ /* 0x000fe200000e0000 */
[----:B------:R-:W-:Y:S01]  /*9820*/  VIADD R8, R4, 0x2 ;  /* 0x0000000204087836 */ /* 0x000fe20000000000 */
[C---:B------:R-:W-:Y:S01]  /*9830*/  R2UR UR6, R10.reuse ;  /* 0x000000000a0672ca */ /* 0x040fe200000e0000 */
[----:B------:R-:W-:Y:S01]  /*9840*/  VIADD R6, R10, 0x2 ;  /* 0x000000020a067836 */ /* 0x000fe20000000000 */
[----:B------:R-:W-:Y:S01]  /*9850*/  R2UR UR7, R11 ;  /* 0x000000000b0772ca */ /* 0x000fe200000e0000 */
[----:B------:R-:W-:Y:S01]  /*9860*/  IMAD.MOV.U32 R9, RZ, RZ, 0x40000040 ;  /* 0x40000040ff097424 */ /* 0x000fe200078e00ff */
[----:B------:R-:W1:Y:S01]  /*9870*/  S2R R58, SR_TID.X ;  /* 0x00000000003a7919 */ /* 0x000e620000002100 */
[----:B------:R-:W-:-:S02]  /*9880*/  IMAD.MOV.U32 R7, RZ, RZ, 0x40000040 ;  /* 0x40000040ff077424 */ /* 0x000fc400078e00ff */
[C---:B------:R-:W-:Y:S02]  /*9890*/  VIADD R12, R10.reuse, 0x4 ;  /* 0x000000040a0c7836 */ /* 0x040fe40000000000 */
[----:B------:R-:W-:Y:S02]  /*98a0*/  IMAD.MOV.U32 R13, RZ, RZ, 0x40000040 ;  /* 0x40000040ff0d7424 */ /* 0x000fe400078e00ff */
[----:B------:R-:W-:Y:S02]  /*98b0*/  VIADD R10, R10, 0x6 ;  /* 0x000000060a0a7836 */ /* 0x000fe40000000000 */
[----:B------:R-:W-:Y:S02]  /*98c0*/  IMAD.MOV.U32 R5, RZ, RZ, 0x40000040 ;  /* 0x40000040ff057424 */ /* 0x000fe400078e00ff */
[----:B------:R-:W-:Y:S01]  /*98d0*/  HGMMA.64x64x16.F32 R24, gdesc[UR4], RZ, !UPT, gsb0 ;  /* 0x00e00000041879f0 */ /* 0x000fe2000c0008ff */
[----:B------:R-:W-:Y:S01]  /*98e0*/  R2UR UR4, R8 ;  /* 0x00000000080472ca */ /* 0x000fe200000e0000 */
[----:B------:R-:W-:Y:S01]  /*98f0*/  IMAD.MOV.U32 R11, RZ, RZ, 0x40000040 ;  /* 0x40000040ff0b7424 */ /* 0x000fe200078e00ff */
[----:B------:R-:W-:Y:S01]  /*9900*/  R2UR UR5, R9 ;  /* 0x00000000090572ca */ /* 0x000fe200000e0000 */
[----:B------:R-:W-:Y:S01]  /*9910*/  IMAD R152, R168, -0x40, R152 ;  /* 0xffffffc0a8987824 */ /* 0x000fe200078e0298 */
[----:B------:R-:W-:Y:S01]  /*9920*/  R2UR UR6, R6 ;  /* 0x00000000060672ca */ /* 0x000fe200000e0000 */
[----:B------:R-:W-:Y:S01]  /*9930*/  VIADD R6, R4, 0x4 ;  /* 0x0000000404067836 */ /* 0x000fe20000000000 */
[----:B------:R-:W-:Y:S01]  /*9940*/  R2UR UR7, R7 ;  /* 0x00000000070772ca */ /* 0x000fe200000e0000 */
[----:B------:R-:W-:-:S02]  /*9950*/  IMAD.MOV.U32 R7, RZ, RZ, 0x40000040 ;  /* 0x40000040ff077424 */ /* 0x000fc400078e00ff */
[----:B------:R-:W-:Y:S01]  /*9960*/  VIADD R4, R4, 0x6 ;  /* 0x0000000604047836 */ /* 0x000fe20000000000 */
[----:B-1----:R-:W-:Y:S01]  /*9970*/  LOP3.LUT R58, R58, 0x7f, RZ, 0xc0, !PT ;  /* 0x0000007f3a3a7812 */ /* 0x002fe200078ec0ff */
[----:B------:R-:W-:Y:S02]  /*9980*/  WARPGROUP.DEPBAR.LE gsb0, 0x0 ;  /* 0x00008000000079c5 */ /* 0x000fe40000010000 */
[----:B------:R-:W-:-:S06]  /*9990*/  WARPGROUP.ARRIVE ;  /* 0x00000000000079c5 */ /* 0x000fcc0000000000 */
[----:B------:R-:W-:Y:S01]  /*99a0*/  HGMMA.64x64x16.F32 R24, gdesc[UR4], R24, gsb0 ;  /* 0x00e00000041879f0 */ /* 0x000fe20008000818 */
[----:B------:R-:W-:Y:S02]  /*99b0*/  R2UR UR4, R6 ;  /* 0x00000000060472ca */ /* 0x000fe400000e0000 */
[----:B------:R-:W-:Y:S02]  /*99c0*/  R2UR UR5, R7 ;  /* 0x00000000070572ca */ /* 0x000fe400000e0000 */
[----:B------:R-:W-:Y:S02]  /*99d0*/  R2UR UR6, R12 ;  /* 0x000000000c0672ca */ /* 0x000fe400000e0000 */
[----:B------:R-:W-:Y:S01]  /*99e0*/  R2UR UR7, R13 ;  /* 0x000000000d0772ca */ /* 0x000fe200000e0000 */
[----:B------:R-:W-:Y:S02]  /*99f0*/  WARPGROUP.DEPBAR.LE gsb0, 0x0 ;  /* 0x00008000000079c5 */ /* 0x000fe40000010000 */
[----:B------:R-:W-:-:S10]  /*9a00*/  WARPGROUP.ARRIVE ;  /* 0x00000000000079c5 */ /* 0x000fd40000000000 */
        /* <DEDUP_REMOVED lines=8> */
[----:B------:R-:W-:Y:S01]  /*9a90*/  ULDC UR4, c[0x0][0x988] ;  /* 0x0002620000047ab9 */ /* 0x000fe20000000800 */
[----:B--2---:R-:W-:-:S04]  /*9aa0*/  IADD3 R152, -R20, 0x40, R152 ;  /* 0x0000004014987810 */ /* 0x004fc80007ffe198 */
[C---:B------:R-:W-:Y:S02]  /*9ab0*/  ISETP.GT.AND P5, PT, R152.reuse, RZ, PT ;  /* 0x000000ff9800720c */ /* 0x040fe40003fa4270 */
[C---:B------:R-:W-:Y:S02]  /*9ac0*/  ISETP.GT.AND P4, PT, R152.reuse, 0x1, PT ;  /* 0x000000019800780c */ /* 0x040fe40003f84270 */
[C---:B------:R-:W-:Y:S02]  /*9ad0*/  ISETP.GT.AND P3, PT, R152.reuse, 0x8, PT ;  /* 0x000000089800780c */ /* 0x040fe40003f64270 */
[C---:B------:R-:W-:Y:S02]  /*9ae0*/  ISETP.GT.AND P2, PT, R152.reuse, 0x9, PT ;  /* 0x000000099800780c */ /* 0x040fe40003f44270 */
[C---:B------:R-:W-:Y:S02]  /*9af0*/  ISETP.GT.AND P1, PT, R152.reuse, 0x10, PT ;  /* 0x000000109800780c */ /* 0x040fe40003f24270 */
[----:B------:R-:W-:Y:S01]  /*9b00*/  ISETP.GT.AND P6, PT, R152, 0x11, PT ;  /* 0x000000119800780c */ /* 0x000fe20003fc4270 */
[----:B------:R-:W-:-:S02]  /*9b10*/  WARPGROUP.DEPBAR.LE gsb0, 0x0 ;  /* 0x00008000000079c5 */ /* 0x000fc40000010000 */
[----:B------:R-:W-:Y:S02]  /*9b20*/  FSEL R57, R24, -INF , P5 ;  /* 0xff80000018397808 */ /* 0x000fe40002800000 */
[----:B------:R-:W-:Y:S02]  /*9b30*/  FSEL R12, R25, -INF , P4 ;  /* 0xff800000190c7808 */ /* 0x000fe40002000000 */
[----:B------:R-:W-:Y:S02]  /*9b40*/  FSEL R59, R28, -INF , P3 ;  /* 0xff8000001c3b7808 */ /* 0x000fe40001800000 */
[----:B------:R-:W-:Y:S02]  /*9b50*/  FMNMX.FTZ R10, R57, R12, !PT ;  /* 0x0000000c390a7209 */ /* 0x000fe40007810000 */
        /* <DEDUP_REMOVED lines=20> */
[----:B----4-:R-:W-:Y:S02]  /*9ca0*/  FSEL R21, R34, -INF , P1 ;  /* 0xff80000022157808 */ /* 0x010fe40000800000 */
[C---:B------:R-:W-:Y:S02]  /*9cb0*/  ISETP.GT.AND P1, PT, R152.reuse, 0x28, PT ;  /* 0x000000289800780c */ /* 0x040fe40003f24270 */
        /* <DEDUP_REMOVED lines=23> */
[----:B------:R-:W-:Y:S02]  /*9e30*/  FMNMX.FTZ R10, R77, R10, !PT ;  /* 0x0000000a4d0a7209 */ /* 0x000fe40007810000 */
[----:B------:R-:W-:Y:S02]  /*9e40*/  FSEL R45, R46, -INF , P1 ;  /* 0xff8000002e2d7808 */ /* 0x000fe40000800000 */
[----:B------:R-:W-:Y:S02]  /*9e50*/  FMNMX.FTZ R24, R79, R10, !PT ;  /* 0x0000000a4f187209 */ /* 0x000fe40007810000 */
[----:B------:R-:W-:Y:S02]  /*9e60*/  FMNMX.FTZ R10, R3, R27, !PT ;  /* 0x0000001b030a7209 */ /* 0x000fe40007810000 */
[----:B------:R-:W-:Y:S01]  /*9e70*/  FSEL R47, R47, -INF , P6 ;  /* 0xff8000002f2f7808 */ /* 0x000fe20003000000 */
[----:B------:R-:W1:Y:S01]  /*9e80*/  SHFL.BFLY PT, R11, R24, 0x2, 0x1f ;  /* 0x0c401f00180b7f89 */ /* 0x000e6200000e0000 */
[----:B------:R-:W-:-:S02]  /*9e90*/  FMNMX.FTZ R10, R13, R10, !PT ;  /* 0x0000000a0d0a7209 */ /* 0x000fc40007810000 */
[----:B------:R-:W-:Y:S02]  /*9ea0*/  FSEL R49, R50, -INF , P5 ;  /* 0xff80000032317808 */ /* 0x000fe40002800000 */
[----:B------:R-:W-:Y:S02]  /*9eb0*/  FMNMX.FTZ R10, R31, R10, !PT ;  /* 0x0000000a1f0a7209 */ /* 0x000fe40007810000 */
[----:B------:R-:W-:Y:S02]  /*9ec0*/  FSEL R51, R51, -INF , P4 ;  /* 0xff80000033337808 */ /* 0x000fe40002000000 */
[----:B------:R-:W-:Y:S02]  /*9ed0*/  FMNMX.FTZ R10, R21, R10, !PT ;  /* 0x0000000a150a7209 */ /* 0x000fe40007810000 */
[----:B------:R-:W-:Y:S02]  /*9ee0*/  FSEL R53, R54, -INF , P3 ;  /* 0xff80000036357808 */ /* 0x000fe40001800000 */
[----:B------:R-:W-:-:S02]  /*9ef0*/  FMNMX.FTZ R10, R35, R10, !PT ;  /* 0x0000000a230a7209 */ /* 0x000fc40007810000 */
[----:B------:R-:W-:Y:S02]  /*9f00*/  FSEL R55, R55, -INF , P2 ;  /* 0xff80000037377808 */ /* 0x000fe40001000000 */
[----:B------:R-:W-:Y:S01]  /*9f10*/  FMNMX.FTZ R20, R25, R10, !PT ;  /* 0x0000000a19147209 */ /* 0x000fe20007810000 */
[----:B------:R-:W-:-:S03]  /*9f20*/  IMAD.U32 R10, RZ, RZ, UR4 ;  /* 0x00000004ff0a7e24 */ /* 0x000fc6000f8e00ff */
[----:B------:R-:W-:Y:S02]  /*9f30*/  FMNMX.FTZ R20, R39, R20, !PT ;  /* 0x0000001427147209 */ /* 0x000fe40007810000 */
[----:B-1----:R-:W-:Y:S02]  /*9f40*/  FMNMX.FTZ R26, R24, R11, !PT ;  /* 0x0000000b181a7209 */ /* 0x002fe40007810000 */
        /* <DEDUP_REMOVED lines=15> */
[----:B------:R-:W1:Y:S01]  /*a040*/  SHFL.BFLY PT, R57, R20, 0x2, 0x1f ;  /* 0x0c401f0014397f89 */ /* 0x000e6200000e0000 */
        /* <DEDUP_REMOVED lines=10> */
[----:B------:R-:W3:Y:S01]  /*a0f0*/  MUFU.EX2 R152, R152 ;  /* 0x0000009800987308 */ /* 0x000ee20000000800 */
[----:B--2---:R-:W-:-:S07]  /*a100*/  FFMA.FTZ R12, R71, R10, -R26 ;  /* 0x0000000a470c7223 */ /* 0x004fce000001081a */
[----:B------:R-:W2:Y:S01]  /*a110*/  MUFU.EX2 R59, R59 ;  /* 0x0000003b003b7308 */ /* 0x000ea20000000800 */
[----:B-1----:R-:W-:Y:S01]  /*a120*/  FMNMX.FTZ R57, R20, R57, !PT ;  /* 0x0000003914397209 */ /* 0x002fe20007810000 */
[----:B------:R-:W-:-:S06]  /*a130*/  FFMA.FTZ R20, R73, R10, -R26 ;  /* 0x0000000a49147223 */ /* 0x000fcc000001081a */
[----:B-----5:R-:W1:Y:S01]  /*a140*/  MUFU.EX2 R154, R61 ;  /* 0x0000003d009a7308 */ /* 0x020e620000000800 */
[----:B---3--:R-:W-:Y:S01]  /*a150*/  FADD.FTZ R40, R152, R81 ;  /* 0x0000005198287221 */ /* 0x008fe20000010000 */
[----:B------:R-:W3:Y:S01]  /*a160*/  SHFL.BFLY PT, R24, R57, 0x1, 0x1f ;  /* 0x0c201f0039187f89 */ /* 0x000ee200000e0000 */
[----:B------:R-:W-:-:S05]  /*a170*/  F2FP.F16.F32.PACK_AB R152, R81, R152 ;  /* 0x000000985198723e */ /* 0x000fca00000000ff */
[----:B------:R-:W-:Y:S08]  /*a180*/  MUFU.EX2 R63, R63 ;  /* 0x0000003f003f7308 */ /* 0x000ff00000000800 */
[----:B------:R4:W-:Y:S08]  /*a190*/  MUFU.EX2 R156, R33 ;  /* 0x00000021009c7308 */ /* 0x0009f00000000800 */
[----:B------:R-:W-:Y:S01]  /*a1a0*/  MUFU.EX2 R158, R37 ;  /* 0x00000025009e7308 */ /* 0x000fe20000000800 */
[--C-:B----4-:R-:W-:Y:S01]  /*a1b0*/  FFMA.FTZ R33, R75, R10, -R26.reuse ;  /* 0x0000000a4b217223 */ /* 0x110fe2000001081a */
[----:B---3--:R-:W-:Y:S01]  /*a1c0*/  FMNMX.FTZ R169, R57, R24, !PT ;  /* 0x0000001839a97209 */ /* 0x008fe20007810000 */
[-CC-:B------:R-:W-:Y:S01]  /*a1d0*/  FFMA.FTZ R24, R77, R10.reuse, -R26.reuse ;  /* 0x0000000a4d187223 */ /* 0x180fe2000001081a */
[----:B------:R-:W-:-:S02]  /*a1e0*/  FFMA.FTZ R26, R79, R10, -R26 ;  /* 0x0000000a4f1a7223 */ /* 0x000fc4000001081a */
[C---:B------:R-:W-:Y:S01]  /*a1f0*/  FSETP.NEU.FTZ.AND P1, PT, R169.reuse, -INF , PT ;  /* 0xff800000a900780b */ /* 0x040fe20003f3d000 */
[-C--:B------:R-:W-:Y:S01]  /*a200*/  FMUL.FTZ R28, R169, R10.reuse ;  /* 0x0000000aa91c7220 */ /* 0x080fe20000410000 */
[----:B------:R-:W-:Y:S04]  /*a210*/  MUFU.EX2 R37, R26 ;  /* 0x0000001a00257308 */ /* 0x000fe80000000800 */
[----:B------:R-:W-:Y:S02]  /*a220*/  FSEL R28, R28, RZ, P1 ;  /* 0x000000ff1c1c7208 */ /* 0x000fe40000800000 */
[----:B------:R-:W-:Y:S02]  /*a230*/  ISETP.NE.AND P1, PT, R58, RZ, PT ;  /* 0x000000ff3a00720c */ /* 0x000fe40003f25270 */
        /* <DEDUP_REMOVED lines=15> */
[----:B------:R-:W-:Y:S01]  /*a330*/  FFMA.FTZ R51, R51, R10, -R28 ;  /* 0x0000000a33337223 */ /* 0x000fe2000001081c */
[----:B------:R2:W4:Y:S01]  /*a340*/  MUFU.EX2 R30, R27 ;  /* 0x0000001b001e7308 */ /* 0x0005220000000800 */
[----:B---3--:R-:W-:-:S02]  /*a350*/  @!P1 VIADD R3, R14, 0x28c40 ;  /* 0x00028c400e039836 */ /* 0x008fc40000000000 */
[-CC-:B------:R-:W-:Y:S01]  /*a360*/  FFMA.FTZ R53, R53, R10.reuse, -R28.reuse ;  /* 0x0000000a35357223 */ /* 0x180fe2000001081c */
[----:B------:R-:W-:Y:S02]  /*a370*/  FFMA.FTZ R28, R55, R10, -R28 ;  /* 0x0000000a371c7223 */ /* 0x000fe4000001081c */
[----:B------:R-:W-:Y:S02]  /*a380*/  @!P1 PRMT R3, RZ, 0x654, R3 ;  /* 0x00000654ff039816 */ /* 0x000fe40000000003 */
[----:B------:R-:W3:Y:S01]  /*a390*/  MUFU.EX2 R13, R13 ;  /* 0x0000000d000d7308 */ /* 0x000ee20000000800 */
[----:B--2---:R-:W-:Y:S01]  /*a3a0*/  FADD.FTZ R27, R59, R40 ;  /* 0x000000283b1b7221 */ /* 0x004fe20000010000 */
[----:B------:R2:W-:Y:S03]  /*a3b0*/  @!P1 SYNCS.ARRIVE.TRANS64.RED.A1T0 RZ, [R3+URZ], RZ ;  /* 0x000000ff03ff99a7 */ /* 0x0005e6000810043f */
[C---:B-1----:R-:W-:Y:S01]  /*a3c0*/  FADD.FTZ R42, R154.reuse, R27 ;  /* 0x0000001b9a2a7221 */ /* 0x042fe20000010000 */
[----:B------:R-:W-:-:S02]  /*a3d0*/  F2FP.F16.F32.PACK_AB R154, R154, R59 ;  /* 0x0000003b9a9a723e */ /* 0x000fc400000000ff */
[----:B------:R1:W0:Y:S01]  /*a3e0*/  MUFU.EX2 R32, R31 ;  /* 0x0000001f00207308 */ /* 0x0002220000000800 */
[----:B----4-:R-:W-:Y:S01]  /*a3f0*/  FADD.FTZ R40, R153, R30 ;  /* 0x0000001e99287221 */ /* 0x010fe20000010000 */
[----:B------:R-:W-:-:S06]  /*a400*/  F2FP.F16.F32.PACK_AB R153, R30, R153 ;  /* 0x000000991e99723e */ /* 0x000fcc00000000ff */
[----:B------:R-:W2:Y:S01]  /*a410*/  MUFU.EX2 R21, R21 ;  /* 0x0000001500157308 */ /* 0x000ea20000000800 */
[----:B---3--:R-:W-:Y:S01]  /*a420*/  FADD.FTZ R27, R13, R40 ;  /* 0x000000280d1b7221 */ /* 0x008fe20000010000 */
[----:B-1----:R-:W-:-:S04]  /*a430*/  FADD.FTZ R31, R63, R42 ;  /* 0x0000002a3f1f7221 */ /* 0x002fc80000010000 */
[C---:B------:R-:W-:Y:S01]  /*a440*/  FADD.FTZ R44, R156.reuse, R31 ;  /* 0x0000001f9c2c7221 */ /* 0x040fe20000010000 */
[----:B------:R-:W-:Y:S01]  /*a450*/  F2FP.F16.F32.PACK_AB R156, R156, R63 ;  /* 0x0000003f9c9c723e */ /* 0x000fe200000000ff */
[----:B------:R-:W1:Y:S01]  /*a460*/  MUFU.EX2 R26, R35 ;  /* 0x00000023001a7308 */ /* 0x000e620000000800 */
[C---:B0-----:R-:W-:Y:S01]  /*a470*/  FADD.FTZ R42, R32.reuse, R27 ;  /* 0x0000001b202a7221 */ /* 0x041fe20000010000 */
[----:B------:R-:W-:Y:S01]  /*a480*/  FADD.FTZ R27, R65, R44 ;  /* 0x0000002c411b7221 */ /* 0x000fe20000010000 */
[----:B------:R-:W-:Y:S01]  /*a490*/  F2FP.F16.F32.PACK_AB R155, R32, R13 ;  /* 0x0000000d209b723e */ /* 0x000fe200000000ff */
[----:B------:R-:W-:Y:S02]  /*a4a0*/  BAR.SYNC.DEFER_BLOCKING 0xf, 0x100 ;  /* 0x03c4000000007b1d */ /* 0x000fe40000010000 */
[C---:B------:R-:W-:Y:S01]  /*a4b0*/  FADD.FTZ R44, R158.reuse, R27 ;  /* 0x0000001b9e2c7221 */ /* 0x040fe20000010000 */
[----:B------:R-:W-:Y:S01]  /*a4c0*/  F2FP.F16.F32.PACK_AB R158, R158, R65 ;  /* 0x000000419e9e723e */ /* 0x000fe200000000ff */
[----:B--2---:R-:W-:-:S02]  /*a4d0*/  FADD.FTZ R3, R21, R42 ;  /* 0x0000002a15037221 */ /* 0x004fc40000010000 */
[----:B------:R-:W0:Y:S02]  /*a4e0*/  MUFU.EX2 R25, R25 ;  /* 0x0000001900197308 */ /* 0x000e240000000800 */
[----:B-1----:R-:W-:-:S06]  /*a4f0*/  FADD.FTZ R42, R26, R3 ;  /* 0x000000031a2a7221 */ /* 0x002fcc0000010000 */
[----:B------:R-:W1:Y:S01]  /*a500*/  MUFU.EX2 R34, R39 ;  /* 0x0000002700227308 */ /* 0x000e620000000800 */
[----:B------:R-:W-:-:S07]  /*a510*/  F2FP.F16.F32.PACK_AB R157, R26, R21 ;  /* 0x000000151a9d723e */ /* 0x000fce00000000ff */
[----:B------:R-:W2:Y:S01]  /*a520*/  MUFU.EX2 R67, R67 ;  /* 0x0000004300437308 */ /* 0x000ea20000000800 */
[----:B0-----:R-:W-:Y:S01]  /*a530*/  FADD.FTZ R3, R25, R42 ;  /* 0x0000002a19037221 */ /* 0x001fe20000010000 */
[----:B------:R0:W-:Y:S06]  /*a540*/  STSM.16.M88.4 [R194+0x26800], R152 ;  /* 0x02680098c2007844 */ /* 0x0001ec0000000200 */
[----:B------:R-:W3:Y:S01]  /*a550*/  MUFU.EX2 R29, R29 ;  /* 0x0000001d001d7308 */ /* 0x000ee20000000800 */
[C---:B-1----:R-:W-:Y:S01]  /*a560*/  FADD.FTZ R42, R34.reuse, R3 ;  /* 0x00000003222a7221 */ /* 0x042fe20000010000 */
[----:B------:R-:W-:-:S05]  /*a570*/  F2FP.F16.F32.PACK_AB R159, R34, R25 ;  /* 0x00000019229f723e */ /* 0x000fca00000000ff */
[----:B------:R0:W-:Y:S01]  /*a580*/  STSM.16.M88.4 [R197], R156 ;  /* 0x0000009cc5007844 */ /* 0x0001e20000000200 */
[----:B------:R-:W1:Y:S01]  /*a590*/  MUFU.EX2 R160, R41 ;  /* 0x0000002900a07308 */ /* 0x000e620000000800 */
[----:B--2---:R-:W-:-:S07]  /*a5a0*/  FADD.FTZ R27, R67, R44 ;  /* 0x0000002c431b7221 */ /* 0x004fce0000010000 */
[----:B------:R-:W2:Y:S01]  /*a5b0*/  MUFU.EX2 R36, R43 ;  /* 0x0000002b00247308 */ /* 0x000ea20000000800 */
[----:B---3--:R-:W-:-:S07]  /*a5c0*/  FADD.FTZ R3, R29, R42 ;  /* 0x0000002a1d037221 */ /* 0x008fce0000010000 */
[----:B------:R-:W3:Y:S01]  /*a5d0*/  MUFU.EX2 R69, R69 ;  /* 0x0000004500457308 */ /* 0x000ee20000000800 */
[C---:B-1----:R-:W-:Y:S01]  /*a5e0*/  FADD.FTZ R44, R160.reuse, R27 ;  /* 0x0000001ba02c7221 */ /* 0x042fe20000010000 */
[----:B------:R-:W-:-:S06]  /*a5f0*/  F2FP.F16.F32.PACK_AB R160, R160, R67 ;  /* 0x00000043a0a0723e */ /* 0x000fcc00000000ff */
[----:B------:R-:W1:Y:S01]  /*a600*/  MUFU.EX2 R45, R45 ;  /* 0x0000002d002d7308 */ /* 0x000e620000000800 */
[C---:B--2---:R-:W-:Y:S01]  /*a610*/  FADD.FTZ R26, R36.reuse, R3 ;  /* 0x00000003241a7221 */ /* 0x044fe20000010000 */
[----:B------:R-:W-:-:S06]  /*a620*/  F2FP.F16.F32.PACK_AB R161, R36, R29 ;  /* 0x0000001d24a1723e */ /* 0x000fcc00000000ff */
[----:B------:R-:W2:Y:S01]  /*a630*/  MUFU.EX2 R38, R47 ;  /* 0x0000002f00267308 */ /* 0x000ea20000000800 */
[----:B---3--:R-:W-:-:S07]  /*a640*/  FADD.FTZ R3, R69, R44 ;  /* 0x0000002c45037221 */ /* 0x008fce0000010000 */
[----:B------:R-:W3:Y:S01]  /*a650*/  MUFU.EX2 R12, R12 ;  /* 0x0000000c000c7308 */ /* 0x000ee20000000800 */
[----:B-1----:R-:W-:-:S07]  /*a660*/  FADD.FTZ R13, R45, R26 ;  /* 0x0000001a2d0d7221 */ /* 0x002fce0000010000 */
[----:B------:R-:W-:Y:S01]  /*a670*/  MUFU.EX2 R20, R20 ;  /* 0x0000001400147308 */ /* 0x000fe20000000800 */
[C---:B--2---:R-:W-:Y:S01]  /*a680*/  F2FP.F16.F32.PACK_AB R163, R38.reuse, R45 ;  /* 0x0000002d26a3723e */ /* 0x044fe200000000ff */
[----:B------:R-:W-:-:S06]  /*a690*/  FADD.FTZ R38, R38, R13 ;  /* 0x0000000d26267221 */ /* 0x000fcc0000010000 */
[----:B------:R-:W1:Y:S01]  /*a6a0*/  MUFU.EX2 R33, R33 ;  /* 0x0000002100217308 */ /* 0x000e620000000800 */
[C---:B---3--:R-:W-:Y:S01]  /*a6b0*/  FADD.FTZ R3, R12.reuse, R3 ;  /* 0x000000030c037221 */ /* 0x048fe20000010000 */
[----:B------:R-:W-:-:S05]  /*a6c0*/  F2FP.F16.F32.PACK_AB R162, R12, R69 ;  /* 0x000000450ca2723e */ /* 0x000fca00000000ff */
[----:B------:R0:W-:Y:S01]  /*a6d0*/  STSM.16.M88.4 [R195], R160 ;  /* 0x000000a0c3007844 */ /* 0x0001e20000000200 */
[----:B------:R-:W-:Y:S08]  /*a6e0*/  MUFU.EX2 R49, R49 ;  /* 0x0000003100317308 */ /* 0x000ff00000000800 */
[----:B------:R-:W2:Y:S01]  /*a6f0*/  MUFU.EX2 R40, R51 ;  /* 0x0000003300287308 */ /* 0x000ea20000000800 */
[----:B-1----:R-:W-:Y:S01]  /*a700*/  F2FP.F16.F32.PACK_AB R164, R33, R20 ;  /* 0x0000001421a4723e */ /* 0x002fe200000000ff */
[----:B------:R-:W-:-:S04]  /*a710*/  FADD.FTZ R20, R20, R3 ;  /* 0x0000000314147221 */ /* 0x000fc80000010000 */
[----:B------:R-:W-:Y:S02]  /*a720*/  FADD.FTZ R33, R33, R20 ;  /* 0x0000001421217221 */ /* 0x000fe40000010000 */
[----:B------:R-:W1:Y:S08]  /*a730*/  MUFU.EX2 R24, R24 ;  /* 0x0000001800187308 */ /* 0x000e700000000800 */
[----:B------:R-:W-:Y:S01]  /*a740*/  MUFU.EX2 R53, R53 ;  /* 0x0000003500357308 */ /* 0x000fe20000000800 */
[----:B--2---:R-:W-:Y:S01]  /*a750*/  F2FP.F16.F32.PACK_AB R165, R40, R49 ;  /* 0x0000003128a5723e */ /* 0x004fe200000000ff */
[----:B------:R-:W-:-:S04]  /*a760*/  FADD.FTZ R49, R49, R38 ;  /* 0x0000002631317221 */ /* 0x000fc80000010000 */
[----:B------:R-:W-:Y:S02]  /*a770*/  FADD.FTZ R40, R40, R49 ;  /* 0x0000003128287221 */ /* 0x000fe40000010000 */
[----:B------:R-:W2:Y:S01]  /*a780*/  MUFU.EX2 R28, R28 ;  /* 0x0000001c001c7308 */ /* 0x000ea20000000800 */
[----:B-1----:R-:W-:Y:S01]  /*a790*/  F2FP.F16.F32.PACK_AB R166, R37, R24 ;  /* 0x0000001825a6723e */ /* 0x002fe200000000ff */
[----:B------:R-:W-:-:S04]  /*a7a0*/  FADD.FTZ R24, R24, R33 ;  /* 0x0000002118187221 */ /* 0x000fc80000010000 */
[----:B------:R-:W-:Y:S01]  /*a7b0*/  FADD.FTZ R3, R37, R24 ;  /* 0x0000001825037221 */ /* 0x000fe20000010000 */
[----:B--2---:R-:W-:Y:S01]  /*a7c0*/  F2FP.F16.F32.PACK_AB R167, R28, R53 ;  /* 0x000000351ca7723e */ /* 0x004fe200000000ff */
[----:B------:R-:W-:-:S04]  /*a7d0*/  FADD.FTZ R53, R53, R40 ;  /* 0x0000002835357221 */ /* 0x000fc80000010000 */
[----:B------:R0:W-:Y:S01]  /*a7e0*/  STSM.16.M88.4 [R196], R164 ;  /* 0x000000a4c4007844 */ /* 0x0001e20000000200 */
[----:B------:R-:W-:Y:S01]  /*a7f0*/  FADD.FTZ R12, R28, R53 ;  /* 0x000000351c0c7221 */ /* 0x000fe20000010000 */
[----:B------:R-:W-:Y:S06]  /*a800*/  @!P0 BRA `(.L_x_3731) ;  /* 0x0000000000048947 */ /* 0x000fec0003800000 */
[----:B------:R-:W-:Y:S01]  /*a810*/  BPT.TRAP 0x1 ;  /* 0x000000040000795c */ /* 0x000fe20000300000 */
.L_x_3731:
[----:B------:R1:W2:Y:S01]  /*a820*/  SYNCS.PHASECHK.TRANS64.TRYWAIT P2, [R14+URZ+0x28c50], R15 ;  /* 0x028c500f0e0075a7 */ /* 0x0002a2000804017f */
[----:B------:R-:W-:Y:S05]  /*a830*/  @!P0 BRA `(.L_x_3732) ;  /* 0x0000000000048947 */ /* 0x000fea0003800000 */
[----:B------:R-:W-:Y:S01]  /*a840*/  BPT.TRAP 0x1 ;  /* 0x000000040000795c */ /* 0x000fe20000300000 */
.L_x_3732:
[----:B------:R-:W-:Y:S01]  /*a850*/  LOP3.LUT R13, R56, 0x2000000, RZ, 0xfc, !PT ;  /* 0x02000000380d7812 */ /* 0x000fe200078efcff */
[----:B------:R-:W-:Y:S01]  /*a860*/  ULDC UR39, c[0x0][0x988] ;  /* 0x0002620000277ab9 */ /* 0x000fe20000000800 */
[----:B------:R-:W-:Y:S01]  /*a870*/  BSSY B0, `(.L_x_3733) ;  /* 0x0000006000007945 */ /* 0x000fe20003800000 */
[----:B------:R-:W-:Y:S02]  /*a880*/  IMAD.MOV.U32 R27, RZ, RZ, 0x40000040 ;  /* 0x40000040ff1b7424 */ /* 0x000fe400078e00ff */
[----:B------:R-:W-:Y:S01]  /*a890*/  IMAD R26, R18, 0x1000, R13 ;  /* 0x00001000121a7824 */ /* 0x000fe200078e020d */
[----:B--2---:R-:W-:Y:S06]  /*a8a0*/  @P2 BRA `(.L_x_3734) ;  /* 0x0000000000082947 */ /* 0x004fec0003800000 */
[----:B------:R-:W2:Y:S02]  /*a8b0*/  SYNCS.PHASECHK.TRANS64.TRYWAIT P2, [R14+URZ+0x28c50], R15 ;  /* 0x028c500f0e0075a7 */ /* 0x000ea4000804017f */
[----:B--2---:R-:W-:Y:S05]  /*a8c0*/  @!P2 BRA `(.L_x_3735) ;  /* 0x000001080000a947 */ /* 0x004fea0003800000 */
.L_x_3734:
[----:B------:R-:W-:Y:S05]  /*a8d0*/  BSYNC B0 ;  /* 0x0000000000007941 */ /* 0x000fea0003800000 */
.L_x_3733:
[C---:B------:R-:W-:Y:S01]  /*a8e0*/  R2UR UR6, R26.reuse ;  /* 0x000000001a0672ca */ /* 0x040fe200000e0000 */
[C---:B------:R-:W-:Y:S01]  /*a8f0*/  VIADD R24, R26.reuse, 0x80 ;  /* 0x000000801a187836 */ /* 0x040fe20000000000 */
[----:B------:R-:W-:Y:S01]  /*a900*/  R2UR UR7, R27 ;  /* 0x000000001b0772ca */ /* 0x000fe200000e0000 */
[C---:B------:R-:W-:Y:S01]  /*a910*/  VIADD R20, R26.reuse, 0x100 ;  /* 0x000001001a147836 */ /* 0x040fe20000000000 */
[----:B------:R-:W-:Y:S01]  /*a920*/  BSSY B0, `(.L_x_3736) ;  /* 0x00001ce000007945 */ /* 0x000fe20003800000 */
[----:B------:R-:W-:Y:S01]  /*a930*/  VIADD R26, R26, 0x180 ;  /* 0x000001801a1a7836 */ /* 0x000fe20000000000 */
[----:B------:R-:W-:Y:S01]  /*a940*/  R2UR UR10, R24 ;  /* 0x00000000180a72ca */ /* 0x000fe200000e0000 */
[----:B------:R-:W-:Y:S01]  /*a950*/  IMAD.MOV.U32 R25, RZ, RZ, 0x40000040 ;  /* 0x40000040ff197424 */ /* 0x000fe200078e00ff */
[----:B------:R-:W-:Y:S01]  /*a960*/  R2UR UR14, R20 ;  /* 0x00000000140e72ca */ /* 0x000fe200000e0000 */
[----:B------:R-:W-:Y:S01]  /*a970*/  IMAD.MOV.U32 R27, RZ, RZ, 0x40000040 ;  /* 0x40000040ff1b7424 */ /* 0x000fe200078e00ff */
[----:B------:R-:W-:Y:S01]  /*a980*/  R2UR UR18, R26 ;  /* 0x000000001a1272ca */ /* 0x000fe200000e0000 */
[----:B------:R-:W-:Y:S01]  /*a990*/  IMAD.MOV.U32 R21, RZ, RZ, 0x40000040 ;  /* 0x40000040ff157424 */ /* 0x000fe200078e00ff */
[----:B------:R-:W-:Y:S01]  /*a9a0*/  R2UR UR11, R25 ;  /* 0x00000000190b72ca */ /* 0x000fe200000e0000 */
[----:B------:R-:W-:Y:S01]  /*a9b0*/  VIADD R168, R168, 0xfffffffe ;  /* 0xfffffffea8a87836 */ /* 0x000fe20000000000 */
[----:B------:R-:W-:Y:S01]  /*a9c0*/  R2UR UR19, R27 ;  /* 0x000000001b1372ca */ /* 0x000fe200000e0000 */
[----:B-12---:R-:W-:Y:S01]  /*a9d0*/  @!P1 VIADD R14, R14, 0x28c60 ;  /* 0x00028c600e0e9836 */ /* 0x006fe20000000000 */
[----:B------:R-:W-:Y:S01]  /*a9e0*/  WARPGROUP.ARRIVE ;  /* 0x00000000000079c5 */ /* 0x000fe20000000000 */
[----:B------:R-:W-:-:S02]  /*a9f0*/  R2UR UR15, R21 ;  /* 0x00000000150f72ca */ /* 0x000fc400000e0000 */
[----:B------:R-:W-:Y:S02]  /*aa00*/  ISETP.GE.AND P2, PT, R168, R191, PT ;  /* 0x000000bfa800720c */ /* 0x000fe40003f46270 */
[----:B------:R-:W-:Y:S01]  /*aa10*/  @!P1 PRMT R14, RZ, 0x654, R14 ;  /* 0x00000654ff0e9816 */ /* 0x000fe2000000000e */
[----:B------:R-:W-:Y:S03]  /*aa20*/  HGMMA.64x256x16.F32 R24, R152, gdesc[UR4].tnspB, RZ, !UPT, gsb0 ;  /* 0x43e0000498187df0 */ /* 0x000fe6000c0008ff */
[----:B------:R-:W-:Y:S02]  /*aa30*/  WARPGROUP.DEPBAR.LE gsb0, 0x0 ;  /* 0x00008000000079c5 */ /* 0x000fe40000010000 */
[----:B------:R-:W-:-:S15]  /*aa40*/  WARPGROUP.ARRIVE ;  /* 0x00000000000079c5 */ /* 0x000fde0000000000 */
[----:B------:R-:W-:-:S08]  /*aa50*/  NOP ;  /* 0x0000000000007918 */ /* 0x000fd00000000000 */
[----:B------:R-:W-:Y:S03]  /*aa60*/  HGMMA.64x256x16.F32 R24, R156, gdesc[UR8].tnspB, R24, gsb0 ;  /* 0x43e000089c187df0 */ /* 0x000fe60008000818 */
        /* <DEDUP_REMOVED lines=19> */
[----:B------:R-:W-:Y:S02]  /*aba0*/  IMAD.MOV.U32 R216, RZ, RZ, R168 ;  /* 0x000000ffffd87224 */ /* 0x000fe400078e00a8 */
[----:B------:R-:W-:Y:S02]  /*abb0*/  IMAD.MOV.U32 R15, RZ, RZ, R169 ;  /* 0x000000ffff0f7224 */ /* 0x000fe400078e00a9 */
[----:B------:R-:W-:Y:S02]  /*abc0*/  IMAD.MOV.U32 R227, RZ, RZ, R11 ;  /* 0x000000ffffe37224 */ /* 0x000fe400078e000b */
[----:B------:R-:W-:-:S07]  /*abd0*/  IMAD.MOV.U32 R226, RZ, RZ, R18 ;  /* 0x000000ffffe27224 */ /* 0x000fce00078e0012 */
.L_x_3748:
[----:B------:R-:W-:Y:S02]  /*abe0*/  VIADD R18, R226, 0x1 ;  /* 0x00000001e2127836 */ /* 0x000fe40000000000 */
[----:B------:R-:W-:Y:S02]  /*abf0*/  IMAD.MOV.U32 R10, RZ, RZ, R216 ;  /* 0x000000ffff0a7224 */ /* 0x000fe400078e00d8 */
[----:B------:R-:W-:Y:S01]  /*ac00*/  VIADD R216, R216, 0xffffffff ;  /* 0xffffffffd8d87836 */ /* 0x000fe20000000000 */
[----:B------:R-:W-:Y:S02]  /*ac10*/  ISETP.NE.AND P3, PT, R18, 0x2, PT ;  /* 0x000000021200780c */ /* 0x000fe40003f65270 */
[----:B------:R-:W-:Y:S02]  /*ac20*/  ISETP.GT.AND P2, PT, R10, R191, PT ;  /* 0x000000bf0a00720c */ /* 0x000fe40003f44270 */
[----:B------:R-:W-:Y:S02]  /*ac30*/  SEL R10, RZ, 0x1, P3 ;  /* 0x00000001ff0a7807 */ /* 0x000fe40001800000 */
[----:B------:R-:W-:-:S02]  /*ac40*/  SEL R18, R18, RZ, P3 ;  /* 0x000000ff12127207 */ /* 0x000fc40001800000 */
[----:B------:R-:W-:Y:S01]  /*ac50*/  LOP3.LUT R22, R22, R10, RZ, 0x3c, !PT ;  /* 0x0000000a16167212 */ /* 0x000fe200078e3cff */
[----:B--23--:R-:W-:Y:S06]  /*ac60*/  @!P0 BRA `(.L_x_3738) ;  /* 0x0000000000048947 */ /* 0x00cfec0003800000 */
[----:B------:R-:W-:Y:S01]  /*ac70*/  BPT.TRAP 0x1 ;  /* 0x000000040000795c */ /* 0x000fe20000300000 */
.L_x_3738:
[----:B------:R-:W-:Y:S01]  /*ac80*/  IMAD R217, R18, 0x8, R2 ;  /* 0x0000000812d97824 */ /* 0x000fe200078e0202 */
[----:B-1----:R-:W-:-:S04]  /*ac90*/  SHF.L.U32 R14, R22, 0x1f, RZ ;  /* 0x0000001f160e7819 */ /* 0x002fc800000006ff */
[----:B------:R1:W2:Y:S01]  /*aca0*/  SYNCS.PHASECHK.TRANS64.TRYWAIT P3, [R217+URZ+0x28c30], R14 ;  /* 0x028c300ed90075a7 */ /* 0x0002a2000806017f */
[----:B------:R-:W-:Y:S05]  /*acb0*/  @!P0 BRA `(.L_x_3739) ;  /* 0x0000000000048947 */ /* 0x000fea0003800000 */
[----:B------:R-:W-:Y:S01]  /*acc0*/  BPT.TRAP 0x1 ;  /* 0x000000040000795c */ /* 0x000fe20000300000 */
.L_x_3739:
[----:B------:R-:W-:Y:S01]  /*acd0*/  VIADD R10, R2, 0x20400 ;  /* 0x00020400020a7836 */ /* 0x000fe20000000000 */
[----:B------:R-:W-:Y:S01]  /*ace0*/  BSSY B1, `(.L_x_3740) ;  /* 0x0000009000017945 */ /* 0x000fe20003800000 */
[----:B0-----:R-:W-:Y:S02]  /*acf0*/  IMAD R152, R18, 0x200, R0 ;  /* 0x0000020012987824 */ /* 0x001fe400078e0200 */
[----:B------:R-:W-:Y:S01]  /*ad00*/  IMAD.MOV.U32 R153, RZ, RZ, 0x40000040 ;  /* 0x40000040ff997424 */ /* 0x000fe200078e00ff */
[----:B------:R-:W-:-:S04]  /*ad10*/  SHF.R.U32.HI R10, RZ, 0x4, R10 ;  /* 0x00000004ff0a7819 */ /* 0x000fc8000001160a */
[----:B------:R-:W-:-:S04]  /*ad20*/  LOP3.LUT R10, R10, 0x3fff, RZ, 0xc0, !PT ;  /* 0x00003fff0a0a7812 */ /* 0x000fc800078ec0ff */
[----:B------:R-:W-:Y:S01]  /*ad30*/  LOP3.LUT R10, R10, 0x10000, RZ, 0xfc, !PT ;  /* 0x000100000a0a7812 */ /* 0x000fe200078efcff */
[----:B--2---:R-:W-:Y:S06]  /*ad40*/  @P3 BRA `(.L_x_3741) ;  /* 0x0000000000083947 */ /* 0x004fec0003800000 */
[----:B------:R-:W0:Y:S02]  /*ad50*/  SYNCS.PHASECHK.TRANS64.TRYWAIT P3, [R217+URZ+0x28c30], R14 ;  /* 0x028c300ed90075a7 */ /* 0x000e24000806017f */
[----:B0-----:R-:W-:Y:S05]  /*ad60*/  @!P3 BRA `(.L_x_3742) ;  /* 0x0000010000ecb947 */ /* 0x001fea0003800000 */
.L_x_3741:
[----:B------:R-:W-:Y:S05]  /*ad70*/  BSYNC B1 ;  /* 0x0000000000017941 */ /* 0x000fea0003800000 */
.L_x_3740:
[----:B------:R-:W-:Y:S01]  /*ad80*/  IMAD.MOV.U32 R11, RZ, RZ, 0x40000040 ;  /* 0x40000040ff0b7424 */ /* 0x000fe200078e00ff */
[----:B------:R-:W-:Y:S01]  /*ad90*/  R2UR UR4, R10 ;  /* 0x000000000a0472ca */ /* 0x000fe200000e0000 */
[C---:B------:R-:W-:Y:S01]  /*ada0*/  VIADD R20, R152.reuse, 0x2 ;  /* 0x0000000298147836 */ /* 0x040fe20000000000 */
[C---:B------:R-:W-:Y:S01]  /*adb0*/  R2UR UR6, R152.reuse ;  /* 0x00000000980672ca */ /* 0x040fe200000e0000 */
[C---:B------:R-:W-:Y:S01]  /*adc0*/  VIADD R10, R152.reuse, 0x4 ;  /* 0x00000004980a7836 */ /* 0x040fe20000000000 */
[----:B------:R-:W-:Y:S01]  /*add0*/  R2UR UR7, R153 ;  /* 0x00000000990772ca */ /* 0x000fe200000e0000 */
[----:B------:R-:W-:Y:S01]  /*ade0*/  VIADD R152, R152, 0x6 ;  /* 0x0000000698987836 */ /* 0x000fe20000000000 */
[----:B------:R-:W-:Y:S01]  /*adf0*/  R2UR UR5, R11 ;  /* 0x000000000b0572ca */ /* 0x000fe200000e0000 */
[----:B------:R-:W-:Y:S01]  /*ae00*/  IMAD.MOV.U32 R153, RZ, RZ, 0x40000040 ;  /* 0x40000040ff997424 */ /* 0x000fe200078e00ff */
[----:B------:R-:W-:Y:S01]  /*ae10*/  R2UR UR10, R20 ;  /* 0x00000000140a72ca */ /* 0x000fe200000e0000 */
[----:B------:R-:W-:Y:S01]  /*ae20*/  IMAD.MOV.U32 R21, RZ, RZ, 0x40000040 ;  /* 0x40000040ff157424 */ /* 0x000fe200078e00ff */
[----:B------:R-:W-:-:S02]  /*ae30*/  R2UR UR18, R152 ;  /* 0x00000000981272ca */ /* 0x000fc400000e0000 */
[----:B------:R-:W-:Y:S02]  /*ae40*/  R2UR UR19, R153 ;  /* 0x00000000991372ca */ /* 0x000fe400000e0000 */
[----:B------:R-:W-:Y:S01]  /*ae50*/  WARPGROUP.ARRIVE ;  /* 0x00000000000079c5 */ /* 0x000fe20000000000 */
[----:B------:R-:W-:Y:S02]  /*ae60*/  R2UR UR11, R21 ;  /* 0x00000000150b72ca */ /* 0x000fe400000e0000 */
[----:B------:R-:W-:Y:S02]  /*ae70*/  R2UR UR8, R8 ;  /* 0x00000000080872ca */ /* 0x000fe400000e0000 */
[----:B------:R-:W-:Y:S01]  /*ae80*/  R2UR UR9, R9 ;  /* 0x00000000090972ca */ /* 0x000fe200000e0000 */
[----:B------:R-:W-:Y:S01]  /*ae90*/  HGMMA.64x64x16.F32 R152, gdesc[UR4], RZ, !UPT, gsb0 ;  /* 0x00e00000049879f0 */ /* 0x000fe2000c0008ff */
[----:B------:R-:W-:Y:S02]  /*aea0*/  R2UR UR14, R10 ;  /* 0x000000000a0e72ca */ /* 0x000fe400000e0000 */
[----:B------:R-:W-:-:S02]  /*aeb0*/  R2UR UR15, R11 ;  /* 0x000000000b0f72ca */ /* 0x000fc400000e0000 */
[----:B------:R-:W-:Y:S02]  /*aec0*/  R2UR UR12, R6 ;  /* 0x00000000060c72ca */ /* 0x000fe400000e0000 */
[----:B------:R-:W-:Y:S02]  /*aed0*/  R2UR UR13, R7 ;  /* 0x00000000070d72ca */ /* 0x000fe400000e0000 */
[----:B------:R-:W-:Y:S02]  /*aee0*/  R2UR UR16, R4 ;  /* 0x00000000041072ca */ /* 0x000fe400000e0000 */
[----:B------:R-:W-:Y:S02]  /*aef0*/  R2UR UR17, R5 ;  /* 0x00000000051172ca */ /* 0x000fe400000e0000 */
[----:B------:R-:W-:Y:S01]  /*af00*/  ISETP.NE.AND P3, PT, R192, RZ, PT ;  /* 0x000000ffc000720c */ /* 0x000fe20003f65270 */
        /* <DEDUP_REMOVED lines=26> */
[----:B------:R-:W2:Y:S02]  /*b0b0*/  SHFL.BFLY PT, R11, R10, 0x2, 0x1f ;  /* 0x0c401f000a0b7f89 */ /* 0x000ea400000e0000 */
[----:B--2---:R-:W-:-:S05]  /*b0c0*/  FMNMX.FTZ R11, R10, R11, !PT ;  /* 0x0000000b0a0b7209 */ /* 0x004fca0007810000 */
[----:B------:R-:W2:Y:S02]  /*b0d0*/  SHFL.BFLY PT, R10, R11, 0x1, 0x1f ;  /* 0x0c201f000b0a7f89 */ /* 0x000ea400000e0000 */
[----:B--2---:R-:W-:Y:S01]  /*b0e0*/  FMNMX.FTZ R11, R11, R10, !PT ;  /* 0x0000000a0b0b7209 */ /* 0x004fe20007810000 */
[----:B------:R-:W-:-:S04]  /*b0f0*/  IMAD.U32 R10, RZ, RZ, UR39 ;  /* 0x00000027ff0a7e24 */ /* 0x000fc8000f8e00ff */
[C---:B------:R-:W-:Y:S01]  /*b100*/  FMUL.FTZ R20, R11.reuse, R10 ;  /* 0x0000000a0b147220 */ /* 0x040fe20000410000 */
[----:B------:R-:W-:-:S03]  /*b110*/  FADD.FTZ R21, -R11, R227 ;  /* 0x000000e30b157221 */ /* 0x000fc60000010100 */
[-CC-:B------:R-:W-:Y:S01]  /*b120*/  FFMA.FTZ R152, R152, R10.reuse, -R20.reuse ;  /* 0x0000000a98987223 */ /* 0x180fe20000010814 */
[-C--:B------:R-:W-:Y:S01]  /*b130*/  FMUL.FTZ R21, R21, R10.reuse ;  /* 0x0000000a15157220 */ /* 0x080fe20000410000 */
[-CC-:B------:R-:W-:Y:S01]  /*b140*/  FFMA.FTZ R153, R153, R10.reuse, -R20.reuse ;  /* 0x0000000a99997223 */ /* 0x180fe20000010814 */
[-CC-:B------:R-:W-:Y:S01]  /*b150*/  FFMA.FTZ R156, R156, R10.reuse, -R20.reuse ;  /* 0x0000000a9c9c7223 */ /* 0x180fe20000010814 */
[-CC-:B------:R-:W-:Y:S01]  /*b160*/  FFMA.FTZ R157, R157, R10.reuse, -R20.reuse ;  /* 0x0000000a9d9d7223 */ /* 0x180fe20000010814 */
[----:B------:R2:W3:Y:S01]  /*b170*/  MUFU.EX2 R227, R21 ;  /* 0x0000001500e37308 */ /* 0x0004e20000000800 */
[-CC-:B------:R-:W-:Y:S01]  /*b180*/  FFMA.FTZ R160, R160, R10.reuse, -R20.reuse ;  /* 0x0000000aa0a07223 */ /* 0x180fe20000010814 */
[-CC-:B------:R-:W-:Y:S01]  /*b190*/  FFMA.FTZ R161, R161, R10.reuse, -R20.reuse ;  /* 0x0000000aa1a17223 */ /* 0x180fe20000010814 */
[-CC-:B------:R-:W-:Y:S01]  /*b1a0*/  FFMA.FTZ R164, R164, R10.reuse, -R20.reuse ;  /* 0x0000000aa4a47223 */ /* 0x180fe20000010814 */
[-CC-:B------:R-:W-:Y:S01]  /*b1b0*/  FFMA.FTZ R165, R165, R10.reuse, -R20.reuse ;  /* 0x0000000aa5a57223 */ /* 0x180fe20000010814 */
[-CC-:B------:R-:W-:Y:S01]  /*b1c0*/  FFMA.FTZ R168, R168, R10.reuse, -R20.reuse ;  /* 0x0000000aa8a87223 */ /* 0x180fe20000010814 */
[-CC-:B------:R-:W-:Y:S01]  /*b1d0*/  FFMA.FTZ R172, R172, R10.reuse, -R20.reuse ;  /* 0x0000000aacac7223 */ /* 0x180fe20000010814 */
[-CC-:B------:R-:W-:Y:S01]  /*b1e0*/  FFMA.FTZ R173, R173, R10.reuse, -R20.reuse ;  /* 0x0000000aadad7223 */ /* 0x180fe20000010814 */
[----:B------:R-:W4:Y:S01]  /*b1f0*/  MUFU.EX2 R152, R152 ;  /* 0x0000009800987308 */ /* 0x000f220000000800 */
[----:B--2---:R-:W-:Y:S01]  /*b200*/  FFMA.FTZ R21, R169, R10, -R20 ;  /* 0x0000000aa9157223 */ /* 0x004fe20000010814 */
[----:B------:R-:W-:-:S02]  /*b210*/  @!P3 IMAD R169, R226, 0x40, R190 ;  /* 0x00000040e2a9b824 */ /* 0x000fc400078e02be */
[-CC-:B------:R-:W-:Y:S01]  /*b220*/  FFMA.FTZ R176, R176, R10.reuse, -R20.reuse ;  /* 0x0000000ab0b07223 */ /* 0x180fe20000010814 */
[-CC-:B------:R-:W-:Y:S01]  /*b230*/  FFMA.FTZ R177, R177, R10.reuse, -R20.reuse ;  /* 0x0000000ab1b17223 */ /* 0x180fe20000010814 */
[-CC-:B------:R-:W-:Y:S01]  /*b240*/  FFMA.FTZ R180, R180, R10.reuse, -R20.reuse ;  /* 0x0000000ab4b47223 */ /* 0x180fe20000010814 */
[----:B------:R-:W-:Y:S01]  /*b250*/  FFMA.FTZ R20, R181, R10, -R20 ;  /* 0x0000000ab5147223 */ /* 0x000fe20000010814 */
[----:B------:R-:W2:Y:S01]  /*b260*/  MUFU.EX2 R153, R153 ;  /* 0x0000009900997308 */ /* 0x000ea20000000800 */
[-C--:B---3--:R-:W-:Y:S01]  /*b270*/  FMUL.FTZ R24, R24, R227.reuse ;  /* 0x000000e318187220 */ /* 0x088fe20000410000 */
[-C--:B------:R-:W-:Y:S01]  /*b280*/  FMUL.FTZ R25, R25, R227.reuse ;  /* 0x000000e319197220 */ /* 0x080fe20000410000 */
[-C--:B------:R-:W-:Y:S01]  /*b290*/  FMUL.FTZ R28, R28, R227.reuse ;  /* 0x000000e31c1c7220 */ /* 0x080fe20000410000 */
[-C--:B------:R-:W-:Y:S01]  /*b2a0*/  FMUL.FTZ R29, R29, R227.reuse ;  /* 0x000000e31d1d7220 */ /* 0x080fe20000410000 */
[-C--:B------:R-:W-:Y:S01]  /*b2b0*/  FMUL.FTZ R32, R32, R227.reuse ;  /* 0x000000e320207220 */ /* 0x080fe20000410000 */
[-C--:B------:R-:W-:Y:S01]  /*b2c0*/  FMUL.FTZ R33, R33, R227.reuse ;  /* 0x000000e321217220 */ /* 0x080fe20000410000 */
[----:B------:R-:W-:Y:S01]  /*b2d0*/  FMUL.FTZ R36, R36, R227 ;  /* 0x000000e324247220 */ /* 0x000fe20000410000 */
[----:B------:R-:W3:Y:S01]  /*b2e0*/  MUFU.EX2 R156, R156 ;  /* 0x0000009c009c7308 */ /* 0x000ee20000000800 */
[----:B----4-:R-:W-:Y:S01]  /*b2f0*/  FFMA.FTZ R3, R227, R3, R152 ;  /* 0x00000003e3037223 */ /* 0x010fe20000010098 */
[-C--:B------:R-:W-:Y:S01]  /*b300*/  FMUL.FTZ R37, R37, R227.reuse ;  /* 0x000000e325257220 */ /* 0x080fe20000410000 */
[-C--:B------:R-:W-:Y:S01]  /*b310*/  FMUL.FTZ R40, R40, R227.reuse ;  /* 0x000000e328287220 */ /* 0x080fe20000410000 */
[-C--:B------:R-:W-:Y:S01]  /*b320*/  FMUL.FTZ R41, R41, R227.reuse ;  /* 0x000000e329297220 */ /* 0x080fe20000410000 */
[-C--:B------:R-:W-:Y:S01]  /*b330*/  FMUL.FTZ R44, R44, R227.reuse ;  /* 0x000000e32c2c7220 */ /* 0x080fe20000410000 */
[-C--:B------:R-:W-:Y:S01]  /*b340*/  FMUL.FTZ R45, R45, R227.reuse ;  /* 0x000000e32d2d7220 */ /* 0x080fe20000410000 */
[----:B------:R-:W-:Y:S01]  /*b350*/  FMUL.FTZ R48, R48, R227 ;  /* 0x000000e330307220 */ /* 0x000fe20000410000 */
[----:B------:R-:W4:Y:S01]  /*b360*/  MUFU.EX2 R157, R157 ;  /* 0x0000009d009d7308 */ /* 0x000f220000000800 */
[C---:B--2---:R-:W-:Y:S01]  /*b370*/  FADD.FTZ R3, R153.reuse, R3 ;  /* 0x0000000399037221 */ /* 0x044fe20000010000 */
[----:B------:R-:W-:Y:S01]  /*b380*/  F2FP.F16.F32.PACK_AB R152, R153, R152 ;  /* 0x000000989998723e */ /* 0x000fe200000000ff */
[----:B------:R-:W-:-:S02]  /*b390*/  @!P1 VIADD R153, R217, 0x28c40 ;  /* 0x00028c40d9999836 */ /* 0x000fc40000000000 */
[-C--:B------:R-:W-:Y:S01]  /*b3a0*/  FMUL.FTZ R49, R49, R227.reuse ;  /* 0x000000e331317220 */ /* 0x080fe20000410000 */
[-C--:B------:R-:W-:Y:S01]  /*b3b0*/  FMUL.FTZ R52, R52, R227.reuse ;  /* 0x000000e334347220 */ /* 0x080fe20000410000 */
[-C--:B------:R-:W-:Y:S01]  /*b3c0*/  FMUL.FTZ R53, R53, R227.reuse ;  /* 0x000000e335357220 */ /* 0x080fe20000410000 */
[-C--:B------:R-:W-:Y:S01]  /*b3d0*/  FMUL.FTZ R56, R56, R227.reuse ;  /* 0x000000e338387220 */ /* 0x080fe20000410000 */
[----:B------:R-:W-:Y:S01]  /*b3e0*/  @!P1 PRMT R153, RZ, 0x654, R153 ;  /* 0x00000654ff999816 */ /* 0x000fe20000000099 */
[----:B------:R-:W2:Y:S01]  /*b3f0*/  MUFU.EX2 R160, R160 ;  /* 0x000000a000a07308 */ /* 0x000ea20000000800 */
[----:B---3--:R-:W-:Y:S01]  /*b400*/  FADD.FTZ R3, R156, R3 ;  /* 0x000000039c037221 */ /* 0x008fe20000010000 */
[-C--:B------:R-:W-:Y:S01]  /*b410*/  FMUL.FTZ R57, R57, R227.reuse ;  /* 0x000000e339397220 */ /* 0x080fe20000410000 */
[----:B------:R3:W-:Y:S01]  /*b420*/  @!P1 SYNCS.ARRIVE.TRANS64.RED.A1T0 RZ, [R153+URZ], RZ ;  /* 0x000000ff99ff99a7 */ /* 0x0007e2000810043f */
[-C--:B------:R-:W-:Y:S01]  /*b430*/  FMUL.FTZ R60, R60, R227.reuse ;  /* 0x000000e33c3c7220 */ /* 0x080fe20000410000 */
[-C--:B------:R-:W-:Y:S01]  /*b440*/  FMUL.FTZ R61, R61, R227.reuse ;  /* 0x000000e33d3d7220 */ /* 0x080fe20000410000 */
[-C--:B------:R-:W-:Y:S01]  /*b450*/  FMUL.FTZ R64, R64, R227.reuse ;  /* 0x000000e340407220 */ /* 0x080fe20000410000 */
[-C--:B------:R-:W-:Y:S01]  /*b460*/  FMUL.FTZ R65, R65, R227.reuse ;  /* 0x000000e341417220 */ /* 0x080fe20000410000 */
[----:B------:R-:W5:Y:S01]  /*b470*/  MUFU.EX2 R161, R161 ;  /* 0x000000a100a17308 */ /* 0x000f620000000800 */
[-C--:B------:R-:W-:Y:S01]  /*b480*/  FMUL.FTZ R68, R68, R227.reuse ;  /* 0x000000e344447220 */ /* 0x080fe20000410000 */
[----:B------:R-:W-:Y:S01]  /*b490*/  FMUL.FTZ R69, R69, R227 ;  /* 0x000000e345457220 */ /* 0x000fe20000410000 */
[----:B---3--:R-:W-:Y:S01]  /*b4a0*/  @!P3 IMAD R153, R169, 0x4, R2 ;  /* 0x00000004a999b824 */ /* 0x008fe200078e0202 */
[----:B------:R-:W-:Y:S01]  /*b4b0*/  FMNMX.FTZ R169, R154, R15, !PT ;  /* 0x0000000f9aa97209 */ /* 0x000fe20007810000 */
[-C--:B------:R-:W-:Y:S01]  /*b4c0*/  FMUL.FTZ R72, R72, R227.reuse ;  /* 0x000000e348487220 */ /* 0x080fe20000410000 */
[-C--:B------:R-:W-:Y:S01]  /*b4d0*/  FMUL.FTZ R73, R73, R227.reuse ;  /* 0x000000e349497220 */ /* 0x080fe20000410000 */
[----:B------:R-:W-:Y:S01]  /*b4e0*/  FMUL.FTZ R76, R76, R227 ;  /* 0x000000e34c4c7220 */ /* 0x000fe20000410000 */
[----:B------:R-:W-:Y:S01]  /*b4f0*/  FMNMX.FTZ R169, R155, R169, !PT ;  /* 0x000000a99ba97209 */ /* 0x000fe20007810000 */
[----:B------:R-:W-:Y:S01]  /*b500*/  @!P3 STS [R153+0x28800], R227 ;  /* 0x028800e39900b388 */ /* 0x000fe20000000800 */
[-C--:B------:R-:W-:Y:S01]  /*b510*/  FMUL.FTZ R77, R77, R227.reuse ;  /* 0x000000e34d4d7220 */ /* 0x080fe20000410000 */
[----:B------:R-:W-:Y:S01]  /*b520*/  FMUL.FTZ R80, R80, R227 ;  /* 0x000000e350507220 */ /* 0x000fe20000410000 */
[----:B------:R-:W-:Y:S01]  /*b530*/  FMNMX.FTZ R169, R158, R169, !PT ;  /* 0x000000a99ea97209 */ /* 0x000fe20007810000 */
[-C--:B------:R-:W-:Y:S01]  /*b540*/  FMUL.FTZ R81, R81, R227.reuse ;  /* 0x000000e351517220 */ /* 0x080fe20000410000 */
        /* <DEDUP_REMOVED lines=44> */
[----:B------:R-:W-:Y:S01]  /*b810*/  FMUL.FTZ R149, R149, R227 ;  /* 0x000000e395957220 */ /* 0x000fe20000410000 */
[----:B----4-:R-:W-:Y:S01]  /*b820*/  FADD.FTZ R3, R157, R3 ;  /* 0x000000039d037221 */ /* 0x010fe20000010000 */
[----:B------:R-:W-:Y:S01]  /*b830*/  FMNMX.FTZ R169, R182, R169, !PT ;  /* 0x000000a9b6a97209 */ /* 0x000fe20007810000 */
[----:B------:R-:W3:Y:S02]  /*b840*/  MUFU.EX2 R164, R164 ;  /* 0x000000a400a47308 */ /* 0x000ee40000000800 */
[----:B--2---:R-:W-:Y:S01]  /*b850*/  FADD.FTZ R3, R160, R3 ;  /* 0x00000003a0037221 */ /* 0x004fe20000010000 */
[----:B------:R-:W-:-:S03]  /*b860*/  FMNMX.FTZ R169, R183, R169, !PT ;  /* 0x000000a9b7a97209 */ /* 0x000fc60007810000 */
[----:B-----5:R-:W-:Y:S02]  /*b870*/  FADD.FTZ R3, R161, R3 ;  /* 0x00000003a1037221 */ /* 0x020fe40000010000 */
[----:B------:R-:W2:Y:S01]  /*b880*/  SHFL.BFLY PT, R181, R169, 0x2, 0x1f ;  /* 0x0c401f00a9b57f89 */ /* 0x000ea200000e0000 */
[----:B------:R-:W4:Y:S08]  /*b890*/  MUFU.EX2 R165, R165 ;  /* 0x000000a500a57308 */ /* 0x000f300000000800 */
[----:B------:R-:W5:Y:S01]  /*b8a0*/  MUFU.EX2 R168, R168 ;  /* 0x000000a800a87308 */ /* 0x000f620000000800 */
[----:B---3--:R-:W-:-:S07]  /*b8b0*/  FADD.FTZ R3, R164, R3 ;  /* 0x00000003a4037221 */ /* 0x008fce0000010000 */
[----:B------:R-:W3:Y:S01]  /*b8c0*/  MUFU.EX2 R21, R21 ;  /* 0x0000001500157308 */ /* 0x000ee20000000800 */
[----:B----4-:R-:W-:Y:S01]  /*b8d0*/  FADD.FTZ R3, R165, R3 ;  /* 0x00000003a5037221 */ /* 0x010fe20000010000 */
[----:B--2---:R-:W-:-:S06]  /*b8e0*/  FMNMX.FTZ R169, R169, R181, !PT ;  /* 0x000000b5a9a97209 */ /* 0x004fcc0007810000 */
[----:B------:R-:W2:Y:S01]  /*b8f0*/  MUFU.EX2 R172, R172 ;  /* 0x000000ac00ac7308 */ /* 0x000ea20000000800 */
[----:B-----5:R-:W-:Y:S01]  /*b900*/  FADD.FTZ R3, R168, R3 ;  /* 0x00000003a8037221 */ /* 0x020fe20000010000 */
[----:B------:R-:W4:Y:S06]  /*b910*/  SHFL.BFLY PT, R181, R169, 0x1, 0x1f ;  /* 0x0c201f00a9b57f89 */ /* 0x000f2c00000e0000 */
[----:B------:R-:W5:Y:S01]  /*b920*/  MUFU.EX2 R173, R173 ;  /* 0x000000ad00ad7308 */ /* 0x000f620000000800 */
[----:B---3--:R-:W-:-:S07]  /*b930*/  FADD.FTZ R3, R21, R3 ;  /* 0x0000000315037221 */ /* 0x008fce0000010000 */
[----:B------:R-:W3:Y:S01]  /*b940*/  MUFU.EX2 R176, R176 ;  /* 0x000000b000b07308 */ /* 0x000ee20000000800 */
[----:B--2---:R-:W-:-:S07]  /*b950*/  FADD.FTZ R3, R172, R3 ;  /* 0x00000003ac037221 */ /* 0x004fce0000010000 */
[----:B------:R-:W2:Y:S01]  /*b960*/  MUFU.EX2 R177, R177 ;  /* 0x000000b100b17308 */ /* 0x000ea20000000800 */
[----:B-----5:R-:W-:Y:S01]  /*b970*/  FADD.FTZ R3, R173, R3 ;  /* 0x00000003ad037221 */ /* 0x020fe20000010000 */
[----:B----4-:R-:W-:-:S06]  /*b980*/  FMNMX.FTZ R169, R169, R181, !PT ;  /* 0x000000b5a9a97209 */ /* 0x010fcc0007810000 */
[----:B------:R-:W4:Y:S01]  /*b990*/  MUFU.EX2 R180, R180 ;  /* 0x000000b400b47308 */ /* 0x000f220000000800 */
[----:B------:R-:W-:Y:S01]  /*b9a0*/  FADD.FTZ R15, -R169, R15 ;  /* 0x0000000fa90f7221 */ /* 0x000fe20000010100 */
[----:B---3--:R-:W-:-:S03]  /*b9b0*/  FADD.FTZ R3, R176, R3 ;  /* 0x00000003b0037221 */ /* 0x008fc60000010000 */
[----:B------:R-:W-:-:S03]  /*b9c0*/  FMUL.FTZ R15, R15, R10 ;  /* 0x0000000a0f0f7220 */ /* 0x000fc60000410000 */
[----:B------:R-:W3:Y:S01]  /*b9d0*/  MUFU.EX2 R20, R20 ;  /* 0x0000001400147308 */ /* 0x000ee20000000800 */
[----:B--2---:R-:W-:-:S07]  /*b9e0*/  FADD.FTZ R3, R177, R3 ;  /* 0x00000003b1037221 */ /* 0x004fce0000010000 */
[----:B------:R-:W2:Y:S01]  /*b9f0*/  MUFU.EX2 R15, R15 ;  /* 0x0000000f000f7308 */ /* 0x000ea20000000800 */
[----:B----4-:R-:W-:-:S04]  /*ba00*/  FADD.FTZ R3, R180, R3 ;  /* 0x00000003b4037221 */ /* 0x010fc80000010000 */
[----:B---3--:R-:W-:Y:S01]  /*ba10*/  FADD.FTZ R3, R20, R3 ;  /* 0x0000000314037221 */ /* 0x008fe20000010000 */
[----:B--2---:R2:W-:Y:S01]  /*ba20*/  @!P3 STS [R153+0x28820], R15 ;  /* 0x0288200f9900b388 */ /* 0x0045e20000000800 */
        /* <DEDUP_REMOVED lines=9> */
[-C--:B--2---:R-:W-:Y:S01]  /*bac0*/  FMUL.FTZ R153, R169, R10.reuse ;  /* 0x0000000aa9997220 */ /* 0x084fe20000410000 */
[-C--:B------:R-:W-:Y:S01]  /*bad0*/  FMUL.FTZ R43, R43, R15.reuse ;  /* 0x0000000f2b2b7220 */ /* 0x080fe20000410000 */
[-C--:B------:R-:W-:Y:S01]  /*bae0*/  FMUL.FTZ R46, R46, R15.reuse ;  /* 0x0000000f2e2e7220 */ /* 0x080fe20000410000 */
[-C--:B------:R-:W-:Y:S01]  /*baf0*/  FMUL.FTZ R47, R47, R15.reuse ;  /* 0x0000000f2f2f7220 */ /* 0x080fe20000410000 */
[-CC-:B------:R-:W-:Y:S01]  /*bb00*/  FFMA.FTZ R154, R154, R10.reuse, -R153.reuse ;  /* 0x0000000a9a9a7223 */ /* 0x180fe20000010899 */
        /* <DEDUP_REMOVED lines=23> */
[----:B------:R2:W3:Y:S01]  /*bc80*/  MUFU.EX2 R153, R154 ;  /* 0x0000009a00997308 */ /* 0x0004e20000000800 */
[-C--:B------:R-:W-:Y:S01]  /*bc90*/  FMUL.FTZ R63, R63, R15.reuse ;  /* 0x0000000f3f3f7220 */ /* 0x080fe20000410000 */
[-C--:B------:R-:W-:Y:S01]  /*bca0*/  FMUL.FTZ R66, R66, R15.reuse ;  /* 0x0000000f42427220 */ /* 0x080fe20000410000 */
[-C--:B------:R-:W-:Y:S01]  /*bcb0*/  FMUL.FTZ R67, R67, R15.reuse ;  /* 0x0000000f43437220 */ /* 0x080fe20000410000 */
[-C--:B------:R-:W-:Y:S01]  /*bcc0*/  FMUL.FTZ R70, R70, R15.reuse ;  /* 0x0000000f46467220 */ /* 0x080fe20000410000 */
[-C--:B------:R-:W-:Y:S01]  /*bcd0*/  FMUL.FTZ R71, R71, R15.reuse ;  /* 0x0000000f47477220 */ /* 0x080fe20000410000 */
[-C--:B------:R-:W-:Y:S01]  /*bce0*/  FMUL.FTZ R74, R74, R15.reuse ;  /* 0x0000000f4a4a7220 */ /* 0x080fe20000410000 */
[-C--:B------:R-:W-:Y:S01]  /*bcf0*/  FMUL.FTZ R75, R75, R15.reuse ;  /* 0x0000000f4b4b7220 */ /* 0x080fe20000410000 */
[----:B------:R4:W5:Y:S01]  /*bd00*/  MUFU.EX2 R181, R158 ;  /* 0x0000009e00b57308 */ /* 0x0009620000000800 */
[----:B--2---:R-:W-:Y:S01]  /*bd10*/  F2FP.F16.F32.PACK_AB R154, R157, R156 ;  /* 0x0000009c9d9a723e */ /* 0x004fe200000000ff */
[-C--:B------:R-:W-:Y:S01]  /*bd20*/  FMUL.FTZ R78, R78, R15.reuse ;  /* 0x0000000f4e4e7220 */ /* 0x080fe20000410000 */
[----:B------:R-:W-:Y:S01]  /*bd30*/  F2FP.F16.F32.PACK_AB R156, R161, R160 ;  /* 0x000000a0a19c723e */ /* 0x000fe200000000ff */
[-C--:B------:R-:W-:Y:S01]  /*bd40*/  FMUL.FTZ R79, R79, R15.reuse ;  /* 0x0000000f4f4f7220 */ /* 0x080fe20000410000 */
[----:B------:R-:W-:Y:S01]  /*bd50*/  F2FP.F16.F32.PACK_AB R160, R21, R168 ;  /* 0x000000a815a0723e */ /* 0x000fe200000000ff */
[-C--:B------:R-:W-:Y:S01]  /*bd60*/  FMUL.FTZ R82, R82, R15.reuse ;  /* 0x0000000f52527220 */ /* 0x080fe20000410000 */
[-C--:B------:R-:W-:Y:S01]  /*bd70*/  FMUL.FTZ R83, R83, R15.reuse ;  /* 0x0000000f53537220 */ /* 0x080fe20000410000 */
[----:B------:R-:W2:Y:S01]  /*bd80*/  MUFU.EX2 R159, R159 ;  /* 0x0000009f009f7308 */ /* 0x000ea20000000800 */
[----:B---3--:R-:W-:Y:S01]  /*bd90*/  FFMA.FTZ R12, R15, R12, R153 ;  /* 0x0000000c0f0c7223 */ /* 0x008fe20000010099 */
[----:B----4-:R-:W-:Y:S01]  /*bda0*/  F2FP.F16.F32.PACK_AB R158, R165, R164 ;  /* 0x000000a4a59e723e */ /* 0x010fe200000000ff */
[----:B------:R-:W-:Y:S01]  /*bdb0*/  FMUL.FTZ R86, R86, R15 ;  /* 0x0000000f56567220 */ /* 0x000fe20000410000 */
[C---:B------:R-:W-:Y:S01]  /*bdc0*/  F2FP.F16.F32.PACK_AB R153, R155.reuse, R153 ;  /* 0x000000999b99723e */ /* 0x040fe200000000ff */
[----:B------:R-:W-:Y:S01]  /*bdd0*/  FADD.FTZ R12, R155, R12 ;  /* 0x0000000c9b0c7221 */ /* 0x000fe20000010000 */
[----:B------:R-:W-:Y:S01]  /*bde0*/  F2FP.F16.F32.PACK_AB R164, R177, R176 ;  /* 0x000000b0b1a4723e */ /* 0x000fe200000000ff */
[-C--:B------:R-:W-:Y:S01]  /*bdf0*/  FMUL.FTZ R87, R87, R15.reuse ;  /* 0x0000000f57577220 */ /* 0x080fe20000410000 */
[----:B------:R3:W4:Y:S01]  /*be00*/  MUFU.EX2 R226, R162 ;  /* 0x000000a200e27308 */ /* 0x0007220000000800 */
[----:B-----5:R-:W-:Y:S01]  /*be10*/  FADD.FTZ R12, R181, R12 ;  /* 0x0000000cb50c7221 */ /* 0x020fe20000010000 */
[-C--:B------:R-:W-:Y:S01]  /*be20*/  FMUL.FTZ R90, R90, R15.reuse ;  /* 0x0000000f5a5a7220 */ /* 0x080fe20000410000 */
[-C--:B------:R-:W-:Y:S01]  /*be30*/  FMUL.FTZ R91, R91, R15.reuse ;  /* 0x0000000f5b5b7220 */ /* 0x080fe20000410000 */
[-C--:B------:R-:W-:Y:S01]  /*be40*/  FMUL.FTZ R94, R94, R15.reuse ;  /* 0x0000000f5e5e7220 */ /* 0x080fe20000410000 */
[-C--:B------:R-:W-:Y:S01]  /*be50*/  FMUL.FTZ R95, R95, R15.reuse ;  /* 0x0000000f5f5f7220 */ /* 0x080fe20000410000 */
[-C--:B------:R-:W-:Y:S01]  /*be60*/  FMUL.FTZ R98, R98, R15.reuse ;  /* 0x0000000f62627220 */ /* 0x080fe20000410000 */
[----:B------:R-:W-:Y:S01]  /*be70*/  FMUL.FTZ R99, R99, R15 ;  /* 0x0000000f63637220 */ /* 0x000fe20000410000 */
[----:B------:R-:W5:Y:S01]  /*be80*/  MUFU.EX2 R163, R163 ;  /* 0x000000a300a37308 */ /* 0x000f620000000800 */
[C---:B--2---:R-:W-:Y:S01]  /*be90*/  FADD.FTZ R12, R159.reuse, R12 ;  /* 0x0000000c9f0c7221 */ /* 0x044fe20000010000 */
[----:B------:R-:W-:Y:S01]  /*bea0*/  F2FP.F16.F32.PACK_AB R155, R159, R181 ;  /* 0x000000b59f9b723e */ /* 0x000fe200000000ff */
[----:B------:R-:W-:Y:S01]  /*beb0*/  BAR.SYNC.DEFER_BLOCKING 0xf, 0x100 ;  /* 0x03c4000000007b1d */ /* 0x000fe20000010000 */
[----:B---3--:R-:W-:Y:S01]  /*bec0*/  F2FP.F16.F32.PACK_AB R162, R173, R172 ;  /* 0x000000acada2723e */ /* 0x008fe200000000ff */
[-C--:B------:R-:W-:Y:S01]  /*bed0*/  FMUL.FTZ R102, R102, R15.reuse ;  /* 0x0000000f66667220 */ /* 0x080fe20000410000 */
[-C--:B------:R-:W-:Y:S01]  /*bee0*/  FMUL.FTZ R103, R103, R15.reuse ;  /* 0x0000000f67677220 */ /* 0x080fe20000410000 */
[-C--:B------:R-:W-:Y:S01]  /*bef0*/  FMUL.FTZ R106, R106, R15.reuse ;  /* 0x0000000f6a6a7220 */ /* 0x080fe20000410000 */
[-C--:B------:R-:W-:Y:S01]  /*bf00*/  FMUL.FTZ R107, R107, R15.reuse ;  /* 0x0000000f6b6b7220 */ /* 0x080fe20000410000 */
[----:B------:R2:W3:Y:S01]  /*bf10*/  MUFU.EX2 R227, R166 ;  /* 0x000000a600e37308 */ /* 0x0004e20000000800 */
[----:B----4-:R-:W-:Y:S01]  /*bf20*/  FADD.FTZ R12, R226, R12 ;  /* 0x0000000ce20c7221 */ /* 0x010fe20000010000 */
[-C--:B------:R-:W-:Y:S01]  /*bf30*/  FMUL.FTZ R110, R110, R15.reuse ;  /* 0x0000000f6e6e7220 */ /* 0x080fe20000410000 */
[-C--:B------:R-:W-:Y:S01]  /*bf40*/  FMUL.FTZ R111, R111, R15.reuse ;  /* 0x0000000f6f6f7220 */ /* 0x080fe20000410000 */
[-C--:B------:R-:W-:Y:S01]  /*bf50*/  FMUL.FTZ R114, R114, R15.reuse ;  /* 0x0000000f72727220 */ /* 0x080fe20000410000 */
[-C--:B------:R-:W-:Y:S01]  /*bf60*/  FMUL.FTZ R115, R115, R15.reuse ;  /* 0x0000000f73737220 */ /* 0x080fe20000410000 */
[-C--:B------:R-:W-:Y:S01]  /*bf70*/  FMUL.FTZ R118, R118, R15.reuse ;  /* 0x0000000f76767220 */ /* 0x080fe20000410000 */
[-C--:B------:R-:W-:Y:S01]  /*bf80*/  FMUL.FTZ R119, R119, R15.reuse ;  /* 0x0000000f77777220 */ /* 0x080fe20000410000 */
[----:B------:R-:W4:Y:S01]  /*bf90*/  MUFU.EX2 R167, R167 ;  /* 0x000000a700a77308 */ /* 0x000f220000000800 */
[C---:B-----5:R-:W-:Y:S01]  /*bfa0*/  FADD.FTZ R12, R163.reuse, R12 ;  /* 0x0000000ca30c7221 */ /* 0x060fe20000010000 */
[----:B------:R-:W-:Y:S01]  /*bfb0*/  F2FP.F16.F32.PACK_AB R157, R163, R226 ;  /* 0x000000e2a39d723e */ /* 0x000fe200000000ff */
[-C--:B------:R-:W-:Y:S01]  /*bfc0*/  FMUL.FTZ R122, R122, R15.reuse ;  /* 0x0000000f7a7a7220 */ /* 0x080fe20000410000 */
[----:B--2---:R-:W-:Y:S01]  /*bfd0*/  F2FP.F16.F32.PACK_AB R166, R20, R180 ;  /* 0x000000b414a6723e */ /* 0x004fe200000000ff */
[-C--:B------:R-:W-:Y:S01]  /*bfe0*/  FMUL.FTZ R123, R123, R15.reuse ;  /* 0x0000000f7b7b7220 */ /* 0x080fe20000410000 */
[-C--:B------:R-:W-:Y:S01]  /*bff0*/  FMUL.FTZ R126, R126, R15.reuse ;  /* 0x0000000f7e7e7220 */ /* 0x080fe20000410000 */
[-C--:B------:R-:W-:Y:S01]  /*c000*/  FMUL.FTZ R127, R127, R15.reuse ;  /* 0x0000000f7f7f7220 */ /* 0x080fe20000410000 */
[----:B------:R-:W2:Y:S01]  /*c010*/  MUFU.EX2 R161, R170 ;  /* 0x000000aa00a17308 */ /* 0x000ea20000000800 */
[----:B---3--:R-:W-:Y:S01]  /*c020*/  FADD.FTZ R12, R227, R12 ;  /* 0x0000000ce30c7221 */ /* 0x008fe20000010000 */
[----:B------:R3:W-:Y:S01]  /*c030*/  STSM.16.M88.4 [R194+0x26800], R152 ;  /* 0x02680098c2007844 */ /* 0x0007e20000000200 */
[-C--:B------:R-:W-:Y:S01]  /*c040*/  FMUL.FTZ R130, R130, R15.reuse ;  /* 0x0000000f82827220 */ /* 0x080fe20000410000 */
[-C--:B------:R-:W-:Y:S01]  /*c050*/  FMUL.FTZ R131, R131, R15.reuse ;  /* 0x0000000f83837220 */ /* 0x080fe20000410000 */
[-C--:B------:R-:W-:Y:S01]  /*c060*/  FMUL.FTZ R134, R134, R15.reuse ;  /* 0x0000000f86867220 */ /* 0x080fe20000410000 */
[-C--:B------:R-:W-:Y:S01]  /*c070*/  FMUL.FTZ R135, R135, R15.reuse ;  /* 0x0000000f87877220 */ /* 0x080fe20000410000 */
[----:B------:R-:W-:Y:S01]  /*c080*/  FMUL.FTZ R138, R138, R15 ;  /* 0x0000000f8a8a7220 */ /* 0x000fe20000410000 */
[----:B------:R-:W5:Y:S01]  /*c090*/  MUFU.EX2 R171, R171 ;  /* 0x000000ab00ab7308 */ /* 0x000f620000000800 */
[C---:B----4-:R-:W-:Y:S01]  /*c0a0*/  FADD.FTZ R12, R167.reuse, R12 ;  /* 0x0000000ca70c7221 */ /* 0x050fe20000010000 */
[----:B------:R-:W-:Y:S01]  /*c0b0*/  F2FP.F16.F32.PACK_AB R159, R167, R227 ;  /* 0x000000e3a79f723e */ /* 0x000fe200000000ff */
[-C--:B------:R-:W-:Y:S01]  /*c0c0*/  FMUL.FTZ R139, R139, R15.reuse ;  /* 0x0000000f8b8b7220 */ /* 0x080fe20000410000 */
[-C--:B------:R-:W-:Y:S01]  /*c0d0*/  FMUL.FTZ R142, R142, R15.reuse ;  /* 0x0000000f8e8e7220 */ /* 0x080fe20000410000 */
[-C--:B------:R-:W-:Y:S01]  /*c0e0*/  FMUL.FTZ R143, R143, R15.reuse ;  /* 0x0000000f8f8f7220 */ /* 0x080fe20000410000 */
[-C--:B------:R-:W-:Y:S01]  /*c0f0*/  FMUL.FTZ R146, R146, R15.reuse ;  /* 0x0000000f92927220 */ /* 0x080fe20000410000 */
[----:B------:R3:W-:Y:S01]  /*c100*/  STSM.16.M88.4 [R197], R156 ;  /* 0x0000009cc5007844 */ /* 0x0007e20000000200 */
[----:B------:R-:W4:Y:S01]  /*c110*/  MUFU.EX2 R174, R174 ;  /* 0x000000ae00ae7308 */ /* 0x000f220000000800 */
[----:B--2---:R-:W-:Y:S01]  /*c120*/  FADD.FTZ R12, R161, R12 ;  /* 0x0000000ca10c7221 */ /* 0x004fe20000010000 */
[-C--:B------:R-:W-:Y:S01]  /*c130*/  FMUL.FTZ R147, R147, R15.reuse ;  /* 0x0000000f93937220 */ /* 0x080fe20000410000 */
[-C--:B------:R-:W-:Y:S01]  /*c140*/  FMUL.FTZ R150, R150, R15.reuse ;  /* 0x0000000f96967220 */ /* 0x080fe20000410000 */
[----:B------:R-:W-:-:S04]  /*c150*/  FMUL.FTZ R151, R151, R15 ;  /* 0x0000000f97977220 */ /* 0x000fc80000410000 */
[----:B------:R-:W2:Y:S01]  /*c160*/  MUFU.EX2 R175, R175 ;  /* 0x000000af00af7308 */ /* 0x000ea20000000800 */
[C---:B-----5:R-:W-:Y:S01]  /*c170*/  FADD.FTZ R12, R171.reuse, R12 ;  /* 0x0000000cab0c7221 */ /* 0x060fe20000010000 */
[----:B------:R-:W-:-:S06]  /*c180*/  F2FP.F16.F32.PACK_AB R161, R171, R161 ;  /* 0x000000a1aba1723e */ /* 0x000fcc00000000ff */
[----:B------:R-:W5:Y:S01]  /*c190*/  MUFU.EX2 R165, R178 ;  /* 0x000000b200a57308 */ /* 0x000f620000000800 */
[----:B----4-:R-:W-:-:S07]  /*c1a0*/  FADD.FTZ R12, R174, R12 ;  /* 0x0000000cae0c7221 */ /* 0x010fce0000010000 */
[----:B------:R-:W4:Y:S01]  /*c1b0*/  MUFU.EX2 R179, R179 ;  /* 0x000000b300b37308 */ /* 0x000f220000000800 */
[C---:B--2---:R-:W-:Y:S01]  /*c1c0*/  FADD.FTZ R12, R175.reuse, R12 ;  /* 0x0000000caf0c7221 */ /* 0x044fe20000010000 */
[----:B------:R-:W-:-:S05]  /*c1d0*/  F2FP.F16.F32.PACK_AB R163, R175, R174 ;  /* 0x000000aeafa3723e */ /* 0x000fca00000000ff */
[----:B------:R3:W-:Y:S01]  /*c1e0*/  STSM.16.M88.4 [R195], R160 ;  /* 0x000000a0c3007844 */ /* 0x0007e20000000200 */
[----:B------:R-:W2:Y:S01]  /*c1f0*/  MUFU.EX2 R182, R182 ;  /* 0x000000b600b67308 */ /* 0x000ea20000000800 */
[----:B-----5:R-:W-:-:S07]  /*c200*/  FADD.FTZ R12, R165, R12 ;  /* 0x0000000ca50c7221 */ /* 0x020fce0000010000 */
[----:B------:R-:W5:Y:S01]  /*c210*/  MUFU.EX2 R183, R183 ;  /* 0x000000b700b77308 */ /* 0x000f620000000800 */
[C---:B----4-:R-:W-:Y:S01]  /*c220*/  FADD.FTZ R12, R179.reuse, R12 ;  /* 0x0000000cb30c7221 */ /* 0x050fe20000010000 */
[----:B------:R-:W-:-:S03]  /*c230*/  F2FP.F16.F32.PACK_AB R165, R179, R165 ;  /* 0x000000a5b3a5723e */ /* 0x000fc600000000ff */
[----:B--2---:R-:W-:Y:S01]  /*c240*/  FADD.FTZ R12, R182, R12 ;  /* 0x0000000cb60c7221 */ /* 0x004fe20000010000 */
[----:B-----5:R-:W-:-:S03]  /*c250*/  F2FP.F16.F32.PACK_AB R167, R183, R182 ;  /* 0x000000b6b7a7723e */ /* 0x020fc600000000ff */
[----:B------:R-:W-:Y:S02]  /*c260*/  FADD.FTZ R12, R183, R12 ;  /* 0x0000000cb70c7221 */ /* 0x000fe40000010000 */
[----:B------:R3:W-:Y:S01]  /*c270*/  STSM.16.M88.4 [R196], R164 ;  /* 0x000000a4c4007844 */ /* 0x0007e20000000200 */
[----:B------:R-:W-:Y:S05]  /*c280*/  @!P0 BRA `(.L_x_3743) ;  /* 0x0000000000048947 */ /* 0x000fea0003800000 */
[----:B------:R-:W-:Y:S01]  /*c290*/  BPT.TRAP 0x1 ;  /* 0x000000040000795c */ /* 0x000fe20000300000 */
.L_x_3743:
[----:B------:R2:W4:Y:S01]  /*c2a0*/  SYNCS.PHASECHK.TRANS64.TRYWAIT P3, [R217+URZ+0x28c50], R14 ;  /* 0x028c500ed90075a7 */ /* 0x000522000806017f */
[----:B------:R-:W-:Y:S05]  /*c2b0*/  @!P0 BRA `(.L_x_3744) ;  /* 0x0000000000048947 */ /* 0x000fea0003800000 */
[----:B------:R-:W-:Y:S01]  /*c2c0*/  BPT.TRAP 0x1 ;  /* 0x000000040000795c */ /* 0x000fe20000300000 */
.L_x_3744:
[----:B------:R-:W-:Y:S04]  /*c2d0*/  BSSY B1, `(.L_x_3745) ;  /* 0x0000004000017945 */ /* 0x000fe80003800000 */
[----:B----4-:R-:W-:Y:S05]  /*c2e0*/  @P3 BRA `(.L_x_3746) ;  /* 0x0000000000083947 */ /* 0x010fea0003800000 */
[----:B------:R-:W4:Y:S02]  /*c2f0*/  SYNCS.PHASECHK.TRANS64.TRYWAIT P3, [R217+URZ+0x28c50], R14 ;  /* 0x028c500ed90075a7 */ /* 0x000f24000806017f */
[----:B----4-:R-:W-:Y:S05]  /*c300*/  @!P3 BRA `(.L_x_3747) ;  /* 0x000000ec0098b947 */ /* 0x010fea0003800000 */
.L_x_3746:
[----:B------:R-:W-:Y:S05]  /*c310*/  BSYNC B1 ;  /* 0x0000000000017941 */ /* 0x000fea0003800000 */
.L_x_3745:
[----:B012-4-:R-:W-:Y:S01]  /*c320*/  IMAD R14, R18, 0x1000, R13 ;  /* 0x00001000120e7824 */ /* 0x017fe200078e020d */
[----:B------:R-:W-:Y:S01]  /*c330*/  WARPGROUP.ARRIVE ;  /* 0x00000000000079c5 */ /* 0x000fe20000000000 */
[----:B------:R-:W-:Y:S02]  /*c340*/  IMAD.MOV.U32 R15, RZ, RZ, 0x40000040 ;  /* 0x40000040ff0f7424 */ /* 0x000fe400078e00ff */
[C---:B------:R-:W-:Y:S01]  /*c350*/  VIADD R20, R14.reuse, 0x80 ;  /* 0x000000800e147836 */ /* 0x040fe20000000000 */
[----:B------:R-:W-:Y:S01]  /*c360*/  R2UR UR6, R14 ;  /* 0x000000000e0672ca */ /* 0x000fe200000e0000 */
[----:B------:R-:W-:Y:S01]  /*c370*/  IMAD.MOV.U32 R21, RZ, RZ, 0x40000040 ;  /* 0x40000040ff157424 */ /* 0x000fe200078e00ff */
[----:B------:R-:W-:Y:S01]  /*c380*/  R2UR UR7, R15 ;  /* 0x000000000f0772ca */ /* 0x000fe200000e0000 */
[----:B------:R-:W-:Y:S02]  /*c390*/  IMAD.MOV.U32 R15, RZ, RZ, 0x40000040 ;  /* 0x40000040ff0f7424 */ /* 0x000fe400078e00ff */
[----:B------:R-:W-:-:S02]  /*c3a0*/  @!P1 VIADD R217, R217, 0x28c60 ;  /* 0x00028c60d9d99836 */ /* 0x000fc40000000000 */
[----:B------:R-:W-:Y:S02]  /*c3b0*/  IMAD.MOV.U32 R227, RZ, RZ, R11 ;  /* 0x000000ffffe37224 */ /* 0x000fe400078e000b */
[----:B------:R-:W-:Y:S01]  /*c3c0*/  IMAD.MOV.U32 R226, RZ, RZ, R18 ;  /* 0x000000ffffe27224 */ /* 0x000fe200078e0012 */
[----:B------:R-:W-:-:S05]  /*c3d0*/  @!P1 PRMT R217, RZ, 0x654, R217 ;  /* 0x00000654ffd99816 */ /* 0x000fca00000000d9 */
[----:B------:R-:W-:Y:S01]  /*c3e0*/  HGMMA.64x256x16.F32 R24, R152, gdesc[UR4].tnspB, R24, gsb0 ;  /* 0x43e0000498187df0 */ /* 0x000fe20008000818 */
[----:B------:R-:W-:Y:S01]  /*c3f0*/  R2UR UR6, R20 ;  /* 0x00000000140672ca */ /* 0x000fe200000e0000 */
[C---:B------:R-:W-:Y:S01]  /*c400*/  VIADD R20, R14.reuse, 0x100 ;  /* 0x000001000e147836 */ /* 0x040fe20000000000 */
[----:B------:R-:W-:Y:S01]  /*c410*/  R2UR UR7, R21 ;  /* 0x00000000150772ca */ /* 0x000fe200000e0000 */
[----:B------:R-:W-:Y:S02]  /*c420*/  IMAD.MOV.U32 R21, RZ, RZ, 0x40000040 ;  /* 0x40000040ff157424 */ /* 0x000fe400078e00ff */
[----:B------:R-:W-:Y:S01]  /*c430*/  VIADD R14, R14, 0x180 ;  /* 0x000001800e0e7836 */ /* 0x000fe20000000000 */
[----:B------:R-:W-:Y:S02]  /*c440*/  WARPGROUP.DEPBAR.LE gsb0, 0x0 ;  /* 0x00008000000079c5 */ /* 0x000fe40000010000 */
[----:B------:R-:W-:-:S15]  /*c450*/  WARPGROUP.ARRIVE ;  /* 0x00000000000079c5 */ /* 0x000fde0000000000 */
[----:B------:R-:W-:-:S04]  /*c460*/  NOP ;  /* 0x0000000000007918 */ /* 0x000fc80000000000 */
[----:B------:R-:W-:Y:S01]  /*c470*/  HGMMA.64x256x16.F32 R24, R156, gdesc[UR4].tnspB, R24, gsb0 ;  /* 0x43e000049c187df0 */ /* 0x000fe20008000818 */
[----:B------:R-:W-:Y:S02]  /*c480*/  R2UR UR6, R20 ;  /* 0x00000000140672ca */ /* 0x000fe400000e0000 */
[----:B------:R-:W-:Y:S01]  /*c490*/  R2UR UR7, R21 ;  /* 0x00000000150772ca */ /* 0x000fe200000e0000 */
[----:B------:R-:W-:Y:S02]  /*c4a0*/  WARPGROUP.DEPBAR.LE gsb0, 0x0 ;  /* 0x00008000000079c5 */ /* 0x000fe40000010000 */
[----:B------:R-:W-:-:S15]  /*c4b0*/  WARPGROUP.ARRIVE ;  /* 0x00000000000079c5 */ /* 0x000fde0000000000 */
[----:B------:R-:W-:-:S07]  /*c4c0*/  NOP ;  /* 0x0000000000007918 */ /* 0x000fce0000000000 */
[----:B------:R-:W-:Y:S01]  /*c4d0*/  HGMMA.64x256x16.F32 R24, R160, gdesc[UR4].tnspB, R24, gsb0 ;  /* 0x43e00004a0187df0 */ /* 0x000fe20008000818 */
[----:B------:R-:W-:Y:S02]  /*c4e0*/  R2UR UR6, R14 ;  /* 0x000000000e0672ca */ /* 0x000fe400000e0000 */
[----:B------:R-:W-:Y:S01]  /*c4f0*/  R2UR UR7, R15 ;  /* 0x000000000f0772ca */ /* 0x000fe200000e0000 */
[----:B------:R-:W-:Y:S01]  /*c500*/  IMAD.MOV.U32 R15, RZ, RZ, R169 ;  /* 0x000000ffff0f7224 */ /* 0x000fe200078e00a9 */
[----:B------:R-:W-:Y:S02]  /*c510*/  WARPGROUP.DEPBAR.LE gsb0, 0x0 ;  /* 0x00008000000079c5 */ /* 0x000fe40000010000 */
[----:B------:R-:W-:-:S15]  /*c520*/  WARPGROUP.ARRIVE ;  /* 0x00000000000079c5 */ /* 0x000fde0000000000 */
[----:B------:R-:W-:-:S06]  /*c530*/  NOP ;  /* 0x0000000000007918 */ /* 0x000fcc0000000000 */
        /* <DEDUP_REMOVED lines=11> */
[----:B------:R-:W-:Y:S05]  /*c5f0*/  @P2 BRA `(.L_x_3748) ;  /* 0xffffffe400782947 */ /* 0x000fea000383ffff */
.L_x_3737:
[----:B------:R-:W-:Y:S05]  /*c600*/  BSYNC B0 ;  /* 0x0000000000007941 */ /* 0x000fea0003800000 */
.L_x_3736:
[----:B------:R-:W4:Y:S01]  /*c610*/  SHFL.BFLY PT, R0, R3, 0x2, 0x1f ;  /* 0x0c401f0003007f89 */ /* 0x000f2200000e0000 */
[----:B------:R-:W-:Y:S02]  /*c620*/  IMAD.MOV.U32 R4, RZ, RZ, RZ ;  /* 0x000000ffff047224 */ /* 0x000fe400078e00ff */
[----:B------:R-:W-:Y:S01]  /*c630*/  IMAD.MOV.U32 R20, RZ, RZ, -0x800000 ;  /* 0xff800000ff147424 */ /* 0x000fe200078e00ff */
[----:B------:R-:W-:Y:S06]  /*c640*/  BAR.ARV 0x8, 0x100 ;  /* 0x0204000000007b1d */ /* 0x000fec0000002000 */
[----:B------:R-:W-:-:S02]  /*c650*/  VIADD R209, R209, 0x1 ;  /* 0x00000001d1d17836 */ /* 0x000fc40000000000 */
[----:B------:R-:W-:Y:S01]  /*c660*/  BAR.SYNC.DEFER_BLOCKING 0xf, 0x100 ;  /* 0x03c4000000007b1d */ /* 0x000fe20000010000 */
[----:B----4-:R-:W-:-:S05]  /*c670*/  FADD.FTZ R0, R0, R3 ;  /* 0x0000000300007221 */ /* 0x010fca0000010000 */
[----:B------:R-:W4:Y:S02]  /*c680*/  SHFL.BFLY PT, R3, R0, 0x1, 0x1f ;  /* 0x0c201f0000037f89 */ /* 0x000f2400000e0000 */
[----:B----4-:R-:W-:-:S05]  /*c690*/  FADD.FTZ R3, R0, R3 ;  /* 0x0000000300037221 */ /* 0x010fca0000010000 */
[----:B------:R-:W-:-:S13]  /*c6a0*/  FSETP.NE.FTZ.AND P0, PT, R3, RZ, PT ;  /* 0x000000ff0300720b */ /* 0x000fda0003f15000 */
[----:B------:R-:W4:Y:S01]  /*c6b0*/  @P0 MUFU.LG2 R0, R3 ;  /* 0x0000000300000308 */ /* 0x000f220000000c00 */
[----:B------:R-:W-:-:S07]  /*c6c0*/  @P0 FMUL.FTZ R5, R10, 0.69314718246459960938 ;  /* 0x3f3172180a050820 */ /* 0x000fce0000410000 */
[----:B------:R5:W0:Y:S01]  /*c6d0*/  @P0 MUFU.RCP R4, R3 ;  /* 0x0000000300040308 */ /* 0x000a220000001000 */
[----:B----4-:R-:W-:Y:S01]  /*c6e0*/  @P0 FMUL.FTZ R0, R0, 0.69314718246459960938 ;  /* 0x3f31721800000820 */ /* 0x010fe20000410000 */
[----:B-----5:R-:W-:-:S03]  /*c6f0*/  IMAD.MOV.U32 R3, RZ, RZ, -0x800000 ;  /* 0xff800000ff037424 */ /* 0x020fc600078e00ff */
[----:B------:R-:W-:Y:S02]  /*c700*/  @P0 FFMA.FTZ R3, R5, R11, R0 ;  /* 0x0000000b05030223 */ /* 0x000fe40000010000 */
[----:B------:R-:W4:Y:S01]  /*c710*/  SHFL.BFLY PT, R0, R12, 0x2, 0x1f ;  /* 0x0c401f000c007f89 */ /* 0x000f2200000e0000 */
        /* <DEDUP_REMOVED lines=22> */
[----:B----4-:R-:W-:Y:S01]  /*c880*/  FADD.FTZ R0, R0, R12 ;  /* 0x0000000c00007221 */ /* 0x010fe20000010000 */
[-C--:B------:R-:W-:Y:S01]  /*c890*/  FMUL.FTZ R68, R68, R4.reuse ;  /* 0x0000000444447220 */ /* 0x080fe20000410000 */
[-C--:B------:R-:W-:Y:S01]  /*c8a0*/  FMUL.FTZ R69, R69, R4.reuse ;  /* 0x0000000445457220 */ /* 0x080fe20000410000 */
[-C--:B------:R-:W-:Y:S01]  /*c8b0*/  FMUL.FTZ R72, R72, R4.reuse ;  /* 0x0000000448487220 */ /* 0x080fe20000410000 */
[-C--:B------:R-:W-:Y:S01]  /*c8c0*/  FMUL.FTZ R73, R73, R4.reuse ;  /* 0x0000000449497220 */ /* 0x080fe20000410000 */
[----:B------:R-:W0:Y:S01]  /*c8d0*/  SHFL.BFLY PT, R5, R0, 0x1, 0x1f ;  /* 0x0c201f0000057f89 */ /* 0x000e2200000e0000 */
        /* <DEDUP_REMOVED lines=23> */
[----:B0-----:R-:W-:Y:S01]  /*ca50*/  FADD.FTZ R5, R0, R5 ;  /* 0x0000000500057221 */ /* 0x001fe20000010000 */
[----:B------:R-:W-:-:S02]  /*ca60*/  IMAD.MOV.U32 R0, RZ, RZ, RZ ;  /* 0x000000ffff007224 */ /* 0x000fc400078e00ff */
[-C--:B------:R-:W-:Y:S01]  /*ca70*/  FMUL.FTZ R121, R121, R4.reuse ;  /* 0x0000000479797220 */ /* 0x080fe20000410000 */
[-C--:B------:R-:W-:Y:S01]  /*ca80*/  FMUL.FTZ R124, R124, R4.reuse ;  /* 0x000000047c7c7220 */ /* 0x080fe20000410000 */
[-C--:B------:R-:W-:Y:S01]  /*ca90*/  FMUL.FTZ R125, R125, R4.reuse ;  /* 0x000000047d7d7220 */ /* 0x080fe20000410000 */
[----:B------:R-:W-:Y:S01]  /*caa0*/  FSETP.NE.FTZ.AND P0, PT, R5, RZ, PT ;  /* 0x000000ff0500720b */ /* 0x000fe20003f15000 */
        /* <DEDUP_REMOVED lines=12> */
[----:B------:R-:W0:Y:S01]  /*cb70*/  @P0 MUFU.RCP R0, R5 ;  /* 0x0000000500000308 */ /* 0x000e220000001000 */
[----:B------:R-:W-:-:S07]  /*cb80*/  @P0 FMUL.FTZ R10, R10, 0.69314718246459960938 ;  /* 0x3f3172180a0a0820 */ /* 0x000fce0000410000 */
[----:B------:R-:W4:Y:S01]  /*cb90*/  @P0 MUFU.LG2 R5, R5 ;  /* 0x0000000500050308 */ /* 0x000f220000000c00 */
        /* <DEDUP_REMOVED lines=8> */
[----:B----4-:R-:W-:Y:S01]  /*cc20*/  @P0 FMUL.FTZ R5, R5, 0.69314718246459960938 ;  /* 0x3f31721805050820 */ /* 0x010fe20000410000 */
[-C--:B------:R-:W-:Y:S01]  /*cc30*/  FMUL.FTZ R42, R42, R0.reuse ;  /* 0x000000002a2a7220 */ /* 0x080fe20000410000 */
[-C--:B------:R-:W-:Y:S01]  /*cc40*/  FMUL.FTZ R43, R43, R0.reuse ;  /* 0x000000002b2b7220 */ /* 0x080fe20000410000 */
[-C--:B------:R-:W-:Y:S01]  /*cc50*/  FMUL.FTZ R46, R46, R0.reuse ;  /* 0x000000002e2e7220 */ /* 0x080fe20000410000 */
[----:B------:R-:W-:Y:S01]  /*cc60*/  @P0 FFMA.FTZ R20, R10, R169, R5 ;  /* 0x000000a90a140223 */ /* 0x000fe20000010005 */
[----:B------:R-:W-:Y:S01]  /*cc70*/  ISETP.NE.AND P0, PT, R192, RZ, PT ;  /* 0x000000ffc000720c */ /* 0x000fe20003f05270 */
        /* <DEDUP_REMOVED lines=12> */
[----:B------:R-:W-:-:S02]  /*cd40*/  @!P0 IMAD R5, R18, 0x40, R190 ;  /* 0x0000004012058824 */ /* 0x000fc400078e02be */
[-C--:B------:R-:W-:Y:S01]  /*cd50*/  FMUL.FTZ R71, R71, R0.reuse ;  /* 0x0000000047477220 */ /* 0x080fe20000410000 */
[----:B------:R-:W-:Y:S02]  /*cd60*/  VIADD R18, R18, 0x1 ;  /* 0x0000000112127836 */ /* 0x000fe40000000000 */
[-C--:B------:R-:W-:Y:S01]  /*cd70*/  FMUL.FTZ R74, R74, R0.reuse ;  /* 0x000000004a4a7220 */ /* 0x080fe20000410000 */
[----:B------:R-:W-:Y:S02]  /*cd80*/  @!P0 IMAD R5, R5, 0x4, R2 ;  /* 0x0000000405058824 */ /* 0x000fe400078e0202 */
[-C--:B------:R-:W-:Y:S01]  /*cd90*/  FMUL.FTZ R75, R75, R0.reuse ;  /* 0x000000004b4b7220 */ /* 0x080fe20000410000 */
[-C--:B------:R-:W-:Y:S01]  /*cda0*/  FMUL.FTZ R78, R78, R0.reuse ;  /* 0x000000004e4e7220 */ /* 0x080fe20000410000 */
[----:B------:R-:W-:Y:S01]  /*cdb0*/  ISETP.NE.AND P1, PT, R18, 0x2, PT ;  /* 0x000000021200780c */ /* 0x000fe20003f25270 */
[-C--:B------:R-:W-:Y:S01]  /*cdc0*/  FMUL.FTZ R79, R79, R0.reuse ;  /* 0x000000004f4f7220 */ /* 0x080fe20000410000 */
[----:B------:R-:W-:Y:S01]  /*cdd0*/  @!P0 STS [R5+0x28800], R4 ;  /* 0x0288000405008388 */ /* 0x000fe20000000800 */
[-C--:B------:R-:W-:Y:S01]  /*cde0*/  FMUL.FTZ R82, R82, R0.reuse ;  /* 0x0000000052527220 */ /* 0x080fe20000410000 */
[-C--:B------:R-:W-:Y:S01]  /*cdf0*/  FMUL.FTZ R83, R83, R0.reuse ;  /* 0x0000000053537220 */ /* 0x080fe20000410000 */
[-C--:B------:R-:W-:Y:S01]  /*ce00*/  FMUL.FTZ R86, R86, R0.reuse ;  /* 0x0000000056567220 */ /* 0x080fe20000410000 */
[----:B------:R0:W-:Y:S01]  /*ce10*/  @!P0 STS [R5+0x28820], R0 ;  /* 0x0288200005008388 */ /* 0x0001e20000000800 */
        /* <DEDUP_REMOVED lines=33> */
[----:B0-----:R-:W-:Y:S01]  /*d030*/  SEL R0, RZ, 0x1, P1 ;  /* 0x00000001ff007807 */ /* 0x001fe20000800000 */
[----:B------:R-:W-:Y:S06]  /*d040*/  BAR.ARV 0xe, 0x100 ;  /* 0x0384000000007b1d */ /* 0x000fec0000002000 */
[----:B------:R-:W-:-:S02]  /*d050*/  PLOP3.LUT P0, PT, PT, PT, PT, 0x8, 0x0 ;  /* 0x000000000000781c */ /* 0x000fc40003f0e170 */
[----:B------:R-:W-:Y:S02]  /*d060*/  LOP3.LUT R22, R22, R0, RZ, 0x3c, !PT ;  /* 0x0000000016167212 */ /* 0x000fe400078e3cff */
[----:B------:R-:W-:-:S09]  /*d070*/  SEL R18, R18, RZ, P1 ;  /* 0x000000ff12127207 */ /* 0x000fd20000800000 */
.L_x_3683:
[----:B------:R-:W-:Y:S05]  /*d080*/  BSYNC B7 ;  /* 0x0000000000077941 */ /* 0x000fea0003800000 */
.L_x_3679:
[----:B------:R-:W4:Y:S08]  /*d090*/  S2UR UR5, SR_CgaCtaId ;  /* 0x00000000000579c3 */ /* 0x000f300000008800 */
[----:B------:R-:W-:Y:S06]  /*d0a0*/  BAR.SYNC.DEFER_BLOCKING 0x5, 0x180 ;  /* 0x0146000000007b1d */ /* 0x000fec0000010000 */
[----:B------:R-:W-:Y:S01]  /*d0b0*/  UMOV UR4, 0x400 ;  /* 0x0000040000047882 */ /* 0x000fe20000000000 */
[----:B------:R-:W-:Y:S01]  /*d0c0*/  BSSY B0, `(.L_x_3749) ;  /* 0x000048b000007945 */ /* 0x000fe20003800000 */
[----:B----4-:R-:W-:-:S06]  /*d0d0*/  ULEA UR4, UR5, UR4, 0x18 ;  /* 0x0000000405047291 */ /* 0x010fcc000f8ec03f */
[----:B------:R-:W-:-:S05]  /*d0e0*/  IMAD.U32 R2, RZ, RZ, UR4 ;  /* 0x00000004ff027e24 */ /* 0x000fca000f8e00ff */
[----:B---3-5:R3:W4:Y:S01]  /*d0f0*/  LDS.128 R152, [R2+0x28cd0] ;  /* 0x028cd00002987984 */ /* 0x0287220000000c00 */
[----:B------:R-:W-:Y:S06]  /*d100*/  BAR.ARV 0x4, 0x180 ;  /* 0x0106000000007b1d */ /* 0x000fec0000002000 */
[----:B------:R-:W-:Y:S05]  /*d110*/  @P0 BRA `(.L_x_3750) ;  /* 0x0000003800500947 */ /* 0x000fea0003800000 */
[----:B0-----:R-:W2:Y:S01]  /*d120*/  LDL R4, [R1+0x70] ;  /* 0x0000700001047983 */ /* 0x001ea20000100800 */
[----:B-1----:R-:W-:Y:S01]  /*d130*/  F2FP.F16.F32.PACK_AB R6, R29, R28 ;  /* 0x0000001c1d06723e */ /* 0x002fe200000000ff */
[----:B------:R-:W-:Y:S01]  /*d140*/  ULDC.64 UR6, c[0x0][0xc00] ;  /* 0x0003000000067ab9 */ /* 0x000fe20000000a00 */
[----:B------:R-:W-:Y:S01]  /*d150*/  F2FP.F16.F32.PACK_AB R7, R31, R30 ;  /* 0x0000001e1f07723e */ /* 0x000fe200000000ff */
[----:B------:R-:W0:Y:S01]  /*d160*/  S2R R0, SR_SWINHI ;  /* 0x0000000000007919 */ /* 0x000e220000002f00 */
[----:B------:R-:W-:Y:S01]  /*d170*/  F2FP.F16.F32.PACK_AB R8, R33, R32 ;  /* 0x000000202108723e */ /* 0x000fe200000000ff */
[----:B------:R-:W-:Y:S01]  /*d180*/  ULDC.64 UR4, c[0x0][0xc08] ;  /* 0x0003020000047ab9 */ /* 0x000fe20000000a00 */
[----:B------:R-:W-:Y:S02]  /*d190*/  F2FP.F16.F32.PACK_AB R9, R35, R34 ;  /* 0x000000222309723e */ /* 0x000fe400000000ff */
[----:B------:R-:W-:Y:S02]  /*d1a0*/  F2FP.F16.F32.PACK_AB R10, R37, R36 ;  /* 0x00000024250a723e */ /* 0x000fe400000000ff */
[----:B------:R-:W-:-:S02]  /*d1b0*/  F2FP.F16.F32.PACK_AB R11, R39, R38 ;  /* 0x00000026270b723e */ /* 0x000fc400000000ff */
[----:B------:R-:W-:Y:S02]  /*d1c0*/  MOV R12, R2 ;  /* 0x00000002000c7202 */ /* 0x000fe40000000f00 */
[----:B0-----:R-:W-:Y:S01]  /*d1d0*/  MOV R13, R0 ;  /* 0x00000000000d7202 */ /* 0x001fe20000000f00 */
[----:B------:R-:W-:Y:S02]  /*d1e0*/  BAR.SYNC.DEFER_BLOCKING 0x1, 0x100 ;  /* 0x0044000000007b1d */ /* 0x000fe40000010000 */
[----:B--2---:R-:W-:-:S04]  /*d1f0*/  IMAD.WIDE R14, R4, 0x2, R12 ;  /* 0x00000002040e7825 */ /* 0x004fc800078e020c */
[----:B------:R-:W-:Y:S01]  /*d200*/  IMAD.MOV.U32 R5, RZ, RZ, R15 ;  /* 0x000000ffff057224 */ /* 0x000fe200078e000f */
[----:B------:R-:W-:-:S04]  /*d210*/  LOP3.LUT R0, R14, 0x380, RZ, 0xc0, !PT ;  /* 0x000003800e007812 */ /* 0x000fc800078ec0ff */
[----:B------:R-:W-:-:S04]  /*d220*/  SHF.R.U64 R0, R0, 0x3, RZ ;  /* 0x0000000300007819 */ /* 0x000fc800000012ff */
[----:B------:R-:W-:-:S04]  /*d230*/  LOP3.LUT R4, R0, R14, RZ, 0x3c, !PT ;  /* 0x0000000e00047212 */ /* 0x000fc800078e3cff */
[----:B------:R-:W-:Y:S02]  /*d240*/  MOV R0, R4 ;  /* 0x0000000400007202 */ /* 0x000fe40000000f00 */
[----:B------:R-:W-:Y:S02]  /*d250*/  F2FP.F16.F32.PACK_AB R4, R25, R24 ;  /* 0x000000181904723e */ /* 0x000fe400000000ff */
[----:B------:R-:W-:-:S05]  /*d260*/  F2FP.F16.F32.PACK_AB R5, R27, R26 ;  /* 0x0000001a1b05723e */ /* 0x000fca00000000ff */
[----:B------:R0:W-:Y:S02]  /*d270*/  STSM.16.M88.4 [R0], R4 ;  /* 0x0000000400007844 */ /* 0x0001e40000000200 */
[----:B0-----:R-:W-:Y:S02]  /*d280*/  IADD3 R4, P0, R14, 0x20, RZ ;  /* 0x000000200e047810 */ /* 0x001fe40007f1e0ff */
[----:B------:R-:W-:Y:S02]  /*d290*/  F2FP.F16.F32.PACK_AB R6, R45, R44 ;  /* 0x0000002c2d06723e */ /* 0x000fe400000000ff */
[----:B------:R-:W-:Y:S01]  /*d2a0*/  LOP3.LUT R0, R4, 0x380, RZ, 0xc0, !PT ;  /* 0x0000038004007812 */ /* 0x000fe200078ec0ff */
[----:B------:R-:W-:Y:S01]  /*d2b0*/  IMAD.X R5, RZ, RZ, R15, P0 ;  /* 0x000000ffff057224 */ /* 0x000fe200000e060f */
[----:B------:R-:W-:Y:S02]  /*d2c0*/  F2FP.F16.F32.PACK_AB R7, R47, R46 ;  /* 0x0000002e2f07723e */ /* 0x000fe400000000ff */
[----:B------:R-:W-:-:S04]  /*d2d0*/  SHF.R.U64 R0, R0, 0x3, RZ ;  /* 0x0000000300007819 */ /* 0x000fc800000012ff */
[----:B------:R-:W-:-:S04]  /*d2e0*/  LOP3.LUT R4, R0, R4, RZ, 0x3c, !PT ;  /* 0x0000000400047212 */ /* 0x000fc800078e3cff */
[----:B------:R-:W-:-:S05]  /*d2f0*/  MOV R4, R4 ;  /* 0x0000000400047202 */ /* 0x000fca0000000f00 */
[----:B------:R0:W-:Y:S02]  /*d300*/  STSM.16.M88.4 [R4], R8 ;  /* 0x0000000804007844 */ /* 0x0001e40000000200 */
[----:B0-----:R-:W-:Y:S02]  /*d310*/  IADD3 R4, P0, R14, 0x40, RZ ;  /* 0x000000400e047810 */ /* 0x001fe40007f1e0ff */
[----:B------:R-:W-:Y:S02]  /*d320*/  F2FP.F16.F32.PACK_AB R8, R49, R48 ;  /* 0x000000303108723e */ /* 0x000fe400000000ff */
[----:B------:R-:W-:Y:S01]  /*d330*/  LOP3.LUT R0, R4, 0x380, RZ, 0xc0, !PT ;  /* 0x0000038004007812 */ /* 0x000fe200078ec0ff */
[----:B------:R-:W-:Y:S01]  /*d340*/  IMAD.X R5, RZ, RZ, R15, P0 ;  /* 0x000000ffff057224 */ /* 0x000fe200000e060f */
[----:B------:R-:W-:Y:S02]  /*d350*/  F2FP.F16.F32.PACK_AB R9, R51, R50 ;  /* 0x000000323309723e */ /* 0x000fe400000000ff */
[----:B------:R-:W-:-:S02]  /*d360*/  SHF.R.U64 R0, R0, 0x3, RZ ;  /* 0x0000000300007819 */ /* 0x000fc400000012ff */
[----:B------:R-:W-:Y:S02]  /*d370*/  F2FP.F16.F32.PACK_AB R10, R53, R52 ;  /* 0x00000034350a723e */ /* 0x000fe400000000ff */
[----:B------:R-:W-:Y:S02]  /*d380*/  LOP3.LUT R4, R0, R4, RZ, 0x3c, !PT ;  /* 0x0000000400047212 */ /* 0x000fe400078e3cff */
[----:B------:R-:W-:Y:S02]  /*d390*/  F2FP.F16.F32.PACK_AB R11, R55, R54 ;  /* 0x00000036370b723e */ /* 0x000fe400000000ff */
        /* <DEDUP_REMOVED lines=131> */
[----:B------:R-:W-:Y:S02]  /*dbd0*/  IADD3 R0, P0, R14, 0x6060, RZ ;  /* 0x000060600e007810 */ /* 0x000fe40007f1e0ff */
[----:B------:R-:W-:Y:S02]  /*dbe0*/  MOV R8, R4 ;  /* 0x0000000400087202 */ /* 0x000fe40000000f00 */
[----:B------:R-:W-:Y:S01]  /*dbf0*/  F2FP.F16.F32.PACK_AB R4, R137, R136 ;  /* 0x000000888904723e */ /* 0x000fe200000000ff */
[----:B------:R-:W-:Y:S01]  /*dc00*/  IMAD.X R15, RZ, RZ, R15, P0 ;  /* 0x000000ffff0f7224 */ /* 0x000fe200000e060f */
[----:B------:R-:W-:-:S02]  /*dc10*/  F2FP.F16.F32.PACK_AB R5, R139, R138 ;  /* 0x0000008a8b05723e */ /* 0x000fc400000000ff */
[----:B------:R-:W-:-:S03]  /*dc20*/  ISETP.NE.U32.AND P1, PT, RZ, UR6, PT ;  /* 0x00000006ff007c0c */ /* 0x000fc6000bf25070 */
[----:B------:R0:W-:Y:S01]  /*dc30*/  STSM.16.M88.4 [R8], R4 ;  /* 0x0000000408007844 */ /* 0x0001e20000000200 */
[----:B------:R-:W-:Y:S02]  /*dc40*/  ISETP.NE.AND.EX P1, PT, RZ, UR7, PT, P1 ;  /* 0x00000007ff007c0c */ /* 0x000fe4000bf25310 */
[----:B0-----:R-:W-:Y:S02]  /*dc50*/  LOP3.LUT R4, R0, 0x380, RZ, 0xc0, !PT ;  /* 0x0000038000047812 */ /* 0x001fe400078ec0ff */
[----:B------:R-:W-:Y:S02]  /*dc60*/  IADD3 R6, P0, R202, UR6, RZ ;  /* 0x00000006ca067c10 */ /* 0x000fe4000ff1e0ff */
[----:B------:R-:W-:Y:S02]  /*dc70*/  SHF.R.U64 R4, R4, 0x3, RZ ;  /* 0x0000000304047819 */ /* 0x000fe400000012ff */
[----:B------:R-:W-:Y:S02]  /*dc80*/  F2FP.F16.F32.PACK_AB R8, R145, R144 ;  /* 0x000000909108723e */ /* 0x000fe400000000ff */
[----:B------:R-:W-:Y:S01]  /*dc90*/  LOP3.LUT R14, R4, R0, RZ, 0x3c, !PT ;  /* 0x00000000040e7212 */ /* 0x000fe200078e3cff */
[----:B------:R-:W-:Y:S01]  /*dca0*/  IMAD.MOV.U32 R0, RZ, RZ, RZ ;  /* 0x000000ffff007224 */ /* 0x000fe200078e00ff */
[----:B------:R-:W-:-:S02]  /*dcb0*/  IADD3.X R7, R203, UR7, RZ, P0, !PT ;  /* 0x00000007cb077c10 */ /* 0x000fc400087fe4ff */
[----:B------:R-:W-:Y:S02]  /*dcc0*/  MOV R14, R14 ;  /* 0x0000000e000e7202 */ /* 0x000fe40000000f00 */
[----:B------:R-:W-:-:S03]  /*dcd0*/  ISETP.NE.U32.AND P0, PT, RZ, UR4, PT ;  /* 0x00000004ff007c0c */ /* 0x000fc6000bf05070 */
[----:B------:R0:W-:Y:S01]  /*dce0*/  STSM.16.M88.4 [R14], R8 ;  /* 0x000000080e007844 */ /* 0x0001e20000000200 */
[----:B------:R-:W-:Y:S01]  /*dcf0*/  BAR.SYNC.DEFER_BLOCKING 0x1, 0x100 ;  /* 0x0044000000007b1d */ /* 0x000fe20000010000 */
[----:B------:R-:W-:-:S13]  /*dd00*/  ISETP.NE.AND.EX P0, PT, RZ, UR5, PT, P0 ;  /* 0x00000005ff007c0c */ /* 0x000fda000bf05300 */
[----:B------:R-:W-:Y:S01]  /*dd10*/  @P0 IADD3 R202, P2, R202, UR4, RZ ;  /* 0x00000004caca0c10 */ /* 0x000fe2000ff5e0ff */
[----:B------:R-:W-:Y:S02]  /*dd20*/  ULDC UR4, c[0x0][0xa88] ;  /* 0x0002a20000047ab9 */ /* 0x000fe40000000800 */
[----:B------:R-:W-:Y:S01]  /*dd30*/  IMAD.U32 R4, RZ, RZ, UR4 ;  /* 0x00000004ff047e24 */ /* 0x000fe2000f8e00ff */
[----:B------:R-:W-:Y:S01]  /*dd40*/  @P0 IADD3.X R203, R203, UR5, RZ, P2, !PT ;  /* 0x00000005cbcb0c10 */ /* 0x000fe200097fe4ff */
[----:B------:R0:W5:Y:S04]  /*dd50*/  @P1 LDG.E R0, desc[UR42][R6.64] ;  /* 0x0000002a06001981 */ /* 0x000168000c1e1900 */
[----:B------:R0:W5:Y:S01]  /*dd60*/  @P0 LDG.E R4, desc[UR42][R202.64] ;  /* 0x0000002aca040981 */ /* 0x000162000c1e1900 */
[----:B------:R-:W-:Y:S05]  /*dd70*/  @P0 BRA `(.L_x_3751) ;  /* 0x0000000000100947 */ /* 0x000fea0003800000 */
[----:B------:R-:W-:Y:S05]  /*dd80*/  @!P1 BRA `(.L_x_3751) ;  /* 0x00000000000c9947 */ /* 0x000fea0003800000 */
[----:B-----5:R-:W2:Y:S04]  /*dd90*/  LDG.E R4, desc[UR42][R6.64] ;  /* 0x0000002a06047981 */ /* 0x020ea8000c1e1900 */
[----:B0-----:R-:W2:Y:S02]  /*dda0*/  LDG.E R6, desc[UR42][R6.64+0x4] ;  /* 0x0000042a06067981 */ /* 0x001ea4000c1e1900 */
[----:B--2---:R-:W-:-:S07]  /*ddb0*/  IMAD.IADD R4, R6, 0x1, -R4 ;  /* 0x0000000106047824 */ /* 0x004fce00078e0a04 */
.L_x_3751:
[----:B------:R-:W2:Y:S01]  /*ddc0*/  LDL R5, [R1+0x24] ;  /* 0x0000240001057983 */ /* 0x000ea20000100800 */
[----:B------:R-:W-:Y:S01]  /*ddd0*/  ISETP.NE.AND P1, PT, R200, RZ, PT ;  /* 0x000000ffc800720c */ /* 0x000fe20003f25270 */
[----:B------:R-:W-:-:S03]  /*dde0*/  ULDC UR4, c[0x0][0xad4] ;  /* 0x0002b50000047ab9 */ /* 0x000fc60000000800 */
[----:B------:R-:W-:Y:S01]  /*ddf0*/  SEL R200, R200, UR4, P1 ;  /* 0x00000004c8c87c07 */ /* 0x000fe20008800000 */
[----:B--2---:R-:W1:Y:S02]  /*de00*/  SHFL.IDX PT, R5, R5, RZ, 0x1f ;  /* 0x00001fff05057589 */ /* 0x004e6400000e0000 */
[----:B-1----:R-:W-:Y:S02]  /*de10*/  ISETP.NE.AND P0, PT, R5, RZ, PT ;  /* 0x000000ff0500720c */ /* 0x002fe40003f05270 */
[----:B-----5:R-:W-:-:S11]  /*de20*/  SHF.R.S32.HI R5, RZ, 0x1f, R0 ;  /* 0x0000001fff057819 */ /* 0x020fd60000011400 */
[----:B------:R-:W-:Y:S05]  /*de30*/  @P0 BRA `(.L_x_3752) ;  /* 0x0000000400000947 */ /* 0x000fea0003800000 */
[----:B0-----:R-:W2:Y:S01]  /*de40*/  LDL.LU R11, [R1+0x20] ;  /* 0x00002000010b7983 */ /* 0x001ea20000300800 */
[----:B------:R-:W-:Y:S01]  /*de50*/  IMAD.MOV.U32 R10, RZ, RZ, 0x9b8 ;  /* 0x000009b8ff0a7424 */ /* 0x000fe200078e00ff */
[----:B------:R-:W-:Y:S01]  /*de60*/  ISETP.GT.AND P1, PT, R200, 0x1, PT ;  /* 0x00000001c800780c */ /* 0x000fe20003f24270 */
[----:B------:R-:W0:Y:S01]  /*de70*/  LDC R156, c[0x0][0xbe8] ;  /* 0x0002fa00ff9c7b82 */ /* 0x000e220000000800 */
[----:B------:R-:W5:Y:S01]  /*de80*/  LDL R21, [R1+0x68] ;  /* 0x0000680001157983 */ /* 0x000f620000100800 */
[----:B------:R-:W-:Y:S02]  /*de90*/  ISETP.NE.U32.AND P0, PT, RZ, UR6, PT ;  /* 0x00000006ff007c0c */ /* 0x000fe4000bf05070 */
[----:B------:R-:W-:Y:S01]  /*dea0*/  SEL R10, R10, 0x978, P1 ;  /* 0x000009780a0a7807 */ /* 0x000fe20000800000 */
[----:B------:R-:W3:Y:S01]  /*deb0*/  LDL R158, [R1+0x6c] ;  /* 0x00006c00019e7983 */ /* 0x000ee20000100800 */
[----:B------:R-:W-:Y:S02]  /*dec0*/  ISETP.NE.AND.EX P0, PT, RZ, UR7, PT, P0 ;  /* 0x00000007ff007c0c */ /* 0x000fe4000bf05300 */
[----:B------:R-:W1:Y:S01]  /*ded0*/  LDC.64 R8, c[0x0][R10+0x220] ;  /* 0x000088000a087b82 */ /* 0x000e620000000a00 */
[----:B------:R-:W3:Y:S01]  /*dee0*/  LDL R157, [R1+0x2c] ;  /* 0x00002c00019d7983 */ /* 0x000ee20000100800 */
[----:B------:R-:W-:-:S06]  /*def0*/  SEL R14, R199, RZ, !P0 ;  /* 0x000000ffc70e7207 */ /* 0x000fcc0004000000 */
[----:B------:R-:W0:Y:S01]  /*df00*/  LDC.64 R6, c[0x0][R10+0x218] ;  /* 0x000086000a067b82 */ /* 0x000e220000000a00 */
[----:B-1----:R-:W-:Y:S01]  /*df10*/  IMAD R9, R9, R14, RZ ;  /* 0x0000000e09097224 */ /* 0x002fe200078e02ff */
[----:B----4-:R-:W-:Y:S02]  /*df20*/  SEL R152, R210, RZ, P1 ;  /* 0x000000ffd2987207 */ /* 0x010fe40000800000 */
[----:B--2---:R-:W-:Y:S02]  /*df30*/  SEL R11, R11, RZ, !P0 ;  /* 0x000000ff0b0b7207 */ /* 0x004fe40004000000 */
[----:B0-----:R-:W-:-:S03]  /*df40*/  ISETP.NE.AND P0, PT, R156, 0x1, PT ;  /* 0x000000019c00780c */ /* 0x001fc60003f05270 */
[C---:B------:R-:W-:Y:S02]  /*df50*/  IMAD R11, R8.reuse, R11, R9 ;  /* 0x0000000b080b7224 */ /* 0x040fe400078e0209 */
[----:B------:R-:W-:-:S04]  /*df60*/  IMAD.WIDE.U32 R8, R8, R14, RZ ;  /* 0x0000000e08087225 */ /* 0x000fc800078e00ff */
[-C--:B------:R-:W-:Y:S02]  /*df70*/  IMAD R14, R7, R198.reuse, RZ ;  /* 0x000000c6070e7224 */ /* 0x080fe400078e02ff */
[----:B------:R-:W-:-:S04]  /*df80*/  IMAD.WIDE.U32 R6, R6, R198, RZ ;  /* 0x000000c606067225 */ /* 0x000fc800078e00ff */
[----:B------:R-:W-:Y:S02]  /*df90*/  IMAD.IADD R14, R7, 0x1, R14 ;  /* 0x00000001070e7824 */ /* 0x000fe400078e020e */
[----:B------:R-:W0:Y:S01]  /*dfa0*/  @P0 LDC R7, c[0x0][0xbec] ;  /* 0x0002fb00ff070b82 */ /* 0x000e220000000800 */
[----:B------:R-:W-:-:S07]  /*dfb0*/  IADD3 R15, P2, P3, R8, R6, R0 ;  /* 0x00000006080f7210 */ /* 0x000fce0007b5e000 */
[----:B------:R-:W1:Y:S01]  /*dfc0*/  @P0 LDC R6, c[0x0][0xbf0] ;  /* 0x0002fc00ff060b82 */ /* 0x000e620000000800 */
[----:B-----5:R-:W-:Y:S02]  /*dfd0*/  IMAD R21, R201, 0x40, R21 ;  /* 0x00000040c9157824 */ /* 0x020fe400078e0215 */
[----:B------:R-:W-:-:S05]  /*dfe0*/  IMAD.IADD R11, R9, 0x1, R11 ;  /* 0x00000001090b7824 */ /* 0x000fca00078e020b */
[----:B------:R-:W-:Y:S01]  /*dff0*/  IADD3.X R11, R11, R14, R5, P2, P3 ;  /* 0x0000000e0b0b7210 */ /* 0x000fe200017e6405 */
[----:B------:R-:W-:Y:S02]  /*e000*/  IMAD.MOV.U32 R14, RZ, RZ, R21 ;  /* 0x000000ffff0e7224 */ /* 0x000fe400078e0015 */
[----:B0-----:R-:W-:-:S05]  /*e010*/  @P0 IMAD.HI.U32 R7, R21, R7, RZ ;  /* 0x0000000715070227 */ /* 0x001fca00078e00ff */
[----:B-1----:R-:W-:Y:S02]  /*e020*/  @P0 SHF.R.U32.HI R14, RZ, R6, R7 ;  /* 0x00000006ff0e0219 */ /* 0x002fe40000011607 */
[----:B------:R-:W0:Y:S02]  /*e030*/  LDC.64 R6, c[0x0][R10+0x228] ;  /* 0x00008a000a067b82 */ /* 0x000e240000000a00 */
[----:B0-----:R-:W-:-:S04]  /*e040*/  IMAD.WIDE.U32 R8, R6, R152, RZ ;  /* 0x0000009806087225 */ /* 0x001fc800078e00ff */
[----:B------:R-:W-:-:S04]  /*e050*/  IMAD R6, R7, R152, RZ ;  /* 0x0000009807067224 */ /* 0x000fc800078e02ff */
[----:B------:R-:W-:Y:S02]  /*e060*/  IMAD.IADD R9, R9, 0x1, R6 ;  /* 0x0000000109097824 */ /* 0x000fe400078e0206 */
[----:B------:R0:W1:Y:S01]  /*e070*/  LDC.64 R6, c[0x0][R10+0x210] ;  /* 0x000084000a067b82 */ /* 0x0000620000000a00 */
[----:B------:R-:W-:Y:S01]  /*e080*/  IADD3 R8, P0, P2, R14, R15, R8 ;  /* 0x0000000f0e087210 */ /* 0x000fe20007a1e008 */
[--C-:B------:R-:W-:Y:S01]  /*e090*/  IMAD.MOV R15, RZ, RZ, -R14.reuse ;  /* 0x000000ffff0f7224 */ /* 0x100fe200078e0a0e */
[----:B------:R-:W-:-:S03]  /*e0a0*/  SHF.R.S32.HI R14, RZ, 0x1f, R14 ;  /* 0x0000001fff0e7819 */ /* 0x000fc6000001140e */
[----:B------:R-:W-:Y:S01]  /*e0b0*/  IMAD R15, R156, R15, R21 ;  /* 0x0000000f9c0f7224 */ /* 0x000fe200078e0215 */
[----:B------:R-:W-:-:S04]  /*e0c0*/  IADD3.X R9, R14, R11, R9, P0, P2 ;  /* 0x0000000b0e097210 */ /* 0x000fc800007e4409 */
[----:B0-----:R-:W-:Y:S01]  /*e0d0*/  SHF.R.S32.HI R10, RZ, 0x1f, R15 ;  /* 0x0000001fff0a7819 */ /* 0x001fe2000001140f */
[-C--:B-1----:R-:W-:Y:S02]  /*e0e0*/  IMAD R7, R7, R15.reuse, RZ ;  /* 0x0000000f07077224 */ /* 0x082fe400078e02ff */
[----:B------:R-:W-:-:S04]  /*e0f0*/  IMAD.WIDE.U32 R8, R6, R15, R8 ;  /* 0x0000000f06087225 */ /* 0x000fc800078e0008 */
[----:B------:R-:W-:Y:S02]  /*e100*/  IMAD R10, R6, R10, R7 ;  /* 0x0000000a060a7224 */ /* 0x000fe400078e0207 */
[----:B------:R-:W0:Y:S08]  /*e110*/  LDC.64 R6, c[0x0][0xba8] ;  /* 0x0002ea00ff067b82 */ /* 0x000e300000000a00 */
[----:B0-----:R-:W0:Y:S08]  /*e120*/  @!P1 LDC R6, c[0x0][0xb50] ;  /* 0x0002d400ff069b82 */ /* 0x001e300000000800 */
[----:B------:R-:W1:Y:S01]  /*e130*/  @!P1 LDC R7, c[0x0][0xb54] ;  /* 0x0002d500ff079b82 */ /* 0x000e620000000800 */
[----:B------:R-:W-:-:S02]  /*e140*/  IMAD.IADD R10, R9, 0x1, R10 ;  /* 0x00000001090a7824 */ /* 0x000fc400078e020a */
[----:B------:R-:W-:Y:S01]  /*e150*/  IMAD R11, R201, 0x40, R190 ;  /* 0x00000040c90b7824 */ /* 0x000fe200078e02be */
[----:B0-----:R-:W-:Y:S01]  /*e160*/  LEA R9, P0, R8, R6, 0x2 ;  /* 0x0000000608097211 */ /* 0x001fe200078010ff */
[----:B---3--:R-:W-:-:S03]  /*e170*/  IMAD.MOV R6, RZ, RZ, -R158 ;  /* 0x000000ffff067224 */ /* 0x008fc600078e0a9e */
[----:B-1----:R-:W-:Y:S02]  /*e180*/  LEA.HI.X R10, R8, R7, R10, 0x2, P0 ;  /* 0x00000007080a7211 */ /* 0x002fe400000f140a */
[----:B------:R-:W-:Y:S01]  /*e190*/  ISETP.NE.AND P0, PT, R157, R6, PT ;  /* 0x000000069d00720c */ /* 0x000fe20003f05270 */
[----:B------:R-:W-:Y:S04]  /*e1a0*/  SHFL.IDX PT, R8, R9, 0x1, 0x1c1f ;  /* 0x003c1f0009087f89 */ /* 0x000fe800000e0000 */
[----:B------:R-:W-:Y:S04]  /*e1b0*/  SHFL.IDX PT, R6, R9, RZ, 0x1c1f ;  /* 0x001c1fff09067589 */ /* 0x000fe800000e0000 */
[----:B------:R-:W0:Y:S04]  /*e1c0*/  SHFL.IDX PT, R7, R10, RZ, 0x1c1f ;  /* 0x001c1fff0a077589 */ /* 0x000e2800000e0000 */
[----:B------:R1:W2:Y:S02]  /*e1d0*/  SHFL.IDX PT, R9, R10, 0x1, 0x1c1f ;  /* 0x003c1f000a097f89 */ /* 0x0002a400000e0000 */
[----:B-1----:R-:W-:-:S05]  /*e1e0*/  IMAD R10, R4, R156, RZ ;  /* 0x0000009c040a7224 */ /* 0x002fca00078e02ff */
[C---:B------:R-:W-:Y:S01]  /*e1f0*/  ISETP.GE.OR P1, PT, R11.reuse, R10, P0 ;  /* 0x0000000a0b00720c */ /* 0x040fe20000726670 */
[----:B------:R-:W-:-:S05]  /*e200*/  VIADD R11, R11, 0x8 ;  /* 0x000000080b0b7836 */ /* 0x000fca0000000000 */
[----:B------:R-:W-:-:S07]  /*e210*/  ISETP.GE.OR P0, PT, R11, R10, P0 ;  /* 0x0000000a0b00720c */ /* 0x000fce0000706670 */
[----:B0-----:R1:W-:Y:S06]  /*e220*/  @!P1 ST.E desc[UR42][R6.64], R3 ;  /* 0x0000000306009985 */ /* 0x0013ec000c10192a */
[----:B--2---:R1:W-:Y:S02]  /*e230*/  @!P0 ST.E desc[UR42][R8.64], R20 ;  /* 0x0000001408008985 */ /* 0x0043e4000c10192a */
.L_x_3752:
[----:B------:R-:W-:Y:S02]  /*e240*/  ISETP.GT.AND P1, PT, R200, 0x1, PT ;  /* 0x00000001c800780c */ /* 0x000fe40003f24270 */
[----:B------:R-:W-:-:S04]  /*e250*/  ISETP.NE.U32.AND P0, PT, RZ, UR6, PT ;  /* 0x00000006ff007c0c */ /* 0x000fc8000bf05070 */
[----:B------:R-:W-:-:S04]  /*e260*/  ISETP.NE.AND.EX P0, PT, RZ, UR7, PT, P0 ;  /* 0x00000007ff007c0c */ /* 0x000fc8000bf05300 */
[----:B------:R-:W-:-:S03]  /*e270*/  SEL R199, R199, RZ, !P0 ;  /* 0x000000ffc7c77207 */ /* 0x000fc60004000000 */
[----:B------:R-:W-:Y:S06]  /*e280*/  @P1 BRA `(.L_x_3753) ;  /* 0x0000001000381947 */ /* 0x000fec0003800000 */
[----:B-1----:R-:W1:Y:S01]  /*e290*/  S2R R3, SR_TID.X ;  /* 0x0000000000037919 */ /* 0x002e620000002100 */
[----:B------:R-:W2:Y:S01]  /*e2a0*/  LDC R83, c[0x0][0xbe8] ;  /* 0x0002fa00ff537b82 */ /* 0x000ea20000000800 */
[----:B------:R-:W-:Y:S01]  /*e2b0*/  ULDC.64 UR4, c[0x0][0xaa0] ;  /* 0x0002a80000047ab9 */ /* 0x000fe20000000a00 */
[----:B-1----:R-:W-:-:S05]  /*e2c0*/  VIADD R3, R3, 0xffffff80 ;  /* 0xffffff8003037836 */ /* 0x002fca0000000000 */
[----:B0-----:R-:W-:-:S04]  /*e2d0*/  SHF.R.S32.HI R6, RZ, 0x1f, R3 ;  /* 0x0000001fff067819 */ /* 0x001fc80000011403 */
[----:B------:R-:W-:-:S04]  /*e2e0*/  LEA.HI R21, R6, R3, RZ, 0x3 ;  /* 0x0000000306157211 */ /* 0x000fc800078f18ff */
[----:B------:R-:W-:-:S05]  /*e2f0*/  SHF.R.S32.HI R20, RZ, 0x3, R21 ;  /* 0x00000003ff147819 */ /* 0x000fca0000011415 */
[----:B------:R-:W-:-:S04]  /*e300*/  IMAD R7, R20, 0x40, R187 ;  /* 0x0000004014077824 */ /* 0x000fc800078e02bb */
[----:B------:R-:W-:-:S03]  /*e310*/  IMAD.WIDE R6, R7, 0x2, R12 ;  /* 0x0000000207067825 */ /* 0x000fc600078e020c */
[C---:B------:R-:W-:Y:S02]  /*e320*/  IADD3 R13, P3, R6.reuse, 0x1000, RZ ;  /* 0x00001000060d7810 */ /* 0x040fe40007f7e0ff */
[C---:B------:R-:W-:Y:S02]  /*e330*/  IADD3 R25, P4, R6.reuse, 0x2000, RZ ;  /* 0x0000200006197810 */ /* 0x040fe40007f9e0ff */
[----:B------:R-:W-:Y:S02]  /*e340*/  LOP3.LUT R12, R13, 0x380, RZ, 0xc0, !PT ;  /* 0x000003800d0c7812 */ /* 0x000fe400078ec0ff */
[----:B------:R-:W-:Y:S02]  /*e350*/  IADD3 R29, P5, R6, 0x3000, RZ ;  /* 0x00003000061d7810 */ /* 0x000fe40007fbe0ff */
[----:B------:R-:W-:Y:S02]  /*e360*/  SHF.R.U64 R12, R12, 0x3, RZ ;  /* 0x000000030c0c7819 */ /* 0x000fe400000012ff */
[----:B------:R-:W-:-:S02]  /*e370*/  IADD3 R33, P6, R6, 0x4000, RZ ;  /* 0x0000400006217810 */ /* 0x000fc40007fde0ff */
[----:B------:R-:W-:Y:S01]  /*e380*/  LOP3.LUT R12, R12, R13, RZ, 0x3c, !PT ;  /* 0x0000000d0c0c7212 */ /* 0x000fe200078e3cff */
[----:B------:R-:W-:Y:S01]  /*e390*/  IMAD.X R13, RZ, RZ, R7, P3 ;  /* 0x000000ffff0d7224 */ /* 0x000fe200018e0607 */
[C---:B------:R-:W-:Y:S02]  /*e3a0*/  IADD3 R37, P0, R6.reuse, 0x5000, RZ ;  /* 0x0000500006257810 */ /* 0x040fe40007f1e0ff */
[C---:B------:R-:W-:Y:S02]  /*e3b0*/  IADD3 R41, P1, R6.reuse, 0x6000, RZ ;  /* 0x0000600006297810 */ /* 0x040fe40007f3e0ff */
[C---:B------:R-:W-:Y:S02]  /*e3c0*/  IADD3 R45, P2, R6.reuse, 0x7000, RZ ;  /* 0x00007000062d7810 */ /* 0x040fe40007f5e0ff */
[----:B------:R-:W-:Y:S02]  /*e3d0*/  IADD3 R49, P3, R6, 0x8000, RZ ;  /* 0x0000800006317810 */ /* 0x000fe40007f7e0ff */
[----:B------:R-:W-:-:S02]  /*e3e0*/  LOP3.LUT R24, R25, 0x380, RZ, 0xc0, !PT ;  /* 0x0000038019187812 */ /* 0x000fc400078ec0ff */
[----:B------:R-:W-:Y:S02]  /*e3f0*/  LOP3.LUT R28, R29, 0x380, RZ, 0xc0, !PT ;  /* 0x000003801d1c7812 */ /* 0x000fe400078ec0ff */
[----:B------:R-:W-:Y:S02]  /*e400*/  LOP3.LUT R32, R33, 0x380, RZ, 0xc0, !PT ;  /* 0x0000038021207812 */ /* 0x000fe400078ec0ff */
[----:B------:R-:W-:Y:S02]  /*e410*/  LOP3.LUT R36, R37, 0x380, RZ, 0xc0, !PT ;  /* 0x0000038025247812 */ /* 0x000fe400078ec0ff */
[----:B------:R-:W-:Y:S02]  /*e420*/  LOP3.LUT R40, R41, 0x380, RZ, 0xc0, !PT ;  /* 0x0000038029287812 */ /* 0x000fe400078ec0ff */
[----:B------:R-:W-:Y:S02]  /*e430*/  LOP3.LUT R44, R45, 0x380, RZ, 0xc0, !PT ;  /* 0x000003802d2c7812 */ /* 0x000fe400078ec0ff */
[----:B------:R-:W-:-:S02]  /*e440*/  LOP3.LUT R48, R49, 0x380, RZ, 0xc0, !PT ;  /* 0x0000038031307812 */ /* 0x000fc400078ec0ff */
[----:B------:R-:W-:Y:S02]  /*e450*/  SHF.R.U64 R24, R24, 0x3, RZ ;  /* 0x0000000318187819 */ /* 0x000fe400000012ff */
[----:B------:R-:W-:Y:S02]  /*e460*/  SHF.R.U64 R28, R28, 0x3, RZ ;  /* 0x000000031c1c7819 */ /* 0x000fe400000012ff */
[----:B------:R-:W-:Y:S02]  /*e470*/  SHF.R.U64 R32, R32, 0x3, RZ ;  /* 0x0000000320207819 */ /* 0x000fe400000012ff */
[----:B------:R-:W-:Y:S02]  /*e480*/  SHF.R.U64 R36, R36, 0x3, RZ ;  /* 0x0000000324247819 */ /* 0x000fe400000012ff */
[----:B------:R-:W-:Y:S02]  /*e490*/  SHF.R.U64 R40, R40, 0x3, RZ ;  /* 0x0000000328287819 */ /* 0x000fe400000012ff */
[----:B------:R-:W-:-:S02]  /*e4a0*/  SHF.R.U64 R44, R44, 0x3, RZ ;  /* 0x000000032c2c7819 */ /* 0x000fc400000012ff */
[----:B------:R-:W-:Y:S02]  /*e4b0*/  SHF.R.U64 R48, R48, 0x3, RZ ;  /* 0x0000000330307819 */ /* 0x000fe400000012ff */
        /* <DEDUP_REMOVED lines=14> */
[C---:B------:R-:W-:Y:S01]  /*e5a0*/  IADD3 R53, P4, R6.reuse, 0x9000, RZ ;  /* 0x0000900006357810 */ /* 0x040fe20007f9e0ff */
[----:B------:R-:W-:Y:S01]  /*e5b0*/  IMAD R5, R5, UR4, RZ ;  /* 0x0000000405057c24 */ /* 0x000fe2000f8e02ff */
[----:B------:R-:W-:Y:S01]  /*e5c0*/  IADD3 R57, P5, R6, 0xa000, RZ ;  /* 0x0000a00006397810 */ /* 0x000fe20007fbe0ff */
[----:B--2---:R-:W-:Y:S01]  /*e5d0*/  IMAD R86, R4, R83, RZ ;  /* 0x0000005304567224 */ /* 0x004fe200078e02ff */
[C---:B------:R-:W-:Y:S01]  /*e5e0*/  IADD3 R61, P6, R6.reuse, 0xb000, RZ ;  /* 0x0000b000063d7810 */ /* 0x040fe20007fde0ff */
[----:B------:R-:W5:Y:S01]  /*e5f0*/  LD.E.128 R24, desc[UR42][R24.64] ;  /* 0x0000002a18187980 */ /* 0x000f62000c101d00 */
[----:B------:R-:W-:-:S02]  /*e600*/  IADD3 R65, P0, R6, 0xc000, RZ ;  /* 0x0000c00006417810 */ /* 0x000fc40007f1e0ff */
[C---:B------:R-:W-:Y:S01]  /*e610*/  IADD3 R69, P1, R6.reuse, 0xd000, RZ ;  /* 0x0000d00006457810 */ /* 0x040fe20007f3e0ff */
[----:B------:R-:W5:Y:S01]  /*e620*/  LD.E.128 R28, desc[UR42][R28.64] ;  /* 0x0000002a1c1c7980 */ /* 0x000f62000c101d00 */
[C---:B------:R-:W-:Y:S02]  /*e630*/  IADD3 R73, P2, R6.reuse, 0xe000, RZ ;  /* 0x0000e00006497810 */ /* 0x040fe40007f5e0ff */
[C---:B------:R-:W-:Y:S01]  /*e640*/  LOP3.LUT R15, R6.reuse, 0x380, RZ, 0xc0, !PT ;  /* 0x00000380060f7812 */ /* 0x040fe200078ec0ff */
[----:B------:R-:W5:Y:S01]  /*e650*/  LD.E.128 R32, desc[UR42][R32.64] ;  /* 0x0000002a20207980 */ /* 0x000f62000c101d00 */
[----:B------:R-:W-:Y:S02]  /*e660*/  IADD3 R11, P3, R6, 0xf000, RZ ;  /* 0x0000f000060b7810 */ /* 0x000fe40007f7e0ff */
[----:B------:R-:W-:Y:S01]  /*e670*/  LOP3.LUT R52, R53, 0x380, RZ, 0xc0, !PT ;  /* 0x0000038035347812 */ /* 0x000fe200078ec0ff */
[----:B------:R-:W5:Y:S01]  /*e680*/  LD.E.128 R36, desc[UR42][R36.64] ;  /* 0x0000002a24247980 */ /* 0x000f62000c101d00 */
[----:B------:R-:W-:Y:S01]  /*e690*/  LOP3.LUT R56, R57, 0x380, RZ, 0xc0, !PT ;  /* 0x0000038039387812 */ /* 0x000fe200078ec0ff */
[----:B------:R-:W-:Y:S01]  /*e6a0*/  IMAD.X R77, RZ, RZ, R7, P3 ;  /* 0x000000ffff4d7224 */ /* 0x000fe200018e0607 */
[----:B------:R-:W-:Y:S01]  /*e6b0*/  LOP3.LUT R60, R61, 0x380, RZ, 0xc0, !PT ;  /* 0x000003803d3c7812 */ /* 0x000fe200078ec0ff */
[----:B------:R-:W5:Y:S01]  /*e6c0*/  LD.E.128 R40, desc[UR42][R40.64] ;  /* 0x0000002a28287980 */ /* 0x000f62000c101d00 */
[----:B------:R-:W-:-:S02]  /*e6d0*/  LOP3.LUT R64, R65, 0x380, RZ, 0xc0, !PT ;  /* 0x0000038041407812 */ /* 0x000fc400078ec0ff */
[----:B------:R-:W-:Y:S01]  /*e6e0*/  LOP3.LUT R68, R69, 0x380, RZ, 0xc0, !PT ;  /* 0x0000038045447812 */ /* 0x000fe200078ec0ff */
[----:B------:R-:W5:Y:S01]  /*e6f0*/  LD.E.128 R44, desc[UR42][R44.64] ;  /* 0x0000002a2c2c7980 */ /* 0x000f62000c101d00 */
[----:B------:R-:W-:Y:S02]  /*e700*/  LOP3.LUT R72, R73, 0x380, RZ, 0xc0, !PT ;  /* 0x0000038049487812 */ /* 0x000fe400078ec0ff */
[----:B------:R-:W-:Y:S01]  /*e710*/  SHF.R.U64 R15, R15, 0x3, RZ ;  /* 0x000000030f0f7819 */ /* 0x000fe200000012ff */
[----:B------:R-:W5:Y:S01]  /*e720*/  LD.E.128 R48, desc[UR42][R48.64] ;  /* 0x0000002a30307980 */ /* 0x000f62000c101d00 */
[----:B------:R-:W-:Y:S02]  /*e730*/  LOP3.LUT R9, R11, 0x380, RZ, 0xc0, !PT ;  /* 0x000003800b097812 */ /* 0x000fe400078ec0ff */
[----:B------:R-:W-:Y:S02]  /*e740*/  SHF.R.U64 R52, R52, 0x3, RZ ;  /* 0x0000000334347819 */ /* 0x000fe400000012ff */
[----:B------:R-:W-:-:S02]  /*e750*/  SHF.R.U64 R56, R56, 0x3, RZ ;  /* 0x0000000338387819 */ /* 0x000fc400000012ff */
[----:B------:R-:W-:Y:S02]  /*e760*/  SHF.R.U64 R60, R60, 0x3, RZ ;  /* 0x000000033c3c7819 */ /* 0x000fe400000012ff */
[----:B------:R-:W-:Y:S02]  /*e770*/  SHF.R.U64 R64, R64, 0x3, RZ ;  /* 0x0000000340407819 */ /* 0x000fe400000012ff */
[----:B------:R-:W-:Y:S02]  /*e780*/  SHF.R.U64 R68, R68, 0x3, RZ ;  /* 0x0000000344447819 */ /* 0x000fe400000012ff */
[----:B------:R-:W-:Y:S02]  /*e790*/  SHF.R.U64 R72, R72, 0x3, RZ ;  /* 0x0000000348487819 */ /* 0x000fe400000012ff */
[----:B------:R-:W-:Y:S02]  /*e7a0*/  LOP3.LUT R8, R15, R6, RZ, 0x3c, !PT ;  /* 0x000000060f087212 */ /* 0x000fe400078e3cff */
[----:B------:R-:W-:Y:S01]  /*e7b0*/  SHF.R.U64 R6, R9, 0x3, RZ ;  /* 0x0000000309067819 */ /* 0x000fe200000012ff */
[--C-:B------:R-:W-:Y:S01]  /*e7c0*/  IMAD.MOV.U32 R9, RZ, RZ, R7.reuse ;  /* 0x000000ffff097224 */ /* 0x100fe200078e0007 */
        /* <DEDUP_REMOVED lines=13> */
[C---:B------:R-:W-:Y:S01]  /*e8a0*/  IMAD R5, R0.reuse, UR5, R5 ;  /* 0x0000000500057c24 */ /* 0x040fe2000f8e0205 */
[----:B------:R-:W-:Y:S01]  /*e8b0*/  ISETP.NE.AND P3, PT, R83, 0x1, PT ;  /* 0x000000015300780c */ /* 0x000fe20003f65270 */
[----:B------:R-:W-:Y:S01]  /*e8c0*/  IMAD.WIDE.U32 R6, R0, UR4, RZ ;  /* 0x0000000400067c25 */ /* 0x000fe2000f8e00ff */
[----:B------:R-:W-:Y:S01]  /*e8d0*/  LOP3.LUT R80, R21, 0xfffffff8, RZ, 0xc0, !PT ;  /* 0xfffffff815507812 */ /* 0x000fe200078ec0ff */
[----:B------:R-:W0:Y:S01]  /*e8e0*/  LDC R0, c[0x0][0xac8] ;  /* 0x0002b200ff007b82 */ /* 0x000e220000000800 */
[----:B------:R-:W-:Y:S01]  /*e8f0*/  ULDC.64 UR4, c[0x0][0xae8] ;  /* 0x0002ba0000047ab9 */ /* 0x000fe20000000a00 */
[----:B------:R-:W-:Y:S01]  /*e900*/  IMAD.IADD R7, R7, 0x1, R5 ;  /* 0x0000000107077824 */ /* 0x000fe200078e0205 */
[----:B------:R-:W5:Y:S04]  /*e910*/  LD.E.128 R8, desc[UR42][R8.64] ;  /* 0x0000002a08087980 */ /* 0x000f68000c101d00 */
[----:B------:R-:W5:Y:S03]  /*e920*/  LD.E.128 R12, desc[UR42][R12.64] ;  /* 0x0000002a0c0c7980 */ /* 0x000f66000c101d00 */
[----:B------:R-:W1:Y:S01]  /*e930*/  @P3 LDC R85, c[0x0][0xbec] ;  /* 0x0002fb00ff553b82 */ /* 0x000e620000000800 */
[----:B------:R-:W-:Y:S01]  /*e940*/  IMAD.WIDE.U32 R6, R198, UR4, R6 ;  /* 0x00000004c6067c25 */ /* 0x000fe2000f8e0006 */
[----:B------:R-:W-:Y:S01]  /*e950*/  SHF.R.S32.HI R5, RZ, 0x1f, R199 ;  /* 0x0000001fff057819 */ /* 0x000fe200000114c7 */
[----:B------:R-:W5:Y:S04]  /*e960*/  LD.E.128 R52, desc[UR42][R52.64] ;  /* 0x0000002a34347980 */ /* 0x000f68000c101d00 */
[----:B------:R-:W5:Y:S01]  /*e970*/  LD.E.128 R56, desc[UR42][R56.64] ;  /* 0x0000002a38387980 */ /* 0x000f62000c101d00 */
[----:B------:R-:W2:Y:S01]  /*e980*/  @P3 LDC R87, c[0x0][0xbf0] ;  /* 0x0002fc00ff573b82 */ /* 0x000ea20000000800 */
[----:B------:R-:W-:-:S02]  /*e990*/  IMAD.IADD R3, R3, 0x1, -R80 ;  /* 0x0000000103037824 */ /* 0x000fc400078e0a50 */
[----:B------:R-:W-:Y:S01]  /*e9a0*/  IMAD R7, R198, UR5, R7 ;  /* 0x00000005c6077c24 */ /* 0x000fe2000f8e0207 */
[----:B------:R-:W-:Y:S01]  /*e9b0*/  ULDC.64 UR4, c[0x0][0xaf0] ;  /* 0x0002bc0000047ab9 */ /* 0x000fe20000000a00 */
[--C-:B------:R-:W-:Y:S01]  /*e9c0*/  IMAD R80, R3, 0x20, R20.reuse ;  /* 0x0000002003507824 */ /* 0x100fe200078e0214 */
[-C--:B0-----:R-:W-:Y:S01]  /*e9d0*/  ISETP.GE.AND P1, PT, R208, R0.reuse, PT ;  /* 0x00000000d000720c */ /* 0x081fe20003f26270 */
[----:B------:R-:W-:Y:S01]  /*e9e0*/  IMAD R3, R201, 0x40, R20 ;  /* 0x00000040c9037824 */ /* 0x000fe200078e0214 */
[-C--:B------:R-:W-:Y:S01]  /*e9f0*/  ISETP.GE.AND P0, PT, R207, R0.reuse, PT ;  /* 0x00000000cf00720c */ /* 0x080fe20003f06270 */
[----:B------:R-:W-:Y:S01]  /*ea00*/  IMAD R20, R5, UR4, RZ ;  /* 0x0000000405147c24 */ /* 0x000fe2000f8e02ff */
[----:B------:R-:W-:Y:S01]  /*ea10*/  SEL R5, RZ, 0xffffffff, P1 ;  /* 0xffffffffff057807 */ /* 0x000fe20000800000 */
[----:B------:R-:W-:Y:S01]  /*ea20*/  IMAD R82, R201, 0x40, R80 ;  /* 0x00000040c9527824 */ /* 0x000fe200078e0250 */
[----:B------:R-:W-:Y:S01]  /*ea30*/  ISETP.GE.AND P2, PT, R187, R0, PT ;  /* 0x00000000bb00720c */ /* 0x000fe20003f46270 */
[----:B------:R-:W5:Y:S01]  /*ea40*/  LD.E.128 R60, desc[UR42][R60.64] ;  /* 0x0000002a3c3c7980 */ /* 0x000f62000c101d00 */
[----:B------:R-:W-:Y:S01]  /*ea50*/  SEL R80, RZ, 0xffffffff, P0 ;  /* 0xffffffffff507807 */ /* 0x000fe20000000000 */
[----:B------:R-:W-:Y:S01]  /*ea60*/  IMAD.SHL.U32 R84, R5, 0x2, RZ ;  /* 0x0000000205547824 */ /* 0x000fe200078e00ff */
[----:B------:R-:W-:Y:S01]  /*ea70*/  SEL R21, RZ, 0x1, P2 ;  /* 0x00000001ff157807 */ /* 0x000fe20001000000 */
[----:B------:R-:W-:Y:S01]  /*ea80*/  IMAD R81, R199, UR5, R20 ;  /* 0x00000005c7517c24 */ /* 0x000fe2000f8e0214 */
[----:B------:R-:W5:Y:S01]  /*ea90*/  LD.E.128 R64, desc[UR42][R64.64] ;  /* 0x0000002a40407980 */ /* 0x000f62000c101d00 */
[----:B-1----:R-:W-:Y:S01]  /*eaa0*/  @P3 IMAD.HI.U32 R20, R82, R85, RZ ;  /* 0x0000005552143227 */ /* 0x002fe200078e00ff */
[----:B------:R-:W-:-:S02]  /*eab0*/  LOP3.LUT R21, R84, 0x2, R21, 0xe2, !PT ;  /* 0x0000000254157812 */ /* 0x000fc400078ee215 */
[----:B------:R-:W5:Y:S01]  /*eac0*/  LD.E.128 R68, desc[UR42][R68.64] ;  /* 0x0000002a44447980 */ /* 0x000f62000c101d00 */
[----:B------:R-:W-:Y:S01]  /*ead0*/  IMAD.SHL.U32 R80, R80, 0x4, RZ ;  /* 0x0000000450507824 */ /* 0x000fe200078e00ff */
[-C--:B------:R-:W-:Y:S01]  /*eae0*/  ISETP.GE.AND P0, PT, R206, R0.reuse, PT ;  /* 0x00000000ce00720c */ /* 0x080fe20003f06270 */
[----:B------:R-:W-:Y:S01]  /*eaf0*/  IMAD.MOV.U32 R5, RZ, RZ, R82 ;  /* 0x000000ffff057224 */ /* 0x000fe200078e0052 */
[----:B--2---:R-:W-:Y:S01]  /*eb00*/  @P3 SHF.R.U32.HI R5, RZ, R87, R20 ;  /* 0x00000057ff053219 */ /* 0x004fe20000011614 */
[----:B------:R-:W-:Y:S01]  /*eb10*/  IMAD.WIDE.U32 R6, R199, UR4, R6 ;  /* 0x00000004c7067c25 */ /* 0x000fe2000f8e0006 */
[----:B------:R-:W-:Y:S01]  /*eb20*/  LOP3.LUT R20, R80, 0x4, R21, 0xe2, !PT ;  /* 0x0000000450147812 */ /* 0x000fe200078ee215 */
[----:B------:R-:W-:Y:S01]  /*eb30*/  ULDC.64 UR4, c[0x0][0xae0] ;  /* 0x0002b80000047ab9 */ /* 0x000fe20000000a00 */
[----:B------:R-:W-:Y:S01]  /*eb40*/  SEL R21, RZ, 0xffffffff, P0 ;  /* 0xffffffffff157807 */ /* 0x000fe20000000000 */
[----:B------:R-:W5:Y:S01]  /*eb50*/  LD.E.128 R72, desc[UR42][R72.64] ;  /* 0x0000002a48487980 */ /* 0x000f62000c101d00 */
[-C--:B------:R-:W-:Y:S01]  /*eb60*/  ISETP.GE.AND P0, PT, R205, R0.reuse, PT ;  /* 0x00000000cd00720c */ /* 0x080fe20003f06270 */
[----:B------:R-:W-:Y:S01]  /*eb70*/  IMAD.IADD R7, R7, 0x1, R81 ;  /* 0x0000000107077824 */ /* 0x000fe200078e0251 */
[--C-:B------:R-:W-:Y:S01]  /*eb80*/  SHF.R.S32.HI R80, RZ, 0x1f, R5.reuse ;  /* 0x0000001fff507819 */ /* 0x100fe20000011405 */
[----:B------:R-:W-:Y:S01]  /*eb90*/  IMAD.MOV R81, RZ, RZ, -R5 ;  /* 0x000000ffff517224 */ /* 0x000fe200078e0a05 */
[----:B------:R-:W-:Y:S01]  /*eba0*/  SEL R4, RZ, 0xffffffff, P0 ;  /* 0xffffffffff047807 */ /* 0x000fe20000000000 */
[----:B------:R-:W-:Y:S01]  /*ebb0*/  IMAD.SHL.U32 R85, R21, 0x8, RZ ;  /* 0x0000000815557824 */ /* 0x000fe200078e00ff */
[----:B------:R-:W-:Y:S01]  /*ebc0*/  ISETP.GE.AND P0, PT, R204, R0, PT ;  /* 0x00000000cc00720c */ /* 0x000fe20003f06270 */
[----:B------:R-:W-:Y:S01]  /*ebd0*/  IMAD R80, R80, UR4, RZ ;  /* 0x0000000450507c24 */ /* 0x000fe2000f8e02ff */
[----:B------:R-:W5:Y:S01]  /*ebe0*/  LD.E.128 R76, desc[UR42][R76.64] ;  /* 0x0000002a4c4c7980 */ /* 0x000f62000c101d00 */
[----:B------:R-:W-:-:S02]  /*ebf0*/  IMAD R21, R83, R81, R82 ;  /* 0x0000005153157224 */ /* 0x000fc400078e0252 */
[----:B------:R-:W-:Y:S01]  /*ec00*/  IMAD.SHL.U32 R83, R4, 0x10, RZ ;  /* 0x0000001004537824 */ /* 0x000fe200078e00ff */
[----:B------:R-:W-:Y:S01]  /*ec10*/  SEL R4, RZ, 0xffffffff, P0 ;  /* 0xffffffffff047807 */ /* 0x000fe20000000000 */
[----:B------:R-:W-:Y:S01]  /*ec20*/  IMAD.WIDE.U32 R6, R5, UR4, R6 ;  /* 0x0000000405067c25 */ /* 0x000fe2000f8e0006 */
[----:B------:R-:W-:Y:S01]  /*ec30*/  @!PT LDS RZ, [RZ] ;  /* 0x00000000fffff984 */ /* 0x000fe20000000800 */
[----:B------:R-:W-:Y:S01]  /*ec40*/  @!PT LDS RZ, [RZ] ;  /* 0x00000000fffff984 */ /* 0x000fe20000000800 */
[----:B------:R-:W-:Y:S01]  /*ec50*/  @!PT LDS RZ, [RZ] ;  /* 0x00000000fffff984 */ /* 0x000fe20000000800 */
[----:B------:R-:W-:Y:S01]  /*ec60*/  @!PT LDS RZ, [RZ] ;  /* 0x00000000fffff984 */ /* 0x000fe20000000800 */
[----:B------:R0:W-:Y:S06]  /*ec70*/  MEMBAR.ALL.CTA ;  /* 0x0000000000007992 */ /* 0x0001ec0000008000 */
[----:B0-----:R-:W0:Y:S01]  /*ec80*/  FENCE.VIEW.ASYNC.S ;  /* 0x00000000000073c6 */ /* 0x001e220000000000 */
[----:B------:R-:W-:Y:S01]  /*ec90*/  LOP3.LUT R20, R85, 0x8, R20, 0xe2, !PT ;  /* 0x0000000855147812 */ /* 0x000fe200078ee214 */
[----:B------:R-:W-:Y:S01]  /*eca0*/  IMAD R81, R5, UR5, R80 ;  /* 0x0000000505517c24 */ /* 0x000fe2000f8e0250 */
[----:B------:R-:W-:Y:S01]  /*ecb0*/  SHF.R.S32.HI R5, RZ, 0x1f, R21 ;  /* 0x0000001fff057819 */ /* 0x000fe20000011415 */
[----:B------:R-:W-:Y:S01]  /*ecc0*/  VIADD R87, R187, 0x180 ;  /* 0x00000180bb577836 */ /* 0x000fe20000000000 */
[----:B------:R-:W-:Y:S01]  /*ecd0*/  ULDC.64 UR4, c[0x0][0xad8] ;  /* 0x0002b60000047ab9 */ /* 0x000fe20000000a00 */
[----:B------:R-:W-:Y:S01]  /*ece0*/  IMAD.IADD R7, R7, 0x1, R81 ;  /* 0x0000000107077824 */ /* 0x000fe200078e0251 */
[----:B------:R-:W-:Y:S01]  /*ecf0*/  LOP3.LUT R20, R83, 0x10, R20, 0xe2, !PT ;  /* 0x0000001053147812 */ /* 0x000fe200078ee214 */
[----:B------:R-:W-:-:S02]  /*ed00*/  IMAD.SHL.U32 R81, R4, 0x20, RZ ;  /* 0x0000002004517824 */ /* 0x000fc400078e00ff */
[----:B------:R-:W-:Y:S01]  /*ed10*/  IMAD R4, R5, UR4, RZ ;  /* 0x0000000405047c24 */ /* 0x000fe2000f8e02ff */
[----:B------:R-:W-:Y:S01]  /*ed20*/  ISETP.GE.AND P0, PT, R87, R0, PT ;  /* 0x000000005700720c */ /* 0x000fe20003f06270 */
[----:B------:R-:W-:Y:S01]  /*ed30*/  VIADD R89, R187, 0x1c0 ;  /* 0x000001c0bb597836 */ /* 0x000fe20000000000 */
[----:B------:R-:W-:Y:S01]  /*ed40*/  LOP3.LUT R20, R81, 0x20, R20, 0xe2, !PT ;  /* 0x0000002051147812 */ /* 0x000fe200078ee214 */
[C---:B------:R-:W-:Y:S02]  /*ed50*/  IMAD R81, R21.reuse, UR5, R4 ;  /* 0x0000000515517c24 */ /* 0x040fe4000f8e0204 */
[----:B------:R-:W-:Y:S01]  /*ed60*/  IMAD.WIDE.U32 R6, R21, UR4, R6 ;  /* 0x0000000415067c25 */ /* 0x000fe2000f8e0006 */
[----:B------:R-:W-:Y:S01]  /*ed70*/  ISETP.GE.AND P1, PT, R3, R86, PT ;  /* 0x000000560300720c */ /* 0x000fe20003f26270 */
[----:B------:R-:W-:Y:S01]  /*ed80*/  ULDC.64 UR4, c[0x0][0xa80] ;  /* 0x0002a00000047ab9 */ /* 0x000fe20000000a00 */
[----:B------:R-:W-:Y:S01]  /*ed90*/  SEL R5, RZ, 0x40, P0 ;  /* 0x00000040ff057807 */ /* 0x000fe20000000000 */
[----:B------:R-:W-:Y:S01]  /*eda0*/  VIADD R4, R2, 0x28c20 ;  /* 0x00028c2002047836 */ /* 0x000fe20000000000 */
[----:B------:R-:W-:Y:S01]  /*edb0*/  ISETP.GE.AND P0, PT, R89, R0, PT ;  /* 0x000000005900720c */ /* 0x000fe20003f06270 */
[----:B------:R-:W-:Y:S01]  /*edc0*/  IMAD.IADD R7, R7, 0x1, R81 ;  /* 0x0000000107077824 */ /* 0x000fe200078e0251 */
[----:B------:R-:W-:-:S02]  /*edd0*/  LEA R84, P2, R6, UR4, 0x1 ;  /* 0x0000000406547c11 */ /* 0x000fc4000f8408ff */
[----:B------:R-:W-:Y:S02]  /*ede0*/  LOP3.LUT R82, R20, R5, RZ, 0xfc, !PT ;  /* 0x0000000514527212 */ /* 0x000fe400078efcff */
[----:B------:R-:W-:Y:S02]  /*edf0*/  PRMT R4, RZ, 0x654, R4 ;  /* 0x00000654ff047816 */ /* 0x000fe40000000004 */
[----:B------:R-:W-:Y:S02]  /*ee00*/  SEL R5, RZ, 0x80, P0 ;  /* 0x00000080ff057807 */ /* 0x000fe40000000000 */
[----:B------:R-:W-:Y:S01]  /*ee10*/  LEA.HI.X R85, R6, UR5, R7, 0x1, P2 ;  /* 0x0000000506557c11 */ /* 0x000fe200090f0c07 */
[----:B0-----:R0:W-:Y:S01]  /*ee20*/  SYNCS.ARRIVE.TRANS64.RED.A1T0 RZ, [R4+URZ], RZ ;  /* 0x000000ff04ff79a7 */ /* 0x0011e2000810043f */
[----:B------:R-:W-:Y:S01]  /*ee30*/  LOP3.LUT R83, R82, R5, RZ, 0xfc, !PT ;  /* 0x0000000552537212 */ /* 0x000fe200078efcff */
[----:B------:R-:W-:Y:S02]  /*ee40*/  BSSY B1, `(.L_x_3754) ;  /* 0x000002a000017945 */ /* 0x000fe40003800000 */
[----:B------:R1:W2:Y:S01]  /*ee50*/  SHFL.IDX PT, R5, R85, RZ, 0x181f ;  /* 0x00181fff55057589 */ /* 0x0002a200000e0000 */
[----:B----4-:R-:W-:-:S03]  /*ee60*/  SHF.R.S32.HI R152, RZ, 0x1f, R204 ;  /* 0x0000001fff987819 */ /* 0x010fc600000114cc */
[----:B0-----:R1:W0:Y:S01]  /*ee70*/  SHFL.IDX PT, R4, R84, RZ, 0x181f ;  /* 0x00181fff54047589 */ /* 0x00122200000e0000 */
[----:B------:R-:W-:Y:S02]  /*ee80*/  SHF.R.S32.HI R156, RZ, 0x1f, R205 ;  /* 0x0000001fff9c7819 */ /* 0x000fe400000114cd */
[----:B------:R-:W-:Y:S02]  /*ee90*/  SHF.R.S32.HI R157, RZ, 0x1f, R206 ;  /* 0x0000001fff9d7819 */ /* 0x000fe400000114ce */
[----:B------:R-:W-:Y:S02]  /*eea0*/  SHF.R.S32.HI R158, RZ, 0x1f, R207 ;  /* 0x0000001fff9e7819 */ /* 0x000fe400000114cf */
[----:B------:R-:W-:Y:S01]  /*eeb0*/  SHF.R.S32.HI R159, RZ, 0x1f, R208 ;  /* 0x0000001fff9f7819 */ /* 0x000fe200000114d0 */
[----:B-1----:R-:W-:Y:S06]  /*eec0*/  @P1 BRA `(.L_x_3755) ;  /* 0x0000000000841947 */ /* 0x002fec0003800000 */
[-C--:B------:R-:W-:Y:S02]  /*eed0*/  ISETP.GE.AND P2, PT, R187, R0.reuse, PT ;  /* 0x00000000bb00720c */ /* 0x080fe40003f46270 */
[-C--:B------:R-:W-:Y:S02]  /*eee0*/  ISETP.GE.AND P4, PT, R208, R0.reuse, PT ;  /* 0x00000000d000720c */ /* 0x080fe40003f86270 */
[-C--:B------:R-:W-:Y:S02]  /*eef0*/  ISETP.GE.AND P6, PT, R207, R0.reuse, PT ;  /* 0x00000000cf00720c */ /* 0x080fe40003fc6270 */
[-C--:B------:R-:W-:Y:S02]  /*ef00*/  ISETP.GE.AND P0, PT, R206, R0.reuse, PT ;  /* 0x00000000ce00720c */ /* 0x080fe40003f06270 */
[----:B------:R-:W-:Y:S02]  /*ef10*/  ISETP.GE.AND P1, PT, R205, R0, PT ;  /* 0x00000000cd00720c */ /* 0x000fe40003f26270 */
[----:B------:R-:W-:-:S03]  /*ef20*/  SHF.R.S32.HI R88, RZ, 0x1f, R87 ;  /* 0x0000001fff587819 */ /* 0x000fc60000011457 */
[----:B0-2---:R-:W-:Y:S02]  /*ef30*/  @!P2 IMAD.WIDE R20, R187, 0x2, R4 ;  /* 0x00000002bb14a825 */ /* 0x005fe400078e0204 */
[CC--:B------:R-:W-:Y:S02]  /*ef40*/  @!P4 LEA R6, P3, R208.reuse, R4.reuse, 0x1 ;  /* 0x00000004d006c211 */ /* 0x0c0fe400078608ff */
[----:B------:R-:W-:Y:S01]  /*ef50*/  @!P6 LEA R80, P5, R207, R4, 0x1 ;  /* 0x00000004cf50e211 */ /* 0x000fe200078a08ff */
[----:B-----5:R0:W-:Y:S01]  /*ef60*/  @!P2 ST.E.128 desc[UR42][R20.64], R8 ;  /* 0x000000081400a985 */ /* 0x0201e2000c101d2a */
[----:B------:R-:W-:Y:S02]  /*ef70*/  @!P4 LEA.HI.X R7, R208, R5, R159, 0x1, P3 ;  /* 0x00000005d007c211 */ /* 0x000fe400018f0c9f */
[----:B------:R-:W-:Y:S02]  /*ef80*/  LOP3.LUT P2, RZ, R82, 0x40, RZ, 0xc0, !PT ;  /* 0x0000004052ff7812 */ /* 0x000fe4000784c0ff */
[----:B------:R-:W-:Y:S01]  /*ef90*/  LOP3.LUT P3, RZ, R83, 0x80, RZ, 0xc0, !PT ;  /* 0x0000008053ff7812 */ /* 0x000fe2000786c0ff */
[----:B------:R1:W-:Y:S01]  /*efa0*/  @!P4 ST.E.128 desc[UR42][R6.64], R24 ;  /* 0x000000180600c985 */ /* 0x0003e2000c101d2a */
[----:B------:R-:W-:-:S02]  /*efb0*/  ISETP.GE.AND P4, PT, R204, R0, PT ;  /* 0x00000000cc00720c */ /* 0x000fc40003f86270 */
[----:B------:R-:W-:-:S05]  /*efc0*/  @!P6 LEA.HI.X R81, R207, R5, R158, 0x1, P5 ;  /* 0x00000005cf51e211 */ /* 0x000fca00028f0c9e */
[----:B------:R4:W-:Y:S01]  /*efd0*/  @!P6 ST.E.128 desc[UR42][R80.64], R32 ;  /* 0x000000205000e985 */ /* 0x0009e2000c101d2a */
[CC--:B0-----:R-:W-:Y:S02]  /*efe0*/  @!P1 LEA R20, P6, R205.reuse, R4.reuse, 0x1 ;  /* 0x00000004cd149211 */ /* 0x0c1fe400078c08ff */
[----:B------:R-:W-:Y:S02]  /*eff0*/  SHF.R.S32.HI R9, RZ, 0x1f, R89 ;  /* 0x0000001fff097819 */ /* 0x000fe40000011459 */
[-C--:B------:R-:W-:Y:S02]  /*f000*/  @!P1 LEA.HI.X R21, R205, R5.reuse, R156, 0x1, P6 ;  /* 0x00000005cd159211 */ /* 0x080fe400030f0c9c */
[CC--:B-1----:R-:W-:Y:S02]  /*f010*/  @!P0 LEA R6, P5, R206.reuse, R4.reuse, 0x1 ;  /* 0x00000004ce068211 */ /* 0x0c2fe400078a08ff */
[----:B------:R-:W-:Y:S02]  /*f020*/  @P3 LEA R8, P6, R89, R4, 0x1 ;  /* 0x0000000459083211 */ /* 0x000fe400078c08ff */
[----:B------:R-:W-:-:S02]  /*f030*/  @!P0 LEA.HI.X R7, R206, R5, R157, 0x1, P5 ;  /* 0x00000005ce078211 */ /* 0x000fc400028f0c9d */
[-C--:B------:R-:W-:Y:S02]  /*f040*/  @P2 LEA R10, P5, R87, R4.reuse, 0x1 ;  /* 0x00000004570a2211 */ /* 0x080fe400078a08ff */
[-C--:B------:R-:W-:Y:S01]  /*f050*/  @P3 LEA.HI.X R9, R89, R5.reuse, R9, 0x1, P6 ;  /* 0x0000000559093211 */ /* 0x080fe200030f0c09 */
[----:B------:R4:W-:Y:S01]  /*f060*/  @!P0 ST.E.128 desc[UR42][R6.64], R40 ;  /* 0x0000002806008985 */ /* 0x0009e2000c101d2a */
[-C--:B------:R-:W-:Y:S02]  /*f070*/  @P2 LEA.HI.X R11, R87, R5.reuse, R88, 0x1, P5 ;  /* 0x00000005570b2211 */ /* 0x080fe400028f0c58 */
[C---:B------:R-:W-:Y:S01]  /*f080*/  @!P4 LEA R4, P5, R204.reuse, R4, 0x1 ;  /* 0x00000004cc04c211 */ /* 0x040fe200078a08ff */
[----:B------:R4:W-:Y:S03]  /*f090*/  @!P1 ST.E.128 desc[UR42][R20.64], R48 ;  /* 0x0000003014009985 */ /* 0x0009e6000c101d2a */
[----:B------:R-:W-:-:S05]  /*f0a0*/  @!P4 LEA.HI.X R5, R204, R5, R152, 0x1, P5 ;  /* 0x00000005cc05c211 */ /* 0x000fca00028f0c98 */
[----:B------:R4:W-:Y:S04]  /*f0b0*/  @!P4 ST.E.128 desc[UR42][R4.64], R56 ;  /* 0x000000380400c985 */ /* 0x0009e8000c101d2a */
[----:B------:R4:W-:Y:S04]  /*f0c0*/  @P2 ST.E.128 desc[UR42][R10.64], R64 ;  /* 0x000000400a002985 */ /* 0x0009e8000c101d2a */
[----:B------:R4:W-:Y:S02]  /*f0d0*/  @P3 ST.E.128 desc[UR42][R8.64], R72 ;  /* 0x0000004808003985 */ /* 0x0009e4000c101d2a */
.L_x_3755:
[----:B------:R-:W-:Y:S05]  /*f0e0*/  BSYNC B1 ;  /* 0x0000000000017941 */ /* 0x000fea0003800000 */
.L_x_3754:
[----:B------:R-:W-:Y:S01]  /*f0f0*/  VIADD R3, R3, 0x20 ;  /* 0x0000002003037836 */ /* 0x000fe20000000000 */
[----:B--2-4-:R1:W2:Y:S04]  /*f100*/  SHFL.IDX PT, R5, R85, 0x1, 0x181f ;  /* 0x00381f0055057f89 */ /* 0x0142a800000e0000 */
[----:B------:R-:W-:Y:S01]  /*f110*/  ISETP.GE.AND P0, PT, R3, R86, PT ;  /* 0x000000560300720c */ /* 0x000fe20003f06270 */
[----:B0-----:R1:W0:-:S12]  /*f120*/  SHFL.IDX PT, R4, R84, 0x1, 0x181f ;  /* 0x00381f0054047f89 */ /* 0x00121800000e0000 */
[----:B-1----:R-:W-:Y:S05]  /*f130*/  @P0 BRA `(.L_x_3756) ;  /* 0x00000028000c0947 */ /* 0x002fea0003800000 */
[-C--:B------:R-:W-:Y:S02]  /*f140*/  ISETP.GE.AND P5, PT, R208, R0.reuse, PT ;  /* 0x00000000d000720c */ /* 0x080fe40003fa6270 */
[-C--:B------:R-:W-:Y:S02]  /*f150*/  ISETP.GE.AND P6, PT, R187, R0.reuse, PT ;  /* 0x00000000bb00720c */ /* 0x080fe40003fc6270 */
[-C--:B------:R-:W-:Y:S02]  /*f160*/  ISETP.GE.AND P4, PT, R207, R0.reuse, PT ;  /* 0x00000000cf00720c */ /* 0x080fe40003f86270 */
[-C--:B------:R-:W-:Y:S02]  /*f170*/  ISETP.GE.AND P2, PT, R205, R0.reuse, PT ;  /* 0x00000000cd00720c */ /* 0x080fe40003f46270 */
[----:B------:R-:W-:Y:S02]  /*f180*/  ISETP.GE.AND P3, PT, R206, R0, PT ;  /* 0x00000000ce00720c */ /* 0x000fe40003f66270 */
[----:B------:R-:W-:-:S03]  /*f190*/  LOP3.LUT P0, RZ, R82, 0x40, RZ, 0xc0, !PT ;  /* 0x0000004052ff7812 */ /* 0x000fc6000780c0ff */
[C---:B0----5:R-:W-:Y:S02]  /*f1a0*/  @!P5 LEA R8, P1, R208.reuse, R4, 0x1 ;  /* 0x00000004d008d211 */ /* 0x061fe400078208ff */
[----:B--2---:R-:W-:Y:S02]  /*f1b0*/  @!P6 IMAD.WIDE R6, R187, 0x2, R4 ;  /* 0x00000002bb06e825 */ /* 0x004fe400078e0204 */
[----:B------:R-:W-:Y:S02]  /*f1c0*/  @!P5 LEA.HI.X R9, R208, R5, R159, 0x1, P1 ;  /* 0x00000005d009d211 */ /* 0x000fe400008f0c9f */
[----:B------:R-:W-:Y:S01]  /*f1d0*/  ISETP.GE.AND P1, PT, R204, R0, PT ;  /* 0x00000000cc00720c */ /* 0x000fe20003f26270 */
[----:B------:R0:W-:Y:S01]  /*f1e0*/  @!P6 ST.E.128 desc[UR42][R6.64], R12 ;  /* 0x0000000c0600e985 */ /* 0x0001e2000c101d2a */
[----:B------:R-:W-:-:S03]  /*f1f0*/  SHF.R.S32.HI R0, RZ, 0x1f, R87 ;  /* 0x0000001fff007819 */ /* 0x000fc60000011457 */
[----:B------:R1:W-:Y:S01]  /*f200*/  @!P5 ST.E.128 desc[UR42][R8.64], R28 ;  /* 0x0000001c0800d985 */ /* 0x0003e2000c101d2a */
[----:B0-----:R-:W-:-:S04]  /*f210*/  @!P4 LEA R6, P6, R207, R4, 0x1 ;  /* 0x00000004cf06c211 */ /* 0x001fc800078c08ff */
[-C--:B------:R-:W-:Y:S02]  /*f220*/  @!P4 LEA.HI.X R7, R207, R5.reuse, R158, 0x1, P6 ;  /* 0x00000005cf07c211 */ /* 0x080fe400030f0c9e */
[CC--:B------:R-:W-:Y:S02]  /*f230*/  @!P2 LEA R10, P6, R205.reuse, R4.reuse, 0x1 ;  /* 0x00000004cd0aa211 */ /* 0x0c0fe400078c08ff */
[CC--:B-1----:R-:W-:Y:S01]  /*f240*/  @!P3 LEA R8, P5, R206.reuse, R4.reuse, 0x1 ;  /* 0x00000004ce08b211 */ /* 0x0c2fe200078a08ff */
[----:B------:R0:W-:Y:S01]  /*f250*/  @!P4 ST.E.128 desc[UR42][R6.64], R36 ;  /* 0x000000240600c985 */ /* 0x0001e2000c101d2a */
[-C--:B------:R-:W-:Y:S02]  /*f260*/  @!P2 LEA.HI.X R11, R205, R5.reuse, R156, 0x1, P6 ;  /* 0x00000005cd0ba211 */ /* 0x080fe400030f0c9c */
[----:B------:R-:W-:Y:S02]  /*f270*/  @!P3 LEA.HI.X R9, R206, R5, R157, 0x1, P5 ;  /* 0x00000005ce09b211 */ /* 0x000fe400028f0c9d */
[----:B------:R-:W-:-:S02]  /*f280*/  @!P1 LEA R14, P6, R204, R4, 0x1 ;  /* 0x00000004cc0e9211 */ /* 0x000fc400078c08ff */
[C---:B------:R-:W-:Y:S01]  /*f290*/  @P0 LEA R12, P5, R87.reuse, R4, 0x1 ;  /* 0x00000004570c0211 */ /* 0x040fe200078a08ff */
[----:B------:R0:W-:Y:S01]  /*f2a0*/  @!P3 ST.E.128 desc[UR42][R8.64], R44 ;  /* 0x0000002c0800b985 */ /* 0x0001e2000c101d2a */
[-C--:B------:R-:W-:Y:S02]  /*f2b0*/  @!P1 LEA.HI.X R15, R204, R5.reuse, R152, 0x1, P6 ;  /* 0x00000005cc0f9211 */ /* 0x080fe400030f0c98 */
[----:B------:R-:W-:Y:S01]  /*f2c0*/  @P0 LEA.HI.X R13, R87, R5, R0, 0x1, P5 ;  /* 0x00000005570d0211 */ /* 0x000fe200028f0c00 */
[----:B------:R0:W-:Y:S04]  /*f2d0*/  @!P2 ST.E.128 desc[UR42][R10.64], R52 ;  /* 0x000000340a00a985 */ /* 0x0001e8000c101d2a */
[----:B------:R0:W-:Y:S04]  /*f2e0*/  @!P1 ST.E.128 desc[UR42][R14.64], R60 ;  /* 0x0000003c0e009985 */ /* 0x0001e8000c101d2a */
[----:B------:R0:W-:Y:S01]  /*f2f0*/  @P0 ST.E.128 desc[UR42][R12.64], R68 ;  /* 0x000000440c000985 */ /* 0x0001e2000c101d2a */
[----:B------:R-:W-:-:S13]  /*f300*/  LOP3.LUT P0, RZ, R83, 0x80, RZ, 0xc0, !PT ;  /* 0x0000008053ff7812 */ /* 0x000fda000780c0ff */
[----:B------:R-:W-:Y:S05]  /*f310*/  @!P0 BRA `(.L_x_3756) ;  /* 0x0000002400948947 */ /* 0x000fea0003800000 */
[----:B------:R-:W-:Y:S02]  /*f320*/  LEA R4, P0, R89, R4, 0x1 ;  /* 0x0000000459047211 */ /* 0x000fe400078008ff */
[----:B------:R-:W-:-:S04]  /*f330*/  SHF.R.S32.HI R0, RZ, 0x1f, R89 ;  /* 0x0000001fff007819 */ /* 0x000fc80000011459 */
[----:B------:R-:W-:-:S05]  /*f340*/  LEA.HI.X R5, R89, R5, R0, 0x1, P0 ;  /* 0x0000000559057211 */ /* 0x000fca00000f0c00 */
[----:B------:R1:W-:Y:S01]  /*f350*/  ST.E.128 desc[UR42][R4.64], R76 ;  /* 0x0000004c04007985 */ /* 0x0003e2000c101d2a */
[----:B------:R-:W-:Y:S05]  /*f360*/  BRA `(.L_x_3756) ;  /* 0x0000002400807947 */ /* 0x000fea0003800000 */
.L_x_3753:
[----:B01----:R-:W2:Y:S01]  /*f370*/  LDL R8, [R1+0x68] ;  /* 0x0000680001087983 */ /* 0x003ea20000100800 */
[----:B------:R-:W-:Y:S01]  /*f380*/  ULDC.64 UR4, c[0x0][0xb08] ;  /* 0x0002c20000047ab9 */ /* 0x000fe20000000a00 */
[----:B------:R-:W-:Y:S01]  /*f390*/  IMAD R11, R201, 0x40, R190 ;  /* 0x00000040c90b7824 */ /* 0x000fe200078e02be */
[----:B------:R-:W-:Y:S01]  /*f3a0*/  BSSY B1, `(.L_x_3757) ;  /* 0x00000e3000017945 */ /* 0x000fe20003800000 */
[----:B------:R-:W-:Y:S01]  /*f3b0*/  IMAD R3, R5, UR4, RZ ;  /* 0x0000000405037c24 */ /* 0x000fe2000f8e02ff */
[----:B------:R-:W-:Y:S01]  /*f3c0*/  SHF.R.S32.HI R21, RZ, 0x1f, R211 ;  /* 0x0000001fff157819 */ /* 0x000fe200000114d3 */
[C---:B------:R-:W-:Y:S01]  /*f3d0*/  IMAD.WIDE.U32 R6, R0.reuse, UR4, RZ ;  /* 0x0000000400067c25 */ /* 0x040fe2000f8e00ff */
[----:B----4-:R-:W-:Y:S02]  /*f3e0*/  SHF.R.S32.HI R152, RZ, 0x1f, R212 ;  /* 0x0000001fff987819 */ /* 0x010fe400000114d4 */
[----:B------:R-:W-:Y:S01]  /*f3f0*/  SHF.R.S32.HI R156, RZ, 0x1f, R213 ;  /* 0x0000001fff9c7819 */ /* 0x000fe200000114d5 */
[----:B------:R-:W-:Y:S01]  /*f400*/  IMAD R3, R0, UR5, R3 ;  /* 0x0000000500037c24 */ /* 0x000fe2000f8e0203 */
[----:B------:R-:W-:Y:S01]  /*f410*/  ULDC.64 UR4, c[0x0][0xb38] ;  /* 0x0002ce0000047ab9 */ /* 0x000fe20000000a00 */
[----:B------:R-:W-:Y:S01]  /*f420*/  SHF.R.S32.HI R0, RZ, 0x1f, R199 ;  /* 0x0000001fff007819 */ /* 0x000fe200000114c7 */
[C---:B------:R-:W-:Y:S01]  /*f430*/  VIADD R178, R192.reuse, 0x40 ;  /* 0x00000040c0b27836 */ /* 0x040fe20000000000 */
[----:B------:R-:W-:Y:S01]  /*f440*/  SHF.R.S32.HI R157, RZ, 0x1f, R214 ;  /* 0x0000001fff9d7819 */ /* 0x000fe200000114d6 */
[----:B------:R-:W-:Y:S01]  /*f450*/  IMAD.IADD R7, R7, 0x1, R3 ;  /* 0x0000000107077824 */ /* 0x000fe200078e0203 */
[----:B------:R-:W-:Y:S01]  /*f460*/  SHF.R.S32.HI R158, RZ, 0x1f, R215 ;  /* 0x0000001fff9e7819 */ /* 0x000fe200000114d7 */
[----:B------:R-:W-:Y:S01]  /*f470*/  VIADD R180, R192, 0x38 ;  /* 0x00000038c0b47836 */ /* 0x000fe20000000000 */
[----:B------:R-:W-:Y:S01]  /*f480*/  SHF.R.S32.HI R159, RZ, 0x1f, R218 ;  /* 0x0000001fff9f7819 */ /* 0x000fe200000114da */
[----:B------:R-:W-:Y:S01]  /*f490*/  IMAD.WIDE.U32 R6, R198, UR4, R6 ;  /* 0x00000004c6067c25 */ /* 0x000fe2000f8e0006 */
[----:B------:R-:W-:-:S02]  /*f4a0*/  SHF.R.S32.HI R160, RZ, 0x1f, R219 ;  /* 0x0000001fffa07819 */ /* 0x000fc400000114db */
[----:B------:R-:W-:Y:S01]  /*f4b0*/  SHF.R.S32.HI R161, RZ, 0x1f, R220 ;  /* 0x0000001fffa17819 */ /* 0x000fe200000114dc */
[----:B------:R-:W-:Y:S01]  /*f4c0*/  IMAD R7, R198, UR5, R7 ;  /* 0x00000005c6077c24 */ /* 0x000fe2000f8e0207 */
[----:B------:R-:W-:Y:S01]  /*f4d0*/  ULDC.64 UR4, c[0x0][0xb40] ;  /* 0x0002d00000047ab9 */ /* 0x000fe20000000a00 */
[----:B------:R-:W-:Y:S01]  /*f4e0*/  VIADD R182, R192, 0x30 ;  /* 0x00000030c0b67836 */ /* 0x000fe20000000000 */
[----:B------:R-:W-:Y:S01]  /*f4f0*/  SHF.R.S32.HI R162, RZ, 0x1f, R221 ;  /* 0x0000001fffa27819 */ /* 0x000fe200000114dd */
[----:B------:R-:W-:Y:S01]  /*f500*/  IMAD R0, R0, UR4, RZ ;  /* 0x0000000400007c24 */ /* 0x000fe2000f8e02ff */
[----:B------:R-:W-:Y:S01]  /*f510*/  SHF.R.S32.HI R163, RZ, 0x1f, R222 ;  /* 0x0000001fffa37819 */ /* 0x000fe200000114de */
[C---:B------:R-:W-:Y:S01]  /*f520*/  IMAD.WIDE.U32 R6, R199.reuse, UR4, R6 ;  /* 0x00000004c7067c25 */ /* 0x040fe2000f8e0006 */
[----:B------:R-:W-:Y:S02]  /*f530*/  SHF.R.S32.HI R164, RZ, 0x1f, R223 ;  /* 0x0000001fffa47819 */ /* 0x000fe400000114df */
[----:B------:R-:W-:Y:S01]  /*f540*/  SHF.R.S32.HI R165, RZ, 0x1f, R224 ;  /* 0x0000001fffa57819 */ /* 0x000fe200000114e0 */
[----:B------:R-:W-:Y:S01]  /*f550*/  IMAD R0, R199, UR5, R0 ;  /* 0x00000005c7007c24 */ /* 0x000fe2000f8e0200 */
[----:B------:R-:W-:Y:S01]  /*f560*/  ULDC.64 UR4, c[0x0][0xb48] ;  /* 0x0002d20000047ab9 */ /* 0x000fe20000000a00 */
[C---:B------:R-:W-:Y:S01]  /*f570*/  VIADD R191, R192.reuse, 0x28 ;  /* 0x00000028c0bf7836 */ /* 0x040fe20000000000 */
[----:B------:R-:W-:Y:S01]  /*f580*/  SHF.R.S32.HI R166, RZ, 0x1f, R225 ;  /* 0x0000001fffa67819 */ /* 0x000fe200000114e1 */
[----:B------:R-:W-:Y:S01]  /*f590*/  IMAD.IADD R7, R7, 0x1, R0 ;  /* 0x0000000107077824 */ /* 0x000fe200078e0200 */
[----:B------:R-:W-:Y:S01]  /*f5a0*/  SHF.R.S32.HI R167, RZ, 0x1f, R228 ;  /* 0x0000001fffa77819 */ /* 0x000fe200000114e4 */
[----:B------:R-:W0:Y:S01]  /*f5b0*/  LDC R0, c[0x0][0xbe8] ;  /* 0x0002fa00ff007b82 */ /* 0x000e220000000800 */
[----:B------:R-:W-:Y:S01]  /*f5c0*/  VIADD R199, R192, 0x20 ;  /* 0x00000020c0c77836 */ /* 0x000fe20000000000 */
[----:B------:R-:W-:Y:S01]  /*f5d0*/  SHF.R.S32.HI R168, RZ, 0x1f, R229 ;  /* 0x0000001fffa87819 */ /* 0x000fe200000114e5 */
[----:B------:R-:W-:Y:S01]  /*f5e0*/  IMAD.WIDE.U32 R6, R210, UR4, R6 ;  /* 0x00000004d2067c25 */ /* 0x000fe2000f8e0006 */
[----:B------:R-:W-:-:S02]  /*f5f0*/  SHF.R.S32.HI R169, RZ, 0x1f, R230 ;  /* 0x0000001fffa97819 */ /* 0x000fc400000114e6 */
[----:B------:R-:W-:Y:S01]  /*f600*/  SHF.R.S32.HI R170, RZ, 0x1f, R231 ;  /* 0x0000001fffaa7819 */ /* 0x000fe200000114e7 */
[----:B------:R-:W-:Y:S01]  /*f610*/  IMAD R7, R210, UR5, R7 ;  /* 0x00000005d2077c24 */ /* 0x000fe2000f8e0207 */
[----:B------:R-:W-:Y:S01]  /*f620*/  ULDC.64 UR4, c[0x0][0xb30] ;  /* 0x0002cc0000047ab9 */ /* 0x000fe20000000a00 */
        /* <DEDUP_REMOVED lines=15> */
[----:B0-----:R-:W-:Y:S01]  /*f720*/  ISETP.NE.AND P0, PT, R0, 0x1, PT ;  /* 0x000000010000780c */ /* 0x001fe20003f05270 */
[C---:B------:R-:W-:Y:S01]  /*f730*/  VIADD R200, R192.reuse, 0x18 ;  /* 0x00000018c0c87836 */ /* 0x040fe20000000000 */
[----:B------:R-:W-:Y:S01]  /*f740*/  SHF.R.S32.HI R180, RZ, 0x1f, R180 ;  /* 0x0000001fffb47819 */ /* 0x000fe200000114b4 */
[C---:B------:R-:W-:Y:S01]  /*f750*/  VIADD R203, R192.reuse, 0x10 ;  /* 0x00000010c0cb7836 */ /* 0x040fe20000000000 */
[----:B------:R-:W-:Y:S01]  /*f760*/  SHF.R.S32.HI R182, RZ, 0x1f, R182 ;  /* 0x0000001fffb67819 */ /* 0x000fe200000114b6 */
[----:B------:R-:W-:Y:S01]  /*f770*/  VIADD R216, R192, 0x8 ;  /* 0x00000008c0d87836 */ /* 0x000fe20000000000 */
[----:B------:R-:W-:-:S02]  /*f780*/  SHF.R.S32.HI R191, RZ, 0x1f, R191 ;  /* 0x0000001fffbf7819 */ /* 0x000fc400000114bf */
[----:B------:R-:W-:Y:S02]  /*f790*/  SHF.R.S32.HI R199, RZ, 0x1f, R199 ;  /* 0x0000001fffc77819 */ /* 0x000fe400000114c7 */
[----:B------:R-:W-:Y:S02]  /*f7a0*/  SHF.R.S32.HI R202, RZ, 0x1f, R202 ;  /* 0x0000001fffca7819 */ /* 0x000fe400000114ca */
[----:B------:R-:W-:Y:S01]  /*f7b0*/  SHF.R.S32.HI R210, RZ, 0x1f, R210 ;  /* 0x0000001fffd27819 */ /* 0x000fe200000114d2 */
[----:B------:R-:W0:Y:S01]  /*f7c0*/  @P0 LDC R9, c[0x0][0xbec] ;  /* 0x0002fb00ff090b82 */ /* 0x000e220000000800 */
[----:B------:R-:W-:Y:S02]  /*f7d0*/  SHF.R.S32.HI R217, RZ, 0x1f, R217 ;  /* 0x0000001fffd97819 */ /* 0x000fe400000114d9 */
[----:B------:R-:W-:-:S05]  /*f7e0*/  SHF.R.S32.HI R226, RZ, 0x1f, R192 ;  /* 0x0000001fffe27819 */ /* 0x000fca00000114c0 */
[----:B------:R-:W1:Y:S01]  /*f7f0*/  @P0 LDC R3, c[0x0][0xbf0] ;  /* 0x0002fc00ff030b82 */ /* 0x000e620000000800 */
[----:B--2---:R-:W-:-:S04]  /*f800*/  IMAD R8, R201, 0x40, R8 ;  /* 0x00000040c9087824 */ /* 0x004fc800078e0208 */
[----:B0-----:R-:W-:-:S04]  /*f810*/  @P0 IMAD.HI.U32 R9, R8, R9, RZ ;  /* 0x0000000908090227 */ /* 0x001fc800078e00ff */
[----:B------:R-:W-:Y:S01]  /*f820*/  IMAD.MOV.U32 R5, RZ, RZ, R8 ;  /* 0x000000ffff057224 */ /* 0x000fe200078e0008 */
[----:B-1----:R-:W-:-:S05]  /*f830*/  @P0 SHF.R.U32.HI R5, RZ, R3, R9 ;  /* 0x00000003ff050219 */ /* 0x002fca0000011609 */
[----:B------:R-:W-:Y:S02]  /*f840*/  IMAD.MOV R3, RZ, RZ, -R5 ;  /* 0x000000ffff037224 */ /* 0x000fe400078e0a05 */
[----:B------:R-:W-:-:S04]  /*f850*/  IMAD.WIDE.U32 R6, R5, UR4, R6 ;  /* 0x0000000405067c25 */ /* 0x000fc8000f8e0006 */
[----:B------:R-:W-:Y:S02]  /*f860*/  IMAD R3, R0, R3, R8 ;  /* 0x0000000300037224 */ /* 0x000fe400078e0208 */
[----:B------:R-:W-:Y:S01]  /*f870*/  IMAD R0, R4, R0, RZ ;  /* 0x0000000004007224 */ /* 0x000fe200078e02ff */
        /* <DEDUP_REMOVED lines=11> */
[----:B------:R-:W-:-:S04]  /*f930*/  IMAD.IADD R4, R7, 0x1, R4 ;  /* 0x0000000107047824 */ /* 0x000fc800078e0204 */
[----:B------:R0:W1:Y:S01]  /*f940*/  SHFL.IDX PT, R13, R3, RZ, 0x1c1f ;  /* 0x001c1fff030d7589 */ /* 0x00006200000e0000 */
[----:B------:R-:W-:Y:S01]  /*f950*/  LEA.HI.X R10, R6, UR5, R4, 0x2, P0 ;  /* 0x00000005060a7c11 */ /* 0x000fe200080f1404 */
[----:B------:R-:W-:Y:S01]  /*f960*/  VIADD R4, R2, 0x28c20 ;  /* 0x00028c2002047836 */ /* 0x000fe20000000000 */
[----:B------:R-:W-:-:S03]  /*f970*/  ISETP.GE.AND P0, PT, R11, R0, PT ;  /* 0x000000000b00720c */ /* 0x000fc60003f06270 */
[----:B------:R0:W2:Y:S01]  /*f980*/  SHFL.IDX PT, R12, R10, RZ, 0x1c1f ;  /* 0x001c1fff0a0c7589 */ /* 0x0000a200000e0000 */
[----:B------:R-:W-:-:S04]  /*f990*/  PRMT R4, RZ, 0x654, R4 ;  /* 0x00000654ff047816 */ /* 0x000fc80000000004 */
[----:B------:R0:W-:Y:S05]  /*f9a0*/  SYNCS.ARRIVE.TRANS64.RED.A1T0 RZ, [R4+URZ], RZ ;  /* 0x000000ff04ff79a7 */ /* 0x0001ea000810043f */
[----:B------:R-:W-:Y:S05]  /*f9b0*/  @P0 BRA `(.L_x_3758) ;  /* 0x0000000800040947 */ /* 0x000fea0003800000 */
[----:B------:R-:W-:Y:S02]  /*f9c0*/  ULDC UR4, c[0x0][0xac8] ;  /* 0x0002b20000047ab9 */ /* 0x000fe40000000800 */
[----:B------:R-:W-:Y:S02]  /*f9d0*/  ISETP.GE.AND P0, PT, R192, UR4, PT ;  /* 0x00000004c0007c0c */ /* 0x000fe4000bf06270 */
[----:B------:R-:W-:Y:S02]  /*f9e0*/  ISETP.GE.AND P4, PT, R234, UR4, PT ;  /* 0x00000004ea007c0c */ /* 0x000fe4000bf86270 */
[----:B------:R-:W-:-:S09]  /*f9f0*/  ISETP.GE.AND P5, PT, R233, UR4, PT ;  /* 0x00000004e9007c0c */ /* 0x000fd2000bfa6270 */
[----:B01----:R-:W-:-:S04]  /*fa00*/  @!P0 LEA R4, P1, R192, R13, 0x2 ;  /* 0x0000000dc0048211 */ /* 0x003fc800078210ff */
[----:B--2---:R-:W-:-:S05]  /*fa10*/  @!P0 LEA.HI.X R5, R192, R12, R226, 0x2, P1 ;  /* 0x0000000cc0058211 */ /* 0x004fca00008f14e2 */
[----:B------:R0:W-:Y:S01]  /*fa20*/  @!P0 ST.E.64 desc[UR42][R4.64], R24 ;  /* 0x0000001804008985 */ /* 0x0001e2000c101b2a */
[----:B------:R-:W-:-:S13]  /*fa30*/  ISETP.GE.AND P0, PT, R216, UR4, PT ;  /* 0x00000004d8007c0c */ /* 0x000fda000bf06270 */
[----:B0-----:R-:W-:-:S04]  /*fa40*/  @!P0 LEA R4, P1, R216, R13, 0x2 ;  /* 0x0000000dd8048211 */ /* 0x001fc800078210ff */
[----:B------:R-:W-:Y:S02]  /*fa50*/  @!P0 LEA.HI.X R5, R216, R12, R217, 0x2, P1 ;  /* 0x0000000cd8058211 */ /* 0x000fe400008f14d9 */
[----:B------:R-:W-:-:S03]  /*fa60*/  ISETP.GE.AND P1, PT, R200, UR4, PT ;  /* 0x00000004c8007c0c */ /* 0x000fc6000bf26270 */
[----:B------:R0:W-:Y:S01]  /*fa70*/  @!P0 ST.E.64 desc[UR42][R4.64], R28 ;  /* 0x0000001c04008985 */ /* 0x0001e2000c101b2a */
[----:B------:R-:W-:-:S13]  /*fa80*/  ISETP.GE.AND P0, PT, R203, UR4, PT ;  /* 0x00000004cb007c0c */ /* 0x000fda000bf06270 */
[----:B0-----:R-:W-:-:S04]  /*fa90*/  @!P0 LEA R4, P2, R203, R13, 0x2 ;  /* 0x0000000dcb048211 */ /* 0x001fc800078410ff */
[----:B------:R-:W-:-:S05]  /*faa0*/  @!P0 LEA.HI.X R5, R203, R12, R210, 0x2, P2 ;  /* 0x0000000ccb058211 */ /* 0x000fca00010f14d2 */
[----:B------:R0:W-:Y:S01]  /*fab0*/  @!P0 ST.E.64 desc[UR42][R4.64], R32 ;  /* 0x0000002004008985 */ /* 0x0001e2000c101b2a */
[----:B------:R-:W-:Y:S02]  /*fac0*/  ISETP.GE.AND P0, PT, R198, UR4, PT ;  /* 0x00000004c6007c0c */ /* 0x000fe4000bf06270 */
        /* <DEDUP_REMOVED lines=13> */
[----:B------:R-:W-:Y:S02]  /*fba0*/  @!P0 LEA.HI.X R5, R181, R12, R182, 0x2, P2 ;  /* 0x0000000cb5058211 */ /* 0x000fe400010f14b6 */
[----:B------:R-:W-:-:S03]  /*fbb0*/  ISETP.GE.AND P2, PT, R177, UR4, PT ;  /* 0x00000004b1007c0c */ /* 0x000fc6000bf46270 */
[----:B------:R0:W-:Y:S02]  /*fbc0*/  @!P0 ST.E.64 desc[UR42][R4.64], R48 ;  /* 0x0000003004008985 */ /* 0x0001e4000c101b2a */
[----:B0-----:R-:W-:-:S04]  /*fbd0*/  @!P1 LEA R4, P0, R179, R13, 0x2 ;  /* 0x0000000db3049211 */ /* 0x001fc800078010ff */
[----:B------:R-:W-:Y:S02]  /*fbe0*/  @!P1 LEA.HI.X R5, R179, R12, R180, 0x2, P0 ;  /* 0x0000000cb3059211 */ /* 0x000fe400000f14b4 */
[----:B------:R-:W-:-:S03]  /*fbf0*/  ISETP.GE.AND P0, PT, R237, UR4, PT ;  /* 0x00000004ed007c0c */ /* 0x000fc6000bf06270 */
[----:B------:R0:W-:Y:S01]  /*fc00*/  @!P1 ST.E.64 desc[UR42][R4.64], R52 ;  /* 0x0000003404009985 */ /* 0x0001e2000c101b2a */
[----:B------:R-:W-:Y:S02]  /*fc10*/  ISETP.GE.AND P1, PT, R236, UR4, PT ;  /* 0x00000004ec007c0c */ /* 0x000fe4000bf26270 */
[----:B0-----:R-:W-:-:S11]  /*fc20*/  @!P2 LEA R4, P3, R177, R13, 0x2 ;  /* 0x0000000db104a211 */ /* 0x001fd600078610ff */
[CC--:B------:R-:W-:Y:S02]  /*fc30*/  @!P1 LEA R6, P6, R236.reuse, R13.reuse, 0x2 ;  /* 0x0000000dec069211 */ /* 0x0c0fe400078c10ff */
[-C--:B------:R-:W-:Y:S02]  /*fc40*/  @!P2 LEA.HI.X R5, R177, R12.reuse, R178, 0x2, P3 ;  /* 0x0000000cb105a211 */ /* 0x080fe400018f14b2 */
[----:B------:R-:W-:Y:S02]  /*fc50*/  ISETP.GE.AND P3, PT, R235, UR4, PT ;  /* 0x00000004eb007c0c */ /* 0x000fe4000bf66270 */
[----:B------:R-:W-:Y:S01]  /*fc60*/  @!P1 LEA.HI.X R7, R236, R12, R175, 0x2, P6 ;  /* 0x0000000cec079211 */ /* 0x000fe200030f14af */
[----:B------:R0:W-:Y:S02]  /*fc70*/  @!P2 ST.E.64 desc[UR42][R4.64], R56 ;  /* 0x000000380400a985 */ /* 0x0001e4000c101b2a */
[----:B0-----:R-:W-:-:S04]  /*fc80*/  @!P0 LEA R4, P2, R237, R13, 0x2 ;  /* 0x0000000ded048211 */ /* 0x001fc800078410ff */
[----:B------:R-:W-:-:S05]  /*fc90*/  @!P0 LEA.HI.X R5, R237, R12, R176, 0x2, P2 ;  /* 0x0000000ced058211 */ /* 0x000fca00010f14b0 */
[----:B------:R0:W-:Y:S01]  /*fca0*/  @!P0 ST.E.64 desc[UR42][R4.64], R60 ;  /* 0x0000003c04008985 */ /* 0x0001e2000c101b2a */
[----:B------:R-:W-:-:S03]  /*fcb0*/  ISETP.GE.AND P0, PT, R232, UR4, PT ;  /* 0x00000004e8007c0c */ /* 0x000fc6000bf06270 */
[----:B------:R1:W-:Y:S01]  /*fcc0*/  @!P1 ST.E.64 desc[UR42][R6.64], R64 ;  /* 0x0000004006009985 */ /* 0x0003e2000c101b2a */
[----:B------:R-:W-:Y:S02]  /*fcd0*/  ISETP.GE.AND P1, PT, R231, UR4, PT ;  /* 0x00000004e7007c0c */ /* 0x000fe4000bf26270 */
[CC--:B0-----:R-:W-:Y:S02]  /*fce0*/  @!P3 LEA R4, P6, R235.reuse, R13.reuse, 0x2 ;  /* 0x0000000deb04b211 */ /* 0x0c1fe400078c10ff */
[CC--:B-1----:R-:W-:Y:S02]  /*fcf0*/  @!P4 LEA R6, P2, R234.reuse, R13.reuse, 0x2 ;  /* 0x0000000dea06c211 */ /* 0x0c2fe400078410ff */
[-C--:B------:R-:W-:Y:S02]  /*fd00*/  @!P3 LEA.HI.X R5, R235, R12.reuse, R174, 0x2, P6 ;  /* 0x0000000ceb05b211 */ /* 0x080fe400030f14ae */
[----:B------:R-:W-:Y:S02]  /*fd10*/  @!P4 LEA.HI.X R7, R234, R12, R173, 0x2, P2 ;  /* 0x0000000cea07c211 */ /* 0x000fe400010f14ad */
[----:B------:R-:W-:Y:S01]  /*fd20*/  ISETP.GE.AND P2, PT, R230, UR4, PT ;  /* 0x00000004e6007c0c */ /* 0x000fe2000bf46270 */
[----:B------:R0:W-:Y:S01]  /*fd30*/  @!P3 ST.E.64 desc[UR42][R4.64], R68 ;  /* 0x000000440400b985 */ /* 0x0001e2000c101b2a */
[----:B------:R-:W-:-:S02]  /*fd40*/  @!P5 LEA R8, P6, R233, R13, 0x2 ;  /* 0x0000000de908d211 */ /* 0x000fc400078c10ff */
[----:B------:R-:W-:Y:S01]  /*fd50*/  ISETP.GE.AND P3, PT, R229, UR4, PT ;  /* 0x00000004e5007c0c */ /* 0x000fe2000bf66270 */
[----:B------:R1:W-:Y:S01]  /*fd60*/  @!P4 ST.E.64 desc[UR42][R6.64], R72 ;  /* 0x000000480600c985 */ /* 0x0003e2000c101b2a */
[----:B------:R-:W-:-:S05]  /*fd70*/  @!P5 LEA.HI.X R9, R233, R12, R172, 0x2, P6 ;  /* 0x0000000ce909d211 */ /* 0x000fca00030f14ac */
[----:B------:R2:W-:Y:S01]  /*fd80*/  @!P5 ST.E.64 desc[UR42][R8.64], R76 ;  /* 0x0000004c0800d985 */ /* 0x0005e2000c101b2a */
[----:B0-----:R-:W-:-:S04]  /*fd90*/  @!P0 LEA R4, P4, R232, R13, 0x2 ;  /* 0x0000000de8048211 */ /* 0x001fc800078810ff */
[-C--:B------:R-:W-:Y:S02]  /*fda0*/  @!P0 LEA.HI.X R5, R232, R12.reuse, R171, 0x2, P4 ;  /* 0x0000000ce8058211 */ /* 0x080fe400020f14ab */
[----:B------:R-:W-:Y:S02]  /*fdb0*/  ISETP.GE.AND P4, PT, R228, UR4, PT ;  /* 0x00000004e4007c0c */ /* 0x000fe4000bf86270 */
[CC--:B-1----:R-:W-:Y:S01]  /*fdc0*/  @!P1 LEA R6, P5, R231.reuse, R13.reuse, 0x2 ;  /* 0x0000000de7069211 */ /* 0x0c2fe200078a10ff */
[----:B------:R0:W-:Y:S01]  /*fdd0*/  @!P0 ST.E.64 desc[UR42][R4.64], R80 ;  /* 0x0000005004008985 */ /* 0x0001e2000c101b2a */
[----:B--2---:R-:W-:Y:S02]  /*fde0*/  @!P2 LEA R8, P6, R230, R13, 0x2 ;  /* 0x0000000de608a211 */ /* 0x004fe400078c10ff */
[----:B------:R-:W-:Y:S02]  /*fdf0*/  @!P1 LEA.HI.X R7, R231, R12, R170, 0x2, P5 ;  /* 0x0000000ce7079211 */ /* 0x000fe400028f14aa */
[----:B------:R-:W-:-:S02]  /*fe00*/  ISETP.GE.AND P5, PT, R225, UR4, PT ;  /* 0x00000004e1007c0c */ /* 0x000fc4000bfa6270 */
[----:B------:R-:W-:Y:S01]  /*fe10*/  @!P2 LEA.HI.X R9, R230, R12, R169, 0x2, P6 ;  /* 0x0000000ce609a211 */ /* 0x000fe200030f14a9 */
[----:B------:R1:W-:Y:S01]  /*fe20*/  @!P1 ST.E.64 desc[UR42][R6.64], R84 ;  /* 0x0000005406009985 */ /* 0x0003e2000c101b2a */
[----:B------:R-:W-:-:S03]  /*fe30*/  ISETP.GE.AND P1, PT, R223, UR4, PT ;  /* 0x00000004df007c0c */ /* 0x000fc6000bf26270 */
[----:B------:R2:W-:Y:S01]  /*fe40*/  @!P2 ST.E.64 desc[UR42][R8.64], R88 ;  /* 0x000000580800a985 */ /* 0x0005e2000c101b2a */
[----:B------:R-:W-:Y:S02]  /*fe50*/  ISETP.GE.AND P2, PT, R224, UR4, PT ;  /* 0x00000004e0007c0c */ /* 0x000fe4000bf46270 */
[----:B0-----:R-:W-:-:S04]  /*fe60*/  @!P3 LEA R4, P6, R229, R13, 0x2 ;  /* 0x0000000de504b211 */ /* 0x001fc800078c10ff */
[----:B------:R-:W-:Y:S02]  /*fe70*/  @!P3 LEA.HI.X R5, R229, R12, R168, 0x2, P6 ;  /* 0x0000000ce505b211 */ /* 0x000fe400030f14a8 */
[----:B-1----:R-:W-:-:S03]  /*fe80*/  @!P4 LEA R6, P0, R228, R13, 0x2 ;  /* 0x0000000de406c211 */ /* 0x002fc600078010ff */
[----:B------:R0:W-:Y:S01]  /*fe90*/  @!P3 ST.E.64 desc[UR42][R4.64], R92 ;  /* 0x0000005c0400b985 */ /* 0x0001e2000c101b2a */
[-C--:B------:R-:W-:Y:S02]  /*fea0*/  @!P4 LEA.HI.X R7, R228, R12.reuse, R167, 0x2, P0 ;  /* 0x0000000ce407c211 */ /* 0x080fe400000f14a7 */
[----:B------:R-:W-:Y:S02]  /*feb0*/  ISETP.GE.AND P0, PT, R222, UR4, PT ;  /* 0x00000004de007c0c */ /* 0x000fe4000bf06270 */
[CC--:B--2---:R-:W-:Y:S01]  /*fec0*/  @!P5 LEA R8, P6, R225.reuse, R13.reuse, 0x2 ;  /* 0x0000000de108d211 */ /* 0x0c4fe200078c10ff */
[----:B------:R1:W-:Y:S01]  /*fed0*/  @!P4 ST.E.64 desc[UR42][R6.64], R96 ;  /* 0x000000600600c985 */ /* 0x0003e2000c101b2a */
[----:B------:R-:W-:Y:S02]  /*fee0*/  ISETP.GE.AND P4, PT, R220, UR4, PT ;  /* 0x00000004dc007c0c */ /* 0x000fe4000bf86270 */
[----:B------:R-:W-:Y:S02]  /*fef0*/  @!P5 LEA.HI.X R9, R225, R12, R166, 0x2, P6 ;  /* 0x0000000ce109d211 */ /* 0x000fe400030f14a6 */
[----:B0-----:R-:W-:-:S03]  /*ff00*/  @!P2 LEA R4, P6, R224, R13, 0x2 ;  /* 0x0000000de004a211 */ /* 0x001fc600078c10ff */
[----:B------:R0:W-:Y:S01]  /*ff10*/  @!P5 ST.E.64 desc[UR42][R8.64], R100 ;  /* 0x000000640800d985 */ /* 0x0001e2000c101b2a */
[----:B------:R-:W-:Y:S02]  /*ff20*/  ISETP.GE.AND P5, PT, R221, UR4, PT ;  /* 0x00000004dd007c0c */ /* 0x000fe4000bfa6270 */
[----:B------:R-:W-:Y:S02]  /*ff30*/  @!P2 LEA.HI.X R5, R224, R12, R165, 0x2, P6 ;  /* 0x0000000ce005a211 */ /* 0x000fe400030f14a5 */
[----:B-1----:R-:W-:-:S03]  /*ff40*/  @!P1 LEA R6, P3, R223, R13, 0x2 ;  /* 0x0000000ddf069211 */ /* 0x002fc600078610ff */
[----:B------:R1:W-:Y:S01]  /*ff50*/  @!P2 ST.E.64 desc[UR42][R4.64], R104 ;  /* 0x000000680400a985 */ /* 0x0003e2000c101b2a */
[-C--:B------:R-:W-:Y:S02]  /*ff60*/  @!P1 LEA.HI.X R7, R223, R12.reuse, R164, 0x2, P3 ;  /* 0x0000000cdf079211 */ /* 0x080fe400018f14a4 */
[----:B------:R-:W-:Y:S02]  /*ff70*/  ISETP.GE.AND P3, PT, R219, UR4, PT ;  /* 0x00000004db007c0c */ /* 0x000fe4000bf66270 */
[CC--:B0-----:R-:W-:Y:S01]  /*ff80*/  @!P0 LEA R8, P6, R222.reuse, R13.reuse, 0x2 ;  /* 0x0000000dde088211 */ /* 0x0c1fe200078c10ff */
[----:B------:R0:W-:Y:S03]  /*ff90*/  @!P1 ST.E.64 desc[UR42][R6.64], R108 ;  /* 0x0000006c06009985 */ /* 0x0001e6000c101b2a */
[----:B------:R-:W-:Y:S02]  /*ffa0*/  @!P0 LEA.HI.X R9, R222, R12, R163, 0x2, P6 ;  /* 0x0000000cde098211 */ /* 0x000fe400030f14a3 */
[----:B-1----:R-:W-:-:S03]  /*ffb0*/  @!P5 LEA R4, P1, R221, R13, 0x2 ;  /* 0x0000000ddd04d211 */ /* 0x002fc600078210ff */
[----:B------:R1:W-:Y:S01]  /*ffc0*/  @!P0 ST.E.64 desc[UR42][R8.64], R112 ;  /* 0x0000007008008985 */ /* 0x0003e2000c101b2a */
[----:B------:R-:W-:Y:S02]  /*ffd0*/  ISETP.GE.AND P0, PT, R218, UR4, PT ;  /* 0x00000004da007c0c */ /* 0x000fe4000bf06270 */
[-C--:B------:R-:W-:Y:S02]  /*ffe0*/  @!P5 LEA.HI.X R5, R221, R12.reuse, R162, 0x2, P1 ;  /* 0x0000000cdd05d211 */ /* 0x080fe400008f14a2 */
[----:B------:R-:W-:Y:S02]  /*fff0*/  ISETP.GE.AND P1, PT, R215, UR4, PT ;  /* 0x00000004d7007c0c */ /* 0x000fe4000bf26270 */
[C---:B0-----:R-:W-:Y:S01]  /*10000*/  @!P4 LEA R6, P2, R220.reuse, R13, 0x2 ;  /* 0x0000000ddc06c211 */ /* 0x041fe200078410ff */
[----:B------:R0:W-:Y:S03]  /*10010*/  @!P5 ST.E.64 desc[UR42][R4.64], R116 ;  /* 0x000000740400d985 */ /* 0x0001e6000c101b2a */
[----:B------:R-:W-:-:S02]  /*10020*/  @!P4 LEA.HI.X R7, R220, R12, R161, 0x2, P2 ;  /* 0x0000000cdc07c211 */ /* 0x000fc400010f14a1 */
[----:B------:R-:W-:Y:S02]  /*10030*/  ISETP.GE.AND P2, PT, R212, UR4, PT ;  /* 0x00000004d4007c0c */ /* 0x000fe4000bf46270 */
[CC--:B-1----:R-:W-:Y:S01]  /*10040*/  @!P3 LEA R8, P6, R219.reuse, R13.reuse, 0x2 ;  /* 0x0000000ddb08b211 */ /* 0x0c2fe200078c10ff */
[----:B------:R1:W-:Y:S01]  /*10050*/  @!P4 ST.E.64 desc[UR42][R6.64], R120 ;  /* 0x000000780600c985 */ /* 0x0003e2000c101b2a */
[----:B------:R-:W-:Y:S02]  /*10060*/  ISETP.GE.AND P4, PT, R214, UR4, PT ;  /* 0x00000004d6007c0c */ /* 0x000fe4000bf86270 */
[----:B------:R-:W-:Y:S02]  /*10070*/  @!P3 LEA.HI.X R9, R219, R12, R160, 0x2, P6 ;  /* 0x0000000cdb09b211 */ /* 0x000fe400030f14a0 */
[----:B0-----:R-:W-:-:S03]  /*10080*/  @!P0 LEA R4, P5, R218, R13, 0x2 ;  /* 0x0000000dda048211 */ /* 0x001fc600078a10ff */
[----:B------:R0:W-:Y:S01]  /*10090*/  @!P3 ST.E.64 desc[UR42][R8.64], R124 ;  /* 0x0000007c0800b985 */ /* 0x0001e2000c101b2a */
[----:B------:R-:W-:Y:S02]  /*100a0*/  ISETP.GE.AND P3, PT, R213, UR4, PT ;  /* 0x00000004d5007c0c */ /* 0x000fe4000bf66270 */
[-C--:B------:R-:W-:Y:S02]  /*100b0*/  @!P0 LEA.HI.X R5, R218, R12.reuse, R159, 0x2, P5 ;  /* 0x0000000cda058211 */ /* 0x080fe400028f149f */
[----:B------:R-:W-:Y:S02]  /*100c0*/  ISETP.GE.AND P5, PT, R211, UR4, PT ;  /* 0x00000004d3007c0c */ /* 0x000fe4000bfa6270 */
[C---:B-1----:R-:W-:Y:S01]  /*100d0*/  @!P1 LEA R6, P6, R215.reuse, R13, 0x2 ;  /* 0x0000000dd7069211 */ /* 0x042fe200078c10ff */
[----:B------:R1:W-:Y:S03]  /*100e0*/  @!P0 ST.E.64 desc[UR42][R4.64], R128 ;  /* 0x0000008004008985 */ /* 0x0003e6000c101b2a */
[----:B------:R-:W-:-:S03]  /*100f0*/  @!P1 LEA.HI.X R7, R215, R12, R158, 0x2, P6 ;  /* 0x0000000cd7079211 */ /* 0x000fc600030f149e */
[CC--:B0-----:R-:W-:Y:S02]  /*10100*/  @!P3 LEA R8, P6, R213.reuse, R13.reuse, 0x2 ;  /* 0x0000000dd508b211 */ /* 0x0c1fe400078c10ff */
[----:B------:R0:W-:Y:S02]  /*10110*/  @!P1 ST.E.64 desc[UR42][R6.64], R132 ;  /* 0x0000008406009985 */ /* 0x0001e4000c101b2a */
[----:B------:R-:W-:Y:S02]  /*10120*/  @!P3 LEA.HI.X R9, R213, R12, R156, 0x2, P6 ;  /* 0x0000000cd509b211 */ /* 0x000fe400030f149c */
[----:B-1----:R-:W-:-:S04]  /*10130*/  @!P4 LEA R4, P0, R214, R13, 0x2 ;  /* 0x0000000dd604c211 */ /* 0x002fc800078010ff */
[-C--:B------:R-:W-:Y:S02]  /*10140*/  @!P4 LEA.HI.X R5, R214, R12.reuse, R157, 0x2, P0 ;  /* 0x0000000cd605c211 */ /* 0x080fe400000f149d */
[CC--:B------:R-:W-:Y:S02]  /*10150*/  @!P5 LEA R14, P0, R211.reuse, R13.reuse, 0x2 ;  /* 0x0000000dd30ed211 */ /* 0x0c0fe400078010ff */
[C---:B0-----:R-:W-:Y:S01]  /*10160*/  @!P2 LEA R6, P1, R212.reuse, R13, 0x2 ;  /* 0x0000000dd406a211 */ /* 0x041fe200078210ff */
[----:B------:R4:W-:Y:S01]  /*10170*/  @!P4 ST.E.64 desc[UR42][R4.64], R136 ;  /* 0x000000880400c985 */ /* 0x0009e2000c101b2a */
[-C--:B------:R-:W-:Y:S02]  /*10180*/  @!P5 LEA.HI.X R15, R211, R12.reuse, R21, 0x2, P0 ;  /* 0x0000000cd30fd211 */ /* 0x080fe400000f1415 */
[----:B------:R-:W-:Y:S01]  /*10190*/  @!P2 LEA.HI.X R7, R212, R12, R152, 0x2, P1 ;  /* 0x0000000cd407a211 */ /* 0x000fe200008f1498 */
[----:B------:R4:W-:Y:S04]  /*101a0*/  @!P3 ST.E.64 desc[UR42][R8.64], R140 ;  /* 0x0000008c0800b985 */ /* 0x0009e8000c101b2a */
[----:B------:R4:W-:Y:S04]  /*101b0*/  @!P2 ST.E.64 desc[UR42][R6.64], R144 ;  /* 0x000000900600a985 */ /* 0x0009e8000c101b2a */
[----:B------:R4:W-:Y:S02]  /*101c0*/  @!P5 ST.E.64 desc[UR42][R14.64], R148 ;  /* 0x000000940e00d985 */ /* 0x0009e4000c101b2a */
.L_x_3758:
[----:B------:R-:W-:Y:S05]  /*101d0*/  BSYNC B1 ;  /* 0x0000000000017941 */ /* 0x000fea0003800000 */
.L_x_3757:
[----:B------:R-:W-:Y:S01]  /*101e0*/  VIADD R11, R11, 0x8 ;  /* 0x000000080b0b7836 */ /* 0x000fe20000000000 */
[----:B------:R1:W1:Y:S04]  /*101f0*/  SHFL.IDX PT, R20, R10, 0x1, 0x1c1f ;  /* 0x003c1f000a147f89 */ /* 0x00026800000e0000 */
[----:B------:R-:W-:Y:S01]  /*10200*/  ISETP.GE.AND P0, PT, R11, R0, PT ;  /* 0x000000000b00720c */ /* 0x000fe20003f06270 */
[----:B0-----:R-:W0:-:S12]  /*10210*/  SHFL.IDX PT, R3, R3, 0x1, 0x1c1f ;  /* 0x003c1f0003037f89 */ /* 0x001e1800000e0000 */
[----:B------:R-:W-:Y:S05]  /*10220*/  @P0 BRA `(.L_x_3756) ;  /* 0x0000001400d00947 */ /* 0x000fea0003800000 */
[----:B------:R-:W-:Y:S02]  /*10230*/  ULDC UR4, c[0x0][0xac8] ;  /* 0x0002b20000047ab9 */ /* 0x000fe40000000800 */
[----:B------:R-:W-:Y:S02]  /*10240*/  ISETP.GE.AND P4, PT, R192, UR4, PT ;  /* 0x00000004c0007c0c */ /* 0x000fe4000bf86270 */
[----:B------:R-:W-:Y:S02]  /*10250*/  ISETP.GE.AND P2, PT, R216, UR4, PT ;  /* 0x00000004d8007c0c */ /* 0x000fe4000bf46270 */
[----:B------:R-:W-:Y:S02]  /*10260*/  ISETP.GE.AND P1, PT, R203, UR4, PT ;  /* 0x00000004cb007c0c */ /* 0x000fe4000bf26270 */
[----:B------:R-:W-:-:S07]  /*10270*/  ISETP.GE.AND P0, PT, R200, UR4, PT ;  /* 0x00000004c8007c0c */ /* 0x000fce000bf06270 */
[----:B0---4-:R-:W-:-:S04]  /*10280*/  @!P4 LEA R4, P3, R192, R3, 0x2 ;  /* 0x00000003c004c211 */ /* 0x011fc800078610ff */
[-C--:B-1----:R-:W-:Y:S02]  /*10290*/  @!P4 LEA.HI.X R5, R192, R20.reuse, R226, 0x2, P3 ;  /* 0x00000014c005c211 */ /* 0x082fe400018f14e2 */
[----:B------:R-:W-:Y:S02]  /*102a0*/  ISETP.GE.AND P3, PT, R198, UR4, PT ;  /* 0x00000004c6007c0c */ /* 0x000fe4000bf66270 */
[----:B------:R-:W-:Y:S01]  /*102b0*/  @!P1 LEA R6, P5, R203, R3, 0x2 ;  /* 0x00000003cb069211 */ /* 0x000fe200078a10ff */
[----:B------:R0:W-:Y:S01]  /*102c0*/  @!P4 ST.E.64 desc[UR42][R4.64], R26 ;  /* 0x0000001a0400c985 */ /* 0x0001e2000c101b2a */
[----:B------:R-:W-:Y:S02]  /*102d0*/  ISETP.GE.AND P4, PT, R183, UR4, PT ;  /* 0x00000004b7007c0c */ /* 0x000fe4000bf86270 */
[----:B------:R-:W-:Y:S02]  /*102e0*/  @!P1 LEA.HI.X R7, R203, R20, R210, 0x2, P5 ;  /* 0x00000014cb079211 */ /* 0x000fe400028f14d2 */
[----:B------:R-:W-:-:S02]  /*102f0*/  ISETP.GE.AND P5, PT, R181, UR4, PT ;  /* 0x00000004b5007c0c */ /* 0x000fc4000bfa6270 */
[----:B0-----:R-:W-:-:S04]  /*10300*/  @!P2 LEA R4, P6, R216, R3, 0x2 ;  /* 0x00000003d804a211 */ /* 0x001fc800078c10ff */
[----:B------:R-:W-:Y:S02]  /*10310*/  @!P2 LEA.HI.X R5, R216, R20, R217, 0x2, P6 ;  /* 0x00000014d805a211 */ /* 0x000fe400030f14d9 */
[----:B------:R-:W-:-:S03]  /*10320*/  @!P0 LEA R8, P6, R200, R3, 0x2 ;  /* 0x00000003c8088211 */ /* 0x000fc600078c10ff */
[----:B------:R0:W-:Y:S01]  /*10330*/  @!P2 ST.E.64 desc[UR42][R4.64], R30 ;  /* 0x0000001e0400a985 */ /* 0x0001e2000c101b2a */
[----:B------:R-:W-:-:S03]  /*10340*/  @!P0 LEA.HI.X R9, R200, R20, R202, 0x2, P6 ;  /* 0x00000014c8098211 */ /* 0x000fc600030f14ca */
[----:B------:R1:W-:Y:S04]  /*10350*/  @!P1 ST.E.64 desc[UR42][R6.64], R34 ;  /* 0x0000002206009985 */ /* 0x0003e8000c101b2a */
[----:B------:R4:W-:Y:S01]  /*10360*/  @!P0 ST.E.64 desc[UR42][R8.64], R38 ;  /* 0x0000002608008985 */ /* 0x0009e2000c101b2a */
[----:B------:R-:W-:Y:S02]  /*10370*/  ISETP.GE.AND P0, PT, R179, UR4, PT ;  /* 0x00000004b3007c0c */ /* 0x000fe4000bf06270 */
[CC--:B0-----:R-:W-:Y:S02]  /*10380*/  @!P3 LEA R4, P1, R198.reuse, R3.reuse, 0x2 ;  /* 0x00000003c604b211 */ /* 0x0c1fe400078210ff */
[----:B-1----:R-:W-:Y:S02]  /*10390*/  @!P4 LEA R6, P2, R183, R3, 0x2 ;  /* 0x00000003b706c211 */ /* 0x002fe400078410ff */
[----:B------:R-:W-:-:S02]  /*103a0*/  @!P3 LEA.HI.X R5, R198, R20, R199, 0x2, P1 ;  /* 0x00000014c605b211 */ /* 0x000fc400008f14c7 */
[----:B------:R-:W-:Y:S02]  /*103b0*/  ISETP.GE.AND P1, PT, R177, UR4, PT ;  /* 0x00000004b1007c0c */ /* 0x000fe4000bf26270 */
[-C--:B------:R-:W-:Y:S01]  /*103c0*/  @!P4 LEA.HI.X R7, R183, R20.reuse, R191, 0x2, P2 ;  /* 0x00000014b707c211 */ /* 0x080fe200010f14bf */
[----:B------:R0:W-:Y:S01]  /*103d0*/  @!P3 ST.E.64 desc[UR42][R4.64], R42 ;  /* 0x0000002a0400b985 */ /* 0x0001e2000c101b2a */
[----:B------:R-:W-:Y:S02]  /*103e0*/  ISETP.GE.AND P2, PT, R237, UR4, PT ;  /* 0x00000004ed007c0c */ /* 0x000fe4000bf46270 */
[C---:B----4-:R-:W-:Y:S01]  /*103f0*/  @!P5 LEA R8, P6, R181.reuse, R3, 0x2 ;  /* 0x00000003b508d211 */ /* 0x050fe200078c10ff */
[----:B------:R1:W-:Y:S01]  /*10400*/  @!P4 ST.E.64 desc[UR42][R6.64], R46 ;  /* 0x0000002e0600c985 */ /* 0x0003e2000c101b2a */
[----:B------:R-:W-:Y:S02]  /*10410*/  ISETP.GE.AND P3, PT, R236, UR4, PT ;  /* 0x00000004ec007c0c */ /* 0x000fe4000bf66270 */
[----:B------:R-:W-:-:S02]  /*10420*/  @!P5 LEA.HI.X R9, R181, R20, R182, 0x2, P6 ;  /* 0x00000014b509d211 */ /* 0x000fc400030f14b6 */
[----:B------:R-:W-:-:S03]  /*10430*/  ISETP.GE.AND P4, PT, R235, UR4, PT ;  /* 0x00000004eb007c0c */ /* 0x000fc6000bf86270 */
[----:B------:R4:W-:Y:S01]  /*10440*/  @!P5 ST.E.64 desc[UR42][R8.64], R50 ;  /* 0x000000320800d985 */ /* 0x0009e2000c101b2a */
[-C--:B0-----:R-:W-:Y:S02]  /*10450*/  @!P0 LEA R4, P6, R179, R3.reuse, 0x2 ;  /* 0x00000003b3048211 */ /* 0x081fe400078c10ff */
[-C--:B-1----:R-:W-:Y:S02]  /*10460*/  @!P1 LEA R6, P5, R177, R3.reuse, 0x2 ;  /* 0x00000003b1069211 */ /* 0x082fe400078a10ff */
[-C--:B------:R-:W-:Y:S02]  /*10470*/  @!P0 LEA.HI.X R5, R179, R20.reuse, R180, 0x2, P6 ;  /* 0x00000014b3058211 */ /* 0x080fe400030f14b4 */
[----:B------:R-:W-:Y:S02]  /*10480*/  @!P1 LEA.HI.X R7, R177, R20, R178, 0x2, P5 ;  /* 0x00000014b1079211 */ /* 0x000fe400028f14b2 */
[----:B------:R-:W-:Y:S01]  /*10490*/  ISETP.GE.AND P5, PT, R234, UR4, PT ;  /* 0x00000004ea007c0c */ /* 0x000fe2000bfa6270 */
[----:B------:R0:W-:Y:S01]  /*104a0*/  @!P0 ST.E.64 desc[UR42][R4.64], R54 ;  /* 0x0000003604008985 */ /* 0x0001e2000c101b2a */
[----:B----4-:R-:W-:-:S02]  /*104b0*/  @!P2 LEA R8, P6, R237, R3, 0x2 ;  /* 0x00000003ed08a211 */ /* 0x010fc400078c10ff */
[----:B------:R-:W-:Y:S01]  /*104c0*/  ISETP.GE.AND P0, PT, R233, UR4, PT ;  /* 0x00000004e9007c0c */ /* 0x000fe2000bf06270 */
[----:B------:R1:W-:Y:S01]  /*104d0*/  @!P1 ST.E.64 desc[UR42][R6.64], R58 ;  /* 0x0000003a06009985 */ /* 0x0003e2000c101b2a */
[----:B------:R-:W-:Y:S02]  /*104e0*/  @!P2 LEA.HI.X R9, R237, R20, R176, 0x2, P6 ;  /* 0x00000014ed09a211 */ /* 0x000fe400030f14b0 */
        /* <DEDUP_REMOVED lines=8> */
[----:B----4-:R-:W-:-:S03]  /*10570*/  @!P5 LEA R8, P6, R234, R3, 0x2 ;  /* 0x00000003ea08d211 */ /* 0x010fc600078c10ff */
[----:B------:R1:W-:Y:S01]  /*10580*/  @!P4 ST.E.64 desc[UR42][R6.64], R70 ;  /* 0x000000460600c985 */ /* 0x0003e2000c101b2a */
[----:B------:R-:W-:-:S05]  /*10590*/  @!P5 LEA.HI.X R9, R234, R20, R173, 0x2, P6 ;  /* 0x00000014ea09d211 */ /* 0x000fca00030f14ad */
[----:B------:R4:W-:Y:S01]  /*105a0*/  @!P5 ST.E.64 desc[UR42][R8.64], R74 ;  /* 0x0000004a0800d985 */ /* 0x0009e2000c101b2a */
[----:B------:R-:W-:Y:S02]  /*105b0*/  ISETP.GE.AND P5, PT, R230, UR4, PT ;  /* 0x00000004e6007c0c */ /* 0x000fe4000bfa6270 */
[----:B0-----:R-:W-:-:S04]  /*105c0*/  @!P0 LEA R4, P4, R233, R3, 0x2 ;  /* 0x00000003e9048211 */ /* 0x001fc800078810ff */
[-C--:B------:R-:W-:Y:S02]  /*105d0*/  @!P0 LEA.HI.X R5, R233, R20.reuse, R172, 0x2, P4 ;  /* 0x00000014e9058211 */ /* 0x080fe400020f14ac */
[----:B------:R-:W-:Y:S02]  /*105e0*/  ISETP.GE.AND P4, PT, R229, UR4, PT ;  /* 0x00000004e5007c0c */ /* 0x000fe4000bf86270 */
[CC--:B-1----:R-:W-:Y:S01]  /*105f0*/  @!P1 LEA R6, P3, R232.reuse, R3.reuse, 0x2 ;  /* 0x00000003e8069211 */ /* 0x0c2fe200078610ff */
[----:B------:R0:W-:Y:S01]  /*10600*/  @!P0 ST.E.64 desc[UR42][R4.64], R78 ;  /* 0x0000004e04008985 */ /* 0x0001e2000c101b2a */
[----:B----4-:R-:W-:Y:S02]  /*10610*/  @!P2 LEA R8, P6, R231, R3, 0x2 ;  /* 0x00000003e708a211 */ /* 0x010fe400078c10ff */
        /* <DEDUP_REMOVED lines=11> */
[----:B------:R-:W-:Y:S02]  /*106d0*/  ISETP.GE.AND P5, PT, R222, UR4, PT ;  /* 0x00000004de007c0c */ /* 0x000fe4000bfa6270 */
[-C--:B------:R-:W-:Y:S02]  /*106e0*/  @!P4 LEA.HI.X R7, R229, R20.reuse, R168, 0x2, P0 ;  /* 0x00000014e507c211 */ /* 0x080fe400000f14a8 */
[----:B------:R-:W-:Y:S02]  /*106f0*/  ISETP.GE.AND P0, PT, R223, UR4, PT ;  /* 0x00000004df007c0c */ /* 0x000fe4000bf06270 */
[C---:B----4-:R-:W-:Y:S01]  /*10700*/  @!P3 LEA R8, P6, R228.reuse, R3, 0x2 ;  /* 0x00000003e408b211 */ /* 0x050fe200078c10ff */
[----:B------:R1:W-:Y:S01]  /*10710*/  @!P4 ST.E.64 desc[UR42][R6.64], R94 ;  /* 0x0000005e0600c985 */ /* 0x0003e2000c101b2a */
[----:B------:R-:W-:Y:S02]  /*10720*/  ISETP.GE.AND P4, PT, R221, UR4, PT ;  /* 0x00000004dd007c0c */ /* 0x000fe4000bf86270 */
[----:B------:R-:W-:-:S02]  /*10730*/  @!P3 LEA.HI.X R9, R228, R20, R167, 0x2, P6 ;  /* 0x00000014e409b211 */ /* 0x000fc400030f14a7 */
[----:B------:R-:W-:-:S03]  /*10740*/  @!P2 LEA R10, P6, R225, R3, 0x2 ;  /* 0x00000003e10aa211 */ /* 0x000fc600078c10ff */
[----:B------:R4:W-:Y:S01]  /*10750*/  @!P3 ST.E.64 desc[UR42][R8.64], R98 ;  /* 0x000000620800b985 */ /* 0x0009e2000c101b2a */
[CC--:B--2---:R-:W-:Y:S02]  /*10760*/  @!P1 LEA R12, P3, R224.reuse, R3.reuse, 0x2 ;  /* 0x00000003e00c9211 */ /* 0x0c4fe400078610ff */
[-C--:B------:R-:W-:Y:S02]  /*10770*/  @!P2 LEA.HI.X R11, R225, R20.reuse, R166, 0x2, P6 ;  /* 0x00000014e10ba211 */ /* 0x080fe400030f14a6 */
[CC--:B------:R-:W-:Y:S02]  /*10780*/  @!P0 LEA R14, P6, R223.reuse, R3.reuse, 0x2 ;  /* 0x00000003df0e8211 */ /* 0x0c0fe400078c10ff */
[-C--:B------:R-:W-:Y:S01]  /*10790*/  @!P1 LEA.HI.X R13, R224, R20.reuse, R165, 0x2, P3 ;  /* 0x00000014e00d9211 */ /* 0x080fe200018f14a5 */
[----:B------:R2:W-:Y:S01]  /*107a0*/  @!P2 ST.E.64 desc[UR42][R10.64], R102 ;  /* 0x000000660a00a985 */ /* 0x0005e2000c101b2a */
[----:B------:R-:W-:Y:S02]  /*107b0*/  ISETP.GE.AND P3, PT, R220, UR4, PT ;  /* 0x00000004dc007c0c */ /* 0x000fe4000bf66270 */
[----:B------:R-:W-:Y:S01]  /*107c0*/  @!P0 LEA.HI.X R15, R223, R20, R164, 0x2, P6 ;  /* 0x00000014df0f8211 */ /* 0x000fe200030f14a4 */
[----:B------:R5:W-:Y:S01]  /*107d0*/  @!P1 ST.E.64 desc[UR42][R12.64], R106 ;  /* 0x0000006a0c009985 */ /* 0x000be2000c101b2a */
[----:B0-----:R-:W-:-:S02]  /*107e0*/  @!P5 LEA R4, P1, R222, R3, 0x2 ;  /* 0x00000003de04d211 */ /* 0x001fc400078210ff */
[-C--:B-1----:R-:W-:Y:S01]  /*107f0*/  @!P4 LEA R6, P2, R221, R3.reuse, 0x2 ;  /* 0x00000003dd06c211 */ /* 0x082fe200078410ff */
[----:B------:R-:W-:Y:S01]  /*10800*/  @!P0 ST.E.64 desc[UR42][R14.64], R110 ;  /* 0x0000006e0e008985 */ /* 0x000fe2000c101b2a */
[----:B------:R-:W-:Y:S02]  /*10810*/  ISETP.GE.AND P0, PT, R219, UR4, PT ;  /* 0x00000004db007c0c */ /* 0x000fe4000bf06270 */
[-C--:B------:R-:W-:Y:S02]  /*10820*/  @!P5 LEA.HI.X R5, R222, R20.reuse, R163, 0x2, P1 ;  /* 0x00000014de05d211 */ /* 0x080fe400008f14a3 */
[----:B------:R-:W-:Y:S02]  /*10830*/  ISETP.GE.AND P1, PT, R218, UR4, PT ;  /* 0x00000004da007c0c */ /* 0x000fe4000bf26270 */
[----:B----4-:R-:W-:Y:S01]  /*10840*/  @!P3 LEA R8, P6, R220, R3, 0x2 ;  /* 0x00000003dc08b211 */ /* 0x010fe200078c10ff */
[----:B------:R0:W-:Y:S01]  /*10850*/  @!P5 ST.E.64 desc[UR42][R4.64], R114 ;  /* 0x000000720400d985 */ /* 0x0001e2000c101b2a */
[----:B------:R-:W-:-:S02]  /*10860*/  @!P4 LEA.HI.X R7, R221, R20, R162, 0x2, P2 ;  /* 0x00000014dd07c211 */ /* 0x000fc400010f14a2 */
[-C--:B------:R-:W-:Y:S02]  /*10870*/  @!P3 LEA.HI.X R9, R220, R20.reuse, R161, 0x2, P6 ;  /* 0x00000014dc09b211 */ /* 0x080fe400030f14a1 */
[----:B------:R-:W-:Y:S01]  /*10880*/  ISETP.GE.AND P2, PT, R213, UR4, PT ;  /* 0x00000004d5007c0c */ /* 0x000fe2000bf46270 */
[----:B------:R1:W-:Y:S01]  /*10890*/  @!P4 ST.E.64 desc[UR42][R6.64], R118 ;  /* 0x000000760600c985 */ /* 0x0003e2000c101b2a */
[----:B------:R-:W-:Y:S02]  /*108a0*/  ISETP.GE.AND P4, PT, R215, UR4, PT ;  /* 0x00000004d7007c0c */ /* 0x000fe4000bf86270 */
[C---:B--2---:R-:W-:Y:S01]  /*108b0*/  @!P0 LEA R10, P5, R219.reuse, R3, 0x2 ;  /* 0x00000003db0a8211 */ /* 0x044fe200078a10ff */
[----:B------:R2:W-:Y:S01]  /*108c0*/  @!P3 ST.E.64 desc[UR42][R8.64], R122 ;  /* 0x0000007a0800b985 */ /* 0x0005e2000c101b2a */
[----:B------:R-:W-:Y:S02]  /*108d0*/  ISETP.GE.AND P3, PT, R214, UR4, PT ;  /* 0x00000004d6007c0c */ /* 0x000fe4000bf66270 */
[----:B------:R-:W-:-:S02]  /*108e0*/  @!P0 LEA.HI.X R11, R219, R20, R160, 0x2, P5 ;  /* 0x00000014db0b8211 */ /* 0x000fc400028f14a0 */
[----:B------:R-:W-:Y:S02]  /*108f0*/  ISETP.GE.AND P5, PT, R212, UR4, PT ;  /* 0x00000004d4007c0c */ /* 0x000fe4000bfa6270 */
[CC--:B-----5:R-:W-:Y:S01]  /*10900*/  @!P1 LEA R12, P6, R218.reuse, R3.reuse, 0x2 ;  /* 0x00000003da0c9211 */ /* 0x0e0fe200078c10ff */
[----:B------:R4:W-:Y:S02]  /*10910*/  @!P0 ST.E.64 desc[UR42][R10.64], R126 ;  /* 0x0000007e0a008985 */ /* 0x0009e4000c101b2a */
[CC--:B0-----:R-:W-:Y:S02]  /*10920*/  @!P4 LEA R4, P0, R215.reuse, R3.reuse, 0x2 ;  /* 0x00000003d704c211 */ /* 0x0c1fe400078010ff */
[-C--:B------:R-:W-:Y:S02]  /*10930*/  @!P1 LEA.HI.X R13, R218, R20.reuse, R159, 0x2, P6 ;  /* 0x00000014da0d9211 */ /* 0x080fe400030f149f */
[-C--:B-1----:R-:W-:Y:S02]  /*10940*/  @!P3 LEA R6, P6, R214, R3.reuse, 0x2 ;  /* 0x00000003d606b211 */ /* 0x082fe400078c10ff */
[----:B------:R-:W-:Y:S01]  /*10950*/  @!P4 LEA.HI.X R5, R215, R20, R158, 0x2, P0 ;  /* 0x00000014d705c211 */ /* 0x000fe200000f149e */
[----:B------:R4:W-:Y:S01]  /*10960*/  @!P1 ST.E.64 desc[UR42][R12.64], R130 ;  /* 0x000000820c009985 */ /* 0x0009e2000c101b2a */
[----:B--2---:R-:W-:-:S02]  /*10970*/  @!P2 LEA R8, P1, R213, R3, 0x2 ;  /* 0x00000003d508a211 */ /* 0x004fc400078210ff */
[----:B------:R-:W-:Y:S01]  /*10980*/  @!P5 LEA R14, P0, R212, R3, 0x2 ;  /* 0x00000003d40ed211 */ /* 0x000fe200078010ff */
[----:B------:R4:W-:Y:S01]  /*10990*/  @!P4 ST.E.64 desc[UR42][R4.64], R134 ;  /* 0x000000860400c985 */ /* 0x0009e2000c101b2a */
[-C--:B------:R-:W-:Y:S02]  /*109a0*/  @!P3 LEA.HI.X R7, R214, R20.reuse, R157, 0x2, P6 ;  /* 0x00000014d607b211 */ /* 0x080fe400030f149d */
[-C--:B------:R-:W-:Y:S02]  /*109b0*/  @!P2 LEA.HI.X R9, R213, R20.reuse, R156, 0x2, P1 ;  /* 0x00000014d509a211 */ /* 0x080fe400008f149c */
[----:B------:R-:W-:Y:S01]  /*109c0*/  @!P5 LEA.HI.X R15, R212, R20, R152, 0x2, P0 ;  /* 0x00000014d40fd211 */ /* 0x000fe200000f1498 */
[----:B------:R4:W-:Y:S01]  /*109d0*/  @!P3 ST.E.64 desc[UR42][R6.64], R138 ;  /* 0x0000008a0600b985 */ /* 0x0009e2000c101b2a */
[----:B------:R-:W-:-:S03]  /*109e0*/  ISETP.GE.AND P0, PT, R211, UR4, PT ;  /* 0x00000004d3007c0c */ /* 0x000fc6000bf06270 */
[----:B------:R4:W-:Y:S04]  /*109f0*/  @!P2 ST.E.64 desc[UR42][R8.64], R142 ;  /* 0x0000008e0800a985 */ /* 0x0009e8000c101b2a */
[----:B------:R4:W-:Y:S06]  /*10a00*/  @!P5 ST.E.64 desc[UR42][R14.64], R146 ;  /* 0x000000920e00d985 */ /* 0x0009ec000c101b2a */
[----:B------:R-:W-:Y:S05]  /*10a10*/  @P0 BRA `(.L_x_3756) ;  /* 0x0000000c00d40947 */ /* 0x000fea0003800000 */
[----:B----4-:R-:W-:-:S04]  /*10a20*/  LEA R4, P0, R211, R3, 0x2 ;  /* 0x00000003d3047211 */ /* 0x010fc800078010ff */
[----:B------:R-:W-:-:S05]  /*10a30*/  LEA.HI.X R5, R211, R20, R21, 0x2, P0 ;  /* 0x00000014d3057211 */ /* 0x000fca00000f1415 */
[----:B------:R0:W-:Y:S01]  /*10a40*/  ST.E.64 desc[UR42][R4.64], R150 ;  /* 0x0000009604007985 */ /* 0x0001e2000c101b2a */
[----:B------:R-:W-:Y:S05]  /*10a50*/  BRA `(.L_x_3756) ;  /* 0x0000000c00c47947 */ /* 0x000fea0003800000 */
.L_x_3750:
[----:B------:R-:W-:Y:S01]  /*10a60*/  ULDC.64 UR6, c[0x0][0xc08] ;  /* 0x0003020000067ab9 */ /* 0x000fe20000000a00 */
[----:B------:R-:W-:Y:S01]  /*10a70*/  ULDC.64 UR4, c[0x0][0xc00] ;  /* 0x0003000000047ab9 */ /* 0x000fe20000000a00 */
[----:B------:R-:W-:Y:S01]  /*10a80*/  ISETP.NE.U32.AND P1, PT, RZ, UR6, PT ;  /* 0x00000006ff007c0c */ /* 0x000fe2000bf25070 */
[----:B------:R-:W-:Y:S01]  /*10a90*/  IMAD.MOV.U32 R3, RZ, RZ, RZ ;  /* 0x000000ffff037224 */ /* 0x000fe200078e00ff */
[----:B------:R-:W-:Y:S02]  /*10aa0*/  ISETP.NE.U32.AND P0, PT, RZ, UR4, PT ;  /* 0x00000004ff007c0c */ /* 0x000fe4000bf05070 */
[----:B------:R-:W-:Y:S02]  /*10ab0*/  ISETP.NE.AND.EX P1, PT, RZ, UR7, PT, P1 ;  /* 0x00000007ff007c0c */ /* 0x000fe4000bf25310 */
[----:B0-----:R-:W-:Y:S02]  /*10ac0*/  IADD3 R4, P2, R202, UR4, RZ ;  /* 0x00000004ca047c10 */ /* 0x001fe4000ff5e0ff */
        /* <DEDUP_REMOVED lines=10> */
[----:B------:R-:W2:Y:S01]  /*10b70*/  @!P2 LDC R200, c[0x0][0xad4] ;  /* 0x0002b500ffc8ab82 */ /* 0x000ea20000000800 */
[----:B-1----:R-:W-:Y:S01]  /*10b80*/  VIADD R30, R6, 0xffffff80 ;  /* 0xffffff80061e7836 */ /* 0x002fe20000000000 */
[----:B--2---:R-:W-:-:S04]  /*10b90*/  ISETP.GT.AND P2, PT, R200, 0x1, PT ;  /* 0x00000001c800780c */ /* 0x004fc80003f44270 */
[----:B------:R-:W-:Y:S01]  /*10ba0*/  ISETP.GT.AND P3, PT, R30, 0x3f, PT ;  /* 0x0000003f1e00780c */ /* 0x000fe20003f64270 */
[----:B0-----:R-:W-:-:S12]  /*10bb0*/  @P1 BRA `(.L_x_3759) ;  /* 0x0000000000101947 */ /* 0x001fd80003800000 */
[----:B------:R-:W-:Y:S05]  /*10bc0*/  @!P0 BRA `(.L_x_3759) ;  /* 0x00000000000c8947 */ /* 0x000fea0003800000 */
[----:B------:R-:W2:Y:S04]  /*10bd0*/  LDG.E R7, desc[UR42][R4.64] ;  /* 0x0000002a04077981 */ /* 0x000ea8000c1e1900 */
[----:B-----5:R-:W2:Y:S02]  /*10be0*/  LDG.E R0, desc[UR42][R4.64+0x4] ;  /* 0x0000042a04007981 */ /* 0x020ea4000c1e1900 */
[----:B--2---:R-:W-:-:S07]  /*10bf0*/  IMAD.IADD R0, R0, 0x1, -R7 ;  /* 0x0000000100007824 */ /* 0x004fce00078e0a07 */
.L_x_3759:
[----:B------:R-:W2:Y:S01]  /*10c00*/  LDL.LU R4, [R1+0x20] ;  /* 0x0000200001047983 */ /* 0x000ea20000300800 */
[----:B------:R-:W-:Y:S01]  /*10c10*/  BSSY B1, `(.L_x_3760) ;  /* 0x0000037000017945 */ /* 0x000fe20003800000 */
[----:B------:R-:W-:Y:S02]  /*10c20*/  SEL R199, R199, RZ, !P0 ;  /* 0x000000ffc7c77207 */ /* 0x000fe40004000000 */
[----:B-----5:R-:W-:Y:S02]  /*10c30*/  SHF.R.S32.HI R26, RZ, 0x1f, R3 ;  /* 0x0000001fff1a7819 */ /* 0x020fe40000011403 */
[----:B--2---:R-:W-:Y:S01]  /*10c40*/  SEL R28, R4, RZ, !P0 ;  /* 0x000000ff041c7207 */ /* 0x004fe20004000000 */
[----:B------:R-:W-:Y:S06]  /*10c50*/  @P3 BRA `(.L_x_3761) ;  /* 0x0000000000c83947 */ /* 0x000fec0003800000 */
[----:B------:R-:W0:Y:S01]  /*10c60*/  S2R R4, SR_TID.X ;  /* 0x0000000000047919 */ /* 0x000e220000002100 */
[----:B------:R-:W1:Y:S02]  /*10c70*/  LDC R31, c[0x0][0xbe8] ;  /* 0x0002fa00ff1f7b82 */ /* 0x000e640000000800 */
[----:B-1----:R-:W-:Y:S02]  /*10c80*/  IMAD R5, R0, R31, RZ ;  /* 0x0000001f00057224 */ /* 0x002fe400078e02ff */
[----:B0-----:R-:W-:-:S04]  /*10c90*/  IMAD R4, R201, 0x40, R4 ;  /* 0x00000040c9047824 */ /* 0x001fc800078e0204 */
[----:B------:R-:W-:-:S05]  /*10ca0*/  VIADD R29, R4, 0xffffff80 ;  /* 0xffffff80041d7836 */ /* 0x000fca0000000000 */
[----:B------:R-:W-:-:S13]  /*10cb0*/  ISETP.GE.AND P0, PT, R29, R5, PT ;  /* 0x000000051d00720c */ /* 0x000fda0003f06270 */
[----:B------:R-:W-:Y:S05]  /*10cc0*/  @P0 BRA `(.L_x_3761) ;  /* 0x0000000000ac0947 */ /* 0x000fea0003800000 */
[----:B------:R-:W-:Y:S01]  /*10cd0*/  IMAD.MOV.U32 R24, RZ, RZ, 0x9b8 ;  /* 0x000009b8ff187424 */ /* 0x000fe200078e00ff */
[----:B------:R-:W-:Y:S01]  /*10ce0*/  ISETP.GT.AND P0, PT, R200, 0x1, PT ;  /* 0x00000001c800780c */ /* 0x000fe20003f04270 */
[----:B------:R-:W0:Y:S01]  /*10cf0*/  LDC.64 R4, c[0x0][0xba8] ;  /* 0x0002ea00ff047b82 */ /* 0x000e220000000a00 */
[----:B------:R-:W-:Y:S01]  /*10d00*/  ISETP.NE.AND P1, PT, R31, 0x1, PT ;  /* 0x000000011f00780c */ /* 0x000fe20003f25270 */
[----:B------:R-:W-:Y:S01]  /*10d10*/  IMAD.MOV.U32 R21, RZ, RZ, R29 ;  /* 0x000000ffff157224 */ /* 0x000fe200078e001d */
[----:B------:R-:W-:-:S05]  /*10d20*/  SEL R24, R24, 0x978, P0 ;  /* 0x0000097818187807 */ /* 0x000fca0000000000 */
[----:B------:R-:W1:Y:S08]  /*10d30*/  LDC.64 R10, c[0x0][R24+0x220] ;  /* 0x00008800180a7b82 */ /* 0x000e700000000a00 */
[----:B------:R-:W2:Y:S08]  /*10d40*/  LDC.64 R14, c[0x0][R24+0x218] ;  /* 0x00008600180e7b82 */ /* 0x000eb00000000a00 */
[----:B------:R-:W5:Y:S08]  /*10d50*/  LDC.64 R8, c[0x0][R24+0x228] ;  /* 0x00008a0018087b82 */ /* 0x000f700000000a00 */
[----:B------:R-:W3:Y:S08]  /*10d60*/  @P1 LDC R20, c[0x0][0xbec] ;  /* 0x0002fb00ff141b82 */ /* 0x000ef00000000800 */
[----:B------:R-:W4:Y:S08]  /*10d70*/  LDC.64 R6, c[0x0][R24+0x210] ;  /* 0x0000840018067b82 */ /* 0x000f300000000a00 */
[----:B------:R-:W5:Y:S01]  /*10d80*/  @P1 LDC R27, c[0x0][0xbf0] ;  /* 0x0002fc00ff1b1b82 */ /* 0x000f620000000800 */
[----:B---3--:R-:W-:-:S07]  /*10d90*/  @P1 IMAD.HI.U32 R20, R29, R20, RZ ;  /* 0x000000141d141227 */ /* 0x008fce00078e00ff */
[----:B0-----:R-:W0:Y:S01]  /*10da0*/  @!P0 LDC R4, c[0x0][0xb50] ;  /* 0x0002d400ff048b82 */ /* 0x001e220000000800 */
[-C--:B-1----:R-:W-:Y:S02]  /*10db0*/  IMAD R11, R11, R199.reuse, RZ ;  /* 0x000000c70b0b7224 */ /* 0x082fe400078e02ff */
[----:B------:R-:W-:-:S05]  /*10dc0*/  IMAD.WIDE.U32 R12, R10, R199, RZ ;  /* 0x000000c70a0c7225 */ /* 0x000fca00078e00ff */
[----:B------:R-:W1:Y:S01]  /*10dd0*/  @!P0 LDC R5, c[0x0][0xb54] ;  /* 0x0002d500ff058b82 */ /* 0x000e620000000800 */
[-C--:B--2---:R-:W-:Y:S02]  /*10de0*/  IMAD R25, R15, R198.reuse, RZ ;  /* 0x000000c60f197224 */ /* 0x084fe400078e02ff */
[----:B------:R-:W-:Y:S01]  /*10df0*/  IMAD.WIDE.U32 R14, R14, R198, RZ ;  /* 0x000000c60e0e7225 */ /* 0x000fe200078e00ff */
[----:B-----5:R-:W-:-:S03]  /*10e00*/  @P1 SHF.R.U32.HI R21, RZ, R27, R20 ;  /* 0x0000001bff151219 */ /* 0x020fc60000011614 */
[----:B------:R-:W-:Y:S01]  /*10e10*/  IMAD R27, R10, R28, R11 ;  /* 0x0000001c0a1b7224 */ /* 0x000fe200078e020b */
[----:B------:R-:W-:Y:S01]  /*10e20*/  SEL R11, R210, RZ, P0 ;  /* 0x000000ffd20b7207 */ /* 0x000fe20000000000 */
[----:B------:R-:W-:Y:S01]  /*10e30*/  IMAD.IADD R25, R15, 0x1, R25 ;  /* 0x000000010f197824 */ /* 0x000fe200078e0219 */
[----:B------:R-:W-:Y:S01]  /*10e40*/  IADD3 R14, P1, P3, R12, R14, R3 ;  /* 0x0000000e0c0e7210 */ /* 0x000fe20007b3e003 */
[----:B------:R-:W-:Y:S02]  /*10e50*/  IMAD.IADD R27, R13, 0x1, R27 ;  /* 0x000000010d1b7824 */ /* 0x000fe400078e021b */
[----:B------:R-:W-:Y:S02]  /*10e60*/  IMAD.MOV R10, RZ, RZ, -R21 ;  /* 0x000000ffff0a7224 */ /* 0x000fe400078e0a15 */
[-C--:B------:R-:W-:Y:S02]  /*10e70*/  IMAD R13, R9, R11.reuse, RZ ;  /* 0x0000000b090d7224 */ /* 0x080fe400078e02ff */
[----:B------:R-:W-:-:S04]  /*10e80*/  IMAD.WIDE.U32 R8, R8, R11, RZ ;  /* 0x0000000b08087225 */ /* 0x000fc800078e00ff */
[----:B------:R-:W-:Y:S01]  /*10e90*/  IMAD R11, R31, R10, R29 ;  /* 0x0000000a1f0b7224 */ /* 0x000fe200078e021d */
[----:B------:R-:W-:Y:S01]  /*10ea0*/  IADD3.X R10, R27, R25, R26, P1, P3 ;  /* 0x000000191b0a7210 */ /* 0x000fe20000fe641a */
[----:B------:R-:W-:Y:S01]  /*10eb0*/  IMAD.IADD R13, R9, 0x1, R13 ;  /* 0x00000001090d7824 */ /* 0x000fe200078e020d */
[----:B------:R-:W-:Y:S01]  /*10ec0*/  IADD3 R8, P0, P1, R21, R14, R8 ;  /* 0x0000000e15087210 */ /* 0x000fe2000791e008 */
[----:B----4-:R-:W-:Y:S01]  /*10ed0*/  IMAD R7, R7, R11, RZ ;  /* 0x0000000b07077224 */ /* 0x010fe200078e02ff */
        /* <DEDUP_REMOVED lines=10> */
.L_x_3761:
[----:B------:R-:W-:Y:S05]  /*10f80*/  BSYNC B1 ;  /* 0x0000000000017941 */ /* 0x000fea0003800000 */
.L_x_3760:
[----:B------:R-:W-:Y:S05]  /*10f90*/  @P2 BRA `(.L_x_3756) ;  /* 0x0000000800742947 */ /* 0x000fea0003800000 */
[----:B------:R-:W1:Y:S01]  /*10fa0*/  LDC R9, c[0x0][0xbe8] ;  /* 0x0002fa00ff097b82 */ /* 0x000e620000000800 */
[----:B------:R-:W-:Y:S01]  /*10fb0*/  ULDC.64 UR4, c[0x0][0xaa0] ;  /* 0x0002a80000047ab9 */ /* 0x000fe20000000a00 */
[----:B0-----:R-:W-:Y:S01]  /*10fc0*/  SHF.R.S32.HI R7, RZ, 0x1f, R30 ;  /* 0x0000001fff077819 */ /* 0x001fe2000001141e */
[----:B------:R-:W-:Y:S01]  /*10fd0*/  IMAD R6, R26, UR4, RZ ;  /* 0x000000041a067c24 */ /* 0x000fe2000f8e02ff */
[----:B------:R-:W-:Y:S01]  /*10fe0*/  BSSY B1, `(.L_x_3762) ;  /* 0x0000074000017945 */ /* 0x000fe20003800000 */
[----:B------:R-:W-:Y:S01]  /*10ff0*/  IMAD.WIDE.U32 R4, R3, UR4, RZ ;  /* 0x0000000403047c25 */ /* 0x000fe2000f8e00ff */
[----:B------:R-:W-:Y:S02]  /*11000*/  LEA.HI R7, R7, R30, RZ, 0x3 ;  /* 0x0000001e07077211 */ /* 0x000fe400078f18ff */
[----:B------:R-:W0:Y:S01]  /*11010*/  LDC R21, c[0x0][0xac8] ;  /* 0x0002b200ff157b82 */ /* 0x000e220000000800 */
[----:B------:R-:W-:Y:S01]  /*11020*/  IMAD R3, R3, UR5, R6 ;  /* 0x0000000503037c24 */ /* 0x000fe2000f8e0206 */
[----:B------:R-:W-:Y:S01]  /*11030*/  SHF.R.S32.HI R26, RZ, 0x3, R7 ;  /* 0x00000003ff1a7819 */ /* 0x000fe20000011407 */
[----:B------:R-:W-:Y:S01]  /*11040*/  ULDC.64 UR4, c[0x0][0xae8] ;  /* 0x0002ba0000047ab9 */ /* 0x000fe20000000a00 */
[----:B------:R-:W-:Y:S01]  /*11050*/  VIADD R31, R187, 0x180 ;  /* 0x00000180bb1f7836 */ /* 0x000fe20000000000 */
[----:B------:R-:W-:Y:S01]  /*11060*/  SHF.R.S32.HI R32, RZ, 0x1f, R204 ;  /* 0x0000001fff207819 */ /* 0x000fe200000114cc */
[----:B------:R-:W-:Y:S01]  /*11070*/  IMAD.IADD R5, R5, 0x1, R3 ;  /* 0x0000000105057824 */ /* 0x000fe200078e0203 */
[----:B------:R-:W-:Y:S01]  /*11080*/  LOP3.LUT R3, R7, 0xfffffff8, RZ, 0xc0, !PT ;  /* 0xfffffff807037812 */ /* 0x000fe200078ec0ff */
[----:B------:R-:W-:Y:S01]  /*11090*/  VIADD R29, R187, 0x1c0 ;  /* 0x000001c0bb1d7836 */ /* 0x000fe20000000000 */
[----:B------:R-:W-:Y:S01]  /*110a0*/  SHF.R.S32.HI R33, RZ, 0x1f, R205 ;  /* 0x0000001fff217819 */ /* 0x000fe200000114cd */
[----:B------:R-:W-:Y:S01]  /*110b0*/  IMAD.WIDE.U32 R4, R198, UR4, R4 ;  /* 0x00000004c6047c25 */ /* 0x000fe2000f8e0004 */
[----:B------:R-:W-:-:S02]  /*110c0*/  SHF.R.S32.HI R34, RZ, 0x1f, R206 ;  /* 0x0000001fff227819 */ /* 0x000fc400000114ce */
[----:B------:R-:W-:Y:S01]  /*110d0*/  SHF.R.S32.HI R35, RZ, 0x1f, R207 ;  /* 0x0000001fff237819 */ /* 0x000fe200000114cf */
[----:B------:R-:W-:Y:S01]  /*110e0*/  IMAD.IADD R3, R30, 0x1, -R3 ;  /* 0x000000011e037824 */ /* 0x000fe200078e0a03 */
[----:B------:R-:W-:Y:S01]  /*110f0*/  SHF.R.S32.HI R30, RZ, 0x1f, R31 ;  /* 0x0000001fff1e7819 */ /* 0x000fe2000001141f */
[----:B------:R-:W-:Y:S01]  /*11100*/  IMAD R5, R198, UR5, R5 ;  /* 0x00000005c6057c24 */ /* 0x000fe2000f8e0205 */
[----:B-1----:R-:W-:Y:S01]  /*11110*/  ISETP.NE.AND P0, PT, R9, 0x1, PT ;  /* 0x000000010900780c */ /* 0x002fe20003f05270 */
[----:B------:R-:W-:Y:S01]  /*11120*/  IMAD R6, R3, 0x20, R26 ;  /* 0x0000002003067824 */ /* 0x000fe200078e021a */
[----:B------:R-:W-:Y:S01]  /*11130*/  ULDC.64 UR4, c[0x0][0xaf0] ;  /* 0x0002bc0000047ab9 */ /* 0x000fe20000000a00 */
[----:B------:R-:W-:Y:S01]  /*11140*/  IMAD R27, R0, R9, RZ ;  /* 0x00000009001b7224 */ /* 0x000fe200078e02ff */
[----:B------:R-:W-:Y:S01]  /*11150*/  SHF.R.S32.HI R36, RZ, 0x1f, R208 ;  /* 0x0000001fff247819 */ /* 0x000fe200000114d0 */
[----:B------:R-:W-:Y:S02]  /*11160*/  IMAD R8, R201, 0x40, R6 ;  /* 0x00000040c9087824 */ /* 0x000fe400078e0206 */
[----:B------:R-:W-:Y:S01]  /*11170*/  IMAD R3, R28, UR4, RZ ;  /* 0x000000041c037c24 */ /* 0x000fe2000f8e02ff */
[-C--:B0-----:R-:W-:Y:S01]  /*11180*/  ISETP.GE.AND P1, PT, R208, R21.reuse, PT ;  /* 0x00000015d000720c */ /* 0x081fe20003f26270 */
[----:B------:R-:W-:Y:S01]  /*11190*/  IMAD.WIDE.U32 R4, R199, UR4, R4 ;  /* 0x00000004c7047c25 */ /* 0x000fe2000f8e0004 */
[----:B------:R-:W-:-:S02]  /*111a0*/  ISETP.GE.AND P2, PT, R187, R21, PT ;  /* 0x00000015bb00720c */ /* 0x000fc40003f46270 */
[----:B------:R-:W-:Y:S01]  /*111b0*/  SHF.R.S32.HI R28, RZ, 0x1f, R29 ;  /* 0x0000001fff1c7819 */ /* 0x000fe2000001141d */
[----:B------:R-:W0:Y:S01]  /*111c0*/  @P0 LDC R11, c[0x0][0xbec] ;  /* 0x0002fb00ff0b0b82 */ /* 0x000e220000000800 */
[----:B------:R-:W-:Y:S01]  /*111d0*/  IMAD R7, R199, UR5, R3 ;  /* 0x00000005c7077c24 */ /* 0x000fe2000f8e0203 */
[----:B------:R-:W-:Y:S01]  /*111e0*/  ULDC.64 UR4, c[0x0][0xae0] ;  /* 0x0002b80000047ab9 */ /* 0x000fe20000000a00 */
[----:B------:R-:W-:Y:S01]  /*111f0*/  IMAD.MOV.U32 R3, RZ, RZ, R8 ;  /* 0x000000ffff037224 */ /* 0x000fe200078e0008 */
[----:B------:R-:W-:Y:S01]  /*11200*/  SEL R0, RZ, 0x1, P2 ;  /* 0x00000001ff007807 */ /* 0x000fe20001000000 */
[----:B------:R-:W-:Y:S01]  /*11210*/  IMAD.IADD R5, R5, 0x1, R7 ;  /* 0x0000000105057824 */ /* 0x000fe200078e0207 */
[----:B------:R-:W-:Y:S01]  /*11220*/  ISETP.GE.AND P2, PT, R29, R21, PT ;  /* 0x000000151d00720c */ /* 0x000fe20003f46270 */
[----:B------:R-:W-:Y:S01]  /*11230*/  IMAD R26, R201, 0x40, R26 ;  /* 0x00000040c91a7824 */ /* 0x000fe200078e021a */
[----:B------:R-:W1:Y:S01]  /*11240*/  @P0 LDC R13, c[0x0][0xbf0] ;  /* 0x0002fc00ff0d0b82 */ /* 0x000e620000000800 */
[----:B0-----:R-:W-:-:S05]  /*11250*/  @P0 IMAD.HI.U32 R6, R8, R11, RZ ;  /* 0x0000000b08060227 */ /* 0x001fca00078e00ff */
[----:B-1----:R-:W-:Y:S02]  /*11260*/  @P0 SHF.R.U32.HI R3, RZ, R13, R6 ;  /* 0x0000000dff030219 */ /* 0x002fe40000011606 */
[----:B------:R-:W-:Y:S02]  /*11270*/  ISETP.GE.AND P0, PT, R207, R21, PT ;  /* 0x00000015cf00720c */ /* 0x000fe40003f06270 */
[--C-:B------:R-:W-:Y:S01]  /*11280*/  SHF.R.S32.HI R6, RZ, 0x1f, R3.reuse ;  /* 0x0000001fff067819 */ /* 0x100fe20000011403 */
[----:B------:R-:W-:Y:S02]  /*11290*/  IMAD.MOV R7, RZ, RZ, -R3 ;  /* 0x000000ffff077224 */ /* 0x000fe400078e0a03 */
[----:B------:R-:W-:-:S04]  /*112a0*/  IMAD.WIDE.U32 R4, R3, UR4, R4 ;  /* 0x0000000403047c25 */ /* 0x000fc8000f8e0004 */
[----:B------:R-:W-:Y:S02]  /*112b0*/  IMAD R6, R6, UR4, RZ ;  /* 0x0000000406067c24 */ /* 0x000fe4000f8e02ff */
[----:B------:R-:W-:Y:S01]  /*112c0*/  IMAD R7, R9, R7, R8 ;  /* 0x0000000709077224 */ /* 0x000fe200078e0208 */
[----:B------:R-:W-:Y:S01]  /*112d0*/  SEL R8, RZ, 0xffffffff, P1 ;  /* 0xffffffffff087807 */ /* 0x000fe20000800000 */
[----:B------:R-:W-:Y:S01]  /*112e0*/  IMAD R9, R3, UR5, R6 ;  /* 0x0000000503097c24 */ /* 0x000fe2000f8e0206 */
[----:B------:R-:W-:Y:S01]  /*112f0*/  SEL R3, RZ, 0xffffffff, P0 ;  /* 0xffffffffff037807 */ /* 0x000fe20000000000 */
[----:B------:R-:W-:Y:S01]  /*11300*/  ULDC.64 UR4, c[0x0][0xad8] ;  /* 0x0002b60000047ab9 */ /* 0x000fe20000000a00 */
[-C--:B------:R-:W-:Y:S01]  /*11310*/  ISETP.GE.AND P0, PT, R206, R21.reuse, PT ;  /* 0x00000015ce00720c */ /* 0x080fe20003f06270 */
[----:B------:R-:W-:Y:S02]  /*11320*/  IMAD.SHL.U32 R11, R8, 0x2, RZ ;  /* 0x00000002080b7824 */ /* 0x000fe400078e00ff */
[----:B------:R-:W-:Y:S01]  /*11330*/  IMAD.SHL.U32 R3, R3, 0x4, RZ ;  /* 0x0000000403037824 */ /* 0x000fe200078e00ff */
[----:B------:R-:W-:Y:S01]  /*11340*/  SEL R6, RZ, 0xffffffff, P0 ;  /* 0xffffffffff067807 */ /* 0x000fe20000000000 */
[----:B------:R-:W-:Y:S01]  /*11350*/  IMAD.IADD R5, R5, 0x1, R9 ;  /* 0x0000000105057824 */ /* 0x000fe200078e0209 */
[----:B------:R-:W-:-:S02]  /*11360*/  ISETP.GE.AND P0, PT, R205, R21, PT ;  /* 0x00000015cd00720c */ /* 0x000fc40003f06270 */
[----:B------:R-:W-:Y:S01]  /*11370*/  LOP3.LUT R0, R11, 0x2, R0, 0xe2, !PT ;  /* 0x000000020b007812 */ /* 0x000fe200078ee200 */
[----:B------:R-:W-:Y:S01]  /*11380*/  IMAD.SHL.U32 R8, R6, 0x8, RZ ;  /* 0x0000000806087824 */ /* 0x000fe200078e00ff */
[----:B------:R-:W-:Y:S01]  /*11390*/  SEL R6, RZ, 0xffffffff, P0 ;  /* 0xffffffffff067807 */ /* 0x000fe20000000000 */
[----:B------:R-:W-:Y:S01]  /*113a0*/  IMAD.WIDE.U32 R4, R7, UR4, R4 ;  /* 0x0000000407047c25 */ /* 0x000fe2000f8e0004 */
[----:B------:R-:W-:Y:S02]  /*113b0*/  LOP3.LUT R3, R3, 0x4, R0, 0xe2, !PT ;  /* 0x0000000403037812 */ /* 0x000fe400078ee200 */
[----:B------:R-:W-:Y:S01]  /*113c0*/  ISETP.GE.AND P0, PT, R204, R21, PT ;  /* 0x00000015cc00720c */ /* 0x000fe20003f06270 */
[----:B------:R-:W-:Y:S01]  /*113d0*/  IMAD.SHL.U32 R6, R6, 0x10, RZ ;  /* 0x0000001006067824 */ /* 0x000fe200078e00ff */
[----:B------:R-:W-:Y:S02]  /*113e0*/  SHF.R.S32.HI R0, RZ, 0x1f, R7 ;  /* 0x0000001fff007819 */ /* 0x000fe40000011407 */
[----:B------:R-:W-:-:S02]  /*113f0*/  LOP3.LUT R3, R8, 0x8, R3, 0xe2, !PT ;  /* 0x0000000808037812 */ /* 0x000fc400078ee203 */
[----:B------:R-:W-:Y:S01]  /*11400*/  SEL R8, RZ, 0xffffffff, P0 ;  /* 0xffffffffff087807 */ /* 0x000fe20000000000 */
[----:B------:R-:W-:Y:S01]  /*11410*/  IMAD R0, R0, UR4, RZ ;  /* 0x0000000400007c24 */ /* 0x000fe2000f8e02ff */
[----:B------:R-:W-:Y:S02]  /*11420*/  ISETP.GE.AND P0, PT, R31, R21, PT ;  /* 0x000000151f00720c */ /* 0x000fe40003f06270 */
[----:B------:R-:W-:Y:S01]  /*11430*/  LOP3.LUT R6, R6, 0x10, R3, 0xe2, !PT ;  /* 0x0000001006067812 */ /* 0x000fe200078ee203 */
[----:B------:R-:W-:Y:S02]  /*11440*/  IMAD.SHL.U32 R9, R8, 0x20, RZ ;  /* 0x0000002008097824 */ /* 0x000fe400078e00ff */
[----:B------:R-:W-:Y:S01]  /*11450*/  IMAD R3, R7, UR5, R0 ;  /* 0x0000000507037c24 */ /* 0x000fe2000f8e0200 */
[----:B------:R-:W-:Y:S01]  /*11460*/  SEL R7, RZ, 0x40, P0 ;  /* 0x00000040ff077807 */ /* 0x000fe20000000000 */
[----:B------:R-:W-:Y:S01]  /*11470*/  ULDC.64 UR4, c[0x0][0xa80] ;  /* 0x0002a00000047ab9 */ /* 0x000fe20000000a00 */
[----:B------:R-:W-:Y:S01]  /*11480*/  ISETP.GE.AND P0, PT, R26, R27, PT ;  /* 0x0000001b1a00720c */ /* 0x000fe20003f06270 */
[----:B------:R-:W-:Y:S01]  /*11490*/  IMAD.IADD R3, R5, 0x1, R3 ;  /* 0x0000000105037824 */ /* 0x000fe200078e0203 */
[----:B------:R-:W-:-:S02]  /*114a0*/  LOP3.LUT R6, R9, 0x20, R6, 0xe2, !PT ;  /* 0x0000002009067812 */ /* 0x000fc400078ee206 */
[----:B------:R-:W-:Y:S02]  /*114b0*/  LEA R20, P1, R4, UR4, 0x1 ;  /* 0x0000000404147c11 */ /* 0x000fe4000f8208ff */
[----:B------:R-:W-:Y:S02]  /*114c0*/  SEL R5, RZ, 0x80, P2 ;  /* 0x00000080ff057807 */ /* 0x000fe40001000000 */
[----:B------:R-:W-:Y:S02]  /*114d0*/  LOP3.LUT R24, R6, R7, RZ, 0xfc, !PT ;  /* 0x0000000706187212 */ /* 0x000fe400078efcff */
[----:B------:R-:W-:Y:S02]  /*114e0*/  LEA.HI.X R3, R4, UR5, R3, 0x1, P1 ;  /* 0x0000000504037c11 */ /* 0x000fe400088f0c03 */
[----:B------:R-:W-:Y:S01]  /*114f0*/  LOP3.LUT R25, R24, R5, RZ, 0xfc, !PT ;  /* 0x0000000518197212 */ /* 0x000fe200078efcff */
[----:B------:R0:W1:Y:S04]  /*11500*/  SHFL.IDX PT, R4, R20, RZ, 0x181f ;  /* 0x00181fff14047589 */ /* 0x00006800000e0000 */
[----:B------:R0:W2:Y:S01]  /*11510*/  SHFL.IDX PT, R5, R3, RZ, 0x181f ;  /* 0x00181fff03057589 */ /* 0x0000a200000e0000 */
[----:B------:R-:W-:Y:S05]  /*11520*/  @P0 BRA `(.L_x_3763) ;  /* 0x00000000007c0947 */ /* 0x000fea0003800000 */
[-C--:B------:R-:W-:Y:S02]  /*11530*/  ISETP.GE.AND P2, PT, R208, R21.reuse, PT ;  /* 0x00000015d000720c */ /* 0x080fe40003f46270 */
[-C--:B------:R-:W-:Y:S02]  /*11540*/  ISETP.GE.AND P1, PT, R187, R21.reuse, PT ;  /* 0x00000015bb00720c */ /* 0x080fe40003f26270 */
[-C--:B------:R-:W-:Y:S02]  /*11550*/  ISETP.GE.AND P5, PT, R207, R21.reuse, PT ;  /* 0x00000015cf00720c */ /* 0x080fe40003fa6270 */
[----:B------:R-:W-:-:S07]  /*11560*/  ISETP.GE.AND P3, PT, R206, R21, PT ;  /* 0x00000015ce00720c */ /* 0x000fce0003f66270 */
[CC--:B-1----:R-:W-:Y:S02]  /*11570*/  @!P2 LEA R8, P0, R208.reuse, R4.reuse, 0x1 ;  /* 0x00000004d008a211 */ /* 0x0c2fe400078008ff */
[----:B--2---:R-:W-:Y:S02]  /*11580*/  @!P1 IMAD.WIDE R6, R187, 0x2, R4 ;  /* 0x00000002bb069825 */ /* 0x004fe400078e0204 */
[----:B------:R-:W-:Y:S02]  /*11590*/  @!P2 LEA.HI.X R9, R208, R5, R36, 0x1, P0 ;  /* 0x00000005d009a211 */ /* 0x000fe400000f0c24 */
[----:B------:R-:W-:Y:S01]  /*115a0*/  @!P5 LEA R10, P4, R207, R4, 0x1 ;  /* 0x00000004cf0ad211 */ /* 0x000fe200078808ff */
[----:B------:R-:W-:Y:S01]  /*115b0*/  @!P1 ST.E.128 desc[UR42][R6.64], RZ ;  /* 0x000000ff06009985 */ /* 0x000fe2000c101d2a */
[-C--:B------:R-:W-:Y:S02]  /*115c0*/  ISETP.GE.AND P1, PT, R204, R21.reuse, PT ;  /* 0x00000015cc00720c */ /* 0x080fe40003f26270 */
[----:B------:R-:W-:Y:S01]  /*115d0*/  LOP3.LUT P0, RZ, R24, 0x40, RZ, 0xc0, !PT ;  /* 0x0000004018ff7812 */ /* 0x000fe2000780c0ff */
[----:B------:R1:W-:Y:S01]  /*115e0*/  @!P2 ST.E.128 desc[UR42][R8.64], RZ ;  /* 0x000000ff0800a985 */ /* 0x0003e2000c101d2a */
[----:B------:R-:W-:-:S02]  /*115f0*/  ISETP.GE.AND P2, PT, R205, R21, PT ;  /* 0x00000015cd00720c */ /* 0x000fc40003f46270 */
[-C--:B------:R-:W-:Y:S02]  /*11600*/  @!P5 LEA.HI.X R11, R207, R5.reuse, R35, 0x1, P4 ;  /* 0x00000005cf0bd211 */ /* 0x080fe400020f0c23 */
[----:B------:R-:W-:Y:S02]  /*11610*/  LOP3.LUT P4, RZ, R25, 0x80, RZ, 0xc0, !PT ;  /* 0x0000008019ff7812 */ /* 0x000fe4000788c0ff */
[CC--:B------:R-:W-:Y:S01]  /*11620*/  @!P3 LEA R12, P6, R206.reuse, R4.reuse, 0x1 ;  /* 0x00000004ce0cb211 */ /* 0x0c0fe200078c08ff */
[----:B------:R2:W-:Y:S03]  /*11630*/  @!P5 ST.E.128 desc[UR42][R10.64], RZ ;  /* 0x000000ff0a00d985 */ /* 0x0005e6000c101d2a */
[----:B------:R-:W-:Y:S02]  /*11640*/  @!P3 LEA.HI.X R13, R206, R5, R34, 0x1, P6 ;  /* 0x00000005ce0db211 */ /* 0x000fe400030f0c22 */
[----:B-1----:R-:W-:-:S02]  /*11650*/  @!P1 LEA R8, P6, R204, R4, 0x1 ;  /* 0x00000004cc089211 */ /* 0x002fc400078c08ff */
[-C--:B------:R-:W-:Y:S01]  /*11660*/  @!P2 LEA R6, P5, R205, R4.reuse, 0x1 ;  /* 0x00000004cd06a211 */ /* 0x080fe200078a08ff */
        /* <DEDUP_REMOVED lines=11> */
.L_x_3763:
[----:B------:R-:W-:Y:S05]  /*11720*/  BSYNC B1 ;  /* 0x0000000000017941 */ /* 0x000fea0003800000 */
.L_x_3762:
[----:B------:R-:W-:Y:S01]  /*11730*/  VIADD R0, R26, 0x20 ;  /* 0x000000201a007836 */ /* 0x000fe20000000000 */
[----:B--2---:R2:W0:Y:S04]  /*11740*/  SHFL.IDX PT, R5, R3, 0x1, 0x181f ;  /* 0x00381f0003057f89 */ /* 0x00442800000e0000 */
[----:B------:R-:W-:Y:S01]  /*11750*/  ISETP.GE.AND P0, PT, R0, R27, PT ;  /* 0x0000001b0000720c */ /* 0x000fe20003f06270 */
[----:B-1----:R2:W1:-:S12]  /*11760*/  SHFL.IDX PT, R4, R20, 0x1, 0x181f ;  /* 0x00381f0014047f89 */ /* 0x00245800000e0000 */
[----:B--2---:R-:W-:Y:S05]  /*11770*/  @P0 BRA `(.L_x_3756) ;  /* 0x00000000007c0947 */ /* 0x004fea0003800000 */
[-C--:B------:R-:W-:Y:S02]  /*11780*/  ISETP.GE.AND P5, PT, R208, R21.reuse, PT ;  /* 0x00000015d000720c */ /* 0x080fe40003fa6270 */
[-C--:B------:R-:W-:Y:S02]  /*11790*/  ISETP.GE.AND P4, PT, R187, R21.reuse, PT ;  /* 0x00000015bb00720c */ /* 0x080fe40003f86270 */
[-C--:B------:R-:W-:Y:S02]  /*117a0*/  ISETP.GE.AND P0, PT, R207, R21.reuse, PT ;  /* 0x00000015cf00720c */ /* 0x080fe40003f06270 */
[----:B------:R-:W-:Y:S02]  /*117b0*/  ISETP.GE.AND P1, PT, R206, R21, PT ;  /* 0x00000015ce00720c */ /* 0x000fe40003f26270 */
[----:B------:R-:W-:-:S05]  /*117c0*/  LOP3.LUT P2, RZ, R24, 0x40, RZ, 0xc0, !PT ;  /* 0x0000004018ff7812 */ /* 0x000fca000784c0ff */
[CC--:B-1----:R-:W-:Y:S02]  /*117d0*/  @!P5 LEA R8, P3, R208.reuse, R4.reuse, 0x1 ;  /* 0x00000004d008d211 */ /* 0x0c2fe400078608ff */
[----:B0-----:R-:W-:Y:S02]  /*117e0*/  @!P4 IMAD.WIDE R6, R187, 0x2, R4 ;  /* 0x00000002bb06c825 */ /* 0x001fe400078e0204 */
[----:B------:R-:W-:Y:S02]  /*117f0*/  @!P5 LEA.HI.X R9, R208, R5, R36, 0x1, P3 ;  /* 0x00000005d009d211 */ /* 0x000fe400018f0c24 */
[-C--:B------:R-:W-:Y:S01]  /*11800*/  ISETP.GE.AND P3, PT, R205, R21.reuse, PT ;  /* 0x00000015cd00720c */ /* 0x080fe20003f66270 */
[----:B------:R0:W-:Y:S01]  /*11810*/  @!P4 ST.E.128 desc[UR42][R6.64], RZ ;  /* 0x000000ff0600c985 */ /* 0x0001e2000c101d2a */
[----:B------:R-:W-:Y:S02]  /*11820*/  @!P0 LEA R10, P6, R207, R4, 0x1 ;  /* 0x00000004cf0a8211 */ /* 0x000fe400078c08ff */
[----:B------:R-:W-:Y:S01]  /*11830*/  LOP3.LUT P4, RZ, R25, 0x80, RZ, 0xc0, !PT ;  /* 0x0000008019ff7812 */ /* 0x000fe2000788c0ff */
[----:B------:R2:W-:Y:S01]  /*11840*/  @!P5 ST.E.128 desc[UR42][R8.64], RZ ;  /* 0x000000ff0800d985 */ /* 0x0005e2000c101d2a */
[----:B------:R-:W-:-:S02]  /*11850*/  ISETP.GE.AND P5, PT, R204, R21, PT ;  /* 0x00000015cc00720c */ /* 0x000fc40003fa6270 */
[----:B------:R-:W-:Y:S02]  /*11860*/  @!P0 LEA.HI.X R11, R207, R5, R35, 0x1, P6 ;  /* 0x00000005cf0b8211 */ /* 0x000fe400030f0c23 */
[----:B------:R-:W-:-:S03]  /*11870*/  @!P1 LEA R12, P6, R206, R4, 0x1 ;  /* 0x00000004ce0c9211 */ /* 0x000fc600078c08ff */
[----:B------:R2:W-:Y:S01]  /*11880*/  @!P0 ST.E.128 desc[UR42][R10.64], RZ ;  /* 0x000000ff0a008985 */ /* 0x0005e2000c101d2a */
[-C--:B------:R-:W-:Y:S02]  /*11890*/  @!P1 LEA.HI.X R13, R206, R5.reuse, R34, 0x1, P6 ;  /* 0x00000005ce0d9211 */ /* 0x080fe400030f0c22 */
[-C--:B0-----:R-:W-:Y:S02]  /*118a0*/  @!P3 LEA R6, P6, R205, R4.reuse, 0x1 ;  /* 0x00000004cd06b211 */ /* 0x081fe400078c08ff */
[-C--:B------:R-:W-:Y:S01]  /*118b0*/  @P2 LEA R14, P0, R31, R4.reuse, 0x1 ;  /* 0x000000041f0e2211 */ /* 0x080fe200078008ff */
[----:B------:R2:W-:Y:S01]  /*118c0*/  @!P1 ST.E.128 desc[UR42][R12.64], RZ ;  /* 0x000000ff0c009985 */ /* 0x0005e2000c101d2a */
[-C--:B------:R-:W-:Y:S02]  /*118d0*/  @!P3 LEA.HI.X R7, R205, R5.reuse, R33, 0x1, P6 ;  /* 0x00000005cd07b211 */ /* 0x080fe400030f0c21 */
[----:B------:R-:W-:Y:S02]  /*118e0*/  @P2 LEA.HI.X R15, R31, R5, R30, 0x1, P0 ;  /* 0x000000051f0f2211 */ /* 0x000fe400000f0c1e */
[-C--:B------:R-:W-:Y:S01]  /*118f0*/  @P4 LEA R20, P6, R29, R4.reuse, 0x1 ;  /* 0x000000041d144211 */ /* 0x080fe200078c08ff */
[----:B------:R2:W-:Y:S01]  /*11900*/  @!P3 ST.E.128 desc[UR42][R6.64], RZ ;  /* 0x000000ff0600b985 */ /* 0x0005e2000c101d2a */
[----:B------:R-:W-:-:S02]  /*11910*/  @!P5 LEA R4, P0, R204, R4, 0x1 ;  /* 0x00000004cc04d211 */ /* 0x000fc400078008ff */
[-C--:B------:R-:W-:Y:S02]  /*11920*/  @P4 LEA.HI.X R21, R29, R5.reuse, R28, 0x1, P6 ;  /* 0x000000051d154211 */ /* 0x080fe400030f0c1c */
[----:B------:R-:W-:-:S05]  /*11930*/  @!P5 LEA.HI.X R5, R204, R5, R32, 0x1, P0 ;  /* 0x00000005cc05d211 */ /* 0x000fca00000f0c20 */
[----:B------:R2:W-:Y:S04]  /*11940*/  @!P5 ST.E.128 desc[UR42][R4.64], RZ ;  /* 0x000000ff0400d985 */ /* 0x0005e8000c101d2a */
[----:B------:R2:W-:Y:S04]  /*11950*/  @P2 ST.E.128 desc[UR42][R14.64], RZ ;  /* 0x000000ff0e002985 */ /* 0x0005e8000c101d2a */
[----:B------:R2:W-:Y:S02]  /*11960*/  @P4 ST.E.128 desc[UR42][R20.64], RZ ;  /* 0x000000ff14004985 */ /* 0x0005e4000c101d2a */
.L_x_3756:
[----:B------:R-:W-:Y:S05]  /*11970*/  BSYNC B0 ;  /* 0x0000000000007941 */ /* 0x000fea0003800000 */
.L_x_3749:
[----:B------:R-:W-:Y:S02]  /*11980*/  ULDC UR4, c[0x0][0xc3c] ;  /* 0x00030f0000047ab9 */ /* 0x000fe40000000800 */
[----:B----4-:R-:W-:-:S13]  /*11990*/  ISETP.GE.AND P0, PT, R155, UR4, PT ;  /* 0x000000049b007c0c */ /* 0x010fda000bf06270 */
[----:B------:R-:W-:Y:S05]  /*119a0*/  @!P0 BRA `(.L_x_3764) ;  /* 0xfffffefc00088947 */ /* 0x000fea000383ffff */
[----:B------:R-:W-:Y:S05]  /*119b0*/  BRA `(.L_x_3636) ;  /* 0x00000090001c7947 */ /* 0x000fea0003800000 */
.L_x_3634:
[----:B------:R-:W-:-:S08]  /*119c0*/  NOP ;  /* 0x0000000000007918 */ /* 0x000fd00000000000 */
[----:B------:R-:W0:-:S00]  /*119d0*/  USETMAXREG.DEALLOC.CTAPOOL 0x18 ;  /* 0x00000018000079c8 */ /* 0x000e0000080e0500 */
        /* <DEDUP_REMOVED lines=18> */
.L_x_3765:
        /* <DEDUP_REMOVED lines=43> */
.L_x_3769:
        /* <DEDUP_REMOVED lines=38> */
.L_x_3767:
        /* <DEDUP_REMOVED lines=20> */
.L_x_3770:
        /* <DEDUP_REMOVED lines=54> */
.L_x_3768:
[----:B------:R-:W-:Y:S01]  /*124b0*/  IMAD.U32 R2, RZ, RZ, UR6 ;  /* 0x00000006ff027e24 */ /* 0x000fe2000f8e00ff */
[----:B------:R1:W-:Y:S04]  /*124c0*/  STL [R1+0x4], RZ ;  /* 0x000004ff01007387 */ /* 0x0003e80000100800 */
[----:B------:R1:W-:Y:S04]  /*124d0*/  STL [R1+0x8], RZ ;  /* 0x000008ff01007387 */ /* 0x0003e80000100800 */
[----:B------:R1:W-:Y:S02]  /*124e0*/  STL [R1], R2 ;  /* 0x0000000201007387 */ /* 0x0003e40000100800 */
.L_x_3771:
        /* <DEDUP_REMOVED lines=10> */
.L_x_3766:
        /* <DEDUP_REMOVED lines=8> */
[----:B------:R-:W3:Y:S01]  /*12610*/  S2UR UR5, SR_CgaCtaId ;  /* 0x00000000000579c3 */ /* 0x000ee20000008800 */
[C---:B--2---:R-:W-:Y:S01]  /*12620*/  IMAD.SHL.U32 R0, R6.reuse, 0x8, RZ ;  /* 0x0000000806007824 */ /* 0x044fe200078e00ff */
[----:B------:R-:W-:Y:S01]  /*12630*/  LOP3.LUT R4, R6, 0x7f, RZ, 0xc0, !PT ;  /* 0x0000007f06047812 */ /* 0x000fe200078ec0ff */
[----:B------:R-:W-:Y:S01]  /*12640*/  UMOV UR4, 0x400 ;  /* 0x0000040000047882 */ /* 0x000fe20000000000 */
[----:B------:R-:W-:Y:S01]  /*12650*/  BSSY B8, `(.L_x_3772) ;  /* 0x0000805000087945 */ /* 0x000fe20003800000 */
[----:B------:R-:W-:Y:S01]  /*12660*/  IMAD.MOV.U32 R19, RZ, RZ, RZ ;  /* 0x000000ffff137224 */ /* 0x000fe200078e00ff */
[----:B------:R-:W-:Y:S01]  /*12670*/  LOP3.LUT R3, R0, 0x1f8, RZ, 0xc0, !PT ;  /* 0x000001f800037812 */ /* 0x000fe200078ec0ff */
[----:B01----:R-:W-:Y:S01]  /*12680*/  IMAD.SHL.U32 R2, R4, 0x8, RZ ;  /* 0x0000000804027824 */ /* 0x003fe200078e00ff */
[----:B------:R-:W-:Y:S01]  /*12690*/  ULDC.64 UR40, c[0x0][0x198] ;  /* 0x0000660000287ab9 */ /* 0x000fe20000000a00 */
[----:B------:R-:W-:Y:S01]  /*126a0*/  IMAD.MOV.U32 R0, RZ, RZ, 0x1 ;  /* 0x00000001ff007424 */ /* 0x000fe200078e00ff */
[----:B------:R-:W-:Y:S01]  /*126b0*/  LOP3.LUT R3, R3, 0x38, R6, 0x78, !PT ;  /* 0x0000003803037812 */ /* 0x000fe200078e7806 */
[----:B------:R-:W-:Y:S01]  /*126c0*/  IMAD.SHL.U32 R6, R6, 0x10, RZ ;  /* 0x0000001006067824 */ /* 0x000fe200078e00ff */
[----:B------:R-:W-:-:S02]  /*126d0*/  ULDC UR37, c[0x0][0xc] ;  /* 0x0000030000257ab9 */ /* 0x000fc40000000800 */
[----:B------:R-:W-:Y:S02]  /*126e0*/  LOP3.LUT R3, R3, 0x200, R2, 0xf8, !PT ;  /* 0x0000020003037812 */ /* 0x000fe400078ef802 */
[----:B------:R-:W-:-:S04]  /*126f0*/  SHF.R.U32.HI R2, RZ, 0x3, R4 ;  /* 0x00000003ff027819 */ /* 0x000fc80000011604 */
[----:B------:R-:W-:Y:S01]  /*12700*/  LOP3.LUT R4, R2, 0x70, R6, 0xf8, !PT ;  /* 0x0000007002047812 */ /* 0x000fe200078ef806 */
[----:B---3--:R-:W-:-:S06]  /*12710*/  ULEA UR4, UR5, UR4, 0x18 ;  /* 0x0000000405047291 */ /* 0x008fcc000f8ec03f */
[----:B------:R-:W-:-:S04]  /*12720*/  IMAD.U32 R18, RZ, RZ, UR4 ;  /* 0x00000004ff127e24 */ /* 0x000fc8000f8e00ff */
[----:B------:R-:W-:-:S05]  /*12730*/  IMAD R2, R3, 0x2, R18 ;  /* 0x0000000203027824 */ /* 0x000fca00078e0212 */
[----:B------:R0:W-:Y:S04]  /*12740*/  STL [R1+0x60], R2 ;  /* 0x0000600201007387 */ /* 0x0001e80000100800 */
[----:B------:R0:W-:Y:S04]  /*12750*/  STL [R1+0x54], RZ ;  /* 0x000054ff01007387 */ /* 0x0001e80000100800 */
[----:B------:R0:W-:Y:S04]  /*12760*/  STL [R1+0x18], R0 ;  /* 0x0000180001007387 */ /* 0x0001e80000100800 */
[----:B------:R0:W-:Y:S04]  /*12770*/  STL [R1+0x10], RZ ;  /* 0x000010ff01007387 */ /* 0x0001e80000100800 */
[----:B------:R0:W-:Y:S02]  /*12780*/  STL [R1+0x14], R0 ;  /* 0x0000140001007387 */ /* 0x0001e40000100800 */
.L_x_3938:
[----:B0-----:R-:W2:Y:S01]  /*12790*/  LDL R0, [R1+0xc] ;  /* 0x00000c0001007983 */ /* 0x001ea20000100800 */
[----:B------:R-:W2:Y:S01]  /*127a0*/  LDC.64 R2, c[0x0][0xc88] ;  /* 0x00032200ff027b82 */ /* 0x000ea20000000a00 */
[----:B------:R-:W-:Y:S05]  /*127b0*/  YIELD ;  /* 0x0000000000007946 */ /* 0x000fea0003800000 */
[----:B------:R-:W-:Y:S01]  /*127c0*/  ULDC.64 UR4, c[0x0][0xa28] ;  /* 0x00028a0000047ab9 */ /* 0x000fe20000000a00 */
[----:B------:R-:W-:Y:S02]  /*127d0*/  CS2R R8, SRZ ;  /* 0x0000000000087805 */ /* 0x000fe4000001ff00 */
[----:B------:R-:W-:Y:S01]  /*127e0*/  ISETP.NE.U32.AND P0, PT, RZ, UR4, PT ;  /* 0x00000004ff007c0c */ /* 0x000fe2000bf05070 */
[----:B------:R-:W-:Y:S01]  /*127f0*/  ULDC.64 UR10, c[0x0][0xa18] ;  /* 0x00028600000a7ab9 */ /* 0x000fe20000000a00 */
[----:B------:R-:W-:Y:S01]  /*12800*/  ULDC.64 UR8, c[0x0][0xa10] ;  /* 0x0002840000087ab9 */ /* 0x000fe20000000a00 */
[----:B------:R-:W-:Y:S01]  /*12810*/  ULDC.64 UR6, c[0x0][0xa08] ;  /* 0x0002820000067ab9 */ /* 0x000fe20000000a00 */
[----:B--2---:R-:W-:-:S05]  /*12820*/  IMAD.WIDE R2, R0, 0x4, R2 ;  /* 0x0000000400027825 */ /* 0x004fca00078e0202 */
[----:B------:R-:W2:Y:S01]  /*12830*/  LDG.E R13, desc[UR42][R2.64] ;  /* 0x0000002a020d7981 */ /* 0x000ea2000c1e1900 */
[----:B------:R-:W-:Y:S02]  /*12840*/  ISETP.NE.AND.EX P0, PT, RZ, UR5, PT, P0 ;  /* 0x00000005ff007c0c */ /* 0x000fe4000bf05300 */
        /* <DEDUP_REMOVED lines=9> */
[----:B-1----:R1:W5:Y:S01]  /*128e0*/  @P0 LDG.E R8, desc[UR42][R2.64] ;  /* 0x0000002a02080981 */ /* 0x002362000c1e1900 */
[----:B------:R-:W-:Y:S01]  /*128f0*/  ISETP.NE.AND.EX P1, PT, RZ, UR5, PT, P1 ;  /* 0x00000005ff007c0c */ /* 0x000fe2000bf25310 */
[----:B---3--:R-:W-:Y:S01]  /*12900*/  IMAD.MOV.U32 R12, RZ, RZ, RZ ;  /* 0x000000ffff0c7224 */ /* 0x008fe200078e00ff */
[----:B------:R-:W-:Y:S01]  /*12910*/  ISETP.NE.U32.AND P3, PT, RZ, UR10, PT ;  /* 0x0000000aff007c0c */ /* 0x000fe2000bf65070 */
[----:B------:R-:W-:Y:S01]  /*12920*/  STL [R1+0x1c], R14 ;  /* 0x00001c0e01007387 */ /* 0x000fe20000100800 */
[----:B------:R-:W-:Y:S01]  /*12930*/  ISETP.NE.U32.AND P0, PT, RZ, UR6, PT ;  /* 0x00000006ff007c0c */ /* 0x000fe2000bf05070 */
[----:B0-----:R-:W-:Y:S01]  /*12940*/  IMAD.MOV.U32 R0, RZ, RZ, RZ ;  /* 0x000000ffff007224 */ /* 0x001fe200078e00ff */
[----:B------:R-:W-:Y:S02]  /*12950*/  ISETP.NE.U32.AND P2, PT, RZ, UR8, PT ;  /* 0x00000008ff007c0c */ /* 0x000fe4000bf45070 */
[C---:B------:R-:W-:Y:S02]  /*12960*/  IADD3 R6, P5, R17.reuse, UR6, RZ ;  /* 0x0000000611067c10 */ /* 0x040fe4000ffbe0ff */
[----:B-1----:R-:W-:-:S02]  /*12970*/  IADD3 R2, P4, R17, UR4, RZ ;  /* 0x0000000411027c10 */ /* 0x002fc4000ff9e0ff */
[----:B------:R-:W-:Y:S02]  /*12980*/  ISETP.NE.AND.EX P3, PT, RZ, UR11, PT, P3 ;  /* 0x0000000bff007c0c */ /* 0x000fe4000bf65330 */
[C---:B------:R-:W-:Y:S02]  /*12990*/  IADD3.X R3, R14.reuse, UR5, RZ, P4, !PT ;  /* 0x000000050e037c10 */ /* 0x040fe4000a7fe4ff */
[----:B------:R-:W-:Y:S02]  /*129a0*/  IADD3 R4, P4, R17, UR8, RZ ;  /* 0x0000000811047c10 */ /* 0x000fe4000ff9e0ff */
[----:B------:R-:W-:Y:S01]  /*129b0*/  ISETP.NE.AND.EX P0, PT, RZ, UR7, PT, P0 ;  /* 0x00000007ff007c0c */ /* 0x000fe2000bf05300 */
[----:B------:R-:W2:Y:S01]  /*129c0*/  @P1 LDG.E R9, desc[UR42][R2.64] ;  /* 0x0000002a02091981 */ /* 0x000ea2000c1e1900 */
[----:B------:R-:W-:Y:S01]  /*129d0*/  IADD3.X R5, R14, UR9, RZ, P4, !PT ;  /* 0x000000090e057c10 */ /* 0x000fe2000a7fe4ff */
[----:B------:R-:W-:Y:S01]  /*129e0*/  ULDC UR4, c[0x0][0x288] ;  /* 0x0000a20000047ab9 */ /* 0x000fe20000000800 */
[----:B------:R-:W-:-:S02]  /*129f0*/  ISETP.NE.AND.EX P2, PT, RZ, UR9, PT, P2 ;  /* 0x00000009ff007c0c */ /* 0x000fc4000bf45320 */
[----:B------:R-:W-:Y:S02]  /*12a00*/  IADD3.X R7, R14, UR7, RZ, P5, !PT ;  /* 0x000000070e077c10 */ /* 0x000fe4000affe4ff */
[----:B------:R-:W-:-:S04]  /*12a10*/  @P3 IADD3 R10, P4, R17, UR10, RZ ;  /* 0x0000000a110a3c10 */ /* 0x000fc8000ff9e0ff */
[----:B------:R-:W-:Y:S01]  /*12a20*/  @P3 IADD3.X R11, R14, UR11, RZ, P4, !PT ;  /* 0x0000000b0e0b3c10 */ /* 0x000fe2000a7fe4ff */
[----:B------:R-:W5:Y:S04]  /*12a30*/  @P0 LDG.E R12, desc[UR42][R6.64] ;  /* 0x0000002a060c0981 */ /* 0x000f68000c1e1900 */
        /* <DEDUP_REMOVED lines=12> */
[----:B0-----:R-:W-:Y:S01]  /*12b00*/  IMAD.U32 R11, RZ, RZ, UR5 ;  /* 0x00000005ff0b7e24 */ /* 0x001fe2000f8e00ff */
[----:B--2---:R0:W-:Y:S02]  /*12b10*/  STL [R1+0x58], R9 ;  /* 0x0000580901007387 */ /* 0x0041e40000100800 */
[----:B0-----:R-:W-:Y:S01]  /*12b20*/  IMAD.U32 R9, RZ, RZ, UR4 ;  /* 0x00000004ff097e24 */ /* 0x001fe2000f8e00ff */
[----:B------:R-:W-:Y:S06]  /*12b30*/  @P3 BRA `(.L_x_3773) ;  /* 0x0000000000143947 */ /* 0x000fec0003800000 */
[----:B------:R-:W-:Y:S05]  /*12b40*/  @!P1 BRA `(.L_x_3773) ;  /* 0x0000000000109947 */ /* 0x000fea0003800000 */
[----:B------:R-:W2:Y:S04]  /*12b50*/  LDG.E R10, desc[UR42][R2.64] ;  /* 0x0000002a020a7981 */ /* 0x000ea8000c1e1900 */
[----:B------:R-:W2:Y:S02]  /*12b60*/  LDG.E R2, desc[UR42][R2.64+0x4] ;  /* 0x0000042a02027981 */ /* 0x000ea4000c1e1900 */
[----:B--2---:R-:W-:-:S05]  /*12b70*/  IMAD.IADD R2, R2, 0x1, -R10 ;  /* 0x0000000102027824 */ /* 0x004fca00078e0a0a */
[----:B------:R0:W-:Y:S02]  /*12b80*/  STL [R1+0x58], R2 ;  /* 0x0000580201007387 */ /* 0x0001e40000100800 */
.L_x_3773:
[----:B------:R-:W2:Y:S01]  /*12b90*/  LDL.LU R3, [R1+0x8] ;  /* 0x0000080001037983 */ /* 0x000ea20000300800 */
[----:B------:R-:W-:Y:S02]  /*12ba0*/  ULDC.64 UR4, c[0x0][0xa20] ;  /* 0x0002880000047ab9 */ /* 0x000fe40000000a00 */
[----:B------:R-:W-:Y:S01]  /*12bb0*/  ISETP.NE.U32.AND P1, PT, RZ, UR4, PT ;  /* 0x00000004ff007c0c */ /* 0x000fe2000bf25070 */
[----:B------:R1:W-:Y:S03]  /*12bc0*/  STL [R1+0x8], R13 ;  /* 0x0000080d01007387 */ /* 0x0003e60000100800 */
[----:B------:R-:W-:Y:S02]  /*12bd0*/  ISETP.NE.AND.EX P1, PT, RZ, UR5, PT, P1 ;  /* 0x00000005ff007c0c */ /* 0x000fe4000bf25310 */
[C---:B--2---:R-:W-:Y:S02]  /*12be0*/  LOP3.LUT R10, R3.reuse, 0xff000000, RZ, 0xc0, !PT ;  /* 0xff000000030a7812 */ /* 0x044fe400078ec0ff */
[----:B0-----:R-:W-:-:S02]  /*12bf0*/  LOP3.LUT R2, R3, 0xff0000, RZ, 0xc0, !PT ;  /* 0x00ff000003027812 */ /* 0x001fc400078ec0ff */
[----:B------:R-:W-:Y:S02]  /*12c00*/  SHF.R.U32.HI R10, RZ, 0x8, R10 ;  /* 0x00000008ff0a7819 */ /* 0x000fe4000001160a */
[----:B------:R-:W-:Y:S02]  /*12c10*/  LOP3.LUT R16, R3, 0xffff, RZ, 0xc0, !PT ;  /* 0x0000ffff03107812 */ /* 0x000fe400078ec0ff */
[----:B------:R-:W-:Y:S01]  /*12c20*/  LEA.HI R10, R2, R10, RZ, 0x10 ;  /* 0x0000000a020a7211 */ /* 0x000fe200078f80ff */
[----:B-----5:R-:W-:-:S05]  /*12c30*/  IMAD.IADD R2, R12, 0x1, R8 ;  /* 0x000000010c027824 */ /* 0x020fca00078e0208 */
[----:B------:R1:W-:Y:S01]  /*12c40*/  STL [R1+0x20], R2 ;  /* 0x0000200201007387 */ /* 0x0003e20000100800 */
[----:B------:R-:W-:Y:S05]  /*12c50*/  @!P1 BRA `(.L_x_3774) ;  /* 0x0000000000109947 */ /* 0x000fea0003800000 */
[----:B-1----:R-:W-:-:S04]  /*12c60*/  IADD3 R2, P0, R17, UR4, RZ ;  /* 0x0000000411027c10 */ /* 0x002fc8000ff1e0ff */
[----:B------:R-:W-:-:S05]  /*12c70*/  IADD3.X R3, R14, UR5, RZ, P0, !PT ;  /* 0x000000050e037c10 */ /* 0x000fca00087fe4ff */
[----:B------:R0:W5:Y:S01]  /*12c80*/  LDG.E R9, desc[UR42][R2.64] ;  /* 0x0000002a02097981 */ /* 0x000162000c1e1900 */
[----:B------:R-:W-:Y:S05]  /*12c90*/  BRA `(.L_x_3775) ;  /* 0x0000000000107947 */ /* 0x000fea0003800000 */
.L_x_3774:
[----:B------:R-:W-:Y:S05]  /*12ca0*/  @!P0 BRA `(.L_x_3775) ;  /* 0x00000000000c8947 */ /* 0x000fea0003800000 */
[----:B------:R-:W2:Y:S04]  /*12cb0*/  LDG.E R9, desc[UR42][R6.64] ;  /* 0x0000002a06097981 */ /* 0x000ea8000c1e1900 */
[----:B------:R-:W2:Y:S02]  /*12cc0*/  LDG.E R6, desc[UR42][R6.64+0x4] ;  /* 0x0000042a06067981 */ /* 0x000ea4000c1e1900 */
[----:B--2---:R-:W-:-:S07]  /*12cd0*/  IMAD.IADD R9, R6, 0x1, -R9 ;  /* 0x0000000106097824 */ /* 0x004fce00078e0a09 */
.L_x_3775:
[----:B01----:R-:W2:Y:S01]  /*12ce0*/  @P2 LDG.E R2, desc[UR42][R4.64] ;  /* 0x0000002a04022981 */ /* 0x003ea2000c1e1900 */
[----:B-----5:R-:W-:-:S03]  /*12cf0*/  IMAD.IADD R6, R9, 0x1, -R8 ;  /* 0x0000000109067824 */ /* 0x020fc600078e0a08 */
[----:B------:R-:W2:Y:S01]  /*12d00*/  @P2 LDG.E R4, desc[UR42][R4.64+0x4] ;  /* 0x0000042a04042981 */ /* 0x000ea2000c1e1900 */
[----:B------:R-:W-:-:S05]  /*12d10*/  LOP3.LUT R14, R10, 0xff, RZ, 0xc0, !PT ;  /* 0x000000ff0a0e7812 */ /* 0x000fca00078ec0ff */
[----:B------:R0:W-:Y:S01]  /*12d20*/  STL [R1+0x5c], R14 ;  /* 0x00005c0e01007387 */ /* 0x0001e20000100800 */
[----:B------:R-:W-:Y:S01]  /*12d30*/  BSSY B0, `(.L_x_3776) ;  /* 0x0000029000007945 */ /* 0x000fe20003800000 */
[----:B------:R-:W-:Y:S01]  /*12d40*/  SHF.R.U32.HI R10, RZ, 0x10, R10 ;  /* 0x00000010ff0a7819 */ /* 0x000fe2000001160a */
[----:B--2---:R-:W-:-:S04]  /*12d50*/  @P2 IMAD.IADD R11, R4, 0x1, -R2 ;  /* 0x00000001040b2824 */ /* 0x004fc800078e0a02 */
[----:B------:R-:W-:-:S04]  /*12d60*/  IMAD.IADD R3, R6, 0x1, R11 ;  /* 0x0000000106037824 */ /* 0x000fc800078e020b */
[C---:B------:R-:W-:Y:S01]  /*12d70*/  VIADD R2, R3.reuse, 0x3f ;  /* 0x0000003f03027836 */ /* 0x040fe20000000000 */
[----:B------:R-:W-:-:S04]  /*12d80*/  ISETP.GE.AND P1, PT, R3, 0x1, PT ;  /* 0x000000010300780c */ /* 0x000fc80003f26270 */
[----:B------:R-:W-:-:S04]  /*12d90*/  SHF.R.S32.HI R3, RZ, 0x1f, R2 ;  /* 0x0000001fff037819 */ /* 0x000fc80000011402 */
[----:B------:R-:W-:-:S04]  /*12da0*/  LEA.HI R3, R3, R2, RZ, 0x6 ;  /* 0x0000000203037211 */ /* 0x000fc800078f30ff */
[----:B------:R-:W-:-:S05]  /*12db0*/  SHF.R.S32.HI R12, RZ, 0x6, R3 ;  /* 0x00000006ff0c7819 */ /* 0x000fca0000011403 */
[----:B------:R0:W-:Y:S01]  /*12dc0*/  STL [R1+0x34], R12 ;  /* 0x0000340c01007387 */ /* 0x0001e20000100800 */
[----:B------:R-:W-:Y:S01]  /*12dd0*/  IMAD.MOV.U32 R4, RZ, RZ, RZ ;  /* 0x000000ffff047224 */ /* 0x000fe200078e00ff */
[----:B------:R-:W-:Y:S06]  /*12de0*/  @!P1 BRA `(.L_x_3777) ;  /* 0x0000000000749947 */ /* 0x000fec0003800000 */
[----:B------:R-:W-:Y:S01]  /*12df0*/  ISETP.NE.AND P0, PT, R10, RZ, PT ;  /* 0x000000ff0a00720c */ /* 0x000fe20003f05270 */
[----:B------:R-:W-:-:S03]  /*12e00*/  ULDC UR4, c[0x0][0x9f0] ;  /* 0x00027c0000047ab9 */ /* 0x000fc60000000800 */
[----:B------:R-:W-:-:S04]  /*12e10*/  SEL R2, R10, UR4, P0 ;  /* 0x000000040a027c07 */ /* 0x000fc80008000000 */
[----:B------:R-:W-:Y:S02]  /*12e20*/  IABS R3, R2 ;  /* 0x0000000200037213 */ /* 0x000fe40000000000 */
[----:B------:R-:W-:Y:S02]  /*12e30*/  IADD3 R7, R2, -0x1, R12 ;  /* 0xffffffff02077810 */ /* 0x000fe40007ffe00c */
[----:B------:R-:W1:Y:S08]  /*12e40*/  I2F.RP R4, R3 ;  /* 0x0000000300047306 */ /* 0x000e700000209400 */
[----:B-1----:R-:W1:Y:S02]  /*12e50*/  MUFU.RCP R4, R4 ;  /* 0x0000000400047308 */ /* 0x002e640000001000 */
[----:B-1----:R-:W-:-:S06]  /*12e60*/  VIADD R4, R4, 0xffffffe ;  /* 0x0ffffffe04047836 */ /* 0x002fcc0000000000 */
[----:B------:R1:W2:Y:S02]  /*12e70*/  F2I.FTZ.U32.TRUNC.NTZ R5, R4 ;  /* 0x0000000400057305 */ /* 0x0002a4000021f000 */
[----:B-1----:R-:W-:-:S04]  /*12e80*/  LOP3.LUT R4, R7, R2, RZ, 0x3c, !PT ;  /* 0x0000000207047212 */ /* 0x002fc800078e3cff */
[----:B------:R-:W-:Y:S01]  /*12e90*/  ISETP.GE.AND P4, PT, R4, RZ, PT ;  /* 0x000000ff0400720c */ /* 0x000fe20003f86270 */
[----:B--2---:R-:W-:-:S04]  /*12ea0*/  IMAD.MOV R4, RZ, RZ, -R5 ;  /* 0x000000ffff047224 */ /* 0x004fc800078e0a05 */
[----:B------:R-:W-:Y:S02]  /*12eb0*/  IMAD R8, R4, R3, RZ ;  /* 0x0000000304087224 */ /* 0x000fe400078e02ff */
[----:B------:R-:W-:-:S04]  /*12ec0*/  IMAD.MOV.U32 R4, RZ, RZ, RZ ;  /* 0x000000ffff047224 */ /* 0x000fc800078e00ff */
        /* <DEDUP_REMOVED lines=15> */
.L_x_3777:
[----:B------:R-:W-:Y:S05]  /*12fc0*/  BSYNC B0 ;  /* 0x0000000000007941 */ /* 0x000fea0003800000 */
.L_x_3776:
[-C--:B------:R-:W-:Y:S01]  /*12fd0*/  IMAD R2, R14, R4.reuse, RZ ;  /* 0x000000040e027224 */ /* 0x080fe200078e02ff */
[----:B------:R-:W-:Y:S03]  /*12fe0*/  BSSY B0, `(.L_x_3778) ;  /* 0x00001b8000007945 */ /* 0x000fe60003800000 */
[C---:B------:R-:W-:Y:S01]  /*12ff0*/  IMAD R3, R2.reuse, 0x40, -R6 ;  /* 0x0000004002037824 */ /* 0x040fe200078e0a06 */
[----:B------:R-:W-:-:S04]  /*13000*/  VIADDMNMX R4, R2, R4, R12, PT ;  /* 0x0000000402047246 */ /* 0x000fc8000380010c */
[----:B------:R-:W-:Y:S01]  /*13010*/  VIMNMX R3, RZ, R3, !PT ;  /* 0x00000003ff037248 */ /* 0x000fe20007fe0100 */
[----:B------:R-:W-:-:S05]  /*13020*/  IMAD R2, R4, 0x40, -R6 ;  /* 0x0000004004027824 */ /* 0x000fca00078e0a06 */
[----:B------:R-:W-:-:S04]  /*13030*/  VIMNMX R2, R2, R11, PT ;  /* 0x0000000b02027248 */ /* 0x000fc80003fe0100 */
[----:B------:R-:W-:Y:S02]  /*13040*/  ISETP.GT.AND P0, PT, R2, R3, PT ;  /* 0x000000030200720c */ /* 0x000fe40003f04270 */
[----:B------:R-:W-:-:S05]  /*13050*/  SHF.R.U32.HI R3, RZ, 0x6, R3 ;  /* 0x00000006ff037819 */ /* 0x000fca0000011603 */
[----:B------:R-:W-:-:S06]  /*13060*/  IMAD.MOV.U32 R8, RZ, RZ, R3 ;  /* 0x000000ffff087224 */ /* 0x000fcc00078e0003 */
[----:B------:R-:W-:-:S05]  /*13070*/  @P0 VIADD R2, R2, 0x3f ;  /* 0x0000003f02020836 */ /* 0x000fca0000000000 */
[----:B------:R-:W-:-:S04]  /*13080*/  @P0 SHF.R.S32.HI R4, RZ, 0x1f, R2 ;  /* 0x0000001fff040819 */ /* 0x000fc80000011402 */
[----:B------:R-:W-:-:S04]  /*13090*/  @P0 LEA.HI R2, R4, R2, RZ, 0x6 ;  /* 0x0000000204020211 */ /* 0x000fc800078f30ff */
[----:B------:R-:W-:Y:S02]  /*130a0*/  @P0 SHF.R.S32.HI R8, RZ, 0x6, R2 ;  /* 0x00000006ff080819 */ /* 0x000fe40000011402 */
[----:B------:R-:W-:Y:S02]  /*130b0*/  PLOP3.LUT P0, PT, PT, PT, PT, 0x80, 0x0 ;  /* 0x000000000000781c */ /* 0x000fe40003f0f070 */
        /* <DEDUP_REMOVED lines=8> */
[----:B0-----:R0:W1:Y:S02]  /*13140*/  SHFL.IDX PT, R14, R4, RZ, 0x1f ;  /* 0x00001fff040e7589 */ /* 0x00106400000e0000 */
.L_x_3970:
[----:B-1----:R-:W-:Y:S02]  /*13150*/  ISETP.NE.AND P0, PT, R14, RZ, PT ;  /* 0x000000ff0e00720c */ /* 0x002fe40003f05270 */
[----:B------:R-:W-:-:S11]  /*13160*/  PLOP3.LUT P6, PT, PT, PT, PT, 0x8, 0x0 ;  /* 0x000000000000781c */ /* 0x000fd60003fce170 */
[----:B------:R-:W-:Y:S05]  /*13170*/  @P0 BRA `(.L_x_3781) ;  /* 0x00000000000c0947 */ /* 0x000fea0003800000 */
[----:B------:R-:W-:-:S03]  /*13180*/  UMOV UR4, 0xffffffff ;  /* 0xffffffff00047882 */ /* 0x000fc60000000000 */
[----:B------:R-:W-:Y:S05]  /*13190*/  BRA.DIV UR4, `(.L_x_3782) ;  /* 0x00000082043c7947 */ /* 0x000fea000b800000 */
[----:B------:R-:W-:-:S13]  /*131a0*/  ELECT P6, URZ, PT ;  /* 0x00000000003f782f */ /* 0x000fda00038c0000 */
.L_x_3781:
[----:B0-----:R-:W2:Y:S01]  /*131b0*/  LDL R4, [R1+0x54] ;  /* 0x0000540001047983 */ /* 0x001ea20000100800 */
[----:B------:R-:W-:Y:S01]  /*131c0*/  BSSY B1, `(.L_x_3783) ;  /* 0x0000008000017945 */ /* 0x000fe20003800000 */
[----:B--2---:R-:W-:-:S05]  /*131d0*/  VIADD R4, R4, 0x1 ;  /* 0x0000000104047836 */ /* 0x004fca0000000000 */
[----:B------:R-:W-:-:S04]  /*131e0*/  LEA.HI R5, R4, R4, RZ, 0x1 ;  /* 0x0000000404057211 */ /* 0x000fc800078f08ff */
[----:B------:R-:W-:-:S05]  /*131f0*/  LOP3.LUT R5, R5, 0xfffffffe, RZ, 0xc0, !PT ;  /* 0xfffffffe05057812 */ /* 0x000fca00078ec0ff */
[----:B------:R-:W-:-:S05]  /*13200*/  IMAD.IADD R4, R4, 0x1, -R5 ;  /* 0x0000000104047824 */ /* 0x000fca00078e0a05 */
[----:B------:R-:W-:-:S04]  /*13210*/  SHF.L.U32 R4, R4, 0x1f, RZ ;  /* 0x0000001f04047819 */ /* 0x000fc800000006ff */
[----:B------:R-:W0:Y:S02]  /*13220*/  SYNCS.PHASECHK.TRANS64.TRYWAIT P0, [R18+URZ+0x28c20], R4 ;  /* 0x028c2004120075a7 */ /* 0x000e24000800017f */
[----:B0-----:R-:W-:Y:S05]  /*13230*/  @!P0 BRA `(.L_x_3784) ;  /* 0x0000008000348947 */ /* 0x001fea0003800000 */
.L_x_3973:
[----:B------:R-:W-:Y:S05]  /*13240*/  BSYNC B1 ;  /* 0x0000000000017941 */ /* 0x000fea0003800000 */
.L_x_3783:
        /* <DEDUP_REMOVED lines=12> */
.L_x_3974:
[----:B------:R-:W-:Y:S05]  /*13310*/  BSYNC B2 ;  /* 0x0000000000027941 */ /* 0x000fea0003800000 */
.L_x_3787:
[----:B------:R-:W-:Y:S04]  /*13320*/  BSSY B2, `(.L_x_3789) ;  /* 0x0000009000027945 */ /* 0x000fe80003800000 */
[----:B------:R-:W-:Y:S05]  /*13330*/  @P2 BRA `(.L_x_3790) ;  /* 0x00000000001c2947 */ /* 0x000fea0003800000 */
[----:B------:R-:W2:Y:S01]  /*13340*/  S2R R6, SR_TID.X ;  /* 0x0000000000067919 */ /* 0x000ea20000002100 */
[----:B0-----:R-:W-:-:S04]  /*13350*/  IMAD.MOV.U32 R4, RZ, RZ, 0x2000 ;  /* 0x00002000ff047424 */ /* 0x001fc800078e00ff */
[----:B------:R3:W-:Y:S01]  /*13360*/  SYNCS.ARRIVE.TRANS64 RZ, [R5+URZ+0x28c90], R4 ;  /* 0x028c900405ff79a7 */ /* 0x0007e2000800003f */
[----:B--2---:R-:W-:-:S04]  /*13370*/  LOP3.LUT R6, R6, 0x1f, RZ, 0xc0, !PT ;  /* 0x0000001f06067812 */ /* 0x004fc800078ec0ff */
[----:B------:R-:W-:-:S13]  /*13380*/  ISETP.NE.AND P0, PT, R6, RZ, PT ;  /* 0x000000ff0600720c */ /* 0x000fda0003f05270 */
[----:B---3--:R-:W-:Y:S05]  /*13390*/  @!P0 BRA `(.L_x_3790) ;  /* 0x0000000000048947 */ /* 0x008fea0003800000 */
[----:B------:R-:W-:Y:S01]  /*133a0*/  BPT.TRAP 0x1 ;  /* 0x000000040000795c */ /* 0x000fe20000300000 */
.L_x_3790:
[----:B------:R-:W-:Y:S05]  /*133b0*/  BSYNC B2 ;  /* 0x0000000000027941 */ /* 0x000fea0003800000 */
.L_x_3789:
[----:B------:R-:W2:Y:S01]  /*133c0*/  LDL R6, [R1+0x10] ;  /* 0x0000100001067983 */ /* 0x000ea20000100800 */
[----:B------:R-:W-:Y:S01]  /*133d0*/  IMAD.MOV.U32 R11, RZ, RZ, RZ ;  /* 0x000000ffff0b7224 */ /* 0x000fe200078e00ff */
[----:B------:R-:W-:Y:S01]  /*133e0*/  UIADD3 UR4, UP0, UR40, 0x570, URZ ;  /* 0x0000057028047890 */ /* 0x000fe2000ff1e03f */
[----:B0-----:R-:W-:Y:S01]  /*133f0*/  IMAD R4, R8, 0x40, R0 ;  /* 0x0000004008047824 */ /* 0x001fe200078e0200 */
[----:B------:R-:W-:Y:S01]  /*13400*/  PLOP3.LUT P0, PT, PT, PT, PT, 0x80, 0x0 ;  /* 0x000000000000781c */ /* 0x000fe20003f0f070 */
[----:B------:R-:W-:Y:S01]  /*13410*/  VIADD R7, R5, 0x28c90 ;  /* 0x00028c9005077836 */ /* 0x000fe20000000000 */
[----:B------:R-:W-:Y:S01]  /*13420*/  R2UR UR10, R11 ;  /* 0x000000000b0a72ca */ /* 0x000fe200000e0000 */
[----:B------:R-:W-:Y:S01]  /*13430*/  VIADD R4, R4, 0xffffffc0 ;  /* 0xffffffc004047836 */ /* 0x000fe20000000000 */
[----:B------:R-:W-:Y:S01]  /*13440*/  UIADD3.X UR5, URZ, UR41, URZ, UP0, !UPT ;  /* 0x000000293f057290 */ /* 0x000fe200087fe43f */
[----:B------:R-:W-:Y:S01]  /*13450*/  UMOV UR6, 0x0 ;  /* 0x0000000000067882 */ /* 0x000fe20000000000 */
[----:B------:R-:W-:Y:S01]  /*13460*/  UMOV UR7, 0x12f00000 ;  /* 0x12f0000000077882 */ /* 0x000fe20000000000 */
[----:B--2---:R-:W-:-:S04]  /*13470*/  IMAD R6, R6, 0x2000, R18 ;  /* 0x0000200006067824 */ /* 0x004fc800078e0212 */
[----:B------:R-:W-:-:S07]  /*13480*/  VIADD R6, R6, 0x22400 ;  /* 0x0002240006067836 */ /* 0x000fce0000000000 */
.L_x_3791:
        /* <DEDUP_REMOVED lines=13> */
.L_x_3975:
[----:B------:R-:W-:Y:S05]  /*13560*/  BSYNC B2 ;  /* 0x0000000000027941 */ /* 0x000fea0003800000 */
.L_x_3792:
[----:B------:R-:W-:Y:S01]  /*13570*/  BSSY B2, `(.L_x_3794) ;  /* 0x000000b000027945 */ /* 0x000fe20003800000 */
[----:B------:R-:W-:Y:S02]  /*13580*/  IMAD.MOV.U32 R12, RZ, RZ, 0x0 ;  /* 0x00000000ff0c7424 */ /* 0x000fe400078e00ff */
[----:B------:R-:W-:Y:S01]  /*13590*/  IMAD.MOV.U32 R13, RZ, RZ, 0x12f00000 ;  /* 0x12f00000ff0d7424 */ /* 0x000fe200078e00ff */
[----:B------:R-:W-:Y:S06]  /*135a0*/  @P2 BRA `(.L_x_3795) ;  /* 0x00000000001c2947 */ /* 0x000fec0003800000 */
[----:B------:R-:W2:Y:S01]  /*135b0*/  S2R R7, SR_TID.X ;  /* 0x0000000000077919 */ /* 0x000ea20000002100 */
[----:B------:R-:W-:-:S04]  /*135c0*/  IMAD.MOV.U32 R6, RZ, RZ, 0x10000 ;  /* 0x00010000ff067424 */ /* 0x000fc800078e00ff */
[----:B------:R3:W-:Y:S01]  /*135d0*/  SYNCS.ARRIVE.TRANS64 RZ, [R5+URZ+0x28cb0], R6 ;  /* 0x028cb00605ff79a7 */ /* 0x0007e2000800003f */
[----:B--2---:R-:W-:-:S04]  /*135e0*/  LOP3.LUT R7, R7, 0x1f, RZ, 0xc0, !PT ;  /* 0x0000001f07077812 */ /* 0x004fc800078ec0ff */
[----:B------:R-:W-:-:S13]  /*135f0*/  ISETP.NE.AND P0, PT, R7, RZ, PT ;  /* 0x000000ff0700720c */ /* 0x000fda0003f05270 */
[----:B---3--:R-:W-:Y:S05]  /*13600*/  @!P0 BRA `(.L_x_3795) ;  /* 0x0000000000048947 */ /* 0x008fea0003800000 */
[----:B------:R-:W-:Y:S01]  /*13610*/  BPT.TRAP 0x1 ;  /* 0x000000040000795c */ /* 0x000fe20000300000 */
.L_x_3795:
[----:B------:R-:W-:Y:S05]  /*13620*/  BSYNC B2 ;  /* 0x0000000000027941 */ /* 0x000fea0003800000 */
.L_x_3794:
[----:B------:R-:W2:Y:S01]  /*13630*/  LDL R6, [R1+0x10] ;  /* 0x0000100001067983 */ /* 0x000ea20000100800 */
[----:B------:R-:W-:Y:S01]  /*13640*/  R2UR UR10, R11 ;  /* 0x000000000b0a72ca */ /* 0x000fe200000e0000 */
[----:B------:R-:W-:Y:S01]  /*13650*/  UIADD3 UR4, UP0, UR40, 0x670, URZ ;  /* 0x0000067028047890 */ /* 0x000fe2000ff1e03f */
[----:B------:R-:W-:Y:S01]  /*13660*/  R2UR UR6, R12 ;  /* 0x000000000c0672ca */ /* 0x000fe200000e0000 */
[----:B01----:R-:W-:Y:S01]  /*13670*/  VIADD R5, R5, 0x28cb0 ;  /* 0x00028cb005057836 */ /* 0x003fe20000000000 */
[----:B------:R-:W-:Y:S01]  /*13680*/  R2UR UR7, R13 ;  /* 0x000000000d0772ca */ /* 0x000fe200000e0000 */
[----:B------:R-:W-:Y:S01]  /*13690*/  UIADD3.X UR5, URZ, UR41, URZ, UP0, !UPT ;  /* 0x000000293f057290 */ /* 0x000fe200087fe43f */
[----:B------:R-:W-:Y:S01]  /*136a0*/  PLOP3.LUT P0, PT, PT, PT, PT, 0x80, 0x0 ;  /* 0x000000000000781c */ /* 0x000fe20003f0f070 */
[----:B--2---:R-:W-:-:S04]  /*136b0*/  IMAD R6, R6, 0x10000, R18 ;  /* 0x0001000006067824 */ /* 0x004fc800078e0212 */
[----:B------:R-:W-:-:S08]  /*136c0*/  VIADD R7, R6, 0x400 ;  /* 0x0000040006077836 */ /* 0x000fd00000000000 */
.L_x_3796:
        /* <DEDUP_REMOVED lines=15> */
.L_x_3797:
        /* <DEDUP_REMOVED lines=15> */
.L_x_3798:
        /* <DEDUP_REMOVED lines=15> */
.L_x_3799:
        /* <DEDUP_REMOVED lines=15> */
.L_x_3800:
        /* <DEDUP_REMOVED lines=15> */
.L_x_3801:
        /* <DEDUP_REMOVED lines=15> */
.L_x_3802:
        /* <DEDUP_REMOVED lines=15> */
.L_x_3803:
        /* <DEDUP_REMOVED lines=10> */
.L_x_3786:
[----:B------:R-:W-:Y:S05]  /*13e00*/  BSYNC B1 ;  /* 0x0000000000017941 */ /* 0x000fea0003800000 */
.L_x_3785:
[----:B------:R-:W2:Y:S04]  /*13e10*/  LDL.LU R9, [R1+0x10] ;  /* 0x0000100001097983 */ /* 0x000ea80000300800 */
[----:B------:R-:W3:Y:S01]  /*13e20*/  LDL.LU R7, [R1+0x18] ;  /* 0x0000180001077983 */ /* 0x000ee20000300800 */
[----:B0-----:R-:W-:Y:S01]  /*13e30*/  VIADD R4, R8, 0xfffffffe ;  /* 0xfffffffe08047836 */ /* 0x001fe20000000000 */
[----:B------:R-:W-:-:S04]  /*13e40*/  PLOP3.LUT P0, PT, PT, PT, PT, 0x8, 0x0 ;  /* 0x000000000000781c */ /* 0x000fc80003f0e170 */
[----:B------:R-:W-:Y:S01]  /*13e50*/  ISETP.GE.AND P3, PT, R4, R3, PT ;  /* 0x000000030400720c */ /* 0x000fe20003f66270 */
[----:B--2---:R-:W-:-:S05]  /*13e60*/  VIADD R5, R9, 0x1 ;  /* 0x0000000109057836 */ /* 0x004fca0000000000 */
[----:B------:R-:W-:-:S04]  /*13e70*/  ISETP.NE.AND P2, PT, R5, 0x2, PT ;  /* 0x000000020500780c */ /* 0x000fc80003f45270 */
[----:B------:R-:W-:Y:S02]  /*13e80*/  SEL R6, RZ, 0x1, P2 ;  /* 0x00000001ff067807 */ /* 0x000fe40001000000 */
[----:B------:R-:W-:Y:S02]  /*13e90*/  SEL R5, R5, RZ, P2 ;  /* 0x000000ff05057207 */ /* 0x000fe40001000000 */
[----:B---3--:R-:W-:-:S03]  /*13ea0*/  LOP3.LUT R7, R7, R6, RZ, 0x3c, !PT ;  /* 0x0000000607077212 */ /* 0x008fc600078e3cff */
[----:B------:R1:W-:Y:S04]  /*13eb0*/  STL [R1+0x10], R5 ;  /* 0x0000100501007387 */ /* 0x0003e80000100800 */
[----:B------:R1:W-:Y:S01]  /*13ec0*/  STL [R1+0x18], R7 ;  /* 0x0000180701007387 */ /* 0x0003e20000100800 */
[----:B------:R-:W-:Y:S05]  /*13ed0*/  @!P3 BRA `(.L_x_3779) ;  /* 0x0000000c0020b947 */ /* 0x000fea0003800000 */
.L_x_3823:
[----:B------:R-:W-:Y:S05]  /*13ee0*/  YIELD ;  /* 0x0000000000007946 */ /* 0x000fea0003800000 */
[----:B------:R-:W-:Y:S04]  /*13ef0*/  BSSY B1, `(.L_x_3804) ;  /* 0x00000ba000017945 */ /* 0x000fe80003800000 */
[----:B--2---:R-:W-:Y:S05]  /*13f00*/  @!P6 BRA `(.L_x_3805) ;  /* 0x0000000800e0e947 */ /* 0x004fea0003800000 */
[----:B-1----:R-:W2:Y:S04]  /*13f10*/  LDL R5, [R1+0x10] ;  /* 0x0000100001057983 */ /* 0x002ea80000100800 */
        /* <DEDUP_REMOVED lines=9> */
.L_x_3976:
[----:B------:R-:W-:Y:S05]  /*13fb0*/  BSYNC B2 ;  /* 0x0000000000027941 */ /* 0x000fea0003800000 */
.L_x_3806:
        /* <DEDUP_REMOVED lines=9> */
.L_x_3809:
[----:B------:R-:W-:Y:S05]  /*14050*/  BSYNC B2 ;  /* 0x0000000000027941 */ /* 0x000fea0003800000 */
.L_x_3808:
[----:B------:R-:W2:Y:S01]  /*14060*/  LDL R7, [R1+0x10] ;  /* 0x0000100001077983 */ /* 0x000ea20000100800 */
[----:B------:R-:W-:Y:S01]  /*14070*/  IMAD.MOV.U32 R11, RZ, RZ, RZ ;  /* 0x000000ffff0b7224 */ /* 0x000fe200078e00ff */
[----:B------:R-:W-:Y:S01]  /*14080*/  UIADD3 UR4, UP0, UR40, 0x570, URZ ;  /* 0x0000057028047890 */ /* 0x000fe2000ff1e03f */
[----:B------:R-:W-:Y:S01]  /*14090*/  PLOP3.LUT P2, PT, PT, PT, PT, 0x80, 0x0 ;  /* 0x000000000000781c */ /* 0x000fe20003f4f070 */
[----:B------:R-:W-:Y:S01]  /*140a0*/  IMAD R8, R4, 0x40, R0 ;  /* 0x0000004004087824 */ /* 0x000fe200078e0200 */
[----:B------:R-:W-:Y:S01]  /*140b0*/  UMOV UR6, 0x0 ;  /* 0x0000000000067882 */ /* 0x000fe20000000000 */
[----:B------:R-:W-:Y:S01]  /*140c0*/  R2UR UR10, R11 ;  /* 0x000000000b0a72ca */ /* 0x000fe200000e0000 */
[----:B------:R-:W-:Y:S01]  /*140d0*/  VIADD R9, R5, 0x28c90 ;  /* 0x00028c9005097836 */ /* 0x000fe20000000000 */
[----:B------:R-:W-:Y:S01]  /*140e0*/  UIADD3.X UR5, URZ, UR41, URZ, UP0, !UPT ;  /* 0x000000293f057290 */ /* 0x000fe200087fe43f */
[----:B------:R-:W-:Y:S01]  /*140f0*/  UMOV UR7, 0x12f00000 ;  /* 0x12f0000000077882 */ /* 0x000fe20000000000 */
[----:B--2---:R-:W-:-:S04]  /*14100*/  IMAD R7, R7, 0x2000, R18 ;  /* 0x0000200007077824 */ /* 0x004fc800078e0212 */
[----:B------:R-:W-:-:S07]  /*14110*/  VIADD R7, R7, 0x22400 ;  /* 0x0002240007077836 */ /* 0x000fce0000000000 */
.L_x_3810:
        /* <DEDUP_REMOVED lines=13> */
.L_x_3977:
[----:B------:R-:W-:Y:S05]  /*141f0*/  BSYNC B2 ;  /* 0x0000000000027941 */ /* 0x000fea0003800000 */
.L_x_3811:
[----:B------:R-:W-:Y:S01]  /*14200*/  BSSY B2, `(.L_x_3813) ;  /* 0x000000b000027945 */ /* 0x000fe20003800000 */
[----:B------:R-:W-:Y:S02]  /*14210*/  IMAD.MOV.U32 R12, RZ, RZ, 0x0 ;  /* 0x00000000ff0c7424 */ /* 0x000fe400078e00ff */
[----:B------:R-:W-:Y:S01]  /*14220*/  IMAD.MOV.U32 R13, RZ, RZ, 0x12f00000 ;  /* 0x12f00000ff0d7424 */ /* 0x000fe200078e00ff */
[----:B------:R-:W-:Y:S06]  /*14230*/  @P3 BRA `(.L_x_3814) ;  /* 0x00000000001c3947 */ /* 0x000fec0003800000 */
[----:B------:R-:W2:Y:S01]  /*14240*/  S2R R7, SR_TID.X ;  /* 0x0000000000077919 */ /* 0x000ea20000002100 */
[----:B01----:R-:W-:-:S04]  /*14250*/  IMAD.MOV.U32 R6, RZ, RZ, 0x10000 ;  /* 0x00010000ff067424 */ /* 0x003fc800078e00ff */
[----:B------:R3:W-:Y:S01]  /*14260*/  SYNCS.ARRIVE.TRANS64 RZ, [R5+URZ+0x28cb0], R6 ;  /* 0x028cb00605ff79a7 */ /* 0x0007e2000800003f */
[----:B--2---:R-:W-:-:S04]  /*14270*/  LOP3.LUT R7, R7, 0x1f, RZ, 0xc0, !PT ;  /* 0x0000001f07077812 */ /* 0x004fc800078ec0ff */
[----:B------:R-:W-:-:S13]  /*14280*/  ISETP.NE.AND P2, PT, R7, RZ, PT ;  /* 0x000000ff0700720c */ /* 0x000fda0003f45270 */
[----:B---3--:R-:W-:Y:S05]  /*14290*/  @!P2 BRA `(.L_x_3814) ;  /* 0x000000000004a947 */ /* 0x008fea0003800000 */
[----:B------:R-:W-:Y:S01]  /*142a0*/  BPT.TRAP 0x1 ;  /* 0x000000040000795c */ /* 0x000fe20000300000 */
.L_x_3814:
[----:B------:R-:W-:Y:S05]  /*142b0*/  BSYNC B2 ;  /* 0x0000000000027941 */ /* 0x000fea0003800000 */
.L_x_3813:
[----:B01----:R-:W2:Y:S01]  /*142c0*/  LDL R6, [R1+0x10] ;  /* 0x0000100001067983 */ /* 0x003ea20000100800 */
        /* <DEDUP_REMOVED lines=9> */
.L_x_3815:
        /* <DEDUP_REMOVED lines=15> */
.L_x_3816:
        /* <DEDUP_REMOVED lines=15> */
.L_x_3817:
        /* <DEDUP_REMOVED lines=15> */
.L_x_3818:
        /* <DEDUP_REMOVED lines=15> */
.L_x_3819:
        /* <DEDUP_REMOVED lines=15> */
.L_x_3820:
        /* <DEDUP_REMOVED lines=15> */
.L_x_3821:
        /* <DEDUP_REMOVED lines=15> */
.L_x_3822:
        /* <DEDUP_REMOVED lines=10> */
.L_x_3805:
[----:B------:R-:W-:Y:S05]  /*14a90*/  BSYNC B1 ;  /* 0x0000000000017941 */ /* 0x000fea0003800000 */
.L_x_3804:
[----:B------:R-:W2:Y:S04]  /*14aa0*/  LDL.LU R9, [R1+0x10] ;  /* 0x0000100001097983 */ /* 0x000ea80000300800 */
[----:B-1----:R-:W3:Y:S01]  /*14ab0*/  LDL.LU R7, [R1+0x18] ;  /* 0x0000180001077983 */ /* 0x002ee20000300800 */
[C---:B------:R-:W-:Y:S01]  /*14ac0*/  ISETP.GT.AND P3, PT, R4.reuse, R3, PT ;  /* 0x000000030400720c */ /* 0x040fe20003f64270 */
[----:B------:R-:W-:Y:S02]  /*14ad0*/  VIADD R4, R4, 0xffffffff ;  /* 0xffffffff04047836 */ /* 0x000fe40000000000 */
[----:B--2---:R-:W-:-:S05]  /*14ae0*/  VIADD R5, R9, 0x1 ;  /* 0x0000000109057836 */ /* 0x004fca0000000000 */
[----:B------:R-:W-:-:S04]  /*14af0*/  ISETP.NE.AND P2, PT, R5, 0x2, PT ;  /* 0x000000020500780c */ /* 0x000fc80003f45270 */
[----:B------:R-:W-:Y:S02]  /*14b00*/  SEL R6, RZ, 0x1, P2 ;  /* 0x00000001ff067807 */ /* 0x000fe40001000000 */
[----:B------:R-:W-:Y:S02]  /*14b10*/  SEL R5, R5, RZ, P2 ;  /* 0x000000ff05057207 */ /* 0x000fe40001000000 */
[----:B---3--:R-:W-:-:S05]  /*14b20*/  LOP3.LUT R7, R7, R6, RZ, 0x3c, !PT ;  /* 0x0000000607077212 */ /* 0x008fca00078e3cff */
[----:B------:R2:W-:Y:S04]  /*14b30*/  STL [R1+0x18], R7 ;  /* 0x0000180701007387 */ /* 0x0005e80000100800 */
[----:B------:R2:W-:Y:S01]  /*14b40*/  STL [R1+0x10], R5 ;  /* 0x0000100501007387 */ /* 0x0005e20000100800 */
[----:B------:R-:W-:Y:S05]  /*14b50*/  @P3 BRA `(.L_x_3823) ;  /* 0xfffffff000e03947 */ /* 0x000fea000383ffff */
.L_x_3779:
[----:B------:R-:W-:Y:S05]  /*14b60*/  BSYNC B0 ;  /* 0x0000000000007941 */ /* 0x000fea0003800000 */
.L_x_3778:
[----:B-12---:R1:W5:Y:S01]  /*14b70*/  LDL R7, [R1+0x34] ;  /* 0x0000340001077983 */ /* 0x0063620000100800 */
[----:B------:R-:W-:Y:S05]  /*14b80*/  @!P0 WARPSYNC.ALL ;  /* 0x0000000000008948 */ /* 0x000fea0003800000 */
[----:B------:R1:W-:Y:S01]  /*14b90*/  STL [R1+0x3c], RZ ;  /* 0x00003cff01007387 */ /* 0x0003e20000100800 */
[----:B------:R-:W-:Y:S01]  /*14ba0*/  BSSY B0, `(.L_x_3824) ;  /* 0x0000020000007945 */ /* 0x000fe20003800000 */
[----:B------:R-:W-:Y:S06]  /*14bb0*/  @!P0 BAR.SYNC.DEFER_BLOCKING 0xc, 0x180 ;  /* 0x0306000000008b1d */ /* 0x000fec0000010000 */
[----:B-1----:R-:W-:Y:S05]  /*14bc0*/  @!P1 BRA `(.L_x_3825) ;  /* 0x0000000000749947 */ /* 0x002fea0003800000 */
        /* <DEDUP_REMOVED lines=10> */
[----:B------:R-:W-:Y:S01]  /*14c70*/  IMAD.HI.U32 R6, R3, R4, R2 ;  /* 0x0000000403067227 */ /* 0x000fe200078e0002 */
[----:B------:R-:W-:Y:S02]  /*14c80*/  IABS R2, R10 ;  /* 0x0000000a00027213 */ /* 0x000fe40000000000 */
[----:B-----5:R-:W-:-:S03]  /*14c90*/  IADD3 R4, R7, -0x1, R10 ;  /* 0xffffffff07047810 */ /* 0x020fc60007ffe00a */
        /* <DEDUP_REMOVED lines=16> */
.L_x_3825:
[----:B------:R-:W-:Y:S05]  /*14da0*/  BSYNC B0 ;  /* 0x0000000000007941 */ /* 0x000fea0003800000 */
.L_x_3824:
        /* <DEDUP_REMOVED lines=13> */
[----:B------:R-:W1:Y:S01]  /*14e80*/  S2R R5, SR_LANEID ;  /* 0x0000000000057919 */ /* 0x000e620000000000 */
[----:B------:R-:W-:Y:S01]  /*14e90*/  VOTEU.ANY UR4, UPT, PT ;  /* 0x0000000000047886 */ /* 0x000fe200038e0100 */
[----:B------:R-:W2:Y:S01]  /*14ea0*/  LDC.64 R2, c[0x0][0xc60] ;  /* 0x00031800ff027b82 */ /* 0x000ea20000000a00 */
[----:B------:R-:W1:Y:S02]  /*14eb0*/  FLO.U32 R0, UR4 ;  /* 0x0000000400007d00 */ /* 0x000e6400080e0000 */
[----:B-1----:R-:W-:-:S06]  /*14ec0*/  ISETP.EQ.U32.AND P0, PT, R0, R5, PT ;  /* 0x000000050000720c */ /* 0x002fcc0003f02070 */
[----:B------:R-:W2:Y:S07]  /*14ed0*/  POPC R5, UR4 ;  /* 0x0000000400057d09 */ /* 0x000eae0008000000 */
[----:B--2---:R-:W2:Y:S01]  /*14ee0*/  @P0 ATOMG.E.ADD.STRONG.GPU PT, R3, desc[UR42][R2.64], R5 ;  /* 0x00000005020309a8 */ /* 0x004ea200081ee1ea */
[----:B------:R-:W1:Y:S02]  /*14ef0*/  S2R R4, SR_LTMASK ;  /* 0x0000000000047919 */ /* 0x000e640000003900 */
[----:B-1----:R-:W-:-:S04]  /*14f00*/  LOP3.LUT R4, R4, UR4, RZ, 0xc0, !PT ;  /* 0x0000000404047c12 */ /* 0x002fc8000f8ec0ff */
[----:B------:R-:W1:Y:S01]  /*14f10*/  POPC R7, R4 ;  /* 0x0000000400077309 */ /* 0x000e620000000000 */
[----:B--2---:R-:W1:Y:S02]  /*14f20*/  SHFL.IDX PT, R0, R3, R0, 0x1f ;  /* 0x00001f0003007589 */ /* 0x004e6400000e0000 */
[----:B-1----:R-:W-:-:S05]  /*14f30*/  IADD3 R0, R0, UR37, R7 ;  /* 0x0000002500007c10 */ /* 0x002fca000fffe007 */
[----:B------:R1:W-:Y:S01]  /*14f40*/  STL [R1], R0 ;  /* 0x0000000001007387 */ /* 0x0003e20000100800 */
[----:B------:R-:W-:Y:S05]  /*14f50*/  BRA `(.L_x_3828) ;  /* 0x0000004800607947 */ /* 0x000fea0003800000 */
.L_x_3827:
        /* <DEDUP_REMOVED lines=16> */
[----:B0-----:R-:W-:Y:S02]  /*15060*/  IMAD.MOV.U32 R12, RZ, RZ, 0x1 ;  /* 0x00000001ff0c7424 */ /* 0x001fe400078e00ff */
[----:B------:R-:W-:-:S07]  /*15070*/  IMAD.MOV.U32 R13, RZ, RZ, RZ ;  /* 0x000000ffff0d7224 */ /* 0x000fce00078e00ff */
[----:B------:R-:W-:-:S07]  /*15080*/  LEPC R20, `(.L_x_3830) ;  /* 0x000000001014794e */ /* 0x000fce0000000000 */
[----:B-1----:R-:W-:Y:S05]  /*15090*/  CALL.ABS.NOINC R2 ;  /* 0x0000000002007343 */ /* 0x002fea0003c00000 */
.L_x_3830:
[----:B------:R-:W-:Y:S05]  /*150a0*/  BSYNC B6 ;  /* 0x0000000000067941 */ /* 0x000fea0003800000 */
.L_x_3829:
        /* <DEDUP_REMOVED lines=8> */
[----:B------:R1:W2:Y:S01]  /*15130*/  LDC.64 R2, c[0x4][R0] ;  /* 0x0100000000027b82 */ /* 0x0002a20000000a00 */
[----:B------:R-:W-:Y:S02]  /*15140*/  IMAD.U32 R4, RZ, RZ, UR6 ;  /* 0x00000006ff047e24 */ /* 0x000fe4000f8e00ff */
[----:B------:R-:W-:Y:S02]  /*15150*/  IMAD.U32 R5, RZ, RZ, UR7 ;  /* 0x00000007ff057e24 */ /* 0x000fe4000f8e00ff */
[----:B------:R-:W-:Y:S02]  /*15160*/  IMAD.U32 R6, RZ, RZ, UR8 ;  /* 0x00000008ff067e24 */ /* 0x000fe4000f8e00ff */
[----:B------:R-:W-:-:S02]  /*15170*/  IMAD.U32 R7, RZ, RZ, UR9 ;  /* 0x00000009ff077e24 */ /* 0x000fc4000f8e00ff */
[----:B------:R-:W-:Y:S02]  /*15180*/  IMAD.U32 R10, RZ, RZ, UR4 ;  /* 0x00000004ff0a7e24 */ /* 0x000fe4000f8e00ff */
[----:B------:R-:W-:Y:S02]  /*15190*/  IMAD.U32 R11, RZ, RZ, UR5 ;  /* 0x00000005ff0b7e24 */ /* 0x000fe4000f8e00ff */
[----:B------:R-:W-:Y:S02]  /*151a0*/  IMAD.MOV.U32 R8, RZ, RZ, 0x70 ;  /* 0x00000070ff087424 */ /* 0x000fe400078e00ff */
[----:B0-----:R-:W-:Y:S02]  /*151b0*/  IMAD.MOV.U32 R12, RZ, RZ, 0x1 ;  /* 0x00000001ff0c7424 */ /* 0x001fe400078e00ff */
[----:B-1----:R-:W-:-:S07]  /*151c0*/  IMAD.MOV.U32 R13, RZ, RZ, RZ ;  /* 0x000000ffff0d7224 */ /* 0x002fce00078e00ff */
[----:B------:R-:W-:-:S07]  /*151d0*/  LEPC R20, `(.L_x_3833) ;  /* 0x000000001014794e */ /* 0x000fce0000000000 */
[----:B--2---:R-:W-:Y:S05]  /*151e0*/  CALL.ABS.NOINC R2 ;  /* 0x0000000002007343 */ /* 0x004fea0003c00000 */
.L_x_3833:
        /* <DEDUP_REMOVED lines=16> */
.L_x_3832:
[----:B------:R-:W-:Y:S05]  /*152f0*/  BSYNC B6 ;  /* 0x0000000000067941 */ /* 0x000fea0003800000 */
.L_x_3831:
[----:B------:R-:W2:Y:S01]  /*15300*/  LDL.LU R4, [R1+0x1c] ;  /* 0x00001c0001047983 */ /* 0x000ea20000300800 */
[----:B------:R-:W-:-:S03]  /*15310*/  ULDC.64 UR4, c[0x0][0x9f8] ;  /* 0x00027e0000047ab9 */ /* 0x000fc60000000a00 */
[----:B------:R-:W3:Y:S01]  /*15320*/  LDL R7, [R1+0x8] ;  /* 0x0000080001077983 */ /* 0x000ee20000100800 */
[----:B------:R-:W-:-:S03]  /*15330*/  ISETP.NE.U32.AND P0, PT, RZ, UR4, PT ;  /* 0x00000004ff007c0c */ /* 0x000fc6000bf05070 */
[----:B------:R-:W4:Y:S01]  /*15340*/  LDL R0, [R1+0x38] ;  /* 0x0000380001007983 */ /* 0x000f220000100800 */
[----:B------:R-:W-:-:S13]  /*15350*/  ISETP.NE.AND.EX P0, PT, RZ, UR5, PT, P0 ;  /* 0x00000005ff007c0c */ /* 0x000fda000bf05300 */
[----:B------:R-:W-:-:S04]  /*15360*/  @P0 IADD3 R2, P1, R17, UR4, RZ ;  /* 0x0000000411020c10 */ /* 0x000fc8000ff3e0ff */
[----:B--2---:R-:W-:Y:S01]  /*15370*/  @P0 IADD3.X R3, R4, UR5, RZ, P1, !PT ;  /* 0x0000000504030c10 */ /* 0x004fe20008ffe4ff */
[----:B------:R-:W-:-:S04]  /*15380*/  ULDC.64 UR4, c[0x0][0xa08] ;  /* 0x0002820000047ab9 */ /* 0x000fc80000000a00 */
[----:B---3--:R1:W2:Y:S02]  /*15390*/  @P0 LDG.E R7, desc[UR42][R2.64] ;  /* 0x0000002a02070981 */ /* 0x0082a4000c1e1900 */
[----:B-1----:R-:W1:Y:S01]  /*153a0*/  LDC.64 R2, c[0x0][0x418] ;  /* 0x00010600ff027b82 */ /* 0x002e620000000a00 */
[----:B----4-:R-:W-:Y:S01]  /*153b0*/  VIADD R0, R0, 0xffffffff ;  /* 0xffffffff00007836 */ /* 0x010fe20000000000 */
        /* <DEDUP_REMOVED lines=11> */
[----:B0-----:R0:W1:Y:S02]  /*15470*/  SHFL.IDX PT, R14, R4, RZ, 0x1f ;  /* 0x00001fff040e7589 */ /* 0x00106400000e0000 */
.L_x_3980:
        /* <DEDUP_REMOVED lines=11> */
.L_x_3983:
[----:B------:R-:W-:Y:S05]  /*15530*/  @!P6 BRA `(.L_x_3835) ;  /* 0x0000000000fce947 */ /* 0x000fea0003800000 */
[----:B------:R-:W-:-:S04]  /*15540*/  ISETP.NE.U32.AND P0, PT, R2, RZ, PT ;  /* 0x000000ff0200720c */ /* 0x000fc80003f05070 */
[----:B------:R-:W-:-:S13]  /*15550*/  ISETP.NE.AND.EX P0, PT, R3, RZ, PT, P0 ;  /* 0x000000ff0300720c */ /* 0x000fda0003f05300 */
[----:B------:R-:W-:Y:S05]  /*15560*/  @!P0 BRA `(.L_x_3837) ;  /* 0x0000000000508947 */ /* 0x000fea0003800000 */
[----:B------:R-:W1:Y:S01]  /*15570*/  LDC R6, c[0x0][0x43c] ;  /* 0x00010f00ff067b82 */ /* 0x000e620000000800 */
[----:B------:R-:W-:Y:S01]  /*15580*/  IMAD.MOV.U32 R9, RZ, RZ, R0 ;  /* 0x000000ffff097224 */ /* 0x000fe200078e0000 */
[----:B------:R-:W-:-:S03]  /*15590*/  ULDC.64 UR4, c[0x0][0x428] ;  /* 0x00010a0000047ab9 */ /* 0x000fc60000000a00 */
        /* <DEDUP_REMOVED lines=17> */
.L_x_3837:
[----:B-1----:R-:W2:Y:S01]  /*156b0*/  LDL R2, [R1+0x14] ;  /* 0x0000140001027983 */ /* 0x002ea20000100800 */
[----:B0-----:R-:W-:Y:S01]  /*156c0*/  IMAD R0, R19, 0x8, R18 ;  /* 0x0000000813007824 */ /* 0x001fe200078e0212 */
[----:B--2---:R-:W-:-:S04]  /*156d0*/  SHF.L.U32 R2, R2, 0x1f, RZ ;  /* 0x0000001f02027819 */ /* 0x004fc800000006ff */
[----:B------:R-:W0:Y:S02]  /*156e0*/  SYNCS.PHASECHK.TRANS64.TRYWAIT P0, [R0+URZ+0x28c40], R2 ;  /* 0x028c4002000075a7 */ /* 0x000e24000800017f */
[----:B0-----:R-:W-:Y:S05]  /*156f0*/  @!P0 BRA `(.L_x_3838) ;  /* 0x0000005c00bc8947 */ /* 0x001fea0003800000 */
.L_x_3984:
        /* <DEDUP_REMOVED lines=11> */
.L_x_3839:
[----:B------:R-:W2:Y:S04]  /*157b0*/  LDL R4, [R1+0x30] ;  /* 0x0000300001047983 */ /* 0x000ea80000100800 */
[----:B------:R-:W3:Y:S04]  /*157c0*/  LDL R3, [R1+0x20] ;  /* 0x0000200001037983 */ /* 0x000ee80000100800 */
[----:B0-----:R-:W4:Y:S01]  /*157d0*/  LDL.LU R2, [R1+0x28] ;  /* 0x0000280001027983 */ /* 0x001f220000300800 */
[----:B------:R-:W-:Y:S01]  /*157e0*/  R2UR UR9, R0 ;  /* 0x00000000000972ca */ /* 0x000fe200000e0000 */
[----:B------:R-:W-:Y:S01]  /*157f0*/  IMAD R0, R19, 0x2000, R18 ;  /* 0x0000200013007824 */ /* 0x000fe200078e0212 */
[----:B------:R-:W-:Y:S01]  /*15800*/  PLOP3.LUT P0, PT, PT, PT, PT, 0x80, 0x0 ;  /* 0x000000000000781c */ /* 0x000fe20003f0f070 */
[----:B------:R-:W-:Y:S01]  /*15810*/  UIADD3 UR6, UP0, UR40, 0x370, URZ ;  /* 0x0000037028067890 */ /* 0x000fe2000ff1e03f */
[----:B------:R-:W-:Y:S01]  /*15820*/  R2UR UR12, R16 ;  /* 0x00000000100c72ca */ /* 0x000fe200000e0000 */
[----:B------:R-:W-:Y:S01]  /*15830*/  UMOV UR5, 0x14f00000 ;  /* 0x14f0000000057882 */ /* 0x000fe20000000000 */
[----:B------:R-:W-:Y:S01]  /*15840*/  R2UR UR8, R0 ;  /* 0x00000000000872ca */ /* 0x000fe200000e0000 */
[----:B------:R-:W-:Y:S01]  /*15850*/  UIADD3.X UR7, URZ, UR41, URZ, UP0, !UPT ;  /* 0x000000293f077290 */ /* 0x000fe200087fe43f */
[----:B-----5:R-:W-:Y:S01]  /*15860*/  R2UR UR13, R17 ;  /* 0x00000000110d72ca */ /* 0x020fe200000e0000 */
[----:B------:R-:W-:-:S04]  /*15870*/  UMOV UR10, URZ ;  /* 0x0000003f000a7c82 */ /* 0x000fc80008000000 */
[----:B------:R-:W-:-:S06]  /*15880*/  UIADD3 UR9, UR9, 0x28c30, URZ ;  /* 0x00028c3009097890 */ /* 0x000fcc000fffe03f */
[----:B------:R-:W-:Y:S01]  /*15890*/  UIADD3 UR8, UR8, 0x22400, URZ ;  /* 0x0002240008087890 */ /* 0x000fe2000fffe03f */
[----:B--2---:R-:W-:Y:S02]  /*158a0*/  R2UR UR11, R4 ;  /* 0x00000000040b72ca */ /* 0x004fe400000e0000 */
[----:B---3--:R-:W-:Y:S02]  /*158b0*/  R2UR UR4, R3 ;  /* 0x00000000030472ca */ /* 0x008fe400000e0000 */
[----:B----4-:R-:W-:-:S04]  /*158c0*/  LOP3.LUT R2, R2, 0xfffffffe, RZ, 0xc0, !PT ;  /* 0xfffffffe02027812 */ /* 0x010fc800078ec0ff */
[----:B------:R-:W-:-:S07]  /*158d0*/  @P0 LOP3.LUT R2, R2, 0x1, RZ, 0xfc, !PT ;  /* 0x0000000102020812 */ /* 0x000fce00078efcff */
[----:B------:R-:W-:Y:S01]  /*158e0*/  ULEA UR11, UR11, UR4, 0x6 ;  /* 0x000000040b0b7291 */ /* 0x000fe2000f8e303f */
[----:B------:R1:W-:Y:S02]  /*158f0*/  STL [R1+0x28], R2 ;  /* 0x0000280201007387 */ /* 0x0003e40000100800 */
[----:B------:R-:W-:-:S06]  /*15900*/  UMOV UR4, 0x0 ;  /* 0x0000000000047882 */ /* 0x000fcc0000000000 */
[----:B------:R1:W-:Y:S01]  /*15910*/  UTMALDG.4D [UR8], [UR6], desc[UR4] ;  /* 0x00000408060075b4 */ /* 0x0003e20008019000 */
[----:B------:R-:W-:Y:S02]  /*15920*/  NOP ;  /* 0x0000000000007918 */ /* 0x000fe40000000000 */
.L_x_3835:
[----:B------:R-:W2:Y:S04]  /*15930*/  LDL.LU R3, [R1+0x40] ;  /* 0x0000400001037983 */ /* 0x000ea80000300800 */
[----:B------:R-:W3:Y:S04]  /*15940*/  LDL.LU R5, [R1+0x2c] ;  /* 0x00002c0001057983 */ /* 0x000ee80000300800 */
[----:B0-----:R-:W4:Y:S01]  /*15950*/  LDL.LU R4, [R1+0x50] ;  /* 0x0000500001047983 */ /* 0x001f220000300800 */
[----:B------:R-:W-:Y:S05]  /*15960*/  WARPSYNC.ALL ;  /* 0x0000000000007948 */ /* 0x000fea0003800000 */
[----:B-1----:R-:W-:Y:S01]  /*15970*/  ULDC.64 UR6, c[0x0][0xa00] ;  /* 0x0002800000067ab9 */ /* 0x002fe20000000a00 */
        /* <DEDUP_REMOVED lines=35> */
.L_x_3841:
[----:B------:R-:W-:Y:S05]  /*15bb0*/  BSYNC B6 ;  /* 0x0000000000067941 */ /* 0x000fea0003800000 */
.L_x_3840:
[----:B0-----:R-:W2:Y:S01]  /*15bc0*/  LDL.LU R0, [R1+0x50] ;  /* 0x0000500001007983 */ /* 0x001ea20000300800 */
[----:B------:R-:W-:Y:S01]  /*15bd0*/  ULDC.64 UR4, c[0x0][0x2d8] ;  /* 0x0000b60000047ab9 */ /* 0x000fe20000000a00 */
[----:B------:R-:W0:Y:S01]  /*15be0*/  LDC R7, c[0x0][0x448] ;  /* 0x00011200ff077b82 */ /* 0x000e220000000800 */
[----:B------:R-:W-:Y:S01]  /*15bf0*/  ULDC UR6, c[0x0][0x2b8] ;  /* 0x0000ae0000067ab9 */ /* 0x000fe20000000800 */
[----:B------:R-:W3:Y:S04]  /*15c00*/  LDL.LU R4, [R1+0x40] ;  /* 0x0000400001047983 */ /* 0x000ee80000300800 */
[----:B------:R-:W3:Y:S04]  /*15c10*/  LDL.LU.64 R2, [R1+0x48] ;  /* 0x0000480001027983 */ /* 0x000ee80000300a00 */
[----:B------:R-:W4:Y:S04]  /*15c20*/  LDL.LU R5, [R1+0x2c] ;  /* 0x00002c0001057983 */ /* 0x000f280000300800 */
[----:B------:R-:W4:Y:S04]  /*15c30*/  LDL R10, [R1+0x4] ;  /* 0x00000400010a7983 */ /* 0x000f280000100800 */
[----:B------:R1:W5:Y:S01]  /*15c40*/  LDL R8, [R1+0x60] ;  /* 0x0000600001087983 */ /* 0x0003620000100800 */
[----:B0-----:R-:W-:-:S13]  /*15c50*/  ISETP.NE.AND P0, PT, R7, 0x1, PT ;  /* 0x000000010700780c */ /* 0x001fda0003f05270 */
[----:B------:R-:W0:Y:S01]  /*15c60*/  @P0 LDC R6, c[0x0][0x450] ;  /* 0x00011400ff060b82 */ /* 0x000e220000000800 */
[----:B------:R-:W1:Y:S02]  /*15c70*/  S2R R9, SR_TID.X ;  /* 0x0000000000097919 */ /* 0x000e640000002100 */
[----:B-1----:R-:W-:-:S05]  /*15c80*/  IMAD.SHL.U32 R9, R9, 0x8, RZ ;  /* 0x0000000809097824 */ /* 0x002fca00078e00ff */
        /* <DEDUP_REMOVED lines=14> */
[----:B-1----:R-:W-:-:S05]  /*15d70*/  IMAD.SHL.U32 R4, R4, 0x10, RZ ;  /* 0x0000001004047824 */ /* 0x002fca00078e00ff */
[----:B------:R-:W-:Y:S02]  /*15d80*/  LOP3.LUT R4, R5, 0x70, R4, 0xf8, !PT ;  /* 0x0000007005047812 */ /* 0x000fe400078ef804 */
[----:B------:R-:W1:Y:S03]  /*15d90*/  @P0 LDC R5, c[0x0][0x44c] ;  /* 0x00011300ff050b82 */ /* 0x000e660000000800 */
[----:B------:R-:W-:-:S04]  /*15da0*/  IMAD R4, R10, 0x40, R4 ;  /* 0x000000400a047824 */ /* 0x000fc800078e0204 */
        /* <DEDUP_REMOVED lines=58> */
.L_x_3993:
        /* <DEDUP_REMOVED lines=10> */
.L_x_3843:
        /* <DEDUP_REMOVED lines=18> */
.L_x_3994:
[----:B------:R-:W-:Y:S05]  /*16310*/  BSYNC B0 ;  /* 0x0000000000007941 */ /* 0x000fea0003800000 */
.L_x_3844:
[----:B------:R-:W2:Y:S01]  /*16320*/  LDL R2, [R1+0x28] ;  /* 0x0000280001027983 */ /* 0x000ea20000100800 */
[----:B------:R-:W-:Y:S01]  /*16330*/  BSSY B0, `(.L_x_3846) ;  /* 0x0000096000007945 */ /* 0x000fe20003800000 */
[----:B--2---:R-:W-:-:S13]  /*16340*/  LOP3.LUT P0, RZ, R2, 0x1, RZ, 0xc0, !PT ;  /* 0x0000000102ff7812 */ /* 0x004fda000780c0ff */
        /* <DEDUP_REMOVED lines=10> */
.L_x_3995:
[----:B------:R-:W-:Y:S05]  /*163f0*/  BSYNC B1 ;  /* 0x0000000000017941 */ /* 0x000fea0003800000 */
.L_x_3848:
        /* <DEDUP_REMOVED lines=9> */
.L_x_3851:
[----:B------:R-:W-:Y:S05]  /*16490*/  BSYNC B1 ;  /* 0x0000000000017941 */ /* 0x000fea0003800000 */
.L_x_3850:
        /* <DEDUP_REMOVED lines=12> */
.L_x_3852:
        /* <DEDUP_REMOVED lines=15> */
.L_x_3853:
        /* <DEDUP_REMOVED lines=15> */
.L_x_3854:
        /* <DEDUP_REMOVED lines=15> */
.L_x_3855:
        /* <DEDUP_REMOVED lines=15> */
.L_x_3856:
        /* <DEDUP_REMOVED lines=15> */
.L_x_3857:
        /* <DEDUP_REMOVED lines=15> */
.L_x_3858:
        /* <DEDUP_REMOVED lines=15> */
.L_x_3859:
        /* <DEDUP_REMOVED lines=10> */
.L_x_3847:
[----:B------:R-:W-:Y:S05]  /*16c90*/  BSYNC B0 ;  /* 0x0000000000007941 */ /* 0x000fea0003800000 */
.L_x_3846:
        /* <DEDUP_REMOVED lines=27> */
[----:B--2---:R-:W-:Y:S02]  /*16e50*/  LOP3.LUT P2, RZ, R5, 0x1, RZ, 0xc0, !PT ;  /* 0x0000000105ff7812 */ /* 0x004fe4000784c0ff */
        /* <DEDUP_REMOVED lines=26> */
.L_x_3866:
[----:B------:R-:W-:Y:S01]  /*17000*/  IMAD R2, R19, 0x8, R18 ;  /* 0x0000000813027824 */ /* 0x000fe200078e0212 */
[----:B-1----:R-:W-:Y:S01]  /*17010*/  SHF.L.U32 R6, R9, 0x1f, RZ ;  /* 0x0000001f09067819 */ /* 0x002fe200000006ff */
[----:B------:R-:W1:Y:S01]  /*17020*/  S2R R3, SR_TID.X ;  /* 0x0000000000037919 */ /* 0x000e620000002100 */
[----:B------:R-:W-:Y:S02]  /*17030*/  BSSY B3, `(.L_x_3867) ;  /* 0x0000005000037945 */ /* 0x000fe40003800000 */
[----:B------:R-:W2:Y:S01]  /*17040*/  SYNCS.PHASECHK.TRANS64.TRYWAIT P0, [R2+URZ+0x28c40], R6 ;  /* 0x028c4006020075a7 */ /* 0x000ea2000800017f */
[----:B-1----:R-:W-:-:S04]  /*17050*/  LOP3.LUT R3, R3, 0x7f, RZ, 0xc0, !PT ;  /* 0x0000007f03037812 */ /* 0x002fc800078ec0ff */
[----:B------:R-:W-:Y:S01]  /*17060*/  ISETP.NE.AND P1, PT, R3, RZ, PT ;  /* 0x000000ff0300720c */ /* 0x000fe20003f25270 */
[----:B--2---:R-:W-:-:S12]  /*17070*/  @!P0 BRA `(.L_x_3868) ;  /* 0x0000004800e48947 */ /* 0x004fd80003800000 */
.L_x_3996:
[----:B------:R-:W-:Y:S05]  /*17080*/  BSYNC B3 ;  /* 0x0000000000037941 */ /* 0x000fea0003800000 */
.L_x_3867:
        /* <DEDUP_REMOVED lines=9> */
.L_x_3870:
[----:B------:R-:W-:Y:S05]  /*17120*/  BSYNC B3 ;  /* 0x0000000000037941 */ /* 0x000fea0003800000 */
.L_x_3869:
        /* <DEDUP_REMOVED lines=12> */
.L_x_3871:
        /* <DEDUP_REMOVED lines=13> */
.L_x_3997:
[----:B------:R-:W-:Y:S05]  /*172c0*/  BSYNC B3 ;  /* 0x0000000000037941 */ /* 0x000fea0003800000 */
.L_x_3872:
        /* <DEDUP_REMOVED lines=11> */
.L_x_3875:
[----:B------:R-:W-:Y:S05]  /*17380*/  BSYNC B3 ;  /* 0x0000000000037941 */ /* 0x000fea0003800000 */
.L_x_3874:
        /* <DEDUP_REMOVED lines=9> */
.L_x_3876:
        /* <DEDUP_REMOVED lines=15> */
.L_x_3877:
        /* <DEDUP_REMOVED lines=15> */
.L_x_3878:
        /* <DEDUP_REMOVED lines=15> */
.L_x_3879:
        /* <DEDUP_REMOVED lines=15> */
.L_x_3880:
        /* <DEDUP_REMOVED lines=15> */
.L_x_3881:
        /* <DEDUP_REMOVED lines=15> */
.L_x_3882:
        /* <DEDUP_REMOVED lines=15> */
.L_x_3883:
        /* <DEDUP_REMOVED lines=10> */
.L_x_3865:
[----:B------:R-:W-:Y:S05]  /*17b50*/  BSYNC B1 ;  /* 0x0000000000017941 */ /* 0x000fea0003800000 */
.L_x_3864:
[----:B------:R-:W2:Y:S02]  /*17b60*/  LDL.LU R5, [R1+0x38] ;  /* 0x0000380001057983 */ /* 0x000ea40000300800 */
[----:B--2---:R-:W-:-:S07]  /*17b70*/  VIADD R0, R5, 0xfffffffd ;  /* 0xfffffffd05007836 */ /* 0x004fce0000000000 */
.L_x_3863:
[----:B------:R-:W-:Y:S05]  /*17b80*/  BSYNC B2 ;  /* 0x0000000000027941 */ /* 0x000fea0003800000 */
.L_x_3862:
[----:B------:R-:W-:Y:S01]  /*17b90*/  VIADD R8, R8, 0xfffffffe ;  /* 0xfffffffe08087836 */ /* 0x000fe20000000000 */
[----:B------:R-:W-:-:S04]  /*17ba0*/  LOP3.LUT R4, RZ, R4, RZ, 0x33, !PT ;  /* 0x00000004ff047212 */ /* 0x000fc800078e33ff */
[----:B------:R-:W-:-:S13]  /*17bb0*/  ISETP.NE.AND P0, PT, R8, R4, PT ;  /* 0x000000040800720c */ /* 0x000fda0003f05270 */
[----:B------:R-:W-:Y:S05]  /*17bc0*/  @!P0 BRA `(.L_x_3861) ;  /* 0x0000001800d88947 */ /* 0x000fea0003800000 */
.L_x_3924:
        /* <DEDUP_REMOVED lines=16> */
[----:B0-----:R-:W2:Y:S01]  /*17cd0*/  LDL R9, [R1+0x1c] ;  /* 0x00001c0001097983 */ /* 0x001ea20000100800 */
        /* <DEDUP_REMOVED lines=18> */
.L_x_3886:
        /* <DEDUP_REMOVED lines=8> */
.L_x_3998:
[----:B------:R-:W-:Y:S05]  /*17e80*/  BSYNC B2 ;  /* 0x0000000000027941 */ /* 0x000fea0003800000 */
.L_x_3887:
        /* <DEDUP_REMOVED lines=9> */
.L_x_3890:
[----:B------:R-:W-:Y:S05]  /*17f20*/  BSYNC B2 ;  /* 0x0000000000027941 */ /* 0x000fea0003800000 */
.L_x_3889:
        /* <DEDUP_REMOVED lines=12> */
.L_x_3891:
        /* <DEDUP_REMOVED lines=13> */
.L_x_3999:
[----:B------:R-:W-:Y:S05]  /*180c0*/  BSYNC B2 ;  /* 0x0000000000027941 */ /* 0x000fea0003800000 */
.L_x_3892:
[----:B------:R-:W-:Y:S01]  /*180d0*/  BSSY B2, `(.L_x_3894) ;  /* 0x000000b000027945 */ /* 0x000fe20003800000 */
[----:B------:R-:W-:Y:S02]  /*180e0*/  IMAD.MOV.U32 R8, RZ, RZ, 0x0 ;  /* 0x00000000ff087424 */ /* 0x000fe400078e00ff */
[----:B0-----:R-:W-:Y:S01]  /*180f0*/  IMAD.MOV.U32 R9, RZ, RZ, 0x14f00000 ;  /* 0x14f00000ff097424 */ /* 0x001fe200078e00ff */
        /* <DEDUP_REMOVED lines=8> */
.L_x_3895:
[----:B------:R-:W-:Y:S05]  /*18180*/  BSYNC B2 ;  /* 0x0000000000027941 */ /* 0x000fea0003800000 */
.L_x_3894:
        /* <DEDUP_REMOVED lines=9> */
.L_x_3896:
        /* <DEDUP_REMOVED lines=15> */
.L_x_3897:
        /* <DEDUP_REMOVED lines=15> */
.L_x_3898:
        /* <DEDUP_REMOVED lines=15> */
.L_x_3899:
        /* <DEDUP_REMOVED lines=15> */
.L_x_3900:
        /* <DEDUP_REMOVED lines=15> */
.L_x_3901:
        /* <DEDUP_REMOVED lines=15> */
.L_x_3902:
        /* <DEDUP_REMOVED lines=15> */
.L_x_3903:
        /* <DEDUP_REMOVED lines=10> */
.L_x_3885:
[----:B------:R-:W-:Y:S05]  /*18950*/  BSYNC B1 ;  /* 0x0000000000017941 */ /* 0x000fea0003800000 */
.L_x_3884:
[----:B------:R-:W2:Y:S01]  /*18960*/  LDL R5, [R1+0x28] ;  /* 0x0000280001057983 */ /* 0x000ea20000100800 */
[----:B------:R-:W-:Y:S01]  /*18970*/  VIADD R7, R7, 0x1 ;  /* 0x0000000107077836 */ /* 0x000fe20000000000 */
[----:B------:R-:W-:Y:S04]  /*18980*/  BSSY B1, `(.L_x_3904) ;  /* 0x00000d6000017945 */ /* 0x000fe80003800000 */
[----:B------:R-:W-:-:S04]  /*18990*/  ISETP.NE.AND P0, PT, R7, 0x2, PT ;  /* 0x000000020700780c */ /* 0x000fc80003f05270 */
[----:B------:R-:W-:Y:S02]  /*189a0*/  SEL R2, RZ, 0x1, P0 ;  /* 0x00000001ff027807 */ /* 0x000fe40000000000 */
[----:B------:R-:W-:Y:S02]  /*189b0*/  SEL R19, R7, RZ, P0 ;  /* 0x000000ff07137207 */ /* 0x000fe40000000000 */
[----:B------:R-:W-:Y:S01]  /*189c0*/  LOP3.LUT R8, R6, R2, RZ, 0x3c, !PT ;  /* 0x0000000206087212 */ /* 0x000fe200078e3cff */
[----:B------:R-:W-:-:S04]  /*189d0*/  VIADD R6, R0, 0xffffffff ;  /* 0xffffffff00067836 */ /* 0x000fc80000000000 */
[----:B------:R1:W-:Y:S01]  /*189e0*/  STL [R1+0x14], R8 ;  /* 0x0000140801007387 */ /* 0x0003e20000100800 */
[----:B--2---:R-:W-:-:S13]  /*189f0*/  LOP3.LUT P2, RZ, R5, 0x1, RZ, 0xc0, !PT ;  /* 0x0000000105ff7812 */ /* 0x004fda000784c0ff */
[----:B-1----:R-:W-:Y:S05]  /*18a00*/  @!P2 BRA `(.L_x_3905) ;  /* 0x0000000c0034a947 */ /* 0x002fea0003800000 */
        /* <DEDUP_REMOVED lines=24> */
.L_x_3906:
        /* <DEDUP_REMOVED lines=8> */
.L_x_4000:
[----:B------:R-:W-:Y:S05]  /*18c10*/  BSYNC B2 ;  /* 0x0000000000027941 */ /* 0x000fea0003800000 */
.L_x_3907:
        /* <DEDUP_REMOVED lines=9> */
.L_x_3910:
[----:B------:R-:W-:Y:S05]  /*18cb0*/  BSYNC B2 ;  /* 0x0000000000027941 */ /* 0x000fea0003800000 */
.L_x_3909:
        /* <DEDUP_REMOVED lines=12> */
.L_x_3911:
        /* <DEDUP_REMOVED lines=13> */
.L_x_4001:
[----:B------:R-:W-:Y:S05]  /*18e50*/  BSYNC B2 ;  /* 0x0000000000027941 */ /* 0x000fea0003800000 */
.L_x_3912:
        /* <DEDUP_REMOVED lines=11> */
.L_x_3915:
[----:B------:R-:W-:Y:S05]  /*18f10*/  BSYNC B2 ;  /* 0x0000000000027941 */ /* 0x000fea0003800000 */
.L_x_3914:
        /* <DEDUP_REMOVED lines=9> */
.L_x_3916:
        /* <DEDUP_REMOVED lines=15> */
.L_x_3917:
        /* <DEDUP_REMOVED lines=15> */
.L_x_3918:
        /* <DEDUP_REMOVED lines=15> */
.L_x_3919:
        /* <DEDUP_REMOVED lines=15> */
.L_x_3920:
        /* <DEDUP_REMOVED lines=15> */
.L_x_3921:
        /* <DEDUP_REMOVED lines=15> */
.L_x_3922:
        /* <DEDUP_REMOVED lines=15> */
.L_x_3923:
        /* <DEDUP_REMOVED lines=10> */
.L_x_3905:
[----:B------:R-:W-:Y:S05]  /*196e0*/  BSYNC B1 ;  /* 0x0000000000017941 */ /* 0x000fea0003800000 */
.L_x_3904:
[----:B------:R-:W2:Y:S01]  /*196f0*/  LDL R5, [R1+0x24] ;  /* 0x0000240001057983 */ /* 0x000ea20000100800 */
[----:B------:R-:W-:Y:S01]  /*19700*/  VIADD R0, R0, 0xfffffffe ;  /* 0xfffffffe00007836 */ /* 0x000fe20000000000 */
[----:B--2---:R-:W-:-:S13]  /*19710*/  ISETP.GT.AND P0, PT, R6, R5, PT ;  /* 0x000000050600720c */ /* 0x004fda0003f04270 */
[----:B------:R-:W-:Y:S05]  /*19720*/  @P0 BRA `(.L_x_3924) ;  /* 0xffffffe400280947 */ /* 0x000fea000383ffff */
.L_x_3861:
[----:B------:R-:W-:Y:S05]  /*19730*/  BSYNC B0 ;  /* 0x0000000000007941 */ /* 0x000fea0003800000 */
.L_x_3860:
        /* <DEDUP_REMOVED lines=24> */
.L_x_3926:
[----:B------:R-:W-:Y:S05]  /*198c0*/  BSYNC B0 ;  /* 0x0000000000007941 */ /* 0x000fea0003800000 */
.L_x_3925:
[----:B------:R-:W-:-:S07]  /*198d0*/  SEL R19, R19, RZ, P0 ;  /* 0x000000ff13137207 */ /* 0x000fce0000000000 */
.L_x_3828:
[----:B------:R-:W-:Y:S05]  /*198e0*/  BSYNC B7 ;  /* 0x0000000000077941 */ /* 0x000fea0003800000 */
.L_x_3826:
[----:B-12---:R-:W2:Y:S02]  /*198f0*/  LDL R0, [R1+0x28] ;  /* 0x0000280001007983 */ /* 0x006ea40000100800 */
[----:B--2---:R-:W-:-:S13]  /*19900*/  LOP3.LUT P0, RZ, R0, 0x2, RZ, 0xc0, !PT ;  /* 0x0000000200ff7812 */ /* 0x004fda000780c0ff */
[----:B------:R-:W-:Y:S05]  /*19910*/  @!P0 BRA `(.L_x_3927) ;  /* 0x00000000002c8947 */ /* 0x000fea0003800000 */
[----:B------:R-:W-:Y:S05]  /*19920*/  WARPSYNC.ALL ;  /* 0x0000000000007948 */ /* 0x000fea0003800000 */
[----:B------:R-:W1:Y:S08]  /*19930*/  S2UR UR5, SR_CgaCtaId ;  /* 0x00000000000579c3 */ /* 0x000e700000008800 */
[----:B------:R-:W-:Y:S06]  /*19940*/  BAR.SYNC.DEFER_BLOCKING 0x5, 0x180 ;  /* 0x0146000000007b1d */ /* 0x000fec0000010000 */
[----:B------:R-:W-:-:S02]  /*19950*/  UMOV UR4, 0x400 ;  /* 0x0000040000047882 */ /* 0x000fc40000000000 */
[----:B-1----:R-:W-:-:S06]  /*19960*/  ULEA UR4, UR5, UR4, 0x18 ;  /* 0x0000000405047291 */ /* 0x002fcc000f8ec03f */
[----:B------:R-:W-:-:S05]  /*19970*/  IMAD.U32 R18, RZ, RZ, UR4 ;  /* 0x00000004ff127e24 */ /* 0x000fca000f8e00ff */
[----:B------:R-:W1:Y:S04]  /*19980*/  LDS.128 R4, [R18+0x28cd0] ;  /* 0x028cd00012047984 */ /* 0x000e680000000c00 */
[----:B-1----:R1:W-:Y:S04]  /*19990*/  STL.64 [R1], R4 ;  /* 0x0000000401007387 */ /* 0x0023e80000100a00 */
[----:B------:R1:W-:Y:S01]  /*199a0*/  STL.64 [R1+0x8], R6 ;  /* 0x0000080601007387 */ /* 0x0003e20000100a00 */
[----:B------:R-:W-:Y:S06]  /*199b0*/  BAR.ARV 0x4, 0x180 ;  /* 0x0106000000007b1d */ /* 0x000fec0000002000 */
[----:B------:R-:W-:Y:S05]  /*199c0*/  BRA `(.L_x_3928) ;  /* 0x0000000c00247947 */ /* 0x000fea0003800000 */
.L_x_3927:
[----:B------:R-:W1:Y:S01]  /*199d0*/  S2R R16, SR_TID.X ;  /* 0x0000000000107919 */ /* 0x000e620000002100 */
[----:B------:R-:W-:Y:S01]  /*199e0*/  UMOV UR4, 0xffffffff ;  /* 0xffffffff00047882 */ /* 0x000fe20000000000 */
[----:B-1----:R-:W-:-:S04]  /*199f0*/  LOP3.LUT R16, R16, 0x1f, RZ, 0xc0, !PT ;  /* 0x0000001f10107812 */ /* 0x002fc800078ec0ff */
[----:B------:R-:W-:Y:S01]  /*19a00*/  ISETP.NE.AND P0, PT, R16, 0x1f, PT ;  /* 0x0000001f1000780c */ /* 0x000fe20003f05270 */
[----:B------:R-:W-:-:S12]  /*19a10*/  BRA.DIV UR4, `(.L_x_3929) ;  /* 0x0000002204f47947 */ /* 0x000fd8000b800000 */
[----:B------:R-:W2:Y:S01]  /*19a20*/  LDL.LU R2, [R1] ;  /* 0x0000000001027983 */ /* 0x000ea20000300800 */
[----:B------:R-:W-:-:S03]  /*19a30*/  ULDC UR4, c[0x0][0xc3c] ;  /* 0x00030f0000047ab9 */ /* 0x000fc60000000800 */
[----:B------:R-:W3:Y:S01]  /*19a40*/  LDL R4, [R1+0xc] ;  /* 0x00000c0001047983 */ /* 0x000ee20000100800 */
[----:B--2---:R-:W-:Y:S02]  /*19a50*/  IMAD.MOV.U32 R10, RZ, RZ, R2 ;  /* 0x000000ffff0a7224 */ /* 0x004fe400078e0002 */
[----:B---3--:R-:W-:-:S05]  /*19a60*/  IMAD.IADD R0, R4, 0x1, R16 ;  /* 0x0000000104007824 */ /* 0x008fca00078e0210 */
[----:B------:R-:W-:-:S13]  /*19a70*/  ISETP.GE.OR P1, PT, R0, UR4, !P0 ;  /* 0x0000000400007c0c */ /* 0x000fda000c726670 */
[----:B------:R-:W1:Y:S08]  /*19a80*/  @!P1 LDC.64 R2, c[0x0][0xc80] ;  /* 0x00032000ff029b82 */ /* 0x000e700000000a00 */
[----:B------:R-:W2:Y:S01]  /*19a90*/  @!P1 LDC.64 R4, c[0x0][0xc78] ;  /* 0x00031e00ff049b82 */ /* 0x000ea20000000a00 */
[----:B-1----:R-:W-:-:S05]  /*19aa0*/  @!P1 IMAD.WIDE R2, R0, 0x4, R2 ;  /* 0x0000000400029825 */ /* 0x002fca00078e0202 */
[----:B------:R2:W3:Y:S02]  /*19ab0*/  @!P1 LDG.E R6, desc[UR42][R2.64] ;  /* 0x0000002a02069981 */ /* 0x0004e4000c1e1900 */
[----:B--2---:R-:W-:-:S06]  /*19ac0*/  @!P1 IMAD.WIDE R2, R0, 0x4, R4 ;  /* 0x0000000400029825 */ /* 0x004fcc00078e0204 */
[----:B------:R-:W2:Y:S01]  /*19ad0*/  @!P1 LDG.E R2, desc[UR42][R2.64] ;  /* 0x0000002a02029981 */ /* 0x000ea2000c1e1900 */
[----:B------:R-:W-:Y:S01]  /*19ae0*/  IMAD.MOV.U32 R5, RZ, RZ, RZ ;  /* 0x000000ffff057224 */ /* 0x000fe200078e00ff */
[C---:B------:R-:W-:Y:S01]  /*19af0*/  ISETP.GE.U32.AND P2, PT, R16.reuse, 0x2, PT ;  /* 0x000000021000780c */ /* 0x040fe20003f46070 */
[----:B------:R-:W-:Y:S01]  /*19b00*/  IMAD.MOV.U32 R8, RZ, RZ, RZ ;  /* 0x000000ffff087224 */ /* 0x000fe200078e00ff */
[C---:B------:R-:W-:Y:S01]  /*19b10*/  ISETP.GE.U32.AND P3, PT, R16.reuse, 0x4, PT ;  /* 0x000000041000780c */ /* 0x040fe20003f66070 */
[----:B------:R-:W-:Y:S01]  /*19b20*/  SHFL.IDX PT, R0, R10, RZ, 0x1f ;  /* 0x00001fff0a007589 */ /* 0x000fe200000e0000 */
[C---:B------:R-:W-:Y:S02]  /*19b30*/  ISETP.GE.U32.AND P4, PT, R16.reuse, 0x8, PT ;  /* 0x000000081000780c */ /* 0x040fe40003f86070 */
[----:B------:R-:W-:Y:S01]  /*19b40*/  ISETP.GE.U32.AND P5, PT, R16, 0x10, PT ;  /* 0x000000101000780c */ /* 0x000fe20003fa6070 */
[----:B---3--:R-:W-:Y:S02]  /*19b50*/  @!P1 IMAD.MOV.U32 R5, RZ, RZ, R6 ;  /* 0x000000ffff059224 */ /* 0x008fe400078e0006 */
[----:B------:R-:W-:-:S02]  /*19b60*/  IMAD.MOV.U32 R6, RZ, RZ, RZ ;  /* 0x000000ffff067224 */ /* 0x000fc400078e00ff */
[----:B--2---:R-:W-:Y:S01]  /*19b70*/  @!P1 IMAD.MOV.U32 R6, RZ, RZ, R2 ;  /* 0x000000ffff069224 */ /* 0x004fe200078e0002 */
[----:B------:R-:W-:-:S03]  /*19b80*/  ISETP.NE.AND P1, PT, R16, RZ, PT ;  /* 0x000000ff1000720c */ /* 0x000fc60003f25270 */
[----:B------:R-:W-:-:S05]  /*19b90*/  IMAD R2, R6, R5, RZ ;  /* 0x0000000506027224 */ /* 0x000fca00078e02ff */
[----:B------:R-:W1:Y:S02]  /*19ba0*/  SHFL.UP PT, R3, R2, 0x1, RZ ;  /* 0x0420000002037989 */ /* 0x000e6400000e00ff */
[----:B-1----:R-:W-:-:S05]  /*19bb0*/  SEL R7, R3, RZ, P1 ;  /* 0x000000ff03077207 */ /* 0x002fca0000800000 */
[----:B------:R-:W-:Y:S02]  /*19bc0*/  IMAD.IADD R2, R2, 0x1, R7 ;  /* 0x0000000102027824 */ /* 0x000fe400078e0207 */
[----:B------:R-:W-:Y:S04]  /*19bd0*/  SHFL.IDX PT, R7, R10, 0x1, 0x1f ;  /* 0x00201f000a077f89 */ /* 0x000fe800000e0000 */
        /* <DEDUP_REMOVED lines=12> */
[----:B0-----:R0:W1:Y:S02]  /*19ca0*/  SHFL.IDX PT, R9, R3, 0x1f, 0x1f ;  /* 0x03e01f0003097f89 */ /* 0x00106400000e0000 */
.L_x_4011:
[----:B------:R-:W-:Y:S02]  /*19cb0*/  ULDC UR4, c[0x0][0xc38] ;  /* 0x00030e0000047ab9 */ /* 0x000fe40000000800 */
[----:B------:R-:W-:-:S04]  /*19cc0*/  IMAD.U32 R2, RZ, RZ, UR4 ;  /* 0x00000004ff027e24 */ /* 0x000fc8000f8e00ff */
[----:B-1----:R-:W-:-:S04]  /*19cd0*/  IMAD R9, R9, R2, RZ ;  /* 0x0000000209097224 */ /* 0x002fc800078e02ff */
[----:B------:R-:W-:Y:S02]  /*19ce0*/  IMAD.IADD R4, R7, 0x1, R9 ;  /* 0x0000000107047824 */ /* 0x000fe400078e0209 */
[----:B------:R-:W-:-:S03]  /*19cf0*/  IMAD.MOV.U32 R7, RZ, RZ, R3 ;  /* 0x000000ffff077224 */ /* 0x000fc600078e0003 */
[----:B------:R-:W-:-:S13]  /*19d00*/  ISETP.GT.AND P6, PT, R4, R0, PT ;  /* 0x000000000400720c */ /* 0x000fda0003fc4270 */
[----:B------:R-:W-:Y:S05]  /*19d10*/  @P6 BRA `(.L_x_3930) ;  /* 0x0000000000ac6947 */ /* 0x000fea0003800000 */
.L_x_3933:
        /* <DEDUP_REMOVED lines=37> */
.L_x_4019:
[----:B------:R-:W-:Y:S02]  /*19f70*/  ULDC UR4, c[0x0][0xc38] ;  /* 0x00030e0000047ab9 */ /* 0x000fe40000000800 */
[----:B------:R-:W-:-:S04]  /*19f80*/  IMAD.U32 R2, RZ, RZ, UR4 ;  /* 0x00000004ff027e24 */ /* 0x000fc8000f8e00ff */
[----:B-1----:R-:W-:-:S04]  /*19f90*/  IMAD R9, R9, R2, RZ ;  /* 0x0000000209097224 */ /* 0x002fc800078e02ff */
[----:B------:R-:W-:-:S05]  /*19fa0*/  IMAD.IADD R4, R9, 0x1, R4 ;  /* 0x0000000109047824 */ /* 0x000fca00078e0204 */
[----:B------:R-:W-:-:S13]  /*19fb0*/  ISETP.GT.AND P6, PT, R4, R0, PT ;  /* 0x000000000400720c */ /* 0x000fda0003fc4270 */
[----:B------:R-:W-:Y:S05]  /*19fc0*/  @!P6 BRA `(.L_x_3933) ;  /* 0xfffffffc0054e947 */ /* 0x000fea000383ffff */
.L_x_3930:
[----:B------:R-:W-:Y:S01]  /*19fd0*/  IMAD.IADD R9, R4, 0x1, -R9 ;  /* 0x0000000104097824 */ /* 0x000fe200078e0a09 */
[----:B------:R-:W-:-:S03]  /*19fe0*/  UMOV UR4, 0xffffffff ;  /* 0xffffffff00047882 */ /* 0x000fc60000000000 */
[----:B0-----:R-:W-:-:S05]  /*19ff0*/  IMAD R3, R7, R2, R9 ;  /* 0x0000000207037224 */ /* 0x001fca00078e0209 */
[----:B------:R-:W-:Y:S01]  /*1a000*/  ISETP.GT.AND P6, PT, R3, R0, PT ;  /* 0x000000000300720c */ /* 0x000fe20003fc4270 */
[----:B------:R-:W-:-:S12]  /*1a010*/  BRA.DIV UR4, `(.L_x_3934) ;  /* 0x0000002604ac7947 */ /* 0x000fd8000b800000 */
[----:B------:R-:W-:-:S04]  /*1a020*/  VOTE.ANY R3, PT, !P6 ;  /* 0x0000000000037806 */ /* 0x000fc800070e0100 */
[----:B------:R-:W0:Y:S02]  /*1a030*/  POPC R4, R3 ;  /* 0x0000000300047309 */ /* 0x000e240000000000 */
[----:B0-----:R0:W1:Y:S04]  /*1a040*/  SHFL.IDX PT, R5, R5, R4, 0x1f ;  /* 0x00001f0405057589 */ /* 0x00106800000e0000 */
[----:B------:R0:W2:Y:S02]  /*1a050*/  SHFL.IDX PT, R6, R6, R4, 0x1f ;  /* 0x00001f0406067589 */ /* 0x0000a400000e0000 */
.L_x_4024:
[----:B------:R-:W-:-:S13]  /*1a060*/  ISETP.NE.AND P0, PT, R3, RZ, PT ;  /* 0x000000ff0300720c */ /* 0x000fda0003f05270 */
[----:B------:R-:W-:Y:S05]  /*1a070*/  @!P0 BRA `(.L_x_3935) ;  /* 0x0000000000148947 */ /* 0x000fea0003800000 */
[----:B------:R-:W-:Y:S01]  /*1a080*/  UMOV UR4, 0xffffffff ;  /* 0xffffffff00047882 */ /* 0x000fe20000000000 */
[----:B------:R-:W-:Y:S02]  /*1a090*/  VIADD R12, R4, 0xffffffff ;  /* 0xffffffff040c7836 */ /* 0x000fe40000000000 */
[----:B------:R-:W-:Y:S05]  /*1a0a0*/  BRA.DIV UR4, `(.L_x_3936) ;  /* 0x0000002604e47947 */ /* 0x000fea000b800000 */
[----:B------:R3:W4:Y:S02]  /*1a0b0*/  SHFL.IDX PT, R7, R7, R12, 0x1f ;  /* 0x00001f0c07077589 */ /* 0x00072400000e0000 */
.L_x_4027:
[----:B----4-:R-:W-:-:S07]  /*1a0c0*/  IMAD.MOV.U32 R8, RZ, RZ, R7 ;  /* 0x000000ffff087224 */ /* 0x010fce00078e0007 */
.L_x_3935:
[----:B------:R-:W4:Y:S01]  /*1a0d0*/  LDL.LU R10, [R1+0xc] ;  /* 0x00000c00010a7983 */ /* 0x000f220000300800 */
[----:B-1----:R-:W-:Y:S01]  /*1a0e0*/  IABS R7, R5 ;  /* 0x0000000500077213 */ /* 0x002fe20000000000 */
[----:B------:R-:W-:-:S03]  /*1a0f0*/  IMAD R9, R8, R2, R9 ;  /* 0x0000000208097224 */ /* 0x000fc600078e0209 */
[----:B------:R-:W1:Y:S01]  /*1a100*/  I2F.RP R2, R7 ;  /* 0x0000000700027306 */ /* 0x000e620000209400 */
[----:B------:R-:W-:Y:S01]  /*1a110*/  IMAD.IADD R0, R0, 0x1, -R9 ;  /* 0x0000000100007824 */ /* 0x000fe200078e0a09 */
[----:B------:R5:W-:Y:S02]  /*1a120*/  STL [R1], R9 ;  /* 0x0000000901007387 */ /* 0x000be40000100800 */
[----:B-----5:R-:W-:-:S04]  /*1a130*/  IABS R9, R5 ;  /* 0x0000000500097213 */ /* 0x020fc80000000000 */
        /* <DEDUP_REMOVED lines=16> */
[----:B--2---:R-:W-:-:S04]  /*1a240*/  IABS R7, R6 ;  /* 0x0000000600077213 */ /* 0x004fc80000000000 */
        /* <DEDUP_REMOVED lines=32> */
[----:B----4-:R-:W-:Y:S02]  /*1a450*/  IMAD.IADD R10, R4, 0x1, R10 ;  /* 0x00000001040a7824 */ /* 0x010fe400078e020a */
[----:B0-----:R-:W-:Y:S02]  /*1a460*/  IMAD.IADD R4, R0, 0x1, -R5 ;  /* 0x0000000100047824 */ /* 0x001fe400078e0a05 */
[----:B------:R-:W-:-:S05]  /*1a470*/  IMAD R0, R3, 0x10000, R2 ;  /* 0x0001000003007824 */ /* 0x000fca00078e0202 */
[----:B------:R0:W-:Y:S04]  /*1a480*/  STL [R1+0x8], R0 ;  /* 0x0000080001007387 */ /* 0x0001e80000100800 */
[----:B------:R0:W-:Y:S04]  /*1a490*/  STL [R1+0xc], R10 ;  /* 0x00000c0a01007387 */ /* 0x0001e80000100800 */
[----:B------:R0:W-:Y:S01]  /*1a4a0*/  STL [R1+0x4], R4 ;  /* 0x0000040401007387 */ /* 0x0001e20000100800 */
[----:B------:R-:W-:Y:S05]  /*1a4b0*/  BRA `(.L_x_3937) ;  /* 0x0000000000287947 */ /* 0x000fea0003800000 */
.L_x_3931:
        /* <DEDUP_REMOVED lines=10> */
.L_x_3937:
[----:B-1----:R-:W2:Y:S04]  /*1a560*/  LDL R3, [R1+0x8] ;  /* 0x0000080001037983 */ /* 0x002ea80000100800 */
[----:B------:R-:W4:Y:S04]  /*1a570*/  LDL R2, [R1+0xc] ;  /* 0x00000c0001027983 */ /* 0x000f280000100800 */
[----:B------:R-:W5:Y:S04]  /*1a580*/  LDL R5, [R1+0x4] ;  /* 0x0000040001057983 */ /* 0x000f680000100800 */
[----:B0-----:R-:W5:Y:S01]  /*1a590*/  LDL R4, [R1] ;  /* 0x0000000001047983 */ /* 0x001f620000100800 */
        /* <DEDUP_REMOVED lines=8> */
[----:B----4-:R-:W-:Y:S01]  /*1a620*/  IMAD.MOV.U32 R7, RZ, RZ, R2 ;  /* 0x000000ffff077224 */ /* 0x010fe200078e0002 */
[----:B0-----:R-:W-:-:S05]  /*1a630*/  @!P0 LEA R18, R3, R0, 0x18 ;  /* 0x0000000003128211 */ /* 0x001fca00078ec0ff */
[----:B-----5:R0:W-:Y:S01]  /*1a640*/  @!P0 STS.128 [R18+0x28cd0], R4 ;  /* 0x028cd00412008388 */ /* 0x0201e20000000c00 */
[----:B------:R-:W-:Y:S06]  /*1a650*/  BAR.ARV 0x5, 0x180 ;  /* 0x0146000000007b1d */ /* 0x000fec0000002000 */
.L_x_3928:
[----:B------:R-:W2:Y:S01]  /*1a660*/  LDL R0, [R1+0xc] ;  /* 0x00000c0001007983 */ /* 0x000ea20000100800 */
[----:B------:R-:W-:Y:S02]  /*1a670*/  ULDC UR4, c[0x0][0xc3c] ;  /* 0x00030f0000047ab9 */ /* 0x000fe40000000800 */
[----:B--2---:R-:W-:-:S13]  /*1a680*/  ISETP.GE.AND P0, PT, R0, UR4, PT ;  /* 0x0000000400007c0c */ /* 0x004fda000bf06270 */
[----:B------:R-:W-:Y:S05]  /*1a690*/  @!P0 BRA `(.L_x_3938) ;  /* 0xffffff80003c8947 */ /* 0x000fea000383ffff */
[----:B------:R-:W-:Y:S05]  /*1a6a0*/  BSYNC B8 ;  /* 0x0000000000087941 */ /* 0x000fea0003800000 */
.L_x_3772:
        /* <DEDUP_REMOVED lines=12> */
.L_x_4028:
[----:B------:R-:W-:Y:S05]  /*1a770*/  BSYNC B0 ;  /* 0x0000000000007941 */ /* 0x000fea0003800000 */
.L_x_3939:
[----:B------:R-:W-:-:S03]  /*1a780*/  UMOV UR4, 0xffffffff ;  /* 0xffffffff00047882 */ /* 0x000fc60000000000 */
[----:B------:R-:W-:Y:S05]  /*1a790*/  BRA.DIV UR4, `(.L_x_3941) ;  /* 0x0000002204647947 */ /* 0x000fea000b800000 */
[----:B------:R-:W1:Y:S02]  /*1a7a0*/  S2R R2, SR_TID.X ;  /* 0x0000000000027919 */ /* 0x000e640000002100 */
[----:B-1----:R-:W-:-:S04]  /*1a7b0*/  SHF.R.U32.HI R2, RZ, 0x5, R2 ;  /* 0x00000005ff027819 */ /* 0x002fc80000011602 */
[----:B------:R-:W-:-:S05]  /*1a7c0*/  LOP3.LUT R2, R2, 0x3, RZ, 0xc0, !PT ;  /* 0x0000000302027812 */ /* 0x000fca00078ec0ff */
[----:B------:R1:W2:Y:S02]  /*1a7d0*/  SHFL.IDX PT, R14, R2, RZ, 0x1f ;  /* 0x00001fff020e7589 */ /* 0x0002a400000e0000 */
.L_x_4031:
[----:B--2---:R-:W-:-:S13]  /*1a7e0*/  ISETP.NE.AND P0, PT, R14, RZ, PT ;  /* 0x000000ff0e00720c */ /* 0x004fda0003f05270 */
[----:B------:R-:W-:Y:S05]  /*1a7f0*/  @P0 BRA `(.L_x_3636) ;  /* 0x00000000008c0947 */ /* 0x000fea0003800000 */
[----:B------:R-:W-:-:S03]  /*1a800*/  UMOV UR4, 0xffffffff ;  /* 0xffffffff00047882 */ /* 0x000fc60000000000 */
[----:B------:R-:W-:Y:S05]  /*1a810*/  BRA.DIV UR4, `(.L_x_3942) ;  /* 0x0000002204787947 */ /* 0x000fea000b800000 */
[----:B------:R-:W-:-:S13]  /*1a820*/  ELECT P6, URZ, PT ;  /* 0x00000000003f782f */ /* 0x000fda00038c0000 */
.L_x_4034:
[----:B------:R-:W-:Y:S05]  /*1a830*/  @!P6 BRA `(.L_x_3636) ;  /* 0x00000000007ce947 */ /* 0x000fea0003800000 */
[----:B------:R-:W-:-:S06]  /*1a840*/  ULOP3.LUT UR4, UR36, 0x2, URZ, 0xfc, !UPT ;  /* 0x0000000224047892 */ /* 0x000fcc000f8efc3f */
[----:B-1----:R-:W-:-:S05]  /*1a850*/  IMAD.U32 R2, RZ, RZ, UR4 ;  /* 0x00000004ff027e24 */ /* 0x002fca000f8e00ff */
[----:B------:R-:W-:-:S13]  /*1a860*/  ISETP.NE.AND P2, PT, R2, 0x3, PT ;  /* 0x000000030200780c */ /* 0x000fda0003f45270 */
[----:B------:R-:W-:Y:S05]  /*1a870*/  @!P2 BRA `(.L_x_3943) ;  /* 0x000000000004a947 */ /* 0x000fea0003800000 */
[----:B------:R-:W-:Y:S01]  /*1a880*/  BPT.TRAP 0x1 ;  /* 0x000000040000795c */ /* 0x000fe20000300000 */
.L_x_3943:
        /* <DEDUP_REMOVED lines=13> */
.L_x_4035:
[----:B------:R-:W1:Y:S02]  /*1a960*/  SYNCS.PHASECHK.TRANS64.TRYWAIT P0, [R7+URZ], R2 ;  /* 0x00000002070075a7 */ /* 0x000e64000800017f */
[----:B-1----:R-:W-:Y:S05]  /*1a970*/  @!P0 BRA `(.L_x_3945) ;  /* 0x0000002000548947 */ /* 0x002fea0003800000 */
.L_x_4036:
[----:B------:R-:W-:Y:S05]  /*1a980*/  @!P2 BRA `(.L_x_3946) ;  /* 0x000000000004a947 */ /* 0x000fea0003800000 */
[----:B------:R-:W-:Y:S01]  /*1a990*/  BPT.TRAP 0x1 ;  /* 0x000000040000795c */ /* 0x000fe20000300000 */
.L_x_3946:
[----:B------:R-:W-:-:S04]  /*1a9a0*/  VIADD R0, R0, 0x28c60 ;  /* 0x00028c6000007836 */ /* 0x000fc80000000000 */
[----:B------:R-:W-:-:S04]  /*1a9b0*/  IMAD R4, R19, 0x8, R0 ;  /* 0x0000000813047824 */ /* 0x000fc800078e0200 */
[----:B------:R-:W2:Y:S02]  /*1a9c0*/  SYNCS.PHASECHK.TRANS64.TRYWAIT P0, [R4+URZ], R5 ;  /* 0x00000005040075a7 */ /* 0x000ea4000800017f */
[----:B--2---:R-:W-:Y:S05]  /*1a9d0*/  @!P0 BRA `(.L_x_3947) ;  /* 0x0000002000508947 */ /* 0x004fea0003800000 */
.L_x_4037:
[----:B------:R-:W-:-:S07]  /*1a9e0*/  IMAD R3, R3, 0x8, R0 ;  /* 0x0000000803037824 */ /* 0x000fce00078e0200 */
.L_x_3948:
[----:B----4-:R4:W0:Y:S02]  /*1a9f0*/  SYNCS.PHASECHK.TRANS64.TRYWAIT P0, [R3+URZ], R2 ;  /* 0x00000002030075a7 */ /* 0x010824000800017f */
[----:B0-----:R-:W-:Y:S05]  /*1aa00*/  @!P0 NANOSLEEP.SYNCS 0x989680 ;  /* 0x009896800000895d */ /* 0x001fea0003900000 */
[----:B------:R-:W0:Y:S02]  /*1aa10*/  @!P0 SYNCS.PHASECHK.TRANS64 P0, [R3+URZ], R2 ;  /* 0x00000002030085a7 */ /* 0x000e24000800007f */
[----:B0-----:R-:W-:Y:S05]  /*1aa20*/  @!P0 BRA `(.L_x_3948) ;  /* 0xfffffffc00f08947 */ /* 0x001fea000383ffff */
.L_x_3636:
[----:B------:R-:W-:Y:S05]  /*1aa30*/  BSYNC B9 ;  /* 0x0000000000097941 */ /* 0x000fea0003800000 */
.L_x_3633:
[----:B------:R-:W-:Y:S05]  /*1aa40*/  EXIT ;  /* 0x000000000000794d */ /* 0x000fea0003800000 */
.L_x_3654:
[----:B0-----:R0:W1:Y:S02]  /*1aa50*/  SYNCS.PHASECHK.TRANS64.TRYWAIT P5, [R73+URZ+0x28c90], R74 ;  /* 0x028c904a490075a7 */ /* 0x00106400080a017f */
[----:B-1----:R-:W-:Y:S05]  /*1aa60*/  @!P5 NANOSLEEP.SYNCS 0x989680 ;  /* 0x009896800000d95d */ /* 0x002fea0003900000 */
[----:B------:R-:W1:Y:S02]  /*1aa70*/  @!P5 SYNCS.PHASECHK.TRANS64 P5, [R73+URZ+0x28c90], R74 ;  /* 0x028c904a4900d5a7 */ /* 0x000e6400080a007f */
[----:B-1----:R-:W-:Y:S05]  /*1aa80*/  @!P5 BRA `(.L_x_3654) ;  /* 0xfffffffc00f0d947 */ /* 0x002fea000383ffff */
[----:B------:R-:W-:Y:S05]  /*1aa90*/  BRA `(.L_x_3949) ;  /* 0xfffffe8000907947 */ /* 0x000fea000383ffff */
.L_x_3664:
[----:B-1----:R1:W2:Y:S02]  /*1aaa0*/  SYNCS.PHASECHK.TRANS64.TRYWAIT P5, [R73+URZ+0x28c90], R74 ;  /* 0x028c904a490075a7 */ /* 0x0022a400080a017f */
[----:B--2---:R-:W-:Y:S05]  /*1aab0*/  @!P5 NANOSLEEP.SYNCS 0x989680 ;  /* 0x009896800000d95d */ /* 0x004fea0003900000 */
[----:B------:R-:W2:Y:S02]  /*1aac0*/  @!P5 SYNCS.PHASECHK.TRANS64 P5, [R73+URZ+0x28c90], R74 ;  /* 0x028c904a4900d5a7 */ /* 0x000ea400080a007f */
[----:B--2---:R-:W-:Y:S05]  /*1aad0*/  @!P5 BRA `(.L_x_3664) ;  /* 0xfffffffc00f0d947 */ /* 0x004fea000383ffff */
[----:B------:R-:W-:Y:S05]  /*1aae0*/  BRA `(.L_x_3950) ;  /* 0xfffffe8800ec7947 */ /* 0x000fea000383ffff */
.L_x_3669:
[----:B0-----:R0:W1:Y:S02]  /*1aaf0*/  SYNCS.PHASECHK.TRANS64.TRYWAIT P1, [R73+URZ+0x28c90], R74 ;  /* 0x028c904a490075a7 */ /* 0x001064000802017f */
[----:B-1----:R-:W-:Y:S05]  /*1ab00*/  @!P1 NANOSLEEP.SYNCS 0x989680 ;  /* 0x009896800000995d */ /* 0x002fea0003900000 */
[----:B------:R-:W1:Y:S02]  /*1ab10*/  @!P1 SYNCS.PHASECHK.TRANS64 P1, [R73+URZ+0x28c90], R74 ;  /* 0x028c904a490095a7 */ /* 0x000e64000802007f */
[----:B-1----:R-:W-:Y:S05]  /*1ab20*/  @!P1 BRA `(.L_x_3669) ;  /* 0xfffffffc00f09947 */ /* 0x002fea000383ffff */
[----:B------:R-:W-:Y:S05]  /*1ab30*/  BRA `(.L_x_3951) ;  /* 0xfffffe9400007947 */ /* 0x000fea000383ffff */
.L_x_3673:
[----:B--2---:R2:W0:Y:S02]  /*1ab40*/  SYNCS.PHASECHK.TRANS64.TRYWAIT P0, [R73+URZ+0x28cb0], R74 ;  /* 0x028cb04a490075a7 */ /* 0x004424000800017f */
[----:B0-----:R-:W-:Y:S05]  /*1ab50*/  @!P0 NANOSLEEP.SYNCS 0x989680 ;  /* 0x009896800000895d */ /* 0x001fea0003900000 */
[----:B------:R-:W0:Y:S02]  /*1ab60*/  @!P0 SYNCS.PHASECHK.TRANS64 P0, [R73+URZ+0x28cb0], R74 ;  /* 0x028cb04a490085a7 */ /* 0x000e24000800007f */
[----:B0-----:R-:W-:Y:S05]  /*1ab70*/  @!P0 BRA `(.L_x_3673) ;  /* 0xfffffffc00f08947 */ /* 0x001fea000383ffff */
[----:B------:R-:W-:Y:S05]  /*1ab80*/  BRA `(.L_x_3952) ;  /* 0xfffffe94007c7947 */ /* 0x000fea000383ffff */
.L_x_3686:
[----:B0-----:R0:W1:Y:S02]  /*1ab90*/  SYNCS.PHASECHK.TRANS64.TRYWAIT P0, [R5+URZ+0x28c50], R8 ;  /* 0x028c5008050075a7 */ /* 0x001064000800017f */
[----:B-1----:R-:W-:Y:S05]  /*1aba0*/  @!P0 NANOSLEEP.SYNCS 0x989680 ;  /* 0x009896800000895d */ /* 0x002fea0003900000 */
[----:B------:R-:W1:Y:S02]  /*1abb0*/  @!P0 SYNCS.PHASECHK.TRANS64 P0, [R5+URZ+0x28c50], R8 ;  /* 0x028c5008050085a7 */ /* 0x000e64000800007f */
[----:B-1----:R-:W-:Y:S05]  /*1abc0*/  @!P0 BRA `(.L_x_3686) ;  /* 0xfffffffc00f08947 */ /* 0x002fea000383ffff */
[----:B------:R-:W-:Y:S05]  /*1abd0*/  BRA `(.L_x_3953) ;  /* 0xfffffea4002c7947 */ /* 0x000fea000383ffff */
.L_x_3693:
[----:B-1----:R1:W2:Y:S02]  /*1abe0*/  SYNCS.PHASECHK.TRANS64.TRYWAIT P0, [R4+URZ+0x28c50], R5 ;  /* 0x028c5005040075a7 */ /* 0x0022a4000800017f */
[----:B--2---:R-:W-:Y:S05]  /*1abf0*/  @!P0 NANOSLEEP.SYNCS 0x989680 ;  /* 0x009896800000895d */ /* 0x004fea0003900000 */
[----:B------:R-:W2:Y:S02]  /*1ac00*/  @!P0 SYNCS.PHASECHK.TRANS64 P0, [R4+URZ+0x28c50], R5 ;  /* 0x028c5005040085a7 */ /* 0x000ea4000800007f */
[----:B--2---:R-:W-:Y:S05]  /*1ac10*/  @!P0 BRA `(.L_x_3693) ;  /* 0xfffffffc00f08947 */ /* 0x004fea000383ffff */
[----:B------:R-:W-:Y:S05]  /*1ac20*/  BRA `(.L_x_3692) ;  /* 0xfffffeb000687947 */ /* 0x000fea000383ffff */
.L_x_3708:
        /* <DEDUP_REMOVED lines=8> */
.L_x_3955:
[----:B------:R-:W-:Y:S05]  /*1acb0*/  BSYNC B1 ;  /* 0x0000000000017941 */ /* 0x000fea0003800000 */
.L_x_3954:
        /* <DEDUP_REMOVED lines=8> */
.L_x_3956:
[----:B------:R-:W-:Y:S02]  /*1ad40*/  IMAD.MOV.U32 R13, RZ, RZ, R24 ;  /* 0x000000ffff0d7224 */ /* 0x000fe400078e0018 */
[----:B------:R-:W-:-:S07]  /*1ad50*/  IMAD.MOV.U32 R0, RZ, RZ, R14 ;  /* 0x000000ffff007224 */ /* 0x000fce00078e000e */
[----:B------:R-:W-:Y:S05]  /*1ad60*/  WARPSYNC.COLLECTIVE R15, `(.L_x_3957) ;  /* 0x000000000f087348 */ /* 0x000fea0003c00000 */
[----:B------:R0:W1:Y:S02]  /*1ad70*/  SHFL.IDX P6, R14, R13, R12, R11 ;  /* 0x0000000c0d0e7389 */ /* 0x00006400000c000b */
[----:B01----:R-:W-:Y:S01]  /*1ad80*/  ENDCOLLECTIVE ;  /* 0x000000000000791b */ /* 0x003fe20003800000 */
.L_x_3957:
[----:B------:R-:W-:Y:S02]  /*1ad90*/  IMAD.MOV.U32 R13, RZ, RZ, R28 ;  /* 0x000000ffff0d7224 */ /* 0x000fe400078e001c */
[----:B------:R-:W-:-:S07]  /*1ada0*/  IMAD.MOV.U32 R24, RZ, RZ, R14 ;  /* 0x000000ffff187224 */ /* 0x000fce00078e000e */
[----:B------:R-:W-:Y:S05]  /*1adb0*/  WARPSYNC.COLLECTIVE R15, `(.L_x_3958) ;  /* 0x000000000f087348 */ /* 0x000fea0003c00000 */
[----:B------:R0:W1:Y:S02]  /*1adc0*/  SHFL.IDX P6, R14, R13, R12, R11 ;  /* 0x0000000c0d0e7389 */ /* 0x00006400000c000b */
[----:B01----:R-:W-:Y:S01]  /*1add0*/  ENDCOLLECTIVE ;  /* 0x000000000000791b */ /* 0x003fe20003800000 */
.L_x_3958:
[----:B------:R-:W-:Y:S01]  /*1ade0*/  IMAD.MOV.U32 R21, RZ, RZ, R14 ;  /* 0x000000ffff157224 */ /* 0x000fe200078e000e */
[----:B------:R-:W-:Y:S06]  /*1adf0*/  BRA `(.L_x_3959) ;  /* 0xfffffec8002c7947 */ /* 0x000fec000383ffff */
.L_x_3712:
[----:B0-----:R0:W1:Y:S02]  /*1ae00*/  SYNCS.PHASECHK.TRANS64.TRYWAIT P0, [R2+URZ+0x28c00], R13 ;  /* 0x028c000d020075a7 */ /* 0x001064000800017f */
[----:B-1----:R-:W-:Y:S05]  /*1ae10*/  @!P0 NANOSLEEP.SYNCS 0x989680 ;  /* 0x009896800000895d */ /* 0x002fea0003900000 */
[----:B------:R-:W1:Y:S02]  /*1ae20*/  @!P0 SYNCS.PHASECHK.TRANS64 P0, [R2+URZ+0x28c00], R13 ;  /* 0x028c000d020085a7 */ /* 0x000e64000800007f */
[----:B-1----:R-:W-:Y:S05]  /*1ae30*/  @!P0 BRA `(.L_x_3712) ;  /* 0xfffffffc00f08947 */ /* 0x002fea000383ffff */
[----:B------:R-:W-:Y:S05]  /*1ae40*/  BRA `(.L_x_3960) ;  /* 0xfffffecc00507947 */ /* 0x000fea000383ffff */
.L_x_3720:
        /* <DEDUP_REMOVED lines=8> */
.L_x_3962:
[----:B------:R-:W-:Y:S05]  /*1aed0*/  BSYNC B1 ;  /* 0x0000000000017941 */ /* 0x000fea0003800000 */
.L_x_3961:
        /* <DEDUP_REMOVED lines=8> */
.L_x_3963:
[----:B------:R-:W-:Y:S02]  /*1af60*/  IMAD.MOV.U32 R13, RZ, RZ, R24 ;  /* 0x000000ffff0d7224 */ /* 0x000fe400078e0018 */
[----:B------:R-:W-:-:S07]  /*1af70*/  IMAD.MOV.U32 R3, RZ, RZ, R14 ;  /* 0x000000ffff037224 */ /* 0x000fce00078e000e */
[----:B------:R-:W-:Y:S05]  /*1af80*/  WARPSYNC.COLLECTIVE R15, `(.L_x_3964) ;  /* 0x000000000f087348 */ /* 0x000fea0003c00000 */
[----:B------:R0:W1:Y:S02]  /*1af90*/  SHFL.IDX P6, R14, R13, R12, R11 ;  /* 0x0000000c0d0e7389 */ /* 0x00006400000c000b */
[----:B01----:R-:W-:Y:S01]  /*1afa0*/  ENDCOLLECTIVE ;  /* 0x000000000000791b */ /* 0x003fe20003800000 */
.L_x_3964:
[----:B------:R-:W-:Y:S02]  /*1afb0*/  IMAD.MOV.U32 R13, RZ, RZ, R28 ;  /* 0x000000ffff0d7224 */ /* 0x000fe400078e001c */
[----:B------:R-:W-:-:S07]  /*1afc0*/  IMAD.MOV.U32 R5, RZ, RZ, R14 ;  /* 0x000000ffff057224 */ /* 0x000fce00078e000e */
[----:B------:R-:W-:Y:S05]  /*1afd0*/  WARPSYNC.COLLECTIVE R15, `(.L_x_3965) ;  /* 0x000000000f087348 */ /* 0x000fea0003c00000 */
[----:B------:R0:W1:Y:S02]  /*1afe0*/  SHFL.IDX P6, R14, R13, R12, R11 ;  /* 0x0000000c0d0e7389 */ /* 0x00006400000c000b */
[----:B01----:R-:W-:Y:S01]  /*1aff0*/  ENDCOLLECTIVE ;  /* 0x000000000000791b */ /* 0x003fe20003800000 */
.L_x_3965:
[----:B------:R-:W-:Y:S02]  /*1b000*/  IMAD.MOV.U32 R12, RZ, RZ, R3 ;  /* 0x000000ffff0c7224 */ /* 0x000fe400078e0003 */
[----:B------:R-:W-:Y:S01]  /*1b010*/  IMAD.MOV.U32 R13, RZ, RZ, R0 ;  /* 0x000000ffff0d7224 */ /* 0x000fe200078e0000 */
[----:B------:R-:W-:Y:S06]  /*1b020*/  BRA `(.L_x_3966) ;  /* 0xfffffed400b47947 */ /* 0x000fec000383ffff */
.L_x_3724:
[----:B0-----:R0:W1:Y:S02]  /*1b030*/  SYNCS.PHASECHK.TRANS64.TRYWAIT P1, [R2+URZ+0x28c00], R13 ;  /* 0x028c000d020075a7 */ /* 0x001064000802017f */
[----:B-1----:R-:W-:Y:S05]  /*1b040*/  @!P1 NANOSLEEP.SYNCS 0x989680 ;  /* 0x009896800000995d */ /* 0x002fea0003900000 */
[----:B------:R-:W1:Y:S02]  /*1b050*/  @!P1 SYNCS.PHASECHK.TRANS64 P1, [R2+URZ+0x28c00], R13 ;  /* 0x028c000d020095a7 */ /* 0x000e64000802007f */
[----:B-1----:R-:W-:Y:S05]  /*1b060*/  @!P1 BRA `(.L_x_3724) ;  /* 0xfffffffc00f09947 */ /* 0x002fea000383ffff */
[----:B------:R-:W-:Y:S05]  /*1b070*/  BRA `(.L_x_3967) ;  /* 0xfffffed800887947 */ /* 0x000fea000383ffff */
.L_x_3730:
[----:B0-----:R0:W1:Y:S02]  /*1b080*/  SYNCS.PHASECHK.TRANS64.TRYWAIT P1, [R14+URZ+0x28c30], R15 ;  /* 0x028c300f0e0075a7 */ /* 0x001064000802017f */
[----:B-1----:R-:W-:Y:S05]  /*1b090*/  @!P1 NANOSLEEP.SYNCS 0x989680 ;  /* 0x009896800000995d */ /* 0x002fea0003900000 */
[----:B------:R-:W1:Y:S02]  /*1b0a0*/  @!P1 SYNCS.PHASECHK.TRANS64 P1, [R14+URZ+0x28c30], R15 ;  /* 0x028c300f0e0095a7 */ /* 0x000e64000802007f */
[----:B-1----:R-:W-:Y:S05]  /*1b0b0*/  @!P1 BRA `(.L_x_3730) ;  /* 0xfffffffc00f09947 */ /* 0x002fea000383ffff */
[----:B------:R-:W-:Y:S05]  /*1b0c0*/  BRA `(.L_x_3729) ;  /* 0xfffffee400b07947 */ /* 0x000fea000383ffff */
.L_x_3735:
[----:B--2---:R2:W3:Y:S02]  /*1b0d0*/  SYNCS.PHASECHK.TRANS64.TRYWAIT P2, [R14+URZ+0x28c50], R15 ;  /* 0x028c500f0e0075a7 */ /* 0x0044e4000804017f */
[----:B---3--:R-:W-:Y:S05]  /*1b0e0*/  @!P2 NANOSLEEP.SYNCS 0x989680 ;  /* 0x009896800000a95d */ /* 0x008fea0003900000 */
[----:B------:R-:W3:Y:S02]  /*1b0f0*/  @!P2 SYNCS.PHASECHK.TRANS64 P2, [R14+URZ+0x28c50], R15 ;  /* 0x028c500f0e00a5a7 */ /* 0x000ee4000804007f */
[----:B---3--:R-:W-:Y:S05]  /*1b100*/  @!P2 BRA `(.L_x_3735) ;  /* 0xfffffffc00f0a947 */ /* 0x008fea000383ffff */
[----:B------:R-:W-:Y:S05]  /*1b110*/  BRA `(.L_x_3734) ;  /* 0xfffffef400ec7947 */ /* 0x000fea000383ffff */
.L_x_3742:
[----:B0-----:R0:W2:Y:S02]  /*1b120*/  SYNCS.PHASECHK.TRANS64.TRYWAIT P3, [R217+URZ+0x28c30], R14 ;  /* 0x028c300ed90075a7 */ /* 0x0010a4000806017f */
[----:B--2---:R-:W-:Y:S05]  /*1b130*/  @!P3 NANOSLEEP.SYNCS 0x989680 ;  /* 0x009896800000b95d */ /* 0x004fea0003900000 */
[----:B------:R-:W2:Y:S02]  /*1b140*/  @!P3 SYNCS.PHASECHK.TRANS64 P3, [R217+URZ+0x28c30], R14 ;  /* 0x028c300ed900b5a7 */ /* 0x000ea4000806007f */
[----:B--2---:R-:W-:Y:S05]  /*1b150*/  @!P3 BRA `(.L_x_3742) ;  /* 0xfffffffc00f0b947 */ /* 0x004fea000383ffff */
[----:B------:R-:W-:Y:S05]  /*1b160*/  BRA `(.L_x_3741) ;  /* 0xfffffefc00007947 */ /* 0x000fea000383ffff */
.L_x_3747:
[----:B----4-:R4:W0:Y:S02]  /*1b170*/  SYNCS.PHASECHK.TRANS64.TRYWAIT P3, [R217+URZ+0x28c50], R14 ;  /* 0x028c500ed90075a7 */ /* 0x010824000806017f */
[----:B0-----:R-:W-:Y:S05]  /*1b180*/  @!P3 NANOSLEEP.SYNCS 0x989680 ;  /* 0x009896800000b95d */ /* 0x001fea0003900000 */
[----:B------:R-:W0:Y:S02]  /*1b190*/  @!P3 SYNCS.PHASECHK.TRANS64 P3, [R217+URZ+0x28c50], R14 ;  /* 0x028c500ed900b5a7 */ /* 0x000e24000806007f */
[----:B0-----:R-:W-:Y:S05]  /*1b1a0*/  @!P3 BRA `(.L_x_3747) ;  /* 0xfffffffc00f0b947 */ /* 0x001fea000383ffff */
[----:B------:R-:W-:Y:S05]  /*1b1b0*/  BRA `(.L_x_3746) ;  /* 0xffffff1000547947 */ /* 0x000fea000383ffff */
.L_x_3780:
[----:B------:R-:W1:Y:S01]  /*1b1c0*/  S2R R5, SR_TID.X ;  /* 0x0000000000057919 */ /* 0x000e620000002100 */
[----:B------:R-:W-:Y:S01]  /*1b1d0*/  BSSY B1, `(.L_x_3968) ;  /* 0x000000a000017945 */ /* 0x000fe20003800000 */
[----:B0-----:R-:W-:Y:S02]  /*1b1e0*/  IMAD.MOV.U32 R12, RZ, RZ, RZ ;  /* 0x000000ffff0c7224 */ /* 0x001fe400078e00ff */
[----:B------:R-:W-:Y:S02]  /*1b1f0*/  IMAD.MOV.U32 R11, RZ, RZ, 0x1f ;  /* 0x0000001fff0b7424 */ /* 0x000fe400078e00ff */
[----:B------:R-:W-:Y:S01]  /*1b200*/  IMAD.MOV.U32 R15, RZ, RZ, -0x1 ;  /* 0xffffffffff0f7424 */ /* 0x000fe200078e00ff */
[----:B-1----:R-:W-:-:S04]  /*1b210*/  SHF.R.U32.HI R5, RZ, 0x5, R5 ;  /* 0x00000005ff057819 */ /* 0x002fc80000011605 */
[----:B------:R-:W-:-:S05]  /*1b220*/  LOP3.LUT R5, R5, 0x3, RZ, 0xc0, !PT ;  /* 0x0000000305057812 */ /* 0x000fca00078ec0ff */
[----:B------:R-:W-:-:S07]  /*1b230*/  IMAD.MOV.U32 R13, RZ, RZ, R5 ;  /* 0x000000ffff0d7224 */ /* 0x000fce00078e0005 */
[----:B------:R-:W-:Y:S05]  /*1b240*/  WARPSYNC.COLLECTIVE R15, `(.L_x_3969) ;  /* 0x000000000f087348 */ /* 0x000fea0003c00000 */
[----:B------:R0:W1:Y:S02]  /*1b250*/  SHFL.IDX P6, R14, R13, R12, R11 ;  /* 0x0000000c0d0e7389 */ /* 0x00006400000c000b */
[----:B01----:R-:W-:Y:S01]  /*1b260*/  ENDCOLLECTIVE ;  /* 0x000000000000791b */ /* 0x003fe20003800000 */
.L_x_3969:
[----:B------:R-:W-:Y:S05]  /*1b270*/  BSYNC B1 ;  /* 0x0000000000017941 */ /* 0x000fea0003800000 */
.L_x_3968:
[----:B------:R-:W-:Y:S05]  /*1b280*/  BRA `(.L_x_3970) ;  /* 0xffffff7c00b07947 */ /* 0x000fea000383ffff */
.L_x_3782:
[----:B------:R-:W-:Y:S01]  /*1b290*/  BSSY B1, `(.L_x_3971) ;  /* 0x0000006000017945 */ /* 0x000fe20003800000 */
[----:B------:R-:W-:-:S07]  /*1b2a0*/  IMAD.MOV.U32 R15, RZ, RZ, -0x1 ;  /* 0xffffffffff0f7424 */ /* 0x000fce00078e00ff */
[----:B0-----:R-:W-:Y:S05]  /*1b2b0*/  WARPSYNC.COLLECTIVE R15, `(.L_x_3972) ;  /* 0x000000000f0c7348 */ /* 0x001fea0003c00000 */
[----:B------:R-:W-:Y:S02]  /*1b2c0*/  ELECT P6, UR62, PT ;  /* 0x00000000003e782f */ /* 0x000fe400038c0000 */
[----:B------:R-:W-:Y:S01]  /*1b2d0*/  MOV R14, UR62 ;  /* 0x0000003e000e7c02 */ /* 0x000fe20008000f00 */
[----:B0-----:R-:W-:Y:S10]  /*1b2e0*/  ENDCOLLECTIVE ;  /* 0x000000000000791b */ /* 0x001ff40003800000 */
.L_x_3972:
[----:B------:R-:W-:Y:S05]  /*1b2f0*/  BSYNC B1 ;  /* 0x0000000000017941 */ /* 0x000fea0003800000 */
.L_x_3971:
[----:B------:R-:W-:Y:S05]  /*1b300*/  BRA `(.L_x_3781) ;  /* 0xffffff7c00a87947 */ /* 0x000fea000383ffff */
.L_x_3784:
[----:B0-----:R0:W1:Y:S02]  /*1b310*/  SYNCS.PHASECHK.TRANS64.TRYWAIT P0, [R18+URZ+0x28c20], R4 ;  /* 0x028c2004120075a7 */ /* 0x001064000800017f */
[----:B-1----:R-:W-:Y:S05]  /*1b320*/  @!P0 NANOSLEEP.SYNCS 0x989680 ;  /* 0x009896800000895d */ /* 0x002fea0003900000 */
[----:B------:R-:W1:Y:S02]  /*1b330*/  @!P0 SYNCS.PHASECHK.TRANS64 P0, [R18+URZ+0x28c20], R4 ;  /* 0x028c2004120085a7 */ /* 0x000e64000800007f */
[----:B-1----:R-:W-:Y:S05]  /*1b340*/  @!P0 BRA `(.L_x_3784) ;  /* 0xfffffffc00f08947 */ /* 0x002fea000383ffff */
[----:B------:R-:W-:Y:S05]  /*1b350*/  BRA `(.L_x_3973) ;  /* 0xffffff7c00b87947 */ /* 0x000fea000383ffff */
.L_x_3788:
[----:B-1----:R1:W2:Y:S02]  /*1b360*/  SYNCS.PHASECHK.TRANS64.TRYWAIT P0, [R5+URZ+0x28ca0], R9 ;  /* 0x028ca009050075a7 */ /* 0x0022a4000800017f */
[----:B--2---:R-:W-:Y:S05]  /*1b370*/  @!P0 NANOSLEEP.SYNCS 0x989680 ;  /* 0x009896800000895d */ /* 0x004fea0003900000 */
[----:B------:R-:W2:Y:S02]  /*1b380*/  @!P0 SYNCS.PHASECHK.TRANS64 P0, [R5+URZ+0x28ca0], R9 ;  /* 0x028ca009050085a7 */ /* 0x000ea4000800007f */
[----:B--2---:R-:W-:Y:S05]  /*1b390*/  @!P0 BRA `(.L_x_3788) ;  /* 0xfffffffc00f08947 */ /* 0x004fea000383ffff */
[----:B------:R-:W-:Y:S05]  /*1b3a0*/  BRA `(.L_x_3974) ;  /* 0xffffff7c00d87947 */ /* 0x000fea000383ffff */
.L_x_3793:
[----:B0-----:R0:W2:Y:S02]  /*1b3b0*/  SYNCS.PHASECHK.TRANS64.TRYWAIT P0, [R5+URZ+0x28cc0], R9 ;  /* 0x028cc009050075a7 */ /* 0x0010a4000800017f */
[----:B--2---:R-:W-:Y:S05]  /*1b3c0*/  @!P0 NANOSLEEP.SYNCS 0x989680 ;  /* 0x009896800000895d */ /* 0x004fea0003900000 */
[----:B------:R-:W2:Y:S02]  /*1b3d0*/  @!P0 SYNCS.PHASECHK.TRANS64 P0, [R5+URZ+0x28cc0], R9 ;  /* 0x028cc009050085a7 */ /* 0x000ea4000800007f */
[----:B--2---:R-:W-:Y:S05]  /*1b3e0*/  @!P0 BRA `(.L_x_3793) ;  /* 0xfffffffc00f08947 */ /* 0x004fea000383ffff */
[----:B------:R-:W-:Y:S05]  /*1b3f0*/  BRA `(.L_x_3975) ;  /* 0xffffff8000587947 */ /* 0x000fea000383ffff */
.L_x_3807:
[----:B0-----:R0:W1:Y:S02]  /*1b400*/  SYNCS.PHASECHK.TRANS64.TRYWAIT P2, [R5+URZ+0x28ca0], R6 ;  /* 0x028ca006050075a7 */ /* 0x001064000804017f */
[----:B-1----:R-:W-:Y:S05]  /*1b410*/  @!P2 NANOSLEEP.SYNCS 0x989680 ;  /* 0x009896800000a95d */ /* 0x002fea0003900000 */
[----:B------:R-:W1:Y:S02]  /*1b420*/  @!P2 SYNCS.PHASECHK.TRANS64 P2, [R5+URZ+0x28ca0], R6 ;  /* 0x028ca0060500a5a7 */ /* 0x000e64000804007f */
[----:B-1----:R-:W-:Y:S05]  /*1b430*/  @!P2 BRA `(.L_x_3807) ;  /* 0xfffffffc00f0a947 */ /* 0x002fea000383ffff */
[----:B------:R-:W-:Y:S05]  /*1b440*/  BRA `(.L_x_3976) ;  /* 0xffffff8800d87947 */ /* 0x000fea000383ffff */
.L_x_3812:
[----:B-1----:R1:W2:Y:S02]  /*1b450*/  SYNCS.PHASECHK.TRANS64.TRYWAIT P2, [R5+URZ+0x28cc0], R6 ;  /* 0x028cc006050075a7 */ /* 0x0022a4000804017f */
[----:B--2---:R-:W-:Y:S05]  /*1b460*/  @!P2 NANOSLEEP.SYNCS 0x989680 ;  /* 0x009896800000a95d */ /* 0x004fea0003900000 */
[----:B------:R-:W2:Y:S02]  /*1b470*/  @!P2 SYNCS.PHASECHK.TRANS64 P2, [R5+URZ+0x28cc0], R6 ;  /* 0x028cc0060500a5a7 */ /* 0x000ea4000804007f */
[----:B--2---:R-:W-:Y:S05]  /*1b480*/  @!P2 BRA `(.L_x_3812) ;  /* 0xfffffffc00f0a947 */ /* 0x004fea000383ffff */
[----:B------:R-:W-:Y:S05]  /*1b490*/  BRA `(.L_x_3977) ;  /* 0xffffff8c00547947 */ /* 0x000fea000383ffff */
.L_x_3834:
        /* <DEDUP_REMOVED lines=11> */
.L_x_3979:
[----:B------:R-:W-:Y:S05]  /*1b550*/  BSYNC B0 ;  /* 0x0000000000007941 */ /* 0x000fea0003800000 */
.L_x_3978:
[----:B------:R-:W-:Y:S05]  /*1b560*/  BRA `(.L_x_3980) ;  /* 0xffffff9c00c47947 */ /* 0x000fea000383ffff */
.L_x_3836:
[----:B------:R-:W-:Y:S01]  /*1b570*/  BSSY B0, `(.L_x_3981) ;  /* 0x0000006000007945 */ /* 0x000fe20003800000 */
[----:B------:R-:W-:-:S07]  /*1b580*/  IMAD.MOV.U32 R15, RZ, RZ, -0x1 ;  /* 0xffffffffff0f7424 */ /* 0x000fce00078e00ff */
[----:B0-----:R-:W-:Y:S05]  /*1b590*/  WARPSYNC.COLLECTIVE R15, `(.L_x_3982) ;  /* 0x000000000f0c7348 */ /* 0x001fea0003c00000 */
[----:B------:R-:W-:Y:S02]  /*1b5a0*/  ELECT P6, UR62, PT ;  /* 0x00000000003e782f */ /* 0x000fe400038c0000 */
[----:B------:R-:W-:Y:S01]  /*1b5b0*/  MOV R14, UR62 ;  /* 0x0000003e000e7c02 */ /* 0x000fe20008000f00 */
[----:B0-----:R-:W-:Y:S10]  /*1b5c0*/  ENDCOLLECTIVE ;  /* 0x000000000000791b */ /* 0x001ff40003800000 */
.L_x_3982:
[----:B------:R-:W-:Y:S05]  /*1b5d0*/  BSYNC B0 ;  /* 0x0000000000007941 */ /* 0x000fea0003800000 */
.L_x_3981:
[----:B------:R-:W-:Y:S05]  /*1b5e0*/  BRA `(.L_x_3983) ;  /* 0xffffff9c00d07947 */ /* 0x000fea000383ffff */
.L_x_3838:
[----:B0-----:R0:W1:Y:S02]  /*1b5f0*/  SYNCS.PHASECHK.TRANS64.TRYWAIT P0, [R0+URZ+0x28c40], R2 ;  /* 0x028c4002000075a7 */ /* 0x001064000800017f */
[----:B-1----:R-:W-:Y:S05]  /*1b600*/  @!P0 NANOSLEEP.SYNCS 0x989680 ;  /* 0x009896800000895d */ /* 0x002fea0003900000 */
[----:B------:R-:W1:Y:S02]  /*1b610*/  @!P0 SYNCS.PHASECHK.TRANS64 P0, [R0+URZ+0x28c40], R2 ;  /* 0x028c4002000085a7 */ /* 0x000e64000800007f */
[----:B-1----:R-:W-:Y:S05]  /*1b620*/  @!P0 BRA `(.L_x_3838) ;  /* 0xfffffffc00f08947 */ /* 0x002fea000383ffff */
[----:B------:R-:W-:Y:S05]  /*1b630*/  BRA `(.L_x_3984) ;  /* 0xffffffa000307947 */ /* 0x000fea000383ffff */
.L_x_3842:
        /* <DEDUP_REMOVED lines=15> */
.L_x_3985:
[----:B------:R-:W-:Y:S02]  /*1b730*/  IMAD.MOV.U32 R13, RZ, RZ, R4 ;  /* 0x000000ffff0d7224 */ /* 0x000fe400078e0004 */
[----:B------:R-:W-:-:S07]  /*1b740*/  IMAD.MOV.U32 R6, RZ, RZ, R14 ;  /* 0x000000ffff067224 */ /* 0x000fce00078e000e */
[----:B------:R-:W-:Y:S05]  /*1b750*/  WARPSYNC.COLLECTIVE R15, `(.L_x_3986) ;  /* 0x000000000f087348 */ /* 0x000fea0003c00000 */
[----:B------:R0:W1:Y:S02]  /*1b760*/  SHFL.IDX P6, R14, R13, R12, R11 ;  /* 0x0000000c0d0e7389 */ /* 0x00006400000c000b */
[----:B01----:R-:W-:Y:S01]  /*1b770*/  ENDCOLLECTIVE ;  /* 0x000000000000791b */ /* 0x003fe20003800000 */
.L_x_3986:
[----:B------:R-:W-:Y:S02]  /*1b780*/  IMAD.MOV.U32 R13, RZ, RZ, R3 ;  /* 0x000000ffff0d7224 */ /* 0x000fe400078e0003 */
[----:B------:R-:W-:Y:S02]  /*1b790*/  IMAD.MOV.U32 R12, RZ, RZ, 0x1 ;  /* 0x00000001ff0c7424 */ /* 0x000fe400078e00ff */
[----:B------:R-:W-:-:S07]  /*1b7a0*/  IMAD.MOV.U32 R7, RZ, RZ, R14 ;  /* 0x000000ffff077224 */ /* 0x000fce00078e000e */
[----:B------:R-:W-:Y:S05]  /*1b7b0*/  WARPSYNC.COLLECTIVE R15, `(.L_x_3987) ;  /* 0x000000000f087348 */ /* 0x000fea0003c00000 */
[----:B------:R0:W1:Y:S02]  /*1b7c0*/  SHFL.IDX P6, R14, R13, R12, R11 ;  /* 0x0000000c0d0e7389 */ /* 0x00006400000c000b */
[----:B01----:R-:W-:Y:S01]  /*1b7d0*/  ENDCOLLECTIVE ;  /* 0x000000000000791b */ /* 0x003fe20003800000 */
.L_x_3987:
        /* <DEDUP_REMOVED lines=15> */
.L_x_3988:
[----:B------:R-:W-:Y:S02]  /*1b8d0*/  IMAD.MOV.U32 R13, RZ, RZ, R3 ;  /* 0x000000ffff0d7224 */ /* 0x000fe400078e0003 */
[----:B------:R-:W-:Y:S02]  /*1b8e0*/  IMAD.MOV.U32 R12, RZ, RZ, 0x2 ;  /* 0x00000002ff0c7424 */ /* 0x000fe400078e00ff */
[----:B------:R-:W-:-:S07]  /*1b8f0*/  IMAD.MOV.U32 R5, RZ, RZ, R14 ;  /* 0x000000ffff057224 */ /* 0x000fce00078e000e */
[----:B------:R-:W-:Y:S05]  /*1b900*/  WARPSYNC.COLLECTIVE R15, `(.L_x_3989) ;  /* 0x000000000f087348 */ /* 0x000fea0003c00000 */
[----:B------:R0:W1:Y:S02]  /*1b910*/  SHFL.IDX P6, R14, R13, R12, R11 ;  /* 0x0000000c0d0e7389 */ /* 0x00006400000c000b */
[----:B01----:R-:W-:Y:S01]  /*1b920*/  ENDCOLLECTIVE ;  /* 0x000000000000791b */ /* 0x003fe20003800000 */
.L_x_3989:
        /* <DEDUP_REMOVED lines=15> */
.L_x_3990:
[----:B------:R-:W-:Y:S02]  /*1ba20*/  IMAD.MOV.U32 R13, RZ, RZ, R3 ;  /* 0x000000ffff0d7224 */ /* 0x000fe400078e0003 */
[----:B------:R-:W-:Y:S02]  /*1ba30*/  IMAD.MOV.U32 R12, RZ, RZ, 0x3 ;  /* 0x00000003ff0c7424 */ /* 0x000fe400078e00ff */
[----:B------:R-:W-:-:S07]  /*1ba40*/  IMAD.MOV.U32 R5, RZ, RZ, R14 ;  /* 0x000000ffff057224 */ /* 0x000fce00078e000e */
[----:B------:R-:W-:Y:S05]  /*1ba50*/  WARPSYNC.COLLECTIVE R15, `(.L_x_3991) ;  /* 0x000000000f087348 */ /* 0x000fea0003c00000 */
[----:B------:R0:W1:Y:S02]  /*1ba60*/  SHFL.IDX P6, R14, R13, R12, R11 ;  /* 0x0000000c0d0e7389 */ /* 0x00006400000c000b */
[----:B01----:R-:W-:Y:S01]  /*1ba70*/  ENDCOLLECTIVE ;  /* 0x000000000000791b */ /* 0x003fe20003800000 */
.L_x_3991:
        /* <DEDUP_REMOVED lines=13> */
.L_x_3992:
[----:B------:R-:W-:Y:S01]  /*1bb50*/  IMAD.MOV.U32 R3, RZ, RZ, R14 ;  /* 0x000000ffff037224 */ /* 0x000fe200078e000e */
[----:B------:R-:W-:Y:S06]  /*1bb60*/  BRA `(.L_x_3993) ;  /* 0xffffffa400787947 */ /* 0x000fec000383ffff */
.L_x_3845:
[----:B0-----:R0:W1:Y:S02]  /*1bb70*/  SYNCS.PHASECHK.TRANS64.TRYWAIT P0, [R18+URZ+0x28c20], R0 ;  /* 0x028c2000120075a7 */ /* 0x001064000800017f */
[----:B-1----:R-:W-:Y:S05]  /*1bb80*/  @!P0 NANOSLEEP.SYNCS 0x989680 ;  /* 0x009896800000895d */ /* 0x002fea0003900000 */
[----:B------:R-:W1:Y:S02]  /*1bb90*/  @!P0 SYNCS.PHASECHK.TRANS64 P0, [R18+URZ+0x28c20], R0 ;  /* 0x028c2000120085a7 */ /* 0x000e64000800007f */
[----:B-1----:R-:W-:Y:S05]  /*1bba0*/  @!P0 BRA `(.L_x_3845) ;  /* 0xfffffffc00f08947 */ /* 0x002fea000383ffff */
[----:B------:R-:W-:Y:S05]  /*1bbb0*/  BRA `(.L_x_3994) ;  /* 0xffffffa400d47947 */ /* 0x000fea000383ffff */
.L_x_3849:
[----:B0-----:R0:W1:Y:S02]  /*1bbc0*/  SYNCS.PHASECHK.TRANS64.TRYWAIT P0, [R0+URZ+0x28c60], R2 ;  /* 0x028c6002000075a7 */ /* 0x001064000800017f */
[----:B-1----:R-:W-:Y:S05]  /*1bbd0*/  @!P0 NANOSLEEP.SYNCS 0x989680 ;  /* 0x009896800000895d */ /* 0x002fea0003900000 */
[----:B------:R-:W1:Y:S02]  /*1bbe0*/  @!P0 SYNCS.PHASECHK.TRANS64 P0, [R0+URZ+0x28c60], R2 ;  /* 0x028c6002000085a7 */ /* 0x000e64000800007f */
[----:B-1----:R-:W-:Y:S05]  /*1bbf0*/  @!P0 BRA `(.L_x_3849) ;  /* 0xfffffffc00f08947 */ /* 0x002fea000383ffff */
[----:B------:R-:W-:Y:S05]  /*1bc00*/  BRA `(.L_x_3995) ;  /* 0xffffffa400f87947 */ /* 0x000fea000383ffff */
.L_x_3868:
[----:B-1----:R1:W2:Y:S02]  /*1bc10*/  SYNCS.PHASECHK.TRANS64.TRYWAIT P0, [R2+URZ+0x28c40], R6 ;  /* 0x028c4006020075a7 */ /* 0x0022a4000800017f */
[----:B--2---:R-:W-:Y:S05]  /*1bc20*/  @!P0 NANOSLEEP.SYNCS 0x989680 ;  /* 0x009896800000895d */ /* 0x004fea0003900000 */
[----:B------:R-:W2:Y:S02]  /*1bc30*/  @!P0 SYNCS.PHASECHK.TRANS64 P0, [R2+URZ+0x28c40], R6 ;  /* 0x028c4006020085a7 */ /* 0x000ea4000800007f */
[----:B--2---:R-:W-:Y:S05]  /*1bc40*/  @!P0 BRA `(.L_x_3868) ;  /* 0xfffffffc00f08947 */ /* 0x004fea000383ffff */
[----:B------:R-:W-:Y:S05]  /*1bc50*/  BRA `(.L_x_3996) ;  /* 0xffffffb400087947 */ /* 0x000fea000383ffff */
.L_x_3873:
[----:B0-----:R0:W2:Y:S02]  /*1bc60*/  SYNCS.PHASECHK.TRANS64.TRYWAIT P0, [R2+URZ+0x28c60], R6 ;  /* 0x028c6006020075a7 */ /* 0x0010a4000800017f */
[----:B--2---:R-:W-:Y:S05]  /*1bc70*/  @!P0 NANOSLEEP.SYNCS 0x989680 ;  /* 0x009896800000895d */ /* 0x004fea0003900000 */
[----:B------:R-:W2:Y:S02]  /*1bc80*/  @!P0 SYNCS.PHASECHK.TRANS64 P0, [R2+URZ+0x28c60], R6 ;  /* 0x028c6006020085a7 */ /* 0x000ea4000800007f */
[----:B--2---:R-:W-:Y:S05]  /*1bc90*/  @!P0 BRA `(.L_x_3873) ;  /* 0xfffffffc00f08947 */ /* 0x004fea000383ffff */
[----:B------:R-:W-:Y:S05]  /*1bca0*/  BRA `(.L_x_3997) ;  /* 0xffffffb400847947 */ /* 0x000fea000383ffff */
.L_x_3888:
[----:B-1----:R1:W2:Y:S02]  /*1bcb0*/  SYNCS.PHASECHK.TRANS64.TRYWAIT P0, [R2+URZ+0x28c40], R3 ;  /* 0x028c4003020075a7 */ /* 0x0022a4000800017f */
[----:B--2---:R-:W-:Y:S05]  /*1bcc0*/  @!P0 NANOSLEEP.SYNCS 0x989680 ;  /* 0x009896800000895d */ /* 0x004fea0003900000 */
[----:B------:R-:W2:Y:S02]  /*1bcd0*/  @!P0 SYNCS.PHASECHK.TRANS64 P0, [R2+URZ+0x28c40], R3 ;  /* 0x028c4003020085a7 */ /* 0x000ea4000800007f */
[----:B--2---:R-:W-:Y:S05]  /*1bce0*/  @!P0 BRA `(.L_x_3888) ;  /* 0xfffffffc00f08947 */ /* 0x004fea000383ffff */
[----:B------:R-:W-:Y:S05]  /*1bcf0*/  BRA `(.L_x_3998) ;  /* 0xffffffc000607947 */ /* 0x000fea000383ffff */
.L_x_3893:
[----:B--2---:R2:W3:Y:S02]  /*1bd00*/  SYNCS.PHASECHK.TRANS64.TRYWAIT P0, [R2+URZ+0x28c60], R3 ;  /* 0x028c6003020075a7 */ /* 0x0044e4000800017f */
[----:B---3--:R-:W-:Y:S05]  /*1bd10*/  @!P0 NANOSLEEP.SYNCS 0x989680 ;  /* 0x009896800000895d */ /* 0x008fea0003900000 */
[----:B------:R-:W3:Y:S02]  /*1bd20*/  @!P0 SYNCS.PHASECHK.TRANS64 P0, [R2+URZ+0x28c60], R3 ;  /* 0x028c6003020085a7 */ /* 0x000ee4000800007f */
[----:B---3--:R-:W-:Y:S05]  /*1bd30*/  @!P0 BRA `(.L_x_3893) ;  /* 0xfffffffc00f08947 */ /* 0x008fea000383ffff */
[----:B------:R-:W-:Y:S05]  /*1bd40*/  BRA `(.L_x_3999) ;  /* 0xffffffc000dc7947 */ /* 0x000fea000383ffff */
.L_x_3908:
[----:B-1----:R1:W2:Y:S02]  /*1bd50*/  SYNCS.PHASECHK.TRANS64.TRYWAIT P0, [R3+URZ+0x28c40], R2 ;  /* 0x028c4002030075a7 */ /* 0x0022a4000800017f */
[----:B--2---:R-:W-:Y:S05]  /*1bd60*/  @!P0 NANOSLEEP.SYNCS 0x989680 ;  /* 0x009896800000895d */ /* 0x004fea0003900000 */
[----:B------:R-:W2:Y:S02]  /*1bd70*/  @!P0 SYNCS.PHASECHK.TRANS64 P0, [R3+URZ+0x28c40], R2 ;  /* 0x028c4002030085a7 */ /* 0x000ea4000800007f */
[----:B--2---:R-:W-:Y:S05]  /*1bd80*/  @!P0 BRA `(.L_x_3908) ;  /* 0xfffffffc00f08947 */ /* 0x004fea000383ffff */
[----:B------:R-:W-:Y:S05]  /*1bd90*/  BRA `(.L_x_4000) ;  /* 0xffffffcc009c7947 */ /* 0x000fea000383ffff */
.L_x_3913:
[----:B--2---:R2:W3:Y:S02]  /*1bda0*/  SYNCS.PHASECHK.TRANS64.TRYWAIT P0, [R3+URZ+0x28c60], R2 ;  /* 0x028c6002030075a7 */ /* 0x0044e4000800017f */
[----:B---3--:R-:W-:Y:S05]  /*1bdb0*/  @!P0 NANOSLEEP.SYNCS 0x989680 ;  /* 0x009896800000895d */ /* 0x008fea0003900000 */
[----:B------:R-:W3:Y:S02]  /*1bdc0*/  @!P0 SYNCS.PHASECHK.TRANS64 P0, [R3+URZ+0x28c60], R2 ;  /* 0x028c6002030085a7 */ /* 0x000ee4000800007f */
[----:B---3--:R-:W-:Y:S05]  /*1bdd0*/  @!P0 BRA `(.L_x_3913) ;  /* 0xfffffffc00f08947 */ /* 0x008fea000383ffff */
[----:B------:R-:W-:Y:S05]  /*1bde0*/  BRA `(.L_x_4001) ;  /* 0xffffffd000187947 */ /* 0x000fea000383ffff */
.L_x_3929:
[----:B------:R-:W2:Y:S01]  /*1bdf0*/  LDL R3, [R1] ;  /* 0x0000000001037983 */ /* 0x000ea20000100800 */
[----:B------:R-:W-:Y:S01]  /*1be00*/  BSSY B0, `(.L_x_4002) ;  /* 0x0000008000007945 */ /* 0x000fe20003800000 */
[----:B0-----:R-:W-:Y:S02]  /*1be10*/  IMAD.MOV.U32 R12, RZ, RZ, RZ ;  /* 0x000000ffff0c7224 */ /* 0x001fe400078e00ff */
[----:B------:R-:W-:Y:S02]  /*1be20*/  IMAD.MOV.U32 R11, RZ, RZ, 0x1f ;  /* 0x0000001fff0b7424 */ /* 0x000fe400078e00ff */
[----:B------:R-:W-:Y:S02]  /*1be30*/  IMAD.MOV.U32 R15, RZ, RZ, -0x1 ;  /* 0xffffffffff0f7424 */ /* 0x000fe400078e00ff */
[----:B--2---:R-:W-:-:S07]  /*1be40*/  IMAD.MOV.U32 R13, RZ, RZ, R3 ;  /* 0x000000ffff0d7224 */ /* 0x004fce00078e0003 */
[----:B------:R-:W-:Y:S05]  /*1be50*/  WARPSYNC.COLLECTIVE R15, `(.L_x_4003) ;  /* 0x000000000f087348 */ /* 0x000fea0003c00000 */
[----:B------:R0:W1:Y:S02]  /*1be60*/  SHFL.IDX P6, R14, R13, R12, R11 ;  /* 0x0000000c0d0e7389 */ /* 0x00006400000c000b */
[----:B01----:R-:W-:Y:S01]  /*1be70*/  ENDCOLLECTIVE ;  /* 0x000000000000791b */ /* 0x003fe20003800000 */
.L_x_4003:
[----:B------:R-:W-:Y:S05]  /*1be80*/  BSYNC B0 ;  /* 0x0000000000007941 */ /* 0x000fea0003800000 */
.L_x_4002:
        /* <DEDUP_REMOVED lines=9> */
.L_x_4004:
        /* <DEDUP_REMOVED lines=14> */
[C---:B------:R-:W-:Y:S02]  /*1c000*/  ISETP.GE.U32.AND P3, PT, R16.reuse, 0x4, PT ;  /* 0x000000041000780c */ /* 0x040fe40003f66070 */
[C---:B------:R-:W-:Y:S02]  /*1c010*/  ISETP.GE.U32.AND P4, PT, R16.reuse, 0x8, PT ;  /* 0x000000081000780c */ /* 0x040fe40003f86070 */
[----:B------:R-:W-:Y:S01]  /*1c020*/  ISETP.GE.U32.AND P5, PT, R16, 0x10, PT ;  /* 0x000000101000780c */ /* 0x000fe20003fa6070 */
[----:B--2---:R-:W-:Y:S02]  /*1c030*/  @!P1 IMAD.MOV.U32 R5, RZ, RZ, R6 ;  /* 0x000000ffff059224 */ /* 0x004fe400078e0006 */
[----:B------:R-:W-:-:S02]  /*1c040*/  IMAD.MOV.U32 R6, RZ, RZ, RZ ;  /* 0x000000ffff067224 */ /* 0x000fc400078e00ff */
[----:B---3--:R-:W-:Y:S01]  /*1c050*/  @!P1 IMAD.MOV.U32 R6, RZ, RZ, R2 ;  /* 0x000000ffff069224 */ /* 0x008fe200078e0002 */
[----:B------:R-:W-:-:S03]  /*1c060*/  ISETP.NE.AND P1, PT, R16, RZ, PT ;  /* 0x000000ff1000720c */ /* 0x000fc60003f25270 */
[----:B------:R-:W-:-:S04]  /*1c070*/  IMAD R2, R6, R5, RZ ;  /* 0x0000000506027224 */ /* 0x000fc800078e02ff */
[----:B------:R-:W-:-:S07]  /*1c080*/  IMAD.MOV.U32 R13, RZ, RZ, R2 ;  /* 0x000000ffff0d7224 */ /* 0x000fce00078e0002 */
[----:B------:R-:W-:Y:S05]  /*1c090*/  WARPSYNC.COLLECTIVE R15, `(.L_x_4005) ;  /* 0x000000000f087348 */ /* 0x000fea0003c00000 */
[----:B------:R0:W1:Y:S02]  /*1c0a0*/  SHFL.UP P6, R14, R13, R12, R11 ;  /* 0x0400000c0d0e7389 */ /* 0x00006400000c000b */
[----:B01----:R-:W-:Y:S01]  /*1c0b0*/  ENDCOLLECTIVE ;  /* 0x000000000000791b */ /* 0x003fe20003800000 */
.L_x_4005:
        /* <DEDUP_REMOVED lines=8> */
.L_x_4006:
        /* <DEDUP_REMOVED lines=8> */
.L_x_4007:
        /* <DEDUP_REMOVED lines=8> */
.L_x_4008:
        /* <DEDUP_REMOVED lines=8> */
.L_x_4009:
        /* <DEDUP_REMOVED lines=9> */
.L_x_4010:
[----:B------:R-:W-:Y:S01]  /*1c350*/  IMAD.MOV.U32 R9, RZ, RZ, R14 ;  /* 0x000000ffff097224 */ /* 0x000fe200078e000e */
[----:B------:R-:W-:Y:S06]  /*1c360*/  BRA `(.L_x_4011) ;  /* 0xffffffd800507947 */ /* 0x000fec000383ffff */
.L_x_3932:
        /* <DEDUP_REMOVED lines=8> */
.L_x_4013:
[----:B------:R-:W-:Y:S05]  /*1c3f0*/  BSYNC B0 ;  /* 0x0000000000007941 */ /* 0x000fea0003800000 */
.L_x_4012:
        /* <DEDUP_REMOVED lines=10> */
.L_x_4014:
        /* <DEDUP_REMOVED lines=8> */
.L_x_4015:
        /* <DEDUP_REMOVED lines=8> */
.L_x_4016:
        /* <DEDUP_REMOVED lines=8> */
.L_x_4017:
        /* <DEDUP_REMOVED lines=9> */
.L_x_4018:
[----:B------:R-:W-:Y:S01]  /*1c6b0*/  IMAD.MOV.U32 R9, RZ, RZ, R14 ;  /* 0x000000ffff097224 */ /* 0x000fe200078e000e */
[----:B------:R-:W-:Y:S06]  /*1c6c0*/  BRA `(.L_x_4019) ;  /* 0xffffffd800287947 */ /* 0x000fec000383ffff */
.L_x_3934:
[----:B------:R-:W-:Y:S01]  /*1c6d0*/  BSSY B0, `(.L_x_4020) ;  /* 0x0000006000007945 */ /* 0x000fe20003800000 */
[----:B------:R-:W-:Y:S01]  /*1c6e0*/  PLOP3.LUT P6, PT, P6, PT, PT, 0x8, 0x0 ;  /* 0x000000000000781c */ /* 0x000fe200037ce170 */
[----:B------:R-:W-:-:S12]  /*1c6f0*/  IMAD.MOV.U32 R15, RZ, RZ, -0x1 ;  /* 0xffffffffff0f7424 */ /* 0x000fd800078e00ff */
[----:B------:R-:W-:Y:S05]  /*1c700*/  WARPSYNC.COLLECTIVE R15, `(.L_x_4021) ;  /* 0x000000000f087348 */ /* 0x000fea0003c00000 */
[----:B------:R-:W-:Y:S01]  /*1c710*/  VOTE.ANY R14, PT, P6 ;  /* 0x00000000000e7806 */ /* 0x000fe200030e0100 */
[----:B------:R-:W-:Y:S06]  /*1c720*/  ENDCOLLECTIVE ;  /* 0x000000000000791b */ /* 0x000fec0003800000 */
.L_x_4021:
[----:B------:R-:W-:Y:S05]  /*1c730*/  BSYNC B0 ;  /* 0x0000000000007941 */ /* 0x000fea0003800000 */
.L_x_4020:
        /* <DEDUP_REMOVED lines=9> */
.L_x_4022:
[----:B------:R-:W-:Y:S02]  /*1c7d0*/  IMAD.MOV.U32 R13, RZ, RZ, R6 ;  /* 0x000000ffff0d7224 */ /* 0x000fe400078e0006 */
[----:B------:R-:W-:-:S07]  /*1c7e0*/  IMAD.MOV.U32 R5, RZ, RZ, R14 ;  /* 0x000000ffff057224 */ /* 0x000fce00078e000e */
[----:B------:R-:W-:Y:S05]  /*1c7f0*/  WARPSYNC.COLLECTIVE R15, `(.L_x_4023) ;  /* 0x000000000f087348 */ /* 0x000fea0003c00000 */
[----:B------:R0:W1:Y:S02]  /*1c800*/  SHFL.IDX P6, R14, R13, R12, R11 ;  /* 0x0000000c0d0e7389 */ /* 0x00006400000c000b */
[----:B01----:R-:W-:Y:S01]  /*1c810*/  ENDCOLLECTIVE ;  /* 0x000000000000791b */ /* 0x003fe20003800000 */
.L_x_4023:
[----:B------:R-:W-:Y:S01]  /*1c820*/  IMAD.MOV.U32 R6, RZ, RZ, R14 ;  /* 0x000000ffff067224 */ /* 0x000fe200078e000e */
[----:B------:R-:W-:Y:S06]  /*1c830*/  BRA `(.L_x_4024) ;  /* 0xffffffd800087947 */ /* 0x000fec000383ffff */
.L_x_3936:
[----:B------:R-:W-:Y:S01]  /*1c840*/  BSSY B0, `(.L_x_4025) ;  /* 0x0000007000007945 */ /* 0x000fe20003800000 */
[----:B------:R-:W-:Y:S02]  /*1c850*/  IMAD.MOV.U32 R13, RZ, RZ, R7 ;  /* 0x000000ffff0d7224 */ /* 0x000fe400078e0007 */
[----:B------:R-:W-:Y:S02]  /*1c860*/  IMAD.MOV.U32 R11, RZ, RZ, 0x1f ;  /* 0x0000001fff0b7424 */ /* 0x000fe400078e00ff */
[----:B------:R-:W-:-:S07]  /*1c870*/  IMAD.MOV.U32 R15, RZ, RZ, -0x1 ;  /* 0xffffffffff0f7424 */ /* 0x000fce00078e00ff */
[----:B012---:R-:W-:Y:S05]  /*1c880*/  WARPSYNC.COLLECTIVE R15, `(.L_x_4026) ;  /* 0x000000000f087348 */ /* 0x007fea0003c00000 */
[----:B------:R3:W4:Y:S02]  /*1c890*/  SHFL.IDX P6, R14, R13, R12, R11 ;  /* 0x0000000c0d0e7389 */ /* 0x00072400000c000b */
[----:B01234-:R-:W-:Y:S01]  /*1c8a0*/  ENDCOLLECTIVE ;  /* 0x000000000000791b */ /* 0x01ffe20003800000 */
.L_x_4026:
[----:B------:R-:W-:Y:S05]  /*1c8b0*/  BSYNC B0 ;  /* 0x0000000000007941 */ /* 0x000fea0003800000 */
.L_x_4025:
[----:B------:R-:W-:Y:S01]  /*1c8c0*/  IMAD.MOV.U32 R7, RZ, RZ, R14 ;  /* 0x000000ffff077224 */ /* 0x000fe200078e000e */
[----:B------:R-:W-:Y:S06]  /*1c8d0*/  BRA `(.L_x_4027) ;  /* 0xffffffd400f87947 */ /* 0x000fec000383ffff */
.L_x_3940:
[----:B0-----:R0:W1:Y:S02]  /*1c8e0*/  SYNCS.PHASECHK.TRANS64.TRYWAIT P0, [R0+URZ+0x28c20], R3 ;  /* 0x028c2003000075a7 */ /* 0x001064000800017f */
[----:B-1----:R-:W-:Y:S05]  /*1c8f0*/  @!P0 NANOSLEEP.SYNCS 0x989680 ;  /* 0x009896800000895d */ /* 0x002fea0003900000 */
[----:B------:R-:W1:Y:S02]  /*1c900*/  @!P0 SYNCS.PHASECHK.TRANS64 P0, [R0+URZ+0x28c20], R3 ;  /* 0x028c2003000085a7 */ /* 0x000e64000800007f */
[----:B-1----:R-:W-:Y:S05]  /*1c910*/  @!P0 BRA `(.L_x_3940) ;  /* 0xfffffffc00f08947 */ /* 0x002fea000383ffff */
[----:B------:R-:W-:Y:S05]  /*1c920*/  BRA `(.L_x_4028) ;  /* 0xffffffdc00907947 */ /* 0x000fea000383ffff */
.L_x_3941:
[----:B------:R-:W1:Y:S01]  /*1c930*/  S2R R2, SR_TID.X ;  /* 0x0000000000027919 */ /* 0x000e620000002100 */
[----:B------:R-:W-:Y:S01]  /*1c940*/  BSSY B0, `(.L_x_4029) ;  /* 0x000000a000007945 */ /* 0x000fe20003800000 */
[----:B---3--:R-:W-:Y:S02]  /*1c950*/  IMAD.MOV.U32 R12, RZ, RZ, RZ ;  /* 0x000000ffff0c7224 */ /* 0x008fe400078e00ff */
        /* <DEDUP_REMOVED lines=8> */
.L_x_4030:
[----:B------:R-:W-:Y:S05]  /*1c9e0*/  BSYNC B0 ;  /* 0x0000000000007941 */ /* 0x000fea0003800000 */
.L_x_4029:
[----:B------:R-:W-:Y:S05]  /*1c9f0*/  BRA `(.L_x_4031) ;  /* 0xffffffdc00787947 */ /* 0x000fea000383ffff */
.L_x_3942:
[----:B------:R-:W-:Y:S01]  /*1ca00*/  BSSY B0, `(.L_x_4032) ;  /* 0x0000006000007945 */ /* 0x000fe20003800000 */
[----:B------:R-:W-:-:S07]  /*1ca10*/  IMAD.MOV.U32 R15, RZ, RZ, -0x1 ;  /* 0xffffffffff0f7424 */ /* 0x000fce00078e00ff */
[----:B01-3--:R-:W-:Y:S05]  /*1ca20*/  WARPSYNC.COLLECTIVE R15, `(.L_x_4033) ;  /* 0x000000000f0c7348 */ /* 0x00bfea0003c00000 */
[----:B------:R-:W-:Y:S02]  /*1ca30*/  ELECT P6, UR62, PT ;  /* 0x00000000003e782f */ /* 0x000fe400038c0000 */
[----:B------:R-:W-:Y:S01]  /*1ca40*/  MOV R14, UR62 ;  /* 0x0000003e000e7c02 */ /* 0x000fe20008000f00 */
[----:B01-3--:R-:W-:Y:S10]  /*1ca50*/  ENDCOLLECTIVE ;  /* 0x000000000000791b */ /* 0x00bff40003800000 */
.L_x_4033:
[----:B------:R-:W-:Y:S05]  /*1ca60*/  BSYNC B0 ;  /* 0x0000000000007941 */ /* 0x000fea0003800000 */
.L_x_4032:
[----:B------:R-:W-:Y:S05]  /*1ca70*/  BRA `(.L_x_4034) ;  /* 0xffffffdc006c7947 */ /* 0x000fea000383ffff */
.L_x_3944:
[----:B0-----:R0:W1:Y:S02]  /*1ca80*/  SYNCS.PHASECHK.TRANS64.TRYWAIT P0, [R6+URZ], R5 ;  /* 0x00000005060075a7 */ /* 0x001064000800017f */
[----:B-1----:R-:W-:Y:S05]  /*1ca90*/  @!P0 NANOSLEEP.SYNCS 0x989680 ;  /* 0x009896800000895d */ /* 0x002fea0003900000 */
[----:B------:R-:W1:Y:S02]  /*1caa0*/  @!P0 SYNCS.PHASECHK.TRANS64 P0, [R6+URZ], R5 ;  /* 0x00000005060085a7 */ /* 0x000e64000800007f */
[----:B-1----:R-:W-:Y:S05]  /*1cab0*/  @!P0 BRA `(.L_x_3944) ;  /* 0xfffffffc00f08947 */ /* 0x002fea000383ffff */
[----:B------:R-:W-:Y:S05]  /*1cac0*/  BRA `(.L_x_4035) ;  /* 0xffffffdc00a47947 */ /* 0x000fea000383ffff */
.L_x_3945:
[----:B-1----:R1:W2:Y:S02]  /*1cad0*/  SYNCS.PHASECHK.TRANS64.TRYWAIT P0, [R7+URZ], R2 ;  /* 0x00000002070075a7 */ /* 0x0022a4000800017f */
[----:B--2---:R-:W-:Y:S05]  /*1cae0*/  @!P0 NANOSLEEP.SYNCS 0x989680 ;  /* 0x009896800000895d */ /* 0x004fea0003900000 */
[----:B------:R-:W2:Y:S02]  /*1caf0*/  @!P0 SYNCS.PHASECHK.TRANS64 P0, [R7+URZ], R2 ;  /* 0x00000002070085a7 */ /* 0x000ea4000800007f */
[----:B--2---:R-:W-:Y:S05]  /*1cb00*/  @!P0 BRA `(.L_x_3945) ;  /* 0xfffffffc00f08947 */ /* 0x004fea000383ffff */
[----:B------:R-:W-:Y:S05]  /*1cb10*/  BRA `(.L_x_4036) ;  /* 0xffffffdc00987947 */ /* 0x000fea000383ffff */
.L_x_3947:
[----:B--2---:R2:W4:Y:S02]  /*1cb20*/  SYNCS.PHASECHK.TRANS64.TRYWAIT P0, [R4+URZ], R5 ;  /* 0x00000005040075a7 */ /* 0x004524000800017f */
[----:B----4-:R-:W-:Y:S05]  /*1cb30*/  @!P0 NANOSLEEP.SYNCS 0x989680 ;  /* 0x009896800000895d */ /* 0x010fea0003900000 */
[----:B------:R-:W4:Y:S02]  /*1cb40*/  @!P0 SYNCS.PHASECHK.TRANS64 P0, [R4+URZ], R5 ;  /* 0x00000005040085a7 */ /* 0x000f24000800007f */
[----:B----4-:R-:W-:Y:S05]  /*1cb50*/  @!P0 BRA `(.L_x_3947) ;  /* 0xfffffffc00f08947 */ /* 0x010fea000383ffff */
[----:B------:R-:W-:Y:S05]  /*1cb60*/  BRA `(.L_x_4037) ;  /* 0xffffffdc009c7947 */ /* 0x000fea000383ffff */
.L_x_4038:
        /* <DEDUP_REMOVED lines=9> */
.L_x_14999:


//--------------------- .text._ZN7cutlass13device_kernelIN5flash11enable_sm90INS1_16FlashAttnFwdSm90INS1_25CollectiveMainloopFwdSm90ILi2EN4cute5tupleIJNS5_1CILi1EEES8_S8_EEENS6_IJNS7_ILi64EEESA_SA_EEELi512ENS_6half_tEfNS_4arch4Sm90ELb0ELb0ELb0ELb1ELb0ELb0ELb1ELb0ELb0ELb1ELb1ELb0EEENS1_21CollectiveEpilogueFwdINS6_IJSA_NS7_ILi512EEESA_EEES9_SC_SE_Li256ELb1ELb1ELb1ELb0EEENS1_36VarlenDynamicPersistentTileSchedulerILi64ELi64ELi256ELi128ELb1ELb1ELb1ELb0ELb1ELb1EEEEEEEEEvNT_6ParamsE --------------------------
	.section	.text._ZN7cutlass13device_kernelIN5flash11enable_sm90INS1_16FlashAttnFwdSm90INS1_25CollectiveMainloopFwdSm90ILi2EN4cute5tupleIJNS5_1CILi1EEES8_S8_EEENS6_IJNS7_ILi64EEESA_SA_EEELi512ENS_6half_tEfNS_4arch4Sm90ELb0ELb0ELb0ELb1ELb0ELb0ELb1ELb0ELb0ELb1ELb1ELb0EEENS1_21CollectiveEpilogueFwdINS6_IJSA_NS7_ILi512EEESA_EEES9_SC_SE_Li256ELb1ELb1ELb1ELb0EEENS1_36VarlenDynamicPersistentTileSchedulerILi64ELi64ELi256ELi128ELb1ELb1ELb1ELb0ELb1ELb1EEEEEEEEEvNT_6ParamsE,"ax",@progbits
	.align	128
.text._ZN7cutlass13device_kernelIN5flash11enable_sm90INS1_16FlashAttnFwdSm90INS1_25CollectiveMainloopFwdSm90ILi2EN4cute5tupleIJNS5_1CILi1EEES8_S8_EEENS6_IJNS7_ILi64EEESA_SA_EEELi512ENS_6half_tEfNS_4arch4Sm90ELb0ELb0ELb0ELb1ELb0ELb0ELb1ELb0ELb0ELb1ELb1ELb0EEENS1_21CollectiveEpilogueFwdINS6_IJSA_NS7_ILi512EEESA_EEES9_SC_SE_Li256ELb1ELb1ELb1ELb0EEENS1_36VarlenDynamicPersistentTileSchedulerILi64ELi64ELi256ELi128ELb1ELb1ELb1ELb0ELb1ELb1EEEEEEEEEvNT_6ParamsE:
        .type           _ZN7cutlass13device_kernelIN5flash11enable_sm90INS1_16FlashAttnFwdSm90INS1_25CollectiveMainloopFwdSm90ILi2EN4cute5tupleIJNS5_1CILi1EEES8_S8_EEENS6_IJNS7_ILi64EEESA_SA_EEELi512ENS_6half_tEfNS_4arch4Sm90ELb0ELb0ELb0ELb1ELb0ELb0ELb1ELb0ELb0ELb1ELb1ELb0EEENS1_21CollectiveEpilogueFwdINS6_IJSA_NS7_ILi512EEESA_EEES9_SC_SE_Li256ELb1ELb1ELb1ELb0EEENS1_36VarlenDynamicPersistentTileSchedulerILi64ELi64ELi256ELi128ELb1ELb1ELb1ELb0ELb1ELb1EEEEEEEEEvNT_6ParamsE,@function
        .size           _ZN7cutlass13device_kernelIN5flash11enable_sm90INS1_16FlashAttnFwdSm90INS1_25CollectiveMainloopFwdSm90ILi2EN4cute5tupleIJNS5_1CILi1EEES8_S8_EEENS6_IJNS7_ILi64EEESA_SA_EEELi512ENS_6half_tEfNS_4arch4Sm90ELb0ELb0ELb0ELb1ELb0ELb0ELb1ELb0ELb0ELb1ELb1ELb0EEENS1_21CollectiveEpilogueFwdINS6_IJSA_NS7_ILi512EEESA_EEES9_SC_SE_Li256ELb1ELb1ELb1ELb0EEENS1_36VarlenDynamicPersistentTileSchedulerILi64ELi64ELi256ELi128ELb1ELb1ELb1ELb0ELb1ELb1EEEEEEEEEvNT_6ParamsE,(.L_x_15000 - _ZN7cutlass13device_kernelIN5flash11enable_sm90INS1_16FlashAttnFwdSm90INS1_25CollectiveMainloopFwdSm90ILi2EN4cute5tupleIJNS5_1CILi1EEES8_S8_EEENS6_IJNS7_ILi64EEESA_SA_EEELi512ENS_6half_tEfNS_4arch4Sm90ELb0ELb0ELb0ELb1ELb0ELb0ELb1ELb0ELb0ELb1ELb1ELb0EEENS1_21CollectiveEpilogueFwdINS6_IJSA_NS7_ILi512EEESA_EEES9_SC_SE_Li256ELb1ELb1ELb1ELb0EEENS1_36VarlenDynamicPersistentTileSchedulerILi64ELi64ELi256ELi128ELb1ELb1ELb1ELb0ELb1ELb1EEEEEEEEEvNT_6ParamsE)
        .other          _ZN7cutlass13device_kernelIN5flash11enable_sm90INS1_16FlashAttnFwdSm90INS1_25CollectiveMainloopFwdSm90ILi2EN4cute5tupleIJNS5_1CILi1EEES8_S8_EEENS6_IJNS7_ILi64EEESA_SA_EEELi512ENS_6half_tEfNS_4arch4Sm90ELb0ELb0ELb0ELb1ELb0ELb0ELb1ELb0ELb0ELb1ELb1ELb0EEENS1_21CollectiveEpilogueFwdINS6_IJSA_NS7_ILi512EEESA_EEES9_SC_SE_Li256ELb1ELb1ELb1ELb0EEENS1_36VarlenDynamicPersistentTileSchedulerILi64ELi64ELi256ELi128ELb1ELb1ELb1ELb0ELb1ELb1EEEEEEEEEvNT_6ParamsE,@"STO_CUDA_ENTRY STV_DEFAULT"
_ZN7cutlass13device_kernelIN5flash11enable_sm90INS1_16FlashAttnFwdSm90INS1_25CollectiveMainloopFwdSm90ILi2EN4cute5tupleIJNS5_1CILi1EEES8_S8_EEENS6_IJNS7_ILi64EEESA_SA_EEELi512ENS_6half_tEfNS_4arch4Sm90ELb0ELb0ELb0ELb1ELb0ELb0ELb1ELb0ELb0ELb1ELb1ELb0EEENS1_21CollectiveEpilogueFwdINS6_IJSA_NS7_ILi512EEESA_EEES9_SC_SE_Li256ELb1ELb1ELb1ELb0EEENS1_36VarlenDynamicPersistentTileSchedulerILi64ELi64ELi256ELi128ELb1ELb1ELb1ELb0ELb1ELb1EEEEEEEEEvNT_6ParamsE:
        /* <DEDUP_REMOVED lines=17> */
.L_x_4040:
[----:B------:R-:W-:Y:S05]  /*0110*/  BSYNC B0 ;  /* 0x0000000000007941 */ /* 0x000fea0003800000 */
.L_x_4039:
[----:B------:R-:W-:Y:S01]  /*0120*/  SHF.R.U32.HI R3, RZ, 0x7, R6 ;  /* 0x00000007ff037819 */ /* 0x000fe20000011606 */
[----:B------:R-:W-:Y:S01]  /*0130*/  VOTEU.ANY UP0, P0 ;  /* 0x00000000003f7886 */ /* 0x000fe20000000100 */
[----:B------:R-:W0:Y:S01]  /*0140*/  SHFL.IDX PT, R2, R0, RZ, 0x1f ;  /* 0x00001fff00027589 */ /* 0x000e2200000e0000 */
[----:B------:R-:W-:Y:S01]  /*0150*/  UMOV UR4, 0x80 ;  /* 0x0000008000047882 */ /* 0x000fe20000000000 */
[----:B------:R-:W-:Y:S01]  /*0160*/  UMOV UR7, 0x100 ;  /* 0x0000010000077882 */ /* 0x000fe20000000000 */
[----:B------:R-:W-:Y:S01]  /*0170*/  VOTEU.ANY UP1, P0 ;  /* 0x00000000003f7886 */ /* 0x000fe20000020100 */
[----:B------:R-:W1:Y:S01]  /*0180*/  SHFL.IDX PT, R3, R3, RZ, 0x1f ;  /* 0x00001fff03037589 */ /* 0x000e6200000e0000 */
[----:B------:R-:W2:Y:S01]  /*0190*/  @UP0 S2UR UR8, SR_CgaCtaId ;  /* 0x00000000000809c3 */ /* 0x000ea20000008800 */
[----:B------:R-:W-:Y:S01]  /*01a0*/  @UP0 UMOV UR6, 0x400 ;  /* 0x0000040000060882 */ /* 0x000fe20000000000 */
[----:B------:R-:W-:-:S04]  /*01b0*/  @UP0 UIADD3 UR4, -UR4, 0x100000, URZ ;  /* 0x0010000004040890 */ /* 0x000fc8000fffe13f */
[----:B------:R-:W-:Y:S02]  /*01c0*/  @UP0 USHF.L.U32 UR5, UR4, 0xb, URZ ;  /* 0x0000000b04050899 */ /* 0x000fe4000800063f */
[----:B------:R-:W-:Y:S01]  /*01d0*/  @UP0 USHF.L.U32 UR4, UR4, 0x1, URZ ;  /* 0x0000000104040899 */ /* 0x000fe2000800063f */
[----:B------:R-:W-:Y:S01]  /*01e0*/  VOTEU.ANY UP2, P0 ;  /* 0x00000000003f7886 */ /* 0x000fe20000040100 */
[----:B0-----:R-:W-:Y:S01]  /*01f0*/  ISETP.NE.AND P1, PT, R2, RZ, PT ;  /* 0x000000ff0200720c */ /* 0x001fe20003f25270 */
[----:B-1----:R0:W-:Y:S01]  /*0200*/  STL [R1], R3 ;  /* 0x0000000301007387 */ /* 0x0021e20000100800 */
[----:B--2---:R-:W-:Y:S02]  /*0210*/  @UP0 ULEA UR8, UR8, UR6, 0x18 ;  /* 0x0000000608080291 */ /* 0x004fe4000f8ec03f */
[----:B------:R-:W-:-:S04]  /*0220*/  @UP0 UIADD3 UR6, -UR7, 0x100000, URZ ;  /* 0x0010000007060890 */ /* 0x000fc8000fffe13f */
[----:B------:R-:W-:Y:S02]  /*0230*/  @UP0 USHF.L.U32 UR7, UR6, 0xb, URZ ;  /* 0x0000000b06070899 */ /* 0x000fe4000800063f */
[----:B------:R-:W-:Y:S01]  /*0240*/  @UP0 USHF.L.U32 UR6, UR6, 0x1, URZ ;  /* 0x0000000106060899 */ /* 0x000fe2000800063f */
[----:B------:R-:W-:Y:S01]  /*0250*/  VOTEU.ANY UP0, P0 ;  /* 0x00000000003f7886 */ /* 0x000fe20000000100 */
[----:B------:R-:W1:Y:S04]  /*0260*/  FENCE.VIEW.ASYNC.S ;  /* 0x00000000000073c6 */ /* 0x000e680000000000 */
[----:B-1----:R0:W1:Y:S01]  /*0270*/  @UP0 SYNCS.EXCH.64 URZ, [UR8+0x38800], UR4 ;  /* 0x03880004083f05b2 */ /* 0x0020620008000100 */
[----:B------:R0:W2:Y:S05]  /*0280*/  @UP1 SYNCS.EXCH.64 URZ, [UR8+0x38810], UR4 ;  /* 0x03881004083f15b2 */ /* 0x0000aa0008000100 */
        /* <DEDUP_REMOVED lines=16> */
.L_x_4041:
        /* <DEDUP_REMOVED lines=22> */
.L_x_4042:
        /* <DEDUP_REMOVED lines=18> */
.L_x_4043:
        /* <DEDUP_REMOVED lines=22> */
.L_x_4044:
        /* <DEDUP_REMOVED lines=22> */
.L_x_4045:
[----:B------:R-:W-:Y:S01]  /*08d0*/  ISETP.NE.AND P0, PT, R3, RZ, PT ;  /* 0x000000ff0300720c */ /* 0x000fe20003f05270 */
[----:B------:R-:W-:Y:S01]  /*08e0*/  NOP ;  /* 0x0000000000007918 */ /* 0x000fe20000000000 */
[----:B------:R-:W-:Y:S01]  /*08f0*/  ULDC.64 UR38, c[0x0][0x208] ;  /* 0x0000820000267ab9 */ /* 0x000fe20000000a00 */
[----:B01234-:R-:W-:Y:S10]  /*0900*/  BAR.SYNC.DEFER_BLOCKING 0x0 ;  /* 0x0000000000007b1d */ /* 0x01fff40000010000 */
[----:B------:R-:W-:Y:S05]  /*0910*/  @!P0 BRA `(.L_x_4046) ;  /* 0x000000d400d88947 */ /* 0x000fea0003800000 */
.L_x_4047:
        /* <DEDUP_REMOVED lines=22> */
[----:B------:R-:W-:Y:S01]  /*0a80*/  UMOV UR36, URZ ;  /* 0x0000003f00247c82 */ /* 0x000fe20008000000 */
[----:B------:R-:W-:Y:S01]  /*0a90*/  SHF.R.S32.HI R3, RZ, 0x1f, R6 ;  /* 0x0000001fff037819 */ /* 0x000fe20000011406 */
[----:B------:R-:W-:Y:S01]  /*0aa0*/  UMOV UR37, URZ ;  /* 0x0000003f00257c82 */ /* 0x000fe20008000000 */
[----:B------:R-:W-:Y:S02]  /*0ab0*/  UMOV UR40, URZ ;  /* 0x0000003f00287c82 */ /* 0x000fe40008000000 */
[CC--:B------:R-:W-:Y:S02]  /*0ac0*/  LEA.HI R2, R3.reuse, R6.reuse, RZ, 0x4 ;  /* 0x0000000603027211 */ /* 0x0c0fe400078f20ff */
[----:B------:R-:W-:-:S02]  /*0ad0*/  LEA.HI R5, R3, R6, RZ, 0x3 ;  /* 0x0000000603057211 */ /* 0x000fc400078f18ff */
[CC--:B------:R-:W-:Y:S02]  /*0ae0*/  LEA.HI R4, R3.reuse, R6.reuse, RZ, 0x5 ;  /* 0x0000000603047211 */ /* 0x0c0fe400078f28ff */
[CC--:B------:R-:W-:Y:S02]  /*0af0*/  LEA.HI R0, R3.reuse, R6.reuse, RZ, 0x7 ;  /* 0x0000000603007211 */ /* 0x0c0fe400078f38ff */
[----:B------:R-:W-:Y:S02]  /*0b00*/  LEA.HI R3, R3, R6, RZ, 0x2 ;  /* 0x0000000603037211 */ /* 0x000fe400078f10ff */
[----:B------:R-:W-:Y:S02]  /*0b10*/  SHF.R.S32.HI R7, RZ, 0x4, R2 ;  /* 0x00000004ff077819 */ /* 0x000fe40000011402 */
[----:B------:R-:W-:Y:S02]  /*0b20*/  LOP3.LUT R11, R5, 0xfffffff8, RZ, 0xc0, !PT ;  /* 0xfffffff8050b7812 */ /* 0x000fe400078ec0ff */
[----:B------:R-:W-:-:S02]  /*0b30*/  LOP3.LUT R5, R2, 0xfffffff0, RZ, 0xc0, !PT ;  /* 0xfffffff002057812 */ /* 0x000fc400078ec0ff */
[--C-:B------:R-:W-:Y:S01]  /*0b40*/  SHF.R.S32.HI R9, RZ, 0x5, R4.reuse ;  /* 0x00000005ff097819 */ /* 0x100fe20000011404 */
[C---:B------:R-:W-:Y:S01]  /*0b50*/  IMAD.IADD R11, R6.reuse, 0x1, -R11 ;  /* 0x00000001060b7824 */ /* 0x040fe200078e0a0b */
[----:B------:R-:W-:Y:S01]  /*0b60*/  LOP3.LUT R13, R3, 0xfffffffc, RZ, 0xc0, !PT ;  /* 0xfffffffc030d7812 */ /* 0x000fe200078ec0ff */
[----:B------:R-:W-:Y:S01]  /*0b70*/  IMAD.IADD R8, R6, 0x1, -R5 ;  /* 0x0000000106087824 */ /* 0x000fe200078e0a05 */
[----:B------:R-:W-:Y:S02]  /*0b80*/  SHF.R.S32.HI R4, RZ, 0x1f, R4 ;  /* 0x0000001fff047819 */ /* 0x000fe40000011404 */
[----:B------:R-:W-:Y:S01]  /*0b90*/  LOP3.LUT R3, R0, 0xffffff80, RZ, 0xc0, !PT ;  /* 0xffffff8000037812 */ /* 0x000fe200078ec0ff */
[----:B------:R-:W-:Y:S01]  /*0ba0*/  IMAD.IADD R13, R6, 0x1, -R13 ;  /* 0x00000001060d7824 */ /* 0x000fe200078e0a0d */
[----:B------:R-:W-:Y:S02]  /*0bb0*/  LEA.HI R2, R2, R7, RZ, 0x1 ;  /* 0x0000000702027211 */ /* 0x000fe400078f08ff */
[----:B------:R-:W-:Y:S01]  /*0bc0*/  LEA.HI R4, R4, R9, RZ, 0x2 ;  /* 0x0000000904047211 */ /* 0x000fe200078f10ff */
[----:B------:R-:W-:Y:S01]  /*0bd0*/  IMAD.IADD R3, R6, 0x1, -R3 ;  /* 0x0000000106037824 */ /* 0x000fe200078e0a03 */
[----:B------:R-:W-:-:S02]  /*0be0*/  LOP3.LUT R2, R2, 0x1ffffffe, RZ, 0xc0, !PT ;  /* 0x1ffffffe02027812 */ /* 0x000fc400078ec0ff */
[----:B------:R-:W-:Y:S02]  /*0bf0*/  SHF.R.S32.HI R227, RZ, 0x7, R0 ;  /* 0x00000007ffe37819 */ /* 0x000fe40000011400 */
[----:B------:R-:W-:Y:S01]  /*0c00*/  LOP3.LUT R4, R4, 0x3ffffc, RZ, 0xc0, !PT ;  /* 0x003ffffc04047812 */ /* 0x000fe200078ec0ff */
[----:B------:R-:W-:Y:S01]  /*0c10*/  IMAD.IADD R7, R7, 0x1, -R2 ;  /* 0x0000000107077824 */ /* 0x000fe200078e0a02 */
[--C-:B------:R-:W-:Y:S01]  /*0c20*/  SHF.R.S32.HI R5, RZ, 0x1f, R8.reuse ;  /* 0x0000001fff057819 */ /* 0x100fe20000011408 */
[----:B------:R-:W-:Y:S01]  /*0c30*/  IMAD R15, R227, 0x100, R8 ;  /* 0x00000100e30f7824 */ /* 0x000fe200078e0208 */
[----:B------:R-:W-:Y:S01]  /*0c40*/  SHF.R.S32.HI R2, RZ, 0x1f, R3 ;  /* 0x0000001fff027819 */ /* 0x000fe20000011403 */
[----:B------:R-:W-:Y:S01]  /*0c50*/  IMAD.IADD R10, R9, 0x1, -R4 ;  /* 0x00000001090a7824 */ /* 0x000fe200078e0a04 */
        /* <DEDUP_REMOVED lines=29> */
[----:B------:R-:W-:Y:S02]  /*0e30*/  LOP3.LUT R7, R7, R4, RZ, 0x3c, !PT ;  /* 0x0000000407077212 */ /* 0x000fe400078e3cff */
[----:B------:R-:W-:Y:S01]  /*0e40*/  SHF.R.S32.HI R5, RZ, 0x5, R5 ;  /* 0x00000005ff057819 */ /* 0x000fe20000011405 */
[----:B------:R-:W-:Y:S01]  /*0e50*/  IMAD.IADD R16, R2, 0x1, -R3 ;  /* 0x0000000102107824 */ /* 0x000fe200078e0a03 */
[----:B------:R-:W-:Y:S01]  /*0e60*/  R2P PR, R8, 0x6 ;  /* 0x0000000608007804 */ /* 0x000fe20000000000 */
[----:B0-----:R-:W-:Y:S02]  /*0e70*/  IMAD.SHL.U32 R12, R0, 0x100, RZ ;  /* 0x00000100000c7824 */ /* 0x001fe400078e00ff */
[----:B------:R-:W-:Y:S02]  /*0e80*/  IMAD.IADD R7, R6, 0x1, R7 ;  /* 0x0000000106077824 */ /* 0x000fe400078e0207 */
[----:B------:R-:W-:Y:S01]  /*0e90*/  IMAD.SHL.U32 R2, R11, 0x8, RZ ;  /* 0x000000080b027824 */ /* 0x000fe200078e00ff */
[----:B------:R-:W-:Y:S01]  /*0ea0*/  STL [R1+0x6c], R12 ;  /* 0x00006c0c01007387 */ /* 0x000fe20000100800 */
[----:B------:R-:W-:Y:S01]  /*0eb0*/  IMAD.IADD R17, R230, 0x1, R12 ;  /* 0x00000001e6117824 */ /* 0x000fe200078e020c */
[----:B------:R-:W-:Y:S01]  /*0ec0*/  LEA R19, R7, UR41, 0x1 ;  /* 0x0000002907137c11 */ /* 0x000fe2000f8e08ff */
[----:B------:R-:W-:Y:S01]  /*0ed0*/  IMAD R16, R5, 0x10, R16 ;  /* 0x0000001005107824 */ /* 0x000fe200078e0210 */
[----:B------:R-:W-:Y:S01]  /*0ee0*/  SEL R185, R185, 0xffffffe0, !P1 ;  /* 0xffffffe0b9b97807 */ /* 0x000fe20004800000 */
[----:B------:R-:W-:Y:S01]  /*0ef0*/  VIADD R193, R2, 0x40 ;  /* 0x0000004002c17836 */ /* 0x000fe20000000000 */
[----:B------:R-:W-:Y:S01]  /*0f00*/  SHF.R.S32.HI R0, RZ, 0x1f, R17 ;  /* 0x0000001fff007819 */ /* 0x000fe20000011411 */
[----:B------:R-:W-:-:S02]  /*0f10*/  VIADD R226, R17, 0x8 ;  /* 0x0000000811e27836 */ /* 0x000fc40000000000 */
[C---:B------:R-:W-:Y:S01]  /*0f20*/  VIADD R225, R17.reuse, 0x10 ;  /* 0x0000001011e17836 */ /* 0x040fe20000000000 */
[----:B------:R-:W-:Y:S01]  /*0f30*/  SHF.R.S32.HI R3, RZ, 0x1f, R193 ;  /* 0x0000001fff037819 */ /* 0x000fe200000114c1 */
[----:B------:R-:W-:Y:S01]  /*0f40*/  VIADD R223, R17, 0x20 ;  /* 0x0000002011df7836 */ /* 0x000fe20000000000 */
[----:B------:R-:W-:Y:S01]  /*0f50*/  SHF.R.S32.HI R0, RZ, 0x1f, R226 ;  /* 0x0000001fff007819 */ /* 0x000fe200000114e2 */
[----:B------:R-:W-:Y:S01]  /*0f60*/  IMAD R4, R13, 0x8, R16 ;  /* 0x000000080d047824 */ /* 0x000fe200078e0210 */
[----:B------:R-:W-:Y:S01]  /*0f70*/  SHF.R.S32.HI R3, RZ, 0x1f, R225 ;  /* 0x0000001fff037819 */ /* 0x000fe200000114e1 */
[C---:B------:R-:W-:Y:S01]  /*0f80*/  VIADD R224, R17.reuse, 0x18 ;  /* 0x0000001811e07836 */ /* 0x040fe20000000000 */
[----:B------:R-:W-:Y:S01]  /*0f90*/  SHF.R.S32.HI R0, RZ, 0x1f, R223 ;  /* 0x0000001fff007819 */ /* 0x000fe200000114df */
[C---:B------:R-:W-:Y:S01]  /*0fa0*/  VIADD R222, R17.reuse, 0x28 ;  /* 0x0000002811de7836 */ /* 0x040fe20000000000 */
[----:B------:R0:W-:Y:S01]  /*0fb0*/  STL [R1+0x68], R4 ;  /* 0x0000680401007387 */ /* 0x0001e20000100800 */
[----:B------:R-:W-:-:S02]  /*0fc0*/  VIADD R220, R17, 0x38 ;  /* 0x0000003811dc7836 */ /* 0x000fc40000000000 */
[C---:B------:R-:W-:Y:S01]  /*0fd0*/  VIADD R221, R17.reuse, 0x30 ;  /* 0x0000003011dd7836 */ /* 0x040fe20000000000 */
[----:B------:R-:W-:Y:S01]  /*0fe0*/  SHF.R.S32.HI R3, RZ, 0x1f, R222 ;  /* 0x0000001fff037819 */ /* 0x000fe200000114de */
[C---:B------:R-:W-:Y:S01]  /*0ff0*/  VIADD R219, R17.reuse, 0x40 ;  /* 0x0000004011db7836 */ /* 0x040fe20000000000 */
[----:B------:R-:W-:Y:S01]  /*1000*/  SHF.R.S32.HI R0, RZ, 0x1f, R220 ;  /* 0x0000001fff007819 */ /* 0x000fe200000114dc */
[C---:B------:R-:W-:Y:S02]  /*1010*/  VIADD R217, R17.reuse, 0x50 ;  /* 0x0000005011d97836 */ /* 0x040fe40000000000 */
        /* <DEDUP_REMOVED lines=50> */
[----:B------:R-:W-:Y:S01]  /*1340*/  IMAD.IADD R186, R186, 0x1, R185 ;  /* 0x00000001baba7824 */ /* 0x000fe200078e02b9 */
[----:B------:R-:W-:Y:S01]  /*1350*/  SHF.R.S32.HI R231, RZ, 0x1f, R196 ;  /* 0x0000001fffe77819 */ /* 0x000fe200000114c4 */
[----:B------:R-:W-:-:S02]  /*1360*/  IMAD.MOV.U32 R6, RZ, RZ, R14 ;  /* 0x000000ffff067224 */ /* 0x000fc400078e000e */
[C---:B------:R-:W-:Y:S02]  /*1370*/  VIADD R192, R2.reuse, 0x80 ;  /* 0x0000008002c07836 */ /* 0x040fe40000000000 */
[C---:B------:R-:W-:Y:S02]  /*1380*/  VIADD R191, R2.reuse, 0xc0 ;  /* 0x000000c002bf7836 */ /* 0x040fe40000000000 */
[C---:B------:R-:W-:Y:S02]  /*1390*/  VIADD R190, R2.reuse, 0x100 ;  /* 0x0000010002be7836 */ /* 0x040fe40000000000 */
[C---:B------:R-:W-:Y:S02]  /*13a0*/  VIADD R189, R2.reuse, 0x140 ;  /* 0x0000014002bd7836 */ /* 0x040fe40000000000 */
[C---:B------:R-:W-:Y:S02]  /*13b0*/  VIADD R229, R2.reuse, 0x180 ;  /* 0x0000018002e57836 */ /* 0x040fe40000000000 */
[----:B------:R-:W-:-:S02]  /*13c0*/  VIADD R228, R2, 0x1c0 ;  /* 0x000001c002e47836 */ /* 0x000fc40000000000 */
[----:B------:R-:W-:-:S07]  /*13d0*/  IMAD.IADD R185, R185, 0x1, R184 ;  /* 0x00000001b9b97824 */ /* 0x000fce00078e02b8 */
.L_x_4091:
[----:B------:R-:W-:Y:S01]  /*13e0*/  ULDC.64 UR6, c[0x0][0xd88] ;  /* 0x0003620000067ab9 */ /* 0x000fe20000000a00 */
[----:B0123-5:R-:W0:Y:S01]  /*13f0*/  LDC.64 R12, c[0x0][0x418] ;  /* 0x00010600ff0c7b82 */ /* 0x02fe220000000a00 */
[----:B------:R-:W-:-:S06]  /*1400*/  UIMAD.WIDE UR6, UR5, 0x4, UR6 ;  /* 0x00000004050678a5 */ /* 0x000fcc000f8e0206 */
[----:B------:R-:W-:Y:S01]  /*1410*/  IMAD.U32 R8, RZ, RZ, UR6 ;  /* 0x00000006ff087e24 */ /* 0x000fe2000f8e00ff */
[----:B------:R-:W1:Y:S01]  /*1420*/  LDC R0, c[0x0][0x424] ;  /* 0x00010900ff007b82 */ /* 0x000e620000000800 */
[----:B------:R-:W-:Y:S01]  /*1430*/  IMAD.U32 R9, RZ, RZ, UR7 ;  /* 0x00000007ff097e24 */ /* 0x000fe2000f8e00ff */
[----:B------:R-:W-:-:S04]  /*1440*/  ULDC.64 UR6, c[0x0][0xb20] ;  /* 0x0002c80000067ab9 */ /* 0x000fc80000000a00 */
[----:B------:R-:W2:Y:S01]  /*1450*/  LDG.E R187, desc[UR38][R8.64] ;  /* 0x0000002608bb7981 */ /* 0x000ea2000c1e1900 */
[----:B------:R-:W-:Y:S01]  /*1460*/  ISETP.NE.U32.AND P0, PT, RZ, UR6, PT ;  /* 0x00000006ff007c0c */ /* 0x000fe2000bf05070 */
[----:B------:R-:W3:Y:S01]  /*1470*/  LDC R153, c[0x0][0x2f0] ;  /* 0x0000bc00ff997b82 */ /* 0x000ee20000000800 */
[----:B------:R-:W-:Y:S02]  /*1480*/  IMAD.MOV.U32 R10, RZ, RZ, RZ ;  /* 0x000000ffff0a7224 */ /* 0x000fe400078e00ff */
[----:B------:R-:W-:-:S05]  /*1490*/  ISETP.NE.AND.EX P0, PT, RZ, UR7, PT, P0 ;  /* 0x00000007ff007c0c */ /* 0x000fca000bf05300 */
[----:B----4-:R-:W4:Y:S01]  /*14a0*/  LDC R7, c[0x0][0xae8] ;  /* 0x0002ba00ff077b82 */ /* 0x010f220000000800 */
[----:B--2---:R-:W-:-:S07]  /*14b0*/  SHF.R.S32.HI R195, RZ, 0x1f, R187 ;  /* 0x0000001fffc37819 */ /* 0x004fce00000114bb */
[----:B------:R-:W-:-:S04]  /*14c0*/  @P0 LEA R4, P1, R187, UR6, 0x2 ;  /* 0x00000006bb040c11 */ /* 0x000fc8000f8210ff */
[----:B------:R-:W-:Y:S01]  /*14d0*/  @P0 LEA.HI.X R5, R187, UR7, R195, 0x2, P1 ;  /* 0x00000007bb050c11 */ /* 0x000fe200088f14c3 */
[----:B------:R-:W-:Y:S02]  /*14e0*/  ULDC.64 UR6, c[0x0][0xb18] ;  /* 0x0002c60000067ab9 */ /* 0x000fe40000000a00 */
[----:B------:R-:W-:Y:S02]  /*14f0*/  ISETP.NE.U32.AND P1, PT, RZ, UR6, PT ;  /* 0x00000006ff007c0c */ /* 0x000fe4000bf25070 */
[----:B------:R2:W5:Y:S01]  /*1500*/  @P0 LDG.E R10, desc[UR38][R4.64] ;  /* 0x00000026040a0981 */ /* 0x000562000c1e1900 */
[----:B0-----:R-:W-:Y:S02]  /*1510*/  ISETP.NE.U32.AND P0, PT, R12, RZ, PT ;  /* 0x000000ff0c00720c */ /* 0x001fe40003f05070 */
[----:B------:R-:W-:Y:S02]  /*1520*/  ISETP.NE.AND.EX P1, PT, RZ, UR7, PT, P1 ;  /* 0x00000007ff007c0c */ /* 0x000fe4000bf25310 */
[----:B------:R-:W-:-:S04]  /*1530*/  ISETP.NE.AND.EX P0, PT, R13, RZ, PT, P0 ;  /* 0x000000ff0d00720c */ /* 0x000fc80003f05300 */
[----:B-1----:R-:W-:-:S05]  /*1540*/  SEL R0, R0, 0x1, P0 ;  /* 0x0000000100007807 */ /* 0x002fca0000000000 */
[----:B---3--:R-:W-:Y:S02]  /*1550*/  IMAD R153, R0, R153, RZ ;  /* 0x0000009900997224 */ /* 0x008fe400078e02ff */
[----:B------:R-:W-:-:S04]  /*1560*/  @P1 LEA R8, P0, R187, UR6, 0x2 ;  /* 0x00000006bb081c11 */ /* 0x000fc8000f8010ff */
[----:B------:R-:W-:-:S05]  /*1570*/  @P1 LEA.HI.X R9, R187, UR7, R195, 0x2, P0 ;  /* 0x00000007bb091c11 */ /* 0x000fca00080f14c3 */
[----:B------:R2:W5:Y:S01]  /*1580*/  @P1 LDG.E R153, desc[UR38][R8.64] ;  /* 0x0000002608991981 */ /* 0x000562000c1e1900 */
[C---:B------:R-:W-:Y:S01]  /*1590*/  LOP3.LUT R3, R6.reuse, 0xff000000, RZ, 0xc0, !PT ;  /* 0xff00000006037812 */ /* 0x040fe200078ec0ff */
[----:B------:R-:W-:Y:S01]  /*15a0*/  UMOV UR42, UR4 ;  /* 0x00000004002a7c82 */ /* 0x000fe20008000000 */
[----:B------:R-:W-:Y:S02]  /*15b0*/  LOP3.LUT R0, R6, 0xff0000, RZ, 0xc0, !PT ;  /* 0x00ff000006007812 */ /* 0x000fe400078ec0ff */
[----:B------:R-:W-:Y:S01]  /*15c0*/  SHF.R.U32.HI R3, RZ, 0x8, R3 ;  /* 0x00000008ff037819 */ /* 0x000fe20000011603 */
[----:B----4-:R-:W-:Y:S06]  /*15d0*/  @P1 BRA `(.L_x_4048) ;  /* 0x0000000000241947 */ /* 0x010fec0003800000 */
[----:B------:R-:W-:Y:S02]  /*15e0*/  ULDC.64 UR4, c[0x0][0xb00] ;  /* 0x0002c00000047ab9 */ /* 0x000fe40000000a00 */
[----:B------:R-:W-:-:S04]  /*15f0*/  ISETP.NE.U32.AND P0, PT, RZ, UR4, PT ;  /* 0x00000004ff007c0c */ /* 0x000fc8000bf05070 */
[----:B------:R-:W-:-:S13]  /*1600*/  ISETP.NE.AND.EX P0, PT, RZ, UR5, PT, P0 ;  /* 0x00000005ff007c0c */ /* 0x000fda000bf05300 */
[----:B------:R-:W-:Y:S05]  /*1610*/  @!P0 BRA `(.L_x_4048) ;  /* 0x0000000000148947 */ /* 0x000fea0003800000 */
[----:B--2---:R-:W0:Y:S02]  /*1620*/  LDC.64 R4, c[0x0][0xb00] ;  /* 0x0002c000ff047b82 */ /* 0x004e240000000a00 */
[----:B0-----:R-:W-:-:S05]  /*1630*/  IMAD.WIDE R4, R187, 0x4, R4 ;  /* 0x00000004bb047825 */ /* 0x001fca00078e0204 */
[----:B-----5:R-:W2:Y:S04]  /*1640*/  LDG.E R153, desc[UR38][R4.64] ;  /* 0x0000002604997981 */ /* 0x020ea8000c1e1900 */
[----:B------:R-:W2:Y:S02]  /*1650*/  LDG.E R8, desc[UR38][R4.64+0x4] ;  /* 0x0000042604087981 */ /* 0x000ea4000c1e1900 */
[----:B--2---:R-:W-:-:S07]  /*1660*/  IMAD.IADD R153, R8, 0x1, -R153 ;  /* 0x0000000108997824 */ /* 0x004fce00078e0a99 */
.L_x_4048:
[----:B--2---:R-:W2:Y:S01]  /*1670*/  LDL R4, [R1] ;  /* 0x0000000001047983 */ /* 0x004ea20000100800 */
[----:B-----5:R-:W-:Y:S01]  /*1680*/  IMAD.IADD R153, R153, 0x1, -R10 ;  /* 0x0000000199997824 */ /* 0x020fe200078e0a0a */
[----:B------:R-:W-:Y:S02]  /*1690*/  LEA.HI R194, R0, R3, RZ, 0x10 ;  /* 0x0000000300c27211 */ /* 0x000fe400078f80ff */
[----:B------:R-:W-:Y:S01]  /*16a0*/  LOP3.LUT R188, R6, 0xffff, RZ, 0xc0, !PT ;  /* 0x0000ffff06bc7812 */ /* 0x000fe200078ec0ff */
[----:B------:R-:W-:Y:S01]  /*16b0*/  VIADD R0, R153, 0x3f ;  /* 0x0000003f99007836 */ /* 0x000fe20000000000 */
[----:B------:R-:W-:Y:S02]  /*16c0*/  SHF.R.U32.HI R22, RZ, 0x10, R194 ;  /* 0x00000010ff167819 */ /* 0x000fe400000116c2 */
[----:B------:R-:W-:Y:S02]  /*16d0*/  LOP3.LUT R194, R194, 0xff, RZ, 0xc0, !PT ;  /* 0x000000ffc2c27812 */ /* 0x000fe400078ec0ff */
[----:B------:R-:W-:-:S02]  /*16e0*/  SHF.R.S32.HI R3, RZ, 0x1f, R0 ;  /* 0x0000001fff037819 */ /* 0x000fc40000011400 */
[C---:B------:R-:W-:Y:S02]  /*16f0*/  ISETP.NE.AND P0, PT, R22.reuse, RZ, PT ;  /* 0x000000ff1600720c */ /* 0x040fe40003f05270 */
[----:B------:R-:W-:Y:S02]  /*1700*/  LEA.HI R3, R3, R0, RZ, 0x6 ;  /* 0x0000000003037211 */ /* 0x000fe400078f30ff */
[----:B------:R-:W-:Y:S02]  /*1710*/  SEL R10, R22, R7, P0 ;  /* 0x00000007160a7207 */ /* 0x000fe40000000000 */
[----:B------:R-:W-:Y:S02]  /*1720*/  SHF.R.S32.HI R9, RZ, 0x6, R3 ;  /* 0x00000006ff097819 */ /* 0x000fe40000011403 */
[----:B--2---:R-:W-:-:S13]  /*1730*/  ISETP.NE.AND P1, PT, R4, 0x1, PT ;  /* 0x000000010400780c */ /* 0x004fda0003f25270 */
[----:B------:R-:W-:Y:S05]  /*1740*/  @!P1 BRA `(.L_x_4049) ;  /* 0x0000001c006c9947 */ /* 0x000fea0003800000 */
[----:B------:R-:W-:Y:S01]  /*1750*/  ISETP.GE.AND P0, PT, R153, 0x1, PT ;  /* 0x000000019900780c */ /* 0x000fe20003f06270 */
[----:B------:R-:W-:-:S12]  /*1760*/  IMAD.MOV.U32 R3, RZ, RZ, RZ ;  /* 0x000000ffff037224 */ /* 0x000fd800078e00ff */
[----:B------:R-:W-:Y:S05]  /*1770*/  @!P0 BRA `(.L_x_4050) ;  /* 0x0000000000688947 */ /* 0x000fea0003800000 */
        /* <DEDUP_REMOVED lines=26> */
.L_x_4050:
[-C--:B------:R-:W-:Y:S01]  /*1920*/  IMAD R0, R194, R3.reuse, RZ ;  /* 0x00000003c2007224 */ /* 0x080fe200078e02ff */
[----:B------:R-:W-:Y:S01]  /*1930*/  PLOP3.LUT P0, PT, PT, PT, PT, 0x80, 0x0 ;  /* 0x000000000000781c */ /* 0x000fe20003f0f070 */
[----:B------:R-:W-:Y:S01]  /*1940*/  IMAD.MOV.U32 R152, RZ, RZ, RZ ;  /* 0x000000ffff987224 */ /* 0x000fe200078e00ff */
[----:B------:R-:W-:Y:S02]  /*1950*/  CS2R R150, SRZ ;  /* 0x0000000000967805 */ /* 0x000fe4000001ff00 */
[----:B------:R-:W-:Y:S02]  /*1960*/  CS2R R148, SRZ ;  /* 0x0000000000947805 */ /* 0x000fe4000001ff00 */
[----:B------:R-:W-:Y:S02]  /*1970*/  VIADDMNMX R3, R0, R3, R9, PT ;  /* 0x0000000300037246 */ /* 0x000fe40003800109 */
[----:B------:R-:W-:Y:S02]  /*1980*/  CS2R R146, SRZ ;  /* 0x0000000000927805 */ /* 0x000fe4000001ff00 */
[----:B------:R-:W-:-:S02]  /*1990*/  CS2R R144, SRZ ;  /* 0x0000000000907805 */ /* 0x000fc4000001ff00 */
[----:B------:R-:W-:Y:S02]  /*19a0*/  CS2R R142, SRZ ;  /* 0x00000000008e7805 */ /* 0x000fe4000001ff00 */
[----:B------:R-:W-:Y:S01]  /*19b0*/  R2UR UR16, R3 ;  /* 0x00000000031072ca */ /* 0x000fe200000e0000 */
[----:B------:R-:W-:Y:S01]  /*19c0*/  IMAD.MOV.U32 R3, RZ, RZ, RZ ;  /* 0x000000ffff037224 */ /* 0x000fe200078e00ff */
        /* <DEDUP_REMOVED lines=11> */
[----:B------:R-:W-:Y:S02]  /*1a80*/  ISETP.LT.AND P1, PT, R0, UR16, PT ;  /* 0x0000001000007c0c */ /* 0x000fe4000bf21270 */
        /* <DEDUP_REMOVED lines=49> */
[----:B------:R-:W0:Y:S01]  /*1da0*/  SHFL.IDX PT, R3, R227, RZ, 0x1f ;  /* 0x00001fffe3037589 */ /* 0x000e2200000e0000 */
[----:B------:R-:W-:Y:S01]  /*1db0*/  UMOV UR7, 0x40000040 ;  /* 0x4000004000077882 */ /* 0x000fe20000000000 */
[----:B------:R-:W-:Y:S01]  /*1dc0*/  UMOV UR9, 0x40000040 ;  /* 0x4000004000097882 */ /* 0x000fe20000000000 */
[----:B------:R-:W-:Y:S01]  /*1dd0*/  UMOV UR11, 0x40000040 ;  /* 0x40000040000b7882 */ /* 0x000fe20000000000 */
[----:B------:R-:W-:Y:S06]  /*1de0*/  BAR.SYNC.DEFER_BLOCKING 0xe, 0x100 ;  /* 0x0384000000007b1d */ /* 0x000fec0000010000 */
[----:B------:R-:W-:Y:S01]  /*1df0*/  UMOV UR13, 0x40000040 ;  /* 0x40000040000d7882 */ /* 0x000fe20000000000 */
[----:B------:R-:W-:Y:S01]  /*1e00*/  UMOV UR15, 0x40000040 ;  /* 0x40000040000f7882 */ /* 0x000fe20000000000 */
[----:B------:R-:W-:Y:S01]  /*1e10*/  UMOV UR17, 0x40000040 ;  /* 0x4000004000117882 */ /* 0x000fe20000000000 */
[----:B------:R-:W-:Y:S01]  /*1e20*/  UMOV UR19, 0x40000040 ;  /* 0x4000004000137882 */ /* 0x000fe20000000000 */
[----:B------:R-:W1:Y:S01]  /*1e30*/  S2R R4, SR_TID.X ;  /* 0x0000000000047919 */ /* 0x000e620000002100 */
[----:B0-----:R-:W-:Y:S01]  /*1e40*/  R2UR UR4, R3 ;  /* 0x00000000030472ca */ /* 0x001fe200000e0000 */
[----:B------:R-:W-:Y:S01]  /*1e50*/  IMAD.U32 R3, RZ, RZ, UR37 ;  /* 0x00000025ff037e24 */ /* 0x000fe2000f8e00ff */
[----:B------:R-:W-:-:S11]  /*1e60*/  WARPGROUP.ARRIVE ;  /* 0x00000000000079c5 */ /* 0x000fd60000000000 */
[----:B------:R-:W-:-:S04]  /*1e70*/  ULEA.HI UR5, UR4, UR4, URZ, 0x1 ;  /* 0x0000000404057291 */ /* 0x000fc8000f8f083f */
[----:B------:R-:W-:-:S04]  /*1e80*/  ULOP3.LUT UR5, UR5, 0x1fffe, URZ, 0xc0, !UPT ;  /* 0x0001fffe05057892 */ /* 0x000fc8000f8ec03f */
[----:B------:R-:W-:Y:S01]  /*1e90*/  UIADD3 UR5, UR4, -UR5, URZ ;  /* 0x8000000504057290 */ /* 0x000fe2000fffe03f */
[----:B-1----:R-:W-:Y:S01]  /*1ea0*/  LOP3.LUT R4, R4, 0x7f, RZ, 0xc0, !PT ;  /* 0x0000007f04047812 */ /* 0x002fe200078ec0ff */
[----:B------:R-:W-:Y:S02]  /*1eb0*/  UIADD3 UR4, UR41, 0x36400, URZ ;  /* 0x0003640029047890 */ /* 0x000fe4000fffe03f */
[----:B------:R-:W-:Y:S01]  /*1ec0*/  ULEA UR5, UR5, UR41, 0xf ;  /* 0x0000002905057291 */ /* 0x000fe2000f8e783f */
[----:B------:R-:W-:Y:S01]  /*1ed0*/  ISETP.NE.AND P1, PT, R4, RZ, PT ;  /* 0x000000ff0400720c */ /* 0x000fe20003f25270 */
[----:B------:R-:W-:Y:S02]  /*1ee0*/  USHF.R.U32.HI UR4, URZ, 0x4, UR4 ;  /* 0x000000043f047899 */ /* 0x000fe40008011604 */
[----:B------:R-:W-:Y:S02]  /*1ef0*/  UIADD3 UR5, UR5, 0x400, URZ ;  /* 0x0000040005057890 */ /* 0x000fe4000fffe03f */
[----:B------:R-:W-:-:S02]  /*1f00*/  ULOP3.LUT UR4, UR4, 0x3fff, URZ, 0xc0, !UPT ;  /* 0x00003fff04047892 */ /* 0x000fc4000f8ec03f */
[----:B------:R-:W-:Y:S02]  /*1f10*/  USHF.R.U32.HI UR5, URZ, 0x4, UR5 ;  /* 0x000000043f057899 */ /* 0x000fe40008011605 */
[----:B------:R-:W-:Y:S02]  /*1f20*/  ULOP3.LUT UR4, UR4, 0x10000, URZ, 0xfc, !UPT ;  /* 0x0001000004047892 */ /* 0x000fe4000f8efc3f */
[----:B------:R-:W-:Y:S02]  /*1f30*/  ULOP3.LUT UR5, UR5, 0x3fff, URZ, 0xc0, !UPT ;  /* 0x00003fff05057892 */ /* 0x000fe4000f8ec03f */
[----:B------:R-:W-:Y:S01]  /*1f40*/  UIADD3 UR8, UR4, 0x2, URZ ;  /* 0x0000000204087890 */ /* 0x000fe2000fffe03f */
[----:B------:R-:W-:Y:S01]  /*1f50*/  @!P1 LEA R3, R3, UR41, 0x3 ;  /* 0x0000002903039c11 */ /* 0x000fe2000f8e18ff */
[----:B------:R-:W-:Y:S02]  /*1f60*/  ULOP3.LUT UR20, UR5, 0x2000000, URZ, 0xfc, !UPT ;  /* 0x0200000005147892 */ /* 0x000fe4000f8efc3f */
[----:B------:R-:W-:-:S02]  /*1f70*/  UIADD3 UR12, UR4, 0x4, URZ ;  /* 0x00000004040c7890 */ /* 0x000fc4000fffe03f */
[----:B------:R-:W-:Y:S01]  /*1f80*/  ULEA UR6, UR37, UR20, 0xc ;  /* 0x0000001425067291 */ /* 0x000fe2000f8e603f */
[----:B------:R-:W-:Y:S01]  /*1f90*/  @!P1 VIADD R3, R3, 0x38860 ;  /* 0x0003886003039836 */ /* 0x000fe20000000000 */
[----:B------:R-:W-:Y:S02]  /*1fa0*/  UMOV UR5, 0x40000040 ;  /* 0x4000004000057882 */ /* 0x000fe40000000000 */
[----:B------:R-:W-:Y:S02]  /*1fb0*/  UIADD3 UR10, UR6, 0x80, URZ ;  /* 0x00000080060a7890 */ /* 0x000fe4000fffe03f */
[----:B------:R-:W-:Y:S01]  /*1fc0*/  UIADD3 UR14, UR6, 0x100, URZ ;  /* 0x00000100060e7890 */ /* 0x000fe2000fffe03f */
[----:B------:R-:W-:Y:S01]  /*1fd0*/  @!P1 PRMT R3, RZ, 0x654, R3 ;  /* 0x00000654ff039816 */ /* 0x000fe20000000003 */
[----:B------:R-:W-:Y:S02]  /*1fe0*/  UIADD3 UR18, UR6, 0x180, URZ ;  /* 0x0000018006127890 */ /* 0x000fe4000fffe03f */
[----:B------:R-:W-:Y:S01]  /*1ff0*/  HGMMA.64x256x16.F32 R24, gdesc[UR4].tnspB, RZ, !UPT, gsb0 ;  /* 0x43e00000041879f0 */ /* 0x000fe2000c0008ff */
[----:B------:R-:W-:-:S02]  /*2000*/  UIADD3 UR7, UR16, -0x2, URZ ;  /* 0xfffffffe10077890 */ /* 0x000fc4000fffe03f */
[----:B------:R-:W-:-:S04]  /*2010*/  UIADD3 UR16, UR4, 0x6, URZ ;  /* 0x0000000604107890 */ /* 0x000fc8000fffe03f */
[----:B------:R-:W-:Y:S01]  /*2020*/  ISETP.LE.AND P0, PT, R0, UR7, PT ;  /* 0x0000000700007c0c */ /* 0x000fe2000bf03270 */
        /* <DEDUP_REMOVED lines=16> */
[----:B------:R-:W-:-:S05]  /*2130*/  UMOV UR21, UR7 ;  /* 0x0000000700157c82 */ /* 0x000fca0008000000 */
.L_x_4053:
[----:B------:R-:W-:Y:S01]  /*2140*/  BAR.SYNC.DEFER_BLOCKING 0xe, 0x100 ;  /* 0x0384000000007b1d */ /* 0x000fe20000010000 */
[----:B01----:R-:W-:Y:S01]  /*2150*/  IMAD.U32 R3, RZ, RZ, UR37 ;  /* 0x00000025ff037e24 */ /* 0x003fe2000f8e00ff */
[----:B------:R-:W-:-:S03]  /*2160*/  UIADD3 UR37, UR37, 0x1, URZ ;  /* 0x0000000125257890 */ /* 0x000fc6000fffe03f */
[----:B------:R-:W-:Y:S01]  /*2170*/  IMAD R3, R3, 0x40, R16 ;  /* 0x0000004003037824 */ /* 0x000fe200078e0210 */
[----:B------:R-:W-:Y:S01]  /*2180*/  UISETP.NE.AND UP0, UPT, UR37, 0x2, UPT ;  /* 0x000000022500788c */ /* 0x000fe2000bf05270 */
[----:B------:R-:W-:Y:S01]  /*2190*/  UMOV UR7, 0x40000040 ;  /* 0x4000004000077882 */ /* 0x000fe20000000000 */
[----:B------:R-:W-:Y:S02]  /*21a0*/  UMOV UR11, 0x40000040 ;  /* 0x40000040000b7882 */ /* 0x000fe40000000000 */
[----:B------:R-:W-:Y:S01]  /*21b0*/  LEA R3, R3, UR41, 0x2 ;  /* 0x0000002903037c11 */ /* 0x000fe2000f8e10ff */
[----:B------:R-:W-:Y:S01]  /*21c0*/  USEL UR37, UR37, URZ, UP0 ;  /* 0x0000003f25257287 */ /* 0x000fe20008000000 */
[----:B------:R-:W-:Y:S01]  /*21d0*/  UMOV UR15, 0x40000040 ;  /* 0x40000040000f7882 */ /* 0x000fe20000000000 */
[----:B------:R-:W-:Y:S02]  /*21e0*/  UMOV UR19, 0x40000040 ;  /* 0x4000004000137882 */ /* 0x000fe40000000000 */
[----:B------:R-:W-:-:S04]  /*21f0*/  ULEA UR6, UR37, UR20, 0xc ;  /* 0x0000001425067291 */ /* 0x000fc8000f8e603f */
[----:B------:R-:W-:Y:S02]  /*2200*/  UIADD3 UR10, UR6, 0x80, URZ ;  /* 0x00000080060a7890 */ /* 0x000fe4000fffe03f */
[----:B------:R-:W-:Y:S02]  /*2210*/  UIADD3 UR14, UR6, 0x100, URZ ;  /* 0x00000100060e7890 */ /* 0x000fe4000fffe03f */
[----:B------:R-:W-:Y:S01]  /*2220*/  UIADD3 UR18, UR6, 0x180, URZ ;  /* 0x0000018006127890 */ /* 0x000fe2000fffe03f */
[----:B------:R-:W0:Y:S04]  /*2230*/  LDS R4, [R3+0x38400] ;  /* 0x0384000003047984 */ /* 0x000e280000000800 */
[----:B------:R1:W2:Y:S02]  /*2240*/  LDS R5, [R3+0x38420] ;  /* 0x0384200003057984 */ /* 0x0002a40000000800 */
[----:B-1----:R-:W-:-:S05]  /*2250*/  IMAD.U32 R3, RZ, RZ, UR37 ;  /* 0x00000025ff037e24 */ /* 0x002fca000f8e00ff */
[----:B------:R-:W-:-:S05]  /*2260*/  @!P1 LEA R3, R3, UR41, 0x3 ;  /* 0x0000002903039c11 */ /* 0x000fca000f8e18ff */
[----:B------:R-:W-:-:S05]  /*2270*/  @!P1 VIADD R3, R3, 0x38860 ;  /* 0x0003886003039836 */ /* 0x000fca0000000000 */
[----:B------:R-:W-:Y:S01]  /*2280*/  @!P1 PRMT R3, RZ, 0x654, R3 ;  /* 0x00000654ff039816 */ /* 0x000fe20000000003 */
        /* <DEDUP_REMOVED lines=129> */
[----:B------:R-:W-:Y:S01]  /*2aa0*/  HGMMA.64x256x16.F32 R24, gdesc[UR4].tnspB, R24, gsb0 ;  /* 0x43e00000041879f0 */ /* 0x000fe20008000818 */
[----:B------:R-:W-:Y:S01]  /*2ab0*/  UMOV UR6, UR21 ;  /* 0x0000001500067c82 */ /* 0x000fe20008000000 */
[----:B------:R-:W-:Y:S01]  /*2ac0*/  USEL UR7, URZ, 0x1, UP0 ;  /* 0x000000013f077887 */ /* 0x000fe20008000000 */
[----:B------:R-:W-:Y:S01]  /*2ad0*/  ISETP.LT.AND P0, PT, R0, UR6, PT ;  /* 0x0000000600007c0c */ /* 0x000fe2000bf01270 */
[----:B------:R-:W-:Y:S02]  /*2ae0*/  UIADD3 UR21, UR21, -0x1, URZ ;  /* 0xffffffff15157890 */ /* 0x000fe4000fffe03f */
[----:B------:R-:W-:Y:S01]  /*2af0*/  ULOP3.LUT UR36, UR36, UR7, URZ, 0x3c, !UPT ;  /* 0x0000000724247292 */ /* 0x000fe2000f8e3c3f */
[----:B------:R-:W-:Y:S02]  /*2b00*/  WARPGROUP.DEPBAR.LE gsb0, 0x0 ;  /* 0x00008000000079c5 */ /* 0x000fe40000010000 */
[----:B------:R-:W-:-:S15]  /*2b10*/  WARPGROUP.ARRIVE ;  /* 0x00000000000079c5 */ /* 0x000fde0000000000 */
[----:B------:R-:W-:-:S04]  /*2b20*/  NOP ;  /* 0x0000000000007918 */ /* 0x000fc80000000000 */
        /* <DEDUP_REMOVED lines=13> */
.L_x_4052:
[----:B------:R-:W-:Y:S01]  /*2c00*/  BAR.SYNC.DEFER_BLOCKING 0xe, 0x100 ;  /* 0x0384000000007b1d */ /* 0x000fe20000010000 */
[----:B01----:R-:W-:Y:S01]  /*2c10*/  IMAD.U32 R3, RZ, RZ, UR37 ;  /* 0x00000025ff037e24 */ /* 0x003fe2000f8e00ff */
[----:B------:R-:W-:Y:S01]  /*2c20*/  UIADD3 UR37, UR37, 0x1, URZ ;  /* 0x0000000125257890 */ /* 0x000fe2000fffe03f */
[----:B------:R-:W-:Y:S01]  /*2c30*/  PLOP3.LUT P0, PT, PT, PT, PT, 0x8, 0x0 ;  /* 0x000000000000781c */ /* 0x000fe20003f0e170 */
[----:B------:R-:W-:Y:S02]  /*2c40*/  IMAD.MOV.U32 R152, RZ, RZ, RZ ;  /* 0x000000ffff987224 */ /* 0x000fe400078e00ff */
        /* <DEDUP_REMOVED lines=136> */
[----:B------:R-:W-:Y:S01]  /*34d0*/  IMAD.MOV.U32 R3, RZ, RZ, RZ ;  /* 0x000000ffff037224 */ /* 0x000fe200078e00ff */
[----:B------:R-:W-:Y:S06]  /*34e0*/  BAR.ARV 0xf, 0x100 ;  /* 0x03c4000000007b1d */ /* 0x000fec0000002000 */
[----:B------:R-:W-:Y:S05]  /*34f0*/  BRA `(.L_x_4051) ;  /* 0x0000006000bc7947 */ /* 0x000fea0003800000 */
.L_x_4049:
[----:B------:R-:W-:Y:S01]  /*3500*/  ISETP.GE.AND P0, PT, R153, 0x1, PT ;  /* 0x000000019900780c */ /* 0x000fe20003f06270 */
[----:B------:R-:W-:-:S12]  /*3510*/  IMAD.MOV.U32 R23, RZ, RZ, RZ ;  /* 0x000000ffff177224 */ /* 0x000fd800078e00ff */
[----:B------:R-:W-:Y:S05]  /*3520*/  @!P0 BRA `(.L_x_4054) ;  /* 0x0000000000688947 */ /* 0x000fea0003800000 */
        /* <DEDUP_REMOVED lines=26> */
.L_x_4054:
        /* <DEDUP_REMOVED lines=100> */
.L_x_4055:
[----:B------:R-:W2:Y:S01]  /*3d10*/  LDL R20, [R1] ;  /* 0x0000000001147983 */ /* 0x000ea20000100800 */
[----:B------:R-:W-:-:S04]  /*3d20*/  ULEA.HI UR4, UR40, UR40, URZ, 0x1 ;  /* 0x0000002828047291 */ /* 0x000fc8000f8f083f */
[----:B------:R-:W-:-:S04]  /*3d30*/  ULOP3.LUT UR4, UR4, 0xfffffffe, URZ, 0xc0, !UPT ;  /* 0xfffffffe04047892 */ /* 0x000fc8000f8ec03f */
[----:B------:R-:W-:-:S06]  /*3d40*/  UIADD3 UR4, UR40, -UR4, URZ ;  /* 0x8000000428047290 */ /* 0x000fcc000fffe03f */
[----:B------:R-:W-:-:S05]  /*3d50*/  IMAD.U32 R3, RZ, RZ, UR4 ;  /* 0x00000004ff037e24 */ /* 0x000fca000f8e00ff */
[----:B------:R-:W-:-:S04]  /*3d60*/  SHF.L.U32 R3, R3, 0x1f, RZ ;  /* 0x0000001f03037819 */ /* 0x000fc800000006ff */
[----:B------:R-:W0:Y:S01]  /*3d70*/  SYNCS.PHASECHK.TRANS64.TRYWAIT P1, [UR41+0x38800], R3 ;  /* 0x03880003ff0075a7 */ /* 0x000e220008020169 */
[----:B--2---:R-:W-:Y:S01]  /*3d80*/  ISETP.NE.AND P0, PT, R20, RZ, PT ;  /* 0x000000ff1400720c */ /* 0x004fe20003f05270 */
[----:B0-----:R-:W-:-:S12]  /*3d90*/  @!P1 BRA `(.L_x_4056) ;  /* 0x0000012400589947 */ /* 0x001fd80003800000 */
.L_x_4234:
[----:B------:R-:W-:Y:S05]  /*3da0*/  @P0 BRA `(.L_x_4057) ;  /* 0x0000000000040947 */ /* 0x000fea0003800000 */
[----:B------:R-:W-:Y:S01]  /*3db0*/  BPT.TRAP 0x1 ;  /* 0x000000040000795c */ /* 0x000fe20000300000 */
.L_x_4057:
[----:B------:R-:W-:Y:S02]  /*3dc0*/  IMAD.U32 R6, RZ, RZ, UR37 ;  /* 0x00000025ff067e24 */ /* 0x000fe4000f8e00ff */
[----:B------:R-:W-:-:S03]  /*3dd0*/  IMAD.U32 R5, RZ, RZ, UR36 ;  /* 0x00000024ff057e24 */ /* 0x000fc6000f8e00ff */
[----:B------:R-:W-:Y:S02]  /*3de0*/  LEA R6, R6, UR41, 0x3 ;  /* 0x0000002906067c11 */ /* 0x000fe4000f8e18ff */
[----:B------:R-:W-:-:S04]  /*3df0*/  SHF.L.U32 R5, R5, 0x1f, RZ ;  /* 0x0000001f05057819 */ /* 0x000fc800000006ff */
[----:B------:R1:W2:Y:S01]  /*3e00*/  SYNCS.PHASECHK.TRANS64.TRYWAIT P1, [R6+URZ+0x38830], R5 ;  /* 0x03883005060075a7 */ /* 0x0002a2000802017f */
[----:B------:R-:W-:Y:S05]  /*3e10*/  @P0 BRA `(.L_x_4058) ;  /* 0x0000000000040947 */ /* 0x000fea0003800000 */
[----:B------:R-:W-:Y:S01]  /*3e20*/  BPT.TRAP 0x1 ;  /* 0x000000040000795c */ /* 0x000fe20000300000 */
.L_x_4058:
[----:B--2---:R-:W-:Y:S05]  /*3e30*/  @P1 BRA `(.L_x_4059) ;  /* 0x0000000000081947 */ /* 0x004fea0003800000 */
[----:B------:R-:W2:Y:S02]  /*3e40*/  SYNCS.PHASECHK.TRANS64.TRYWAIT P1, [R6+URZ+0x38830], R5 ;  /* 0x03883005060075a7 */ /* 0x000ea4000802017f */
[----:B--2---:R-:W-:Y:S05]  /*3e50*/  @!P1 BRA `(.L_x_4060) ;  /* 0x0000012400409947 */ /* 0x004fea0003800000 */
.L_x_4059:
[----:B------:R-:W-:-:S04]  /*3e60*/  UIADD3 UR4, UR41, 0x22400, URZ ;  /* 0x0002240029047890 */ /* 0x000fc8000fffe03f */
[----:B------:R-:W-:-:S04]  /*3e70*/  USHF.R.U32.HI UR4, URZ, 0x4, UR4 ;  /* 0x000000043f047899 */ /* 0x000fc80008011604 */
[----:B------:R-:W-:-:S06]  /*3e80*/  ULOP3.LUT UR4, UR4, 0x3fff, URZ, 0xc0, !UPT ;  /* 0x00003fff04047892 */ /* 0x000fcc000f8ec03f */
[----:B0-----:R-:W-:Y:S01]  /*3e90*/  IMAD.U32 R0, RZ, RZ, UR4 ;  /* 0x00000004ff007e24 */ /* 0x001fe2000f8e00ff */
[----:B------:R-:W-:Y:S05]  /*3ea0*/  WARPSYNC.ALL ;  /* 0x0000000000007948 */ /* 0x000fea0003800000 */
[----:B------:R-:W-:-:S04]  /*3eb0*/  LOP3.LUT R0, R0, 0x10000, RZ, 0xfc, !PT ;  /* 0x0001000000007812 */ /* 0x000fc800078efcff */
        /* <DEDUP_REMOVED lines=10> */
[----:B------:R-:W-:-:S02]  /*3f60*/  UMOV UR13, 0x40000040 ;  /* 0x40000040000d7882 */ /* 0x000fc40000000000 */
[----:B------:R-:W-:Y:S02]  /*3f70*/  ULEA UR6, UR37, UR6, 0x9 ;  /* 0x0000000625067291 */ /* 0x000fe4000f8e483f */
[----:B------:R-:W-:Y:S02]  /*3f80*/  ULOP3.LUT UR4, UR4, 0x10000, URZ, 0xfc, !UPT ;  /* 0x0001000004047892 */ /* 0x000fe4000f8efc3f */
[----:B------:R-:W-:Y:S02]  /*3f90*/  UIADD3 UR10, UR6, 0x2, URZ ;  /* 0x00000002060a7890 */ /* 0x000fe4000fffe03f */
[----:B------:R-:W-:Y:S02]  /*3fa0*/  UIADD3 UR8, UR4, 0x2, URZ ;  /* 0x0000000204087890 */ /* 0x000fe4000fffe03f */
[----:B------:R-:W-:Y:S02]  /*3fb0*/  UIADD3 UR14, UR6, 0x4, URZ ;  /* 0x00000004060e7890 */ /* 0x000fe4000fffe03f */
[----:B------:R-:W-:-:S02]  /*3fc0*/  UIADD3 UR12, UR4, 0x4, URZ ;  /* 0x00000004040c7890 */ /* 0x000fc4000fffe03f */
[----:B------:R-:W-:Y:S01]  /*3fd0*/  HGMMA.64x64x16.F32 R24, gdesc[UR4], RZ, !UPT, gsb0 ;  /* 0x00e00000041879f0 */ /* 0x000fe2000c0008ff */
[----:B------:R-:W-:Y:S02]  /*3fe0*/  UIADD3 UR18, UR6, 0x6, URZ ;  /* 0x0000000606127890 */ /* 0x000fe4000fffe03f */
[----:B------:R-:W-:Y:S01]  /*3ff0*/  UIADD3 UR16, UR4, 0x6, URZ ;  /* 0x0000000604107890 */ /* 0x000fe2000fffe03f */
[----:B------:R-:W-:Y:S01]  /*4000*/  UMOV UR19, 0x40000040 ;  /* 0x4000004000137882 */ /* 0x000fe20000000000 */
        /* <DEDUP_REMOVED lines=11> */
[----:B------:R-:W0:Y:S02]  /*40c0*/  SYNCS.PHASECHK.TRANS64.TRYWAIT P1, [UR41+0x38810], R3 ;  /* 0x03881003ff0075a7 */ /* 0x000e240008020169 */
[----:B0-----:R-:W-:Y:S05]  /*40d0*/  @!P1 BRA `(.L_x_4061) ;  /* 0x0000012000b49947 */ /* 0x001fea0003800000 */
.L_x_4235:
[----:B------:R-:W-:Y:S05]  /*40e0*/  @P0 BRA `(.L_x_4062) ;  /* 0x0000000000040947 */ /* 0x000fea0003800000 */
[----:B------:R-:W-:Y:S01]  /*40f0*/  BPT.TRAP 0x1 ;  /* 0x000000040000795c */ /* 0x000fe20000300000 */
.L_x_4062:
[----:B------:R3:W4:Y:S01]  /*4100*/  SYNCS.PHASECHK.TRANS64.TRYWAIT P1, [R6+URZ+0x38850], R5 ;  /* 0x03885005060075a7 */ /* 0x000722000802017f */
[----:B------:R-:W-:Y:S05]  /*4110*/  @P0 BRA `(.L_x_4063) ;  /* 0x0000000000040947 */ /* 0x000fea0003800000 */
[----:B------:R-:W-:Y:S01]  /*4120*/  BPT.TRAP 0x1 ;  /* 0x000000040000795c */ /* 0x000fe20000300000 */
.L_x_4063:
[----:B----4-:R-:W-:Y:S05]  /*4130*/  @P1 BRA `(.L_x_4064) ;  /* 0x0000000000081947 */ /* 0x010fea0003800000 */
[----:B------:R-:W4:Y:S02]  /*4140*/  SYNCS.PHASECHK.TRANS64.TRYWAIT P1, [R6+URZ+0x38850], R5 ;  /* 0x03885005060075a7 */ /* 0x000f24000802017f */
[----:B----4-:R-:W-:Y:S05]  /*4150*/  @!P1 BRA `(.L_x_4065) ;  /* 0x0000012000ac9947 */ /* 0x010fea0003800000 */
.L_x_4064:
[----:B------:R-:W-:Y:S01]  /*4160*/  UIADD3 UR4, UR41, 0x400, URZ ;  /* 0x0000040029047890 */ /* 0x000fe2000fffe03f */
[----:B------:R-:W-:Y:S01]  /*4170*/  WARPGROUP.ARRIVE ;  /* 0x00000000000079c5 */ /* 0x000fe20000000000 */
[----:B------:R-:W-:-:S05]  /*4180*/  UIADD3 UR5, UR41, 0x26400, URZ ;  /* 0x0002640029057890 */ /* 0x000fca000fffe03f */
[----:B0-----:R-:W0:Y:S01]  /*4190*/  S2R R3, SR_TID.X ;  /* 0x0000000000037919 */ /* 0x001e220000002100 */
[----:B------:R-:W-:Y:S01]  /*41a0*/  USHF.R.U32.HI UR4, URZ, 0x4, UR4 ;  /* 0x000000043f047899 */ /* 0x000fe20008011604 */
[C---:B------:R-:W-:Y:S01]  /*41b0*/  IMAD R153, R23.reuse, -0x40, R153 ;  /* 0xffffffc017997824 */ /* 0x040fe200078e0299 */
[----:B------:R-:W-:Y:S01]  /*41c0*/  USHF.R.U32.HI UR5, URZ, 0x4, UR5 ;  /* 0x000000043f057899 */ /* 0x000fe20008011605 */
[----:B------:R-:W5:Y:S01]  /*41d0*/  S2R R9, SR_TID.X ;  /* 0x0000000000097919 */ /* 0x000f620000002100 */
[----:B------:R-:W-:Y:S01]  /*41e0*/  ULOP3.LUT UR4, UR4, 0x3fff, URZ, 0xc0, !UPT ;  /* 0x00003fff04047892 */ /* 0x000fe2000f8ec03f */
[----:B------:R-:W-:Y:S01]  /*41f0*/  VIADD R23, R23, 0xfffffffe ;  /* 0xfffffffe17177836 */ /* 0x000fe20000000000 */
[----:B------:R-:W-:Y:S01]  /*4200*/  ULOP3.LUT UR5, UR5, 0x3fff, URZ, 0xc0, !UPT ;  /* 0x00003fff05057892 */ /* 0x000fe2000f8ec03f */
[----:B------:R-:W-:Y:S01]  /*4210*/  IADD3 R153, -R230, 0x40, R153 ;  /* 0x00000040e6997810 */ /* 0x000fe20007ffe199 */
[----:B------:R-:W-:Y:S02]  /*4220*/  ULOP3.LUT UR4, UR4, 0x10000, URZ, 0xfc, !UPT ;  /* 0x0001000004047892 */ /* 0x000fe4000f8efc3f */
[----:B------:R-:W-:Y:S01]  /*4230*/  ULOP3.LUT UR6, UR5, 0x10000, URZ, 0xfc, !UPT ;  /* 0x0001000005067892 */ /* 0x000fe2000f8efc3f */
[C---:B------:R-:W-:Y:S01]  /*4240*/  ISETP.GT.AND P5, PT, R153.reuse, RZ, PT ;  /* 0x000000ff9900720c */ /* 0x040fe20003fa4270 */
[----:B------:R-:W-:Y:S01]  /*4250*/  ULEA UR10, UR37, UR4, 0xc ;  /* 0x00000004250a7291 */ /* 0x000fe2000f8e603f */
[C---:B------:R-:W-:Y:S01]  /*4260*/  ISETP.GT.AND P4, PT, R153.reuse, 0x1, PT ;  /* 0x000000019900780c */ /* 0x040fe20003f84270 */
[----:B------:R-:W-:Y:S01]  /*4270*/  UMOV UR21, 0x40000040 ;  /* 0x4000004000157882 */ /* 0x000fe20000000000 */
[----:B------:R-:W-:Y:S01]  /*4280*/  UMOV UR23, 0x40000040 ;  /* 0x4000004000177882 */ /* 0x000fe20000000000 */
[----:B------:R-:W-:Y:S01]  /*4290*/  UIADD3 UR14, UR6, 0x800, URZ ;  /* 0x00000800060e7890 */ /* 0x000fe2000fffe03f */
[C---:B------:R-:W-:Y:S01]  /*42a0*/  ISETP.GT.AND P3, PT, R153.reuse, 0x8, PT ;  /* 0x000000089900780c */ /* 0x040fe20003f64270 */
[----:B------:R-:W-:Y:S01]  /*42b0*/  UMOV UR20, UR6 ;  /* 0x0000000600147c82 */ /* 0x000fe20008000000 */
[----:B------:R-:W-:Y:S01]  /*42c0*/  UMOV UR22, UR10 ;  /* 0x0000000a00167c82 */ /* 0x000fe20008000000 */
[----:B------:R-:W-:Y:S01]  /*42d0*/  UIADD3 UR15, UR10, 0x800, URZ ;  /* 0x000008000a0f7890 */ /* 0x000fe2000fffe03f */
[----:B------:R-:W-:Y:S01]  /*42e0*/  HGMMA.64x64x16.F32 R24, gdesc[UR20], R24, gsb0 ;  /* 0x00e00000141879f0 */ /* 0x000fe20008000818 */
[----:B------:R-:W-:Y:S01]  /*42f0*/  UIADD3 UR20, UR6, 0x2, URZ ;  /* 0x0000000206147890 */ /* 0x000fe2000fffe03f */
[C---:B------:R-:W-:Y:S01]  /*4300*/  ISETP.GT.AND P2, PT, R153.reuse, 0x9, PT ;  /* 0x000000099900780c */ /* 0x040fe20003f44270 */
[----:B------:R-:W-:Y:S01]  /*4310*/  UIADD3 UR22, UR10, 0x2, URZ ;  /* 0x000000020a167890 */ /* 0x000fe2000fffe03f */
[C---:B------:R-:W-:Y:S01]  /*4320*/  ISETP.GT.AND P1, PT, R153.reuse, 0x10, PT ;  /* 0x000000109900780c */ /* 0x040fe20003f24270 */
[----:B------:R-:W-:Y:S01]  /*4330*/  UMOV UR21, 0x40000040 ;  /* 0x4000004000157882 */ /* 0x000fe20000000000 */
[----:B------:R-:W-:Y:S01]  /*4340*/  UMOV UR23, 0x40000040 ;  /* 0x4000004000177882 */ /* 0x000fe20000000000 */
[----:B------:R-:W-:Y:S01]  /*4350*/  ISETP.GT.AND P6, PT, R153, 0x11, PT ;  /* 0x000000119900780c */ /* 0x000fe20003fc4270 */
[----:B------:R-:W-:Y:S01]  /*4360*/  UMOV UR19, 0x40000040 ;  /* 0x4000004000137882 */ /* 0x000fe20000000000 */
[----:B0-----:R-:W-:-:S02]  /*4370*/  SHF.R.U32.HI R3, RZ, 0x7, R3 ;  /* 0x00000007ff037819 */ /* 0x001fc40000011603 */
[----:B-----5:R-:W-:-:S04]  /*4380*/  LOP3.LUT R9, R9, 0x7f, RZ, 0xc0, !PT ;  /* 0x0000007f09097812 */ /* 0x020fc800078ec0ff */
[----:B------:R-:W0:Y:S02]  /*4390*/  SHFL.IDX PT, R3, R3, RZ, 0x1f ;  /* 0x00001fff03037589 */ /* 0x000e2400000e0000 */
[----:B0-----:R-:W-:-:S13]  /*43a0*/  R2UR UR5, R3 ;  /* 0x00000000030572ca */ /* 0x001fda00000e0000 */
[----:B------:R-:W-:-:S03]  /*43b0*/  UISETP.GT.AND UP0, UPT, UR5, 0x7f, UPT ;  /* 0x0000007f0500788c */ /* 0x000fc6000bf04270 */
[----:B------:R-:W-:Y:S01]  /*43c0*/  UMOV UR5, 0x4 ;  /* 0x0000000400057882 */ /* 0x000fe20000000000 */
[----:B------:R-:W-:Y:S02]  /*43d0*/  USEL UR11, URZ, 0x2, !UP0 ;  /* 0x000000023f0b7887 */ /* 0x000fe4000c000000 */
[----:B------:R-:W-:Y:S02]  /*43e0*/  USEL UR7, UR5, 0x2, UP0 ;  /* 0x0000000205077887 */ /* 0x000fe40008000000 */
[----:B------:R-:W-:Y:S01]  /*43f0*/  USEL UR5, UR5, 0x6, !UP0 ;  /* 0x0000000605057887 */ /* 0x000fe2000c000000 */
[----:B------:R-:W-:Y:S02]  /*4400*/  WARPGROUP.DEPBAR.LE gsb0, 0x0 ;  /* 0x00008000000079c5 */ /* 0x000fe40000010000 */
[----:B------:R-:W-:-:S06]  /*4410*/  WARPGROUP.ARRIVE ;  /* 0x00000000000079c5 */ /* 0x000fcc0000000000 */
[----:B------:R-:W-:Y:S01]  /*4420*/  HGMMA.64x64x16.F32 R24, gdesc[UR20], R24, gsb0 ;  /* 0x00e00000141879f0 */ /* 0x000fe20008000818 */
[----:B------:R-:W-:Y:S02]  /*4430*/  UIADD3 UR20, UR6, 0x4, URZ ;  /* 0x0000000406147890 */ /* 0x000fe4000fffe03f */
[----:B------:R-:W-:Y:S01]  /*4440*/  UIADD3 UR22, UR10, 0x4, URZ ;  /* 0x000000040a167890 */ /* 0x000fe2000fffe03f */
[----:B------:R-:W-:Y:S01]  /*4450*/  UMOV UR21, 0x40000040 ;  /* 0x4000004000157882 */ /* 0x000fe20000000000 */
[----:B------:R-:W-:Y:S01]  /*4460*/  UMOV UR23, 0x40000040 ;  /* 0x4000004000177882 */ /* 0x000fe20000000000 */
        /* <DEDUP_REMOVED lines=94> */
[----:B------:R-:W-:Y:S02]  /*4a50*/  UIADD3 UR20, UR11, UR14, URZ ;  /* 0x0000000e0b147290 */ /* 0x000fe4000fffe03f */
[----:B------:R-:W-:Y:S01]  /*4a60*/  UIADD3 UR22, UR11, UR15, URZ ;  /* 0x0000000f0b167290 */ /* 0x000fe2000fffe03f */
        /* <DEDUP_REMOVED lines=16> */
[----:B------:R-:W-:Y:S01]  /*4b70*/  UMOV UR14, 0x28 ;  /* 0x00000028000e7882 */ /* 0x000fe20000000000 */
[----:B------:R-:W-:Y:S01]  /*4b80*/  UMOV UR15, 0xa00 ;  /* 0x00000a00000f7882 */ /* 0x000fe20000000000 */
[----:B------:R-:W-:Y:S02]  /*4b90*/  USEL UR14, UR14, 0x26, UP0 ;  /* 0x000000260e0e7887 */ /* 0x000fe40008000000 */
[----:B------:R-:W-:-:S02]  /*4ba0*/  USEL UR15, UR15, 0x980, UP0 ;  /* 0x000009800f0f7887 */ /* 0x000fc40008000000 */
[----:B------:R-:W-:Y:S02]  /*4bb0*/  ULOP3.LUT UR14, UR14, 0x6, URZ, 0xc0, !UPT ;  /* 0x000000060e0e7892 */ /* 0x000fe4000f8ec03f */
[----:B------:R-:W-:Y:S01]  /*4bc0*/  ULOP3.LUT UR15, UR15, 0xa00, URZ, 0xc0, !UPT ;  /* 0x00000a000f0f7892 */ /* 0x000fe2000f8ec03f */
[----:B------:R-:W-:Y:S02]  /*4bd0*/  WARPGROUP.DEPBAR.LE gsb0, 0x0 ;  /* 0x00008000000079c5 */ /* 0x000fe40000010000 */
[----:B------:R-:W-:-:S06]  /*4be0*/  WARPGROUP.ARRIVE ;  /* 0x00000000000079c5 */ /* 0x000fcc0000000000 */
[----:B------:R-:W-:Y:S01]  /*4bf0*/  HGMMA.64x64x16.F32 R24, gdesc[UR20], R24, gsb0 ;  /* 0x00e00000141879f0 */ /* 0x000fe20008000818 */
[----:B------:R-:W-:Y:S02]  /*4c00*/  UIADD3 UR20, UR14, UR15, UR6 ;  /* 0x0000000f0e147290 */ /* 0x000fe4000fffe006 */
[----:B------:R-:W-:Y:S01]  /*4c10*/  UIADD3 UR22, UR14, UR15, UR10 ;  /* 0x0000000f0e167290 */ /* 0x000fe2000fffe00a */
[----:B------:R-:W-:Y:S01]  /*4c20*/  UMOV UR21, 0x40000040 ;  /* 0x4000004000157882 */ /* 0x000fe20000000000 */
[----:B------:R-:W-:Y:S01]  /*4c30*/  UMOV UR23, 0x40000040 ;  /* 0x4000004000177882 */ /* 0x000fe20000000000 */
[----:B------:R-:W-:Y:S02]  /*4c40*/  UIADD3 UR14, UR6, 0xa00, URZ ;  /* 0x00000a00060e7890 */ /* 0x000fe4000fffe03f */
[----:B------:R-:W-:Y:S01]  /*4c50*/  UIADD3 UR15, UR10, 0xa00, URZ ;  /* 0x00000a000a0f7890 */ /* 0x000fe2000fffe03f */
        /* <DEDUP_REMOVED lines=87> */
[----:B------:R-:W-:Y:S02]  /*51d0*/  UMOV UR7, 0x1000 ;  /* 0x0000100000077882 */ /* 0x000fe40000000000 */
[----:B------:R-:W-:-:S04]  /*51e0*/  USEL UR7, UR7, 0xf80, UP0 ;  /* 0x00000f8007077887 */ /* 0x000fc80008000000 */
[----:B------:R-:W-:Y:S01]  /*51f0*/  ULOP3.LUT UR7, UR7, 0x1e00, URZ, 0xc0, !UPT ;  /* 0x00001e0007077892 */ /* 0x000fe2000f8ec03f */
        /* <DEDUP_REMOVED lines=8> */
[----:B------:R-:W-:Y:S01]  /*5280*/  ULDC UR15, c[0x0][0xa80] ;  /* 0x0002a000000f7ab9 */ /* 0x000fe20000000800 */
[----:B------:R-:W-:-:S04]  /*5290*/  USEL UR5, UR5, 0x3e, UP0 ;  /* 0x0000003e05057887 */ /* 0x000fc80008000000 */
        /* <DEDUP_REMOVED lines=8> */
[----:B------:R-:W-:-:S04]  /*5320*/  ULOP3.LUT UR7, UR43, 0x2000000, URZ, 0xfc, !UPT ;  /* 0x020000002b077892 */ /* 0x000fc8000f8efc3f */
[----:B------:R-:W-:-:S04]  /*5330*/  ULEA UR10, UR37, UR7, 0xc ;  /* 0x00000007250a7291 */ /* 0x000fc8000f8e603f */
[----:B------:R-:W-:-:S07]  /*5340*/  UIADD3 UR14, UR10, 0x80, URZ ;  /* 0x000000800a0e7890 */ /* 0x000fce000fffe03f */
[----:B------:R-:W-:Y:S01]  /*5350*/  UMOV UR18, UR14 ;  /* 0x0000000e00127c82 */ /* 0x000fe20008000000 */
[----:B------:R-:W-:Y:S01]  /*5360*/  UIADD3 UR14, UR10, 0x100, URZ ;  /* 0x000001000a0e7890 */ /* 0x000fe2000fffe03f */
        /* <DEDUP_REMOVED lines=54> */
[----:B------:R-:W-:Y:S02]  /*56d0*/  FMNMX.FTZ R3, R26, R27, !PT ;  /* 0x0000001b1a037209 */ /* 0x000fe40007810000 */
[----:B-1234-:R-:W-:-:S02]  /*56e0*/  FMNMX.FTZ R5, R53, R4, !PT ;  /* 0x0000000435057209 */ /* 0x01efc40007810000 */
[----:B------:R-:W-:Y:S02]  /*56f0*/  FSEL R46, R46, -INF , P1 ;  /* 0xff8000002e2e7808 */ /* 0x000fe40000800000 */
[----:B------:R-:W-:Y:S01]  /*5700*/  FSEL R47, R47, -INF , P6 ;  /* 0xff8000002f2f7808 */ /* 0x000fe20003000000 */
[----:B------:R-:W0:Y:S01]  /*5710*/  SHFL.BFLY PT, R4, R5, 0x2, 0x1f ;  /* 0x0c401f0005047f89 */ /* 0x000e2200000e0000 */
[----:B------:R-:W-:Y:S02]  /*5720*/  FSEL R50, R50, -INF , P5 ;  /* 0xff80000032327808 */ /* 0x000fe40002800000 */
[----:B------:R-:W-:Y:S02]  /*5730*/  FSEL R51, R51, -INF , P4 ;  /* 0xff80000033337808 */ /* 0x000fe40002000000 */
[----:B------:R-:W-:Y:S02]  /*5740*/  FSEL R54, R54, -INF , P3 ;  /* 0xff80000036367808 */ /* 0x000fe40001800000 */
[----:B------:R-:W-:-:S02]  /*5750*/  FSEL R55, R55, -INF , P2 ;  /* 0xff80000037377808 */ /* 0x000fc40001000000 */
[----:B------:R-:W-:Y:S02]  /*5760*/  ISETP.GE.AND P2, PT, R23, R18, PT ;  /* 0x000000121700720c */ /* 0x000fe40003f46270 */
        /* <DEDUP_REMOVED lines=32> */
[----:B------:R-:W1:Y:S01]  /*5970*/  MUFU.EX2 R25, R25 ;  /* 0x0000001900197308 */ /* 0x000e620000000800 */
[--C-:B------:R-:W-:Y:S01]  /*5980*/  FFMA.FTZ R44, R44, UR15, -R7.reuse ;  /* 0x0000000f2c2c7c23 */ /* 0x100fe20008010807 */
[--C-:B------:R-:W-:Y:S01]  /*5990*/  FFMA.FTZ R45, R45, UR15, -R7.reuse ;  /* 0x0000000f2d2d7c23 */ /* 0x100fe20008010807 */
[--C-:B------:R-:W-:Y:S01]  /*59a0*/  FFMA.FTZ R48, R48, UR15, -R7.reuse ;  /* 0x0000000f30307c23 */ /* 0x100fe20008010807 */
[--C-:B------:R-:W-:Y:S01]  /*59b0*/  FFMA.FTZ R49, R49, UR15, -R7.reuse ;  /* 0x0000000f31317c23 */ /* 0x100fe20008010807 */
[--C-:B------:R-:W-:Y:S01]  /*59c0*/  FFMA.FTZ R52, R52, UR15, -R7.reuse ;  /* 0x0000000f34347c23 */ /* 0x100fe20008010807 */
[----:B------:R-:W-:-:S02]  /*59d0*/  FFMA.FTZ R7, R53, UR15, -R7 ;  /* 0x0000000f35077c23 */ /* 0x000fc40008010807 */
[----:B------:R-:W-:Y:S08]  /*59e0*/  MUFU.EX2 R28, R28 ;  /* 0x0000001c001c7308 */ /* 0x000ff00000000800 */
[----:B------:R-:W2:Y:S01]  /*59f0*/  MUFU.EX2 R29, R29 ;  /* 0x0000001d001d7308 */ /* 0x000ea20000000800 */
[----:B-1----:R-:W-:Y:S02]  /*5a00*/  F2FP.F16.F32.PACK_AB R152, R25, R24 ;  /* 0x000000181998723e */ /* 0x002fe400000000ff */
[----:B0-----:R-:W-:-:S05]  /*5a10*/  FMNMX.FTZ R3, R8, R3, !PT ;  /* 0x0000000308037209 */ /* 0x001fca0007810000 */
[----:B------:R-:W-:Y:S01]  /*5a20*/  MUFU.EX2 R32, R32 ;  /* 0x0000002000207308 */ /* 0x000fe20000000800 */
[----:B------:R-:W0:Y:S07]  /*5a30*/  SHFL.BFLY PT, R8, R3, 0x1, 0x1f ;  /* 0x0c201f0003087f89 */ /* 0x000e2e00000e0000 */
[----:B------:R-:W1:Y:S01]  /*5a40*/  MUFU.EX2 R33, R33 ;  /* 0x0000002100217308 */ /* 0x000e620000000800 */
[----:B--2---:R-:W-:-:S07]  /*5a50*/  F2FP.F16.F32.PACK_AB R154, R29, R28 ;  /* 0x0000001c1d9a723e */ /* 0x004fce00000000ff */
[----:B------:R-:W-:Y:S08]  /*5a60*/  MUFU.EX2 R36, R36 ;  /* 0x0000002400247308 */ /* 0x000ff00000000800 */
[----:B------:R-:W2:Y:S01]  /*5a70*/  MUFU.EX2 R37, R37 ;  /* 0x0000002500257308 */ /* 0x000ea20000000800 */
[----:B-1----:R-:W-:Y:S02]  /*5a80*/  F2FP.F16.F32.PACK_AB R156, R33, R32 ;  /* 0x00000020219c723e */ /* 0x002fe400000000ff */
[----:B0-----:R-:W-:-:S04]  /*5a90*/  FMNMX.FTZ R5, R3, R8, !PT ;  /* 0x0000000803057209 */ /* 0x001fc80007810000 */
[C---:B------:R-:W-:Y:S01]  /*5aa0*/  FSETP.NEU.FTZ.AND P1, PT, R5.reuse, -INF , PT ;  /* 0xff8000000500780b */ /* 0x040fe20003f3d000 */
[----:B------:R-:W-:Y:S01]  /*5ab0*/  FMUL.FTZ R3, R5, UR15 ;  /* 0x0000000f05037c20 */ /* 0x000fe20008410000 */
[----:B------:R-:W-:Y:S04]  /*5ac0*/  MUFU.EX2 R40, R40 ;  /* 0x0000002800287308 */ /* 0x000fe80000000800 */
[----:B------:R-:W-:Y:S02]  /*5ad0*/  FSEL R8, R3, RZ, P1 ;  /* 0x000000ff03087208 */ /* 0x000fe40000800000 */
[----:B------:R-:W-:Y:S01]  /*5ae0*/  ISETP.NE.AND P1, PT, R9, RZ, PT ;  /* 0x000000ff0900720c */ /* 0x000fe20003f25270 */
[----:B------:R-:W-:Y:S01]  /*5af0*/  FADD.FTZ R9, R24, R25 ;  /* 0x0000001918097221 */ /* 0x000fe20000010000 */
[----:B------:R-:W0:Y:S01]  /*5b00*/  MUFU.EX2 R41, R41 ;  /* 0x0000002900297308 */ /* 0x000e220000000800 */
[--C-:B------:R-:W-:Y:S01]  /*5b10*/  FFMA.FTZ R26, R26, UR15, -R8.reuse ;  /* 0x0000000f1a1a7c23 */ /* 0x100fe20008010808 */
[--C-:B------:R-:W-:Y:S01]  /*5b20*/  FFMA.FTZ R27, R27, UR15, -R8.reuse ;  /* 0x0000000f1b1b7c23 */ /* 0x100fe20008010808 */
[--C-:B------:R-:W-:Y:S01]  /*5b30*/  FFMA.FTZ R30, R30, UR15, -R8.reuse ;  /* 0x0000000f1e1e7c23 */ /* 0x100fe20008010808 */
[--C-:B------:R-:W-:Y:S01]  /*5b40*/  FFMA.FTZ R31, R31, UR15, -R8.reuse ;  /* 0x0000000f1f1f7c23 */ /* 0x100fe20008010808 */
[--C-:B------:R-:W-:Y:S01]  /*5b50*/  FFMA.FTZ R34, R34, UR15, -R8.reuse ;  /* 0x0000000f22227c23 */ /* 0x100fe20008010808 */
[--C-:B------:R-:W-:Y:S01]  /*5b60*/  FFMA.FTZ R35, R35, UR15, -R8.reuse ;  /* 0x0000000f23237c23 */ /* 0x100fe20008010808 */
[--C-:B------:R-:W-:Y:S01]  /*5b70*/  FFMA.FTZ R38, R38, UR15, -R8.reuse ;  /* 0x0000000f26267c23 */ /* 0x100fe20008010808 */
[----:B------:R-:W-:Y:S01]  /*5b80*/  MUFU.EX2 R26, R26 ;  /* 0x0000001a001a7308 */ /* 0x000fe20000000800 */
[----:B------:R-:W-:Y:S01]  /*5b90*/  FFMA.FTZ R39, R39, UR15, -R8 ;  /* 0x0000000f27277c23 */ /* 0x000fe20008010808 */
[----:B------:R-:W-:Y:S01]  /*5ba0*/  FADD.FTZ R10, R28, R9 ;  /* 0x000000091c0a7221 */ /* 0x000fe20000010000 */
[----:B------:R-:W-:-:S02]  /*5bb0*/  @!P1 VIADD R3, R6, 0x38840 ;  /* 0x0003884006039836 */ /* 0x000fc40000000000 */
[--C-:B------:R-:W-:Y:S01]  /*5bc0*/  FFMA.FTZ R42, R42, UR15, -R8.reuse ;  /* 0x0000000f2a2a7c23 */ /* 0x100fe20008010808 */
[--C-:B------:R-:W-:Y:S01]  /*5bd0*/  FFMA.FTZ R43, R43, UR15, -R8.reuse ;  /* 0x0000000f2b2b7c23 */ /* 0x100fe20008010808 */
[--C-:B------:R-:W-:Y:S01]  /*5be0*/  FFMA.FTZ R46, R46, UR15, -R8.reuse ;  /* 0x0000000f2e2e7c23 */ /* 0x100fe20008010808 */
[--C-:B------:R-:W-:Y:S01]  /*5bf0*/  FFMA.FTZ R47, R47, UR15, -R8.reuse ;  /* 0x0000000f2f2f7c23 */ /* 0x100fe20008010808 */
[----:B------:R-:W1:Y:S01]  /*5c00*/  MUFU.EX2 R27, R27 ;  /* 0x0000001b001b7308 */ /* 0x000e620000000800 */
[----:B------:R-:W-:Y:S01]  /*5c10*/  @!P1 PRMT R3, RZ, 0x654, R3 ;  /* 0x00000654ff039816 */ /* 0x000fe20000000003 */
[--C-:B------:R-:W-:Y:S01]  /*5c20*/  FFMA.FTZ R50, R50, UR15, -R8.reuse ;  /* 0x0000000f32327c23 */ /* 0x100fe20008010808 */
[--C-:B------:R-:W-:Y:S01]  /*5c30*/  FFMA.FTZ R51, R51, UR15, -R8.reuse ;  /* 0x0000000f33337c23 */ /* 0x100fe20008010808 */
[--C-:B------:R-:W-:Y:S01]  /*5c40*/  FFMA.FTZ R54, R54, UR15, -R8.reuse ;  /* 0x0000000f36367c23 */ /* 0x100fe20008010808 */
[----:B------:R3:W-:Y:S01]  /*5c50*/  @!P1 SYNCS.ARRIVE.TRANS64.RED.A1T0 RZ, [R3+URZ], RZ ;  /* 0x000000ff03ff99a7 */ /* 0x0007e2000810043f */
[----:B------:R-:W-:Y:S01]  /*5c60*/  FFMA.FTZ R8, R55, UR15, -R8 ;  /* 0x0000000f37087c23 */ /* 0x000fe20008010808 */
[----:B--2---:R-:W-:Y:S01]  /*5c70*/  F2FP.F16.F32.PACK_AB R158, R37, R36 ;  /* 0x00000024259e723e */ /* 0x004fe200000000ff */
[----:B------:R-:W2:Y:S01]  /*5c80*/  MUFU.EX2 R30, R30 ;  /* 0x0000001e001e7308 */ /* 0x000ea20000000800 */
[----:B0-----:R-:W-:Y:S01]  /*5c90*/  F2FP.F16.F32.PACK_AB R160, R41, R40 ;  /* 0x0000002829a0723e */ /* 0x001fe200000000ff */
[----:B------:R-:W-:-:S02]  /*5ca0*/  @!P1 VIADD R6, R6, 0x38860 ;  /* 0x0003886006069836 */ /* 0x000fc40000000000 */
[----:B---3--:R-:W-:-:S03]  /*5cb0*/  FADD.FTZ R3, R29, R10 ;  /* 0x0000000a1d037221 */ /* 0x008fc60000010000 */
[----:B------:R-:W-:Y:S01]  /*5cc0*/  @!P1 PRMT R6, RZ, 0x654, R6 ;  /* 0x00000654ff069816 */ /* 0x000fe20000000006 */
[----:B------:R-:W0:Y:S01]  /*5cd0*/  MUFU.EX2 R31, R31 ;  /* 0x0000001f001f7308 */ /* 0x000e220000000800 */
[----:B-1----:R-:W-:Y:S01]  /*5ce0*/  FADD.FTZ R11, R26, R27 ;  /* 0x0000001b1a0b7221 */ /* 0x002fe20000010000 */
        /* <DEDUP_REMOVED lines=11> */
[----:B------:R-:W-:Y:S02]  /*5da0*/  BAR.SYNC.DEFER_BLOCKING 0xf, 0x100 ;  /* 0x03c4000000007b1d */ /* 0x000fe40000010000 */
[----:B------:R-:W-:Y:S01]  /*5db0*/  FADD.FTZ R3, R41, R10 ;  /* 0x0000000a29037221 */ /* 0x000fe20000010000 */
[----:B-1----:R-:W-:-:S03]  /*5dc0*/  FADD.FTZ R12, R34, R9 ;  /* 0x00000009220c7221 */ /* 0x002fc60000010000 */
[----:B------:R-:W0:Y:S01]  /*5dd0*/  MUFU.EX2 R38, R38 ;  /* 0x0000002600267308 */ /* 0x000e220000000800 */
[----:B--2---:R-:W-:-:S07]  /*5de0*/  FADD.FTZ R9, R35, R12 ;  /* 0x0000000c23097221 */ /* 0x004fce0000010000 */
        /* <DEDUP_REMOVED lines=12> */
[C---:B---3--:R-:W-:Y:S01]  /*5eb0*/  FADD.FTZ R9, R43.reuse, R12 ;  /* 0x0000000c2b097221 */ /* 0x048fe20000010000 */
[----:B------:R-:W-:-:S06]  /*5ec0*/  F2FP.F16.F32.PACK_AB R161, R43, R42 ;  /* 0x0000002a2ba1723e */ /* 0x000fcc00000000ff */
[----:B------:R-:W3:Y:S01]  /*5ed0*/  MUFU.EX2 R45, R45 ;  /* 0x0000002d002d7308 */ /* 0x000ee20000000800 */
[----:B-1----:R-:W-:-:S07]  /*5ee0*/  FADD.FTZ R10, R44, R3 ;  /* 0x000000032c0a7221 */ /* 0x002fce0000010000 */
[----:B------:R-:W1:Y:S01]  /*5ef0*/  MUFU.EX2 R47, R47 ;  /* 0x0000002f002f7308 */ /* 0x000e620000000800 */
[----:B--2---:R-:W-:-:S07]  /*5f00*/  FADD.FTZ R12, R46, R9 ;  /* 0x000000092e0c7221 */ /* 0x004fce0000010000 */
[----:B------:R-:W2:Y:S01]  /*5f10*/  MUFU.EX2 R48, R48 ;  /* 0x0000003000307308 */ /* 0x000ea20000000800 */
[C---:B---3--:R-:W-:Y:S01]  /*5f20*/  FADD.FTZ R3, R45.reuse, R10 ;  /* 0x0000000a2d037221 */ /* 0x048fe20000010000 */
[----:B------:R-:W-:-:S06]  /*5f30*/  F2FP.F16.F32.PACK_AB R162, R45, R44 ;  /* 0x0000002c2da2723e */ /* 0x000fcc00000000ff */
        /* <DEDUP_REMOVED lines=8> */
[----:B------:R-:W-:Y:S01]  /*5fc0*/  MUFU.EX2 R52, R52 ;  /* 0x0000003400347308 */ /* 0x000fe20000000800 */
[C---:B-1----:R-:W-:Y:S01]  /*5fd0*/  FADD.FTZ R3, R49.reuse, R10 ;  /* 0x0000000a31037221 */ /* 0x042fe20000010000 */
[----:B------:R-:W-:-:S06]  /*5fe0*/  F2FP.F16.F32.PACK_AB R164, R49, R48 ;  /* 0x0000003031a4723e */ /* 0x000fcc00000000ff */
[----:B------:R-:W1:Y:S01]  /*5ff0*/  MUFU.EX2 R54, R54 ;  /* 0x0000003600367308 */ /* 0x000e620000000800 */
[C---:B--2---:R-:W-:Y:S01]  /*6000*/  FADD.FTZ R9, R51.reuse, R12 ;  /* 0x0000000c33097221 */ /* 0x044fe20000010000 */
[----:B------:R-:W-:-:S06]  /*6010*/  F2FP.F16.F32.PACK_AB R165, R51, R50 ;  /* 0x0000003233a5723e */ /* 0x000fcc00000000ff */
[----:B------:R-:W2:Y:S08]  /*6020*/  MUFU.EX2 R7, R7 ;  /* 0x0000000700077308 */ /* 0x000eb00000000800 */
[----:B------:R3:W4:Y:S01]  /*6030*/  MUFU.EX2 R167, R8 ;  /* 0x0000000800a77308 */ /* 0x0007220000000800 */
[----:B-1----:R-:W-:Y:S01]  /*6040*/  FADD.FTZ R10, R54, R9 ;  /* 0x00000009360a7221 */ /* 0x002fe20000010000 */
[----:B---3--:R-:W-:Y:S01]  /*6050*/  FADD.FTZ R8, R52, R3 ;  /* 0x0000000334087221 */ /* 0x008fe20000010000 */
[----:B--2---:R-:W-:-:S03]  /*6060*/  F2FP.F16.F32.PACK_AB R166, R7, R52 ;  /* 0x0000003407a6723e */ /* 0x004fc600000000ff */
[----:B------:R-:W-:Y:S01]  /*6070*/  FADD.FTZ R3, R7, R8 ;  /* 0x0000000807037221 */ /* 0x000fe20000010000 */
[C---:B----4-:R-:W-:Y:S01]  /*6080*/  FADD.FTZ R7, R167.reuse, R10 ;  /* 0x0000000aa7077221 */ /* 0x050fe20000010000 */
[----:B------:R-:W-:-:S05]  /*6090*/  F2FP.F16.F32.PACK_AB R167, R167, R54 ;  /* 0x00000036a7a7723e */ /* 0x000fca00000000ff */
[----:B------:R0:W-:Y:S01]  /*60a0*/  STSM.16.M88.4 [R185], R164 ;  /* 0x000000a4b9007844 */ /* 0x0001e20000000200 */
[----:B------:R-:W-:-:S06]  /*60b0*/  WARPGROUP.ARRIVE ;  /* 0x00000000000079c5 */ /* 0x000fcc0000000000 */
[----:B------:R-:W-:Y:S01]  /*60c0*/  HGMMA.64x256x16.F32 R24, R152, gdesc[UR8].tnspB, RZ, !UPT, gsb0 ;  /* 0x43e0000898187df0 */ /* 0x000fe2000c0008ff */
[----:B------:R-:W-:Y:S01]  /*60d0*/  UIADD3 UR10, UR10, 0x180, URZ ;  /* 0x000001800a0a7890 */ /* 0x000fe2000fffe03f */
[----:B------:R-:W-:Y:S01]  /*60e0*/  UMOV UR11, 0x40000040 ;  /* 0x40000040000b7882 */ /* 0x000fe20000000000 */
[----:B------:R-:W-:Y:S02]  /*60f0*/  WARPGROUP.DEPBAR.LE gsb0, 0x0 ;  /* 0x00008000000079c5 */ /* 0x000fe40000010000 */
[----:B------:R-:W-:-:S15]  /*6100*/  WARPGROUP.ARRIVE ;  /* 0x00000000000079c5 */ /* 0x000fde0000000000 */
[----:B------:R-:W-:-:S08]  /*6110*/  NOP ;  /* 0x0000000000007918 */ /* 0x000fd00000000000 */
[----:B------:R-:W-:Y:S01]  /*6120*/  HGMMA.64x256x16.F32 R24, R156, gdesc[UR16].tnspB, R24, gsb0 ;  /* 0x43e000109c187df0 */ /* 0x000fe20008000818 */
[----:B------:R-:W-:Y:S01]  /*6130*/  UMOV UR18, UR14 ;  /* 0x0000000e00127c82 */ /* 0x000fe20008000000 */
[----:B------:R-:W-:Y:S01]  /*6140*/  UMOV UR19, 0x40000040 ;  /* 0x4000004000137882 */ /* 0x000fe20000000000 */
        /* <DEDUP_REMOVED lines=19> */
[----:B------:R-:W-:Y:S01]  /*6280*/  R2UR UR11, R23 ;  /* 0x00000000170b72ca */ /* 0x000fe200000e0000 */
[----:B0-----:R-:W-:Y:S01]  /*6290*/  IMAD.MOV.U32 R6, RZ, RZ, R5 ;  /* 0x000000ffff067224 */ /* 0x001fe200078e0005 */
[----:B------:R-:W-:Y:S01]  /*62a0*/  UMOV UR10, UR37 ;  /* 0x00000025000a7c82 */ /* 0x000fe20008000000 */
[----:B------:R-:W-:-:S12]  /*62b0*/  IMAD.MOV.U32 R8, RZ, RZ, R4 ;  /* 0x000000ffff087224 */ /* 0x000fd800078e0004 */
.L_x_4075:
[----:B------:R-:W-:Y:S01]  /*62c0*/  UIADD3 UR37, UR10, 0x1, URZ ;  /* 0x000000010a257890 */ /* 0x000fe2000fffe03f */
[----:B------:R-:W-:Y:S01]  /*62d0*/  UMOV UR5, UR11 ;  /* 0x0000000b00057c82 */ /* 0x000fe20008000000 */
[----:B------:R-:W-:Y:S01]  /*62e0*/  UIADD3 UR11, UR11, -0x1, URZ ;  /* 0xffffffff0b0b7890 */ /* 0x000fe2000fffe03f */
[----:B------:R-:W-:Y:S01]  /*62f0*/  ISETP.LT.AND P2, PT, R18, UR5, PT ;  /* 0x0000000512007c0c */ /* 0x000fe2000bf41270 */
[----:B------:R-:W-:-:S04]  /*6300*/  UISETP.NE.AND UP0, UPT, UR37, 0x2, UPT ;  /* 0x000000022500788c */ /* 0x000fc8000bf05270 */
[----:B------:R-:W-:Y:S02]  /*6310*/  USEL UR14, URZ, 0x1, UP0 ;  /* 0x000000013f0e7887 */ /* 0x000fe40008000000 */
[----:B------:R-:W-:Y:S02]  /*6320*/  USEL UR37, UR37, URZ, UP0 ;  /* 0x0000003f25257287 */ /* 0x000fe40008000000 */
[----:B------:R-:W-:Y:S01]  /*6330*/  ULOP3.LUT UR36, UR36, UR14, URZ, 0x3c, !UPT ;  /* 0x0000000e24247292 */ /* 0x000fe2000f8e3c3f */
[----:B-1----:R-:W-:Y:S11]  /*6340*/  @P0 BRA `(.L_x_4067) ;  /* 0x0000000000040947 */ /* 0x002ff60003800000 */
[----:B------:R-:W-:Y:S01]  /*6350*/  BPT.TRAP 0x1 ;  /* 0x000000040000795c */ /* 0x000fe20000300000 */
.L_x_4067:
[----:B------:R-:W-:Y:S01]  /*6360*/  ULEA UR5, UR37, UR41, 0x3 ;  /* 0x0000002925057291 */ /* 0x000fe2000f8e183f */
[----:B------:R-:W-:-:S05]  /*6370*/  IMAD.U32 R4, RZ, RZ, UR36 ;  /* 0x00000024ff047e24 */ /* 0x000fca000f8e00ff */
[----:B------:R-:W-:-:S04]  /*6380*/  SHF.L.U32 R4, R4, 0x1f, RZ ;  /* 0x0000001f04047819 */ /* 0x000fc800000006ff */
[----:B------:R0:W1:Y:S01]  /*6390*/  SYNCS.PHASECHK.TRANS64.TRYWAIT P3, [UR5+0x38830], R4 ;  /* 0x03883004ff0075a7 */ /* 0x0000620008060145 */
[----:B------:R-:W-:Y:S05]  /*63a0*/  @P0 BRA `(.L_x_4068) ;  /* 0x0000000000040947 */ /* 0x000fea0003800000 */
[----:B------:R-:W-:Y:S01]  /*63b0*/  BPT.TRAP 0x1 ;  /* 0x000000040000795c */ /* 0x000fe20000300000 */
.L_x_4068:
[----:B-1----:R-:W-:Y:S05]  /*63c0*/  @P3 BRA `(.L_x_4069) ;  /* 0x0000000000083947 */ /* 0x002fea0003800000 */
[----:B------:R-:W1:Y:S02]  /*63d0*/  SYNCS.PHASECHK.TRANS64.TRYWAIT P3, [UR5+0x38830], R4 ;  /* 0x03883004ff0075a7 */ /* 0x000e640008060145 */
[----:B-1----:R-:W-:Y:S05]  /*63e0*/  @!P3 BRA `(.L_x_4070) ;  /* 0x00000100001cb947 */ /* 0x002fea0003800000 */
.L_x_4069:
        /* <DEDUP_REMOVED lines=8> */
[----:B------:R-:W-:-:S04]  /*6470*/  ULOP3.LUT UR14, UR14, 0x3fff, URZ, 0xc0, !UPT ;  /* 0x00003fff0e0e7892 */ /* 0x000fc8000f8ec03f */
[----:B------:R-:W-:Y:S02]  /*6480*/  ULEA UR18, UR37, UR18, 0x9 ;  /* 0x0000001225127291 */ /* 0x000fe4000f8e483f */
[----:B------:R-:W-:Y:S02]  /*6490*/  ULOP3.LUT UR20, UR14, 0x10000, URZ, 0xfc, !UPT ;  /* 0x000100000e147892 */ /* 0x000fe4000f8efc3f */
[----:B------:R-:W-:-:S03]  /*64a0*/  UIADD3 UR14, UR18, 0x4, URZ ;  /* 0x00000004120e7890 */ /* 0x000fc6000fffe03f */
[----:B------:R-:W-:-:S04]  /*64b0*/  UMOV UR22, UR18 ;  /* 0x0000001200167c82 */ /* 0x000fc80008000000 */
[----:B------:R-:W-:Y:S01]  /*64c0*/  HGMMA.64x64x16.F32 R152, gdesc[UR20], RZ, !UPT, gsb0 ;  /* 0x00e00000149879f0 */ /* 0x000fe2000c0008ff */
[----:B------:R-:W-:Y:S01]  /*64d0*/  UIADD3 UR22, UR18, 0x2, URZ ;  /* 0x0000000212167890 */ /* 0x000fe2000fffe03f */
[----:B------:R-:W-:Y:S01]  /*64e0*/  UMOV UR20, UR8 ;  /* 0x0000000800147c82 */ /* 0x000fe20008000000 */
[----:B------:R-:W-:Y:S01]  /*64f0*/  UMOV UR21, UR9 ;  /* 0x0000000900157c82 */ /* 0x000fe20008000000 */
[----:B------:R-:W-:Y:S01]  /*6500*/  UMOV UR23, 0x40000040 ;  /* 0x4000004000177882 */ /* 0x000fe20000000000 */
[----:B------:R-:W-:Y:S01]  /*6510*/  UIADD3 UR18, UR18, 0x6, URZ ;  /* 0x0000000612127890 */ /* 0x000fe2000fffe03f */
        /* <DEDUP_REMOVED lines=10> */
[----:B------:R-:W-:Y:S05]  /*65c0*/  @P0 BRA `(.L_x_4071) ;  /* 0x0000000000040947 */ /* 0x000fea0003800000 */
[----:B------:R-:W-:Y:S01]  /*65d0*/  BPT.TRAP 0x1 ;  /* 0x000000040000795c */ /* 0x000fe20000300000 */
.L_x_4071:
[----:B------:R2:W3:Y:S01]  /*65e0*/  SYNCS.PHASECHK.TRANS64.TRYWAIT P3, [UR5+0x38850], R4 ;  /* 0x03885004ff0075a7 */ /* 0x0004e20008060145 */
[----:B------:R-:W-:Y:S05]  /*65f0*/  @P0 BRA `(.L_x_4072) ;  /* 0x0000000000040947 */ /* 0x000fea0003800000 */
[----:B------:R-:W-:Y:S01]  /*6600*/  BPT.TRAP 0x1 ;  /* 0x000000040000795c */ /* 0x000fe20000300000 */
.L_x_4072:
[----:B---3--:R-:W-:Y:S05]  /*6610*/  @P3 BRA `(.L_x_4073) ;  /* 0x0000000000083947 */ /* 0x008fea0003800000 */
[----:B------:R-:W3:Y:S02]  /*6620*/  SYNCS.PHASECHK.TRANS64.TRYWAIT P3, [UR5+0x38850], R4 ;  /* 0x03885004ff0075a7 */ /* 0x000ee40008060145 */
[----:B---3--:R-:W-:Y:S05]  /*6630*/  @!P3 BRA `(.L_x_4074) ;  /* 0x000000fc00a0b947 */ /* 0x008fea0003800000 */
.L_x_4073:
[----:B------:R-:W-:Y:S01]  /*6640*/  UIADD3 UR14, UR41, 0x26400, URZ ;  /* 0x00026400290e7890 */ /* 0x000fe2000fffe03f */
[----:B------:R-:W-:Y:S01]  /*6650*/  WARPGROUP.ARRIVE ;  /* 0x00000000000079c5 */ /* 0x000fe20000000000 */
[----:B------:R-:W-:-:S05]  /*6660*/  UIADD3 UR19, UR6, 0x2, URZ ;  /* 0x0000000206137890 */ /* 0x000fca000fffe03f */
[----:B-1----:R-:W1:Y:S01]  /*6670*/  S2R R5, SR_TID.X ;  /* 0x0000000000057919 */ /* 0x002e620000002100 */
[----:B------:R-:W-:Y:S01]  /*6680*/  USHF.R.U32.HI UR14, URZ, 0x4, UR14 ;  /* 0x000000043f0e7899 */ /* 0x000fe2000801160e */
[----:B------:R-:W-:Y:S01]  /*6690*/  IMAD.U32 R9, RZ, RZ, UR5 ;  /* 0x00000005ff097e24 */ /* 0x000fe2000f8e00ff */
[----:B------:R-:W-:Y:S01]  /*66a0*/  UIADD3 UR15, UR6, 0x6, URZ ;  /* 0x00000006060f7890 */ /* 0x000fe2000fffe03f */
[----:B------:R-:W-:Y:S01]  /*66b0*/  ISETP.NE.AND P3, PT, R17, RZ, PT ;  /* 0x000000ff1100720c */ /* 0x000fe20003f65270 */
[----:B------:R-:W-:Y:S02]  /*66c0*/  ULOP3.LUT UR20, UR14, 0x3fff, URZ, 0xc0, !UPT ;  /* 0x00003fff0e147892 */ /* 0x000fe4000f8ec03f */
[----:B------:R-:W-:Y:S02]  /*66d0*/  UIADD3 UR18, UR6, 0x4, URZ ;  /* 0x0000000406127890 */ /* 0x000fe4000fffe03f */
[----:B------:R-:W-:Y:S02]  /*66e0*/  ULEA UR14, UR37, UR4, 0xc ;  /* 0x00000004250e7291 */ /* 0x000fe4000f8e603f */
[----:B------:R-:W-:Y:S01]  /*66f0*/  ULOP3.LUT UR6, UR20, 0x10000, URZ, 0xfc, !UPT ;  /* 0x0001000014067892 */ /* 0x000fe2000f8efc3f */
[----:B------:R-:W-:Y:S01]  /*6700*/  UMOV UR23, 0x40000040 ;  /* 0x4000004000177882 */ /* 0x000fe20000000000 */
[----:B------:R-:W-:Y:S01]  /*6710*/  UMOV UR21, 0x40000040 ;  /* 0x4000004000157882 */ /* 0x000fe20000000000 */
[----:B------:R-:W-:-:S02]  /*6720*/  UIADD3 UR24, UR14, 0x800, URZ ;  /* 0x000008000e187890 */ /* 0x000fc4000fffe03f */
[----:B------:R-:W-:Y:S02]  /*6730*/  UMOV UR22, UR14 ;  /* 0x0000000e00167c82 */ /* 0x000fe40008000000 */
[----:B------:R-:W-:Y:S01]  /*6740*/  UMOV UR20, UR6 ;  /* 0x0000000600147c82 */ /* 0x000fe20008000000 */
[----:B------:R-:W-:Y:S01]  /*6750*/  UIADD3 UR25, UR6, 0x800, URZ ;  /* 0x0000080006197890 */ /* 0x000fe2000fffe03f */
[----:B------:R-:W-:Y:S01]  /*6760*/  HGMMA.64x64x16.F32 R152, gdesc[UR20], R152, gsb0 ;  /* 0x00e00000149879f0 */ /* 0x000fe20008000898 */
[----:B------:R-:W-:Y:S01]  /*6770*/  UIADD3 UR22, UR14, 0x2, URZ ;  /* 0x000000020e167890 */ /* 0x000fe2000fffe03f */
[----:B------:R-:W-:Y:S01]  /*6780*/  UMOV UR20, UR19 ;  /* 0x0000001300147c82 */ /* 0x000fe20008000000 */
[----:B------:R-:W-:Y:S01]  /*6790*/  UMOV UR21, 0x40000040 ;  /* 0x4000004000157882 */ /* 0x000fe20000000000 */
[----:B------:R-:W-:Y:S01]  /*67a0*/  UMOV UR23, 0x40000040 ;  /* 0x4000004000177882 */ /* 0x000fe20000000000 */
[----:B-1----:R-:W-:-:S05]  /*67b0*/  SHF.R.U32.HI R5, RZ, 0x7, R5 ;  /* 0x00000007ff057819 */ /* 0x002fca0000011605 */
[----:B0-2---:R-:W0:Y:S01]  /*67c0*/  SHFL.IDX PT, R4, R5, RZ, 0x1f ;  /* 0x00001fff05047589 */ /* 0x005e2200000e0000 */
[----:B------:R-:W-:Y:S02]  /*67d0*/  WARPGROUP.DEPBAR.LE gsb0, 0x0 ;  /* 0x00008000000079c5 */ /* 0x000fe40000010000 */
[----:B------:R-:W-:-:S06]  /*67e0*/  WARPGROUP.ARRIVE ;  /* 0x00000000000079c5 */ /* 0x000fcc0000000000 */
[----:B------:R-:W-:Y:S01]  /*67f0*/  HGMMA.64x64x16.F32 R152, gdesc[UR20], R152, gsb0 ;  /* 0x00e00000149879f0 */ /* 0x000fe20008000898 */
[----:B------:R-:W-:Y:S01]  /*6800*/  UIADD3 UR22, UR14, 0x4, URZ ;  /* 0x000000040e167890 */ /* 0x000fe2000fffe03f */
[----:B------:R-:W-:Y:S01]  /*6810*/  UMOV UR20, UR18 ;  /* 0x0000001200147c82 */ /* 0x000fe20008000000 */
[----:B------:R-:W-:Y:S01]  /*6820*/  UMOV UR21, 0x40000040 ;  /* 0x4000004000157882 */ /* 0x000fe20000000000 */
[----:B------:R-:W-:Y:S01]  /*6830*/  UMOV UR23, 0x40000040 ;  /* 0x4000004000177882 */ /* 0x000fe20000000000 */
[----:B------:R-:W-:Y:S02]  /*6840*/  WARPGROUP.DEPBAR.LE gsb0, 0x0 ;  /* 0x00008000000079c5 */ /* 0x000fe40000010000 */
[----:B------:R-:W-:-:S06]  /*6850*/  WARPGROUP.ARRIVE ;  /* 0x00000000000079c5 */ /* 0x000fcc0000000000 */
[----:B------:R-:W-:Y:S01]  /*6860*/  HGMMA.64x64x16.F32 R152, gdesc[UR20], R152, gsb0 ;  /* 0x00e00000149879f0 */ /* 0x000fe20008000898 */
[----:B------:R-:W-:Y:S01]  /*6870*/  UIADD3 UR22, UR14, 0x6, URZ ;  /* 0x000000060e167890 */ /* 0x000fe2000fffe03f */
[----:B------:R-:W-:Y:S01]  /*6880*/  UMOV UR20, UR15 ;  /* 0x0000000f00147c82 */ /* 0x000fe20008000000 */
[----:B------:R-:W-:Y:S01]  /*6890*/  UMOV UR21, 0x40000040 ;  /* 0x4000004000157882 */ /* 0x000fe20000000000 */
[----:B------:R-:W-:Y:S01]  /*68a0*/  UMOV UR23, 0x40000040 ;  /* 0x4000004000177882 */ /* 0x000fe20000000000 */
        /* <DEDUP_REMOVED lines=111> */
[----:B------:R-:W-:Y:S01]  /*6fa0*/  UIADD3 UR25, UR6, 0xa00, URZ ;  /* 0x00000a0006197890 */ /* 0x000fe2000fffe03f */
[----:B------:R-:W-:Y:S02]  /*6fb0*/  WARPGROUP.DEPBAR.LE gsb0, 0x0 ;  /* 0x00008000000079c5 */ /* 0x000fe40000010000 */
[----:B------:R-:W-:-:S06]  /*6fc0*/  WARPGROUP.ARRIVE ;  /* 0x00000000000079c5 */ /* 0x000fcc0000000000 */
[----:B------:R-:W-:Y:S01]  /*6fd0*/  HGMMA.64x64x16.F32 R152, gdesc[UR20], R152, gsb0 ;  /* 0x00e00000149879f0 */ /* 0x000fe20008000898 */
[----:B------:R-:W-:Y:S01]  /*6fe0*/  UMOV UR20, 0x28 ;  /* 0x0000002800147882 */ /* 0x000fe20000000000 */
[----:B------:R-:W-:Y:S01]  /*6ff0*/  UMOV UR21, 0xa00 ;  /* 0x00000a0000157882 */ /* 0x000fe20000000000 */
[----:B------:R-:W-:Y:S02]  /*7000*/  USEL UR20, UR20, 0x26, UP0 ;  /* 0x0000002614147887 */ /* 0x000fe40008000000 */
[----:B------:R-:W-:Y:S02]  /*7010*/  USEL UR21, UR21, 0x980, UP0 ;  /* 0x0000098015157887 */ /* 0x000fe40008000000 */
[----:B------:R-:W-:Y:S02]  /*7020*/  ULOP3.LUT UR20, UR20, 0x6, URZ, 0xc0, !UPT ;  /* 0x0000000614147892 */ /* 0x000fe4000f8ec03f */
[----:B------:R-:W-:Y:S01]  /*7030*/  ULOP3.LUT UR21, UR21, 0xa00, URZ, 0xc0, !UPT ;  /* 0x00000a0015157892 */ /* 0x000fe2000f8ec03f */
[----:B------:R-:W-:-:S03]  /*7040*/  UMOV UR23, 0x40000040 ;  /* 0x4000004000177882 */ /* 0x000fc60000000000 */
[----:B------:R-:W-:Y:S02]  /*7050*/  UIADD3 UR22, UR20, UR21, UR6 ;  /* 0x0000001514167290 */ /* 0x000fe4000fffe006 */
[----:B------:R-:W-:-:S03]  /*7060*/  UIADD3 UR24, UR20, UR21, UR14 ;  /* 0x0000001514187290 */ /* 0x000fc6000fffe00e */
[----:B------:R-:W-:Y:S02]  /*7070*/  UMOV UR21, 0x40000040 ;  /* 0x4000004000157882 */ /* 0x000fe40000000000 */
[----:B------:R-:W-:Y:S02]  /*7080*/  UMOV UR20, UR22 ;  /* 0x0000001600147c82 */ /* 0x000fe40008000000 */
[----:B------:R-:W-:Y:S01]  /*7090*/  UMOV UR22, UR24 ;  /* 0x0000001800167c82 */ /* 0x000fe20008000000 */
        /* <DEDUP_REMOVED lines=112> */
[----:B------:R-:W-:Y:S01]  /*77a0*/  ULDC UR15, c[0x0][0xa80] ;  /* 0x0002a000000f7ab9 */ /* 0x000fe20000000800 */
        /* <DEDUP_REMOVED lines=42> */
[----:B------:R-:W-:-:S02]  /*7a50*/  @!P1 VIADD R5, R9, 0x38840 ;  /* 0x0003884009059836 */ /* 0x000fc40000000000 */
[----:B------:R-:W-:Y:S01]  /*7a60*/  FMUL.FTZ R8, R8, UR15 ;  /* 0x0000000f08087c20 */ /* 0x000fe20008410000 */
[----:B------:R-:W-:Y:S01]  /*7a70*/  MUFU.EX2 R152, R152 ;  /* 0x0000009800987308 */ /* 0x000fe20000000800 */
[----:B------:R-:W-:Y:S01]  /*7a80*/  @!P1 VIADD R9, R9, 0x38860 ;  /* 0x0003886009099836 */ /* 0x000fe20000000000 */
[----:B------:R-:W-:-:S04]  /*7a90*/  @!P1 PRMT R5, RZ, 0x654, R5 ;  /* 0x00000654ff059816 */ /* 0x000fc80000000005 */
[----:B------:R-:W-:Y:S01]  /*7aa0*/  @!P1 PRMT R9, RZ, 0x654, R9 ;  /* 0x00000654ff099816 */ /* 0x000fe20000000009 */
[----:B------:R0:W-:Y:S01]  /*7ab0*/  @!P1 SYNCS.ARRIVE.TRANS64.RED.A1T0 RZ, [R5+URZ], RZ ;  /* 0x000000ff05ff99a7 */ /* 0x0001e2000810043f */
[----:B------:R-:W1:Y:S01]  /*7ac0*/  MUFU.EX2 R8, R8 ;  /* 0x0000000800087308 */ /* 0x000e620000000800 */
[----:B0-----:R-:W-:-:S07]  /*7ad0*/  FMNMX.FTZ R5, R154, R6, !PT ;  /* 0x000000069a057209 */ /* 0x001fce0007810000 */
[----:B------:R-:W0:Y:S01]  /*7ae0*/  MUFU.EX2 R153, R153 ;  /* 0x0000009900997308 */ /* 0x000e220000000800 */
[----:B------:R-:W-:-:S04]  /*7af0*/  FMNMX.FTZ R5, R155, R5, !PT ;  /* 0x000000059b057209 */ /* 0x000fc80007810000 */
[----:B------:R-:W-:-:S03]  /*7b00*/  FMNMX.FTZ R5, R158, R5, !PT ;  /* 0x000000059e057209 */ /* 0x000fc60007810000 */
[----:B------:R-:W2:Y:S01]  /*7b10*/  MUFU.EX2 R156, R156 ;  /* 0x0000009c009c7308 */ /* 0x000ea20000000800 */
[----:B-1----:R-:W-:Y:S01]  /*7b20*/  FFMA.FTZ R3, R8, R3, R152 ;  /* 0x0000000308037223 */ /* 0x002fe20000010098 */
[-C--:B------:R-:W-:Y:S01]  /*7b30*/  FMUL.FTZ R24, R24, R8.reuse ;  /* 0x0000000818187220 */ /* 0x080fe20000410000 */
[----:B------:R-:W-:Y:S01]  /*7b40*/  FMNMX.FTZ R5, R159, R5, !PT ;  /* 0x000000059f057209 */ /* 0x000fe20007810000 */
[-C--:B------:R-:W-:Y:S01]  /*7b50*/  FMUL.FTZ R25, R25, R8.reuse ;  /* 0x0000000819197220 */ /* 0x080fe20000410000 */
[-C--:B------:R-:W-:Y:S01]  /*7b60*/  FMUL.FTZ R28, R28, R8.reuse ;  /* 0x000000081c1c7220 */ /* 0x080fe20000410000 */
[----:B------:R-:W-:Y:S01]  /*7b70*/  FMUL.FTZ R29, R29, R8 ;  /* 0x000000081d1d7220 */ /* 0x000fe20000410000 */
[----:B------:R-:W-:Y:S01]  /*7b80*/  FMNMX.FTZ R5, R162, R5, !PT ;  /* 0x00000005a2057209 */ /* 0x000fe20007810000 */
[----:B------:R-:W1:Y:S01]  /*7b90*/  MUFU.EX2 R157, R157 ;  /* 0x0000009d009d7308 */ /* 0x000e620000000800 */
[C---:B0-----:R-:W-:Y:S01]  /*7ba0*/  FADD.FTZ R3, R153.reuse, R3 ;  /* 0x0000000399037221 */ /* 0x041fe20000010000 */
[----:B------:R-:W-:Y:S01]  /*7bb0*/  F2FP.F16.F32.PACK_AB R152, R153, R152 ;  /* 0x000000989998723e */ /* 0x000fe200000000ff */
[-C--:B------:R-:W-:Y:S01]  /*7bc0*/  FMUL.FTZ R32, R32, R8.reuse ;  /* 0x0000000820207220 */ /* 0x080fe20000410000 */
[----:B------:R-:W-:Y:S01]  /*7bd0*/  FMNMX.FTZ R5, R163, R5, !PT ;  /* 0x00000005a3057209 */ /* 0x000fe20007810000 */
[-C--:B------:R-:W-:Y:S01]  /*7be0*/  FMUL.FTZ R33, R33, R8.reuse ;  /* 0x0000000821217220 */ /* 0x080fe20000410000 */
[-C--:B------:R-:W-:Y:S01]  /*7bf0*/  FMUL.FTZ R36, R36, R8.reuse ;  /* 0x0000000824247220 */ /* 0x080fe20000410000 */
[-C--:B------:R-:W-:Y:S01]  /*7c00*/  FMUL.FTZ R37, R37, R8.reuse ;  /* 0x0000000825257220 */ /* 0x080fe20000410000 */
[----:B------:R-:W-:Y:S01]  /*7c10*/  FMNMX.FTZ R5, R166, R5, !PT ;  /* 0x00000005a6057209 */ /* 0x000fe20007810000 */
[----:B------:R-:W0:Y:S01]  /*7c20*/  MUFU.EX2 R160, R160 ;  /* 0x000000a000a07308 */ /* 0x000e220000000800 */
[----:B--2---:R-:W-:Y:S01]  /*7c30*/  FADD.FTZ R3, R156, R3 ;  /* 0x000000039c037221 */ /* 0x004fe20000010000 */
[-C--:B------:R-:W-:Y:S01]  /*7c40*/  FMUL.FTZ R40, R40, R8.reuse ;  /* 0x0000000828287220 */ /* 0x080fe20000410000 */
[----:B------:R-:W-:Y:S01]  /*7c50*/  FMNMX.FTZ R5, R167, R5, !PT ;  /* 0x00000005a7057209 */ /* 0x000fe20007810000 */
[-C--:B------:R-:W-:Y:S01]  /*7c60*/  FMUL.FTZ R41, R41, R8.reuse ;  /* 0x0000000829297220 */ /* 0x080fe20000410000 */
[-C--:B------:R-:W-:Y:S01]  /*7c70*/  FMUL.FTZ R44, R44, R8.reuse ;  /* 0x000000082c2c7220 */ /* 0x080fe20000410000 */
[-C--:B------:R-:W-:Y:S01]  /*7c80*/  FMUL.FTZ R45, R45, R8.reuse ;  /* 0x000000082d2d7220 */ /* 0x080fe20000410000 */
[----:B------:R-:W-:Y:S01]  /*7c90*/  FMNMX.FTZ R5, R170, R5, !PT ;  /* 0x00000005aa057209 */ /* 0x000fe20007810000 */
[----:B------:R-:W2:Y:S01]  /*7ca0*/  MUFU.EX2 R161, R161 ;  /* 0x000000a100a17308 */ /* 0x000ea20000000800 */
[----:B-1----:R-:W-:Y:S01]  /*7cb0*/  FADD.FTZ R3, R157, R3 ;  /* 0x000000039d037221 */ /* 0x002fe20000010000 */
[-C--:B------:R-:W-:Y:S01]  /*7cc0*/  FMUL.FTZ R48, R48, R8.reuse ;  /* 0x0000000830307220 */ /* 0x080fe20000410000 */
[----:B------:R-:W-:Y:S01]  /*7cd0*/  FMNMX.FTZ R5, R171, R5, !PT ;  /* 0x00000005ab057209 */ /* 0x000fe20007810000 */
[-C--:B------:R-:W-:Y:S01]  /*7ce0*/  FMUL.FTZ R49, R49, R8.reuse ;  /* 0x0000000831317220 */ /* 0x080fe20000410000 */
[-C--:B------:R-:W-:Y:S01]  /*7cf0*/  FMUL.FTZ R52, R52, R8.reuse ;  /* 0x0000000834347220 */ /* 0x080fe20000410000 */
[-C--:B------:R-:W-:Y:S01]  /*7d00*/  FMUL.FTZ R53, R53, R8.reuse ;  /* 0x0000000835357220 */ /* 0x080fe20000410000 */
[----:B------:R-:W-:Y:S01]  /*7d10*/  FMNMX.FTZ R5, R174, R5, !PT ;  /* 0x00000005ae057209 */ /* 0x000fe20007810000 */
[----:B------:R-:W1:Y:S01]  /*7d20*/  MUFU.EX2 R164, R164 ;  /* 0x000000a400a47308 */ /* 0x000e620000000800 */
[----:B0-----:R-:W-:Y:S01]  /*7d30*/  FADD.FTZ R3, R160, R3 ;  /* 0x00000003a0037221 */ /* 0x001fe20000010000 */
        /* <DEDUP_REMOVED lines=21> */
[-C--:B------:R-:W-:Y:S01]  /*7e90*/  FMUL.FTZ R80, R80, R8.reuse ;  /* 0x0000000850507220 */ /* 0x080fe20000410000 */
[----:B------:R-:W1:Y:S01]  /*7ea0*/  SHFL.BFLY PT, R10, R5, 0x2, 0x1f ;  /* 0x0c401f00050a7f89 */ /* 0x000e6200000e0000 */
        /* <DEDUP_REMOVED lines=22> */
[----:B------:R-:W-:Y:S01]  /*8010*/  FMUL.FTZ R113, R113, R8 ;  /* 0x0000000871717220 */ /* 0x000fe20000410000 */
[----:B-1----:R-:W-:Y:S01]  /*8020*/  FMNMX.FTZ R5, R5, R10, !PT ;  /* 0x0000000a05057209 */ /* 0x002fe20007810000 */
[----:B------:R-:W1:Y:S01]  /*8030*/  MUFU.EX2 R176, R176 ;  /* 0x000000b000b07308 */ /* 0x000e620000000800 */
[----:B0-----:R-:W-:Y:S01]  /*8040*/  FADD.FTZ R3, R172, R3 ;  /* 0x00000003ac037221 */ /* 0x001fe20000010000 */
[-C--:B------:R-:W-:Y:S01]  /*8050*/  FMUL.FTZ R116, R116, R8.reuse ;  /* 0x0000000874747220 */ /* 0x080fe20000410000 */
[-C--:B------:R-:W-:Y:S01]  /*8060*/  FMUL.FTZ R117, R117, R8.reuse ;  /* 0x0000000875757220 */ /* 0x080fe20000410000 */
[----:B------:R-:W0:Y:S01]  /*8070*/  SHFL.BFLY PT, R10, R5, 0x1, 0x1f ;  /* 0x0c201f00050a7f89 */ /* 0x000e2200000e0000 */
[-C--:B------:R-:W-:Y:S01]  /*8080*/  FMUL.FTZ R120, R120, R8.reuse ;  /* 0x0000000878787220 */ /* 0x080fe20000410000 */
[-C--:B------:R-:W-:Y:S01]  /*8090*/  FMUL.FTZ R121, R121, R8.reuse ;  /* 0x0000000879797220 */ /* 0x080fe20000410000 */
[-C--:B------:R-:W-:Y:S01]  /*80a0*/  FMUL.FTZ R124, R124, R8.reuse ;  /* 0x000000087c7c7220 */ /* 0x080fe20000410000 */
[----:B------:R-:W3:Y:S01]  /*80b0*/  MUFU.EX2 R177, R177 ;  /* 0x000000b100b17308 */ /* 0x000ee20000000800 */
        /* <DEDUP_REMOVED lines=8> */
[----:B-1----:R-:W-:Y:S01]  /*8140*/  FADD.FTZ R3, R176, R3 ;  /* 0x00000003b0037221 */ /* 0x002fe20000010000 */
[-C--:B------:R-:W-:Y:S01]  /*8150*/  FMUL.FTZ R137, R137, R8.reuse ;  /* 0x0000000889897220 */ /* 0x080fe20000410000 */
[-C--:B------:R-:W-:Y:S01]  /*8160*/  FMUL.FTZ R140, R140, R8.reuse ;  /* 0x000000088c8c7220 */ /* 0x080fe20000410000 */
[-C--:B------:R-:W-:Y:S01]  /*8170*/  FMUL.FTZ R141, R141, R8.reuse ;  /* 0x000000088d8d7220 */ /* 0x080fe20000410000 */
[-C--:B------:R-:W-:Y:S01]  /*8180*/  FMUL.FTZ R144, R144, R8.reuse ;  /* 0x0000000890907220 */ /* 0x080fe20000410000 */
[-C--:B------:R-:W-:Y:S01]  /*8190*/  FMUL.FTZ R145, R145, R8.reuse ;  /* 0x0000000891917220 */ /* 0x080fe20000410000 */
[-C--:B------:R-:W-:Y:S01]  /*81a0*/  FMUL.FTZ R148, R148, R8.reuse ;  /* 0x0000000894947220 */ /* 0x080fe20000410000 */
[----:B------:R-:W-:Y:S01]  /*81b0*/  FMUL.FTZ R149, R149, R8 ;  /* 0x0000000895957220 */ /* 0x000fe20000410000 */
[----:B---3--:R-:W-:Y:S01]  /*81c0*/  FADD.FTZ R3, R177, R3 ;  /* 0x00000003b1037221 */ /* 0x008fe20000010000 */
[----:B0-----:R-:W-:Y:S01]  /*81d0*/  FMNMX.FTZ R5, R5, R10, !PT ;  /* 0x0000000a05057209 */ /* 0x001fe20007810000 */
[----:B------:R-:W-:Y:S01]  /*81e0*/  IMAD.U32 R10, RZ, RZ, UR10 ;  /* 0x0000000aff0a7e24 */ /* 0x000fe2000f8e00ff */
[----:B------:R-:W-:-:S03]  /*81f0*/  ULEA UR10, UR37, UR7, 0xc ;  /* 0x00000007250a7291 */ /* 0x000fc6000f8e603f */
[----:B------:R-:W-:Y:S01]  /*8200*/  FADD.FTZ R6, -R5, R6 ;  /* 0x0000000605067221 */ /* 0x000fe20000010100 */
[----:B------:R-:W-:Y:S02]  /*8210*/  @!P3 IMAD R10, R10, 0x40, R16 ;  /* 0x000000400a0ab824 */ /* 0x000fe400078e0210 */
[----:B--2---:R-:W-:Y:S01]  /*8220*/  FADD.FTZ R3, R180, R3 ;  /* 0x00000003b4037221 */ /* 0x004fe20000010000 */
[----:B------:R-:W-:Y:S01]  /*8230*/  UIADD3 UR14, UR10, 0x80, URZ ;  /* 0x000000800a0e7890 */ /* 0x000fe2000fffe03f */
[----:B------:R-:W-:Y:S01]  /*8240*/  FMUL.FTZ R6, R6, UR15 ;  /* 0x0000000f06067c20 */ /* 0x000fe20008410000 */
[----:B------:R-:W-:Y:S01]  /*8250*/  UMOV UR18, UR10 ;  /* 0x0000000a00127c82 */ /* 0x000fe20008000000 */
[----:B------:R-:W-:-:S04]  /*8260*/  @!P3 LEA R10, R10, UR41, 0x2 ;  /* 0x000000290a0abc11 */ /* 0x000fc8000f8e10ff */
[----:B------:R-:W0:Y:S01]  /*8270*/  MUFU.EX2 R6, R6 ;  /* 0x0000000600067308 */ /* 0x000e220000000800 */
[----:B------:R1:W-:Y:S02]  /*8280*/  @!P3 STS [R10+0x38400], R8 ;  /* 0x038400080a00b388 */ /* 0x0003e40000000800 */
[----:B-1----:R-:W-:Y:S02]  /*8290*/  IMAD.MOV.U32 R8, RZ, RZ, R4 ;  /* 0x000000ffff087224 */ /* 0x002fe400078e0004 */
        /* <DEDUP_REMOVED lines=10> */
[----:B0-----:R-:W-:Y:S01]  /*8340*/  FMUL.FTZ R10, R5, UR15 ;  /* 0x0000000f050a7c20 */ /* 0x001fe20008410000 */
[-C--:B------:R-:W-:Y:S01]  /*8350*/  FMUL.FTZ R43, R43, R6.reuse ;  /* 0x000000062b2b7220 */ /* 0x080fe20000410000 */
[-C--:B------:R-:W-:Y:S01]  /*8360*/  FMUL.FTZ R46, R46, R6.reuse ;  /* 0x000000062e2e7220 */ /* 0x080fe20000410000 */
[----:B------:R-:W-:Y:S01]  /*8370*/  FMUL.FTZ R47, R47, R6 ;  /* 0x000000062f2f7220 */ /* 0x000fe20000410000 */
[--C-:B------:R-:W-:Y:S01]  /*8380*/  FFMA.FTZ R154, R154, UR15, -R10.reuse ;  /* 0x0000000f9a9a7c23 */ /* 0x100fe2000801080a */
[--C-:B------:R-:W-:Y:S01]  /*8390*/  FFMA.FTZ R155, R155, UR15, -R10.reuse ;  /* 0x0000000f9b9b7c23 */ /* 0x100fe2000801080a */
[--C-:B------:R-:W-:Y:S01]  /*83a0*/  FFMA.FTZ R12, R166, UR15, -R10.reuse ;  /* 0x0000000fa60c7c23 */ /* 0x100fe2000801080a */
[--C-:B------:R-:W-:Y:S01]  /*83b0*/  FFMA.FTZ R158, R158, UR15, -R10.reuse ;  /* 0x0000000f9e9e7c23 */ /* 0x100fe2000801080a */
[----:B------:R0:W1:Y:S01]  /*83c0*/  MUFU.EX2 R153, R154 ;  /* 0x0000009a00997308 */ /* 0x0000620000000800 */
        /* <DEDUP_REMOVED lines=12> */
[----:B------:R-:W2:Y:S01]  /*8490*/  MUFU.EX2 R155, R155 ;  /* 0x0000009b009b7308 */ /* 0x000ea20000000800 */
[----:B0-----:R-:W-:Y:S01]  /*84a0*/  F2FP.F16.F32.PACK_AB R154, R157, R156 ;  /* 0x0000009c9d9a723e */ /* 0x001fe200000000ff */
[----:B------:R-:W-:Y:S01]  /*84b0*/  FMUL.FTZ R50, R50, R6 ;  /* 0x0000000632327220 */ /* 0x000fe20000410000 */
[----:B------:R-:W-:Y:S01]  /*84c0*/  F2FP.F16.F32.PACK_AB R156, R161, R160 ;  /* 0x000000a0a19c723e */ /* 0x000fe200000000ff */
[----:B-1----:R-:W-:Y:S01]  /*84d0*/  FFMA.FTZ R15, R6, R7, R153 ;  /* 0x00000007060f7223 */ /* 0x002fe20000010099 */
[----:B------:R-:W-:Y:S01]  /*84e0*/  F2FP.F16.F32.PACK_AB R160, R169, R168 ;  /* 0x000000a8a9a0723e */ /* 0x000fe200000000ff */
[-C--:B------:R-:W-:Y:S01]  /*84f0*/  FMUL.FTZ R51, R51, R6.reuse ;  /* 0x0000000633337220 */ /* 0x080fe20000410000 */
[-C--:B------:R-:W-:Y:S01]  /*8500*/  FMUL.FTZ R54, R54, R6.reuse ;  /* 0x0000000636367220 */ /* 0x080fe20000410000 */
[----:B------:R0:W-:Y:S01]  /*8510*/  MUFU.EX2 R10, R158 ;  /* 0x0000009e000a7308 */ /* 0x0001e20000000800 */
        /* <DEDUP_REMOVED lines=8> */
[C---:B--2---:R-:W-:Y:S01]  /*85a0*/  FADD.FTZ R15, R155.reuse, R15 ;  /* 0x0000000f9b0f7221 */ /* 0x044fe20000010000 */
[----:B------:R-:W-:Y:S01]  /*85b0*/  F2FP.F16.F32.PACK_AB R153, R155, R153 ;  /* 0x000000999b99723e */ /* 0x000fe200000000ff */
[----:B------:R-:W-:Y:S01]  /*85c0*/  FMUL.FTZ R70, R70, R6 ;  /* 0x0000000646467220 */ /* 0x000fe20000410000 */
[----:B0-----:R-:W-:Y:S01]  /*85d0*/  F2FP.F16.F32.PACK_AB R158, R165, R164 ;  /* 0x000000a4a59e723e */ /* 0x001fe200000000ff */
[----:B------:R-:W-:Y:S01]  /*85e0*/  FMUL.FTZ R71, R71, R6 ;  /* 0x0000000647477220 */ /* 0x000fe20000410000 */
[----:B------:R-:W-:Y:S01]  /*85f0*/  F2FP.F16.F32.PACK_AB R164, R177, R176 ;  /* 0x000000b0b1a4723e */ /* 0x000fe200000000ff */
        /* <DEDUP_REMOVED lines=8> */
[----:B------:R-:W-:Y:S01]  /*8680*/  FMUL.FTZ R87, R87, R6 ;  /* 0x0000000657577220 */ /* 0x000fe20000410000 */
[----:B------:R-:W2:Y:S01]  /*8690*/  MUFU.EX2 R14, R163 ;  /* 0x000000a3000e7308 */ /* 0x000ea20000000800 */
[----:B-1----:R-:W-:Y:S01]  /*86a0*/  F2FP.F16.F32.PACK_AB R155, R11, R10 ;  /* 0x0000000a0b9b723e */ /* 0x002fe200000000ff */
[----:B------:R-:W-:Y:S01]  /*86b0*/  BAR.SYNC.DEFER_BLOCKING 0xf, 0x100 ;  /* 0x03c4000000007b1d */ /* 0x000fe20000010000 */
[----:B0-----:R-:W-:Y:S01]  /*86c0*/  F2FP.F16.F32.PACK_AB R162, R173, R172 ;  /* 0x000000acada2723e */ /* 0x001fe200000000ff */
        /* <DEDUP_REMOVED lines=12> */
[----:B------:R-:W0:Y:S01]  /*8790*/  MUFU.EX2 R7, R167 ;  /* 0x000000a700077308 */ /* 0x000e220000000800 */
[----:B--2---:R-:W-:Y:S01]  /*87a0*/  F2FP.F16.F32.PACK_AB R157, R14, R13 ;  /* 0x0000000d0e9d723e */ /* 0x004fe200000000ff */
[-C--:B------:R-:W-:Y:S01]  /*87b0*/  FMUL.FTZ R111, R111, R6.reuse ;  /* 0x000000066f6f7220 */ /* 0x080fe20000410000 */
[-C--:B------:R-:W-:Y:S01]  /*87c0*/  FMUL.FTZ R114, R114, R6.reuse ;  /* 0x0000000672727220 */ /* 0x080fe20000410000 */
[-C--:B------:R-:W-:Y:S01]  /*87d0*/  FMUL.FTZ R115, R115, R6.reuse ;  /* 0x0000000673737220 */ /* 0x080fe20000410000 */
[-C--:B------:R-:W-:Y:S01]  /*87e0*/  FMUL.FTZ R118, R118, R6.reuse ;  /* 0x0000000676767220 */ /* 0x080fe20000410000 */
[-C--:B------:R-:W-:Y:S01]  /*87f0*/  FMUL.FTZ R119, R119, R6.reuse ;  /* 0x0000000677777220 */ /* 0x080fe20000410000 */
[-C--:B------:R-:W-:Y:S01]  /*8800*/  FMUL.FTZ R122, R122, R6.reuse ;  /* 0x000000067a7a7220 */ /* 0x080fe20000410000 */
[----:B------:R-:W1:Y:S01]  /*8810*/  MUFU.EX2 R166, R181 ;  /* 0x000000b500a67308 */ /* 0x000e620000000800 */
        /* <DEDUP_REMOVED lines=14> */
[----:B------:R-:W-:Y:S01]  /*8900*/  FMUL.FTZ R147, R147, R6 ;  /* 0x0000000693937220 */ /* 0x000fe20000410000 */
[----:B------:R-:W0:Y:S01]  /*8910*/  MUFU.EX2 R171, R171 ;  /* 0x000000ab00ab7308 */ /* 0x000e220000000800 */
[C---:B-1----:R-:W-:Y:S01]  /*8920*/  FADD.FTZ R3, R166.reuse, R3 ;  /* 0x00000003a6037221 */ /* 0x042fe20000010000 */
[----:B------:R-:W-:Y:S01]  /*8930*/  F2FP.F16.F32.PACK_AB R166, R166, R180 ;  /* 0x000000b4a6a6723e */ /* 0x000fe200000000ff */
[-C--:B------:R-:W-:Y:S01]  /*8940*/  FMUL.FTZ R150, R150, R6.reuse ;  /* 0x0000000696967220 */ /* 0x080fe20000410000 */
[----:B------:R-:W-:Y:S01]  /*8950*/  FMUL.FTZ R151, R151, R6 ;  /* 0x0000000697977220 */ /* 0x000fe20000410000 */
[----:B------:R1:W-:Y:S01]  /*8960*/  STSM.16.M88.4 [R19+0x36400], R152 ;  /* 0x0364009813007844 */ /* 0x0003e20000000200 */
[----:B------:R-:W-:Y:S01]  /*8970*/  FADD.FTZ R15, R10, R15 ;  /* 0x0000000f0a0f7221 */ /* 0x000fe20000010000 */
[----:B------:R-:W-:Y:S01]  /*8980*/  IMAD.MOV.U32 R6, RZ, RZ, R5 ;  /* 0x000000ffff067224 */ /* 0x000fe200078e0005 */
[----:B------:R-:W-:Y:S01]  /*8990*/  MUFU.EX2 R174, R174 ;  /* 0x000000ae00ae7308 */ /* 0x000fe20000000800 */
[----:B------:R1:W-:Y:S01]  /*89a0*/  STSM.16.M88.4 [R186], R156 ;  /* 0x0000009cba007844 */ /* 0x0003e20000000200 */
[----:B------:R-:W-:-:S04]  /*89b0*/  FADD.FTZ R15, R11, R15 ;  /* 0x0000000f0b0f7221 */ /* 0x000fc80000010000 */
[----:B------:R-:W-:Y:S02]  /*89c0*/  FADD.FTZ R15, R13, R15 ;  /* 0x0000000f0d0f7221 */ /* 0x000fe40000010000 */
[----:B------:R-:W2:Y:S01]  /*89d0*/  MUFU.EX2 R175, R175 ;  /* 0x000000af00af7308 */ /* 0x000ea20000000800 */
[----:B0-----:R-:W-:Y:S01]  /*89e0*/  F2FP.F16.F32.PACK_AB R161, R171, R170 ;  /* 0x000000aaaba1723e */ /* 0x001fe200000000ff */
[----:B------:R-:W-:-:S04]  /*89f0*/  FADD.FTZ R15, R14, R15 ;  /* 0x0000000f0e0f7221 */ /* 0x000fc80000010000 */
[----:B------:R-:W-:Y:S02]  /*8a00*/  FADD.FTZ R12, R12, R15 ;  /* 0x0000000f0c0c7221 */ /* 0x000fe40000010000 */
[----:B------:R-:W-:Y:S02]  /*8a10*/  MUFU.EX2 R178, R178 ;  /* 0x000000b200b27308 */ /* 0x000fe40000000800 */
[----:B------:R-:W-:-:S04]  /*8a20*/  FADD.FTZ R7, R7, R12 ;  /* 0x0000000c07077221 */ /* 0x000fc80000010000 */
[----:B------:R-:W-:Y:S02]  /*8a30*/  FADD.FTZ R170, R170, R7 ;  /* 0x00000007aaaa7221 */ /* 0x000fe40000010000 */
[----:B------:R-:W0:Y:S01]  /*8a40*/  MUFU.EX2 R179, R179 ;  /* 0x000000b300b37308 */ /* 0x000e220000000800 */
[----:B--2---:R-:W-:Y:S01]  /*8a50*/  F2FP.F16.F32.PACK_AB R163, R175, R174 ;  /* 0x000000aeafa3723e */ /* 0x004fe200000000ff */
[----:B------:R-:W-:-:S04]  /*8a60*/  FADD.FTZ R171, R171, R170 ;  /* 0x000000aaabab7221 */ /* 0x000fc80000010000 */
[----:B------:R1:W-:Y:S01]  /*8a70*/  STSM.16.M88.4 [R184], R160 ;  /* 0x000000a0b8007844 */ /* 0x0003e20000000200 */
[----:B------:R-:W-:Y:S01]  /*8a80*/  FADD.FTZ R174, R174, R171 ;  /* 0x000000abaeae7221 */ /* 0x000fe20000010000 */
[----:B------:R-:W-:Y:S03]  /*8a90*/  MUFU.EX2 R182, R182 ;  /* 0x000000b600b67308 */ /* 0x000fe60000000800 */
[----:B------:R-:W-:-:S05]  /*8aa0*/  FADD.FTZ R175, R175, R174 ;  /* 0x000000aeafaf7221 */ /* 0x000fca0000010000 */
[----:B------:R-:W2:Y:S01]  /*8ab0*/  MUFU.EX2 R183, R183 ;  /* 0x000000b700b77308 */ /* 0x000ea20000000800 */
[----:B0-----:R-:W-:Y:S01]  /*8ac0*/  F2FP.F16.F32.PACK_AB R165, R179, R178 ;  /* 0x000000b2b3a5723e */ /* 0x001fe200000000ff */
        /* <DEDUP_REMOVED lines=8> */
[----:B------:R-:W-:Y:S01]  /*8b50*/  UMOV UR18, UR14 ;  /* 0x0000000e00127c82 */ /* 0x000fe20008000000 */
[----:B------:R-:W-:Y:S01]  /*8b60*/  UMOV UR19, 0x40000040 ;  /* 0x4000004000137882 */ /* 0x000fe20000000000 */
[----:B------:R-:W-:Y:S02]  /*8b70*/  UIADD3 UR14, UR10, 0x100, URZ ;  /* 0x000001000a0e7890 */ /* 0x000fe4000fffe03f */
[----:B------:R-:W-:Y:S01]  /*8b80*/  UIADD3 UR10, UR10, 0x180, URZ ;  /* 0x000001800a0a7890 */ /* 0x000fe2000fffe03f */
[----:B------:R-:W-:Y:S02]  /*8b90*/  WARPGROUP.DEPBAR.LE gsb0, 0x0 ;  /* 0x00008000000079c5 */ /* 0x000fe40000010000 */
[----:B------:R-:W-:-:S15]  /*8ba0*/  WARPGROUP.ARRIVE ;  /* 0x00000000000079c5 */ /* 0x000fde0000000000 */
[----:B------:R-:W-:-:S05]  /*8bb0*/  NOP ;  /* 0x0000000000007918 */ /* 0x000fca0000000000 */
[----:B------:R-:W-:Y:S01]  /*8bc0*/  HGMMA.64x256x16.F32 R24, R156, gdesc[UR16].tnspB, R24, gsb0 ;  /* 0x43e000109c187df0 */ /* 0x000fe20008000818 */
[----:B------:R-:W-:Y:S01]  /*8bd0*/  UMOV UR18, UR14 ;  /* 0x0000000e00127c82 */ /* 0x000fe20008000000 */
[----:B------:R-:W-:Y:S01]  /*8be0*/  UMOV UR19, 0x40000040 ;  /* 0x4000004000137882 */ /* 0x000fe20000000000 */
[----:B------:R-:W-:Y:S02]  /*8bf0*/  WARPGROUP.DEPBAR.LE gsb0, 0x0 ;  /* 0x00008000000079c5 */ /* 0x000fe40000010000 */
[----:B------:R-:W-:-:S15]  /*8c00*/  WARPGROUP.ARRIVE ;  /* 0x00000000000079c5 */ /* 0x000fde0000000000 */
[----:B------:R-:W-:-:S08]  /*8c10*/  NOP ;  /* 0x0000000000007918 */ /* 0x000fd00000000000 */
        /* <DEDUP_REMOVED lines=19> */
.L_x_4066:
[----:B------:R-:W2:Y:S01]  /*8d50*/  SHFL.BFLY PT, R0, R3, 0x2, 0x1f ;  /* 0x0c401f0003007f89 */ /* 0x000ea200000e0000 */
[----:B01----:R-:W-:Y:S01]  /*8d60*/  IMAD.MOV.U32 R152, RZ, RZ, -0x800000 ;  /* 0xff800000ff987424 */ /* 0x003fe200078e00ff */
[----:B------:R-:W-:Y:S02]  /*8d70*/  UIADD3 UR40, UR40, 0x1, URZ ;  /* 0x0000000128287890 */ /* 0x000fe4000fffe03f */
[----:B------:R-:W0:Y:S01]  /*8d80*/  SHFL.BFLY PT, R6, R7, 0x2, 0x1f ;  /* 0x0c401f0007067f89 */ /* 0x000e2200000e0000 */
[----:B------:R-:W-:Y:S08]  /*8d90*/  BAR.ARV 0x8, 0x100 ;  /* 0x0204000000007b1d */ /* 0x000ff00000002000 */
[----:B------:R-:W-:Y:S01]  /*8da0*/  BAR.SYNC.DEFER_BLOCKING 0xf, 0x100 ;  /* 0x03c4000000007b1d */ /* 0x000fe20000010000 */
[----:B--2---:R-:W-:Y:S01]  /*8db0*/  FADD.FTZ R0, R0, R3 ;  /* 0x0000000300007221 */ /* 0x004fe20000010000 */
[----:B------:R-:W-:-:S02]  /*8dc0*/  IMAD.U32 R3, RZ, RZ, UR15 ;  /* 0x0000000fff037e24 */ /* 0x000fc4000f8e00ff */
[----:B0-----:R-:W-:Y:S02]  /*8dd0*/  FADD.FTZ R6, R6, R7 ;  /* 0x0000000706067221 */ /* 0x001fe40000010000 */
[----:B------:R-:W0:Y:S04]  /*8de0*/  SHFL.BFLY PT, R9, R0, 0x1, 0x1f ;  /* 0x0c201f0000097f89 */ /* 0x000e2800000e0000 */
[----:B------:R-:W1:Y:S01]  /*8df0*/  SHFL.BFLY PT, R11, R6, 0x1, 0x1f ;  /* 0x0c201f00060b7f89 */ /* 0x000e6200000e0000 */
[----:B0-----:R-:W-:Y:S01]  /*8e00*/  FADD.FTZ R10, R0, R9 ;  /* 0x00000009000a7221 */ /* 0x001fe20000010000 */
[----:B-1----:R-:W-:-:S04]  /*8e10*/  FADD.FTZ R11, R6, R11 ;  /* 0x0000000b060b7221 */ /* 0x002fc80000010000 */
[----:B------:R-:W-:Y:S02]  /*8e20*/  FSETP.NE.FTZ.AND P0, PT, R10, RZ, PT ;  /* 0x000000ff0a00720b */ /* 0x000fe40003f15000 */
[----:B------:R-:W-:-:S11]  /*8e30*/  FSETP.NE.FTZ.AND P1, PT, R11, RZ, PT ;  /* 0x000000ff0b00720b */ /* 0x000fd60003f35000 */
[----:B------:R-:W0:Y:S01]  /*8e40*/  @P0 MUFU.LG2 R8, R10 ;  /* 0x0000000a00080308 */ /* 0x000e220000000c00 */
[----:B------:R-:W-:Y:S01]  /*8e50*/  @P0 FMUL.FTZ R7, R3, 0.69314718246459960938 ;  /* 0x3f31721803070820 */ /* 0x000fe20000410000 */
[----:B------:R-:W-:-:S06]  /*8e60*/  IMAD.MOV.U32 R3, RZ, RZ, -0x800000 ;  /* 0xff800000ff037424 */ /* 0x000fcc00078e00ff */
[----:B------:R-:W1:Y:S01]  /*8e70*/  @P1 MUFU.LG2 R9, R11 ;  /* 0x0000000b00091308 */ /* 0x000e620000000c00 */
[----:B0-----:R-:W-:-:S04]  /*8e80*/  @P0 FMUL.FTZ R8, R8, 0.69314718246459960938 ;  /* 0x3f31721808080820 */ /* 0x001fc80000410000 */
[----:B------:R-:W-:Y:S01]  /*8e90*/  @P0 FFMA.FTZ R3, R7, R4, R8 ;  /* 0x0000000407030223 */ /* 0x000fe20000010008 */
[----:B------:R-:W-:Y:S02]  /*8ea0*/  IMAD.U32 R7, RZ, RZ, UR15 ;  /* 0x0000000fff077e24 */ /* 0x000fe4000f8e00ff */
[----:B------:R-:W-:Y:S02]  /*8eb0*/  IMAD.MOV.U32 R4, RZ, RZ, RZ ;  /* 0x000000ffff047224 */ /* 0x000fe400078e00ff */
[----:B-1----:R-:W-:Y:S01]  /*8ec0*/  @P1 FMUL.FTZ R0, R9, 0.69314718246459960938 ;  /* 0x3f31721809001820 */ /* 0x002fe20000410000 */
[----:B------:R-:W-:-:S04]  /*8ed0*/  @P1 FMUL.FTZ R7, R7, 0.69314718246459960938 ;  /* 0x3f31721807071820 */ /* 0x000fc80000410000 */
[----:B------:R-:W-:Y:S01]  /*8ee0*/  @P1 FFMA.FTZ R152, R7, R5, R0 ;  /* 0x0000000507981223 */ /* 0x000fe20000010000 */
[----:B------:R-:W0:Y:S01]  /*8ef0*/  @P0 MUFU.RCP R4, R10 ;  /* 0x0000000a00040308 */ /* 0x000e220000001000 */
[----:B------:R-:W-:Y:S01]  /*8f00*/  ISETP.NE.AND P0, PT, R17, RZ, PT ;  /* 0x000000ff1100720c */ /* 0x000fe20003f05270 */
[----:B------:R-:W-:Y:S02]  /*8f10*/  IMAD.MOV.U32 R0, RZ, RZ, RZ ;  /* 0x000000ffff007224 */ /* 0x000fe400078e00ff */
[----:B------:R-:W-:Y:S01]  /*8f20*/  IMAD.U32 R5, RZ, RZ, UR37 ;  /* 0x00000025ff057e24 */ /* 0x000fe2000f8e00ff */
[----:B------:R-:W-:-:S03]  /*8f30*/  UIADD3 UR37, UR37, 0x1, URZ ;  /* 0x0000000125257890 */ /* 0x000fc6000fffe03f */
[----:B------:R-:W1:Y:S01]  /*8f40*/  @P1 MUFU.RCP R0, R11 ;  /* 0x0000000b00001308 */ /* 0x000e620000001000 */
[----:B------:R-:W-:-:S04]  /*8f50*/  UISETP.NE.AND UP0, UPT, UR37, 0x2, UPT ;  /* 0x000000022500788c */ /* 0x000fc8000bf05270 */
[----:B------:R-:W-:Y:S01]  /*8f60*/  USEL UR4, URZ, 0x1, UP0 ;  /* 0x000000013f047887 */ /* 0x000fe20008000000 */
[----:B------:R-:W-:Y:S01]  /*8f70*/  @!P0 IMAD R5, R5, 0x40, R16 ;  /* 0x0000004005058824 */ /* 0x000fe200078e0210 */
[----:B------:R-:W-:Y:S01]  /*8f80*/  USEL UR37, UR37, URZ, UP0 ;  /* 0x0000003f25257287 */ /* 0x000fe20008000000 */
[-C--:B0-----:R-:W-:Y:S01]  /*8f90*/  FMUL.FTZ R24, R24, R4.reuse ;  /* 0x0000000418187220 */ /* 0x081fe20000410000 */
[-C--:B------:R-:W-:Y:S02]  /*8fa0*/  FMUL.FTZ R25, R25, R4.reuse ;  /* 0x0000000419197220 */ /* 0x080fe40000410000 */
[----:B------:R-:W-:Y:S01]  /*8fb0*/  @!P0 LEA R5, R5, UR41, 0x2 ;  /* 0x0000002905058c11 */ /* 0x000fe2000f8e10ff */
[-C--:B------:R-:W-:Y:S01]  /*8fc0*/  FMUL.FTZ R28, R28, R4.reuse ;  /* 0x000000041c1c7220 */ /* 0x080fe20000410000 */
[-C--:B------:R-:W-:Y:S01]  /*8fd0*/  FMUL.FTZ R29, R29, R4.reuse ;  /* 0x000000041d1d7220 */ /* 0x080fe20000410000 */
[-C--:B------:R-:W-:Y:S01]  /*8fe0*/  FMUL.FTZ R32, R32, R4.reuse ;  /* 0x0000000420207220 */ /* 0x080fe20000410000 */
[-C--:B------:R-:W-:Y:S01]  /*8ff0*/  FMUL.FTZ R33, R33, R4.reuse ;  /* 0x0000000421217220 */ /* 0x080fe20000410000 */
[----:B------:R0:W-:Y:S01]  /*9000*/  @!P0 STS [R5+0x38400], R4 ;  /* 0x0384000405008388 */ /* 0x0001e20000000800 */
        /* <DEDUP_REMOVED lines=124> */
[----:B------:R-:W-:Y:S01]  /*97d0*/  ULOP3.LUT UR36, UR36, UR4, URZ, 0x3c, !UPT ;  /* 0x0000000424247292 */ /* 0x000fe2000f8e3c3f */
[----:B0-----:R-:W-:Y:S11]  /*97e0*/  BAR.ARV 0xe, 0x100 ;  /* 0x0384000000007b1d */ /* 0x001ff60000002000 */
.L_x_4051:
[----:B------:R-:W0:Y:S08]  /*97f0*/  S2UR UR4, SR_CgaCtaId ;  /* 0x00000000000479c3 */ /* 0x000e300000008800 */
[----:B------:R-:W-:Y:S06]  /*9800*/  BAR.SYNC.DEFER_BLOCKING 0x5, 0x180 ;  /* 0x0146000000007b1d */ /* 0x000fec0000010000 */
[----:B------:R-:W-:Y:S01]  /*9810*/  UMOV UR41, 0x400 ;  /* 0x0000040000297882 */ /* 0x000fe20000000000 */
[----:B------:R-:W-:Y:S01]  /*9820*/  BSSY B0, `(.L_x_4076) ;  /* 0x0000480000007945 */ /* 0x000fe20003800000 */
[----:B0-----:R-:W-:-:S09]  /*9830*/  ULEA UR41, UR4, UR41, 0x18 ;  /* 0x0000002904297291 */ /* 0x001fd2000f8ec03f */
[----:B------:R-:W0:Y:S02]  /*9840*/  LDS.128 R4, [UR41+0x388d0] ;  /* 0x0388d029ff047984 */ /* 0x000e240008000c00 */
[----:B0-----:R-:W-:Y:S02]  /*9850*/  R2UR UR4, R5 ;  /* 0x00000000050472ca */ /* 0x001fe400000e0000 */
[----:B------:R-:W-:Y:S01]  /*9860*/  R2UR UR5, R7 ;  /* 0x00000000070572ca */ /* 0x000fe200000e0000 */
[----:B------:R-:W-:Y:S06]  /*9870*/  BAR.ARV 0x4, 0x180 ;  /* 0x0106000000007b1d */ /* 0x000fec0000002000 */
[----:B------:R-:W-:Y:S08]  /*9880*/  @P0 BRA `(.L_x_4077) ;  /* 0x0000003800200947 */ /* 0x000ff00003800000 */
[----:B------:R-:W2:Y:S01]  /*9890*/  LDL R0, [R1+0x70] ;  /* 0x0000700001007983 */ /* 0x000ea20000100800 */
[----:B------:R-:W0:Y:S01]  /*98a0*/  S2UR UR8, SR_SWINHI ;  /* 0x00000000000879c3 */ /* 0x000e220000002f00 */
[----:B------:R-:W-:Y:S01]  /*98b0*/  F2FP.F16.F32.PACK_AB R23, R71, R70 ;  /* 0x000000464717723e */ /* 0x000fe200000000ff */
[----:B------:R-:W-:Y:S01]  /*98c0*/  UMOV UR6, UR41 ;  /* 0x0000002900067c82 */ /* 0x000fe20008000000 */
[----:B0-----:R-:W-:Y:S01]  /*98d0*/  UMOV UR7, UR8 ;  /* 0x0000000800077c82 */ /* 0x001fe20008000000 */
[----:B------:R-:W-:Y:S02]  /*98e0*/  IMAD.U32 R4, RZ, RZ, UR6 ;  /* 0x00000006ff047e24 */ /* 0x000fe4000f8e00ff */
[----:B------:R-:W-:Y:S01]  /*98f0*/  IMAD.U32 R5, RZ, RZ, UR7 ;  /* 0x00000007ff057e24 */ /* 0x000fe2000f8e00ff */
[----:B------:R-:W-:Y:S01]  /*9900*/  ULDC.64 UR6, c[0x0][0xd08] ;  /* 0x0003420000067ab9 */ /* 0x000fe20000000a00 */
[----:B------:R-:W-:Y:S01]  /*9910*/  BAR.SYNC.DEFER_BLOCKING 0x1, 0x100 ;  /* 0x0044000000007b1d */ /* 0x000fe20000010000 */
[----:B--2---:R-:W-:-:S03]  /*9920*/  IMAD.WIDE R20, R0, 0x2, R4 ;  /* 0x0000000200147825 */ /* 0x004fc600078e0204 */
[C---:B------:R-:W-:Y:S02]  /*9930*/  IADD3 R9, P6, R20.reuse, 0x6060, RZ ;  /* 0x0000606014097810 */ /* 0x040fe40007fde0ff */
[C---:B------:R-:W-:Y:S02]  /*9940*/  IADD3 R13, P1, R20.reuse, 0x6020, RZ ;  /* 0x00006020140d7810 */ /* 0x040fe40007f3e0ff */
[----:B------:R-:W-:Y:S02]  /*9950*/  LOP3.LUT R8, R9, 0x380, RZ, 0xc0, !PT ;  /* 0x0000038009087812 */ /* 0x000fe400078ec0ff */
[----:B------:R-:W-:Y:S02]  /*9960*/  IADD3 R11, P0, R20, 0x6040, RZ ;  /* 0x00006040140b7810 */ /* 0x000fe40007f1e0ff */
[----:B------:R-:W-:Y:S02]  /*9970*/  SHF.R.U64 R8, R8, 0x3, RZ ;  /* 0x0000000308087819 */ /* 0x000fe400000012ff */
[----:B------:R-:W-:-:S02]  /*9980*/  LOP3.LUT R12, R13, 0x380, RZ, 0xc0, !PT ;  /* 0x000003800d0c7812 */ /* 0x000fc400078ec0ff */
[----:B------:R-:W-:Y:S01]  /*9990*/  LOP3.LUT R8, R8, R9, RZ, 0x3c, !PT ;  /* 0x0000000908087212 */ /* 0x000fe200078e3cff */
[----:B------:R-:W-:Y:S01]  /*99a0*/  IMAD.X R9, RZ, RZ, R21, P6 ;  /* 0x000000ffff097224 */ /* 0x000fe200030e0615 */
[----:B------:R-:W-:Y:S02]  /*99b0*/  LOP3.LUT R10, R11, 0x380, RZ, 0xc0, !PT ;  /* 0x000003800b0a7812 */ /* 0x000fe400078ec0ff */
[----:B------:R-:W-:Y:S02]  /*99c0*/  LOP3.LUT R0, R20, 0x380, RZ, 0xc0, !PT ;  /* 0x0000038014007812 */ /* 0x000fe400078ec0ff */
[----:B------:R-:W-:Y:S02]  /*99d0*/  SHF.R.U64 R12, R12, 0x3, RZ ;  /* 0x000000030c0c7819 */ /* 0x000fe400000012ff */
[----:B------:R-:W-:Y:S02]  /*99e0*/  SHF.R.U64 R10, R10, 0x3, RZ ;  /* 0x000000030a0a7819 */ /* 0x000fe400000012ff */
[----:B------:R-:W-:-:S02]  /*99f0*/  SHF.R.U64 R0, R0, 0x3, RZ ;  /* 0x0000000300007819 */ /* 0x000fc400000012ff */
[----:B------:R-:W-:Y:S01]  /*9a00*/  LOP3.LUT R12, R12, R13, RZ, 0x3c, !PT ;  /* 0x0000000d0c0c7212 */ /* 0x000fe200078e3cff */
[--C-:B------:R-:W-:Y:S01]  /*9a10*/  IMAD.X R13, RZ, RZ, R21.reuse, P1 ;  /* 0x000000ffff0d7224 */ /* 0x100fe200008e0615 */
[----:B------:R-:W-:Y:S01]  /*9a20*/  MOV R164, R8 ;  /* 0x0000000800a47202 */ /* 0x000fe20000000f00 */
[--C-:B------:R-:W-:Y:S01]  /*9a30*/  IMAD.MOV.U32 R9, RZ, RZ, R21.reuse ;  /* 0x000000ffff097224 */ /* 0x100fe200078e0015 */
[----:B------:R-:W-:Y:S01]  /*9a40*/  LOP3.LUT R10, R10, R11, RZ, 0x3c, !PT ;  /* 0x0000000b0a0a7212 */ /* 0x000fe200078e3cff */
[----:B------:R-:W-:Y:S01]  /*9a50*/  IMAD.X R11, RZ, RZ, R21, P0 ;  /* 0x000000ffff0b7224 */ /* 0x000fe200000e0615 */
[----:B------:R-:W-:Y:S02]  /*9a60*/  LOP3.LUT R8, R0, R20, RZ, 0x3c, !PT ;  /* 0x0000001400087212 */ /* 0x000fe400078e3cff */
[----:B------:R-:W-:Y:S02]  /*9a70*/  IADD3 R162, P0, R20, 0x2060, RZ ;  /* 0x0000206014a27810 */ /* 0x000fe40007f1e0ff */
[----:B------:R-:W-:-:S02]  /*9a80*/  MOV R18, R12 ;  /* 0x0000000c00127202 */ /* 0x000fc40000000f00 */
[----:B------:R-:W-:Y:S02]  /*9a90*/  MOV R12, R8 ;  /* 0x00000008000c7202 */ /* 0x000fe40000000f00 */
[----:B------:R-:W0:Y:S01]  /*9aa0*/  LDC R9, c[0x0][0xbd4] ;  /* 0x0002f500ff097b82 */ /* 0x000e220000000800 */
[----:B------:R-:W-:Y:S02]  /*9ab0*/  LOP3.LUT R163, R162, 0x380, RZ, 0xc0, !PT ;  /* 0x00000380a2a37812 */ /* 0x000fe400078ec0ff */
[----:B------:R-:W-:Y:S02]  /*9ac0*/  IADD3 R154, P3, R20, 0x4060, RZ ;  /* 0x00004060149a7810 */ /* 0x000fe40007f7e0ff */
[----:B------:R-:W-:Y:S02]  /*9ad0*/  SHF.R.U64 R163, R163, 0x3, RZ ;  /* 0x00000003a3a37819 */ /* 0x000fe400000012ff */
[----:B------:R-:W-:Y:S02]  /*9ae0*/  LOP3.LUT R155, R154, 0x380, RZ, 0xc0, !PT ;  /* 0x000003809a9b7812 */ /* 0x000fe400078ec0ff */
[----:B------:R-:W-:Y:S01]  /*9af0*/  LOP3.LUT R162, R163, R162, RZ, 0x3c, !PT ;  /* 0x000000a2a3a27212 */ /* 0x000fe200078e3cff */
[----:B------:R-:W-:Y:S01]  /*9b00*/  IMAD.X R163, RZ, RZ, R21, P0 ;  /* 0x000000ffffa37224 */ /* 0x000fe200000e0615 */
[----:B------:R-:W-:-:S02]  /*9b10*/  IADD3 R8, P0, R20, 0x2040, RZ ;  /* 0x0000204014087810 */ /* 0x000fc40007f1e0ff */
[----:B------:R-:W-:Y:S02]  /*9b20*/  SHF.R.U64 R155, R155, 0x3, RZ ;  /* 0x000000039b9b7819 */ /* 0x000fe400000012ff */
[----:B------:R-:W-:Y:S02]  /*9b30*/  LOP3.LUT R0, R8, 0x380, RZ, 0xc0, !PT ;  /* 0x0000038008007812 */ /* 0x000fe400078ec0ff */
[----:B------:R-:W-:Y:S02]  /*9b40*/  ISETP.NE.AND P1, PT, R22, RZ, PT ;  /* 0x000000ff1600720c */ /* 0x000fe40003f25270 */
[----:B------:R-:W-:Y:S02]  /*9b50*/  SHF.R.U64 R0, R0, 0x3, RZ ;  /* 0x0000000300007819 */ /* 0x000fe400000012ff */
[----:B------:R-:W-:Y:S01]  /*9b60*/  LOP3.LUT R154, R155, R154, RZ, 0x3c, !PT ;  /* 0x0000009a9b9a7212 */ /* 0x000fe200078e3cff */
[----:B------:R-:W-:Y:S01]  /*9b70*/  IMAD.X R155, RZ, RZ, R21, P3 ;  /* 0x000000ffff9b7224 */ /* 0x000fe200018e0615 */
[----:B------:R-:W-:-:S02]  /*9b80*/  LOP3.LUT R8, R0, R8, RZ, 0x3c, !PT ;  /* 0x0000000800087212 */ /* 0x000fc400078e3cff */
[----:B0-----:R-:W-:Y:S01]  /*9b90*/  SEL R0, R22, R9, P1 ;  /* 0x0000000916007207 */ /* 0x001fe20000800000 */
[----:B------:R-:W-:Y:S01]  /*9ba0*/  IMAD.X R9, RZ, RZ, R21, P0 ;  /* 0x000000ffff097224 */ /* 0x000fe200000e0615 */
[----:B------:R-:W-:Y:S02]  /*9bb0*/  MOV R154, R154 ;  /* 0x0000009a009a7202 */ /* 0x000fe40000000f00 */
[C---:B------:R-:W-:Y:S02]  /*9bc0*/  IADD3 R156, P4, R20.reuse, 0x4040, RZ ;  /* 0x00004040149c7810 */ /* 0x040fe40007f9e0ff */
[----:B------:R-:W-:Y:S02]  /*9bd0*/  MOV R155, R8 ;  /* 0x00000008009b7202 */ /* 0x000fe40000000f00 */
[----:B------:R-:W-:Y:S02]  /*9be0*/  IADD3 R8, P0, R20, 0x2020, RZ ;  /* 0x0000202014087810 */ /* 0x000fe40007f1e0ff */
[----:B------:R-:W-:-:S02]  /*9bf0*/  LOP3.LUT R157, R156, 0x380, RZ, 0xc0, !PT ;  /* 0x000003809c9d7812 */ /* 0x000fc400078ec0ff */
[----:B------:R-:W-:Y:S02]  /*9c00*/  LOP3.LUT R9, R8, 0x380, RZ, 0xc0, !PT ;  /* 0x0000038008097812 */ /* 0x000fe400078ec0ff */
[----:B------:R-:W-:Y:S02]  /*9c10*/  SHF.R.U64 R157, R157, 0x3, RZ ;  /* 0x000000039d9d7819 */ /* 0x000fe400000012ff */
[----:B------:R-:W-:Y:S02]  /*9c20*/  SHF.R.U64 R9, R9, 0x3, RZ ;  /* 0x0000000309097819 */ /* 0x000fe400000012ff */
[----:B------:R-:W-:Y:S01]  /*9c30*/  LOP3.LUT R156, R157, R156, RZ, 0x3c, !PT ;  /* 0x0000009c9d9c7212 */ /* 0x000fe200078e3cff */
[--C-:B------:R-:W-:Y:S01]  /*9c40*/  IMAD.X R157, RZ, RZ, R21.reuse, P4 ;  /* 0x000000ffff9d7224 */ /* 0x100fe200020e0615 */
[----:B------:R-:W-:Y:S01]  /*9c50*/  LOP3.LUT R8, R9, R8, RZ, 0x3c, !PT ;  /* 0x0000000809087212 */ /* 0x000fe200078e3cff */
[----:B------:R-:W-:Y:S01]  /*9c60*/  IMAD.X R9, RZ, RZ, R21, P0 ;  /* 0x000000ffff097224 */ /* 0x000fe200000e0615 */
[----:B------:R-:W-:-:S02]  /*9c70*/  MOV R153, R10 ;  /* 0x0000000a00997202 */ /* 0x000fc40000000f00 */
[----:B------:R-:W-:Y:S02]  /*9c80*/  MOV R156, R156 ;  /* 0x0000009c009c7202 */ /* 0x000fe40000000f00 */
[----:B------:R-:W-:Y:S02]  /*9c90*/  MOV R157, R8 ;  /* 0x00000008009d7202 */ /* 0x000fe40000000f00 */
[----:B------:R-:W-:Y:S02]  /*9ca0*/  F2FP.F16.F32.PACK_AB R8, R25, R24 ;  /* 0x000000181908723e */ /* 0x000fe400000000ff */
[----:B------:R-:W-:Y:S02]  /*9cb0*/  F2FP.F16.F32.PACK_AB R9, R27, R26 ;  /* 0x0000001a1b09723e */ /* 0x000fe400000000ff */
[----:B------:R-:W-:Y:S02]  /*9cc0*/  F2FP.F16.F32.PACK_AB R10, R29, R28 ;  /* 0x0000001c1d0a723e */ /* 0x000fe400000000ff */
[----:B------:R-:W-:-:S02]  /*9cd0*/  F2FP.F16.F32.PACK_AB R11, R31, R30 ;  /* 0x0000001e1f0b723e */ /* 0x000fc400000000ff */
[----:B------:R-:W-:Y:S02]  /*9ce0*/  IADD3 R14, P2, R20, 0x6000, RZ ;  /* 0x00006000140e7810 */ /* 0x000fe40007f5e0ff */
[----:B------:R-:W-:Y:S01]  /*9cf0*/  F2FP.F16.F32.PACK_AB R13, R35, R34 ;  /* 0x00000022230d723e */ /* 0x000fe200000000ff */
[----:B------:R0:W-:Y:S01]  /*9d00*/  STSM.16.M88.4 [R12], R8 ;  /* 0x000000080c007844 */ /* 0x0001e20000000200 */
[----:B------:R-:W-:Y:S02]  /*9d10*/  LOP3.LUT R15, R14, 0x380, RZ, 0xc0, !PT ;  /* 0x000003800e0f7812 */ /* 0x000fe400078ec0ff */
[C---:B------:R-:W-:Y:S02]  /*9d20*/  IADD3 R158, P5, R20.reuse, 0x4020, RZ ;  /* 0x00004020149e7810 */ /* 0x040fe40007fbe0ff */
[----:B------:R-:W-:Y:S02]  /*9d30*/  SHF.R.U64 R15, R15, 0x3, RZ ;  /* 0x000000030f0f7819 */ /* 0x000fe400000012ff */
[----:B------:R-:W-:-:S02]  /*9d40*/  IADD3 R160, P6, R20, 0x4000, RZ ;  /* 0x0000400014a07810 */ /* 0x000fc40007fde0ff */
[----:B------:R-:W-:Y:S01]  /*9d50*/  LOP3.LUT R14, R15, R14, RZ, 0x3c, !PT ;  /* 0x0000000e0f0e7212 */ /* 0x000fe200078e3cff */
[----:B------:R-:W-:Y:S01]  /*9d60*/  IMAD.X R15, RZ, RZ, R21, P2 ;  /* 0x000000ffff0f7224 */ /* 0x000fe200010e0615 */
[----:B------:R-:W-:Y:S02]  /*9d70*/  LOP3.LUT R159, R158, 0x380, RZ, 0xc0, !PT ;  /* 0x000003809e9f7812 */ /* 0x000fe400078ec0ff */
[----:B------:R-:W-:Y:S02]  /*9d80*/  LOP3.LUT R161, R160, 0x380, RZ, 0xc0, !PT ;  /* 0x00000380a0a17812 */ /* 0x000fe400078ec0ff */
[----:B------:R-:W-:Y:S02]  /*9d90*/  MOV R7, R14 ;  /* 0x0000000e00077202 */ /* 0x000fe40000000f00 */
[----:B0-----:R-:W-:Y:S02]  /*9da0*/  IADD3 R8, P0, R20, 0x20, RZ ;  /* 0x0000002014087810 */ /* 0x001fe40007f1e0ff */
[----:B------:R-:W-:-:S02]  /*9db0*/  F2FP.F16.F32.PACK_AB R12, R33, R32 ;  /* 0x00000020210c723e */ /* 0x000fc400000000ff */
[----:B------:R-:W-:Y:S02]  /*9dc0*/  LOP3.LUT R9, R8, 0x380, RZ, 0xc0, !PT ;  /* 0x0000038008097812 */ /* 0x000fe400078ec0ff */
[----:B------:R-:W-:Y:S02]  /*9dd0*/  F2FP.F16.F32.PACK_AB R14, R37, R36 ;  /* 0x00000024250e723e */ /* 0x000fe400000000ff */
[----:B------:R-:W-:Y:S02]  /*9de0*/  SHF.R.U64 R9, R9, 0x3, RZ ;  /* 0x0000000309097819 */ /* 0x000fe400000012ff */
[----:B------:R-:W-:Y:S02]  /*9df0*/  F2FP.F16.F32.PACK_AB R15, R39, R38 ;  /* 0x00000026270f723e */ /* 0x000fe400000000ff */
[----:B------:R-:W-:Y:S01]  /*9e00*/  LOP3.LUT R8, R9, R8, RZ, 0x3c, !PT ;  /* 0x0000000809087212 */ /* 0x000fe200078e3cff */
[----:B------:R-:W-:Y:S01]  /*9e10*/  IMAD.X R9, RZ, RZ, R21, P0 ;  /* 0x000000ffff097224 */ /* 0x000fe200000e0615 */
[----:B------:R-:W-:-:S02]  /*9e20*/  F2FP.F16.F32.PACK_AB R10, R45, R44 ;  /* 0x0000002c2d0a723e */ /* 0x000fc400000000ff */
[----:B------:R-:W-:Y:S02]  /*9e30*/  F2FP.F16.F32.PACK_AB R11, R47, R46 ;  /* 0x0000002e2f0b723e */ /* 0x000fe400000000ff */
[----:B------:R-:W-:Y:S02]  /*9e40*/  MOV R8, R8 ;  /* 0x0000000800087202 */ /* 0x000fe40000000f00 */
[----:B------:R-:W-:Y:S02]  /*9e50*/  SHF.R.U64 R159, R159, 0x3, RZ ;  /* 0x000000039f9f7819 */ /* 0x000fe400000012ff */
[----:B------:R-:W-:Y:S01]  /*9e60*/  SHF.R.U64 R161, R161, 0x3, RZ ;  /* 0x00000003a1a17819 */ /* 0x000fe200000012ff */
[----:B------:R0:W-:Y:S01]  /*9e70*/  STSM.16.M88.4 [R8], R12 ;  /* 0x0000000c08007844 */ /* 0x0001e20000000200 */
[----:B------:R-:W-:Y:S01]  /*9e80*/  LOP3.LUT R158, R159, R158, RZ, 0x3c, !PT ;  /* 0x0000009e9f9e7212 */ /* 0x000fe200078e3cff */
[--C-:B------:R-:W-:Y:S01]  /*9e90*/  IMAD.X R159, RZ, RZ, R21.reuse, P5 ;  /* 0x000000ffff9f7224 */ /* 0x100fe200028e0615 */
[----:B------:R-:W-:Y:S01]  /*9ea0*/  LOP3.LUT R160, R161, R160, RZ, 0x3c, !PT ;  /* 0x000000a0a1a07212 */ /* 0x000fe200078e3cff */
[----:B------:R-:W-:Y:S01]  /*9eb0*/  IMAD.X R161, RZ, RZ, R21, P6 ;  /* 0x000000ffffa17224 */ /* 0x000fe200030e0615 */
[----:B------:R-:W-:-:S02]  /*9ec0*/  MOV R162, R162 ;  /* 0x000000a200a27202 */ /* 0x000fc40000000f00 */
[----:B------:R-:W-:Y:S02]  /*9ed0*/  MOV R158, R158 ;  /* 0x0000009e009e7202 */ /* 0x000fe40000000f00 */
[----:B------:R-:W-:Y:S02]  /*9ee0*/  MOV R160, R160 ;  /* 0x000000a000a07202 */ /* 0x000fe40000000f00 */
[----:B0-----:R-:W-:Y:S02]  /*9ef0*/  IADD3 R8, P0, R20, 0x40, RZ ;  /* 0x0000004014087810 */ /* 0x001fe40007f1e0ff */
[----:B------:R-:W-:Y:S02]  /*9f00*/  F2FP.F16.F32.PACK_AB R13, R59, R58 ;  /* 0x0000003a3b0d723e */ /* 0x000fe400000000ff */
[----:B------:R-:W-:Y:S02]  /*9f10*/  LOP3.LUT R9, R8, 0x380, RZ, 0xc0, !PT ;  /* 0x0000038008097812 */ /* 0x000fe400078ec0ff */
[----:B------:R-:W-:-:S02]  /*9f20*/  F2FP.F16.F32.PACK_AB R14, R61, R60 ;  /* 0x0000003c3d0e723e */ /* 0x000fc400000000ff */
[----:B------:R-:W-:Y:S02]  /*9f30*/  SHF.R.U64 R9, R9, 0x3, RZ ;  /* 0x0000000309097819 */ /* 0x000fe400000012ff */
[----:B------:R-:W-:Y:S02]  /*9f40*/  F2FP.F16.F32.PACK_AB R15, R63, R62 ;  /* 0x0000003e3f0f723e */ /* 0x000fe400000000ff */
[----:B------:R-:W-:Y:S01]  /*9f50*/  LOP3.LUT R8, R9, R8, RZ, 0x3c, !PT ;  /* 0x0000000809087212 */ /* 0x000fe200078e3cff */
[----:B------:R-:W-:-:S05]  /*9f60*/  IMAD.X R9, RZ, RZ, R21, P0 ;  /* 0x000000ffff097224 */ /* 0x000fca00000e0615 */
[----:B------:R-:W-:Y:S02]  /*9f70*/  MOV R12, R8 ;  /* 0x00000008000c7202 */ /* 0x000fe40000000f00 */
[----:B------:R-:W-:Y:S02]  /*9f80*/  F2FP.F16.F32.PACK_AB R8, R41, R40 ;  /* 0x000000282908723e */ /* 0x000fe400000000ff */
[----:B------:R-:W-:-:S05]  /*9f90*/  F2FP.F16.F32.PACK_AB R9, R43, R42 ;  /* 0x0000002a2b09723e */ /* 0x000fca00000000ff */
[----:B------:R0:W-:Y:S02]  /*9fa0*/  STSM.16.M88.4 [R12], R8 ;  /* 0x000000080c007844 */ /* 0x0001e40000000200 */
[C---:B0-----:R-:W-:Y:S02]  /*9fb0*/  IADD3 R8, P0, R20.reuse, 0x2000, RZ ;  /* 0x0000200014087810 */ /* 0x041fe40007f1e0ff */
[----:B------:R-:W-:Y:S02]  /*9fc0*/  IADD3 R10, P1, R20, 0x60, RZ ;  /* 0x00000060140a7810 */ /* 0x000fe40007f3e0ff */
[----:B------:R-:W-:Y:S02]  /*9fd0*/  LOP3.LUT R9, R8, 0x380, RZ, 0xc0, !PT ;  /* 0x0000038008097812 */ /* 0x000fe400078ec0ff */
[----:B------:R-:W-:Y:S02]  /*9fe0*/  F2FP.F16.F32.PACK_AB R11, R55, R54 ;  /* 0x00000036370b723e */ /* 0x000fe400000000ff */
[----:B------:R-:W-:-:S02]  /*9ff0*/  SHF.R.U64 R9, R9, 0x3, RZ ;  /* 0x0000000309097819 */ /* 0x000fc400000012ff */
[----:B------:R-:W-:Y:S02]  /*a000*/  F2FP.F16.F32.PACK_AB R12, R57, R56 ;  /* 0x00000038390c723e */ /* 0x000fe400000000ff */
[----:B------:R-:W-:Y:S01]  /*a010*/  LOP3.LUT R8, R9, R8, RZ, 0x3c, !PT ;  /* 0x0000000809087212 */ /* 0x000fe200078e3cff */
[--C-:B------:R-:W-:Y:S01]  /*a020*/  IMAD.X R9, RZ, RZ, R21.reuse, P0 ;  /* 0x000000ffff097224 */ /* 0x100fe200000e0615 */
[----:B------:R-:W-:Y:S01]  /*a030*/  ISETP.NE.U32.AND P0, PT, RZ, UR6, PT ;  /* 0x00000006ff007c0c */ /* 0x000fe2000bf05070 */
[----:B------:R-:W-:-:S03]  /*a040*/  IMAD.X R21, RZ, RZ, R21, P1 ;  /* 0x000000ffff157224 */ /* 0x000fc600008e0615 */
[----:B------:R-:W-:Y:S02]  /*a050*/  MOV R22, R8 ;  /* 0x0000000800167202 */ /* 0x000fe40000000f00 */
[----:B------:R-:W-:Y:S02]  /*a060*/  LOP3.LUT R8, R10, 0x380, RZ, 0xc0, !PT ;  /* 0x000003800a087812 */ /* 0x000fe400078ec0ff */
[----:B------:R-:W-:Y:S02]  /*a070*/  F2FP.F16.F32.PACK_AB R9, R51, R50 ;  /* 0x000000323309723e */ /* 0x000fe400000000ff */
[----:B------:R-:W-:Y:S02]  /*a080*/  SHF.R.U64 R8, R8, 0x3, RZ ;  /* 0x0000000308087819 */ /* 0x000fe400000012ff */
[----:B------:R-:W-:Y:S02]  /*a090*/  ISETP.NE.AND.EX P0, PT, RZ, UR7, PT, P0 ;  /* 0x00000007ff007c0c */ /* 0x000fe4000bf05300 */
[----:B------:R-:W-:-:S02]  /*a0a0*/  LOP3.LUT R20, R8, R10, RZ, 0x3c, !PT ;  /* 0x0000000a08147212 */ /* 0x000fc400078e3cff */
[----:B------:R-:W-:Y:S02]  /*a0b0*/  F2FP.F16.F32.PACK_AB R8, R49, R48 ;  /* 0x000000303108723e */ /* 0x000fe400000000ff */
[----:B------:R-:W-:Y:S02]  /*a0c0*/  MOV R20, R20 ;  /* 0x0000001400147202 */ /* 0x000fe40000000f00 */
[----:B------:R-:W-:Y:S02]  /*a0d0*/  F2FP.F16.F32.PACK_AB R10, R53, R52 ;  /* 0x00000034350a723e */ /* 0x000fe400000000ff */
[----:B------:R-:W-:-:S03]  /*a0e0*/  F2FP.F16.F32.PACK_AB R21, R67, R66 ;  /* 0x000000424315723e */ /* 0x000fc600000000ff */
[----:B------:R0:W-:Y:S04]  /*a0f0*/  STSM.16.M88.4 [R20], R8 ;  /* 0x0000000814007844 */ /* 0x0001e80000000200 */
[----:B------:R1:W-:Y:S01]  /*a100*/  STSM.16.M88.4 [R22], R12 ;  /* 0x0000000c16007844 */ /* 0x0003e20000000200 */
[----:B0-----:R-:W-:Y:S02]  /*a110*/  F2FP.F16.F32.PACK_AB R20, R65, R64 ;  /* 0x000000404114723e */ /* 0x001fe400000000ff */
[----:B------:R-:W-:Y:S02]  /*a120*/  F2FP.F16.F32.PACK_AB R8, R73, R72 ;  /* 0x000000484908723e */ /* 0x000fe400000000ff */
[----:B-1----:R-:W-:Y:S02]  /*a130*/  F2FP.F16.F32.PACK_AB R22, R69, R68 ;  /* 0x000000444516723e */ /* 0x002fe400000000ff */
[----:B------:R-:W-:-:S02]  /*a140*/  F2FP.F16.F32.PACK_AB R9, R75, R74 ;  /* 0x0000004a4b09723e */ /* 0x000fc400000000ff */
[----:B------:R-:W-:Y:S01]  /*a150*/  F2FP.F16.F32.PACK_AB R10, R77, R76 ;  /* 0x0000004c4d0a723e */ /* 0x000fe200000000ff */
[----:B------:R0:W-:Y:S01]  /*a160*/  STSM.16.M88.4 [R157], R20 ;  /* 0x000000149d007844 */ /* 0x0001e20000000200 */
[----:B------:R-:W-:Y:S02]  /*a170*/  F2FP.F16.F32.PACK_AB R11, R79, R78 ;  /* 0x0000004e4f0b723e */ /* 0x000fe400000000ff */
[----:B------:R-:W-:Y:S02]  /*a180*/  F2FP.F16.F32.PACK_AB R12, R81, R80 ;  /* 0x00000050510c723e */ /* 0x000fe400000000ff */
[----:B------:R-:W-:Y:S01]  /*a190*/  F2FP.F16.F32.PACK_AB R13, R83, R82 ;  /* 0x00000052530d723e */ /* 0x000fe200000000ff */
[----:B------:R1:W-:Y:S01]  /*a1a0*/  STSM.16.M88.4 [R155], R8 ;  /* 0x000000089b007844 */ /* 0x0003e20000000200 */
[----:B------:R-:W-:Y:S02]  /*a1b0*/  F2FP.F16.F32.PACK_AB R14, R85, R84 ;  /* 0x00000054550e723e */ /* 0x000fe400000000ff */
[----:B------:R-:W-:-:S05]  /*a1c0*/  F2FP.F16.F32.PACK_AB R15, R87, R86 ;  /* 0x00000056570f723e */ /* 0x000fca00000000ff */
[----:B------:R2:W-:Y:S01]  /*a1d0*/  STSM.16.M88.4 [R162], R12 ;  /* 0x0000000ca2007844 */ /* 0x0005e20000000200 */
[----:B0-----:R-:W-:Y:S02]  /*a1e0*/  F2FP.F16.F32.PACK_AB R20, R89, R88 ;  /* 0x000000585914723e */ /* 0x001fe400000000ff */
[----:B------:R-:W-:Y:S02]  /*a1f0*/  F2FP.F16.F32.PACK_AB R21, R91, R90 ;  /* 0x0000005a5b15723e */ /* 0x000fe400000000ff */
[----:B------:R-:W-:Y:S02]  /*a200*/  F2FP.F16.F32.PACK_AB R22, R93, R92 ;  /* 0x0000005c5d16723e */ /* 0x000fe400000000ff */
[----:B------:R-:W-:Y:S02]  /*a210*/  F2FP.F16.F32.PACK_AB R23, R95, R94 ;  /* 0x0000005e5f17723e */ /* 0x000fe400000000ff */
[----:B-1----:R-:W-:Y:S02]  /*a220*/  F2FP.F16.F32.PACK_AB R8, R97, R96 ;  /* 0x000000606108723e */ /* 0x002fe400000000ff */
[----:B------:R-:W-:Y:S01]  /*a230*/  F2FP.F16.F32.PACK_AB R9, R99, R98 ;  /* 0x000000626309723e */ /* 0x000fe200000000ff */
[----:B------:R0:W-:Y:S01]  /*a240*/  STSM.16.M88.4 [R160], R20 ;  /* 0x00000014a0007844 */ /* 0x0001e20000000200 */
[----:B------:R-:W-:-:S02]  /*a250*/  F2FP.F16.F32.PACK_AB R10, R101, R100 ;  /* 0x00000064650a723e */ /* 0x000fc400000000ff */
[----:B------:R-:W-:Y:S02]  /*a260*/  F2FP.F16.F32.PACK_AB R11, R103, R102 ;  /* 0x00000066670b723e */ /* 0x000fe400000000ff */
[----:B--2---:R-:W-:Y:S02]  /*a270*/  F2FP.F16.F32.PACK_AB R12, R105, R104 ;  /* 0x00000068690c723e */ /* 0x004fe400000000ff */
[----:B------:R-:W-:Y:S01]  /*a280*/  F2FP.F16.F32.PACK_AB R13, R107, R106 ;  /* 0x0000006a6b0d723e */ /* 0x000fe200000000ff */
[----:B------:R1:W-:Y:S01]  /*a290*/  STSM.16.M88.4 [R158], R8 ;  /* 0x000000089e007844 */ /* 0x0003e20000000200 */
[----:B------:R-:W-:Y:S02]  /*a2a0*/  F2FP.F16.F32.PACK_AB R14, R109, R108 ;  /* 0x0000006c6d0e723e */ /* 0x000fe400000000ff */
[----:B------:R-:W-:Y:S02]  /*a2b0*/  F2FP.F16.F32.PACK_AB R15, R111, R110 ;  /* 0x0000006e6f0f723e */ /* 0x000fe400000000ff */
[----:B0-----:R-:W-:-:S03]  /*a2c0*/  F2FP.F16.F32.PACK_AB R20, R113, R112 ;  /* 0x000000707114723e */ /* 0x001fc600000000ff */
[----:B------:R0:W-:Y:S01]  /*a2d0*/  STSM.16.M88.4 [R156], R12 ;  /* 0x0000000c9c007844 */ /* 0x0001e20000000200 */
        /* <DEDUP_REMOVED lines=8> */
[----:B0-----:R-:W-:Y:S02]  /*a360*/  F2FP.F16.F32.PACK_AB R12, R129, R128 ;  /* 0x00000080810c723e */ /* 0x001fe400000000ff */
[----:B------:R-:W-:Y:S01]  /*a370*/  F2FP.F16.F32.PACK_AB R13, R131, R130 ;  /* 0x00000082830d723e */ /* 0x000fe200000000ff */
[----:B------:R0:W-:Y:S01]  /*a380*/  STSM.16.M88.4 [R7], R8 ;  /* 0x0000000807007844 */ /* 0x0001e20000000200 */
[----:B------:R-:W-:Y:S02]  /*a390*/  F2FP.F16.F32.PACK_AB R14, R133, R132 ;  /* 0x00000084850e723e */ /* 0x000fe400000000ff */
[----:B------:R-:W-:Y:S02]  /*a3a0*/  F2FP.F16.F32.PACK_AB R15, R135, R134 ;  /* 0x00000086870f723e */ /* 0x000fe400000000ff */
[----:B-1----:R-:W-:-:S03]  /*a3b0*/  F2FP.F16.F32.PACK_AB R20, R137, R136 ;  /* 0x000000888914723e */ /* 0x002fc600000000ff */
[----:B------:R1:W-:Y:S01]  /*a3c0*/  STSM.16.M88.4 [R18], R12 ;  /* 0x0000000c12007844 */ /* 0x0003e20000000200 */
[----:B------:R-:W-:Y:S02]  /*a3d0*/  F2FP.F16.F32.PACK_AB R21, R139, R138 ;  /* 0x0000008a8b15723e */ /* 0x000fe400000000ff */
[----:B------:R-:W-:Y:S02]  /*a3e0*/  F2FP.F16.F32.PACK_AB R22, R141, R140 ;  /* 0x0000008c8d16723e */ /* 0x000fe400000000ff */
[----:B------:R-:W-:Y:S02]  /*a3f0*/  F2FP.F16.F32.PACK_AB R23, R143, R142 ;  /* 0x0000008e8f17723e */ /* 0x000fe400000000ff */
[----:B0-----:R-:W-:Y:S02]  /*a400*/  F2FP.F16.F32.PACK_AB R8, R145, R144 ;  /* 0x000000909108723e */ /* 0x001fe400000000ff */
[----:B------:R-:W-:Y:S01]  /*a410*/  F2FP.F16.F32.PACK_AB R9, R147, R146 ;  /* 0x000000929309723e */ /* 0x000fe200000000ff */
[----:B------:R-:W-:Y:S01]  /*a420*/  STSM.16.M88.4 [R153], R20 ;  /* 0x0000001499007844 */ /* 0x000fe20000000200 */
[----:B------:R-:W-:-:S02]  /*a430*/  F2FP.F16.F32.PACK_AB R10, R149, R148 ;  /* 0x00000094950a723e */ /* 0x000fc400000000ff */
[----:B------:R-:W-:Y:S01]  /*a440*/  F2FP.F16.F32.PACK_AB R11, R151, R150 ;  /* 0x00000096970b723e */ /* 0x000fe200000000ff */
[C---:B-1----:R-:W-:Y:S01]  /*a450*/  IMAD.SHL.U32 R13, R187.reuse, 0x4, RZ ;  /* 0x00000004bb0d7824 */ /* 0x042fe200078e00ff */
[----:B------:R-:W-:-:S03]  /*a460*/  SHF.L.U64.HI R14, R187, 0x2, R195 ;  /* 0x00000002bb0e7819 */ /* 0x000fc600000102c3 */
[----:B------:R0:W-:Y:S02]  /*a470*/  STSM.16.M88.4 [R164], R8 ;  /* 0x00000008a4007844 */ /* 0x0001e40000000200 */
[----:B0-----:R-:W0:Y:S08]  /*a480*/  LDC.64 R10, c[0x0][0xd00] ;  /* 0x00034000ff0a7b82 */ /* 0x001e300000000a00 */
[----:B------:R-:W-:Y:S01]  /*a490*/  BAR.SYNC.DEFER_BLOCKING 0x1, 0x100 ;  /* 0x0044000000007b1d */ /* 0x000fe20000010000 */
[----:B------:R-:W-:-:S04]  /*a4a0*/  @P0 IADD3 R8, P2, R13, UR6, RZ ;  /* 0x000000060d080c10 */ /* 0x000fc8000ff5e0ff */
[----:B------:R-:W-:Y:S02]  /*a4b0*/  @P0 IADD3.X R9, R14, UR7, RZ, P2, !PT ;  /* 0x000000070e090c10 */ /* 0x000fe400097fe4ff */
[----:B0-----:R-:W-:-:S04]  /*a4c0*/  ISETP.NE.U32.AND P1, PT, R10, RZ, PT ;  /* 0x000000ff0a00720c */ /* 0x001fc80003f25070 */
[----:B------:R0:W2:Y:S01]  /*a4d0*/  @P0 LDG.E R9, desc[UR38][R8.64] ;  /* 0x0000002608090981 */ /* 0x0000a2000c1e1900 */
[----:B------:R-:W-:Y:S02]  /*a4e0*/  IADD3 R12, P2, R13, R10, RZ ;  /* 0x0000000a0d0c7210 */ /* 0x000fe40007f5e0ff */
[----:B------:R-:W-:-:S03]  /*a4f0*/  ISETP.NE.AND.EX P1, PT, R11, RZ, PT, P1 ;  /* 0x000000ff0b00720c */ /* 0x000fc60003f25310 */
[----:B------:R-:W-:Y:S02]  /*a500*/  IMAD.X R13, R14, 0x1, R11, P2 ;  /* 0x000000010e0d7824 */ /* 0x000fe400010e060b */
[----:B0-----:R-:W-:-:S08]  /*a510*/  IMAD.MOV.U32 R8, RZ, RZ, RZ ;  /* 0x000000ffff087224 */ /* 0x001fd000078e00ff */
[----:B------:R0:W5:Y:S01]  /*a520*/  @P1 LDG.E R8, desc[UR38][R12.64] ;  /* 0x000000260c081981 */ /* 0x000162000c1e1900 */
[----:B------:R-:W-:Y:S01]  /*a530*/  ULDC UR6, c[0x0][0xb88] ;  /* 0x0002e20000067ab9 */ /* 0x000fe20000000800 */
        /* <DEDUP_REMOVED lines=8> */
.L_x_4078:
[----:B------:R-:W0:Y:S02]  /*a5c0*/  SHFL.IDX PT, R7, R227, RZ, 0x1f ;  /* 0x00001fffe3077589 */ /* 0x000e2400000e0000 */
[----:B0-----:R-:W-:Y:S02]  /*a5d0*/  ISETP.NE.AND P0, PT, R7, RZ, PT ;  /* 0x000000ff0700720c */ /* 0x001fe40003f05270 */
[----:B-----5:R-:W-:-:S11]  /*a5e0*/  SHF.R.S32.HI R7, RZ, 0x1f, R8 ;  /* 0x0000001fff077819 */ /* 0x020fd60000011408 */
[----:B------:R-:W-:Y:S05]  /*a5f0*/  @P0 BRA `(.L_x_4079) ;  /* 0x0000000400000947 */ /* 0x000fea0003800000 */
[----:B------:R-:W2:Y:S04]  /*a600*/  LDL R153, [R1+0x68] ;  /* 0x0000680001997983 */ /* 0x000ea80000100800 */
[----:B------:R-:W3:Y:S01]  /*a610*/  LDL R154, [R1+0x6c] ;  /* 0x00006c00019a7983 */ /* 0x000ee20000100800 */
[----:B------:R-:W-:Y:S01]  /*a620*/  IMAD.MOV.U32 R9, RZ, RZ, 0xab8 ;  /* 0x00000ab8ff097424 */ /* 0x000fe200078e00ff */
[----:B------:R-:W-:Y:S01]  /*a630*/  ISETP.GT.AND P1, PT, R0, 0x1, PT ;  /* 0x000000010000780c */ /* 0x000fe20003f24270 */
[----:B------:R-:W0:Y:S01]  /*a640*/  LDC R23, c[0x0][0xce8] ;  /* 0x00033a00ff177b82 */ /* 0x000e220000000800 */
[----:B------:R-:W-:Y:S01]  /*a650*/  ISETP.NE.U32.AND P0, PT, R10, RZ, PT ;  /* 0x000000ff0a00720c */ /* 0x000fe20003f05070 */
[----:B------:R-:W-:Y:S01]  /*a660*/  IMAD.U32 R22, RZ, RZ, UR42 ;  /* 0x0000002aff167e24 */ /* 0x000fe2000f8e00ff */
[----:B------:R-:W-:-:S02]  /*a670*/  SEL R9, R9, 0xa78, P1 ;  /* 0x00000a7809097807 */ /* 0x000fc40000800000 */
[----:B------:R-:W-:-:S03]  /*a680*/  ISETP.NE.AND.EX P0, PT, R11, RZ, PT, P0 ;  /* 0x000000ff0b00720c */ /* 0x000fc60003f05300 */
[----:B------:R-:W1:Y:S01]  /*a690*/  LDC.64 R12, c[0x0][R9+0x220] ;  /* 0x00008800090c7b82 */ /* 0x000e620000000a00 */
[----:B------:R-:W-:Y:S02]  /*a6a0*/  SEL R21, R187, RZ, !P0 ;  /* 0x000000ffbb157207 */ /* 0x000fe40004000000 */
[----:B------:R-:W-:-:S05]  /*a6b0*/  SEL R195, R195, RZ, !P0 ;  /* 0x000000ffc3c37207 */ /* 0x000fca0004000000 */
[----:B------:R-:W4:Y:S01]  /*a6c0*/  LDC.64 R14, c[0x0][R9+0x218] ;  /* 0x00008600090e7b82 */ /* 0x000f220000000a00 */
[----:B0-----:R-:W-:Y:S01]  /*a6d0*/  ISETP.NE.AND P0, PT, R23, 0x1, PT ;  /* 0x000000011700780c */ /* 0x001fe20003f05270 */
[----:B-1----:R-:W-:-:S04]  /*a6e0*/  IMAD R18, R13, R21, RZ ;  /* 0x000000150d127224 */ /* 0x002fc800078e02ff */
[C---:B------:R-:W-:Y:S02]  /*a6f0*/  IMAD R18, R12.reuse, R195, R18 ;  /* 0x000000c30c127224 */ /* 0x040fe400078e0212 */
[----:B------:R-:W-:-:S04]  /*a700*/  IMAD.WIDE.U32 R12, R12, R21, RZ ;  /* 0x000000150c0c7225 */ /* 0x000fc800078e00ff */
[-C--:B----4-:R-:W-:Y:S02]  /*a710*/  IMAD R20, R15, R188.reuse, RZ ;  /* 0x000000bc0f147224 */ /* 0x090fe400078e02ff */
[----:B------:R-:W-:-:S04]  /*a720*/  IMAD.WIDE.U32 R14, R14, R188, RZ ;  /* 0x000000bc0e0e7225 */ /* 0x000fc800078e00ff */
[----:B------:R-:W-:Y:S01]  /*a730*/  IMAD.IADD R18, R13, 0x1, R18 ;  /* 0x000000010d127824 */ /* 0x000fe200078e0212 */
[----:B------:R-:W-:Y:S01]  /*a740*/  IADD3 R21, P2, P3, R12, R14, R8 ;  /* 0x0000000e0c157210 */ /* 0x000fe20007b5e008 */
[----:B------:R-:W0:Y:S01]  /*a750*/  @P0 LDC R13, c[0x0][0xcec] ;  /* 0x00033b00ff0d0b82 */ /* 0x000e220000000800 */
[----:B------:R-:W-:-:S05]  /*a760*/  IMAD.IADD R20, R15, 0x1, R20 ;  /* 0x000000010f147824 */ /* 0x000fca00078e0214 */
[----:B------:R-:W-:Y:S02]  /*a770*/  IADD3.X R18, R18, R20, R7, P2, P3 ;  /* 0x0000001412127210 */ /* 0x000fe400017e6407 */
[----:B------:R-:W1:Y:S01]  /*a780*/  @P0 LDC R12, c[0x0][0xcf0] ;  /* 0x00033c00ff0c0b82 */ /* 0x000e620000000800 */
[----:B--2---:R-:W-:Y:S01]  /*a790*/  IMAD R22, R22, 0x40, R153 ;  /* 0x0000004016167824 */ /* 0x004fe200078e0299 */
[----:B------:R-:W-:-:S03]  /*a7a0*/  SEL R153, R194, RZ, P1 ;  /* 0x000000ffc2997207 */ /* 0x000fc60000800000 */
[----:B0-----:R-:W-:-:S04]  /*a7b0*/  @P0 IMAD.HI.U32 R13, R22, R13, RZ ;  /* 0x0000000d160d0227 */ /* 0x001fc800078e00ff */
[----:B------:R-:W-:Y:S01]  /*a7c0*/  IMAD.MOV.U32 R20, RZ, RZ, R22 ;  /* 0x000000ffff147224 */ /* 0x000fe200078e0016 */
[----:B-1----:R-:W-:Y:S02]  /*a7d0*/  @P0 SHF.R.U32.HI R20, RZ, R12, R13 ;  /* 0x0000000cff140219 */ /* 0x002fe4000001160d */
[----:B------:R-:W0:Y:S02]  /*a7e0*/  LDC.64 R12, c[0x0][R9+0x228] ;  /* 0x00008a00090c7b82 */ /* 0x000e240000000a00 */
[-C--:B0-----:R-:W-:Y:S02]  /*a7f0*/  IMAD R13, R13, R153.reuse, RZ ;  /* 0x000000990d0d7224 */ /* 0x081fe400078e02ff */
[----:B------:R-:W-:-:S04]  /*a800*/  IMAD.WIDE.U32 R14, R12, R153, RZ ;  /* 0x000000990c0e7225 */ /* 0x000fc800078e00ff */
[----:B------:R-:W-:Y:S01]  /*a810*/  IMAD.IADD R15, R15, 0x1, R13 ;  /* 0x000000010f0f7824 */ /* 0x000fe200078e020d */
[----:B------:R-:W-:Y:S01]  /*a820*/  IADD3 R14, P0, P2, R20, R21, R14 ;  /* 0x00000015140e7210 */ /* 0x000fe20007a1e00e */
[----:B------:R-:W0:Y:S01]  /*a830*/  LDC.64 R12, c[0x0][R9+0x210] ;  /* 0x00008400090c7b82 */ /* 0x000e220000000a00 */
[--C-:B------:R-:W-:Y:S01]  /*a840*/  IMAD.MOV R21, RZ, RZ, -R20.reuse ;  /* 0x000000ffff157224 */ /* 0x100fe200078e0a14 */
[----:B------:R-:W-:-:S03]  /*a850*/  SHF.R.S32.HI R20, RZ, 0x1f, R20 ;  /* 0x0000001fff147819 */ /* 0x000fc60000011414 */
[C---:B------:R-:W-:Y:S01]  /*a860*/  IMAD R21, R23.reuse, R21, R22 ;  /* 0x0000001517157224 */ /* 0x040fe200078e0216 */
[----:B------:R-:W-:Y:S01]  /*a870*/  IADD3.X R15, R20, R18, R15, P0, P2 ;  /* 0x00000012140f7210 */ /* 0x000fe200007e440f */
[----:B------:R-:W-:-:S03]  /*a880*/  IMAD R22, R23, UR6, RZ ;  /* 0x0000000617167c24 */ /* 0x000fc6000f8e02ff */
[----:B------:R-:W-:Y:S01]  /*a890*/  SHF.R.S32.HI R153, RZ, 0x1f, R21 ;  /* 0x0000001fff997819 */ /* 0x000fe20000011415 */
[-C--:B0-----:R-:W-:Y:S02]  /*a8a0*/  IMAD R13, R13, R21.reuse, RZ ;  /* 0x000000150d0d7224 */ /* 0x081fe400078e02ff */
[----:B------:R-:W-:-:S04]  /*a8b0*/  IMAD.WIDE.U32 R14, R12, R21, R14 ;  /* 0x000000150c0e7225 */ /* 0x000fc800078e000e */
[----:B------:R-:W-:Y:S02]  /*a8c0*/  IMAD R9, R12, R153, R13 ;  /* 0x000000990c097224 */ /* 0x000fe400078e020d */
[----:B------:R-:W0:Y:S02]  /*a8d0*/  LDC.64 R12, c[0x0][0xca8] ;  /* 0x00032a00ff0c7b82 */ /* 0x000e240000000a00 */
[----:B------:R-:W-:Y:S02]  /*a8e0*/  IMAD.IADD R15, R15, 0x1, R9 ;  /* 0x000000010f0f7824 */ /* 0x000fe400078e0209 */
[----:B---3--:R-:W-:-:S04]  /*a8f0*/  IMAD.MOV R9, RZ, RZ, -R154 ;  /* 0x000000ffff097224 */ /* 0x008fc800078e0a9a */
[----:B0-----:R-:W0:Y:S08]  /*a900*/  @!P1 LDC R12, c[0x0][0xc50] ;  /* 0x00031400ff0c9b82 */ /* 0x001e300000000800 */
[----:B------:R-:W1:Y:S01]  /*a910*/  @!P1 LDC R13, c[0x0][0xc54] ;  /* 0x00031500ff0d9b82 */ /* 0x000e620000000800 */
[----:B0-----:R-:W-:-:S05]  /*a920*/  LEA R18, P0, R14, R12, 0x2 ;  /* 0x0000000c0e127211 */ /* 0x001fca00078010ff */
[----:B------:R-:W-:Y:S01]  /*a930*/  SHFL.IDX PT, R12, R18, RZ, 0x1c1f ;  /* 0x001c1fff120c7589 */ /* 0x000fe200000e0000 */
[----:B-1----:R-:W-:Y:S02]  /*a940*/  LEA.HI.X R20, R14, R13, R15, 0x2, P0 ;  /* 0x0000000d0e147211 */ /* 0x002fe400000f140f */
[----:B------:R-:W-:Y:S01]  /*a950*/  ISETP.NE.AND P0, PT, R230, R9, PT ;  /* 0x00000009e600720c */ /* 0x000fe20003f05270 */
[----:B------:R-:W-:Y:S01]  /*a960*/  IMAD.U32 R9, RZ, RZ, UR42 ;  /* 0x0000002aff097e24 */ /* 0x000fe2000f8e00ff */
[----:B------:R-:W-:Y:S03]  /*a970*/  SHFL.IDX PT, R14, R18, 0x1, 0x1c1f ;  /* 0x003c1f00120e7f89 */ /* 0x000fe600000e0000 */
[----:B------:R-:W-:Y:S01]  /*a980*/  IMAD R9, R9, 0x40, R16 ;  /* 0x0000004009097824 */ /* 0x000fe200078e0210 */
[----:B------:R-:W0:Y:S04]  /*a990*/  SHFL.IDX PT, R13, R20, RZ, 0x1c1f ;  /* 0x001c1fff140d7589 */ /* 0x000e2800000e0000 */
[----:B------:R-:W1:Y:S01]  /*a9a0*/  SHFL.IDX PT, R15, R20, 0x1, 0x1c1f ;  /* 0x003c1f00140f7f89 */ /* 0x000e6200000e0000 */
[C---:B------:R-:W-:Y:S01]  /*a9b0*/  ISETP.GE.OR P1, PT, R9.reuse, R22, P0 ;  /* 0x000000160900720c */ /* 0x040fe20000726670 */
[----:B------:R-:W-:-:S05]  /*a9c0*/  VIADD R9, R9, 0x8 ;  /* 0x0000000809097836 */ /* 0x000fca0000000000 */
[----:B------:R-:W-:-:S07]  /*a9d0*/  ISETP.GE.OR P0, PT, R9, R22, P0 ;  /* 0x000000160900720c */ /* 0x000fce0000706670 */
[----:B0-----:R0:W-:Y:S06]  /*a9e0*/  @!P1 ST.E desc[UR38][R12.64], R3 ;  /* 0x000000030c009985 */ /* 0x0011ec000c101926 */
[----:B-1----:R0:W-:Y:S02]  /*a9f0*/  @!P0 ST.E desc[UR38][R14.64], R152 ;  /* 0x000000980e008985 */ /* 0x0021e4000c101926 */
.L_x_4079:
[----:B------:R-:W-:Y:S02]  /*aa00*/  ISETP.GT.AND P1, PT, R0, 0x1, PT ;  /* 0x000000010000780c */ /* 0x000fe40003f24270 */
[----:B------:R-:W-:-:S04]  /*aa10*/  ISETP.NE.U32.AND P0, PT, R10, RZ, PT ;  /* 0x000000ff0a00720c */ /* 0x000fc80003f05070 */
[----:B------:R-:W-:-:S04]  /*aa20*/  ISETP.NE.AND.EX P0, PT, R11, RZ, PT, P0 ;  /* 0x000000ff0b00720c */ /* 0x000fc80003f05300 */
[----:B------:R-:W-:-:S03]  /*aa30*/  SEL R187, R187, RZ, !P0 ;  /* 0x000000ffbbbb7207 */ /* 0x000fc60004000000 */
[----:B------:R-:W-:Y:S06]  /*aa40*/  @P1 BRA `(.L_x_4080) ;  /* 0x0000001000441947 */ /* 0x000fec0003800000 */
[----:B------:R-:W1:Y:S01]  /*aa50*/  S2R R0, SR_TID.X ;  /* 0x0000000000007919 */ /* 0x000e620000002100 */
[----:B------:R-:W2:Y:S01]  /*aa60*/  LDC R18, c[0x0][0xce8] ;  /* 0x00033a00ff127b82 */ /* 0x000ea20000000800 */
[----:B------:R-:W-:Y:S01]  /*aa70*/  ULDC.64 UR8, c[0x0][0xba0] ;  /* 0x0002e80000087ab9 */ /* 0x000fe20000000a00 */
[----:B------:R-:W-:Y:S01]  /*aa80*/  ULDC UR10, c[0x0][0xbc8] ;  /* 0x0002f200000a7ab9 */ /* 0x000fe20000000800 */
[----:B-1----:R-:W-:-:S05]  /*aa90*/  VIADD R0, R0, 0xffffff80 ;  /* 0xffffff8000007836 */ /* 0x002fca0000000000 */
[----:B0-----:R-:W-:-:S04]  /*aaa0*/  SHF.R.S32.HI R3, RZ, 0x1f, R0 ;  /* 0x0000001fff037819 */ /* 0x001fc80000011400 */
[----:B------:R-:W-:-:S04]  /*aab0*/  LEA.HI R10, R3, R0, RZ, 0x3 ;  /* 0x00000000030a7211 */ /* 0x000fc800078f18ff */
[----:B------:R-:W-:-:S05]  /*aac0*/  SHF.R.S32.HI R3, RZ, 0x3, R10 ;  /* 0x00000003ff037819 */ /* 0x000fca000001140a */
[----:B------:R-:W-:-:S04]  /*aad0*/  IMAD R9, R3, 0x40, R2 ;  /* 0x0000004003097824 */ /* 0x000fc800078e0202 */
[----:B------:R-:W-:-:S03]  /*aae0*/  IMAD.WIDE R4, R9, 0x2, R4 ;  /* 0x0000000209047825 */ /* 0x000fc600078e0204 */
[C---:B------:R-:W-:Y:S02]  /*aaf0*/  IADD3 R21, P3, R4.reuse, 0x1000, RZ ;  /* 0x0000100004157810 */ /* 0x040fe40007f7e0ff */
[----:B------:R-:W-:Y:S02]  /*ab00*/  IADD3 R45, P2, R4, 0x7000, RZ ;  /* 0x00007000042d7810 */ /* 0x000fe40007f5e0ff */
[----:B------:R-:W-:Y:S02]  /*ab10*/  LOP3.LUT R20, R21, 0x380, RZ, 0xc0, !PT ;  /* 0x0000038015147812 */ /* 0x000fe400078ec0ff */
[----:B------:R-:W-:Y:S02]  /*ab20*/  LOP3.LUT R44, R45, 0x380, RZ, 0xc0, !PT ;  /* 0x000003802d2c7812 */ /* 0x000fe400078ec0ff */
[----:B------:R-:W-:Y:S02]  /*ab30*/  SHF.R.U64 R20, R20, 0x3, RZ ;  /* 0x0000000314147819 */ /* 0x000fe400000012ff */
[----:B------:R-:W-:-:S02]  /*ab40*/  IADD3 R37, P0, R4, 0x5000, RZ ;  /* 0x0000500004257810 */ /* 0x000fc40007f1e0ff */
[----:B------:R-:W-:Y:S01]  /*ab50*/  LOP3.LUT R20, R20, R21, RZ, 0x3c, !PT ;  /* 0x0000001514147212 */ /* 0x000fe200078e3cff */
[----:B------:R-:W-:Y:S01]  /*ab60*/  IMAD.X R21, RZ, RZ, R5, P3 ;  /* 0x000000ffff157224 */ /* 0x000fe200018e0605 */
[----:B------:R-:W-:Y:S02]  /*ab70*/  SHF.R.U64 R44, R44, 0x3, RZ ;  /* 0x000000032c2c7819 */ /* 0x000fe400000012ff */
[C---:B------:R-:W-:Y:S02]  /*ab80*/  IADD3 R25, P4, R4.reuse, 0x2000, RZ ;  /* 0x0000200004197810 */ /* 0x040fe40007f9e0ff */
[C---:B------:R-:W-:Y:S01]  /*ab90*/  IADD3 R29, P5, R4.reuse, 0x3000, RZ ;  /* 0x00003000041d7810 */ /* 0x040fe20007fbe0ff */
[----:B------:R-:W-:Y:S01]  /*aba0*/  IMAD R7, R7, UR8, RZ ;  /* 0x0000000807077c24 */ /* 0x000fe2000f8e02ff */
[C---:B------:R-:W-:Y:S01]  /*abb0*/  IADD3 R33, P6, R4.reuse, 0x4000, RZ ;  /* 0x0000400004217810 */ /* 0x040fe20007fde0ff */
[----:B------:R-:W5:Y:S01]  /*abc0*/  LD.E.128 R20, desc[UR38][R20.64] ;  /* 0x0000002614147980 */ /* 0x000f62000c101d00 */
[----:B------:R-:W-:-:S02]  /*abd0*/  IADD3 R41, P1, R4, 0x6000, RZ ;  /* 0x0000600004297810 */ /* 0x000fc40007f3e0ff */
[----:B------:R-:W-:Y:S02]  /*abe0*/  LOP3.LUT R36, R37, 0x380, RZ, 0xc0, !PT ;  /* 0x0000038025247812 */ /* 0x000fe400078ec0ff */
[----:B------:R-:W-:Y:S02]  /*abf0*/  IADD3 R49, P3, R4, 0x8000, RZ ;  /* 0x0000800004317810 */ /* 0x000fe40007f7e0ff */
[----:B------:R-:W-:Y:S01]  /*ac00*/  LOP3.LUT R44, R44, R45, RZ, 0x3c, !PT ;  /* 0x0000002d2c2c7212 */ /* 0x000fe200078e3cff */
[----:B------:R-:W-:Y:S01]  /*ac10*/  IMAD.X R45, RZ, RZ, R5, P2 ;  /* 0x000000ffff2d7224 */ /* 0x000fe200010e0605 */
[----:B------:R-:W-:Y:S02]  /*ac20*/  LOP3.LUT R24, R25, 0x380, RZ, 0xc0, !PT ;  /* 0x0000038019187812 */ /* 0x000fe400078ec0ff */
[----:B------:R-:W-:Y:S02]  /*ac30*/  LOP3.LUT R28, R29, 0x380, RZ, 0xc0, !PT ;  /* 0x000003801d1c7812 */ /* 0x000fe400078ec0ff */
[----:B------:R-:W-:-:S02]  /*ac40*/  LOP3.LUT R32, R33, 0x380, RZ, 0xc0, !PT ;  /* 0x0000038021207812 */ /* 0x000fc400078ec0ff */
[----:B------:R-:W-:Y:S01]  /*ac50*/  LOP3.LUT R11, R4, 0x380, RZ, 0xc0, !PT ;  /* 0x00000380040b7812 */ /* 0x000fe200078ec0ff */
[----:B------:R-:W-:Y:S01]  /*ac60*/  IMAD R7, R8, UR9, R7 ;  /* 0x0000000908077c24 */ /* 0x000fe2000f8e0207 */
[----:B------:R-:W-:Y:S01]  /*ac70*/  LOP3.LUT R40, R41, 0x380, RZ, 0xc0, !PT ;  /* 0x0000038029287812 */ /* 0x000fe200078ec0ff */
[----:B------:R-:W5:Y:S01]  /*ac80*/  LD.E.128 R44, desc[UR38][R44.64] ;  /* 0x000000262c2c7980 */ /* 0x000f62000c101d00 */
[----:B------:R-:W-:Y:S02]  /*ac90*/  SHF.R.U64 R36, R36, 0x3, RZ ;  /* 0x0000000324247819 */ /* 0x000fe400000012ff */
[----:B------:R-:W-:Y:S02]  /*aca0*/  LOP3.LUT R48, R49, 0x380, RZ, 0xc0, !PT ;  /* 0x0000038031307812 */ /* 0x000fe400078ec0ff */
[----:B------:R-:W-:Y:S02]  /*acb0*/  IADD3 R73, P2, R4, 0xe000, RZ ;  /* 0x0000e00004497810 */ /* 0x000fe40007f5e0ff */
[----:B------:R-:W-:-:S02]  /*acc0*/  SHF.R.U64 R24, R24, 0x3, RZ ;  /* 0x0000000318187819 */ /* 0x000fc400000012ff */
[----:B------:R-:W-:Y:S02]  /*acd0*/  SHF.R.U64 R28, R28, 0x3, RZ ;  /* 0x000000031c1c7819 */ /* 0x000fe400000012ff */
[----:B------:R-:W-:Y:S02]  /*ace0*/  SHF.R.U64 R32, R32, 0x3, RZ ;  /* 0x0000000320207819 */ /* 0x000fe400000012ff */
[----:B------:R-:W-:Y:S02]  /*acf0*/  SHF.R.U64 R40, R40, 0x3, RZ ;  /* 0x0000000328287819 */ /* 0x000fe400000012ff */
[----:B------:R-:W-:Y:S01]  /*ad00*/  LOP3.LUT R36, R36, R37, RZ, 0x3c, !PT ;  /* 0x0000002524247212 */ /* 0x000fe200078e3cff */
[----:B------:R-:W-:Y:S01]  /*ad10*/  IMAD.X R37, RZ, RZ, R5, P0 ;  /* 0x000000ffff257224 */ /* 0x000fe200000e0605 */
[----:B------:R-:W-:Y:S02]  /*ad20*/  SHF.R.U64 R48, R48, 0x3, RZ ;  /* 0x0000000330307819 */ /* 0x000fe400000012ff */
[----:B------:R-:W-:-:S02]  /*ad30*/  LOP3.LUT R72, R73, 0x380, RZ, 0xc0, !PT ;  /* 0x0000038049487812 */ /* 0x000fc400078ec0ff */
[----:B------:R-:W-:Y:S01]  /*ad40*/  IADD3 R65, P0, R4, 0xc000, RZ ;  /* 0x0000c00004417810 */ /* 0x000fe20007f1e0ff */
[----:B------:R-:W5:Y:S01]  /*ad50*/  LD.E.128 R36, desc[UR38][R36.64] ;  /* 0x0000002624247980 */ /* 0x000f62000c101d00 */
        /* <DEDUP_REMOVED lines=10> */
[----:B------:R-:W-:Y:S01]  /*ae00*/  SHF.R.U64 R72, R72, 0x3, RZ ;  /* 0x0000000348487819 */ /* 0x000fe200000012ff */
[----:B------:R-:W5:Y:S01]  /*ae10*/  LD.E.128 R24, desc[UR38][R24.64] ;  /* 0x0000002618187980 */ /* 0x000f62000c101d00 */
[----:B------:R-:W-:-:S02]  /*ae20*/  IADD3 R53, P4, R4, 0x9000, RZ ;  /* 0x0000900004357810 */ /* 0x000fc40007f9e0ff */
[C---:B------:R-:W-:Y:S01]  /*ae30*/  IADD3 R57, P5, R4.reuse, 0xa000, RZ ;  /* 0x0000a00004397810 */ /* 0x040fe20007fbe0ff */
[----:B------:R-:W5:Y:S01]  /*ae40*/  LD.E.128 R28, desc[UR38][R28.64] ;  /* 0x000000261c1c7980 */ /* 0x000f62000c101d00 */
[C---:B------:R-:W-:Y:S02]  /*ae50*/  IADD3 R61, P6, R4.reuse, 0xb000, RZ ;  /* 0x0000b000043d7810 */ /* 0x040fe40007fde0ff */
[C---:B------:R-:W-:Y:S01]  /*ae60*/  IADD3 R69, P1, R4.reuse, 0xd000, RZ ;  /* 0x0000d00004457810 */ /* 0x040fe20007f3e0ff */
[----:B------:R-:W5:Y:S01]  /*ae70*/  LD.E.128 R32, desc[UR38][R32.64] ;  /* 0x0000002620207980 */ /* 0x000f62000c101d00 */
[----:B------:R-:W-:Y:S02]  /*ae80*/  LOP3.LUT R64, R65, 0x380, RZ, 0xc0, !PT ;  /* 0x0000038041407812 */ /* 0x000fe400078ec0ff */
[----:B------:R-:W-:Y:S01]  /*ae90*/  IADD3 R12, P3, R4, 0xf000, RZ ;  /* 0x0000f000040c7810 */ /* 0x000fe20007f7e0ff */
[----:B------:R-:W5:Y:S01]  /*aea0*/  LD.E.128 R40, desc[UR38][R40.64] ;  /* 0x0000002628287980 */ /* 0x000f62000c101d00 */
[----:B------:R-:W-:Y:S01]  /*aeb0*/  LOP3.LUT R72, R72, R73, RZ, 0x3c, !PT ;  /* 0x0000004948487212 */ /* 0x000fe200078e3cff */
[--C-:B------:R-:W-:Y:S01]  /*aec0*/  IMAD.X R73, RZ, RZ, R5.reuse, P2 ;  /* 0x000000ffff497224 */ /* 0x100fe200010e0605 */
[----:B------:R-:W-:Y:S01]  /*aed0*/  LOP3.LUT R52, R53, 0x380, RZ, 0xc0, !PT ;  /* 0x0000038035347812 */ /* 0x000fe200078ec0ff */
[----:B------:R-:W-:Y:S01]  /*aee0*/  IMAD.X R77, RZ, RZ, R5, P3 ;  /* 0x000000ffff4d7224 */ /* 0x000fe200018e0605 */
[----:B------:R-:W-:Y:S01]  /*aef0*/  LOP3.LUT R56, R57, 0x380, RZ, 0xc0, !PT ;  /* 0x0000038039387812 */ /* 0x000fe200078ec0ff */
[----:B------:R-:W5:Y:S01]  /*af00*/  LD.E.128 R48, desc[UR38][R48.64] ;  /* 0x0000002630307980 */ /* 0x000f62000c101d00 */
[----:B------:R-:W-:-:S02]  /*af10*/  LOP3.LUT R60, R61, 0x380, RZ, 0xc0, !PT ;  /* 0x000003803d3c7812 */ /* 0x000fc400078ec0ff */
[----:B------:R-:W-:Y:S01]  /*af20*/  LOP3.LUT R68, R69, 0x380, RZ, 0xc0, !PT ;  /* 0x0000038045447812 */ /* 0x000fe200078ec0ff */
[----:B------:R-:W5:Y:S01]  /*af30*/  LD.E.128 R72, desc[UR38][R72.64] ;  /* 0x0000002648487980 */ /* 0x000f62000c101d00 */
[----:B------:R-:W-:Y:S02]  /*af40*/  SHF.R.U64 R64, R64, 0x3, RZ ;  /* 0x0000000340407819 */ /* 0x000fe400000012ff */
[----:B------:R-:W-:Y:S02]  /*af50*/  SHF.R.U64 R11, R11, 0x3, RZ ;  /* 0x000000030b0b7819 */ /* 0x000fe400000012ff */
[----:B------:R-:W-:Y:S02]  /*af60*/  LOP3.LUT R9, R12, 0x380, RZ, 0xc0, !PT ;  /* 0x000003800c097812 */ /* 0x000fe400078ec0ff */
[----:B--2---:R-:W-:Y:S02]  /*af70*/  ISETP.NE.AND P2, PT, R18, 0x1, PT ;  /* 0x000000011200780c */ /* 0x004fe40003f45270 */
[----:B------:R-:W-:-:S02]  /*af80*/  SHF.R.U64 R52, R52, 0x3, RZ ;  /* 0x0000000334347819 */ /* 0x000fc400000012ff */
[----:B------:R-:W-:Y:S02]  /*af90*/  SHF.R.U64 R56, R56, 0x3, RZ ;  /* 0x0000000338387819 */ /* 0x000fe400000012ff */
[----:B------:R-:W-:Y:S02]  /*afa0*/  SHF.R.U64 R60, R60, 0x3, RZ ;  /* 0x000000033c3c7819 */ /* 0x000fe400000012ff */
[----:B------:R-:W-:Y:S02]  /*afb0*/  SHF.R.U64 R68, R68, 0x3, RZ ;  /* 0x0000000344447819 */ /* 0x000fe400000012ff */
[----:B------:R-:W-:Y:S01]  /*afc0*/  LOP3.LUT R64, R64, R65, RZ, 0x3c, !PT ;  /* 0x0000004140407212 */ /* 0x000fe200078e3cff */
[----:B------:R-:W-:Y:S01]  /*afd0*/  IMAD.X R65, RZ, RZ, R5, P0 ;  /* 0x000000ffff417224 */ /* 0x000fe200000e0605 */
[----:B------:R-:W-:Y:S01]  /*afe0*/  LOP3.LUT R4, R11, R4, RZ, 0x3c, !PT ;  /* 0x000000040b047212 */ /* 0x000fe200078e3cff */
[----:B------:R-:W0:Y:S01]  /*aff0*/  @P2 LDC R81, c[0x0][0xcec] ;  /* 0x00033b00ff512b82 */ /* 0x000e220000000800 */
[----:B------:R-:W-:-:S02]  /*b000*/  SHF.R.U64 R9, R9, 0x3, RZ ;  /* 0x0000000309097819 */ /* 0x000fc400000012ff */
[----:B------:R-:W-:Y:S01]  /*b010*/  ISETP.GE.AND P0, PT, R193, UR10, PT ;  /* 0x0000000ac1007c0c */ /* 0x000fe2000bf06270 */
        /* <DEDUP_REMOVED lines=10> */
[----:B------:R-:W-:Y:S01]  /*b0c0*/  IMAD.WIDE.U32 R8, R8, UR8, RZ ;  /* 0x0000000808087c25 */ /* 0x000fe2000f8e00ff */
[----:B------:R1:W5:Y:S01]  /*b0d0*/  LD.E.128 R12, desc[UR38][R4.64] ;  /* 0x00000026040c7980 */ /* 0x000362000c101d00 */
[----:B------:R-:W-:Y:S01]  /*b0e0*/  ISETP.GE.AND P1, PT, R2, UR10, PT ;  /* 0x0000000a02007c0c */ /* 0x000fe2000bf26270 */
[----:B------:R-:W2:Y:S01]  /*b0f0*/  @P2 LDC R83, c[0x0][0xcf0] ;  /* 0x00033c00ff532b82 */ /* 0x000ea20000000800 */
[----:B------:R-:W-:Y:S01]  /*b100*/  IMAD.IADD R9, R9, 0x1, R7 ;  /* 0x0000000109097824 */ /* 0x000fe200078e0207 */
[----:B------:R-:W-:Y:S01]  /*b110*/  LOP3.LUT R7, R10, 0xfffffff8, RZ, 0xc0, !PT ;  /* 0xfffffff80a077812 */ /* 0x000fe200078ec0ff */
[----:B------:R-:W-:Y:S01]  /*b120*/  ULDC.64 UR8, c[0x0][0xbe8] ;  /* 0x0002fa0000087ab9 */ /* 0x000fe20000000a00 */
[----:B------:R-:W5:Y:S01]  /*b130*/  LD.E.128 R52, desc[UR38][R52.64] ;  /* 0x0000002634347980 */ /* 0x000f62000c101d00 */
[----:B-1----:R-:W-:-:S03]  /*b140*/  SEL R5, RZ, 0xffffffff, P0 ;  /* 0xffffffffff057807 */ /* 0x002fc60000000000 */
[----:B------:R-:W5:Y:S01]  /*b150*/  LD.E.128 R56, desc[UR38][R56.64] ;  /* 0x0000002638387980 */ /* 0x000f62000c101d00 */
[----:B------:R-:W-:Y:S01]  /*b160*/  ISETP.GE.AND P0, PT, R192, UR10, PT ;  /* 0x0000000ac0007c0c */ /* 0x000fe2000bf06270 */
[----:B------:R-:W-:-:S03]  /*b170*/  IMAD.SHL.U32 R11, R5, 0x2, RZ ;  /* 0x00000002050b7824 */ /* 0x000fc600078e00ff */
[----:B------:R-:W-:Y:S01]  /*b180*/  SEL R5, RZ, 0xffffffff, P0 ;  /* 0xffffffffff057807 */ /* 0x000fe20000000000 */
[----:B------:R-:W5:Y:S01]  /*b190*/  LD.E.128 R60, desc[UR38][R60.64] ;  /* 0x000000263c3c7980 */ /* 0x000f62000c101d00 */
[----:B------:R-:W-:Y:S02]  /*b1a0*/  ISETP.GE.AND P0, PT, R191, UR10, PT ;  /* 0x0000000abf007c0c */ /* 0x000fe4000bf06270 */
[----:B------:R-:W-:Y:S01]  /*b1b0*/  SEL R4, RZ, 0x1, P1 ;  /* 0x00000001ff047807 */ /* 0x000fe20000800000 */
[----:B------:R-:W-:Y:S01]  /*b1c0*/  IMAD.IADD R10, R0, 0x1, -R7 ;  /* 0x00000001000a7824 */ /* 0x000fe200078e0a07 */
[----:B------:R-:W-:Y:S01]  /*b1d0*/  SEL R0, RZ, 0xffffffff, P0 ;  /* 0xffffffffff007807 */ /* 0x000fe20000000000 */
[----:B------:R-:W-:Y:S01]  /*b1e0*/  IMAD.SHL.U32 R5, R5, 0x4, RZ ;  /* 0x0000000405057824 */ /* 0x000fe200078e00ff */
[----:B------:R-:W-:Y:S01]  /*b1f0*/  LOP3.LUT R4, R11, 0x2, R4, 0xe2, !PT ;  /* 0x000000020b047812 */ /* 0x000fe200078ee204 */
[----:B------:R-:W-:Y:S01]  /*b200*/  IMAD.WIDE.U32 R8, R188, UR8, R8 ;  /* 0x00000008bc087c25 */ /* 0x000fe2000f8e0008 */
[----:B------:R-:W5:Y:S02]  /*b210*/  LD.E.128 R68, desc[UR38][R68.64] ;  /* 0x0000002644447980 */ /* 0x000f64000c101d00 */
[----:B------:R-:W-:Y:S01]  /*b220*/  LOP3.LUT R4, R5, 0x4, R4, 0xe2, !PT ;  /* 0x0000000405047812 */ /* 0x000fe200078ee204 */
[----:B------:R-:W-:Y:S01]  /*b230*/  IMAD.SHL.U32 R7, R0, 0x8, RZ ;  /* 0x0000000800077824 */ /* 0x000fe200078e00ff */
[----:B------:R-:W-:Y:S01]  /*b240*/  SHF.R.S32.HI R5, RZ, 0x1f, R187 ;  /* 0x0000001fff057819 */ /* 0x000fe200000114bb */
[----:B------:R-:W-:Y:S01]  /*b250*/  IMAD.U32 R11, RZ, RZ, UR42 ;  /* 0x0000002aff0b7e24 */ /* 0x000fe2000f8e00ff */
[----:B------:R-:W5:Y:S01]  /*b260*/  LD.E.128 R76, desc[UR38][R76.64] ;  /* 0x000000264c4c7980 */ /* 0x000f62000c101d00 */
[----:B------:R-:W-:-:S02]  /*b270*/  IMAD R0, R10, 0x20, R3 ;  /* 0x000000200a007824 */ /* 0x000fc400078e0203 */
[----:B------:R-:W-:Y:S01]  /*b280*/  IMAD R9, R188, UR9, R9 ;  /* 0x00000009bc097c24 */ /* 0x000fe2000f8e0209 */
[----:B------:R-:W-:Y:S01]  /*b290*/  ULDC.64 UR8, c[0x0][0xbf0] ;  /* 0x0002fc0000087ab9 */ /* 0x000fe20000000a00 */
[----:B------:R-:W-:Y:S01]  /*b2a0*/  IMAD R10, R11, 0x40, R0 ;  /* 0x000000400b0a7824 */ /* 0x000fe200078e0200 */
[----:B------:R-:W-:Y:S01]  /*b2b0*/  ISETP.GE.AND P1, PT, R190, UR10, PT ;  /* 0x0000000abe007c0c */ /* 0x000fe2000bf26270 */
[----:B------:R-:W-:Y:S01]  /*b2c0*/  IMAD R0, R5, UR8, RZ ;  /* 0x0000000805007c24 */ /* 0x000fe2000f8e02ff */
[----:B------:R-:W-:Y:S01]  /*b2d0*/  LOP3.LUT R4, R7, 0x8, R4, 0xe2, !PT ;  /* 0x0000000807047812 */ /* 0x000fe200078ee204 */
[----:B------:R-:W-:Y:S01]  /*b2e0*/  @!PT LDS RZ, [RZ] ;  /* 0x00000000fffff984 */ /* 0x000fe20000000800 */
[----:B------:R-:W-:Y:S01]  /*b2f0*/  @!PT LDS RZ, [RZ] ;  /* 0x00000000fffff984 */ /* 0x000fe20000000800 */
[----:B------:R-:W-:Y:S01]  /*b300*/  @!PT LDS RZ, [RZ] ;  /* 0x00000000fffff984 */ /* 0x000fe20000000800 */
[----:B------:R-:W-:Y:S01]  /*b310*/  @!PT LDS RZ, [RZ] ;  /* 0x00000000fffff984 */ /* 0x000fe20000000800 */
[----:B------:R1:W-:Y:S06]  /*b320*/  MEMBAR.ALL.CTA ;  /* 0x0000000000007992 */ /* 0x0003ec0000008000 */
[----:B-1----:R-:W1:Y:S01]  /*b330*/  FENCE.VIEW.ASYNC.S ;  /* 0x00000000000073c6 */ /* 0x002e620000000000 */
[----:B------:R-:W-:Y:S01]  /*b340*/  SEL R7, RZ, 0xffffffff, P1 ;  /* 0xffffffffff077807 */ /* 0x000fe20000800000 */
[----:B------:R-:W-:Y:S01]  /*b350*/  IMAD R11, R187, UR9, R0 ;  /* 0x00000009bb0b7c24 */ /* 0x000fe2000f8e0200 */
[----:B------:R-:W-:Y:S01]  /*b360*/  ISETP.GE.AND P0, PT, R189, UR10, PT ;  /* 0x0000000abd007c0c */ /* 0x000fe2000bf06270 */
[----:B0-----:R-:W-:-:S04]  /*b370*/  @P2 IMAD.HI.U32 R0, R10, R81, RZ ;  /* 0x000000510a002227 */ /* 0x001fc800078e00ff */
[----:B------:R-:W-:Y:S01]  /*b380*/  IMAD.SHL.U32 R81, R7, 0x10, RZ ;  /* 0x0000001007517824 */ /* 0x000fe200078e00ff */
[----:B------:R-:W-:Y:S01]  /*b390*/  SEL R7, RZ, 0xffffffff, P0 ;  /* 0xffffffffff077807 */ /* 0x000fe20000000000 */
[----:B------:R-:W-:Y:S01]  /*b3a0*/  IMAD.MOV.U32 R5, RZ, RZ, R10 ;  /* 0x000000ffff057224 */ /* 0x000fe200078e000a */
[----:B--2---:R-:W-:Y:S02]  /*b3b0*/  @P2 SHF.R.U32.HI R5, RZ, R83, R0 ;  /* 0x00000053ff052219 */ /* 0x004fe40000011600 */
[----:B------:R-:W-:Y:S01]  /*b3c0*/  LOP3.LUT R4, R81, 0x10, R4, 0xe2, !PT ;  /* 0x0000001051047812 */ /* 0x000fe200078ee204 */
[----:B------:R-:W-:Y:S01]  /*b3d0*/  IMAD.SHL.U32 R81, R7, 0x20, RZ ;  /* 0x0000002007517824 */ /* 0x000fe200078e00ff */
[--C-:B------:R-:W-:Y:S01]  /*b3e0*/  SHF.R.S32.HI R0, RZ, 0x1f, R5.reuse ;  /* 0x0000001fff007819 */ /* 0x100fe20000011405 */
[----:B------:R-:W-:Y:S02]  /*b3f0*/  IMAD.MOV R7, RZ, RZ, -R5 ;  /* 0x000000ffff077224 */ /* 0x000fe400078e0a05 */
[----:B------:R-:W-:Y:S01]  /*b400*/  IMAD.WIDE.U32 R8, R187, UR8, R8 ;  /* 0x00000008bb087c25 */ /* 0x000fe2000f8e0008 */
[----:B------:R-:W-:-:S03]  /*b410*/  ULDC.64 UR8, c[0x0][0xbe0] ;  /* 0x0002f80000087ab9 */ /* 0x000fc60000000a00 */
[----:B------:R-:W-:Y:S02]  /*b420*/  IMAD R0, R0, UR8, RZ ;  /* 0x0000000800007c24 */ /* 0x000fe4000f8e02ff */
[----:B------:R-:W-:Y:S02]  /*b430*/  IMAD R7, R18, R7, R10 ;  /* 0x0000000712077224 */ /* 0x000fe400078e020a */
[----:B------:R-:W-:Y:S01]  /*b440*/  IMAD.IADD R9, R9, 0x1, R11 ;  /* 0x0000000109097824 */ /* 0x000fe200078e020b */
[----:B------:R-:W-:Y:S01]  /*b450*/  ISETP.GE.AND P0, PT, R229, UR10, PT ;  /* 0x0000000ae5007c0c */ /* 0x000fe2000bf06270 */
[C---:B------:R-:W-:Y:S01]  /*b460*/  IMAD R11, R5.reuse, UR9, R0 ;  /* 0x00000009050b7c24 */ /* 0x040fe2000f8e0200 */
[----:B------:R-:W-:Y:S01]  /*b470*/  SHF.R.S32.HI R0, RZ, 0x1f, R7 ;  /* 0x0000001fff007819 */ /* 0x000fe20000011407 */
[----:B------:R-:W-:Y:S01]  /*b480*/  IMAD.WIDE.U32 R8, R5, UR8, R8 ;  /* 0x0000000805087c25 */ /* 0x000fe2000f8e0008 */
[----:B------:R-:W-:Y:S01]  /*b490*/  ULDC.64 UR8, c[0x0][0xbd8] ;  /* 0x0002f60000087ab9 */ /* 0x000fe20000000a00 */
[----:B------:R-:W-:-:S02]  /*b4a0*/  LOP3.LUT R4, R81, 0x20, R4, 0xe2, !PT ;  /* 0x0000002051047812 */ /* 0x000fc400078ee204 */
[----:B------:R-:W-:Y:S01]  /*b4b0*/  IMAD.U32 R80, RZ, RZ, UR42 ;  /* 0x0000002aff507e24 */ /* 0x000fe2000f8e00ff */
[----:B------:R-:W-:Y:S01]  /*b4c0*/  SEL R5, RZ, 0x40, P0 ;  /* 0x00000040ff057807 */ /* 0x000fe20000000000 */
[----:B------:R-:W-:Y:S01]  /*b4d0*/  IMAD.IADD R9, R9, 0x1, R11 ;  /* 0x0000000109097824 */ /* 0x000fe200078e020b */
[----:B------:R-:W-:Y:S01]  /*b4e0*/  ISETP.GE.AND P0, PT, R228, UR10, PT ;  /* 0x0000000ae4007c0c */ /* 0x000fe2000bf06270 */
[----:B------:R-:W-:Y:S02]  /*b4f0*/  IMAD R10, R0, UR8, RZ ;  /* 0x00000008000a7c24 */ /* 0x000fe4000f8e02ff */
        /* <DEDUP_REMOVED lines=13> */
[----:B-1----:R0:W1:Y:S01]  /*b5d0*/  SHFL.IDX PT, R4, R18, RZ, 0x181f ;  /* 0x00181fff12047589 */ /* 0x00206200000e0000 */
[----:B------:R-:W-:Y:S02]  /*b5e0*/  BSSY B1, `(.L_x_4081) ;  /* 0x000002b000017945 */ /* 0x000fe40003800000 */
[----:B------:R-:W-:Y:S01]  /*b5f0*/  SYNCS.ARRIVE.TRANS64.RED.A1T0 RZ, [UR7], RZ ;  /* 0x000000ffffff79a7 */ /* 0x000fe20008100407 */
        /* <DEDUP_REMOVED lines=11> */
[----:B-1----:R-:W-:Y:S01]  /*b6b0*/  @!P1 LEA R8, P2, R193, R4, 0x1 ;  /* 0x00000004c1089211 */ /* 0x002fe200078408ff */
[----:B--2---:R-:W-:-:S03]  /*b6c0*/  @!P0 IMAD.WIDE R10, R2, 0x2, R4 ;  /* 0x00000002020a8825 */ /* 0x004fc600078e0204 */
[----:B------:R-:W-:Y:S02]  /*b6d0*/  @!P1 LEA.HI.X R9, R193, R5, R152, 0x1, P2 ;  /* 0x00000005c1099211 */ /* 0x000fe400010f0c98 */
[----:B------:R-:W-:Y:S01]  /*b6e0*/  ISETP.GE.AND P2, PT, R190, UR10, PT ;  /* 0x0000000abe007c0c */ /* 0x000fe2000bf46270 */
[----:B-----5:R1:W-:Y:S01]  /*b6f0*/  @!P0 ST.E.128 desc[UR38][R10.64], R12 ;  /* 0x0000000c0a008985 */ /* 0x0203e2000c101d26 */
[----:B------:R-:W-:-:S03]  /*b700*/  LOP3.LUT P0, RZ, R0, 0x40, RZ, 0xc0, !PT ;  /* 0x0000004000ff7812 */ /* 0x000fc6000780c0ff */
[----:B------:R2:W-:Y:S01]  /*b710*/  @!P1 ST.E.128 desc[UR38][R8.64], R24 ;  /* 0x0000001808009985 */ /* 0x0005e2000c101d26 */
[----:B------:R-:W-:Y:S02]  /*b720*/  ISETP.GE.AND P1, PT, R189, UR10, PT ;  /* 0x0000000abd007c0c */ /* 0x000fe4000bf26270 */
[CC--:B-1----:R-:W-:Y:S02]  /*b730*/  @!P3 LEA R14, P6, R191.reuse, R4.reuse, 0x1 ;  /* 0x00000004bf0eb211 */ /* 0x0c2fe400078c08ff */
[CC--:B--2---:R-:W-:Y:S02]  /*b740*/  @!P4 LEA R24, P5, R192.reuse, R4.reuse, 0x1 ;  /* 0x00000004c018c211 */ /* 0x0c4fe400078a08ff */
[-C--:B------:R-:W-:Y:S02]  /*b750*/  @!P3 LEA.HI.X R15, R191, R5.reuse, R84, 0x1, P6 ;  /* 0x00000005bf0fb211 */ /* 0x080fe400030f0c54 */
[----:B------:R-:W-:Y:S02]  /*b760*/  @!P4 LEA.HI.X R25, R192, R5, R7, 0x1, P5 ;  /* 0x00000005c019c211 */ /* 0x000fe400028f0c07 */
[----:B------:R-:W-:-:S02]  /*b770*/  @!P2 LEA R12, P5, R190, R4, 0x1 ;  /* 0x00000004be0ca211 */ /* 0x000fc400078a08ff */
[----:B------:R-:W-:Y:S01]  /*b780*/  LOP3.LUT P6, RZ, R3, 0x80, RZ, 0xc0, !PT ;  /* 0x0000008003ff7812 */ /* 0x000fe200078cc0ff */
[----:B------:R3:W-:Y:S01]  /*b790*/  @!P4 ST.E.128 desc[UR38][R24.64], R32 ;  /* 0x000000201800c985 */ /* 0x0007e2000c101d26 */
[-C--:B------:R-:W-:Y:S02]  /*b7a0*/  @!P2 LEA.HI.X R13, R190, R5.reuse, R83, 0x1, P5 ;  /* 0x00000005be0da211 */ /* 0x080fe400028f0c53 */
[----:B------:R-:W-:Y:S01]  /*b7b0*/  SHF.R.S32.HI R7, RZ, 0x1f, R189 ;  /* 0x0000001fff077819 */ /* 0x000fe200000114bd */
[----:B------:R3:W-:Y:S01]  /*b7c0*/  @!P3 ST.E.128 desc[UR38][R14.64], R40 ;  /* 0x000000280e00b985 */ /* 0x0007e2000c101d26 */
[C---:B------:R-:W-:Y:S02]  /*b7d0*/  @!P1 LEA R10, P5, R189.reuse, R4, 0x1 ;  /* 0x00000004bd0a9211 */ /* 0x040fe400078a08ff */
[----:B------:R-:W-:Y:S01]  /*b7e0*/  SHF.R.S32.HI R9, RZ, 0x1f, R229 ;  /* 0x0000001fff097819 */ /* 0x000fe200000114e5 */
[----:B------:R3:W-:Y:S01]  /*b7f0*/  @!P2 ST.E.128 desc[UR38][R12.64], R48 ;  /* 0x000000300c00a985 */ /* 0x0007e2000c101d26 */
[----:B------:R-:W-:-:S02]  /*b800*/  @!P1 LEA.HI.X R11, R189, R5, R7, 0x1, P5 ;  /* 0x00000005bd0b9211 */ /* 0x000fc400028f0c07 */
[CC--:B------:R-:W-:Y:S02]  /*b810*/  @P0 LEA R8, P5, R229.reuse, R4.reuse, 0x1 ;  /* 0x00000004e5080211 */ /* 0x0c0fe400078a08ff */
[----:B------:R-:W-:Y:S01]  /*b820*/  SHF.R.S32.HI R7, RZ, 0x1f, R228 ;  /* 0x0000001fff077819 */ /* 0x000fe200000114e4 */
[----:B------:R3:W-:Y:S01]  /*b830*/  @!P1 ST.E.128 desc[UR38][R10.64], R56 ;  /* 0x000000380a009985 */ /* 0x0007e2000c101d26 */
[----:B------:R-:W-:Y:S02]  /*b840*/  @P0 LEA.HI.X R9, R229, R5, R9, 0x1, P5 ;  /* 0x00000005e5090211 */ /* 0x000fe400028f0c09 */
[----:B------:R-:W-:-:S03]  /*b850*/  @P6 LEA R4, P5, R228, R4, 0x1 ;  /* 0x00000004e4046211 */ /* 0x000fc600078a08ff */
[----:B------:R3:W-:Y:S01]  /*b860*/  @P0 ST.E.128 desc[UR38][R8.64], R64 ;  /* 0x0000004008000985 */ /* 0x0007e2000c101d26 */
[----:B------:R-:W-:-:S05]  /*b870*/  @P6 LEA.HI.X R5, R228, R5, R7, 0x1, P5 ;  /* 0x00000005e4056211 */ /* 0x000fca00028f0c07 */
[----:B------:R3:W-:Y:S04]  /*b880*/  @P6 ST.E.128 desc[UR38][R4.64], R72 ;  /* 0x0000004804006985 */ /* 0x0007e8000c101d26 */
.L_x_4082:
[----:B------:R-:W-:Y:S05]  /*b890*/  BSYNC B1 ;  /* 0x0000000000017941 */ /* 0x000fea0003800000 */
.L_x_4081:
[----:B------:R-:W-:Y:S01]  /*b8a0*/  VIADD R7, R81, 0x20 ;  /* 0x0000002051077836 */ /* 0x000fe20000000000 */
[----:B--23--:R2:W3:Y:S04]  /*b8b0*/  SHFL.IDX PT, R5, R80, 0x1, 0x181f ;  /* 0x00381f0050057f89 */ /* 0x00c4e800000e0000 */
[----:B------:R-:W-:Y:S01]  /*b8c0*/  ISETP.GE.AND P0, PT, R7, R82, PT ;  /* 0x000000520700720c */ /* 0x000fe20003f06270 */
[----:B-1----:R2:W1:-:S12]  /*b8d0*/  SHFL.IDX PT, R4, R18, 0x1, 0x181f ;  /* 0x00381f0012047f89 */ /* 0x00245800000e0000 */
[----:B--2---:R-:W-:Y:S05]  /*b8e0*/  @P0 BRA `(.L_x_4083) ;  /* 0x0000002400cc0947 */ /* 0x004fea0003800000 */
[----:B------:R-:W-:Y:S02]  /*b8f0*/  ISETP.GE.AND P0, PT, R193, UR10, PT ;  /* 0x0000000ac1007c0c */ /* 0x000fe4000bf06270 */
[----:B------:R-:W-:Y:S02]  /*b900*/  ISETP.GE.AND P5, PT, R2, UR10, PT ;  /* 0x0000000a02007c0c */ /* 0x000fe4000bfa6270 */
[----:B------:R-:W-:Y:S02]  /*b910*/  ISETP.GE.AND P2, PT, R192, UR10, PT ;  /* 0x0000000ac0007c0c */ /* 0x000fe4000bf46270 */
[----:B------:R-:W-:Y:S02]  /*b920*/  ISETP.GE.AND P1, PT, R191, UR10, PT ;  /* 0x0000000abf007c0c */ /* 0x000fe4000bf26270 */
[----:B------:R-:W-:Y:S02]  /*b930*/  ISETP.GE.AND P3, PT, R190, UR10, PT ;  /* 0x0000000abe007c0c */ /* 0x000fe4000bf66270 */
[----:B------:R-:W-:-:S02]  /*b940*/  SHF.R.S32.HI R7, RZ, 0x1f, R192 ;  /* 0x0000001fff077819 */ /* 0x000fc400000114c0 */
[----:B-----5:R-:W-:Y:S02]  /*b950*/  SHF.R.S32.HI R15, RZ, 0x1f, R191 ;  /* 0x0000001fff0f7819 */ /* 0x020fe400000114bf */
[C---:B-1----:R-:W-:Y:S01]  /*b960*/  @!P0 LEA R10, P4, R193.reuse, R4, 0x1 ;  /* 0x00000004c10a8211 */ /* 0x042fe200078808ff */
[----:B---3--:R-:W-:Y:S01]  /*b970*/  @!P5 IMAD.WIDE R8, R2, 0x2, R4 ;  /* 0x000000020208d825 */ /* 0x008fe200078e0204 */
[----:B0-----:R-:W-:Y:S02]  /*b980*/  SHF.R.S32.HI R18, RZ, 0x1f, R189 ;  /* 0x0000001fff127819 */ /* 0x001fe400000114bd */
        /* <DEDUP_REMOVED lines=8> */
[-C--:B------:R-:W-:Y:S02]  /*ba10*/  @!P1 LEA R14, P6, R191, R4.reuse, 0x1 ;  /* 0x00000004bf0e9211 */ /* 0x080fe400078c08ff */
        /* <DEDUP_REMOVED lines=20> */
.L_x_4080:
[----:B------:R-:W2:Y:S01]  /*bb60*/  LDL R5, [R1+0x68] ;  /* 0x0000680001057983 */ /* 0x000ea20000100800 */
[----:B------:R-:W-:Y:S01]  /*bb70*/  ULDC.64 UR8, c[0x0][0xc08] ;  /* 0x0003020000087ab9 */ /* 0x000fe20000000a00 */
[----:B------:R-:W-:Y:S01]  /*bb80*/  SHF.R.S32.HI R0, RZ, 0x1f, R187 ;  /* 0x0000001fff007819 */ /* 0x000fe200000114bb */
[----:B------:R-:W-:Y:S01]  /*bb90*/  IMAD R7, R7, UR8, RZ ;  /* 0x0000000807077c24 */ /* 0x000fe2000f8e02ff */
[----:B------:R-:W-:Y:S01]  /*bba0*/  ULDC.64 UR10, c[0x0][0xc40] ;  /* 0x00031000000a7ab9 */ /* 0x000fe20000000a00 */
[----:B------:R-:W-:Y:S01]  /*bbb0*/  IMAD.U32 R4, RZ, RZ, UR42 ;  /* 0x0000002aff047e24 */ /* 0x000fe2000f8e00ff */
[----:B------:R-:W-:Y:S01]  /*bbc0*/  BSSY B1, `(.L_x_4084) ;  /* 0x00000cc000017945 */ /* 0x000fe20003800000 */
[C---:B------:R-:W-:Y:S01]  /*bbd0*/  IMAD R7, R8.reuse, UR9, R7 ;  /* 0x0000000908077c24 */ /* 0x040fe2000f8e0207 */
[----:B------:R-:W-:Y:S01]  /*bbe0*/  SHF.R.S32.HI R22, RZ, 0x1f, R203 ;  /* 0x0000001fff167819 */ /* 0x000fe200000114cb */
[----:B------:R-:W-:Y:S01]  /*bbf0*/  IMAD.WIDE.U32 R8, R8, UR8, RZ ;  /* 0x0000000808087c25 */ /* 0x000fe2000f8e00ff */
[----:B------:R-:W-:Y:S01]  /*bc00*/  ULDC.64 UR8, c[0x0][0xc38] ;  /* 0x00030e0000087ab9 */ /* 0x000fe20000000a00 */
[----:B------:R-:W-:-:S02]  /*bc10*/  SHF.R.S32.HI R23, RZ, 0x1f, R204 ;  /* 0x0000001fff177819 */ /* 0x000fc400000114cc */
[----:B------:R-:W-:Y:S01]  /*bc20*/  IMAD.IADD R9, R9, 0x1, R7 ;  /* 0x0000000109097824 */ /* 0x000fe200078e0207 */
[----:B0-----:R-:W-:Y:S01]  /*bc30*/  SHF.R.S32.HI R152, RZ, 0x1f, R205 ;  /* 0x0000001fff987819 */ /* 0x001fe200000114cd */
[----:B------:R-:W-:Y:S01]  /*bc40*/  IMAD R0, R0, UR10, RZ ;  /* 0x0000000a00007c24 */ /* 0x000fe2000f8e02ff */
[----:B------:R-:W-:Y:S01]  /*bc50*/  SHF.R.S32.HI R153, RZ, 0x1f, R206 ;  /* 0x0000001fff997819 */ /* 0x000fe200000114ce */
[C---:B------:R-:W-:Y:S01]  /*bc60*/  IMAD.WIDE.U32 R8, R188.reuse, UR8, R8 ;  /* 0x00000008bc087c25 */ /* 0x040fe2000f8e0008 */
[----:B------:R-:W-:Y:S01]  /*bc70*/  ULDC UR8, c[0x0][0xce8] ;  /* 0x00033a0000087ab9 */ /* 0x000fe20000000800 */
[----:B------:R-:W-:Y:S01]  /*bc80*/  SHF.R.S32.HI R154, RZ, 0x1f, R207 ;  /* 0x0000001fff9a7819 */ /* 0x000fe200000114cf */
[----:B------:R-:W-:Y:S01]  /*bc90*/  UISETP.NE.AND UP0, UPT, UR8, 0x1, UPT ;  /* 0x000000010800788c */ /* 0x000fe2000bf05270 */
[----:B------:R-:W-:Y:S01]  /*bca0*/  IMAD R9, R188, UR9, R9 ;  /* 0x00000009bc097c24 */ /* 0x000fe2000f8e0209 */
[----:B------:R-:W-:Y:S01]  /*bcb0*/  UIMAD UR6, UR6, UR8, URZ ;  /* 0x00000008060672a4 */ /* 0x000fe2000f8e023f */
[C---:B------:R-:W-:Y:S01]  /*bcc0*/  IMAD R3, R187.reuse, UR11, R0 ;  /* 0x0000000bbb037c24 */ /* 0x040fe2000f8e0200 */
[----:B------:R-:W-:Y:S01]  /*bcd0*/  SHF.R.S32.HI R155, RZ, 0x1f, R208 ;  /* 0x0000001fff9b7819 */ /* 0x000fe200000114d0 */
[----:B------:R-:W-:Y:S01]  /*bce0*/  IMAD.WIDE.U32 R8, R187, UR10, R8 ;  /* 0x0000000abb087c25 */ /* 0x000fe2000f8e0008 */
[----:B------:R-:W-:Y:S01]  /*bcf0*/  PLOP3.LUT P0, PT, PT, PT, UP0, 0x80, 0x0 ;  /* 0x000000000000781c */ /* 0x000fe20003f0f008 */
[----:B------:R-:W-:Y:S01]  /*bd00*/  ULDC.64 UR10, c[0x0][0xc48] ;  /* 0x00031200000a7ab9 */ /* 0x000fe20000000a00 */
[----:B------:R-:W-:Y:S01]  /*bd10*/  SHF.R.S32.HI R156, RZ, 0x1f, R209 ;  /* 0x0000001fff9c7819 */ /* 0x000fe200000114d1 */
[----:B------:R-:W-:Y:S01]  /*bd20*/  IMAD.IADD R9, R9, 0x1, R3 ;  /* 0x0000000109097824 */ /* 0x000fe200078e0203 */
[----:B------:R-:W-:Y:S01]  /*bd30*/  SHF.R.S32.HI R157, RZ, 0x1f, R210 ;  /* 0x0000001fff9d7819 */ /* 0x000fe200000114d2 */
[----:B------:R-:W-:Y:S01]  /*bd40*/  @UP0 ULDC UR7, c[0x0][0xcec] ;  /* 0x00033b0000070ab9 */ /* 0x000fe20000000800 */
[----:B------:R-:W-:Y:S01]  /*bd50*/  SHF.R.S32.HI R158, RZ, 0x1f, R211 ;  /* 0x0000001fff9e7819 */ /* 0x000fe200000114d3 */
[----:B------:R-:W-:Y:S01]  /*bd60*/  IMAD.WIDE.U32 R8, R194, UR10, R8 ;  /* 0x0000000ac2087c25 */ /* 0x000fe2000f8e0008 */
[----:B------:R-:W-:-:S02]  /*bd70*/  SHF.R.S32.HI R159, RZ, 0x1f, R212 ;  /* 0x0000001fff9f7819 */ /* 0x000fc400000114d4 */
[----:B------:R-:W-:Y:S01]  /*bd80*/  SHF.R.S32.HI R160, RZ, 0x1f, R213 ;  /* 0x0000001fffa07819 */ /* 0x000fe200000114d5 */
[----:B------:R-:W-:Y:S01]  /*bd90*/  IMAD R9, R194, UR11, R9 ;  /* 0x0000000bc2097c24 */ /* 0x000fe2000f8e0209 */
[----:B------:R-:W-:Y:S01]  /*bda0*/  ULDC.64 UR10, c[0x0][0xc30] ;  /* 0x00030c00000a7ab9 */ /* 0x000fe20000000a00 */
        /* <DEDUP_REMOVED lines=13> */
[----:B------:R-:W-:Y:S01]  /*be80*/  SHF.R.S32.HI R21, RZ, 0x1f, R17 ;  /* 0x0000001fff157819 */ /* 0x000fe20000011411 */
[----:B--2---:R-:W-:-:S04]  /*be90*/  IMAD R4, R4, 0x40, R5 ;  /* 0x0000004004047824 */ /* 0x004fc800078e0205 */
[----:B------:R-:W-:Y:S01]  /*bea0*/  @P0 IMAD.HI.U32 R0, R4, UR7, RZ ;  /* 0x0000000704000c27 */ /* 0x000fe2000f8e00ff */
[----:B------:R-:W-:-:S03]  /*beb0*/  @UP0 ULDC UR7, c[0x0][0xcf0] ;  /* 0x00033c0000070ab9 */ /* 0x000fc60000000800 */
        /* <DEDUP_REMOVED lines=8> */
[----:B------:R-:W-:Y:S01]  /*bf40*/  IMAD R5, R5, UR8, R4 ;  /* 0x0000000805057c24 */ /* 0x000fe2000f8e0204 */
[----:B------:R-:W-:Y:S01]  /*bf50*/  ULDC.64 UR8, c[0x0][0xc00] ;  /* 0x0003000000087ab9 */ /* 0x000fe20000000a00 */
[----:B------:R-:W-:Y:S01]  /*bf60*/  IMAD R7, R3, UR11, R0 ;  /* 0x0000000b03077c24 */ /* 0x000fe2000f8e0200 */
[----:B------:R-:W-:Y:S01]  /*bf70*/  ULDC.64 UR10, c[0x0][0xc28] ;  /* 0x00030a00000a7ab9 */ /* 0x000fe20000000a00 */
[----:B------:R-:W-:Y:S01]  /*bf80*/  IMAD.U32 R3, RZ, RZ, UR42 ;  /* 0x0000002aff037e24 */ /* 0x000fe2000f8e00ff */
[----:B------:R-:W-:Y:S01]  /*bf90*/  SHF.R.S32.HI R0, RZ, 0x1f, R5 ;  /* 0x0000001fff007819 */ /* 0x000fe20000011405 */
[----:B------:R-:W-:Y:S01]  /*bfa0*/  IMAD.IADD R9, R9, 0x1, R7 ;  /* 0x0000000109097824 */ /* 0x000fe200078e0207 */
[----:B------:R-:W-:Y:S03]  /*bfb0*/  SYNCS.ARRIVE.TRANS64.RED.A1T0 RZ, [UR7], RZ ;  /* 0x000000ffffff79a7 */ /* 0x000fe60008100407 */
[----:B------:R-:W-:-:S02]  /*bfc0*/  IMAD R0, R0, UR10, RZ ;  /* 0x0000000a00007c24 */ /* 0x000fc4000f8e02ff */
[----:B------:R-:W-:-:S04]  /*bfd0*/  IMAD.WIDE.U32 R8, R5, UR10, R8 ;  /* 0x0000000a05087c25 */ /* 0x000fc8000f8e0008 */
[----:B------:R-:W-:Y:S02]  /*bfe0*/  IMAD R7, R5, UR11, R0 ;  /* 0x0000000b05077c24 */ /* 0x000fe4000f8e0200 */
[----:B------:R-:W-:Y:S01]  /*bff0*/  IMAD R0, R3, 0x40, R16 ;  /* 0x0000004003007824 */ /* 0x000fe200078e0210 */
[----:B------:R-:W-:Y:S01]  /*c000*/  LEA R3, P1, R8, UR8, 0x2 ;  /* 0x0000000808037c11 */ /* 0x000fe2000f8210ff */
[----:B------:R-:W-:-:S03]  /*c010*/  IMAD.IADD R7, R9, 0x1, R7 ;  /* 0x0000000109077824 */ /* 0x000fc600078e0207 */
[----:B------:R-:W-:Y:S01]  /*c020*/  ISETP.GE.AND P0, PT, R0, UR6, PT ;  /* 0x0000000600007c0c */ /* 0x000fe2000bf06270 */
[----:B------:R0:W1:Y:S01]  /*c030*/  SHFL.IDX PT, R12, R3, RZ, 0x1c1f ;  /* 0x001c1fff030c7589 */ /* 0x00006200000e0000 */
[----:B------:R-:W-:-:S05]  /*c040*/  LEA.HI.X R7, R8, UR9, R7, 0x2, P1 ;  /* 0x0000000908077c11 */ /* 0x000fca00088f1407 */
[----:B------:R0:W2:Y:S06]  /*c050*/  SHFL.IDX PT, R13, R7, RZ, 0x1c1f ;  /* 0x001c1fff070d7589 */ /* 0x0000ac00000e0000 */
[----:B------:R-:W-:Y:S05]  /*c060*/  @P0 BRA `(.L_x_4085) ;  /* 0x0000000800040947 */ /* 0x000fea0003800000 */
[----:B------:R-:W-:Y:S02]  /*c070*/  ULDC UR7, c[0x0][0xbc8] ;  /* 0x0002f20000077ab9 */ /* 0x000fe40000000800 */
[----:B------:R-:W-:Y:S02]  /*c080*/  ISETP.GE.AND P0, PT, R17, UR7, PT ;  /* 0x0000000711007c0c */ /* 0x000fe4000bf06270 */
[----:B------:R-:W-:Y:S02]  /*c090*/  ISETP.GE.AND P1, PT, R226, UR7, PT ;  /* 0x00000007e2007c0c */ /* 0x000fe4000bf26270 */
[----:B------:R-:W-:Y:S02]  /*c0a0*/  ISETP.GE.AND P3, PT, R224, UR7, PT ;  /* 0x00000007e0007c0c */ /* 0x000fe4000bf66270 */
[----:B------:R-:W-:-:S07]  /*c0b0*/  ISETP.GE.AND P4, PT, R223, UR7, PT ;  /* 0x00000007df007c0c */ /* 0x000fce000bf86270 */
[----:B-1----:R-:W-:-:S04]  /*c0c0*/  @!P0 LEA R4, P2, R17, R12, 0x2 ;  /* 0x0000000c11048211 */ /* 0x002fc800078410ff */
[----:B--2---:R-:W-:Y:S02]  /*c0d0*/  @!P0 LEA.HI.X R5, R17, R13, R21, 0x2, P2 ;  /* 0x0000000d11058211 */ /* 0x004fe400010f1415 */
[----:B------:R-:W-:-:S03]  /*c0e0*/  @!P4 LEA R8, P6, R223, R12, 0x2 ;  /* 0x0000000cdf08c211 */ /* 0x000fc600078c10ff */
[----:B------:R1:W-:Y:S01]  /*c0f0*/  @!P0 ST.E.64 desc[UR38][R4.64], R24 ;  /* 0x0000001804008985 */ /* 0x0003e2000c101b26 */
[----:B------:R-:W-:Y:S02]  /*c100*/  ISETP.GE.AND P0, PT, R225, UR7, PT ;  /* 0x00000007e1007c0c */ /* 0x000fe4000bf06270 */
[----:B------:R-:W-:Y:S02]  /*c110*/  @!P4 LEA.HI.X R9, R223, R13, R170, 0x2, P6 ;  /* 0x0000000ddf09c211 */ /* 0x000fe400030f14aa */
[----:B-1----:R-:W-:-:S04]  /*c120*/  @!P1 LEA R4, P2, R226, R12, 0x2 ;  /* 0x0000000ce2049211 */ /* 0x002fc800078410ff */
[----:B------:R-:W-:Y:S02]  /*c130*/  @!P1 LEA.HI.X R5, R226, R13, R20, 0x2, P2 ;  /* 0x0000000de2059211 */ /* 0x000fe400010f1414 */
[----:B------:R-:W-:-:S03]  /*c140*/  ISETP.GE.AND P2, PT, R220, UR7, PT ;  /* 0x00000007dc007c0c */ /* 0x000fc6000bf46270 */
[----:B------:R1:W-:Y:S10]  /*c150*/  @!P1 ST.E.64 desc[UR38][R4.64], R28 ;  /* 0x0000001c04009985 */ /* 0x0003f4000c101b26 */
[----:B------:R-:W-:-:S02]  /*c160*/  @!P2 LEA R10, P6, R220, R12, 0x2 ;  /* 0x0000000cdc0aa211 */ /* 0x000fc400078c10ff */
[C---:B-1----:R-:W-:Y:S02]  /*c170*/  @!P0 LEA R4, P1, R225.reuse, R12, 0x2 ;  /* 0x0000000ce1048211 */ /* 0x042fe400078210ff */
[-C--:B------:R-:W-:Y:S02]  /*c180*/  @!P2 LEA.HI.X R11, R220, R13.reuse, R167, 0x2, P6 ;  /* 0x0000000ddc0ba211 */ /* 0x080fe400030f14a7 */
[----:B------:R-:W-:Y:S02]  /*c190*/  @!P0 LEA.HI.X R5, R225, R13, R15, 0x2, P1 ;  /* 0x0000000de1058211 */ /* 0x000fe400008f140f */
[----:B------:R-:W-:-:S03]  /*c1a0*/  ISETP.GE.AND P1, PT, R221, UR7, PT ;  /* 0x00000007dd007c0c */ /* 0x000fc6000bf26270 */
[----:B------:R1:W-:Y:S01]  /*c1b0*/  @!P0 ST.E.64 desc[UR38][R4.64], R32 ;  /* 0x0000002004008985 */ /* 0x0003e2000c101b26 */
[----:B------:R-:W-:Y:S02]  /*c1c0*/  ISETP.GE.AND P0, PT, R222, UR7, PT ;  /* 0x00000007de007c0c */ /* 0x000fe4000bf06270 */
[----:B-1----:R-:W-:-:S04]  /*c1d0*/  @!P3 LEA R4, P5, R224, R12, 0x2 ;  /* 0x0000000ce004b211 */ /* 0x002fc800078a10ff */
[----:B------:R-:W-:-:S05]  /*c1e0*/  @!P3 LEA.HI.X R5, R224, R13, R14, 0x2, P5 ;  /* 0x0000000de005b211 */ /* 0x000fca00028f140e */
[----:B------:R1:W-:Y:S01]  /*c1f0*/  @!P3 ST.E.64 desc[UR38][R4.64], R36 ;  /* 0x000000240400b985 */ /* 0x0003e2000c101b26 */
[----:B------:R-:W-:-:S03]  /*c200*/  ISETP.GE.AND P3, PT, R219, UR7, PT ;  /* 0x00000007db007c0c */ /* 0x000fc6000bf66270 */
[----:B------:R2:W-:Y:S01]  /*c210*/  @!P4 ST.E.64 desc[UR38][R8.64], R40 ;  /* 0x000000280800c985 */ /* 0x0005e2000c101b26 */
[CC--:B-1----:R-:W-:Y:S02]  /*c220*/  @!P0 LEA R4, P4, R222.reuse, R12.reuse, 0x2 ;  /* 0x0000000cde048211 */ /* 0x0c2fe400078810ff */
[C---:B--2---:R-:W-:Y:S02]  /*c230*/  @!P1 LEA R8, P5, R221.reuse, R12, 0x2 ;  /* 0x0000000cdd089211 */ /* 0x044fe400078a10ff */
[-C--:B------:R-:W-:Y:S02]  /*c240*/  @!P0 LEA.HI.X R5, R222, R13.reuse, R169, 0x2, P4 ;  /* 0x0000000dde058211 */ /* 0x080fe400020f14a9 */
[----:B------:R-:W-:Y:S02]  /*c250*/  ISETP.GE.AND P4, PT, R218, UR7, PT ;  /* 0x00000007da007c0c */ /* 0x000fe4000bf86270 */
[----:B------:R-:W-:Y:S01]  /*c260*/  @!P1 LEA.HI.X R9, R221, R13, R168, 0x2, P5 ;  /* 0x0000000ddd099211 */ /* 0x000fe200028f14a8 */
[----:B------:R1:W-:Y:S01]  /*c270*/  @!P0 ST.E.64 desc[UR38][R4.64], R44 ;  /* 0x0000002c04008985 */ /* 0x0003e2000c101b26 */
[----:B------:R-:W-:-:S02]  /*c280*/  ISETP.GE.AND P5, PT, R217, UR7, PT ;  /* 0x00000007d9007c0c */ /* 0x000fc4000bfa6270 */
[----:B------:R-:W-:Y:S01]  /*c290*/  ISETP.GE.AND P0, PT, R216, UR7, PT ;  /* 0x00000007d8007c0c */ /* 0x000fe2000bf06270 */
[----:B------:R2:W-:Y:S01]  /*c2a0*/  @!P1 ST.E.64 desc[UR38][R8.64], R48 ;  /* 0x0000003008009985 */ /* 0x0005e2000c101b26 */
[----:B------:R-:W-:-:S03]  /*c2b0*/  ISETP.GE.AND P1, PT, R215, UR7, PT ;  /* 0x00000007d7007c0c */ /* 0x000fc6000bf26270 */
[----:B------:R3:W-:Y:S01]  /*c2c0*/  @!P2 ST.E.64 desc[UR38][R10.64], R52 ;  /* 0x000000340a00a985 */ /* 0x0007e2000c101b26 */
[CC--:B-1----:R-:W-:Y:S02]  /*c2d0*/  @!P3 LEA R4, P6, R219.reuse, R12.reuse, 0x2 ;  /* 0x0000000cdb04b211 */ /* 0x0c2fe400078c10ff */
[CC--:B--2---:R-:W-:Y:S02]  /*c2e0*/  @!P4 LEA R8, P2, R218.reuse, R12.reuse, 0x2 ;  /* 0x0000000cda08c211 */ /* 0x0c4fe400078410ff */
[-C--:B------:R-:W-:Y:S02]  /*c2f0*/  @!P3 LEA.HI.X R5, R219, R13.reuse, R166, 0x2, P6 ;  /* 0x0000000ddb05b211 */ /* 0x080fe400030f14a6 */
[----:B---3--:R-:W-:Y:S02]  /*c300*/  @!P5 LEA R10, P6, R217, R12, 0x2 ;  /* 0x0000000cd90ad211 */ /* 0x008fe400078c10ff */
[----:B------:R-:W-:Y:S01]  /*c310*/  @!P4 LEA.HI.X R9, R218, R13, R165, 0x2, P2 ;  /* 0x0000000dda09c211 */ /* 0x000fe200010f14a5 */
[----:B------:R1:W-:Y:S01]  /*c320*/  @!P3 ST.E.64 desc[UR38][R4.64], R56 ;  /* 0x000000380400b985 */ /* 0x0003e2000c101b26 */
[----:B------:R-:W-:-:S02]  /*c330*/  ISETP.GE.AND P2, PT, R214, UR7, PT ;  /* 0x00000007d6007c0c */ /* 0x000fc4000bf46270 */
[-C--:B------:R-:W-:Y:S01]  /*c340*/  @!P5 LEA.HI.X R11, R217, R13.reuse, R164, 0x2, P6 ;  /* 0x0000000dd90bd211 */ /* 0x080fe200030f14a4 */
[----:B------:R2:W-:Y:S01]  /*c350*/  @!P4 ST.E.64 desc[UR38][R8.64], R60 ;  /* 0x0000003c0800c985 */ /* 0x0005e2000c101b26 */
[----:B------:R-:W-:Y:S02]  /*c360*/  ISETP.GE.AND P3, PT, R213, UR7, PT ;  /* 0x00000007d5007c0c */ /* 0x000fe4000bf66270 */
[----:B------:R-:W-:Y:S01]  /*c370*/  ISETP.GE.AND P4, PT, R212, UR7, PT ;  /* 0x00000007d4007c0c */ /* 0x000fe2000bf86270 */
[----:B------:R3:W-:Y:S01]  /*c380*/  @!P5 ST.E.64 desc[UR38][R10.64], R64 ;  /* 0x000000400a00d985 */ /* 0x0007e2000c101b26 */
[CC--:B-1----:R-:W-:Y:S02]  /*c390*/  @!P0 LEA R4, P6, R216.reuse, R12.reuse, 0x2 ;  /* 0x0000000cd8048211 */ /* 0x0c2fe400078c10ff */
[----:B--2---:R-:W-:Y:S02]  /*c3a0*/  @!P1 LEA R8, P5, R215, R12, 0x2 ;  /* 0x0000000cd7089211 */ /* 0x004fe400078a10ff */
[----:B------:R-:W-:-:S02]  /*c3b0*/  @!P0 LEA.HI.X R5, R216, R13, R163, 0x2, P6 ;  /* 0x0000000dd8058211 */ /* 0x000fc400030f14a3 */
        /* <DEDUP_REMOVED lines=47> */
[----:B-1----:R-:W-:Y:S01]  /*c6b0*/  @!P1 LEA R8, P5, R203, R12, 0x2 ;  /* 0x0000000ccb089211 */ /* 0x002fe200078a10ff */
[----:B------:R1:W-:Y:S01]  /*c6c0*/  @!P2 ST.E.64 desc[UR38][R4.64], R116 ;  /* 0x000000740400a985 */ /* 0x0003e2000c101b26 */
[----:B------:R-:W-:Y:S02]  /*c6d0*/  ISETP.GE.AND P2, PT, R199, UR7, PT ;  /* 0x00000007c7007c0c */ /* 0x000fe4000bf46270 */
[----:B------:R-:W-:-:S02]  /*c6e0*/  @!P1 LEA.HI.X R9, R203, R13, R22, 0x2, P5 ;  /* 0x0000000dcb099211 */ /* 0x000fc400028f1416 */
[----:B--2---:R-:W-:-:S03]  /*c6f0*/  @!P0 LEA R10, P6, R202, R12, 0x2 ;  /* 0x0000000cca0a8211 */ /* 0x004fc600078c10ff */
        /* <DEDUP_REMOVED lines=10> */
[----:B------:R-:W-:-:S02]  /*c7a0*/  @!P4 LEA.HI.X R9, R200, R13, R235, 0x2, P6 ;  /* 0x0000000dc809c211 */ /* 0x000fc400030f14eb */
[----:B-1----:R-:W-:-:S03]  /*c7b0*/  @!P1 LEA R10, P6, R198, R12, 0x2 ;  /* 0x0000000cc60a9211 */ /* 0x002fc600078c10ff */
[----:B------:R1:W-:Y:S01]  /*c7c0*/  @!P4 ST.E.64 desc[UR38][R8.64], R132 ;  /* 0x000000840800c985 */ /* 0x0003e2000c101b26 */
[----:B------:R-:W-:Y:S02]  /*c7d0*/  @!P1 LEA.HI.X R11, R198, R13, R233, 0x2, P6 ;  /* 0x0000000dc60b9211 */ /* 0x000fe400030f14e9 */
[----:B--2---:R-:W-:-:S04]  /*c7e0*/  @!P2 LEA R4, P3, R199, R12, 0x2 ;  /* 0x0000000cc704a211 */ /* 0x004fc800078610ff */
        /* <DEDUP_REMOVED lines=9> */
.L_x_4085:
[----:B------:R-:W-:Y:S05]  /*c880*/  BSYNC B1 ;  /* 0x0000000000017941 */ /* 0x000fea0003800000 */
.L_x_4084:
[----:B------:R-:W-:Y:S01]  /*c890*/  VIADD R0, R0, 0x8 ;  /* 0x0000000800007836 */ /* 0x000fe20000000000 */
[----:B------:R4:W1:Y:S04]  /*c8a0*/  SHFL.IDX PT, R18, R7, 0x1, 0x1c1f ;  /* 0x003c1f0007127f89 */ /* 0x00086800000e0000 */
[----:B------:R-:W-:Y:S01]  /*c8b0*/  ISETP.GE.AND P0, PT, R0, UR6, PT ;  /* 0x0000000600007c0c */ /* 0x000fe2000bf06270 */
[----:B0-----:R-:W0:-:S12]  /*c8c0*/  SHFL.IDX PT, R3, R3, 0x1, 0x1c1f ;  /* 0x003c1f0003037f89 */ /* 0x001e1800000e0000 */
[----:B----4-:R-:W-:Y:S05]  /*c8d0*/  @P0 BRA `(.L_x_4083) ;  /* 0x0000001400d00947 */ /* 0x010fea0003800000 */
[----:B------:R-:W-:Y:S02]  /*c8e0*/  ULDC UR6, c[0x0][0xbc8] ;  /* 0x0002f20000067ab9 */ /* 0x000fe40000000800 */
[----:B------:R-:W-:Y:S02]  /*c8f0*/  ISETP.GE.AND P4, PT, R17, UR6, PT ;  /* 0x0000000611007c0c */ /* 0x000fe4000bf86270 */
[----:B------:R-:W-:Y:S02]  /*c900*/  ISETP.GE.AND P2, PT, R226, UR6, PT ;  /* 0x00000006e2007c0c */ /* 0x000fe4000bf46270 */
[----:B------:R-:W-:Y:S02]  /*c910*/  ISETP.GE.AND P1, PT, R225, UR6, PT ;  /* 0x00000006e1007c0c */ /* 0x000fe4000bf26270 */
[----:B------:R-:W-:-:S07]  /*c920*/  ISETP.GE.AND P0, PT, R224, UR6, PT ;  /* 0x00000006e0007c0c */ /* 0x000fce000bf06270 */
[----:B0--3--:R-:W-:-:S04]  /*c930*/  @!P4 LEA R4, P3, R17, R3, 0x2 ;  /* 0x000000031104c211 */ /* 0x009fc800078610ff */
[-C--:B-1----:R-:W-:Y:S02]  /*c940*/  @!P4 LEA.HI.X R5, R17, R18.reuse, R21, 0x2, P3 ;  /* 0x000000121105c211 */ /* 0x082fe400018f1415 */
[----:B------:R-:W-:Y:S02]  /*c950*/  ISETP.GE.AND P3, PT, R223, UR6, PT ;  /* 0x00000006df007c0c */ /* 0x000fe4000bf66270 */
[C---:B------:R-:W-:Y:S01]  /*c960*/  @!P1 LEA R8, P5, R225.reuse, R3, 0x2 ;  /* 0x00000003e1089211 */ /* 0x040fe200078a10ff */
        /* <DEDUP_REMOVED lines=8> */
[-C--:B------:R-:W-:Y:S02]  /*c9f0*/  @!P0 LEA.HI.X R11, R224, R18.reuse, R14, 0x2, P6 ;  /* 0x00000012e00b8211 */ /* 0x080fe400030f140e */
[CC--:B------:R-:W-:Y:S01]  /*ca00*/  @!P4 LEA R14, P2, R222.reuse, R3.reuse, 0x2 ;  /* 0x00000003de0ec211 */ /* 0x0c0fe200078410ff */
[----:B------:R1:W-:Y:S01]  /*ca10*/  @!P1 ST.E.64 desc[UR38][R8.64], R34 ;  /* 0x0000002208009985 */ /* 0x0003e2000c101b26 */
[C---:B------:R-:W-:Y:S02]  /*ca20*/  @!P3 LEA R12, P1, R223.reuse, R3, 0x2 ;  /* 0x00000003df0cb211 */ /* 0x040fe400078210ff */
[-C--:B------:R-:W-:Y:S01]  /*ca30*/  @!P4 LEA.HI.X R15, R222, R18.reuse, R169, 0x2, P2 ;  /* 0x00000012de0fc211 */ /* 0x080fe200010f14a9 */
[----:B------:R3:W-:Y:S01]  /*ca40*/  @!P0 ST.E.64 desc[UR38][R10.64], R38 ;  /* 0x000000260a008985 */ /* 0x0007e2000c101b26 */
[----:B------:R-:W-:Y:S02]  /*ca50*/  ISETP.GE.AND P0, PT, R220, UR6, PT ;  /* 0x00000006dc007c0c */ /* 0x000fe4000bf06270 */
[----:B--2---:R-:W-:-:S02]  /*ca60*/  @!P3 LEA.HI.X R13, R223, R18, R170, 0x2, P1 ;  /* 0x00000012df0db211 */ /* 0x004fc400008f14aa */
[----:B------:R-:W-:Y:S02]  /*ca70*/  ISETP.GE.AND P1, PT, R219, UR6, PT ;  /* 0x00000006db007c0c */ /* 0x000fe4000bf26270 */
[----:B------:R-:W-:Y:S01]  /*ca80*/  ISETP.GE.AND P2, PT, R218, UR6, PT ;  /* 0x00000006da007c0c */ /* 0x000fe2000bf46270 */
[----:B------:R2:W-:Y:S01]  /*ca90*/  @!P3 ST.E.64 desc[UR38][R12.64], R42 ;  /* 0x0000002a0c00b985 */ /* 0x0005e2000c101b26 */
[-C--:B------:R-:W-:Y:S02]  /*caa0*/  @!P5 LEA R20, P6, R221, R3.reuse, 0x2 ;  /* 0x00000003dd14d211 */ /* 0x080fe400078c10ff */
[----:B------:R-:W-:Y:S01]  /*cab0*/  ISETP.GE.AND P3, PT, R217, UR6, PT ;  /* 0x00000006d9007c0c */ /* 0x000fe2000bf66270 */
[----:B------:R4:W-:Y:S01]  /*cac0*/  @!P4 ST.E.64 desc[UR38][R14.64], R46 ;  /* 0x0000002e0e00c985 */ /* 0x0009e2000c101b26 */
[----:B------:R-:W-:Y:S02]  /*cad0*/  @!P5 LEA.HI.X R21, R221, R18, R168, 0x2, P6 ;  /* 0x00000012dd15d211 */ /* 0x000fe400030f14a8 */
[----:B0-----:R-:W-:-:S02]  /*cae0*/  @!P0 LEA R4, P6, R220, R3, 0x2 ;  /* 0x00000003dc048211 */ /* 0x001fc400078c10ff */
[----:B------:R-:W-:Y:S01]  /*caf0*/  ISETP.GE.AND P4, PT, R216, UR6, PT ;  /* 0x00000006d8007c0c */ /* 0x000fe2000bf86270 */
[----:B------:R0:W-:Y:S01]  /*cb00*/  @!P5 ST.E.64 desc[UR38][R20.64], R50 ;  /* 0x000000321400d985 */ /* 0x0001e2000c101b26 */
[CC--:B-1----:R-:W-:Y:S02]  /*cb10*/  @!P1 LEA R8, P5, R219.reuse, R3.reuse, 0x2 ;  /* 0x00000003db089211 */ /* 0x0c2fe400078a10ff */
        /* <DEDUP_REMOVED lines=8> */
[-C--:B--2---:R-:W-:Y:S01]  /*cba0*/  @!P3 LEA R12, P6, R217, R3.reuse, 0x2 ;  /* 0x00000003d90cb211 */ /* 0x084fe200078c10ff */
[----:B------:R2:W-:Y:S01]  /*cbb0*/  @!P2 ST.E.64 desc[UR38][R10.64], R62 ;  /* 0x0000003e0a00a985 */ /* 0x0005e2000c101b26 */
[----:B----4-:R-:W-:Y:S02]  /*cbc0*/  @!P4 LEA R14, P2, R216, R3, 0x2 ;  /* 0x00000003d80ec211 */ /* 0x010fe400078410ff */
[----:B------:R-:W-:Y:S02]  /*cbd0*/  ISETP.GE.AND P1, PT, R213, UR6, PT ;  /* 0x00000006d5007c0c */ /* 0x000fe4000bf26270 */
[----:B------:R-:W-:-:S02]  /*cbe0*/  @!P3 LEA.HI.X R13, R217, R18, R164, 0x2, P6 ;  /* 0x00000012d90db211 */ /* 0x000fc400030f14a4 */
[----:B------:R-:W-:Y:S02]  /*cbf0*/  @!P4 LEA.HI.X R15, R216, R18, R163, 0x2, P2 ;  /* 0x00000012d80fc211 */ /* 0x000fe400010f14a3 */
[----:B------:R-:W-:Y:S01]  /*cc00*/  ISETP.GE.AND P2, PT, R212, UR6, PT ;  /* 0x00000006d4007c0c */ /* 0x000fe2000bf46270 */
[----:B------:R-:W-:Y:S01]  /*cc10*/  @!P3 ST.E.64 desc[UR38][R12.64], R66 ;  /* 0x000000420c00b985 */ /* 0x000fe2000c101b26 */
[----:B0-----:R-:W-:-:S03]  /*cc20*/  @!P5 LEA R20, P6, R215, R3, 0x2 ;  /* 0x00000003d714d211 */ /* 0x001fc600078c10ff */
[----:B------:R0:W-:Y:S01]  /*cc30*/  @!P4 ST.E.64 desc[UR38][R14.64], R70 ;  /* 0x000000460e00c985 */ /* 0x0001e2000c101b26 */
[-C--:B------:R-:W-:Y:S02]  /*cc40*/  @!P5 LEA.HI.X R21, R215, R18.reuse, R162, 0x2, P6 ;  /* 0x00000012d715d211 */ /* 0x080fe400030f14a2 */
[CC--:B-1----:R-:W-:Y:S02]  /*cc50*/  @!P0 LEA R4, P4, R214.reuse, R3.reuse, 0x2 ;  /* 0x00000003d6048211 */ /* 0x0c2fe400078810ff */
[-C--:B---3--:R-:W-:Y:S01]  /*cc60*/  @!P1 LEA R8, P3, R213, R3.reuse, 0x2 ;  /* 0x00000003d5089211 */ /* 0x088fe200078610ff */
        /* <DEDUP_REMOVED lines=11> */
[----:B0-----:R-:W-:Y:S01]  /*cd20*/  @!P4 LEA R14, P0, R210, R3, 0x2 ;  /* 0x00000003d20ec211 */ /* 0x001fe200078010ff */
[----:B------:R0:W-:Y:S01]  /*cd30*/  @!P2 ST.E.64 desc[UR38][R10.64], R86 ;  /* 0x000000560a00a985 */ /* 0x0001e2000c101b26 */
[----:B------:R-:W-:-:S02]  /*cd40*/  ISETP.GE.AND P2, PT, R208, UR6, PT ;  /* 0x00000006d0007c0c */ /* 0x000fc4000bf46270 */
[CC--:B------:R-:W-:Y:S02]  /*cd50*/  @!P5 LEA R12, P6, R211.reuse, R3.reuse, 0x2 ;  /* 0x00000003d30cd211 */ /* 0x0c0fe400078c10ff */
[-C--:B------:R-:W-:Y:S02]  /*cd60*/  @!P4 LEA.HI.X R15, R210, R18.reuse, R157, 0x2, P0 ;  /* 0x00000012d20fc211 */ /* 0x080fe400000f149d */
[----:B------:R-:W-:Y:S02]  /*cd70*/  @!P5 LEA.HI.X R13, R211, R18, R158, 0x2, P6 ;  /* 0x00000012d30dd211 */ /* 0x000fe400030f149e */
[----:B------:R-:W-:Y:S02]  /*cd80*/  ISETP.GE.AND P0, PT, R206, UR6, PT ;  /* 0x00000006ce007c0c */ /* 0x000fe4000bf06270 */
[----:B-1----:R-:W-:Y:S01]  /*cd90*/  @!P3 LEA R20, P6, R209, R3, 0x2 ;  /* 0x00000003d114b211 */ /* 0x002fe200078c10ff */
[----:B------:R1:W-:Y:S01]  /*cda0*/  @!P5 ST.E.64 desc[UR38][R12.64], R90 ;  /* 0x0000005a0c00d985 */ /* 0x0003e2000c101b26 */
[----:B------:R-:W-:-:S02]  /*cdb0*/  ISETP.GE.AND P5, PT, R205, UR6, PT ;  /* 0x00000006cd007c0c */ /* 0x000fc4000bfa6270 */
[-C--:B------:R-:W-:Y:S01]  /*cdc0*/  @!P3 LEA.HI.X R21, R209, R18.reuse, R156, 0x2, P6 ;  /* 0x00000012d115b211 */ /* 0x080fe200030f149c */
[----:B------:R4:W-:Y:S01]  /*cdd0*/  @!P4 ST.E.64 desc[UR38][R14.64], R94 ;  /* 0x0000005e0e00c985 */ /* 0x0009e2000c101b26 */
[-C--:B---3--:R-:W-:Y:S02]  /*cde0*/  @!P2 LEA R4, P6, R208, R3.reuse, 0x2 ;  /* 0x00000003d004a211 */ /* 0x088fe400078c10ff */
[----:B------:R-:W-:Y:S01]  /*cdf0*/  ISETP.GE.AND P4, PT, R204, UR6, PT ;  /* 0x00000006cc007c0c */ /* 0x000fe2000bf86270 */
[----:B------:R3:W-:Y:S01]  /*ce00*/  @!P3 ST.E.64 desc[UR38][R20.64], R98 ;  /* 0x000000621400b985 */ /* 0x0007e2000c101b26 */
[-C--:B--2---:R-:W-:Y:S02]  /*ce10*/  @!P1 LEA R8, P3, R207, R3.reuse, 0x2 ;  /* 0x00000003cf089211 */ /* 0x084fe400078610ff */
[----:B------:R-:W-:Y:S02]  /*ce20*/  @!P2 LEA.HI.X R5, R208, R18, R155, 0x2, P6 ;  /* 0x00000012d005a211 */ /* 0x000fe400030f149b */
[----:B0-----:R-:W-:-:S02]  /*ce30*/  @!P0 LEA R10, P6, R206, R3, 0x2 ;  /* 0x00000003ce0a8211 */ /* 0x001fc400078c10ff */
[-C--:B------:R-:W-:Y:S01]  /*ce40*/  @!P1 LEA.HI.X R9, R207, R18.reuse, R154, 0x2, P3 ;  /* 0x00000012cf099211 */ /* 0x080fe200018f149a */
[----:B------:R0:W-:Y:S01]  /*ce50*/  @!P2 ST.E.64 desc[UR38][R4.64], R102 ;  /* 0x000000660400a985 */ /* 0x0001e2000c101b26 */
[----:B------:R-:W-:Y:S02]  /*ce60*/  ISETP.GE.AND P3, PT, R203, UR6, PT ;  /* 0x00000006cb007c0c */ /* 0x000fe4000bf66270 */
[----:B------:R-:W-:Y:S01]  /*ce70*/  @!P0 LEA.HI.X R11, R206, R18, R153, 0x2, P6 ;  /* 0x00000012ce0b8211 */ /* 0x000fe200030f1499 */
[----:B------:R2:W-:Y:S01]  /*ce80*/  @!P1 ST.E.64 desc[UR38][R8.64], R106 ;  /* 0x0000006a08009985 */ /* 0x0005e2000c101b26 */
[-C--:B-1----:R-:W-:Y:S02]  /*ce90*/  @!P5 LEA R12, P1, R205, R3.reuse, 0x2 ;  /* 0x00000003cd0cd211 */ /* 0x082fe400078210ff */
[----:B----4-:R-:W-:Y:S01]  /*cea0*/  @!P4 LEA R14, P2, R204, R3, 0x2 ;  /* 0x00000003cc0ec211 */ /* 0x010fe200078410ff */
[----:B------:R1:W-:Y:S01]  /*ceb0*/  @!P0 ST.E.64 desc[UR38][R10.64], R110 ;  /* 0x0000006e0a008985 */ /* 0x0003e2000c101b26 */
[----:B------:R-:W-:-:S02]  /*cec0*/  ISETP.GE.AND P0, PT, R202, UR6, PT ;  /* 0x00000006ca007c0c */ /* 0x000fc4000bf06270 */
[-C--:B------:R-:W-:Y:S02]  /*ced0*/  @!P5 LEA.HI.X R13, R205, R18.reuse, R152, 0x2, P1 ;  /* 0x00000012cd0dd211 */ /* 0x080fe400008f1498 */
        /* <DEDUP_REMOVED lines=8> */
[CC--:B0-----:R-:W-:Y:S01]  /*cf60*/  @!P0 LEA R4, P5, R202.reuse, R3.reuse, 0x2 ;  /* 0x00000003ca048211 */ /* 0x0c1fe200078a10ff */
[----:B------:R0:W-:Y:S01]  /*cf70*/  @!P3 ST.E.64 desc[UR38][R20.64], R122 ;  /* 0x0000007a1400b985 */ /* 0x0001e2000c101b26 */
[----:B------:R-:W-:Y:S02]  /*cf80*/  ISETP.GE.AND P3, PT, R199, UR6, PT ;  /* 0x00000006c7007c0c */ /* 0x000fe4000bf66270 */
[----:B------:R-:W-:Y:S02]  /*cf90*/  @!P0 LEA.HI.X R5, R202, R18, R237, 0x2, P5 ;  /* 0x00000012ca058211 */ /* 0x000fe400028f14ed */
[----:B------:R-:W-:Y:S02]  /*cfa0*/  ISETP.GE.AND P5, PT, R197, UR6, PT ;  /* 0x00000006c5007c0c */ /* 0x000fe4000bfa6270 */
[-C--:B--2---:R-:W-:Y:S01]  /*cfb0*/  @!P1 LEA R8, P6, R201, R3.reuse, 0x2 ;  /* 0x00000003c9089211 */ /* 0x084fe200078c10ff */
[----:B------:R2:W-:Y:S02]  /*cfc0*/  @!P0 ST.E.64 desc[UR38][R4.64], R126 ;  /* 0x0000007e04008985 */ /* 0x0005e4000c101b26 */
[----:B-1----:R-:W-:-:S02]  /*cfd0*/  @!P4 LEA R10, P0, R200, R3, 0x2 ;  /* 0x00000003c80ac211 */ /* 0x002fc400078010ff */
[-C--:B------:R-:W-:Y:S02]  /*cfe0*/  @!P1 LEA.HI.X R9, R201, R18.reuse, R236, 0x2, P6 ;  /* 0x00000012c9099211 */ /* 0x080fe400030f14ec */
[-C--:B---3--:R-:W-:Y:S02]  /*cff0*/  @!P3 LEA R12, P6, R199, R3.reuse, 0x2 ;  /* 0x00000003c70cb211 */ /* 0x088fe400078c10ff */
[-C--:B------:R-:W-:Y:S01]  /*d000*/  @!P4 LEA.HI.X R11, R200, R18.reuse, R235, 0x2, P0 ;  /* 0x00000012c80bc211 */ /* 0x080fe200000f14eb */
[----:B------:R2:W-:Y:S01]  /*d010*/  @!P1 ST.E.64 desc[UR38][R8.64], R130 ;  /* 0x0000008208009985 */ /* 0x0005e2000c101b26 */
[-C--:B----4-:R-:W-:Y:S02]  /*d020*/  @!P2 LEA R14, P1, R198, R3.reuse, 0x2 ;  /* 0x00000003c60ea211 */ /* 0x090fe400078210ff */
[----:B0-----:R-:W-:Y:S01]  /*d030*/  @!P5 LEA R20, P0, R197, R3, 0x2 ;  /* 0x00000003c514d211 */ /* 0x001fe200078010ff */
        /* <DEDUP_REMOVED lines=13> */
.L_x_4077:
[----:B------:R-:W0:Y:S01]  /*d110*/  LDC.64 R8, c[0x0][0xd00] ;  /* 0x00034000ff087b82 */ /* 0x000e220000000a00 */
[----:B------:R-:W-:Y:S01]  /*d120*/  ULDC.64 UR6, c[0x0][0xd08] ;  /* 0x0003420000067ab9 */ /* 0x000fe20000000a00 */
[----:B------:R-:W-:Y:S01]  /*d130*/  IMAD.MOV.U32 R3, RZ, RZ, RZ ;  /* 0x000000ffff037224 */ /* 0x000fe200078e00ff */
[----:B------:R-:W-:-:S04]  /*d140*/  ISETP.NE.U32.AND P1, PT, RZ, UR6, PT ;  /* 0x00000006ff007c0c */ /* 0x000fc8000bf25070 */
[----:B------:R-:W-:Y:S01]  /*d150*/  ISETP.NE.AND.EX P1, PT, RZ, UR7, PT, P1 ;  /* 0x00000007ff007c0c */ /* 0x000fe2000bf25310 */
[----:B------:R-:W1:Y:S01]  /*d160*/  LDC.64 R4, c[0x0][0xd00] ;  /* 0x00034000ff047b82 */ /* 0x000e620000000a00 */
[----:B0-----:R-:W-:-:S04]  /*d170*/  ISETP.NE.U32.AND P0, PT, R8, RZ, PT ;  /* 0x000000ff0800720c */ /* 0x001fc80003f05070 */
[----:B------:R-:W-:Y:S01]  /*d180*/  ISETP.NE.AND.EX P0, PT, R9, RZ, PT, P0 ;  /* 0x000000ff0900720c */ /* 0x000fe20003f05300 */
[----:B-1----:R-:W-:-:S06]  /*d190*/  IMAD.WIDE R8, R187, 0x4, R4 ;  /* 0x00000004bb087825 */ /* 0x002fcc00078e0204 */
[C---:B------:R-:W-:Y:S01]  /*d1a0*/  @P1 LEA R4, P2, R187.reuse, UR6, 0x2 ;  /* 0x00000006bb041c11 */ /* 0x040fe2000f8410ff */
[----:B------:R-:W-:Y:S02]  /*d1b0*/  ULDC UR6, c[0x0][0xb88] ;  /* 0x0002e20000067ab9 */ /* 0x000fe40000000800 */
[----:B------:R-:W-:Y:S01]  /*d1c0*/  IMAD.U32 R0, RZ, RZ, UR6 ;  /* 0x00000006ff007e24 */ /* 0x000fe2000f8e00ff */
[----:B------:R-:W-:Y:S02]  /*d1d0*/  @P1 LEA.HI.X R5, R187, UR7, R195, 0x2, P2 ;  /* 0x00000007bb051c11 */ /* 0x000fe400090f14c3 */
[----:B------:R0:W5:Y:S04]  /*d1e0*/  @P0 LDG.E R3, desc[UR38][R8.64] ;  /* 0x0000002608030981 */ /* 0x000168000c1e1900 */
[----:B------:R0:W5:Y:S01]  /*d1f0*/  @P1 LDG.E R0, desc[UR38][R4.64] ;  /* 0x0000002604001981 */ /* 0x000162000c1e1900 */
[----:B------:R-:W-:Y:S01]  /*d200*/  ISETP.NE.AND P2, PT, R22, RZ, PT ;  /* 0x000000ff1600720c */ /* 0x000fe20003f45270 */
[----:B------:R-:W1:-:S12]  /*d210*/  S2R R7, SR_TID.X ;  /* 0x0000000000077919 */ /* 0x000e580000002100 */
        /* <DEDUP_REMOVED lines=9> */
.L_x_4086:
[----:B------:R-:W-:Y:S01]  /*d2b0*/  BSSY B1, `(.L_x_4087) ;  /* 0x0000038000017945 */ /* 0x000fe20003800000 */
[----:B------:R-:W-:Y:S02]  /*d2c0*/  SEL R187, R187, RZ, !P0 ;  /* 0x000000ffbbbb7207 */ /* 0x000fe40004000000 */
[----:B------:R-:W-:Y:S02]  /*d2d0*/  SEL R195, R195, RZ, !P0 ;  /* 0x000000ffc3c37207 */ /* 0x000fe40004000000 */
[----:B-----5:R-:W-:Y:S01]  /*d2e0*/  SHF.R.S32.HI R24, RZ, 0x1f, R3 ;  /* 0x0000001fff187819 */ /* 0x020fe20000011403 */
[----:B------:R-:W-:Y:S06]  /*d2f0*/  @P3 BRA `(.L_x_4088) ;  /* 0x0000000000cc3947 */ /* 0x000fec0003800000 */
[----:B------:R-:W0:Y:S01]  /*d300*/  S2R R4, SR_TID.X ;  /* 0x0000000000047919 */ /* 0x000e220000002100 */
[----:B------:R-:W1:Y:S01]  /*d310*/  LDC R27, c[0x0][0xce8] ;  /* 0x00033a00ff1b7b82 */ /* 0x000e620000000800 */
[----:B------:R-:W-:-:S04]  /*d320*/  IMAD.U32 R5, RZ, RZ, UR42 ;  /* 0x0000002aff057e24 */ /* 0x000fc8000f8e00ff */
[----:B0-----:R-:W-:Y:S02]  /*d330*/  IMAD R4, R5, 0x40, R4 ;  /* 0x0000004005047824 */ /* 0x001fe400078e0204 */
[----:B-1----:R-:W-:Y:S02]  /*d340*/  IMAD R5, R0, R27, RZ ;  /* 0x0000001b00057224 */ /* 0x002fe400078e02ff */
        /* <DEDUP_REMOVED lines=14> */
[----:B------:R-:W-:-:S04]  /*d430*/  IMAD.WIDE.U32 R20, R12, R187, RZ ;  /* 0x000000bb0c147225 */ /* 0x000fc800078e00ff */
[----:B------:R-:W-:Y:S01]  /*d440*/  IMAD R13, R12, R195, R13 ;  /* 0x000000c30c0d7224 */ /* 0x000fe200078e020d */
[----:B------:R1:W5:Y:S01]  /*d450*/  LDC.64 R14, c[0x0][R18+0x228] ;  /* 0x00008a00120e7b82 */ /* 0x0003620000000a00 */
[----:B--2---:R-:W-:-:S07]  /*d460*/  @P1 IMAD.HI.U32 R7, R26, R7, RZ ;  /* 0x000000071a071227 */ /* 0x004fce00078e00ff */
[----:B------:R1:W2:Y:S01]  /*d470*/  LDC.64 R8, c[0x0][R18+0x210] ;  /* 0x0000840012087b82 */ /* 0x0002a20000000a00 */
[-C--:B---3--:R-:W-:Y:S02]  /*d480*/  IMAD R25, R11, R188.reuse, RZ ;  /* 0x000000bc0b197224 */ /* 0x088fe400078e02ff */
[----:B------:R-:W-:-:S04]  /*d490*/  IMAD.WIDE.U32 R10, R10, R188, RZ ;  /* 0x000000bc0a0a7225 */ /* 0x000fc800078e00ff */
[----:B------:R-:W-:Y:S01]  /*d4a0*/  IMAD.IADD R25, R11, 0x1, R25 ;  /* 0x000000010b197824 */ /* 0x000fe200078e0219 */
[----:B----4-:R-:W-:Y:S01]  /*d4b0*/  @P1 SHF.R.U32.HI R23, RZ, R22, R7 ;  /* 0x00000016ff171219 */ /* 0x010fe20000011607 */
[----:B0-----:R-:W0:Y:S01]  /*d4c0*/  @!P0 LDC R4, c[0x0][0xc50] ;  /* 0x00031400ff048b82 */ /* 0x001e220000000800 */
[----:B------:R-:W-:Y:S02]  /*d4d0*/  SEL R7, R194, RZ, P0 ;  /* 0x000000ffc2077207 */ /* 0x000fe40000000000 */
[----:B------:R-:W-:Y:S01]  /*d4e0*/  IADD3 R12, P1, P3, R20, R10, R3 ;  /* 0x0000000a140c7210 */ /* 0x000fe20007b3e003 */
[----:B------:R-:W-:Y:S02]  /*d4f0*/  IMAD.IADD R20, R21, 0x1, R13 ;  /* 0x0000000115147824 */ /* 0x000fe400078e020d */
[----:B-1----:R-:W-:Y:S02]  /*d500*/  IMAD.MOV R18, RZ, RZ, -R23 ;  /* 0x000000ffff127224 */ /* 0x002fe400078e0a17 */
[----:B-----5:R-:W-:Y:S01]  /*d510*/  IMAD.WIDE.U32 R10, R14, R7, RZ ;  /* 0x000000070e0a7225 */ /* 0x020fe200078e00ff */
[----:B------:R-:W1:Y:S01]  /*d520*/  @!P0 LDC R5, c[0x0][0xc54] ;  /* 0x00031500ff058b82 */ /* 0x000e620000000800 */
[----:B------:R-:W-:-:S02]  /*d530*/  IADD3.X R14, R20, R25, R24, P1, P3 ;  /* 0x00000019140e7210 */ /* 0x000fc40000fe6418 */
[----:B------:R-:W-:Y:S01]  /*d540*/  IMAD R13, R15, R7, RZ ;  /* 0x000000070f0d7224 */ /* 0x000fe200078e02ff */
[----:B------:R-:W-:Y:S01]  /*d550*/  IADD3 R10, P0, P1, R23, R12, R10 ;  /* 0x0000000c170a7210 */ /* 0x000fe2000791e00a */
[----:B------:R-:W-:Y:S01]  /*d560*/  IMAD R7, R27, R18, R26 ;  /* 0x000000121b077224 */ /* 0x000fe200078e021a */
[----:B------:R-:W-:Y:S01]  /*d570*/  SHF.R.S32.HI R23, RZ, 0x1f, R23 ;  /* 0x0000001fff177819 */ /* 0x000fe20000011417 */
[----:B------:R-:W-:Y:S02]  /*d580*/  IMAD.IADD R13, R11, 0x1, R13 ;  /* 0x000000010b0d7824 */ /* 0x000fe400078e020d */
[----:B--2---:R-:W-:-:S03]  /*d590*/  IMAD R9, R9, R7, RZ ;  /* 0x0000000709097224 */ /* 0x004fc600078e02ff */
[----:B------:R-:W-:Y:S02]  /*d5a0*/  IADD3.X R11, R23, R14, R13, P0, P1 ;  /* 0x0000000e170b7210 */ /* 0x000fe400007e240d */
[----:B------:R-:W-:-:S05]  /*d5b0*/  SHF.R.S32.HI R13, RZ, 0x1f, R7 ;  /* 0x0000001fff0d7819 */ /* 0x000fca0000011407 */
[C---:B------:R-:W-:Y:S02]  /*d5c0*/  IMAD R13, R8.reuse, R13, R9 ;  /* 0x0000000d080d7224 */ /* 0x040fe400078e0209 */
[----:B------:R-:W-:-:S04]  /*d5d0*/  IMAD.WIDE.U32 R8, R8, R7, R10 ;  /* 0x0000000708087225 */ /* 0x000fc800078e000a */
[----:B------:R-:W-:Y:S01]  /*d5e0*/  IMAD.IADD R7, R9, 0x1, R13 ;  /* 0x0000000109077824 */ /* 0x000fe200078e020d */
[----:B0-----:R-:W-:-:S04]  /*d5f0*/  LEA R4, P0, R8, R4, 0x2 ;  /* 0x0000000408047211 */ /* 0x001fc800078010ff */
[----:B-1----:R-:W-:Y:S01]  /*d600*/  LEA.HI.X R5, R8, R5, R7, 0x2, P0 ;  /* 0x0000000508057211 */ /* 0x002fe200000f1407 */
[----:B------:R-:W-:-:S05]  /*d610*/  IMAD.MOV.U32 R7, RZ, RZ, -0x800000 ;  /* 0xff800000ff077424 */ /* 0x000fca00078e00ff */
[----:B------:R0:W-:Y:S03]  /*d620*/  STG.E desc[UR38][R4.64], R7 ;  /* 0x0000000704007986 */ /* 0x0001e6000c101926 */
.L_x_4088:
[----:B------:R-:W-:Y:S05]  /*d630*/  BSYNC B1 ;  /* 0x0000000000017941 */ /* 0x000fea0003800000 */
.L_x_4087:
[----:B------:R-:W-:Y:S05]  /*d640*/  @P2 BRA `(.L_x_4083) ;  /* 0x0000000800742947 */ /* 0x000fea0003800000 */
[----:B------:R-:W1:Y:S01]  /*d650*/  LDC R11, c[0x0][0xce8] ;  /* 0x00033a00ff0b7b82 */ /* 0x000e620000000800 */
[----:B------:R-:W-:Y:S01]  /*d660*/  ULDC.64 UR6, c[0x0][0xba0] ;  /* 0x0002e80000067ab9 */ /* 0x000fe20000000a00 */
[----:B0-----:R-:W-:Y:S01]  /*d670*/  SHF.R.S32.HI R7, RZ, 0x1f, R28 ;  /* 0x0000001fff077819 */ /* 0x001fe2000001141c */
[----:B------:R-:W-:Y:S01]  /*d680*/  IMAD R8, R24, UR6, RZ ;  /* 0x0000000618087c24 */ /* 0x000fe2000f8e02ff */
[----:B------:R-:W-:Y:S01]  /*d690*/  ULDC UR8, c[0x0][0xbc8] ;  /* 0x0002f20000087ab9 */ /* 0x000fe20000000800 */
[----:B------:R-:W-:Y:S01]  /*d6a0*/  IMAD.WIDE.U32 R4, R3, UR6, RZ ;  /* 0x0000000603047c25 */ /* 0x000fe2000f8e00ff */
[----:B------:R-:W-:Y:S01]  /*d6b0*/  ISETP.GE.AND P2, PT, R193, UR8, PT ;  /* 0x00000008c1007c0c */ /* 0x000fe2000bf46270 */
[----:B------:R-:W-:Y:S01]  /*d6c0*/  BSSY B1, `(.L_x_4089) ;  /* 0x0000071000017945 */ /* 0x000fe20003800000 */
[----:B------:R-:W-:Y:S01]  /*d6d0*/  ISETP.GE.AND P1, PT, R192, UR8, PT ;  /* 0x00000008c0007c0c */ /* 0x000fe2000bf26270 */
[----:B------:R-:W-:Y:S01]  /*d6e0*/  IMAD R3, R3, UR7, R8 ;  /* 0x0000000703037c24 */ /* 0x000fe2000f8e0208 */
[----:B------:R-:W-:Y:S01]  /*d6f0*/  LEA.HI R8, R7, R28, RZ, 0x3 ;  /* 0x0000001c07087211 */ /* 0x000fe200078f18ff */
[----:B------:R-:W-:Y:S01]  /*d700*/  ULDC.64 UR6, c[0x0][0xbe8] ;  /* 0x0002fa0000067ab9 */ /* 0x000fe20000000a00 */
[----:B------:R-:W-:Y:S01]  /*d710*/  IMAD.U32 R10, RZ, RZ, UR42 ;  /* 0x0000002aff0a7e24 */ /* 0x000fe2000f8e00ff */
[----:B------:R-:W-:Y:S01]  /*d720*/  SEL R13, RZ, 0xffffffff, P2 ;  /* 0xffffffffff0d7807 */ /* 0x000fe20001000000 */
[----:B------:R-:W-:Y:S01]  /*d730*/  IMAD.IADD R5, R5, 0x1, R3 ;  /* 0x0000000105057824 */ /* 0x000fe200078e0203 */
[----:B------:R-:W-:-:S02]  /*d740*/  LOP3.LUT R3, R8, 0xfffffff8, RZ, 0xc0, !PT ;  /* 0xfffffff808037812 */ /* 0x000fc400078ec0ff */
[----:B------:R-:W-:Y:S01]  /*d750*/  SHF.R.S32.HI R24, RZ, 0x3, R8 ;  /* 0x00000003ff187819 */ /* 0x000fe20000011408 */
[----:B------:R-:W-:Y:S01]  /*d760*/  IMAD.WIDE.U32 R4, R188, UR6, R4 ;  /* 0x00000006bc047c25 */ /* 0x000fe2000f8e0004 */
[----:B------:R-:W-:Y:S02]  /*d770*/  ISETP.GE.AND P3, PT, R2, UR8, PT ;  /* 0x0000000802007c0c */ /* 0x000fe4000bf66270 */
[----:B------:R-:W-:Y:S01]  /*d780*/  SHF.R.S32.HI R25, RZ, 0x1f, R228 ;  /* 0x0000001fff197819 */ /* 0x000fe200000114e4 */
[----:B------:R-:W-:Y:S01]  /*d790*/  IMAD.IADD R3, R28, 0x1, -R3 ;  /* 0x000000011c037824 */ /* 0x000fe200078e0a03 */
[----:B------:R-:W-:Y:S01]  /*d7a0*/  SEL R12, RZ, 0x1, P3 ;  /* 0x00000001ff0c7807 */ /* 0x000fe20001800000 */
[----:B------:R-:W-:Y:S01]  /*d7b0*/  IMAD R5, R188, UR7, R5 ;  /* 0x00000007bc057c24 */ /* 0x000fe2000f8e0205 */
[----:B-1----:R-:W-:Y:S01]  /*d7c0*/  ISETP.NE.AND P0, PT, R11, 0x1, PT ;  /* 0x000000010b00780c */ /* 0x002fe20003f05270 */
[----:B------:R-:W-:Y:S01]  /*d7d0*/  IMAD R3, R3, 0x20, R24 ;  /* 0x0000002003037824 */ /* 0x000fe200078e0218 */
[----:B------:R-:W-:Y:S01]  /*d7e0*/  ULDC.64 UR6, c[0x0][0xbf0] ;  /* 0x0002fc0000067ab9 */ /* 0x000fe20000000a00 */
[----:B------:R-:W-:Y:S01]  /*d7f0*/  IMAD.SHL.U32 R15, R13, 0x2, RZ ;  /* 0x000000020d0f7824 */ /* 0x000fe200078e00ff */
[----:B------:R-:W-:Y:S01]  /*d800*/  SEL R13, RZ, 0xffffffff, P1 ;  /* 0xffffffffff0d7807 */ /* 0x000fe20000800000 */
[----:B------:R-:W-:Y:S01]  /*d810*/  IMAD R10, R10, 0x40, R3 ;  /* 0x000000400a0a7824 */ /* 0x000fe200078e0203 */
[----:B------:R-:W-:Y:S01]  /*d820*/  ISETP.GE.AND P1, PT, R228, UR8, PT ;  /* 0x00000008e4007c0c */ /* 0x000fe2000bf26270 */
[----:B------:R-:W-:Y:S01]  /*d830*/  IMAD R3, R195, UR6, RZ ;  /* 0x00000006c3037c24 */ /* 0x000fe2000f8e02ff */
[----:B------:R-:W-:Y:S01]  /*d840*/  LOP3.LUT R12, R15, 0x2, R12, 0xe2, !PT ;  /* 0x000000020f0c7812 */ /* 0x000fe200078ee20c */
[----:B------:R-:W-:Y:S01]  /*d850*/  IMAD.WIDE.U32 R4, R187, UR6, R4 ;  /* 0x00000006bb047c25 */ /* 0x000fe2000f8e0004 */
[----:B------:R-:W-:-:S02]  /*d860*/  SHF.R.S32.HI R26, RZ, 0x1f, R191 ;  /* 0x0000001fff1a7819 */ /* 0x000fc400000114bf */
[----:B------:R-:W-:Y:S01]  /*d870*/  SHF.R.S32.HI R27, RZ, 0x1f, R189 ;  /* 0x0000001fff1b7819 */ /* 0x000fe200000114bd */
[----:B------:R-:W0:Y:S01]  /*d880*/  @P0 LDC R7, c[0x0][0xcec] ;  /* 0x00033b00ff070b82 */ /* 0x000e220000000800 */
[----:B------:R-:W-:Y:S01]  /*d890*/  IMAD R9, R187, UR7, R3 ;  /* 0x00000007bb097c24 */ /* 0x000fe2000f8e0203 */
[----:B------:R-:W-:Y:S01]  /*d8a0*/  ULDC.64 UR6, c[0x0][0xbe0] ;  /* 0x0002f80000067ab9 */ /* 0x000fe20000000a00 */
[----:B------:R-:W-:Y:S01]  /*d8b0*/  IMAD.MOV.U32 R3, RZ, RZ, R10 ;  /* 0x000000ffff037224 */ /* 0x000fe200078e000a */
[----:B------:R-:W-:Y:S01]  /*d8c0*/  SHF.R.S32.HI R28, RZ, 0x1f, R229 ;  /* 0x0000001fff1c7819 */ /* 0x000fe200000114e5 */
[----:B------:R-:W-:Y:S01]  /*d8d0*/  IMAD.SHL.U32 R13, R13, 0x4, RZ ;  /* 0x000000040d0d7824 */ /* 0x000fe200078e00ff */
[----:B------:R-:W-:Y:S01]  /*d8e0*/  SHF.R.S32.HI R29, RZ, 0x1f, R190 ;  /* 0x0000001fff1d7819 */ /* 0x000fe200000114be */
[----:B------:R-:W-:Y:S01]  /*d8f0*/  IMAD.IADD R5, R5, 0x1, R9 ;  /* 0x0000000105057824 */ /* 0x000fe200078e0209 */
[----:B------:R-:W1:Y:S01]  /*d900*/  @P0 LDC R8, c[0x0][0xcf0] ;  /* 0x00033c00ff080b82 */ /* 0x000e620000000800 */
[----:B------:R-:W-:Y:S01]  /*d910*/  IMAD R23, R0, R11, RZ ;  /* 0x0000000b00177224 */ /* 0x000fe200078e02ff */
[----:B------:R-:W-:-:S02]  /*d920*/  LOP3.LUT R12, R13, 0x4, R12, 0xe2, !PT ;  /* 0x000000040d0c7812 */ /* 0x000fc400078ee20c */
[----:B------:R-:W-:Y:S02]  /*d930*/  SHF.R.S32.HI R31, RZ, 0x1f, R192 ;  /* 0x0000001fff1f7819 */ /* 0x000fe400000114c0 */
[----:B------:R-:W-:Y:S01]  /*d940*/  SHF.R.S32.HI R30, RZ, 0x1f, R193 ;  /* 0x0000001fff1e7819 */ /* 0x000fe200000114c1 */
[----:B0-----:R-:W-:-:S05]  /*d950*/  @P0 IMAD.HI.U32 R7, R10, R7, RZ ;  /* 0x000000070a070227 */ /* 0x001fca00078e00ff */
[----:B-1----:R-:W-:Y:S02]  /*d960*/  @P0 SHF.R.U32.HI R3, RZ, R8, R7 ;  /* 0x00000008ff030219 */ /* 0x002fe40000011607 */
[----:B------:R-:W-:Y:S02]  /*d970*/  ISETP.GE.AND P0, PT, R191, UR8, PT ;  /* 0x00000008bf007c0c */ /* 0x000fe4000bf06270 */
[--C-:B------:R-:W-:Y:S01]  /*d980*/  SHF.R.S32.HI R7, RZ, 0x1f, R3.reuse ;  /* 0x0000001fff077819 */ /* 0x100fe20000011403 */
[----:B------:R-:W-:Y:S01]  /*d990*/  IMAD.MOV R9, RZ, RZ, -R3 ;  /* 0x000000ffff097224 */ /* 0x000fe200078e0a03 */
[----:B------:R-:W-:Y:S01]  /*d9a0*/  SEL R13, RZ, 0xffffffff, P0 ;  /* 0xffffffffff0d7807 */ /* 0x000fe20000000000 */
[----:B------:R-:W-:Y:S01]  /*d9b0*/  IMAD.WIDE.U32 R4, R3, UR6, R4 ;  /* 0x0000000603047c25 */ /* 0x000fe2000f8e0004 */
[----:B------:R-:W-:-:S03]  /*d9c0*/  ISETP.GE.AND P0, PT, R190, UR8, PT ;  /* 0x00000008be007c0c */ /* 0x000fc6000bf06270 */
[----:B------:R-:W-:Y:S02]  /*d9d0*/  IMAD R8, R7, UR6, RZ ;  /* 0x0000000607087c24 */ /* 0x000fe4000f8e02ff */
[----:B------:R-:W-:Y:S02]  /*d9e0*/  IMAD R7, R11, R9, R10 ;  /* 0x000000090b077224 */ /* 0x000fe400078e020a */
[----:B------:R-:W-:Y:S01]  /*d9f0*/  IMAD R9, R3, UR7, R8 ;  /* 0x0000000703097c24 */ /* 0x000fe2000f8e0208 */
[----:B------:R-:W-:Y:S01]  /*da00*/  SEL R8, RZ, 0xffffffff, P0 ;  /* 0xffffffffff087807 */ /* 0x000fe20000000000 */
[----:B------:R-:W-:Y:S01]  /*da10*/  IMAD.SHL.U32 R13, R13, 0x8, RZ ;  /* 0x000000080d0d7824 */ /* 0x000fe200078e00ff */
[----:B------:R-:W-:Y:S01]  /*da20*/  ISETP.GE.AND P0, PT, R189, UR8, PT ;  /* 0x00000008bd007c0c */ /* 0x000fe2000bf06270 */
[----:B------:R-:W-:Y:S01]  /*da30*/  IMAD.IADD R5, R5, 0x1, R9 ;  /* 0x0000000105057824 */ /* 0x000fe200078e0209 */
[----:B------:R-:W-:Y:S01]  /*da40*/  SHF.R.S32.HI R3, RZ, 0x1f, R7 ;  /* 0x0000001fff037819 */ /* 0x000fe20000011407 */
[----:B------:R-:W-:Y:S01]  /*da50*/  ULDC.64 UR6, c[0x0][0xbd8] ;  /* 0x0002f60000067ab9 */ /* 0x000fe20000000a00 */
[----:B------:R-:W-:Y:S01]  /*da60*/  LOP3.LUT R12, R13, 0x8, R12, 0xe2, !PT ;  /* 0x000000080d0c7812 */ /* 0x000fe200078ee20c */
[----:B------:R-:W-:Y:S01]  /*da70*/  IMAD.SHL.U32 R13, R8, 0x10, RZ ;  /* 0x00000010080d7824 */ /* 0x000fe200078e00ff */
[----:B------:R-:W-:Y:S01]  /*da80*/  SEL R9, RZ, 0xffffffff, P0 ;  /* 0xffffffffff097807 */ /* 0x000fe20000000000 */
[----:B------:R-:W-:Y:S01]  /*da90*/  IMAD R8, R3, UR6, RZ ;  /* 0x0000000603087c24 */ /* 0x000fe2000f8e02ff */
[----:B------:R-:W-:Y:S01]  /*daa0*/  ISETP.GE.AND P0, PT, R229, UR8, PT ;  /* 0x00000008e5007c0c */ /* 0x000fe2000bf06270 */
[----:B------:R-:W-:Y:S01]  /*dab0*/  IMAD.WIDE.U32 R4, R7, UR6, R4 ;  /* 0x0000000607047c25 */ /* 0x000fe2000f8e0004 */
[----:B------:R-:W-:-:S03]  /*dac0*/  LOP3.LUT R12, R13, 0x10, R12, 0xe2, !PT ;  /* 0x000000100d0c7812 */ /* 0x000fc600078ee20c */
[----:B------:R-:W-:Y:S02]  /*dad0*/  IMAD.SHL.U32 R9, R9, 0x20, RZ ;  /* 0x0000002009097824 */ /* 0x000fe400078e00ff */
[----:B------:R-:W-:Y:S01]  /*dae0*/  IMAD R3, R7, UR7, R8 ;  /* 0x0000000707037c24 */ /* 0x000fe2000f8e0208 */
[----:B------:R-:W-:Y:S01]  /*daf0*/  ULDC.64 UR6, c[0x0][0xb80] ;  /* 0x0002e00000067ab9 */ /* 0x000fe20000000a00 */
[----:B------:R-:W-:Y:S01]  /*db00*/  IMAD.U32 R13, RZ, RZ, UR42 ;  /* 0x0000002aff0d7e24 */ /* 0x000fe2000f8e00ff */
[----:B------:R-:W-:Y:S01]  /*db10*/  LOP3.LUT R12, R9, 0x20, R12, 0xe2, !PT ;  /* 0x00000020090c7812 */ /* 0x000fe200078ee20c */
[----:B------:R-:W-:Y:S01]  /*db20*/  IMAD.IADD R3, R5, 0x1, R3 ;  /* 0x0000000105037824 */ /* 0x000fe200078e0203 */
[----:B------:R-:W-:Y:S01]  /*db30*/  SEL R9, RZ, 0x40, P0 ;  /* 0x00000040ff097807 */ /* 0x000fe20000000000 */
[----:B------:R-:W-:Y:S01]  /*db40*/  IMAD R24, R13, 0x40, R24 ;  /* 0x000000400d187824 */ /* 0x000fe200078e0218 */
[----:B------:R-:W-:Y:S02]  /*db50*/  LEA R7, P0, R4, UR6, 0x1 ;  /* 0x0000000604077c11 */ /* 0x000fe4000f8008ff */
[----:B------:R-:W-:-:S02]  /*db60*/  LOP3.LUT R18, R12, R9, RZ, 0xfc, !PT ;  /* 0x000000090c127212 */ /* 0x000fc400078efcff */
[----:B------:R-:W-:Y:S01]  /*db70*/  LEA.HI.X R3, R4, UR7, R3, 0x1, P0 ;  /* 0x0000000704037c11 */ /* 0x000fe200080f0c03 */
[----:B------:R0:W1:Y:S01]  /*db80*/  SHFL.IDX PT, R8, R7, RZ, 0x181f ;  /* 0x00181fff07087589 */ /* 0x00006200000e0000 */
[----:B------:R-:W-:Y:S02]  /*db90*/  ISETP.GE.AND P0, PT, R24, R23, PT ;  /* 0x000000171800720c */ /* 0x000fe40003f06270 */
[----:B------:R-:W-:Y:S01]  /*dba0*/  SEL R5, RZ, 0x80, P1 ;  /* 0x00000080ff057807 */ /* 0x000fe20000800000 */
[----:B------:R0:W2:Y:S03]  /*dbb0*/  SHFL.IDX PT, R9, R3, RZ, 0x181f ;  /* 0x00181fff03097589 */ /* 0x0000a600000e0000 */
[----:B------:R-:W-:-:S07]  /*dbc0*/  LOP3.LUT R22, R18, R5, RZ, 0xfc, !PT ;  /* 0x0000000512167212 */ /* 0x000fce00078efcff */
[----:B0-----:R-:W-:Y:S05]  /*dbd0*/  @P0 BRA `(.L_x_4090) ;  /* 0x00000000007c0947 */ /* 0x001fea0003800000 */
[----:B------:R-:W-:Y:S02]  /*dbe0*/  ISETP.GE.AND P2, PT, R193, UR8, PT ;  /* 0x00000008c1007c0c */ /* 0x000fe4000bf46270 */
[----:B------:R-:W-:Y:S02]  /*dbf0*/  ISETP.GE.AND P1, PT, R2, UR8, PT ;  /* 0x0000000802007c0c */ /* 0x000fe4000bf26270 */
[----:B------:R-:W-:Y:S02]  /*dc00*/  ISETP.GE.AND P5, PT, R192, UR8, PT ;  /* 0x00000008c0007c0c */ /* 0x000fe4000bfa6270 */
[----:B------:R-:W-:-:S07]  /*dc10*/  ISETP.GE.AND P3, PT, R191, UR8, PT ;  /* 0x00000008bf007c0c */ /* 0x000fce000bf66270 */
[CC--:B-1----:R-:W-:Y:S02]  /*dc20*/  @!P2 LEA R10, P0, R193.reuse, R8.reuse, 0x1 ;  /* 0x00000008c10aa211 */ /* 0x0c2fe400078008ff */
        /* <DEDUP_REMOVED lines=26> */
.L_x_4090:
[----:B------:R-:W-:Y:S05]  /*ddd0*/  BSYNC B1 ;  /* 0x0000000000017941 */ /* 0x000fea0003800000 */
.L_x_4089:
        /* <DEDUP_REMOVED lines=20> */
[-C--:B------:R-:W-:Y:S02]  /*df20*/  @!P2 LEA R20, P6, R190, R8.reuse, 0x1 ;  /* 0x00000008be14a211 */ /* 0x080fe400078c08ff */
        /* <DEDUP_REMOVED lines=15> */
.L_x_4083:
[----:B------:R-:W-:Y:S05]  /*e020*/  BSYNC B0 ;  /* 0x0000000000007941 */ /* 0x000fea0003800000 */
.L_x_4076:
[----:B------:R-:W-:Y:S02]  /*e030*/  ULDC UR6, c[0x0][0xd3c] ;  /* 0x00034f0000067ab9 */ /* 0x000fe40000000800 */
[----:B------:R-:W-:-:S06]  /*e040*/  UISETP.GE.AND UP0, UPT, UR5, UR6, UPT ;  /* 0x000000060500728c */ /* 0x000fcc000bf06270 */
[----:B------:R-:W-:-:S13]  /*e050*/  PLOP3.LUT P0, PT, PT, PT, UP0, 0x80, 0x0 ;  /* 0x000000000000781c */ /* 0x000fda0003f0f008 */
[----:B------:R-:W-:Y:S05]  /*e060*/  @!P0 BRA `(.L_x_4091) ;  /* 0xffffff3000dc8947 */ /* 0x000fea000383ffff */
[----:B------:R-:W-:Y:S05]  /*e070*/  EXIT ;  /* 0x000000000000794d */ /* 0x000fea0003800000 */
.L_x_4046:
[----:B------:R-:W-:-:S08]  /*e080*/  NOP ;  /* 0x0000000000007918 */ /* 0x000fd00000000000 */
[----:B------:R-:W0:-:S00]  /*e090*/  USETMAXREG.DEALLOC.CTAPOOL 0x18 ;  /* 0x00000018000079c8 */ /* 0x000e0000080e0500 */
        /* <DEDUP_REMOVED lines=16> */
.L_x_4092:
[----:B------:R-:W-:Y:S01]  /*e1a0*/  LOP3.LUT R0, R6, 0x1f, RZ, 0xc0, !PT ;  /* 0x0000001f06007812 */ /* 0x000fe200078ec0ff */
        /* <DEDUP_REMOVED lines=42> */
.L_x_4096:
        /* <DEDUP_REMOVED lines=38> */
.L_x_4094:
        /* <DEDUP_REMOVED lines=20> */
.L_x_4097:
        /* <DEDUP_REMOVED lines=54> */
.L_x_4095:
[----:B------:R-:W-:Y:S01]  /*eb50*/  IMAD.U32 R2, RZ, RZ, UR6 ;  /* 0x00000006ff027e24 */ /* 0x000fe2000f8e00ff */
[----:B------:R1:W-:Y:S04]  /*eb60*/  STL [R1+0x4], RZ ;  /* 0x000004ff01007387 */ /* 0x0003e80000100800 */
[----:B------:R1:W-:Y:S04]  /*eb70*/  STL [R1+0x8], RZ ;  /* 0x000008ff01007387 */ /* 0x0003e80000100800 */
[----:B------:R1:W-:Y:S02]  /*eb80*/  STL [R1], R2 ;  /* 0x0000000201007387 */ /* 0x0003e40000100800 */
.L_x_4098:
        /* <DEDUP_REMOVED lines=10> */
.L_x_4093:
[----:B0-----:R-:W3:Y:S01]  /*ec30*/  LDL R0, [R1+0xc] ;  /* 0x00000c0001007983 */ /* 0x001ee20000100800 */
[----:B------:R-:W-:-:S03]  /*ec40*/  ULDC UR4, c[0x0][0xd3c] ;  /* 0x00034f0000047ab9 */ /* 0x000fc60000000800 */
[----:B------:R0:W-:Y:S01]  /*ec50*/  STL [R1+0x10], RZ ;  /* 0x000010ff01007387 */ /* 0x0001e20000100800 */
[----:B---3--:R-:W-:Y:S01]  /*ec60*/  ISETP.GE.AND P0, PT, R0, UR4, PT ;  /* 0x0000000400007c0c */ /* 0x008fe2000bf06270 */
[----:B------:R-:W-:-:S05]  /*ec70*/  IMAD.MOV.U32 R0, RZ, RZ, 0x1 ;  /* 0x00000001ff007424 */ /* 0x000fca00078e00ff */
[----:B------:R0:W-:Y:S04]  /*ec80*/  STL [R1+0x18], R0 ;  /* 0x0000180001007387 */ /* 0x0001e80000100800 */
[----:B------:R0:W-:Y:S03]  /*ec90*/  STL [R1+0x64], RZ ;  /* 0x000064ff01007387 */ /* 0x0001e60000100800 */
[----:B------:R-:W-:Y:S05]  /*eca0*/  @P0 BRA `(.L_x_4099) ;  /* 0x0000007000bc0947 */ /* 0x000fea0003800000 */
[----:B------:R-:W3:Y:S01]  /*ecb0*/  S2UR UR5, SR_CgaCtaId ;  /* 0x00000000000579c3 */ /* 0x000ee20000008800 */
[C---:B0-----:R-:W-:Y:S01]  /*ecc0*/  IMAD.SHL.U32 R0, R6.reuse, 0x8, RZ ;  /* 0x0000000806007824 */ /* 0x041fe200078e00ff */
[----:B------:R-:W-:Y:S01]  /*ecd0*/  LOP3.LUT R4, R6, 0x7f, RZ, 0xc0, !PT ;  /* 0x0000007f06047812 */ /* 0x000fe200078ec0ff */
[----:B------:R-:W-:Y:S01]  /*ece0*/  UMOV UR4, 0x400 ;  /* 0x0000040000047882 */ /* 0x000fe20000000000 */
[----:B------:R-:W-:Y:S01]  /*ecf0*/  BSSY B8, `(.L_x_4099) ;  /* 0x000072a000087945 */ /* 0x000fe20003800000 */
[----:B------:R-:W-:Y:S01]  /*ed00*/  ULDC UR36, c[0x0][0xc] ;  /* 0x0000030000247ab9 */ /* 0x000fe20000000800 */
[----:B------:R-:W-:Y:S01]  /*ed10*/  LOP3.LUT R3, R0, 0x1f8, RZ, 0xc0, !PT ;  /* 0x000001f800037812 */ /* 0x000fe200078ec0ff */
[----:B-1----:R-:W-:Y:S01]  /*ed20*/  IMAD.SHL.U32 R2, R4, 0x8, RZ ;  /* 0x0000000804027824 */ /* 0x002fe200078e00ff */
[----:B------:R-:W-:Y:S01]  /*ed30*/  LOP3.LUT R0, R0, 0x38, RZ, 0xc0, !PT ;  /* 0x0000003800007812 */ /* 0x000fe200078ec0ff */
[----:B------:R-:W-:Y:S01]  /*ed40*/  ULDC.64 UR40, c[0x0][0x198] ;  /* 0x0000660000287ab9 */ /* 0x000fe20000000a00 */
[----:B------:R-:W-:Y:S01]  /*ed50*/  LOP3.LUT R3, R3, 0x38, R6, 0x78, !PT ;  /* 0x0000003803037812 */ /* 0x000fe200078e7806 */
[----:B------:R-:W-:-:S03]  /*ed60*/  IMAD.SHL.U32 R6, R6, 0x10, RZ ;  /* 0x0000001006067824 */ /* 0x000fc600078e00ff */
[----:B------:R-:W-:Y:S02]  /*ed70*/  LOP3.LUT R3, R3, 0x200, R2, 0xf8, !PT ;  /* 0x0000020003037812 */ /* 0x000fe400078ef802 */
[----:B------:R-:W-:-:S04]  /*ed80*/  SHF.R.U32.HI R2, RZ, 0x3, R4 ;  /* 0x00000003ff027819 */ /* 0x000fc80000011604 */
[----:B------:R-:W-:Y:S01]  /*ed90*/  LOP3.LUT R4, R2, 0x70, R6, 0xf8, !PT ;  /* 0x0000007002047812 */ /* 0x000fe200078ef806 */
[----:B------:R-:W-:Y:S01]  /*eda0*/  IMAD.MOV.U32 R2, RZ, RZ, 0x1 ;  /* 0x00000001ff027424 */ /* 0x000fe200078e00ff */
[C---:B------:R-:W-:Y:S01]  /*edb0*/  LOP3.LUT R4, R0.reuse, 0x40, RZ, 0xfc, !PT ;  /* 0x0000004000047812 */ /* 0x040fe200078efcff */
[----:B---3--:R-:W-:Y:S01]  /*edc0*/  ULEA UR4, UR5, UR4, 0x18 ;  /* 0x0000000405047291 */ /* 0x008fe2000f8ec03f */
[----:B------:R-:W-:-:S05]  /*edd0*/  LOP3.LUT R4, R0, 0x100, RZ, 0xfc, !PT ;  /* 0x0000010000047812 */ /* 0x000fca00078efcff */
[----:B------:R-:W-:-:S04]  /*ede0*/  IMAD.U32 R18, RZ, RZ, UR4 ;  /* 0x00000004ff127e24 */ /* 0x000fc8000f8e00ff */
[----:B------:R-:W-:-:S05]  /*edf0*/  IMAD R3, R3, 0x2, R18 ;  /* 0x0000000203037824 */ /* 0x000fca00078e0212 */
[----:B------:R0:W-:Y:S04]  /*ee00*/  STL [R1+0x14], R3 ;  /* 0x0000140301007387 */ /* 0x0001e80000100800 */
[----:B------:R-:W-:Y:S04]  /*ee10*/  STL [R1+0x64], RZ ;  /* 0x000064ff01007387 */ /* 0x000fe80000100800 */
[----:B------:R1:W-:Y:S01]  /*ee20*/  STL [R1+0x18], R2 ;  /* 0x0000180201007387 */ /* 0x0003e20000100800 */
[----:B0-----:R-:W-:-:S03]  /*ee30*/  LOP3.LUT R3, R0, 0x80, RZ, 0xfc, !PT ;  /* 0x0000008000037812 */ /* 0x001fc600078efcff */
[----:B------:R0:W-:Y:S01]  /*ee40*/  STL [R1+0x10], RZ ;  /* 0x000010ff01007387 */ /* 0x0001e20000100800 */
[C---:B------:R-:W-:Y:S02]  /*ee50*/  LOP3.LUT R3, R0.reuse, 0x140, RZ, 0xfc, !PT ;  /* 0x0000014000037812 */ /* 0x040fe400078efcff */
[C---:B-1----:R-:W-:Y:S02]  /*ee60*/  LOP3.LUT R2, R0.reuse, 0xc0, RZ, 0xfc, !PT ;  /* 0x000000c000027812 */ /* 0x042fe400078efcff */
[C---:B------:R-:W-:Y:S02]  /*ee70*/  LOP3.LUT R2, R0.reuse, 0x180, RZ, 0xfc, !PT ;  /* 0x0000018000027812 */ /* 0x040fe400078efcff */
[----:B0-----:R-:W-:-:S07]  /*ee80*/  LOP3.LUT R0, R0, 0x1c0, RZ, 0xfc, !PT ;  /* 0x000001c000007812 */ /* 0x001fce00078efcff */
.L_x_4223:
[----:B---3--:R-:W3:Y:S01]  /*ee90*/  LDL R0, [R1+0xc] ;  /* 0x00000c0001007983 */ /* 0x008ee20000100800 */
[----:B-1----:R-:W3:Y:S01]  /*eea0*/  LDC.64 R2, c[0x0][0xd88] ;  /* 0x00036200ff027b82 */ /* 0x002ee20000000a00 */
[----:B------:R-:W-:Y:S05]  /*eeb0*/  YIELD ;  /* 0x0000000000007946 */ /* 0x000fea0003800000 */
[----:B------:R-:W-:Y:S01]  /*eec0*/  ULDC.64 UR4, c[0x0][0xb20] ;  /* 0x0002c80000047ab9 */ /* 0x000fe20000000a00 */
[----:B--2---:R-:W-:Y:S01]  /*eed0*/  IMAD.MOV.U32 R6, RZ, RZ, RZ ;  /* 0x000000ffff067224 */ /* 0x004fe200078e00ff */
[----:B------:R-:W-:Y:S01]  /*eee0*/  ISETP.NE.U32.AND P0, PT, RZ, UR4, PT ;  /* 0x00000004ff007c0c */ /* 0x000fe2000bf05070 */
[----:B------:R-:W-:Y:S01]  /*eef0*/  ULDC.64 UR6, c[0x0][0xb10] ;  /* 0x0002c40000067ab9 */ /* 0x000fe20000000a00 */
[----:B------:R-:W-:Y:S01]  /*ef00*/  ULDC.64 UR8, c[0x0][0xb00] ;  /* 0x0002c00000087ab9 */ /* 0x000fe20000000a00 */
[----:B---3--:R-:W-:-:S05]  /*ef10*/  IMAD.WIDE R2, R0, 0x4, R2 ;  /* 0x0000000400027825 */ /* 0x008fca00078e0202 */
[----:B0-2---:R-:W2:Y:S01]  /*ef20*/  LDG.E R10, desc[UR38][R2.64] ;  /* 0x00000026020a7981 */ /* 0x005ea2000c1e1900 */
        /* <DEDUP_REMOVED lines=46> */
.L_x_4100:
        /* <DEDUP_REMOVED lines=18> */
.L_x_4101:
[----:B------:R-:W-:Y:S05]  /*f330*/  @!P0 BRA `(.L_x_4102) ;  /* 0x00000000000c8947 */ /* 0x000fea0003800000 */
[----:B------:R-:W2:Y:S04]  /*f340*/  LDG.E R6, desc[UR38][R4.64] ;  /* 0x0000002604067981 */ /* 0x000ea8000c1e1900 */
[----:B------:R-:W2:Y:S02]  /*f350*/  LDG.E R4, desc[UR38][R4.64+0x4] ;  /* 0x0000042604047981 */ /* 0x000ea4000c1e1900 */
[----:B--2---:R-:W-:-:S07]  /*f360*/  IMAD.IADD R6, R4, 0x1, -R6 ;  /* 0x0000000104067824 */ /* 0x004fce00078e0a06 */
.L_x_4102:
        /* <DEDUP_REMOVED lines=45> */
.L_x_4104:
[----:B------:R-:W-:Y:S05]  /*f640*/  BSYNC B0 ;  /* 0x0000000000007941 */ /* 0x000fea0003800000 */
.L_x_4103:
        /* <DEDUP_REMOVED lines=15> */
[----:B---3--:R-:W3:Y:S01]  /*f740*/  POPC R4, UR4 ;  /* 0x0000000400047d09 */ /* 0x008ee20008000000 */
[----:B----4-:R-:W-:-:S02]  /*f750*/  ISETP.EQ.U32.AND P0, PT, R0, R2, PT ;  /* 0x000000020000720c */ /* 0x010fc40003f02070 */
[----:B------:R-:W3:Y:S11]  /*f760*/  LDC.64 R2, c[0x0][0xd60] ;  /* 0x00035800ff027b82 */ /* 0x000ef60000000a00 */
[----:B---3--:R-:W3:Y:S04]  /*f770*/  @P0 ATOMG.E.ADD.STRONG.GPU PT, R2, desc[UR38][R2.64], R4 ;  /* 0x00000004020209a8 */ /* 0x008ee800081ee1e6 */
[----:B---3--:R3:W4:Y:S02]  /*f780*/  SHFL.IDX PT, R2, R2, R0, 0x1f ;  /* 0x00001f0002027589 */ /* 0x00872400000e0000 */
[----:B---3--:R-:W3:Y:S02]  /*f790*/  S2R R0, SR_LTMASK ;  /* 0x0000000000007919 */ /* 0x008ee40000003900 */
[----:B---3--:R-:W-:-:S06]  /*f7a0*/  LOP3.LUT R0, R0, UR4, RZ, 0xc0, !PT ;  /* 0x0000000400007c12 */ /* 0x008fcc000f8ec0ff */
[----:B------:R-:W4:Y:S02]  /*f7b0*/  POPC R0, R0 ;  /* 0x0000000000007309 */ /* 0x000f240000000000 */
[----:B----4-:R-:W-:-:S05]  /*f7c0*/  IADD3 R0, R2, UR36, R0 ;  /* 0x0000002402007c10 */ /* 0x010fca000fffe000 */
[----:B------:R4:W-:Y:S01]  /*f7d0*/  STL [R1], R0 ;  /* 0x0000000001007387 */ /* 0x0009e20000100800 */
[----:B------:R-:W-:Y:S05]  /*f7e0*/  BRA `(.L_x_4107) ;  /* 0x0000005800847947 */ /* 0x000fea0003800000 */
.L_x_4106:
        /* <DEDUP_REMOVED lines=20> */
.L_x_4109:
[----:B------:R-:W-:Y:S05]  /*f930*/  BSYNC B6 ;  /* 0x0000000000067941 */ /* 0x000fea0003800000 */
.L_x_4108:
        /* <DEDUP_REMOVED lines=20> */
.L_x_4112:
        /* <DEDUP_REMOVED lines=16> */
.L_x_4111:
[----:B------:R-:W-:Y:S05]  /*fb80*/  BSYNC B6 ;  /* 0x0000000000067941 */ /* 0x000fea0003800000 */
.L_x_4110:
        /* <DEDUP_REMOVED lines=24> */
.L_x_4238:
        /* <DEDUP_REMOVED lines=9> */
.L_x_4241:
        /* <DEDUP_REMOVED lines=24> */
.L_x_4116:
[----:B------:R-:W4:Y:S04]  /*ff20*/  LDL R0, [R1+0x10] ;  /* 0x0000100001007983 */ /* 0x000f280000100800 */
[----:B---3--:R-:W3:Y:S01]  /*ff30*/  LDL R2, [R1+0x18] ;  /* 0x0000180001027983 */ /* 0x008ee20000100800 */
[----:B----4-:R-:W-:Y:S01]  /*ff40*/  IMAD R0, R0, 0x8, R18 ;  /* 0x0000000800007824 */ /* 0x010fe200078e0212 */
[----:B---3--:R-:W-:-:S04]  /*ff50*/  SHF.L.U32 R2, R2, 0x1f, RZ ;  /* 0x0000001f02027819 */ /* 0x008fc800000006ff */
[----:B------:R-:W3:Y:S02]  /*ff60*/  SYNCS.PHASECHK.TRANS64.TRYWAIT P0, [R0+URZ+0x38840], R2 ;  /* 0x03884002000075a7 */ /* 0x000ee4000800017f */
[----:B---3--:R-:W-:Y:S05]  /*ff70*/  @!P0 BRA `(.L_x_4117) ;  /* 0x0000006400bc8947 */ /* 0x008fea0003800000 */
.L_x_4242:
[----:B------:R-:W4:Y:S02]  /*ff80*/  S2R R3, SR_TID.X ;  /* 0x0000000000037919 */ /* 0x000f240000002100 */
[----:B----4-:R-:W-:-:S04]  /*ff90*/  LOP3.LUT R3, R3, 0x7f, RZ, 0xc0, !PT ;  /* 0x0000007f03037812 */ /* 0x010fc800078ec0ff */
[----:B------:R-:W-:-:S13]  /*ffa0*/  ISETP.NE.AND P0, PT, R3, RZ, PT ;  /* 0x000000ff0300720c */ /* 0x000fda0003f05270 */
        /* <DEDUP_REMOVED lines=8> */
.L_x_4118:
[----:B------:R-:W4:Y:S04]  /*10030*/  LDL R3, [R1+0x10] ;  /* 0x0000100001037983 */ /* 0x000f280000100800 */
[----:B--2---:R-:W2:Y:S04]  /*10040*/  LDL R4, [R1+0x30] ;  /* 0x0000300001047983 */ /* 0x004ea80000100800 */
[----:B---3--:R-:W3:Y:S01]  /*10050*/  LDL R2, [R1+0x20] ;  /* 0x0000200001027983 */ /* 0x008ee20000100800 */
[----:B------:R-:W-:Y:S01]  /*10060*/  R2UR UR9, R0 ;  /* 0x00000000000972ca */ /* 0x000fe200000e0000 */
[----:B------:R-:W-:Y:S01]  /*10070*/  UIADD3 UR6, UP0, UR40, 0x370, URZ ;  /* 0x0000037028067890 */ /* 0x000fe2000ff1e03f */
[----:B------:R-:W-:-:S02]  /*10080*/  R2UR UR12, R17 ;  /* 0x00000000110c72ca */ /* 0x000fc400000e0000 */
[----:B-----5:R-:W-:Y:S01]  /*10090*/  R2UR UR13, R16 ;  /* 0x00000000100d72ca */ /* 0x020fe200000e0000 */
[----:B------:R-:W-:-:S08]  /*100a0*/  UIADD3.X UR7, URZ, UR41, URZ, UP0, !UPT ;  /* 0x000000293f077290 */ /* 0x000fd000087fe43f */
[----:B------:R-:W-:Y:S01]  /*100b0*/  UIADD3 UR9, UR9, 0x38830, URZ ;  /* 0x0003883009097890 */ /* 0x000fe2000fffe03f */
[----:B------:R-:W-:Y:S01]  /*100c0*/  UMOV UR5, 0x14f00000 ;  /* 0x14f0000000057882 */ /* 0x000fe20000000000 */
[----:B------:R-:W-:Y:S01]  /*100d0*/  UMOV UR10, URZ ;  /* 0x0000003f000a7c82 */ /* 0x000fe20008000000 */
[----:B------:R-:W-:Y:S02]  /*100e0*/  PLOP3.LUT P0, PT, PT, PT, PT, 0x80, 0x0 ;  /* 0x000000000000781c */ /* 0x000fe40003f0f070 */
[----:B------:R-:W-:-:S11]  /*100f0*/  LOP3.LUT R19, R19, 0xfffffffe, RZ, 0xc0, !PT ;  /* 0xfffffffe13137812 */ /* 0x000fd600078ec0ff */
[----:B------:R-:W-:Y:S01]  /*10100*/  @P0 LOP3.LUT R19, R19, 0x1, RZ, 0xfc, !PT ;  /* 0x0000000113130812 */ /* 0x000fe200078efcff */
[----:B----4-:R-:W-:Y:S01]  /*10110*/  IMAD R0, R3, 0x2000, R18 ;  /* 0x0000200003007824 */ /* 0x010fe200078e0212 */
[----:B--2---:R-:W-:-:S04]  /*10120*/  R2UR UR11, R4 ;  /* 0x00000000040b72ca */ /* 0x004fc800000e0000 */
[----:B------:R-:W-:Y:S02]  /*10130*/  R2UR UR8, R0 ;  /* 0x00000000000872ca */ /* 0x000fe400000e0000 */
[----:B---3--:R-:W-:-:S11]  /*10140*/  R2UR UR4, R2 ;  /* 0x00000000020472ca */ /* 0x008fd600000e0000 */
[----:B------:R-:W-:Y:S02]  /*10150*/  UIADD3 UR8, UR8, 0x22400, URZ ;  /* 0x0002240008087890 */ /* 0x000fe4000fffe03f */
[----:B------:R-:W-:-:S03]  /*10160*/  ULEA UR11, UR11, UR4, 0x6 ;  /* 0x000000040b0b7291 */ /* 0x000fc6000f8e303f */
[----:B------:R-:W-:-:S06]  /*10170*/  UMOV UR4, 0x0 ;  /* 0x0000000000047882 */ /* 0x000fcc0000000000 */
[----:B------:R3:W-:Y:S02]  /*10180*/  UTMALDG.4D [UR8], [UR6], desc[UR4] ;  /* 0x00000408060075b4 */ /* 0x0007e40008019000 */
[----:B---3--:R-:W-:Y:S01]  /*10190*/  NOP ;  /* 0x0000000000007918 */ /* 0x008fe20000000000 */
.L_x_4114:
[----:B--2---:R-:W2:Y:S04]  /*101a0*/  LDL.LU R4, [R1+0x28] ;  /* 0x0000280001047983 */ /* 0x004ea80000300800 */
[----:B------:R-:W3:Y:S04]  /*101b0*/  LDL.LU R3, [R1+0x48] ;  /* 0x0000480001037983 */ /* 0x000ee80000300800 */
[----:B------:R-:W4:Y:S01]  /*101c0*/  LDL R2, [R1+0x2c] ;  /* 0x00002c0001027983 */ /* 0x000f220000100800 */
[----:B------:R-:W-:Y:S05]  /*101d0*/  WARPSYNC.ALL ;  /* 0x0000000000007948 */ /* 0x000fea0003800000 */
[----:B------:R-:W-:Y:S01]  /*101e0*/  ULDC.64 UR4, c[0x0][0xaf8] ;  /* 0x0002be0000047ab9 */ /* 0x000fe20000000a00 */
[----:B------:R-:W-:Y:S01]  /*101f0*/  VIADD R0, R18, 0x20400 ;  /* 0x0002040012007836 */ /* 0x000fe20000000000 */
[----:B------:R-:W-:Y:S01]  /*10200*/  BAR.SYNC.DEFER_BLOCKING 0x8, 0x100 ;  /* 0x0204000000007b1d */ /* 0x000fe20000010000 */
[----:B------:R-:W-:-:S03]  /*10210*/  ISETP.NE.U32.AND P0, PT, RZ, UR4, PT ;  /* 0x00000004ff007c0c */ /* 0x000fc6000bf05070 */
[----:B------:R-:W-:Y:S02]  /*10220*/  LOP3.LUT P1, RZ, R0, 0x3ff, RZ, 0xc0, !PT ;  /* 0x000003ff00ff7812 */ /* 0x000fe4000782c0ff */
[----:B------:R-:W-:Y:S01]  /*10230*/  ISETP.NE.AND.EX P0, PT, RZ, UR5, PT, P0 ;  /* 0x00000005ff007c0c */ /* 0x000fe2000bf05300 */
[----:B------:R-:W-:Y:S03]  /*10240*/  BSSY B6, `(.L_x_4119) ;  /* 0x0000018000067945 */ /* 0x000fe60003800000 */
[----:B--2---:R-:W-:Y:S02]  /*10250*/  SEL R4, R4, RZ, !P0 ;  /* 0x000000ff04047207 */ /* 0x004fe40004000000 */
[----:B---3--:R-:W-:-:S03]  /*10260*/  SEL R3, R3, RZ, !P0 ;  /* 0x000000ff03037207 */ /* 0x008fc60004000000 */
[----:B------:R2:W-:Y:S01]  /*10270*/  STL [R1+0x34], R4 ;  /* 0x0000340401007387 */ /* 0x0005e20000100800 */
[----:B----4-:R-:W-:-:S05]  /*10280*/  SHF.R.S32.HI R0, RZ, 0x1f, R2 ;  /* 0x0000001fff007819 */ /* 0x010fca0000011402 */
[----:B------:R2:W-:Y:S04]  /*10290*/  STL [R1+0x48], R0 ;  /* 0x0000480001007387 */ /* 0x0005e80000100800 */
[----:B------:R2:W-:Y:S01]  /*102a0*/  STL [R1+0x58], R3 ;  /* 0x0000580301007387 */ /* 0x0005e20000100800 */
[----:B------:R-:W-:Y:S05]  /*102b0*/  @!P1 BRA `(.L_x_4120) ;  /* 0x0000000000409947 */ /* 0x000fea0003800000 */
[----:B------:R-:W-:Y:S01]  /*102c0*/  MOV R2, 0x0 ;  /* 0x0000000000027802 */ /* 0x000fe20000000f00 */
[----:B------:R-:W-:Y:S01]  /*102d0*/  ULDC.64 UR4, c[0x4][0x118] ;  /* 0x0100460000047ab9 */ /* 0x000fe20000000a00 */
[----:B------:R-:W-:Y:S01]  /*102e0*/  ULDC.64 UR6, c[0x4][0x120] ;  /* 0x0100480000067ab9 */ /* 0x000fe20000000a00 */
[----:B------:R-:W-:Y:S01]  /*102f0*/  ULDC.64 UR8, c[0x4][0x58] ;  /* 0x0100160000087ab9 */ /* 0x000fe20000000a00 */
[----:B--2---:R-:W-:Y:S02]  /*10300*/  IMAD.U32 R4, RZ, RZ, UR4 ;  /* 0x00000004ff047e24 */ /* 0x004fe4000f8e00ff */
        /* <DEDUP_REMOVED lines=11> */
.L_x_4120:
[----:B------:R-:W-:Y:S05]  /*103c0*/  BSYNC B6 ;  /* 0x0000000000067941 */ /* 0x000fea0003800000 */
.L_x_4119:
[----:B-1----:R-:W3:Y:S01]  /*103d0*/  LDL R10, [R1+0x4] ;  /* 0x00000400010a7983 */ /* 0x002ee20000100800 */
[----:B------:R-:W1:Y:S01]  /*103e0*/  LDC R7, c[0x0][0x448] ;  /* 0x00011200ff077b82 */ /* 0x000e620000000800 */
[----:B------:R-:W-:Y:S01]  /*103f0*/  ULDC.64 UR4, c[0x0][0x298] ;  /* 0x0000a60000047ab9 */ /* 0x000fe20000000a00 */
[----:B------:R-:W-:Y:S01]  /*10400*/  ULDC.64 UR6, c[0x0][0x280] ;  /* 0x0000a00000067ab9 */ /* 0x000fe20000000a00 */
[----:B--2---:R-:W2:Y:S04]  /*10410*/  LDL R4, [R1+0x48] ;  /* 0x0000480001047983 */ /* 0x004ea80000100800 */
[----:B------:R-:W4:Y:S04]  /*10420*/  LDL R9, [R1+0x2c] ;  /* 0x00002c0001097983 */ /* 0x000f280000100800 */
[----:B------:R-:W4:Y:S01]  /*10430*/  LDL R8, [R1+0x58] ;  /* 0x0000580001087983 */ /* 0x000f220000100800 */
[----:B------:R-:W0:Y:S01]  /*10440*/  S2R R2, SR_TID.X ;  /* 0x0000000000027919 */ /* 0x000e220000002100 */
[----:B------:R-:W0:Y:S02]  /*10450*/  S2R R0, SR_TID.X ;  /* 0x0000000000007919 */ /* 0x000e240000002100 */
[----:B------:R-:W4:Y:S01]  /*10460*/  LDL R6, [R1+0x34] ;  /* 0x0000340001067983 */ /* 0x000f220000100800 */
[----:B-1----:R-:W-:-:S13]  /*10470*/  ISETP.NE.AND P0, PT, R7, 0x1, PT ;  /* 0x000000010700780c */ /* 0x002fda0003f05270 */
[----:B------:R-:W1:Y:S01]  /*10480*/  @P0 LDC R3, c[0x0][0x450] ;  /* 0x00011400ff030b82 */ /* 0x000e620000000800 */
[----:B0-----:R-:W-:-:S04]  /*10490*/  LOP3.LUT R2, R2, 0x7f, RZ, 0xc0, !PT ;  /* 0x0000007f02027812 */ /* 0x001fc800078ec0ff */
[----:B------:R-:W-:Y:S01]  /*104a0*/  SHF.R.U32.HI R2, RZ, 0x3, R2 ;  /* 0x00000003ff027819 */ /* 0x000fe20000011602 */
[----:B------:R-:W-:-:S05]  /*104b0*/  IMAD.SHL.U32 R0, R0, 0x10, RZ ;  /* 0x0000001000007824 */ /* 0x000fca00078e00ff */
[----:B------:R-:W-:Y:S02]  /*104c0*/  LOP3.LUT R0, R2, 0x70, R0, 0xf8, !PT ;  /* 0x0000007002007812 */ /* 0x000fe400078ef800 */
[----:B------:R-:W0:Y:S03]  /*104d0*/  @P0 LDC R2, c[0x0][0x44c] ;  /* 0x00011300ff020b82 */ /* 0x000e260000000800 */
[----:B---3--:R-:W-:-:S04]  /*104e0*/  IMAD R5, R10, 0x40, R0 ;  /* 0x000000400a057824 */ /* 0x008fc800078e0200 */
[----:B0-----:R-:W-:-:S04]  /*104f0*/  @P0 IMAD.HI.U32 R2, R5, R2, RZ ;  /* 0x0000000205020227 */ /* 0x001fc800078e00ff */
[----:B------:R-:W-:Y:S01]  /*10500*/  IMAD.MOV.U32 R0, RZ, RZ, R5 ;  /* 0x000000ffff007224 */ /* 0x000fe200078e0005 */
[----:B-1----:R-:W-:Y:S01]  /*10510*/  @P0 SHF.R.U32.HI R0, RZ, R3, R2 ;  /* 0x00000003ff000219 */ /* 0x002fe20000011602 */
[----:B--2---:R-:W-:-:S04]  /*10520*/  IMAD R2, R4, UR4, RZ ;  /* 0x0000000404027c24 */ /* 0x004fc8000f8e02ff */
[C---:B----4-:R-:W-:Y:S02]  /*10530*/  IMAD R4, R9.reuse, UR5, R2 ;  /* 0x0000000509047c24 */ /* 0x050fe4000f8e0202 */
[----:B------:R-:W-:Y:S01]  /*10540*/  IMAD.WIDE.U32 R2, R9, UR4, RZ ;  /* 0x0000000409027c25 */ /* 0x000fe2000f8e00ff */
[----:B------:R-:W-:-:S03]  /*10550*/  ULDC.64 UR4, c[0x0][0x2d8] ;  /* 0x0000b60000047ab9 */ /* 0x000fc60000000a00 */
[----:B------:R-:W-:Y:S02]  /*10560*/  IMAD.IADD R3, R3, 0x1, R4 ;  /* 0x0000000103037824 */ /* 0x000fe400078e0204 */
[C---:B------:R-:W-:Y:S01]  /*10570*/  IMAD.WIDE.U32 R2, R17.reuse, UR4, R2 ;  /* 0x0000000411027c25 */ /* 0x040fe2000f8e0002 */
[----:B------:R0:W-:Y:S03]  /*10580*/  STL [R1+0x28], R5 ;  /* 0x0000280501007387 */ /* 0x0001e60000100800 */
[----:B------:R-:W-:Y:S01]  /*10590*/  IMAD R3, R17, UR5, R3 ;  /* 0x0000000511037c24 */ /* 0x000fe2000f8e0203 */
[----:B------:R-:W-:Y:S02]  /*105a0*/  ULDC.64 UR4, c[0x0][0x2e0] ;  /* 0x0000b80000047ab9 */ /* 0x000fe40000000a00 */
[----:B------:R-:W-:Y:S02]  /*105b0*/  IMAD R4, R8, UR4, RZ ;  /* 0x0000000408047c24 */ /* 0x000fe4000f8e02ff */
[----:B------:R1:W5:Y:S01]  /*105c0*/  LDL R8, [R1+0x14] ;  /* 0x0000140001087983 */ /* 0x0003620000100800 */
[C---:B------:R-:W-:Y:S01]  /*105d0*/  IMAD.WIDE.U32 R2, R6.reuse, UR4, R2 ;  /* 0x0000000406027c25 */ /* 0x040fe2000f8e0002 */
[----:B------:R-:W2:Y:S03]  /*105e0*/  S2R R9, SR_TID.X ;  /* 0x0000000000097919 */ /* 0x000ea60000002100 */
        /* <DEDUP_REMOVED lines=8> */
[----:B------:R-:W-:-:S04]  /*10670*/  IMAD.MOV R0, RZ, RZ, -R0 ;  /* 0x000000ffff007224 */ /* 0x000fc800078e0a00 */
[----:B------:R-:W-:-:S05]  /*10680*/  IMAD R0, R7, R0, R5 ;  /* 0x0000000007007224 */ /* 0x000fca00078e0205 */
[----:B------:R-:W-:Y:S01]  /*10690*/  SHF.R.S32.HI R6, RZ, 0x1f, R0 ;  /* 0x0000001fff067819 */ /* 0x000fe20000011400 */
[----:B------:R-:W-:Y:S02]  /*106a0*/  IMAD.IADD R3, R3, 0x1, R4 ;  /* 0x0000000103037824 */ /* 0x000fe400078e0204 */
[----:B--2---:R-:W-:Y:S02]  /*106b0*/  IMAD.SHL.U32 R9, R9, 0x8, RZ ;  /* 0x0000000809097824 */ /* 0x004fe400078e00ff */
[----:B------:R-:W-:Y:S02]  /*106c0*/  IMAD R6, R6, UR4, RZ ;  /* 0x0000000406067c24 */ /* 0x000fe4000f8e02ff */
[C---:B0-----:R-:W-:Y:S01]  /*106d0*/  IMAD.WIDE.U32 R4, R0.reuse, UR4, R2 ;  /* 0x0000000400047c25 */ /* 0x041fe2000f8e0002 */
[----:B------:R-:W-:Y:S01]  /*106e0*/  LOP3.LUT R9, R9, 0x38, RZ, 0xc0, !PT ;  /* 0x0000003809097812 */ /* 0x000fe200078ec0ff */
[----:B------:R-:W-:Y:S02]  /*106f0*/  ULDC UR4, c[0x0][0x2b8] ;  /* 0x0000ae0000047ab9 */ /* 0x000fe40000000800 */
[----:B------:R-:W-:Y:S01]  /*10700*/  IMAD R0, R0, UR5, R6 ;  /* 0x0000000500007c24 */ /* 0x000fe2000f8e0206 */
[----:B------:R-:W-:-:S03]  /*10710*/  LEA R3, P1, R4, UR6, 0x1 ;  /* 0x0000000604037c11 */ /* 0x000fc6000f8208ff */
[----:B------:R-:W-:Y:S01]  /*10720*/  IMAD.IADD R0, R5, 0x1, R0 ;  /* 0x0000000105007824 */ /* 0x000fe200078e0200 */
[----:B------:R-:W-:Y:S01]  /*10730*/  ISETP.GE.AND P0, PT, R9, UR4, PT ;  /* 0x0000000409007c0c */ /* 0x000fe2000bf06270 */
[----:B------:R-:W-:-:S03]  /*10740*/  UMOV UR4, 0xffffffff ;  /* 0xffffffff00047882 */ /* 0x000fc60000000000 */
[----:B------:R-:W-:Y:S01]  /*10750*/  LEA.HI.X R2, R4, UR7, R0, 0x1, P1 ;  /* 0x0000000704027c11 */ /* 0x000fe200088f0c00 */
[----:B-1----:R-:W-:Y:S08]  /*10760*/  BRA.DIV UR4, `(.L_x_4121) ;  /* 0x0000005e04d47947 */ /* 0x002ff0000b800000 */
[----:B------:R-:W2:Y:S01]  /*10770*/  LDL R11, [R1+0x38] ;  /* 0x00003800010b7983 */ /* 0x000ea20000100800 */
[----:B------:R-:W0:Y:S03]  /*10780*/  S2R R5, SR_TID.X ;  /* 0x0000000000057919 */ /* 0x000e260000002100 */
[----:B------:R-:W-:Y:S01]  /*10790*/  SHFL.IDX PT, R4, R2, RZ, 0x181f ;  /* 0x00181fff02047589 */ /* 0x000fe200000e0000 */
[----:B0-----:R-:W-:-:S04]  /*107a0*/  LOP3.LUT R5, R5, 0x7f, RZ, 0xc0, !PT ;  /* 0x0000007f05057812 */ /* 0x001fc800078ec0ff */
[----:B------:R-:W-:Y:S02]  /*107b0*/  SHF.R.U32.HI R6, RZ, 0x3, R5 ;  /* 0x00000003ff067819 */ /* 0x000fe40000011605 */
[----:B------:R-:W0:Y:S03]  /*107c0*/  SHFL.IDX PT, R5, R3, RZ, 0x181f ;  /* 0x00181fff03057589 */ /* 0x000e2600000e0000 */
[----:B------:R-:W-:Y:S02]  /*107d0*/  IMAD R10, R10, 0x40, R6 ;  /* 0x000000400a0a7824 */ /* 0x000fe400078e0206 */
[----:B------:R-:W-:Y:S04]  /*107e0*/  SHFL.IDX PT, R6, R2, 0x1, 0x181f ;  /* 0x00381f0002067f89 */ /* 0x000fe800000e0000 */
[----:B------:R-:W-:Y:S01]  /*107f0*/  STL [R1+0x4], R10 ;  /* 0x0000040a01007387 */ /* 0x000fe20000100800 */
[----:B--2---:R-:W-:-:S05]  /*10800*/  IMAD R0, R11, R7, RZ ;  /* 0x000000070b007224 */ /* 0x004fca00078e02ff */
[----:B------:R-:W-:-:S13]  /*10810*/  ISETP.GE.AND P1, PT, R10, R0, PT ;  /* 0x000000000a00720c */ /* 0x000fda0003f26270 */
[----:B0-----:R-:W-:-:S05]  /*10820*/  @!P1 LEA R5, P2, R9, R5, 0x1 ;  /* 0x0000000509059211 */ /* 0x001fca00078408ff */
[----:B------:R-:W-:-:S05]  /*10830*/  @!P1 IMAD.X R4, RZ, RZ, R4, P2 ;  /* 0x000000ffff049224 */ /* 0x000fca00010e0604 */
[----:B------:R-:W-:-:S04]  /*10840*/  @!P1 LOP3.LUT R5, R5, R4, RZ, 0x3c, !PT ;  /* 0x0000000405059212 */ /* 0x000fc800078e3cff */
[----:B------:R-:W-:-:S04]  /*10850*/  @!P1 LOP3.LUT R4, R5, R4, RZ, 0x3c, !PT ;  /* 0x0000000405049212 */ /* 0x000fc800078e3cff */
[----:B------:R-:W-:-:S05]  /*10860*/  @!P1 LOP3.LUT R5, R5, R4, RZ, 0x3c, !PT ;  /* 0x0000000405059212 */ /* 0x000fca00078e3cff */
[----:B-----5:R0:W-:Y:S01]  /*10870*/  @!P1 LDGSTS.E.BYPASS.LTC128B.128 [R8+0x20400], desc[UR38][R4.64], !P0 ;  /* 0x2040000004089fae */ /* 0x0201e2000c101d66 */
[----:B------:R-:W-:-:S03]  /*10880*/  VIADD R7, R10, 0x10 ;  /* 0x000000100a077836 */ /* 0x000fc60000000000 */
[----:B0-----:R-:W0:Y:S02]  /*10890*/  SHFL.IDX PT, R4, R3, 0x1, 0x181f ;  /* 0x00381f0003047f89 */ /* 0x001e2400000e0000 */
[----:B------:R-:W-:-:S13]  /*108a0*/  ISETP.GE.AND P1, PT, R7, R0, PT ;  /* 0x000000000700720c */ /* 0x000fda0003f26270 */
[----:B0-----:R-:W-:-:S05]  /*108b0*/  @!P1 LEA R5, P2, R9, R4, 0x1 ;  /* 0x0000000409059211 */ /* 0x001fca00078408ff */
[----:B------:R-:W-:-:S05]  /*108c0*/  @!P1 IMAD.X R4, RZ, RZ, R6, P2 ;  /* 0x000000ffff049224 */ /* 0x000fca00010e0606 */
[----:B------:R-:W-:-:S04]  /*108d0*/  @!P1 LOP3.LUT R5, R5, R4, RZ, 0x3c, !PT ;  /* 0x0000000405059212 */ /* 0x000fc800078e3cff */
[----:B------:R-:W-:-:S04]  /*108e0*/  @!P1 LOP3.LUT R4, R5, R4, RZ, 0x3c, !PT ;  /* 0x0000000405049212 */ /* 0x000fc800078e3cff */
[----:B------:R-:W-:-:S05]  /*108f0*/  @!P1 LOP3.LUT R5, R5, R4, RZ, 0x3c, !PT ;  /* 0x0000000405059212 */ /* 0x000fca00078e3cff */
[----:B------:R0:W-:Y:S04]  /*10900*/  @!P1 LDGSTS.E.BYPASS.LTC128B.128 [R8+0x20c00], desc[UR38][R4.64], !P0 ;  /* 0x20c0000004089fae */ /* 0x0001e8000c101d66 */
[----:B------:R1:W-:Y:S04]  /*10910*/  STL [R1+0x50], R7 ;  /* 0x0000500701007387 */ /* 0x0003e80000100800 */
[----:B0-----:R-:W0:Y:S01]  /*10920*/  SHFL.IDX PT, R4, R3, 0x2, 0x181f ;  /* 0x00581f0003047f89 */ /* 0x001e2200000e0000 */
[----:B-1----:R-:W-:-:S03]  /*10930*/  VIADD R7, R10, 0x20 ;  /* 0x000000200a077836 */ /* 0x002fc60000000000 */
[----:B------:R-:W1:Y:S02]  /*10940*/  SHFL.IDX PT, R6, R2, 0x2, 0x181f ;  /* 0x00581f0002067f89 */ /* 0x000e6400000e0000 */
[----:B------:R-:W-:-:S13]  /*10950*/  ISETP.GE.AND P1, PT, R7, R0, PT ;  /* 0x000000000700720c */ /* 0x000fda0003f26270 */
[----:B0-----:R-:W-:-:S05]  /*10960*/  @!P1 LEA R5, P2, R9, R4, 0x1 ;  /* 0x0000000409059211 */ /* 0x001fca00078408ff */
[----:B-1----:R-:W-:-:S05]  /*10970*/  @!P1 IMAD.X R4, RZ, RZ, R6, P2 ;  /* 0x000000ffff049224 */ /* 0x002fca00010e0606 */
[----:B------:R-:W-:-:S04]  /*10980*/  @!P1 LOP3.LUT R5, R5, R4, RZ, 0x3c, !PT ;  /* 0x0000000405059212 */ /* 0x000fc800078e3cff */
[----:B------:R-:W-:-:S04]  /*10990*/  @!P1 LOP3.LUT R4, R5, R4, RZ, 0x3c, !PT ;  /* 0x0000000405049212 */ /* 0x000fc800078e3cff */
[----:B------:R-:W-:Y:S01]  /*109a0*/  @!P1 LOP3.LUT R5, R5, R4, RZ, 0x3c, !PT ;  /* 0x0000000405059212 */ /* 0x000fe200078e3cff */
[----:B------:R0:W-:Y:S04]  /*109b0*/  STL [R1+0x5c], R7 ;  /* 0x00005c0701007387 */ /* 0x0001e80000100800 */
[----:B------:R1:W-:Y:S04]  /*109c0*/  @!P1 LDGSTS.E.BYPASS.LTC128B.128 [R8+0x21400], desc[UR38][R4.64], !P0 ;  /* 0x2140000004089fae */ /* 0x0003e8000c101d66 */
[----:B------:R-:W2:Y:S04]  /*109d0*/  SHFL.IDX PT, R3, R3, 0x3, 0x181f ;  /* 0x00781f0003037f89 */ /* 0x000ea800000e0000 */
[----:B-1----:R0:W1:Y:S02]  /*109e0*/  SHFL.IDX PT, R4, R2, 0x3, 0x181f ;  /* 0x00781f0002047f89 */ /* 0x00206400000e0000 */
.L_x_4251:
[----:B0-----:R-:W3:Y:S02]  /*109f0*/  LDL R2, [R1+0x4] ;  /* 0x0000040001027983 */ /* 0x001ee40000100800 */
[----:B---3--:R-:W-:-:S05]  /*10a00*/  VIADD R2, R2, 0x30 ;  /* 0x0000003002027836 */ /* 0x008fca0000000000 */
[----:B------:R-:W-:Y:S01]  /*10a10*/  ISETP.GE.AND P1, PT, R2, R0, PT ;  /* 0x000000000200720c */ /* 0x000fe20003f26270 */
[----:B------:R2:W-:-:S12]  /*10a20*/  STL [R1+0x60], R2 ;  /* 0x0000600201007387 */ /* 0x0005d80000100800 */
[----:B--2---:R-:W-:-:S05]  /*10a30*/  @!P1 LEA R2, P2, R9, R3, 0x1 ;  /* 0x0000000309029211 */ /* 0x004fca00078408ff */
[----:B-1----:R-:W-:-:S05]  /*10a40*/  @!P1 IMAD.X R3, RZ, RZ, R4, P2 ;  /* 0x000000ffff039224 */ /* 0x002fca00010e0604 */
[----:B------:R-:W-:Y:S01]  /*10a50*/  @!PT LDS RZ, [RZ] ;  /* 0x00000000fffff984 */ /* 0x000fe20000000800 */
[----:B------:R-:W-:Y:S01]  /*10a60*/  @!PT LDS RZ, [RZ] ;  /* 0x00000000fffff984 */ /* 0x000fe20000000800 */
[----:B------:R-:W-:Y:S01]  /*10a70*/  @!PT LDS RZ, [RZ] ;  /* 0x00000000fffff984 */ /* 0x000fe20000000800 */
[----:B------:R0:W-:Y:S01]  /*10a80*/  @!P1 LDGSTS.E.BYPASS.LTC128B.128 [R8+0x21c00], desc[UR38][R2.64], !P0 ;  /* 0x21c0000002089fae */ /* 0x0001e2000c101d66 */
[----:B------:R-:W-:Y:S01]  /*10a90*/  PLOP3.LUT P0, PT, PT, PT, PT, 0x80, 0x0 ;  /* 0x000000000000781c */ /* 0x000fe20003f0f070 */
[----:B------:R-:W-:-:S12]  /*10aa0*/  NOP ;  /* 0x0000000000007918 */ /* 0x000fd80000000000 */
.L_x_4122:
[----:B------:R-:W-:Y:S02]  /*10ab0*/  PLOP3.LUT P1, PT, P1, P0, PT, 0xa2, 0x0 ;  /* 0x000000000000781c */ /* 0x000fe40000f21472 */
[----:B------:R-:W-:-:S08]  /*10ac0*/  @P0 R2UR P1, UR4, R18 ;  /* 0x00000000120402ca */ /* 0x000fd00000020000 */
[----:B------:R-:W-:-:S05]  /*10ad0*/  @P0 PLOP3.LUT P0, PT, P1, PT, PT, 0x80, 0x0 ;  /* 0x000000000000081c */ /* 0x000fca0000f0f070 */
[----:B------:R-:W-:Y:S01]  /*10ae0*/  @!P1 SYNCS.ARRIVE.TRANS64.RED.A0T1 RZ, [UR4+0x38800], RZ ;  /* 0x038800ffffff99a7 */ /* 0x000fe20008200404 */
[----:B------:R-:W-:Y:S07]  /*10af0*/  @!P1 ARRIVES.LDGSTSBAR.64.TRANSCNT [UR4+0x38800] ;  /* 0x03880000ff0099b0 */ /* 0x000fee0008000a84 */
[----:B------:R-:W-:Y:S05]  /*10b00*/  @P0 BRA.U.ANY `(.L_x_4122) ;  /* 0xfffffffd00e80947 */ /* 0x000fea000393ffff */
[----:B------:R-:W-:Y:S01]  /*10b10*/  NOP ;  /* 0x0000000000007918 */ /* 0x000fe20000000000 */
[----:B------:R-:W2:Y:S01]  /*10b20*/  LDL.LU R0, [R1+0x48] ;  /* 0x0000480001007983 */ /* 0x000ea20000300800 */
[----:B------:R-:W-:Y:S01]  /*10b30*/  ULDC.64 UR4, c[0x0][0x398] ;  /* 0x0000e60000047ab9 */ /* 0x000fe20000000a00 */
[----:B------:R1:W-:Y:S02]  /*10b40*/  SYNCS.ARRIVE.TRANS64.A1T0 RZ, [R18+URZ+0x38800], RZ ;  /* 0x038800ff12ff79a7 */ /* 0x0003e4000810003f */
[----:B0-----:R-:W3:Y:S01]  /*10b50*/  LDL.LU R3, [R1+0x2c] ;  /* 0x00002c0001037983 */ /* 0x001ee20000300800 */
[----:B------:R-:W-:Y:S01]  /*10b60*/  BSSY B6, `(.L_x_4123) ;  /* 0x000001a000067945 */ /* 0x000fe20003800000 */
[----:B--2---:R-:W-:Y:S02]  /*10b70*/  IMAD R2, R0, UR4, RZ ;  /* 0x0000000400027c24 */ /* 0x004fe4000f8e02ff */
[----:B------:R-:W-:Y:S02]  /*10b80*/  VIADD R0, R18, 0x26400 ;  /* 0x0002640012007836 */ /* 0x000fe40000000000 */
[----:B---3--:R-:W-:-:S02]  /*10b90*/  IMAD R2, R3, UR5, R2 ;  /* 0x0000000503027c24 */ /* 0x008fc4000f8e0202 */
[----:B------:R-:W-:Y:S01]  /*10ba0*/  IMAD.WIDE.U32 R4, R3, UR4, RZ ;  /* 0x0000000403047c25 */ /* 0x000fe2000f8e00ff */
[----:B------:R-:W-:-:S03]  /*10bb0*/  LOP3.LUT P0, RZ, R0, 0x3ff, RZ, 0xc0, !PT ;  /* 0x000003ff00ff7812 */ /* 0x000fc6000780c0ff */
[----:B------:R-:W-:Y:S01]  /*10bc0*/  IMAD.IADD R0, R5, 0x1, R2 ;  /* 0x0000000105007824 */ /* 0x000fe200078e0202 */
[----:B------:R1:W-:Y:S04]  /*10bd0*/  STL.64 [R1+0x48], R4 ;  /* 0x0000480401007387 */ /* 0x0003e80000100a00 */
[----:B------:R1:W-:Y:S05]  /*10be0*/  STL [R1+0x2c], R0 ;  /* 0x00002c0001007387 */ /* 0x0003ea0000100800 */
[----:B------:R-:W-:Y:S05]  /*10bf0*/  @!P0 BRA `(.L_x_4124) ;  /* 0x0000000000408947 */ /* 0x000fea0003800000 */
[----:B------:R-:W-:Y:S01]  /*10c00*/  MOV R2, 0x0 ;  /* 0x0000000000027802 */ /* 0x000fe20000000f00 */
[----:B------:R-:W-:Y:S01]  /*10c10*/  ULDC.64 UR6, c[0x4][0x118] ;  /* 0x0100460000067ab9 */ /* 0x000fe20000000a00 */
[----:B------:R-:W-:Y:S01]  /*10c20*/  ULDC.64 UR8, c[0x4][0x120] ;  /* 0x0100480000087ab9 */ /* 0x000fe20000000a00 */
[----:B------:R-:W-:Y:S01]  /*10c30*/  ULDC.64 UR4, c[0x4][0x60] ;  /* 0x0100180000047ab9 */ /* 0x000fe20000000a00 */
[----:B-1----:R-:W-:Y:S02]  /*10c40*/  IMAD.U32 R4, RZ, RZ, UR6 ;  /* 0x00000006ff047e24 */ /* 0x002fe4000f8e00ff */
        /* <DEDUP_REMOVED lines=11> */
.L_x_4124:
[----:B------:R-:W-:Y:S05]  /*10d00*/  BSYNC B6 ;  /* 0x0000000000067941 */ /* 0x000fea0003800000 */
.L_x_4123:
[----:B-1----:R-:W2:Y:S01]  /*10d10*/  LDL.LU R5, [R1+0x2c] ;  /* 0x00002c0001057983 */ /* 0x002ea20000300800 */
[----:B------:R-:W0:Y:S01]  /*10d20*/  LDC R7, c[0x0][0x448] ;  /* 0x00011200ff077b82 */ /* 0x000e220000000800 */
[----:B------:R-:W-:Y:S02]  /*10d30*/  ULDC.64 UR4, c[0x0][0x3d8] ;  /* 0x0000f60000047ab9 */ /* 0x000fe40000000a00 */
[----:B------:R-:W2:Y:S04]  /*10d40*/  LDL.LU.64 R2, [R1+0x48] ;  /* 0x0000480001027983 */ /* 0x000ea80000300a00 */
[----:B------:R-:W3:Y:S04]  /*10d50*/  LDL.LU R0, [R1+0x58] ;  /* 0x0000580001007983 */ /* 0x000ee80000300800 */
[----:B------:R-:W4:Y:S04]  /*10d60*/  LDL.LU R4, [R1+0x34] ;  /* 0x0000340001047983 */ /* 0x000f280000300800 */
[----:B------:R-:W5:Y:S01]  /*10d70*/  LDL.LU R6, [R1+0x28] ;  /* 0x0000280001067983 */ /* 0x000f620000300800 */
[----:B------:R-:W-:Y:S01]  /*10d80*/  LOP3.LUT R19, R19, 0xfffffff7, RZ, 0xc0, !PT ;  /* 0xfffffff713137812 */ /* 0x000fe200078ec0ff */
[----:B------:R-:W1:Y:S01]  /*10d90*/  S2R R10, SR_TID.X ;  /* 0x00000000000a7919 */ /* 0x000e620000002100 */
[----:B0-----:R-:W-:Y:S01]  /*10da0*/  ISETP.NE.AND P0, PT, R7, 0x1, PT ;  /* 0x000000010700780c */ /* 0x001fe20003f05270 */
[----:B-1----:R-:W-:-:S05]  /*10db0*/  IMAD.SHL.U32 R10, R10, 0x8, RZ ;  /* 0x000000080a0a7824 */ /* 0x002fca00078e00ff */
[----:B------:R-:W-:Y:S01]  /*10dc0*/  LOP3.LUT R10, R10, 0x38, RZ, 0xc0, !PT ;  /* 0x000000380a0a7812 */ /* 0x000fe200078ec0ff */
[----:B--2---:R-:W-:-:S06]  /*10dd0*/  IMAD.MOV.U32 R3, RZ, RZ, R5 ;  /* 0x000000ffff037224 */ /* 0x004fcc00078e0005 */
[----:B------:R-:W0:Y:S01]  /*10de0*/  @P0 LDC R5, c[0x0][0x450] ;  /* 0x00011400ff050b82 */ /* 0x000e220000000800 */
[----:B------:R-:W-:-:S04]  /*10df0*/  IMAD.WIDE.U32 R2, R17, UR4, R2 ;  /* 0x0000000411027c25 */ /* 0x000fc8000f8e0002 */
[----:B------:R-:W-:Y:S01]  /*10e00*/  IMAD R3, R17, UR5, R3 ;  /* 0x0000000511037c24 */ /* 0x000fe2000f8e0203 */
[----:B------:R-:W-:Y:S02]  /*10e10*/  ULDC.64 UR4, c[0x0][0x3e0] ;  /* 0x0000f80000047ab9 */ /* 0x000fe40000000a00 */
[----:B---3--:R-:W-:Y:S02]  /*10e20*/  IMAD R0, R0, UR4, RZ ;  /* 0x0000000400007c24 */ /* 0x008fe4000f8e02ff */
[----:B----4-:R-:W-:-:S04]  /*10e30*/  IMAD.WIDE.U32 R2, R4, UR4, R2 ;  /* 0x0000000404027c25 */ /* 0x010fc8000f8e0002 */
[----:B------:R-:W-:Y:S01]  /*10e40*/  IMAD R0, R4, UR5, R0 ;  /* 0x0000000504007c24 */ /* 0x000fe2000f8e0200 */
[----:B------:R-:W-:Y:S01]  /*10e50*/  ULDC.64 UR4, c[0x0][0x3d0] ;  /* 0x0000f40000047ab9 */ /* 0x000fe20000000a00 */
[----:B-----5:R-:W-:Y:S02]  /*10e60*/  IMAD.MOV.U32 R4, RZ, RZ, R6 ;  /* 0x000000ffff047224 */ /* 0x020fe400078e0006 */
[----:B------:R-:W-:Y:S02]  /*10e70*/  IMAD.IADD R3, R3, 0x1, R0 ;  /* 0x0000000103037824 */ /* 0x000fe400078e0200 */
[----:B------:R-:W1:Y:S02]  /*10e80*/  @P0 LDC R0, c[0x0][0x44c] ;  /* 0x00011300ff000b82 */ /* 0x000e640000000800 */
[----:B-1----:R-:W-:-:S05]  /*10e90*/  @P0 IMAD.HI.U32 R0, R6, R0, RZ ;  /* 0x0000000006000227 */ /* 0x002fca00078e00ff */
[----:B0-----:R-:W-:-:S04]  /*10ea0*/  @P0 SHF.R.U32.HI R4, RZ, R5, R0 ;  /* 0x00000005ff040219 */ /* 0x001fc80000011600 */
[--C-:B------:R-:W-:Y:S01]  /*10eb0*/  SHF.R.S32.HI R5, RZ, 0x1f, R4.reuse ;  /* 0x0000001fff057819 */ /* 0x100fe20000011404 */
[----:B------:R-:W-:Y:S02]  /*10ec0*/  IMAD.MOV R0, RZ, RZ, -R4 ;  /* 0x000000ffff007224 */ /* 0x000fe400078e0a04 */
[----:B------:R-:W-:-:S04]  /*10ed0*/  IMAD.WIDE.U32 R2, R4, UR4, R2 ;  /* 0x0000000404027c25 */ /* 0x000fc8000f8e0002 */
[----:B------:R-:W-:Y:S02]  /*10ee0*/  IMAD R0, R7, R0, R6 ;  /* 0x0000000007007224 */ /* 0x000fe400078e0206 */
[----:B------:R-:W0:Y:S01]  /*10ef0*/  S2R R6, SR_TID.X ;  /* 0x0000000000067919 */ /* 0x000e220000002100 */
        /* <DEDUP_REMOVED lines=8> */
[----:B------:R-:W-:-:S03]  /*10f80*/  ULDC.64 UR4, c[0x0][0x390] ;  /* 0x0000e40000047ab9 */ /* 0x000fc60000000a00 */
[----:B------:R-:W-:Y:S01]  /*10f90*/  IMAD.IADD R4, R3, 0x1, R0 ;  /* 0x0000000103047824 */ /* 0x000fe200078e0200 */
[----:B------:R-:W-:Y:S01]  /*10fa0*/  LEA R0, P0, R2, UR4, 0x1 ;  /* 0x0000000402007c11 */ /* 0x000fe2000f8008ff */
[----:B------:R-:W-:Y:S02]  /*10fb0*/  ULDC UR4, c[0x0][0x3b8] ;  /* 0x0000ee0000047ab9 */ /* 0x000fe40000000800 */
[----:B------:R-:W-:Y:S02]  /*10fc0*/  ISETP.GE.AND P3, PT, R10, UR4, PT ;  /* 0x000000040a007c0c */ /* 0x000fe4000bf66270 */
[----:B------:R-:W-:Y:S01]  /*10fd0*/  LEA.HI.X R4, R2, UR5, R4, 0x1, P0 ;  /* 0x0000000502047c11 */ /* 0x000fe200080f0c04 */
[----:B0-----:R-:W-:Y:S01]  /*10fe0*/  IMAD.SHL.U32 R6, R6, 0x8, RZ ;  /* 0x0000000806067824 */ /* 0x001fe200078e00ff */
[----:B------:R-:W-:-:S04]  /*10ff0*/  SEL R5, RZ, 0x1, P3 ;  /* 0x00000001ff057807 */ /* 0x000fc80001800000 */
[----:B------:R-:W-:-:S04]  /*11000*/  LOP3.LUT R6, R6, 0x38, RZ, 0xc0, !PT ;  /* 0x0000003806067812 */ /* 0x000fc800078ec0ff */
[C---:B------:R-:W-:Y:S02]  /*11010*/  LOP3.LUT R8, R6.reuse, 0x80, RZ, 0xfc, !PT ;  /* 0x0000008006087812 */ /* 0x040fe400078efcff */
[----:B------:R-:W-:Y:S02]  /*11020*/  LOP3.LUT R6, R6, 0x40, RZ, 0xfc, !PT ;  /* 0x0000004006067812 */ /* 0x000fe400078efcff */
[----:B------:R-:W-:Y:S02]  /*11030*/  ISETP.GE.AND P2, PT, R8, UR4, PT ;  /* 0x0000000408007c0c */ /* 0x000fe4000bf46270 */
[----:B------:R-:W-:Y:S02]  /*11040*/  ISETP.GE.AND P1, PT, R6, UR4, PT ;  /* 0x0000000406007c0c */ /* 0x000fe4000bf26270 */
[----:B------:R-:W0:Y:S01]  /*11050*/  S2R R6, SR_TID.X ;  /* 0x0000000000067919 */ /* 0x000e220000002100 */
[----:B------:R-:W-:Y:S02]  /*11060*/  @P3 LOP3.LUT R19, R19, 0x8, RZ, 0xfc, !PT ;  /* 0x0000000813133812 */ /* 0x000fe400078efcff */
[----:B------:R-:W-:-:S02]  /*11070*/  SEL R3, RZ, 0x4, P2 ;  /* 0x00000004ff037807 */ /* 0x000fc40001000000 */
[----:B------:R-:W-:Y:S02]  /*11080*/  LOP3.LUT R19, R19, 0xfffffffd, RZ, 0xc0, !PT ;  /* 0xfffffffd13137812 */ /* 0x000fe400078ec0ff */
[----:B------:R-:W-:Y:S02]  /*11090*/  SEL R2, RZ, 0x2, P1 ;  /* 0x00000002ff027807 */ /* 0x000fe40000800000 */
[----:B------:R-:W-:Y:S02]  /*110a0*/  @P2 LOP3.LUT R19, R19, 0x2, RZ, 0xfc, !PT ;  /* 0x0000000213132812 */ /* 0x000fe400078efcff */
[----:B------:R-:W-:Y:S02]  /*110b0*/  IADD3 R2, R3, R2, R5 ;  /* 0x0000000203027210 */ /* 0x000fe40007ffe005 */
[----:B------:R-:W-:-:S04]  /*110c0*/  LOP3.LUT R19, R19, 0xfffffffb, RZ, 0xc0, !PT ;  /* 0xfffffffb13137812 */ /* 0x000fc800078ec0ff */
[----:B------:R-:W-:Y:S01]  /*110d0*/  @P1 LOP3.LUT R19, R19, 0x4, RZ, 0xfc, !PT ;  /* 0x0000000413131812 */ /* 0x000fe200078efcff */
[----:B0-----:R-:W-:-:S05]  /*110e0*/  IMAD.SHL.U32 R6, R6, 0x8, RZ ;  /* 0x0000000806067824 */ /* 0x001fca00078e00ff */
[----:B------:R-:W-:-:S04]  /*110f0*/  LOP3.LUT R6, R6, 0x38, RZ, 0xc0, !PT ;  /* 0x0000003806067812 */ /* 0x000fc800078ec0ff */
[C---:B------:R-:W-:Y:S02]  /*11100*/  LOP3.LUT R8, R6.reuse, 0x100, RZ, 0xfc, !PT ;  /* 0x0000010006087812 */ /* 0x040fe400078efcff */
[----:B------:R-:W-:Y:S02]  /*11110*/  LOP3.LUT R6, R6, 0xc0, RZ, 0xfc, !PT ;  /* 0x000000c006067812 */ /* 0x000fe400078efcff */
[----:B------:R-:W-:Y:S02]  /*11120*/  ISETP.GE.AND P0, PT, R8, UR4, PT ;  /* 0x0000000408007c0c */ /* 0x000fe4000bf06270 */
[----:B------:R-:W0:Y:S01]  /*11130*/  S2R R8, SR_TID.X ;  /* 0x0000000000087919 */ /* 0x000e220000002100 */
[----:B------:R-:W-:Y:S02]  /*11140*/  ISETP.GE.AND P5, PT, R6, UR4, PT ;  /* 0x0000000406007c0c */ /* 0x000fe4000bfa6270 */
[----:B------:R-:W-:Y:S01]  /*11150*/  SEL R5, RZ, 0x10, P0 ;  /* 0x00000010ff057807 */ /* 0x000fe20000000000 */
[----:B------:R-:W1:Y:S01]  /*11160*/  S2R R6, SR_TID.X ;  /* 0x0000000000067919 */ /* 0x000e620000002100 */
[----:B------:R-:W-:-:S04]  /*11170*/  SEL R3, RZ, 0x8, P5 ;  /* 0x00000008ff037807 */ /* 0x000fc80002800000 */
[----:B------:R-:W-:Y:S01]  /*11180*/  IADD3 R2, R5, R2, R3 ;  /* 0x0000000205027210 */ /* 0x000fe20007ffe003 */
[----:B0-----:R-:W-:Y:S02]  /*11190*/  IMAD.SHL.U32 R8, R8, 0x8, RZ ;  /* 0x0000000808087824 */ /* 0x001fe400078e00ff */
[----:B-1----:R-:W-:-:S03]  /*111a0*/  IMAD.SHL.U32 R6, R6, 0x8, RZ ;  /* 0x0000000806067824 */ /* 0x002fc600078e00ff */
[----:B------:R-:W-:-:S04]  /*111b0*/  LOP3.LUT R8, R8, 0x38, RZ, 0xc0, !PT ;  /* 0x0000003808087812 */ /* 0x000fc800078ec0ff */
[----:B------:R-:W-:Y:S02]  /*111c0*/  LOP3.LUT R9, R8, 0x180, RZ, 0xfc, !PT ;  /* 0x0000018008097812 */ /* 0x000fe400078efcff */
[----:B------:R-:W-:Y:S02]  /*111d0*/  LOP3.LUT R6, R6, 0x38, RZ, 0xc0, !PT ;  /* 0x0000003806067812 */ /* 0x000fe400078ec0ff */
[----:B------:R-:W-:Y:S02]  /*111e0*/  ISETP.GE.AND P1, PT, R9, UR4, PT ;  /* 0x0000000409007c0c */ /* 0x000fe4000bf26270 */
[C---:B------:R-:W-:Y:S02]  /*111f0*/  LOP3.LUT R8, R6.reuse, 0x140, RZ, 0xfc, !PT ;  /* 0x0000014006087812 */ /* 0x040fe400078efcff */
[----:B------:R-:W-:Y:S02]  /*11200*/  SEL R5, RZ, 0x40, P1 ;  /* 0x00000040ff057807 */ /* 0x000fe40000800000 */
[----:B------:R-:W-:-:S02]  /*11210*/  LOP3.LUT R6, R6, 0x1c0, RZ, 0xfc, !PT ;  /* 0x000001c006067812 */ /* 0x000fc400078efcff */
[----:B------:R-:W-:Y:S02]  /*11220*/  ISETP.GE.AND P1, PT, R8, UR4, PT ;  /* 0x0000000408007c0c */ /* 0x000fe4000bf26270 */
[----:B------:R-:W-:Y:S01]  /*11230*/  ISETP.GE.AND P2, PT, R6, UR4, PT ;  /* 0x0000000406007c0c */ /* 0x000fe2000bf46270 */
[----:B------:R-:W-:Y:S01]  /*11240*/  UMOV UR4, 0xffffffff ;  /* 0xffffffff00047882 */ /* 0x000fe20000000000 */
[----:B------:R-:W-:Y:S02]  /*11250*/  SEL R3, RZ, 0x20, P1 ;  /* 0x00000020ff037807 */ /* 0x000fe40000800000 */
[----:B------:R-:W-:Y:S02]  /*11260*/  SEL R6, RZ, 0x80, P2 ;  /* 0x00000080ff067807 */ /* 0x000fe40001000000 */
[----:B------:R-:W-:-:S05]  /*11270*/  IADD3 R5, R5, R2, R3 ;  /* 0x0000000205057210 */ /* 0x000fca0007ffe003 */
[----:B------:R-:W-:Y:S01]  /*11280*/  IMAD.IADD R6, R5, 0x1, R6 ;  /* 0x0000000105067824 */ /* 0x000fe200078e0206 */
[----:B------:R-:W-:Y:S06]  /*11290*/  BRA.DIV UR4, `(.L_x_4125) ;  /* 0x0000005a04687947 */ /* 0x000fec000b800000 */
[----:B------:R-:W2:Y:S04]  /*112a0*/  LDL.LU R8, [R1+0x38] ;  /* 0x0000380001087983 */ /* 0x000ea80000300800 */
[----:B------:R-:W3:Y:S04]  /*112b0*/  LDL.LU R3, [R1+0x4] ;  /* 0x0000040001037983 */ /* 0x000ee80000300800 */
[----:B------:R-:W4:Y:S04]  /*112c0*/  LDL.LU R2, [R1+0x50] ;  /* 0x0000500001027983 */ /* 0x000f280000300800 */
[----:B------:R-:W5:Y:S01]  /*112d0*/  LDL R11, [R1+0x14] ;  /* 0x00001400010b7983 */ /* 0x000f620000100800 */
[----:B------:R-:W-:-:S03]  /*112e0*/  LOP3.LUT R19, R19, 0xfffffbff, RZ, 0xc0, !PT ;  /* 0xfffffbff13137812 */ /* 0x000fc600078ec0ff */
[----:B------:R-:W5:Y:S01]  /*112f0*/  LDL.LU R10, [R1+0x5c] ;  /* 0x00005c00010a7983 */ /* 0x000f620000300800 */
[----:B------:R-:W-:Y:S01]  /*11300*/  @P1 LOP3.LUT R19, R19, 0x400, RZ, 0xfc, !PT ;  /* 0x0000040013131812 */ /* 0x000fe200078efcff */
[----:B------:R-:W0:Y:S03]  /*11310*/  S2R R12, SR_TID.X ;  /* 0x00000000000c7919 */ /* 0x000e260000002100 */
[C---:B------:R-:W-:Y:S02]  /*11320*/  LOP3.LUT P1, RZ, R19.reuse, 0x8, RZ, 0xc0, !PT ;  /* 0x0000000813ff7812 */ /* 0x040fe4000782c0ff */
[C---:B------:R-:W-:Y:S02]  /*11330*/  LOP3.LUT P4, RZ, R19.reuse, 0x2, RZ, 0xc0, !PT ;  /* 0x0000000213ff7812 */ /* 0x040fe4000788c0ff */
[----:B------:R-:W-:Y:S01]  /*11340*/  LOP3.LUT R19, R19, 0xfffffeff, RZ, 0xc0, !PT ;  /* 0xfffffeff13137812 */ /* 0x000fe200078ec0ff */
[----:B0-----:R-:W-:-:S05]  /*11350*/  IMAD.SHL.U32 R12, R12, 0x8, RZ ;  /* 0x000000080c0c7824 */ /* 0x001fca00078e00ff */
[----:B------:R-:W-:Y:S01]  /*11360*/  LOP3.LUT R12, R12, 0x38, RZ, 0xc0, !PT ;  /* 0x000000380c0c7812 */ /* 0x000fe200078ec0ff */
[----:B------:R-:W-:Y:S01]  /*11370*/  SHFL.IDX PT, R14, R0, 0x1, 0x181f ;  /* 0x00381f00000e7f89 */ /* 0x000fe200000e0000 */
[----:B--2---:R-:W-:-:S05]  /*11380*/  IMAD R7, R8, R7, RZ ;  /* 0x0000000708077224 */ /* 0x004fca00078e02ff */
[-C--:B---3--:R-:W-:Y:S02]  /*11390*/  ISETP.GE.AND P2, PT, R3, R7.reuse, PT ;  /* 0x000000070300720c */ /* 0x088fe40003f46270 */
[----:B----4-:R-:W-:-:S11]  /*113a0*/  ISETP.GE.AND P3, PT, R2, R7, PT ;  /* 0x000000070200720c */ /* 0x010fd60003f66270 */
[----:B------:R-:W-:-:S04]  /*113b0*/  @!P2 LOP3.LUT R2, R5, 0x40, RZ, 0xc0, !PT ;  /* 0x000000400502a812 */ /* 0x000fc800078ec0ff */
[----:B------:R-:W-:Y:S02]  /*113c0*/  @!P2 SHF.R.U32.HI R2, RZ, 0x2, R2 ;  /* 0x00000002ff02a819 */ /* 0x000fe40000011602 */
[----:B------:R-:W-:Y:S02]  /*113d0*/  @P3 LOP3.LUT R19, R19, 0x100, RZ, 0xfc, !PT ;  /* 0x0000010013133812 */ /* 0x000fe400078efcff */
[----:B------:R-:W-:Y:S02]  /*113e0*/  @!P2 ISETP.NE.U32.AND P3, PT, R2, RZ, PT ;  /* 0x000000ff0200a20c */ /* 0x000fe40003f65070 */
[----:B------:R-:W-:Y:S01]  /*113f0*/  @!P2 LOP3.LUT R2, R6, 0x80, RZ, 0xc0, !PT ;  /* 0x000000800602a812 */ /* 0x000fe200078ec0ff */
[----:B------:R-:W0:Y:S01]  /*11400*/  SHFL.IDX PT, R3, R0, RZ, 0x181f ;  /* 0x00181fff00037589 */ /* 0x000e2200000e0000 */
[----:B------:R-:W-:Y:S02]  /*11410*/  LOP3.LUT R19, R19, 0xffffffdf, RZ, 0xc0, !PT ;  /* 0xffffffdf13137812 */ /* 0x000fe400078ec0ff */
[----:B------:R-:W-:-:S07]  /*11420*/  @!P2 SHF.R.U32.HI R2, RZ, 0x3, R2 ;  /* 0x00000003ff02a819 */ /* 0x000fce0000011602 */
[----:B------:R-:W-:Y:S02]  /*11430*/  @P3 LOP3.LUT R19, R19, 0x20, RZ, 0xfc, !PT ;  /* 0x0000002013133812 */ /* 0x000fe400078efcff */
[----:B------:R-:W-:Y:S02]  /*11440*/  @!P2 ISETP.NE.U32.AND P3, PT, R2, RZ, PT ;  /* 0x000000ff0200a20c */ /* 0x000fe40003f65070 */
[----:B------:R-:W1:Y:S01]  /*11450*/  SHFL.IDX PT, R2, R4, RZ, 0x181f ;  /* 0x00181fff04027589 */ /* 0x000e6200000e0000 */
[----:B0-----:R-:W-:Y:S02]  /*11460*/  @!P2 LEA R3, P6, R12, R3, 0x1 ;  /* 0x000000030c03a211 */ /* 0x001fe400078c08ff */
[----:B------:R-:W-:-:S03]  /*11470*/  LOP3.LUT R19, R19, 0xfffffdff, RZ, 0xc0, !PT ;  /* 0xfffffdff13137812 */ /* 0x000fc600078ec0ff */
[----:B-1----:R-:W-:-:S05]  /*11480*/  @!P2 IMAD.X R2, RZ, RZ, R2, P6 ;  /* 0x000000ffff02a224 */ /* 0x002fca00030e0602 */
[-C--:B------:R-:W-:Y:S02]  /*11490*/  @!P2 LOP3.LUT R3, R3, R2.reuse, RZ, 0x3c, !PT ;  /* 0x000000020303a212 */ /* 0x080fe400078e3cff */
[----:B------:R-:W-:Y:S02]  /*114a0*/  @P3 LOP3.LUT R19, R19, 0x200, RZ, 0xfc, !PT ;  /* 0x0000020013133812 */ /* 0x000fe400078efcff */
[----:B------:R-:W-:Y:S02]  /*114b0*/  @!P2 LOP3.LUT R2, R3, R2, RZ, 0x3c, !PT ;  /* 0x000000020302a212 */ /* 0x000fe400078e3cff */
[----:B------:R-:W-:Y:S02]  /*114c0*/  LOP3.LUT P6, RZ, R19, 0x4, RZ, 0xc0, !PT ;  /* 0x0000000413ff7812 */ /* 0x000fe400078cc0ff */
[----:B------:R-:W-:Y:S02]  /*114d0*/  @!P2 LOP3.LUT R3, R3, R2, RZ, 0x3c, !PT ;  /* 0x000000020303a212 */ /* 0x000fe400078e3cff */
[----:B------:R-:W-:-:S03]  /*114e0*/  LOP3.LUT P3, RZ, R19, 0x20, RZ, 0xc0, !PT ;  /* 0x0000002013ff7812 */ /* 0x000fc6000786c0ff */
[----:B-----5:R-:W-:Y:S01]  /*114f0*/  @!P2 LDGSTS.E.BYPASS.LTC128B.128 [R11+0x26400], desc[UR38][R2.64], !P1 ;  /* 0x26400000020bafae */ /* 0x020fe2000c901d66 */
[----:B------:R-:W-:-:S05]  /*11500*/  LOP3.LUT P1, RZ, R19, 0x400, RZ, 0xc0, !PT ;  /* 0x0000040013ff7812 */ /* 0x000fca000782c0ff */
[----:B------:R-:W-:Y:S04]  /*11510*/  @!P2 LDGSTS.E.BYPASS.LTC128B.128 [R11+0x28400], desc[UR38][R2.64+0x80], !P6 ;  /* 0x28400080020bafae */ /* 0x000fe8000f101d66 */
[----:B------:R-:W-:Y:S04]  /*11520*/  @!P2 LDGSTS.E.BYPASS.LTC128B.128 [R11+0x2a400], desc[UR38][R2.64+0x100], !P4 ;  /* 0x2a400100020bafae */ /* 0x000fe8000e101d66 */
[----:B------:R-:W-:Y:S04]  /*11530*/  @!P2 LDGSTS.E.BYPASS.LTC128B.128 [R11+0x2c400], desc[UR38][R2.64+0x180], !P5 ;  /* 0x2c400180020bafae */ /* 0x000fe8000e901d66 */
[----:B------:R-:W-:Y:S04]  /*11540*/  @!P2 LDGSTS.E.BYPASS.LTC128B.128 [R11+0x2e400], desc[UR38][R2.64+0x200], !P0 ;  /* 0x2e400200020bafae */ /* 0x000fe8000c101d66 */
[----:B------:R-:W-:Y:S04]  /*11550*/  @!P2 LDGSTS.E.BYPASS.LTC128B.128 [R11+0x30400], desc[UR38][R2.64+0x280], !P1 ;  /* 0x30400280020bafae */ /* 0x000fe8000c901d66 */
[----:B------:R-:W-:Y:S01]  /*11560*/  @!P2 LDGSTS.E.BYPASS.LTC128B.128 [R11+0x32400], desc[UR38][R2.64+0x300], P3 ;  /* 0x32400300020bafae */ /* 0x000fe20009901d66 */
[----:B------:R-:W-:-:S03]  /*11570*/  LOP3.LUT P3, RZ, R19, 0x200, RZ, 0xc0, !PT ;  /* 0x0000020013ff7812 */ /* 0x000fc6000786c0ff */
[----:B------:R-:W0:Y:S10]  /*11580*/  SHFL.IDX PT, R8, R4, 0x1, 0x181f ;  /* 0x00381f0004087f89 */ /* 0x000e3400000e0000 */
[----:B------:R1:W-:Y:S01]  /*11590*/  @!P2 LDGSTS.E.BYPASS.LTC128B.128 [R11+0x34400], desc[UR38][R2.64+0x380], P3 ;  /* 0x34400380020bafae */ /* 0x0003e20009901d66 */
[----:B------:R-:W-:-:S13]  /*115a0*/  LOP3.LUT P3, RZ, R19, 0x100, RZ, 0xc0, !PT ;  /* 0x0000010013ff7812 */ /* 0x000fda000786c0ff */
[----:B------:R-:W-:-:S05]  /*115b0*/  @!P3 LEA R21, P2, R12, R14, 0x1 ;  /* 0x0000000e0c15b211 */ /* 0x000fca00078408ff */
[----:B0-----:R-:W-:Y:S01]  /*115c0*/  @!P3 IMAD.X R8, RZ, RZ, R8, P2 ;  /* 0x000000ffff08b224 */ /* 0x001fe200010e0608 */
[----:B------:R-:W-:Y:S02]  /*115d0*/  LOP3.LUT P2, RZ, R19, 0x8, RZ, 0xc0, !PT ;  /* 0x0000000813ff7812 */ /* 0x000fe4000784c0ff */
[----:B------:R-:W-:Y:S01]  /*115e0*/  @!P3 LOP3.LUT R9, R5, 0x40, RZ, 0xc0, !PT ;  /* 0x000000400509b812 */ /* 0x000fe200078ec0ff */
[----:B-1----:R-:W-:Y:S02]  /*115f0*/  @!P3 IMAD.MOV.U32 R2, RZ, RZ, R21 ;  /* 0x000000ffff02b224 */ /* 0x002fe400078e0015 */
[----:B------:R-:W-:Y:S01]  /*11600*/  @!P3 IMAD.MOV.U32 R3, RZ, RZ, R8 ;  /* 0x000000ffff03b224 */ /* 0x000fe200078e0008 */
[----:B------:R-:W-:-:S07]  /*11610*/  @!P3 SHF.R.U32.HI R9, RZ, 0x2, R9 ;  /* 0x00000002ff09b819 */ /* 0x000fce0000011609 */
[----:B------:R-:W-:Y:S01]  /*11620*/  @!P3 LDGSTS.E.BYPASS.LTC128B.128 [R11+0x26c00], desc[UR38][R2.64], !P2 ;  /* 0x26c00000020bbfae */ /* 0x000fe2000d101d66 */
[----:B------:R-:W-:Y:S02]  /*11630*/  @!P3 ISETP.NE.U32.AND P2, PT, R9, RZ, PT ;  /* 0x000000ff0900b20c */ /* 0x000fe40003f45070 */
[----:B------:R-:W-:Y:S01]  /*11640*/  @!P3 LOP3.LUT R8, R6, 0x80, RZ, 0xc0, !PT ;  /* 0x000000800608b812 */ /* 0x000fe200078ec0ff */
[----:B------:R-:W-:Y:S03]  /*11650*/  @!P3 LDGSTS.E.BYPASS.LTC128B.128 [R11+0x28c00], desc[UR38][R2.64+0x80], !P6 ;  /* 0x28c00080020bbfae */ /* 0x000fe6000f101d66 */
[----:B------:R-:W-:Y:S01]  /*11660*/  @!P3 SHF.R.U32.HI R8, RZ, 0x3, R8 ;  /* 0x00000003ff08b819 */ /* 0x000fe20000011608 */
[----:B------:R-:W-:Y:S04]  /*11670*/  @!P3 LDGSTS.E.BYPASS.LTC128B.128 [R11+0x2ac00], desc[UR38][R2.64+0x100], !P4 ;  /* 0x2ac00100020bbfae */ /* 0x000fe8000e101d66 */
[----:B------:R-:W-:Y:S04]  /*11680*/  @!P3 LDGSTS.E.BYPASS.LTC128B.128 [R11+0x2cc00], desc[UR38][R2.64+0x180], !P5 ;  /* 0x2cc00180020bbfae */ /* 0x000fe8000e901d66 */
[----:B------:R-:W-:Y:S04]  /*11690*/  @!P3 LDGSTS.E.BYPASS.LTC128B.128 [R11+0x2ec00], desc[UR38][R2.64+0x200], !P0 ;  /* 0x2ec00200020bbfae */ /* 0x000fe8000c101d66 */
[----:B------:R-:W-:Y:S04]  /*116a0*/  @!P3 LDGSTS.E.BYPASS.LTC128B.128 [R11+0x30c00], desc[UR38][R2.64+0x280], !P1 ;  /* 0x30c00280020bbfae */ /* 0x000fe8000c901d66 */
[----:B------:R-:W-:Y:S01]  /*116b0*/  @!P3 LDGSTS.E.BYPASS.LTC128B.128 [R11+0x32c00], desc[UR38][R2.64+0x300], P2 ;  /* 0x32c00300020bbfae */ /* 0x000fe20009101d66 */
[----:B------:R-:W-:-:S13]  /*116c0*/  @!P3 ISETP.NE.U32.AND P2, PT, R8, RZ, PT ;  /* 0x000000ff0800b20c */ /* 0x000fda0003f45070 */
[----:B------:R0:W-:Y:S01]  /*116d0*/  @!P3 LDGSTS.E.BYPASS.LTC128B.128 [R11+0x34c00], desc[UR38][R2.64+0x380], P2 ;  /* 0x34c00380020bbfae */ /* 0x0001e20009101d66 */
[----:B------:R-:W-:-:S03]  /*116e0*/  ISETP.GE.AND P2, PT, R10, R7, PT ;  /* 0x000000070a00720c */ /* 0x000fc60003f46270 */
[----:B------:R-:W-:Y:S04]  /*116f0*/  SHFL.IDX PT, R10, R4, 0x2, 0x181f ;  /* 0x00581f00040a7f89 */ /* 0x000fe800000e0000 */
[----:B0-----:R-:W0:Y:S01]  /*11700*/  SHFL.IDX PT, R3, R0, 0x2, 0x181f ;  /* 0x00581f0000037f89 */ /* 0x001e2200000e0000 */
[----:B------:R-:W-:-:S04]  /*11710*/  LOP3.LUT R19, R19, 0xffffff7f, RZ, 0xc0, !PT ;  /* 0xffffff7f13137812 */ /* 0x000fc800078ec0ff */
[----:B------:R-:W-:Y:S02]  /*11720*/  @P6 LOP3.LUT R19, R19, 0x80, RZ, 0xfc, !PT ;  /* 0x0000008013136812 */ /* 0x000fe400078efcff */
[----:B------:R-:W-:Y:S02]  /*11730*/  @!P2 LOP3.LUT R2, R5, 0x40, RZ, 0xc0, !PT ;  /* 0x000000400502a812 */ /* 0x000fe400078ec0ff */
[----:B------:R-:W-:Y:S02]  /*11740*/  LOP3.LUT P3, RZ, R19, 0x8, RZ, 0xc0, !PT ;  /* 0x0000000813ff7812 */ /* 0x000fe4000786c0ff */
[----:B------:R-:W-:Y:S02]  /*11750*/  @!P2 SHF.R.U32.HI R9, RZ, 0x2, R2 ;  /* 0x00000002ff09a819 */ /* 0x000fe40000011602 */
[----:B0-----:R-:W-:-:S05]  /*11760*/  @!P2 LEA R8, P6, R12, R3, 0x1 ;  /* 0x000000030c08a211 */ /* 0x001fca00078c08ff */
[----:B------:R-:W-:Y:S01]  /*11770*/  @!P2 IMAD.X R3, RZ, RZ, R10, P6 ;  /* 0x000000ffff03a224 */ /* 0x000fe200030e060a */
[----:B------:R-:W-:Y:S01]  /*11780*/  LOP3.LUT P6, RZ, R19, 0x80, RZ, 0xc0, !PT ;  /* 0x0000008013ff7812 */ /* 0x000fe200078cc0ff */
[----:B------:R-:W-:Y:S01]  /*11790*/  @!P2 IMAD.MOV.U32 R2, RZ, RZ, R8 ;  /* 0x000000ffff02a224 */ /* 0x000fe200078e0008 */
[----:B------:R-:W-:-:S04]  /*117a0*/  @!P2 LOP3.LUT R8, R6, 0x80, RZ, 0xc0, !PT ;  /* 0x000000800608a812 */ /* 0x000fc800078ec0ff */
[----:B------:R-:W-:Y:S01]  /*117b0*/  @!P2 SHF.R.U32.HI R8, RZ, 0x3, R8 ;  /* 0x00000003ff08a819 */ /* 0x000fe20000011608 */
[----:B------:R0:W-:Y:S03]  /*117c0*/  @!P2 LDGSTS.E.BYPASS.LTC128B.128 [R11+0x27400], desc[UR38][R2.64], !P3 ;  /* 0x27400000020bafae */ /* 0x0001e6000d901d66 */
[----:B------:R-:W-:-:S03]  /*117d0*/  @!P2 ISETP.NE.U32.AND P3, PT, R8, RZ, PT ;  /* 0x000000ff0800a20c */ /* 0x000fc60003f65070 */
[----:B------:R0:W-:Y:S01]  /*117e0*/  @!P2 LDGSTS.E.BYPASS.LTC128B.128 [R11+0x29400], desc[UR38][R2.64+0x80], !P6 ;  /* 0x29400080020bafae */ /* 0x0001e2000f101d66 */
[----:B------:R-:W-:-:S03]  /*117f0*/  @!P2 ISETP.NE.U32.AND P6, PT, R9, RZ, PT ;  /* 0x000000ff0900a20c */ /* 0x000fc60003fc5070 */
[----:B------:R0:W-:Y:S04]  /*11800*/  @!P2 LDGSTS.E.BYPASS.LTC128B.128 [R11+0x2b400], desc[UR38][R2.64+0x100], !P4 ;  /* 0x2b400100020bafae */ /* 0x0001e8000e101d66 */
[----:B------:R0:W-:Y:S04]  /*11810*/  @!P2 LDGSTS.E.BYPASS.LTC128B.128 [R11+0x2d400], desc[UR38][R2.64+0x180], !P5 ;  /* 0x2d400180020bafae */ /* 0x0001e8000e901d66 */
[----:B------:R0:W-:Y:S04]  /*11820*/  @!P2 LDGSTS.E.BYPASS.LTC128B.128 [R11+0x2f400], desc[UR38][R2.64+0x200], !P0 ;  /* 0x2f400200020bafae */ /* 0x0001e8000c101d66 */
[----:B------:R0:W-:Y:S04]  /*11830*/  @!P2 LDGSTS.E.BYPASS.LTC128B.128 [R11+0x31400], desc[UR38][R2.64+0x280], !P1 ;  /* 0x31400280020bafae */ /* 0x0001e8000c901d66 */
[----:B------:R0:W-:Y:S04]  /*11840*/  @!P2 LDGSTS.E.BYPASS.LTC128B.128 [R11+0x33400], desc[UR38][R2.64+0x300], P6 ;  /* 0x33400300020bafae */ /* 0x0001e8000b101d66 */
[----:B------:R0:W-:Y:S04]  /*11850*/  @!P2 LDGSTS.E.BYPASS.LTC128B.128 [R11+0x35400], desc[UR38][R2.64+0x380], P3 ;  /* 0x35400380020bafae */ /* 0x0001e80009901d66 */
[----:B------:R-:W1:Y:S04]  /*11860*/  SHFL.IDX PT, R4, R4, 0x3, 0x181f ;  /* 0x00781f0004047f89 */ /* 0x000e6800000e0000 */
[----:B------:R-:W2:Y:S02]  /*11870*/  SHFL.IDX PT, R0, R0, 0x3, 0x181f ;  /* 0x00781f0000007f89 */ /* 0x000ea400000e0000 */
.L_x_4261:
[----:B0-----:R-:W3:Y:S01]  /*11880*/  LDL.LU R2, [R1+0x60] ;  /* 0x0000600001027983 */ /* 0x001ee20000300800 */
[----:B------:R-:W-:Y:S01]  /*11890*/  BSSY B0, `(.L_x_4126) ;  /* 0x000001d000007945 */ /* 0x000fe20003800000 */
[----:B---3--:R-:W-:-:S13]  /*118a0*/  ISETP.GE.AND P2, PT, R2, R7, PT ;  /* 0x000000070200720c */ /* 0x008fda0003f46270 */
[----:B------:R-:W-:Y:S05]  /*118b0*/  @P2 BRA `(.L_x_4127) ;  /* 0x0000000000682947 */ /* 0x000fea0003800000 */
[----:B------:R-:W3:Y:S01]  /*118c0*/  LDL R8, [R1+0x14] ;  /* 0x0000140001087983 */ /* 0x000ee20000100800 */
[C---:B------:R-:W-:Y:S02]  /*118d0*/  LOP3.LUT P6, RZ, R19.reuse, 0x8, RZ, 0xc0, !PT ;  /* 0x0000000813ff7812 */ /* 0x040fe400078cc0ff */
[C---:B------:R-:W-:Y:S01]  /*118e0*/  LOP3.LUT P4, RZ, R19.reuse, 0x4, RZ, 0xc0, !PT ;  /* 0x0000000413ff7812 */ /* 0x040fe2000788c0ff */
[----:B------:R-:W0:Y:S01]  /*118f0*/  S2R R2, SR_TID.X ;  /* 0x0000000000027919 */ /* 0x000e220000002100 */
[----:B------:R-:W-:Y:S02]  /*11900*/  LOP3.LUT P3, RZ, R19, 0x2, RZ, 0xc0, !PT ;  /* 0x0000000213ff7812 */ /* 0x000fe4000786c0ff */
[----:B------:R-:W-:Y:S02]  /*11910*/  LOP3.LUT R5, R5, 0x40, RZ, 0xc0, !PT ;  /* 0x0000004005057812 */ /* 0x000fe400078ec0ff */
[----:B------:R-:W-:Y:S02]  /*11920*/  LOP3.LUT R6, R6, 0x80, RZ, 0xc0, !PT ;  /* 0x0000008006067812 */ /* 0x000fe400078ec0ff */
[----:B------:R-:W-:-:S02]  /*11930*/  SHF.R.U32.HI R5, RZ, 0x2, R5 ;  /* 0x00000002ff057819 */ /* 0x000fc40000011605 */
[----:B------:R-:W-:Y:S01]  /*11940*/  SHF.R.U32.HI R6, RZ, 0x3, R6 ;  /* 0x00000003ff067819 */ /* 0x000fe20000011606 */
[----:B0-----:R-:W-:-:S05]  /*11950*/  IMAD.SHL.U32 R2, R2, 0x8, RZ ;  /* 0x0000000802027824 */ /* 0x001fca00078e00ff */
[----:B------:R-:W-:-:S04]  /*11960*/  LOP3.LUT R2, R2, 0x38, RZ, 0xc0, !PT ;  /* 0x0000003802027812 */ /* 0x000fc800078ec0ff */
[----:B--2---:R-:W-:-:S05]  /*11970*/  LEA R2, P2, R2, R0, 0x1 ;  /* 0x0000000002027211 */ /* 0x004fca00078408ff */
[----:B-1----:R-:W-:Y:S01]  /*11980*/  IMAD.X R3, RZ, RZ, R4, P2 ;  /* 0x000000ffff037224 */ /* 0x002fe200010e0604 */
[----:B------:R-:W-:-:S04]  /*11990*/  ISETP.NE.U32.AND P2, PT, R5, RZ, PT ;  /* 0x000000ff0500720c */ /* 0x000fc80003f45070 */
[----:B------:R-:W-:Y:S01]  /*119a0*/  @!PT LDS RZ, [RZ] ;  /* 0x00000000fffff984 */ /* 0x000fe20000000800 */
[----:B------:R-:W-:Y:S01]  /*119b0*/  @!PT LDS RZ, [RZ] ;  /* 0x00000000fffff984 */ /* 0x000fe20000000800 */
[----:B------:R-:W-:Y:S01]  /*119c0*/  @!PT LDS RZ, [RZ] ;  /* 0x00000000fffff984 */ /* 0x000fe20000000800 */
[----:B---3--:R0:W-:Y:S04]  /*119d0*/  LDGSTS.E.BYPASS.LTC128B.128 [R8+0x27c00], desc[UR38][R2.64], !P6 ;  /* 0x27c0000002087fae */ /* 0x0081e8000f101d66 */
        /* <DEDUP_REMOVED lines=8> */
.L_x_4127:
[----:B------:R-:W-:Y:S05]  /*11a60*/  BSYNC B0 ;  /* 0x0000000000007941 */ /* 0x000fea0003800000 */
.L_x_4126:
[----:B------:R-:W-:Y:S01]  /*11a70*/  NOP ;  /* 0x0000000000007918 */ /* 0x000fe20000000000 */
[----:B------:R-:W-:-:S13]  /*11a80*/  PLOP3.LUT P0, PT, PT, PT, PT, 0x80, 0x0 ;  /* 0x000000000000781c */ /* 0x000fda0003f0f070 */
.L_x_4128:
[----:B------:R-:W-:Y:S02]  /*11a90*/  PLOP3.LUT P1, PT, P1, P0, PT, 0xa2, 0x0 ;  /* 0x000000000000781c */ /* 0x000fe40000f21472 */
[----:B------:R-:W-:-:S08]  /*11aa0*/  @P0 R2UR P1, UR4, R18 ;  /* 0x00000000120402ca */ /* 0x000fd00000020000 */
[----:B------:R-:W-:-:S05]  /*11ab0*/  @P0 PLOP3.LUT P0, PT, P1, PT, PT, 0x80, 0x0 ;  /* 0x000000000000081c */ /* 0x000fca0000f0f070 */
[----:B------:R-:W-:Y:S01]  /*11ac0*/  @!P1 SYNCS.ARRIVE.TRANS64.RED.A0T1 RZ, [UR4+0x38810], RZ ;  /* 0x038810ffffff99a7 */ /* 0x000fe20008200404 */
[----:B------:R-:W-:Y:S07]  /*11ad0*/  @!P1 ARRIVES.LDGSTSBAR.64.TRANSCNT [UR4+0x38810] ;  /* 0x03881000ff0099b0 */ /* 0x000fee0008000a84 */
[----:B------:R-:W-:Y:S05]  /*11ae0*/  @P0 BRA.U.ANY `(.L_x_4128) ;  /* 0xfffffffd00e80947 */ /* 0x000fea000393ffff */
[----:B0-----:R-:W3:Y:S02]  /*11af0*/  LDL.LU R2, [R1+0x64] ;  /* 0x0000640001027983 */ /* 0x001ee40000300800 */
[----:B---3--:R-:W-:-:S05]  /*11b00*/  VIADD R2, R2, 0x1 ;  /* 0x0000000102027836 */ /* 0x008fca0000000000 */
[----:B------:R0:W-:Y:S01]  /*11b10*/  STL [R1+0x64], R2 ;  /* 0x0000640201007387 */ /* 0x0001e20000100800 */
[----:B--2---:R-:W-:-:S04]  /*11b20*/  LEA.HI R0, R2, R2, RZ, 0x1 ;  /* 0x0000000202007211 */ /* 0x004fc800078f08ff */
[----:B------:R-:W-:-:S05]  /*11b30*/  LOP3.LUT R0, R0, 0xfffffffe, RZ, 0xc0, !PT ;  /* 0xfffffffe00007812 */ /* 0x000fca00078ec0ff */
[----:B------:R-:W-:-:S05]  /*11b40*/  IMAD.IADD R0, R2, 0x1, -R0 ;  /* 0x0000000102007824 */ /* 0x000fca00078e0a00 */
[----:B------:R-:W-:Y:S01]  /*11b50*/  SHF.L.U32 R0, R0, 0x1f, RZ ;  /* 0x0000001f00007819 */ /* 0x000fe200000006ff */
[----:B------:R-:W-:Y:S01]  /*11b60*/  NOP ;  /* 0x0000000000007918 */ /* 0x000fe20000000000 */
[----:B------:R0:W-:Y:S01]  /*11b70*/  SYNCS.ARRIVE.TRANS64.A1T0 RZ, [R18+URZ+0x38810], RZ ;  /* 0x038810ff12ff79a7 */ /* 0x0001e2000810003f */
[----:B------:R-:W-:Y:S01]  /*11b80*/  BSSY B0, `(.L_x_4129) ;  /* 0x0000003000007945 */ /* 0x000fe20003800000 */
[----:B------:R-:W2:Y:S03]  /*11b90*/  SYNCS.PHASECHK.TRANS64.TRYWAIT P0, [R18+URZ+0x38820], R0 ;  /* 0x03882000120075a7 */ /* 0x000ea6000800017f */
[----:B0-2---:R-:W-:Y:S05]  /*11ba0*/  @!P0 BRA `(.L_x_4130) ;  /* 0x0000005800f08947 */ /* 0x005fea0003800000 */
.L_x_4262:
[----:B------:R-:W-:Y:S05]  /*11bb0*/  BSYNC B0 ;  /* 0x0000000000007941 */ /* 0x000fea0003800000 */
.L_x_4129:
[----:B------:R-:W-:Y:S01]  /*11bc0*/  LOP3.LUT P0, RZ, R19, 0x1, RZ, 0xc0, !PT ;  /* 0x0000000113ff7812 */ /* 0x000fe2000780c0ff */
[----:B------:R-:W-:-:S12]  /*11bd0*/  BSSY B0, `(.L_x_4131) ;  /* 0x0000097000007945 */ /* 0x000fd80003800000 */
[----:B------:R-:W-:Y:S05]  /*11be0*/  @!P0 BRA `(.L_x_4132) ;  /* 0x0000000800548947 */ /* 0x000fea0003800000 */
[----:B-1----:R-:W0:Y:S04]  /*11bf0*/  LDL R4, [R1+0x10] ;  /* 0x0000100001047983 */ /* 0x002e280000100800 */
[----:B------:R-:W2:Y:S01]  /*11c00*/  LDL R2, [R1+0x18] ;  /* 0x0000180001027983 */ /* 0x000ea20000100800 */
[----:B------:R-:W-:Y:S01]  /*11c10*/  BSSY B1, `(.L_x_4133) ;  /* 0x0000008000017945 */ /* 0x000fe20003800000 */
[----:B------:R-:W1:Y:S02]  /*11c20*/  S2R R3, SR_TID.X ;  /* 0x0000000000037919 */ /* 0x000e640000002100 */
[----:B-1----:R-:W-:-:S04]  /*11c30*/  LOP3.LUT R3, R3, 0x7f, RZ, 0xc0, !PT ;  /* 0x0000007f03037812 */ /* 0x002fc800078ec0ff */
[----:B------:R-:W-:Y:S01]  /*11c40*/  ISETP.NE.AND P1, PT, R3, RZ, PT ;  /* 0x000000ff0300720c */ /* 0x000fe20003f25270 */
[----:B0-----:R-:W-:Y:S01]  /*11c50*/  IMAD R0, R4, 0x8, R18 ;  /* 0x0000000804007824 */ /* 0x001fe200078e0212 */
[----:B--2---:R-:W-:-:S04]  /*11c60*/  SHF.L.U32 R2, R2, 0x1f, RZ ;  /* 0x0000001f02027819 */ /* 0x004fc800000006ff */
[----:B------:R-:W0:Y:S02]  /*11c70*/  SYNCS.PHASECHK.TRANS64.TRYWAIT P0, [R0+URZ+0x38860], R2 ;  /* 0x03886002000075a7 */ /* 0x000e24000800017f */
[----:B0-----:R-:W-:Y:S05]  /*11c80*/  @!P0 BRA `(.L_x_4134) ;  /* 0x0000005800cc8947 */ /* 0x001fea0003800000 */
.L_x_4263:
[----:B------:R-:W-:Y:S05]  /*11c90*/  BSYNC B1 ;  /* 0x0000000000017941 */ /* 0x000fea0003800000 */
.L_x_4133:
        /* <DEDUP_REMOVED lines=9> */
.L_x_4136:
[----:B------:R-:W-:Y:S05]  /*11d30*/  BSYNC B1 ;  /* 0x0000000000017941 */ /* 0x000fea0003800000 */
.L_x_4135:
[----:B------:R-:W2:Y:S04]  /*11d40*/  LDL R4, [R1+0x20] ;  /* 0x0000200001047983 */ /* 0x000ea80000100800 */
[----:B------:R-:W2:Y:S04]  /*11d50*/  LDL.LU R3, [R1+0x30] ;  /* 0x0000300001037983 */ /* 0x000ea80000300800 */
[----:B0-----:R-:W3:Y:S01]  /*11d60*/  LDL R2, [R1+0x10] ;  /* 0x0000100001027983 */ /* 0x001ee20000100800 */
        /* <DEDUP_REMOVED lines=8> */
[----:B---3--:R-:W-:-:S04]  /*11df0*/  IMAD R2, R2, 0x10000, R18 ;  /* 0x0001000002027824 */ /* 0x008fc800078e0212 */
[----:B------:R-:W-:-:S07]  /*11e00*/  VIADD R4, R2, 0x400 ;  /* 0x0000040002047836 */ /* 0x000fce0000000000 */
.L_x_4137:
        /* <DEDUP_REMOVED lines=15> */
.L_x_4138:
        /* <DEDUP_REMOVED lines=15> */
.L_x_4139:
        /* <DEDUP_REMOVED lines=15> */
.L_x_4140:
        /* <DEDUP_REMOVED lines=15> */
.L_x_4141:
        /* <DEDUP_REMOVED lines=15> */
.L_x_4142:
        /* <DEDUP_REMOVED lines=15> */
.L_x_4143:
        /* <DEDUP_REMOVED lines=15> */
.L_x_4144:
        /* <DEDUP_REMOVED lines=10> */
.L_x_4132:
[----:B------:R-:W-:Y:S05]  /*12540*/  BSYNC B0 ;  /* 0x0000000000007941 */ /* 0x000fea0003800000 */
.L_x_4131:
[----:B-1----:R-:W0:Y:S04]  /*12550*/  LDL R4, [R1+0x3c] ;  /* 0x00003c0001047983 */ /* 0x002e280000100800 */
        /* <DEDUP_REMOVED lines=19> */
[----:B------:R-:W2:Y:S04]  /*12690*/  LDL.LU R5, [R1+0x10] ;  /* 0x0000100001057983 */ /* 0x000ea80000300800 */
[----:B------:R-:W3:Y:S01]  /*126a0*/  LDL.LU R9, [R1+0x18] ;  /* 0x0000180001097983 */ /* 0x000ee20000300800 */
[----:B------:R-:W-:Y:S01]  /*126b0*/  LOP3.LUT P2, RZ, R19, 0x1, RZ, 0xc0, !PT ;  /* 0x0000000113ff7812 */ /* 0x000fe2000784c0ff */
[----:B------:R-:W-:Y:S01]  /*126c0*/  BSSY B1, `(.L_x_4149) ;  /* 0x00000d7000017945 */ /* 0x000fe20003800000 */
[----:B--2---:R-:W-:-:S05]  /*126d0*/  VIADD R2, R5, 0x1 ;  /* 0x0000000105027836 */ /* 0x004fca0000000000 */
[----:B------:R-:W-:-:S04]  /*126e0*/  ISETP.NE.AND P0, PT, R2, 0x2, PT ;  /* 0x000000020200780c */ /* 0x000fc80003f05270 */
[----:B------:R-:W-:Y:S02]  /*126f0*/  SEL R3, RZ, 0x1, P0 ;  /* 0x00000001ff037807 */ /* 0x000fe40000000000 */
[----:B------:R-:W-:Y:S02]  /*12700*/  SEL R10, R2, RZ, P0 ;  /* 0x000000ff020a7207 */ /* 0x000fe40000000000 */
[----:B---3--:R-:W-:-:S05]  /*12710*/  LOP3.LUT R9, R9, R3, RZ, 0x3c, !PT ;  /* 0x0000000309097212 */ /* 0x008fca00078e3cff */
[----:B------:R0:W-:Y:S04]  /*12720*/  STL [R1+0x18], R9 ;  /* 0x0000180901007387 */ /* 0x0001e80000100800 */
[----:B------:R0:W-:Y:S01]  /*12730*/  STL [R1+0x10], R10 ;  /* 0x0000100a01007387 */ /* 0x0001e20000100800 */
        /* <DEDUP_REMOVED lines=24> */
.L_x_4151:
[----:B------:R-:W-:Y:S01]  /*128c0*/  IMAD R3, R10, 0x8, R18 ;  /* 0x000000080a037824 */ /* 0x000fe200078e0212 */
[----:B------:R-:W-:Y:S01]  /*128d0*/  SHF.L.U32 R2, R9, 0x1f, RZ ;  /* 0x0000001f09027819 */ /* 0x000fe200000006ff */
[----:B------:R-:W2:Y:S01]  /*128e0*/  S2R R5, SR_TID.X ;  /* 0x0000000000057919 */ /* 0x000ea20000002100 */
[----:B------:R-:W-:Y:S02]  /*128f0*/  BSSY B3, `(.L_x_4152) ;  /* 0x0000005000037945 */ /* 0x000fe40003800000 */
[----:B------:R-:W3:Y:S01]  /*12900*/  SYNCS.PHASECHK.TRANS64.TRYWAIT P0, [R3+URZ+0x38840], R2 ;  /* 0x03884002030075a7 */ /* 0x000ee2000800017f */
[----:B--2---:R-:W-:-:S04]  /*12910*/  LOP3.LUT R5, R5, 0x7f, RZ, 0xc0, !PT ;  /* 0x0000007f05057812 */ /* 0x004fc800078ec0ff */
[----:B------:R-:W-:Y:S01]  /*12920*/  ISETP.NE.AND P1, PT, R5, RZ, PT ;  /* 0x000000ff0500720c */ /* 0x000fe20003f25270 */
[----:B---3--:R-:W-:-:S12]  /*12930*/  @!P0 BRA `(.L_x_4153) ;  /* 0x0000004c00b48947 */ /* 0x008fd80003800000 */
.L_x_4264:
[----:B------:R-:W-:Y:S05]  /*12940*/  BSYNC B3 ;  /* 0x0000000000037941 */ /* 0x000fea0003800000 */
.L_x_4152:
[----:B------:R-:W-:Y:S04]  /*12950*/  BSSY B3, `(.L_x_4154) ;  /* 0x0000009000037945 */ /* 0x000fe80003800000 */
[----:B------:R-:W-:Y:S05]  /*12960*/  @P1 BRA `(.L_x_4155) ;  /* 0x00000000001c1947 */ /* 0x000fea0003800000 */
[----:B-1----:R-:W1:Y:S01]  /*12970*/  S2R R6, SR_TID.X ;  /* 0x0000000000067919 */ /* 0x002e620000002100 */
[----:B------:R-:W-:-:S04]  /*12980*/  IMAD.MOV.U32 R5, RZ, RZ, 0x2000 ;  /* 0x00002000ff057424 */ /* 0x000fc800078e00ff */
[----:B------:R3:W-:Y:S01]  /*12990*/  SYNCS.ARRIVE.TRANS64 RZ, [R3+URZ+0x38830], R5 ;  /* 0x0388300503ff79a7 */ /* 0x0007e2000800003f */
[----:B-1----:R-:W-:-:S04]  /*129a0*/  LOP3.LUT R6, R6, 0x1f, RZ, 0xc0, !PT ;  /* 0x0000001f06067812 */ /* 0x002fc800078ec0ff */
[----:B------:R-:W-:-:S13]  /*129b0*/  ISETP.NE.AND P0, PT, R6, RZ, PT ;  /* 0x000000ff0600720c */ /* 0x000fda0003f05270 */
[----:B---3--:R-:W-:Y:S05]  /*129c0*/  @!P0 BRA `(.L_x_4155) ;  /* 0x0000000000048947 */ /* 0x008fea0003800000 */
[----:B------:R-:W-:Y:S01]  /*129d0*/  BPT.TRAP 0x1 ;  /* 0x000000040000795c */ /* 0x000fe20000300000 */
.L_x_4155:
[----:B------:R-:W-:Y:S05]  /*129e0*/  BSYNC B3 ;  /* 0x0000000000037941 */ /* 0x000fea0003800000 */
.L_x_4154:
[----:B------:R-:W3:Y:S04]  /*129f0*/  LDL R5, [R1+0x10] ;  /* 0x0000100001057983 */ /* 0x000ee80000100800 */
[----:B-1----:R-:W4:Y:S01]  /*12a00*/  LDL R6, [R1+0x20] ;  /* 0x0000200001067983 */ /* 0x002f220000100800 */
[----:B0-----:R-:W-:Y:S01]  /*12a10*/  IMAD.MOV.U32 R9, RZ, RZ, RZ ;  /* 0x000000ffff097224 */ /* 0x001fe200078e00ff */
[----:B------:R-:W-:Y:S01]  /*12a20*/  UIADD3 UR4, UP0, UR40, 0x370, URZ ;  /* 0x0000037028047890 */ /* 0x000fe2000ff1e03f */
[----:B------:R-:W-:Y:S01]  /*12a30*/  PLOP3.LUT P0, PT, PT, PT, PT, 0x80, 0x0 ;  /* 0x000000000000781c */ /* 0x000fe20003f0f070 */
[----:B------:R-:W-:Y:S01]  /*12a40*/  UMOV UR6, 0x0 ;  /* 0x0000000000067882 */ /* 0x000fe20000000000 */
[----:B------:R-:W-:Y:S01]  /*12a50*/  UMOV UR7, 0x14f00000 ;  /* 0x14f0000000077882 */ /* 0x000fe20000000000 */
[----:B------:R-:W-:Y:S01]  /*12a60*/  R2UR UR10, R9 ;  /* 0x00000000090a72ca */ /* 0x000fe200000e0000 */
[----:B------:R-:W-:Y:S01]  /*12a70*/  UIADD3.X UR5, URZ, UR41, URZ, UP0, !UPT ;  /* 0x000000293f057290 */ /* 0x000fe200087fe43f */
[----:B---3--:R-:W-:-:S02]  /*12a80*/  IMAD R5, R5, 0x2000, R18 ;  /* 0x0000200005057824 */ /* 0x008fc400078e0212 */
[----:B----4-:R-:W-:Y:S02]  /*12a90*/  IMAD R0, R0, 0x40, R6 ;  /* 0x0000004000007824 */ /* 0x010fe400078e0206 */
[----:B------:R-:W-:Y:S02]  /*12aa0*/  VIADD R5, R5, 0x22400 ;  /* 0x0002240005057836 */ /* 0x000fe40000000000 */
[----:B------:R-:W-:-:S07]  /*12ab0*/  VIADD R6, R3, 0x38830 ;  /* 0x0003883003067836 */ /* 0x000fce0000000000 */
.L_x_4156:
        /* <DEDUP_REMOVED lines=13> */
.L_x_4265:
[----:B------:R-:W-:Y:S05]  /*12b90*/  BSYNC B3 ;  /* 0x0000000000037941 */ /* 0x000fea0003800000 */
.L_x_4157:
[----:B------:R-:W-:Y:S01]  /*12ba0*/  BSSY B3, `(.L_x_4159) ;  /* 0x000000b000037945 */ /* 0x000fe20003800000 */
[----:B------:R-:W-:Y:S02]  /*12bb0*/  IMAD.MOV.U32 R6, RZ, RZ, 0x0 ;  /* 0x00000000ff067424 */ /* 0x000fe400078e00ff */
[----:B------:R-:W-:Y:S01]  /*12bc0*/  IMAD.MOV.U32 R7, RZ, RZ, 0x14f00000 ;  /* 0x14f00000ff077424 */ /* 0x000fe200078e00ff */
[----:B------:R-:W-:Y:S06]  /*12bd0*/  @P1 BRA `(.L_x_4160) ;  /* 0x00000000001c1947 */ /* 0x000fec0003800000 */
[----:B------:R-:W1:Y:S01]  /*12be0*/  S2R R5, SR_TID.X ;  /* 0x0000000000057919 */ /* 0x000e620000002100 */
[----:B0-2---:R-:W-:-:S04]  /*12bf0*/  IMAD.MOV.U32 R2, RZ, RZ, 0x10000 ;  /* 0x00010000ff027424 */ /* 0x005fc800078e00ff */
[----:B------:R3:W-:Y:S01]  /*12c00*/  SYNCS.ARRIVE.TRANS64 RZ, [R3+URZ+0x38850], R2 ;  /* 0x0388500203ff79a7 */ /* 0x0007e2000800003f */
[----:B-1----:R-:W-:-:S04]  /*12c10*/  LOP3.LUT R5, R5, 0x1f, RZ, 0xc0, !PT ;  /* 0x0000001f05057812 */ /* 0x002fc800078ec0ff */
[----:B------:R-:W-:-:S13]  /*12c20*/  ISETP.NE.AND P0, PT, R5, RZ, PT ;  /* 0x000000ff0500720c */ /* 0x000fda0003f05270 */
[----:B---3--:R-:W-:Y:S05]  /*12c30*/  @!P0 BRA `(.L_x_4160) ;  /* 0x0000000000048947 */ /* 0x008fea0003800000 */
[----:B------:R-:W-:Y:S01]  /*12c40*/  BPT.TRAP 0x1 ;  /* 0x000000040000795c */ /* 0x000fe20000300000 */
.L_x_4160:
[----:B------:R-:W-:Y:S05]  /*12c50*/  BSYNC B3 ;  /* 0x0000000000037941 */ /* 0x000fea0003800000 */
.L_x_4159:
[----:B0-2---:R-:W2:Y:S01]  /*12c60*/  LDL R2, [R1+0x10] ;  /* 0x0000100001027983 */ /* 0x005ea20000100800 */
        /* <DEDUP_REMOVED lines=9> */
.L_x_4161:
        /* <DEDUP_REMOVED lines=15> */
.L_x_4162:
        /* <DEDUP_REMOVED lines=15> */
.L_x_4163:
        /* <DEDUP_REMOVED lines=15> */
.L_x_4164:
        /* <DEDUP_REMOVED lines=15> */
.L_x_4165:
        /* <DEDUP_REMOVED lines=15> */
.L_x_4166:
        /* <DEDUP_REMOVED lines=15> */
.L_x_4167:
        /* <DEDUP_REMOVED lines=15> */
.L_x_4168:
        /* <DEDUP_REMOVED lines=10> */
.L_x_4150:
[----:B------:R-:W-:Y:S05]  /*13430*/  BSYNC B1 ;  /* 0x0000000000017941 */ /* 0x000fea0003800000 */
.L_x_4149:
[----:B------:R-:W2:Y:S02]  /*13440*/  LDL.LU R5, [R1+0x3c] ;  /* 0x00003c0001057983 */ /* 0x000ea40000300800 */
[----:B--2---:R-:W-:-:S07]  /*13450*/  VIADD R0, R5, 0xfffffffd ;  /* 0xfffffffd05007836 */ /* 0x004fce0000000000 */
.L_x_4148:
[----:B------:R-:W-:Y:S05]  /*13460*/  BSYNC B2 ;  /* 0x0000000000027941 */ /* 0x000fea0003800000 */
.L_x_4147:
[----:B------:R-:W-:Y:S01]  /*13470*/  VIADD R8, R8, 0xfffffffe ;  /* 0xfffffffe08087836 */ /* 0x000fe20000000000 */
[----:B------:R-:W-:-:S04]  /*13480*/  LOP3.LUT R4, RZ, R4, RZ, 0x33, !PT ;  /* 0x00000004ff047212 */ /* 0x000fc800078e33ff */
[----:B------:R-:W-:-:S13]  /*13490*/  ISETP.NE.AND P0, PT, R8, R4, PT ;  /* 0x000000040800720c */ /* 0x000fda0003f05270 */
[----:B------:R-:W-:Y:S05]  /*134a0*/  @!P0 BRA `(.L_x_4146) ;  /* 0x0000001800e08947 */ /* 0x000fea0003800000 */
.L_x_4209:
[----:B------:R-:W2:Y:S04]  /*134b0*/  LDL.LU R3, [R1+0x10] ;  /* 0x0000100001037983 */ /* 0x000ea80000300800 */
[----:B------:R-:W3:Y:S01]  /*134c0*/  LDL.LU R2, [R1+0x18] ;  /* 0x0000180001027983 */ /* 0x000ee20000300800 */
        /* <DEDUP_REMOVED lines=8> */
[----:B0-----:R-:W-:Y:S06]  /*13550*/  @!P1 BRA `(.L_x_4170) ;  /* 0x0000000c00349947 */ /* 0x001fec0003800000 */
        /* <DEDUP_REMOVED lines=24> */
.L_x_4171:
        /* <DEDUP_REMOVED lines=8> */
.L_x_4266:
[----:B------:R-:W-:Y:S05]  /*13760*/  BSYNC B2 ;  /* 0x0000000000027941 */ /* 0x000fea0003800000 */
.L_x_4172:
        /* <DEDUP_REMOVED lines=9> */
.L_x_4175:
[----:B------:R-:W-:Y:S05]  /*13800*/  BSYNC B2 ;  /* 0x0000000000027941 */ /* 0x000fea0003800000 */
.L_x_4174:
        /* <DEDUP_REMOVED lines=12> */
.L_x_4176:
        /* <DEDUP_REMOVED lines=13> */
.L_x_4267:
[----:B------:R-:W-:Y:S05]  /*139a0*/  BSYNC B2 ;  /* 0x0000000000027941 */ /* 0x000fea0003800000 */
.L_x_4177:
        /* <DEDUP_REMOVED lines=11> */
.L_x_4180:
[----:B------:R-:W-:Y:S05]  /*13a60*/  BSYNC B2 ;  /* 0x0000000000027941 */ /* 0x000fea0003800000 */
.L_x_4179:
        /* <DEDUP_REMOVED lines=9> */
.L_x_4181:
        /* <DEDUP_REMOVED lines=15> */
.L_x_4182:
        /* <DEDUP_REMOVED lines=15> */
.L_x_4183:
        /* <DEDUP_REMOVED lines=15> */
.L_x_4184:
        /* <DEDUP_REMOVED lines=15> */
.L_x_4185:
        /* <DEDUP_REMOVED lines=15> */
.L_x_4186:
        /* <DEDUP_REMOVED lines=15> */
.L_x_4187:
        /* <DEDUP_REMOVED lines=15> */
.L_x_4188:
        /* <DEDUP_REMOVED lines=10> */
.L_x_4170:
[----:B------:R-:W-:Y:S05]  /*14230*/  BSYNC B1 ;  /* 0x0000000000017941 */ /* 0x000fea0003800000 */
.L_x_4169:
[----:B------:R-:W-:Y:S01]  /*14240*/  VIADD R7, R7, 0x1 ;  /* 0x0000000107077836 */ /* 0x000fe20000000000 */
[----:B------:R-:W-:Y:S01]  /*14250*/  LOP3.LUT P2, RZ, R19, 0x1, RZ, 0xc0, !PT ;  /* 0x0000000113ff7812 */ /* 0x000fe2000784c0ff */
[----:B------:R-:W-:Y:S03]  /*14260*/  BSSY B1, `(.L_x_4189) ;  /* 0x00000d8000017945 */ /* 0x000fe60003800000 */
[----:B------:R-:W-:-:S04]  /*14270*/  ISETP.NE.AND P0, PT, R7, 0x2, PT ;  /* 0x000000020700780c */ /* 0x000fc80003f05270 */
[----:B------:R-:W-:Y:S02]  /*14280*/  SEL R2, RZ, 0x1, P0 ;  /* 0x00000001ff027807 */ /* 0x000fe40000000000 */
[----:B0-----:R-:W-:Y:S02]  /*14290*/  SEL R9, R7, RZ, P0 ;  /* 0x000000ff07097207 */ /* 0x001fe40000000000 */
[----:B------:R-:W-:Y:S01]  /*142a0*/  LOP3.LUT R8, R6, R2, RZ, 0x3c, !PT ;  /* 0x0000000206087212 */ /* 0x000fe200078e3cff */
[----:B------:R-:W-:-:S04]  /*142b0*/  VIADD R6, R0, 0xffffffff ;  /* 0xffffffff00067836 */ /* 0x000fc80000000000 */
[----:B------:R0:W-:Y:S04]  /*142c0*/  STL [R1+0x18], R8 ;  /* 0x0000180801007387 */ /* 0x0001e80000100800 */
[----:B------:R0:W-:Y:S01]  /*142d0*/  STL [R1+0x10], R9 ;  /* 0x0000100901007387 */ /* 0x0001e20000100800 */
        /* <DEDUP_REMOVED lines=25> */
.L_x_4191:
        /* <DEDUP_REMOVED lines=8> */
.L_x_4268:
[----:B------:R-:W-:Y:S05]  /*144f0*/  BSYNC B2 ;  /* 0x0000000000027941 */ /* 0x000fea0003800000 */
.L_x_4192:
        /* <DEDUP_REMOVED lines=9> */
.L_x_4195:
[----:B------:R-:W-:Y:S05]  /*14590*/  BSYNC B2 ;  /* 0x0000000000027941 */ /* 0x000fea0003800000 */
.L_x_4194:
[----:B------:R-:W2:Y:S04]  /*145a0*/  LDL R3, [R1+0x10] ;  /* 0x0000100001037983 */ /* 0x000ea80000100800 */
[----:B------:R-:W3:Y:S01]  /*145b0*/  LDL R5, [R1+0x20] ;  /* 0x0000200001057983 */ /* 0x000ee20000100800 */
[----:B0-----:R-:W-:Y:S01]  /*145c0*/  IMAD.MOV.U32 R8, RZ, RZ, RZ ;  /* 0x000000ffff087224 */ /* 0x001fe200078e00ff */
[----:B------:R-:W-:Y:S01]  /*145d0*/  UIADD3 UR4, UP0, UR40, 0x370, URZ ;  /* 0x0000037028047890 */ /* 0x000fe2000ff1e03f */
[----:B------:R-:W-:Y:S01]  /*145e0*/  PLOP3.LUT P0, PT, PT, PT, PT, 0x80, 0x0 ;  /* 0x000000000000781c */ /* 0x000fe20003f0f070 */
[----:B------:R-:W-:Y:S01]  /*145f0*/  UMOV UR6, 0x0 ;  /* 0x0000000000067882 */ /* 0x000fe20000000000 */
[----:B------:R-:W-:Y:S01]  /*14600*/  UMOV UR7, 0x14f00000 ;  /* 0x14f0000000077882 */ /* 0x000fe20000000000 */
[----:B------:R-:W-:Y:S01]  /*14610*/  R2UR UR10, R8 ;  /* 0x00000000080a72ca */ /* 0x000fe200000e0000 */
[----:B------:R-:W-:Y:S01]  /*14620*/  UIADD3.X UR5, URZ, UR41, URZ, UP0, !UPT ;  /* 0x000000293f057290 */ /* 0x000fe200087fe43f */
[----:B--2---:R-:W-:-:S02]  /*14630*/  IMAD R3, R3, 0x2000, R18 ;  /* 0x0000200003037824 */ /* 0x004fc400078e0212 */
[----:B---3--:R-:W-:Y:S02]  /*14640*/  IMAD R7, R7, 0x40, R5 ;  /* 0x0000004007077824 */ /* 0x008fe400078e0205 */
[----:B------:R-:W-:Y:S02]  /*14650*/  VIADD R3, R3, 0x22400 ;  /* 0x0002240003037836 */ /* 0x000fe40000000000 */
[----:B------:R-:W-:-:S07]  /*14660*/  VIADD R5, R4, 0x38830 ;  /* 0x0003883004057836 */ /* 0x000fce0000000000 */
.L_x_4196:
        /* <DEDUP_REMOVED lines=13> */
.L_x_4269:
[----:B------:R-:W-:Y:S05]  /*14740*/  BSYNC B2 ;  /* 0x0000000000027941 */ /* 0x000fea0003800000 */
.L_x_4197:
        /* <DEDUP_REMOVED lines=11> */
.L_x_4200:
[----:B------:R-:W-:Y:S05]  /*14800*/  BSYNC B2 ;  /* 0x0000000000027941 */ /* 0x000fea0003800000 */
.L_x_4199:
[----:B------:R-:W2:Y:S01]  /*14810*/  LDL R5, [R1+0x10] ;  /* 0x0000100001057983 */ /* 0x000ea20000100800 */
        /* <DEDUP_REMOVED lines=9> */
.L_x_4201:
        /* <DEDUP_REMOVED lines=15> */
.L_x_4202:
        /* <DEDUP_REMOVED lines=15> */
.L_x_4203:
        /* <DEDUP_REMOVED lines=15> */
.L_x_4204:
        /* <DEDUP_REMOVED lines=15> */
.L_x_4205:
        /* <DEDUP_REMOVED lines=15> */
.L_x_4206:
        /* <DEDUP_REMOVED lines=15> */
.L_x_4207:
        /* <DEDUP_REMOVED lines=15> */
.L_x_4208:
        /* <DEDUP_REMOVED lines=10> */
.L_x_4190:
[----:B------:R-:W-:Y:S05]  /*14fe0*/  BSYNC B1 ;  /* 0x0000000000017941 */ /* 0x000fea0003800000 */
.L_x_4189:
[----:B------:R-:W2:Y:S01]  /*14ff0*/  LDL R2, [R1+0x24] ;  /* 0x0000240001027983 */ /* 0x000ea20000100800 */
[----:B------:R-:W-:Y:S01]  /*15000*/  VIADD R0, R0, 0xfffffffe ;  /* 0xfffffffe00007836 */ /* 0x000fe20000000000 */
[----:B--2---:R-:W-:-:S13]  /*15010*/  ISETP.GT.AND P0, PT, R6, R2, PT ;  /* 0x000000020600720c */ /* 0x004fda0003f04270 */
[----:B------:R-:W-:Y:S05]  /*15020*/  @P0 BRA `(.L_x_4209) ;  /* 0xffffffe400200947 */ /* 0x000fea000383ffff */
.L_x_4146:
[----:B------:R-:W-:Y:S05]  /*15030*/  BSYNC B0 ;  /* 0x0000000000007941 */ /* 0x000fea0003800000 */
.L_x_4145:
[----:B------:R-:W2:Y:S04]  /*15040*/  LDL.LU R4, [R1+0x10] ;  /* 0x0000100001047983 */ /* 0x000ea80000300800 */
[----:B------:R-:W3:Y:S01]  /*15050*/  LDL.LU R3, [R1+0x18] ;  /* 0x0000180001037983 */ /* 0x000ee20000300800 */
[----:B------:R-:W1:Y:S01]  /*15060*/  S2R R2, SR_TID.X ;  /* 0x0000000000027919 */ /* 0x000e620000002100 */
[----:B------:R-:W-:Y:S01]  /*15070*/  BSSY B0, `(.L_x_4210) ;  /* 0x0000016000007945 */ /* 0x000fe20003800000 */
[----:B-1----:R-:W-:-:S04]  /*15080*/  LOP3.LUT R2, R2, 0x7f, RZ, 0xc0, !PT ;  /* 0x0000007f02027812 */ /* 0x002fc800078ec0ff */
[----:B------:R-:W-:Y:S01]  /*15090*/  ISETP.NE.AND P1, PT, R2, RZ, PT ;  /* 0x000000ff0200720c */ /* 0x000fe20003f25270 */
[----:B--2---:R-:W-:-:S05]  /*150a0*/  VIADD R0, R4, 0x1 ;  /* 0x0000000104007836 */ /* 0x004fca0000000000 */
[----:B------:R-:W-:-:S04]  /*150b0*/  ISETP.NE.AND P0, PT, R0, 0x2, PT ;  /* 0x000000020000780c */ /* 0x000fc80003f05270 */
[----:B------:R-:W-:-:S04]  /*150c0*/  SEL R2, RZ, 0x1, P0 ;  /* 0x00000001ff027807 */ /* 0x000fc80000000000 */
[----:B---3--:R-:W-:-:S05]  /*150d0*/  LOP3.LUT R3, R3, R2, RZ, 0x3c, !PT ;  /* 0x0000000203037212 */ /* 0x008fca00078e3cff */
[----:B------:R1:W-:Y:S01]  /*150e0*/  STL [R1+0x18], R3 ;  /* 0x0000180301007387 */ /* 0x0003e20000100800 */
[----:B------:R-:W-:Y:S05]  /*150f0*/  @P1 BRA `(.L_x_4211) ;  /* 0x0000000000341947 */ /* 0x000fea0003800000 */
[----:B------:R-:W2:Y:S01]  /*15100*/  S2R R2, SR_LANEID ;  /* 0x0000000000027919 */ /* 0x000ea20000000000 */
[----:B------:R-:W-:Y:S02]  /*15110*/  VOTEU.ANY UR4, UPT, PT ;  /* 0x0000000000047886 */ /* 0x000fe400038e0100 */
[----:B------:R-:W2:Y:S08]  /*15120*/  FLO.U32 R4, UR4 ;  /* 0x0000000400047d00 */ /* 0x000eb000080e0000 */
[----:B------:R-:W3:Y:S01]  /*15130*/  POPC R5, UR4 ;  /* 0x0000000400057d09 */ /* 0x000ee20008000000 */
[----:B--2---:R-:W-:-:S02]  /*15140*/  ISETP.EQ.U32.AND P1, PT, R4, R2, PT ;  /* 0x000000020400720c */ /* 0x004fc40003f22070 */
[----:B-1----:R-:W3:Y:S11]  /*15150*/  LDC.64 R2, c[0x0][0xd60] ;  /* 0x00035800ff027b82 */ /* 0x002ef60000000a00 */
[----:B---3--:R1:W2:Y:S02]  /*15160*/  @P1 ATOMG.E.ADD.STRONG.GPU PT, R2, desc[UR38][R2.64], R5 ;  /* 0x00000005020219a8 */ /* 0x0082a400081ee1e6 */
[----:B-1----:R-:W1:Y:S02]  /*15170*/  S2R R3, SR_LTMASK ;  /* 0x0000000000037919 */ /* 0x002e640000003900 */
[----:B-1----:R-:W-:-:S06]  /*15180*/  LOP3.LUT R3, R3, UR4, RZ, 0xc0, !PT ;  /* 0x0000000403037c12 */ /* 0x002fcc000f8ec0ff */
[----:B------:R-:W1:Y:S01]  /*15190*/  POPC R3, R3 ;  /* 0x0000000300037309 */ /* 0x000e620000000000 */
[----:B--2---:R-:W1:Y:S02]  /*151a0*/  SHFL.IDX PT, R2, R2, R4, 0x1f ;  /* 0x00001f0402027589 */ /* 0x004e6400000e0000 */
[----:B-1----:R-:W-:-:S05]  /*151b0*/  IADD3 R2, R2, UR36, R3 ;  /* 0x0000002402027c10 */ /* 0x002fca000fffe003 */
[----:B------:R2:W-:Y:S02]  /*151c0*/  STL [R1], R2 ;  /* 0x0000000201007387 */ /* 0x0005e40000100800 */
.L_x_4211:
[----:B------:R-:W-:Y:S05]  /*151d0*/  BSYNC B0 ;  /* 0x0000000000007941 */ /* 0x000fea0003800000 */
.L_x_4210:
[----:B------:R-:W-:-:S05]  /*151e0*/  SEL R0, R0, RZ, P0 ;  /* 0x000000ff00007207 */ /* 0x000fca0000000000 */
[----:B------:R3:W-:Y:S02]  /*151f0*/  STL [R1+0x10], R0 ;  /* 0x0000100001007387 */ /* 0x0007e40000100800 */
.L_x_4107:
[----:B------:R-:W-:Y:S05]  /*15200*/  BSYNC B7 ;  /* 0x0000000000077941 */ /* 0x000fea0003800000 */
.L_x_4105:
        /* <DEDUP_REMOVED lines=8> */
[----:B--23--:R-:W2:Y:S04]  /*15290*/  LDS.128 R4, [R18+0x388d0] ;  /* 0x0388d00012047984 */ /* 0x00cea80000000c00 */
[----:B--2---:R2:W-:Y:S04]  /*152a0*/  STL.64 [R1], R4 ;  /* 0x0000000401007387 */ /* 0x0045e80000100a00 */
[----:B------:R2:W-:Y:S01]  /*152b0*/  STL.64 [R1+0x8], R6 ;  /* 0x0000080601007387 */ /* 0x0005e20000100a00 */
[----:B------:R-:W-:Y:S06]  /*152c0*/  BAR.ARV 0x4, 0x180 ;  /* 0x0106000000007b1d */ /* 0x000fec0000002000 */
[----:B------:R-:W-:Y:S05]  /*152d0*/  BRA `(.L_x_4213) ;  /* 0x0000000c001c7947 */ /* 0x000fea0003800000 */
.L_x_4212:
[----:B------:R-:W5:Y:S01]  /*152e0*/  S2R R16, SR_TID.X ;  /* 0x0000000000107919 */ /* 0x000f620000002100 */
[----:B------:R-:W-:Y:S01]  /*152f0*/  UMOV UR4, 0xffffffff ;  /* 0xffffffff00047882 */ /* 0x000fe20000000000 */
[----:B-----5:R-:W-:-:S04]  /*15300*/  LOP3.LUT R16, R16, 0x1f, RZ, 0xc0, !PT ;  /* 0x0000001f10107812 */ /* 0x020fc800078ec0ff */
[----:B------:R-:W-:Y:S01]  /*15310*/  ISETP.NE.AND P0, PT, R16, 0x1f, PT ;  /* 0x0000001f1000780c */ /* 0x000fe20003f05270 */
[----:B------:R-:W-:-:S12]  /*15320*/  BRA.DIV UR4, `(.L_x_4214) ;  /* 0x0000002604b07947 */ /* 0x000fd8000b800000 */
[----:B-1----:R-:W0:Y:S01]  /*15330*/  LDL.LU R3, [R1] ;  /* 0x0000000001037983 */ /* 0x002e220000300800 */
[----:B------:R-:W-:-:S03]  /*15340*/  ULDC UR4, c[0x0][0xd3c] ;  /* 0x00034f0000047ab9 */ /* 0x000fc60000000800 */
[----:B---3--:R-:W4:Y:S01]  /*15350*/  LDL R4, [R1+0xc] ;  /* 0x00000c0001047983 */ /* 0x008f220000100800 */
[----:B0-----:R-:W-:Y:S02]  /*15360*/  IMAD.MOV.U32 R10, RZ, RZ, R3 ;  /* 0x000000ffff0a7224 */ /* 0x001fe400078e0003 */
[----:B----4-:R-:W-:-:S05]  /*15370*/  IMAD.IADD R0, R4, 0x1, R16 ;  /* 0x0000000104007824 */ /* 0x010fca00078e0210 */
[----:B------:R-:W-:-:S13]  /*15380*/  ISETP.GE.OR P1, PT, R0, UR4, !P0 ;  /* 0x0000000400007c0c */ /* 0x000fda000c726670 */
[----:B--2---:R-:W0:Y:S08]  /*15390*/  @!P1 LDC.64 R2, c[0x0][0xd80] ;  /* 0x00036000ff029b82 */ /* 0x004e300000000a00 */
        /* <DEDUP_REMOVED lines=11> */
[----:B------:R-:W-:Y:S01]  /*15450*/  SHFL.IDX PT, R8, R10, 0x1, 0x1f ;  /* 0x00201f000a087f89 */ /* 0x000fe200000e0000 */
[----:B--2---:R-:W-:Y:S01]  /*15460*/  @!P1 IMAD.MOV.U32 R5, RZ, RZ, R6 ;  /* 0x000000ffff059224 */ /* 0x004fe200078e0006 */
[----:B------:R-:W-:-:S02]  /*15470*/  CS2R R6, SRZ ;  /* 0x0000000000067805 */ /* 0x000fc4000001ff00 */
[----:B---3--:R-:W-:Y:S01]  /*15480*/  @!P1 IMAD.MOV.U32 R7, RZ, RZ, R2 ;  /* 0x000000ffff079224 */ /* 0x008fe200078e0002 */
[----:B------:R-:W-:-:S03]  /*15490*/  ISETP.NE.AND P1, PT, R16, RZ, PT ;  /* 0x000000ff1000720c */ /* 0x000fc60003f25270 */
        /* <DEDUP_REMOVED lines=17> */
.L_x_4279:
[----:B------:R-:W-:Y:S02]  /*155b0*/  ULDC UR4, c[0x0][0xd38] ;  /* 0x00034e0000047ab9 */ /* 0x000fe40000000800 */
[----:B------:R-:W-:-:S04]  /*155c0*/  IMAD.U32 R3, RZ, RZ, UR4 ;  /* 0x00000004ff037e24 */ /* 0x000fc8000f8e00ff */
[----:B-1----:R-:W-:-:S04]  /*155d0*/  IMAD R9, R9, R3, RZ ;  /* 0x0000000309097224 */ /* 0x002fc800078e02ff */
[----:B------:R-:W-:-:S05]  /*155e0*/  IMAD.IADD R4, R8, 0x1, R9 ;  /* 0x0000000108047824 */ /* 0x000fca00078e0209 */
[----:B------:R-:W-:-:S13]  /*155f0*/  ISETP.GT.AND P6, PT, R4, R0, PT ;  /* 0x000000000400720c */ /* 0x000fda0003fc4270 */
[----:B------:R-:W-:Y:S05]  /*15600*/  @P6 BRA `(.L_x_4215) ;  /* 0x0000000000ac6947 */ /* 0x000fea0003800000 */
.L_x_4218:
        /* <DEDUP_REMOVED lines=37> */
.L_x_4287:
[----:B------:R-:W-:Y:S02]  /*15860*/  ULDC UR4, c[0x0][0xd38] ;  /* 0x00034e0000047ab9 */ /* 0x000fe40000000800 */
[----:B------:R-:W-:-:S04]  /*15870*/  IMAD.U32 R3, RZ, RZ, UR4 ;  /* 0x00000004ff037e24 */ /* 0x000fc8000f8e00ff */
[----:B-1----:R-:W-:-:S04]  /*15880*/  IMAD R9, R9, R3, RZ ;  /* 0x0000000309097224 */ /* 0x002fc800078e02ff */
[----:B------:R-:W-:-:S05]  /*15890*/  IMAD.IADD R4, R9, 0x1, R4 ;  /* 0x0000000109047824 */ /* 0x000fca00078e0204 */
[----:B------:R-:W-:-:S13]  /*158a0*/  ISETP.GT.AND P6, PT, R4, R0, PT ;  /* 0x000000000400720c */ /* 0x000fda0003fc4270 */
[----:B------:R-:W-:Y:S05]  /*158b0*/  @!P6 BRA `(.L_x_4218) ;  /* 0xfffffffc0054e947 */ /* 0x000fea000383ffff */
.L_x_4215:
        /* <DEDUP_REMOVED lines=9> */
.L_x_4292:
[----:B------:R-:W-:-:S13]  /*15950*/  ISETP.NE.AND P0, PT, R8, RZ, PT ;  /* 0x000000ff0800720c */ /* 0x000fda0003f05270 */
[----:B------:R-:W-:Y:S05]  /*15960*/  @!P0 BRA `(.L_x_4220) ;  /* 0x0000000000148947 */ /* 0x000fea0003800000 */
[----:B------:R-:W-:Y:S01]  /*15970*/  UMOV UR4, 0xffffffff ;  /* 0xffffffff00047882 */ /* 0x000fe20000000000 */
[----:B------:R-:W-:Y:S02]  /*15980*/  VIADD R12, R4, 0xffffffff ;  /* 0xffffffff040c7836 */ /* 0x000fe40000000000 */
[----:B------:R-:W-:Y:S05]  /*15990*/  BRA.DIV UR4, `(.L_x_4221) ;  /* 0x0000002a04a47947 */ /* 0x000fea000b800000 */
[----:B0-----:R0:W4:Y:S02]  /*159a0*/  SHFL.IDX PT, R2, R2, R12, 0x1f ;  /* 0x00001f0c02027589 */ /* 0x00112400000e0000 */
.L_x_4295:
[----:B----4-:R-:W-:-:S07]  /*159b0*/  IMAD.MOV.U32 R6, RZ, RZ, R2 ;  /* 0x000000ffff067224 */ /* 0x010fce00078e0002 */
.L_x_4220:
[----:B------:R-:W4:Y:S01]  /*159c0*/  LDL.LU R10, [R1+0xc] ;  /* 0x00000c00010a7983 */ /* 0x000f220000300800 */
[----:B------:R-:W-:Y:S01]  /*159d0*/  IMAD R9, R6, R3, R9 ;  /* 0x0000000306097224 */ /* 0x000fe200078e0209 */
[----:B--2---:R-:W-:-:S03]  /*159e0*/  IABS R6, R5 ;  /* 0x0000000500067213 */ /* 0x004fc60000000000 */
[----:B------:R-:W-:Y:S01]  /*159f0*/  IMAD.IADD R0, R0, 0x1, -R9 ;  /* 0x0000000100007824 */ /* 0x000fe200078e0a09 */
[----:B0-----:R-:W0:Y:S01]  /*15a00*/  I2F.RP R2, R6 ;  /* 0x0000000600027306 */ /* 0x001e220000209400 */
        /* <DEDUP_REMOVED lines=52> */
[----:B-1----:R-:W-:Y:S02]  /*15d50*/  IMAD.IADD R4, R0, 0x1, -R5 ;  /* 0x0000000100047824 */ /* 0x002fe400078e0a05 */
[----:B------:R-:W-:-:S05]  /*15d60*/  IMAD R0, R3, 0x10000, R2 ;  /* 0x0001000003007824 */ /* 0x000fca00078e0202 */
[----:B------:R0:W-:Y:S04]  /*15d70*/  STL [R1+0x8], R0 ;  /* 0x0000080001007387 */ /* 0x0001e80000100800 */
[----:B------:R0:W-:Y:S04]  /*15d80*/  STL [R1+0xc], R10 ;  /* 0x00000c0a01007387 */ /* 0x0001e80000100800 */
[----:B------:R0:W-:Y:S01]  /*15d90*/  STL [R1+0x4], R4 ;  /* 0x0000040401007387 */ /* 0x0001e20000100800 */
[----:B------:R-:W-:Y:S05]  /*15da0*/  BRA `(.L_x_4222) ;  /* 0x0000000000287947 */ /* 0x000fea0003800000 */
.L_x_4216:
        /* <DEDUP_REMOVED lines=10> */
.L_x_4222:
        /* <DEDUP_REMOVED lines=9> */
[----:B------:R-:W0:Y:S01]  /*15ee0*/  @!P0 S2R R0, SR_CgaCtaId ;  /* 0x0000000000008919 */ /* 0x000e220000008800 */
[----:B--2---:R-:W-:Y:S01]  /*15ef0*/  IMAD.MOV.U32 R7, RZ, RZ, R2 ;  /* 0x000000ffff077224 */ /* 0x004fe200078e0002 */
[----:B------:R-:W-:Y:S01]  /*15f00*/  @!P0 MOV R2, 0x400 ;  /* 0x0000040000028802 */ /* 0x000fe20000000f00 */
[----:B---3--:R-:W-:-:S03]  /*15f10*/  IMAD.MOV.U32 R6, RZ, RZ, R3 ;  /* 0x000000ffff067224 */ /* 0x008fc600078e0003 */
[----:B0-----:R-:W-:-:S05]  /*15f20*/  @!P0 LEA R18, R0, R2, 0x18 ;  /* 0x0000000200128211 */ /* 0x001fca00078ec0ff */
[----:B----4-:R3:W-:Y:S01]  /*15f30*/  @!P0 STS.128 [R18+0x388d0], R4 ;  /* 0x0388d00412008388 */ /* 0x0107e20000000c00 */
[----:B------:R-:W-:Y:S06]  /*15f40*/  BAR.ARV 0x5, 0x180 ;  /* 0x0146000000007b1d */ /* 0x000fec0000002000 */
.L_x_4213:
[----:B----4-:R-:W4:Y:S01]  /*15f50*/  LDL R0, [R1+0xc] ;  /* 0x00000c0001007983 */ /* 0x010f220000100800 */
[----:B------:R-:W-:Y:S02]  /*15f60*/  ULDC UR4, c[0x0][0xd3c] ;  /* 0x00034f0000047ab9 */ /* 0x000fe40000000800 */
[----:B----4-:R-:W-:-:S13]  /*15f70*/  ISETP.GE.AND P0, PT, R0, UR4, PT ;  /* 0x0000000400007c0c */ /* 0x010fda000bf06270 */
[----:B------:R-:W-:Y:S05]  /*15f80*/  @!P0 BRA `(.L_x_4223) ;  /* 0xffffff8c00c08947 */ /* 0x000fea000383ffff */
[----:B------:R-:W-:Y:S05]  /*15f90*/  BSYNC B8 ;  /* 0x0000000000087941 */ /* 0x000fea0003800000 */
.L_x_4099:
[----:B0-----:R-:W4:Y:S01]  /*15fa0*/  LDL.LU R0, [R1+0x64] ;  /* 0x0000640001007983 */ /* 0x001f220000300800 */
[----:B------:R-:W-:Y:S01]  /*15fb0*/  BSSY B0, `(.L_x_4224) ;  /* 0x000000b000007945 */ /* 0x000fe20003800000 */
[----:B--23--:R-:W0:Y:S01]  /*15fc0*/  S2R R5, SR_CgaCtaId ;  /* 0x0000000000057919 */ /* 0x00ce220000008800 */
[----:B----4-:R-:W-:-:S05]  /*15fd0*/  VIADD R0, R0, 0x1 ;  /* 0x0000000100007836 */ /* 0x010fca0000000000 */
[----:B-1----:R-:W-:-:S04]  /*15fe0*/  LEA.HI R2, R0, R0, RZ, 0x1 ;  /* 0x0000000000027211 */ /* 0x002fc800078f08ff */
[----:B------:R-:W-:Y:S02]  /*15ff0*/  LOP3.LUT R3, R2, 0xfffffffe, RZ, 0xc0, !PT ;  /* 0xfffffffe02037812 */ /* 0x000fe400078ec0ff */
[----:B------:R-:W-:-:S03]  /*16000*/  MOV R2, 0x400 ;  /* 0x0000040000027802 */ /* 0x000fc60000000f00 */
[----:B------:R-:W-:Y:S01]  /*16010*/  IMAD.IADD R0, R0, 0x1, -R3 ;  /* 0x0000000100007824 */ /* 0x000fe200078e0a03 */
[----:B0-----:R-:W-:-:S04]  /*16020*/  LEA R9, R5, R2, 0x18 ;  /* 0x0000000205097211 */ /* 0x001fc800078ec0ff */
[----:B------:R-:W-:-:S04]  /*16030*/  SHF.L.U32 R0, R0, 0x1f, RZ ;  /* 0x0000001f00007819 */ /* 0x000fc800000006ff */
[----:B------:R-:W0:Y:S02]  /*16040*/  SYNCS.PHASECHK.TRANS64.TRYWAIT P0, [R9+URZ+0x38820], R0 ;  /* 0x03882000090075a7 */ /* 0x000e24000800017f */
[----:B0-----:R-:W-:Y:S05]  /*16050*/  @!P0 BRA `(.L_x_4225) ;  /* 0x00000024001c8947 */ /* 0x001fea0003800000 */
.L_x_4296:
[----:B------:R-:W-:Y:S05]  /*16060*/  BSYNC B0 ;  /* 0x0000000000007941 */ /* 0x000fea0003800000 */
.L_x_4224:
[----:B------:R-:W-:-:S03]  /*16070*/  UMOV UR4, 0xffffffff ;  /* 0xffffffff00047882 */ /* 0x000fc60000000000 */
[----:B------:R-:W-:Y:S05]  /*16080*/  BRA.DIV UR4, `(.L_x_4226) ;  /* 0x0000002604247947 */ /* 0x000fea000b800000 */
[----:B0-----:R-:W0:Y:S02]  /*16090*/  S2R R0, SR_TID.X ;  /* 0x0000000000007919 */ /* 0x001e240000002100 */
[----:B0-----:R-:W-:-:S04]  /*160a0*/  SHF.R.U32.HI R0, RZ, 0x5, R0 ;  /* 0x00000005ff007819 */ /* 0x001fc80000011600 */
[----:B------:R-:W-:-:S05]  /*160b0*/  LOP3.LUT R0, R0, 0x3, RZ, 0xc0, !PT ;  /* 0x0000000300007812 */ /* 0x000fca00078ec0ff */
[----:B------:R0:W1:Y:S02]  /*160c0*/  SHFL.IDX PT, R14, R0, RZ, 0x1f ;  /* 0x00001fff000e7589 */ /* 0x00006400000e0000 */
.L_x_4299:
[----:B-1----:R-:W-:Y:S01]  /*160d0*/  ISETP.NE.AND P0, PT, R14, RZ, PT ;  /* 0x000000ff0e00720c */ /* 0x002fe20003f05270 */
[----:B------:R-:W-:-:S12]  /*160e0*/  BSSY B0, `(.L_x_4227) ;  /* 0x0000020000007945 */ /* 0x000fd80003800000 */
[----:B------:R-:W-:Y:S05]  /*160f0*/  @P0 BRA `(.L_x_4228) ;  /* 0x0000000000780947 */ /* 0x000fea0003800000 */
[----:B------:R-:W-:-:S03]  /*16100*/  UMOV UR4, 0xffffffff ;  /* 0xffffffff00047882 */ /* 0x000fc60000000000 */
[----:B------:R-:W-:Y:S05]  /*16110*/  BRA.DIV UR4, `(.L_x_4229) ;  /* 0x0000002604347947 */ /* 0x000fea000b800000 */
[----:B------:R-:W-:-:S13]  /*16120*/  ELECT P6, URZ, PT ;  /* 0x00000000003f782f */ /* 0x000fda00038c0000 */
.L_x_4302:
[----:B------:R-:W-:Y:S05]  /*16130*/  @!P6 BRA `(.L_x_4228) ;  /* 0x000000000068e947 */ /* 0x000fea0003800000 */
[----:B------:R-:W2:Y:S04]  /*16140*/  LDL R2, [R1+0x10] ;  /* 0x0000100001027983 */ /* 0x000ea80000100800 */
[----:B------:R-:W3:Y:S01]  /*16150*/  LDL.LU R6, [R1+0x18] ;  /* 0x0000180001067983 */ /* 0x000ee20000300800 */
[----:B0-----:R-:W-:-:S04]  /*16160*/  VIADD R0, R9, 0x38840 ;  /* 0x0003884009007836 */ /* 0x001fc80000000000 */
[C---:B--2---:R-:W-:Y:S02]  /*16170*/  IMAD R5, R2.reuse, 0x8, R0 ;  /* 0x0000000802057824 */ /* 0x044fe400078e0200 */
[----:B------:R-:W-:Y:S01]  /*16180*/  VIADD R2, R2, 0x1 ;  /* 0x0000000102027836 */ /* 0x000fe20000000000 */
[----:B---3--:R-:W-:-:S04]  /*16190*/  SHF.L.U32 R4, R6, 0x1f, RZ ;  /* 0x0000001f06047819 */ /* 0x008fc800000006ff */
[----:B------:R-:W-:Y:S01]  /*161a0*/  ISETP.NE.AND P1, PT, R2, 0x2, PT ;  /* 0x000000020200780c */ /* 0x000fe20003f25270 */
[----:B------:R-:W0:Y:S03]  /*161b0*/  SYNCS.PHASECHK.TRANS64.TRYWAIT P0, [R5+URZ], R4 ;  /* 0x00000004050075a7 */ /* 0x000e26000800017f */
[----:B------:R-:W-:-:S04]  /*161c0*/  SEL R3, RZ, 0x1, P1 ;  /* 0x00000001ff037807 */ /* 0x000fc80000800000 */
[----:B------:R-:W-:Y:S02]  /*161d0*/  LOP3.LUT R6, R6, R3, RZ, 0x3c, !PT ;  /* 0x0000000306067212 */ /* 0x000fe400078e3cff */
[----:B------:R-:W-:Y:S02]  /*161e0*/  SEL R3, R2, RZ, P1 ;  /* 0x000000ff02037207 */ /* 0x000fe40000800000 */
[----:B------:R-:W-:-:S03]  /*161f0*/  SHF.L.U32 R2, R6, 0x1f, RZ ;  /* 0x0000001f06027819 */ /* 0x000fc600000006ff */
[----:B------:R-:W-:Y:S01]  /*16200*/  IMAD R7, R3, 0x8, R0 ;  /* 0x0000000803077824 */ /* 0x000fe200078e0200 */
[----:B0-----:R-:W-:Y:S06]  /*16210*/  @!P0 BRA `(.L_x_4230) ;  /* 0x0000002400148947 */ /* 0x001fec0003800000 */
.L_x_4303:
[----:B------:R-:W0:Y:S01]  /*16220*/  LDL.LU R6, [R1+0x10] ;  /* 0x0000100001067983 */ /* 0x000e220000300800 */
[----:B------:R-:W1:Y:S01]  /*16230*/  SYNCS.PHASECHK.TRANS64.TRYWAIT P0, [R7+URZ], R2 ;  /* 0x00000002070075a7 */ /* 0x000e62000800017f */
[----:B------:R-:W-:-:S04]  /*16240*/  VIADD R0, R9, 0x38860 ;  /* 0x0003886009007836 */ /* 0x000fc80000000000 */
[----:B0-----:R-:W-:Y:S01]  /*16250*/  IMAD R5, R6, 0x8, R0 ;  /* 0x0000000806057824 */ /* 0x001fe200078e0200 */
[----:B-1----:R-:W-:Y:S06]  /*16260*/  @!P0 BRA `(.L_x_4231) ;  /* 0x0000002400148947 */ /* 0x002fec0003800000 */
.L_x_4304:
[----:B------:R-:W1:Y:S02]  /*16270*/  SYNCS.PHASECHK.TRANS64.TRYWAIT P0, [R5+URZ], R4 ;  /* 0x00000004050075a7 */ /* 0x000e64000800017f */
[----:B-1----:R-:W-:Y:S05]  /*16280*/  @!P0 BRA `(.L_x_4232) ;  /* 0x0000002400208947 */ /* 0x002fea0003800000 */
.L_x_4305:
[----:B------:R-:W-:-:S07]  /*16290*/  IMAD R3, R3, 0x8, R0 ;  /* 0x0000000803037824 */ /* 0x000fce00078e0200 */
.L_x_4233:
[----:B--2---:R2:W3:Y:S02]  /*162a0*/  SYNCS.PHASECHK.TRANS64.TRYWAIT P0, [R3+URZ], R2 ;  /* 0x00000002030075a7 */ /* 0x0044e4000800017f */
[----:B---3--:R-:W-:Y:S05]  /*162b0*/  @!P0 NANOSLEEP.SYNCS 0x989680 ;  /* 0x009896800000895d */ /* 0x008fea0003900000 */
[----:B------:R-:W3:Y:S02]  /*162c0*/  @!P0 SYNCS.PHASECHK.TRANS64 P0, [R3+URZ], R2 ;  /* 0x00000002030085a7 */ /* 0x000ee4000800007f */
[----:B---3--:R-:W-:Y:S05]  /*162d0*/  @!P0 BRA `(.L_x_4233) ;  /* 0xfffffffc00f08947 */ /* 0x008fea000383ffff */
.L_x_4228:
[----:B------:R-:W-:Y:S05]  /*162e0*/  BSYNC B0 ;  /* 0x0000000000007941 */ /* 0x000fea0003800000 */
.L_x_4227:
[----:B------:R-:W-:Y:S05]  /*162f0*/  EXIT ;  /* 0x000000000000794d */ /* 0x000fea0003800000 */
.L_x_4056:
[----:B0-----:R-:W-:-:S04]  /*16300*/  IMAD.U32 R0, RZ, RZ, UR41 ;  /* 0x00000029ff007e24 */ /* 0x001fc8000f8e00ff */
[----:B------:R0:W1:Y:S03]  /*16310*/  SYNCS.PHASECHK.TRANS64.TRYWAIT P1, [R0+URZ+0x38800], R3 ;  /* 0x03880003000075a7 */ /* 0x000066000802017f */
[----:B-1----:R-:W-:Y:S05]  /*16320*/  @!P1 NANOSLEEP.SYNCS 0x989680 ;  /* 0x009896800000995d */ /* 0x002fea0003900000 */
[----:B------:R-:W1:Y:S02]  /*16330*/  @!P1 SYNCS.PHASECHK.TRANS64 P1, [R0+URZ+0x38800], R3 ;  /* 0x03880003000095a7 */ /* 0x000e64000802007f */
[----:B-1----:R-:W-:Y:S05]  /*16340*/  @!P1 BRA `(.L_x_4056) ;  /* 0xfffffffc00ec9947 */ /* 0x002fea000383ffff */
[----:B------:R-:W-:Y:S05]  /*16350*/  BRA `(.L_x_4234) ;  /* 0xfffffed800907947 */ /* 0x000fea000383ffff */
.L_x_4060:
[----:B--2---:R2:W3:Y:S02]  /*16360*/  SYNCS.PHASECHK.TRANS64.TRYWAIT P1, [R6+URZ+0x38830], R5 ;  /* 0x03883005060075a7 */ /* 0x0044e4000802017f */
[----:B---3--:R-:W-:Y:S05]  /*16370*/  @!P1 NANOSLEEP.SYNCS 0x989680 ;  /* 0x009896800000995d */ /* 0x008fea0003900000 */
[----:B------:R-:W3:Y:S02]  /*16380*/  @!P1 SYNCS.PHASECHK.TRANS64 P1, [R6+URZ+0x38830], R5 ;  /* 0x03883005060095a7 */ /* 0x000ee4000802007f */
[----:B---3--:R-:W-:Y:S05]  /*16390*/  @!P1 BRA `(.L_x_4060) ;  /* 0xfffffffc00f09947 */ /* 0x008fea000383ffff */
[----:B------:R-:W-:Y:S05]  /*163a0*/  BRA `(.L_x_4059) ;  /* 0xfffffed800ac7947 */ /* 0x000fea000383ffff */
.L_x_4061:
[----:B0-----:R-:W-:-:S04]  /*163b0*/  IMAD.U32 R4, RZ, RZ, UR41 ;  /* 0x00000029ff047e24 */ /* 0x001fc8000f8e00ff */
[----:B------:R0:W3:Y:S03]  /*163c0*/  SYNCS.PHASECHK.TRANS64.TRYWAIT P1, [R4+URZ+0x38810], R3 ;  /* 0x03881003040075a7 */ /* 0x0000e6000802017f */
[----:B---3--:R-:W-:Y:S05]  /*163d0*/  @!P1 NANOSLEEP.SYNCS 0x989680 ;  /* 0x009896800000995d */ /* 0x008fea0003900000 */
[----:B------:R-:W3:Y:S02]  /*163e0*/  @!P1 SYNCS.PHASECHK.TRANS64 P1, [R4+URZ+0x38810], R3 ;  /* 0x03881003040095a7 */ /* 0x000ee4000802007f */
[----:B---3--:R-:W-:Y:S05]  /*163f0*/  @!P1 BRA `(.L_x_4061) ;  /* 0xfffffffc00ec9947 */ /* 0x008fea000383ffff */
[----:B------:R-:W-:Y:S05]  /*16400*/  BRA `(.L_x_4235) ;  /* 0xfffffedc00347947 */ /* 0x000fea000383ffff */
.L_x_4065:
[----:B----4-:R4:W0:Y:S02]  /*16410*/  SYNCS.PHASECHK.TRANS64.TRYWAIT P1, [R6+URZ+0x38850], R5 ;  /* 0x03885005060075a7 */ /* 0x010824000802017f */
[----:B0-----:R-:W-:Y:S05]  /*16420*/  @!P1 NANOSLEEP.SYNCS 0x989680 ;  /* 0x009896800000995d */ /* 0x001fea0003900000 */
[----:B------:R-:W0:Y:S02]  /*16430*/  @!P1 SYNCS.PHASECHK.TRANS64 P1, [R6+URZ+0x38850], R5 ;  /* 0x03885005060095a7 */ /* 0x000e24000802007f */
[----:B0-----:R-:W-:Y:S05]  /*16440*/  @!P1 BRA `(.L_x_4065) ;  /* 0xfffffffc00f09947 */ /* 0x001fea000383ffff */
[----:B------:R-:W-:Y:S05]  /*16450*/  BRA `(.L_x_4064) ;  /* 0xfffffedc00407947 */ /* 0x000fea000383ffff */
.L_x_4070:
[----:B-1----:R-:W-:-:S04]  /*16460*/  IMAD.U32 R5, RZ, RZ, UR5 ;  /* 0x00000005ff057e24 */ /* 0x002fc8000f8e00ff */
[----:B------:R1:W2:Y:S03]  /*16470*/  SYNCS.PHASECHK.TRANS64.TRYWAIT P3, [R5+URZ+0x38830], R4 ;  /* 0x03883004050075a7 */ /* 0x0002a6000806017f */
[----:B--2---:R-:W-:Y:S05]  /*16480*/  @!P3 NANOSLEEP.SYNCS 0x989680 ;  /* 0x009896800000b95d */ /* 0x004fea0003900000 */
[----:B------:R-:W2:Y:S02]  /*16490*/  @!P3 SYNCS.PHASECHK.TRANS64 P3, [R5+URZ+0x38830], R4 ;  /* 0x038830040500b5a7 */ /* 0x000ea4000806007f */
[----:B--2---:R-:W-:Y:S05]  /*164a0*/  @!P3 BRA `(.L_x_4070) ;  /* 0xfffffffc00ecb947 */ /* 0x004fea000383ffff */
[----:B------:R-:W-:Y:S05]  /*164b0*/  BRA `(.L_x_4069) ;  /* 0xfffffefc00cc7947 */ /* 0x000fea000383ffff */
.L_x_4074:
[----:B-1----:R-:W-:-:S04]  /*164c0*/  IMAD.U32 R5, RZ, RZ, UR5 ;  /* 0x00000005ff057e24 */ /* 0x002fc8000f8e00ff */
[----:B------:R1:W3:Y:S03]  /*164d0*/  SYNCS.PHASECHK.TRANS64.TRYWAIT P3, [R5+URZ+0x38850], R4 ;  /* 0x03885004050075a7 */ /* 0x0002e6000806017f */
[----:B---3--:R-:W-:Y:S05]  /*164e0*/  @!P3 NANOSLEEP.SYNCS 0x989680 ;  /* 0x009896800000b95d */ /* 0x008fea0003900000 */
[----:B------:R-:W3:Y:S02]  /*164f0*/  @!P3 SYNCS.PHASECHK.TRANS64 P3, [R5+URZ+0x38850], R4 ;  /* 0x038850040500b5a7 */ /* 0x000ee4000806007f */
[----:B---3--:R-:W-:Y:S05]  /*16500*/  @!P3 BRA `(.L_x_4074) ;  /* 0xfffffffc00ecb947 */ /* 0x008fea000383ffff */
[----:B------:R-:W-:Y:S05]  /*16510*/  BRA `(.L_x_4073) ;  /* 0xffffff0000487947 */ /* 0x000fea000383ffff */
.L_x_4113:
        /* <DEDUP_REMOVED lines=11> */
.L_x_4237:
[----:B------:R-:W-:Y:S05]  /*165d0*/  BSYNC B0 ;  /* 0x0000000000007941 */ /* 0x000fea0003800000 */
.L_x_4236:
[----:B------:R-:W-:Y:S05]  /*165e0*/  BRA `(.L_x_4238) ;  /* 0xffffff9400c87947 */ /* 0x000fea000383ffff */
.L_x_4115:
[----:B------:R-:W-:Y:S01]  /*165f0*/  BSSY B0, `(.L_x_4239) ;  /* 0x0000006000007945 */ /* 0x000fe20003800000 */
[----:B------:R-:W-:-:S07]  /*16600*/  IMAD.MOV.U32 R15, RZ, RZ, -0x1 ;  /* 0xffffffffff0f7424 */ /* 0x000fce00078e00ff */
[----:B012---:R-:W-:Y:S05]  /*16610*/  WARPSYNC.COLLECTIVE R15, `(.L_x_4240) ;  /* 0x000000000f0c7348 */ /* 0x007fea0003c00000 */
[----:B------:R-:W-:Y:S02]  /*16620*/  ELECT P6, UR62, PT ;  /* 0x00000000003e782f */ /* 0x000fe400038c0000 */
[----:B------:R-:W-:Y:S01]  /*16630*/  MOV R14, UR62 ;  /* 0x0000003e000e7c02 */ /* 0x000fe20008000f00 */
[----:B012---:R-:W-:Y:S10]  /*16640*/  ENDCOLLECTIVE ;  /* 0x000000000000791b */ /* 0x007ff40003800000 */
.L_x_4240:
[----:B------:R-:W-:Y:S05]  /*16650*/  BSYNC B0 ;  /* 0x0000000000007941 */ /* 0x000fea0003800000 */
.L_x_4239:
[----:B------:R-:W-:Y:S05]  /*16660*/  BRA `(.L_x_4241) ;  /* 0xffffff9400cc7947 */ /* 0x000fea000383ffff */
.L_x_4117:
[----:B---3--:R3:W4:Y:S02]  /*16670*/  SYNCS.PHASECHK.TRANS64.TRYWAIT P0, [R0+URZ+0x38840], R2 ;  /* 0x03884002000075a7 */ /* 0x008724000800017f */
[----:B----4-:R-:W-:Y:S05]  /*16680*/  @!P0 NANOSLEEP.SYNCS 0x989680 ;  /* 0x009896800000895d */ /* 0x010fea0003900000 */
[----:B------:R-:W4:Y:S02]  /*16690*/  @!P0 SYNCS.PHASECHK.TRANS64 P0, [R0+URZ+0x38840], R2 ;  /* 0x03884002000085a7 */ /* 0x000f24000800007f */
[----:B----4-:R-:W-:Y:S05]  /*166a0*/  @!P0 BRA `(.L_x_4117) ;  /* 0xfffffffc00f08947 */ /* 0x010fea000383ffff */
[----:B------:R-:W-:Y:S05]  /*166b0*/  BRA `(.L_x_4242) ;  /* 0xffffff9800307947 */ /* 0x000fea000383ffff */
.L_x_4121:
[----:B------:R0:W5:Y:S01]  /*166c0*/  LDL R0, [R1+0x38] ;  /* 0x0000380001007983 */ /* 0x0001620000100800 */
        /* <DEDUP_REMOVED lines=8> */
.L_x_4243:
[----:B------:R-:W-:Y:S02]  /*16750*/  IMAD.MOV.U32 R13, RZ, RZ, R3 ;  /* 0x000000ffff0d7224 */ /* 0x000fe400078e0003 */
[----:B------:R-:W-:Y:S01]  /*16760*/  IMAD.MOV.U32 R4, RZ, RZ, R14 ;  /* 0x000000ffff047224 */ /* 0x000fe200078e000e */
[----:B------:R-:W-:-:S07]  /*16770*/  LOP3.LUT R6, R6, 0x7f, RZ, 0xc0, !PT ;  /* 0x0000007f06067812 */ /* 0x000fce00078ec0ff */
[----:B------:R-:W-:Y:S05]  /*16780*/  WARPSYNC.COLLECTIVE R15, `(.L_x_4244) ;  /* 0x000000000f087348 */ /* 0x000fea0003c00000 */
[----:B------:R0:W1:Y:S02]  /*16790*/  SHFL.IDX P6, R14, R13, R12, R11 ;  /* 0x0000000c0d0e7389 */ /* 0x00006400000c000b */
[----:B01----:R-:W-:Y:S01]  /*167a0*/  ENDCOLLECTIVE ;  /* 0x000000000000791b */ /* 0x003fe20003800000 */
.L_x_4244:
[----:B------:R-:W-:-:S05]  /*167b0*/  SHF.R.U32.HI R6, RZ, 0x3, R6 ;  /* 0x00000003ff067819 */ /* 0x000fca0000011606 */
[----:B------:R-:W-:-:S05]  /*167c0*/  IMAD R10, R10, 0x40, R6 ;  /* 0x000000400a0a7824 */ /* 0x000fca00078e0206 */
[----:B------:R0:W-:Y:S01]  /*167d0*/  STL [R1+0x4], R10 ;  /* 0x0000040a01007387 */ /* 0x0001e20000100800 */
[----:B------:R-:W-:Y:S02]  /*167e0*/  IMAD.MOV.U32 R13, RZ, RZ, R2 ;  /* 0x000000ffff0d7224 */ /* 0x000fe400078e0002 */
[----:B------:R-:W-:Y:S02]  /*167f0*/  IMAD.MOV.U32 R12, RZ, RZ, 0x1 ;  /* 0x00000001ff0c7424 */ /* 0x000fe400078e00ff */
[----:B------:R-:W-:-:S07]  /*16800*/  IMAD.MOV.U32 R5, RZ, RZ, R14 ;  /* 0x000000ffff057224 */ /* 0x000fce00078e000e */
[----:B0-----:R-:W-:Y:S05]  /*16810*/  WARPSYNC.COLLECTIVE R15, `(.L_x_4245) ;  /* 0x000000000f087348 */ /* 0x001fea0003c00000 */
[----:B------:R1:W2:Y:S02]  /*16820*/  SHFL.IDX P6, R14, R13, R12, R11 ;  /* 0x0000000c0d0e7389 */ /* 0x0002a400000c000b */
[----:B012---:R-:W-:Y:S01]  /*16830*/  ENDCOLLECTIVE ;  /* 0x000000000000791b */ /* 0x007fe20003800000 */
.L_x_4245:
[----:B------:R-:W-:Y:S02]  /*16840*/  IMAD.MOV.U32 R13, RZ, RZ, R3 ;  /* 0x000000ffff0d7224 */ /* 0x000fe400078e0003 */
[----:B------:R-:W-:-:S07]  /*16850*/  IMAD.MOV.U32 R6, RZ, RZ, R14 ;  /* 0x000000ffff067224 */ /* 0x000fce00078e000e */
[----:B------:R-:W-:Y:S05]  /*16860*/  WARPSYNC.COLLECTIVE R15, `(.L_x_4246) ;  /* 0x000000000f087348 */ /* 0x000fea0003c00000 */
[----:B------:R0:W1:Y:S02]  /*16870*/  SHFL.IDX P6, R14, R13, R12, R11 ;  /* 0x0000000c0d0e7389 */ /* 0x00006400000c000b */
[----:B01----:R-:W-:Y:S01]  /*16880*/  ENDCOLLECTIVE ;  /* 0x000000000000791b */ /* 0x003fe20003800000 */
.L_x_4246:
[----:B------:R-:W-:Y:S02]  /*16890*/  IMAD.MOV.U32 R13, RZ, RZ, R2 ;  /* 0x000000ffff0d7224 */ /* 0x000fe400078e0002 */
[----:B------:R-:W-:Y:S02]  /*168a0*/  IMAD.MOV.U32 R12, RZ, RZ, 0x2 ;  /* 0x00000002ff0c7424 */ /* 0x000fe400078e00ff */
[----:B------:R-:W-:Y:S02]  /*168b0*/  IMAD R0, R0, R7, RZ ;  /* 0x0000000700007224 */ /* 0x000fe400078e02ff */
[----:B------:R-:W-:-:S03]  /*168c0*/  VIADD R7, R10, 0x10 ;  /* 0x000000100a077836 */ /* 0x000fc60000000000 */
[----:B------:R-:W-:Y:S02]  /*168d0*/  ISETP.GE.AND P1, PT, R10, R0, PT ;  /* 0x000000000a00720c */ /* 0x000fe40003f26270 */
[----:B------:R0:W-:Y:S11]  /*168e0*/  STL [R1+0x50], R7 ;  /* 0x0000500701007387 */ /* 0x0001f60000100800 */
        /* <DEDUP_REMOVED lines=8> */
[----:B------:R1:W-:Y:S01]  /*16970*/  @!P1 LDGSTS.E.BYPASS.LTC128B.128 [R8+0x20400], desc[UR38][R4.64], !P0 ;  /* 0x2040000004089fae */ /* 0x0003e2000c101d66 */
[----:B------:R-:W-:Y:S01]  /*16980*/  ISETP.GE.AND P1, PT, R7, R0, PT ;  /* 0x000000000700720c */ /* 0x000fe20003f26270 */
[----:B0-----:R-:W-:-:S05]  /*16990*/  VIADD R7, R10, 0x20 ;  /* 0x000000200a077836 */ /* 0x001fca0000000000 */
[----:B------:R0:W-:Y:S01]  /*169a0*/  STL [R1+0x5c], R7 ;  /* 0x00005c0701007387 */ /* 0x0001e20000100800 */
[----:B-1----:R-:W-:-:S07]  /*169b0*/  IMAD.MOV.U32 R4, RZ, RZ, R14 ;  /* 0x000000ffff047224 */ /* 0x002fce00078e000e */
[----:B0-----:R-:W-:Y:S05]  /*169c0*/  WARPSYNC.COLLECTIVE R15, `(.L_x_4247) ;  /* 0x000000000f087348 */ /* 0x001fea0003c00000 */
[----:B------:R1:W2:Y:S02]  /*169d0*/  SHFL.IDX P6, R14, R13, R12, R11 ;  /* 0x0000000c0d0e7389 */ /* 0x0002a400000c000b */
[----:B012---:R-:W-:Y:S01]  /*169e0*/  ENDCOLLECTIVE ;  /* 0x000000000000791b */ /* 0x007fe20003800000 */
.L_x_4247:
        /* <DEDUP_REMOVED lines=10> */
.L_x_4248:
[----:B------:R-:W-:Y:S01]  /*16a90*/  @!PT LDS RZ, [RZ] ;  /* 0x00000000fffff984 */ /* 0x000fe20000000800 */
[----:B------:R-:W-:Y:S01]  /*16aa0*/  @!PT LDS RZ, [RZ] ;  /* 0x00000000fffff984 */ /* 0x000fe20000000800 */
[----:B------:R-:W-:Y:S01]  /*16ab0*/  @!PT LDS RZ, [RZ] ;  /* 0x00000000fffff984 */ /* 0x000fe20000000800 */
[----:B------:R0:W-:Y:S01]  /*16ac0*/  @!P1 LDGSTS.E.BYPASS.LTC128B.128 [R8+0x20c00], desc[UR38][R4.64], !P0 ;  /* 0x20c0000004089fae */ /* 0x0001e2000c101d66 */
[----:B------:R-:W-:Y:S01]  /*16ad0*/  ISETP.GE.AND P1, PT, R7, R0, PT ;  /* 0x000000000700720c */ /* 0x000fe20003f26270 */
[----:B------:R-:W-:Y:S02]  /*16ae0*/  IMAD.MOV.U32 R13, RZ, RZ, R2 ;  /* 0x000000ffff0d7224 */ /* 0x000fe400078e0002 */
[----:B------:R-:W-:Y:S02]  /*16af0*/  IMAD.MOV.U32 R12, RZ, RZ, 0x3 ;  /* 0x00000003ff0c7424 */ /* 0x000fe400078e00ff */
[----:B0-----:R-:W-:-:S08]  /*16b00*/  IMAD.MOV.U32 R4, RZ, RZ, R14 ;  /* 0x000000ffff047224 */ /* 0x001fd000078e000e */
[----:B------:R-:W-:Y:S05]  /*16b10*/  WARPSYNC.COLLECTIVE R15, `(.L_x_4249) ;  /* 0x000000000f087348 */ /* 0x000fea0003c00000 */
[----:B------:R0:W1:Y:S02]  /*16b20*/  SHFL.IDX P6, R14, R13, R12, R11 ;  /* 0x0000000c0d0e7389 */ /* 0x00006400000c000b */
[----:B01----:R-:W-:Y:S01]  /*16b30*/  ENDCOLLECTIVE ;  /* 0x000000000000791b */ /* 0x003fe20003800000 */
.L_x_4249:
        /* <DEDUP_REMOVED lines=9> */
[----:B------:R0:W-:Y:S02]  /*16bd0*/  @!P1 LDGSTS.E.BYPASS.LTC128B.128 [R8+0x21400], desc[UR38][R4.64], !P0 ;  /* 0x2140000004089fae */ /* 0x0001e4000c101d66 */
[----:B0-----:R-:W-:-:S07]  /*16be0*/  IMAD.MOV.U32 R4, RZ, RZ, R14 ;  /* 0x000000ffff047224 */ /* 0x001fce00078e000e */
[----:B------:R-:W-:Y:S05]  /*16bf0*/  WARPSYNC.COLLECTIVE R15, `(.L_x_4250) ;  /* 0x000000000f087348 */ /* 0x000fea0003c00000 */
[----:B------:R0:W1:Y:S02]  /*16c00*/  SHFL.IDX P6, R14, R13, R12, R11 ;  /* 0x0000000c0d0e7389 */ /* 0x00006400000c000b */
[----:B01----:R-:W-:Y:S01]  /*16c10*/  ENDCOLLECTIVE ;  /* 0x000000000000791b */ /* 0x003fe20003800000 */
.L_x_4250:
[----:B------:R-:W-:Y:S01]  /*16c20*/  IMAD.MOV.U32 R3, RZ, RZ, R14 ;  /* 0x000000ffff037224 */ /* 0x000fe200078e000e */
[----:B------:R-:W-:Y:S06]  /*16c30*/  BRA `(.L_x_4251) ;  /* 0xffffff9c006c7947 */ /* 0x000fec000383ffff */
.L_x_4125:
[----:B------:R-:W2:Y:S04]  /*16c40*/  LDL.LU R12, [R1+0x38] ;  /* 0x00003800010c7983 */ /* 0x000ea80000300800 */
[----:B------:R-:W3:Y:S04]  /*16c50*/  LDL.LU R11, [R1+0x4] ;  /* 0x00000400010b7983 */ /* 0x000ee80000300800 */
[----:B------:R-:W4:Y:S04]  /*16c60*/  LDL.LU R9, [R1+0x50] ;  /* 0x0000500001097983 */ /* 0x000f280000300800 */
[----:B------:R-:W5:Y:S01]  /*16c70*/  LDL.LU R8, [R1+0x5c] ;  /* 0x00005c0001087983 */ /* 0x000f620000300800 */
[----:B------:R-:W-:Y:S01]  /*16c80*/  LOP3.LUT R19, R19, 0xffffffdf, RZ, 0xc0, !PT ;  /* 0xffffffdf13137812 */ /* 0x000fe200078ec0ff */
[----:B------:R-:W-:Y:S01]  /*16c90*/  BSSY B0, `(.L_x_4252) ;  /* 0x0000015000007945 */ /* 0x000fe20003800000 */
[----:B------:R-:W-:-:S02]  /*16ca0*/  IMAD.MOV.U32 R13, RZ, RZ, R4 ;  /* 0x000000ffff0d7224 */ /* 0x000fc400078e0004 */
[----:B------:R-:W-:Y:S02]  /*16cb0*/  IMAD.MOV.U32 R15, RZ, RZ, -0x1 ;  /* 0xffffffffff0f7424 */ /* 0x000fe400078e00ff */
[----:B--2---:R-:W-:Y:S02]  /*16cc0*/  IMAD R7, R12, R7, RZ ;  /* 0x000000070c077224 */ /* 0x004fe400078e02ff */
[----:B------:R-:W-:-:S03]  /*16cd0*/  IMAD.MOV.U32 R12, RZ, RZ, RZ ;  /* 0x000000ffff0c7224 */ /* 0x000fc600078e00ff */
[-C--:B---3--:R-:W-:Y:S01]  /*16ce0*/  ISETP.GE.AND P2, PT, R11, R7.reuse, PT ;  /* 0x000000070b00720c */ /* 0x088fe20003f46270 */
[----:B------:R-:W-:Y:S01]  /*16cf0*/  IMAD.MOV.U32 R11, RZ, RZ, 0x181f ;  /* 0x0000181fff0b7424 */ /* 0x000fe200078e00ff */
[-C--:B----4-:R-:W-:Y:S02]  /*16d00*/  ISETP.GE.AND P3, PT, R9, R7.reuse, PT ;  /* 0x000000070900720c */ /* 0x090fe40003f66270 */
[----:B-----5:R-:W-:-:S09]  /*16d10*/  ISETP.GE.AND P4, PT, R8, R7, PT ;  /* 0x000000070800720c */ /* 0x020fd20003f86270 */
[----:B------:R-:W-:-:S04]  /*16d20*/  @!P2 LOP3.LUT R2, R5, 0x40, RZ, 0xc0, !PT ;  /* 0x000000400502a812 */ /* 0x000fc800078ec0ff */
[----:B------:R-:W-:-:S04]  /*16d30*/  @!P2 SHF.R.U32.HI R2, RZ, 0x2, R2 ;  /* 0x00000002ff02a819 */ /* 0x000fc80000011602 */
[----:B------:R-:W-:Y:S02]  /*16d40*/  @!P2 ISETP.NE.U32.AND P6, PT, R2, RZ, PT ;  /* 0x000000ff0200a20c */ /* 0x000fe40003fc5070 */
[----:B------:R-:W-:-:S04]  /*16d50*/  @!P2 LOP3.LUT R2, R6, 0x80, RZ, 0xc0, !PT ;  /* 0x000000800602a812 */ /* 0x000fc800078ec0ff */
[----:B------:R-:W-:-:S07]  /*16d60*/  @!P2 SHF.R.U32.HI R2, RZ, 0x3, R2 ;  /* 0x00000003ff02a819 */ /* 0x000fce0000011602 */
[----:B------:R-:W-:Y:S02]  /*16d70*/  @P6 LOP3.LUT R19, R19, 0x20, RZ, 0xfc, !PT ;  /* 0x0000002013136812 */ /* 0x000fe400078efcff */
[----:B------:R-:W-:Y:S02]  /*16d80*/  @!P2 ISETP.NE.U32.AND P6, PT, R2, RZ, PT ;  /* 0x000000ff0200a20c */ /* 0x000fe40003fc5070 */
[----:B------:R-:W-:-:S11]  /*16d90*/  LOP3.LUT R19, R19, 0xffffffef, RZ, 0xc0, !PT ;  /* 0xffffffef13137812 */ /* 0x000fd600078ec0ff */
[----:B------:R-:W-:-:S07]  /*16da0*/  @P6 LOP3.LUT R19, R19, 0x10, RZ, 0xfc, !PT ;  /* 0x0000001013136812 */ /* 0x000fce00078efcff */
[----:B------:R-:W-:Y:S05]  /*16db0*/  WARPSYNC.COLLECTIVE R15, `(.L_x_4253) ;  /* 0x000000000f087348 */ /* 0x000fea0003c00000 */
[----:B------:R0:W1:Y:S02]  /*16dc0*/  SHFL.IDX P6, R14, R13, R12, R11 ;  /* 0x0000000c0d0e7389 */ /* 0x00006400000c000b */
[----:B01----:R-:W-:Y:S01]  /*16dd0*/  ENDCOLLECTIVE ;  /* 0x000000000000791b */ /* 0x003fe20003800000 */
.L_x_4253:
[----:B------:R-:W-:Y:S05]  /*16de0*/  BSYNC B0 ;  /* 0x0000000000007941 */ /* 0x000fea0003800000 */
.L_x_4252:
[----:B------:R0:W-:Y:S04]  /*16df0*/  STL [R1+0x74], R7 ;  /* 0x0000740701007387 */ /* 0x0001e80000100800 */
[----:B0-----:R0:W5:Y:S01]  /*16e00*/  LDL R7, [R1+0x14] ;  /* 0x0000140001077983 */ /* 0x0011620000100800 */
[----:B------:R-:W-:Y:S01]  /*16e10*/  IMAD.MOV.U32 R13, RZ, RZ, R0 ;  /* 0x000000ffff0d7224 */ /* 0x000fe200078e0000 */
[----:B------:R-:W-:Y:S01]  /*16e20*/  LOP3.LUT R19, R19, 0xffff7fff, RZ, 0xc0, !PT ;  /* 0xffff7fff13137812 */ /* 0x000fe200078ec0ff */
[----:B------:R-:W-:Y:S02]  /*16e30*/  IMAD.MOV.U32 R12, RZ, RZ, RZ ;  /* 0x000000ffff0c7224 */ /* 0x000fe400078e00ff */
[----:B------:R-:W-:Y:S01]  /*16e40*/  IMAD.MOV.U32 R11, RZ, RZ, 0x181f ;  /* 0x0000181fff0b7424 */ /* 0x000fe200078e00ff */
[----:B------:R-:W-:Y:S01]  /*16e50*/  @P0 LOP3.LUT R19, R19, 0x8000, RZ, 0xfc, !PT ;  /* 0x0000800013130812 */ /* 0x000fe200078efcff */
[----:B------:R-:W-:-:S02]  /*16e60*/  IMAD.MOV.U32 R15, RZ, RZ, -0x1 ;  /* 0xffffffffff0f7424 */ /* 0x000fc400078e00ff */
[----:B------:R-:W-:Y:S01]  /*16e70*/  IMAD.MOV.U32 R2, RZ, RZ, R14 ;  /* 0x000000ffff027224 */ /* 0x000fe200078e000e */
[----:B0-----:R-:W-:-:S13]  /*16e80*/  LOP3.LUT P0, RZ, R19, 0x8, RZ, 0xc0, !PT ;  /* 0x0000000813ff7812 */ /* 0x001fda000780c0ff */
[----:B-----5:R-:W-:Y:S05]  /*16e90*/  WARPSYNC.COLLECTIVE R15, `(.L_x_4254) ;  /* 0x000000000f087348 */ /* 0x020fea0003c00000 */
[----:B------:R0:W1:Y:S02]  /*16ea0*/  SHFL.IDX P6, R14, R13, R12, R11 ;  /* 0x0000000c0d0e7389 */ /* 0x00006400000c000b */
[----:B01---5:R-:W-:Y:S01]  /*16eb0*/  ENDCOLLECTIVE ;  /* 0x000000000000791b */ /* 0x023fe20003800000 */
.L_x_4254:
[----:B------:R-:W-:-:S04]  /*16ec0*/  LOP3.LUT R19, R19, 0xffffbfff, RZ, 0xc0, !PT ;  /* 0xffffbfff13137812 */ /* 0x000fc800078ec0ff */
[----:B------:R-:W-:-:S04]  /*16ed0*/  @P1 LOP3.LUT R19, R19, 0x4000, RZ, 0xfc, !PT ;  /* 0x0000400013131812 */ /* 0x000fc800078efcff */
[C---:B------:R-:W-:Y:S02]  /*16ee0*/  LOP3.LUT P1, RZ, R19.reuse, 0x4, RZ, 0xc0, !PT ;  /* 0x0000000413ff7812 */ /* 0x040fe4000782c0ff */
[----:B------:R-:W-:Y:S01]  /*16ef0*/  LOP3.LUT R19, R19, 0xffffdfff, RZ, 0xc0, !PT ;  /* 0xffffdfff13137812 */ /* 0x000fe200078ec0ff */
[----:B------:R-:W-:-:S03]  /*16f00*/  IMAD.MOV.U32 R13, RZ, RZ, R4 ;  /* 0x000000ffff0d7224 */ /* 0x000fc600078e0004 */
[----:B------:R-:W-:Y:S01]  /*16f10*/  @P3 LOP3.LUT R19, R19, 0x2000, RZ, 0xfc, !PT ;  /* 0x0000200013133812 */ /* 0x000fe200078efcff */
[----:B------:R-:W-:-:S03]  /*16f20*/  IMAD.MOV.U32 R12, RZ, RZ, 0x1 ;  /* 0x00000001ff0c7424 */ /* 0x000fc600078e00ff */
[C---:B------:R-:W-:Y:S02]  /*16f30*/  LOP3.LUT P3, RZ, R19.reuse, 0x2, RZ, 0xc0, !PT ;  /* 0x0000000213ff7812 */ /* 0x040fe4000786c0ff */
[----:B------:R-:W-:Y:S01]  /*16f40*/  LOP3.LUT R19, R19, 0xfffffbff, RZ, 0xc0, !PT ;  /* 0xfffffbff13137812 */ /* 0x000fe200078ec0ff */
[----:B------:R-:W-:-:S03]  /*16f50*/  IMAD.MOV.U32 R3, RZ, RZ, R14 ;  /* 0x000000ffff037224 */ /* 0x000fc600078e000e */
[----:B------:R-:W-:Y:S02]  /*16f60*/  @P4 LOP3.LUT R19, R19, 0x400, RZ, 0xfc, !PT ;  /* 0x0000040013134812 */ /* 0x000fe400078efcff */
[----:B------:R-:W-:Y:S02]  /*16f70*/  @!P2 LEA R3, P6, R10, R3, 0x1 ;  /* 0x000000030a03a211 */ /* 0x000fe400078c08ff */
[----:B------:R-:W-:-:S03]  /*16f80*/  LOP3.LUT P4, RZ, R19, 0x10, RZ, 0xc0, !PT ;  /* 0x0000001013ff7812 */ /* 0x000fc6000788c0ff */
[----:B------:R-:W-:Y:S01]  /*16f90*/  @!P2 IMAD.X R2, RZ, RZ, R2, P6 ;  /* 0x000000ffff02a224 */ /* 0x000fe200030e0602 */
[----:B------:R-:W-:-:S04]  /*16fa0*/  LOP3.LUT P6, RZ, R19, 0x20, RZ, 0xc0, !PT ;  /* 0x0000002013ff7812 */ /* 0x000fc800078cc0ff */
[----:B------:R-:W-:-:S04]  /*16fb0*/  @!P2 LOP3.LUT R3, R3, R2, RZ, 0x3c, !PT ;  /* 0x000000020303a212 */ /* 0x000fc800078e3cff */
[----:B------:R-:W-:-:S04]  /*16fc0*/  @!P2 LOP3.LUT R2, R3, R2, RZ, 0x3c, !PT ;  /* 0x000000020302a212 */ /* 0x000fc800078e3cff */
[----:B------:R-:W-:-:S05]  /*16fd0*/  @!P2 LOP3.LUT R3, R3, R2, RZ, 0x3c, !PT ;  /* 0x000000020303a212 */ /* 0x000fca00078e3cff */
[----:B------:R-:W-:Y:S01]  /*16fe0*/  @!PT LDS RZ, [RZ] ;  /* 0x00000000fffff984 */ /* 0x000fe20000000800 */
[----:B------:R-:W-:Y:S01]  /*16ff0*/  @!PT LDS RZ, [RZ] ;  /* 0x00000000fffff984 */ /* 0x000fe20000000800 */
[----:B------:R-:W-:Y:S01]  /*17000*/  @!PT LDS RZ, [RZ] ;  /* 0x00000000fffff984 */ /* 0x000fe20000000800 */
[----:B------:R0:W-:Y:S01]  /*17010*/  @!P2 LDGSTS.E.BYPASS.LTC128B.128 [R7+0x26400], desc[UR38][R2.64], !P0 ;  /* 0x264000000207afae */ /* 0x0001e2000c101d66 */
[----:B------:R-:W-:-:S03]  /*17020*/  LOP3.LUT P0, RZ, R19, 0x8000, RZ, 0xc0, !PT ;  /* 0x0000800013ff7812 */ /* 0x000fc6000780c0ff */
[----:B------:R0:W-:Y:S01]  /*17030*/  @!P2 LDGSTS.E.BYPASS.LTC128B.128 [R7+0x28400], desc[UR38][R2.64+0x80], !P1 ;  /* 0x284000800207afae */ /* 0x0001e2000c901d66 */
[----:B------:R-:W-:-:S03]  /*17040*/  LOP3.LUT P1, RZ, R19, 0x4000, RZ, 0xc0, !PT ;  /* 0x0000400013ff7812 */ /* 0x000fc6000782c0ff */
[----:B------:R0:W-:Y:S01]  /*17050*/  @!P2 LDGSTS.E.BYPASS.LTC128B.128 [R7+0x2a400], desc[UR38][R2.64+0x100], !P3 ;  /* 0x2a4001000207afae */ /* 0x0001e2000d901d66 */
[C---:B------:R-:W-:Y:S02]  /*17060*/  LOP3.LUT P3, RZ, R19.reuse, 0x2000, RZ, 0xc0, !PT ;  /* 0x0000200013ff7812 */ /* 0x040fe4000786c0ff */
[----:B------:R-:W-:Y:S01]  /*17070*/  LOP3.LUT R19, R19, 0xfffff7ff, RZ, 0xc0, !PT ;  /* 0xfffff7ff13137812 */ /* 0x000fe200078ec0ff */
[----:B------:R0:W-:Y:S03]  /*17080*/  @!P2 LDGSTS.E.BYPASS.LTC128B.128 [R7+0x2c400], desc[UR38][R2.64+0x180], !P5 ;  /* 0x2c4001800207afae */ /* 0x0001e6000e901d66 */
[----:B------:R-:W-:Y:S01]  /*17090*/  @P5 LOP3.LUT R19, R19, 0x800, RZ, 0xfc, !PT ;  /* 0x0000080013135812 */ /* 0x000fe200078efcff */
[----:B------:R0:W-:Y:S03]  /*170a0*/  @!P2 LDGSTS.E.BYPASS.LTC128B.128 [R7+0x2e400], desc[UR38][R2.64+0x200], !P0 ;  /* 0x2e4002000207afae */ /* 0x0001e6000c101d66 */
[C---:B------:R-:W-:Y:S01]  /*170b0*/  LOP3.LUT P5, RZ, R19.reuse, 0x4, RZ, 0xc0, !PT ;  /* 0x0000000413ff7812 */ /* 0x040fe200078ac0ff */
[----:B------:R0:W-:Y:S01]  /*170c0*/  @!P2 LDGSTS.E.BYPASS.LTC128B.128 [R7+0x30400], desc[UR38][R2.64+0x280], !P1 ;  /* 0x304002800207afae */ /* 0x0001e2000c901d66 */
[----:B------:R-:W-:-:S02]  /*170d0*/  LOP3.LUT R19, R19, 0xffffefff, RZ, 0xc0, !PT ;  /* 0xffffefff13137812 */ /* 0x000fc400078ec0ff */
[----:B------:R-:W-:Y:S01]  /*170e0*/  @!P3 LOP3.LUT R8, R6, 0x80, RZ, 0xc0, !PT ;  /* 0x000000800608b812 */ /* 0x000fe200078ec0ff */
[----:B------:R0:W-:Y:S01]  /*170f0*/  @!P2 LDGSTS.E.BYPASS.LTC128B.128 [R7+0x32400], desc[UR38][R2.64+0x300], P6 ;  /* 0x324003000207afae */ /* 0x0001e2000b101d66 */
[----:B------:R-:W-:Y:S02]  /*17100*/  @!P3 LOP3.LUT R9, R5, 0x40, RZ, 0xc0, !PT ;  /* 0x000000400509b812 */ /* 0x000fe400078ec0ff */
[----:B------:R-:W-:-:S07]  /*17110*/  @!P3 SHF.R.U32.HI R8, RZ, 0x3, R8 ;  /* 0x00000003ff08b819 */ /* 0x000fce0000011608 */
[----:B0-----:R-:W-:Y:S05]  /*17120*/  WARPSYNC.COLLECTIVE R15, `(.L_x_4255) ;  /* 0x000000000f087348 */ /* 0x001fea0003c00000 */
[----:B------:R1:W2:Y:S02]  /*17130*/  SHFL.IDX P6, R14, R13, R12, R11 ;  /* 0x0000000c0d0e7389 */ /* 0x0002a400000c000b */
[----:B012---:R-:W-:Y:S01]  /*17140*/  ENDCOLLECTIVE ;  /* 0x000000000000791b */ /* 0x007fe20003800000 */
.L_x_4255:
[----:B------:R-:W-:Y:S01]  /*17150*/  @!P3 SHF.R.U32.HI R9, RZ, 0x2, R9 ;  /* 0x00000002ff09b819 */ /* 0x000fe20000011609 */
[----:B------:R-:W-:Y:S01]  /*17160*/  @!PT LDS RZ, [RZ] ;  /* 0x00000000fffff984 */ /* 0x000fe20000000800 */
[----:B------:R-:W-:Y:S01]  /*17170*/  @!PT LDS RZ, [RZ] ;  /* 0x00000000fffff984 */ /* 0x000fe20000000800 */
[----:B------:R-:W-:Y:S01]  /*17180*/  @!PT LDS RZ, [RZ] ;  /* 0x00000000fffff984 */ /* 0x000fe20000000800 */
[----:B------:R0:W-:Y:S01]  /*17190*/  @!P2 LDGSTS.E.BYPASS.LTC128B.128 [R7+0x34400], desc[UR38][R2.64+0x380], P4 ;  /* 0x344003800207afae */ /* 0x0001e2000a101d66 */
[----:B------:R-:W-:Y:S02]  /*171a0*/  @!P3 ISETP.NE.U32.AND P4, PT, R8, RZ, PT ;  /* 0x000000ff0800b20c */ /* 0x000fe40003f85070 */
[----:B------:R-:W-:Y:S02]  /*171b0*/  @!P3 ISETP.NE.U32.AND P2, PT, R9, RZ, PT ;  /* 0x000000ff0900b20c */ /* 0x000fe40003f45070 */
[----:B------:R-:W-:-:S04]  /*171c0*/  @P5 LOP3.LUT R19, R19, 0x1000, RZ, 0xfc, !PT ;  /* 0x0000100013135812 */ /* 0x000fc800078efcff */
[C---:B------:R-:W-:Y:S01]  /*171d0*/  LOP3.LUT P5, RZ, R19.reuse, 0x8, RZ, 0xc0, !PT ;  /* 0x0000000813ff7812 */ /* 0x040fe200078ac0ff */
[----:B------:R-:W-:Y:S01]  /*171e0*/  IMAD.MOV.U32 R13, RZ, RZ, R0 ;  /* 0x000000ffff0d7224 */ /* 0x000fe200078e0000 */
[----:B------:R-:W-:-:S05]  /*171f0*/  LOP3.LUT R19, R19, 0xffffffdf, RZ, 0xc0, !PT ;  /* 0xffffffdf13137812 */ /* 0x000fca00078ec0ff */
[----:B------:R-:W-:Y:S01]  /*17200*/  @P2 LOP3.LUT R19, R19, 0x20, RZ, 0xfc, !PT ;  /* 0x0000002013132812 */ /* 0x000fe200078efcff */
[----:B0-----:R-:W-:-:S07]  /*17210*/  IMAD.MOV.U32 R8, RZ, RZ, R14 ;  /* 0x000000ffff087224 */ /* 0x001fce00078e000e */
[----:B------:R-:W-:Y:S05]  /*17220*/  WARPSYNC.COLLECTIVE R15, `(.L_x_4256) ;  /* 0x000000000f087348 */ /* 0x000fea0003c00000 */
[----:B------:R0:W1:Y:S02]  /*17230*/  SHFL.IDX P6, R14, R13, R12, R11 ;  /* 0x0000000c0d0e7389 */ /* 0x00006400000c000b */
[----:B01----:R-:W-:Y:S01]  /*17240*/  ENDCOLLECTIVE ;  /* 0x000000000000791b */ /* 0x003fe20003800000 */
.L_x_4256:
[----:B------:R-:W-:Y:S02]  /*17250*/  IMAD.MOV.U32 R13, RZ, RZ, R4 ;  /* 0x000000ffff0d7224 */ /* 0x000fe400078e0004 */
[----:B------:R-:W-:Y:S01]  /*17260*/  IMAD.MOV.U32 R12, RZ, RZ, 0x2 ;  /* 0x00000002ff0c7424 */ /* 0x000fe200078e00ff */
[----:B------:R-:W-:Y:S02]  /*17270*/  @!P3 LEA R21, P2, R10, R14, 0x1 ;  /* 0x0000000e0a15b211 */ /* 0x000fe400078408ff */
[----:B------:R-:W-:-:S03]  /*17280*/  LOP3.LUT P6, RZ, R19, 0x20, RZ, 0xc0, !PT ;  /* 0x0000002013ff7812 */ /* 0x000fc600078cc0ff */
[----:B------:R-:W-:Y:S01]  /*17290*/  @!P3 IMAD.X R8, RZ, RZ, R8, P2 ;  /* 0x000000ffff08b224 */ /* 0x000fe200010e0608 */
[----:B------:R-:W-:Y:S01]  /*172a0*/  LOP3.LUT P2, RZ, R19, 0x2, RZ, 0xc0, !PT ;  /* 0x0000000213ff7812 */ /* 0x000fe2000784c0ff */
[----:B------:R-:W-:Y:S02]  /*172b0*/  @!P3 IMAD.MOV.U32 R2, RZ, RZ, R21 ;  /* 0x000000ffff02b224 */ /* 0x000fe400078e0015 */
[----:B------:R-:W-:-:S05]  /*172c0*/  @!P3 IMAD.MOV.U32 R3, RZ, RZ, R8 ;  /* 0x000000ffff03b224 */ /* 0x000fca00078e0008 */
[----:B------:R-:W-:Y:S01]  /*172d0*/  @!PT LDS RZ, [RZ] ;  /* 0x00000000fffff984 */ /* 0x000fe20000000800 */
[----:B------:R-:W-:Y:S01]  /*172e0*/  @!PT LDS RZ, [RZ] ;  /* 0x00000000fffff984 */ /* 0x000fe20000000800 */
[----:B------:R-:W-:Y:S01]  /*172f0*/  @!PT LDS RZ, [RZ] ;  /* 0x00000000fffff984 */ /* 0x000fe20000000800 */
[----:B------:R0:W-:Y:S01]  /*17300*/  @!P3 LDGSTS.E.BYPASS.LTC128B.128 [R7+0x26c00], desc[UR38][R2.64], !P5 ;  /* 0x26c000000207bfae */ /* 0x0001e2000e901d66 */
[----:B------:R-:W-:-:S13]  /*17310*/  LOP3.LUT P5, RZ, R19, 0x1000, RZ, 0xc0, !PT ;  /* 0x0000100013ff7812 */ /* 0x000fda00078ac0ff */
[----:B------:R0:W-:Y:S01]  /*17320*/  @!P3 LDGSTS.E.BYPASS.LTC128B.128 [R7+0x28c00], desc[UR38][R2.64+0x80], !P5 ;  /* 0x28c000800207bfae */ /* 0x0001e2000e901d66 */
[C---:B------:R-:W-:Y:S02]  /*17330*/  LOP3.LUT P5, RZ, R19.reuse, 0x800, RZ, 0xc0, !PT ;  /* 0x0000080013ff7812 */ /* 0x040fe400078ac0ff */
[----:B------:R-:W-:Y:S01]  /*17340*/  LOP3.LUT R19, R19, 0xffffff7f, RZ, 0xc0, !PT ;  /* 0xffffff7f13137812 */ /* 0x000fe200078ec0ff */
[----:B------:R0:W-:Y:S03]  /*17350*/  @!P3 LDGSTS.E.BYPASS.LTC128B.128 [R7+0x2ac00], desc[UR38][R2.64+0x100], !P2 ;  /* 0x2ac001000207bfae */ /* 0x0001e6000d101d66 */
[----:B------:R-:W-:-:S04]  /*17360*/  @P2 LOP3.LUT R19, R19, 0x80, RZ, 0xfc, !PT ;  /* 0x0000008013132812 */ /* 0x000fc800078efcff */
[C---:B------:R-:W-:Y:S02]  /*17370*/  LOP3.LUT P2, RZ, R19.reuse, 0x4, RZ, 0xc0, !PT ;  /* 0x0000000413ff7812 */ /* 0x040fe4000784c0ff */
[----:B------:R-:W-:Y:S01]  /*17380*/  LOP3.LUT R19, R19, 0xfffffeff, RZ, 0xc0, !PT ;  /* 0xfffffeff13137812 */ /* 0x000fe200078ec0ff */
[----:B------:R0:W-:Y:S04]  /*17390*/  @!P3 LDGSTS.E.BYPASS.LTC128B.128 [R7+0x2cc00], desc[UR38][R2.64+0x180], !P5 ;  /* 0x2cc001800207bfae */ /* 0x0001e8000e901d66 */
[----:B------:R0:W-:Y:S04]  /*173a0*/  @!P3 LDGSTS.E.BYPASS.LTC128B.128 [R7+0x2ec00], desc[UR38][R2.64+0x200], !P0 ;  /* 0x2ec002000207bfae */ /* 0x0001e8000c101d66 */
[----:B------:R0:W-:Y:S02]  /*173b0*/  @!P3 LDGSTS.E.BYPASS.LTC128B.128 [R7+0x30c00], desc[UR38][R2.64+0x280], !P1 ;  /* 0x30c002800207bfae */ /* 0x0001e4000c901d66 */
[----:B------:R-:W-:-:S02]  /*173c0*/  @P2 LOP3.LUT R19, R19, 0x100, RZ, 0xfc, !PT ;  /* 0x0000010013132812 */ /* 0x000fc400078efcff */
[----:B------:R0:W-:Y:S02]  /*173d0*/  @!P3 LDGSTS.E.BYPASS.LTC128B.128 [R7+0x32c00], desc[UR38][R2.64+0x300], P6 ;  /* 0x32c003000207bfae */ /* 0x0001e4000b101d66 */
[----:B------:R-:W-:-:S13]  /*173e0*/  LOP3.LUT P2, RZ, R19, 0x8, RZ, 0xc0, !PT ;  /* 0x0000000813ff7812 */ /* 0x000fda000784c0ff */
[----:B0-----:R-:W-:Y:S05]  /*173f0*/  WARPSYNC.COLLECTIVE R15, `(.L_x_4257) ;  /* 0x000000000f087348 */ /* 0x001fea0003c00000 */
[----:B------:R1:W2:Y:S02]  /*17400*/  SHFL.IDX P6, R14, R13, R12, R11 ;  /* 0x0000000c0d0e7389 */ /* 0x0002a400000c000b */
[----:B012---:R-:W-:Y:S01]  /*17410*/  ENDCOLLECTIVE ;  /* 0x000000000000791b */ /* 0x007fe20003800000 */
.L_x_4257:
[----:B------:R-:W-:Y:S01]  /*17420*/  LOP3.LUT R19, R19, 0xfffffdff, RZ, 0xc0, !PT ;  /* 0xfffffdff13137812 */ /* 0x000fe200078ec0ff */
[----:B------:R-:W-:Y:S01]  /*17430*/  @!PT LDS RZ, [RZ] ;  /* 0x00000000fffff984 */ /* 0x000fe20000000800 */
[----:B------:R-:W-:Y:S01]  /*17440*/  @!PT LDS RZ, [RZ] ;  /* 0x00000000fffff984 */ /* 0x000fe20000000800 */
[----:B------:R-:W-:Y:S01]  /*17450*/  @!PT LDS RZ, [RZ] ;  /* 0x00000000fffff984 */ /* 0x000fe20000000800 */
[----:B------:R0:W-:Y:S03]  /*17460*/  @!P3 LDGSTS.E.BYPASS.LTC128B.128 [R7+0x34c00], desc[UR38][R2.64+0x380], P4 ;  /* 0x34c003800207bfae */ /* 0x0001e6000a101d66 */
[----:B------:R-:W-:Y:S01]  /*17470*/  @P2 LOP3.LUT R19, R19, 0x200, RZ, 0xfc, !PT ;  /* 0x0000020013132812 */ /* 0x000fe200078efcff */
[----:B------:R-:W-:-:S03]  /*17480*/  IMAD.MOV.U32 R13, RZ, RZ, R0 ;  /* 0x000000ffff0d7224 */ /* 0x000fc600078e0000 */
[----:B------:R-:W-:Y:S01]  /*17490*/  LOP3.LUT P4, RZ, R19, 0x400, RZ, 0xc0, !PT ;  /* 0x0000040013ff7812 */ /* 0x000fe2000788c0ff */
[----:B------:R-:W-:-:S12]  /*174a0*/  IMAD.MOV.U32 R10, RZ, RZ, R14 ;  /* 0x000000ffff0a7224 */ /* 0x000fd800078e000e */
[----:B0-----:R-:W-:Y:S05]  /*174b0*/  WARPSYNC.COLLECTIVE R15, `(.L_x_4258) ;  /* 0x000000000f087348 */ /* 0x001fea0003c00000 */
[----:B------:R1:W2:Y:S02]  /*174c0*/  SHFL.IDX P6, R14, R13, R12, R11 ;  /* 0x0000000c0d0e7389 */ /* 0x0002a400000c000b */
[----:B012---:R-:W-:Y:S01]  /*174d0*/  ENDCOLLECTIVE ;  /* 0x000000000000791b */ /* 0x007fe20003800000 */
.L_x_4258:
[----:B------:R-:W-:Y:S02]  /*174e0*/  @!P4 LOP3.LUT R8, R6, 0x80, RZ, 0xc0, !PT ;  /* 0x000000800608c812 */ /* 0x000fe400078ec0ff */
[----:B------:R-:W-:Y:S02]  /*174f0*/  @!P4 LOP3.LUT R2, R5, 0x40, RZ, 0xc0, !PT ;  /* 0x000000400502c812 */ /* 0x000fe400078ec0ff */
[----:B------:R-:W-:Y:S02]  /*17500*/  @!P4 SHF.R.U32.HI R8, RZ, 0x3, R8 ;  /* 0x00000003ff08c819 */ /* 0x000fe40000011608 */
[----:B------:R-:W-:Y:S02]  /*17510*/  @!P4 SHF.R.U32.HI R9, RZ, 0x2, R2 ;  /* 0x00000002ff09c819 */ /* 0x000fe40000011602 */
[----:B------:R-:W-:Y:S01]  /*17520*/  @!P4 ISETP.NE.U32.AND P3, PT, R8, RZ, PT ;  /* 0x000000ff0800c20c */ /* 0x000fe20003f65070 */
[----:B------:R-:W0:Y:S01]  /*17530*/  S2R R15, SR_TID.X ;  /* 0x00000000000f7919 */ /* 0x000e220000002100 */
[----:B------:R-:W-:Y:S01]  /*17540*/  IMAD.MOV.U32 R3, RZ, RZ, R14 ;  /* 0x000000ffff037224 */ /* 0x000fe200078e000e */
[----:B------:R-:W-:Y:S01]  /*17550*/  @!P4 ISETP.NE.U32.AND P6, PT, R9, RZ, PT ;  /* 0x000000ff0900c20c */ /* 0x000fe20003fc5070 */
[----:B0-----:R-:W-:-:S05]  /*17560*/  IMAD.SHL.U32 R15, R15, 0x8, RZ ;  /* 0x000000080f0f7824 */ /* 0x001fca00078e00ff */
[----:B------:R-:W-:-:S04]  /*17570*/  LOP3.LUT R15, R15, 0x38, RZ, 0xc0, !PT ;  /* 0x000000380f0f7812 */ /* 0x000fc800078ec0ff */
[----:B------:R-:W-:-:S05]  /*17580*/  @!P4 LEA R8, P2, R15, R3, 0x1 ;  /* 0x000000030f08c211 */ /* 0x000fca00078408ff */
[----:B------:R-:W-:Y:S01]  /*17590*/  @!P4 IMAD.X R3, RZ, RZ, R10, P2 ;  /* 0x000000ffff03c224 */ /* 0x000fe200010e060a */
[----:B------:R-:W-:Y:S01]  /*175a0*/  LOP3.LUT P2, RZ, R19, 0x200, RZ, 0xc0, !PT ;  /* 0x0000020013ff7812 */ /* 0x000fe2000784c0ff */
[----:B------:R-:W-:-:S12]  /*175b0*/  @!P4 IMAD.MOV.U32 R2, RZ, RZ, R8 ;  /* 0x000000ffff02c224 */ /* 0x000fd800078e0008 */
[----:B------:R-:W-:Y:S01]  /*175c0*/  @!PT LDS RZ, [RZ] ;  /* 0x00000000fffff984 */ /* 0x000fe20000000800 */
[----:B------:R-:W-:Y:S01]  /*175d0*/  @!PT LDS RZ, [RZ] ;  /* 0x00000000fffff984 */ /* 0x000fe20000000800 */
[----:B------:R-:W-:Y:S01]  /*175e0*/  @!PT LDS RZ, [RZ] ;  /* 0x00000000fffff984 */ /* 0x000fe20000000800 */
[----:B------:R0:W-:Y:S01]  /*175f0*/  @!P4 LDGSTS.E.BYPASS.LTC128B.128 [R7+0x27400], desc[UR38][R2.64], !P2 ;  /* 0x274000000207cfae */ /* 0x0001e2000d101d66 */
[----:B------:R-:W-:-:S13]  /*17600*/  LOP3.LUT P2, RZ, R19, 0x100, RZ, 0xc0, !PT ;  /* 0x0000010013ff7812 */ /* 0x000fda000784c0ff */
[----:B------:R0:W-:Y:S01]  /*17610*/  @!P4 LDGSTS.E.BYPASS.LTC128B.128 [R7+0x29400], desc[UR38][R2.64+0x80], !P2 ;  /* 0x294000800207cfae */ /* 0x0001e2000d101d66 */
[----:B------:R-:W-:-:S13]  /*17620*/  LOP3.LUT P2, RZ, R19, 0x80, RZ, 0xc0, !PT ;  /* 0x0000008013ff7812 */ /* 0x000fda000784c0ff */
[----:B------:R0:W-:Y:S04]  /*17630*/  @!P4 LDGSTS.E.BYPASS.LTC128B.128 [R7+0x2b400], desc[UR38][R2.64+0x100], !P2 ;  /* 0x2b4001000207cfae */ /* 0x0001e8000d101d66 */
[----:B------:R0:W-:Y:S04]  /*17640*/  @!P4 LDGSTS.E.BYPASS.LTC128B.128 [R7+0x2d400], desc[UR38][R2.64+0x180], !P5 ;  /* 0x2d4001800207cfae */ /* 0x0001e8000e901d66 */
[----:B------:R0:W-:Y:S04]  /*17650*/  @!P4 LDGSTS.E.BYPASS.LTC128B.128 [R7+0x2f400], desc[UR38][R2.64+0x200], !P0 ;  /* 0x2f4002000207cfae */ /* 0x0001e8000c101d66 */
[----:B------:R0:W-:Y:S04]  /*17660*/  @!P4 LDGSTS.E.BYPASS.LTC128B.128 [R7+0x31400], desc[UR38][R2.64+0x280], !P1 ;  /* 0x314002800207cfae */ /* 0x0001e8000c901d66 */
[----:B------:R0:W-:Y:S04]  /*17670*/  @!P4 LDGSTS.E.BYPASS.LTC128B.128 [R7+0x33400], desc[UR38][R2.64+0x300], P6 ;  /* 0x334003000207cfae */ /* 0x0001e8000b101d66 */
[----:B------:R0:W-:Y:S04]  /*17680*/  @!P4 LDGSTS.E.BYPASS.LTC128B.128 [R7+0x35400], desc[UR38][R2.64+0x380], P3 ;  /* 0x354003800207cfae */ /* 0x0001e80009901d66 */
[----:B------:R0:W5:Y:S01]  /*17690*/  LDL.LU R7, [R1+0x74] ;  /* 0x0000740001077983 */ /* 0x0001620000300800 */
[----:B------:R-:W-:-:S02]  /*176a0*/  IMAD.MOV.U32 R13, RZ, RZ, R4 ;  /* 0x000000ffff0d7224 */ /* 0x000fc400078e0004 */
[----:B------:R-:W-:Y:S02]  /*176b0*/  IMAD.MOV.U32 R12, RZ, RZ, 0x3 ;  /* 0x00000003ff0c7424 */ /* 0x000fe400078e00ff */
[----:B------:R-:W-:-:S07]  /*176c0*/  IMAD.MOV.U32 R15, RZ, RZ, -0x1 ;  /* 0xffffffffff0f7424 */ /* 0x000fce00078e00ff */
[----:B0----5:R-:W-:Y:S05]  /*176d0*/  WARPSYNC.COLLECTIVE R15, `(.L_x_4259) ;  /* 0x000000000f087348 */ /* 0x021fea0003c00000 */
[----:B------:R1:W2:Y:S02]  /*176e0*/  SHFL.IDX P6, R14, R13, R12, R11 ;  /* 0x0000000c0d0e7389 */ /* 0x0002a400000c000b */
[----:B012--5:R-:W-:Y:S01]  /*176f0*/  ENDCOLLECTIVE ;  /* 0x000000000000791b */ /* 0x027fe20003800000 */
.L_x_4259:
[----:B------:R-:W-:Y:S02]  /*17700*/  IMAD.MOV.U32 R13, RZ, RZ, R0 ;  /* 0x000000ffff0d7224 */ /* 0x000fe400078e0000 */
[----:B------:R-:W-:-:S07]  /*17710*/  IMAD.MOV.U32 R4, RZ, RZ, R14 ;  /* 0x000000ffff047224 */ /* 0x000fce00078e000e */
[----:B------:R-:W-:Y:S05]  /*17720*/  WARPSYNC.COLLECTIVE R15, `(.L_x_4260) ;  /* 0x000000000f087348 */ /* 0x000fea0003c00000 */
[----:B------:R0:W1:Y:S02]  /*17730*/  SHFL.IDX P6, R14, R13, R12, R11 ;  /* 0x0000000c0d0e7389 */ /* 0x00006400000c000b */
[----:B01----:R-:W-:Y:S01]  /*17740*/  ENDCOLLECTIVE ;  /* 0x000000000000791b */ /* 0x003fe20003800000 */
.L_x_4260:
[----:B------:R-:W-:Y:S01]  /*17750*/  IMAD.MOV.U32 R0, RZ, RZ, R14 ;  /* 0x000000ffff007224 */ /* 0x000fe200078e000e */
[----:B------:R-:W-:Y:S06]  /*17760*/  BRA `(.L_x_4261) ;  /* 0xffffffa000447947 */ /* 0x000fec000383ffff */
.L_x_4130:
[----:B0-----:R0:W2:Y:S02]  /*17770*/  SYNCS.PHASECHK.TRANS64.TRYWAIT P0, [R18+URZ+0x38820], R0 ;  /* 0x03882000120075a7 */ /* 0x0010a4000800017f */
[----:B--2---:R-:W-:Y:S05]  /*17780*/  @!P0 NANOSLEEP.SYNCS 0x989680 ;  /* 0x009896800000895d */ /* 0x004fea0003900000 */
[----:B------:R-:W2:Y:S02]  /*17790*/  @!P0 SYNCS.PHASECHK.TRANS64 P0, [R18+URZ+0x38820], R0 ;  /* 0x03882000120085a7 */ /* 0x000ea4000800007f */
[----:B--2---:R-:W-:Y:S05]  /*177a0*/  @!P0 BRA `(.L_x_4130) ;  /* 0xfffffffc00f08947 */ /* 0x004fea000383ffff */
[----:B------:R-:W-:Y:S05]  /*177b0*/  BRA `(.L_x_4262) ;  /* 0xffffffa000fc7947 */ /* 0x000fea000383ffff */
.L_x_4134:
[----:B0-----:R0:W1:Y:S02]  /*177c0*/  SYNCS.PHASECHK.TRANS64.TRYWAIT P0, [R0+URZ+0x38860], R2 ;  /* 0x03886002000075a7 */ /* 0x001064000800017f */
[----:B-1----:R-:W-:Y:S05]  /*177d0*/  @!P0 NANOSLEEP.SYNCS 0x989680 ;  /* 0x009896800000895d */ /* 0x002fea0003900000 */
[----:B------:R-:W1:Y:S02]  /*177e0*/  @!P0 SYNCS.PHASECHK.TRANS64 P0, [R0+URZ+0x38860], R2 ;  /* 0x03886002000085a7 */ /* 0x000e64000800007f */
[----:B-1----:R-:W-:Y:S05]  /*177f0*/  @!P0 BRA `(.L_x_4134) ;  /* 0xfffffffc00f08947 */ /* 0x002fea000383ffff */
[----:B------:R-:W-:Y:S05]  /*17800*/  BRA `(.L_x_4263) ;  /* 0xffffffa400207947 */ /* 0x000fea000383ffff */
.L_x_4153:
[----:B--2---:R2:W3:Y:S02]  /*17810*/  SYNCS.PHASECHK.TRANS64.TRYWAIT P0, [R3+URZ+0x38840], R2 ;  /* 0x03884002030075a7 */ /* 0x0044e4000800017f */
[----:B---3--:R-:W-:Y:S05]  /*17820*/  @!P0 NANOSLEEP.SYNCS 0x989680 ;  /* 0x009896800000895d */ /* 0x008fea0003900000 */
[----:B------:R-:W3:Y:S02]  /*17830*/  @!P0 SYNCS.PHASECHK.TRANS64 P0, [R3+URZ+0x38840], R2 ;  /* 0x03884002030085a7 */ /* 0x000ee4000800007f */
[----:B---3--:R-:W-:Y:S05]  /*17840*/  @!P0 BRA `(.L_x_4153) ;  /* 0xfffffffc00f08947 */ /* 0x008fea000383ffff */
[----:B------:R-:W-:Y:S05]  /*17850*/  BRA `(.L_x_4264) ;  /* 0xffffffb000387947 */ /* 0x000fea000383ffff */
.L_x_4158:
[----:B0-----:R0:W1:Y:S02]  /*17860*/  SYNCS.PHASECHK.TRANS64.TRYWAIT P0, [R3+URZ+0x38860], R2 ;  /* 0x03886002030075a7 */ /* 0x001064000800017f */
[----:B-1----:R-:W-:Y:S05]  /*17870*/  @!P0 NANOSLEEP.SYNCS 0x989680 ;  /* 0x009896800000895d */ /* 0x002fea0003900000 */
[----:B------:R-:W1:Y:S02]  /*17880*/  @!P0 SYNCS.PHASECHK.TRANS64 P0, [R3+URZ+0x38860], R2 ;  /* 0x03886002030085a7 */ /* 0x000e64000800007f */
[----:B-1----:R-:W-:Y:S05]  /*17890*/  @!P0 BRA `(.L_x_4158) ;  /* 0xfffffffc00f08947 */ /* 0x002fea000383ffff */
[----:B------:R-:W-:Y:S05]  /*178a0*/  BRA `(.L_x_4265) ;  /* 0xffffffb000b87947 */ /* 0x000fea000383ffff */
.L_x_4173:
[----:B-1----:R1:W2:Y:S02]  /*178b0*/  SYNCS.PHASECHK.TRANS64.TRYWAIT P0, [R4+URZ+0x38840], R2 ;  /* 0x03884002040075a7 */ /* 0x0022a4000800017f */
[----:B--2---:R-:W-:Y:S05]  /*178c0*/  @!P0 NANOSLEEP.SYNCS 0x989680 ;  /* 0x009896800000895d */ /* 0x004fea0003900000 */
[----:B------:R-:W2:Y:S02]  /*178d0*/  @!P0 SYNCS.PHASECHK.TRANS64 P0, [R4+URZ+0x38840], R2 ;  /* 0x03884002040085a7 */ /* 0x000ea4000800007f */
[----:B--2---:R-:W-:Y:S05]  /*178e0*/  @!P0 BRA `(.L_x_4173) ;  /* 0xfffffffc00f08947 */ /* 0x004fea000383ffff */
[----:B------:R-:W-:Y:S05]  /*178f0*/  BRA `(.L_x_4266) ;  /* 0xffffffbc00987947 */ /* 0x000fea000383ffff */
.L_x_4178:
[----:B0-----:R0:W2:Y:S02]  /*17900*/  SYNCS.PHASECHK.TRANS64.TRYWAIT P0, [R4+URZ+0x38860], R2 ;  /* 0x03886002040075a7 */ /* 0x0010a4000800017f */
[----:B--2---:R-:W-:Y:S05]  /*17910*/  @!P0 NANOSLEEP.SYNCS 0x989680 ;  /* 0x009896800000895d */ /* 0x004fea0003900000 */
[----:B------:R-:W2:Y:S02]  /*17920*/  @!P0 SYNCS.PHASECHK.TRANS64 P0, [R4+URZ+0x38860], R2 ;  /* 0x03886002040085a7 */ /* 0x000ea4000800007f */
[----:B--2---:R-:W-:Y:S05]  /*17930*/  @!P0 BRA `(.L_x_4178) ;  /* 0xfffffffc00f08947 */ /* 0x004fea000383ffff */
[----:B------:R-:W-:Y:S05]  /*17940*/  BRA `(.L_x_4267) ;  /* 0xffffffc000147947 */ /* 0x000fea000383ffff */
.L_x_4193:
[----:B-1----:R1:W2:Y:S02]  /*17950*/  SYNCS.PHASECHK.TRANS64.TRYWAIT P0, [R4+URZ+0x38840], R2 ;  /* 0x03884002040075a7 */ /* 0x0022a4000800017f */
[----:B--2---:R-:W-:Y:S05]  /*17960*/  @!P0 NANOSLEEP.SYNCS 0x989680 ;  /* 0x009896800000895d */ /* 0x004fea0003900000 */
[----:B------:R-:W2:Y:S02]  /*17970*/  @!P0 SYNCS.PHASECHK.TRANS64 P0, [R4+URZ+0x38840], R2 ;  /* 0x03884002040085a7 */ /* 0x000ea4000800007f */
[----:B--2---:R-:W-:Y:S05]  /*17980*/  @!P0 BRA `(.L_x_4193) ;  /* 0xfffffffc00f08947 */ /* 0x004fea000383ffff */
[----:B------:R-:W-:Y:S05]  /*17990*/  BRA `(.L_x_4268) ;  /* 0xffffffc800d47947 */ /* 0x000fea000383ffff */
.L_x_4198:
[----:B0-----:R0:W2:Y:S02]  /*179a0*/  SYNCS.PHASECHK.TRANS64.TRYWAIT P0, [R4+URZ+0x38860], R2 ;  /* 0x03886002040075a7 */ /* 0x0010a4000800017f */
[----:B--2---:R-:W-:Y:S05]  /*179b0*/  @!P0 NANOSLEEP.SYNCS 0x989680 ;  /* 0x009896800000895d */ /* 0x004fea0003900000 */
[----:B------:R-:W2:Y:S02]  /*179c0*/  @!P0 SYNCS.PHASECHK.TRANS64 P0, [R4+URZ+0x38860], R2 ;  /* 0x03886002040085a7 */ /* 0x000ea4000800007f */
[----:B--2---:R-:W-:Y:S05]  /*179d0*/  @!P0 BRA `(.L_x_4198) ;  /* 0xfffffffc00f08947 */ /* 0x004fea000383ffff */
[----:B------:R-:W-:Y:S05]  /*179e0*/  BRA `(.L_x_4269) ;  /* 0xffffffcc00547947 */ /* 0x000fea000383ffff */
.L_x_4214:
[----:B-1----:R-:W5:Y:S01]  /*179f0*/  LDL R3, [R1] ;  /* 0x0000000001037983 */ /* 0x002f620000100800 */
[----:B------:R-:W-:Y:S01]  /*17a00*/  BSSY B0, `(.L_x_4270) ;  /* 0x0000008000007945 */ /* 0x000fe20003800000 */
[----:B------:R-:W-:Y:S02]  /*17a10*/  IMAD.MOV.U32 R12, RZ, RZ, RZ ;  /* 0x000000ffff0c7224 */ /* 0x000fe400078e00ff */
[----:B0-----:R-:W-:Y:S02]  /*17a20*/  IMAD.MOV.U32 R11, RZ, RZ, 0x1f ;  /* 0x0000001fff0b7424 */ /* 0x001fe400078e00ff */
[----:B------:R-:W-:Y:S02]  /*17a30*/  IMAD.MOV.U32 R15, RZ, RZ, -0x1 ;  /* 0xffffffffff0f7424 */ /* 0x000fe400078e00ff */
[----:B-----5:R-:W-:-:S07]  /*17a40*/  IMAD.MOV.U32 R13, RZ, RZ, R3 ;  /* 0x000000ffff0d7224 */ /* 0x020fce00078e0003 */
[----:B--234-:R-:W-:Y:S05]  /*17a50*/  WARPSYNC.COLLECTIVE R15, `(.L_x_4271) ;  /* 0x000000000f087348 */ /* 0x01cfea0003c00000 */
[----:B------:R0:W1:Y:S02]  /*17a60*/  SHFL.IDX P6, R14, R13, R12, R11 ;  /* 0x0000000c0d0e7389 */ /* 0x00006400000c000b */
[----:B01234-:R-:W-:Y:S01]  /*17a70*/  ENDCOLLECTIVE ;  /* 0x000000000000791b */ /* 0x01ffe20003800000 */
.L_x_4271:
[----:B------:R-:W-:Y:S05]  /*17a80*/  BSYNC B0 ;  /* 0x0000000000007941 */ /* 0x000fea0003800000 */
.L_x_4270:
        /* <DEDUP_REMOVED lines=9> */
.L_x_4272:
        /* <DEDUP_REMOVED lines=25> */
.L_x_4273:
        /* <DEDUP_REMOVED lines=8> */
.L_x_4274:
        /* <DEDUP_REMOVED lines=8> */
.L_x_4275:
        /* <DEDUP_REMOVED lines=8> */
.L_x_4276:
        /* <DEDUP_REMOVED lines=8> */
.L_x_4277:
        /* <DEDUP_REMOVED lines=9> */
.L_x_4278:
[----:B------:R-:W-:Y:S01]  /*17f40*/  IMAD.MOV.U32 R9, RZ, RZ, R14 ;  /* 0x000000ffff097224 */ /* 0x000fe200078e000e */
[----:B------:R-:W-:Y:S06]  /*17f50*/  BRA `(.L_x_4279) ;  /* 0xffffffd400947947 */ /* 0x000fec000383ffff */
.L_x_4217:
        /* <DEDUP_REMOVED lines=8> */
.L_x_4281:
[----:B------:R-:W-:Y:S05]  /*17fe0*/  BSYNC B0 ;  /* 0x0000000000007941 */ /* 0x000fea0003800000 */
.L_x_4280:
        /* <DEDUP_REMOVED lines=10> */
.L_x_4282:
        /* <DEDUP_REMOVED lines=8> */
.L_x_4283:
        /* <DEDUP_REMOVED lines=8> */
.L_x_4284:
        /* <DEDUP_REMOVED lines=8> */
.L_x_4285:
        /* <DEDUP_REMOVED lines=9> */
.L_x_4286:
[----:B------:R-:W-:Y:S01]  /*182a0*/  IMAD.MOV.U32 R9, RZ, RZ, R14 ;  /* 0x000000ffff097224 */ /* 0x000fe200078e000e */
[----:B------:R-:W-:Y:S06]  /*182b0*/  BRA `(.L_x_4287) ;  /* 0xffffffd400687947 */ /* 0x000fec000383ffff */
.L_x_4219:
[----:B------:R-:W-:Y:S01]  /*182c0*/  BSSY B0, `(.L_x_4288) ;  /* 0x0000006000007945 */ /* 0x000fe20003800000 */
[----:B------:R-:W-:Y:S01]  /*182d0*/  PLOP3.LUT P6, PT, P6, PT, PT, 0x8, 0x0 ;  /* 0x000000000000781c */ /* 0x000fe200037ce170 */
[----:B------:R-:W-:-:S12]  /*182e0*/  IMAD.MOV.U32 R15, RZ, RZ, -0x1 ;  /* 0xffffffffff0f7424 */ /* 0x000fd800078e00ff */
[----:B0-----:R-:W-:Y:S05]  /*182f0*/  WARPSYNC.COLLECTIVE R15, `(.L_x_4289) ;  /* 0x000000000f087348 */ /* 0x001fea0003c00000 */
[----:B------:R-:W-:Y:S01]  /*18300*/  VOTE.ANY R14, PT, P6 ;  /* 0x00000000000e7806 */ /* 0x000fe200030e0100 */
[----:B0-----:R-:W-:Y:S06]  /*18310*/  ENDCOLLECTIVE ;  /* 0x000000000000791b */ /* 0x001fec0003800000 */
.L_x_4289:
[----:B------:R-:W-:Y:S05]  /*18320*/  BSYNC B0 ;  /* 0x0000000000007941 */ /* 0x000fea0003800000 */
.L_x_4288:
        /* <DEDUP_REMOVED lines=9> */
.L_x_4290:
[----:B------:R-:W-:Y:S02]  /*183c0*/  IMAD.MOV.U32 R13, RZ, RZ, R7 ;  /* 0x000000ffff0d7224 */ /* 0x000fe400078e0007 */
[----:B------:R-:W-:-:S07]  /*183d0*/  IMAD.MOV.U32 R5, RZ, RZ, R14 ;  /* 0x000000ffff057224 */ /* 0x000fce00078e000e */
[----:B------:R-:W-:Y:S05]  /*183e0*/  WARPSYNC.COLLECTIVE R15, `(.L_x_4291) ;  /* 0x000000000f087348 */ /* 0x000fea0003c00000 */
[----:B------:R0:W1:Y:S02]  /*183f0*/  SHFL.IDX P6, R14, R13, R12, R11 ;  /* 0x0000000c0d0e7389 */ /* 0x00006400000c000b */
[----:B01----:R-:W-:Y:S01]  /*18400*/  ENDCOLLECTIVE ;  /* 0x000000000000791b */ /* 0x003fe20003800000 */
.L_x_4291:
[----:B------:R-:W-:Y:S01]  /*18410*/  IMAD.MOV.U32 R7, RZ, RZ, R14 ;  /* 0x000000ffff077224 */ /* 0x000fe200078e000e */
[----:B------:R-:W-:Y:S06]  /*18420*/  BRA `(.L_x_4292) ;  /* 0xffffffd400487947 */ /* 0x000fec000383ffff */
.L_x_4221:
[----:B------:R-:W-:Y:S01]  /*18430*/  BSSY B0, `(.L_x_4293) ;  /* 0x0000007000007945 */ /* 0x000fe20003800000 */
[----:B------:R-:W-:Y:S02]  /*18440*/  IMAD.MOV.U32 R13, RZ, RZ, R2 ;  /* 0x000000ffff0d7224 */ /* 0x000fe400078e0002 */
[----:B------:R-:W-:Y:S02]  /*18450*/  IMAD.MOV.U32 R11, RZ, RZ, 0x1f ;  /* 0x0000001fff0b7424 */ /* 0x000fe400078e00ff */
[----:B------:R-:W-:-:S07]  /*18460*/  IMAD.MOV.U32 R15, RZ, RZ, -0x1 ;  /* 0xffffffffff0f7424 */ /* 0x000fce00078e00ff */
[----:B0123--:R-:W-:Y:S05]  /*18470*/  WARPSYNC.COLLECTIVE R15, `(.L_x_4294) ;  /* 0x000000000f087348 */ /* 0x00ffea0003c00000 */
[----:B------:R4:W0:Y:S02]  /*18480*/  SHFL.IDX P6, R14, R13, R12, R11 ;  /* 0x0000000c0d0e7389 */ /* 0x00082400000c000b */
[----:B01234-:R-:W-:Y:S01]  /*18490*/  ENDCOLLECTIVE ;  /* 0x000000000000791b */ /* 0x01ffe20003800000 */
.L_x_4294:
[----:B------:R-:W-:Y:S05]  /*184a0*/  BSYNC B0 ;  /* 0x0000000000007941 */ /* 0x000fea0003800000 */
.L_x_4293:
[----:B------:R-:W-:Y:S01]  /*184b0*/  IMAD.MOV.U32 R2, RZ, RZ, R14 ;  /* 0x000000ffff027224 */ /* 0x000fe200078e000e */
[----:B------:R-:W-:Y:S06]  /*184c0*/  BRA `(.L_x_4295) ;  /* 0xffffffd400387947 */ /* 0x000fec000383ffff */
.L_x_4225:
[----:B0-----:R0:W1:Y:S02]  /*184d0*/  SYNCS.PHASECHK.TRANS64.TRYWAIT P0, [R9+URZ+0x38820], R0 ;  /* 0x03882000090075a7 */ /* 0x001064000800017f */
[----:B-1----:R-:W-:Y:S05]  /*184e0*/  @!P0 NANOSLEEP.SYNCS 0x989680 ;  /* 0x009896800000895d */ /* 0x002fea0003900000 */
[----:B------:R-:W1:Y:S02]  /*184f0*/  @!P0 SYNCS.PHASECHK.TRANS64 P0, [R9+URZ+0x38820], R0 ;  /* 0x03882000090085a7 */ /* 0x000e64000800007f */
[----:B-1----:R-:W-:Y:S05]  /*18500*/  @!P0 BRA `(.L_x_4225) ;  /* 0xfffffffc00f08947 */ /* 0x002fea000383ffff */
[----:B------:R-:W-:Y:S05]  /*18510*/  BRA `(.L_x_4296) ;  /* 0xffffffd800d07947 */ /* 0x000fea000383ffff */
.L_x_4226:
        /* <DEDUP_REMOVED lines=11> */
.L_x_4298:
[----:B------:R-:W-:Y:S05]  /*185d0*/  BSYNC B0 ;  /* 0x0000000000007941 */ /* 0x000fea0003800000 */
.L_x_4297:
[----:B------:R-:W-:Y:S05]  /*185e0*/  BRA `(.L_x_4299) ;  /* 0xffffffd800b87947 */ /* 0x000fea000383ffff */
.L_x_4229:
[----:B------:R-:W-:Y:S01]  /*185f0*/  BSSY B1, `(.L_x_4300) ;  /* 0x0000006000017945 */ /* 0x000fe20003800000 */
[----:B------:R-:W-:-:S07]  /*18600*/  IMAD.MOV.U32 R15, RZ, RZ, -0x1 ;  /* 0xffffffffff0f7424 */ /* 0x000fce00078e00ff */
[----:B0-----:R-:W-:Y:S05]  /*18610*/  WARPSYNC.COLLECTIVE R15, `(.L_x_4301) ;  /* 0x000000000f0c7348 */ /* 0x001fea0003c00000 */
[----:B------:R-:W-:Y:S02]  /*18620*/  ELECT P6, UR62, PT ;  /* 0x00000000003e782f */ /* 0x000fe400038c0000 */
[----:B------:R-:W-:Y:S01]  /*18630*/  MOV R14, UR62 ;  /* 0x0000003e000e7c02 */ /* 0x000fe20008000f00 */
[----:B0-----:R-:W-:Y:S10]  /*18640*/  ENDCOLLECTIVE ;  /* 0x000000000000791b */ /* 0x001ff40003800000 */
.L_x_4301:
[----:B------:R-:W-:Y:S05]  /*18650*/  BSYNC B1 ;  /* 0x0000000000017941 */ /* 0x000fea0003800000 */
.L_x_4300:
[----:B------:R-:W-:Y:S05]  /*18660*/  BRA `(.L_x_4302) ;  /* 0xffffffd800b07947 */ /* 0x000fea000383ffff */
.L_x_4230:
[----:B0-----:R0:W1:Y:S02]  /*18670*/  SYNCS.PHASECHK.TRANS64.TRYWAIT P0, [R5+URZ], R4 ;  /* 0x00000004050075a7 */ /* 0x001064000800017f */
[----:B-1----:R-:W-:Y:S05]  /*18680*/  @!P0 NANOSLEEP.SYNCS 0x989680 ;  /* 0x009896800000895d */ /* 0x002fea0003900000 */
[----:B------:R-:W1:Y:S02]  /*18690*/  @!P0 SYNCS.PHASECHK.TRANS64 P0, [R5+URZ], R4 ;  /* 0x00000004050085a7 */ /* 0x000e64000800007f */
[----:B-1----:R-:W-:Y:S05]  /*186a0*/  @!P0 BRA `(.L_x_4230) ;  /* 0xfffffffc00f08947 */ /* 0x002fea000383ffff */
[----:B------:R-:W-:Y:S05]  /*186b0*/  BRA `(.L_x_4303) ;  /* 0xffffffd800d87947 */ /* 0x000fea000383ffff */
.L_x_4231:
[----:B0-----:R0:W1:Y:S02]  /*186c0*/  SYNCS.PHASECHK.TRANS64.TRYWAIT P0, [R7+URZ], R2 ;  /* 0x00000002070075a7 */ /* 0x001064000800017f */
[----:B-1----:R-:W-:Y:S05]  /*186d0*/  @!P0 NANOSLEEP.SYNCS 0x989680 ;  /* 0x009896800000895d */ /* 0x002fea0003900000 */
[----:B------:R-:W1:Y:S02]  /*186e0*/  @!P0 SYNCS.PHASECHK.TRANS64 P0, [R7+URZ], R2 ;  /* 0x00000002070085a7 */ /* 0x000e64000800007f */
[----:B-1----:R-:W-:Y:S05]  /*186f0*/  @!P0 BRA `(.L_x_4231) ;  /* 0xfffffffc00f08947 */ /* 0x002fea000383ffff */
[----:B------:R-:W-:Y:S05]  /*18700*/  BRA `(.L_x_4304) ;  /* 0xffffffd800d87947 */ /* 0x000fea000383ffff */
.L_x_4232:
[----:B-1----:R1:W2:Y:S02]  /*18710*/  SYNCS.PHASECHK.TRANS64.TRYWAIT P0, [R5+URZ], R4 ;  /* 0x00000004050075a7 */ /* 0x0022a4000800017f */
[----:B--2---:R-:W-:Y:S05]  /*18720*/  @!P0 NANOSLEEP.SYNCS 0x989680 ;  /* 0x009896800000895d */ /* 0x004fea0003900000 */
[----:B------:R-:W2:Y:S02]  /*18730*/  @!P0 SYNCS.PHASECHK.TRANS64 P0, [R5+URZ], R4 ;  /* 0x00000004050085a7 */ /* 0x000ea4000800007f */
[----:B--2---:R-:W-:Y:S05]  /*18740*/  @!P0 BRA `(.L_x_4232) ;  /* 0xfffffffc00f08947 */ /* 0x004fea000383ffff */
[----:B------:R-:W-:Y:S05]  /*18750*/  BRA `(.L_x_4305) ;  /* 0xffffffd800cc7947 */ /* 0x000fea000383ffff */
.L_x_4306:
        /* <DEDUP_REMOVED lines=10> */
.L_x_15000:


//--------------------- .text._ZN7cutlass13device_kernelIN5flash11enable_sm90INS1_16FlashAttnFwdSm90INS1_25CollectiveMainloopFwdSm90ILi2EN4cute5tupleIJNS5_1CILi1EEES8_S8_EEENS6_IJNS7_ILi64EEESA_SA_EEELi512ENS_6half_tEfNS_4arch4Sm90ELb0ELb0ELb0ELb1ELb0ELb1ELb1ELb0ELb0ELb1ELb1ELb0EEENS1_21CollectiveEpilogueFwdINS6_IJSA_NS7_ILi512EEESA_EEES9_SC_SE_Li256ELb1ELb1ELb1ELb0EEENS1_36VarlenDynamicPersistentTileSchedulerILi64ELi64ELi256ELi128ELb1ELb1ELb1ELb0ELb1ELb1EEEEEEEEEvNT_6ParamsE --------------------------
	.section	.text._ZN7cutlass13device_kernelIN5flash11enable_sm90INS1_16FlashAttnFwdSm90INS1_25CollectiveMainloopFwdSm90ILi2EN4cute5tupleIJNS5_1CILi1EEES8_S8_EEENS6_IJNS7_ILi64EEESA_SA_EEELi512ENS_6half_tEfNS_4arch4Sm90ELb0ELb0ELb0ELb1ELb0ELb1ELb1ELb0ELb0ELb1ELb1ELb0EEENS1_21CollectiveEpilogueFwdINS6_IJSA_NS7_ILi512EEESA_EEES9_SC_SE_Li256ELb1ELb1ELb1ELb0EEENS1_36VarlenDynamicPersistentTileSchedulerILi64ELi64ELi256ELi128ELb1ELb1ELb1ELb0ELb1ELb1EEEEEEEEEvNT_6ParamsE,"ax",@progbits
	.align	128
.text._ZN7cutlass13device_kernelIN5flash11enable_sm90INS1_16FlashAttnFwdSm90INS1_25CollectiveMainloopFwdSm90ILi2EN4cute5tupleIJNS5_1CILi1EEES8_S8_EEENS6_IJNS7_ILi64EEESA_SA_EEELi512ENS_6half_tEfNS_4arch4Sm90ELb0ELb0ELb0ELb1ELb0ELb1ELb1ELb0ELb0ELb1ELb1ELb0EEENS1_21CollectiveEpilogueFwdINS6_IJSA_NS7_ILi512EEESA_EEES9_SC_SE_Li256ELb1ELb1ELb1ELb0EEENS1_36VarlenDynamicPersistentTileSchedulerILi64ELi64ELi256ELi128ELb1ELb1ELb1ELb0ELb1ELb1EEEEEEEEEvNT_6ParamsE:
        .type           _ZN7cutlass13device_kernelIN5flash11enable_sm90INS1_16FlashAttnFwdSm90INS1_25CollectiveMainloopFwdSm90ILi2EN4cute5tupleIJNS5_1CILi1EEES8_S8_EEENS6_IJNS7_ILi64EEESA_SA_EEELi512ENS_6half_tEfNS_4arch4Sm90ELb0ELb0ELb0ELb1ELb0ELb1ELb1ELb0ELb0ELb1ELb1ELb0EEENS1_21CollectiveEpilogueFwdINS6_IJSA_NS7_ILi512EEESA_EEES9_SC_SE_Li256ELb1ELb1ELb1ELb0EEENS1_36VarlenDynamicPersistentTileSchedulerILi64ELi64ELi256ELi128ELb1ELb1ELb1ELb0ELb1ELb1EEEEEEEEEvNT_6ParamsE,@function
        .size           _ZN7cutlass13device_kernelIN5flash11enable_sm90INS1_16FlashAttnFwdSm90INS1_25CollectiveMainloopFwdSm90ILi2EN4cute5tupleIJNS5_1CILi1EEES8_S8_EEENS6_IJNS7_ILi64EEESA_SA_EEELi512ENS_6half_tEfNS_4arch4Sm90ELb0ELb0ELb0ELb1ELb0ELb1ELb1ELb0ELb0ELb1ELb1ELb0EEENS1_21CollectiveEpilogueFwdINS6_IJSA_NS7_ILi512EEESA_EEES9_SC_SE_Li256ELb1ELb1ELb1ELb0EEENS1_36VarlenDynamicPersistentTileSchedulerILi64ELi64ELi256ELi128ELb1ELb1ELb1ELb0ELb1ELb1EEEEEEEEEvNT_6ParamsE,(.L_x_15001 - _ZN7cutlass13device_kernelIN5flash11enable_sm90INS1_16FlashAttnFwdSm90INS1_25CollectiveMainloopFwdSm90ILi2EN4cute5tupleIJNS5_1CILi1EEES8_S8_EEENS6_IJNS7_ILi64EEESA_SA_EEELi512ENS_6half_tEfNS_4arch4Sm90ELb0ELb0ELb0ELb1ELb0ELb1ELb1ELb0ELb0ELb1ELb1ELb0EEENS1_21CollectiveEpilogueFwdINS6_IJSA_NS7_ILi512EEESA_EEES9_SC_SE_Li256ELb1ELb1ELb1ELb0EEENS1_36VarlenDynamicPersistentTileSchedulerILi64ELi64ELi256ELi128ELb1ELb1ELb1ELb0ELb1ELb1EEEEEEEEEvNT_6ParamsE)
        .other          _ZN7cutlass13device_kernelIN5flash11enable_sm90INS1_16FlashAttnFwdSm90INS1_25CollectiveMainloopFwdSm90ILi2EN4cute5tupleIJNS5_1CILi1EEES8_S8_EEENS6_IJNS7_ILi64EEESA_SA_EEELi512ENS_6half_tEfNS_4arch4Sm90ELb0ELb0ELb0ELb1ELb0ELb1ELb1ELb0ELb0ELb1ELb1ELb0EEENS1_21CollectiveEpilogueFwdINS6_IJSA_NS7_ILi512EEESA_EEES9_SC_SE_Li256ELb1ELb1ELb1ELb0EEENS1_36VarlenDynamicPersistentTileSchedulerILi64ELi64ELi256ELi128ELb1ELb1ELb1ELb0ELb1ELb1EEEEEEEEEvNT_6ParamsE,@"STO_CUDA_ENTRY STV_DEFAULT"
_ZN7cutlass13device_kernelIN5flash11enable_sm90INS1_16FlashAttnFwdSm90INS1_25CollectiveMainloopFwdSm90ILi2EN4cute5tupleIJNS5_1CILi1EEES8_S8_EEENS6_IJNS7_ILi64EEESA_SA_EEELi512ENS_6half_tEfNS_4arch4Sm90ELb0ELb0ELb0ELb1ELb0ELb1ELb1ELb0ELb0ELb1ELb1ELb0EEENS1_21CollectiveEpilogueFwdINS6_IJSA_NS7_ILi512EEESA_EEES9_SC_SE_Li256ELb1ELb1ELb1ELb0EEENS1_36VarlenDynamicPersistentTileSchedulerILi64ELi64ELi256ELi128ELb1ELb1ELb1ELb0ELb1ELb1EEEEEEEEEvNT_6ParamsE:
        /* <DEDUP_REMOVED lines=24> */
.L_x_4308:
[----:B------:R-:W-:Y:S05]  /*0180*/  BSYNC B0 ;  /* 0x0000000000007941 */ /* 0x000fea0003800000 */
.L_x_4307:
        /* <DEDUP_REMOVED lines=39> */
.L_x_4309:
        /* <DEDUP_REMOVED lines=22> */
.L_x_4310:
        /* <DEDUP_REMOVED lines=18> */
.L_x_4311:
        /* <DEDUP_REMOVED lines=22> */
.L_x_4312:
        /* <DEDUP_REMOVED lines=22> */
.L_x_4313:
[----:B------:R-:W-:Y:S01]  /*0940*/  PLOP3.LUT P0, PT, PT, PT, UP0, 0x80, 0x0 ;  /* 0x000000000000781c */ /* 0x000fe20003f0f008 */
[----:B------:R-:W-:Y:S01]  /*0950*/  UMOV UR36, 0x1 ;  /* 0x0000000100247882 */ /* 0x000fe20000000000 */
[----:B------:R-:W-:Y:S01]  /*0960*/  NOP ;  /* 0x0000000000007918 */ /* 0x000fe20000000000 */
[----:B------:R-:W-:Y:S01]  /*0970*/  USEL UR36, UR36, 0x2, !UP0 ;  /* 0x0000000224247887 */ /* 0x000fe2000c000000 */
[----:B------:R-:W-:Y:S01]  /*0980*/  BSSY B9, `(.L_x_4314) ;  /* 0x0001e2a000097945 */ /* 0x000fe20003800000 */
[----:B------:R-:W-:Y:S01]  /*0990*/  ULDC.64 UR42, c[0x0][0x208] ;  /* 0x00008200002a7ab9 */ /* 0x000fe20000000a00 */
[----:B0123--:R-:W-:Y:S07]  /*09a0*/  BAR.SYNC.DEFER_BLOCKING 0x0 ;  /* 0x0000000000007b1d */ /* 0x00ffee0000010000 */
[----:B------:R-:W-:Y:S05]  /*09b0*/  @!P0 BRA `(.L_x_4315) ;  /* 0x00000140003c8947 */ /* 0x000fea0003800000 */
.L_x_4316:
[----:B------:R-:W-:-:S08]  /*09c0*/  NOP ;  /* 0x0000000000007918 */ /* 0x000fd00000000000 */
[----:B------:R-:W0:Y:S02]  /*09d0*/  USETMAXREG.TRY_ALLOC.CTAPOOL UP0, 0xf0 ;  /* 0x000000f0000079c8 */ /* 0x000e240008000600 */
[----:B0-----:R-:W-:-:S13]  /*09e0*/  PLOP3.LUT P0, PT, PT, PT, UP0, 0x80, 0x0 ;  /* 0x000000000000781c */ /* 0x001fda0003f0f008 */
[----:B------:R-:W-:Y:S05]  /*09f0*/  @!P0 BRA `(.L_x_4316) ;  /* 0xfffffffc00f08947 */ /* 0x000fea000383ffff */
[----:B------:R-:W-:Y:S01]  /*0a00*/  SHF.R.U32.HI R0, RZ, 0x7, R6 ;  /* 0x00000007ff007819 */ /* 0x000fe20000011606 */
[----:B------:R-:W0:Y:S01]  /*0a10*/  S2UR UR5, SR_CgaCtaId ;  /* 0x00000000000579c3 */ /* 0x000e220000008800 */
[----:B------:R-:W-:Y:S02]  /*0a20*/  UMOV UR4, 0x400 ;  /* 0x0000040000047882 */ /* 0x000fe40000000000 */
[----:B------:R-:W-:-:S13]  /*0a30*/  ISETP.NE.AND P0, PT, R0, 0x1, PT ;  /* 0x000000010000780c */ /* 0x000fda0003f05270 */
[----:B------:R-:W-:Y:S06]  /*0a40*/  @!P0 BAR.ARV 0x8, 0x100 ;  /* 0x0204000000008b1d */ /* 0x000fec0000002000 */
[----:B------:R-:W-:Y:S01]  /*0a50*/  ISETP.GE.U32.AND P0, PT, R6, 0x100, PT ;  /* 0x000001000600780c */ /* 0x000fe20003f06070 */
[----:B0-----:R-:W-:-:S06]  /*0a60*/  ULEA UR4, UR5, UR4, 0x18 ;  /* 0x0000000405047291 */ /* 0x001fcc000f8ec03f */
[----:B------:R-:W-:Y:S01]  /*0a70*/  IMAD.U32 R2, RZ, RZ, UR4 ;  /* 0x00000004ff027e24 */ /* 0x000fe2000f8e00ff */
[----:B------:R-:W-:-:S05]  /*0a80*/  ULDC UR4, c[0x0][0xd3c] ;  /* 0x00034f0000047ab9 */ /* 0x000fca0000000800 */
[----:B------:R-:W-:Y:S08]  /*0a90*/  @P0 BAR.ARV 0xf, 0x100 ;  /* 0x03c4000000000b1d */ /* 0x000ff00000002000 */
        /* <DEDUP_REMOVED lines=17> */
[--C-:B------:R-:W-:Y:S02]  /*0bb0*/  SHF.R.S32.HI R193, RZ, 0x5, R5.reuse ;  /* 0x00000005ffc17819 */ /* 0x100fe40000011405 */
[----:B------:R-:W-:Y:S02]  /*0bc0*/  SHF.R.S32.HI R12, RZ, 0x1f, R5 ;  /* 0x0000001fff0c7819 */ /* 0x000fe40000011405 */
[----:B------:R-:W-:Y:S02]  /*0bd0*/  LEA.HI R3, R3, R6, RZ, 0x3 ;  /* 0x0000000603037211 */ /* 0x000fe400078f18ff */
[----:B------:R-:W-:-:S02]  /*0be0*/  LOP3.LUT R5, R4, 0xfffffff0, RZ, 0xc0, !PT ;  /* 0xfffffff004057812 */ /* 0x000fc400078ec0ff */
[----:B------:R-:W-:Y:S02]  /*0bf0*/  SHF.R.S32.HI R7, RZ, 0x4, R4 ;  /* 0x00000004ff077819 */ /* 0x000fe40000011404 */
[----:B------:R-:W-:Y:S01]  /*0c00*/  LOP3.LUT R11, R3, 0xfffffff8, RZ, 0xc0, !PT ;  /* 0xfffffff8030b7812 */ /* 0x000fe200078ec0ff */
[----:B------:R-:W-:Y:S01]  /*0c10*/  IMAD.IADD R8, R6, 0x1, -R5 ;  /* 0x0000000106087824 */ /* 0x000fe200078e0a05 */
[----:B------:R-:W-:Y:S02]  /*0c20*/  LEA.HI R4, R4, R7, RZ, 0x1 ;  /* 0x0000000704047211 */ /* 0x000fe400078f08ff */
[----:B------:R-:W-:Y:S01]  /*0c30*/  LOP3.LUT R3, R0, 0xffffff80, RZ, 0xc0, !PT ;  /* 0xffffff8000037812 */ /* 0x000fe200078ec0ff */
[----:B------:R-:W-:Y:S01]  /*0c40*/  IMAD.IADD R187, R6, 0x1, -R11 ;  /* 0x0000000106bb7824 */ /* 0x000fe200078e0a0b */
[----:B------:R-:W-:Y:S02]  /*0c50*/  LEA.HI R12, R12, R193, RZ, 0x2 ;  /* 0x000000c10c0c7211 */ /* 0x000fe400078f10ff */
[----:B------:R-:W-:Y:S01]  /*0c60*/  LOP3.LUT R9, R13, 0xfffffffc, RZ, 0xc0, !PT ;  /* 0xfffffffc0d097812 */ /* 0x000fe200078ec0ff */
[----:B------:R-:W-:Y:S01]  /*0c70*/  IMAD.IADD R3, R6, 0x1, -R3 ;  /* 0x0000000106037824 */ /* 0x000fe200078e0a03 */
[----:B------:R-:W-:Y:S01]  /*0c80*/  LOP3.LUT R4, R4, 0x1ffffffe, RZ, 0xc0, !PT ;  /* 0x1ffffffe04047812 */ /* 0x000fe200078ec0ff */
[----:B------:R-:W-:Y:S01]  /*0c90*/  IMAD.SHL.U32 R187, R187, 0x8, RZ ;  /* 0x00000008bbbb7824 */ /* 0x000fe200078e00ff */
[----:B------:R-:W-:Y:S01]  /*0ca0*/  SHF.R.S32.HI R20, RZ, 0x7, R0 ;  /* 0x00000007ff147819 */ /* 0x000fe20000011400 */
[----:B------:R-:W-:Y:S01]  /*0cb0*/  IMAD.IADD R184, R6, 0x1, -R9 ;  /* 0x0000000106b87824 */ /* 0x000fe200078e0a09 */
[----:B------:R-:W-:Y:S01]  /*0cc0*/  SHF.R.S32.HI R5, RZ, 0x1f, R8 ;  /* 0x0000001fff057819 */ /* 0x000fe20000011408 */
[----:B------:R-:W-:Y:S01]  /*0cd0*/  IMAD.IADD R10, R7, 0x1, -R4 ;  /* 0x00000001070a7824 */ /* 0x000fe200078e0a04 */
[----:B------:R-:W-:Y:S01]  /*0ce0*/  LOP3.LUT R12, R12, 0x3ffffc, RZ, 0xc0, !PT ;  /* 0x003ffffc0c0c7812 */ /* 0x000fe200078ec0ff */
[----:B------:R-:W-:Y:S01]  /*0cf0*/  IMAD R15, R20, 0x100, R8 ;  /* 0x00000100140f7824 */ /* 0x000fe200078e0208 */
[----:B------:R-:W-:Y:S01]  /*0d00*/  LEA.HI R9, R5, R8, RZ, 0x3 ;  /* 0x0000000805097211 */ /* 0x000fe200078f18ff */
[----:B------:R-:W-:Y:S01]  /*0d10*/  IMAD.SHL.U32 R10, R10, 0x8, RZ ;  /* 0x000000080a0a7824 */ /* 0x000fe200078e00ff */
[----:B------:R-:W-:Y:S01]  /*0d20*/  SHF.R.S32.HI R4, RZ, 0x1f, R3 ;  /* 0x0000001fff047819 */ /* 0x000fe20000011403 */
[----:B------:R-:W-:Y:S01]  /*0d30*/  IMAD.IADD R12, R193, 0x1, -R12 ;  /* 0x00000001c10c7824 */ /* 0x000fe200078e0a0c */
[----:B------:R-:W-:Y:S01]  /*0d40*/  SHF.R.S32.HI R22, RZ, 0x2, R13 ;  /* 0x00000002ff167819 */ /* 0x000fe2000001140d */
[----:B------:R-:W-:Y:S01]  /*0d50*/  IMAD.SHL.U32 R16, R184, 0x8, RZ ;  /* 0x00000008b8107824 */ /* 0x000fe200078e00ff */
[C---:B------:R-:W-:Y:S01]  /*0d60*/  LOP3.LUT R11, R9.reuse, 0xfffffff8, RZ, 0xc0, !PT ;  /* 0xfffffff8090b7812 */ /* 0x040fe200078ec0ff */
[----:B------:R-:W-:Y:S01]  /*0d70*/  IMAD R15, R12, 0x10, R15 ;  /* 0x000000100c0f7824 */ /* 0x000fe200078e020f */
[-C--:B------:R-:W-:Y:S01]  /*0d80*/  LEA.HI R5, R4, R3.reuse, RZ, 0x2 ;  /* 0x0000000304057211 */ /* 0x080fe200078f10ff */
[----:B------:R-:W-:Y:S01]  /*0d90*/  VIADD R12, R22, 0x20 ;  /* 0x00000020160c7836 */ /* 0x000fe20000000000 */
[----:B------:R-:W-:Y:S01]  /*0da0*/  LEA.HI R4, R4, R3, RZ, 0x5 ;  /* 0x0000000304047211 */ /* 0x000fe200078f28ff */
[----:B------:R-:W-:Y:S01]  /*0db0*/  IMAD.IADD R11, R8, 0x1, -R11 ;  /* 0x00000001080b7824 */ /* 0x000fe200078e0a0b */
[--C-:B------:R-:W-:Y:S01]  /*0dc0*/  SHF.R.S32.HI R6, RZ, 0x2, R5.reuse ;  /* 0x00000002ff067819 */ /* 0x100fe20000011405 */
[----:B------:R-:W-:Y:S01]  /*0dd0*/  IMAD.SHL.U32 R9, R9, 0x40, RZ ;  /* 0x0000004009097824 */ /* 0x000fe200078e00ff */
[----:B------:R-:W-:Y:S01]  /*0de0*/  SHF.R.S32.HI R7, RZ, 0x1f, R5 ;  /* 0x0000001fff077819 */ /* 0x000fe20000011405 */
[----:B------:R-:W-:Y:S01]  /*0df0*/  STL [R1+0x40], R20 ;  /* 0x0000401401007387 */ /* 0x000fe20000100800 */
[----:B------:R-:W-:Y:S01]  /*0e00*/  LOP3.LUT R8, R5, 0x7ffffffc, RZ, 0xc0, !PT ;  /* 0x7ffffffc05087812 */ /* 0x000fe200078ec0ff */
[C---:B------:R-:W-:Y:S01]  /*0e10*/  VIADD R219, R187.reuse, 0x40 ;  /* 0x00000040bbdb7836 */ /* 0x040fe20000000000 */
[----:B------:R-:W-:Y:S01]  /*0e20*/  SHF.R.S32.HI R5, RZ, 0x1f, R12 ;  /* 0x0000001fff057819 */ /* 0x000fe2000001140c */
[----:B------:R-:W-:Y:S01]  /*0e30*/  VIADD R218, R187, 0x80 ;  /* 0x00000080bbda7836 */ /* 0x000fe20000000000 */
[----:B------:R-:W-:Y:S01]  /*0e40*/  LEA.HI R7, R7, R6, RZ, 0x3 ;  /* 0x0000000607077211 */ /* 0x000fe200078f18ff */
[----:B------:R-:W-:Y:S01]  /*0e50*/  IMAD.IADD R8, R3, 0x1, -R8 ;  /* 0x0000000103087824 */ /* 0x000fe200078e0a08 */
[----:B------:R-:W-:Y:S01]  /*0e60*/  LEA.HI R14, R5, R12, RZ, 0x3 ;  /* 0x0000000c050e7211 */ /* 0x000fe200078f18ff */
[----:B------:R-:W-:Y:S01]  /*0e70*/  IMAD.SHL.U32 R12, R12, 0x40, RZ ;  /* 0x000000400c0c7824 */ /* 0x000fe200078e00ff */
[----:B------:R-:W-:Y:S01]  /*0e80*/  LOP3.LUT R7, R7, 0xfffffff8, RZ, 0xc0, !PT ;  /* 0xfffffff807077812 */ /* 0x000fe200078ec0ff */
[----:B------:R-:W-:Y:S01]  /*0e90*/  IMAD.SHL.U32 R3, R11, 0x40, RZ ;  /* 0x000000400b037824 */ /* 0x000fe200078e00ff */
[----:B------:R-:W-:Y:S01]  /*0ea0*/  LEA.HI R0, R0, R20, RZ, 0x1 ;  /* 0x0000001400007211 */ /* 0x000fe200078f08ff */
[----:B------:R-:W-:Y:S01]  /*0eb0*/  IMAD.SHL.U32 R14, R14, 0x40, RZ ;  /* 0x000000400e0e7824 */ /* 0x000fe200078e00ff */
[----:B------:R-:W-:Y:S01]  /*0ec0*/  LOP3.LUT R5, R12, 0x1c0, RZ, 0xc0, !PT ;  /* 0x000001c00c057812 */ /* 0x000fe200078ec0ff */
[----:B------:R-:W-:Y:S01]  /*0ed0*/  IMAD.IADD R7, R6, 0x1, -R7 ;  /* 0x0000000106077824 */ /* 0x000fe200078e0a07 */
[----:B------:R-:W-:Y:S01]  /*0ee0*/  SHF.R.S32.HI R4, RZ, 0x5, R4 ;  /* 0x00000005ff047819 */ /* 0x000fe20000011404 */
[----:B------:R-:W-:Y:S01]  /*0ef0*/  IMAD.U32 R6, R15, 0x40, R10 ;  /* 0x000000400f067824 */ /* 0x000fe200078e000a */
[----:B------:R-:W-:Y:S01]  /*0f00*/  LOP3.LUT R0, R0, 0xfffffe, RZ, 0xc0, !PT ;  /* 0x00fffffe00007812 */ /* 0x000fe200078ec0ff */
[----:B------:R-:W-:Y:S01]  /*0f10*/  VIADD R217, R187, 0xc0 ;  /* 0x000000c0bbd97836 */ /* 0x000fe20000000000 */
[----:B------:R-:W-:Y:S01]  /*0f20*/  SHF.R.U32.HI R12, RZ, 0x3, R5 ;  /* 0x00000003ff0c7819 */ /* 0x000fe20000011605 */
[----:B------:R-:W-:Y:S01]  /*0f30*/  IMAD R190, R4, 0x10, R7 ;  /* 0x0000001004be7824 */ /* 0x000fe200078e0207 */
[----:B------:R-:W-:Y:S01]  /*0f40*/  LOP3.LUT R3, R3, 0x1c0, RZ, 0xc0, !PT ;  /* 0x000001c003037812 */ /* 0x000fe200078ec0ff */
[----:B------:R0:W-:Y:S01]  /*0f50*/  STL [R1+0x80], R6 ;  /* 0x0000800601007387 */ /* 0x0001e20000100800 */
[----:B------:R-:W-:Y:S01]  /*0f60*/  LOP3.LUT R5, R5, 0x38, R16, 0xf8, !PT ;  /* 0x0000003805057812 */ /* 0x000fe200078ef810 */
[----:B------:R-:W-:Y:S01]  /*0f70*/  IMAD.IADD R0, R20, 0x1, -R0 ;  /* 0x0000000114007824 */ /* 0x000fe200078e0a00 */
[----:B------:R-:W-:Y:S01]  /*0f80*/  LOP3.LUT R14, R14, 0xfffffe00, RZ, 0xc0, !PT ;  /* 0xfffffe000e0e7812 */ /* 0x000fe200078ec0ff */
[C---:B------:R-:W-:Y:S01]  /*0f90*/  VIADD R215, R187.reuse, 0x140 ;  /* 0x00000140bbd77836 */ /* 0x040fe20000000000 */
[----:B------:R-:W-:Y:S01]  /*0fa0*/  LEA.HI R4, R184, R184, RZ, 0x1 ;  /* 0x000000b8b8047211 */ /* 0x000fe200078f08ff */
[----:B------:R-:W-:Y:S01]  /*0fb0*/  VIADD R216, R187, 0x100 ;  /* 0x00000100bbd87836 */ /* 0x000fe20000000000 */
[----:B------:R-:W-:-:S02]  /*0fc0*/  SHF.R.S32.HI R13, RZ, 0x1f, R13 ;  /* 0x0000001fff0d7819 */ /* 0x000fc4000001140d */
[----:B------:R-:W-:Y:S02]  /*0fd0*/  LOP3.LUT R10, R3, 0x8, R10, 0xf8, !PT ;  /* 0x00000008030a7812 */ /* 0x000fe400078ef80a */
[----:B0-----:R-:W-:Y:S02]  /*0fe0*/  LOP3.LUT R6, R9, 0x7ffffe00, RZ, 0xc0, !PT ;  /* 0x7ffffe0009067812 */ /* 0x001fe400078ec0ff */
[----:B------:R-:W-:Y:S02]  /*0ff0*/  LOP3.LUT R9, R14, R5, R12, 0xf6, !PT ;  /* 0x000000050e097212 */ /* 0x000fe400078ef60c */
[----:B------:R-:W-:Y:S01]  /*1000*/  SHF.R.U32.HI R3, RZ, 0x3, R3 ;  /* 0x00000003ff037819 */ /* 0x000fe20000011603 */
[----:B------:R-:W-:Y:S01]  /*1010*/  IMAD R6, R193, 0x400, R6 ;  /* 0x00000400c1067824 */ /* 0x000fe200078e0206 */
[----:B------:R-:W-:Y:S01]  /*1020*/  LOP3.LUT R5, R4, 0x1ffffffe, RZ, 0xc0, !PT ;  /* 0x1ffffffe04057812 */ /* 0x000fe200078ec0ff */
[----:B------:R-:W-:Y:S01]  /*1030*/  IMAD.SHL.U32 R4, R0, 0x100, RZ ;  /* 0x0000010000047824 */ /* 0x000fe200078e00ff */
[----:B------:R-:W-:Y:S01]  /*1040*/  LEA.HI R13, R13, R22, RZ, 0x3 ;  /* 0x000000160d0d7211 */ /* 0x000fe200078f18ff */
[----:B------:R-:W-:Y:S01]  /*1050*/  IMAD.SHL.U32 R0, R8, 0x2, RZ ;  /* 0x0000000208007824 */ /* 0x000fe200078e00ff */
[----:B------:R-:W-:Y:S01]  /*1060*/  LOP3.LUT R3, R10, R3, RZ, 0x3c, !PT ;  /* 0x000000030a037212 */ /* 0x000fe200078e3cff */
[----:B------:R-:W-:Y:S01]  /*1070*/  IMAD.IADD R5, R184, 0x1, -R5 ;  /* 0x00000001b8057824 */ /* 0x000fe200078e0a05 */
[----:B------:R-:W-:Y:S01]  /*1080*/  LOP3.LUT R13, R13, 0xfffffff8, RZ, 0xc0, !PT ;  /* 0xfffffff80d0d7812 */ /* 0x000fe200078ec0ff */
[----:B------:R-:W-:Y:S01]  /*1090*/  IMAD.IADD R192, R0, 0x1, R4 ;  /* 0x0000000100c07824 */ /* 0x000fe200078e0204 */
[----:B------:R0:W-:Y:S01]  /*10a0*/  STL [R1+0x7c], R4 ;  /* 0x00007c0401007387 */ /* 0x0001e20000100800 */
[----:B------:R-:W-:Y:S01]  /*10b0*/  R2P PR, R11, 0x6 ;  /* 0x000000060b007804 */ /* 0x000fe20000000000 */
[----:B------:R-:W-:Y:S01]  /*10c0*/  IMAD.IADD R3, R6, 0x1, R3 ;  /* 0x0000000106037824 */ /* 0x000fe200078e0203 */
[----:B------:R-:W-:Y:S01]  /*10d0*/  SHF.R.S32.HI R7, RZ, 0x1f, R219 ;  /* 0x0000001fff077819 */ /* 0x000fe200000114db */
[----:B------:R-:W-:Y:S01]  /*10e0*/  IMAD R5, R5, 0x8, R190 ;  /* 0x0000000805057824 */ /* 0x000fe200078e02be */
[----:B------:R1:W-:Y:S01]  /*10f0*/  STL [R1+0x44], R0 ;  /* 0x0000440001007387 */ /* 0x0003e20000100800 */
[----:B------:R-:W-:Y:S01]  /*1100*/  IMAD.IADD R188, R22, 0x1, -R13 ;  /* 0x0000000116bc7824 */ /* 0x000fe200078e0a0d */
[----:B------:R-:W-:Y:S01]  /*1110*/  SHF.R.S32.HI R6, RZ, 0x1f, R218 ;  /* 0x0000001fff067819 */ /* 0x000fe200000114da */
[C---:B------:R-:W-:Y:S01]  /*1120*/  VIADD R20, R192.reuse, 0x18 ;  /* 0x00000018c0147836 */ /* 0x040fe20000000000 */
[----:B------:R-:W-:Y:S01]  /*1130*/  SHF.R.S32.HI R7, RZ, 0x1f, R217 ;  /* 0x0000001fff077819 */ /* 0x000fe200000114d9 */
[----:B0-----:R-:W-:Y:S01]  /*1140*/  IMAD R4, R9, 0x2, R2 ;  /* 0x0000000209047824 */ /* 0x001fe200078e0202 */
[----:B------:R-:W-:Y:S01]  /*1150*/  SHF.R.S32.HI R6, RZ, 0x1f, R216 ;  /* 0x0000001fff067819 */ /* 0x000fe200000114d8 */
[C---:B------:R-:W-:Y:S01]  /*1160*/  VIADD R13, R192.reuse, 0x30 ;  /* 0x00000030c00d7836 */ /* 0x040fe20000000000 */
[----:B------:R-:W-:Y:S01]  /*1170*/  SEL R201, R201, 0xffffffe0, !P1 ;  /* 0xffffffe0c9c97807 */ /* 0x000fe20004800000 */
[C---:B------:R-:W-:Y:S01]  /*1180*/  VIADD R10, R192.reuse, 0x48 ;  /* 0x00000048c00a7836 */ /* 0x040fe20000000000 */
[----:B-1----:R-:W-:Y:S01]  /*1190*/  SHF.R.S32.HI R0, RZ, 0x1f, R215 ;  /* 0x0000001fff007819 */ /* 0x002fe200000114d7 */
[----:B------:R0:W-:Y:S01]  /*11a0*/  STL [R1+0x74], R4 ;  /* 0x0000740401007387 */ /* 0x0001e20000100800 */
[----:B------:R-:W-:Y:S01]  /*11b0*/  SHF.R.S32.HI R0, RZ, 0x1f, R192 ;  /* 0x0000001fff007819 */ /* 0x000fe200000114c0 */
[----:B------:R-:W-:-:S02]  /*11c0*/  VIADD R7, R192, 0x60 ;  /* 0x00000060c0077836 */ /* 0x000fc40000000000 */
[----:B------:R-:W-:Y:S01]  /*11d0*/  IMAD R194, R3, 0x2, R2 ;  /* 0x0000000203c27824 */ /* 0x000fe200078e0202 */
[----:B------:R1:W-:Y:S01]  /*11e0*/  STL [R1+0x78], R5 ;  /* 0x0000780501007387 */ /* 0x0003e20000100800 */
[C---:B------:R-:W-:Y:S02]  /*11f0*/  VIADD R6, R192.reuse, 0x68 ;  /* 0x00000068c0067836 */ /* 0x040fe40000000000 */
[C---:B------:R-:W-:Y:S02]  /*1200*/  VIADD R0, R192.reuse, 0x78 ;  /* 0x00000078c0007836 */ /* 0x040fe40000000000 */
[C---:B0-----:R-:W-:Y:S02]  /*1210*/  VIADD R4, R192.reuse, 0x70 ;  /* 0x00000070c0047836 */ /* 0x041fe40000000000 */
[C---:B------:R-:W-:Y:S02]  /*1220*/  VIADD R236, R192.reuse, 0x88 ;  /* 0x00000088c0ec7836 */ /* 0x040fe40000000000 */
[C---:B------:R-:W-:Y:S01]  /*1230*/  VIADD R237, R192.reuse, 0x80 ;  /* 0x00000080c0ed7836 */ /* 0x040fe20000000000 */
[----:B-1----:R-:W-:Y:S01]  /*1240*/  SHF.R.S32.HI R5, RZ, 0x1f, R20 ;  /* 0x0000001fff057819 */ /* 0x002fe20000011414 */
        /* <DEDUP_REMOVED lines=56> */
[----:B------:R-:W-:Y:S01]  /*15d0*/  IMAD.IADD R201, R201, 0x1, R195 ;  /* 0x00000001c9c97824 */ /* 0x000fe200078e02c3 */
[----:B------:R-:W-:-:S02]  /*15e0*/  SHF.R.S32.HI R3, RZ, 0x1f, R223 ;  /* 0x0000001fff037819 */ /* 0x000fc400000114df */
[----:B------:R-:W-:-:S07]  /*15f0*/  SHF.R.S32.HI R0, RZ, 0x1f, R222 ;  /* 0x0000001fff007819 */ /* 0x000fce00000114de */
.L_x_4439:
[----:B0-----:R-:W0:Y:S01]  /*1600*/  LDC.64 R210, c[0x0][0xd88] ;  /* 0x00036200ffd27b82 */ /* 0x001e220000000a00 */
[----:B------:R-:W-:Y:S01]  /*1610*/  ULDC.64 UR4, c[0x0][0xb20] ;  /* 0x0002c80000047ab9 */ /* 0x000fe20000000a00 */
[----:B------:R-:W-:Y:S01]  /*1620*/  ULDC.64 UR8, c[0x0][0xb10] ;  /* 0x0002c40000087ab9 */ /* 0x000fe20000000a00 */
[----:B------:R-:W-:Y:S01]  /*1630*/  ULDC.64 UR6, c[0x0][0xb00] ;  /* 0x0002c00000067ab9 */ /* 0x000fe20000000a00 */
[----:B0-----:R-:W-:-:S06]  /*1640*/  IMAD.WIDE R210, R155, 0x4, R210 ;  /* 0x000000049bd27825 */ /* 0x001fcc00078e02d2 */
[----:B--2---:R-:W2:Y:S01]  /*1650*/  LDG.E R210, desc[UR42][R210.64] ;  /* 0x0000002ad2d27981 */ /* 0x004ea2000c1e1900 */
[----:B------:R-:W-:Y:S01]  /*1660*/  ISETP.NE.U32.AND P2, PT, RZ, UR4, PT ;  /* 0x00000004ff007c0c */ /* 0x000fe2000bf45070 */
[----:B-1---5:R-:W-:Y:S01]  /*1670*/  IMAD.MOV.U32 R11, RZ, RZ, RZ ;  /* 0x000000ffff0b7224 */ /* 0x022fe200078e00ff */
        /* <DEDUP_REMOVED lines=48> */
.L_x_4318:
[----:B------:R-:W-:Y:S02]  /*1980*/  IMAD.U32 R42, RZ, RZ, UR5 ;  /* 0x00000005ff2a7e24 */ /* 0x000fe4000f8e00ff */
[----:B------:R-:W-:Y:S01]  /*1990*/  IMAD.U32 R24, RZ, RZ, UR4 ;  /* 0x00000004ff187e24 */ /* 0x000fe2000f8e00ff */
[----:B------:R-:W-:Y:S06]  /*19a0*/  @!P2 BRA `(.L_x_4319) ;  /* 0x000000000010a947 */ /* 0x000fec0003800000 */
[----:B------:R-:W-:-:S04]  /*19b0*/  IADD3 R4, P0, R213, UR8, RZ ;  /* 0x00000008d5047c10 */ /* 0x000fc8000ff1e0ff */
[----:B------:R-:W-:-:S05]  /*19c0*/  IADD3.X R5, R214, UR9, RZ, P0, !PT ;  /* 0x00000009d6057c10 */ /* 0x000fca00087fe4ff */
[----:B------:R0:W5:Y:S01]  /*19d0*/  LDG.E R24, desc[UR42][R4.64] ;  /* 0x0000002a04187981 */ /* 0x000162000c1e1900 */
[----:B------:R-:W-:Y:S05]  /*19e0*/  BRA `(.L_x_4320) ;  /* 0x0000000000107947 */ /* 0x000fea0003800000 */
.L_x_4319:
[----:B------:R-:W-:Y:S05]  /*19f0*/  @!P0 BRA `(.L_x_4320) ;  /* 0x00000000000c8947 */ /* 0x000fea0003800000 */
[----:B------:R-:W2:Y:S04]  /*1a00*/  LDG.E R3, desc[UR42][R4.64] ;  /* 0x0000002a04037981 */ /* 0x000ea8000c1e1900 */
[----:B------:R-:W2:Y:S02]  /*1a10*/  LDG.E R24, desc[UR42][R4.64+0x4] ;  /* 0x0000042a04187981 */ /* 0x000ea4000c1e1900 */
[----:B--2---:R-:W-:-:S07]  /*1a20*/  IMAD.IADD R24, R24, 0x1, -R3 ;  /* 0x0000000118187824 */ /* 0x004fce00078e0a03 */
.L_x_4320:
        /* <DEDUP_REMOVED lines=20> */
[----:B---3--:R-:W-:-:S04]  /*1b70*/  @P0 IMAD.IADD R42, R3, 0x1, -R0 ;  /* 0x00000001032a0824 */ /* 0x008fc800078e0a00 */
[----:B------:R-:W-:-:S04]  /*1b80*/  IMAD.IADD R152, R11, 0x1, R42 ;  /* 0x000000010b987824 */ /* 0x000fc800078e022a */
[C---:B------:R-:W-:Y:S01]  /*1b90*/  VIADD R0, R152.reuse, 0x3f ;  /* 0x0000003f98007836 */ /* 0x040fe20000000000 */
[----:B------:R-:W-:-:S04]  /*1ba0*/  ISETP.GE.AND P3, PT, R152, 0x1, PT ;  /* 0x000000019800780c */ /* 0x000fc80003f66270 */
[----:B------:R-:W-:-:S04]  /*1bb0*/  SHF.R.S32.HI R3, RZ, 0x1f, R0 ;  /* 0x0000001fff037819 */ /* 0x000fc80000011400 */
[----:B------:R-:W-:Y:S01]  /*1bc0*/  LEA.HI R3, R3, R0, RZ, 0x6 ;  /* 0x0000000003037211 */ /* 0x000fe200078f30ff */
[----:B------:R-:W-:-:S03]  /*1bd0*/  IMAD.MOV.U32 R0, RZ, RZ, RZ ;  /* 0x000000ffff007224 */ /* 0x000fc600078e00ff */
[----:B------:R-:W-:Y:S02]  /*1be0*/  SHF.R.S32.HI R168, RZ, 0x6, R3 ;  /* 0x00000006ffa87819 */ /* 0x000fe40000011403 */
[----:B------:R-:W-:-:S05]  /*1bf0*/  @P3 LOP3.LUT R8, R8, 0x4, RZ, 0xfc, !PT ;  /* 0x0000000408083812 */ /* 0x000fca00078efcff */
        /* <DEDUP_REMOVED lines=31> */
.L_x_4322:
[----:B------:R-:W-:Y:S05]  /*1df0*/  BSYNC B0 ;  /* 0x0000000000007941 */ /* 0x000fea0003800000 */
.L_x_4321:
        /* <DEDUP_REMOVED lines=25> */
[----:B------:R-:W1:Y:S01]  /*1f90*/  LDC.64 R14, c[0x4][R14] ;  /* 0x010000000e0e7b82 */ /* 0x000e620000000a00 */
[----:B------:R-:W-:Y:S01]  /*1fa0*/  ULDC.64 UR4, c[0x4][0x120] ;  /* 0x0100480000047ab9 */ /* 0x000fe20000000a00 */
[----:B------:R-:W-:Y:S02]  /*1fb0*/  IMAD.U32 R10, RZ, RZ, UR6 ;  /* 0x00000006ff0a7e24 */ /* 0x000fe4000f8e00ff */
[----:B0-----:R-:W-:-:S02]  /*1fc0*/  IMAD.U32 R6, RZ, RZ, UR4 ;  /* 0x00000004ff067e24 */ /* 0x001fc4000f8e00ff */
[----:B------:R-:W-:Y:S02]  /*1fd0*/  IMAD.U32 R7, RZ, RZ, UR5 ;  /* 0x00000005ff077e24 */ /* 0x000fe4000f8e00ff */
[----:B------:R-:W-:Y:S02]  /*1fe0*/  IMAD.U32 R11, RZ, RZ, UR7 ;  /* 0x00000007ff0b7e24 */ /* 0x000fe4000f8e00ff */
[----:B------:R-:W-:Y:S02]  /*1ff0*/  IMAD.MOV.U32 R8, RZ, RZ, 0x70 ;  /* 0x00000070ff087424 */ /* 0x000fe400078e00ff */
[----:B------:R-:W-:Y:S02]  /*2000*/  IMAD.MOV.U32 R12, RZ, RZ, 0x1 ;  /* 0x00000001ff0c7424 */ /* 0x000fe400078e00ff */
[----:B------:R-:W-:-:S07]  /*2010*/  IMAD.MOV.U32 R13, RZ, RZ, RZ ;  /* 0x000000ffff0d7224 */ /* 0x000fce00078e00ff */
[----:B------:R-:W-:-:S07]  /*2020*/  LEPC R20, `(.L_x_4325) ;  /* 0x000000001014794e */ /* 0x000fce0000000000 */
[----:B-1---5:R-:W-:Y:S05]  /*2030*/  CALL.ABS.NOINC R14 ;  /* 0x000000000e007343 */ /* 0x022fea0003c00000 */
.L_x_4325:
[----:B------:R-:W-:Y:S05]  /*2040*/  BSYNC B6 ;  /* 0x0000000000067941 */ /* 0x000fea0003800000 */
.L_x_4324:
        /* <DEDUP_REMOVED lines=19> */
[----:B-1---5:R-:W-:Y:S05]  /*2180*/  CALL.ABS.NOINC R14 ;  /* 0x000000000e007343 */ /* 0x022fea0003c00000 */
.L_x_4327:
[----:B------:R-:W-:Y:S05]  /*2190*/  BSYNC B6 ;  /* 0x0000000000067941 */ /* 0x000fea0003800000 */
.L_x_4326:
[----:B------:R-:W-:Y:S01]  /*21a0*/  ULDC.64 UR4, c[0x0][0xaf0] ;  /* 0x0002bc0000047ab9 */ /* 0x000fe20000000a00 */
[----:B------:R-:W-:Y:S01]  /*21b0*/  IMAD.MOV.U32 R0, RZ, RZ, R210 ;  /* 0x000000ffff007224 */ /* 0x000fe200078e00d2 */
[----:B------:R-:W-:Y:S01]  /*21c0*/  ISETP.NE.U32.AND P0, PT, RZ, UR4, PT ;  /* 0x00000004ff007c0c */ /* 0x000fe2000bf05070 */
[----:B0-----:R-:W0:Y:S01]  /*21d0*/  LDC.64 R6, c[0x0][0x300] ;  /* 0x0000c000ff067b82 */ /* 0x001e220000000a00 */
[----:B------:R-:W-:Y:S01]  /*21e0*/  IMAD.IADD R25, R25, 0x1, R24 ;  /* 0x0000000119197824 */ /* 0x000fe200078e0218 */
[----:B------:R-:W-:Y:S01]  /*21f0*/  SHF.R.S32.HI R17, RZ, 0x1f, R16 ;  /* 0x0000001fff117819 */ /* 0x000fe20000011410 */
[----:B------:R-:W-:Y:S01]  /*2200*/  ULDC.64 UR6, c[0x0][0xb00] ;  /* 0x0002c00000067ab9 */ /* 0x000fe20000000a00 */
[----:B------:R-:W-:-:S04]  /*2210*/  ISETP.NE.AND.EX P0, PT, RZ, UR5, PT, P0 ;  /* 0x00000005ff007c0c */ /* 0x000fc8000bf05300 */
[----:B------:R-:W1:Y:S08]  /*2220*/  LDC R27, c[0x0][0x3f4] ;  /* 0x0000fd00ff1b7b82 */ /* 0x000e700000000800 */
[----:B------:R-:W2:Y:S01]  /*2230*/  LDC.64 R52, c[0x0][0x408] ;  /* 0x00010200ff347b82 */ /* 0x000ea20000000a00 */
[----:B------:R-:W-:-:S04]  /*2240*/  @P0 IADD3 R4, P1, R213, UR4, RZ ;  /* 0x00000004d5040c10 */ /* 0x000fc8000ff3e0ff */
        /* <DEDUP_REMOVED lines=10> */
[----:B------:R-:W-:Y:S01]  /*22f0*/  IMAD.WIDE.U32 R28, R209, UR4, R16 ;  /* 0x00000004d11c7c25 */ /* 0x000fe2000f8e0010 */
[----:B------:R-:W-:Y:S01]  /*2300*/  ULDC.64 UR6, c[0x0][0x338] ;  /* 0x0000ce0000067ab9 */ /* 0x000fe20000000a00 */
[----:B---3--:R-:W3:Y:S01]  /*2310*/  LDC.64 R4, c[0x0][0x3f8] ;  /* 0x0000fe00ff047b82 */ /* 0x008ee20000000a00 */
[----:B-1----:R-:W-:Y:S01]  /*2320*/  ISETP.GE.AND P2, PT, R16, R27, PT ;  /* 0x0000001b1000720c */ /* 0x002fe20003f46270 */
[----:B------:R-:W-:Y:S01]  /*2330*/  IMAD R3, R25, R7, R8 ;  /* 0x0000000719037224 */ /* 0x000fe200078e0208 */
[----:B------:R-:W-:Y:S01]  /*2340*/  SHF.L.U64.HI R46, R6, 0x6, R7 ;  /* 0x00000006062e7819 */ /* 0x000fe20000010207 */
[----:B------:R-:W-:Y:S01]  /*2350*/  IMAD R29, R209, UR5, R29 ;  /* 0x00000005d11d7c24 */ /* 0x000fe2000f8e021d */
[----:B------:R-:W-:Y:S01]  /*2360*/  ULDC.64 UR4, c[0x0][0x308] ;  /* 0x0000c20000047ab9 */ /* 0x000fe20000000a00 */
[----:B------:R-:W-:Y:S01]  /*2370*/  IMAD.IADD R21, R21, 0x1, R3 ;  /* 0x0000000115157824 */ /* 0x000fe200078e0203 */
[----:B--2---:R-:W-:Y:S01]  /*2380*/  SHF.L.U64.HI R51, R52, 0x6, R53 ;  /* 0x0000000634337819 */ /* 0x004fe20000010235 */
[----:B------:R-:W-:Y:S01]  /*2390*/  IMAD.WIDE.U32 R44, R22, R6, R16 ;  /* 0x00000006162c7225 */ /* 0x000fe200078e0010 */
[----:B------:R-:W-:-:S03]  /*23a0*/  P2R R72, PR, RZ, 0x4 ;  /* 0x00000004ff487803 */ /* 0x000fc60000000000 */
[----:B------:R-:W-:-:S04]  /*23b0*/  IMAD.WIDE.U32 R20, R209, UR4, R20 ;  /* 0x00000004d1147c25 */ /* 0x000fc8000f8e0014 */
[----:B------:R-:W-:Y:S01]  /*23c0*/  IMAD R21, R209, UR5, R21 ;  /* 0x00000005d1157c24 */ /* 0x000fe2000f8e0215 */
[----:B------:R-:W-:Y:S01]  /*23d0*/  ULDC.64 UR4, c[0x0][0x310] ;  /* 0x0000c40000047ab9 */ /* 0x000fe20000000a00 */
[----:B------:R-:W-:Y:S02]  /*23e0*/  IMAD.SHL.U32 R50, R188, 0x40, RZ ;  /* 0x00000040bc327824 */ /* 0x000fe400078e00ff */
[----:B------:R-:W-:-:S03]  /*23f0*/  IMAD.WIDE.U32 R34, R22, R52, R184 ;  /* 0x0000003416227225 */ /* 0x000fc600078e00b8 */
[----:B------:R-:W-:Y:S01]  /*2400*/  LOP3.LUT R50, R50, 0x1c0, RZ, 0xc0, !PT ;  /* 0x000001c032327812 */ /* 0x000fe200078ec0ff */
[-C--:B---3--:R-:W-:Y:S01]  /*2410*/  IMAD.WIDE.U32 R30, R22, R4.reuse, R184 ;  /* 0x00000004161e7225 */ /* 0x088fe200078e00b8 */
[----:B------:R-:W-:Y:S02]  /*2420*/  SHF.L.U64.HI R48, R4, 0x6, R5 ;  /* 0x0000000604307819 */ /* 0x000fe40000010205 */
[----:B------:R-:W-:Y:S01]  /*2430*/  SHF.R.U32.HI R54, RZ, 0x3, R50 ;  /* 0x00000003ff367819 */ /* 0x000fe20000011632 */
[----:B------:R-:W-:Y:S01]  /*2440*/  IMAD.WIDE.U32 R32, R22, R4, R16 ;  /* 0x0000000416207225 */ /* 0x000fe200078e0010 */
[----:B0-----:R-:W-:-:S03]  /*2450*/  SHF.R.U32.HI R26, RZ, 0x7, R26 ;  /* 0x00000007ff1a7819 */ /* 0x001fc6000001161a */
[----:B------:R-:W-:-:S04]  /*2460*/  IMAD.WIDE.U32 R36, R22, R52, R16 ;  /* 0x0000003416247225 */ /* 0x000fc800078e0010 */
[----:B------:R-:W-:Y:S02]  /*2470*/  IMAD.SHL.U32 R49, R4, 0x40, RZ ;  /* 0x0000004004317824 */ /* 0x000fe400078e00ff */
[----:B------:R-:W-:Y:S02]  /*2480*/  IMAD.SHL.U32 R47, R6, 0x40, RZ ;  /* 0x00000040062f7824 */ /* 0x000fe400078e00ff */
[----:B------:R-:W-:Y:S02]  /*2490*/  VIADD R55, R26, 0x8 ;  /* 0x000000081a377836 */ /* 0x000fe40000000000 */
[----:B------:R-:W-:Y:S01]  /*24a0*/  IMAD.SHL.U32 R56, R27, 0x2, RZ ;  /* 0x000000021b387824 */ /* 0x000fe200078e00ff */
[----:B----4-:R-:W-:-:S04]  /*24b0*/  SHF.R.S32.HI R3, RZ, 0x1f, R0 ;  /* 0x0000001fff037819 */ /* 0x010fc80000011400 */
[----:B------:R-:W-:Y:S02]  /*24c0*/  SEL R8, R3, RZ, !P0 ;  /* 0x000000ff03087207 */ /* 0x000fe40004000000 */
[----:B------:R-:W-:Y:S02]  /*24d0*/  SEL R3, R0, RZ, !P0 ;  /* 0x000000ff00037207 */ /* 0x000fe40004000000 */
[----:B------:R-:W-:Y:S01]  /*24e0*/  SHF.R.S32.HI R0, RZ, 0x1f, R22 ;  /* 0x0000001fff007819 */ /* 0x000fe20000011416 */
[----:B------:R-:W-:Y:S02]  /*24f0*/  IMAD R10, R8, UR4, RZ ;  /* 0x00000004080a7c24 */ /* 0x000fe4000f8e02ff */
[C---:B------:R-:W-:Y:S01]  /*2500*/  IMAD.WIDE.U32 R20, R3.reuse, UR4, R20 ;  /* 0x0000000403147c25 */ /* 0x040fe2000f8e0014 */
[----:B------:R-:W-:Y:S02]  /*2510*/  ULDC UR4, c[0x0][0x2f4] ;  /* 0x0000bd0000047ab9 */ /* 0x000fe40000000800 */
[----:B------:R-:W-:Y:S01]  /*2520*/  ISETP.GE.AND P4, PT, R16, UR4, PT ;  /* 0x0000000410007c0c */ /* 0x000fe2000bf86270 */
[----:B------:R-:W-:-:S02]  /*2530*/  IMAD R43, R3, UR5, R10 ;  /* 0x00000005032b7c24 */ /* 0x000fc4000f8e020a */
[----:B------:R-:W-:Y:S02]  /*2540*/  IMAD R8, R8, UR6, RZ ;  /* 0x0000000608087c24 */ /* 0x000fe4000f8e02ff */
[----:B------:R-:W-:Y:S02]  /*2550*/  IMAD R9, R0, R6, RZ ;  /* 0x0000000600097224 */ /* 0x000fe400078e02ff */
[----:B------:R-:W-:-:S04]  /*2560*/  IMAD.WIDE.U32 R28, R3, UR6, R28 ;  /* 0x00000006031c7c25 */ /* 0x000fc8000f8e001c */
[----:B------:R-:W-:Y:S01]  /*2570*/  IMAD R71, R3, UR7, R8 ;  /* 0x0000000703477c24 */ /* 0x000fe2000f8e0208 */
[----:B------:R-:W-:Y:S01]  /*2580*/  IADD3 R3, P0, R20, R44, RZ ;  /* 0x0000002c14037210 */ /* 0x000fe20007f1e0ff */
[----:B------:R-:W-:Y:S02]  /*2590*/  IMAD R9, R22, R7, R9 ;  /* 0x0000000716097224 */ /* 0x000fe400078e0209 */
[----:B------:R-:W-:Y:S02]  /*25a0*/  IMAD.IADD R43, R21, 0x1, R43 ;  /* 0x00000001152b7824 */ /* 0x000fe400078e022b */
[----:B------:R-:W-:Y:S02]  /*25b0*/  IMAD R8, R0, R4, RZ ;  /* 0x0000000400087224 */ /* 0x000fe400078e02ff */
[----:B------:R-:W-:Y:S01]  /*25c0*/  IMAD.IADD R71, R29, 0x1, R71 ;  /* 0x000000011d477824 */ /* 0x000fe200078e0247 */
[----:B------:R-:W-:Y:S01]  /*25d0*/  IADD3.X R44, R43, R45, R9, P0, !PT ;  /* 0x0000002d2b2c7210 */ /* 0x000fe200007fe409 */
[----:B------:R-:W-:Y:S01]  /*25e0*/  IMAD R13, R22, R5, R8 ;  /* 0x00000005160d7224 */ /* 0x000fe200078e0208 */
[----:B------:R-:W-:Y:S01]  /*25f0*/  SEL R9, R27, RZ, P2 ;  /* 0x000000ff1b097207 */ /* 0x000fe20001000000 */
[----:B------:R-:W-:Y:S01]  /*2600*/  IMAD R8, R0, R52, RZ ;  /* 0x0000003400087224 */ /* 0x000fe200078e02ff */
[----:B------:R-:W-:Y:S01]  /*2610*/  IADD3 R38, P0, R22, R25, RZ ;  /* 0x0000001916267210 */ /* 0x000fe20007f1e0ff */
[----:B------:R-:W-:-:S02]  /*2620*/  IMAD.IADD R31, R31, 0x1, R13 ;  /* 0x000000011f1f7824 */ /* 0x000fc400078e020d */
[----:B------:R-:W-:Y:S02]  /*2630*/  IMAD.IADD R9, R16, 0x1, R9 ;  /* 0x0000000110097824 */ /* 0x000fe400078e0209 */
[----:B------:R-:W-:Y:S02]  /*2640*/  IMAD R15, R22, R53, R8 ;  /* 0x00000035160f7224 */ /* 0x000fe400078e0208 */
[----:B------:R-:W-:Y:S01]  /*2650*/  IMAD.IADD R33, R13, 0x1, R33 ;  /* 0x000000010d217824 */ /* 0x000fe200078e0221 */
[----:B-----5:R-:W-:Y:S01]  /*2660*/  SHF.R.S32.HI R13, RZ, 0x1f, R154 ;  /* 0x0000001fff0d7819 */ /* 0x020fe2000001149a */
[----:B------:R-:W-:Y:S01]  /*2670*/  IMAD.WIDE.U32 R30, R154, R4, R30 ;  /* 0x000000049a1e7225 */ /* 0x000fe200078e001e */
[----:B------:R-:W-:-:S03]  /*2680*/  SHF.R.S32.HI R8, RZ, 0x1f, R9 ;  /* 0x0000001fff087819 */ /* 0x000fc60000011409 */
[----:B------:R-:W-:Y:S01]  /*2690*/  IMAD.WIDE.U32 R32, R154, R4, R32 ;  /* 0x000000049a207225 */ /* 0x000fe200078e0020 */
[----:B------:R-:W-:-:S03]  /*26a0*/  LEA.HI R45, R8, R9, RZ, 0x3 ;  /* 0x00000009082d7211 */ /* 0x000fc600078f18ff */
[----:B------:R-:W-:Y:S01]  /*26b0*/  IMAD R8, R13, R4, RZ ;  /* 0x000000040d087224 */ /* 0x000fe200078e02ff */
[----:B------:R-:W-:Y:S01]  /*26c0*/  LOP3.LUT R60, R45, 0xfffffff8, RZ, 0xc0, !PT ;  /* 0xfffffff82d3c7812 */ /* 0x000fe200078ec0ff */
[----:B------:R-:W-:Y:S02]  /*26d0*/  IMAD R13, R13, R52, RZ ;  /* 0x000000340d0d7224 */ /* 0x000fe400078e02ff */
[----:B------:R-:W-:Y:S01]  /*26e0*/  IMAD R59, R154, R5, R8 ;  /* 0x000000059a3b7224 */ /* 0x000fe200078e0208 */
[----:B------:R-:W-:Y:S01]  /*26f0*/  LOP3.LUT R5, R50, 0x18, R16, 0xf8, !PT ;  /* 0x0000001832057812 */ /* 0x000fe200078ef810 */
[----:B------:R-:W-:Y:S01]  /*2700*/  IMAD.IADD R35, R35, 0x1, R15 ;  /* 0x0000000123237824 */ /* 0x000fe200078e020f */
[----:B------:R-:W-:Y:S01]  /*2710*/  SHF.R.S32.HI R63, RZ, 0x1f, R60 ;  /* 0x0000001fff3f7819 */ /* 0x000fe2000001143c */
[----:B------:R-:W-:Y:S01]  /*2720*/  IMAD.IADD R37, R15, 0x1, R37 ;  /* 0x000000010f257824 */ /* 0x000fe200078e0225 */
[----:B------:R-:W-:Y:S01]  /*2730*/  LOP3.LUT R4, R5, R54, RZ, 0x3c, !PT ;  /* 0x0000003605047212 */ /* 0x000fe200078e3cff */
[----:B------:R-:W-:Y:S01]  /*2740*/  IMAD R13, R154, R53, R13 ;  /* 0x000000359a0d7224 */ /* 0x000fe200078e020d */
[----:B------:R-:W-:Y:S01]  /*2750*/  LOP3.LUT R5, R50, 0x38, R45, 0xf8, !PT ;  /* 0x0000003832057812 */ /* 0x000fe200078ef82d */
[----:B------:R-:W-:-:S02]  /*2760*/  VIADD R53, R16, 0x20 ;  /* 0x0000002010357836 */ /* 0x000fc40000000000 */
[C---:B------:R-:W-:Y:S01]  /*2770*/  IMAD.WIDE.U32 R34, R154.reuse, R52, R34 ;  /* 0x000000349a227225 */ /* 0x040fe200078e0022 */
[----:B------:R-:W-:Y:S02]  /*2780*/  LOP3.LUT R70, R5, R54, RZ, 0x3c, !PT ;  /* 0x0000003605467212 */ /* 0x000fe400078e3cff */
[----:B------:R-:W-:Y:S01]  /*2790*/  ISETP.GE.AND P3, PT, R53, UR4, PT ;  /* 0x0000000435007c0c */ /* 0x000fe2000bf66270 */
[----:B------:R-:W-:-:S04]  /*27a0*/  IMAD.WIDE.U32 R36, R154, R52, R36 ;  /* 0x000000349a247225 */ /* 0x000fc800078e0024 */
        /* <DEDUP_REMOVED lines=8> */
.L_x_4357:
[----:B----4-:R-:W0:Y:S01]  /*2830*/  LDC R27, c[0x0][0x3f4] ;  /* 0x0000fd00ff1b7b82 */ /* 0x010e220000000800 */
[----:B------:R-:W-:Y:S01]  /*2840*/  VIADD R40, R40, 0xffffffff ;  /* 0xffffffff28287836 */ /* 0x000fe20000000000 */
[----:B------:R-:W-:Y:S05]  /*2850*/  YIELD ;  /* 0x0000000000007946 */ /* 0x000fea0003800000 */
[----:B------:R-:W-:Y:S01]  /*2860*/  SHF.R.S32.HI R67, RZ, 0x1f, R40 ;  /* 0x0000001fff437819 */ /* 0x000fe20000011428 */
[----:B-1----:R-:W1:Y:S01]  /*2870*/  LDC.64 R64, c[0x0][0x2e8] ;  /* 0x0000ba00ff407b82 */ /* 0x002e620000000a00 */
        /* <DEDUP_REMOVED lines=53> */
.L_x_4332:
[----:B------:R-:W-:Y:S05]  /*2bd0*/  BSYNC B1 ;  /* 0x0000000000017941 */ /* 0x000fea0003800000 */
.L_x_4331:
        /* <DEDUP_REMOVED lines=16> */
.L_x_4333:
[----:B------:R-:W-:Y:S01]  /*2ce0*/  IMAD R73, R19, 0x8, R2 ;  /* 0x0000000813497824 */ /* 0x000fe200078e0202 */
[----:B------:R-:W-:Y:S01]  /*2cf0*/  SHF.L.U32 R74, R186, 0x1f, RZ ;  /* 0x0000001fba4a7819 */ /* 0x000fe200000006ff */
[----:B------:R-:W-:Y:S03]  /*2d00*/  BSSY B1, `(.L_x_4334) ;  /* 0x0000003000017945 */ /* 0x000fe60003800000 */
[----:B------:R-:W0:Y:S02]  /*2d10*/  SYNCS.PHASECHK.TRANS64.TRYWAIT P5, [R73+URZ+0x38890], R74 ;  /* 0x0388904a490075a7 */ /* 0x000e2400080a017f */
[----:B0-----:R-:W-:Y:S05]  /*2d20*/  @!P5 BRA `(.L_x_4335) ;  /* 0x000001bc00c4d947 */ /* 0x001fea0003800000 */
.L_x_4630:
[----:B------:R-:W-:Y:S05]  /*2d30*/  BSYNC B1 ;  /* 0x0000000000017941 */ /* 0x000fea0003800000 */
.L_x_4334:
        /* <DEDUP_REMOVED lines=48> */
.L_x_4340:
[----:B------:R-:W-:Y:S05]  /*3040*/  BSYNC B2 ;  /* 0x0000000000027941 */ /* 0x000fea0003800000 */
.L_x_4339:
[----:B--2---:R1:W-:Y:S02]  /*3050*/  STG.E.128 desc[UR42][R12.64], R4 ;  /* 0x000000040c007986 */ /* 0x0043e4000c101d2a */
.L_x_4338:
[----:B------:R-:W-:Y:S05]  /*3060*/  BSYNC B1 ;  /* 0x0000000000017941 */ /* 0x000fea0003800000 */
.L_x_4337:
        /* <DEDUP_REMOVED lines=51> */
.L_x_4342:
[----:B------:R-:W-:Y:S05]  /*33a0*/  BSYNC B1 ;  /* 0x0000000000017941 */ /* 0x000fea0003800000 */
.L_x_4341:
[----:B-1----:R2:W-:Y:S01]  /*33b0*/  STG.E.128 desc[UR42][R12.64+0x40], R4 ;  /* 0x000040040c007986 */ /* 0x0025e2000c101d2a */
[----:B------:R-:W-:Y:S05]  /*33c0*/  BRA `(.L_x_4336) ;  /* 0x0000000c00287947 */ /* 0x000fea0003800000 */
.L_x_4330:
[----:B------:R-:W-:Y:S01]  /*33d0*/  IMAD R5, R40, -0x40, R42 ;  /* 0xffffffc028057824 */ /* 0x000fe200078e022a */
[----:B------:R-:W-:-:S04]  /*33e0*/  CS2R R6, SRZ ;  /* 0x0000000000067805 */ /* 0x000fc8000001ff00 */
[----:B------:R-:W-:-:S04]  /*33f0*/  VIMNMX R5, R5, 0x40, PT ;  /* 0x0000004005057848 */ /* 0x000fc80003fe0100 */
[----:B------:R-:W-:-:S04]  /*3400*/  ISETP.GE.AND P1, PT, R22, R5, PT ;  /* 0x000000051600720c */ /* 0x000fc80003f26270 */
        /* <DEDUP_REMOVED lines=40> */
.L_x_4343:
[----:B------:R-:W-:Y:S01]  /*3690*/  IMAD R73, R19, 0x8, R2 ;  /* 0x0000000813497824 */ /* 0x000fe200078e0202 */
[----:B------:R-:W-:Y:S01]  /*36a0*/  SHF.L.U32 R74, R186, 0x1f, RZ ;  /* 0x0000001fba4a7819 */ /* 0x000fe200000006ff */
[----:B------:R-:W0:Y:S01]  /*36b0*/  LDC R75, c[0x0][0x2f4] ;  /* 0x0000bd00ff4b7b82 */ /* 0x000e220000000800 */
[----:B------:R-:W-:Y:S02]  /*36c0*/  BSSY B1, `(.L_x_4344) ;  /* 0x0000003000017945 */ /* 0x000fe40003800000 */
[----:B------:R-:W1:Y:S02]  /*36d0*/  SYNCS.PHASECHK.TRANS64.TRYWAIT P5, [R73+URZ+0x38890], R74 ;  /* 0x0388904a490075a7 */ /* 0x000e6400080a017f */
[----:B-1----:R-:W-:Y:S05]  /*36e0*/  @!P5 BRA `(.L_x_4345) ;  /* 0x000001b40068d947 */ /* 0x002fea0003800000 */
.L_x_4631:
[----:B------:R-:W-:Y:S05]  /*36f0*/  BSYNC B1 ;  /* 0x0000000000017941 */ /* 0x000fea0003800000 */
.L_x_4344:
        /* <DEDUP_REMOVED lines=115> */
.L_x_4347:
[----:B------:R-:W-:Y:S05]  /*3e30*/  BSYNC B1 ;  /* 0x0000000000017941 */ /* 0x000fea0003800000 */
.L_x_4346:
        /* <DEDUP_REMOVED lines=10> */
.L_x_4329:
[----:B------:R-:W-:-:S06]  /*3ee0*/  UISETP.NE.AND UP0, UPT, UR37, 0x3, UPT ;  /* 0x000000032500788c */ /* 0x000fcc000bf05270 */
[----:B------:R-:W-:-:S13]  /*3ef0*/  PLOP3.LUT P0, PT, PT, PT, UP0, 0x80, 0x0 ;  /* 0x000000000000781c */ /* 0x000fda0003f0f008 */
[----:B------:R-:W-:Y:S05]  /*3f00*/  @!P0 BRA `(.L_x_4348) ;  /* 0x0000000000048947 */ /* 0x000fea0003800000 */
[----:B------:R-:W-:Y:S01]  /*3f10*/  BPT.TRAP 0x1 ;  /* 0x000000040000795c */ /* 0x000fe20000300000 */
.L_x_4348:
[----:B------:R-:W-:Y:S01]  /*3f20*/  IMAD R73, R19, 0x8, R2 ;  /* 0x0000000813497824 */ /* 0x000fe200078e0202 */
[----:B------:R-:W-:Y:S01]  /*3f30*/  SHF.L.U32 R74, R186, 0x1f, RZ ;  /* 0x0000001fba4a7819 */ /* 0x000fe200000006ff */
[----:B------:R-:W-:Y:S01]  /*3f40*/  IMAD R4, R40, -0x40, R42 ;  /* 0xffffffc028047824 */ /* 0x000fe200078e022a */
[----:B------:R-:W-:Y:S02]  /*3f50*/  BSSY B1, `(.L_x_4349) ;  /* 0x0000004000017945 */ /* 0x000fe40003800000 */
[----:B------:R-:W0:Y:S02]  /*3f60*/  SYNCS.PHASECHK.TRANS64.TRYWAIT P1, [R73+URZ+0x38890], R74 ;  /* 0x0388904a490075a7 */ /* 0x000e24000802017f */
[----:B------:R-:W-:Y:S01]  /*3f70*/  VIMNMX R5, R4, 0x40, PT ;  /* 0x0000004004057848 */ /* 0x000fe20003fe0100 */
[----:B0-----:R-:W-:Y:S06]  /*3f80*/  @!P1 BRA `(.L_x_4350) ;  /* 0x000001ac00549947 */ /* 0x001fec0003800000 */
.L_x_4632:
[----:B------:R-:W-:Y:S05]  /*3f90*/  BSYNC B1 ;  /* 0x0000000000017941 */ /* 0x000fea0003800000 */
.L_x_4349:
        /* <DEDUP_REMOVED lines=13> */
.L_x_4336:
[----:B------:R-:W-:Y:S05]  /*4070*/  BSYNC B0 ;  /* 0x0000000000007941 */ /* 0x000fea0003800000 */
.L_x_4328:
        /* <DEDUP_REMOVED lines=17> */
.L_x_4352:
[----:B------:R-:W-:Y:S05]  /*4190*/  BSYNC B0 ;  /* 0x0000000000007941 */ /* 0x000fea0003800000 */
.L_x_4351:
[----:B------:R-:W2:Y:S01]  /*41a0*/  SYNCS.PHASECHK.TRANS64.TRYWAIT P0, [R73+URZ+0x388b0], R74 ;  /* 0x0388b04a490075a7 */ /* 0x000ea2000800017f */
[----:B------:R-:W-:Y:S04]  /*41b0*/  BSSY B0, `(.L_x_4353) ;  /* 0x0000002000007945 */ /* 0x000fe80003800000 */
[----:B--2---:R-:W-:Y:S05]  /*41c0*/  @!P0 BRA `(.L_x_4354) ;  /* 0x000001a800d88947 */ /* 0x004fea0003800000 */
.L_x_4633:
[----:B------:R-:W-:Y:S05]  /*41d0*/  BSYNC B0 ;  /* 0x0000000000007941 */ /* 0x000fea0003800000 */
.L_x_4353:
        /* <DEDUP_REMOVED lines=82> */
.L_x_4356:
[----:B------:R-:W-:Y:S05]  /*4700*/  BSYNC B0 ;  /* 0x0000000000007941 */ /* 0x000fea0003800000 */
.L_x_4355:
        /* <DEDUP_REMOVED lines=17> */
.L_x_4323:
[----:B------:R-:W-:Y:S04]  /*4820*/  BSSY B0, `(.L_x_4358) ;  /* 0x0000004000007945 */ /* 0x000fe80003800000 */
[----:B------:R-:W-:Y:S05]  /*4830*/  @P0 BRA `(.L_x_4359) ;  /* 0x0000000000080947 */ /* 0x000fea0003800000 */
[----:B------:R-:W2:Y:S02]  /*4840*/  FENCE.VIEW.ASYNC.G ;  /* 0x00000000000073c6 */ /* 0x000ea40000000100 */
[----:B--2---:R-:W-:Y:S06]  /*4850*/  BAR.ARV 0xc, 0x180 ;  /* 0x0306000000007b1d */ /* 0x004fec0000002000 */
.L_x_4359:
[----:B------:R-:W-:Y:S05]  /*4860*/  BSYNC B0 ;  /* 0x0000000000007941 */ /* 0x000fea0003800000 */
.L_x_4358:
        /* <DEDUP_REMOVED lines=22> */
[----:B------:R0:W2:Y:S02]  /*49d0*/  F2I.FTZ.U32.TRUNC.NTZ R5, R4 ;  /* 0x0000000400057305 */ /* 0x0000a4000021f000 */
[----:B0-----:R-:W-:Y:S02]  /*49e0*/  IMAD.MOV.U32 R4, RZ, RZ, RZ ;  /* 0x000000ffff047224 */ /* 0x001fe400078e00ff */
        /* <DEDUP_REMOVED lines=13> */
.L_x_4363:
[----:B------:R-:W-:Y:S05]  /*4ac0*/  BSYNC B0 ;  /* 0x0000000000007941 */ /* 0x000fea0003800000 */
.L_x_4362:
[-C--:B------:R-:W-:Y:S01]  /*4ad0*/  IMAD R0, R221, R5.reuse, RZ ;  /* 0x00000005dd007224 */ /* 0x080fe200078e02ff */
[----:B------:R-:W-:Y:S01]  /*4ae0*/  PLOP3.LUT P0, PT, PT, PT, PT, 0x80, 0x0 ;  /* 0x000000000000781c */ /* 0x000fe20003f0f070 */
[----:B------:R-:W-:Y:S01]  /*4af0*/  IMAD.MOV.U32 R3, RZ, RZ, RZ ;  /* 0x000000ffff037224 */ /* 0x000fe200078e00ff */
[----:B------:R-:W-:Y:S01]  /*4b00*/  CS2R R150, SRZ ;  /* 0x0000000000967805 */ /* 0x000fe2000001ff00 */
[----:B---3--:R-:W-:Y:S01]  /*4b10*/  IMAD.MOV.U32 R14, RZ, RZ, RZ ;  /* 0x000000ffff0e7224 */ /* 0x008fe200078e00ff */
        /* <DEDUP_REMOVED lines=40> */
[----:B-1----:R-:W-:Y:S02]  /*4da0*/  CS2R R72, SRZ ;  /* 0x0000000000487805 */ /* 0x002fe4000001ff00 */
[----:B------:R-:W-:Y:S02]  /*4db0*/  CS2R R70, SRZ ;  /* 0x0000000000467805 */ /* 0x000fe4000001ff00 */
[----:B------:R-:W-:Y:S02]  /*4dc0*/  CS2R R68, SRZ ;  /* 0x0000000000447805 */ /* 0x000fe4000001ff00 */
        /* <DEDUP_REMOVED lines=23> */
[----:B0-----:R-:W2:Y:S01]  /*4f40*/  LDL R6, [R1+0x40] ;  /* 0x0000400001067983 */ /* 0x001ea20000100800 */
[----:B------:R-:W-:Y:S01]  /*4f50*/  IMAD.MOV.U32 R7, RZ, RZ, 0x40000040 ;  /* 0x40000040ff077424 */ /* 0x000fe200078e00ff */
[----:B------:R-:W-:Y:S01]  /*4f60*/  BSSY B0, `(.L_x_4365) ;  /* 0x0000100000007945 */ /* 0x000fe20003800000 */
[----:B------:R-:W-:Y:S01]  /*4f70*/  IMAD.MOV.U32 R9, RZ, RZ, 0x40000040 ;  /* 0x40000040ff097424 */ /* 0x000fe200078e00ff */
[----:B------:R-:W-:Y:S01]  /*4f80*/  BAR.SYNC.DEFER_BLOCKING 0xe, 0x100 ;  /* 0x0384000000007b1d */ /* 0x000fe20000010000 */
[----:B------:R-:W-:Y:S01]  /*4f90*/  IMAD.MOV.U32 R11, RZ, RZ, 0x40000040 ;  /* 0x40000040ff0b7424 */ /* 0x000fe200078e00ff */
[----:B------:R-:W-:Y:S01]  /*4fa0*/  R2UR UR5, R7 ;  /* 0x00000000070572ca */ /* 0x000fe200000e0000 */
[----:B------:R-:W-:Y:S01]  /*4fb0*/  IMAD.MOV.U32 R13, RZ, RZ, 0x40000040 ;  /* 0x40000040ff0d7424 */ /* 0x000fe200078e00ff */
[----:B------:R-:W-:Y:S01]  /*4fc0*/  R2UR UR7, R9 ;  /* 0x00000000090772ca */ /* 0x000fe200000e0000 */
[----:B------:R-:W-:Y:S02]  /*4fd0*/  IMAD.MOV.U32 R9, RZ, RZ, 0x40000040 ;  /* 0x40000040ff097424 */ /* 0x000fe400078e00ff */
[----:B------:R-:W-:Y:S01]  /*4fe0*/  VIADD R4, R4, 0xfffffffe ;  /* 0xfffffffe04047836 */ /* 0x000fe20000000000 */
[----:B------:R-:W0:Y:S02]  /*4ff0*/  S2R R14, SR_TID.X ;  /* 0x00000000000e7919 */ /* 0x000e240000002100 */
[----:B------:R-:W-:Y:S01]  /*5000*/  R2UR UR15, R9 ;  /* 0x00000000090f72ca */ /* 0x000fe200000e0000 */
[----:B------:R-:W-:Y:S01]  /*5010*/  IMAD.MOV.U32 R9, RZ, RZ, 0x40000040 ;  /* 0x40000040ff097424 */ /* 0x000fe200078e00ff */
[----:B------:R-:W-:-:S04]  /*5020*/  ISETP.GE.AND P0, PT, R4, R0, PT ;  /* 0x000000000400720c */ /* 0x000fc80003f06270 */
[----:B------:R-:W-:Y:S01]  /*5030*/  R2UR UR13, R9 ;  /* 0x00000000090d72ca */ /* 0x000fe200000e0000 */
[----:B------:R-:W-:Y:S01]  /*5040*/  WARPGROUP.ARRIVE ;  /* 0x00000000000079c5 */ /* 0x000fe20000000000 */
[----:B0-----:R-:W-:-:S04]  /*5050*/  LOP3.LUT R14, R14, 0x7f, RZ, 0xc0, !PT ;  /* 0x0000007f0e0e7812 */ /* 0x001fc800078ec0ff */
[----:B------:R-:W-:Y:S01]  /*5060*/  ISETP.NE.AND P2, PT, R14, RZ, PT ;  /* 0x000000ff0e00720c */ /* 0x000fe20003f45270 */
[----:B--2---:R-:W0:Y:S02]  /*5070*/  SHFL.IDX PT, R3, R6, RZ, 0x1f ;  /* 0x00001fff06037589 */ /* 0x004e2400000e0000 */
[----:B0-----:R-:W-:-:S04]  /*5080*/  LEA.HI R5, R3, R3, RZ, 0x1 ;  /* 0x0000000303057211 */ /* 0x001fc800078f08ff */
[----:B------:R-:W-:Y:S01]  /*5090*/  LOP3.LUT R6, R5, 0x1fffe, RZ, 0xc0, !PT ;  /* 0x0001fffe05067812 */ /* 0x000fe200078ec0ff */
[----:B------:R-:W-:-:S04]  /*50a0*/  VIADD R5, R2, 0x36400 ;  /* 0x0003640002057836 */ /* 0x000fc80000000000 */
[----:B------:R-:W-:Y:S01]  /*50b0*/  IMAD.IADD R3, R3, 0x1, -R6 ;  /* 0x0000000103037824 */ /* 0x000fe200078e0a06 */
[----:B------:R-:W-:-:S03]  /*50c0*/  SHF.R.U32.HI R5, RZ, 0x4, R5 ;  /* 0x00000004ff057819 */ /* 0x000fc60000011605 */
[----:B------:R-:W-:Y:S01]  /*50d0*/  IMAD R3, R3, 0x8000, R2 ;  /* 0x0000800003037824 */ /* 0x000fe200078e0202 */
[----:B------:R-:W-:-:S03]  /*50e0*/  LOP3.LUT R5, R5, 0x3fff, RZ, 0xc0, !PT ;  /* 0x00003fff05057812 */ /* 0x000fc600078ec0ff */
[----:B------:R-:W-:Y:S01]  /*50f0*/  VIADD R3, R3, 0x400 ;  /* 0x0000040003037836 */ /* 0x000fe20000000000 */
[----:B------:R-:W-:Y:S01]  /*5100*/  LOP3.LUT R6, R5, 0x10000, RZ, 0xfc, !PT ;  /* 0x0001000005067812 */ /* 0x000fe200078efcff */
[----:B------:R-:W-:-:S03]  /*5110*/  @!P2 IMAD R5, R18, 0x8, R2 ;  /* 0x000000081205a824 */ /* 0x000fc600078e0202 */
[----:B------:R-:W-:Y:S01]  /*5120*/  SHF.R.U32.HI R3, RZ, 0x4, R3 ;  /* 0x00000004ff037819 */ /* 0x000fe20000011603 */
[C---:B------:R-:W-:Y:S01]  /*5130*/  VIADD R12, R6.reuse, 0x2 ;  /* 0x00000002060c7836 */ /* 0x040fe20000000000 */
[----:B------:R-:W-:Y:S01]  /*5140*/  R2UR UR4, R6 ;  /* 0x00000000060472ca */ /* 0x000fe200000e0000 */
[----:B------:R-:W-:Y:S01]  /*5150*/  @!P2 VIADD R5, R5, 0x38860 ;  /* 0x000388600505a836 */ /* 0x000fe20000000000 */
[----:B------:R-:W-:-:S04]  /*5160*/  LOP3.LUT R3, R3, 0x3fff, RZ, 0xc0, !PT ;  /* 0x00003fff03037812 */ /* 0x000fc800078ec0ff */
[----:B------:R-:W-:Y:S02]  /*5170*/  LOP3.LUT R3, R3, 0x2000000, RZ, 0xfc, !PT ;  /* 0x0200000003037812 */ /* 0x000fe400078efcff */
[----:B------:R-:W-:-:S03]  /*5180*/  @!P2 PRMT R5, RZ, 0x654, R5 ;  /* 0x00000654ff05a816 */ /* 0x000fc60000000005 */
[----:B------:R-:W-:-:S04]  /*5190*/  IMAD R8, R18, 0x1000, R3 ;  /* 0x0000100012087824 */ /* 0x000fc800078e0203 */
[C---:B------:R-:W-:Y:S01]  /*51a0*/  VIADD R10, R8.reuse, 0x80 ;  /* 0x00000080080a7836 */ /* 0x040fe20000000000 */
[----:B------:R-:W-:-:S13]  /*51b0*/  R2UR UR6, R8 ;  /* 0x00000000080672ca */ /* 0x000fda00000e0000 */
[----:B------:R-:W-:Y:S01]  /*51c0*/  HGMMA.64x256x16.F32 R24, gdesc[UR4].tnspB, RZ, !UPT, gsb0 ;  /* 0x43e00000041879f0 */ /* 0x000fe2000c0008ff */
[----:B------:R-:W-:Y:S01]  /*51d0*/  R2UR UR6, R10 ;  /* 0x000000000a0672ca */ /* 0x000fe200000e0000 */
[----:B------:R-:W-:Y:S01]  /*51e0*/  VIADD R10, R8, 0x100 ;  /* 0x00000100080a7836 */ /* 0x000fe20000000000 */
[----:B------:R-:W-:Y:S01]  /*51f0*/  R2UR UR7, R11 ;  /* 0x000000000b0772ca */ /* 0x000fe200000e0000 */
[----:B------:R-:W-:Y:S01]  /*5200*/  IMAD.MOV.U32 R11, RZ, RZ, 0x40000040 ;  /* 0x40000040ff0b7424 */ /* 0x000fe200078e00ff */
[----:B------:R-:W-:Y:S01]  /*5210*/  R2UR UR4, R12 ;  /* 0x000000000c0472ca */ /* 0x000fe200000e0000 */
[----:B------:R-:W-:Y:S01]  /*5220*/  VIADD R8, R8, 0x180 ;  /* 0x0000018008087836 */ /* 0x000fe20000000000 */
[----:B------:R-:W-:Y:S02]  /*5230*/  R2UR UR5, R13 ;  /* 0x000000000d0572ca */ /* 0x000fe400000e0000 */
[----:B------:R-:W-:Y:S01]  /*5240*/  R2UR UR10, R10 ;  /* 0x000000000a0a72ca */ /* 0x000fe200000e0000 */
[----:B------:R-:W-:Y:S01]  /*5250*/  VIADD R10, R6, 0x4 ;  /* 0x00000004060a7836 */ /* 0x000fe20000000000 */
[----:B------:R-:W-:Y:S01]  /*5260*/  R2UR UR11, R11 ;  /* 0x000000000b0b72ca */ /* 0x000fe200000e0000 */
[----:B------:R-:W-:Y:S01]  /*5270*/  IMAD.MOV.U32 R11, RZ, RZ, 0x40000040 ;  /* 0x40000040ff0b7424 */ /* 0x000fe200078e00ff */
[----:B------:R-:W-:Y:S01]  /*5280*/  R2UR UR14, R8 ;  /* 0x00000000080e72ca */ /* 0x000fe200000e0000 */
[----:B------:R-:W-:Y:S01]  /*5290*/  VIADD R8, R6, 0x6 ;  /* 0x0000000606087836 */ /* 0x000fe20000000000 */
[----:B------:R-:W-:-:S02]  /*52a0*/  R2UR UR8, R10 ;  /* 0x000000000a0872ca */ /* 0x000fc400000e0000 */
[----:B------:R-:W-:Y:S02]  /*52b0*/  R2UR UR9, R11 ;  /* 0x000000000b0972ca */ /* 0x000fe400000e0000 */
[----:B------:R-:W-:Y:S01]  /*52c0*/  R2UR UR12, R8 ;  /* 0x00000000080c72ca */ /* 0x000fe200000e0000 */
        /* <DEDUP_REMOVED lines=15> */
[----:B------:R-:W-:-:S07]  /*53c0*/  IMAD.MOV.U32 R20, RZ, RZ, R4 ;  /* 0x000000ffff147224 */ /* 0x000fce00078e0004 */
.L_x_4367:
[----:B------:R-:W-:Y:S01]  /*53d0*/  BAR.SYNC.DEFER_BLOCKING 0xe, 0x100 ;  /* 0x0384000000007b1d */ /* 0x000fe20000010000 */
[----:B-1----:R-:W-:Y:S01]  /*53e0*/  IMAD R4, R18, 0x40, R190 ;  /* 0x0000004012047824 */ /* 0x002fe200078e02be */
[----:B------:R-:W-:Y:S01]  /*53f0*/  R2UR UR4, R6 ;  /* 0x00000000060472ca */ /* 0x000fe200000e0000 */
[----:B------:R-:W-:Y:S01]  /*5400*/  VIADD R18, R18, 0x1 ;  /* 0x0000000112127836 */ /* 0x000fe20000000000 */
[----:B------:R-:W-:Y:S01]  /*5410*/  R2UR UR5, R7 ;  /* 0x00000000070572ca */ /* 0x000fe200000e0000 */
[----:B------:R-:W-:Y:S02]  /*5420*/  IMAD R4, R4, 0x4, R2 ;  /* 0x0000000404047824 */ /* 0x000fe400078e0202 */
[----:B------:R-:W-:Y:S01]  /*5430*/  IMAD.MOV.U32 R15, RZ, RZ, 0x40000040 ;  /* 0x40000040ff0f7424 */ /* 0x000fe200078e00ff */
[----:B------:R-:W-:-:S04]  /*5440*/  ISETP.NE.AND P0, PT, R18, 0x2, PT ;  /* 0x000000021200780c */ /* 0x000fc80003f05270 */
[----:B------:R-:W-:Y:S01]  /*5450*/  SEL R18, R18, RZ, P0 ;  /* 0x000000ff12127207 */ /* 0x000fe20000000000 */
[----:B0-----:R-:W0:Y:S04]  /*5460*/  LDS R5, [R4+0x38400] ;  /* 0x0384000004057984 */ /* 0x001e280000000800 */
        /* <DEDUP_REMOVED lines=129> */
[----:B------:R-:W-:-:S02]  /*5c80*/  IMAD R4, R18, 0x1000, R3 ;  /* 0x0000100012047824 */ /* 0x000fc400078e0203 */
[----:B------:R-:W-:Y:S02]  /*5c90*/  IMAD.MOV.U32 R5, RZ, RZ, 0x40000040 ;  /* 0x40000040ff057424 */ /* 0x000fe400078e00ff */
[C---:B------:R-:W-:Y:S01]  /*5ca0*/  VIADD R14, R4.reuse, 0x80 ;  /* 0x00000080040e7836 */ /* 0x040fe20000000000 */
[----:B------:R-:W-:Y:S01]  /*5cb0*/  R2UR UR6, R4 ;  /* 0x00000000040672ca */ /* 0x000fe200000e0000 */
[----:B------:R-:W-:Y:S01]  /*5cc0*/  WARPGROUP.ARRIVE ;  /* 0x00000000000079c5 */ /* 0x000fe20000000000 */
[----:B------:R-:W-:Y:S01]  /*5cd0*/  R2UR UR7, R5 ;  /* 0x00000000050772ca */ /* 0x000fe200000e0000 */
[----:B------:R-:W-:-:S12]  /*5ce0*/  IMAD.MOV.U32 R5, RZ, RZ, 0x40000040 ;  /* 0x40000040ff057424 */ /* 0x000fd800078e00ff */
[----:B------:R-:W-:Y:S01]  /*5cf0*/  HGMMA.64x256x16.F32 R24, gdesc[UR4].tnspB, R24, gsb0 ;  /* 0x43e00000041879f0 */ /* 0x000fe20008000818 */
[----:B------:R-:W-:Y:S01]  /*5d00*/  R2UR UR6, R14 ;  /* 0x000000000e0672ca */ /* 0x000fe200000e0000 */
[----:B------:R-:W-:Y:S01]  /*5d10*/  VIADD R14, R4, 0x100 ;  /* 0x00000100040e7836 */ /* 0x000fe20000000000 */
[----:B------:R-:W-:Y:S01]  /*5d20*/  R2UR UR7, R15 ;  /* 0x000000000f0772ca */ /* 0x000fe200000e0000 */
[----:B------:R-:W-:Y:S01]  /*5d30*/  IMAD.MOV.U32 R15, RZ, RZ, 0x40000040 ;  /* 0x40000040ff0f7424 */ /* 0x000fe200078e00ff */
[----:B------:R-:W-:Y:S01]  /*5d40*/  R2UR UR4, R12 ;  /* 0x000000000c0472ca */ /* 0x000fe200000e0000 */
[----:B------:R-:W-:Y:S01]  /*5d50*/  VIADD R4, R4, 0x180 ;  /* 0x0000018004047836 */ /* 0x000fe20000000000 */
[----:B------:R-:W-:Y:S01]  /*5d60*/  R2UR UR5, R13 ;  /* 0x000000000d0572ca */ /* 0x000fe200000e0000 */
[----:B------:R-:W-:Y:S02]  /*5d70*/  WARPGROUP.DEPBAR.LE gsb0, 0x0 ;  /* 0x00008000000079c5 */ /* 0x000fe40000010000 */
[----:B------:R-:W-:-:S15]  /*5d80*/  WARPGROUP.ARRIVE ;  /* 0x00000000000079c5 */ /* 0x000fde0000000000 */
[----:B------:R-:W-:-:S03]  /*5d90*/  NOP ;  /* 0x0000000000007918 */ /* 0x000fc60000000000 */
        /* <DEDUP_REMOVED lines=10> */
[----:B------:R-:W-:Y:S01]  /*5e40*/  IMAD.MOV.U32 R4, RZ, RZ, R20 ;  /* 0x000000ffff047224 */ /* 0x000fe200078e0014 */
[----:B------:R-:W-:Y:S01]  /*5e50*/  R2UR UR7, R5 ;  /* 0x00000000050772ca */ /* 0x000fe200000e0000 */
[----:B------:R-:W-:Y:S01]  /*5e60*/  VIADD R20, R20, 0xffffffff ;  /* 0xffffffff14147836 */ /* 0x000fe20000000000 */
[----:B------:R-:W-:Y:S02]  /*5e70*/  R2UR UR4, R8 ;  /* 0x00000000080472ca */ /* 0x000fe400000e0000 */
[----:B------:R-:W-:Y:S02]  /*5e80*/  R2UR UR5, R9 ;  /* 0x00000000090572ca */ /* 0x000fe400000e0000 */
[----:B------:R-:W-:Y:S02]  /*5e90*/  ISETP.GT.AND P1, PT, R4, R0, PT ;  /* 0x000000000400720c */ /* 0x000fe40003f24270 */
[----:B------:R-:W-:-:S04]  /*5ea0*/  SEL R4, RZ, 0x1, P0 ;  /* 0x00000001ff047807 */ /* 0x000fc80000000000 */
[----:B------:R-:W-:Y:S01]  /*5eb0*/  LOP3.LUT R23, R23, R4, RZ, 0x3c, !PT ;  /* 0x0000000417177212 */ /* 0x000fe200078e3cff */
[----:B------:R-:W-:-:S04]  /*5ec0*/  @!P2 IMAD R4, R18, 0x8, R2 ;  /* 0x000000081204a824 */ /* 0x000fc800078e0202 */
[----:B------:R-:W-:-:S05]  /*5ed0*/  @!P2 VIADD R4, R4, 0x38860 ;  /* 0x000388600404a836 */ /* 0x000fca0000000000 */
[----:B------:R-:W-:Y:S01]  /*5ee0*/  @!P2 PRMT R4, RZ, 0x654, R4 ;  /* 0x00000654ff04a816 */ /* 0x000fe20000000004 */
[----:B------:R-:W-:Y:S02]  /*5ef0*/  WARPGROUP.DEPBAR.LE gsb0, 0x0 ;  /* 0x00008000000079c5 */ /* 0x000fe40000010000 */
[----:B------:R-:W-:-:S06]  /*5f00*/  WARPGROUP.ARRIVE ;  /* 0x00000000000079c5 */ /* 0x000fcc0000000000 */
[----:B------:R-:W-:Y:S03]  /*5f10*/  HGMMA.64x256x16.F32 R24, gdesc[UR4].tnspB, R24, gsb0 ;  /* 0x43e00000041879f0 */ /* 0x000fe60008000818 */
[----:B------:R-:W-:Y:S02]  /*5f20*/  WARPGROUP.DEPBAR.LE gsb0, 0x0 ;  /* 0x00008000000079c5 */ /* 0x000fe40000010000 */
[----:B------:R-:W-:Y:S06]  /*5f30*/  BAR.ARV 0xf, 0x100 ;  /* 0x03c4000000007b1d */ /* 0x000fec0000002000 */
[----:B------:R1:W-:Y:S01]  /*5f40*/  @!P2 SYNCS.ARRIVE.TRANS64.RED.A1T0 RZ, [R4+URZ], RZ ;  /* 0x000000ff04ffa9a7 */ /* 0x0003e2000810043f */
[----:B------:R-:W-:Y:S05]  /*5f50*/  @P1 BRA `(.L_x_4367) ;  /* 0xfffffff4001c1947 */ /* 0x000fea000383ffff */
.L_x_4366:
[----:B------:R-:W-:Y:S05]  /*5f60*/  BSYNC B0 ;  /* 0x0000000000007941 */ /* 0x000fea0003800000 */
.L_x_4365:
        /* <DEDUP_REMOVED lines=9> */
[----:B------:R-:W2:Y:S04]  /*6000*/  LDS R2, [R0+0x38400] ;  /* 0x0384000000027984 */ /* 0x000ea80000000800 */
[----:B------:R-:W3:Y:S01]  /*6010*/  LDS R0, [R0+0x38420] ;  /* 0x0384200000007984 */ /* 0x000ee20000000800 */
[-C--:B--2---:R-:W-:Y:S01]  /*6020*/  FMUL.FTZ R24, R24, R2.reuse ;  /* 0x0000000218187220 */ /* 0x084fe20000410000 */
        /* <DEDUP_REMOVED lines=131> */
.L_x_4361:
[----:B------:R-:W2:Y:S01]  /*6860*/  LDL R0, [R1+0x14] ;  /* 0x0000140001007983 */ /* 0x000ea20000100800 */
[----:B------:R-:W-:Y:S01]  /*6870*/  BSSY B0, `(.L_x_4368) ;  /* 0x000001f000007945 */ /* 0x000fe20003800000 */
[----:B--2---:R-:W-:Y:S01]  /*6880*/  LOP3.LUT P1, RZ, R0, 0x4, RZ, 0xc0, !PT ;  /* 0x0000000400ff7812 */ /* 0x004fe2000782c0ff */
[----:B------:R-:W-:-:S12]  /*6890*/  IMAD.MOV.U32 R0, RZ, RZ, RZ ;  /* 0x000000ffff007224 */ /* 0x000fd800078e00ff */
[----:B------:R-:W-:Y:S05]  /*68a0*/  @!P1 BRA `(.L_x_4369) ;  /* 0x00000000006c9947 */ /* 0x000fea0003800000 */
[-C--:B------:R-:W-:Y:S02]  /*68b0*/  IABS R3, R9.reuse ;  /* 0x0000000900037213 */ /* 0x080fe40000000000 */
[----:B------:R-:W-:Y:S02]  /*68c0*/  IADD3 R0, R168, -0x1, R9 ;  /* 0xffffffffa8007810 */ /* 0x000fe40007ffe009 */
[----:B0-----:R-:W0:Y:S01]  /*68d0*/  I2F.RP R6, R3 ;  /* 0x0000000300067306 */ /* 0x001e220000209400 */
[----:B------:R-:W-:-:S05]  /*68e0*/  IABS R10, R9 ;  /* 0x00000009000a7213 */ /* 0x000fca0000000000 */
[----:B------:R-:W-:Y:S02]  /*68f0*/  IMAD.MOV R10, RZ, RZ, -R10 ;  /* 0x000000ffff0a7224 */ /* 0x000fe400078e0a0a */
[----:B0-----:R-:W0:Y:S02]  /*6900*/  MUFU.RCP R6, R6 ;  /* 0x0000000600067308 */ /* 0x001e240000001000 */
[----:B0-----:R-:W-:Y:S01]  /*6910*/  VIADD R4, R6, 0xffffffe ;  /* 0x0ffffffe06047836 */ /* 0x001fe20000000000 */
[----:B------:R-:W-:Y:S02]  /*6920*/  IABS R6, R0 ;  /* 0x0000000000067213 */ /* 0x000fe40000000000 */
[----:B------:R-:W-:-:S03]  /*6930*/  LOP3.LUT R0, R0, R9, RZ, 0x3c, !PT ;  /* 0x0000000900007212 */ /* 0x000fc600078e3cff */
[----:B------:R0:W2:Y:S01]  /*6940*/  F2I.FTZ.U32.TRUNC.NTZ R5, R4 ;  /* 0x0000000400057305 */ /* 0x0000a2000021f000 */
[----:B------:R-:W-:Y:S01]  /*6950*/  ISETP.GE.AND P2, PT, R0, RZ, PT ;  /* 0x000000ff0000720c */ /* 0x000fe20003f46270 */
[----:B0-----:R-:W-:Y:S02]  /*6960*/  IMAD.MOV.U32 R4, RZ, RZ, RZ ;  /* 0x000000ffff047224 */ /* 0x001fe400078e00ff */
        /* <DEDUP_REMOVED lines=15> */
.L_x_4369:
[----:B------:R-:W-:Y:S05]  /*6a60*/  BSYNC B0 ;  /* 0x0000000000007941 */ /* 0x000fea0003800000 */
.L_x_4368:
        /* <DEDUP_REMOVED lines=73> */
[----:B--2---:R-:W1:Y:S02]  /*6f00*/  SHFL.IDX PT, R0, R4, RZ, 0x1f ;  /* 0x00001fff04007589 */ /* 0x004e6400000e0000 */
        /* <DEDUP_REMOVED lines=26> */
.L_x_4371:
[----:B------:R-:W-:Y:S05]  /*70b0*/  BSYNC B6 ;  /* 0x0000000000067941 */ /* 0x000fea0003800000 */
.L_x_4370:
        /* <DEDUP_REMOVED lines=12> */
.L_x_4375:
[----:B--2---:R2:W3:Y:S02]  /*7180*/  SYNCS.PHASECHK.TRANS64.TRYWAIT P0, [R2+URZ+0x38800], R3 ;  /* 0x03880003020075a7 */ /* 0x0044e4000800017f */
[----:B---3--:R-:W-:Y:S05]  /*7190*/  @!P0 NANOSLEEP.SYNCS 0x989680 ;  /* 0x009896800000895d */ /* 0x008fea0003900000 */
[----:B------:R-:W3:Y:S02]  /*71a0*/  @!P0 SYNCS.PHASECHK.TRANS64 P0, [R2+URZ+0x38800], R3 ;  /* 0x03880003020085a7 */ /* 0x000ee4000800007f */
[----:B---3--:R-:W-:Y:S05]  /*71b0*/  @!P0 BRA `(.L_x_4375) ;  /* 0xfffffffc00f08947 */ /* 0x008fea000383ffff */
.L_x_4374:
[----:B------:R-:W-:Y:S05]  /*71c0*/  BSYNC B0 ;  /* 0x0000000000007941 */ /* 0x000fea0003800000 */
.L_x_4373:
[----:B------:R-:W-:Y:S05]  /*71d0*/  BRA `(.L_x_4376) ;  /* 0x0000002000ac7947 */ /* 0x000fea0003800000 */
.L_x_4372:
[----:B-----5:R-:W-:Y:S01]  /*71e0*/  SHF.R.S32.HI R0, RZ, 0x1f, R154 ;  /* 0x0000001fff007819 */ /* 0x020fe2000001149a */
[----:B------:R-:W-:Y:S01]  /*71f0*/  VIADD R4, R2, 0x20400 ;  /* 0x0002040002047836 */ /* 0x000fe20000000000 */
[----:B------:R-:W-:Y:S01]  /*7200*/  ULDC.64 UR4, c[0x0][0x3f8] ;  /* 0x0000fe0000047ab9 */ /* 0x000fe20000000a00 */
[----:B------:R-:W-:Y:S01]  /*7210*/  ULDC.64 UR6, c[0x0][0x408] ;  /* 0x0001020000067ab9 */ /* 0x000fe20000000a00 */
[----:B------:R-:W-:Y:S01]  /*7220*/  BSSY B6, `(.L_x_4377) ;  /* 0x0000021000067945 */ /* 0x000fe20003800000 */
[----:B------:R-:W-:Y:S01]  /*7230*/  IMAD R3, R0, UR4, RZ ;  /* 0x0000000400037c24 */ /* 0x000fe2000f8e02ff */
[----:B------:R-:W-:Y:S01]  /*7240*/  LOP3.LUT P0, RZ, R4, 0x3ff, RZ, 0xc0, !PT ;  /* 0x000003ff04ff7812 */ /* 0x000fe2000780c0ff */
[----:B------:R-:W-:Y:S02]  /*7250*/  IMAD R9, R0, UR6, RZ ;  /* 0x0000000600097c24 */ /* 0x000fe4000f8e02ff */
[----:B------:R-:W-:-:S04]  /*7260*/  IMAD.WIDE.U32 R4, R154, UR4, RZ ;  /* 0x000000049a047c25 */ /* 0x000fc8000f8e00ff */
[C---:B------:R-:W-:Y:S01]  /*7270*/  IMAD R3, R154.reuse, UR5, R3 ;  /* 0x000000059a037c24 */ /* 0x040fe2000f8e0203 */
[----:B------:R-:W-:Y:S01]  /*7280*/  ULDC.64 UR4, c[0x0][0x3e8] ;  /* 0x0000fa0000047ab9 */ /* 0x000fe20000000a00 */
[----:B0-----:R-:W-:Y:S01]  /*7290*/  IMAD.WIDE.U32 R6, R154, UR6, RZ ;  /* 0x000000069a067c25 */ /* 0x001fe2000f8e00ff */
        /* <DEDUP_REMOVED lines=25> */
.L_x_4378:
[----:B------:R-:W-:Y:S05]  /*7430*/  BSYNC B6 ;  /* 0x0000000000067941 */ /* 0x000fea0003800000 */
.L_x_4377:
        /* <DEDUP_REMOVED lines=10> */
[----:B0-----:R-:W4:Y:S02]  /*74e0*/  SHFL.IDX PT, R27, R27, RZ, 0x1c1f ;  /* 0x001c1fff1b1b7589 */ /* 0x001f2400000e0000 */
.L_x_4639:
[----:B------:R-:W-:Y:S01]  /*74f0*/  ULDC UR4, c[0x0][0x448] ;  /* 0x0001120000047ab9 */ /* 0x000fe20000000800 */
[----:B------:R-:W-:Y:S01]  /*7500*/  IMAD.SHL.U32 R0, R188, 0x40, RZ ;  /* 0x00000040bc007824 */ /* 0x000fe200078e00ff */
[----:B------:R-:W-:Y:S01]  /*7510*/  BSSY B1, `(.L_x_4382) ;  /* 0x0000027000017945 */ /* 0x000fe20003800000 */
[----:B------:R-:W-:Y:S01]  /*7520*/  IMAD R28, R155, UR4, RZ ;  /* 0x000000049b1c7c24 */ /* 0x000fe2000f8e02ff */
[----:B------:R-:W-:Y:S02]  /*7530*/  CS2R R8, SRZ ;  /* 0x0000000000087805 */ /* 0x000fe4000001ff00 */
[----:B------:R-:W-:Y:S02]  /*7540*/  LOP3.LUT R7, R0, 0x1c0, RZ, 0xc0, !PT ;  /* 0x000001c000077812 */ /* 0x000fe400078ec0ff */
[----:B------:R-:W-:Y:S01]  /*7550*/  ISETP.GE.AND P0, PT, R5, R28, PT ;  /* 0x0000001c0500720c */ /* 0x000fe20003f06270 */
[----:B------:R-:W-:Y:S01]  /*7560*/  IMAD R28, R153, -0x40, R28 ;  /* 0xffffffc0991c7824 */ /* 0x000fe200078e021c */
[----:B------:R-:W-:-:S02]  /*7570*/  LEA.HI R0, R220, R220, RZ, 0x1 ;  /* 0x000000dcdc007211 */ /* 0x000fc400078f08ff */
[----:B------:R-:W-:Y:S02]  /*7580*/  LOP3.LUT R4, R7, 0x18, R16, 0xf8, !PT ;  /* 0x0000001807047812 */ /* 0x000fe400078ef810 */
[----:B------:R-:W-:Y:S02]  /*7590*/  LOP3.LUT R11, R0, 0xfffffffe, RZ, 0xc0, !PT ;  /* 0xfffffffe000b7812 */ /* 0x000fe400078ec0ff */
[----:B------:R-:W-:-:S03]  /*75a0*/  SHF.R.U32.HI R7, RZ, 0x3, R7 ;  /* 0x00000003ff077819 */ /* 0x000fc60000011607 */
[----:B------:R-:W-:Y:S01]  /*75b0*/  IMAD.IADD R0, R220, 0x1, -R11 ;  /* 0x00000001dc007824 */ /* 0x000fe200078e0a0b */
[----:B------:R-:W-:Y:S02]  /*75c0*/  LOP3.LUT R30, R4, R7, RZ, 0x3c, !PT ;  /* 0x00000007041e7212 */ /* 0x000fe400078e3cff */
[----:B------:R-:W-:Y:S02]  /*75d0*/  CS2R R4, SRZ ;  /* 0x0000000000047805 */ /* 0x000fe4000001ff00 */
[----:B------:R-:W-:Y:S02]  /*75e0*/  CS2R R6, SRZ ;  /* 0x0000000000067805 */ /* 0x000fe4000001ff00 */
[----:B------:R-:W-:Y:S01]  /*75f0*/  CS2R R10, SRZ ;  /* 0x00000000000a7805 */ /* 0x000fe2000001ff00 */
[----:B------:R-:W-:Y:S06]  /*7600*/  @P0 BRA `(.L_x_4383) ;  /* 0x00000000005c0947 */ /* 0x000fec0003800000 */
[----:B------:R-:W-:Y:S01]  /*7610*/  ULDC UR4, c[0x0][0x3f4] ;  /* 0x0000fd0000047ab9 */ /* 0x000fe20000000800 */
[C---:B------:R-:W-:Y:S01]  /*7620*/  IMAD.SHL.U32 R14, R189.reuse, 0x2, RZ ;  /* 0x00000002bd0e7824 */ /* 0x040fe200078e00ff */
[C---:B------:R-:W-:Y:S01]  /*7630*/  ISETP.GE.AND P3, PT, R189.reuse, UR4, PT ;  /* 0x00000004bd007c0c */ /* 0x040fe2000bf66270 */
[----:B-1----:R-:W-:Y:S01]  /*7640*/  IMAD.MOV.U32 R21, RZ, RZ, R3 ;  /* 0x000000ffff157224 */ /* 0x002fe200078e0003 */
[----:B------:R-:W-:Y:S02]  /*7650*/  ISETP.GE.AND P2, PT, R184, UR4, PT ;  /* 0x00000004b8007c0c */ /* 0x000fe4000bf46270 */
[----:B------:R-:W-:Y:S01]  /*7660*/  SHF.R.S32.HI R4, RZ, 0x1f, R189 ;  /* 0x0000001fff047819 */ /* 0x000fe200000114bd */
[----:B----4-:R-:W-:Y:S01]  /*7670*/  IMAD.MOV.U32 R6, RZ, RZ, R27 ;  /* 0x000000ffff067224 */ /* 0x010fe200078e001b */
[----:B------:R-:W-:Y:S01]  /*7680*/  CS2R R8, SRZ ;  /* 0x0000000000087805 */ /* 0x000fe2000001ff00 */
[----:B---3--:R-:W-:Y:S01]  /*7690*/  IMAD.MOV.U32 R7, RZ, RZ, R26 ;  /* 0x000000ffff077224 */ /* 0x008fe200078e001a */
[----:B------:R-:W-:-:S05]  /*76a0*/  SHF.L.U64.HI R15, R189, 0x1, R4 ;  /* 0x00000001bd0f7819 */ /* 0x000fca0000010204 */
[-C--:B--2---:R-:W-:Y:S02]  /*76b0*/  @!P3 IADD3 R12, P0, R20, R14.reuse, RZ ;  /* 0x0000000e140cb210 */ /* 0x084fe40007f1e0ff */
        /* <DEDUP_REMOVED lines=12> */
.L_x_4383:
[----:B------:R-:W-:Y:S05]  /*7780*/  BSYNC B1 ;  /* 0x0000000000017941 */ /* 0x000fea0003800000 */
.L_x_4382:
[----:B0-----:R-:W-:Y:S01]  /*7790*/  SHF.L.U32 R13, R0, 0x1f, RZ ;  /* 0x0000001f000d7819 */ /* 0x001fe200000006ff */
[----:B-1----:R-:W-:Y:S01]  /*77a0*/  IMAD R3, R193, 0x200, R30 ;  /* 0x00000200c1037824 */ /* 0x002fe200078e021e */
[----:B------:R-:W-:Y:S01]  /*77b0*/  LOP3.LUT P1, RZ, R188, 0x4, RZ, 0xc0, !PT ;  /* 0x00000004bcff7812 */ /* 0x000fe2000782c0ff */
[----:B-----5:R-:W-:Y:S01]  /*77c0*/  IMAD.MOV.U32 R12, RZ, RZ, R8 ;  /* 0x000000ffff0c7224 */ /* 0x020fe200078e0008 */
[----:B------:R-:W0:Y:S01]  /*77d0*/  SYNCS.PHASECHK.TRANS64.TRYWAIT P0, [R2+URZ+0x38800], R13 ;  /* 0x0388000d020075a7 */ /* 0x000e22000800017f */
[--C-:B------:R-:W-:Y:S01]  /*77e0*/  SHF.R.U64 R32, R8, 0x10, R9.reuse ;  /* 0x0000001008207819 */ /* 0x100fe20000001209 */
[----:B------:R-:W-:Y:S01]  /*77f0*/  IMAD R8, R3, 0x2, R2 ;  /* 0x0000000203087824 */ /* 0x000fe200078e0202 */
[--C-:B--2---:R-:W-:Y:S01]  /*7800*/  SHF.R.U32.HI R20, RZ, 0x10, R9.reuse ;  /* 0x00000010ff147819 */ /* 0x104fe20000011609 */
[----:B------:R-:W-:Y:S01]  /*7810*/  IMAD.MOV.U32 R14, RZ, RZ, R9 ;  /* 0x000000ffff0e7224 */ /* 0x000fe200078e0009 */
[----:B------:R-:W-:Y:S01]  /*7820*/  SHF.R.U64 R33, R10, 0x10, R11 ;  /* 0x000000100a217819 */ /* 0x000fe2000000120b */
[----:B------:R-:W-:Y:S01]  /*7830*/  IMAD.MOV.U32 R31, RZ, RZ, R10 ;  /* 0x000000ffff1f7224 */ /* 0x000fe200078e000a */
[--C-:B------:R-:W-:Y:S01]  /*7840*/  SHF.R.U64 R34, R4, 0x10, R5.reuse ;  /* 0x0000001004227819 */ /* 0x100fe20000001205 */
[----:B------:R-:W-:Y:S01]  /*7850*/  IMAD.MOV.U32 R9, RZ, RZ, R4 ;  /* 0x000000ffff097224 */ /* 0x000fe200078e0004 */
[--C-:B------:R-:W-:Y:S01]  /*7860*/  SHF.R.U32.HI R21, RZ, 0x10, R5.reuse ;  /* 0x00000010ff157819 */ /* 0x100fe20000011605 */
[----:B------:R-:W-:Y:S01]  /*7870*/  IMAD.MOV.U32 R10, RZ, RZ, R5 ;  /* 0x000000ffff0a7224 */ /* 0x000fe200078e0005 */
[----:B----4-:R-:W-:Y:S01]  /*7880*/  VIMNMX R27, R28, 0x40, PT ;  /* 0x000000401c1b7848 */ /* 0x010fe20003fe0100 */
[--C-:B------:R-:W-:Y:S01]  /*7890*/  IMAD.MOV.U32 R15, RZ, RZ, R11.reuse ;  /* 0x000000ffff0f7224 */ /* 0x100fe200078e000b */
[----:B------:R-:W-:Y:S01]  /*78a0*/  SHF.R.U32.HI R11, RZ, 0x10, R11 ;  /* 0x00000010ff0b7819 */ /* 0x000fe2000001160b */
[----:B------:R-:W-:Y:S01]  /*78b0*/  IMAD.MOV.U32 R29, RZ, RZ, R6 ;  /* 0x000000ffff1d7224 */ /* 0x000fe200078e0006 */
[----:B------:R-:W-:Y:S01]  /*78c0*/  BSSY B1, `(.L_x_4384) ;  /* 0x0000010000017945 */ /* 0x000fe20003800000 */
[----:B------:R-:W-:Y:S01]  /*78d0*/  VIADD R4, R8, 0x20400 ;  /* 0x0002040008047836 */ /* 0x000fe20000000000 */
[--C-:B------:R-:W-:Y:S01]  /*78e0*/  SHF.R.U64 R35, R6, 0x10, R7.reuse ;  /* 0x0000001006237819 */ /* 0x100fe20000001207 */
[--C-:B------:R-:W-:Y:S01]  /*78f0*/  IMAD.MOV.U32 R5, RZ, RZ, R7.reuse ;  /* 0x000000ffff057224 */ /* 0x100fe200078e0007 */
[----:B------:R-:W-:Y:S01]  /*7900*/  SHF.R.U32.HI R6, RZ, 0x10, R7 ;  /* 0x00000010ff067819 */ /* 0x000fe20000011607 */
[----:B------:R-:W-:Y:S01]  /*7910*/  VIADD R3, R8, 0x20440 ;  /* 0x0002044008037836 */ /* 0x000fe20000000000 */
[----:B------:R-:W-:Y:S01]  /*7920*/  PRMT R30, R12, 0x5410, R14 ;  /* 0x000054100c1e7816 */ /* 0x000fe2000000000e */
[----:B------:R-:W-:Y:S01]  /*7930*/  @P1 VIADD R3, R4, 0xffffffc0 ;  /* 0xffffffc004031836 */ /* 0x000fe20000000000 */
[----:B------:R-:W-:-:S02]  /*7940*/  PRMT R32, R32, 0x5410, R20 ;  /* 0x0000541020207816 */ /* 0x000fc40000000014 */
[----:B------:R-:W-:Y:S02]  /*7950*/  PRMT R31, R31, 0x5410, R15 ;  /* 0x000054101f1f7816 */ /* 0x000fe4000000000f */
[----:B------:R-:W-:Y:S02]  /*7960*/  PRMT R33, R33, 0x5410, R11 ;  /* 0x0000541021217816 */ /* 0x000fe4000000000b */
[----:B------:R-:W-:Y:S02]  /*7970*/  ISETP.GE.AND P1, PT, R22, R27, PT ;  /* 0x0000001b1600720c */ /* 0x000fe40003f26270 */
[----:B------:R-:W-:Y:S02]  /*7980*/  PRMT R28, R9, 0x5410, R10 ;  /* 0x00005410091c7816 */ /* 0x000fe4000000000a */
[----:B------:R-:W-:Y:S02]  /*7990*/  PRMT R34, R34, 0x5410, R21 ;  /* 0x0000541022227816 */ /* 0x000fe40000000015 */
[----:B------:R-:W-:Y:S01]  /*79a0*/  PRMT R29, R29, 0x5410, R5 ;  /* 0x000054101d1d7816 */ /* 0x000fe20000000005 */
[----:B0-----:R-:W-:Y:S06]  /*79b0*/  @!P0 BRA `(.L_x_4385) ;  /* 0x0000017400648947 */ /* 0x001fec0003800000 */
.L_x_4640:
[----:B------:R-:W-:Y:S05]  /*79c0*/  BSYNC B1 ;  /* 0x0000000000017941 */ /* 0x000fea0003800000 */
.L_x_4384:
        /* <DEDUP_REMOVED lines=17> */
[C---:B------:R-:W-:Y:S01]  /*7ae0*/  FMUL.FTZ R24, R4.reuse, R15 ;  /* 0x0000000f04187220 */ /* 0x040fe20000410000 */
[-C--:B------:R-:W-:Y:S01]  /*7af0*/  FMUL.FTZ R4, R4, R13.reuse ;  /* 0x0000000d04047220 */ /* 0x080fe20000410000 */
[--C-:B------:R-:W-:Y:S02]  /*7b00*/  HADD2.F32 R11, -RZ, R6.reuse.H0_H0 ;  /* 0x20000006ff0b7230 */ /* 0x100fe40000004100 */
[----:B------:R-:W-:Y:S02]  /*7b10*/  HADD2.F32 R12, -RZ, R7.H0_H0 ;  /* 0x20000007ff0c7230 */ /* 0x000fe40000004100 */
[----:B------:R-:W-:Y:S01]  /*7b20*/  FMUL.FTZ R21, R5, R20 ;  /* 0x0000001405157220 */ /* 0x000fe20000410000 */
        /* <DEDUP_REMOVED lines=13> */
[----:B------:R-:W-:Y:S01]  /*7c00*/  FMUL.FTZ R25, R7, R13 ;  /* 0x0000000d07197220 */ /* 0x000fe20000410000 */
[----:B------:R-:W-:Y:S01]  /*7c10*/  FFMA.FTZ R6, R11, R4, -R14 ;  /* 0x000000040b067223 */ /* 0x000fe2000001080e */
[----:B---3--:R-:W-:Y:S01]  /*7c20*/  FMUL.FTZ R26, R7, R5 ;  /* 0x00000005071a7220 */ /* 0x008fe20000410000 */
        /* <DEDUP_REMOVED lines=8> */
.L_x_4389:
[----:B------:R-:W-:Y:S05]  /*7cb0*/  BSYNC B2 ;  /* 0x0000000000027941 */ /* 0x000fea0003800000 */
.L_x_4388:
        /* <DEDUP_REMOVED lines=39> */
.L_x_4387:
[----:B------:R-:W-:Y:S05]  /*7f30*/  BSYNC B1 ;  /* 0x0000000000017941 */ /* 0x000fea0003800000 */
.L_x_4386:
        /* <DEDUP_REMOVED lines=10> */
[----:B------:R-:W-:Y:S02]  /*7fe0*/  HADD2.F32 R15, -RZ, R30.H0_H0 ;  /* 0x2000001eff0f7230 */ /* 0x000fe40000004100 */
[----:B---3--:R-:W-:Y:S02]  /*7ff0*/  HADD2.F32 R26, -RZ, R34.H0_H0 ;  /* 0x20000022ff1a7230 */ /* 0x008fe40000004100 */
[----:B------:R-:W-:Y:S02]  /*8000*/  HADD2.F32 R24, -RZ, R32.H0_H0 ;  /* 0x20000020ff187230 */ /* 0x000fe40000004100 */
[----:B------:R-:W-:Y:S02]  /*8010*/  HADD2.F32 R25, -RZ, R28.H1_H1 ;  /* 0x3000001cff197230 */ /* 0x000fe40000004100 */
        /* <DEDUP_REMOVED lines=8> */
[----:B0-----:R-:W-:Y:S01]  /*80a0*/  FMUL.FTZ R13, R26, R5 ;  /* 0x000000051a0d7220 */ /* 0x001fe20000410000 */
        /* <DEDUP_REMOVED lines=22> */
[----:B------:R1:W-:Y:S02]  /*8210*/  STS.128 [R8+0x21400], R4 ;  /* 0x0214000408007388 */ /* 0x0003e40000000c00 */
.L_x_4392:
[----:B------:R-:W-:Y:S05]  /*8220*/  BSYNC B1 ;  /* 0x0000000000017941 */ /* 0x000fea0003800000 */
.L_x_4391:
[----:B------:R-:W-:Y:S05]  /*8230*/  @P1 BRA `(.L_x_4390) ;  /* 0x0000001000701947 */ /* 0x000fea0003800000 */
[----:B-1----:R-:W1:Y:S01]  /*8240*/  LDS.128 R4, [R3+0x1000] ;  /* 0x0010000003047984 */ /* 0x002e620000000c00 */
[----:B------:R-:W-:Y:S02]  /*8250*/  HADD2.F32 R14, -RZ, R31.H0_H0 ;  /* 0x2000001fff0e7230 */ /* 0x000fe40000004100 */
[----:B------:R-:W-:Y:S02]  /*8260*/  HADD2.F32 R20, -RZ, R29.H0_H0 ;  /* 0x2000001dff147230 */ /* 0x000fe40000004100 */
[----:B------:R-:W-:Y:S02]  /*8270*/  HADD2.F32 R25, -RZ, R35.H0_H0 ;  /* 0x20000023ff197230 */ /* 0x000fe40000004100 */
[----:B------:R-:W-:Y:S02]  /*8280*/  HADD2.F32 R21, -RZ, R33.H0_H0 ;  /* 0x20000021ff157230 */ /* 0x000fe40000004100 */
[----:B------:R-:W-:Y:S02]  /*8290*/  HADD2.F32 R24, -RZ, R29.H1_H1 ;  /* 0x3000001dff187230 */ /* 0x000fe40000004100 */
        /* <DEDUP_REMOVED lines=31> */
[----:B------:R2:W-:Y:S01]  /*8490*/  STS.128 [R3+0x1000], R4 ;  /* 0x0010000403007388 */ /* 0x0005e20000000c00 */
[----:B------:R-:W-:Y:S05]  /*84a0*/  BRA `(.L_x_4390) ;  /* 0x0000000c00d47947 */ /* 0x000fea0003800000 */
.L_x_4380:
        /* <DEDUP_REMOVED lines=8> */
.L_x_4646:
        /* <DEDUP_REMOVED lines=22> */
.L_x_4395:
[----:B------:R-:W-:Y:S05]  /*8690*/  BSYNC B1 ;  /* 0x0000000000017941 */ /* 0x000fea0003800000 */
.L_x_4394:
[----:B0-----:R-:W-:Y:S01]  /*86a0*/  SHF.L.U32 R13, R0, 0x1f, RZ ;  /* 0x0000001f000d7819 */ /* 0x001fe200000006ff */
[----:B------:R-:W0:Y:S01]  /*86b0*/  LDC R15, c[0x0][0x3f4] ;  /* 0x0000fd00ff0f7b82 */ /* 0x000e220000000800 */
[--C-:B-----5:R-:W-:Y:S01]  /*86c0*/  IMAD.MOV.U32 R3, RZ, RZ, R5.reuse ;  /* 0x000000ffff037224 */ /* 0x120fe200078e0005 */
[--C-:B------:R-:W-:Y:S01]  /*86d0*/  SHF.R.U64 R12, R4, 0x10, R5.reuse ;  /* 0x00000010040c7819 */ /* 0x100fe20000001205 */
[----:B------:R-:W-:Y:S01]  /*86e0*/  IMAD.MOV.U32 R41, RZ, RZ, R6 ;  /* 0x000000ffff297224 */ /* 0x000fe200078e0006 */
[----:B------:R-:W-:Y:S01]  /*86f0*/  SHF.R.U32.HI R44, RZ, 0x10, R5 ;  /* 0x00000010ff2c7819 */ /* 0x000fe20000011605 */
[----:B------:R-:W-:Y:S01]  /*8700*/  IMAD.MOV.U32 R5, RZ, RZ, R8 ;  /* 0x000000ffff057224 */ /* 0x000fe200078e0008 */
[----:B----4-:R-:W-:Y:S01]  /*8710*/  SHF.R.U64 R14, R6, 0x10, R7 ;  /* 0x00000010060e7819 */ /* 0x010fe20000001207 */
[----:B------:R-:W-:Y:S01]  /*8720*/  IMAD.MOV.U32 R43, RZ, RZ, R11 ;  /* 0x000000ffff2b7224 */ /* 0x000fe200078e000b */
[----:B------:R-:W1:Y:S01]  /*8730*/  SYNCS.PHASECHK.TRANS64.TRYWAIT P1, [R2+URZ+0x38800], R13 ;  /* 0x0388000d020075a7 */ /* 0x000e62000802017f */
[----:B------:R-:W-:Y:S01]  /*8740*/  IMAD.MOV.U32 R40, RZ, RZ, R4 ;  /* 0x000000ffff287224 */ /* 0x000fe200078e0004 */
[----:B------:R-:W-:Y:S01]  /*8750*/  SHF.R.U64 R45, R8, 0x10, R9 ;  /* 0x00000010082d7819 */ /* 0x000fe20000001209 */
[----:B------:R-:W-:Y:S01]  /*8760*/  IMAD.MOV.U32 R4, RZ, RZ, R7 ;  /* 0x000000ffff047224 */ /* 0x000fe200078e0007 */
[----:B------:R-:W-:Y:S01]  /*8770*/  PRMT R43, R43, 0x5410, R12 ;  /* 0x000054102b2b7816 */ /* 0x000fe2000000000c */
[----:B------:R-:W-:Y:S01]  /*8780*/  IMAD.MOV.U32 R42, RZ, RZ, R9 ;  /* 0x000000ffff2a7224 */ /* 0x000fe200078e0009 */
[----:B------:R-:W-:Y:S01]  /*8790*/  PRMT R41, R41, 0x5410, R5 ;  /* 0x0000541029297816 */ /* 0x000fe20000000005 */
[----:B------:R-:W-:Y:S01]  /*87a0*/  IMAD.MOV.U32 R6, RZ, RZ, R10 ;  /* 0x000000ffff067224 */ /* 0x000fe200078e000a */
[----:B------:R-:W-:Y:S01]  /*87b0*/  SHF.R.U32.HI R7, RZ, 0x10, R7 ;  /* 0x00000010ff077819 */ /* 0x000fe20000011607 */
[----:B------:R-:W-:Y:S01]  /*87c0*/  VIADD R12, R22, 0x20 ;  /* 0x00000020160c7836 */ /* 0x000fe20000000000 */
[----:B------:R-:W-:Y:S01]  /*87d0*/  SHF.R.U32.HI R8, RZ, 0x10, R9 ;  /* 0x00000010ff087819 */ /* 0x000fe20000011609 */
[----:B------:R-:W-:Y:S01]  /*87e0*/  BSSY B1, `(.L_x_4396) ;  /* 0x000000f000017945 */ /* 0x000fe20003800000 */
[----:B------:R-:W-:-:S02]  /*87f0*/  VIMNMX R5, R20, 0x40, PT ;  /* 0x0000004014057848 */ /* 0x000fc40003fe0100 */
[--C-:B------:R-:W-:Y:S02]  /*8800*/  SHF.R.U64 R46, R10, 0x10, R11.reuse ;  /* 0x000000100a2e7819 */ /* 0x100fe4000000120b */
[----:B0-----:R-:W-:Y:S02]  /*8810*/  ISETP.GE.AND P0, PT, R16, R15, PT ;  /* 0x0000000f1000720c */ /* 0x001fe40003f06270 */
[----:B------:R-:W-:Y:S02]  /*8820*/  SHF.R.U32.HI R9, RZ, 0x10, R11 ;  /* 0x00000010ff097819 */ /* 0x000fe4000001160b */
[----:B------:R-:W-:Y:S02]  /*8830*/  PRMT R40, R40, 0x5410, R3 ;  /* 0x0000541028287816 */ /* 0x000fe40000000003 */
[----:B------:R-:W-:Y:S01]  /*8840*/  PRMT R3, R7, 0x5410, R4 ;  /* 0x0000541007037816 */ /* 0x000fe20000000004 */
[----:B------:R-:W-:Y:S01]  /*8850*/  IMAD.IADD R4, R16, 0x1, R15 ;  /* 0x0000000110047824 */ /* 0x000fe200078e020f */
[----:B------:R-:W-:-:S02]  /*8860*/  ISETP.GE.OR P2, PT, R22, R5, P0 ;  /* 0x000000051600720c */ /* 0x000fc40000746670 */
[----:B------:R-:W-:Y:S02]  /*8870*/  PRMT R44, R44, 0x5410, R14 ;  /* 0x000054102c2c7816 */ /* 0x000fe4000000000e */
[----:B------:R-:W-:Y:S02]  /*8880*/  ISETP.GE.OR P0, PT, R12, R5, P0 ;  /* 0x000000050c00720c */ /* 0x000fe40000706670 */
[----:B------:R-:W-:Y:S02]  /*8890*/  PRMT R45, R45, 0x5410, R8 ;  /* 0x000054102d2d7816 */ /* 0x000fe40000000008 */
[----:B------:R-:W-:Y:S02]  /*88a0*/  PRMT R42, R42, 0x5410, R6 ;  /* 0x000054102a2a7816 */ /* 0x000fe40000000006 */
[----:B------:R-:W-:Y:S01]  /*88b0*/  PRMT R46, R46, 0x5410, R9 ;  /* 0x000054102e2e7816 */ /* 0x000fe20000000009 */
[----:B-1----:R-:W-:Y:S06]  /*88c0*/  @!P1 BRA `(.L_x_4397) ;  /* 0x00000168002c9947 */ /* 0x002fec0003800000 */
.L_x_4647:
[----:B------:R-:W-:Y:S05]  /*88d0*/  BSYNC B1 ;  /* 0x0000000000017941 */ /* 0x000fea0003800000 */
.L_x_4396:
[----:B------:R-:W-:Y:S01]  /*88e0*/  BSSY B1, `(.L_x_4398) ;  /* 0x0000059000017945 */ /* 0x000fe20003800000 */
[----:B0-----:R-:W-:-:S03]  /*88f0*/  LOP3.LUT R13, R4, 0x38, RZ, 0xc0, !PT ;  /* 0x00000038040d7812 */ /* 0x001fc600078ec0ff */
[----:B------:R-:W-:Y:S05]  /*8900*/  @P2 BRA `(.L_x_4399) ;  /* 0x0000000400582947 */ /* 0x000fea0003800000 */
[----:B------:R-:W-:Y:S02]  /*8910*/  IMAD.SHL.U32 R4, R188, 0x40, RZ ;  /* 0x00000040bc047824 */ /* 0x000fe400078e00ff */
[----:B------:R-:W-:Y:S02]  /*8920*/  HADD2.F32 R31, -RZ, R41.H1_H1 ;  /* 0x30000029ff1f7230 */ /* 0x000fe40000004100 */
[----:B------:R-:W-:Y:S01]  /*8930*/  HADD2.F32 R29, -RZ, R40.H0_H0 ;  /* 0x20000028ff1d7230 */ /* 0x000fe20000004100 */
[----:B------:R-:W-:Y:S01]  /*8940*/  LOP3.LUT R8, R4, 0x1c0, RZ, 0xc0, !PT ;  /* 0x000001c004087812 */ /* 0x000fe200078ec0ff */
[----:B------:R-:W-:-:S03]  /*8950*/  HADD2.F32 R33, -RZ, R45.H0_H0 ;  /* 0x2000002dff217230 */ /* 0x000fc60000004100 */
        /* <DEDUP_REMOVED lines=20> */
[----:B------:R-:W-:Y:S02]  /*8aa0*/  HADD2.F32 R24, -RZ, R42.H0_H0 ;  /* 0x2000002aff187230 */ /* 0x000fe40000004100 */
        /* <DEDUP_REMOVED lines=9> */
[----:B------:R-:W-:Y:S02]  /*8b40*/  HADD2.F32 R8, -RZ, R45.H1_H1 ;  /* 0x3000002dff087230 */ /* 0x000fe40000004100 */
[----:B------:R-:W-:Y:S01]  /*8b50*/  FFMA.FTZ R24, R15, R24, R25 ;  /* 0x000000180f187223 */ /* 0x000fe20000010019 */
[----:B------:R-:W-:-:S02]  /*8b60*/  HADD2.F32 R4, -RZ, R44.H0_H0 ;  /* 0x2000002cff047230 */ /* 0x000fc40000004100 */
[----:B------:R-:W-:Y:S01]  /*8b70*/  FFMA.FTZ R32, R15, R14, -R32 ;  /* 0x0000000e0f207223 */ /* 0x000fe20000010820 */
[----:B------:R-:W-:Y:S02]  /*8b80*/  HADD2.F32 R26, -RZ, R10.H0_H0 ;  /* 0x2000000aff1a7230 */ /* 0x000fe40000004100 */
[C---:B------:R-:W-:Y:S01]  /*8b90*/  FMUL.FTZ R14, R9.reuse, R8 ;  /* 0x00000008090e7220 */ /* 0x040fe20000410000 */
[----:B------:R-:W-:Y:S02]  /*8ba0*/  HADD2.F32 R25, -RZ, R42.H1_H1 ;  /* 0x3000002aff197230 */ /* 0x000fe40000004100 */
[----:B------:R-:W-:Y:S01]  /*8bb0*/  FMUL.FTZ R34, R9, R4 ;  /* 0x0000000409227220 */ /* 0x000fe20000410000 */
[----:B------:R-:W-:Y:S02]  /*8bc0*/  HADD2.F32 R5, -RZ, R5.H1_H1 ;  /* 0x30000005ff057230 */ /* 0x000fe40000004100 */
[----:B------:R-:W-:Y:S02]  /*8bd0*/  HADD2.F32 R20, -RZ, R6.H0_H0 ;  /* 0x20000006ff147230 */ /* 0x000fe40000004100 */
[----:B------:R-:W-:Y:S01]  /*8be0*/  FMUL.FTZ R39, R26, R25 ;  /* 0x000000191a277220 */ /* 0x000fe20000410000 */
[----:B------:R-:W-:-:S02]  /*8bf0*/  HADD2.F32 R15, -RZ, R41.H0_H0 ;  /* 0x20000029ff0f7230 */ /* 0x000fc40000004100 */
[C---:B------:R-:W-:Y:S01]  /*8c00*/  FFMA.FTZ R31, R5.reuse, R4, -R14 ;  /* 0x00000004051f7223 */ /* 0x040fe2000001080e */
[----:B------:R-:W-:Y:S02]  /*8c10*/  HADD2.F32 R10, -RZ, R10.H1_H1 ;  /* 0x3000000aff0a7230 */ /* 0x000fe40000004100 */
[----:B------:R-:W-:Y:S01]  /*8c20*/  FFMA.FTZ R33, R5, R8, R34 ;  /* 0x0000000805217223 */ /* 0x000fe20000010022 */
[----:B------:R-:W-:Y:S02]  /*8c30*/  HADD2.F32 R29, -RZ, R46.H0_H0 ;  /* 0x2000002eff1d7230 */ /* 0x000fe40000004100 */
[-C--:B------:R-:W-:Y:S01]  /*8c40*/  FMUL.FTZ R26, R26, R15.reuse ;  /* 0x0000000f1a1a7220 */ /* 0x080fe20000410000 */
[----:B------:R-:W-:Y:S02]  /*8c50*/  HADD2.F32 R9, -RZ, R44.H1_H1 ;  /* 0x3000002cff097230 */ /* 0x000fe40000004100 */
[----:B------:R-:W-:Y:S01]  /*8c60*/  FFMA.FTZ R39, R20, R15, -R39 ;  /* 0x0000000f14277223 */ /* 0x000fe20000010827 */
[----:B------:R-:W-:-:S02]  /*8c70*/  HADD2.F32 R6, -RZ, R6.H1_H1 ;  /* 0x30000006ff067230 */ /* 0x000fc40000004100 */
[C---:B------:R-:W-:Y:S01]  /*8c80*/  FMUL.FTZ R5, R10.reuse, R29 ;  /* 0x0000001d0a057220 */ /* 0x040fe20000410000 */
[--C-:B------:R-:W-:Y:S02]  /*8c90*/  HADD2.F32 R27, -RZ, R11.reuse.H0_H0 ;  /* 0x2000000bff1b7230 */ /* 0x100fe40000004100 */
[----:B------:R-:W-:Y:S01]  /*8ca0*/  FMUL.FTZ R15, R10, R9 ;  /* 0x000000090a0f7220 */ /* 0x000fe20000410000 */
[----:B------:R-:W-:Y:S02]  /*8cb0*/  HADD2.F32 R11, -RZ, R11.H1_H1 ;  /* 0x3000000bff0b7230 */ /* 0x000fe40000004100 */
[----:B------:R-:W-:Y:S01]  /*8cc0*/  FFMA.FTZ R26, R20, R25, R26 ;  /* 0x00000019141a7223 */ /* 0x000fe2000001001a */
[----:B------:R-:W-:Y:S02]  /*8cd0*/  HADD2.F32 R10, -RZ, R43.H0_H0 ;  /* 0x2000002bff0a7230 */ /* 0x000fe40000004100 */
[----:B------:R-:W-:Y:S01]  /*8ce0*/  FFMA.FTZ R20, R6, R9, -R5 ;  /* 0x0000000906147223 */ /* 0x000fe20000010805 */
[----:B------:R-:W-:-:S02]  /*8cf0*/  HADD2.F32 R14, -RZ, R46.H1_H1 ;  /* 0x3000002eff0e7230 */ /* 0x000fc40000004100 */
        /* <DEDUP_REMOVED lines=23> */
.L_x_4399:
[----:B------:R-:W-:Y:S05]  /*8e70*/  BSYNC B1 ;  /* 0x0000000000017941 */ /* 0x000fea0003800000 */
.L_x_4398:
[----:B------:R-:W-:Y:S05]  /*8e80*/  @P0 BRA `(.L_x_4390) ;  /* 0x00000004005c0947 */ /* 0x000fea0003800000 */
[----:B0-----:R-:W2:Y:S01]  /*8e90*/  LDL R36, [R1+0x74] ;  /* 0x0000740001247983 */ /* 0x001ea20000100800 */
[----:B------:R-:W-:Y:S01]  /*8ea0*/  SHF.R.S32.HI R5, RZ, 0x1f, R12 ;  /* 0x0000001fff057819 */ /* 0x000fe2000001140c */
[----:B------:R-:W-:Y:S02]  /*8eb0*/  IMAD.SHL.U32 R4, R12, 0x40, RZ ;  /* 0x000000400c047824 */ /* 0x000fe400078e00ff */
[----:B------:R-:W-:Y:S01]  /*8ec0*/  HADD2.F32 R30, -RZ, R41.H1_H1 ;  /* 0x30000029ff1e7230 */ /* 0x000fe20000004100 */
[----:B------:R-:W-:Y:S01]  /*8ed0*/  LEA.HI R5, R5, R12, RZ, 0x3 ;  /* 0x0000000c05057211 */ /* 0x000fe200078f18ff */
[----:B------:R-:W-:Y:S01]  /*8ee0*/  HADD2.F32 R28, -RZ, R40.H0_H0 ;  /* 0x20000028ff1c7230 */ /* 0x000fe20000004100 */
[----:B------:R-:W-:Y:S01]  /*8ef0*/  LOP3.LUT R4, R4, 0x1c0, RZ, 0xc0, !PT ;  /* 0x000001c004047812 */ /* 0x000fe200078ec0ff */
[----:B------:R-:W-:Y:S02]  /*8f00*/  HADD2.F32 R32, -RZ, R45.H0_H0 ;  /* 0x2000002dff207230 */ /* 0x000fe40000004100 */
[----:B------:R-:W-:Y:S01]  /*8f10*/  IMAD.SHL.U32 R5, R5, 0x40, RZ ;  /* 0x0000004005057824 */ /* 0x000fe200078e00ff */
[----:B------:R-:W-:Y:S01]  /*8f20*/  SHF.R.U32.HI R6, RZ, 0x3, R4 ;  /* 0x00000003ff067819 */ /* 0x000fe20000011604 */
[----:B------:R-:W-:-:S02]  /*8f30*/  HADD2.F32 R34, -RZ, R42.H0_H0 ;  /* 0x2000002aff227230 */ /* 0x000fc40000004100 */
[----:B------:R-:W-:Y:S01]  /*8f40*/  HADD2.F32 R37, -RZ, R45.H1_H1 ;  /* 0x3000002dff257230 */ /* 0x000fe20000004100 */
[----:B------:R-:W-:Y:S01]  /*8f50*/  LOP3.LUT R13, R6, R13, R4, 0x1e, !PT ;  /* 0x0000000d060d7212 */ /* 0x000fe200078e1e04 */
[----:B------:R-:W-:Y:S01]  /*8f60*/  HADD2.F32 R35, -RZ, R41.H0_H0 ;  /* 0x20000029ff237230 */ /* 0x000fe20000004100 */
[----:B------:R-:W-:Y:S01]  /*8f70*/  LOP3.LUT R8, R5, 0xfffffe00, RZ, 0xc0, !PT ;  /* 0xfffffe0005087812 */ /* 0x000fe200078ec0ff */
[----:B------:R-:W-:-:S04]  /*8f80*/  HADD2.F32 R39, -RZ, R42.H1_H1 ;  /* 0x3000002aff277230 */ /* 0x000fc80000004100 */
[----:B------:R-:W-:-:S04]  /*8f90*/  IMAD.IADD R13, R8, 0x1, R13 ;  /* 0x00000001080d7824 */ /* 0x000fc800078e020d */
        /* <DEDUP_REMOVED lines=9> */
[--C-:B------:R-:W-:Y:S02]  /*9030*/  HADD2.F32 R25, -RZ, R10.reuse.H0_H0 ;  /* 0x2000000aff197230 */ /* 0x100fe40000004100 */
[----:B------:R-:W-:Y:S02]  /*9040*/  HADD2.F32 R10, -RZ, R10.H1_H1 ;  /* 0x3000000aff0a7230 */ /* 0x000fe40000004100 */
[--C-:B------:R-:W-:Y:S02]  /*9050*/  HADD2.F32 R26, -RZ, R11.reuse.H0_H0 ;  /* 0x2000000bff1a7230 */ /* 0x100fe40000004100 */
[----:B------:R-:W-:Y:S01]  /*9060*/  HADD2.F32 R11, -RZ, R11.H1_H1 ;  /* 0x3000000bff0b7230 */ /* 0x000fe20000004100 */
[----:B--2---:R-:W0:Y:S02]  /*9070*/  LDS.128 R4, [R36+0x20400] ;  /* 0x0204000024047984 */ /* 0x004e240000000c00 */
[--C-:B0-----:R-:W-:Y:S02]  /*9080*/  HADD2.F32 R12, -RZ, R4.reuse.H0_H0 ;  /* 0x20000004ff0c7230 */ /* 0x101fe40000004100 */
[----:B------:R-:W-:-:S02]  /*9090*/  HADD2.F32 R4, -RZ, R4.H1_H1 ;  /* 0x30000004ff047230 */ /* 0x000fc40000004100 */
[----:B------:R-:W-:Y:S02]  /*90a0*/  HADD2.F32 R14, -RZ, R5.H0_H0 ;  /* 0x20000005ff0e7230 */ /* 0x000fe40000004100 */
[-C--:B------:R-:W-:Y:S01]  /*90b0*/  FFMA.FTZ R27, R28, R12.reuse, -R27 ;  /* 0x0000000c1c1b7223 */ /* 0x080fe2000001081b */
[----:B------:R-:W-:Y:S02]  /*90c0*/  HADD2.F32 R28, -RZ, R43.H1_H1 ;  /* 0x3000002bff1c7230 */ /* 0x000fe40000004100 */
[----:B------:R-:W-:Y:S01]  /*90d0*/  FFMA.FTZ R21, R30, R12, R21 ;  /* 0x0000000c1e157223 */ /* 0x000fe20000010015 */
[----:B------:R-:W-:Y:S02]  /*90e0*/  HADD2.F32 R30, -RZ, R40.H1_H1 ;  /* 0x30000028ff1e7230 */ /* 0x000fe40000004100 */
[----:B------:R-:W-:Y:S02]  /*90f0*/  HADD2.F32 R5, -RZ, R5.H1_H1 ;  /* 0x30000005ff057230 */ /* 0x000fe40000004100 */
[C---:B------:R-:W-:Y:S01]  /*9100*/  FMUL.FTZ R31, R28.reuse, R8 ;  /* 0x000000081c1f7220 */ /* 0x040fe20000410000 */
[----:B------:R-:W-:Y:S01]  /*9110*/  FFMA.FTZ R8, R28, R4, -R29 ;  /* 0x000000041c087223 */ /* 0x000fe2000001081d */
[-C--:B------:R-:W-:Y:S01]  /*9120*/  FMUL.FTZ R29, R34, R24.reuse ;  /* 0x00000018221d7220 */ /* 0x080fe20000410000 */
[----:B------:R-:W-:Y:S01]  /*9130*/  FMUL.FTZ R33, R30, R24 ;  /* 0x000000181e217220 */ /* 0x000fe20000410000 */
[----:B------:R-:W-:Y:S01]  /*9140*/  FFMA.FTZ R12, R32, R4, R31 ;  /* 0x00000004200c7223 */ /* 0x000fe2000001001f */
[----:B------:R-:W-:-:S02]  /*9150*/  HADD2.F32 R31, -RZ, R44.H0_H0 ;  /* 0x2000002cff1f7230 */ /* 0x000fc40000004100 */
[-C--:B------:R-:W-:Y:S01]  /*9160*/  FMUL.FTZ R4, R37, R9.reuse ;  /* 0x0000000925047220 */ /* 0x080fe20000410000 */
[----:B------:R-:W-:Y:S02]  /*9170*/  HADD2.F32 R32, -RZ, R46.H0_H0 ;  /* 0x2000002eff207230 */ /* 0x000fe40000004100 */
[-C--:B------:R-:W-:Y:S01]  /*9180*/  FFMA.FTZ R29, R30, R14.reuse, -R29 ;  /* 0x0000000e1e1d7223 */ /* 0x080fe2000001081d */
[----:B------:R-:W-:Y:S02]  /*9190*/  HADD2.F32 R15, -RZ, R6.H0_H0 ;  /* 0x20000006ff0f7230 */ /* 0x000fe40000004100 */
[C---:B------:R-:W-:Y:S01]  /*91a0*/  FMUL.FTZ R24, R31.reuse, R9 ;  /* 0x000000091f187220 */ /* 0x040fe20000410000 */
[----:B------:R-:W-:Y:S01]  /*91b0*/  FFMA.FTZ R33, R34, R14, R33 ;  /* 0x0000000e22217223 */ /* 0x000fe20000010021 */
[----:B------:R-:W-:Y:S02]  /*91c0*/  HADD2.F32 R30, -RZ, R44.H1_H1 ;  /* 0x3000002cff1e7230 */ /* 0x000fe40000004100 */
        /* <DEDUP_REMOVED lines=10> */
[----:B------:R-:W-:Y:S02]  /*9270*/  HADD2.F32 R34, -RZ, R43.H0_H0 ;  /* 0x2000002bff227230 */ /* 0x000fe40000004100 */
[----:B------:R-:W-:-:S02]  /*9280*/  HADD2.F32 R31, -RZ, R46.H1_H1 ;  /* 0x3000002eff1f7230 */ /* 0x000fc40000004100 */
[--C-:B------:R-:W-:Y:S02]  /*9290*/  HADD2.F32 R30, -RZ, R3.reuse.H1_H1 ;  /* 0x30000003ff1e7230 */ /* 0x100fe40000004100 */
[----:B------:R-:W-:Y:S01]  /*92a0*/  FMUL.FTZ R5, R34, R26 ;  /* 0x0000001a22057220 */ /* 0x000fe20000410000 */
[----:B------:R-:W-:Y:S02]  /*92b0*/  HADD2.F32 R15, -RZ, R3.H0_H0 ;  /* 0x20000003ff0f7230 */ /* 0x000fe40000004100 */
[----:B------:R-:W-:Y:S01]  /*92c0*/  FFMA.FTZ R3, R32, R6, R9 ;  /* 0x0000000620037223 */ /* 0x000fe20000010009 */
        /* <DEDUP_REMOVED lines=19> */
.L_x_4390:
[----:B------:R-:W-:Y:S05]  /*9400*/  BSYNC B0 ;  /* 0x0000000000007941 */ /* 0x000fea0003800000 */
.L_x_4379:
        /* <DEDUP_REMOVED lines=8> */
.L_x_4376:
[----:B-12---:R-:W-:-:S05]  /*9490*/  IMAD.U32 R3, RZ, RZ, UR37 ;  /* 0x00000025ff037e24 */ /* 0x006fca000f8e00ff */
[----:B------:R-:W-:-:S13]  /*94a0*/  ISETP.NE.AND P0, PT, R3, 0x3, PT ;  /* 0x000000030300780c */ /* 0x000fda0003f05270 */
[----:B------:R-:W-:Y:S05]  /*94b0*/  @!P0 BRA `(.L_x_4400) ;  /* 0x0000000000048947 */ /* 0x000fea0003800000 */
[----:B------:R-:W-:Y:S01]  /*94c0*/  BPT.TRAP 0x1 ;  /* 0x000000040000795c */ /* 0x000fe20000300000 */
.L_x_4400:
[----:B------:R-:W-:Y:S01]  /*94d0*/  IMAD R20, R18, 0x8, R2 ;  /* 0x0000000812147824 */ /* 0x000fe200078e0202 */
[----:B------:R-:W-:-:S04]  /*94e0*/  SHF.L.U32 R15, R23, 0x1f, RZ ;  /* 0x0000001f170f7819 */ /* 0x000fc800000006ff */
[----:B------:R1:W2:Y:S01]  /*94f0*/  SYNCS.PHASECHK.TRANS64.TRYWAIT P1, [R20+URZ+0x38830], R15 ;  /* 0x0388300f140075a7 */ /* 0x0002a2000802017f */
[----:B------:R-:W-:Y:S05]  /*9500*/  @!P0 BRA `(.L_x_4401) ;  /* 0x0000000000048947 */ /* 0x000fea0003800000 */
[----:B------:R-:W-:Y:S01]  /*9510*/  BPT.TRAP 0x1 ;  /* 0x000000040000795c */ /* 0x000fe20000300000 */
.L_x_4401:
[C---:B------:R-:W-:Y:S02]  /*9520*/  VIADD R3, R2.reuse, 0x22400 ;  /* 0x0002240002037836 */ /* 0x040fe40000000000 */
[----:B0---4-:R-:W-:-:S03]  /*9530*/  VIADD R4, R2, 0x20400 ;  /* 0x0002040002047836 */ /* 0x011fc60000000000 */
[----:B------:R-:W-:Y:S02]  /*9540*/  SHF.R.U32.HI R3, RZ, 0x4, R3 ;  /* 0x00000004ff037819 */ /* 0x000fe40000011603 */
[----:B------:R-:W-:Y:S02]  /*9550*/  SHF.R.U32.HI R4, RZ, 0x4, R4 ;  /* 0x00000004ff047819 */ /* 0x000fe40000011604 */
[----:B------:R-:W-:Y:S02]  /*9560*/  LOP3.LUT R3, R3, 0x3fff, RZ, 0xc0, !PT ;  /* 0x00003fff03037812 */ /* 0x000fe400078ec0ff */
[----:B------:R-:W-:Y:S02]  /*9570*/  LOP3.LUT R4, R4, 0x3fff, RZ, 0xc0, !PT ;  /* 0x00003fff04047812 */ /* 0x000fe400078ec0ff */
[----:B------:R-:W-:Y:S01]  /*9580*/  LOP3.LUT R3, R3, 0x10000, RZ, 0xfc, !PT ;  /* 0x0001000003037812 */ /* 0x000fe200078efcff */
[----:B--2---:R-:W-:Y:S06]  /*9590*/  @P1 BRA `(.L_x_4402) ;  /* 0x0000000000081947 */ /* 0x004fec0003800000 */
[----:B------:R-:W0:Y:S02]  /*95a0*/  SYNCS.PHASECHK.TRANS64.TRYWAIT P1, [R20+URZ+0x38830], R15 ;  /* 0x0388300f140075a7 */ /* 0x000e24000802017f */
[----:B0-----:R-:W-:Y:S05]  /*95b0*/  @!P1 BRA `(.L_x_4403) ;  /* 0x0000015c00049947 */ /* 0x001fea0003800000 */
.L_x_4402:
[----:B------:R-:W-:Y:S01]  /*95c0*/  IMAD R10, R18, 0x200, R3 ;  /* 0x00000200120a7824 */ /* 0x000fe200078e0203 */
[----:B------:R-:W-:Y:S01]  /*95d0*/  LOP3.LUT R8, R4, 0x10000, RZ, 0xfc, !PT ;  /* 0x0001000004087812 */ /* 0x000fe200078efcff */
[----:B------:R-:W-:Y:S01]  /*95e0*/  IMAD.MOV.U32 R9, RZ, RZ, 0x40000040 ;  /* 0x40000040ff097424 */ /* 0x000fe200078e00ff */
[----:B------:R-:W-:Y:S05]  /*95f0*/  WARPSYNC.ALL ;  /* 0x0000000000007948 */ /* 0x000fea0003800000 */
[----:B------:R-:W-:Y:S01]  /*9600*/  IMAD.MOV.U32 R11, RZ, RZ, 0x40000040 ;  /* 0x40000040ff0b7424 */ /* 0x000fe200078e00ff */
        /* <DEDUP_REMOVED lines=8> */
[----:B------:R-:W-:Y:S01]  /*9690*/  BSSY B0, `(.L_x_4404) ;  /* 0x0000024000007945 */ /* 0x000fe20003800000 */
        /* <DEDUP_REMOVED lines=8> */
[----:B------:R-:W-:-:S02]  /*9720*/  R2UR UR5, R5 ;  /* 0x00000000050572ca */ /* 0x000fc400000e0000 */
[----:B------:R-:W-:Y:S01]  /*9730*/  R2UR UR6, R6 ;  /* 0x00000000060672ca */ /* 0x000fe200000e0000 */
[C---:B------:R-:W-:Y:S01]  /*9740*/  VIADD R6, R8.reuse, 0x4 ;  /* 0x0000000408067836 */ /* 0x040fe20000000000 */
[----:B------:R-:W-:Y:S01]  /*9750*/  R2UR UR7, R7 ;  /* 0x00000000070772ca */ /* 0x000fe200000e0000 */
[----:B------:R-:W-:Y:S02]  /*9760*/  IMAD.MOV.U32 R7, RZ, RZ, 0x40000040 ;  /* 0x40000040ff077424 */ /* 0x000fe400078e00ff */
[----:B------:R-:W-:Y:S01]  /*9770*/  VIADD R8, R8, 0x6 ;  /* 0x0000000608087836 */ /* 0x000fe20000000000 */
[----:B------:R-:W-:Y:S02]  /*9780*/  WARPGROUP.DEPBAR.LE gsb0, 0x0 ;  /* 0x00008000000079c5 */ /* 0x000fe40000010000 */
[----:B------:R-:W-:-:S07]  /*9790*/  WARPGROUP.ARRIVE ;  /* 0x00000000000079c5 */ /* 0x000fce0000000000 */
        /* <DEDUP_REMOVED lines=11> */
[----:B------:R-:W-:Y:S02]  /*9850*/  R2UR UR7, R11 ;  /* 0x000000000b0772ca */ /* 0x000fe400000e0000 */
[----:B------:R-:W-:Y:S01]  /*9860*/  SHF.L.U32 R11, R0, 0x1f, RZ ;  /* 0x0000001f000b7819 */ /* 0x000fe200000006ff */
[----:B------:R-:W-:-:S02]  /*9870*/  WARPGROUP.DEPBAR.LE gsb0, 0x0 ;  /* 0x00008000000079c5 */ /* 0x000fc40000010000 */
[----:B------:R-:W-:-:S08]  /*9880*/  WARPGROUP.ARRIVE ;  /* 0x00000000000079c5 */ /* 0x000fd00000000000 */
[----:B------:R-:W-:Y:S03]  /*9890*/  HGMMA.64x64x16.F32 R24, gdesc[UR4], R24, gsb0 ;  /* 0x00e00000041879f0 */ /* 0x000fe60008000818 */
[----:B------:R-:W-:Y:S02]  /*98a0*/  WARPGROUP.DEPBAR.LE gsb0, 0x0 ;  /* 0x00008000000079c5 */ /* 0x000fe40000010000 */
[----:B------:R-:W2:Y:S02]  /*98b0*/  SYNCS.PHASECHK.TRANS64.TRYWAIT P1, [R2+URZ+0x38810], R11 ;  /* 0x0388100b020075a7 */ /* 0x000ea4000802017f */
[----:B--2---:R-:W-:Y:S05]  /*98c0*/  @!P1 BRA `(.L_x_4405) ;  /* 0x0000015800549947 */ /* 0x004fea0003800000 */
.L_x_4648:
[----:B------:R-:W-:Y:S05]  /*98d0*/  BSYNC B0 ;  /* 0x0000000000007941 */ /* 0x000fea0003800000 */
.L_x_4404:
[----:B------:R-:W-:Y:S05]  /*98e0*/  @!P0 BRA `(.L_x_4406) ;  /* 0x0000000000048947 */ /* 0x000fea0003800000 */
[----:B------:R-:W-:Y:S01]  /*98f0*/  BPT.TRAP 0x1 ;  /* 0x000000040000795c */ /* 0x000fe20000300000 */
.L_x_4406:
[----:B------:R3:W4:Y:S01]  /*9900*/  SYNCS.PHASECHK.TRANS64.TRYWAIT P1, [R20+URZ+0x38850], R15 ;  /* 0x0388500f140075a7 */ /* 0x000722000802017f */
[----:B------:R-:W-:Y:S05]  /*9910*/  @!P0 BRA `(.L_x_4407) ;  /* 0x0000000000048947 */ /* 0x000fea0003800000 */
[----:B------:R-:W-:Y:S01]  /*9920*/  BPT.TRAP 0x1 ;  /* 0x000000040000795c */ /* 0x000fe20000300000 */
.L_x_4407:
[C---:B------:R-:W-:Y:S01]  /*9930*/  VIADD R0, R2.reuse, 0x400 ;  /* 0x0000040002007836 */ /* 0x040fe20000000000 */
[----:B------:R-:W-:Y:S01]  /*9940*/  BSSY B0, `(.L_x_4408) ;  /* 0x000000a000007945 */ /* 0x000fe20003800000 */
[----:B------:R-:W-:-:S03]  /*9950*/  VIADD R10, R2, 0x26400 ;  /* 0x00026400020a7836 */ /* 0x000fc60000000000 */
[----:B------:R-:W-:Y:S02]  /*9960*/  SHF.R.U32.HI R0, RZ, 0x4, R0 ;  /* 0x00000004ff007819 */ /* 0x000fe40000011600 */
[----:B------:R-:W-:Y:S02]  /*9970*/  SHF.R.U32.HI R10, RZ, 0x4, R10 ;  /* 0x00000004ff0a7819 */ /* 0x000fe4000001160a */
[----:B------:R-:W-:Y:S02]  /*9980*/  LOP3.LUT R0, R0, 0x3fff, RZ, 0xc0, !PT ;  /* 0x00003fff00007812 */ /* 0x000fe400078ec0ff */
[----:B--2---:R-:W-:Y:S02]  /*9990*/  LOP3.LUT R11, R10, 0x3fff, RZ, 0xc0, !PT ;  /* 0x00003fff0a0b7812 */ /* 0x004fe400078ec0ff */
[----:B------:R-:W-:Y:S01]  /*99a0*/  LOP3.LUT R10, R0, 0x10000, RZ, 0xfc, !PT ;  /* 0x00010000000a7812 */ /* 0x000fe200078efcff */
[----:B----4-:R-:W-:Y:S06]  /*99b0*/  @P1 BRA `(.L_x_4409) ;  /* 0x0000000000081947 */ /* 0x010fec0003800000 */
[----:B------:R-:W2:Y:S02]  /*99c0*/  SYNCS.PHASECHK.TRANS64.TRYWAIT P1, [R20+URZ+0x38850], R15 ;  /* 0x0388500f140075a7 */ /* 0x000ea4000802017f */
[----:B--2---:R-:W-:Y:S05]  /*99d0*/  @!P1 BRA `(.L_x_4410) ;  /* 0x0000015800249947 */ /* 0x004fea0003800000 */
.L_x_4409:
[----:B------:R-:W-:Y:S05]  /*99e0*/  BSYNC B0 ;  /* 0x0000000000007941 */ /* 0x000fea0003800000 */
.L_x_4408:
[----:B------:R-:W-:Y:S01]  /*99f0*/  LOP3.LUT R0, R11, 0x10000, RZ, 0xfc, !PT ;  /* 0x000100000b007812 */ /* 0x000fe200078efcff */
[----:B------:R-:W-:Y:S01]  /*9a00*/  IMAD R12, R18, 0x1000, R10 ;  /* 0x00001000120c7824 */ /* 0x000fe200078e020a */
[----:B------:R-:W-:Y:S05]  /*9a10*/  WARPSYNC.ALL ;  /* 0x0000000000007948 */ /* 0x000fea0003800000 */
[----:B------:R-:W-:Y:S01]  /*9a20*/  IMAD.MOV.U32 R14, RZ, RZ, R0 ;  /* 0x000000ffff0e7224 */ /* 0x000fe200078e0000 */
[----:B------:R-:W-:Y:S01]  /*9a30*/  R2UR UR6, R12 ;  /* 0x000000000c0672ca */ /* 0x000fe200000e0000 */
[----:B0123--:R-:W-:Y:S01]  /*9a40*/  IMAD.MOV.U32 R15, RZ, RZ, 0x40000040 ;  /* 0x40000040ff0f7424 */ /* 0x00ffe200078e00ff */
[----:B------:R-:W-:Y:S01]  /*9a50*/  WARPGROUP.ARRIVE ;  /* 0x00000000000079c5 */ /* 0x000fe20000000000 */
[----:B------:R-:W-:Y:S01]  /*9a60*/  IMAD.MOV.U32 R13, RZ, RZ, 0x40000040 ;  /* 0x40000040ff0d7424 */ /* 0x000fe200078e00ff */
[----:B------:R-:W-:Y:S01]  /*9a70*/  R2UR UR4, R14 ;  /* 0x000000000e0472ca */ /* 0x000fe200000e0000 */
[----:B------:R-:W-:Y:S01]  /*9a80*/  VIADD R14, R0, 0x2 ;  /* 0x00000002000e7836 */ /* 0x000fe20000000000 */
[----:B------:R-:W-:Y:S01]  /*9a90*/  R2UR UR5, R15 ;  /* 0x000000000f0572ca */ /* 0x000fe200000e0000 */
[----:B------:R-:W-:Y:S01]  /*9aa0*/  VIADD R58, R12, 0x2 ;  /* 0x000000020c3a7836 */ /* 0x000fe20000000000 */
[----:B------:R-:W-:Y:S01]  /*9ab0*/  R2UR UR7, R13 ;  /* 0x000000000d0772ca */ /* 0x000fe200000e0000 */
[----:B------:R-:W-:Y:S01]  /*9ac0*/  IMAD.MOV.U32 R15, RZ, RZ, 0x40000040 ;  /* 0x40000040ff0f7424 */ /* 0x000fe200078e00ff */
[----:B------:R-:W0:Y:S01]  /*9ad0*/  S2R R21, SR_TID.X ;  /* 0x0000000000157919 */ /* 0x000e220000002100 */
[----:B------:R-:W-:Y:S01]  /*9ae0*/  IMAD.MOV.U32 R59, RZ, RZ, 0x40000040 ;  /* 0x40000040ff3b7424 */ /* 0x000fe200078e00ff */
[----:B------:R-:W2:Y:S09]  /*9af0*/  LDL R57, [R1+0x44] ;  /* 0x0000440001397983 */ /* 0x000eb20000100800 */
[----:B------:R-:W-:Y:S01]  /*9b00*/  HGMMA.64x64x16.F32 R24, gdesc[UR4], R24, gsb0 ;  /* 0x00e00000041879f0 */ /* 0x000fe20008000818 */
        /* <DEDUP_REMOVED lines=8> */
[----:B0-----:R-:W-:-:S05]  /*9b90*/  SHF.R.U32.HI R21, RZ, 0x7, R21 ;  /* 0x00000007ff157819 */ /* 0x001fca0000011615 */
[----:B------:R-:W0:Y:S01]  /*9ba0*/  SHFL.IDX PT, R11, R21, RZ, 0x1f ;  /* 0x00001fff150b7589 */ /* 0x000e2200000e0000 */
[----:B------:R-:W-:Y:S02]  /*9bb0*/  WARPGROUP.DEPBAR.LE gsb0, 0x0 ;  /* 0x00008000000079c5 */ /* 0x000fe40000010000 */
[----:B------:R-:W-:-:S06]  /*9bc0*/  WARPGROUP.ARRIVE ;  /* 0x00000000000079c5 */ /* 0x000fcc0000000000 */
        /* <DEDUP_REMOVED lines=9> */
[----:B------:R-:W-:Y:S02]  /*9c60*/  WARPGROUP.DEPBAR.LE gsb0, 0x0 ;  /* 0x00008000000079c5 */ /* 0x000fe40000010000 */
[----:B------:R-:W-:-:S09]  /*9c70*/  WARPGROUP.ARRIVE ;  /* 0x00000000000079c5 */ /* 0x000fd20000000000 */
        /* <DEDUP_REMOVED lines=133> */
[----:B------:R-:W-:Y:S02]  /*a4d0*/  R2UR UR4, R14 ;  /* 0x000000000e0472ca */ /* 0x000fe400000e0000 */
[----:B------:R-:W-:Y:S02]  /*a4e0*/  R2UR UR5, R15 ;  /* 0x000000000f0572ca */ /* 0x000fe400000e0000 */
[----:B------:R-:W-:Y:S02]  /*a4f0*/  R2UR UR6, R58 ;  /* 0x000000003a0672ca */ /* 0x000fe400000e0000 */
[----:B------:R-:W-:Y:S02]  /*a500*/  R2UR UR7, R59 ;  /* 0x000000003b0772ca */ /* 0x000fe400000e0000 */
[----:B0-----:R-:W-:Y:S01]  /*a510*/  ISETP.GT.AND P1, PT, R11, 0x7f, PT ;  /* 0x0000007f0b00780c */ /* 0x001fe20003f24270 */
[----:B------:R-:W-:-:S02]  /*a520*/  WARPGROUP.DEPBAR.LE gsb0, 0x0 ;  /* 0x00008000000079c5 */ /* 0x000fc40000010000 */
[----:B------:R-:W-:-:S08]  /*a530*/  WARPGROUP.ARRIVE ;  /* 0x00000000000079c5 */ /* 0x000fd00000000000 */
[----:B------:R-:W-:Y:S01]  /*a540*/  HGMMA.64x64x16.F32 R24, gdesc[UR4], R24, gsb0 ;  /* 0x00e00000041879f0 */ /* 0x000fe20008000818 */
[----:B------:R-:W-:Y:S01]  /*a550*/  SEL R11, RZ, 0x2, !P1 ;  /* 0x00000002ff0b7807 */ /* 0x000fe20004800000 */
[----:B------:R-:W-:Y:S02]  /*a560*/  VIADD R62, R12, 0x800 ;  /* 0x000008000c3e7836 */ /* 0x000fe40000000000 */
[----:B------:R-:W-:Y:S02]  /*a570*/  VIADD R60, R0, 0x800 ;  /* 0x00000800003c7836 */ /* 0x000fe40000000000 */
[C---:B------:R-:W-:Y:S02]  /*a580*/  IMAD.IADD R14, R11.reuse, 0x1, R62 ;  /* 0x000000010b0e7824 */ /* 0x040fe400078e023e */
[----:B------:R-:W-:Y:S02]  /*a590*/  IMAD.IADD R58, R11, 0x1, R60 ;  /* 0x000000010b3a7824 */ /* 0x000fe400078e023c */
[----:B------:R-:W-:-:S02]  /*a5a0*/  IMAD.MOV.U32 R15, RZ, RZ, 0x40000040 ;  /* 0x40000040ff0f7424 */ /* 0x000fc400078e00ff */
[----:B------:R-:W-:Y:S01]  /*a5b0*/  IMAD.MOV.U32 R59, RZ, RZ, 0x40000040 ;  /* 0x40000040ff3b7424 */ /* 0x000fe200078e00ff */
[----:B------:R-:W-:Y:S02]  /*a5c0*/  R2UR UR6, R14 ;  /* 0x000000000e0672ca */ /* 0x000fe400000e0000 */
[----:B------:R-:W-:Y:S02]  /*a5d0*/  R2UR UR7, R15 ;  /* 0x000000000f0772ca */ /* 0x000fe400000e0000 */
[----:B------:R-:W-:Y:S02]  /*a5e0*/  R2UR UR4, R58 ;  /* 0x000000003a0472ca */ /* 0x000fe400000e0000 */
[----:B------:R-:W-:Y:S01]  /*a5f0*/  R2UR UR5, R59 ;  /* 0x000000003b0572ca */ /* 0x000fe200000e0000 */
[----:B------:R-:W-:Y:S02]  /*a600*/  WARPGROUP.DEPBAR.LE gsb0, 0x0 ;  /* 0x00008000000079c5 */ /* 0x000fe40000010000 */
[----:B------:R-:W-:-:S10]  /*a610*/  WARPGROUP.ARRIVE ;  /* 0x00000000000079c5 */ /* 0x000fd40000000000 */
[----:B------:R-:W-:Y:S01]  /*a620*/  HGMMA.64x64x16.F32 R24, gdesc[UR4], R24, gsb0 ;  /* 0x00e00000041879f0 */ /* 0x000fe20008000818 */
[----:B------:R-:W-:-:S05]  /*a630*/  IMAD.MOV.U32 R21, RZ, RZ, 0x4 ;  /* 0x00000004ff157424 */ /* 0x000fca00078e00ff */
[----:B------:R-:W-:Y:S01]  /*a640*/  SEL R13, R21, 0x2, P1 ;  /* 0x00000002150d7807 */ /* 0x000fe20000800000 */
[----:B------:R-:W-:Y:S02]  /*a650*/  IMAD.MOV.U32 R15, RZ, RZ, 0x40000040 ;  /* 0x40000040ff0f7424 */ /* 0x000fe400078e00ff */
[----:B------:R-:W-:Y:S02]  /*a660*/  IMAD.MOV.U32 R59, RZ, RZ, 0x40000040 ;  /* 0x40000040ff3b7424 */ /* 0x000fe400078e00ff */
[--C-:B------:R-:W-:Y:S02]  /*a670*/  IMAD.IADD R14, R62, 0x1, R13.reuse ;  /* 0x000000013e0e7824 */ /* 0x100fe400078e020d */
[----:B------:R-:W-:Y:S01]  /*a680*/  IMAD.IADD R58, R60, 0x1, R13 ;  /* 0x000000013c3a7824 */ /* 0x000fe200078e020d */
[----:B------:R-:W-:Y:S02]  /*a690*/  R2UR UR7, R15 ;  /* 0x000000000f0772ca */ /* 0x000fe400000e0000 */
[----:B------:R-:W-:-:S02]  /*a6a0*/  R2UR UR6, R14 ;  /* 0x000000000e0672ca */ /* 0x000fc400000e0000 */
[----:B------:R-:W-:Y:S02]  /*a6b0*/  R2UR UR4, R58 ;  /* 0x000000003a0472ca */ /* 0x000fe400000e0000 */
[----:B------:R-:W-:Y:S01]  /*a6c0*/  R2UR UR5, R59 ;  /* 0x000000003b0572ca */ /* 0x000fe200000e0000 */
[----:B------:R-:W-:Y:S02]  /*a6d0*/  WARPGROUP.DEPBAR.LE gsb0, 0x0 ;  /* 0x00008000000079c5 */ /* 0x000fe40000010000 */
[----:B------:R-:W-:-:S10]  /*a6e0*/  WARPGROUP.ARRIVE ;  /* 0x00000000000079c5 */ /* 0x000fd40000000000 */
[----:B------:R-:W-:Y:S01]  /*a6f0*/  HGMMA.64x64x16.F32 R24, gdesc[UR4], R24, gsb0 ;  /* 0x00e00000041879f0 */ /* 0x000fe20008000818 */
[----:B------:R-:W-:Y:S01]  /*a700*/  SEL R21, R21, 0x6, !P1 ;  /* 0x0000000615157807 */ /* 0x000fe20004800000 */
        /* <DEDUP_REMOVED lines=8> */
[----:B------:R-:W-:Y:S02]  /*a790*/  IMAD.MOV.U32 R14, RZ, RZ, 0x28 ;  /* 0x00000028ff0e7424 */ /* 0x000fe400078e00ff */
[----:B------:R-:W-:Y:S01]  /*a7a0*/  IMAD.MOV.U32 R15, RZ, RZ, 0xa00 ;  /* 0x00000a00ff0f7424 */ /* 0x000fe200078e00ff */
[----:B------:R-:W-:Y:S02]  /*a7b0*/  WARPGROUP.DEPBAR.LE gsb0, 0x0 ;  /* 0x00008000000079c5 */ /* 0x000fe40000010000 */
[----:B------:R-:W-:-:S07]  /*a7c0*/  WARPGROUP.ARRIVE ;  /* 0x00000000000079c5 */ /* 0x000fce0000000000 */
[----:B------:R-:W-:Y:S01]  /*a7d0*/  HGMMA.64x64x16.F32 R24, gdesc[UR4], R24, gsb0 ;  /* 0x00e00000041879f0 */ /* 0x000fe20008000818 */
[----:B------:R-:W-:Y:S02]  /*a7e0*/  SEL R14, R14, 0x26, P1 ;  /* 0x000000260e0e7807 */ /* 0x000fe40000800000 */
[----:B------:R-:W-:Y:S02]  /*a7f0*/  SEL R15, R15, 0x980, P1 ;  /* 0x000009800f0f7807 */ /* 0x000fe40000800000 */
[----:B------:R-:W-:Y:S02]  /*a800*/  LOP3.LUT R59, R14, 0x6, RZ, 0xc0, !PT ;  /* 0x000000060e3b7812 */ /* 0x000fe400078ec0ff */
[----:B------:R-:W-:-:S04]  /*a810*/  LOP3.LUT R15, R15, 0xa00, RZ, 0xc0, !PT ;  /* 0x00000a000f0f7812 */ /* 0x000fc800078ec0ff */
[CC--:B------:R-:W-:Y:S02]  /*a820*/  IADD3 R14, R59.reuse, R15.reuse, R0 ;  /* 0x0000000f3b0e7210 */ /* 0x0c0fe40007ffe000 */
[----:B------:R-:W-:Y:S01]  /*a830*/  IADD3 R58, R59, R15, R12 ;  /* 0x0000000f3b3a7210 */ /* 0x000fe20007ffe00c */
[----:B------:R-:W-:Y:S02]  /*a840*/  IMAD.MOV.U32 R15, RZ, RZ, 0x40000040 ;  /* 0x40000040ff0f7424 */ /* 0x000fe400078e00ff */
[----:B------:R-:W-:Y:S01]  /*a850*/  IMAD.MOV.U32 R59, RZ, RZ, 0x40000040 ;  /* 0x40000040ff3b7424 */ /* 0x000fe200078e00ff */
[----:B------:R-:W-:Y:S02]  /*a860*/  R2UR UR4, R14 ;  /* 0x000000000e0472ca */ /* 0x000fe400000e0000 */
[----:B------:R-:W-:Y:S02]  /*a870*/  R2UR UR5, R15 ;  /* 0x000000000f0572ca */ /* 0x000fe400000e0000 */
[----:B------:R-:W-:-:S02]  /*a880*/  R2UR UR6, R58 ;  /* 0x000000003a0672ca */ /* 0x000fc400000e0000 */
[----:B------:R-:W-:Y:S01]  /*a890*/  R2UR UR7, R59 ;  /* 0x000000003b0772ca */ /* 0x000fe200000e0000 */
[----:B------:R-:W-:Y:S02]  /*a8a0*/  WARPGROUP.DEPBAR.LE gsb0, 0x0 ;  /* 0x00008000000079c5 */ /* 0x000fe40000010000 */
[----:B------:R-:W-:-:S10]  /*a8b0*/  WARPGROUP.ARRIVE ;  /* 0x00000000000079c5 */ /* 0x000fd40000000000 */
[----:B------:R-:W-:Y:S01]  /*a8c0*/  HGMMA.64x64x16.F32 R24, gdesc[UR4], R24, gsb0 ;  /* 0x00e00000041879f0 */ /* 0x000fe20008000818 */
[----:B------:R-:W-:Y:S02]  /*a8d0*/  VIADD R60, R0, 0xa00 ;  /* 0x00000a00003c7836 */ /* 0x000fe40000000000 */
[----:B------:R-:W-:Y:S02]  /*a8e0*/  VIADD R62, R12, 0xa00 ;  /* 0x00000a000c3e7836 */ /* 0x000fe40000000000 */
[C---:B------:R-:W-:Y:S02]  /*a8f0*/  IMAD.IADD R14, R11.reuse, 0x1, R60 ;  /* 0x000000010b0e7824 */ /* 0x040fe400078e023c */
[----:B------:R-:W-:Y:S02]  /*a900*/  IMAD.IADD R58, R11, 0x1, R62 ;  /* 0x000000010b3a7824 */ /* 0x000fe400078e023e */
[----:B------:R-:W-:Y:S02]  /*a910*/  IMAD.MOV.U32 R15, RZ, RZ, 0x40000040 ;  /* 0x40000040ff0f7424 */ /* 0x000fe400078e00ff */
[----:B------:R-:W-:Y:S01]  /*a920*/  IMAD.MOV.U32 R59, RZ, RZ, 0x40000040 ;  /* 0x40000040ff3b7424 */ /* 0x000fe200078e00ff */
[----:B------:R-:W-:-:S02]  /*a930*/  R2UR UR4, R14 ;  /* 0x000000000e0472ca */ /* 0x000fc400000e0000 */
[----:B------:R-:W-:Y:S02]  /*a940*/  R2UR UR5, R15 ;  /* 0x000000000f0572ca */ /* 0x000fe400000e0000 */
[----:B------:R-:W-:Y:S02]  /*a950*/  R2UR UR6, R58 ;  /* 0x000000003a0672ca */ /* 0x000fe400000e0000 */
[----:B------:R-:W-:Y:S01]  /*a960*/  R2UR UR7, R59 ;  /* 0x000000003b0772ca */ /* 0x000fe200000e0000 */
[----:B------:R-:W-:Y:S02]  /*a970*/  WARPGROUP.DEPBAR.LE gsb0, 0x0 ;  /* 0x00008000000079c5 */ /* 0x000fe40000010000 */
[----:B------:R-:W-:-:S10]  /*a980*/  WARPGROUP.ARRIVE ;  /* 0x00000000000079c5 */ /* 0x000fd40000000000 */
[----:B------:R-:W-:Y:S01]  /*a990*/  HGMMA.64x64x16.F32 R24, gdesc[UR4], R24, gsb0 ;  /* 0x00e00000041879f0 */ /* 0x000fe20008000818 */
[C---:B------:R-:W-:Y:S02]  /*a9a0*/  IMAD.IADD R14, R13.reuse, 0x1, R60 ;  /* 0x000000010d0e7824 */ /* 0x040fe400078e023c */
[----:B------:R-:W-:Y:S02]  /*a9b0*/  IMAD.IADD R58, R13, 0x1, R62 ;  /* 0x000000010d3a7824 */ /* 0x000fe400078e023e */
[----:B------:R-:W-:Y:S02]  /*a9c0*/  IMAD.MOV.U32 R15, RZ, RZ, 0x40000040 ;  /* 0x40000040ff0f7424 */ /* 0x000fe400078e00ff */
[----:B------:R-:W-:Y:S01]  /*a9d0*/  IMAD.MOV.U32 R59, RZ, RZ, 0x40000040 ;  /* 0x40000040ff3b7424 */ /* 0x000fe200078e00ff */
[----:B------:R-:W-:Y:S02]  /*a9e0*/  R2UR UR4, R14 ;  /* 0x000000000e0472ca */ /* 0x000fe400000e0000 */
[----:B------:R-:W-:-:S02]  /*a9f0*/  R2UR UR5, R15 ;  /* 0x000000000f0572ca */ /* 0x000fc400000e0000 */
        /* <DEDUP_REMOVED lines=125> */
[----:B------:R-:W-:Y:S01]  /*b1d0*/  LOP3.LUT R13, R13, 0x1e00, RZ, 0xc0, !PT ;  /* 0x00001e000d0d7812 */ /* 0x000fe200078ec0ff */
[----:B------:R-:W-:-:S03]  /*b1e0*/  IMAD.MOV.U32 R15, RZ, RZ, 0x40000040 ;  /* 0x40000040ff0f7424 */ /* 0x000fc600078e00ff */
[CC--:B------:R-:W-:Y:S02]  /*b1f0*/  IADD3 R14, R11.reuse, R13.reuse, R0 ;  /* 0x0000000d0b0e7210 */ /* 0x0c0fe40007ffe000 */
[----:B------:R-:W-:Y:S01]  /*b200*/  IADD3 R12, R11, R13, R12 ;  /* 0x0000000d0b0c7210 */ /* 0x000fe20007ffe00c */
[----:B------:R-:W-:Y:S01]  /*b210*/  IMAD.MOV.U32 R13, RZ, RZ, 0x40000040 ;  /* 0x40000040ff0d7424 */ /* 0x000fe200078e00ff */
[----:B------:R-:W-:Y:S02]  /*b220*/  R2UR UR4, R14 ;  /* 0x000000000e0472ca */ /* 0x000fe400000e0000 */
[----:B------:R-:W-:Y:S02]  /*b230*/  R2UR UR5, R15 ;  /* 0x000000000f0572ca */ /* 0x000fe400000e0000 */
[----:B------:R-:W-:Y:S02]  /*b240*/  R2UR UR6, R12 ;  /* 0x000000000c0672ca */ /* 0x000fe400000e0000 */
[----:B------:R-:W-:Y:S01]  /*b250*/  R2UR UR7, R13 ;  /* 0x000000000d0772ca */ /* 0x000fe200000e0000 */
[----:B------:R-:W-:-:S02]  /*b260*/  WARPGROUP.DEPBAR.LE gsb0, 0x0 ;  /* 0x00008000000079c5 */ /* 0x000fc40000010000 */
[----:B------:R-:W-:-:S10]  /*b270*/  WARPGROUP.ARRIVE ;  /* 0x00000000000079c5 */ /* 0x000fd40000000000 */
[----:B------:R-:W-:Y:S01]  /*b280*/  HGMMA.64x64x16.F32 R24, gdesc[UR4], R24, gsb0 ;  /* 0x00e00000041879f0 */ /* 0x000fe20008000818 */
[----:B------:R-:W-:Y:S01]  /*b290*/  IMAD R152, R168, -0x40, R152 ;  /* 0xffffffc0a8987824 */ /* 0x000fe200078e0298 */
[----:B------:R-:W-:-:S04]  /*b2a0*/  ULDC UR4, c[0x0][0xa80] ;  /* 0x0002a00000047ab9 */ /* 0x000fc80000000800 */
        /* <DEDUP_REMOVED lines=57> */
[----:B------:R-:W-:-:S04]  /*b640*/  FMNMX.FTZ R11, R78, R11, !PT ;  /* 0x0000000b4e0b7209 */ /* 0x000fc80007810000 */
[----:B------:R-:W-:-:S05]  /*b650*/  FMNMX.FTZ R15, R80, R11, !PT ;  /* 0x0000000b500f7209 */ /* 0x000fca0007810000 */
[----:B------:R-:W0:Y:S01]  /*b660*/  SHFL.BFLY PT, R12, R15, 0x2, 0x1f ;  /* 0x0c401f000f0c7f89 */ /* 0x000e2200000e0000 */
[----:B------:R-:W-:-:S04]  /*b670*/  FMNMX.FTZ R11, R26, R27, !PT ;  /* 0x0000001b1a0b7209 */ /* 0x000fc80007810000 */
[----:B------:R-:W-:-:S04]  /*b680*/  FMNMX.FTZ R11, R30, R11, !PT ;  /* 0x0000000b1e0b7209 */ /* 0x000fc80007810000 */
[----:B------:R-:W-:-:S04]  /*b690*/  FMNMX.FTZ R11, R14, R11, !PT ;  /* 0x0000000b0e0b7209 */ /* 0x000fc80007810000 */
[----:B------:R-:W-:Y:S02]  /*b6a0*/  FMNMX.FTZ R11, R34, R11, !PT ;  /* 0x0000000b220b7209 */ /* 0x000fe40007810000 */
[----:B0-----:R-:W-:-:S05]  /*b6b0*/  FMNMX.FTZ R21, R15, R12, !PT ;  /* 0x0000000c0f157209 */ /* 0x001fca0007810000 */
[----:B------:R-:W0:Y:S01]  /*b6c0*/  SHFL.BFLY PT, R12, R21, 0x1, 0x1f ;  /* 0x0c201f00150c7f89 */ /* 0x000e2200000e0000 */
[----:B------:R-:W-:-:S04]  /*b6d0*/  FMNMX.FTZ R11, R24, R11, !PT ;  /* 0x0000000b180b7209 */ /* 0x000fc80007810000 */
[----:B------:R-:W-:-:S04]  /*b6e0*/  FMNMX.FTZ R13, R38, R11, !PT ;  /* 0x0000000b260d7209 */ /* 0x000fc80007810000 */
[----:B------:R-:W-:-:S04]  /*b6f0*/  FMNMX.FTZ R13, R28, R13, !PT ;  /* 0x0000000d1c0d7209 */ /* 0x000fc80007810000 */
[----:B------:R-:W-:Y:S02]  /*b700*/  FMNMX.FTZ R13, R42, R13, !PT ;  /* 0x0000000d2a0d7209 */ /* 0x000fe40007810000 */
[----:B------:R-:W-:Y:S02]  /*b710*/  FSEL R46, R46, -INF , P1 ;  /* 0xff8000002e2e7808 */ /* 0x000fe40000800000 */
[----:B------:R-:W-:Y:S01]  /*b720*/  FMNMX.FTZ R13, R32, R13, !PT ;  /* 0x0000000d200d7209 */ /* 0x000fe20007810000 */
[----:B------:R-:W-:Y:S01]  /*b730*/  IMAD.U32 R11, RZ, RZ, UR4 ;  /* 0x00000004ff0b7e24 */ /* 0x000fe2000f8e00ff */
[----:B------:R-:W-:Y:S02]  /*b740*/  FSEL R48, R47, -INF , P6 ;  /* 0xff8000002f307808 */ /* 0x000fe40003000000 */
[----:B------:R-:W-:Y:S02]  /*b750*/  FMNMX.FTZ R13, R46, R13, !PT ;  /* 0x0000000d2e0d7209 */ /* 0x000fe40007810000 */
[----:B0-----:R-:W-:-:S02]  /*b760*/  FMNMX.FTZ R12, R21, R12, !PT ;  /* 0x0000000c150c7209 */ /* 0x001fc40007810000 */
[----:B------:R-:W-:Y:S02]  /*b770*/  FSEL R50, R50, -INF , P5 ;  /* 0xff80000032327808 */ /* 0x000fe40002800000 */
[----:B------:R-:W-:Y:S01]  /*b780*/  FMNMX.FTZ R13, R48, R13, !PT ;  /* 0x0000000d300d7209 */ /* 0x000fe20007810000 */
[C---:B------:R-:W-:Y:S01]  /*b790*/  FMUL.FTZ R15, R12.reuse, R11 ;  /* 0x0000000b0c0f7220 */ /* 0x040fe20000410000 */
[----:B------:R-:W-:Y:S02]  /*b7a0*/  FSETP.NEU.FTZ.AND P1, PT, R12, -INF , PT ;  /* 0xff8000000c00780b */ /* 0x000fe40003f3d000 */
[----:B------:R-:W-:Y:S02]  /*b7b0*/  FSEL R52, R51, -INF , P4 ;  /* 0xff80000033347808 */ /* 0x000fe40002000000 */
[----:B------:R-:W-:Y:S02]  /*b7c0*/  FMNMX.FTZ R13, R50, R13, !PT ;  /* 0x0000000d320d7209 */ /* 0x000fe40007810000 */
[----:B------:R-:W-:-:S02]  /*b7d0*/  FSEL R15, R15, RZ, P1 ;  /* 0x000000ff0f0f7208 */ /* 0x000fc40000800000 */
[----:B------:R-:W-:Y:S02]  /*b7e0*/  FSEL R54, R54, -INF , P3 ;  /* 0xff80000036367808 */ /* 0x000fe40001800000 */
[----:B------:R-:W-:Y:S01]  /*b7f0*/  FMNMX.FTZ R13, R52, R13, !PT ;  /* 0x0000000d340d7209 */ /* 0x000fe20007810000 */
[----:B------:R-:W-:Y:S01]  /*b800*/  FFMA.FTZ R152, R58, R11, -R15 ;  /* 0x0000000b3a987223 */ /* 0x000fe2000001080f */
[----:B------:R-:W-:Y:S02]  /*b810*/  FSEL R58, R55, -INF , P2 ;  /* 0xff800000373a7808 */ /* 0x000fe40001000000 */
[----:B------:R-:W-:-:S04]  /*b820*/  FMNMX.FTZ R13, R54, R13, !PT ;  /* 0x0000000d360d7209 */ /* 0x000fc80007810000 */
[----:B------:R-:W-:Y:S01]  /*b830*/  FMNMX.FTZ R13, R58, R13, !PT ;  /* 0x0000000d3a0d7209 */ /* 0x000fe20007810000 */
[----:B-----5:R-:W-:-:S04]  /*b840*/  FFMA.FTZ R154, R60, R11, -R15 ;  /* 0x0000000b3c9a7223 */ /* 0x020fc8000001080f */
[----:B------:R-:W0:Y:S01]  /*b850*/  SHFL.BFLY PT, R60, R13, 0x2, 0x1f ;  /* 0x0c401f000d3c7f89 */ /* 0x000e2200000e0000 */
[----:B------:R-:W1:Y:S01]  /*b860*/  S2R R57, SR_TID.X ;  /* 0x0000000000397919 */ /* 0x000e620000002100 */
[----:B0-----:R-:W-:-:S05]  /*b870*/  FMNMX.FTZ R60, R13, R60, !PT ;  /* 0x0000003c0d3c7209 */ /* 0x001fca0007810000 */
[----:B------:R-:W0:Y:S01]  /*b880*/  SHFL.BFLY PT, R21, R60, 0x1, 0x1f ;  /* 0x0c201f003c157f89 */ /* 0x000e2200000e0000 */
        /* <DEDUP_REMOVED lines=14> */
[----:B0-----:R-:W-:-:S04]  /*b970*/  FMNMX.FTZ R21, R60, R21, !PT ;  /* 0x000000153c157209 */ /* 0x001fc80007810000 */
[C---:B------:R-:W-:Y:S01]  /*b980*/  FSETP.NEU.FTZ.AND P1, PT, R21.reuse, -INF , PT ;  /* 0xff8000001500780b */ /* 0x040fe20003f3d000 */
[----:B------:R-:W-:-:S05]  /*b990*/  FMUL.FTZ R13, R21, R11 ;  /* 0x0000000b150d7220 */ /* 0x000fca0000410000 */
[----:B------:R-:W-:Y:S02]  /*b9a0*/  FSEL R15, R13, RZ, P1 ;  /* 0x000000ff0d0f7208 */ /* 0x000fe40000800000 */
[----:B-1----:R-:W-:-:S03]  /*b9b0*/  LOP3.LUT R57, R57, 0x7f, RZ, 0xc0, !PT ;  /* 0x0000007f39397812 */ /* 0x002fc600078ec0ff */
[-CC-:B------:R-:W-:Y:S01]  /*b9c0*/  FFMA.FTZ R26, R26, R11.reuse, -R15.reuse ;  /* 0x0000000b1a1a7223 */ /* 0x180fe2000001080f */
[-CC-:B------:R-:W-:Y:S01]  /*b9d0*/  FFMA.FTZ R27, R27, R11.reuse, -R15.reuse ;  /* 0x0000000b1b1b7223 */ /* 0x180fe2000001080f */
[-CC-:B------:R-:W-:Y:S01]  /*b9e0*/  FFMA.FTZ R30, R30, R11.reuse, -R15.reuse ;  /* 0x0000000b1e1e7223 */ /* 0x180fe2000001080f */
[----:B------:R-:W-:Y:S01]  /*b9f0*/  ISETP.NE.AND P1, PT, R57, RZ, PT ;  /* 0x000000ff3900720c */ /* 0x000fe20003f25270 */
[----:B------:R-:W-:Y:S01]  /*ba00*/  MUFU.EX2 R152, R152 ;  /* 0x0000009800987308 */ /* 0x000fe20000000800 */
[-CC-:B------:R-:W-:Y:S01]  /*ba10*/  FFMA.FTZ R14, R14, R11.reuse, -R15.reuse ;  /* 0x0000000b0e0e7223 */ /* 0x180fe2000001080f */
[----:B------:R-:W-:-:S06]  /*ba20*/  FFMA.FTZ R34, R34, R11, -R15 ;  /* 0x0000000b22227223 */ /* 0x000fcc000001080f */
[----:B------:R-:W0:Y:S08]  /*ba30*/  MUFU.EX2 R29, R29 ;  /* 0x0000001d001d7308 */ /* 0x000e300000000800 */
[----:B------:R-:W-:Y:S08]  /*ba40*/  MUFU.EX2 R26, R26 ;  /* 0x0000001a001a7308 */ /* 0x000ff00000000800 */
[----:B------:R-:W1:Y:S08]  /*ba50*/  MUFU.EX2 R27, R27 ;  /* 0x0000001b001b7308 */ /* 0x000e700000000800 */
[----:B------:R-:W2:Y:S08]  /*ba60*/  MUFU.EX2 R154, R154 ;  /* 0x0000009a009a7308 */ /* 0x000eb00000000800 */
[----:B------:R-:W-:Y:S01]  /*ba70*/  MUFU.EX2 R30, R30 ;  /* 0x0000001e001e7308 */ /* 0x000fe20000000800 */
[----:B------:R-:W-:Y:S01]  /*ba80*/  FFMA.FTZ R24, R24, R11, -R15 ;  /* 0x0000000b18187223 */ /* 0x000fe2000001080f */
[----:B------:R-:W-:-:S06]  /*ba90*/  @!P1 VIADD R13, R20, 0x38840 ;  /* 0x00038840140d9836 */ /* 0x000fcc0000000000 */
[----:B------:R-:W3:Y:S01]  /*baa0*/  MUFU.EX2 R31, R31 ;  /* 0x0000001f001f7308 */ /* 0x000ee20000000800 */
[----:B------:R-:W-:-:S07]  /*bab0*/  FFMA.FTZ R38, R38, R11, -R15 ;  /* 0x0000000b26267223 */ /* 0x000fce000001080f */
[----:B------:R-:W4:Y:S01]  /*bac0*/  MUFU.EX2 R155, R14 ;  /* 0x0000000e009b7308 */ /* 0x000f220000000800 */
[----:B------:R-:W-:Y:S01]  /*bad0*/  FFMA.FTZ R28, R28, R11, -R15 ;  /* 0x0000000b1c1c7223 */ /* 0x000fe2000001080f */
[----:B------:R-:W-:Y:S01]  /*bae0*/  @!P1 PRMT R13, RZ, 0x654, R13 ;  /* 0x00000654ff0d9816 */ /* 0x000fe2000000000d */
[----:B0-----:R-:W-:-:S05]  /*baf0*/  FADD.FTZ R25, R152, R29 ;  /* 0x0000001d98197221 */ /* 0x001fca0000010000 */
[----:B------:R-:W0:Y:S01]  /*bb00*/  MUFU.EX2 R156, R156 ;  /* 0x0000009c009c7308 */ /* 0x000e220000000800 */
[----:B-1----:R-:W-:Y:S01]  /*bb10*/  FADD.FTZ R45, R26, R27 ;  /* 0x0000001b1a2d7221 */ /* 0x002fe20000010000 */
[----:B------:R1:W-:Y:S06]  /*bb20*/  @!P1 SYNCS.ARRIVE.TRANS64.RED.A1T0 RZ, [R13+URZ], RZ ;  /* 0x000000ff0dff99a7 */ /* 0x0003ec000810043f */
[----:B------:R-:W-:Y:S01]  /*bb30*/  MUFU.EX2 R34, R34 ;  /* 0x0000002200227308 */ /* 0x000fe20000000800 */
[----:B------:R-:W-:Y:S01]  /*bb40*/  FFMA.FTZ R42, R42, R11, -R15 ;  /* 0x0000000b2a2a7223 */ /* 0x000fe2000001080f */
[----:B-1----:R-:W-:-:S06]  /*bb50*/  LOP3.LUT R13, R56, 0x2000000, RZ, 0xfc, !PT ;  /* 0x02000000380d7812 */ /* 0x002fcc00078efcff */
[----:B------:R2:W-:Y:S01]  /*bb60*/  MUFU.EX2 R157, R24 ;  /* 0x00000018009d7308 */ /* 0x0005e20000000800 */
[-CC-:B------:R-:W-:Y:S01]  /*bb70*/  FFMA.FTZ R32, R32, R11.reuse, -R15.reuse ;  /* 0x0000000b20207223 */ /* 0x180fe2000001080f */
[-CC-:B------:R-:W-:Y:S01]  /*bb80*/  FFMA.FTZ R46, R46, R11.reuse, -R15.reuse ;  /* 0x0000000b2e2e7223 */ /* 0x180fe2000001080f */
[----:B------:R-:W-:-:S05]  /*bb90*/  FFMA.FTZ R48, R48, R11, -R15 ;  /* 0x0000000b30307223 */ /* 0x000fca000001080f */
[----:B------:R-:W1:Y:S01]  /*bba0*/  MUFU.EX2 R35, R35 ;  /* 0x0000002300237308 */ /* 0x000e620000000800 */
[----:B--2---:R-:W-:Y:S01]  /*bbb0*/  FADD.FTZ R24, R154, R25 ;  /* 0x000000199a187221 */ /* 0x004fe20000010000 */
[-CC-:B------:R-:W-:Y:S01]  /*bbc0*/  FFMA.FTZ R50, R50, R11.reuse, -R15.reuse ;  /* 0x0000000b32327223 */ /* 0x180fe2000001080f */
[-CC-:B------:R-:W-:Y:S01]  /*bbd0*/  FFMA.FTZ R52, R52, R11.reuse, -R15.reuse ;  /* 0x0000000b34347223 */ /* 0x180fe2000001080f */
[----:B------:R-:W-:-:S04]  /*bbe0*/  FFMA.FTZ R54, R54, R11, -R15 ;  /* 0x0000000b36367223 */ /* 0x000fc8000001080f */
[----:B------:R-:W-:Y:S01]  /*bbf0*/  MUFU.EX2 R38, R38 ;  /* 0x0000002600267308 */ /* 0x000fe20000000800 */
[----:B------:R-:W-:Y:S01]  /*bc00*/  FFMA.FTZ R58, R58, R11, -R15 ;  /* 0x0000000b3a3a7223 */ /* 0x000fe2000001080f */
[----:B---3--:R-:W-:-:S06]  /*bc10*/  FADD.FTZ R15, R31, R24 ;  /* 0x000000181f0f7221 */ /* 0x008fcc0000010000 */
[----:B------:R2:W-:Y:S01]  /*bc20*/  MUFU.EX2 R159, R28 ;  /* 0x0000001c009f7308 */ /* 0x0005e20000000800 */
[----:B------:R-:W-:Y:S02]  /*bc30*/  IMAD R14, R18, 0x1000, R13 ;  /* 0x00001000120e7824 */ /* 0x000fe400078e020d */
[----:B--2---:R-:W-:-:S05]  /*bc40*/  FADD.FTZ R28, R30, R45 ;  /* 0x0000002d1e1c7221 */ /* 0x004fca0000010000 */
[----:B------:R-:W2:Y:S01]  /*bc50*/  MUFU.EX2 R158, R158 ;  /* 0x0000009e009e7308 */ /* 0x000ea20000000800 */
[----:B----4-:R-:W-:Y:S01]  /*bc60*/  FADD.FTZ R25, R155, R28 ;  /* 0x0000001c9b197221 */ /* 0x010fe20000010000 */
[----:B0-----:R-:W-:Y:S01]  /*bc70*/  FADD.FTZ R28, R156, R15 ;  /* 0x0000000f9c1c7221 */ /* 0x001fe20000010000 */
[----:B------:R-:W-:-:S05]  /*bc80*/  IMAD.MOV.U32 R15, RZ, RZ, 0x40000040 ;  /* 0x40000040ff0f7424 */ /* 0x000fca00078e00ff */
[----:B------:R-:W0:Y:S01]  /*bc90*/  MUFU.EX2 R33, R33 ;  /* 0x0000002100217308 */ /* 0x000e220000000800 */
[----:B------:R-:W-:-:S07]  /*bca0*/  VIADD R24, R14, 0x80 ;  /* 0x000000800e187836 */ /* 0x000fce0000000000 */
[----:B------:R-:W3:Y:S01]  /*bcb0*/  MUFU.EX2 R42, R42 ;  /* 0x0000002a002a7308 */ /* 0x000ee20000000800 */
[----:B------:R-:W-:-:S07]  /*bcc0*/  R2UR UR7, R15 ;  /* 0x000000000f0772ca */ /* 0x000fce00000e0000 */
[----:B------:R4:W-:Y:S01]  /*bcd0*/  MUFU.EX2 R161, R32 ;  /* 0x0000002000a17308 */ /* 0x0009e20000000800 */
[----:B-1----:R-:W-:Y:S01]  /*bce0*/  FADD.FTZ R15, R35, R28 ;  /* 0x0000001c230f7221 */ /* 0x002fe20000010000 */
[----:B------:R-:W-:Y:S01]  /*bcf0*/  R2UR UR10, R24 ;  /* 0x00000000180a72ca */ /* 0x000fe200000e0000 */
[----:B----4-:R-:W-:-:S05]  /*bd00*/  FADD.FTZ R32, R34, R25 ;  /* 0x0000001922207221 */ /* 0x010fca0000010000 */
[----:B------:R-:W1:Y:S01]  /*bd10*/  MUFU.EX2 R160, R160 ;  /* 0x000000a000a07308 */ /* 0x000e620000000800 */
[----:B------:R-:W-:Y:S02]  /*bd20*/  IMAD.MOV.U32 R25, RZ, RZ, 0x40000040 ;  /* 0x40000040ff197424 */ /* 0x000fe400078e00ff */
[----:B------:R-:W-:Y:S01]  /*bd30*/  FADD.FTZ R45, R157, R32 ;  /* 0x000000209d2d7221 */ /* 0x000fe20000010000 */
[----:B--2---:R-:W-:-:S03]  /*bd40*/  FADD.FTZ R28, R158, R15 ;  /* 0x0000000f9e1c7221 */ /* 0x004fc60000010000 */
[----:B------:R-:W-:Y:S01]  /*bd50*/  FADD.FTZ R24, R38, R45 ;  /* 0x0000002d26187221 */ /* 0x000fe20000010000 */
[----:B------:R-:W2:Y:S01]  /*bd60*/  MUFU.EX2 R37, R37 ;  /* 0x0000002500257308 */ /* 0x000ea20000000800 */
[----:B------:R-:W-:Y:S02]  /*bd70*/  R2UR UR11, R25 ;  /* 0x00000000190b72ca */ /* 0x000fe400000e0000 */
[----:B------:R-:W-:-:S05]  /*bd80*/  FADD.FTZ R25, R159, R24 ;  /* 0x000000189f197221 */ /* 0x000fca0000010000 */
[----:B------:R-:W4:Y:S01]  /*bd90*/  MUFU.EX2 R46, R46 ;  /* 0x0000002e002e7308 */ /* 0x000f220000000800 */
[----:B0-----:R-:W-:Y:S01]  /*bda0*/  FADD.FTZ R15, R33, R28 ;  /* 0x0000001c210f7221 */ /* 0x001fe20000010000 */
[----:B---3--:R-:W-:-:S06]  /*bdb0*/  FADD.FTZ R28, R42, R25 ;  /* 0x000000192a1c7221 */ /* 0x008fcc0000010000 */
[----:B------:R-:W0:Y:S08]  /*bdc0*/  MUFU.EX2 R162, R162 ;  /* 0x000000a200a27308 */ /* 0x000e300000000800 */
[----:B------:R-:W3:Y:S01]  /*bdd0*/  MUFU.EX2 R163, R48 ;  /* 0x0000003000a37308 */ /* 0x000ee20000000800 */
[----:B-1----:R-:W-:Y:S01]  /*bde0*/  FADD.FTZ R24, R160, R15 ;  /* 0x0000000fa0187221 */ /* 0x002fe20000010000 */
[----:B------:R-:W-:-:S06]  /*bdf0*/  FADD.FTZ R25, R161, R28 ;  /* 0x0000001ca1197221 */ /* 0x000fcc0000010000 */
[----:B------:R-:W1:Y:S08]  /*be00*/  MUFU.EX2 R39, R39 ;  /* 0x0000002700277308 */ /* 0x000e700000000800 */
[----:B------:R-:W1:Y:S01]  /*be10*/  MUFU.EX2 R50, R50 ;  /* 0x0000003200327308 */ /* 0x000e620000000800 */
[----:B------:R-:W-:Y:S01]  /*be20*/  F2FP.F16.F32.PACK_AB R153, R27, R26 ;  /* 0x0000001a1b99723e */ /* 0x000fe200000000ff */
[----:B--2---:R-:W-:Y:S01]  /*be30*/  FADD.FTZ R15, R37, R24 ;  /* 0x00000018250f7221 */ /* 0x004fe20000010000 */
[----:B----4-:R-:W-:-:S05]  /*be40*/  FADD.FTZ R26, R46, R25 ;  /* 0x000000192e1a7221 */ /* 0x010fca0000010000 */
[----:B------:R-:W2:Y:S08]  /*be50*/  MUFU.EX2 R164, R164 ;  /* 0x000000a400a47308 */ /* 0x000eb00000000800 */
        /* <DEDUP_REMOVED lines=8> */
[----:B------:R-:W1:Y:S08]  /*bee0*/  MUFU.EX2 R167, R58 ;  /* 0x0000003a00a77308 */ /* 0x000e700000000800 */
[----:B------:R-:W1:Y:S01]  /*bef0*/  MUFU.EX2 R43, R43 ;  /* 0x0000002b002b7308 */ /* 0x000e620000000800 */
[----:B--2---:R-:W-:Y:S01]  /*bf00*/  FADD.FTZ R24, R164, R15 ;  /* 0x0000000fa4187221 */ /* 0x004fe20000010000 */
[----:B----4-:R-:W-:Y:S01]  /*bf10*/  FADD.FTZ R25, R165, R26 ;  /* 0x0000001aa5197221 */ /* 0x010fe20000010000 */
[----:B------:R-:W-:-:S02]  /*bf20*/  F2FP.F16.F32.PACK_AB R152, R29, R152 ;  /* 0x000000981d98723e */ /* 0x000fc400000000ff */
[----:B0-----:R-:W-:Y:S01]  /*bf30*/  FADD.FTZ R15, R41, R24 ;  /* 0x00000018290f7221 */ /* 0x001fe20000010000 */
[----:B---3--:R-:W-:Y:S01]  /*bf40*/  FADD.FTZ R26, R54, R25 ;  /* 0x00000019361a7221 */ /* 0x008fe20000010000 */
[----:B------:R-:W-:Y:S02]  /*bf50*/  F2FP.F16.F32.PACK_AB R154, R31, R154 ;  /* 0x0000009a1f9a723e */ /* 0x000fe400000000ff */
[----:B------:R-:W-:Y:S01]  /*bf60*/  F2FP.F16.F32.PACK_AB R155, R155, R30 ;  /* 0x0000001e9b9b723e */ /* 0x000fe200000000ff */
[----:B------:R-:W-:Y:S01]  /*bf70*/  BAR.SYNC.DEFER_BLOCKING 0xf, 0x100 ;  /* 0x03c4000000007b1d */ /* 0x000fe20000010000 */
[----:B------:R-:W-:Y:S01]  /*bf80*/  F2FP.F16.F32.PACK_AB R156, R35, R156 ;  /* 0x0000009c239c723e */ /* 0x000fe200000000ff */
[----:B-1----:R-:W-:Y:S01]  /*bf90*/  FADD.FTZ R24, R166, R15 ;  /* 0x0000000fa6187221 */ /* 0x002fe20000010000 */
[----:B------:R-:W-:Y:S01]  /*bfa0*/  F2FP.F16.F32.PACK_AB R157, R157, R34 ;  /* 0x000000229d9d723e */ /* 0x000fe200000000ff */
[----:B------:R-:W-:Y:S01]  /*bfb0*/  FADD.FTZ R197, R167, R26 ;  /* 0x0000001aa7c57221 */ /* 0x000fe20000010000 */
[----:B------:R-:W-:-:S02]  /*bfc0*/  F2FP.F16.F32.PACK_AB R158, R33, R158 ;  /* 0x0000009e219e723e */ /* 0x000fc400000000ff */
[----:B------:R-:W-:Y:S02]  /*bfd0*/  F2FP.F16.F32.PACK_AB R159, R159, R38 ;  /* 0x000000269f9f723e */ /* 0x000fe400000000ff */
[----:B------:R-:W-:Y:S02]  /*bfe0*/  R2UR UR6, R14 ;  /* 0x000000000e0672ca */ /* 0x000fe400000e0000 */
[----:B------:R-:W-:Y:S02]  /*bff0*/  F2FP.F16.F32.PACK_AB R160, R37, R160 ;  /* 0x000000a025a0723e */ /* 0x000fe400000000ff */
[----:B------:R-:W-:Y:S02]  /*c000*/  F2FP.F16.F32.PACK_AB R161, R161, R42 ;  /* 0x0000002aa1a1723e */ /* 0x000fe400000000ff */
[----:B------:R-:W-:Y:S02]  /*c010*/  F2FP.F16.F32.PACK_AB R162, R39, R162 ;  /* 0x000000a227a2723e */ /* 0x000fe400000000ff */
[----:B------:R-:W-:-:S02]  /*c020*/  F2FP.F16.F32.PACK_AB R163, R163, R46 ;  /* 0x0000002ea3a3723e */ /* 0x000fc400000000ff */
[----:B------:R-:W-:Y:S02]  /*c030*/  F2FP.F16.F32.PACK_AB R164, R41, R164 ;  /* 0x000000a429a4723e */ /* 0x000fe400000000ff */
[----:B------:R-:W-:Y:S02]  /*c040*/  F2FP.F16.F32.PACK_AB R165, R165, R50 ;  /* 0x00000032a5a5723e */ /* 0x000fe400000000ff */
[----:B------:R-:W-:Y:S02]  /*c050*/  F2FP.F16.F32.PACK_AB R166, R43, R166 ;  /* 0x000000a62ba6723e */ /* 0x000fe400000000ff */
[----:B------:R-:W-:Y:S01]  /*c060*/  F2FP.F16.F32.PACK_AB R167, R167, R54 ;  /* 0x00000036a7a7723e */ /* 0x000fe200000000ff */
[----:B------:R0:W-:Y:S01]  /*c070*/  STSM.16.M88.4 [R194+0x36400], R152 ;  /* 0x03640098c2007844 */ /* 0x0001e20000000200 */
[----:B------:R-:W-:-:S03]  /*c080*/  FADD.FTZ R15, R43, R24 ;  /* 0x000000182b0f7221 */ /* 0x000fc60000010000 */
[----:B------:R1:W-:Y:S04]  /*c090*/  STSM.16.M88.4 [R208], R156 ;  /* 0x0000009cd0007844 */ /* 0x0003e80000000200 */
[----:B------:R1:W-:Y:S04]  /*c0a0*/  STSM.16.M88.4 [R195], R160 ;  /* 0x000000a0c3007844 */ /* 0x0003e80000000200 */
[----:B------:R1:W-:Y:S01]  /*c0b0*/  STSM.16.M88.4 [R201], R164 ;  /* 0x000000a4c9007844 */ /* 0x0003e20000000200 */
[----:B------:R-:W-:-:S06]  /*c0c0*/  WARPGROUP.ARRIVE ;  /* 0x00000000000079c5 */ /* 0x000fcc0000000000 */
[----:B------:R-:W-:Y:S03]  /*c0d0*/  HGMMA.64x256x16.F32 R24, R152, gdesc[UR4].tnspB, RZ, !UPT, gsb0 ;  /* 0x43e0000498187df0 */ /* 0x000fe6000c0008ff */
[----:B------:R-:W-:Y:S02]  /*c0e0*/  WARPGROUP.DEPBAR.LE gsb0, 0x0 ;  /* 0x00008000000079c5 */ /* 0x000fe40000010000 */
[----:B------:R-:W-:-:S15]  /*c0f0*/  WARPGROUP.ARRIVE ;  /* 0x00000000000079c5 */ /* 0x000fde0000000000 */
[----:B------:R-:W-:-:S08]  /*c100*/  NOP ;  /* 0x0000000000007918 */ /* 0x000fd00000000000 */
[----:B------:R-:W-:Y:S01]  /*c110*/  HGMMA.64x256x16.F32 R24, R156, gdesc[UR8].tnspB, R24, gsb0 ;  /* 0x43e000089c187df0 */ /* 0x000fe20008000818 */
[----:B0-----:R-:W-:Y:S02]  /*c120*/  VIADD R152, R14, 0x100 ;  /* 0x000001000e987836 */ /* 0x001fe40000000000 */
[----:B------:R-:W-:-:S03]  /*c130*/  IMAD.MOV.U32 R153, RZ, RZ, 0x40000040 ;  /* 0x40000040ff997424 */ /* 0x000fc600078e00ff */
[----:B------:R-:W-:Y:S02]  /*c140*/  R2UR UR6, R152 ;  /* 0x00000000980672ca */ /* 0x000fe400000e0000 */
[----:B------:R-:W-:Y:S01]  /*c150*/  R2UR UR7, R153 ;  /* 0x00000000990772ca */ /* 0x000fe200000e0000 */
[----:B------:R-:W-:Y:S02]  /*c160*/  VIADD R152, R14, 0x180 ;  /* 0x000001800e987836 */ /* 0x000fe40000000000 */
[----:B------:R-:W-:Y:S01]  /*c170*/  IMAD.MOV.U32 R153, RZ, RZ, 0x40000040 ;  /* 0x40000040ff997424 */ /* 0x000fe200078e00ff */
[----:B------:R-:W-:Y:S02]  /*c180*/  WARPGROUP.DEPBAR.LE gsb0, 0x0 ;  /* 0x00008000000079c5 */ /* 0x000fe40000010000 */
[----:B------:R-:W-:-:S14]  /*c190*/  WARPGROUP.ARRIVE ;  /* 0x00000000000079c5 */ /* 0x000fdc0000000000 */
[----:B------:R-:W-:Y:S01]  /*c1a0*/  HGMMA.64x256x16.F32 R24, R160, gdesc[UR4].tnspB, R24, gsb0 ;  /* 0x43e00004a0187df0 */ /* 0x000fe20008000818 */
[----:B------:R-:W-:Y:S02]  /*c1b0*/  R2UR UR6, R152 ;  /* 0x00000000980672ca */ /* 0x000fe400000e0000 */
[----:B------:R-:W-:Y:S01]  /*c1c0*/  R2UR UR7, R153 ;  /* 0x00000000990772ca */ /* 0x000fe200000e0000 */
[----:B------:R-:W-:Y:S02]  /*c1d0*/  VIADD R14, R168, 0xfffffffe ;  /* 0xfffffffea80e7836 */ /* 0x000fe40000000000 */
[----:B------:R-:W-:-:S03]  /*c1e0*/  @!P1 VIADD R20, R20, 0x38860 ;  /* 0x0003886014149836 */ /* 0x000fc60000000000 */
[----:B------:R-:W-:Y:S02]  /*c1f0*/  ISETP.GE.AND P2, PT, R14, R191, PT ;  /* 0x000000bf0e00720c */ /* 0x000fe40003f46270 */
[----:B------:R-:W-:Y:S01]  /*c200*/  @!P1 PRMT R20, RZ, 0x654, R20 ;  /* 0x00000654ff149816 */ /* 0x000fe20000000014 */
[----:B------:R-:W-:Y:S01]  /*c210*/  BSSY B0, `(.L_x_4411) ;  /* 0x0000340000007945 */ /* 0x000fe20003800000 */
[----:B------:R-:W-:Y:S02]  /*c220*/  WARPGROUP.DEPBAR.LE gsb0, 0x0 ;  /* 0x00008000000079c5 */ /* 0x000fe40000010000 */
[----:B------:R-:W-:-:S13]  /*c230*/  WARPGROUP.ARRIVE ;  /* 0x00000000000079c5 */ /* 0x000fda0000000000 */
        /* <DEDUP_REMOVED lines=12> */
[----:B------:R-:W-:Y:S02]  /*c300*/  IMAD.MOV.U32 R200, RZ, RZ, R21 ;  /* 0x000000ffffc87224 */ /* 0x000fe400078e0015 */
[----:B------:R-:W-:Y:S02]  /*c310*/  IMAD.MOV.U32 R198, RZ, RZ, R12 ;  /* 0x000000ffffc67224 */ /* 0x000fe400078e000c */
[----:B------:R-:W-:-:S07]  /*c320*/  IMAD.MOV.U32 R199, RZ, RZ, R18 ;  /* 0x000000ffffc77224 */ /* 0x000fce00078e0012 */
.L_x_4423:
[----:B------:R-:W-:Y:S02]  /*c330*/  VIADD R18, R199, 0x1 ;  /* 0x00000001c7127836 */ /* 0x000fe40000000000 */
[----:B------:R-:W-:Y:S02]  /*c340*/  IMAD.MOV.U32 R11, RZ, RZ, R14 ;  /* 0x000000ffff0b7224 */ /* 0x000fe400078e000e */
[----:B------:R-:W-:Y:S01]  /*c350*/  VIADD R14, R14, 0xffffffff ;  /* 0xffffffff0e0e7836 */ /* 0x000fe20000000000 */
[C---:B------:R-:W-:Y:S02]  /*c360*/  ISETP.NE.AND P3, PT, R18.reuse, 0x2, PT ;  /* 0x000000021200780c */ /* 0x040fe40003f65270 */
[----:B------:R-:W-:Y:S02]  /*c370*/  ISETP.GT.AND P2, PT, R11, R191, PT ;  /* 0x000000bf0b00720c */ /* 0x000fe40003f44270 */
[----:B------:R-:W-:Y:S02]  /*c380*/  SEL R11, RZ, 0x1, P3 ;  /* 0x00000001ff0b7807 */ /* 0x000fe40001800000 */
[----:B------:R-:W-:-:S02]  /*c390*/  SEL R18, R18, RZ, P3 ;  /* 0x000000ff12127207 */ /* 0x000fc40001800000 */
[----:B------:R-:W-:Y:S01]  /*c3a0*/  LOP3.LUT R23, R23, R11, RZ, 0x3c, !PT ;  /* 0x0000000b17177212 */ /* 0x000fe200078e3cff */
[----:B--2---:R-:W-:Y:S06]  /*c3b0*/  @!P0 BRA `(.L_x_4413) ;  /* 0x0000000000048947 */ /* 0x004fec0003800000 */
[----:B------:R-:W-:Y:S01]  /*c3c0*/  BPT.TRAP 0x1 ;  /* 0x000000040000795c */ /* 0x000fe20000300000 */
.L_x_4413:
[----:B------:R-:W-:Y:S01]  /*c3d0*/  IMAD R196, R18, 0x8, R2 ;  /* 0x0000000812c47824 */ /* 0x000fe200078e0202 */
[----:B------:R-:W-:-:S04]  /*c3e0*/  SHF.L.U32 R11, R23, 0x1f, RZ ;  /* 0x0000001f170b7819 */ /* 0x000fc800000006ff */
[----:B------:R0:W2:Y:S01]  /*c3f0*/  SYNCS.PHASECHK.TRANS64.TRYWAIT P3, [R196+URZ+0x38830], R11 ;  /* 0x0388300bc40075a7 */ /* 0x0000a2000806017f */
[----:B------:R-:W-:Y:S05]  /*c400*/  @!P0 BRA `(.L_x_4414) ;  /* 0x0000000000048947 */ /* 0x000fea0003800000 */
[----:B------:R-:W-:Y:S01]  /*c410*/  BPT.TRAP 0x1 ;  /* 0x000000040000795c */ /* 0x000fe20000300000 */
.L_x_4414:
[----:B------:R-:W-:Y:S01]  /*c420*/  VIADD R12, R2, 0x20400 ;  /* 0x00020400020c7836 */ /* 0x000fe20000000000 */
[----:B------:R-:W-:Y:S01]  /*c430*/  BSSY B1, `(.L_x_4415) ;  /* 0x0000009000017945 */ /* 0x000fe20003800000 */
[----:B------:R-:W-:Y:S02]  /*c440*/  IMAD R154, R18, 0x200, R3 ;  /* 0x00000200129a7824 */ /* 0x000fe400078e0203 */
[----:B------:R-:W-:Y:S01]  /*c450*/  IMAD.MOV.U32 R155, RZ, RZ, 0x40000040 ;  /* 0x40000040ff9b7424 */ /* 0x000fe200078e00ff */
[----:B------:R-:W-:-:S04]  /*c460*/  SHF.R.U32.HI R12, RZ, 0x4, R12 ;  /* 0x00000004ff0c7819 */ /* 0x000fc8000001160c */
[----:B------:R-:W-:-:S04]  /*c470*/  LOP3.LUT R12, R12, 0x3fff, RZ, 0xc0, !PT ;  /* 0x00003fff0c0c7812 */ /* 0x000fc800078ec0ff */
[----:B-1----:R-:W-:Y:S01]  /*c480*/  LOP3.LUT R20, R12, 0x10000, RZ, 0xfc, !PT ;  /* 0x000100000c147812 */ /* 0x002fe200078efcff */
[----:B--2---:R-:W-:Y:S06]  /*c490*/  @P3 BRA `(.L_x_4416) ;  /* 0x0000000000083947 */ /* 0x004fec0003800000 */
[----:B------:R-:W1:Y:S02]  /*c4a0*/  SYNCS.PHASECHK.TRANS64.TRYWAIT P3, [R196+URZ+0x38830], R11 ;  /* 0x0388300bc40075a7 */ /* 0x000e64000806017f */
[----:B-1----:R-:W-:Y:S05]  /*c4b0*/  @!P3 BRA `(.L_x_4417) ;  /* 0x0000012c0080b947 */ /* 0x002fea0003800000 */
.L_x_4416:
[----:B------:R-:W-:Y:S05]  /*c4c0*/  BSYNC B1 ;  /* 0x0000000000017941 */ /* 0x000fea0003800000 */
.L_x_4415:
        /* <DEDUP_REMOVED lines=13> */
[----:B------:R-:W-:Y:S02]  /*c5a0*/  R2UR UR19, R155 ;  /* 0x000000009b1372ca */ /* 0x000fe400000e0000 */
[----:B------:R-:W-:Y:S01]  /*c5b0*/  WARPGROUP.ARRIVE ;  /* 0x00000000000079c5 */ /* 0x000fe20000000000 */
[----:B------:R-:W-:Y:S02]  /*c5c0*/  R2UR UR8, R4 ;  /* 0x00000000040872ca */ /* 0x000fe400000e0000 */
[----:B------:R-:W-:Y:S02]  /*c5d0*/  R2UR UR9, R5 ;  /* 0x00000000050972ca */ /* 0x000fe400000e0000 */
[----:B------:R-:W-:Y:S01]  /*c5e0*/  R2UR UR14, R20 ;  /* 0x00000000140e72ca */ /* 0x000fe200000e0000 */
[----:B------:R-:W-:Y:S01]  /*c5f0*/  HGMMA.64x64x16.F32 R152, gdesc[UR4], RZ, !UPT, gsb0 ;  /* 0x00e00000049879f0 */ /* 0x000fe2000c0008ff */
[----:B------:R-:W-:-:S02]  /*c600*/  R2UR UR15, R21 ;  /* 0x00000000150f72ca */ /* 0x000fc400000e0000 */
[----:B------:R-:W-:Y:S02]  /*c610*/  R2UR UR12, R6 ;  /* 0x00000000060c72ca */ /* 0x000fe400000e0000 */
[----:B------:R-:W-:Y:S02]  /*c620*/  R2UR UR13, R7 ;  /* 0x00000000070d72ca */ /* 0x000fe400000e0000 */
[----:B------:R-:W-:Y:S02]  /*c630*/  R2UR UR16, R8 ;  /* 0x00000000081072ca */ /* 0x000fe400000e0000 */
[----:B------:R-:W-:Y:S01]  /*c640*/  R2UR UR17, R9 ;  /* 0x00000000091172ca */ /* 0x000fe200000e0000 */
        /* <DEDUP_REMOVED lines=10> */
[----:B------:R-:W-:Y:S05]  /*c6f0*/  @!P0 BRA `(.L_x_4418) ;  /* 0x0000000000048947 */ /* 0x000fea0003800000 */
[----:B------:R-:W-:Y:S01]  /*c700*/  BPT.TRAP 0x1 ;  /* 0x000000040000795c */ /* 0x000fe20000300000 */
.L_x_4418:
[----:B------:R2:W3:Y:S01]  /*c710*/  SYNCS.PHASECHK.TRANS64.TRYWAIT P3, [R196+URZ+0x38850], R11 ;  /* 0x0388500bc40075a7 */ /* 0x0004e2000806017f */
[----:B------:R-:W-:Y:S05]  /*c720*/  @!P0 BRA `(.L_x_4419) ;  /* 0x0000000000048947 */ /* 0x000fea0003800000 */
[----:B------:R-:W-:Y:S01]  /*c730*/  BPT.TRAP 0x1 ;  /* 0x000000040000795c */ /* 0x000fe20000300000 */
.L_x_4419:
[----:B------:R-:W-:Y:S04]  /*c740*/  BSSY B1, `(.L_x_4420) ;  /* 0x0000004000017945 */ /* 0x000fe80003800000 */
[----:B---3--:R-:W-:Y:S05]  /*c750*/  @P3 BRA `(.L_x_4421) ;  /* 0x0000000000083947 */ /* 0x008fea0003800000 */
[----:B------:R-:W3:Y:S02]  /*c760*/  SYNCS.PHASECHK.TRANS64.TRYWAIT P3, [R196+URZ+0x38850], R11 ;  /* 0x0388500bc40075a7 */ /* 0x000ee4000806017f */
[----:B---3--:R-:W-:Y:S05]  /*c770*/  @!P3 BRA `(.L_x_4422) ;  /* 0x0000012800e4b947 */ /* 0x008fea0003800000 */
.L_x_4421:
[----:B------:R-:W-:Y:S05]  /*c780*/  BSYNC B1 ;  /* 0x0000000000017941 */ /* 0x000fea0003800000 */
.L_x_4420:
[----:B0123--:R-:W-:Y:S01]  /*c790*/  VIADD R11, R2, 0x26400 ;  /* 0x00026400020b7836 */ /* 0x00ffe20000000000 */
[----:B------:R-:W-:Y:S01]  /*c7a0*/  WARPGROUP.ARRIVE ;  /* 0x00000000000079c5 */ /* 0x000fe20000000000 */
[----:B------:R-:W-:-:S05]  /*c7b0*/  VIADD R204, R0, 0x4 ;  /* 0x0000000400cc7836 */ /* 0x000fca0000000000 */
[----:B------:R-:W0:Y:S01]  /*c7c0*/  S2R R12, SR_TID.X ;  /* 0x00000000000c7919 */ /* 0x000e220000002100 */
[----:B------:R-:W-:Y:S01]  /*c7d0*/  VIADD R20, R0, 0x6 ;  /* 0x0000000600147836 */ /* 0x000fe20000000000 */
[----:B------:R-:W-:Y:S01]  /*c7e0*/  SHF.R.U32.HI R11, RZ, 0x4, R11 ;  /* 0x00000004ff0b7819 */ /* 0x000fe2000001160b */
[----:B------:R-:W-:Y:S02]  /*c7f0*/  IMAD R202, R18, 0x1000, R10 ;  /* 0x0000100012ca7824 */ /* 0x000fe400078e020a */
[----:B------:R-:W-:Y:S01]  /*c800*/  IMAD.MOV.U32 R203, RZ, RZ, 0x40000040 ;  /* 0x40000040ffcb7424 */ /* 0x000fe200078e00ff */
[----:B------:R-:W-:Y:S01]  /*c810*/  LOP3.LUT R11, R11, 0x3fff, RZ, 0xc0, !PT ;  /* 0x00003fff0b0b7812 */ /* 0x000fe200078ec0ff */
[----:B------:R-:W-:Y:S01]  /*c820*/  IMAD.MOV.U32 R207, RZ, RZ, 0x40000040 ;  /* 0x40000040ffcf7424 */ /* 0x000fe200078e00ff */
[C---:B------:R-:W-:Y:S01]  /*c830*/  R2UR UR6, R202.reuse ;  /* 0x00000000ca0672ca */ /* 0x040fe200000e0000 */
[----:B------:R-:W-:Y:S01]  /*c840*/  IMAD.MOV.U32 R205, RZ, RZ, 0x40000040 ;  /* 0x40000040ffcd7424 */ /* 0x000fe200078e00ff */
[----:B------:R-:W-:Y:S01]  /*c850*/  LOP3.LUT R0, R11, 0x10000, RZ, 0xfc, !PT ;  /* 0x000100000b007812 */ /* 0x000fe200078efcff */
[----:B------:R-:W-:Y:S01]  /*c860*/  IMAD.MOV.U32 R21, RZ, RZ, 0x40000040 ;  /* 0x40000040ff157424 */ /* 0x000fe200078e00ff */
[----:B------:R-:W-:Y:S01]  /*c870*/  R2UR UR7, R203 ;  /* 0x00000000cb0772ca */ /* 0x000fe200000e0000 */
[----:B------:R-:W-:Y:S01]  /*c880*/  VIADD R203, R202, 0x800 ;  /* 0x00000800cacb7836 */ /* 0x000fe20000000000 */
[----:B------:R-:W-:Y:S01]  /*c890*/  R2UR UR5, R207 ;  /* 0x00000000cf0572ca */ /* 0x000fe200000e0000 */
[----:B------:R-:W-:-:S02]  /*c8a0*/  IMAD.MOV.U32 R206, RZ, RZ, R0 ;  /* 0x000000ffffce7224 */ /* 0x000fc400078e0000 */
[----:B------:R-:W-:-:S03]  /*c8b0*/  IMAD.MOV.U32 R207, RZ, RZ, 0x40000040 ;  /* 0x40000040ffcf7424 */ /* 0x000fc600078e00ff */
[----:B------:R-:W-:Y:S01]  /*c8c0*/  R2UR UR4, R206 ;  /* 0x00000000ce0472ca */ /* 0x000fe200000e0000 */
[----:B------:R-:W-:Y:S01]  /*c8d0*/  VIADD R206, R202, 0x2 ;  /* 0x00000002cace7836 */ /* 0x000fe20000000000 */
[----:B0-----:R-:W-:-:S11]  /*c8e0*/  SHF.R.U32.HI R12, RZ, 0x7, R12 ;  /* 0x00000007ff0c7819 */ /* 0x001fd6000001160c */
[----:B------:R-:W-:Y:S01]  /*c8f0*/  HGMMA.64x64x16.F32 R152, gdesc[UR4], R152, gsb0 ;  /* 0x00e00000049879f0 */ /* 0x000fe20008000898 */
[----:B------:R-:W-:Y:S01]  /*c900*/  R2UR UR6, R206 ;  /* 0x00000000ce0672ca */ /* 0x000fe200000e0000 */
[----:B------:R-:W-:Y:S01]  /*c910*/  VIADD R206, R0, 0x2 ;  /* 0x0000000200ce7836 */ /* 0x000fe20000000000 */
[----:B------:R-:W-:Y:S01]  /*c920*/  R2UR UR7, R207 ;  /* 0x00000000cf0772ca */ /* 0x000fe200000e0000 */
[----:B------:R-:W-:Y:S01]  /*c930*/  IMAD.MOV.U32 R207, RZ, RZ, 0x40000040 ;  /* 0x40000040ffcf7424 */ /* 0x000fe200078e00ff */
[----:B------:R-:W0:Y:S02]  /*c940*/  SHFL.IDX PT, R11, R12, RZ, 0x1f ;  /* 0x00001fff0c0b7589 */ /* 0x000e2400000e0000 */
[----:B------:R-:W-:Y:S01]  /*c950*/  R2UR UR4, R206 ;  /* 0x00000000ce0472ca */ /* 0x000fe200000e0000 */
[----:B------:R-:W-:Y:S01]  /*c960*/  IMAD.MOV.U32 R206, RZ, RZ, 0x28 ;  /* 0x00000028ffce7424 */ /* 0x000fe200078e00ff */
[----:B------:R-:W-:Y:S01]  /*c970*/  R2UR UR5, R207 ;  /* 0x00000000cf0572ca */ /* 0x000fe200000e0000 */
[----:B------:R-:W-:Y:S01]  /*c980*/  IMAD.MOV.U32 R207, RZ, RZ, 0xa00 ;  /* 0x00000a00ffcf7424 */ /* 0x000fe200078e00ff */
[----:B0-----:R-:W-:-:S04]  /*c990*/  ISETP.GT.AND P3, PT, R11, 0x7f, PT ;  /* 0x0000007f0b00780c */ /* 0x001fc80003f64270 */
[----:B------:R-:W-:Y:S02]  /*c9a0*/  SEL R12, RZ, 0x2, !P3 ;  /* 0x00000002ff0c7807 */ /* 0x000fe40005800000 */
[----:B------:R-:W-:Y:S02]  /*c9b0*/  SEL R206, R206, 0x26, P3 ;  /* 0x00000026cece7807 */ /* 0x000fe40001800000 */
[----:B------:R-:W-:Y:S02]  /*c9c0*/  SEL R207, R207, 0x980, P3 ;  /* 0x00000980cfcf7807 */ /* 0x000fe40001800000 */
[----:B------:R-:W-:Y:S02]  /*c9d0*/  LOP3.LUT R206, R206, 0x6, RZ, 0xc0, !PT ;  /* 0x00000006cece7812 */ /* 0x000fe400078ec0ff */
[----:B------:R-:W-:Y:S01]  /*c9e0*/  LOP3.LUT R207, R207, 0xa00, RZ, 0xc0, !PT ;  /* 0x00000a00cfcf7812 */ /* 0x000fe200078ec0ff */
[----:B------:R-:W-:Y:S02]  /*c9f0*/  WARPGROUP.DEPBAR.LE gsb0, 0x0 ;  /* 0x00008000000079c5 */ /* 0x000fe40000010000 */
[----:B------:R-:W-:-:S06]  /*ca00*/  WARPGROUP.ARRIVE ;  /* 0x00000000000079c5 */ /* 0x000fcc0000000000 */
[----:B------:R-:W-:Y:S01]  /*ca10*/  HGMMA.64x64x16.F32 R152, gdesc[UR4], R152, gsb0 ;  /* 0x00e00000049879f0 */ /* 0x000fe20008000898 */
[----:B------:R-:W-:Y:S01]  /*ca20*/  R2UR UR4, R204 ;  /* 0x00000000cc0472ca */ /* 0x000fe200000e0000 */
[----:B------:R-:W-:Y:S01]  /*ca30*/  VIADD R204, R202, 0x4 ;  /* 0x00000004cacc7836 */ /* 0x000fe20000000000 */
[----:B------:R-:W-:Y:S01]  /*ca40*/  R2UR UR5, R205 ;  /* 0x00000000cd0572ca */ /* 0x000fe200000e0000 */
[----:B------:R-:W-:-:S03]  /*ca50*/  IMAD.MOV.U32 R205, RZ, RZ, 0x40000040 ;  /* 0x40000040ffcd7424 */ /* 0x000fc600078e00ff */
[----:B------:R-:W-:Y:S01]  /*ca60*/  R2UR UR6, R204 ;  /* 0x00000000cc0672ca */ /* 0x000fe200000e0000 */
[----:B------:R-:W-:Y:S01]  /*ca70*/  VIADD R204, R0, 0x800 ;  /* 0x0000080000cc7836 */ /* 0x000fe20000000000 */
[----:B------:R-:W-:Y:S01]  /*ca80*/  R2UR UR7, R205 ;  /* 0x00000000cd0772ca */ /* 0x000fe200000e0000 */
[----:B------:R-:W-:-:S05]  /*ca90*/  IMAD.MOV.U32 R205, RZ, RZ, 0x4 ;  /* 0x00000004ffcd7424 */ /* 0x000fca00078e00ff */
[----:B------:R-:W-:Y:S01]  /*caa0*/  SEL R11, R205, 0x2, P3 ;  /* 0x00000002cd0b7807 */ /* 0x000fe20001800000 */
        /* <DEDUP_REMOVED lines=140> */
[----:B------:R-:W-:Y:S01]  /*d370*/  IMAD.IADD R20, R12, 0x1, R203 ;  /* 0x000000010c147824 */ /* 0x000fe200078e02cb */
[----:B------:R-:W-:Y:S01]  /*d380*/  R2UR UR5, R21 ;  /* 0x00000000150572ca */ /* 0x000fe200000e0000 */
[----:B------:R-:W-:Y:S01]  /*d390*/  IMAD.MOV.U32 R21, RZ, RZ, 0x40000040 ;  /* 0x40000040ff157424 */ /* 0x000fe200078e00ff */
[----:B------:R-:W-:Y:S02]  /*d3a0*/  WARPGROUP.DEPBAR.LE gsb0, 0x0 ;  /* 0x00008000000079c5 */ /* 0x000fe40000010000 */
[----:B------:R-:W-:-:S09]  /*d3b0*/  WARPGROUP.ARRIVE ;  /* 0x00000000000079c5 */ /* 0x000fd20000000000 */
[----:B------:R-:W-:Y:S01]  /*d3c0*/  HGMMA.64x64x16.F32 R152, gdesc[UR4], R152, gsb0 ;  /* 0x00e00000049879f0 */ /* 0x000fe20008000898 */
[----:B------:R-:W-:Y:S01]  /*d3d0*/  R2UR UR6, R20 ;  /* 0x00000000140672ca */ /* 0x000fe200000e0000 */
[----:B------:R-:W-:Y:S01]  /*d3e0*/  IMAD.IADD R20, R204, 0x1, R12 ;  /* 0x00000001cc147824 */ /* 0x000fe200078e020c */
        /* <DEDUP_REMOVED lines=13> */
[----:B------:R-:W-:Y:S02]  /*d4c0*/  R2UR UR4, R20 ;  /* 0x00000000140472ca */ /* 0x000fe400000e0000 */
[----:B------:R-:W-:Y:S01]  /*d4d0*/  R2UR UR5, R21 ;  /* 0x00000000150572ca */ /* 0x000fe200000e0000 */
[----:B------:R-:W-:Y:S01]  /*d4e0*/  VIADD R21, R0, 0xa00 ;  /* 0x00000a0000157836 */ /* 0x000fe20000000000 */
[----:B------:R-:W-:Y:S01]  /*d4f0*/  SEL R20, R205, 0x6, !P3 ;  /* 0x00000006cd147807 */ /* 0x000fe20005800000 */
[----:B------:R-:W-:-:S04]  /*d500*/  IMAD.MOV.U32 R205, RZ, RZ, 0x40000040 ;  /* 0x40000040ffcd7424 */ /* 0x000fc800078e00ff */
[----:B------:R-:W-:Y:S01]  /*d510*/  IMAD.IADD R204, R204, 0x1, R20 ;  /* 0x00000001cccc7824 */ /* 0x000fe200078e0214 */
[----:B------:R-:W-:Y:S02]  /*d520*/  WARPGROUP.DEPBAR.LE gsb0, 0x0 ;  /* 0x00008000000079c5 */ /* 0x000fe40000010000 */
[----:B------:R-:W-:-:S06]  /*d530*/  WARPGROUP.ARRIVE ;  /* 0x00000000000079c5 */ /* 0x000fcc0000000000 */
[----:B------:R-:W-:Y:S01]  /*d540*/  HGMMA.64x64x16.F32 R152, gdesc[UR4], R152, gsb0 ;  /* 0x00e00000049879f0 */ /* 0x000fe20008000898 */
[----:B------:R-:W-:Y:S01]  /*d550*/  R2UR UR4, R204 ;  /* 0x00000000cc0472ca */ /* 0x000fe200000e0000 */
[----:B------:R-:W-:Y:S01]  /*d560*/  IMAD.IADD R204, R203, 0x1, R20 ;  /* 0x00000001cbcc7824 */ /* 0x000fe200078e0214 */
[----:B------:R-:W-:Y:S01]  /*d570*/  R2UR UR5, R205 ;  /* 0x00000000cd0572ca */ /* 0x000fe200000e0000 */
[----:B------:R-:W-:Y:S02]  /*d580*/  IMAD.MOV.U32 R205, RZ, RZ, 0x40000040 ;  /* 0x40000040ffcd7424 */ /* 0x000fe400078e00ff */
[----:B------:R-:W-:Y:S01]  /*d590*/  VIADD R203, R202, 0xa00 ;  /* 0x00000a00cacb7836 */ /* 0x000fe20000000000 */
[----:B------:R-:W-:Y:S02]  /*d5a0*/  R2UR UR6, R204 ;  /* 0x00000000cc0672ca */ /* 0x000fe400000e0000 */
[----:B------:R-:W-:Y:S01]  /*d5b0*/  R2UR UR7, R205 ;  /* 0x00000000cd0772ca */ /* 0x000fe200000e0000 */
[----:B------:R-:W-:Y:S01]  /*d5c0*/  IMAD.MOV.U32 R205, RZ, RZ, 0x40000040 ;  /* 0x40000040ffcd7424 */ /* 0x000fe200078e00ff */
[----:B------:R-:W-:-:S02]  /*d5d0*/  IADD3 R204, R206, R207, R0 ;  /* 0x000000cfcecc7210 */ /* 0x000fc40007ffe000 */
[----:B------:R-:W-:Y:S01]  /*d5e0*/  IADD3 R206, R206, R207, R202 ;  /* 0x000000cfcece7210 */ /* 0x000fe20007ffe0ca */
[----:B------:R-:W-:Y:S01]  /*d5f0*/  IMAD.MOV.U32 R207, RZ, RZ, 0x40000040 ;  /* 0x40000040ffcf7424 */ /* 0x000fe200078e00ff */
[----:B------:R-:W-:Y:S02]  /*d600*/  WARPGROUP.DEPBAR.LE gsb0, 0x0 ;  /* 0x00008000000079c5 */ /* 0x000fe40000010000 */
[----:B------:R-:W-:-:S06]  /*d610*/  WARPGROUP.ARRIVE ;  /* 0x00000000000079c5 */ /* 0x000fcc0000000000 */
[----:B------:R-:W-:Y:S01]  /*d620*/  HGMMA.64x64x16.F32 R152, gdesc[UR4], R152, gsb0 ;  /* 0x00e00000049879f0 */ /* 0x000fe20008000898 */
[----:B------:R-:W-:Y:S01]  /*d630*/  R2UR UR4, R204 ;  /* 0x00000000cc0472ca */ /* 0x000fe200000e0000 */
[----:B------:R-:W-:Y:S01]  /*d640*/  IMAD.IADD R204, R21, 0x1, R12 ;  /* 0x0000000115cc7824 */ /* 0x000fe200078e020c */
[----:B------:R-:W-:Y:S01]  /*d650*/  R2UR UR5, R205 ;  /* 0x00000000cd0572ca */ /* 0x000fe200000e0000 */
[----:B------:R-:W-:Y:S01]  /*d660*/  IMAD.MOV.U32 R205, RZ, RZ, 0x40000040 ;  /* 0x40000040ffcd7424 */ /* 0x000fe200078e00ff */
[----:B------:R-:W-:Y:S01]  /*d670*/  R2UR UR6, R206 ;  /* 0x00000000ce0672ca */ /* 0x000fe200000e0000 */
[----:B------:R-:W-:Y:S01]  /*d680*/  IMAD.MOV.U32 R206, RZ, RZ, 0x30 ;  /* 0x00000030ffce7424 */ /* 0x000fe200078e00ff */
[----:B------:R-:W-:Y:S01]  /*d690*/  R2UR UR7, R207 ;  /* 0x00000000cf0772ca */ /* 0x000fe200000e0000 */
[----:B------:R-:W-:-:S03]  /*d6a0*/  IMAD.MOV.U32 R207, RZ, RZ, 0xc00 ;  /* 0x00000c00ffcf7424 */ /* 0x000fc600078e00ff */
        /* <DEDUP_REMOVED lines=25> */
[----:B------:R-:W-:Y:S02]  /*d840*/  IMAD.MOV.U32 R205, RZ, RZ, 0x40000040 ;  /* 0x40000040ffcd7424 */ /* 0x000fe400078e00ff */
[----:B------:R-:W-:Y:S01]  /*d850*/  VIADD R21, R0, 0xc00 ;  /* 0x00000c0000157836 */ /* 0x000fe20000000000 */
[----:B------:R-:W-:Y:S02]  /*d860*/  WARPGROUP.DEPBAR.LE gsb0, 0x0 ;  /* 0x00008000000079c5 */ /* 0x000fe40000010000 */
[----:B------:R-:W-:-:S07]  /*d870*/  WARPGROUP.ARRIVE ;  /* 0x00000000000079c5 */ /* 0x000fce0000000000 */
        /* <DEDUP_REMOVED lines=71> */
[----:B------:R-:W-:Y:S02]  /*dcf0*/  R2UR UR6, R206 ;  /* 0x00000000ce0672ca */ /* 0x000fe400000e0000 */
[----:B------:R-:W-:Y:S01]  /*dd00*/  R2UR UR7, R207 ;  /* 0x00000000cf0772ca */ /* 0x000fe200000e0000 */
[----:B------:R-:W-:Y:S02]  /*dd10*/  WARPGROUP.DEPBAR.LE gsb0, 0x0 ;  /* 0x00008000000079c5 */ /* 0x000fe40000010000 */
[----:B------:R-:W-:-:S10]  /*dd20*/  WARPGROUP.ARRIVE ;  /* 0x00000000000079c5 */ /* 0x000fd40000000000 */
        /* <DEDUP_REMOVED lines=13> */
[--C-:B------:R-:W-:Y:S01]  /*de00*/  IMAD.IADD R204, R11, 0x1, R21.reuse ;  /* 0x000000010bcc7824 */ /* 0x100fe200078e0215 */
[----:B------:R-:W-:Y:S01]  /*de10*/  R2UR UR5, R205 ;  /* 0x00000000cd0572ca */ /* 0x000fe200000e0000 */
[----:B------:R-:W-:Y:S02]  /*de20*/  IMAD.MOV.U32 R205, RZ, RZ, 0x40000040 ;  /* 0x40000040ffcd7424 */ /* 0x000fe400078e00ff */
[----:B------:R-:W-:Y:S01]  /*de30*/  IMAD.MOV.U32 R11, RZ, RZ, 0x1000 ;  /* 0x00001000ff0b7424 */ /* 0x000fe200078e00ff */
[----:B------:R-:W-:Y:S01]  /*de40*/  R2UR UR6, R204 ;  /* 0x00000000cc0672ca */ /* 0x000fe200000e0000 */
[----:B------:R-:W-:Y:S01]  /*de50*/  IMAD.IADD R204, R20, 0x1, R21 ;  /* 0x0000000114cc7824 */ /* 0x000fe200078e0215 */
[----:B------:R-:W-:Y:S01]  /*de60*/  R2UR UR7, R205 ;  /* 0x00000000cd0772ca */ /* 0x000fe200000e0000 */
[----:B------:R-:W-:Y:S01]  /*de70*/  IMAD.IADD R20, R203, 0x1, R20 ;  /* 0x00000001cb147824 */ /* 0x000fe200078e0214 */
[----:B------:R-:W-:Y:S01]  /*de80*/  SEL R11, R11, 0xf80, P3 ;  /* 0x00000f800b0b7807 */ /* 0x000fe20001800000 */
[----:B------:R-:W-:-:S02]  /*de90*/  IMAD.MOV.U32 R205, RZ, RZ, 0x40000040 ;  /* 0x40000040ffcd7424 */ /* 0x000fc400078e00ff */
[----:B------:R-:W-:Y:S01]  /*dea0*/  IMAD.MOV.U32 R21, RZ, RZ, 0x40000040 ;  /* 0x40000040ff157424 */ /* 0x000fe200078e00ff */
[----:B------:R-:W-:Y:S01]  /*deb0*/  LOP3.LUT R11, R11, 0x1e00, RZ, 0xc0, !PT ;  /* 0x00001e000b0b7812 */ /* 0x000fe200078ec0ff */
[----:B------:R-:W-:-:S05]  /*dec0*/  IMAD.MOV.U32 R203, RZ, RZ, 0x40 ;  /* 0x00000040ffcb7424 */ /* 0x000fca00078e00ff */
[----:B------:R-:W-:Y:S02]  /*ded0*/  SEL R203, R203, 0x3e, P3 ;  /* 0x0000003ecbcb7807 */ /* 0x000fe40001800000 */
[----:B------:R-:W-:Y:S02]  /*dee0*/  ISETP.NE.AND P3, PT, R192, RZ, PT ;  /* 0x000000ffc000720c */ /* 0x000fe40003f65270 */
[----:B------:R-:W-:-:S04]  /*def0*/  LOP3.LUT R203, R203, 0x6, RZ, 0xc0, !PT ;  /* 0x00000006cbcb7812 */ /* 0x000fc800078ec0ff */
[----:B------:R-:W-:Y:S01]  /*df00*/  IADD3 R202, R203, R11, R202 ;  /* 0x0000000bcbca7210 */ /* 0x000fe20007ffe0ca */
[----:B------:R-:W-:Y:S02]  /*df10*/  WARPGROUP.DEPBAR.LE gsb0, 0x0 ;  /* 0x00008000000079c5 */ /* 0x000fe40000010000 */
[----:B------:R-:W-:-:S06]  /*df20*/  WARPGROUP.ARRIVE ;  /* 0x00000000000079c5 */ /* 0x000fcc0000000000 */
[----:B------:R-:W-:Y:S01]  /*df30*/  HGMMA.64x64x16.F32 R152, gdesc[UR4], R152, gsb0 ;  /* 0x00e00000049879f0 */ /* 0x000fe20008000898 */
[----:B------:R-:W-:Y:S02]  /*df40*/  R2UR UR6, R204 ;  /* 0x00000000cc0672ca */ /* 0x000fe400000e0000 */
[----:B------:R-:W-:Y:S02]  /*df50*/  R2UR UR7, R205 ;  /* 0x00000000cd0772ca */ /* 0x000fe400000e0000 */
[----:B------:R-:W-:Y:S02]  /*df60*/  R2UR UR4, R20 ;  /* 0x00000000140472ca */ /* 0x000fe400000e0000 */
[----:B------:R-:W-:Y:S01]  /*df70*/  R2UR UR5, R21 ;  /* 0x00000000150572ca */ /* 0x000fe200000e0000 */
[----:B------:R-:W-:Y:S01]  /*df80*/  IMAD.MOV.U32 R21, RZ, RZ, 0x40000040 ;  /* 0x40000040ff157424 */ /* 0x000fe200078e00ff */
[----:B------:R-:W-:Y:S01]  /*df90*/  IADD3 R20, R203, R11, R0 ;  /* 0x0000000bcb147210 */ /* 0x000fe20007ffe000 */
[----:B------:R-:W-:Y:S01]  /*dfa0*/  IMAD.MOV.U32 R203, RZ, RZ, 0x40000040 ;  /* 0x40000040ffcb7424 */ /* 0x000fe200078e00ff */
[----:B------:R-:W-:-:S02]  /*dfb0*/  WARPGROUP.DEPBAR.LE gsb0, 0x0 ;  /* 0x00008000000079c5 */ /* 0x000fc40000010000 */
[----:B------:R-:W-:-:S07]  /*dfc0*/  WARPGROUP.ARRIVE ;  /* 0x00000000000079c5 */ /* 0x000fce0000000000 */
[----:B------:R-:W-:Y:S01]  /*dfd0*/  HGMMA.64x64x16.F32 R152, gdesc[UR4], R152, gsb0 ;  /* 0x00e00000049879f0 */ /* 0x000fe20008000898 */
[----:B------:R-:W-:Y:S01]  /*dfe0*/  R2UR UR4, R20 ;  /* 0x00000000140472ca */ /* 0x000fe200000e0000 */
[----:B------:R-:W-:Y:S01]  /*dff0*/  IMAD R20, R18, 0x1000, R13 ;  /* 0x0000100012147824 */ /* 0x000fe200078e020d */
        /* <DEDUP_REMOVED lines=8> */
[----:B------:R-:W-:Y:S01]  /*e080*/  ULDC UR4, c[0x0][0xa80] ;  /* 0x0002a00000047ab9 */ /* 0x000fe20000000800 */
[----:B------:R-:W-:Y:S01]  /*e090*/  R2UR UR6, R20 ;  /* 0x00000000140672ca */ /* 0x000fe200000e0000 */
[----:B------:R-:W-:Y:S02]  /*e0a0*/  WARPGROUP.DEPBAR.LE gsb0, 0x0 ;  /* 0x00008000000079c5 */ /* 0x000fe40000010000 */
[----:B------:R-:W-:Y:S02]  /*e0b0*/  FMNMX.FTZ R11, R152, R198, !PT ;  /* 0x000000c6980b7209 */ /* 0x000fe40007810000 */
[----:B------:R-:W-:Y:S02]  /*e0c0*/  FMNMX.FTZ R21, R154, R200, !PT ;  /* 0x000000c89a157209 */ /* 0x000fe40007810000 */
        /* <DEDUP_REMOVED lines=29> */
[----:B------:R-:W-:-:S03]  /*e2a0*/  FMNMX.FTZ R21, R183, R21, !PT ;  /* 0x00000015b7157209 */ /* 0x000fc60007810000 */
[----:B------:R-:W0:Y:S04]  /*e2b0*/  SHFL.BFLY PT, R11, R12, 0x2, 0x1f ;  /* 0x0c401f000c0b7f89 */ /* 0x000e2800000e0000 */
[----:B------:R-:W1:Y:S01]  /*e2c0*/  SHFL.BFLY PT, R205, R21, 0x2, 0x1f ;  /* 0x0c401f0015cd7f89 */ /* 0x000e6200000e0000 */
[----:B0-----:R-:W-:Y:S02]  /*e2d0*/  FMNMX.FTZ R12, R12, R11, !PT ;  /* 0x0000000b0c0c7209 */ /* 0x001fe40007810000 */
[----:B-1----:R-:W-:-:S03]  /*e2e0*/  FMNMX.FTZ R21, R21, R205, !PT ;  /* 0x000000cd15157209 */ /* 0x002fc60007810000 */
[----:B------:R-:W0:Y:S02]  /*e2f0*/  SHFL.BFLY PT, R11, R12, 0x1, 0x1f ;  /* 0x0c201f000c0b7f89 */ /* 0x000e2400000e0000 */
[----:B0-----:R-:W-:Y:S01]  /*e300*/  FMNMX.FTZ R12, R12, R11, !PT ;  /* 0x0000000b0c0c7209 */ /* 0x001fe20007810000 */
[----:B------:R-:W-:-:S04]  /*e310*/  IMAD.U32 R11, RZ, RZ, UR4 ;  /* 0x00000004ff0b7e24 */ /* 0x000fc8000f8e00ff */
[C---:B------:R-:W-:Y:S01]  /*e320*/  FMUL.FTZ R203, R12.reuse, R11 ;  /* 0x0000000b0ccb7220 */ /* 0x040fe20000410000 */
[----:B------:R-:W-:-:S03]  /*e330*/  FADD.FTZ R198, -R12, R198 ;  /* 0x000000c60cc67221 */ /* 0x000fc60000010100 */
[-CC-:B------:R-:W-:Y:S01]  /*e340*/  FFMA.FTZ R204, R156, R11.reuse, -R203.reuse ;  /* 0x0000000b9ccc7223 */ /* 0x180fe200000108cb */
[-CC-:B------:R-:W-:Y:S01]  /*e350*/  FFMA.FTZ R156, R160, R11.reuse, -R203.reuse ;  /* 0x0000000ba09c7223 */ /* 0x180fe200000108cb */
[-CC-:B------:R-:W-:Y:S01]  /*e360*/  FFMA.FTZ R160, R164, R11.reuse, -R203.reuse ;  /* 0x0000000ba4a07223 */ /* 0x180fe200000108cb */
[-C--:B------:R-:W-:Y:S01]  /*e370*/  FMUL.FTZ R198, R198, R11.reuse ;  /* 0x0000000bc6c67220 */ /* 0x080fe20000410000 */
[----:B------:R-:W0:Y:S01]  /*e380*/  SHFL.BFLY PT, R164, R21, 0x1, 0x1f ;  /* 0x0c201f0015a47f89 */ /* 0x000e2200000e0000 */
[-CC-:B------:R-:W-:Y:S01]  /*e390*/  FFMA.FTZ R152, R152, R11.reuse, -R203.reuse ;  /* 0x0000000b98987223 */ /* 0x180fe200000108cb */
[-CC-:B------:R-:W-:Y:S01]  /*e3a0*/  FFMA.FTZ R153, R153, R11.reuse, -R203.reuse ;  /* 0x0000000b99997223 */ /* 0x180fe200000108cb */
[----:B------:R1:W2:Y:S01]  /*e3b0*/  MUFU.EX2 R202, R198 ;  /* 0x000000c600ca7308 */ /* 0x0002a20000000800 */
        /* <DEDUP_REMOVED lines=8> */
[-CC-:B-1----:R-:W-:Y:S01]  /*e440*/  FFMA.FTZ R198, R165, R11.reuse, -R203.reuse ;  /* 0x0000000ba5c67223 */ /* 0x182fe200000108cb */
[-CC-:B------:R-:W-:Y:S01]  /*e450*/  FFMA.FTZ R177, R177, R11.reuse, -R203.reuse ;  /* 0x0000000bb1b17223 */ /* 0x180fe200000108cb */
[-CC-:B------:R-:W-:Y:S01]  /*e460*/  FFMA.FTZ R180, R180, R11.reuse, -R203.reuse ;  /* 0x0000000bb4b47223 */ /* 0x180fe200000108cb */
[----:B------:R-:W-:-:S04]  /*e470*/  FFMA.FTZ R181, R181, R11, -R203 ;  /* 0x0000000bb5b57223 */ /* 0x000fc800000108cb */
[----:B------:R-:W-:Y:S01]  /*e480*/  MUFU.EX2 R153, R153 ;  /* 0x0000009900997308 */ /* 0x000fe20000000800 */
[-C--:B--2---:R-:W-:Y:S01]  /*e490*/  FMUL.FTZ R24, R24, R202.reuse ;  /* 0x000000ca18187220 */ /* 0x084fe20000410000 */
[-C--:B------:R-:W-:Y:S01]  /*e4a0*/  FMUL.FTZ R25, R25, R202.reuse ;  /* 0x000000ca19197220 */ /* 0x080fe20000410000 */
[-C--:B------:R-:W-:Y:S01]  /*e4b0*/  FMUL.FTZ R28, R28, R202.reuse ;  /* 0x000000ca1c1c7220 */ /* 0x080fe20000410000 */
[----:B------:R-:W-:Y:S01]  /*e4c0*/  FMUL.FTZ R29, R29, R202 ;  /* 0x000000ca1d1d7220 */ /* 0x000fe20000410000 */
[----:B0-----:R-:W-:Y:S01]  /*e4d0*/  FMNMX.FTZ R21, R21, R164, !PT ;  /* 0x000000a415157209 */ /* 0x001fe20007810000 */
[-C--:B------:R-:W-:Y:S01]  /*e4e0*/  FMUL.FTZ R32, R32, R202.reuse ;  /* 0x000000ca20207220 */ /* 0x080fe20000410000 */
[-C--:B------:R-:W-:Y:S01]  /*e4f0*/  FMUL.FTZ R33, R33, R202.reuse ;  /* 0x000000ca21217220 */ /* 0x080fe20000410000 */
[----:B------:R-:W-:Y:S01]  /*e500*/  MUFU.EX2 R204, R204 ;  /* 0x000000cc00cc7308 */ /* 0x000fe20000000800 */
[-C--:B------:R-:W-:Y:S01]  /*e510*/  FMUL.FTZ R36, R36, R202.reuse ;  /* 0x000000ca24247220 */ /* 0x080fe20000410000 */
[C---:B------:R-:W-:Y:S01]  /*e520*/  FADD.FTZ R164, -R21.reuse, R200 ;  /* 0x000000c815a47221 */ /* 0x040fe20000010100 */
[-C--:B------:R-:W-:Y:S01]  /*e530*/  FMUL.FTZ R205, R21, R11.reuse ;  /* 0x0000000b15cd7220 */ /* 0x080fe20000410000 */
        /* <DEDUP_REMOVED lines=8> */
[----:B------:R-:W0:Y:S01]  /*e5c0*/  MUFU.EX2 R164, R164 ;  /* 0x000000a400a47308 */ /* 0x000e220000000800 */
[----:B------:R-:W-:Y:S01]  /*e5d0*/  FFMA.FTZ R159, R163, R11, -R205 ;  /* 0x0000000ba39f7223 */ /* 0x000fe200000108cd */
[----:B------:R-:W-:-:S02]  /*e5e0*/  @!P1 VIADD R162, R196, 0x38840 ;  /* 0x00038840c4a29836 */ /* 0x000fc40000000000 */
[-CC-:B------:R-:W-:Y:S01]  /*e5f0*/  FFMA.FTZ R200, R166, R11.reuse, -R205.reuse ;  /* 0x0000000ba6c87223 */ /* 0x180fe200000108cd */
[----:B------:R-:W-:Y:S02]  /*e600*/  @!P3 IMAD R163, R199, 0x40, R190 ;  /* 0x00000040c7a3b824 */ /* 0x000fe400078e02be */
[-CC-:B------:R-:W-:Y:S01]  /*e610*/  FFMA.FTZ R203, R167, R11.reuse, -R205.reuse ;  /* 0x0000000ba7cb7223 */ /* 0x180fe200000108cd */
[-CC-:B------:R-:W-:Y:S01]  /*e620*/  FFMA.FTZ R170, R170, R11.reuse, -R205.reuse ;  /* 0x0000000baaaa7223 */ /* 0x180fe200000108cd */
[----:B------:R-:W-:Y:S01]  /*e630*/  @!P1 PRMT R162, RZ, 0x654, R162 ;  /* 0x00000654ffa29816 */ /* 0x000fe200000000a2 */
[----:B------:R-:W1:Y:S01]  /*e640*/  MUFU.EX2 R154, R154 ;  /* 0x0000009a009a7308 */ /* 0x000e620000000800 */
[----:B------:R-:W-:Y:S02]  /*e650*/  @!P3 IMAD R163, R163, 0x4, R2 ;  /* 0x00000004a3a3b824 */ /* 0x000fe400078e0202 */
[-CC-:B------:R-:W-:Y:S01]  /*e660*/  FFMA.FTZ R171, R171, R11.reuse, -R205.reuse ;  /* 0x0000000babab7223 */ /* 0x180fe200000108cd */
[----:B------:R2:W-:Y:S01]  /*e670*/  @!P1 SYNCS.ARRIVE.TRANS64.RED.A1T0 RZ, [R162+URZ], RZ ;  /* 0x000000ffa2ff99a7 */ /* 0x0005e2000810043f */
[-CC-:B------:R-:W-:Y:S01]  /*e680*/  FFMA.FTZ R174, R174, R11.reuse, -R205.reuse ;  /* 0x0000000baeae7223 */ /* 0x180fe200000108cd */
[-CC-:B------:R-:W-:Y:S01]  /*e690*/  FFMA.FTZ R175, R175, R11.reuse, -R205.reuse ;  /* 0x0000000bafaf7223 */ /* 0x180fe200000108cd */
[----:B------:R-:W-:Y:S01]  /*e6a0*/  @!P3 STS [R163+0x38400], R202 ;  /* 0x038400caa300b388 */ /* 0x000fe20000000800 */
[-CC-:B------:R-:W-:Y:S01]  /*e6b0*/  FFMA.FTZ R182, R182, R11.reuse, -R205.reuse ;  /* 0x0000000bb6b67223 */ /* 0x180fe200000108cd */
[----:B------:R-:W3:Y:S01]  /*e6c0*/  MUFU.EX2 R206, R206 ;  /* 0x000000ce00ce7308 */ /* 0x000ee20000000800 */
[-CC-:B------:R-:W-:Y:S01]  /*e6d0*/  FFMA.FTZ R183, R183, R11.reuse, -R205.reuse ;  /* 0x0000000bb7b77223 */ /* 0x180fe200000108cd */
[----:B0-----:R0:W-:Y:S01]  /*e6e0*/  @!P3 STS [R163+0x38420], R164 ;  /* 0x038420a4a300b388 */ /* 0x0011e20000000800 */
[-CC-:B--2---:R-:W-:Y:S01]  /*e6f0*/  FFMA.FTZ R162, R178, R11.reuse, -R205.reuse ;  /* 0x0000000bb2a27223 */ /* 0x184fe200000108cd */
[----:B------:R-:W-:Y:S01]  /*e700*/  FFMA.FTZ R178, R179, R11, -R205 ;  /* 0x0000000bb3b27223 */ /* 0x000fe200000108cd */
[-C--:B------:R-:W-:Y:S01]  /*e710*/  FMUL.FTZ R26, R26, R164.reuse ;  /* 0x000000a41a1a7220 */ /* 0x080fe20000410000 */
[-C--:B------:R-:W-:Y:S01]  /*e720*/  FMUL.FTZ R27, R27, R164.reuse ;  /* 0x000000a41b1b7220 */ /* 0x080fe20000410000 */
[-C--:B------:R-:W-:Y:S01]  /*e730*/  FMUL.FTZ R30, R30, R164.reuse ;  /* 0x000000a41e1e7220 */ /* 0x080fe20000410000 */
[----:B------:R-:W2:Y:S01]  /*e740*/  MUFU.EX2 R155, R155 ;  /* 0x0000009b009b7308 */ /* 0x000ea20000000800 */
[----:B-1----:R-:W-:Y:S01]  /*e750*/  FFMA.FTZ R197, R164, R197, R154 ;  /* 0x000000c5a4c57223 */ /* 0x002fe2000001009a */
[-C--:B------:R-:W-:Y:S01]  /*e760*/  FMUL.FTZ R31, R31, R164.reuse ;  /* 0x000000a41f1f7220 */ /* 0x080fe20000410000 */
[----:B------:R-:W-:Y:S01]  /*e770*/  FMUL.FTZ R34, R34, R164 ;  /* 0x000000a422227220 */ /* 0x000fe20000410000 */
[----:B0-----:R-:W-:Y:S01]  /*e780*/  FFMA.FTZ R163, R202, R15, R152 ;  /* 0x0000000fcaa37223 */ /* 0x001fe20000010098 */
[----:B------:R-:W-:Y:S01]  /*e790*/  F2FP.F16.F32.PACK_AB R152, R153, R152 ;  /* 0x000000989998723e */ /* 0x000fe200000000ff */
[-C--:B------:R-:W-:Y:S01]  /*e7a0*/  FMUL.FTZ R35, R35, R164.reuse ;  /* 0x000000a423237220 */ /* 0x080fe20000410000 */
[----:B------:R-:W-:Y:S01]  /*e7b0*/  FMUL.FTZ R38, R38, R164 ;  /* 0x000000a426267220 */ /* 0x000fe20000410000 */
[----:B------:R-:W0:Y:S01]  /*e7c0*/  MUFU.EX2 R165, R165 ;  /* 0x000000a500a57308 */ /* 0x000e220000000800 */
[C---:B---3--:R-:W-:Y:S01]  /*e7d0*/  FADD.FTZ R197, R206.reuse, R197 ;  /* 0x000000c5cec57221 */ /* 0x048fe20000010000 */
[----:B------:R-:W-:Y:S01]  /*e7e0*/  FADD.FTZ R163, R153, R163 ;  /* 0x000000a399a37221 */ /* 0x000fe20000010000 */
[----:B------:R-:W-:Y:S01]  /*e7f0*/  F2FP.F16.F32.PACK_AB R153, R206, R154 ;  /* 0x0000009ace99723e */ /* 0x000fe200000000ff */
[-C--:B------:R-:W-:Y:S01]  /*e800*/  FMUL.FTZ R39, R39, R164.reuse ;  /* 0x000000a427277220 */ /* 0x080fe20000410000 */
[-C--:B------:R-:W-:Y:S01]  /*e810*/  FMUL.FTZ R42, R42, R164.reuse ;  /* 0x000000a42a2a7220 */ /* 0x080fe20000410000 */
[-C--:B------:R-:W-:Y:S01]  /*e820*/  FMUL.FTZ R43, R43, R164.reuse ;  /* 0x000000a42b2b7220 */ /* 0x080fe20000410000 */
[-C--:B------:R-:W-:Y:S01]  /*e830*/  FMUL.FTZ R46, R46, R164.reuse ;  /* 0x000000a42e2e7220 */ /* 0x080fe20000410000 */
[----:B------:R-:W1:Y:S01]  /*e840*/  MUFU.EX2 R158, R158 ;  /* 0x0000009e009e7308 */ /* 0x000e620000000800 */
        /* <DEDUP_REMOVED lines=8> */
[C---:B0-----:R-:W-:Y:S01]  /*e8d0*/  FADD.FTZ R197, R165.reuse, R197 ;  /* 0x000000c5a5c57221 */ /* 0x041fe20000010000 */
[----:B------:R-:W-:Y:S01]  /*e8e0*/  F2FP.F16.F32.PACK_AB R155, R165, R155 ;  /* 0x0000009ba59b723e */ /* 0x000fe200000000ff */
[-C--:B------:R-:W-:Y:S01]  /*e8f0*/  FMUL.FTZ R59, R59, R164.reuse ;  /* 0x000000a43b3b7220 */ /* 0x080fe20000410000 */
[-C--:B------:R-:W-:Y:S01]  /*e900*/  FMUL.FTZ R62, R62, R164.reuse ;  /* 0x000000a43e3e7220 */ /* 0x080fe20000410000 */
[-C--:B------:R-:W-:Y:S01]  /*e910*/  FMUL.FTZ R63, R63, R164.reuse ;  /* 0x000000a43f3f7220 */ /* 0x080fe20000410000 */
[-C--:B------:R-:W-:Y:S01]  /*e920*/  FMUL.FTZ R66, R66, R164.reuse ;  /* 0x000000a442427220 */ /* 0x080fe20000410000 */
[-C--:B------:R-:W-:Y:S01]  /*e930*/  FMUL.FTZ R67, R67, R164.reuse ;  /* 0x000000a443437220 */ /* 0x080fe20000410000 */
[----:B------:R-:W-:Y:S01]  /*e940*/  MUFU.EX2 R156, R156 ;  /* 0x0000009c009c7308 */ /* 0x000fe20000000800 */
[----:B-1----:R-:W-:Y:S01]  /*e950*/  FADD.FTZ R179, R158, R197 ;  /* 0x000000c59eb37221 */ /* 0x002fe20000010000 */
[-C--:B------:R-:W-:Y:S01]  /*e960*/  FMUL.FTZ R70, R70, R164.reuse ;  /* 0x000000a446467220 */ /* 0x080fe20000410000 */
[-C--:B------:R-:W-:Y:S01]  /*e970*/  FMUL.FTZ R71, R71, R164.reuse ;  /* 0x000000a447477220 */ /* 0x080fe20000410000 */
[-C--:B------:R-:W-:Y:S01]  /*e980*/  FMUL.FTZ R74, R74, R164.reuse ;  /* 0x000000a44a4a7220 */ /* 0x080fe20000410000 */
[-C--:B------:R-:W-:Y:S01]  /*e990*/  FMUL.FTZ R75, R75, R164.reuse ;  /* 0x000000a44b4b7220 */ /* 0x080fe20000410000 */
[-C--:B------:R-:W-:Y:S01]  /*e9a0*/  FMUL.FTZ R78, R78, R164.reuse ;  /* 0x000000a44e4e7220 */ /* 0x080fe20000410000 */
[----:B------:R-:W-:Y:S01]  /*e9b0*/  FMUL.FTZ R79, R79, R164 ;  /* 0x000000a44f4f7220 */ /* 0x000fe20000410000 */
[----:B------:R-:W-:Y:S01]  /*e9c0*/  MUFU.EX2 R161, R161 ;  /* 0x000000a100a17308 */ /* 0x000fe20000000800 */
[----:B--2---:R-:W-:Y:S01]  /*e9d0*/  F2FP.F16.F32.PACK_AB R154, R157, R204 ;  /* 0x000000cc9d9a723e */ /* 0x004fe200000000ff */
[----:B------:R-:W-:Y:S01]  /*e9e0*/  BAR.SYNC.DEFER_BLOCKING 0xf, 0x100 ;  /* 0x03c4000000007b1d */ /* 0x000fe20000010000 */
[-C--:B------:R-:W-:Y:S01]  /*e9f0*/  FMUL.FTZ R82, R82, R164.reuse ;  /* 0x000000a452527220 */ /* 0x080fe20000410000 */
[-C--:B------:R-:W-:Y:S01]  /*ea00*/  FMUL.FTZ R83, R83, R164.reuse ;  /* 0x000000a453537220 */ /* 0x080fe20000410000 */
[-C--:B------:R-:W-:Y:S01]  /*ea10*/  FMUL.FTZ R86, R86, R164.reuse ;  /* 0x000000a456567220 */ /* 0x080fe20000410000 */
[-C--:B------:R-:W-:Y:S01]  /*ea20*/  FMUL.FTZ R87, R87, R164.reuse ;  /* 0x000000a457577220 */ /* 0x080fe20000410000 */
[-C--:B------:R-:W-:Y:S01]  /*ea30*/  FMUL.FTZ R90, R90, R164.reuse ;  /* 0x000000a45a5a7220 */ /* 0x080fe20000410000 */
[----:B------:R-:W0:Y:S01]  /*ea40*/  MUFU.EX2 R159, R159 ;  /* 0x0000009f009f7308 */ /* 0x000e220000000800 */
        /* <DEDUP_REMOVED lines=16> */
[----:B0-----:R-:W-:Y:S01]  /*eb50*/  FADD.FTZ R179, R159, R179 ;  /* 0x000000b39fb37221 */ /* 0x001fe20000010000 */
        /* <DEDUP_REMOVED lines=18> */
[----:B------:R-:W-:Y:S01]  /*ec80*/  FMUL.FTZ R151, R151, R164 ;  /* 0x000000a497977220 */ /* 0x000fe20000410000 */
[-C--:B------:R-:W-:Y:S01]  /*ec90*/  FMUL.FTZ R41, R41, R202.reuse ;  /* 0x000000ca29297220 */ /* 0x080fe20000410000 */
        /* <DEDUP_REMOVED lines=11> */
[----:B--2---:R-:W-:Y:S01]  /*ed50*/  FADD.FTZ R162, R204, R163 ;  /* 0x000000a3cca27221 */ /* 0x004fe20000010000 */
[-C--:B------:R-:W-:Y:S01]  /*ed60*/  FMUL.FTZ R61, R61, R202.reuse ;  /* 0x000000ca3d3d7220 */ /* 0x080fe20000410000 */
[-C--:B------:R-:W-:Y:S01]  /*ed70*/  FMUL.FTZ R64, R64, R202.reuse ;  /* 0x000000ca40407220 */ /* 0x080fe20000410000 */
[----:B------:R-:W-:Y:S01]  /*ed80*/  FMUL.FTZ R65, R65, R202 ;  /* 0x000000ca41417220 */ /* 0x000fe20000410000 */
[----:B------:R-:W-:Y:S01]  /*ed90*/  FADD.FTZ R162, R157, R162 ;  /* 0x000000a29da27221 */ /* 0x000fe20000010000 */
[----:B------:R-:W-:Y:S01]  /*eda0*/  F2FP.F16.F32.PACK_AB R157, R159, R158 ;  /* 0x0000009e9f9d723e */ /* 0x000fe200000000ff */
[----:B------:R-:W-:Y:S01]  /*edb0*/  FMUL.FTZ R68, R68, R202 ;  /* 0x000000ca44447220 */ /* 0x000fe20000410000 */
[----:B------:R-:W-:Y:S01]  /*edc0*/  MUFU.EX2 R169, R169 ;  /* 0x000000a900a97308 */ /* 0x000fe20000000800 */
[----:B------:R-:W-:Y:S01]  /*edd0*/  FADD.FTZ R162, R156, R162 ;  /* 0x000000a29ca27221 */ /* 0x000fe20000010000 */
[----:B------:R-:W-:Y:S01]  /*ede0*/  F2FP.F16.F32.PACK_AB R156, R161, R156 ;  /* 0x0000009ca19c723e */ /* 0x000fe200000000ff */
[----:B------:R-:W-:Y:S01]  /*edf0*/  FMUL.FTZ R69, R69, R202 ;  /* 0x000000ca45457220 */ /* 0x000fe20000410000 */
[----:B-1----:R-:W-:Y:S01]  /*ee00*/  F2FP.F16.F32.PACK_AB R158, R198, R160 ;  /* 0x000000a0c69e723e */ /* 0x002fe200000000ff */
[----:B------:R-:W-:Y:S01]  /*ee10*/  FADD.FTZ R162, R161, R162 ;  /* 0x000000a2a1a27221 */ /* 0x000fe20000010000 */
[----:B0-----:R-:W-:Y:S01]  /*ee20*/  F2FP.F16.F32.PACK_AB R159, R203, R200 ;  /* 0x000000c8cb9f723e */ /* 0x001fe200000000ff */
        /* <DEDUP_REMOVED lines=46> */
[----:B------:R-:W-:Y:S01]  /*f110*/  FMUL.FTZ R149, R149, R202 ;  /* 0x000000ca95957220 */ /* 0x000fe20000410000 */
[----:B------:R0:W-:Y:S01]  /*f120*/  STSM.16.M88.4 [R194+0x36400], R152 ;  /* 0x03640098c2007844 */ /* 0x0001e20000000200 */
[----:B------:R-:W-:Y:S01]  /*f130*/  FADD.FTZ R179, R200, R179 ;  /* 0x000000b3c8b37221 */ /* 0x000fe20000010000 */
[----:B------:R-:W-:Y:S01]  /*f140*/  MUFU.EX2 R176, R176 ;  /* 0x000000b000b07308 */ /* 0x000fe20000000800 */
[----:B------:R-:W-:Y:S01]  /*f150*/  @!P1 VIADD R196, R196, 0x38860 ;  /* 0x00038860c4c49836 */ /* 0x000fe20000000000 */
[----:B------:R2:W-:Y:S01]  /*f160*/  STSM.16.M88.4 [R208], R156 ;  /* 0x0000009cd0007844 */ /* 0x0005e20000000200 */
[----:B------:R-:W-:Y:S01]  /*f170*/  FADD.FTZ R179, R203, R179 ;  /* 0x000000b3cbb37221 */ /* 0x000fe20000010000 */
[----:B------:R-:W-:-:S02]  /*f180*/  IMAD.MOV.U32 R199, RZ, RZ, R18 ;  /* 0x000000ffffc77224 */ /* 0x000fc400078e0012 */
[----:B------:R-:W-:Y:S01]  /*f190*/  @!P1 PRMT R196, RZ, 0x654, R196 ;  /* 0x00000654ffc49816 */ /* 0x000fe200000000c4 */
[----:B------:R-:W-:Y:S01]  /*f1a0*/  FADD.FTZ R179, R170, R179 ;  /* 0x000000b3aab37221 */ /* 0x000fe20000010000 */
[----:B------:R-:W3:Y:S01]  /*f1b0*/  MUFU.EX2 R177, R177 ;  /* 0x000000b100b17308 */ /* 0x000ee20000000800 */
[----:B-1----:R-:W-:Y:S01]  /*f1c0*/  F2FP.F16.F32.PACK_AB R163, R175, R174 ;  /* 0x000000aeafa3723e */ /* 0x002fe200000000ff */
[----:B------:R-:W-:Y:S02]  /*f1d0*/  IMAD.MOV.U32 R200, RZ, RZ, R21 ;  /* 0x000000ffffc87224 */ /* 0x000fe400078e0015 */
[----:B------:R-:W-:-:S04]  /*f1e0*/  FADD.FTZ R179, R171, R179 ;  /* 0x000000b3abb37221 */ /* 0x000fc80000010000 */
[----:B------:R-:W-:Y:S01]  /*f1f0*/  FADD.FTZ R179, R174, R179 ;  /* 0x000000b3aeb37221 */ /* 0x000fe20000010000 */
[----:B------:R-:W-:Y:S03]  /*f200*/  MUFU.EX2 R180, R180 ;  /* 0x000000b400b47308 */ /* 0x000fe60000000800 */
[----:B------:R-:W-:-:S04]  /*f210*/  FADD.FTZ R179, R175, R179 ;  /* 0x000000b3afb37221 */ /* 0x000fc80000010000 */
[----:B------:R-:W-:Y:S01]  /*f220*/  FADD.FTZ R179, R15, R179 ;  /* 0x000000b30fb37221 */ /* 0x000fe20000010000 */
[----:B------:R-:W1:Y:S01]  /*f230*/  MUFU.EX2 R181, R181 ;  /* 0x000000b500b57308 */ /* 0x000e620000000800 */
[----:B---3--:R-:W-:-:S07]  /*f240*/  F2FP.F16.F32.PACK_AB R164, R177, R176 ;  /* 0x000000b0b1a4723e */ /* 0x008fce00000000ff */
[----:B------:R-:W3:Y:S08]  /*f250*/  MUFU.EX2 R178, R178 ;  /* 0x000000b200b27308 */ /* 0x000ef00000000800 */
[----:B------:R-:W4:Y:S01]  /*f260*/  MUFU.EX2 R182, R182 ;  /* 0x000000b600b67308 */ /* 0x000f220000000800 */
[----:B-1----:R-:W-:-:S07]  /*f270*/  F2FP.F16.F32.PACK_AB R166, R181, R180 ;  /* 0x000000b4b5a6723e */ /* 0x002fce00000000ff */
[----:B------:R1:W5:Y:S01]  /*f280*/  MUFU.EX2 R197, R183 ;  /* 0x000000b700c57308 */ /* 0x0003620000000800 */
[C---:B---3--:R-:W-:Y:S01]  /*f290*/  F2FP.F16.F32.PACK_AB R165, R178.reuse, R15 ;  /* 0x0000000fb2a5723e */ /* 0x048fe200000000ff */
[----:B------:R-:W-:Y:S01]  /*f2a0*/  FADD.FTZ R179, R178, R179 ;  /* 0x000000b3b2b37221 */ /* 0x000fe20000010000 */
[----:B-1----:R-:W-:Y:S01]  /*f2b0*/  FADD.FTZ R183, R160, R162 ;  /* 0x000000a2a0b77221 */ /* 0x002fe20000010000 */
[----:B------:R-:W-:Y:S02]  /*f2c0*/  F2FP.F16.F32.PACK_AB R160, R169, R168 ;  /* 0x000000a8a9a0723e */ /* 0x000fe400000000ff */
[----:B----4-:R-:W-:Y:S01]  /*f2d0*/  FADD.FTZ R179, R182, R179 ;  /* 0x000000b3b6b37221 */ /* 0x010fe20000010000 */
[----:B------:R-:W-:Y:S01]  /*f2e0*/  F2FP.F16.F32.PACK_AB R162, R173, R172 ;  /* 0x000000acada2723e */ /* 0x000fe200000000ff */
[----:B------:R-:W-:Y:S01]  /*f2f0*/  FADD.FTZ R183, R198, R183 ;  /* 0x000000b7c6b77221 */ /* 0x000fe20000010000 */
[----:B------:R-:W-:Y:S01]  /*f300*/  IMAD.MOV.U32 R198, RZ, RZ, R12 ;  /* 0x000000ffffc67224 */ /* 0x000fe200078e000c */
[----:B-----5:R-:W-:-:S02]  /*f310*/  F2FP.F16.F32.PACK_AB R167, R197, R182 ;  /* 0x000000b6c5a7723e */ /* 0x020fc400000000ff */
[----:B------:R2:W-:Y:S01]  /*f320*/  STSM.16.M88.4 [R195], R160 ;  /* 0x000000a0c3007844 */ /* 0x0005e20000000200 */
[----:B------:R-:W-:Y:S01]  /*f330*/  FADD.FTZ R183, R168, R183 ;  /* 0x000000b7a8b77221 */ /* 0x000fe20000010000 */
[----:B------:R-:W-:Y:S02]  /*f340*/  FADD.FTZ R197, R197, R179 ;  /* 0x000000b3c5c57221 */ /* 0x000fe40000010000 */
[----:B------:R2:W-:Y:S01]  /*f350*/  STSM.16.M88.4 [R201], R164 ;  /* 0x000000a4c9007844 */ /* 0x0005e20000000200 */
[----:B------:R-:W-:Y:S01]  /*f360*/  WARPGROUP.ARRIVE ;  /* 0x00000000000079c5 */ /* 0x000fe20000000000 */
[----:B------:R-:W-:-:S04]  /*f370*/  FADD.FTZ R183, R169, R183 ;  /* 0x000000b7a9b77221 */ /* 0x000fc80000010000 */
[----:B------:R-:W-:Y:S01]  /*f380*/  FADD.FTZ R183, R172, R183 ;  /* 0x000000b7acb77221 */ /* 0x000fe20000010000 */
[----:B------:R-:W-:Y:S03]  /*f390*/  HGMMA.64x256x16.F32 R24, R152, gdesc[UR4].tnspB, R24, gsb0 ;  /* 0x43e0000498187df0 */ /* 0x000fe60008000818 */
[----:B------:R-:W-:-:S04]  /*f3a0*/  FADD.FTZ R183, R173, R183 ;  /* 0x000000b7adb77221 */ /* 0x000fc80000010000 */
[----:B------:R-:W-:-:S04]  /*f3b0*/  FADD.FTZ R183, R176, R183 ;  /* 0x000000b7b0b77221 */ /* 0x000fc80000010000 */
[----:B------:R-:W-:-:S04]  /*f3c0*/  FADD.FTZ R183, R177, R183 ;  /* 0x000000b7b1b77221 */ /* 0x000fc80000010000 */
[----:B------:R-:W-:-:S04]  /*f3d0*/  FADD.FTZ R183, R180, R183 ;  /* 0x000000b7b4b77221 */ /* 0x000fc80000010000 */
[----:B------:R-:W-:Y:S01]  /*f3e0*/  FADD.FTZ R15, R181, R183 ;  /* 0x000000b7b50f7221 */ /* 0x000fe20000010000 */
[----:B------:R-:W-:Y:S02]  /*f3f0*/  WARPGROUP.DEPBAR.LE gsb0, 0x0 ;  /* 0x00008000000079c5 */ /* 0x000fe40000010000 */
[----:B0-----:R-:W-:Y:S01]  /*f400*/  VIADD R152, R20, 0x80 ;  /* 0x0000008014987836 */ /* 0x001fe20000000000 */
[----:B------:R-:W-:Y:S01]  /*f410*/  WARPGROUP.ARRIVE ;  /* 0x00000000000079c5 */ /* 0x000fe20000000000 */
[----:B------:R-:W-:-:S03]  /*f420*/  IMAD.MOV.U32 R153, RZ, RZ, 0x40000040 ;  /* 0x40000040ff997424 */ /* 0x000fc600078e00ff */
[----:B------:R-:W-:Y:S01]  /*f430*/  R2UR UR6, R152 ;  /* 0x00000000980672ca */ /* 0x000fe200000e0000 */
[----:B------:R-:W-:Y:S01]  /*f440*/  VIADD R152, R20, 0x100 ;  /* 0x0000010014987836 */ /* 0x000fe20000000000 */
[----:B------:R-:W-:Y:S01]  /*f450*/  R2UR UR7, R153 ;  /* 0x00000000990772ca */ /* 0x000fe200000e0000 */
[----:B------:R-:W-:-:S12]  /*f460*/  IMAD.MOV.U32 R153, RZ, RZ, 0x40000040 ;  /* 0x40000040ff997424 */ /* 0x000fd800078e00ff */
[----:B------:R-:W-:Y:S01]  /*f470*/  HGMMA.64x256x16.F32 R24, R156, gdesc[UR4].tnspB, R24, gsb0 ;  /* 0x43e000049c187df0 */ /* 0x000fe20008000818 */
[----:B------:R-:W-:Y:S01]  /*f480*/  R2UR UR6, R152 ;  /* 0x00000000980672ca */ /* 0x000fe200000e0000 */
[----:B------:R-:W-:Y:S01]  /*f490*/  VIADD R152, R20, 0x180 ;  /* 0x0000018014987836 */ /* 0x000fe20000000000 */
[----:B------:R-:W-:Y:S01]  /*f4a0*/  R2UR UR7, R153 ;  /* 0x00000000990772ca */ /* 0x000fe200000e0000 */
[----:B------:R-:W-:Y:S01]  /*f4b0*/  IMAD.MOV.U32 R153, RZ, RZ, 0x40000040 ;  /* 0x40000040ff997424 */ /* 0x000fe200078e00ff */
[----:B------:R-:W-:Y:S02]  /*f4c0*/  WARPGROUP.DEPBAR.LE gsb0, 0x0 ;  /* 0x00008000000079c5 */ /* 0x000fe40000010000 */
[----:B------:R-:W-:-:S15]  /*f4d0*/  WARPGROUP.ARRIVE ;  /* 0x00000000000079c5 */ /* 0x000fde0000000000 */
[----:B------:R-:W-:-:S06]  /*f4e0*/  NOP ;  /* 0x0000000000007918 */ /* 0x000fcc0000000000 */
[----:B------:R-:W-:Y:S01]  /*f4f0*/  HGMMA.64x256x16.F32 R24, R160, gdesc[UR4].tnspB, R24, gsb0 ;  /* 0x43e00004a0187df0 */ /* 0x000fe20008000818 */
[----:B------:R-:W-:Y:S02]  /*f500*/  R2UR UR6, R152 ;  /* 0x00000000980672ca */ /* 0x000fe400000e0000 */
[----:B------:R-:W-:Y:S01]  /*f510*/  R2UR UR7, R153 ;  /* 0x00000000990772ca */ /* 0x000fe200000e0000 */
        /* <DEDUP_REMOVED lines=15> */
.L_x_4412:
[----:B------:R-:W-:Y:S05]  /*f610*/  BSYNC B0 ;  /* 0x0000000000007941 */ /* 0x000fea0003800000 */
.L_x_4411:
[----:B------:R-:W0:Y:S01]  /*f620*/  SHFL.BFLY PT, R0, R15, 0x2, 0x1f ;  /* 0x0c401f000f007f89 */ /* 0x000e2200000e0000 */
[----:B------:R-:W-:Y:S02]  /*f630*/  IMAD.MOV.U32 R4, RZ, RZ, RZ ;  /* 0x000000ffff047224 */ /* 0x000fe400078e00ff */
[----:B------:R-:W-:Y:S01]  /*f640*/  IMAD.MOV.U32 R14, RZ, RZ, -0x800000 ;  /* 0xff800000ff0e7424 */ /* 0x000fe200078e00ff */
[----:B------:R-:W-:Y:S06]  /*f650*/  BAR.ARV 0x8, 0x100 ;  /* 0x0204000000007b1d */ /* 0x000fec0000002000 */
[----:B------:R-:W-:-:S02]  /*f660*/  VIADD R220, R220, 0x1 ;  /* 0x00000001dcdc7836 */ /* 0x000fc40000000000 */
[----:B------:R-:W-:Y:S01]  /*f670*/  BAR.SYNC.DEFER_BLOCKING 0xf, 0x100 ;  /* 0x03c4000000007b1d */ /* 0x000fe20000010000 */
[----:B0-----:R-:W-:-:S05]  /*f680*/  FADD.FTZ R0, R0, R15 ;  /* 0x0000000f00007221 */ /* 0x001fca0000010000 */
[----:B------:R-:W0:Y:S02]  /*f690*/  SHFL.BFLY PT, R3, R0, 0x1, 0x1f ;  /* 0x0c201f0000037f89 */ /* 0x000e2400000e0000 */
[----:B0-----:R-:W-:-:S05]  /*f6a0*/  FADD.FTZ R3, R0, R3 ;  /* 0x0000000300037221 */ /* 0x001fca0000010000 */
[----:B------:R-:W-:-:S13]  /*f6b0*/  FSETP.NE.FTZ.AND P0, PT, R3, RZ, PT ;  /* 0x000000ff0300720b */ /* 0x000fda0003f15000 */
[----:B------:R-:W0:Y:S08]  /*f6c0*/  @P0 MUFU.LG2 R0, R3 ;  /* 0x0000000300000308 */ /* 0x000e300000000c00 */
[----:B------:R3:W4:Y:S01]  /*f6d0*/  @P0 MUFU.RCP R4, R3 ;  /* 0x0000000300040308 */ /* 0x0007220000001000 */
[----:B0-----:R-:W-:Y:S01]  /*f6e0*/  @P0 FMUL.FTZ R0, R0, 0.69314718246459960938 ;  /* 0x3f31721800000820 */ /* 0x001fe20000410000 */
[----:B---3--:R-:W-:-:S04]  /*f6f0*/  @P0 FMUL.FTZ R3, R11, 0.69314718246459960938 ;  /* 0x3f3172180b030820 */ /* 0x008fc80000410000 */
[----:B------:R-:W-:Y:S02]  /*f700*/  @P0 FFMA.FTZ R14, R3, R12, R0 ;  /* 0x0000000c030e0223 */ /* 0x000fe40000010000 */
[----:B------:R-:W0:Y:S01]  /*f710*/  SHFL.BFLY PT, R0, R197, 0x2, 0x1f ;  /* 0x0c401f00c5007f89 */ /* 0x000e2200000e0000 */
[-C--:B----4-:R-:W-:Y:S01]  /*f720*/  FMUL.FTZ R24, R24, R4.reuse ;  /* 0x0000000418187220 */ /* 0x090fe20000410000 */
        /* <DEDUP_REMOVED lines=22> */
[----:B0-----:R-:W-:Y:S01]  /*f890*/  FADD.FTZ R0, R0, R197 ;  /* 0x000000c500007221 */ /* 0x001fe20000010000 */
        /* <DEDUP_REMOVED lines=44> */
[----:B------:R-:W-:-:S02]  /*fb60*/  FMUL.FTZ R149, R149, R4 ;  /* 0x0000000495957220 */ /* 0x000fc40000410000 */
[----:B------:R-:W0:Y:S01]  /*fb70*/  @P0 MUFU.RCP R0, R3 ;  /* 0x0000000300000308 */ /* 0x000e220000001000 */
[----:B------:R-:W-:-:S07]  /*fb80*/  @P0 FMUL.FTZ R11, R11, 0.69314718246459960938 ;  /* 0x3f3172180b0b0820 */ /* 0x000fce0000410000 */
[----:B------:R-:W3:Y:S01]  /*fb90*/  @P0 MUFU.LG2 R3, R3 ;  /* 0x0000000300030308 */ /* 0x000ee20000000c00 */
[-C--:B0-----:R-:W-:Y:S01]  /*fba0*/  FMUL.FTZ R26, R26, R0.reuse ;  /* 0x000000001a1a7220 */ /* 0x081fe20000410000 */
[-C--:B------:R-:W-:Y:S01]  /*fbb0*/  FMUL.FTZ R27, R27, R0.reuse ;  /* 0x000000001b1b7220 */ /* 0x080fe20000410000 */
[-C--:B------:R-:W-:Y:S01]  /*fbc0*/  FMUL.FTZ R30, R30, R0.reuse ;  /* 0x000000001e1e7220 */ /* 0x080fe20000410000 */
[-C--:B------:R-:W-:Y:S01]  /*fbd0*/  FMUL.FTZ R31, R31, R0.reuse ;  /* 0x000000001f1f7220 */ /* 0x080fe20000410000 */
[-C--:B------:R-:W-:Y:S01]  /*fbe0*/  FMUL.FTZ R34, R34, R0.reuse ;  /* 0x0000000022227220 */ /* 0x080fe20000410000 */
[-C--:B------:R-:W-:Y:S01]  /*fbf0*/  FMUL.FTZ R35, R35, R0.reuse ;  /* 0x0000000023237220 */ /* 0x080fe20000410000 */
[-C--:B------:R-:W-:Y:S01]  /*fc00*/  FMUL.FTZ R38, R38, R0.reuse ;  /* 0x0000000026267220 */ /* 0x080fe20000410000 */
[----:B------:R-:W-:Y:S01]  /*fc10*/  FMUL.FTZ R39, R39, R0 ;  /* 0x0000000027277220 */ /* 0x000fe20000410000 */
[----:B---3--:R-:W-:Y:S01]  /*fc20*/  @P0 FMUL.FTZ R5, R3, 0.69314718246459960938 ;  /* 0x3f31721803050820 */ /* 0x008fe20000410000 */
[----:B------:R-:W-:-:S02]  /*fc30*/  IMAD.MOV.U32 R3, RZ, RZ, -0x800000 ;  /* 0xff800000ff037424 */ /* 0x000fc400078e00ff */
        /* <DEDUP_REMOVED lines=69> */
.L_x_4364:
[----:B------:R-:W-:Y:S05]  /*10090*/  BSYNC B7 ;  /* 0x0000000000077941 */ /* 0x000fea0003800000 */
.L_x_4360:
[----:B------:R-:W3:Y:S08]  /*100a0*/  S2UR UR5, SR_CgaCtaId ;  /* 0x00000000000579c3 */ /* 0x000ef00000008800 */
[----:B------:R-:W-:Y:S06]  /*100b0*/  BAR.SYNC.DEFER_BLOCKING 0x5, 0x180 ;  /* 0x0146000000007b1d */ /* 0x000fec0000010000 */
[----:B------:R-:W-:Y:S01]  /*100c0*/  UMOV UR4, 0x400 ;  /* 0x0000040000047882 */ /* 0x000fe20000000000 */
[----:B------:R-:W-:Y:S01]  /*100d0*/  BSSY B0, `(.L_x_4424) ;  /* 0x0000499000007945 */ /* 0x000fe20003800000 */
[----:B---3--:R-:W-:-:S06]  /*100e0*/  ULEA UR4, UR5, UR4, 0x18 ;  /* 0x0000000405047291 */ /* 0x008fcc000f8ec03f */
[----:B------:R-:W-:-:S05]  /*100f0*/  IMAD.U32 R2, RZ, RZ, UR4 ;  /* 0x00000004ff027e24 */ /* 0x000fca000f8e00ff */
[----:B-----5:R3:W4:Y:S01]  /*10100*/  LDS.128 R152, [R2+0x388d0] ;  /* 0x0388d00002987984 */ /* 0x0207220000000c00 */
[----:B------:R-:W-:Y:S06]  /*10110*/  BAR.ARV 0x4, 0x180 ;  /* 0x0106000000007b1d */ /* 0x000fec0000002000 */
[----:B------:R-:W-:Y:S05]  /*10120*/  @P0 BRA `(.L_x_4425) ;  /* 0x0000003800880947 */ /* 0x000fea0003800000 */
[----:B-1----:R-:W2:Y:S01]  /*10130*/  LDL R4, [R1+0x80] ;  /* 0x0000800001047983 */ /* 0x002ea20000100800 */
[----:B0-----:R-:W-:Y:S01]  /*10140*/  F2FP.F16.F32.PACK_AB R6, R29, R28 ;  /* 0x0000001c1d06723e */ /* 0x001fe200000000ff */
        /* <DEDUP_REMOVED lines=189> */
[----:B0-----:R-:W-:Y:S01]  /*10d20*/  @P0 IADD3 R8, P2, R213, UR4, RZ ;  /* 0x00000004d5080c10 */ /* 0x001fe2000ff5e0ff */
        /* <DEDUP_REMOVED lines=10> */
.L_x_4426:
        /* <DEDUP_REMOVED lines=8> */
[----:B------:R-:W2:Y:S01]  /*10e50*/  LDL.LU R11, [R1+0x3c] ;  /* 0x00003c00010b7983 */ /* 0x000ea20000300800 */
[----:B------:R-:W-:Y:S01]  /*10e60*/  IMAD.MOV.U32 R10, RZ, RZ, 0xab8 ;  /* 0x00000ab8ff0a7424 */ /* 0x000fe200078e00ff */
[----:B------:R-:W-:Y:S01]  /*10e70*/  ISETP.GT.AND P1, PT, R211, 0x1, PT ;  /* 0x00000001d300780c */ /* 0x000fe20003f24270 */
[----:B------:R-:W1:Y:S01]  /*10e80*/  LDC R156, c[0x0][0xce8] ;  /* 0x00033a00ff9c7b82 */ /* 0x000e620000000800 */
[----:B------:R-:W5:Y:S01]  /*10e90*/  LDL R21, [R1+0x78] ;  /* 0x0000780001157983 */ /* 0x000f620000100800 */
[----:B------:R-:W-:Y:S02]  /*10ea0*/  ISETP.NE.U32.AND P0, PT, RZ, UR6, PT ;  /* 0x00000006ff007c0c */ /* 0x000fe4000bf05070 */
[----:B------:R-:W-:Y:S01]  /*10eb0*/  SEL R10, R10, 0xa78, P1 ;  /* 0x00000a780a0a7807 */ /* 0x000fe20000800000 */
[----:B------:R-:W3:Y:S01]  /*10ec0*/  LDL R158, [R1+0x7c] ;  /* 0x00007c00019e7983 */ /* 0x000ee20000100800 */
[----:B------:R-:W-:Y:S02]  /*10ed0*/  ISETP.NE.AND.EX P0, PT, RZ, UR7, PT, P0 ;  /* 0x00000007ff007c0c */ /* 0x000fe4000bf05300 */
[----:B0-----:R-:W0:Y:S01]  /*10ee0*/  LDC.64 R8, c[0x0][R10+0x220] ;  /* 0x000088000a087b82 */ /* 0x001e220000000a00 */
[----:B------:R-:W3:Y:S01]  /*10ef0*/  LDL R157, [R1+0x44] ;  /* 0x00004400019d7983 */ /* 0x000ee20000100800 */
[----:B------:R-:W-:-:S06]  /*10f00*/  SEL R15, R210, RZ, !P0 ;  /* 0x000000ffd20f7207 */ /* 0x000fcc0004000000 */
[----:B------:R-:W1:Y:S01]  /*10f10*/  LDC.64 R6, c[0x0][R10+0x218] ;  /* 0x000086000a067b82 */ /* 0x000e620000000a00 */
[----:B0-----:R-:W-:Y:S01]  /*10f20*/  IMAD R9, R9, R15, RZ ;  /* 0x0000000f09097224 */ /* 0x001fe200078e02ff */
[----:B----4-:R-:W-:Y:S02]  /*10f30*/  SEL R152, R221, RZ, P1 ;  /* 0x000000ffdd987207 */ /* 0x010fe40000800000 */
[----:B--2---:R-:W-:Y:S02]  /*10f40*/  SEL R11, R11, RZ, !P0 ;  /* 0x000000ff0b0b7207 */ /* 0x004fe40004000000 */
[----:B-1----:R-:W-:-:S03]  /*10f50*/  ISETP.NE.AND P0, PT, R156, 0x1, PT ;  /* 0x000000019c00780c */ /* 0x002fc60003f05270 */
        /* <DEDUP_REMOVED lines=47> */
.L_x_4427:
[----:B------:R-:W-:Y:S02]  /*11250*/  ISETP.GT.AND P1, PT, R211, 0x1, PT ;  /* 0x00000001d300780c */ /* 0x000fe40003f24270 */
[----:B------:R-:W-:-:S04]  /*11260*/  ISETP.NE.U32.AND P0, PT, RZ, UR6, PT ;  /* 0x00000006ff007c0c */ /* 0x000fc8000bf05070 */
[----:B------:R-:W-:-:S04]  /*11270*/  ISETP.NE.AND.EX P0, PT, RZ, UR7, PT, P0 ;  /* 0x00000007ff007c0c */ /* 0x000fc8000bf05300 */
[----:B------:R-:W-:-:S03]  /*11280*/  SEL R210, R210, RZ, !P0 ;  /* 0x000000ffd2d27207 */ /* 0x000fc60004000000 */
[----:B------:R-:W-:Y:S06]  /*11290*/  @P1 BRA `(.L_x_4428) ;  /* 0x0000001000381947 */ /* 0x000fec0003800000 */
[----:B------:R-:W2:Y:S01]  /*112a0*/  S2R R20, SR_TID.X ;  /* 0x0000000000147919 */ /* 0x000ea20000002100 */
[----:B------:R-:W3:Y:S01]  /*112b0*/  LDC R83, c[0x0][0xce8] ;  /* 0x00033a00ff537b82 */ /* 0x000ee20000000800 */
[----:B------:R-:W-:Y:S01]  /*112c0*/  ULDC.64 UR4, c[0x0][0xba0] ;  /* 0x0002e80000047ab9 */ /* 0x000fe20000000a00 */
[----:B--2---:R-:W-:-:S05]  /*112d0*/  VIADD R20, R20, 0xffffff80 ;  /* 0xffffff8014147836 */ /* 0x004fca0000000000 */
[----:B------:R-:W-:-:S04]  /*112e0*/  SHF.R.S32.HI R21, RZ, 0x1f, R20 ;  /* 0x0000001fff157819 */ /* 0x000fc80000011414 */
[----:B------:R-:W-:-:S04]  /*112f0*/  LEA.HI R21, R21, R20, RZ, 0x3 ;  /* 0x0000001415157211 */ /* 0x000fc800078f18ff */
[----:B-1----:R-:W-:-:S05]  /*11300*/  SHF.R.S32.HI R3, RZ, 0x3, R21 ;  /* 0x00000003ff037819 */ /* 0x002fca0000011415 */
[----:B0-----:R-:W-:-:S04]  /*11310*/  IMAD R7, R3, 0x40, R187 ;  /* 0x0000004003077824 */ /* 0x001fc800078e02bb */
        /* <DEDUP_REMOVED lines=44> */
[----:B---3--:R-:W-:Y:S01]  /*115e0*/  IMAD R86, R4, R83, RZ ;  /* 0x0000005304567224 */ /* 0x008fe200078e02ff */
        /* <DEDUP_REMOVED lines=51> */
[----:B------:R-:W5:Y:S01]  /*11920*/  LD.E.128 R8, desc[UR42][R8.64] ;  /* 0x0000002a08087980 */ /* 0x000f62000c101d00 */
[----:B------:R-:W-:-:S02]  /*11930*/  IMAD.IADD R80, R20, 0x1, -R21 ;  /* 0x0000000114507824 */ /* 0x000fc400078e0a15 */
[C---:B------:R-:W-:Y:S01]  /*11940*/  IMAD.WIDE.U32 R6, R209.reuse, UR4, R6 ;  /* 0x00000004d1067c25 */ /* 0x040fe2000f8e0006 */
[----:B------:R-:W5:Y:S03]  /*11950*/  LD.E.128 R12, desc[UR42][R12.64] ;  /* 0x0000002a0c0c7980 */ /* 0x000f66000c101d00 */
[----:B------:R-:W1:Y:S01]  /*11960*/  @P3 LDC R85, c[0x0][0xcec] ;  /* 0x00033b00ff553b82 */ /* 0x000e620000000800 */
[----:B------:R-:W-:Y:S01]  /*11970*/  SHF.R.S32.HI R20, RZ, 0x1f, R210 ;  /* 0x0000001fff147819 */ /* 0x000fe200000114d2 */
[----:B------:R-:W-:Y:S01]  /*11980*/  IMAD R5, R80, 0x20, R3 ;  /* 0x0000002050057824 */ /* 0x000fe200078e0203 */
[----:B------:R-:W5:Y:S01]  /*11990*/  LD.E.128 R52, desc[UR42][R52.64] ;  /* 0x0000002a34347980 */ /* 0x000f62000c101d00 */
[----:B------:R-:W-:Y:S01]  /*119a0*/  IMAD R7, R209, UR5, R7 ;  /* 0x00000005d1077c24 */ /* 0x000fe2000f8e0207 */
[----:B------:R-:W-:Y:S02]  /*119b0*/  ULDC.64 UR4, c[0x0][0xbf0] ;  /* 0x0002fc0000047ab9 */ /* 0x000fe40000000a00 */
[----:B------:R-:W5:Y:S01]  /*119c0*/  LD.E.128 R56, desc[UR42][R56.64] ;  /* 0x0000002a38387980 */ /* 0x000f62000c101d00 */
[----:B------:R-:W2:Y:S01]  /*119d0*/  @P3 LDC R87, c[0x0][0xcf0] ;  /* 0x00033c00ff573b82 */ /* 0x000ea20000000800 */
[----:B------:R-:W-:-:S02]  /*119e0*/  IMAD R82, R212, 0x40, R5 ;  /* 0x00000040d4527824 */ /* 0x000fc400078e0205 */
[----:B------:R-:W-:Y:S01]  /*119f0*/  IMAD R5, R20, UR4, RZ ;  /* 0x0000000414057c24 */ /* 0x000fe2000f8e02ff */
[----:B------:R-:W5:Y:S01]  /*11a00*/  LD.E.128 R60, desc[UR42][R60.64] ;  /* 0x0000002a3c3c7980 */ /* 0x000f62000c101d00 */
[-C--:B0-----:R-:W-:Y:S02]  /*11a10*/  ISETP.GE.AND P1, PT, R219, R0.reuse, PT ;  /* 0x00000000db00720c */ /* 0x081fe40003f26270 */
[----:B------:R-:W-:Y:S01]  /*11a20*/  IMAD R81, R210, UR5, R5 ;  /* 0x00000005d2517c24 */ /* 0x000fe2000f8e0205 */
[-C--:B------:R-:W-:Y:S01]  /*11a30*/  ISETP.GE.AND P0, PT, R218, R0.reuse, PT ;  /* 0x00000000da00720c */ /* 0x080fe20003f06270 */
[----:B------:R-:W5:Y:S01]  /*11a40*/  LD.E.128 R64, desc[UR42][R64.64] ;  /* 0x0000002a40407980 */ /* 0x000f62000c101d00 */
[----:B------:R-:W-:Y:S02]  /*11a50*/  SEL R5, RZ, 0xffffffff, P1 ;  /* 0xffffffffff057807 */ /* 0x000fe40000800000 */
[-C--:B------:R-:W-:Y:S01]  /*11a60*/  ISETP.GE.AND P2, PT, R187, R0.reuse, PT ;  /* 0x00000000bb00720c */ /* 0x080fe20003f46270 */
[----:B------:R-:W5:Y:S01]  /*11a70*/  LD.E.128 R68, desc[UR42][R68.64] ;  /* 0x0000002a44447980 */ /* 0x000f62000c101d00 */
[----:B------:R-:W-:Y:S01]  /*11a80*/  SEL R80, RZ, 0xffffffff, P0 ;  /* 0xffffffffff507807 */ /* 0x000fe20000000000 */
[----:B------:R-:W-:Y:S01]  /*11a90*/  IMAD.SHL.U32 R84, R5, 0x2, RZ ;  /* 0x0000000205547824 */ /* 0x000fe200078e00ff */
[----:B------:R-:W-:Y:S01]  /*11aa0*/  SEL R21, RZ, 0x1, P2 ;  /* 0x00000001ff157807 */ /* 0x000fe20001000000 */
[----:B-1----:R-:W-:Y:S01]  /*11ab0*/  @P3 IMAD.HI.U32 R20, R82, R85, RZ ;  /* 0x0000005552143227 */ /* 0x002fe200078e00ff */
[----:B------:R-:W-:Y:S01]  /*11ac0*/  ISETP.GE.AND P0, PT, R217, R0, PT ;  /* 0x00000000d900720c */ /* 0x000fe20003f06270 */
[----:B------:R-:W5:Y:S01]  /*11ad0*/  LD.E.128 R72, desc[UR42][R72.64] ;  /* 0x0000002a48487980 */ /* 0x000f62000c101d00 */
[----:B------:R-:W-:Y:S01]  /*11ae0*/  LOP3.LUT R21, R84, 0x2, R21, 0xe2, !PT ;  /* 0x0000000254157812 */ /* 0x000fe200078ee215 */
[----:B------:R-:W-:-:S02]  /*11af0*/  IMAD.SHL.U32 R80, R80, 0x4, RZ ;  /* 0x0000000450507824 */ /* 0x000fc400078e00ff */
        /* <DEDUP_REMOVED lines=15> */
[----:B------:R-:W-:Y:S01]  /*11bf0*/  @!PT LDS RZ, [RZ] ;  /* 0x00000000fffff984 */ /* 0x000fe20000000800 */
[----:B------:R-:W-:Y:S01]  /*11c00*/  @!PT LDS RZ, [RZ] ;  /* 0x00000000fffff984 */ /* 0x000fe20000000800 */
[----:B------:R-:W-:Y:S01]  /*11c10*/  @!PT LDS RZ, [RZ] ;  /* 0x00000000fffff984 */ /* 0x000fe20000000800 */
[----:B------:R-:W-:Y:S01]  /*11c20*/  @!PT LDS RZ, [RZ] ;  /* 0x00000000fffff984 */ /* 0x000fe20000000800 */
[----:B------:R0:W-:Y:S06]  /*11c30*/  MEMBAR.ALL.CTA ;  /* 0x0000000000007992 */ /* 0x0001ec0000008000 */
[----:B0-----:R-:W0:Y:S01]  /*11c40*/  FENCE.VIEW.ASYNC.S ;  /* 0x00000000000073c6 */ /* 0x001e220000000000 */
[----:B------:R-:W-:-:S02]  /*11c50*/  IMAD R21, R83, R81, R82 ;  /* 0x0000005153157224 */ /* 0x000fc400078e0252 */
[----:B------:R-:W-:Y:S01]  /*11c60*/  IMAD.SHL.U32 R83, R4, 0x10, RZ ;  /* 0x0000001004537824 */ /* 0x000fe200078e00ff */
[----:B------:R-:W-:Y:S01]  /*11c70*/  SEL R4, RZ, 0xffffffff, P0 ;  /* 0xffffffffff047807 */ /* 0x000fe20000000000 */
[----:B------:R-:W-:Y:S01]  /*11c80*/  IMAD.WIDE.U32 R6, R5, UR4, R6 ;  /* 0x0000000405067c25 */ /* 0x000fe2000f8e0006 */
[----:B------:R-:W-:-:S03]  /*11c90*/  LOP3.LUT R20, R85, 0x8, R20, 0xe2, !PT ;  /* 0x0000000855147812 */ /* 0x000fc600078ee214 */
[----:B------:R-:W-:Y:S01]  /*11ca0*/  IMAD R81, R5, UR5, R80 ;  /* 0x0000000505517c24 */ /* 0x000fe2000f8e0250 */
[----:B------:R-:W-:Y:S01]  /*11cb0*/  SHF.R.S32.HI R5, RZ, 0x1f, R21 ;  /* 0x0000001fff057819 */ /* 0x000fe20000011415 */
[----:B------:R-:W-:Y:S01]  /*11cc0*/  VIADD R87, R187, 0x180 ;  /* 0x00000180bb577836 */ /* 0x000fe20000000000 */
[----:B------:R-:W-:Y:S01]  /*11cd0*/  ULDC.64 UR4, c[0x0][0xbd8] ;  /* 0x0002f60000047ab9 */ /* 0x000fe20000000a00 */
[----:B------:R-:W-:Y:S01]  /*11ce0*/  IMAD.IADD R7, R7, 0x1, R81 ;  /* 0x0000000107077824 */ /* 0x000fe200078e0251 */
[----:B------:R-:W-:Y:S01]  /*11cf0*/  LOP3.LUT R20, R83, 0x10, R20, 0xe2, !PT ;  /* 0x0000001053147812 */ /* 0x000fe200078ee214 */
[----:B------:R-:W-:Y:S02]  /*11d00*/  IMAD.SHL.U32 R81, R4, 0x20, RZ ;  /* 0x0000002004517824 */ /* 0x000fe400078e00ff */
[----:B------:R-:W-:Y:S02]  /*11d10*/  IMAD R4, R5, UR4, RZ ;  /* 0x0000000405047c24 */ /* 0x000fe4000f8e02ff */
[----:B------:R-:W-:Y:S01]  /*11d20*/  IMAD R3, R212, 0x40, R3 ;  /* 0x00000040d4037824 */ /* 0x000fe200078e0203 */
[----:B------:R-:W-:Y:S01]  /*11d30*/  ISETP.GE.AND P0, PT, R87, R0, PT ;  /* 0x000000005700720c */ /* 0x000fe20003f06270 */
[----:B------:R-:W-:Y:S01]  /*11d40*/  VIADD R89, R187, 0x1c0 ;  /* 0x000001c0bb597836 */ /* 0x000fe20000000000 */
[----:B------:R-:W-:Y:S01]  /*11d50*/  LOP3.LUT R20, R81, 0x20, R20, 0xe2, !PT ;  /* 0x0000002051147812 */ /* 0x000fe200078ee214 */
[----:B------:R-:W-:-:S02]  /*11d60*/  IMAD R81, R21, UR5, R4 ;  /* 0x0000000515517c24 */ /* 0x000fc4000f8e0204 */
[----:B------:R-:W-:Y:S01]  /*11d70*/  IMAD.WIDE.U32 R6, R21, UR4, R6 ;  /* 0x0000000415067c25 */ /* 0x000fe2000f8e0006 */
[----:B------:R-:W-:Y:S01]  /*11d80*/  ISETP.GE.AND P1, PT, R3, R86, PT ;  /* 0x000000560300720c */ /* 0x000fe20003f26270 */
[----:B------:R-:W-:Y:S01]  /*11d90*/  ULDC.64 UR4, c[0x0][0xb80] ;  /* 0x0002e00000047ab9 */ /* 0x000fe20000000a00 */
[----:B------:R-:W-:Y:S01]  /*11da0*/  SEL R5, RZ, 0x40, P0 ;  /* 0x00000040ff057807 */ /* 0x000fe20000000000 */
[----:B------:R-:W-:Y:S01]  /*11db0*/  VIADD R4, R2, 0x38820 ;  /* 0x0003882002047836 */ /* 0x000fe20000000000 */
[----:B------:R-:W-:Y:S01]  /*11dc0*/  ISETP.GE.AND P0, PT, R89, R0, PT ;  /* 0x000000005900720c */ /* 0x000fe20003f06270 */
[----:B------:R-:W-:Y:S01]  /*11dd0*/  IMAD.IADD R7, R7, 0x1, R81 ;  /* 0x0000000107077824 */ /* 0x000fe200078e0251 */
[----:B------:R-:W-:Y:S02]  /*11de0*/  LEA R84, P2, R6, UR4, 0x1 ;  /* 0x0000000406547c11 */ /* 0x000fe4000f8408ff */
[----:B------:R-:W-:Y:S02]  /*11df0*/  LOP3.LUT R82, R20, R5, RZ, 0xfc, !PT ;  /* 0x0000000514527212 */ /* 0x000fe400078efcff */
[----:B------:R-:W-:-:S02]  /*11e00*/  PRMT R4, RZ, 0x654, R4 ;  /* 0x00000654ff047816 */ /* 0x000fc40000000004 */
        /* <DEDUP_REMOVED lines=33> */
[-C--:B-1----:R-:W-:Y:S02]  /*12020*/  @!P0 LEA R6, P5, R217, R4.reuse, 0x1 ;  /* 0x00000004d9068211 */ /* 0x082fe400078a08ff */
        /* <DEDUP_REMOVED lines=12> */
.L_x_4430:
[----:B------:R-:W-:Y:S05]  /*120f0*/  BSYNC B1 ;  /* 0x0000000000017941 */ /* 0x000fea0003800000 */
.L_x_4429:
[----:B------:R-:W-:Y:S01]  /*12100*/  VIADD R3, R3, 0x20 ;  /* 0x0000002003037836 */ /* 0x000fe20000000000 */
[----:B--23--:R1:W2:Y:S04]  /*12110*/  SHFL.IDX PT, R5, R85, 0x1, 0x181f ;  /* 0x00381f0055057f89 */ /* 0x00c2a800000e0000 */
        /* <DEDUP_REMOVED lines=9> */
[----:B0----5:R-:W-:Y:S02]  /*121b0*/  @!P5 LEA R8, P1, R219, R4, 0x1 ;  /* 0x00000004db08d211 */ /* 0x021fe400078208ff */
        /* <DEDUP_REMOVED lines=14> */
[----:B------:R-:W-:Y:S01]  /*122a0*/  @P0 LEA R12, P5, R87, R4, 0x1 ;  /* 0x00000004570c0211 */ /* 0x000fe200078a08ff */
        /* <DEDUP_REMOVED lines=13> */
.L_x_4428:
[----:B------:R-:W2:Y:S01]  /*12380*/  LDL R10, [R1+0x78] ;  /* 0x00007800010a7983 */ /* 0x000ea20000100800 */
[----:B01----:R-:W0:Y:S01]  /*12390*/  LDC R9, c[0x0][0xce8] ;  /* 0x00033a00ff097b82 */ /* 0x003e220000000800 */
[----:B------:R-:W-:Y:S01]  /*123a0*/  ULDC.64 UR4, c[0x0][0xc08] ;  /* 0x0003020000047ab9 */ /* 0x000fe20000000a00 */
[----:B------:R-:W-:Y:S01]  /*123b0*/  IMAD R11, R212, 0x40, R190 ;  /* 0x00000040d40b7824 */ /* 0x000fe200078e02be */
[----:B------:R-:W-:Y:S01]  /*123c0*/  BSSY B1, `(.L_x_4432) ;  /* 0x00000f0000017945 */ /* 0x000fe20003800000 */
[----:B------:R-:W-:Y:S01]  /*123d0*/  IMAD R3, R5, UR4, RZ ;  /* 0x0000000405037c24 */ /* 0x000fe2000f8e02ff */
[----:B----4-:R-:W-:Y:S01]  /*123e0*/  SHF.R.S32.HI R152, RZ, 0x1f, R222 ;  /* 0x0000001fff987819 */ /* 0x010fe200000114de */
[C---:B------:R-:W-:Y:S01]  /*123f0*/  IMAD.WIDE.U32 R6, R0.reuse, UR4, RZ ;  /* 0x0000000400067c25 */ /* 0x040fe2000f8e00ff */
[----:B------:R-:W-:Y:S02]  /*12400*/  SHF.R.S32.HI R156, RZ, 0x1f, R223 ;  /* 0x0000001fff9c7819 */ /* 0x000fe400000114df */
        /* <DEDUP_REMOVED lines=14> */
[----:B0-----:R-:W-:Y:S01]  /*124f0*/  ISETP.NE.AND P0, PT, R9, 0x1, PT ;  /* 0x000000010900780c */ /* 0x001fe20003f05270 */
        /* <DEDUP_REMOVED lines=11> */
[----:B------:R-:W0:Y:S01]  /*125b0*/  @P0 LDC R8, c[0x0][0xcec] ;  /* 0x00033b00ff080b82 */ /* 0x000e220000000800 */
[----:B------:R-:W-:Y:S01]  /*125c0*/  IMAD.IADD R7, R7, 0x1, R0 ;  /* 0x0000000107077824 */ /* 0x000fe200078e0200 */
[----:B------:R-:W-:Y:S01]  /*125d0*/  SHF.R.S32.HI R165, RZ, 0x1f, R234 ;  /* 0x0000001fffa57819 */ /* 0x000fe200000114ea */
[----:B------:R-:W-:Y:S01]  /*125e0*/  VIADD R178, R192, 0x58 ;  /* 0x00000058c0b27836 */ /* 0x000fe20000000000 */
[----:B------:R-:W-:Y:S01]  /*125f0*/  SHF.R.S32.HI R166, RZ, 0x1f, R235 ;  /* 0x0000001fffa67819 */ /* 0x000fe200000114eb */
[----:B------:R-:W-:Y:S01]  /*12600*/  IMAD.WIDE.U32 R6, R221, UR4, R6 ;  /* 0x00000004dd067c25 */ /* 0x000fe2000f8e0006 */
[----:B------:R-:W-:-:S02]  /*12610*/  SHF.R.S32.HI R167, RZ, 0x1f, R236 ;  /* 0x0000001fffa77819 */ /* 0x000fc400000114ec */
[----:B------:R-:W1:Y:S01]  /*12620*/  @P0 LDC R0, c[0x0][0xcf0] ;  /* 0x00033c00ff000b82 */ /* 0x000e620000000800 */
        /* <DEDUP_REMOVED lines=111> */
[-C--:B------:R-:W-:Y:S02]  /*12d20*/  @!P1 LEA R6, P6, R179, R13.reuse, 0x2 ;  /* 0x0000000db3069211 */ /* 0x080fe400078c10ff */
        /* <DEDUP_REMOVED lines=10> */
[-C--:B0-----:R-:W-:Y:S02]  /*12dd0*/  @!P3 LEA R4, P6, R177, R13.reuse, 0x2 ;  /* 0x0000000db104b211 */ /* 0x081fe400078c10ff */
[-C--:B-1----:R-:W-:Y:S02]  /*12de0*/  @!P4 LEA R6, P2, R175, R13.reuse, 0x2 ;  /* 0x0000000daf06c211 */ /* 0x082fe400078410ff */
        /* <DEDUP_REMOVED lines=12> */
[-C--:B-1----:R-:W-:Y:S01]  /*12eb0*/  @!P1 LEA R6, P5, R169, R13.reuse, 0x2 ;  /* 0x0000000da9069211 */ /* 0x082fe200078a10ff */
        /* <DEDUP_REMOVED lines=64> */
.L_x_4433:
[----:B------:R-:W-:Y:S05]  /*132c0*/  BSYNC B1 ;  /* 0x0000000000017941 */ /* 0x000fea0003800000 */
.L_x_4432:
[----:B------:R-:W-:Y:S01]  /*132d0*/  VIADD R11, R11, 0x8 ;  /* 0x000000080b0b7836 */ /* 0x000fe20000000000 */
[----:B-1----:R1:W1:Y:S04]  /*132e0*/  SHFL.IDX PT, R13, R10, 0x1, 0x1c1f ;  /* 0x003c1f000a0d7f89 */ /* 0x00226800000e0000 */
        /* <DEDUP_REMOVED lines=9> */
[----:B-1----:R-:W-:Y:S02]  /*13380*/  @!P4 LEA.HI.X R5, R192, R13, R213, 0x2, P3 ;  /* 0x0000000dc005c211 */ /* 0x002fe400018f14d5 */
        /* <DEDUP_REMOVED lines=18> */
[----:B------:R-:W-:Y:S01]  /*134b0*/  @!P4 LEA.HI.X R7, R200, R13, R202, 0x2, P2 ;  /* 0x0000000dc807c211 */ /* 0x000fe200010f14ca */
        /* <DEDUP_REMOVED lines=8> */
[CC--:B0-----:R-:W-:Y:S02]  /*13540*/  @!P0 LEA R4, P6, R196.reuse, R3.reuse, 0x2 ;  /* 0x00000003c4048211 */ /* 0x0c1fe400078c10ff */
[C---:B-1----:R-:W-:Y:S02]  /*13550*/  @!P1 LEA R6, P5, R183.reuse, R3, 0x2 ;  /* 0x00000003b7069211 */ /* 0x042fe400078a10ff */
        /* <DEDUP_REMOVED lines=10> */
[-C--:B0-----:R-:W-:Y:S02]  /*13600*/  @!P3 LEA R4, P6, R179, R3.reuse, 0x2 ;  /* 0x00000003b304b211 */ /* 0x081fe400078c10ff */
[----:B-1----:R-:W-:Y:S02]  /*13610*/  @!P4 LEA R6, P2, R177, R3, 0x2 ;  /* 0x00000003b106c211 */ /* 0x002fe400078410ff */
        /* <DEDUP_REMOVED lines=10> */
[----:B------:R-:W-:Y:S02]  /*136c0*/  @!P0 LEA.HI.X R5, R173, R13, R174, 0x2, P4 ;  /* 0x0000000dad058211 */ /* 0x000fe400020f14ae */
[----:B------:R-:W-:Y:S02]  /*136d0*/  ISETP.GE.AND P4, PT, R236, UR4, PT ;  /* 0x00000004ec007c0c */ /* 0x000fe4000bf86270 */
[-C--:B-1----:R-:W-:Y:S01]  /*136e0*/  @!P1 LEA R6, P3, R171, R3.reuse, 0x2 ;  /* 0x00000003ab069211 */ /* 0x082fe200078610ff */
        /* <DEDUP_REMOVED lines=14> */
[----:B------:R-:W-:Y:S02]  /*137d0*/  @!P4 LEA.HI.X R7, R236, R13, R167, 0x2, P0 ;  /* 0x0000000dec07c211 */ /* 0x000fe400000f14a7 */
[----:B------:R-:W-:Y:S02]  /*137e0*/  ISETP.GE.AND P0, PT, R232, UR4, PT ;  /* 0x00000004e8007c0c */ /* 0x000fe4000bf06270 */
[C---:B----4-:R-:W-:Y:S01]  /*137f0*/  @!P3 LEA R8, P6, R235.reuse, R3, 0x2 ;  /* 0x00000003eb08b211 */ /* 0x050fe200078c10ff */
[----:B------:R1:W-:Y:S01]  /*13800*/  @!P4 ST.E.64 desc[UR42][R6.64], R94 ;  /* 0x0000005e0600c985 */ /* 0x0003e2000c101b2a */
[----:B------:R-:W-:Y:S02]  /*13810*/  ISETP.GE.AND P4, PT, R230, UR4, PT ;  /* 0x00000004e6007c0c */ /* 0x000fe4000bf86270 */
[----:B------:R-:W-:-:S02]  /*13820*/  @!P3 LEA.HI.X R9, R235, R13, R166, 0x2, P6 ;  /* 0x0000000deb09b211 */ /* 0x000fc400030f14a6 */
[----:B0-----:R-:W-:-:S03]  /*13830*/  @!P2 LEA R4, P6, R234, R3, 0x2 ;  /* 0x00000003ea04a211 */ /* 0x001fc600078c10ff */
[----:B------:R0:W-:Y:S01]  /*13840*/  @!P3 ST.E.64 desc[UR42][R8.64], R98 ;  /* 0x000000620800b985 */ /* 0x0001e2000c101b2a */
[----:B------:R-:W-:Y:S02]  /*13850*/  @!P2 LEA.HI.X R5, R234, R13, R165, 0x2, P6 ;  /* 0x0000000dea05a211 */ /* 0x000fe400030f14a5 */
[----:B-1----:R-:W-:-:S03]  /*13860*/  @!P1 LEA R6, P3, R233, R3, 0x2 ;  /* 0x00000003e9069211 */ /* 0x002fc600078610ff */
[----:B------:R-:W-:Y:S01]  /*13870*/  @!P2 ST.E.64 desc[UR42][R4.64], R102 ;  /* 0x000000660400a985 */ /* 0x000fe2000c101b2a */
[----:B------:R-:W-:Y:S02]  /*13880*/  @!P4 LEA R14, P2, R230, R3, 0x2 ;  /* 0x00000003e60ec211 */ /* 0x000fe400078410ff */
[----:B------:R-:W-:Y:S02]  /*13890*/  @!P1 LEA.HI.X R7, R233, R13, R21, 0x2, P3 ;  /* 0x0000000de9079211 */ /* 0x000fe400018f1415 */
[----:B------:R-:W-:Y:S02]  /*138a0*/  ISETP.GE.AND P3, PT, R229, UR4, PT ;  /* 0x00000004e5007c0c */ /* 0x000fe4000bf66270 */
[CC--:B0-----:R-:W-:Y:S01]  /*138b0*/  @!P0 LEA R8, P6, R232.reuse, R3.reuse, 0x2 ;  /* 0x00000003e8088211 */ /* 0x0c1fe200078c10ff */
[----:B------:R0:W-:Y:S01]  /*138c0*/  @!P1 ST.E.64 desc[UR42][R6.64], R106 ;  /* 0x0000006a06009985 */ /* 0x0001e2000c101b2a */
[----:B------:R-:W-:Y:S02]  /*138d0*/  @!P5 LEA R10, P1, R231, R3, 0x2 ;  /* 0x00000003e70ad211 */ /* 0x000fe400078210ff */
[----:B------:R-:W-:-:S02]  /*138e0*/  @!P0 LEA.HI.X R9, R232, R13, R20, 0x2, P6 ;  /* 0x0000000de8098211 */ /* 0x000fc400030f1414 */
[----:B------:R-:W-:Y:S02]  /*138f0*/  @!P5 LEA.HI.X R11, R231, R13, R164, 0x2, P1 ;  /* 0x0000000de70bd211 */ /* 0x000fe400008f14a4 */
[----:B------:R-:W-:Y:S01]  /*13900*/  ISETP.GE.AND P1, PT, R227, UR4, PT ;  /* 0x00000004e3007c0c */ /* 0x000fe2000bf26270 */
[----:B------:R1:W-:Y:S01]  /*13910*/  @!P0 ST.E.64 desc[UR42][R8.64], R110 ;  /* 0x0000006e08008985 */ /* 0x0003e2000c101b2a */
[----:B------:R-:W-:Y:S02]  /*13920*/  ISETP.GE.AND P0, PT, R228, UR4, PT ;  /* 0x00000004e4007c0c */ /* 0x000fe4000bf06270 */
[C---:B------:R-:W-:Y:S01]  /*13930*/  @!P3 LEA R20, P6, R229.reuse, R3, 0x2 ;  /* 0x00000003e514b211 */ /* 0x040fe200078c10ff */
[----:B------:R-:W-:Y:S01]  /*13940*/  @!P5 ST.E.64 desc[UR42][R10.64], R114 ;  /* 0x000000720a00d985 */ /* 0x000fe2000c101b2a */
[-C--:B------:R-:W-:Y:S02]  /*13950*/  @!P4 LEA.HI.X R15, R230, R13.reuse, R163, 0x2, P2 ;  /* 0x0000000de60fc211 */ /* 0x080fe400010f14a3 */
[----:B------:R-:W-:-:S02]  /*13960*/  @!P3 LEA.HI.X R21, R229, R13, R162, 0x2, P6 ;  /* 0x0000000de515b211 */ /* 0x000fc400030f14a2 */
[----:B------:R-:W-:Y:S01]  /*13970*/  ISETP.GE.AND P2, PT, R224, UR4, PT ;  /* 0x00000004e0007c0c */ /* 0x000fe2000bf46270 */
[----:B------:R4:W-:Y:S01]  /*13980*/  @!P4 ST.E.64 desc[UR42][R14.64], R118 ;  /* 0x000000760e00c985 */ /* 0x0009e2000c101b2a */
[----:B------:R-:W-:Y:S02]  /*13990*/  ISETP.GE.AND P4, PT, R226, UR4, PT ;  /* 0x00000004e2007c0c */ /* 0x000fe4000bf86270 */
[-C--:B0-----:R-:W-:Y:S01]  /*139a0*/  @!P1 LEA R6, P6, R227, R3.reuse, 0x2 ;  /* 0x00000003e3069211 */ /* 0x081fe200078c10ff */
[----:B------:R0:W-:Y:S01]  /*139b0*/  @!P3 ST.E.64 desc[UR42][R20.64], R122 ;  /* 0x0000007a1400b985 */ /* 0x0001e2000c101b2a */
[C---:B------:R-:W-:Y:S02]  /*139c0*/  @!P0 LEA R4, P5, R228.reuse, R3, 0x2 ;  /* 0x00000003e4048211 */ /* 0x040fe400078a10ff */
[----:B------:R-:W-:Y:S02]  /*139d0*/  ISETP.GE.AND P3, PT, R225, UR4, PT ;  /* 0x00000004e1007c0c */ /* 0x000fe4000bf66270 */
[----:B------:R-:W-:-:S02]  /*139e0*/  @!P0 LEA.HI.X R5, R228, R13, R161, 0x2, P5 ;  /* 0x0000000de4058211 */ /* 0x000fc400028f14a1 */
[----:B------:R-:W-:Y:S02]  /*139f0*/  ISETP.GE.AND P5, PT, R223, UR4, PT ;  /* 0x00000004df007c0c */ /* 0x000fe4000bfa6270 */
[----:B------:R-:W-:Y:S01]  /*13a00*/  @!P1 LEA.HI.X R7, R227, R13, R160, 0x2, P6 ;  /* 0x0000000de3079211 */ /* 0x000fe200030f14a0 */
[----:B------:R2:W-:Y:S01]  /*13a10*/  @!P0 ST.E.64 desc[UR42][R4.64], R126 ;  /* 0x0000007e04008985 */ /* 0x0005e2000c101b2a */
[----:B-1----:R-:W-:-:S03]  /*13a20*/  @!P4 LEA R8, P0, R226, R3, 0x2 ;  /* 0x00000003e208c211 */ /* 0x002fc600078010ff */
[----:B------:R1:W-:Y:S01]  /*13a30*/  @!P1 ST.E.64 desc[UR42][R6.64], R130 ;  /* 0x0000008206009985 */ /* 0x0003e2000c101b2a */
[-C--:B----4-:R-:W-:Y:S02]  /*13a40*/  @!P2 LEA R14, P1, R224, R3.reuse, 0x2 ;  /* 0x00000003e00ea211 */ /* 0x090fe400078210ff */
[----:B------:R-:W-:Y:S02]  /*13a50*/  @!P3 LEA R10, P6, R225, R3, 0x2 ;  /* 0x00000003e10ab211 */ /* 0x000fe400078c10ff */
[----:B------:R-:W-:Y:S02]  /*13a60*/  @!P4 LEA.HI.X R9, R226, R13, R159, 0x2, P0 ;  /* 0x0000000de209c211 */ /* 0x000fe400000f149f */
[----:B0-----:R-:W-:Y:S02]  /*13a70*/  @!P5 LEA R20, P0, R223, R3, 0x2 ;  /* 0x00000003df14d211 */ /* 0x001fe400078010ff */
[-C--:B------:R-:W-:Y:S01]  /*13a80*/  @!P3 LEA.HI.X R11, R225, R13.reuse, R158, 0x2, P6 ;  /* 0x0000000de10bb211 */ /* 0x080fe200030f149e */
[----:B------:R1:W-:Y:S01]  /*13a90*/  @!P4 ST.E.64 desc[UR42][R8.64], R134 ;  /* 0x000000860800c985 */ /* 0x0003e2000c101b2a */
[----:B------:R-:W-:-:S02]  /*13aa0*/  @!P2 LEA.HI.X R15, R224, R13, R157, 0x2, P1 ;  /* 0x0000000de00fa211 */ /* 0x000fc400008f149d */
[----:B------:R-:W-:Y:S01]  /*13ab0*/  @!P5 LEA.HI.X R21, R223, R13, R156, 0x2, P0 ;  /* 0x0000000ddf15d211 */ /* 0x000fe200000f149c */
[----:B------:R1:W-:Y:S01]  /*13ac0*/  @!P3 ST.E.64 desc[UR42][R10.64], R138 ;  /* 0x0000008a0a00b985 */ /* 0x0003e2000c101b2a */
[----:B------:R-:W-:-:S03]  /*13ad0*/  ISETP.GE.AND P0, PT, R222, UR4, PT ;  /* 0x00000004de007c0c */ /* 0x000fc6000bf06270 */
[----:B------:R1:W-:Y:S04]  /*13ae0*/  @!P2 ST.E.64 desc[UR42][R14.64], R142 ;  /* 0x0000008e0e00a985 */ /* 0x0003e8000c101b2a */
[----:B------:R1:W-:Y:S06]  /*13af0*/  @!P5 ST.E.64 desc[UR42][R20.64], R146 ;  /* 0x000000921400d985 */ /* 0x0003ec000c101b2a */
[----:B--2---:R-:W-:Y:S05]  /*13b00*/  @P0 BRA `(.L_x_4431) ;  /* 0x0000000c00d40947 */ /* 0x004fea0003800000 */
[----:B------:R-:W-:-:S04]  /*13b10*/  LEA R4, P0, R222, R3, 0x2 ;  /* 0x00000003de047211 */ /* 0x000fc800078010ff */
[----:B------:R-:W-:-:S05]  /*13b20*/  LEA.HI.X R5, R222, R13, R152, 0x2, P0 ;  /* 0x0000000dde057211 */ /* 0x000fca00000f1498 */
[----:B------:R0:W-:Y:S01]  /*13b30*/  ST.E.64 desc[UR42][R4.64], R150 ;  /* 0x0000009604007985 */ /* 0x0001e2000c101b2a */
[----:B------:R-:W-:Y:S05]  /*13b40*/  BRA `(.L_x_4431) ;  /* 0x0000000c00c47947 */ /* 0x000fea0003800000 */
.L_x_4425:
[----:B------:R-:W-:Y:S01]  /*13b50*/  ULDC.64 UR6, c[0x0][0xd08] ;  /* 0x0003420000067ab9 */ /* 0x000fe20000000a00 */
[----:B------:R-:W-:Y:S01]  /*13b60*/  ULDC.64 UR4, c[0x0][0xd00] ;  /* 0x0003400000047ab9 */ /* 0x000fe20000000a00 */
[----:B------:R-:W-:Y:S01]  /*13b70*/  ISETP.NE.U32.AND P1, PT, RZ, UR6, PT ;  /* 0x00000006ff007c0c */ /* 0x000fe2000bf25070 */
[----:B------:R-:W-:Y:S01]  /*13b80*/  IMAD.MOV.U32 R3, RZ, RZ, RZ ;  /* 0x000000ffff037224 */ /* 0x000fe200078e00ff */
[----:B------:R-:W-:Y:S02]  /*13b90*/  ISETP.NE.U32.AND P0, PT, RZ, UR4, PT ;  /* 0x00000004ff007c0c */ /* 0x000fe4000bf05070 */
[----:B------:R-:W-:Y:S02]  /*13ba0*/  ISETP.NE.AND.EX P1, PT, RZ, UR7, PT, P1 ;  /* 0x00000007ff007c0c */ /* 0x000fe4000bf25310 */
[----:B-1----:R-:W-:Y:S02]  /*13bb0*/  IADD3 R4, P2, R213, UR4, RZ ;  /* 0x00000004d5047c10 */ /* 0x002fe4000ff5e0ff */
[----:B------:R-:W-:-:S02]  /*13bc0*/  ISETP.NE.AND.EX P0, PT, RZ, UR5, PT, P0 ;  /* 0x00000005ff007c0c */ /* 0x000fc4000bf05300 */
[----:B0-----:R-:W-:Y:S01]  /*13bd0*/  IADD3.X R5, R214, UR5, RZ, P2, !PT ;  /* 0x00000005d6057c10 */ /* 0x001fe200097fe4ff */
[----:B------:R-:W-:Y:S02]  /*13be0*/  ULDC UR4, c[0x0][0xb88] ;  /* 0x0002e20000047ab9 */ /* 0x000fe40000000800 */
[----:B------:R-:W-:-:S04]  /*13bf0*/  IMAD.U32 R0, RZ, RZ, UR4 ;  /* 0x00000004ff007e24 */ /* 0x000fc8000f8e00ff */
[----:B------:R-:W-:-:S04]  /*13c00*/  @P1 IADD3 R6, P2, R213, UR6, RZ ;  /* 0x00000006d5061c10 */ /* 0x000fc8000ff5e0ff */
[----:B------:R-:W-:Y:S01]  /*13c10*/  @P1 IADD3.X R7, R214, UR7, RZ, P2, !PT ;  /* 0x00000007d6071c10 */ /* 0x000fe200097fe4ff */
        /* <DEDUP_REMOVED lines=13> */
.L_x_4434:
[----:B------:R-:W2:Y:S01]  /*13cf0*/  LDL.LU R4, [R1+0x3c] ;  /* 0x00003c0001047983 */ /* 0x000ea20000300800 */
[----:B------:R-:W-:Y:S01]  /*13d00*/  BSSY B1, `(.L_x_4435) ;  /* 0x0000037000017945 */ /* 0x000fe20003800000 */
[----:B------:R-:W-:Y:S02]  /*13d10*/  SEL R27, R210, RZ, !P0 ;  /* 0x000000ffd21b7207 */ /* 0x000fe40004000000 */
[----:B-----5:R-:W-:Y:S02]  /*13d20*/  SHF.R.S32.HI R26, RZ, 0x1f, R3 ;  /* 0x0000001fff1a7819 */ /* 0x020fe40000011403 */
[----:B--2---:R-:W-:Y:S01]  /*13d30*/  SEL R28, R4, RZ, !P0 ;  /* 0x000000ff041c7207 */ /* 0x004fe20004000000 */
[----:B------:R-:W-:Y:S06]  /*13d40*/  @P3 BRA `(.L_x_4436) ;  /* 0x0000000000c83947 */ /* 0x000fec0003800000 */
[----:B------:R-:W0:Y:S01]  /*13d50*/  S2R R5, SR_TID.X ;  /* 0x0000000000057919 */ /* 0x000e220000002100 */
[----:B------:R-:W1:Y:S01]  /*13d60*/  LDC R31, c[0x0][0xce8] ;  /* 0x00033a00ff1f7b82 */ /* 0x000e620000000800 */
[----:B0-----:R-:W-:Y:S02]  /*13d70*/  IMAD R4, R212, 0x40, R5 ;  /* 0x00000040d4047824 */ /* 0x001fe400078e0205 */
[----:B-1----:R-:W-:Y:S02]  /*13d80*/  IMAD R5, R0, R31, RZ ;  /* 0x0000001f00057224 */ /* 0x002fe400078e02ff */
        /* <DEDUP_REMOVED lines=8> */
[----:B------:R-:W-:Y:S02]  /*13e10*/  SEL R24, R24, 0xa78, P0 ;  /* 0x00000a7818187807 */ /* 0x000fe40000000000 */
[----:B------:R-:W-:-:S03]  /*13e20*/  SEL R221, R221, RZ, P0 ;  /* 0x000000ffdddd7207 */ /* 0x000fc60000000000 */
[----:B------:R-:W1:Y:S08]  /*13e30*/  LDC.64 R10, c[0x0][R24+0x220] ;  /* 0x00008800180a7b82 */ /* 0x000e700000000a00 */
[----:B------:R-:W2:Y:S08]  /*13e40*/  LDC.64 R14, c[0x0][R24+0x218] ;  /* 0x00008600180e7b82 */ /* 0x000eb00000000a00 */
[----:B------:R-:W5:Y:S08]  /*13e50*/  LDC.64 R8, c[0x0][R24+0x228] ;  /* 0x00008a0018087b82 */ /* 0x000f700000000a00 */
[----:B------:R-:W3:Y:S08]  /*13e60*/  LDC.64 R6, c[0x0][R24+0x210] ;  /* 0x0000840018067b82 */ /* 0x000ef00000000a00 */
[----:B------:R-:W4:Y:S08]  /*13e70*/  @P1 LDC R20, c[0x0][0xcec] ;  /* 0x00033b00ff141b82 */ /* 0x000f300000000800 */
[----:B------:R-:W5:Y:S01]  /*13e80*/  @P1 LDC R33, c[0x0][0xcf0] ;  /* 0x00033c00ff211b82 */ /* 0x000f620000000800 */
[----:B-1----:R-:W-:-:S07]  /*13e90*/  IMAD R11, R11, R27, RZ ;  /* 0x0000001b0b0b7224 */ /* 0x002fce00078e02ff */
[----:B0-----:R-:W0:Y:S01]  /*13ea0*/  @!P0 LDC R4, c[0x0][0xc50] ;  /* 0x00031400ff048b82 */ /* 0x001e220000000800 */
[----:B------:R-:W-:-:S04]  /*13eb0*/  IMAD.WIDE.U32 R12, R10, R27, RZ ;  /* 0x0000001b0a0c7225 */ /* 0x000fc800078e00ff */
[----:B------:R-:W-:Y:S02]  /*13ec0*/  IMAD R11, R10, R28, R11 ;  /* 0x0000001c0a0b7224 */ /* 0x000fe400078e020b */
[----:B----4-:R-:W-:Y:S01]  /*13ed0*/  @P1 IMAD.HI.U32 R20, R29, R20, RZ ;  /* 0x000000141d141227 */ /* 0x010fe200078e00ff */
[----:B------:R-:W1:Y:S03]  /*13ee0*/  @!P0 LDC R5, c[0x0][0xc54] ;  /* 0x00031500ff058b82 */ /* 0x000e660000000800 */
[-C--:B--2---:R-:W-:Y:S02]  /*13ef0*/  IMAD R25, R15, R209.reuse, RZ ;  /* 0x000000d10f197224 */ /* 0x084fe400078e02ff */
[----:B------:R-:W-:Y:S01]  /*13f00*/  IMAD.WIDE.U32 R14, R14, R209, RZ ;  /* 0x000000d10e0e7225 */ /* 0x000fe200078e00ff */
[----:B-----5:R-:W-:-:S03]  /*13f10*/  @P1 SHF.R.U32.HI R21, RZ, R33, R20 ;  /* 0x00000021ff151219 */ /* 0x020fc60000011614 */
        /* <DEDUP_REMOVED lines=10> */
[----:B---3--:R-:W-:Y:S01]  /*13fc0*/  IMAD R7, R7, R11, RZ ;  /* 0x0000000b07077224 */ /* 0x008fe200078e02ff */
        /* <DEDUP_REMOVED lines=10> */
.L_x_4436:
[----:B------:R-:W-:Y:S05]  /*14070*/  BSYNC B1 ;  /* 0x0000000000017941 */ /* 0x000fea0003800000 */
.L_x_4435:
        /* <DEDUP_REMOVED lines=16> */
[----:B------:R-:W-:Y:S01]  /*14180*/  IMAD R26, R212, 0x40, R15 ;  /* 0x00000040d41a7824 */ /* 0x000fe200078e020f */
        /* <DEDUP_REMOVED lines=10> */
[----:B------:R-:W-:Y:S02]  /*14230*/  VIADD R29, R187, 0x1c0 ;  /* 0x000001c0bb1d7836 */ /* 0x000fe40000000000 */
        /* <DEDUP_REMOVED lines=10> */
[----:B------:R-:W-:Y:S01]  /*142e0*/  SHF.R.S32.HI R30, RZ, 0x1f, R29 ;  /* 0x0000001fff1e7819 */ /* 0x000fe2000001141d */
[----:B------:R-:W-:Y:S02]  /*142f0*/  IMAD.IADD R5, R5, 0x1, R7 ;  /* 0x0000000105057824 */ /* 0x000fe400078e0207 */
[----:B------:R-:W-:Y:S01]  /*14300*/  IMAD R27, R0, R9, RZ ;  /* 0x00000009001b7224 */ /* 0x000fe200078e02ff */
[----:B------:R-:W1:Y:S01]  /*14310*/  @P0 LDC R13, c[0x0][0xcf0] ;  /* 0x00033c00ff0d0b82 */ /* 0x000e620000000800 */
[----:B------:R-:W-:-:S02]  /*14320*/  SEL R0, RZ, 0x1, P2 ;  /* 0x00000001ff007807 */ /* 0x000fc40001000000 */
[----:B------:R-:W-:Y:S01]  /*14330*/  ISETP.GE.AND P2, PT, R29, R24, PT ;  /* 0x000000181d00720c */ /* 0x000fe20003f46270 */
        /* <DEDUP_REMOVED lines=23> */
[----:B------:R-:W-:Y:S01]  /*144b0*/  SHF.R.S32.HI R0, RZ, 0x1f, R7 ;  /* 0x0000001fff007819 */ /* 0x000fe20000011407 */
[----:B------:R-:W-:Y:S01]  /*144c0*/  IMAD.SHL.U32 R6, R6, 0x10, RZ ;  /* 0x0000001006067824 */ /* 0x000fe200078e00ff */
[----:B------:R-:W-:Y:S02]  /*144d0*/  ISETP.GE.AND P0, PT, R215, R24, PT ;  /* 0x00000018d700720c */ /* 0x000fe40003f06270 */
[----:B------:R-:W-:Y:S01]  /*144e0*/  LOP3.LUT R3, R8, 0x8, R3, 0xe2, !PT ;  /* 0x0000000808037812 */ /* 0x000fe200078ee203 */
[----:B------:R-:W-:Y:S01]  /*144f0*/  IMAD R0, R0, UR4, RZ ;  /* 0x0000000400007c24 */ /* 0x000fe2000f8e02ff */
[----:B------:R-:W-:-:S02]  /*14500*/  SEL R8, RZ, 0xffffffff, P0 ;  /* 0xffffffffff087807 */ /* 0x000fc40000000000 */
[----:B------:R-:W-:Y:S02]  /*14510*/  ISETP.GE.AND P0, PT, R31, R24, PT ;  /* 0x000000181f00720c */ /* 0x000fe40003f06270 */
[----:B------:R-:W-:Y:S01]  /*14520*/  LOP3.LUT R6, R6, 0x10, R3, 0xe2, !PT ;  /* 0x0000001006067812 */ /* 0x000fe200078ee203 */
[----:B------:R-:W-:Y:S01]  /*14530*/  IMAD R3, R7, UR5, R0 ;  /* 0x0000000507037c24 */ /* 0x000fe2000f8e0200 */
[----:B------:R-:W-:Y:S01]  /*14540*/  SEL R7, RZ, 0x40, P0 ;  /* 0x00000040ff077807 */ /* 0x000fe20000000000 */
[----:B------:R-:W-:Y:S01]  /*14550*/  ULDC.64 UR4, c[0x0][0xb80] ;  /* 0x0002e00000047ab9 */ /* 0x000fe20000000a00 */
[----:B------:R-:W-:Y:S01]  /*14560*/  ISETP.GE.AND P0, PT, R26, R27, PT ;  /* 0x0000001b1a00720c */ /* 0x000fe20003f06270 */
[----:B------:R-:W-:Y:S01]  /*14570*/  IMAD.SHL.U32 R9, R8, 0x20, RZ ;  /* 0x0000002008097824 */ /* 0x000fe200078e00ff */
[----:B------:R-:W-:Y:S01]  /*14580*/  LEA R20, P1, R4, UR4, 0x1 ;  /* 0x0000000404147c11 */ /* 0x000fe2000f8208ff */
[----:B------:R-:W-:Y:S01]  /*14590*/  IMAD.IADD R3, R5, 0x1, R3 ;  /* 0x0000000105037824 */ /* 0x000fe200078e0203 */
[----:B------:R-:W-:-:S02]  /*145a0*/  SEL R0, RZ, 0x80, P2 ;  /* 0x00000080ff007807 */ /* 0x000fc40001000000 */
[----:B------:R-:W-:Y:S02]  /*145b0*/  LOP3.LUT R6, R9, 0x20, R6, 0xe2, !PT ;  /* 0x0000002009067812 */ /* 0x000fe400078ee206 */
[----:B------:R-:W-:Y:S02]  /*145c0*/  LEA.HI.X R3, R4, UR5, R3, 0x1, P1 ;  /* 0x0000000504037c11 */ /* 0x000fe400088f0c03 */
[----:B------:R-:W-:Y:S01]  /*145d0*/  LOP3.LUT R21, R6, R7, RZ, 0xfc, !PT ;  /* 0x0000000706157212 */ /* 0x000fe200078efcff */
[----:B------:R0:W1:Y:S03]  /*145e0*/  SHFL.IDX PT, R4, R20, RZ, 0x181f ;  /* 0x00181fff14047589 */ /* 0x00006600000e0000 */
[----:B------:R-:W-:Y:S01]  /*145f0*/  LOP3.LUT R25, R21, R0, RZ, 0xfc, !PT ;  /* 0x0000000015197212 */ /* 0x000fe200078efcff */
[----:B------:R0:W2:Y:S01]  /*14600*/  SHFL.IDX PT, R5, R3, RZ, 0x181f ;  /* 0x00181fff03057589 */ /* 0x0000a200000e0000 */
[----:B------:R-:W-:Y:S05]  /*14610*/  @P0 BRA `(.L_x_4438) ;  /* 0x00000000007c0947 */ /* 0x000fea0003800000 */
[-C--:B------:R-:W-:Y:S02]  /*14620*/  ISETP.GE.AND P2, PT, R219, R24.reuse, PT ;  /* 0x00000018db00720c */ /* 0x080fe40003f46270 */
[-C--:B------:R-:W-:Y:S02]  /*14630*/  ISETP.GE.AND P1, PT, R187, R24.reuse, PT ;  /* 0x00000018bb00720c */ /* 0x080fe40003f26270 */
[-C--:B------:R-:W-:Y:S02]  /*14640*/  ISETP.GE.AND P5, PT, R218, R24.reuse, PT ;  /* 0x00000018da00720c */ /* 0x080fe40003fa6270 */
[----:B------:R-:W-:-:S07]  /*14650*/  ISETP.GE.AND P3, PT, R217, R24, PT ;  /* 0x00000018d900720c */ /* 0x000fce0003f66270 */
[-C--:B-1----:R-:W-:Y:S02]  /*14660*/  @!P2 LEA R8, P0, R219, R4.reuse, 0x1 ;  /* 0x00000004db08a211 */ /* 0x082fe400078008ff */
        /* <DEDUP_REMOVED lines=26> */
.L_x_4438:
[----:B------:R-:W-:Y:S05]  /*14810*/  BSYNC B1 ;  /* 0x0000000000017941 */ /* 0x000fea0003800000 */
.L_x_4437:
        /* <DEDUP_REMOVED lines=10> */
[----:B-1----:R-:W-:Y:S02]  /*148c0*/  @!P5 LEA R8, P3, R219, R4, 0x1 ;  /* 0x00000004db08d211 */ /* 0x002fe400078608ff */
[----:B0-----:R-:W-:Y:S02]  /*148d0*/  @!P4 IMAD.WIDE R6, R187, 0x2, R4 ;  /* 0x00000002bb06c825 */ /* 0x001fe400078e0204 */
[----:B------:R-:W-:Y:S02]  /*148e0*/  @!P5 LEA.HI.X R9, R219, R5, R36, 0x1, P3 ;  /* 0x00000005db09d211 */ /* 0x000fe400018f0c24 */
[----:B------:R-:W-:Y:S01]  /*148f0*/  ISETP.GE.AND P3, PT, R216, R24, PT ;  /* 0x00000018d800720c */ /* 0x000fe20003f66270 */
        /* <DEDUP_REMOVED lines=9> */
[CC--:B0-----:R-:W-:Y:S02]  /*14990*/  @!P3 LEA R6, P6, R216.reuse, R4.reuse, 0x1 ;  /* 0x00000004d806b211 */ /* 0x0c1fe400078c08ff */
[CC--:B------:R-:W-:Y:S01]  /*149a0*/  @P2 LEA R14, P0, R31.reuse, R4.reuse, 0x1 ;  /* 0x000000041f0e2211 */ /* 0x0c0fe200078008ff */
        /* <DEDUP_REMOVED lines=11> */
.L_x_4431:
[----:B------:R-:W-:Y:S05]  /*14a60*/  BSYNC B0 ;  /* 0x0000000000007941 */ /* 0x000fea0003800000 */
.L_x_4424:
[----:B------:R-:W-:Y:S02]  /*14a70*/  ULDC UR4, c[0x0][0xd3c] ;  /* 0x00034f0000047ab9 */ /* 0x000fe40000000800 */
[----:B----4-:R-:W-:-:S13]  /*14a80*/  ISETP.GE.AND P0, PT, R155, UR4, PT ;  /* 0x000000049b007c0c */ /* 0x010fda000bf06270 */
[----:B------:R-:W-:Y:S05]  /*14a90*/  @!P0 BRA `(.L_x_4439) ;  /* 0xfffffec800d88947 */ /* 0x000fea000383ffff */
[----:B------:R-:W-:Y:S05]  /*14aa0*/  BRA `(.L_x_4317) ;  /* 0x000000a0005c7947 */ /* 0x000fea0003800000 */
.L_x_4315:
        /* <DEDUP_REMOVED lines=20> */
.L_x_4440:
        /* <DEDUP_REMOVED lines=43> */
.L_x_4444:
        /* <DEDUP_REMOVED lines=38> */
.L_x_4442:
        /* <DEDUP_REMOVED lines=20> */
.L_x_4445:
        /* <DEDUP_REMOVED lines=54> */
.L_x_4443:
[----:B------:R-:W-:Y:S01]  /*155a0*/  IMAD.U32 R2, RZ, RZ, UR6 ;  /* 0x00000006ff027e24 */ /* 0x000fe2000f8e00ff */
[----:B------:R0:W-:Y:S04]  /*155b0*/  STL [R1+0x4], RZ ;  /* 0x000004ff01007387 */ /* 0x0001e80000100800 */
[----:B------:R0:W-:Y:S04]  /*155c0*/  STL [R1+0x8], RZ ;  /* 0x000008ff01007387 */ /* 0x0001e80000100800 */
[----:B------:R0:W-:Y:S02]  /*155d0*/  STL [R1], R2 ;  /* 0x0000000201007387 */ /* 0x0001e40000100800 */
.L_x_4446:
        /* <DEDUP_REMOVED lines=10> */
.L_x_4441:
        /* <DEDUP_REMOVED lines=15> */
[----:B0-----:R-:W-:Y:S01]  /*15770*/  IMAD.SHL.U32 R2, R4, 0x8, RZ ;  /* 0x0000000804027824 */ /* 0x001fe200078e00ff */
[----:B------:R-:W-:Y:S01]  /*15780*/  LOP3.LUT R0, R0, 0x38, RZ, 0xc0, !PT ;  /* 0x0000003800007812 */ /* 0x000fe200078ec0ff */
[----:B------:R-:W-:Y:S01]  /*15790*/  ULDC.64 UR40, c[0x0][0x198] ;  /* 0x0000660000287ab9 */ /* 0x000fe20000000a00 */
[----:B------:R-:W-:Y:S01]  /*157a0*/  LOP3.LUT R3, R3, 0x38, R6, 0x78, !PT ;  /* 0x0000003803037812 */ /* 0x000fe200078e7806 */
[----:B------:R-:W-:Y:S01]  /*157b0*/  IMAD.SHL.U32 R6, R6, 0x10, RZ ;  /* 0x0000001006067824 */ /* 0x000fe200078e00ff */
[----:B------:R-:W-:-:S02]  /*157c0*/  ULDC UR37, c[0x0][0xc] ;  /* 0x0000030000257ab9 */ /* 0x000fc40000000800 */
        /* <DEDUP_REMOVED lines=11> */
[----:B------:R-:W-:Y:S01]  /*15880*/  STL [R1+0x20], R2 ;  /* 0x0000200201007387 */ /* 0x000fe20000100800 */
[----:B0-----:R-:W-:-:S03]  /*15890*/  LOP3.LUT R3, R0, 0x80, RZ, 0xfc, !PT ;  /* 0x0000008000037812 */ /* 0x001fc600078efcff */
[----:B------:R-:W-:Y:S01]  /*158a0*/  STL [R1+0x10], RZ ;  /* 0x000010ff01007387 */ /* 0x000fe20000100800 */
[----:B------:R-:W-:-:S03]  /*158b0*/  LOP3.LUT R3, R0, 0x140, RZ, 0xfc, !PT ;  /* 0x0000014000037812 */ /* 0x000fc600078efcff */
[----:B------:R0:W-:Y:S02]  /*158c0*/  STL [R1+0x1c], R2 ;  /* 0x00001c0201007387 */ /* 0x0001e40000100800 */
[C---:B0-----:R-:W-:Y:S02]  /*158d0*/  LOP3.LUT R2, R0.reuse, 0xc0, RZ, 0xfc, !PT ;  /* 0x000000c000027812 */ /* 0x041fe400078efcff */
[C---:B------:R-:W-:Y:S02]  /*158e0*/  LOP3.LUT R2, R0.reuse, 0x180, RZ, 0xfc, !PT ;  /* 0x0000018000027812 */ /* 0x040fe400078efcff */
[----:B------:R-:W-:-:S07]  /*158f0*/  LOP3.LUT R0, R0, 0x1c0, RZ, 0xfc, !PT ;  /* 0x000001c000007812 */ /* 0x000fce00078efcff */
.L_x_4619:
[----:B------:R-:W2:Y:S01]  /*15900*/  LDL R0, [R1+0xc] ;  /* 0x00000c0001007983 */ /* 0x000ea20000100800 */
[----:B------:R-:W2:Y:S01]  /*15910*/  LDC.64 R2, c[0x0][0xd88] ;  /* 0x00036200ff027b82 */ /* 0x000ea20000000a00 */
[----:B------:R-:W-:Y:S05]  /*15920*/  YIELD ;  /* 0x0000000000007946 */ /* 0x000fea0003800000 */
[----:B------:R-:W-:Y:S01]  /*15930*/  ULDC.64 UR4, c[0x0][0xb20] ;  /* 0x0002c80000047ab9 */ /* 0x000fe20000000a00 */
[----:B-1----:R-:W-:Y:S02]  /*15940*/  CS2R R8, SRZ ;  /* 0x0000000000087805 */ /* 0x002fe4000001ff00 */
[----:B------:R-:W-:Y:S01]  /*15950*/  ISETP.NE.U32.AND P0, PT, RZ, UR4, PT ;  /* 0x00000004ff007c0c */ /* 0x000fe2000bf05070 */
[----:B------:R-:W-:Y:S01]  /*15960*/  ULDC.64 UR10, c[0x0][0xb10] ;  /* 0x0002c400000a7ab9 */ /* 0x000fe20000000a00 */
[----:B------:R-:W-:Y:S01]  /*15970*/  ULDC.64 UR8, c[0x0][0xb08] ;  /* 0x0002c20000087ab9 */ /* 0x000fe20000000a00 */
[----:B------:R-:W-:Y:S01]  /*15980*/  ULDC.64 UR6, c[0x0][0xb00] ;  /* 0x0002c00000067ab9 */ /* 0x000fe20000000a00 */
[----:B--2---:R-:W-:-:S05]  /*15990*/  IMAD.WIDE R2, R0, 0x4, R2 ;  /* 0x0000000400027825 */ /* 0x004fca00078e0202 */
[----:B------:R-:W2:Y:S01]  /*159a0*/  LDG.E R13, desc[UR42][R2.64] ;  /* 0x0000002a020d7981 */ /* 0x000ea2000c1e1900 */
[----:B------:R-:W-:Y:S01]  /*159b0*/  ISETP.NE.AND.EX P0, PT, RZ, UR5, PT, P0 ;  /* 0x00000005ff007c0c */ /* 0x000fe2000bf05300 */
[----:B------:R-:W-:Y:S01]  /*159c0*/  IMAD.MOV.U32 R0, RZ, RZ, RZ ;  /* 0x000000ffff007224 */ /* 0x000fe200078e00ff */
[----:B0-2---:R-:W-:Y:S01]  /*159d0*/  SHF.R.S32.HI R4, RZ, 0x1f, R13 ;  /* 0x0000001fff047819 */ /* 0x005fe2000001140d */
[----:B------:R-:W-:-:S10]  /*159e0*/  IMAD.SHL.U32 R17, R13, 0x4, RZ ;  /* 0x000000040d117824 */ /* 0x000fd400078e00ff */
[C---:B------:R-:W-:Y:S01]  /*159f0*/  @P0 LEA R2, P1, R13.reuse, UR4, 0x2 ;  /* 0x000000040d020c11 */ /* 0x040fe2000f8210ff */
[----:B------:R-:W-:Y:S03]  /*15a00*/  STL [R1+0x30], R13 ;  /* 0x0000300d01007387 */ /* 0x000fe60000100800 */
[C-C-:B------:R-:W-:Y:S01]  /*15a10*/  @P0 LEA.HI.X R3, R13.reuse, UR5, R4.reuse, 0x2, P1 ;  /* 0x000000050d030c11 */ /* 0x140fe200088f1404 */
[----:B------:R-:W-:Y:S01]  /*15a20*/  ULDC.64 UR4, c[0x0][0xaf8] ;  /* 0x0002be0000047ab9 */ /* 0x000fe20000000a00 */
[----:B---3--:R-:W-:Y:S01]  /*15a30*/  SHF.L.U64.HI R14, R13, 0x2, R4 ;  /* 0x000000020d0e7819 */ /* 0x008fe20000010204 */
        /* <DEDUP_REMOVED lines=8> */
[----:B------:R-:W-:Y:S02]  /*15ac0*/  ISETP.NE.U32.AND P2, PT, RZ, UR8, PT ;  /* 0x00000008ff007c0c */ /* 0x000fe4000bf45070 */
[C---:B------:R-:W-:Y:S02]  /*15ad0*/  IADD3 R6, P5, R17.reuse, UR6, RZ ;  /* 0x0000000611067c10 */ /* 0x040fe4000ffbe0ff */
[----:B-1----:R-:W-:-:S02]  /*15ae0*/  IADD3 R2, P4, R17, UR4, RZ ;  /* 0x0000000411027c10 */ /* 0x002fc4000ff9e0ff */
[----:B------:R-:W-:Y:S02]  /*15af0*/  ISETP.NE.AND.EX P3, PT, RZ, UR11, PT, P3 ;  /* 0x0000000bff007c0c */ /* 0x000fe4000bf65330 */
[C---:B------:R-:W-:Y:S02]  /*15b00*/  IADD3.X R3, R14.reuse, UR5, RZ, P4, !PT ;  /* 0x000000050e037c10 */ /* 0x040fe4000a7fe4ff */
[----:B0-----:R-:W-:Y:S02]  /*15b10*/  IADD3 R4, P4, R17, UR8, RZ ;  /* 0x0000000811047c10 */ /* 0x001fe4000ff9e0ff */
        /* <DEDUP_REMOVED lines=30> */
.L_x_4448:
        /* <DEDUP_REMOVED lines=17> */
.L_x_4449:
[----:B------:R-:W-:Y:S05]  /*15e10*/  @!P0 BRA `(.L_x_4450) ;  /* 0x00000000000c8947 */ /* 0x000fea0003800000 */
[----:B------:R-:W2:Y:S04]  /*15e20*/  LDG.E R8, desc[UR42][R6.64] ;  /* 0x0000002a06087981 */ /* 0x000ea8000c1e1900 */
[----:B------:R-:W2:Y:S02]  /*15e30*/  LDG.E R6, desc[UR42][R6.64+0x4] ;  /* 0x0000042a06067981 */ /* 0x000ea4000c1e1900 */
[----:B--2---:R-:W-:-:S07]  /*15e40*/  IMAD.IADD R8, R6, 0x1, -R8 ;  /* 0x0000000106087824 */ /* 0x004fce00078e0a08 */
.L_x_4450:
[----:B-----5:R-:W-:Y:S02]  /*15e50*/  IMAD.IADD R6, R8, 0x1, -R0 ;  /* 0x0000000108067824 */ /* 0x020fe400078e0a00 */
[----:B------:R-:W2:Y:S04]  /*15e60*/  @P2 LDG.E R0, desc[UR42][R4.64] ;  /* 0x0000002a04002981 */ /* 0x000ea8000c1e1900 */
[----:B------:R-:W2:Y:S01]  /*15e70*/  @P2 LDG.E R4, desc[UR42][R4.64+0x4] ;  /* 0x0000042a04042981 */ /* 0x000ea2000c1e1900 */
[----:B------:R-:W-:Y:S01]  /*15e80*/  LOP3.LUT R14, R10, 0xff, RZ, 0xc0, !PT ;  /* 0x000000ff0a0e7812 */ /* 0x000fe200078ec0ff */
[----:B------:R-:W-:Y:S01]  /*15e90*/  BSSY B0, `(.L_x_4451) ;  /* 0x000002a000007945 */ /* 0x000fe20003800000 */
[----:B------:R-:W-:-:S03]  /*15ea0*/  SHF.R.U32.HI R10, RZ, 0x10, R10 ;  /* 0x00000010ff0a7819 */ /* 0x000fc6000001160a */
[----:B------:R3:W-:Y:S01]  /*15eb0*/  STL [R1+0x70], R14 ;  /* 0x0000700e01007387 */ /* 0x0007e20000100800 */
[----:B--2---:R-:W-:-:S04]  /*15ec0*/  @P2 IMAD.IADD R11, R4, 0x1, -R0 ;  /* 0x00000001040b2824 */ /* 0x004fc800078e0a00 */
[----:B01----:R-:W-:-:S04]  /*15ed0*/  IMAD.IADD R2, R6, 0x1, R11 ;  /* 0x0000000106027824 */ /* 0x003fc800078e020b */
[C---:B------:R-:W-:Y:S01]  /*15ee0*/  VIADD R0, R2.reuse, 0x3f ;  /* 0x0000003f02007836 */ /* 0x040fe20000000000 */
[----:B------:R-:W-:-:S04]  /*15ef0*/  ISETP.GE.AND P1, PT, R2, 0x1, PT ;  /* 0x000000010200780c */ /* 0x000fc80003f26270 */
[----:B------:R-:W-:-:S04]  /*15f00*/  SHF.R.S32.HI R2, RZ, 0x1f, R0 ;  /* 0x0000001fff027819 */ /* 0x000fc80000011400 */
[----:B------:R-:W-:-:S04]  /*15f10*/  LEA.HI R0, R2, R0, RZ, 0x6 ;  /* 0x0000000002007211 */ /* 0x000fc800078f30ff */
[----:B------:R-:W-:Y:S01]  /*15f20*/  SHF.R.S32.HI R12, RZ, 0x6, R0 ;  /* 0x00000006ff0c7819 */ /* 0x000fe20000011400 */
[----:B------:R-:W-:-:S04]  /*15f30*/  IMAD.MOV.U32 R0, RZ, RZ, RZ ;  /* 0x000000ffff007224 */ /* 0x000fc800078e00ff */
[----:B------:R3:W-:Y:S01]  /*15f40*/  STL [R1+0x40], R12 ;  /* 0x0000400c01007387 */ /* 0x0007e20000100800 */
[----:B------:R-:W-:Y:S05]  /*15f50*/  @!P1 BRA `(.L_x_4452) ;  /* 0x0000000000749947 */ /* 0x000fea0003800000 */
        /* <DEDUP_REMOVED lines=16> */
[----:B------:R-:W-:-:S05]  /*16060*/  IABS R0, R2 ;  /* 0x0000000200007213 */ /* 0x000fca0000000000 */
        /* <DEDUP_REMOVED lines=12> */
.L_x_4452:
[----:B------:R-:W-:Y:S05]  /*16130*/  BSYNC B0 ;  /* 0x0000000000007941 */ /* 0x000fea0003800000 */
.L_x_4451:
[-C--:B------:R-:W-:Y:S01]  /*16140*/  IMAD R2, R14, R0.reuse, RZ ;  /* 0x000000000e027224 */ /* 0x080fe200078e02ff */
[----:B------:R-:W-:Y:S04]  /*16150*/  BSSY B0, `(.L_x_4453) ;  /* 0x00001b8000007945 */ /* 0x000fe80003800000 */
[C---:B------:R-:W-:Y:S01]  /*16160*/  VIADDMNMX R0, R2.reuse, R0, R12, PT ;  /* 0x0000000002007246 */ /* 0x040fe2000380010c */
[----:B------:R-:W-:-:S04]  /*16170*/  IMAD R2, R2, 0x40, -R6 ;  /* 0x0000004002027824 */ /* 0x000fc800078e0a06 */
[----:B------:R-:W-:Y:S01]  /*16180*/  IMAD R6, R0, 0x40, -R6 ;  /* 0x0000004000067824 */ /* 0x000fe200078e0a06 */
[----:B------:R-:W-:-:S04]  /*16190*/  VIMNMX R2, RZ, R2, !PT ;  /* 0x00000002ff027248 */ /* 0x000fc80007fe0100 */
        /* <DEDUP_REMOVED lines=17> */
[----:B---3--:R0:W1:Y:S02]  /*162b0*/  SHFL.IDX PT, R14, R3, RZ, 0x1f ;  /* 0x00001fff030e7589 */ /* 0x00806400000e0000 */
.L_x_4651:
[----:B-1----:R-:W-:Y:S02]  /*162c0*/  ISETP.NE.AND P0, PT, R14, RZ, PT ;  /* 0x000000ff0e00720c */ /* 0x002fe40003f05270 */
[----:B------:R-:W-:-:S11]  /*162d0*/  PLOP3.LUT P6, PT, PT, PT, PT, 0x8, 0x0 ;  /* 0x000000000000781c */ /* 0x000fd60003fce170 */
[----:B------:R-:W-:Y:S05]  /*162e0*/  @P0 BRA `(.L_x_4456) ;  /* 0x00000000000c0947 */ /* 0x000fea0003800000 */
[----:B------:R-:W-:-:S03]  /*162f0*/  UMOV UR4, 0xffffffff ;  /* 0xffffffff00047882 */ /* 0x000fc60000000000 */
[----:B------:R-:W-:Y:S05]  /*16300*/  BRA.DIV UR4, `(.L_x_4457) ;  /* 0x0000009204487947 */ /* 0x000fea000b800000 */
[----:B------:R-:W-:-:S13]  /*16310*/  ELECT P6, URZ, PT ;  /* 0x00000000003f782f */ /* 0x000fda00038c0000 */
.L_x_4456:
        /* <DEDUP_REMOVED lines=9> */
.L_x_4654:
[----:B------:R-:W-:Y:S05]  /*163b0*/  BSYNC B1 ;  /* 0x0000000000017941 */ /* 0x000fea0003800000 */
.L_x_4458:
        /* <DEDUP_REMOVED lines=12> */
.L_x_4655:
[----:B------:R-:W-:Y:S05]  /*16480*/  BSYNC B2 ;  /* 0x0000000000027941 */ /* 0x000fea0003800000 */
.L_x_4462:
        /* <DEDUP_REMOVED lines=9> */
.L_x_4465:
[----:B------:R-:W-:Y:S05]  /*16520*/  BSYNC B2 ;  /* 0x0000000000027941 */ /* 0x000fea0003800000 */
.L_x_4464:
        /* <DEDUP_REMOVED lines=13> */
.L_x_4466:
        /* <DEDUP_REMOVED lines=13> */
.L_x_4656:
[----:B------:R-:W-:Y:S05]  /*166d0*/  BSYNC B2 ;  /* 0x0000000000027941 */ /* 0x000fea0003800000 */
.L_x_4467:
        /* <DEDUP_REMOVED lines=11> */
.L_x_4470:
[----:B------:R-:W-:Y:S05]  /*16790*/  BSYNC B2 ;  /* 0x0000000000027941 */ /* 0x000fea0003800000 */
.L_x_4469:
        /* <DEDUP_REMOVED lines=10> */
.L_x_4471:
        /* <DEDUP_REMOVED lines=15> */
.L_x_4472:
        /* <DEDUP_REMOVED lines=15> */
.L_x_4473:
        /* <DEDUP_REMOVED lines=15> */
.L_x_4474:
        /* <DEDUP_REMOVED lines=15> */
.L_x_4475:
        /* <DEDUP_REMOVED lines=15> */
.L_x_4476:
        /* <DEDUP_REMOVED lines=15> */
.L_x_4477:
        /* <DEDUP_REMOVED lines=15> */
.L_x_4478:
        /* <DEDUP_REMOVED lines=10> */
.L_x_4461:
[----:B------:R-:W-:Y:S05]  /*16f70*/  BSYNC B1 ;  /* 0x0000000000017941 */ /* 0x000fea0003800000 */
.L_x_4460:
        /* <DEDUP_REMOVED lines=13> */
.L_x_4498:
        /* <DEDUP_REMOVED lines=13> */
.L_x_4657:
[----:B------:R-:W-:Y:S05]  /*17120*/  BSYNC B2 ;  /* 0x0000000000027941 */ /* 0x000fea0003800000 */
.L_x_4481:
        /* <DEDUP_REMOVED lines=9> */
.L_x_4484:
[----:B------:R-:W-:Y:S05]  /*171c0*/  BSYNC B2 ;  /* 0x0000000000027941 */ /* 0x000fea0003800000 */
.L_x_4483:
        /* <DEDUP_REMOVED lines=12> */
.L_x_4485:
        /* <DEDUP_REMOVED lines=13> */
.L_x_4658:
[----:B------:R-:W-:Y:S05]  /*17360*/  BSYNC B2 ;  /* 0x0000000000027941 */ /* 0x000fea0003800000 */
.L_x_4486:
        /* <DEDUP_REMOVED lines=11> */
.L_x_4489:
[----:B------:R-:W-:Y:S05]  /*17420*/  BSYNC B2 ;  /* 0x0000000000027941 */ /* 0x000fea0003800000 */
.L_x_4488:
        /* <DEDUP_REMOVED lines=10> */
.L_x_4490:
        /* <DEDUP_REMOVED lines=15> */
.L_x_4491:
        /* <DEDUP_REMOVED lines=15> */
.L_x_4492:
        /* <DEDUP_REMOVED lines=15> */
.L_x_4493:
        /* <DEDUP_REMOVED lines=15> */
.L_x_4494:
        /* <DEDUP_REMOVED lines=15> */
.L_x_4495:
        /* <DEDUP_REMOVED lines=15> */
.L_x_4496:
        /* <DEDUP_REMOVED lines=15> */
.L_x_4497:
        /* <DEDUP_REMOVED lines=10> */
.L_x_4480:
[----:B------:R-:W-:Y:S05]  /*17c00*/  BSYNC B1 ;  /* 0x0000000000017941 */ /* 0x000fea0003800000 */
.L_x_4479:
[----:B------:R-:W2:Y:S04]  /*17c10*/  LDL.LU R8, [R1+0x10] ;  /* 0x0000100001087983 */ /* 0x000ea80000300800 */
[----:B0-----:R-:W3:Y:S01]  /*17c20*/  LDL.LU R6, [R1+0x20] ;  /* 0x0000200001067983 */ /* 0x001ee20000300800 */
        /* <DEDUP_REMOVED lines=10> */
.L_x_4454:
[----:B------:R-:W-:Y:S05]  /*17cd0*/  BSYNC B0 ;  /* 0x0000000000007941 */ /* 0x000fea0003800000 */
.L_x_4453:
[----:B------:R2:W5:Y:S01]  /*17ce0*/  LDL R7, [R1+0x40] ;  /* 0x0000400001077983 */ /* 0x0005620000100800 */
[----:B------:R-:W-:Y:S05]  /*17cf0*/  @!P0 WARPSYNC.ALL ;  /* 0x0000000000008948 */ /* 0x000fea0003800000 */
[----:B------:R2:W-:Y:S01]  /*17d00*/  STL [R1+0x44], RZ ;  /* 0x000044ff01007387 */ /* 0x0005e20000100800 */
[----:B------:R-:W-:Y:S01]  /*17d10*/  BSSY B0, `(.L_x_4499) ;  /* 0x0000020000007945 */ /* 0x000fe20003800000 */
[----:B------:R-:W-:Y:S06]  /*17d20*/  @!P0 BAR.SYNC.DEFER_BLOCKING 0xc, 0x180 ;  /* 0x0306000000008b1d */ /* 0x000fec0000010000 */
[----:B--2---:R-:W-:Y:S05]  /*17d30*/  @!P1 BRA `(.L_x_4500) ;  /* 0x0000000000749947 */ /* 0x004fea0003800000 */
[----:B------:R-:W-:-:S13]  /*17d40*/  ISETP.NE.AND P0, PT, R10, RZ, PT ;  /* 0x000000ff0a00720c */ /* 0x000fda0003f05270 */
[----:B------:R-:W2:Y:S02]  /*17d50*/  @!P0 LDC R10, c[0x0][0xae8] ;  /* 0x0002ba00ff0a8b82 */ /* 0x000ea40000000800 */
[----:B--2---:R-:W-:-:S04]  /*17d60*/  IABS R0, R10 ;  /* 0x0000000a00007213 */ /* 0x004fc80000000000 */
[----:B------:R-:W2:Y:S08]  /*17d70*/  I2F.RP R2, R0 ;  /* 0x0000000000027306 */ /* 0x000eb00000209400 */
[----:B--2---:R-:W2:Y:S02]  /*17d80*/  MUFU.RCP R2, R2 ;  /* 0x0000000200027308 */ /* 0x004ea40000001000 */
[----:B--2---:R-:W-:-:S06]  /*17d90*/  VIADD R2, R2, 0xffffffe ;  /* 0x0ffffffe02027836 */ /* 0x004fcc0000000000 */
[----:B------:R-:W2:Y:S02]  /*17da0*/  F2I.FTZ.U32.TRUNC.NTZ R3, R2 ;  /* 0x0000000200037305 */ /* 0x000ea4000021f000 */
[----:B--2---:R-:W-:-:S04]  /*17db0*/  IMAD.MOV R2, RZ, RZ, -R3 ;  /* 0x000000ffff027224 */ /* 0x004fc800078e0a03 */
[----:B01----:R-:W-:Y:S02]  /*17dc0*/  IMAD R4, R2, R0, RZ ;  /* 0x0000000002047224 */ /* 0x003fe400078e02ff */
        /* <DEDUP_REMOVED lines=20> */
.L_x_4500:
[----:B------:R-:W-:Y:S05]  /*17f10*/  BSYNC B0 ;  /* 0x0000000000007941 */ /* 0x000fea0003800000 */
.L_x_4499:
[----:B------:R-:W4:Y:S04]  /*17f20*/  LDL R0, [R1+0x44] ;  /* 0x0000440001007983 */ /* 0x000f280000100800 */
[----:B--2---:R-:W4:Y:S01]  /*17f30*/  LDL R2, [R1+0x70] ;  /* 0x0000700001027983 */ /* 0x004f220000100800 */
[----:B------:R-:W-:Y:S01]  /*17f40*/  BSSY B7, `(.L_x_4501) ;  /* 0x00005b9000077945 */ /* 0x000fe20003800000 */
[----:B----4-:R-:W-:-:S05]  /*17f50*/  IMAD R2, R2, R0, RZ ;  /* 0x0000000002027224 */ /* 0x010fca00078e02ff */
[----:B-----5:R-:W-:Y:S01]  /*17f60*/  VIADDMNMX R0, R2, R0, R7, PT ;  /* 0x0000000002007246 */ /* 0x020fe20003800107 */
        /* <DEDUP_REMOVED lines=9> */
[----:B------:R-:W-:Y:S01]  /*18000*/  VOTEU.ANY UR4, UPT, PT ;  /* 0x0000000000047886 */ /* 0x000fe200038e0100 */
[----:B01----:R-:W0:Y:S01]  /*18010*/  LDC.64 R4, c[0x0][0xd60] ;  /* 0x00035800ff047b82 */ /* 0x003e220000000a00 */
[----:B------:R-:W2:Y:S02]  /*18020*/  FLO.U32 R0, UR4 ;  /* 0x0000000400007d00 */ /* 0x000ea400080e0000 */
[----:B--2---:R-:W-:-:S06]  /*18030*/  ISETP.EQ.U32.AND P0, PT, R0, R2, PT ;  /* 0x000000020000720c */ /* 0x004fcc0003f02070 */
[----:B------:R-:W0:Y:S07]  /*18040*/  POPC R2, UR4 ;  /* 0x0000000400027d09 */ /* 0x000e2e0008000000 */
[----:B0-----:R-:W2:Y:S04]  /*18050*/  @P0 ATOMG.E.ADD.STRONG.GPU PT, R2, desc[UR42][R4.64], R2 ;  /* 0x00000002040209a8 */ /* 0x001ea800081ee1ea */
[----:B--2---:R0:W1:Y:S02]  /*18060*/  SHFL.IDX PT, R2, R2, R0, 0x1f ;  /* 0x00001f0002027589 */ /* 0x00406400000e0000 */
[----:B0-----:R-:W0:Y:S02]  /*18070*/  S2R R0, SR_LTMASK ;  /* 0x0000000000007919 */ /* 0x001e240000003900 */
[----:B0-----:R-:W-:-:S06]  /*18080*/  LOP3.LUT R0, R0, UR4, RZ, 0xc0, !PT ;  /* 0x0000000400007c12 */ /* 0x001fcc000f8ec0ff */
[----:B------:R-:W1:Y:S02]  /*18090*/  POPC R0, R0 ;  /* 0x0000000000007309 */ /* 0x000e640000000000 */
[----:B-1----:R-:W-:-:S05]  /*180a0*/  IADD3 R0, R2, UR37, R0 ;  /* 0x0000002502007c10 */ /* 0x002fca000fffe000 */
[----:B------:R4:W-:Y:S01]  /*180b0*/  STL [R1], R0 ;  /* 0x0000000001007387 */ /* 0x0009e20000100800 */
[----:B------:R-:W-:Y:S05]  /*180c0*/  BRA `(.L_x_4503) ;  /* 0x0000005800807947 */ /* 0x000fea0003800000 */
.L_x_4502:
        /* <DEDUP_REMOVED lines=8> */
[----:B01----:R-:W-:Y:S02]  /*18150*/  IMAD.U32 R4, RZ, RZ, UR6 ;  /* 0x00000006ff047e24 */ /* 0x003fe4000f8e00ff */
[----:B------:R-:W0:Y:S01]  /*18160*/  LDC.64 R2, c[0x4][R2] ;  /* 0x0100000002027b82 */ /* 0x000e220000000a00 */
[----:B------:R-:W-:Y:S02]  /*18170*/  IMAD.U32 R5, RZ, RZ, UR7 ;  /* 0x00000007ff057e24 */ /* 0x000fe4000f8e00ff */
[----:B------:R-:W-:Y:S02]  /*18180*/  IMAD.U32 R6, RZ, RZ, UR8 ;  /* 0x00000008ff067e24 */ /* 0x000fe4000f8e00ff */
[----:B------:R-:W-:-:S02]  /*18190*/  IMAD.U32 R7, RZ, RZ, UR9 ;  /* 0x00000009ff077e24 */ /* 0x000fc4000f8e00ff */
[----:B------:R-:W-:Y:S02]  /*181a0*/  IMAD.U32 R10, RZ, RZ, UR4 ;  /* 0x00000004ff0a7e24 */ /* 0x000fe4000f8e00ff */
[----:B------:R-:W-:Y:S02]  /*181b0*/  IMAD.U32 R11, RZ, RZ, UR5 ;  /* 0x00000005ff0b7e24 */ /* 0x000fe4000f8e00ff */
[----:B------:R-:W-:Y:S02]  /*181c0*/  IMAD.MOV.U32 R8, RZ, RZ, 0x70 ;  /* 0x00000070ff087424 */ /* 0x000fe400078e00ff */
[----:B---3--:R-:W-:Y:S02]  /*181d0*/  IMAD.MOV.U32 R12, RZ, RZ, 0x1 ;  /* 0x00000001ff0c7424 */ /* 0x008fe400078e00ff */
[----:B------:R-:W-:-:S07]  /*181e0*/  IMAD.MOV.U32 R13, RZ, RZ, RZ ;  /* 0x000000ffff0d7224 */ /* 0x000fce00078e00ff */
[----:B------:R-:W-:-:S07]  /*181f0*/  LEPC R20, `(.L_x_4505) ;  /* 0x000000001014794e */ /* 0x000fce0000000000 */
[----:B0-----:R-:W-:Y:S05]  /*18200*/  CALL.ABS.NOINC R2 ;  /* 0x0000000002007343 */ /* 0x001fea0003c00000 */
.L_x_4505:
[----:B------:R-:W-:Y:S05]  /*18210*/  BSYNC B6 ;  /* 0x0000000000067941 */ /* 0x000fea0003800000 */
.L_x_4504:
        /* <DEDUP_REMOVED lines=9> */
[----:B01----:R-:W-:Y:S02]  /*182b0*/  IMAD.U32 R4, RZ, RZ, UR6 ;  /* 0x00000006ff047e24 */ /* 0x003fe4000f8e00ff */
[----:B------:R-:W-:Y:S02]  /*182c0*/  IMAD.U32 R5, RZ, RZ, UR7 ;  /* 0x00000007ff057e24 */ /* 0x000fe4000f8e00ff */
[----:B------:R-:W-:Y:S02]  /*182d0*/  IMAD.U32 R6, RZ, RZ, UR8 ;  /* 0x00000008ff067e24 */ /* 0x000fe4000f8e00ff */
[----:B------:R-:W-:-:S02]  /*182e0*/  IMAD.U32 R7, RZ, RZ, UR9 ;  /* 0x00000009ff077e24 */ /* 0x000fc4000f8e00ff */
[----:B------:R-:W-:Y:S02]  /*182f0*/  IMAD.U32 R10, RZ, RZ, UR4 ;  /* 0x00000004ff0a7e24 */ /* 0x000fe4000f8e00ff */
[----:B------:R-:W-:Y:S02]  /*18300*/  IMAD.U32 R11, RZ, RZ, UR5 ;  /* 0x00000005ff0b7e24 */ /* 0x000fe4000f8e00ff */
[----:B------:R-:W-:Y:S02]  /*18310*/  IMAD.MOV.U32 R8, RZ, RZ, 0x70 ;  /* 0x00000070ff087424 */ /* 0x000fe400078e00ff */
[----:B---3--:R-:W-:Y:S02]  /*18320*/  IMAD.MOV.U32 R12, RZ, RZ, 0x1 ;  /* 0x00000001ff0c7424 */ /* 0x008fe400078e00ff */
[----:B--2---:R-:W-:-:S07]  /*18330*/  IMAD.MOV.U32 R13, RZ, RZ, RZ ;  /* 0x000000ffff0d7224 */ /* 0x004fce00078e00ff */
[----:B------:R-:W-:-:S07]  /*18340*/  LEPC R20, `(.L_x_4508) ;  /* 0x000000001014794e */ /* 0x000fce0000000000 */
[----:B----4-:R-:W-:Y:S05]  /*18350*/  CALL.ABS.NOINC R2 ;  /* 0x0000000002007343 */ /* 0x010fea0003c00000 */
.L_x_4508:
        /* <DEDUP_REMOVED lines=16> */
.L_x_4507:
[----:B------:R-:W-:Y:S05]  /*18460*/  BSYNC B6 ;  /* 0x0000000000067941 */ /* 0x000fea0003800000 */
.L_x_4506:
[----:B01----:R-:W2:Y:S01]  /*18470*/  LDL.LU R4, [R1+0x24] ;  /* 0x0000240001047983 */ /* 0x003ea20000300800 */
[----:B------:R-:W-:-:S03]  /*18480*/  ULDC.64 UR4, c[0x0][0xaf0] ;  /* 0x0002bc0000047ab9 */ /* 0x000fc60000000a00 */
[----:B------:R-:W4:Y:S01]  /*18490*/  LDL R7, [R1+0x8] ;  /* 0x0000080001077983 */ /* 0x000f220000100800 */
[----:B------:R-:W-:-:S03]  /*184a0*/  ISETP.NE.U32.AND P0, PT, RZ, UR4, PT ;  /* 0x00000004ff007c0c */ /* 0x000fc6000bf05070 */
[----:B------:R-:W5:Y:S01]  /*184b0*/  LDL R0, [R1+0x48] ;  /* 0x0000480001007983 */ /* 0x000f620000100800 */
[----:B------:R-:W-:-:S13]  /*184c0*/  ISETP.NE.AND.EX P0, PT, RZ, UR5, PT, P0 ;  /* 0x00000005ff007c0c */ /* 0x000fda000bf05300 */
[----:B------:R-:W-:-:S04]  /*184d0*/  @P0 IADD3 R2, P1, R17, UR4, RZ ;  /* 0x0000000411020c10 */ /* 0x000fc8000ff3e0ff */
[----:B--2---:R-:W-:Y:S01]  /*184e0*/  @P0 IADD3.X R3, R4, UR5, RZ, P1, !PT ;  /* 0x0000000504030c10 */ /* 0x004fe20008ffe4ff */
        /* <DEDUP_REMOVED lines=15> */
[----:B---3--:R0:W1:Y:S02]  /*185e0*/  SHFL.IDX PT, R14, R4, RZ, 0x1f ;  /* 0x00001fff040e7589 */ /* 0x00806400000e0000 */
.L_x_4661:
        /* <DEDUP_REMOVED lines=11> */
.L_x_4664:
        /* <DEDUP_REMOVED lines=24> */
.L_x_4512:
[----:B-1----:R-:W2:Y:S01]  /*18820*/  LDL R2, [R1+0x1c] ;  /* 0x00001c0001027983 */ /* 0x002ea20000100800 */
[----:B0-----:R-:W-:Y:S01]  /*18830*/  IMAD R0, R19, 0x8, R18 ;  /* 0x0000000813007824 */ /* 0x001fe200078e0212 */
[----:B--2---:R-:W-:-:S04]  /*18840*/  SHF.L.U32 R2, R2, 0x1f, RZ ;  /* 0x0000001f02027819 */ /* 0x004fc800000006ff */
[----:B------:R-:W0:Y:S02]  /*18850*/  SYNCS.PHASECHK.TRANS64.TRYWAIT P0, [R0+URZ+0x38840], R2 ;  /* 0x03884002000075a7 */ /* 0x000e24000800017f */
[----:B0-----:R-:W-:Y:S05]  /*18860*/  @!P0 BRA `(.L_x_4513) ;  /* 0x0000006c00c88947 */ /* 0x001fea0003800000 */
.L_x_4665:
        /* <DEDUP_REMOVED lines=11> */
.L_x_4514:
        /* <DEDUP_REMOVED lines=24> */
.L_x_4510:
[----:B0-----:R-:W2:Y:S04]  /*18aa0*/  LDL.LU R4, [R1+0x30] ;  /* 0x0000300001047983 */ /* 0x001ea80000300800 */
[----:B------:R-:W3:Y:S04]  /*18ab0*/  LDL.LU R3, [R1+0x50] ;  /* 0x0000500001037983 */ /* 0x000ee80000300800 */
[----:B-1----:R-:W4:Y:S01]  /*18ac0*/  LDL R2, [R1+0x38] ;  /* 0x0000380001027983 */ /* 0x002f220000100800 */
        /* <DEDUP_REMOVED lines=10> */
[----:B------:R4:W-:Y:S02]  /*18b70*/  STL [R1+0x3c], R0 ;  /* 0x00003c0001007387 */ /* 0x0009e40000100800 */
        /* <DEDUP_REMOVED lines=8> */
[----:B------:R-:W-:Y:S02]  /*18c00*/  IMAD.U32 R4, RZ, RZ, UR4 ;  /* 0x00000004ff047e24 */ /* 0x000fe4000f8e00ff */
[----:B0-----:R-:W0:Y:S01]  /*18c10*/  LDC.64 R2, c[0x4][R2] ;  /* 0x0100000002027b82 */ /* 0x001e220000000a00 */
        /* <DEDUP_REMOVED lines=10> */
.L_x_4516:
[----:B------:R-:W-:Y:S05]  /*18cc0*/  BSYNC B6 ;  /* 0x0000000000067941 */ /* 0x000fea0003800000 */
.L_x_4515:
[----:B------:R-:W2:Y:S01]  /*18cd0*/  LDL R10, [R1+0x4] ;  /* 0x00000400010a7983 */ /* 0x000ea20000100800 */
[----:B------:R-:W1:Y:S01]  /*18ce0*/  LDC R7, c[0x0][0x448] ;  /* 0x00011200ff077b82 */ /* 0x000e620000000800 */
[----:B------:R-:W-:Y:S01]  /*18cf0*/  ULDC.64 UR4, c[0x0][0x298] ;  /* 0x0000a60000047ab9 */ /* 0x000fe20000000a00 */
[----:B------:R-:W-:Y:S01]  /*18d00*/  ULDC.64 UR6, c[0x0][0x280] ;  /* 0x0000a00000067ab9 */ /* 0x000fe20000000a00 */
[----:B------:R-:W3:Y:S04]  /*18d10*/  LDL R4, [R1+0x58] ;  /* 0x0000580001047983 */ /* 0x000ee80000100800 */
[----:B------:R-:W4:Y:S04]  /*18d20*/  LDL R9, [R1+0x38] ;  /* 0x0000380001097983 */ /* 0x000f280000100800 */
[----:B------:R-:W4:Y:S01]  /*18d30*/  LDL R8, [R1+0x60] ;  /* 0x0000600001087983 */ /* 0x000f220000100800 */
[----:B------:R-:W1:Y:S01]  /*18d40*/  S2R R2, SR_TID.X ;  /* 0x0000000000027919 */ /* 0x000e620000002100 */
[----:B0-----:R-:W0:Y:S02]  /*18d50*/  S2R R0, SR_TID.X ;  /* 0x0000000000007919 */ /* 0x001e240000002100 */
[----:B------:R-:W4:Y:S01]  /*18d60*/  LDL R6, [R1+0x3c] ;  /* 0x00003c0001067983 */ /* 0x000f220000100800 */
[----:B-1----:R-:W-:-:S13]  /*18d70*/  ISETP.NE.AND P0, PT, R7, 0x1, PT ;  /* 0x000000010700780c */ /* 0x002fda0003f05270 */
[----:B------:R-:W1:Y:S01]  /*18d80*/  @P0 LDC R3, c[0x0][0x450] ;  /* 0x00011400ff030b82 */ /* 0x000e620000000800 */
[----:B------:R-:W-:-:S04]  /*18d90*/  LOP3.LUT R2, R2, 0x7f, RZ, 0xc0, !PT ;  /* 0x0000007f02027812 */ /* 0x000fc800078ec0ff */
[----:B------:R-:W-:Y:S01]  /*18da0*/  SHF.R.U32.HI R2, RZ, 0x3, R2 ;  /* 0x00000003ff027819 */ /* 0x000fe20000011602 */
[----:B0-----:R-:W-:-:S05]  /*18db0*/  IMAD.SHL.U32 R0, R0, 0x10, RZ ;  /* 0x0000001000007824 */ /* 0x001fca00078e00ff */
[----:B------:R-:W-:Y:S02]  /*18dc0*/  LOP3.LUT R0, R2, 0x70, R0, 0xf8, !PT ;  /* 0x0000007002007812 */ /* 0x000fe400078ef800 */
[----:B------:R-:W0:Y:S03]  /*18dd0*/  @P0 LDC R2, c[0x0][0x44c] ;  /* 0x00011300ff020b82 */ /* 0x000e260000000800 */
[----:B--2---:R-:W-:-:S04]  /*18de0*/  IMAD R5, R10, 0x40, R0 ;  /* 0x000000400a057824 */ /* 0x004fc800078e0200 */
[----:B0-----:R-:W-:-:S04]  /*18df0*/  @P0 IMAD.HI.U32 R2, R5, R2, RZ ;  /* 0x0000000205020227 */ /* 0x001fc800078e00ff */
[----:B------:R-:W-:Y:S01]  /*18e00*/  IMAD.MOV.U32 R0, RZ, RZ, R5 ;  /* 0x000000ffff007224 */ /* 0x000fe200078e0005 */
[----:B-1----:R-:W-:Y:S01]  /*18e10*/  @P0 SHF.R.U32.HI R0, RZ, R3, R2 ;  /* 0x00000003ff000219 */ /* 0x002fe20000011602 */
[----:B---3--:R-:W-:-:S04]  /*18e20*/  IMAD R2, R4, UR4, RZ ;  /* 0x0000000404027c24 */ /* 0x008fc8000f8e02ff */
        /* <DEDUP_REMOVED lines=76> */
.L_x_4674:
        /* <DEDUP_REMOVED lines=12> */
.L_x_4518:
        /* <DEDUP_REMOVED lines=37> */
.L_x_4520:
[----:B------:R-:W-:Y:S05]  /*19600*/  BSYNC B6 ;  /* 0x0000000000067941 */ /* 0x000fea0003800000 */
.L_x_4519:
[----:B-1----:R-:W2:Y:S01]  /*19610*/  LDL.LU R5, [R1+0x38] ;  /* 0x0000380001057983 */ /* 0x002ea20000300800 */
[----:B------:R-:W0:Y:S01]  /*19620*/  LDC R7, c[0x0][0x448] ;  /* 0x00011200ff077b82 */ /* 0x000e220000000800 */
[----:B------:R-:W-:Y:S02]  /*19630*/  ULDC.64 UR4, c[0x0][0x3d8] ;  /* 0x0000f60000047ab9 */ /* 0x000fe40000000a00 */
[----:B------:R-:W2:Y:S04]  /*19640*/  LDL.LU.64 R2, [R1+0x58] ;  /* 0x0000580001027983 */ /* 0x000ea80000300a00 */
[----:B------:R-:W3:Y:S04]  /*19650*/  LDL.LU R0, [R1+0x60] ;  /* 0x0000600001007983 */ /* 0x000ee80000300800 */
[----:B------:R-:W4:Y:S04]  /*19660*/  LDL.LU R4, [R1+0x3c] ;  /* 0x00003c0001047983 */ /* 0x000f280000300800 */
[----:B------:R-:W5:Y:S04]  /*19670*/  LDL.LU R6, [R1+0x30] ;  /* 0x0000300001067983 */ /* 0x000f680000300800 */
[----:B------:R-:W5:Y:S01]  /*19680*/  LDL.LU R8, [R1+0x14] ;  /* 0x0000140001087983 */ /* 0x000f620000300800 */
[----:B0-----:R-:W-:Y:S01]  /*19690*/  ISETP.NE.AND P0, PT, R7, 0x1, PT ;  /* 0x000000010700780c */ /* 0x001fe20003f05270 */
[----:B------:R-:W0:Y:S02]  /*196a0*/  S2R R10, SR_TID.X ;  /* 0x00000000000a7919 */ /* 0x000e240000002100 */
[----:B0-----:R-:W-:-:S05]  /*196b0*/  IMAD.SHL.U32 R10, R10, 0x8, RZ ;  /* 0x000000080a0a7824 */ /* 0x001fca00078e00ff */
[----:B------:R-:W-:Y:S01]  /*196c0*/  LOP3.LUT R10, R10, 0x38, RZ, 0xc0, !PT ;  /* 0x000000380a0a7812 */ /* 0x000fe200078ec0ff */
[----:B--2---:R-:W-:-:S04]  /*196d0*/  IMAD.MOV.U32 R3, RZ, RZ, R5 ;  /* 0x000000ffff037224 */ /* 0x004fc800078e0005 */
        /* <DEDUP_REMOVED lines=8> */
[----:B------:R-:W1:Y:S02]  /*19760*/  @P0 LDC R4, c[0x0][0x44c] ;  /* 0x00011300ff040b82 */ /* 0x000e640000000800 */
[----:B------:R-:W-:Y:S02]  /*19770*/  IMAD.IADD R3, R3, 0x1, R0 ;  /* 0x0000000103037824 */ /* 0x000fe400078e0200 */
[----:B-----5:R-:W-:Y:S02]  /*19780*/  IMAD.MOV.U32 R0, RZ, RZ, R6 ;  /* 0x000000ffff007224 */ /* 0x020fe400078e0006 */
[----:B-1----:R-:W-:-:S05]  /*19790*/  @P0 IMAD.HI.U32 R4, R6, R4, RZ ;  /* 0x0000000406040227 */ /* 0x002fca00078e00ff */
[----:B0-----:R-:W-:-:S05]  /*197a0*/  @P0 SHF.R.U32.HI R0, RZ, R5, R4 ;  /* 0x00000005ff000219 */ /* 0x001fca0000011604 */
[----:B------:R-:W-:-:S04]  /*197b0*/  IMAD.MOV R4, RZ, RZ, -R0 ;  /* 0x000000ffff047224 */ /* 0x000fc800078e0a00 */
[----:B------:R-:W-:Y:S02]  /*197c0*/  IMAD R4, R7, R4, R6 ;  /* 0x0000000407047224 */ /* 0x000fe400078e0206 */
[----:B------:R-:W0:Y:S01]  /*197d0*/  S2R R6, SR_TID.X ;  /* 0x0000000000067919 */ /* 0x000e220000002100 */
        /* <DEDUP_REMOVED lines=8> */
[----:B------:R-:W-:Y:S02]  /*19860*/  IMAD R0, R0, UR4, RZ ;  /* 0x0000000400007c24 */ /* 0x000fe4000f8e02ff */
[----:B0-----:R-:W-:-:S05]  /*19870*/  IMAD.SHL.U32 R6, R6, 0x8, RZ ;  /* 0x0000000806067824 */ /* 0x001fca00078e00ff */
[----:B------:R-:W-:Y:S01]  /*19880*/  LOP3.LUT R6, R6, 0x38, RZ, 0xc0, !PT ;  /* 0x0000003806067812 */ /* 0x000fe200078ec0ff */
[----:B------:R-:W-:Y:S01]  /*19890*/  IMAD R4, R4, UR5, R0 ;  /* 0x0000000504047c24 */ /* 0x000fe2000f8e0200 */
[----:B------:R-:W-:Y:S02]  /*198a0*/  ULDC.64 UR4, c[0x0][0x390] ;  /* 0x0000e40000047ab9 */ /* 0x000fe40000000a00 */
[C---:B------:R-:W-:Y:S02]  /*198b0*/  LOP3.LUT R9, R6.reuse, 0x80, RZ, 0xfc, !PT ;  /* 0x0000008006097812 */ /* 0x040fe400078efcff */
[----:B------:R-:W-:Y:S02]  /*198c0*/  LOP3.LUT R6, R6, 0x40, RZ, 0xfc, !PT ;  /* 0x0000004006067812 */ /* 0x000fe400078efcff */
[----:B------:R-:W-:Y:S01]  /*198d0*/  LEA R0, P0, R2, UR4, 0x1 ;  /* 0x0000000402007c11 */ /* 0x000fe2000f8008ff */
[----:B------:R-:W-:Y:S02]  /*198e0*/  ULDC UR4, c[0x0][0x3b8] ;  /* 0x0000ee0000047ab9 */ /* 0x000fe40000000800 */
[----:B------:R-:W-:-:S02]  /*198f0*/  ISETP.GE.AND P1, PT, R6, UR4, PT ;  /* 0x0000000406007c0c */ /* 0x000fc4000bf26270 */
[----:B------:R-:W0:Y:S01]  /*19900*/  S2R R6, SR_TID.X ;  /* 0x0000000000067919 */ /* 0x000e220000002100 */
[----:B------:R-:W-:Y:S02]  /*19910*/  ISETP.GE.AND P3, PT, R10, UR4, PT ;  /* 0x000000040a007c0c */ /* 0x000fe4000bf66270 */
[----:B------:R-:W-:Y:S02]  /*19920*/  ISETP.GE.AND P2, PT, R9, UR4, PT ;  /* 0x0000000409007c0c */ /* 0x000fe4000bf46270 */
[----:B------:R-:W-:-:S09]  /*19930*/  LOP3.LUT R8, R8, 0xfffffff7, RZ, 0xc0, !PT ;  /* 0xfffffff708087812 */ /* 0x000fd200078ec0ff */
[----:B------:R-:W-:-:S04]  /*19940*/  @P3 LOP3.LUT R8, R8, 0x8, RZ, 0xfc, !PT ;  /* 0x0000000808083812 */ /* 0x000fc800078efcff */
[----:B------:R-:W-:-:S04]  /*19950*/  LOP3.LUT R8, R8, 0xfffffffd, RZ, 0xc0, !PT ;  /* 0xfffffffd08087812 */ /* 0x000fc800078ec0ff */
[----:B------:R-:W-:-:S04]  /*19960*/  @P2 LOP3.LUT R8, R8, 0x2, RZ, 0xfc, !PT ;  /* 0x0000000208082812 */ /* 0x000fc800078efcff */
[----:B------:R-:W-:Y:S01]  /*19970*/  LOP3.LUT R8, R8, 0xfffffffb, RZ, 0xc0, !PT ;  /* 0xfffffffb08087812 */ /* 0x000fe200078ec0ff */
[----:B0-----:R-:W-:-:S03]  /*19980*/  IMAD.SHL.U32 R6, R6, 0x8, RZ ;  /* 0x0000000806067824 */ /* 0x001fc600078e00ff */
[----:B------:R-:W-:Y:S01]  /*19990*/  @P1 LOP3.LUT R8, R8, 0x4, RZ, 0xfc, !PT ;  /* 0x0000000408081812 */ /* 0x000fe200078efcff */
[----:B------:R-:W-:Y:S01]  /*199a0*/  IMAD.IADD R4, R3, 0x1, R4 ;  /* 0x0000000103047824 */ /* 0x000fe200078e0204 */
[----:B------:R-:W-:-:S03]  /*199b0*/  LOP3.LUT R6, R6, 0x38, RZ, 0xc0, !PT ;  /* 0x0000003806067812 */ /* 0x000fc600078ec0ff */
[----:B------:R0:W-:Y:S01]  /*199c0*/  STL [R1+0x14], R8 ;  /* 0x0000140801007387 */ /* 0x0001e20000100800 */
[----:B------:R-:W-:Y:S02]  /*199d0*/  LEA.HI.X R4, R2, UR5, R4, 0x1, P0 ;  /* 0x0000000502047c11 */ /* 0x000fe400080f0c04 */
[C---:B0-----:R-:W-:Y:S02]  /*199e0*/  LOP3.LUT R8, R6.reuse, 0x100, RZ, 0xfc, !PT ;  /* 0x0000010006087812 */ /* 0x041fe400078efcff */
[----:B------:R-:W-:Y:S02]  /*199f0*/  LOP3.LUT R6, R6, 0xc0, RZ, 0xfc, !PT ;  /* 0x000000c006067812 */ /* 0x000fe400078efcff */
[----:B------:R-:W-:Y:S02]  /*19a00*/  ISETP.GE.AND P0, PT, R8, UR4, PT ;  /* 0x0000000408007c0c */ /* 0x000fe4000bf06270 */
[----:B------:R-:W0:Y:S01]  /*19a10*/  S2R R8, SR_TID.X ;  /* 0x0000000000087919 */ /* 0x000e220000002100 */
[----:B------:R-:W-:-:S02]  /*19a20*/  ISETP.GE.AND P5, PT, R6, UR4, PT ;  /* 0x0000000406007c0c */ /* 0x000fc4000bfa6270 */
[----:B------:R-:W1:Y:S01]  /*19a30*/  S2R R6, SR_TID.X ;  /* 0x0000000000067919 */ /* 0x000e620000002100 */
[----:B------:R-:W-:Y:S02]  /*19a40*/  SEL R5, RZ, 0x1, P3 ;  /* 0x00000001ff057807 */ /* 0x000fe40001800000 */
[----:B------:R-:W-:Y:S02]  /*19a50*/  SEL R3, RZ, 0x4, P2 ;  /* 0x00000004ff037807 */ /* 0x000fe40001000000 */
[----:B------:R-:W-:-:S04]  /*19a60*/  SEL R2, RZ, 0x2, P1 ;  /* 0x00000002ff027807 */ /* 0x000fc80000800000 */
[----:B------:R-:W-:Y:S02]  /*19a70*/  IADD3 R2, R3, R2, R5 ;  /* 0x0000000203027210 */ /* 0x000fe40007ffe005 */
[----:B------:R-:W-:Y:S02]  /*19a80*/  SEL R5, RZ, 0x10, P0 ;  /* 0x00000010ff057807 */ /* 0x000fe40000000000 */
[----:B------:R-:W-:Y:S01]  /*19a90*/  SEL R3, RZ, 0x8, P5 ;  /* 0x00000008ff037807 */ /* 0x000fe20002800000 */
[----:B0-----:R-:W-:Y:S02]  /*19aa0*/  IMAD.SHL.U32 R8, R8, 0x8, RZ ;  /* 0x0000000808087824 */ /* 0x001fe400078e00ff */
[----:B-1----:R-:W-:-:S03]  /*19ab0*/  IMAD.SHL.U32 R6, R6, 0x8, RZ ;  /* 0x0000000806067824 */ /* 0x002fc600078e00ff */
[----:B------:R-:W-:-:S04]  /*19ac0*/  LOP3.LUT R8, R8, 0x38, RZ, 0xc0, !PT ;  /* 0x0000003808087812 */ /* 0x000fc800078ec0ff */
[----:B------:R-:W-:Y:S02]  /*19ad0*/  LOP3.LUT R9, R8, 0x180, RZ, 0xfc, !PT ;  /* 0x0000018008097812 */ /* 0x000fe400078efcff */
[----:B------:R-:W-:Y:S02]  /*19ae0*/  LOP3.LUT R6, R6, 0x38, RZ, 0xc0, !PT ;  /* 0x0000003806067812 */ /* 0x000fe400078ec0ff */
[----:B------:R-:W-:Y:S02]  /*19af0*/  ISETP.GE.AND P1, PT, R9, UR4, PT ;  /* 0x0000000409007c0c */ /* 0x000fe4000bf26270 */
[----:B------:R-:W-:Y:S02]  /*19b00*/  LOP3.LUT R8, R6, 0x140, RZ, 0xfc, !PT ;  /* 0x0000014006087812 */ /* 0x000fe400078efcff */
[----:B------:R-:W-:Y:S02]  /*19b10*/  IADD3 R2, R5, R2, R3 ;  /* 0x0000000205027210 */ /* 0x000fe40007ffe003 */
[----:B------:R-:W-:-:S02]  /*19b20*/  SEL R5, RZ, 0x40, P1 ;  /* 0x00000040ff057807 */ /* 0x000fc40000800000 */
[----:B------:R-:W-:Y:S02]  /*19b30*/  LOP3.LUT R6, R6, 0x1c0, RZ, 0xfc, !PT ;  /* 0x000001c006067812 */ /* 0x000fe400078efcff */
[----:B------:R-:W-:Y:S02]  /*19b40*/  ISETP.GE.AND P1, PT, R8, UR4, PT ;  /* 0x0000000408007c0c */ /* 0x000fe4000bf26270 */
[----:B------:R-:W-:Y:S02]  /*19b50*/  ISETP.GE.AND P2, PT, R6, UR4, PT ;  /* 0x0000000406007c0c */ /* 0x000fe4000bf46270 */
[----:B------:R-:W-:Y:S01]  /*19b60*/  SEL R3, RZ, 0x20, P1 ;  /* 0x00000020ff037807 */ /* 0x000fe20000800000 */
[----:B------:R-:W-:Y:S01]  /*19b70*/  UMOV UR4, 0xffffffff ;  /* 0xffffffff00047882 */ /* 0x000fe20000000000 */
[----:B------:R-:W-:Y:S02]  /*19b80*/  SEL R6, RZ, 0x80, P2 ;  /* 0x00000080ff067807 */ /* 0x000fe40001000000 */
[----:B------:R-:W-:-:S05]  /*19b90*/  IADD3 R5, R5, R2, R3 ;  /* 0x0000000205057210 */ /* 0x000fca0007ffe003 */
[----:B------:R-:W-:Y:S01]  /*19ba0*/  IMAD.IADD R6, R5, 0x1, R6 ;  /* 0x0000000105067824 */ /* 0x000fe200078e0206 */
[----:B------:R-:W-:Y:S06]  /*19bb0*/  BRA.DIV UR4, `(.L_x_4521) ;  /* 0x0000006204687947 */ /* 0x000fec000b800000 */
[----:B------:R-:W2:Y:S04]  /*19bc0*/  LDL.LU R8, [R1+0x4c] ;  /* 0x00004c0001087983 */ /* 0x000ea80000300800 */
[----:B------:R-:W3:Y:S04]  /*19bd0*/  LDL.LU R3, [R1+0x4] ;  /* 0x0000040001037983 */ /* 0x000ee80000300800 */
[----:B------:R-:W4:Y:S04]  /*19be0*/  LDL.LU R2, [R1+0x50] ;  /* 0x0000500001027983 */ /* 0x000f280000300800 */
[----:B------:R-:W5:Y:S04]  /*19bf0*/  LDL.LU R12, [R1+0x14] ;  /* 0x00001400010c7983 */ /* 0x000f680000300800 */
[----:B------:R-:W5:Y:S04]  /*19c00*/  LDL R11, [R1+0x18] ;  /* 0x00001800010b7983 */ /* 0x000f680000100800 */
[----:B------:R-:W5:Y:S01]  /*19c10*/  LDL.LU R10, [R1+0x64] ;  /* 0x00006400010a7983 */ /* 0x000f620000300800 */
[----:B------:R-:W0:Y:S02]  /*19c20*/  S2R R13, SR_TID.X ;  /* 0x00000000000d7919 */ /* 0x000e240000002100 */
[----:B0-----:R-:W-:-:S05]  /*19c30*/  IMAD.SHL.U32 R13, R13, 0x8, RZ ;  /* 0x000000080d0d7824 */ /* 0x001fca00078e00ff */
[----:B------:R-:W-:Y:S01]  /*19c40*/  LOP3.LUT R13, R13, 0x38, RZ, 0xc0, !PT ;  /* 0x000000380d0d7812 */ /* 0x000fe200078ec0ff */
[----:B------:R-:W-:Y:S04]  /*19c50*/  SHFL.IDX PT, R14, R0, 0x1, 0x181f ;  /* 0x00381f00000e7f89 */ /* 0x000fe800000e0000 */
[----:B------:R-:W-:Y:S01]  /*19c60*/  SHFL.IDX PT, R9, R4, 0x1, 0x181f ;  /* 0x00381f0004097f89 */ /* 0x000fe200000e0000 */
[----:B--2---:R-:W-:-:S05]  /*19c70*/  IMAD R7, R8, R7, RZ ;  /* 0x0000000708077224 */ /* 0x004fca00078e02ff */
[-C--:B---3--:R-:W-:Y:S02]  /*19c80*/  ISETP.GE.AND P2, PT, R3, R7.reuse, PT ;  /* 0x000000070300720c */ /* 0x088fe40003f46270 */
[----:B----4-:R-:W-:Y:S02]  /*19c90*/  ISETP.GE.AND P3, PT, R2, R7, PT ;  /* 0x000000070200720c */ /* 0x010fe40003f66270 */
[----:B-----5:R-:W-:-:S04]  /*19ca0*/  LOP3.LUT R12, R12, 0xfffffbff, RZ, 0xc0, !PT ;  /* 0xfffffbff0c0c7812 */ /* 0x020fc800078ec0ff */
[----:B------:R-:W-:-:S05]  /*19cb0*/  @P1 LOP3.LUT R12, R12, 0x400, RZ, 0xfc, !PT ;  /* 0x000004000c0c1812 */ /* 0x000fca00078efcff */
[----:B------:R-:W-:Y:S02]  /*19cc0*/  @!P2 LOP3.LUT R2, R5, 0x40, RZ, 0xc0, !PT ;  /* 0x000000400502a812 */ /* 0x000fe400078ec0ff */
[C---:B------:R-:W-:Y:S02]  /*19cd0*/  LOP3.LUT P1, RZ, R12.reuse, 0x8, RZ, 0xc0, !PT ;  /* 0x000000080cff7812 */ /* 0x040fe4000782c0ff */
[C---:B------:R-:W-:Y:S02]  /*19ce0*/  LOP3.LUT P4, RZ, R12.reuse, 0x2, RZ, 0xc0, !PT ;  /* 0x000000020cff7812 */ /* 0x040fe4000788c0ff */
[----:B------:R-:W-:Y:S02]  /*19cf0*/  LOP3.LUT R12, R12, 0xfffffeff, RZ, 0xc0, !PT ;  /* 0xfffffeff0c0c7812 */ /* 0x000fe400078ec0ff */
[----:B------:R-:W-:Y:S02]  /*19d00*/  @!P2 SHF.R.U32.HI R2, RZ, 0x2, R2 ;  /* 0x00000002ff02a819 */ /* 0x000fe40000011602 */
[----:B------:R-:W-:-:S02]  /*19d10*/  @P3 LOP3.LUT R12, R12, 0x100, RZ, 0xfc, !PT ;  /* 0x000001000c0c3812 */ /* 0x000fc400078efcff */
[----:B------:R-:W-:Y:S02]  /*19d20*/  @!P2 ISETP.NE.U32.AND P3, PT, R2, RZ, PT ;  /* 0x000000ff0200a20c */ /* 0x000fe40003f65070 */
[----:B------:R-:W-:Y:S02]  /*19d30*/  @!P2 LOP3.LUT R2, R6, 0x80, RZ, 0xc0, !PT ;  /* 0x000000800602a812 */ /* 0x000fe400078ec0ff */
[----:B------:R-:W-:Y:S02]  /*19d40*/  LOP3.LUT R12, R12, 0xffffffdf, RZ, 0xc0, !PT ;  /* 0xffffffdf0c0c7812 */ /* 0x000fe400078ec0ff */
[----:B------:R-:W-:-:S07]  /*19d50*/  @!P2 SHF.R.U32.HI R2, RZ, 0x3, R2 ;  /* 0x00000003ff02a819 */ /* 0x000fce0000011602 */
[----:B------:R-:W-:Y:S02]  /*19d60*/  @P3 LOP3.LUT R12, R12, 0x20, RZ, 0xfc, !PT ;  /* 0x000000200c0c3812 */ /* 0x000fe400078efcff */
[----:B------:R-:W-:Y:S02]  /*19d70*/  @!P2 ISETP.NE.U32.AND P3, PT, R2, RZ, PT ;  /* 0x000000ff0200a20c */ /* 0x000fe40003f65070 */
[----:B------:R-:W0:Y:S04]  /*19d80*/  SHFL.IDX PT, R2, R0, RZ, 0x181f ;  /* 0x00181fff00027589 */ /* 0x000e2800000e0000 */
[----:B------:R-:W1:Y:S01]  /*19d90*/  SHFL.IDX PT, R8, R4, RZ, 0x181f ;  /* 0x00181fff04087589 */ /* 0x000e6200000e0000 */
[----:B------:R-:W-:Y:S02]  /*19da0*/  LOP3.LUT R12, R12, 0xfffffdff, RZ, 0xc0, !PT ;  /* 0xfffffdff0c0c7812 */ /* 0x000fe400078ec0ff */
[----:B0-----:R-:W-:-:S05]  /*19db0*/  @!P2 LEA R3, P6, R13, R2, 0x1 ;  /* 0x000000020d03a211 */ /* 0x001fca00078c08ff */
[----:B-1----:R-:W-:-:S05]  /*19dc0*/  @!P2 IMAD.X R2, RZ, RZ, R8, P6 ;  /* 0x000000ffff02a224 */ /* 0x002fca00030e0608 */
[-C--:B------:R-:W-:Y:S02]  /*19dd0*/  @!P2 LOP3.LUT R3, R3, R2.reuse, RZ, 0x3c, !PT ;  /* 0x000000020303a212 */ /* 0x080fe400078e3cff */
[----:B------:R-:W-:Y:S02]  /*19de0*/  @P3 LOP3.LUT R12, R12, 0x200, RZ, 0xfc, !PT ;  /* 0x000002000c0c3812 */ /* 0x000fe400078efcff */
[C---:B------:R-:W-:Y:S02]  /*19df0*/  @!P2 LOP3.LUT R2, R3.reuse, R2, RZ, 0x3c, !PT ;  /* 0x000000020302a212 */ /* 0x040fe400078e3cff */
[C---:B------:R-:W-:Y:S02]  /*19e00*/  LOP3.LUT P6, RZ, R12.reuse, 0x4, RZ, 0xc0, !PT ;  /* 0x000000040cff7812 */ /* 0x040fe400078cc0ff */
[----:B------:R-:W-:Y:S02]  /*19e10*/  @!P2 LOP3.LUT R3, R3, R2, RZ, 0x3c, !PT ;  /* 0x000000020303a212 */ /* 0x000fe400078e3cff */
[----:B------:R-:W-:-:S03]  /*19e20*/  LOP3.LUT P3, RZ, R12, 0x20, RZ, 0xc0, !PT ;  /* 0x000000200cff7812 */ /* 0x000fc6000786c0ff */
[----:B------:R-:W-:Y:S01]  /*19e30*/  @!P2 LDGSTS.E.BYPASS.LTC128B.128 [R11+0x26400], desc[UR42][R2.64], !P1 ;  /* 0x26400000020bafae */ /* 0x000fe2000c901d6a */
[----:B------:R-:W-:-:S05]  /*19e40*/  LOP3.LUT P1, RZ, R12, 0x400, RZ, 0xc0, !PT ;  /* 0x000004000cff7812 */ /* 0x000fca000782c0ff */
[----:B------:R-:W-:Y:S04]  /*19e50*/  @!P2 LDGSTS.E.BYPASS.LTC128B.128 [R11+0x28400], desc[UR42][R2.64+0x80], !P6 ;  /* 0x28400080020bafae */ /* 0x000fe8000f101d6a */
[----:B------:R-:W-:Y:S04]  /*19e60*/  @!P2 LDGSTS.E.BYPASS.LTC128B.128 [R11+0x2a400], desc[UR42][R2.64+0x100], !P4 ;  /* 0x2a400100020bafae */ /* 0x000fe8000e101d6a */
[----:B------:R-:W-:Y:S04]  /*19e70*/  @!P2 LDGSTS.E.BYPASS.LTC128B.128 [R11+0x2c400], desc[UR42][R2.64+0x180], !P5 ;  /* 0x2c400180020bafae */ /* 0x000fe8000e901d6a */
[----:B------:R-:W-:Y:S04]  /*19e80*/  @!P2 LDGSTS.E.BYPASS.LTC128B.128 [R11+0x2e400], desc[UR42][R2.64+0x200], !P0 ;  /* 0x2e400200020bafae */ /* 0x000fe8000c101d6a */
[----:B------:R-:W-:Y:S04]  /*19e90*/  @!P2 LDGSTS.E.BYPASS.LTC128B.128 [R11+0x30400], desc[UR42][R2.64+0x280], !P1 ;  /* 0x30400280020bafae */ /* 0x000fe8000c901d6a */
[----:B------:R-:W-:Y:S01]  /*19ea0*/  @!P2 LDGSTS.E.BYPASS.LTC128B.128 [R11+0x32400], desc[UR42][R2.64+0x300], P3 ;  /* 0x32400300020bafae */ /* 0x000fe20009901d6a */
[----:B------:R-:W-:-:S13]  /*19eb0*/  LOP3.LUT P3, RZ, R12, 0x200, RZ, 0xc0, !PT ;  /* 0x000002000cff7812 */ /* 0x000fda000786c0ff */
[----:B------:R0:W-:Y:S01]  /*19ec0*/  @!P2 LDGSTS.E.BYPASS.LTC128B.128 [R11+0x34400], desc[UR42][R2.64+0x380], P3 ;  /* 0x34400380020bafae */ /* 0x0001e20009901d6a */
[----:B------:R-:W-:-:S13]  /*19ed0*/  LOP3.LUT P3, RZ, R12, 0x100, RZ, 0xc0, !PT ;  /* 0x000001000cff7812 */ /* 0x000fda000786c0ff */
[----:B------:R-:W-:-:S05]  /*19ee0*/  @!P3 LEA R14, P2, R13, R14, 0x1 ;  /* 0x0000000e0d0eb211 */ /* 0x000fca00078408ff */
[----:B------:R-:W-:Y:S01]  /*19ef0*/  @!P3 IMAD.X R9, RZ, RZ, R9, P2 ;  /* 0x000000ffff09b224 */ /* 0x000fe200010e0609 */
[----:B------:R-:W-:Y:S02]  /*19f00*/  LOP3.LUT P2, RZ, R12, 0x8, RZ, 0xc0, !PT ;  /* 0x000000080cff7812 */ /* 0x000fe4000784c0ff */
[----:B------:R-:W-:Y:S01]  /*19f10*/  @!P3 LOP3.LUT R8, R5, 0x40, RZ, 0xc0, !PT ;  /* 0x000000400508b812 */ /* 0x000fe200078ec0ff */
[----:B0-----:R-:W-:Y:S02]  /*19f20*/  @!P3 IMAD.MOV.U32 R2, RZ, RZ, R14 ;  /* 0x000000ffff02b224 */ /* 0x001fe400078e000e */
        /* <DEDUP_REMOVED lines=37> */
[----:B------:R0:W-:Y:S04]  /*1a180*/  STL [R1+0x14], R12 ;  /* 0x0000140c01007387 */ /* 0x0001e80000100800 */
[----:B------:R0:W-:Y:S04]  /*1a190*/  @!P2 LDGSTS.E.BYPASS.LTC128B.128 [R11+0x35400], desc[UR42][R2.64+0x380], P3 ;  /* 0x35400380020bafae */ /* 0x0001e80009901d6a */
[----:B------:R-:W1:Y:S04]  /*1a1a0*/  SHFL.IDX PT, R4, R4, 0x3, 0x181f ;  /* 0x00781f0004047f89 */ /* 0x000e6800000e0000 */
[----:B------:R-:W2:Y:S02]  /*1a1b0*/  SHFL.IDX PT, R0, R0, 0x3, 0x181f ;  /* 0x00781f0000007f89 */ /* 0x000ea400000e0000 */
.L_x_4684:
[----:B0-----:R-:W3:Y:S01]  /*1a1c0*/  LDL.LU R2, [R1+0x68] ;  /* 0x0000680001027983 */ /* 0x001ee20000300800 */
[----:B------:R-:W-:Y:S01]  /*1a1d0*/  BSSY B0, `(.L_x_4522) ;  /* 0x000001e000007945 */ /* 0x000fe20003800000 */
[----:B---3--:R-:W-:-:S13]  /*1a1e0*/  ISETP.GE.AND P2, PT, R2, R7, PT ;  /* 0x000000070200720c */ /* 0x008fda0003f46270 */
[----:B------:R-:W-:Y:S05]  /*1a1f0*/  @P2 BRA `(.L_x_4523) ;  /* 0x00000000006c2947 */ /* 0x000fea0003800000 */
[----:B------:R-:W3:Y:S04]  /*1a200*/  LDL R3, [R1+0x14] ;  /* 0x0000140001037983 */ /* 0x000ee80000100800 */
[----:B------:R-:W4:Y:S01]  /*1a210*/  LDL R8, [R1+0x18] ;  /* 0x0000180001087983 */ /* 0x000f220000100800 */
[----:B------:R-:W-:Y:S02]  /*1a220*/  LOP3.LUT R5, R5, 0x40, RZ, 0xc0, !PT ;  /* 0x0000004005057812 */ /* 0x000fe400078ec0ff */
[----:B------:R-:W-:Y:S01]  /*1a230*/  LOP3.LUT R6, R6, 0x80, RZ, 0xc0, !PT ;  /* 0x0000008006067812 */ /* 0x000fe200078ec0ff */
[----:B------:R-:W0:Y:S01]  /*1a240*/  S2R R2, SR_TID.X ;  /* 0x0000000000027919 */ /* 0x000e220000002100 */
[----:B------:R-:W-:Y:S02]  /*1a250*/  SHF.R.U32.HI R5, RZ, 0x2, R5 ;  /* 0x00000002ff057819 */ /* 0x000fe40000011605 */
[----:B------:R-:W-:Y:S01]  /*1a260*/  SHF.R.U32.HI R6, RZ, 0x3, R6 ;  /* 0x00000003ff067819 */ /* 0x000fe20000011606 */
[----:B0-----:R-:W-:-:S05]  /*1a270*/  IMAD.SHL.U32 R2, R2, 0x8, RZ ;  /* 0x0000000802027824 */ /* 0x001fca00078e00ff */
[----:B------:R-:W-:-:S04]  /*1a280*/  LOP3.LUT R2, R2, 0x38, RZ, 0xc0, !PT ;  /* 0x0000003802027812 */ /* 0x000fc800078ec0ff */
[----:B--2---:R-:W-:Y:S02]  /*1a290*/  LEA R2, P2, R2, R0, 0x1 ;  /* 0x0000000002027211 */ /* 0x004fe400078408ff */
[C---:B---3--:R-:W-:Y:S02]  /*1a2a0*/  LOP3.LUT P6, RZ, R3.reuse, 0x8, RZ, 0xc0, !PT ;  /* 0x0000000803ff7812 */ /* 0x048fe400078cc0ff */
[C---:B------:R-:W-:Y:S02]  /*1a2b0*/  LOP3.LUT P4, RZ, R3.reuse, 0x4, RZ, 0xc0, !PT ;  /* 0x0000000403ff7812 */ /* 0x040fe4000788c0ff */
[----:B------:R-:W-:Y:S01]  /*1a2c0*/  LOP3.LUT P3, RZ, R3, 0x2, RZ, 0xc0, !PT ;  /* 0x0000000203ff7812 */ /* 0x000fe2000786c0ff */
[----:B-1----:R-:W-:Y:S01]  /*1a2d0*/  IMAD.X R3, RZ, RZ, R4, P2 ;  /* 0x000000ffff037224 */ /* 0x002fe200010e0604 */
[----:B------:R-:W-:-:S07]  /*1a2e0*/  ISETP.NE.U32.AND P2, PT, R5, RZ, PT ;  /* 0x000000ff0500720c */ /* 0x000fce0003f45070 */
[----:B------:R-:W-:Y:S01]  /*1a2f0*/  @!PT LDS RZ, [RZ] ;  /* 0x00000000fffff984 */ /* 0x000fe20000000800 */
[----:B------:R-:W-:Y:S01]  /*1a300*/  @!PT LDS RZ, [RZ] ;  /* 0x00000000fffff984 */ /* 0x000fe20000000800 */
[----:B------:R-:W-:Y:S01]  /*1a310*/  @!PT LDS RZ, [RZ] ;  /* 0x00000000fffff984 */ /* 0x000fe20000000800 */
[----:B----4-:R0:W-:Y:S04]  /*1a320*/  LDGSTS.E.BYPASS.LTC128B.128 [R8+0x27c00], desc[UR42][R2.64], !P6 ;  /* 0x27c0000002087fae */ /* 0x0101e8000f101d6a */
        /* <DEDUP_REMOVED lines=8> */
.L_x_4523:
[----:B------:R-:W-:Y:S05]  /*1a3b0*/  BSYNC B0 ;  /* 0x0000000000007941 */ /* 0x000fea0003800000 */
.L_x_4522:
[----:B------:R-:W-:Y:S01]  /*1a3c0*/  NOP ;  /* 0x0000000000007918 */ /* 0x000fe20000000000 */
[----:B------:R-:W-:-:S13]  /*1a3d0*/  PLOP3.LUT P0, PT, PT, PT, PT, 0x80, 0x0 ;  /* 0x000000000000781c */ /* 0x000fda0003f0f070 */
.L_x_4524:
        /* <DEDUP_REMOVED lines=18> */
.L_x_4685:
[----:B------:R-:W-:Y:S05]  /*1a500*/  BSYNC B0 ;  /* 0x0000000000007941 */ /* 0x000fea0003800000 */
.L_x_4525:
        /* <DEDUP_REMOVED lines=13> */
.L_x_4686:
[----:B------:R-:W-:Y:S05]  /*1a5e0*/  BSYNC B1 ;  /* 0x0000000000017941 */ /* 0x000fea0003800000 */
.L_x_4529:
        /* <DEDUP_REMOVED lines=9> */
.L_x_4532:
[----:B------:R-:W-:Y:S05]  /*1a680*/  BSYNC B1 ;  /* 0x0000000000017941 */ /* 0x000fea0003800000 */
.L_x_4531:
        /* <DEDUP_REMOVED lines=11> */
[----:B-1----:R-:W-:-:S07]  /*1a740*/  VIADD R4, R2, 0x400 ;  /* 0x0000040002047836 */ /* 0x002fce0000000000 */
.L_x_4533:
        /* <DEDUP_REMOVED lines=15> */
.L_x_4534:
        /* <DEDUP_REMOVED lines=15> */
.L_x_4535:
        /* <DEDUP_REMOVED lines=15> */
.L_x_4536:
        /* <DEDUP_REMOVED lines=15> */
.L_x_4537:
        /* <DEDUP_REMOVED lines=15> */
.L_x_4538:
        /* <DEDUP_REMOVED lines=15> */
.L_x_4539:
        /* <DEDUP_REMOVED lines=15> */
.L_x_4540:
        /* <DEDUP_REMOVED lines=10> */
.L_x_4528:
[----:B------:R-:W-:Y:S05]  /*1ae80*/  BSYNC B0 ;  /* 0x0000000000007941 */ /* 0x000fea0003800000 */
.L_x_4527:
        /* <DEDUP_REMOVED lines=54> */
.L_x_4547:
        /* <DEDUP_REMOVED lines=8> */
.L_x_4687:
[----:B------:R-:W-:Y:S05]  /*1b270*/  BSYNC B3 ;  /* 0x0000000000037941 */ /* 0x000fea0003800000 */
.L_x_4548:
        /* <DEDUP_REMOVED lines=9> */
.L_x_4551:
[----:B------:R-:W-:Y:S05]  /*1b310*/  BSYNC B3 ;  /* 0x0000000000037941 */ /* 0x000fea0003800000 */
.L_x_4550:
        /* <DEDUP_REMOVED lines=12> */
.L_x_4552:
        /* <DEDUP_REMOVED lines=13> */
.L_x_4688:
[----:B------:R-:W-:Y:S05]  /*1b4b0*/  BSYNC B3 ;  /* 0x0000000000037941 */ /* 0x000fea0003800000 */
.L_x_4553:
        /* <DEDUP_REMOVED lines=11> */
.L_x_4556:
[----:B------:R-:W-:Y:S05]  /*1b570*/  BSYNC B3 ;  /* 0x0000000000037941 */ /* 0x000fea0003800000 */
.L_x_4555:
        /* <DEDUP_REMOVED lines=9> */
.L_x_4557:
        /* <DEDUP_REMOVED lines=15> */
.L_x_4558:
        /* <DEDUP_REMOVED lines=15> */
.L_x_4559:
        /* <DEDUP_REMOVED lines=15> */
.L_x_4560:
        /* <DEDUP_REMOVED lines=15> */
.L_x_4561:
        /* <DEDUP_REMOVED lines=15> */
.L_x_4562:
        /* <DEDUP_REMOVED lines=15> */
.L_x_4563:
        /* <DEDUP_REMOVED lines=15> */
.L_x_4564:
        /* <DEDUP_REMOVED lines=10> */
.L_x_4546:
[----:B------:R-:W-:Y:S05]  /*1bd40*/  BSYNC B1 ;  /* 0x0000000000017941 */ /* 0x000fea0003800000 */
.L_x_4545:
[----:B------:R-:W2:Y:S02]  /*1bd50*/  LDL.LU R5, [R1+0x48] ;  /* 0x0000480001057983 */ /* 0x000ea40000300800 */
[----:B--2---:R-:W-:-:S07]  /*1bd60*/  VIADD R0, R5, 0xfffffffd ;  /* 0xfffffffd05007836 */ /* 0x004fce0000000000 */
.L_x_4544:
[----:B------:R-:W-:Y:S05]  /*1bd70*/  BSYNC B2 ;  /* 0x0000000000027941 */ /* 0x000fea0003800000 */
.L_x_4543:
[----:B------:R-:W-:Y:S01]  /*1bd80*/  VIADD R8, R8, 0xfffffffe ;  /* 0xfffffffe08087836 */ /* 0x000fe20000000000 */
[----:B------:R-:W-:-:S04]  /*1bd90*/  LOP3.LUT R4, RZ, R4, RZ, 0x33, !PT ;  /* 0x00000004ff047212 */ /* 0x000fc800078e33ff */
[----:B------:R-:W-:-:S13]  /*1bda0*/  ISETP.NE.AND P0, PT, R8, R4, PT ;  /* 0x000000040800720c */ /* 0x000fda0003f05270 */
[----:B------:R-:W-:Y:S05]  /*1bdb0*/  @!P0 BRA `(.L_x_4542) ;  /* 0x0000001800d88947 */ /* 0x000fea0003800000 */
.L_x_4605:
        /* <DEDUP_REMOVED lines=35> */
.L_x_4567:
        /* <DEDUP_REMOVED lines=8> */
.L_x_4689:
[----:B------:R-:W-:Y:S05]  /*1c070*/  BSYNC B2 ;  /* 0x0000000000027941 */ /* 0x000fea0003800000 */
.L_x_4568:
        /* <DEDUP_REMOVED lines=9> */
.L_x_4571:
[----:B------:R-:W-:Y:S05]  /*1c110*/  BSYNC B2 ;  /* 0x0000000000027941 */ /* 0x000fea0003800000 */
.L_x_4570:
        /* <DEDUP_REMOVED lines=12> */
.L_x_4572:
        /* <DEDUP_REMOVED lines=13> */
.L_x_4690:
[----:B------:R-:W-:Y:S05]  /*1c2b0*/  BSYNC B2 ;  /* 0x0000000000027941 */ /* 0x000fea0003800000 */
.L_x_4573:
        /* <DEDUP_REMOVED lines=11> */
.L_x_4576:
[----:B------:R-:W-:Y:S05]  /*1c370*/  BSYNC B2 ;  /* 0x0000000000027941 */ /* 0x000fea0003800000 */
.L_x_4575:
        /* <DEDUP_REMOVED lines=9> */
.L_x_4577:
        /* <DEDUP_REMOVED lines=15> */
.L_x_4578:
        /* <DEDUP_REMOVED lines=15> */
.L_x_4579:
        /* <DEDUP_REMOVED lines=15> */
.L_x_4580:
        /* <DEDUP_REMOVED lines=15> */
.L_x_4581:
        /* <DEDUP_REMOVED lines=15> */
.L_x_4582:
        /* <DEDUP_REMOVED lines=15> */
.L_x_4583:
        /* <DEDUP_REMOVED lines=15> */
.L_x_4584:
        /* <DEDUP_REMOVED lines=10> */
.L_x_4566:
[----:B------:R-:W-:Y:S05]  /*1cb40*/  BSYNC B1 ;  /* 0x0000000000017941 */ /* 0x000fea0003800000 */
.L_x_4565:
        /* <DEDUP_REMOVED lines=35> */
.L_x_4587:
        /* <DEDUP_REMOVED lines=8> */
.L_x_4691:
[----:B------:R-:W-:Y:S05]  /*1ce00*/  BSYNC B2 ;  /* 0x0000000000027941 */ /* 0x000fea0003800000 */
.L_x_4588:
        /* <DEDUP_REMOVED lines=9> */
.L_x_4591:
[----:B------:R-:W-:Y:S05]  /*1cea0*/  BSYNC B2 ;  /* 0x0000000000027941 */ /* 0x000fea0003800000 */
.L_x_4590:
        /* <DEDUP_REMOVED lines=12> */
.L_x_4592:
        /* <DEDUP_REMOVED lines=13> */
.L_x_4692:
[----:B------:R-:W-:Y:S05]  /*1d040*/  BSYNC B2 ;  /* 0x0000000000027941 */ /* 0x000fea0003800000 */
.L_x_4593:
        /* <DEDUP_REMOVED lines=11> */
.L_x_4596:
[----:B------:R-:W-:Y:S05]  /*1d100*/  BSYNC B2 ;  /* 0x0000000000027941 */ /* 0x000fea0003800000 */
.L_x_4595:
        /* <DEDUP_REMOVED lines=9> */
.L_x_4597:
        /* <DEDUP_REMOVED lines=15> */
.L_x_4598:
        /* <DEDUP_REMOVED lines=15> */
.L_x_4599:
        /* <DEDUP_REMOVED lines=15> */
.L_x_4600:
        /* <DEDUP_REMOVED lines=15> */
.L_x_4601:
        /* <DEDUP_REMOVED lines=15> */
.L_x_4602:
        /* <DEDUP_REMOVED lines=15> */
.L_x_4603:
        /* <DEDUP_REMOVED lines=15> */
.L_x_4604:
        /* <DEDUP_REMOVED lines=10> */
.L_x_4586:
[----:B------:R-:W-:Y:S05]  /*1d8d0*/  BSYNC B1 ;  /* 0x0000000000017941 */ /* 0x000fea0003800000 */
.L_x_4585:
[----:B------:R-:W2:Y:S01]  /*1d8e0*/  LDL R5, [R1+0x2c] ;  /* 0x00002c0001057983 */ /* 0x000ea20000100800 */
[----:B------:R-:W-:Y:S01]  /*1d8f0*/  VIADD R0, R0, 0xfffffffe ;  /* 0xfffffffe00007836 */ /* 0x000fe20000000000 */
[----:B--2---:R-:W-:-:S13]  /*1d900*/  ISETP.GT.AND P0, PT, R6, R5, PT ;  /* 0x000000050600720c */ /* 0x004fda0003f04270 */
[----:B------:R-:W-:Y:S05]  /*1d910*/  @P0 BRA `(.L_x_4605) ;  /* 0xffffffe400280947 */ /* 0x000fea000383ffff */
.L_x_4542:
[----:B------:R-:W-:Y:S05]  /*1d920*/  BSYNC B0 ;  /* 0x0000000000007941 */ /* 0x000fea0003800000 */
.L_x_4541:
        /* <DEDUP_REMOVED lines=11> */
[----:B-1----:R-:W1:Y:S01]  /*1d9e0*/  S2R R2, SR_LANEID ;  /* 0x0000000000027919 */ /* 0x002e620000000000 */
[----:B------:R-:W-:Y:S01]  /*1d9f0*/  VOTEU.ANY UR4, UPT, PT ;  /* 0x0000000000047886 */ /* 0x000fe200038e0100 */
[----:B------:R-:W2:Y:S01]  /*1da00*/  LDC.64 R4, c[0x0][0xd60] ;  /* 0x00035800ff047b82 */ /* 0x000ea20000000a00 */
[----:B------:R-:W1:Y:S02]  /*1da10*/  FLO.U32 R0, UR4 ;  /* 0x0000000400007d00 */ /* 0x000e6400080e0000 */
[----:B-1----:R-:W-:-:S06]  /*1da20*/  ISETP.EQ.U32.AND P1, PT, R0, R2, PT ;  /* 0x000000020000720c */ /* 0x002fcc0003f22070 */
[----:B------:R-:W2:Y:S07]  /*1da30*/  POPC R2, UR4 ;  /* 0x0000000400027d09 */ /* 0x000eae0008000000 */
[----:B--2---:R-:W2:Y:S04]  /*1da40*/  @P1 ATOMG.E.ADD.STRONG.GPU PT, R2, desc[UR42][R4.64], R2 ;  /* 0x00000002040219a8 */ /* 0x004ea800081ee1ea */
[----:B--2---:R1:W2:Y:S02]  /*1da50*/  SHFL.IDX PT, R2, R2, R0, 0x1f ;  /* 0x00001f0002027589 */ /* 0x0042a400000e0000 */
[----:B-1----:R-:W1:Y:S02]  /*1da60*/  S2R R0, SR_LTMASK ;  /* 0x0000000000007919 */ /* 0x002e640000003900 */
[----:B-1----:R-:W-:-:S06]  /*1da70*/  LOP3.LUT R0, R0, UR4, RZ, 0xc0, !PT ;  /* 0x0000000400007c12 */ /* 0x002fcc000f8ec0ff */
[----:B------:R-:W2:Y:S02]  /*1da80*/  POPC R0, R0 ;  /* 0x0000000000007309 */ /* 0x000ea40000000000 */
[----:B--2---:R-:W-:-:S05]  /*1da90*/  IADD3 R0, R2, UR37, R0 ;  /* 0x0000002502007c10 */ /* 0x004fca000fffe000 */
[----:B------:R2:W-:Y:S02]  /*1daa0*/  STL [R1], R0 ;  /* 0x0000000001007387 */ /* 0x0005e40000100800 */
.L_x_4607:
[----:B------:R-:W-:Y:S05]  /*1dab0*/  BSYNC B0 ;  /* 0x0000000000007941 */ /* 0x000fea0003800000 */
.L_x_4606:
[----:B------:R-:W-:-:S07]  /*1dac0*/  SEL R19, R19, RZ, P0 ;  /* 0x000000ff13137207 */ /* 0x000fce0000000000 */
.L_x_4503:
[----:B------:R-:W-:Y:S05]  /*1dad0*/  BSYNC B7 ;  /* 0x0000000000077941 */ /* 0x000fea0003800000 */
.L_x_4501:
[----:B--2-4-:R-:W2:Y:S02]  /*1dae0*/  LDL R0, [R1+0x14] ;  /* 0x0000140001007983 */ /* 0x014ea40000100800 */
[----:B--2---:R-:W-:-:S13]  /*1daf0*/  LOP3.LUT P0, RZ, R0, 0x40, RZ, 0xc0, !PT ;  /* 0x0000004000ff7812 */ /* 0x004fda000780c0ff */
[----:B------:R-:W-:Y:S05]  /*1db00*/  @!P0 BRA `(.L_x_4608) ;  /* 0x00000000002c8947 */ /* 0x000fea0003800000 */
[----:B------:R-:W-:Y:S05]  /*1db10*/  WARPSYNC.ALL ;  /* 0x0000000000007948 */ /* 0x000fea0003800000 */
[----:B------:R-:W2:Y:S08]  /*1db20*/  S2UR UR5, SR_CgaCtaId ;  /* 0x00000000000579c3 */ /* 0x000eb00000008800 */
[----:B------:R-:W-:Y:S06]  /*1db30*/  BAR.SYNC.DEFER_BLOCKING 0x5, 0x180 ;  /* 0x0146000000007b1d */ /* 0x000fec0000010000 */
[----:B------:R-:W-:-:S02]  /*1db40*/  UMOV UR4, 0x400 ;  /* 0x0000040000047882 */ /* 0x000fc40000000000 */
[----:B--2---:R-:W-:-:S06]  /*1db50*/  ULEA UR4, UR5, UR4, 0x18 ;  /* 0x0000000405047291 */ /* 0x004fcc000f8ec03f */
[----:B------:R-:W-:-:S05]  /*1db60*/  IMAD.U32 R18, RZ, RZ, UR4 ;  /* 0x00000004ff127e24 */ /* 0x000fca000f8e00ff */
[----:B01----:R-:W0:Y:S04]  /*1db70*/  LDS.128 R4, [R18+0x388d0] ;  /* 0x0388d00012047984 */ /* 0x003e280000000c00 */
[----:B0-----:R1:W-:Y:S04]  /*1db80*/  STL.64 [R1], R4 ;  /* 0x0000000401007387 */ /* 0x0013e80000100a00 */
[----:B------:R1:W-:Y:S01]  /*1db90*/  STL.64 [R1+0x8], R6 ;  /* 0x0000080601007387 */ /* 0x0003e20000100a00 */
[----:B------:R-:W-:Y:S06]  /*1dba0*/  BAR.ARV 0x4, 0x180 ;  /* 0x0106000000007b1d */ /* 0x000fec0000002000 */
[----:B------:R-:W-:Y:S05]  /*1dbb0*/  BRA `(.L_x_4609) ;  /* 0x0000000c00247947 */ /* 0x000fea0003800000 */
.L_x_4608:
[----:B------:R-:W2:Y:S01]  /*1dbc0*/  S2R R16, SR_TID.X ;  /* 0x0000000000107919 */ /* 0x000ea20000002100 */
[----:B------:R-:W-:Y:S01]  /*1dbd0*/  UMOV UR4, 0xffffffff ;  /* 0xffffffff00047882 */ /* 0x000fe20000000000 */
[----:B--2---:R-:W-:-:S04]  /*1dbe0*/  LOP3.LUT R16, R16, 0x1f, RZ, 0xc0, !PT ;  /* 0x0000001f10107812 */ /* 0x004fc800078ec0ff */
[----:B------:R-:W-:Y:S01]  /*1dbf0*/  ISETP.NE.AND P0, PT, R16, 0x1f, PT ;  /* 0x0000001f1000780c */ /* 0x000fe20003f05270 */
[----:B------:R-:W-:-:S12]  /*1dc00*/  BRA.DIV UR4, `(.L_x_4610) ;  /* 0x0000002e04d87947 */ /* 0x000fd8000b800000 */
[----:B-1----:R-:W2:Y:S01]  /*1dc10*/  LDL.LU R2, [R1] ;  /* 0x0000000001027983 */ /* 0x002ea20000300800 */
[----:B------:R-:W-:-:S03]  /*1dc20*/  ULDC UR4, c[0x0][0xd3c] ;  /* 0x00034f0000047ab9 */ /* 0x000fc60000000800 */
[----:B------:R-:W4:Y:S01]  /*1dc30*/  LDL R3, [R1+0xc] ;  /* 0x00000c0001037983 */ /* 0x000f220000100800 */
[----:B--2---:R-:W-:Y:S02]  /*1dc40*/  IMAD.MOV.U32 R10, RZ, RZ, R2 ;  /* 0x000000ffff0a7224 */ /* 0x004fe400078e0002 */
[----:B----4-:R-:W-:-:S05]  /*1dc50*/  IMAD.IADD R0, R3, 0x1, R16 ;  /* 0x0000000103007824 */ /* 0x010fca00078e0210 */
[----:B------:R-:W-:-:S13]  /*1dc60*/  ISETP.GE.OR P1, PT, R0, UR4, !P0 ;  /* 0x0000000400007c0c */ /* 0x000fda000c726670 */
[----:B------:R-:W1:Y:S08]  /*1dc70*/  @!P1 LDC.64 R2, c[0x0][0xd80] ;  /* 0x00036000ff029b82 */ /* 0x000e700000000a00 */
[----:B0-----:R-:W0:Y:S01]  /*1dc80*/  @!P1 LDC.64 R6, c[0x0][0xd78] ;  /* 0x00035e00ff069b82 */ /* 0x001e220000000a00 */
[----:B-1----:R-:W-:-:S05]  /*1dc90*/  @!P1 IMAD.WIDE R2, R0, 0x4, R2 ;  /* 0x0000000400029825 */ /* 0x002fca00078e0202 */
[----:B------:R0:W2:Y:S02]  /*1dca0*/  @!P1 LDG.E R8, desc[UR42][R2.64] ;  /* 0x0000002a02089981 */ /* 0x0000a4000c1e1900 */
[----:B0-----:R-:W-:-:S06]  /*1dcb0*/  @!P1 IMAD.WIDE R2, R0, 0x4, R6 ;  /* 0x0000000400029825 */ /* 0x001fcc00078e0206 */
[----:B------:R-:W4:Y:S01]  /*1dcc0*/  @!P1 LDG.E R2, desc[UR42][R2.64] ;  /* 0x0000002a02029981 */ /* 0x000f22000c1e1900 */
[----:B------:R-:W-:Y:S01]  /*1dcd0*/  IMAD.MOV.U32 R0, RZ, RZ, RZ ;  /* 0x000000ffff007224 */ /* 0x000fe200078e00ff */
[C---:B------:R-:W-:Y:S01]  /*1dce0*/  ISETP.GE.U32.AND P2, PT, R16.reuse, 0x2, PT ;  /* 0x000000021000780c */ /* 0x040fe20003f46070 */
[----:B------:R-:W-:Y:S01]  /*1dcf0*/  IMAD.MOV.U32 R6, RZ, RZ, RZ ;  /* 0x000000ffff067224 */ /* 0x000fe200078e00ff */
[C---:B------:R-:W-:Y:S01]  /*1dd00*/  ISETP.GE.U32.AND P3, PT, R16.reuse, 0x4, PT ;  /* 0x000000041000780c */ /* 0x040fe20003f66070 */
[----:B------:R-:W-:Y:S01]  /*1dd10*/  SHFL.IDX PT, R5, R10, RZ, 0x1f ;  /* 0x00001fff0a057589 */ /* 0x000fe200000e0000 */
[C---:B------:R-:W-:Y:S02]  /*1dd20*/  ISETP.GE.U32.AND P4, PT, R16.reuse, 0x8, PT ;  /* 0x000000081000780c */ /* 0x040fe40003f86070 */
[----:B------:R-:W-:Y:S01]  /*1dd30*/  ISETP.GE.U32.AND P5, PT, R16, 0x10, PT ;  /* 0x000000101000780c */ /* 0x000fe20003fa6070 */
[----:B------:R-:W-:Y:S01]  /*1dd40*/  SHFL.IDX PT, R4, R10, 0x1, 0x1f ;  /* 0x00201f000a047f89 */ /* 0x000fe200000e0000 */
[----:B--2---:R-:W-:-:S02]  /*1dd50*/  @!P1 IMAD.MOV.U32 R0, RZ, RZ, R8 ;  /* 0x000000ffff009224 */ /* 0x004fc400078e0008 */
[----:B------:R-:W-:Y:S02]  /*1dd60*/  IMAD.MOV.U32 R8, RZ, RZ, RZ ;  /* 0x000000ffff087224 */ /* 0x000fe400078e00ff */
[----:B----4-:R-:W-:Y:S01]  /*1dd70*/  @!P1 IMAD.MOV.U32 R6, RZ, RZ, R2 ;  /* 0x000000ffff069224 */ /* 0x010fe200078e0002 */
        /* <DEDUP_REMOVED lines=18> */
.L_x_4702:
[----:B------:R-:W-:Y:S02]  /*1dea0*/  ULDC UR4, c[0x0][0xd38] ;  /* 0x00034e0000047ab9 */ /* 0x000fe40000000800 */
[----:B------:R-:W-:-:S04]  /*1deb0*/  IMAD.U32 R3, RZ, RZ, UR4 ;  /* 0x00000004ff037e24 */ /* 0x000fc8000f8e00ff */
[----:B-1----:R-:W-:-:S04]  /*1dec0*/  IMAD R9, R9, R3, RZ ;  /* 0x0000000309097224 */ /* 0x002fc800078e02ff */
[----:B------:R-:W-:-:S05]  /*1ded0*/  IMAD.IADD R4, R4, 0x1, R9 ;  /* 0x0000000104047824 */ /* 0x000fca00078e0209 */
[----:B------:R-:W-:-:S13]  /*1dee0*/  ISETP.GT.AND P6, PT, R4, R5, PT ;  /* 0x000000050400720c */ /* 0x000fda0003fc4270 */
[----:B------:R-:W-:Y:S05]  /*1def0*/  @P6 BRA `(.L_x_4611) ;  /* 0x0000000000ac6947 */ /* 0x000fea0003800000 */
.L_x_4614:
[----:B------:R-:W2:Y:S01]  /*1df00*/  LDL.LU R2, [R1+0xc] ;  /* 0x00000c0001027983 */ /* 0x000ea20000300800 */
[----:B------:R-:W1:Y:S01]  /*1df10*/  LDC R0, c[0x0][0xd3c] ;  /* 0x00034f00ff007b82 */ /* 0x000e620000000800 */
[----:B--2---:R-:W-:-:S05]  /*1df20*/  VIADD R2, R2, 0x1f ;  /* 0x0000001f02027836 */ /* 0x004fca0000000000 */
[----:B-1----:R-:W-:-:S13]  /*1df30*/  ISETP.GE.AND P6, PT, R2, R0, PT ;  /* 0x000000000200720c */ /* 0x002fda0003fc6270 */
[----:B------:R-:W-:Y:S05]  /*1df40*/  @P6 BRA `(.L_x_4612) ;  /* 0x0000000400d86947 */ /* 0x000fea0003800000 */
[----:B------:R-:W1:Y:S01]  /*1df50*/  S2R R3, SR_TID.X ;  /* 0x0000000000037919 */ /* 0x000e620000002100 */
[----:B------:R2:W-:Y:S01]  /*1df60*/  STL [R1+0xc], R2 ;  /* 0x00000c0201007387 */ /* 0x0005e20000100800 */
[----:B-1----:R-:W-:-:S05]  /*1df70*/  LOP3.LUT R3, R3, 0x1f, RZ, 0xc0, !PT ;  /* 0x0000001f03037812 */ /* 0x002fca00078ec0ff */
[----:B------:R-:W-:-:S05]  /*1df80*/  IMAD.IADD R6, R2, 0x1, R3 ;  /* 0x0000000102067824 */ /* 0x000fca00078e0203 */
[----:B------:R-:W-:Y:S01]  /*1df90*/  ISETP.GE.OR P6, PT, R6, R0, !P0 ;  /* 0x000000000600720c */ /* 0x000fe200047c6670 */
[----:B------:R-:W-:-:S12]  /*1dfa0*/  IMAD.MOV.U32 R0, RZ, RZ, RZ ;  /* 0x000000ffff007224 */ /* 0x000fd800078e00ff */
        /* <DEDUP_REMOVED lines=26> */
.L_x_4710:
[----:B------:R-:W-:Y:S02]  /*1e150*/  ULDC UR4, c[0x0][0xd38] ;  /* 0x00034e0000047ab9 */ /* 0x000fe40000000800 */
[----:B------:R-:W-:-:S04]  /*1e160*/  IMAD.U32 R3, RZ, RZ, UR4 ;  /* 0x00000004ff037e24 */ /* 0x000fc8000f8e00ff */
[----:B-1----:R-:W-:-:S04]  /*1e170*/  IMAD R9, R9, R3, RZ ;  /* 0x0000000309097224 */ /* 0x002fc800078e02ff */
[----:B------:R-:W-:-:S05]  /*1e180*/  IMAD.IADD R4, R9, 0x1, R4 ;  /* 0x0000000109047824 */ /* 0x000fca00078e0204 */
[----:B------:R-:W-:-:S13]  /*1e190*/  ISETP.GT.AND P6, PT, R4, R5, PT ;  /* 0x000000050400720c */ /* 0x000fda0003fc4270 */
[----:B------:R-:W-:Y:S05]  /*1e1a0*/  @!P6 BRA `(.L_x_4614) ;  /* 0xfffffffc0054e947 */ /* 0x000fea000383ffff */
.L_x_4611:
        /* <DEDUP_REMOVED lines=8> */
[----:B------:R1:W4:Y:S02]  /*1e230*/  SHFL.IDX PT, R6, R6, R2, 0x1f ;  /* 0x00001f0206067589 */ /* 0x00032400000e0000 */
.L_x_4715:
[----:B------:R-:W-:-:S13]  /*1e240*/  ISETP.NE.AND P0, PT, R4, RZ, PT ;  /* 0x000000ff0400720c */ /* 0x000fda0003f05270 */
[----:B------:R-:W-:Y:S05]  /*1e250*/  @!P0 BRA `(.L_x_4616) ;  /* 0x0000000000148947 */ /* 0x000fea0003800000 */
[----:B------:R-:W-:Y:S01]  /*1e260*/  UMOV UR4, 0xffffffff ;  /* 0xffffffff00047882 */ /* 0x000fe20000000000 */
[----:B---3--:R-:W-:Y:S02]  /*1e270*/  VIADD R12, R2, 0xffffffff ;  /* 0xffffffff020c7836 */ /* 0x008fe40000000000 */
[----:B------:R-:W-:Y:S05]  /*1e280*/  BRA.DIV UR4, `(.L_x_4617) ;  /* 0x0000003204cc7947 */ /* 0x000fea000b800000 */
[----:B0-----:R0:W3:Y:S02]  /*1e290*/  SHFL.IDX PT, R7, R7, R12, 0x1f ;  /* 0x00001f0c07077589 */ /* 0x0010e400000e0000 */
.L_x_4718:
[----:B---3--:R-:W-:-:S07]  /*1e2a0*/  IMAD.MOV.U32 R8, RZ, RZ, R7 ;  /* 0x000000ffff087224 */ /* 0x008fce00078e0007 */
.L_x_4616:
[----:B0-----:R-:W5:Y:S01]  /*1e2b0*/  LDL.LU R7, [R1+0xc] ;  /* 0x00000c0001077983 */ /* 0x001f620000300800 */
[----:B--2---:R-:W-:Y:S01]  /*1e2c0*/  IABS R4, R0 ;  /* 0x0000000000047213 */ /* 0x004fe20000000000 */
[----:B------:R-:W-:Y:S02]  /*1e2d0*/  IMAD R10, R8, R3, R9 ;  /* 0x00000003080a7224 */ /* 0x000fe400078e0209 */
[----:B------:R-:W-:Y:S01]  /*1e2e0*/  IMAD.MOV.U32 R8, RZ, RZ, RZ ;  /* 0x000000ffff087224 */ /* 0x000fe200078e00ff */
[----:B------:R-:W0:Y:S02]  /*1e2f0*/  I2F.RP R3, R4 ;  /* 0x0000000400037306 */ /* 0x000e240000209400 */
[----:B------:R5:W-:Y:S06]  /*1e300*/  STL [R1], R10 ;  /* 0x0000000a01007387 */ /* 0x000bec0000100800 */
[----:B0-----:R-:W0:Y:S02]  /*1e310*/  MUFU.RCP R3, R3 ;  /* 0x0000000300037308 */ /* 0x001e240000001000 */
[----:B0-----:R-:W-:-:S06]  /*1e320*/  VIADD R3, R3, 0xffffffe ;  /* 0x0ffffffe03037836 */ /* 0x001fcc0000000000 */
[----:B------:R-:W0:Y:S02]  /*1e330*/  F2I.FTZ.U32.TRUNC.NTZ R9, R3 ;  /* 0x0000000300097305 */ /* 0x000e24000021f000 */
[----:B0-----:R-:W-:-:S04]  /*1e340*/  IMAD.MOV R3, RZ, RZ, -R9 ;  /* 0x000000ffff037224 */ /* 0x001fc800078e0a09 */
[----:B------:R-:W-:-:S04]  /*1e350*/  IMAD R3, R3, R4, RZ ;  /* 0x0000000403037224 */ /* 0x000fc800078e02ff */
[----:B------:R-:W-:-:S04]  /*1e360*/  IMAD.HI.U32 R8, R9, R3, R8 ;  /* 0x0000000309087227 */ /* 0x000fc800078e0008 */
[----:B------:R-:W-:-:S05]  /*1e370*/  IMAD.IADD R3, R5, 0x1, -R10 ;  /* 0x0000000105037824 */ /* 0x000fca00078e0a0a */
[----:B------:R-:W-:-:S05]  /*1e380*/  IABS R5, R3 ;  /* 0x0000000300057213 */ /* 0x000fca0000000000 */
[----:B------:R-:W-:-:S04]  /*1e390*/  IMAD.HI.U32 R8, R8, R5, RZ ;  /* 0x0000000508087227 */ /* 0x000fc800078e00ff */
[----:B-----5:R-:W-:Y:S01]  /*1e3a0*/  IMAD.MOV.U32 R10, RZ, RZ, R7 ;  /* 0x000000ffff0a7224 */ /* 0x020fe200078e0007 */
[----:B------:R-:W-:-:S03]  /*1e3b0*/  IABS R7, R0 ;  /* 0x0000000000077213 */ /* 0x000fc60000000000 */
[----:B------:R-:W-:Y:S02]  /*1e3c0*/  IMAD.IADD R10, R2, 0x1, R10 ;  /* 0x00000001020a7824 */ /* 0x000fe400078e020a */
[----:B------:R-:W-:-:S04]  /*1e3d0*/  IMAD.MOV R7, RZ, RZ, -R7 ;  /* 0x000000ffff077224 */ /* 0x000fc800078e0a07 */
[----:B------:R-:W-:Y:S01]  /*1e3e0*/  IMAD R5, R8, R7, R5 ;  /* 0x0000000708057224 */ /* 0x000fe200078e0205 */
[----:B----4-:R-:W-:-:S04]  /*1e3f0*/  IABS R7, R6 ;  /* 0x0000000600077213 */ /* 0x010fc80000000000 */
[----:B------:R-:W-:-:S13]  /*1e400*/  ISETP.GT.U32.AND P1, PT, R4, R5, PT ;  /* 0x000000050400720c */ /* 0x000fda0003f24070 */
[----:B------:R-:W-:Y:S02]  /*1e410*/  @!P1 IMAD.IADD R5, R5, 0x1, -R4 ;  /* 0x0000000105059824 */ /* 0x000fe400078e0a04 */
[----:B------:R-:W-:Y:S01]  /*1e420*/  @!P1 VIADD R8, R8, 0x1 ;  /* 0x0000000108089836 */ /* 0x000fe20000000000 */
[----:B------:R-:W-:Y:S02]  /*1e430*/  ISETP.NE.AND P1, PT, R0, RZ, PT ;  /* 0x000000ff0000720c */ /* 0x000fe40003f25270 */
[----:B------:R-:W-:Y:S02]  /*1e440*/  ISETP.GE.U32.AND P0, PT, R5, R4, PT ;  /* 0x000000040500720c */ /* 0x000fe40003f06070 */
[----:B------:R-:W0:Y:S11]  /*1e450*/  I2F.RP R4, R7 ;  /* 0x0000000700047306 */ /* 0x000e360000209400 */
        /* <DEDUP_REMOVED lines=17> */
[----:B------:R-:W-:Y:S02]  /*1e570*/  IMAD R5, R4, R9, R5 ;  /* 0x0000000904057224 */ /* 0x000fe400078e0205 */
[----:B-1----:R-:W-:-:S03]  /*1e580*/  IMAD.IADD R2, R3, 0x1, -R0 ;  /* 0x0000000103027824 */ /* 0x002fc600078e0a00 */
        /* <DEDUP_REMOVED lines=14> */
[----:B------:R2:W-:Y:S04]  /*1e670*/  STL [R1+0x8], R0 ;  /* 0x0000080001007387 */ /* 0x0005e80000100800 */
[----:B------:R2:W-:Y:S04]  /*1e680*/  STL [R1+0xc], R10 ;  /* 0x00000c0a01007387 */ /* 0x0005e80000100800 */
[----:B------:R2:W-:Y:S01]  /*1e690*/  STL [R1+0x4], R2 ;  /* 0x0000040201007387 */ /* 0x0005e20000100800 */
[----:B------:R-:W-:Y:S05]  /*1e6a0*/  BRA `(.L_x_4618) ;  /* 0x0000000000287947 */ /* 0x000fea0003800000 */
.L_x_4612:
        /* <DEDUP_REMOVED lines=10> */
.L_x_4618:
[----:B-12---:R-:W0:Y:S04]  /*1e750*/  LDL R2, [R1+0xc] ;  /* 0x00000c0001027983 */ /* 0x006e280000100800 */
[----:B------:R-:W2:Y:S04]  /*1e760*/  LDL R3, [R1+0x8] ;  /* 0x0000080001037983 */ /* 0x000ea80000100800 */
[----:B------:R-:W4:Y:S04]  /*1e770*/  LDL R5, [R1+0x4] ;  /* 0x0000040001057983 */ /* 0x000f280000100800 */
[----:B------:R-:W4:Y:S01]  /*1e780*/  LDL R4, [R1] ;  /* 0x0000000001047983 */ /* 0x000f220000100800 */
[----:B------:R-:W1:Y:S01]  /*1e790*/  S2R R0, SR_TID.X ;  /* 0x0000000000007919 */ /* 0x000e620000002100 */
[----:B------:R-:W-:Y:S05]  /*1e7a0*/  WARPSYNC.ALL ;  /* 0x0000000000007948 */ /* 0x000fea0003800000 */
[----:B-1----:R-:W-:Y:S01]  /*1e7b0*/  LOP3.LUT R0, R0, 0x1f, RZ, 0xc0, !PT ;  /* 0x0000001f00007812 */ /* 0x002fe200078ec0ff */
[----:B------:R-:W-:Y:S03]  /*1e7c0*/  BAR.SYNC.DEFER_BLOCKING 0x4, 0x180 ;  /* 0x0106000000007b1d */ /* 0x000fe60000010000 */
[----:B------:R-:W-:-:S13]  /*1e7d0*/  ISETP.NE.AND P0, PT, R0, RZ, PT ;  /* 0x000000ff0000720c */ /* 0x000fda0003f05270 */
[----:B------:R-:W1:Y:S01]  /*1e7e0*/  @!P0 S2R R0, SR_CgaCtaId ;  /* 0x0000000000008919 */ /* 0x000e620000008800 */
[----:B0-----:R-:W-:Y:S01]  /*1e7f0*/  IMAD.MOV.U32 R7, RZ, RZ, R2 ;  /* 0x000000ffff077224 */ /* 0x001fe200078e0002 */
[----:B------:R-:W-:Y:S01]  /*1e800*/  @!P0 MOV R2, 0x400 ;  /* 0x0000040000028802 */ /* 0x000fe20000000f00 */
[----:B--2---:R-:W-:-:S03]  /*1e810*/  IMAD.MOV.U32 R6, RZ, RZ, R3 ;  /* 0x000000ffff067224 */ /* 0x004fc600078e0003 */
[----:B-1----:R-:W-:-:S05]  /*1e820*/  @!P0 LEA R18, R0, R2, 0x18 ;  /* 0x0000000200128211 */ /* 0x002fca00078ec0ff */
[----:B----4-:R0:W-:Y:S01]  /*1e830*/  @!P0 STS.128 [R18+0x388d0], R4 ;  /* 0x0388d00412008388 */ /* 0x0101e20000000c00 */
[----:B------:R-:W-:Y:S06]  /*1e840*/  BAR.ARV 0x5, 0x180 ;  /* 0x0146000000007b1d */ /* 0x000fec0000002000 */
.L_x_4609:
[----:B------:R-:W2:Y:S01]  /*1e850*/  LDL R0, [R1+0xc] ;  /* 0x00000c0001007983 */ /* 0x000ea20000100800 */
[----:B------:R-:W-:Y:S02]  /*1e860*/  ULDC UR4, c[0x0][0xd3c] ;  /* 0x00034f0000047ab9 */ /* 0x000fe40000000800 */
[----:B--2---:R-:W-:-:S13]  /*1e870*/  ISETP.GE.AND P0, PT, R0, UR4, PT ;  /* 0x0000000400007c0c */ /* 0x004fda000bf06270 */
[----:B------:R-:W-:Y:S05]  /*1e880*/  @!P0 BRA `(.L_x_4619) ;  /* 0xffffff70001c8947 */ /* 0x000fea000383ffff */
[----:B------:R-:W-:Y:S05]  /*1e890*/  BSYNC B8 ;  /* 0x0000000000087941 */ /* 0x000fea0003800000 */
.L_x_4447:
        /* <DEDUP_REMOVED lines=12> */
.L_x_4719:
[----:B------:R-:W-:Y:S05]  /*1e960*/  BSYNC B0 ;  /* 0x0000000000007941 */ /* 0x000fea0003800000 */
.L_x_4620:
[----:B------:R-:W-:-:S03]  /*1e970*/  UMOV UR4, 0xffffffff ;  /* 0xffffffff00047882 */ /* 0x000fc60000000000 */
[----:B------:R-:W-:Y:S05]  /*1e980*/  BRA.DIV UR4, `(.L_x_4622) ;  /* 0x0000002e04487947 */ /* 0x000fea000b800000 */
[----:B------:R-:W1:Y:S02]  /*1e990*/  S2R R2, SR_TID.X ;  /* 0x0000000000027919 */ /* 0x000e640000002100 */
[----:B-1----:R-:W-:-:S04]  /*1e9a0*/  SHF.R.U32.HI R2, RZ, 0x5, R2 ;  /* 0x00000005ff027819 */ /* 0x002fc80000011602 */
[----:B------:R-:W-:-:S05]  /*1e9b0*/  LOP3.LUT R2, R2, 0x3, RZ, 0xc0, !PT ;  /* 0x0000000302027812 */ /* 0x000fca00078ec0ff */
[----:B---3--:R1:W2:Y:S02]  /*1e9c0*/  SHFL.IDX PT, R14, R2, RZ, 0x1f ;  /* 0x00001fff020e7589 */ /* 0x0082a400000e0000 */
.L_x_4722:
[----:B--2---:R-:W-:-:S13]  /*1e9d0*/  ISETP.NE.AND P0, PT, R14, RZ, PT ;  /* 0x000000ff0e00720c */ /* 0x004fda0003f05270 */
[----:B------:R-:W-:Y:S05]  /*1e9e0*/  @P0 BRA `(.L_x_4317) ;  /* 0x00000000008c0947 */ /* 0x000fea0003800000 */
[----:B------:R-:W-:-:S03]  /*1e9f0*/  UMOV UR4, 0xffffffff ;  /* 0xffffffff00047882 */ /* 0x000fc60000000000 */
[----:B------:R-:W-:Y:S05]  /*1ea00*/  BRA.DIV UR4, `(.L_x_4623) ;  /* 0x0000002e045c7947 */ /* 0x000fea000b800000 */
[----:B------:R-:W-:-:S13]  /*1ea10*/  ELECT P6, URZ, PT ;  /* 0x00000000003f782f */ /* 0x000fda00038c0000 */
.L_x_4725:
[----:B------:R-:W-:Y:S05]  /*1ea20*/  @!P6 BRA `(.L_x_4317) ;  /* 0x00000000007ce947 */ /* 0x000fea0003800000 */
[----:B------:R-:W-:-:S06]  /*1ea30*/  ULOP3.LUT UR4, UR36, 0x2, URZ, 0xfc, !UPT ;  /* 0x0000000224047892 */ /* 0x000fcc000f8efc3f */
[----:B-1----:R-:W-:-:S05]  /*1ea40*/  IMAD.U32 R2, RZ, RZ, UR4 ;  /* 0x00000004ff027e24 */ /* 0x002fca000f8e00ff */
[----:B------:R-:W-:-:S13]  /*1ea50*/  ISETP.NE.AND P2, PT, R2, 0x3, PT ;  /* 0x000000030200780c */ /* 0x000fda0003f45270 */
[----:B------:R-:W-:Y:S05]  /*1ea60*/  @!P2 BRA `(.L_x_4624) ;  /* 0x000000000004a947 */ /* 0x000fea0003800000 */
[----:B------:R-:W-:Y:S01]  /*1ea70*/  BPT.TRAP 0x1 ;  /* 0x000000040000795c */ /* 0x000fe20000300000 */
.L_x_4624:
        /* <DEDUP_REMOVED lines=13> */
.L_x_4726:
[----:B------:R-:W1:Y:S02]  /*1eb50*/  SYNCS.PHASECHK.TRANS64.TRYWAIT P0, [R7+URZ], R2 ;  /* 0x00000002070075a7 */ /* 0x000e64000800017f */
[----:B-1----:R-:W-:Y:S05]  /*1eb60*/  @!P0 BRA `(.L_x_4626) ;  /* 0x0000002c00388947 */ /* 0x002fea0003800000 */
.L_x_4727:
[----:B------:R-:W-:Y:S05]  /*1eb70*/  @!P2 BRA `(.L_x_4627) ;  /* 0x000000000004a947 */ /* 0x000fea0003800000 */
[----:B------:R-:W-:Y:S01]  /*1eb80*/  BPT.TRAP 0x1 ;  /* 0x000000040000795c */ /* 0x000fe20000300000 */
.L_x_4627:
[----:B------:R-:W-:-:S04]  /*1eb90*/  VIADD R0, R0, 0x38860 ;  /* 0x0003886000007836 */ /* 0x000fc80000000000 */
[----:B------:R-:W-:-:S04]  /*1eba0*/  IMAD R4, R19, 0x8, R0 ;  /* 0x0000000813047824 */ /* 0x000fc800078e0200 */
[----:B------:R-:W2:Y:S02]  /*1ebb0*/  SYNCS.PHASECHK.TRANS64.TRYWAIT P0, [R4+URZ], R5 ;  /* 0x00000005040075a7 */ /* 0x000ea4000800017f */
[----:B--2---:R-:W-:Y:S05]  /*1ebc0*/  @!P0 BRA `(.L_x_4628) ;  /* 0x0000002c00348947 */ /* 0x004fea0003800000 */
.L_x_4728:
[----:B------:R-:W-:-:S07]  /*1ebd0*/  IMAD R3, R3, 0x8, R0 ;  /* 0x0000000803037824 */ /* 0x000fce00078e0200 */
.L_x_4629:
[----:B---3--:R3:W4:Y:S02]  /*1ebe0*/  SYNCS.PHASECHK.TRANS64.TRYWAIT P0, [R3+URZ], R2 ;  /* 0x00000002030075a7 */ /* 0x008724000800017f */
[----:B----4-:R-:W-:Y:S05]  /*1ebf0*/  @!P0 NANOSLEEP.SYNCS 0x989680 ;  /* 0x009896800000895d */ /* 0x010fea0003900000 */
[----:B------:R-:W4:Y:S02]  /*1ec00*/  @!P0 SYNCS.PHASECHK.TRANS64 P0, [R3+URZ], R2 ;  /* 0x00000002030085a7 */ /* 0x000f24000800007f */
[----:B----4-:R-:W-:Y:S05]  /*1ec10*/  @!P0 BRA `(.L_x_4629) ;  /* 0xfffffffc00f08947 */ /* 0x010fea000383ffff */
.L_x_4317:
[----:B------:R-:W-:Y:S05]  /*1ec20*/  BSYNC B9 ;  /* 0x0000000000097941 */ /* 0x000fea0003800000 */
.L_x_4314:
[----:B------:R-:W-:Y:S05]  /*1ec30*/  EXIT ;  /* 0x000000000000794d */ /* 0x000fea0003800000 */
.L_x_4335:
[----:B0-----:R0:W1:Y:S02]  /*1ec40*/  SYNCS.PHASECHK.TRANS64.TRYWAIT P5, [R73+URZ+0x38890], R74 ;  /* 0x0388904a490075a7 */ /* 0x00106400080a017f */
[----:B-1----:R-:W-:Y:S05]  /*1ec50*/  @!P5 NANOSLEEP.SYNCS 0x989680 ;  /* 0x009896800000d95d */ /* 0x002fea0003900000 */
[----:B------:R-:W1:Y:S02]  /*1ec60*/  @!P5 SYNCS.PHASECHK.TRANS64 P5, [R73+URZ+0x38890], R74 ;  /* 0x0388904a4900d5a7 */ /* 0x000e6400080a007f */
[----:B-1----:R-:W-:Y:S05]  /*1ec70*/  @!P5 BRA `(.L_x_4335) ;  /* 0xfffffffc00f0d947 */ /* 0x002fea000383ffff */
[----:B------:R-:W-:Y:S05]  /*1ec80*/  BRA `(.L_x_4630) ;  /* 0xfffffe4000287947 */ /* 0x000fea000383ffff */
.L_x_4345:
[----:B-1----:R1:W2:Y:S02]  /*1ec90*/  SYNCS.PHASECHK.TRANS64.TRYWAIT P5, [R73+URZ+0x38890], R74 ;  /* 0x0388904a490075a7 */ /* 0x0022a400080a017f */
[----:B--2---:R-:W-:Y:S05]  /*1eca0*/  @!P5 NANOSLEEP.SYNCS 0x989680 ;  /* 0x009896800000d95d */ /* 0x004fea0003900000 */
[----:B------:R-:W2:Y:S02]  /*1ecb0*/  @!P5 SYNCS.PHASECHK.TRANS64 P5, [R73+URZ+0x38890], R74 ;  /* 0x0388904a4900d5a7 */ /* 0x000ea400080a007f */
[----:B--2---:R-:W-:Y:S05]  /*1ecc0*/  @!P5 BRA `(.L_x_4345) ;  /* 0xfffffffc00f0d947 */ /* 0x004fea000383ffff */
[----:B------:R-:W-:Y:S05]  /*1ecd0*/  BRA `(.L_x_4631) ;  /* 0xfffffe4800847947 */ /* 0x000fea000383ffff */
.L_x_4350:
[----:B0-----:R0:W1:Y:S02]  /*1ece0*/  SYNCS.PHASECHK.TRANS64.TRYWAIT P1, [R73+URZ+0x38890], R74 ;  /* 0x0388904a490075a7 */ /* 0x001064000802017f */
[----:B-1----:R-:W-:Y:S05]  /*1ecf0*/  @!P1 NANOSLEEP.SYNCS 0x989680 ;  /* 0x009896800000995d */ /* 0x002fea0003900000 */
[----:B------:R-:W1:Y:S02]  /*1ed00*/  @!P1 SYNCS.PHASECHK.TRANS64 P1, [R73+URZ+0x38890], R74 ;  /* 0x0388904a490095a7 */ /* 0x000e64000802007f */
[----:B-1----:R-:W-:Y:S05]  /*1ed10*/  @!P1 BRA `(.L_x_4350) ;  /* 0xfffffffc00f09947 */ /* 0x002fea000383ffff */
[----:B------:R-:W-:Y:S05]  /*1ed20*/  BRA `(.L_x_4632) ;  /* 0xfffffe5000987947 */ /* 0x000fea000383ffff */
.L_x_4354:
[----:B--2---:R2:W0:Y:S02]  /*1ed30*/  SYNCS.PHASECHK.TRANS64.TRYWAIT P0, [R73+URZ+0x388b0], R74 ;  /* 0x0388b04a490075a7 */ /* 0x004424000800017f */
[----:B0-----:R-:W-:Y:S05]  /*1ed40*/  @!P0 NANOSLEEP.SYNCS 0x989680 ;  /* 0x009896800000895d */ /* 0x001fea0003900000 */
[----:B------:R-:W0:Y:S02]  /*1ed50*/  @!P0 SYNCS.PHASECHK.TRANS64 P0, [R73+URZ+0x388b0], R74 ;  /* 0x0388b04a490085a7 */ /* 0x000e24000800007f */
[----:B0-----:R-:W-:Y:S05]  /*1ed60*/  @!P0 BRA `(.L_x_4354) ;  /* 0xfffffffc00f08947 */ /* 0x001fea000383ffff */
[----:B------:R-:W-:Y:S05]  /*1ed70*/  BRA `(.L_x_4633) ;  /* 0xfffffe5400147947 */ /* 0x000fea000383ffff */
.L_x_4381:
        /* <DEDUP_REMOVED lines=8> */
.L_x_4635:
[----:B------:R-:W-:Y:S05]  /*1ee00*/  BSYNC B1 ;  /* 0x0000000000017941 */ /* 0x000fea0003800000 */
.L_x_4634:
        /* <DEDUP_REMOVED lines=8> */
.L_x_4636:
[----:B------:R-:W-:Y:S02]  /*1ee90*/  IMAD.MOV.U32 R13, RZ, RZ, R26 ;  /* 0x000000ffff0d7224 */ /* 0x000fe400078e001a */
[----:B------:R-:W-:-:S07]  /*1eea0*/  IMAD.MOV.U32 R20, RZ, RZ, R14 ;  /* 0x000000ffff147224 */ /* 0x000fce00078e000e */
[----:B------:R-:W-:Y:S05]  /*1eeb0*/  WARPSYNC.COLLECTIVE R15, `(.L_x_4637) ;  /* 0x000000000f087348 */ /* 0x000fea0003c00000 */
[----:B------:R0:W1:Y:S02]  /*1eec0*/  SHFL.IDX P6, R14, R13, R12, R11 ;  /* 0x0000000c0d0e7389 */ /* 0x00006400000c000b */
[----:B01----:R-:W-:Y:S01]  /*1eed0*/  ENDCOLLECTIVE ;  /* 0x000000000000791b */ /* 0x003fe20003800000 */
.L_x_4637:
[----:B------:R-:W-:Y:S02]  /*1eee0*/  IMAD.MOV.U32 R13, RZ, RZ, R27 ;  /* 0x000000ffff0d7224 */ /* 0x000fe400078e001b */
[----:B------:R-:W-:-:S07]  /*1eef0*/  IMAD.MOV.U32 R26, RZ, RZ, R14 ;  /* 0x000000ffff1a7224 */ /* 0x000fce00078e000e */
[----:B------:R-:W-:Y:S05]  /*1ef00*/  WARPSYNC.COLLECTIVE R15, `(.L_x_4638) ;  /* 0x000000000f087348 */ /* 0x000fea0003c00000 */
[----:B------:R0:W1:Y:S02]  /*1ef10*/  SHFL.IDX P6, R14, R13, R12, R11 ;  /* 0x0000000c0d0e7389 */ /* 0x00006400000c000b */
[----:B01----:R-:W-:Y:S01]  /*1ef20*/  ENDCOLLECTIVE ;  /* 0x000000000000791b */ /* 0x003fe20003800000 */
.L_x_4638:
[----:B------:R-:W-:Y:S01]  /*1ef30*/  IMAD.MOV.U32 R27, RZ, RZ, R14 ;  /* 0x000000ffff1b7224 */ /* 0x000fe200078e000e */
[----:B------:R-:W-:Y:S06]  /*1ef40*/  BRA `(.L_x_4639) ;  /* 0xfffffe8400687947 */ /* 0x000fec000383ffff */
.L_x_4385:
[----:B0-----:R0:W1:Y:S02]  /*1ef50*/  SYNCS.PHASECHK.TRANS64.TRYWAIT P0, [R2+URZ+0x38800], R13 ;  /* 0x0388000d020075a7 */ /* 0x001064000800017f */
[----:B-1----:R-:W-:Y:S05]  /*1ef60*/  @!P0 NANOSLEEP.SYNCS 0x989680 ;  /* 0x009896800000895d */ /* 0x002fea0003900000 */
[----:B------:R-:W1:Y:S02]  /*1ef70*/  @!P0 SYNCS.PHASECHK.TRANS64 P0, [R2+URZ+0x38800], R13 ;  /* 0x0388000d020085a7 */ /* 0x000e64000800007f */
[----:B-1----:R-:W-:Y:S05]  /*1ef80*/  @!P0 BRA `(.L_x_4385) ;  /* 0xfffffffc00f08947 */ /* 0x002fea000383ffff */
[----:B------:R-:W-:Y:S05]  /*1ef90*/  BRA `(.L_x_4640) ;  /* 0xfffffe8800887947 */ /* 0x000fea000383ffff */
.L_x_4393:
        /* <DEDUP_REMOVED lines=8> */
.L_x_4642:
[----:B------:R-:W-:Y:S05]  /*1f020*/  BSYNC B1 ;  /* 0x0000000000017941 */ /* 0x000fea0003800000 */
.L_x_4641:
        /* <DEDUP_REMOVED lines=8> */
.L_x_4643:
[----:B------:R-:W-:Y:S02]  /*1f0b0*/  IMAD.MOV.U32 R13, RZ, RZ, R26 ;  /* 0x000000ffff0d7224 */ /* 0x000fe400078e001a */
[----:B------:R-:W-:-:S07]  /*1f0c0*/  IMAD.MOV.U32 R3, RZ, RZ, R14 ;  /* 0x000000ffff037224 */ /* 0x000fce00078e000e */
[----:B------:R-:W-:Y:S05]  /*1f0d0*/  WARPSYNC.COLLECTIVE R15, `(.L_x_4644) ;  /* 0x000000000f087348 */ /* 0x000fea0003c00000 */
[----:B------:R0:W1:Y:S02]  /*1f0e0*/  SHFL.IDX P6, R14, R13, R12, R11 ;  /* 0x0000000c0d0e7389 */ /* 0x00006400000c000b */
[----:B01----:R-:W-:Y:S01]  /*1f0f0*/  ENDCOLLECTIVE ;  /* 0x000000000000791b */ /* 0x003fe20003800000 */
.L_x_4644:
[----:B------:R-:W-:Y:S02]  /*1f100*/  IMAD.MOV.U32 R13, RZ, RZ, R27 ;  /* 0x000000ffff0d7224 */ /* 0x000fe400078e001b */
[----:B------:R-:W-:-:S07]  /*1f110*/  IMAD.MOV.U32 R4, RZ, RZ, R14 ;  /* 0x000000ffff047224 */ /* 0x000fce00078e000e */
[----:B------:R-:W-:Y:S05]  /*1f120*/  WARPSYNC.COLLECTIVE R15, `(.L_x_4645) ;  /* 0x000000000f087348 */ /* 0x000fea0003c00000 */
[----:B------:R0:W1:Y:S02]  /*1f130*/  SHFL.IDX P6, R14, R13, R12, R11 ;  /* 0x0000000c0d0e7389 */ /* 0x00006400000c000b */
[----:B01----:R-:W-:Y:S01]  /*1f140*/  ENDCOLLECTIVE ;  /* 0x000000000000791b */ /* 0x003fe20003800000 */
.L_x_4645:
[----:B------:R-:W-:Y:S02]  /*1f150*/  IMAD.MOV.U32 R12, RZ, RZ, R3 ;  /* 0x000000ffff0c7224 */ /* 0x000fe400078e0003 */
[----:B------:R-:W-:Y:S01]  /*1f160*/  IMAD.MOV.U32 R13, RZ, RZ, R0 ;  /* 0x000000ffff0d7224 */ /* 0x000fe200078e0000 */
[----:B------:R-:W-:Y:S06]  /*1f170*/  BRA `(.L_x_4646) ;  /* 0xfffffe9000ec7947 */ /* 0x000fec000383ffff */
.L_x_4397:
[----:B0-----:R0:W1:Y:S02]  /*1f180*/  SYNCS.PHASECHK.TRANS64.TRYWAIT P1, [R2+URZ+0x38800], R13 ;  /* 0x0388000d020075a7 */ /* 0x001064000802017f */
[----:B-1----:R-:W-:Y:S05]  /*1f190*/  @!P1 NANOSLEEP.SYNCS 0x989680 ;  /* 0x009896800000995d */ /* 0x002fea0003900000 */
[----:B------:R-:W1:Y:S02]  /*1f1a0*/  @!P1 SYNCS.PHASECHK.TRANS64 P1, [R2+URZ+0x38800], R13 ;  /* 0x0388000d020095a7 */ /* 0x000e64000802007f */
[----:B-1----:R-:W-:Y:S05]  /*1f1b0*/  @!P1 BRA `(.L_x_4397) ;  /* 0xfffffffc00f09947 */ /* 0x002fea000383ffff */
[----:B------:R-:W-:Y:S05]  /*1f1c0*/  BRA `(.L_x_4647) ;  /* 0xfffffe9400c07947 */ /* 0x000fea000383ffff */
.L_x_4403:
[----:B0-----:R0:W2:Y:S02]  /*1f1d0*/  SYNCS.PHASECHK.TRANS64.TRYWAIT P1, [R20+URZ+0x38830], R15 ;  /* 0x0388300f140075a7 */ /* 0x0010a4000802017f */
[----:B--2---:R-:W-:Y:S05]  /*1f1e0*/  @!P1 NANOSLEEP.SYNCS 0x989680 ;  /* 0x009896800000995d */ /* 0x004fea0003900000 */
[----:B------:R-:W2:Y:S02]  /*1f1f0*/  @!P1 SYNCS.PHASECHK.TRANS64 P1, [R20+URZ+0x38830], R15 ;  /* 0x0388300f140095a7 */ /* 0x000ea4000802007f */
[----:B--2---:R-:W-:Y:S05]  /*1f200*/  @!P1 BRA `(.L_x_4403) ;  /* 0xfffffffc00f09947 */ /* 0x004fea000383ffff */
[----:B------:R-:W-:Y:S05]  /*1f210*/  BRA `(.L_x_4402) ;  /* 0xfffffea000e87947 */ /* 0x000fea000383ffff */
.L_x_4405:
[----:B--2---:R2:W3:Y:S02]  /*1f220*/  SYNCS.PHASECHK.TRANS64.TRYWAIT P1, [R2+URZ+0x38810], R11 ;  /* 0x0388100b020075a7 */ /* 0x0044e4000802017f */
[----:B---3--:R-:W-:Y:S05]  /*1f230*/  @!P1 NANOSLEEP.SYNCS 0x989680 ;  /* 0x009896800000995d */ /* 0x008fea0003900000 */
[----:B------:R-:W3:Y:S02]  /*1f240*/  @!P1 SYNCS.PHASECHK.TRANS64 P1, [R2+URZ+0x38810], R11 ;  /* 0x0388100b020095a7 */ /* 0x000ee4000802007f */
[----:B---3--:R-:W-:Y:S05]  /*1f250*/  @!P1 BRA `(.L_x_4405) ;  /* 0xfffffffc00f09947 */ /* 0x008fea000383ffff */
[----:B------:R-:W-:Y:S05]  /*1f260*/  BRA `(.L_x_4648) ;  /* 0xfffffea400987947 */ /* 0x000fea000383ffff */
.L_x_4410:
[----:B--2---:R2:W4:Y:S02]  /*1f270*/  SYNCS.PHASECHK.TRANS64.TRYWAIT P1, [R20+URZ+0x38850], R15 ;  /* 0x0388500f140075a7 */ /* 0x004524000802017f */
[----:B----4-:R-:W-:Y:S05]  /*1f280*/  @!P1 NANOSLEEP.SYNCS 0x989680 ;  /* 0x009896800000995d */ /* 0x010fea0003900000 */
[----:B------:R-:W4:Y:S02]  /*1f290*/  @!P1 SYNCS.PHASECHK.TRANS64 P1, [R20+URZ+0x38850], R15 ;  /* 0x0388500f140095a7 */ /* 0x000f24000802007f */
[----:B----4-:R-:W-:Y:S05]  /*1f2a0*/  @!P1 BRA `(.L_x_4410) ;  /* 0xfffffffc00f09947 */ /* 0x010fea000383ffff */
[----:B------:R-:W-:Y:S05]  /*1f2b0*/  BRA `(.L_x_4409) ;  /* 0xfffffea400c87947 */ /* 0x000fea000383ffff */
.L_x_4417:
[----:B-1----:R1:W2:Y:S02]  /*1f2c0*/  SYNCS.PHASECHK.TRANS64.TRYWAIT P3, [R196+URZ+0x38830], R11 ;  /* 0x0388300bc40075a7 */ /* 0x0022a4000806017f */
[----:B--2---:R-:W-:Y:S05]  /*1f2d0*/  @!P3 NANOSLEEP.SYNCS 0x989680 ;  /* 0x009896800000b95d */ /* 0x004fea0003900000 */
[----:B------:R-:W2:Y:S02]  /*1f2e0*/  @!P3 SYNCS.PHASECHK.TRANS64 P3, [R196+URZ+0x38830], R11 ;  /* 0x0388300bc400b5a7 */ /* 0x000ea4000806007f */
[----:B--2---:R-:W-:Y:S05]  /*1f2f0*/  @!P3 BRA `(.L_x_4417) ;  /* 0xfffffffc00f0b947 */ /* 0x004fea000383ffff */
[----:B------:R-:W-:Y:S05]  /*1f300*/  BRA `(.L_x_4416) ;  /* 0xfffffed0006c7947 */ /* 0x000fea000383ffff */
.L_x_4422:
[----:B---3--:R3:W4:Y:S02]  /*1f310*/  SYNCS.PHASECHK.TRANS64.TRYWAIT P3, [R196+URZ+0x38850], R11 ;  /* 0x0388500bc40075a7 */ /* 0x008724000806017f */
[----:B----4-:R-:W-:Y:S05]  /*1f320*/  @!P3 NANOSLEEP.SYNCS 0x989680 ;  /* 0x009896800000b95d */ /* 0x010fea0003900000 */
[----:B------:R-:W4:Y:S02]  /*1f330*/  @!P3 SYNCS.PHASECHK.TRANS64 P3, [R196+URZ+0x38850], R11 ;  /* 0x0388500bc400b5a7 */ /* 0x000f24000806007f */
[----:B----4-:R-:W-:Y:S05]  /*1f340*/  @!P3 BRA `(.L_x_4422) ;  /* 0xfffffffc00f0b947 */ /* 0x010fea000383ffff */
[----:B------:R-:W-:Y:S05]  /*1f350*/  BRA `(.L_x_4421) ;  /* 0xfffffed400087947 */ /* 0x000fea000383ffff */
.L_x_4455:
[----:B------:R-:W0:Y:S01]  /*1f360*/  S2R R3, SR_TID.X ;  /* 0x0000000000037919 */ /* 0x000e220000002100 */
[----:B------:R-:W-:Y:S01]  /*1f370*/  BSSY B1, `(.L_x_4649) ;  /* 0x000000a000017945 */ /* 0x000fe20003800000 */
[----:B---3--:R-:W-:Y:S02]  /*1f380*/  IMAD.MOV.U32 R12, RZ, RZ, RZ ;  /* 0x000000ffff0c7224 */ /* 0x008fe400078e00ff */
        /* <DEDUP_REMOVED lines=8> */
.L_x_4650:
[----:B------:R-:W-:Y:S05]  /*1f410*/  BSYNC B1 ;  /* 0x0000000000017941 */ /* 0x000fea0003800000 */
.L_x_4649:
[----:B------:R-:W-:Y:S05]  /*1f420*/  BRA `(.L_x_4651) ;  /* 0xffffff6c00a47947 */ /* 0x000fea000383ffff */
.L_x_4457:
[----:B------:R-:W-:Y:S01]  /*1f430*/  BSSY B1, `(.L_x_4652) ;  /* 0x0000006000017945 */ /* 0x000fe20003800000 */
[----:B------:R-:W-:-:S07]  /*1f440*/  IMAD.MOV.U32 R15, RZ, RZ, -0x1 ;  /* 0xffffffffff0f7424 */ /* 0x000fce00078e00ff */
[----:B0-----:R-:W-:Y:S05]  /*1f450*/  WARPSYNC.COLLECTIVE R15, `(.L_x_4653) ;  /* 0x000000000f0c7348 */ /* 0x001fea0003c00000 */
[----:B------:R-:W-:Y:S02]  /*1f460*/  ELECT P6, UR62, PT ;  /* 0x00000000003e782f */ /* 0x000fe400038c0000 */
[----:B------:R-:W-:Y:S01]  /*1f470*/  MOV R14, UR62 ;  /* 0x0000003e000e7c02 */ /* 0x000fe20008000f00 */
[----:B0-----:R-:W-:Y:S10]  /*1f480*/  ENDCOLLECTIVE ;  /* 0x000000000000791b */ /* 0x001ff40003800000 */
.L_x_4653:
[----:B------:R-:W-:Y:S05]  /*1f490*/  BSYNC B1 ;  /* 0x0000000000017941 */ /* 0x000fea0003800000 */
.L_x_4652:
[----:B------:R-:W-:Y:S05]  /*1f4a0*/  BRA `(.L_x_4456) ;  /* 0xffffff6c009c7947 */ /* 0x000fea000383ffff */
.L_x_4459:
[----:B0-----:R0:W1:Y:S02]  /*1f4b0*/  SYNCS.PHASECHK.TRANS64.TRYWAIT P0, [R18+URZ+0x38820], R3 ;  /* 0x03882003120075a7 */ /* 0x001064000800017f */
[----:B-1----:R-:W-:Y:S05]  /*1f4c0*/  @!P0 NANOSLEEP.SYNCS 0x989680 ;  /* 0x009896800000895d */ /* 0x002fea0003900000 */
[----:B------:R-:W1:Y:S02]  /*1f4d0*/  @!P0 SYNCS.PHASECHK.TRANS64 P0, [R18+URZ+0x38820], R3 ;  /* 0x03882003120085a7 */ /* 0x000e64000800007f */
[----:B-1----:R-:W-:Y:S05]  /*1f4e0*/  @!P0 BRA `(.L_x_4459) ;  /* 0xfffffffc00f08947 */ /* 0x002fea000383ffff */
[----:B------:R-:W-:Y:S05]  /*1f4f0*/  BRA `(.L_x_4654) ;  /* 0xffffff6c00ac7947 */ /* 0x000fea000383ffff */
.L_x_4463:
[----:B-1----:R1:W2:Y:S02]  /*1f500*/  SYNCS.PHASECHK.TRANS64.TRYWAIT P0, [R4+URZ+0x388a0], R8 ;  /* 0x0388a008040075a7 */ /* 0x0022a4000800017f */
[----:B--2---:R-:W-:Y:S05]  /*1f510*/  @!P0 NANOSLEEP.SYNCS 0x989680 ;  /* 0x009896800000895d */ /* 0x004fea0003900000 */
[----:B------:R-:W2:Y:S02]  /*1f520*/  @!P0 SYNCS.PHASECHK.TRANS64 P0, [R4+URZ+0x388a0], R8 ;  /* 0x0388a008040085a7 */ /* 0x000ea4000800007f */
[----:B--2---:R-:W-:Y:S05]  /*1f530*/  @!P0 BRA `(.L_x_4463) ;  /* 0xfffffffc00f08947 */ /* 0x004fea000383ffff */
[----:B------:R-:W-:Y:S05]  /*1f540*/  BRA `(.L_x_4655) ;  /* 0xffffff6c00cc7947 */ /* 0x000fea000383ffff */
.L_x_4468:
[----:B0-----:R0:W2:Y:S02]  /*1f550*/  SYNCS.PHASECHK.TRANS64.TRYWAIT P0, [R4+URZ+0x388c0], R8 ;  /* 0x0388c008040075a7 */ /* 0x0010a4000800017f */
[----:B--2---:R-:W-:Y:S05]  /*1f560*/  @!P0 NANOSLEEP.SYNCS 0x989680 ;  /* 0x009896800000895d */ /* 0x004fea0003900000 */
[----:B------:R-:W2:Y:S02]  /*1f570*/  @!P0 SYNCS.PHASECHK.TRANS64 P0, [R4+URZ+0x388c0], R8 ;  /* 0x0388c008040085a7 */ /* 0x000ea4000800007f */
[----:B--2---:R-:W-:Y:S05]  /*1f580*/  @!P0 BRA `(.L_x_4468) ;  /* 0xfffffffc00f08947 */ /* 0x004fea000383ffff */
[----:B------:R-:W-:Y:S05]  /*1f590*/  BRA `(.L_x_4656) ;  /* 0xffffff70004c7947 */ /* 0x000fea000383ffff */
.L_x_4482:
[----:B0-----:R0:W1:Y:S02]  /*1f5a0*/  SYNCS.PHASECHK.TRANS64.TRYWAIT P2, [R4+URZ+0x388a0], R5 ;  /* 0x0388a005040075a7 */ /* 0x001064000804017f */
[----:B-1----:R-:W-:Y:S05]  /*1f5b0*/  @!P2 NANOSLEEP.SYNCS 0x989680 ;  /* 0x009896800000a95d */ /* 0x002fea0003900000 */
[----:B------:R-:W1:Y:S02]  /*1f5c0*/  @!P2 SYNCS.PHASECHK.TRANS64 P2, [R4+URZ+0x388a0], R5 ;  /* 0x0388a0050400a5a7 */ /* 0x000e64000804007f */
[----:B-1----:R-:W-:Y:S05]  /*1f5d0*/  @!P2 BRA `(.L_x_4482) ;  /* 0xfffffffc00f0a947 */ /* 0x002fea000383ffff */
[----:B------:R-:W-:Y:S05]  /*1f5e0*/  BRA `(.L_x_4657) ;  /* 0xffffff7800cc7947 */ /* 0x000fea000383ffff */
.L_x_4487:
[----:B-1----:R1:W2:Y:S02]  /*1f5f0*/  SYNCS.PHASECHK.TRANS64.TRYWAIT P2, [R4+URZ+0x388c0], R5 ;  /* 0x0388c005040075a7 */ /* 0x0022a4000804017f */
[----:B--2---:R-:W-:Y:S05]  /*1f600*/  @!P2 NANOSLEEP.SYNCS 0x989680 ;  /* 0x009896800000a95d */ /* 0x004fea0003900000 */
[----:B------:R-:W2:Y:S02]  /*1f610*/  @!P2 SYNCS.PHASECHK.TRANS64 P2, [R4+URZ+0x388c0], R5 ;  /* 0x0388c0050400a5a7 */ /* 0x000ea4000804007f */
[----:B--2---:R-:W-:Y:S05]  /*1f620*/  @!P2 BRA `(.L_x_4487) ;  /* 0xfffffffc00f0a947 */ /* 0x004fea000383ffff */
[----:B------:R-:W-:Y:S05]  /*1f630*/  BRA `(.L_x_4658) ;  /* 0xffffff7c00487947 */ /* 0x000fea000383ffff */
.L_x_4509:
        /* <DEDUP_REMOVED lines=11> */
.L_x_4660:
[----:B------:R-:W-:Y:S05]  /*1f6f0*/  BSYNC B0 ;  /* 0x0000000000007941 */ /* 0x000fea0003800000 */
.L_x_4659:
[----:B------:R-:W-:Y:S05]  /*1f700*/  BRA `(.L_x_4661) ;  /* 0xffffff8c00b87947 */ /* 0x000fea000383ffff */
.L_x_4511:
[----:B------:R-:W-:Y:S01]  /*1f710*/  BSSY B0, `(.L_x_4662) ;  /* 0x0000006000007945 */ /* 0x000fe20003800000 */
[----:B------:R-:W-:-:S07]  /*1f720*/  IMAD.MOV.U32 R15, RZ, RZ, -0x1 ;  /* 0xffffffffff0f7424 */ /* 0x000fce00078e00ff */
[----:B0-----:R-:W-:Y:S05]  /*1f730*/  WARPSYNC.COLLECTIVE R15, `(.L_x_4663) ;  /* 0x000000000f0c7348 */ /* 0x001fea0003c00000 */
[----:B------:R-:W-:Y:S02]  /*1f740*/  ELECT P6, UR62, PT ;  /* 0x00000000003e782f */ /* 0x000fe400038c0000 */
[----:B------:R-:W-:Y:S01]  /*1f750*/  MOV R14, UR62 ;  /* 0x0000003e000e7c02 */ /* 0x000fe20008000f00 */
[----:B0-----:R-:W-:Y:S10]  /*1f760*/  ENDCOLLECTIVE ;  /* 0x000000000000791b */ /* 0x001ff40003800000 */
.L_x_4663:
[----:B------:R-:W-:Y:S05]  /*1f770*/  BSYNC B0 ;  /* 0x0000000000007941 */ /* 0x000fea0003800000 */
.L_x_4662:
[----:B------:R-:W-:Y:S05]  /*1f780*/  BRA `(.L_x_4664) ;  /* 0xffffff8c00c47947 */ /* 0x000fea000383ffff */
.L_x_4513:
[----:B0-----:R0:W1:Y:S02]  /*1f790*/  SYNCS.PHASECHK.TRANS64.TRYWAIT P0, [R0+URZ+0x38840], R2 ;  /* 0x03884002000075a7 */ /* 0x001064000800017f */
[----:B-1----:R-:W-:Y:S05]  /*1f7a0*/  @!P0 NANOSLEEP.SYNCS 0x989680 ;  /* 0x009896800000895d */ /* 0x002fea0003900000 */
[----:B------:R-:W1:Y:S02]  /*1f7b0*/  @!P0 SYNCS.PHASECHK.TRANS64 P0, [R0+URZ+0x38840], R2 ;  /* 0x03884002000085a7 */ /* 0x000e64000800007f */
[----:B-1----:R-:W-:Y:S05]  /*1f7c0*/  @!P0 BRA `(.L_x_4513) ;  /* 0xfffffffc00f08947 */ /* 0x002fea000383ffff */
[----:B------:R-:W-:Y:S05]  /*1f7d0*/  BRA `(.L_x_4665) ;  /* 0xffffff9000247947 */ /* 0x000fea000383ffff */
.L_x_4517:
        /* <DEDUP_REMOVED lines=9> */
.L_x_4666:
[----:B------:R-:W-:Y:S02]  /*1f870*/  IMAD.MOV.U32 R13, RZ, RZ, R3 ;  /* 0x000000ffff0d7224 */ /* 0x000fe400078e0003 */
[----:B------:R-:W-:Y:S01]  /*1f880*/  IMAD.MOV.U32 R4, RZ, RZ, R14 ;  /* 0x000000ffff047224 */ /* 0x000fe200078e000e */
[----:B------:R-:W-:-:S07]  /*1f890*/  LOP3.LUT R6, R6, 0x7f, RZ, 0xc0, !PT ;  /* 0x0000007f06067812 */ /* 0x000fce00078ec0ff */
[----:B------:R-:W-:Y:S05]  /*1f8a0*/  WARPSYNC.COLLECTIVE R15, `(.L_x_4667) ;  /* 0x000000000f087348 */ /* 0x000fea0003c00000 */
[----:B------:R0:W1:Y:S02]  /*1f8b0*/  SHFL.IDX P6, R14, R13, R12, R11 ;  /* 0x0000000c0d0e7389 */ /* 0x00006400000c000b */
[----:B01----:R-:W-:Y:S01]  /*1f8c0*/  ENDCOLLECTIVE ;  /* 0x000000000000791b */ /* 0x003fe20003800000 */
.L_x_4667:
        /* <DEDUP_REMOVED lines=9> */
.L_x_4668:
[----:B------:R-:W-:Y:S02]  /*1f960*/  IMAD.MOV.U32 R13, RZ, RZ, R3 ;  /* 0x000000ffff0d7224 */ /* 0x000fe400078e0003 */
[----:B------:R-:W-:-:S07]  /*1f970*/  IMAD.MOV.U32 R6, RZ, RZ, R14 ;  /* 0x000000ffff067224 */ /* 0x000fce00078e000e */
[----:B------:R-:W-:Y:S05]  /*1f980*/  WARPSYNC.COLLECTIVE R15, `(.L_x_4669) ;  /* 0x000000000f087348 */ /* 0x000fea0003c00000 */
[----:B------:R0:W1:Y:S02]  /*1f990*/  SHFL.IDX P6, R14, R13, R12, R11 ;  /* 0x0000000c0d0e7389 */ /* 0x00006400000c000b */
[----:B01----:R-:W-:Y:S01]  /*1f9a0*/  ENDCOLLECTIVE ;  /* 0x000000000000791b */ /* 0x003fe20003800000 */
.L_x_4669:
        /* <DEDUP_REMOVED lines=22> */
.L_x_4670:
        /* <DEDUP_REMOVED lines=10> */
.L_x_4671:
        /* <DEDUP_REMOVED lines=11> */
.L_x_4672:
        /* <DEDUP_REMOVED lines=14> */
.L_x_4673:
[----:B------:R-:W-:Y:S01]  /*1fd40*/  IMAD.MOV.U32 R3, RZ, RZ, R14 ;  /* 0x000000ffff037224 */ /* 0x000fe200078e000e */
[----:B------:R-:W-:Y:S06]  /*1fd50*/  BRA `(.L_x_4674) ;  /* 0xffffff9400647947 */ /* 0x000fec000383ffff */
.L_x_4521:
[----:B------:R-:W2:Y:S04]  /*1fd60*/  LDL.LU R13, [R1+0x4c] ;  /* 0x00004c00010d7983 */ /* 0x000ea80000300800 */
[----:B------:R-:W3:Y:S04]  /*1fd70*/  LDL.LU R12, [R1+0x4] ;  /* 0x00000400010c7983 */ /* 0x000ee80000300800 */
[----:B------:R-:W4:Y:S04]  /*1fd80*/  LDL.LU R11, [R1+0x50] ;  /* 0x00005000010b7983 */ /* 0x000f280000300800 */
[----:B------:R-:W5:Y:S04]  /*1fd90*/  LDL.LU R9, [R1+0x64] ;  /* 0x0000640001097983 */ /* 0x000f680000300800 */
[----:B------:R-:W5:Y:S01]  /*1fda0*/  LDL.LU R8, [R1+0x14] ;  /* 0x0000140001087983 */ /* 0x000f620000300800 */
[----:B------:R-:W-:Y:S01]  /*1fdb0*/  BSSY B0, `(.L_x_4675) ;  /* 0x0000017000007945 */ /* 0x000fe20003800000 */
[----:B------:R-:W-:-:S02]  /*1fdc0*/  IMAD.MOV.U32 R15, RZ, RZ, -0x1 ;  /* 0xffffffffff0f7424 */ /* 0x000fc400078e00ff */
[----:B--2---:R-:W-:Y:S02]  /*1fdd0*/  IMAD R7, R13, R7, RZ ;  /* 0x000000070d077224 */ /* 0x004fe400078e02ff */
[----:B------:R-:W-:-:S03]  /*1fde0*/  IMAD.MOV.U32 R13, RZ, RZ, R4 ;  /* 0x000000ffff0d7224 */ /* 0x000fc600078e0004 */
[-C--:B---3--:R-:W-:Y:S01]  /*1fdf0*/  ISETP.GE.AND P2, PT, R12, R7.reuse, PT ;  /* 0x000000070c00720c */ /* 0x088fe20003f46270 */
[----:B------:R-:W-:Y:S01]  /*1fe00*/  IMAD.MOV.U32 R12, RZ, RZ, RZ ;  /* 0x000000ffff0c7224 */ /* 0x000fe200078e00ff */
[-C--:B----4-:R-:W-:Y:S01]  /*1fe10*/  ISETP.GE.AND P3, PT, R11, R7.reuse, PT ;  /* 0x000000070b00720c */ /* 0x090fe20003f66270 */
[----:B------:R-:W-:Y:S01]  /*1fe20*/  IMAD.MOV.U32 R11, RZ, RZ, 0x181f ;  /* 0x0000181fff0b7424 */ /* 0x000fe200078e00ff */
[----:B-----5:R-:W-:Y:S02]  /*1fe30*/  ISETP.GE.AND P4, PT, R9, R7, PT ;  /* 0x000000070900720c */ /* 0x020fe40003f86270 */
[----:B------:R-:W-:-:S07]  /*1fe40*/  LOP3.LUT R8, R8, 0xffffffdf, RZ, 0xc0, !PT ;  /* 0xffffffdf08087812 */ /* 0x000fce00078ec0ff */
        /* <DEDUP_REMOVED lines=8> */
[----:B------:R-:W-:-:S05]  /*1fed0*/  @P6 LOP3.LUT R8, R8, 0x10, RZ, 0xfc, !PT ;  /* 0x0000001008086812 */ /* 0x000fca00078efcff */
[----:B------:R0:W-:Y:S02]  /*1fee0*/  STL [R1+0x14], R8 ;  /* 0x0000140801007387 */ /* 0x0001e40000100800 */
[----:B0-----:R-:W-:Y:S05]  /*1fef0*/  WARPSYNC.COLLECTIVE R15, `(.L_x_4676) ;  /* 0x000000000f087348 */ /* 0x001fea0003c00000 */
[----:B------:R1:W2:Y:S02]  /*1ff00*/  SHFL.IDX P6, R14, R13, R12, R11 ;  /* 0x0000000c0d0e7389 */ /* 0x0002a400000c000b */
[----:B012---:R-:W-:Y:S01]  /*1ff10*/  ENDCOLLECTIVE ;  /* 0x000000000000791b */ /* 0x007fe20003800000 */
.L_x_4676:
[----:B------:R-:W-:Y:S05]  /*1ff20*/  BSYNC B0 ;  /* 0x0000000000007941 */ /* 0x000fea0003800000 */
.L_x_4675:
[----:B------:R0:W-:Y:S04]  /*1ff30*/  STL [R1+0x88], R16 ;  /* 0x0000881001007387 */ /* 0x0001e80000100800 */
[----:B0-----:R0:W5:Y:S04]  /*1ff40*/  LDL.LU R16, [R1+0x14] ;  /* 0x0000140001107983 */ /* 0x0011680000300800 */
[----:B------:R1:W-:Y:S04]  /*1ff50*/  STL [R1+0x84], R7 ;  /* 0x0000840701007387 */ /* 0x0003e80000100800 */
[----:B-1----:R0:W5:Y:S01]  /*1ff60*/  LDL R7, [R1+0x18] ;  /* 0x0000180001077983 */ /* 0x0021620000100800 */
[----:B------:R-:W-:-:S02]  /*1ff70*/  IMAD.MOV.U32 R13, RZ, RZ, R0 ;  /* 0x000000ffff0d7224 */ /* 0x000fc400078e0000 */
[----:B------:R-:W-:Y:S02]  /*1ff80*/  IMAD.MOV.U32 R12, RZ, RZ, RZ ;  /* 0x000000ffff0c7224 */ /* 0x000fe400078e00ff */
[----:B------:R-:W-:Y:S02]  /*1ff90*/  IMAD.MOV.U32 R11, RZ, RZ, 0x181f ;  /* 0x0000181fff0b7424 */ /* 0x000fe400078e00ff */
[----:B------:R-:W-:Y:S02]  /*1ffa0*/  IMAD.MOV.U32 R15, RZ, RZ, -0x1 ;  /* 0xffffffffff0f7424 */ /* 0x000fe400078e00ff */
[----:B0-----:R-:W-:-:S07]  /*1ffb0*/  IMAD.MOV.U32 R8, RZ, RZ, R14 ;  /* 0x000000ffff087224 */ /* 0x001fce00078e000e */
[----:B-----5:R-:W-:Y:S05]  /*1ffc0*/  WARPSYNC.COLLECTIVE R15, `(.L_x_4677) ;  /* 0x000000000f087348 */ /* 0x020fea0003c00000 */
[----:B------:R0:W1:Y:S02]  /*1ffd0*/  SHFL.IDX P6, R14, R13, R12, R11 ;  /* 0x0000000c0d0e7389 */ /* 0x00006400000c000b */
[----:B01---5:R-:W-:Y:S01]  /*1ffe0*/  ENDCOLLECTIVE ;  /* 0x000000000000791b */ /* 0x023fe20003800000 */
.L_x_4677:
[----:B------:R-:W-:Y:S02]  /*1fff0*/  IMAD.MOV.U32 R13, RZ, RZ, R4 ;  /* 0x000000ffff0d7224 */ /* 0x000fe400078e0004 */
[----:B------:R-:W-:Y:S02]  /*20000*/  IMAD.MOV.U32 R12, RZ, RZ, 0x1 ;  /* 0x00000001ff0c7424 */ /* 0x000fe400078e00ff */
[----:B------:R-:W-:-:S05]  /*20010*/  IMAD.MOV.U32 R2, RZ, RZ, R14 ;  /* 0x000000ffff027224 */ /* 0x000fca00078e000e */
[----:B------:R-:W-:-:S05]  /*20020*/  @!P2 LEA R3, P6, R10, R2, 0x1 ;  /* 0x000000020a03a211 */ /* 0x000fca00078c08ff */
[----:B------:R-:W-:-:S05]  /*20030*/  @!P2 IMAD.X R2, RZ, RZ, R8, P6 ;  /* 0x000000ffff02a224 */ /* 0x000fca00030e0608 */
[----:B------:R-:W-:-:S04]  /*20040*/  @!P2 LOP3.LUT R3, R3, R2, RZ, 0x3c, !PT ;  /* 0x000000020303a212 */ /* 0x000fc800078e3cff */
[----:B------:R-:W-:-:S04]  /*20050*/  @!P2 LOP3.LUT R2, R3, R2, RZ, 0x3c, !PT ;  /* 0x000000020302a212 */ /* 0x000fc800078e3cff */
[----:B------:R-:W-:Y:S02]  /*20060*/  @!P2 LOP3.LUT R3, R3, R2, RZ, 0x3c, !PT ;  /* 0x000000020303a212 */ /* 0x000fe400078e3cff */
[----:B------:R-:W-:-:S04]  /*20070*/  LOP3.LUT R16, R16, 0xffff7fff, RZ, 0xc0, !PT ;  /* 0xffff7fff10107812 */ /* 0x000fc800078ec0ff */
[----:B------:R-:W-:-:S04]  /*20080*/  @P0 LOP3.LUT R16, R16, 0x8000, RZ, 0xfc, !PT ;  /* 0x0000800010100812 */ /* 0x000fc800078efcff */
[C---:B------:R-:W-:Y:S02]  /*20090*/  LOP3.LUT P0, RZ, R16.reuse, 0x8, RZ, 0xc0, !PT ;  /* 0x0000000810ff7812 */ /* 0x040fe4000780c0ff */
[----:B------:R-:W-:-:S04]  /*200a0*/  LOP3.LUT R16, R16, 0xffffbfff, RZ, 0xc0, !PT ;  /* 0xffffbfff10107812 */ /* 0x000fc800078ec0ff */
[----:B------:R-:W-:-:S04]  /*200b0*/  @P1 LOP3.LUT R16, R16, 0x4000, RZ, 0xfc, !PT ;  /* 0x0000400010101812 */ /* 0x000fc800078efcff */
[C---:B------:R-:W-:Y:S02]  /*200c0*/  LOP3.LUT P1, RZ, R16.reuse, 0x4, RZ, 0xc0, !PT ;  /* 0x0000000410ff7812 */ /* 0x040fe4000782c0ff */
[----:B------:R-:W-:Y:S01]  /*200d0*/  LOP3.LUT R16, R16, 0xffffdfff, RZ, 0xc0, !PT ;  /* 0xffffdfff10107812 */ /* 0x000fe200078ec0ff */
[----:B------:R-:W-:Y:S01]  /*200e0*/  @!PT LDS RZ, [RZ] ;  /* 0x00000000fffff984 */ /* 0x000fe20000000800 */
[----:B------:R-:W-:Y:S01]  /*200f0*/  @!PT LDS RZ, [RZ] ;  /* 0x00000000fffff984 */ /* 0x000fe20000000800 */
[----:B------:R-:W-:Y:S01]  /*20100*/  @!PT LDS RZ, [RZ] ;  /* 0x00000000fffff984 */ /* 0x000fe20000000800 */
[----:B------:R0:W-:Y:S03]  /*20110*/  @!P2 LDGSTS.E.BYPASS.LTC128B.128 [R7+0x26400], desc[UR42][R2.64], !P0 ;  /* 0x264000000207afae */ /* 0x0001e6000c101d6a */
[----:B------:R-:W-:-:S04]  /*20120*/  @P3 LOP3.LUT R16, R16, 0x2000, RZ, 0xfc, !PT ;  /* 0x0000200010103812 */ /* 0x000fc800078efcff */
[C---:B------:R-:W-:Y:S02]  /*20130*/  LOP3.LUT P3, RZ, R16.reuse, 0x2, RZ, 0xc0, !PT ;  /* 0x0000000210ff7812 */ /* 0x040fe4000786c0ff */
[----:B------:R-:W-:Y:S01]  /*20140*/  LOP3.LUT R16, R16, 0xfffffbff, RZ, 0xc0, !PT ;  /* 0xfffffbff10107812 */ /* 0x000fe200078ec0ff */
[----:B------:R0:W-:Y:S03]  /*20150*/  @!P2 LDGSTS.E.BYPASS.LTC128B.128 [R7+0x28400], desc[UR42][R2.64+0x80], !P1 ;  /* 0x284000800207afae */ /* 0x0001e6000c901d6a */
[----:B------:R-:W-:-:S04]  /*20160*/  @P4 LOP3.LUT R16, R16, 0x400, RZ, 0xfc, !PT ;  /* 0x0000040010104812 */ /* 0x000fc800078efcff */
[C---:B------:R-:W-:Y:S02]  /*20170*/  LOP3.LUT P0, RZ, R16.reuse, 0x8000, RZ, 0xc0, !PT ;  /* 0x0000800010ff7812 */ /* 0x040fe4000780c0ff */
[C---:B------:R-:W-:Y:S01]  /*20180*/  LOP3.LUT P1, RZ, R16.reuse, 0x4000, RZ, 0xc0, !PT ;  /* 0x0000400010ff7812 */ /* 0x040fe2000782c0ff */
[----:B------:R0:W-:Y:S01]  /*20190*/  @!P2 LDGSTS.E.BYPASS.LTC128B.128 [R7+0x2a400], desc[UR42][R2.64+0x100], !P3 ;  /* 0x2a4001000207afae */ /* 0x0001e2000d901d6a */
[C---:B------:R-:W-:Y:S02]  /*201a0*/  LOP3.LUT P6, RZ, R16.reuse, 0x20, RZ, 0xc0, !PT ;  /* 0x0000002010ff7812 */ /* 0x040fe400078cc0ff */
[C---:B------:R-:W-:Y:S01]  /*201b0*/  LOP3.LUT P3, RZ, R16.reuse, 0x2000, RZ, 0xc0, !PT ;  /* 0x0000200010ff7812 */ /* 0x040fe2000786c0ff */
[----:B------:R0:W-:Y:S01]  /*201c0*/  @!P2 LDGSTS.E.BYPASS.LTC128B.128 [R7+0x2c400], desc[UR42][R2.64+0x180], !P5 ;  /* 0x2c4001800207afae */ /* 0x0001e2000e901d6a */
[C---:B------:R-:W-:Y:S02]  /*201d0*/  LOP3.LUT P4, RZ, R16.reuse, 0x10, RZ, 0xc0, !PT ;  /* 0x0000001010ff7812 */ /* 0x040fe4000788c0ff */
[----:B------:R-:W-:-:S03]  /*201e0*/  LOP3.LUT R16, R16, 0xfffff7ff, RZ, 0xc0, !PT ;  /* 0xfffff7ff10107812 */ /* 0x000fc600078ec0ff */
[----:B------:R0:W-:Y:S01]  /*201f0*/  @!P2 LDGSTS.E.BYPASS.LTC128B.128 [R7+0x2e400], desc[UR42][R2.64+0x200], !P0 ;  /* 0x2e4002000207afae */ /* 0x0001e2000c101d6a */
[----:B------:R-:W-:-:S03]  /*20200*/  @P5 LOP3.LUT R16, R16, 0x800, RZ, 0xfc, !PT ;  /* 0x0000080010105812 */ /* 0x000fc600078efcff */
[----:B------:R0:W-:Y:S01]  /*20210*/  @!P2 LDGSTS.E.BYPASS.LTC128B.128 [R7+0x30400], desc[UR42][R2.64+0x280], !P1 ;  /* 0x304002800207afae */ /* 0x0001e2000c901d6a */
[C---:B------:R-:W-:Y:S02]  /*20220*/  LOP3.LUT P5, RZ, R16.reuse, 0x4, RZ, 0xc0, !PT ;  /* 0x0000000410ff7812 */ /* 0x040fe400078ac0ff */
[----:B------:R-:W-:Y:S01]  /*20230*/  @!P3 LOP3.LUT R8, R5, 0x40, RZ, 0xc0, !PT ;  /* 0x000000400508b812 */ /* 0x000fe200078ec0ff */
[----:B------:R0:W-:Y:S01]  /*20240*/  @!P2 LDGSTS.E.BYPASS.LTC128B.128 [R7+0x32400], desc[UR42][R2.64+0x300], P6 ;  /* 0x324003000207afae */ /* 0x0001e2000b101d6a */
[----:B------:R-:W-:Y:S02]  /*20250*/  LOP3.LUT R16, R16, 0xffffefff, RZ, 0xc0, !PT ;  /* 0xffffefff10107812 */ /* 0x000fe400078ec0ff */
[----:B------:R-:W-:-:S07]  /*20260*/  @!P3 SHF.R.U32.HI R8, RZ, 0x2, R8 ;  /* 0x00000002ff08b819 */ /* 0x000fce0000011608 */
[----:B0-----:R-:W-:Y:S05]  /*20270*/  WARPSYNC.COLLECTIVE R15, `(.L_x_4678) ;  /* 0x000000000f087348 */ /* 0x001fea0003c00000 */
[----:B------:R1:W2:Y:S02]  /*20280*/  SHFL.IDX P6, R14, R13, R12, R11 ;  /* 0x0000000c0d0e7389 */ /* 0x0002a400000c000b */
[----:B012---:R-:W-:Y:S01]  /*20290*/  ENDCOLLECTIVE ;  /* 0x000000000000791b */ /* 0x007fe20003800000 */
.L_x_4678:
[----:B------:R-:W-:Y:S01]  /*202a0*/  @!PT LDS RZ, [RZ] ;  /* 0x00000000fffff984 */ /* 0x000fe20000000800 */
[----:B------:R-:W-:Y:S01]  /*202b0*/  @!PT LDS RZ, [RZ] ;  /* 0x00000000fffff984 */ /* 0x000fe20000000800 */
[----:B------:R-:W-:Y:S01]  /*202c0*/  @!PT LDS RZ, [RZ] ;  /* 0x00000000fffff984 */ /* 0x000fe20000000800 */
[----:B------:R0:W-:Y:S01]  /*202d0*/  @!P2 LDGSTS.E.BYPASS.LTC128B.128 [R7+0x34400], desc[UR42][R2.64+0x380], P4 ;  /* 0x344003800207afae */ /* 0x0001e2000a101d6a */
[----:B------:R-:W-:Y:S02]  /*202e0*/  @!P3 ISETP.NE.U32.AND P2, PT, R8, RZ, PT ;  /* 0x000000ff0800b20c */ /* 0x000fe40003f45070 */
[----:B------:R-:W-:Y:S02]  /*202f0*/  @P5 LOP3.LUT R16, R16, 0x1000, RZ, 0xfc, !PT ;  /* 0x0000100010105812 */ /* 0x000fe400078efcff */
[----:B------:R-:W-:Y:S02]  /*20300*/  @!P3 LOP3.LUT R8, R6, 0x80, RZ, 0xc0, !PT ;  /* 0x000000800608b812 */ /* 0x000fe400078ec0ff */
[C---:B------:R-:W-:Y:S02]  /*20310*/  LOP3.LUT P5, RZ, R16.reuse, 0x8, RZ, 0xc0, !PT ;  /* 0x0000000810ff7812 */ /* 0x040fe400078ac0ff */
[----:B------:R-:W-:Y:S01]  /*20320*/  LOP3.LUT R16, R16, 0xffffffdf, RZ, 0xc0, !PT ;  /* 0xffffffdf10107812 */ /* 0x000fe200078ec0ff */
[----:B------:R-:W-:Y:S01]  /*20330*/  IMAD.MOV.U32 R13, RZ, RZ, R0 ;  /* 0x000000ffff0d7224 */ /* 0x000fe200078e0000 */
[----:B------:R-:W-:-:S03]  /*20340*/  @!P3 SHF.R.U32.HI R8, RZ, 0x3, R8 ;  /* 0x00000003ff08b819 */ /* 0x000fc60000011608 */
[----:B------:R-:W-:Y:S02]  /*20350*/  @P2 LOP3.LUT R16, R16, 0x20, RZ, 0xfc, !PT ;  /* 0x0000002010102812 */ /* 0x000fe400078efcff */
[----:B------:R-:W-:Y:S01]  /*20360*/  @!P3 ISETP.NE.U32.AND P4, PT, R8, RZ, PT ;  /* 0x000000ff0800b20c */ /* 0x000fe20003f85070 */
[----:B0-----:R-:W-:-:S12]  /*20370*/  IMAD.MOV.U32 R9, RZ, RZ, R14 ;  /* 0x000000ffff097224 */ /* 0x001fd800078e000e */
[----:B------:R-:W-:Y:S05]  /*20380*/  WARPSYNC.COLLECTIVE R15, `(.L_x_4679) ;  /* 0x000000000f087348 */ /* 0x000fea0003c00000 */
[----:B------:R0:W1:Y:S02]  /*20390*/  SHFL.IDX P6, R14, R13, R12, R11 ;  /* 0x0000000c0d0e7389 */ /* 0x00006400000c000b */
[----:B01----:R-:W-:Y:S01]  /*203a0*/  ENDCOLLECTIVE ;  /* 0x000000000000791b */ /* 0x003fe20003800000 */
.L_x_4679:
        /* <DEDUP_REMOVED lines=29> */
.L_x_4680:
        /* <DEDUP_REMOVED lines=8> */
[----:B------:R0:W-:Y:S01]  /*20600*/  STL [R1+0x14], R16 ;  /* 0x0000141001007387 */ /* 0x0001e20000100800 */
[----:B------:R-:W-:-:S11]  /*20610*/  IMAD.MOV.U32 R10, RZ, RZ, R14 ;  /* 0x000000ffff0a7224 */ /* 0x000fd600078e000e */
[----:B0-----:R-:W-:Y:S05]  /*20620*/  WARPSYNC.COLLECTIVE R15, `(.L_x_4681) ;  /* 0x000000000f087348 */ /* 0x001fea0003c00000 */
[----:B------:R1:W2:Y:S02]  /*20630*/  SHFL.IDX P6, R14, R13, R12, R11 ;  /* 0x0000000c0d0e7389 */ /* 0x0002a400000c000b */
[----:B012---:R-:W-:Y:S01]  /*20640*/  ENDCOLLECTIVE ;  /* 0x000000000000791b */ /* 0x007fe20003800000 */
.L_x_4681:
        /* <DEDUP_REMOVED lines=20> */
[----:B------:R-:W-:-:S03]  /*20790*/  LOP3.LUT P2, RZ, R16, 0x80, RZ, 0xc0, !PT ;  /* 0x0000008010ff7812 */ /* 0x000fc6000784c0ff */
[----:B------:R0:W5:Y:S10]  /*207a0*/  LDL.LU R16, [R1+0x88] ;  /* 0x0000880001107983 */ /* 0x0001740000300800 */
        /* <DEDUP_REMOVED lines=13> */
.L_x_4682:
[----:B------:R-:W-:Y:S02]  /*20880*/  IMAD.MOV.U32 R13, RZ, RZ, R0 ;  /* 0x000000ffff0d7224 */ /* 0x000fe400078e0000 */
[----:B------:R-:W-:-:S07]  /*20890*/  IMAD.MOV.U32 R4, RZ, RZ, R14 ;  /* 0x000000ffff047224 */ /* 0x000fce00078e000e */
[----:B------:R-:W-:Y:S05]  /*208a0*/  WARPSYNC.COLLECTIVE R15, `(.L_x_4683) ;  /* 0x000000000f087348 */ /* 0x000fea0003c00000 */
[----:B------:R0:W1:Y:S02]  /*208b0*/  SHFL.IDX P6, R14, R13, R12, R11 ;  /* 0x0000000c0d0e7389 */ /* 0x00006400000c000b */
[----:B01----:R-:W-:Y:S01]  /*208c0*/  ENDCOLLECTIVE ;  /* 0x000000000000791b */ /* 0x003fe20003800000 */
.L_x_4683:
[----:B------:R-:W-:Y:S01]  /*208d0*/  IMAD.MOV.U32 R0, RZ, RZ, R14 ;  /* 0x000000ffff007224 */ /* 0x000fe200078e000e */
[----:B------:R-:W-:Y:S06]  /*208e0*/  BRA `(.L_x_4684) ;  /* 0xffffff9800347947 */ /* 0x000fec000383ffff */
.L_x_4526:
[----:B0-----:R0:W2:Y:S02]  /*208f0*/  SYNCS.PHASECHK.TRANS64.TRYWAIT P0, [R18+URZ+0x38820], R0 ;  /* 0x03882000120075a7 */ /* 0x0010a4000800017f */
[----:B--2---:R-:W-:Y:S05]  /*20900*/  @!P0 NANOSLEEP.SYNCS 0x989680 ;  /* 0x009896800000895d */ /* 0x004fea0003900000 */
[----:B------:R-:W2:Y:S02]  /*20910*/  @!P0 SYNCS.PHASECHK.TRANS64 P0, [R18+URZ+0x38820], R0 ;  /* 0x03882000120085a7 */ /* 0x000ea4000800007f */
[----:B--2---:R-:W-:Y:S05]  /*20920*/  @!P0 BRA `(.L_x_4526) ;  /* 0xfffffffc00f08947 */ /* 0x004fea000383ffff */
[----:B------:R-:W-:Y:S05]  /*20930*/  BRA `(.L_x_4685) ;  /* 0xffffff9800f07947 */ /* 0x000fea000383ffff */
.L_x_4530:
[----:B0-----:R0:W2:Y:S02]  /*20940*/  SYNCS.PHASECHK.TRANS64.TRYWAIT P0, [R0+URZ+0x38860], R2 ;  /* 0x03886002000075a7 */ /* 0x0010a4000800017f */
[----:B--2---:R-:W-:Y:S05]  /*20950*/  @!P0 NANOSLEEP.SYNCS 0x989680 ;  /* 0x009896800000895d */ /* 0x004fea0003900000 */
[----:B------:R-:W2:Y:S02]  /*20960*/  @!P0 SYNCS.PHASECHK.TRANS64 P0, [R0+URZ+0x38860], R2 ;  /* 0x03886002000085a7 */ /* 0x000ea4000800007f */
[----:B--2---:R-:W-:Y:S05]  /*20970*/  @!P0 BRA `(.L_x_4530) ;  /* 0xfffffffc00f08947 */ /* 0x004fea000383ffff */
[----:B------:R-:W-:Y:S05]  /*20980*/  BRA `(.L_x_4686) ;  /* 0xffffff9c00147947 */ /* 0x000fea000383ffff */
.L_x_4549:
[----:B-1----:R1:W2:Y:S02]  /*20990*/  SYNCS.PHASECHK.TRANS64.TRYWAIT P0, [R2+URZ+0x38840], R6 ;  /* 0x03884006020075a7 */ /* 0x0022a4000800017f */
[----:B--2---:R-:W-:Y:S05]  /*209a0*/  @!P0 NANOSLEEP.SYNCS 0x989680 ;  /* 0x009896800000895d */ /* 0x004fea0003900000 */
[----:B------:R-:W2:Y:S02]  /*209b0*/  @!P0 SYNCS.PHASECHK.TRANS64 P0, [R2+URZ+0x38840], R6 ;  /* 0x03884006020085a7 */ /* 0x000ea4000800007f */
[----:B--2---:R-:W-:Y:S05]  /*209c0*/  @!P0 BRA `(.L_x_4549) ;  /* 0xfffffffc00f08947 */ /* 0x004fea000383ffff */
[----:B------:R-:W-:Y:S05]  /*209d0*/  BRA `(.L_x_4687) ;  /* 0xffffffa800247947 */ /* 0x000fea000383ffff */
.L_x_4554:
[----:B0-----:R0:W2:Y:S02]  /*209e0*/  SYNCS.PHASECHK.TRANS64.TRYWAIT P0, [R2+URZ+0x38860], R6 ;  /* 0x03886006020075a7 */ /* 0x0010a4000800017f */
[----:B--2---:R-:W-:Y:S05]  /*209f0*/  @!P0 NANOSLEEP.SYNCS 0x989680 ;  /* 0x009896800000895d */ /* 0x004fea0003900000 */
[----:B------:R-:W2:Y:S02]  /*20a00*/  @!P0 SYNCS.PHASECHK.TRANS64 P0, [R2+URZ+0x38860], R6 ;  /* 0x03886006020085a7 */ /* 0x000ea4000800007f */
[----:B--2---:R-:W-:Y:S05]  /*20a10*/  @!P0 BRA `(.L_x_4554) ;  /* 0xfffffffc00f08947 */ /* 0x004fea000383ffff */
[----:B------:R-:W-:Y:S05]  /*20a20*/  BRA `(.L_x_4688) ;  /* 0xffffffa800a07947 */ /* 0x000fea000383ffff */
.L_x_4569:
[----:B-1----:R1:W2:Y:S02]  /*20a30*/  SYNCS.PHASECHK.TRANS64.TRYWAIT P0, [R3+URZ+0x38840], R2 ;  /* 0x03884002030075a7 */ /* 0x0022a4000800017f */
[----:B--2---:R-:W-:Y:S05]  /*20a40*/  @!P0 NANOSLEEP.SYNCS 0x989680 ;  /* 0x009896800000895d */ /* 0x004fea0003900000 */
[----:B------:R-:W2:Y:S02]  /*20a50*/  @!P0 SYNCS.PHASECHK.TRANS64 P0, [R3+URZ+0x38840], R2 ;  /* 0x03884002030085a7 */ /* 0x000ea4000800007f */
[----:B--2---:R-:W-:Y:S05]  /*20a60*/  @!P0 BRA `(.L_x_4569) ;  /* 0xfffffffc00f08947 */ /* 0x004fea000383ffff */
[----:B------:R-:W-:Y:S05]  /*20a70*/  BRA `(.L_x_4689) ;  /* 0xffffffb4007c7947 */ /* 0x000fea000383ffff */
.L_x_4574:
[----:B--2---:R2:W3:Y:S02]  /*20a80*/  SYNCS.PHASECHK.TRANS64.TRYWAIT P0, [R3+URZ+0x38860], R2 ;  /* 0x03886002030075a7 */ /* 0x0044e4000800017f */
[----:B---3--:R-:W-:Y:S05]  /*20a90*/  @!P0 NANOSLEEP.SYNCS 0x989680 ;  /* 0x009896800000895d */ /* 0x008fea0003900000 */
[----:B------:R-:W3:Y:S02]  /*20aa0*/  @!P0 SYNCS.PHASECHK.TRANS64 P0, [R3+URZ+0x38860], R2 ;  /* 0x03886002030085a7 */ /* 0x000ee4000800007f */
[----:B---3--:R-:W-:Y:S05]  /*20ab0*/  @!P0 BRA `(.L_x_4574) ;  /* 0xfffffffc00f08947 */ /* 0x008fea000383ffff */
[----:B------:R-:W-:Y:S05]  /*20ac0*/  BRA `(.L_x_4690) ;  /* 0xffffffb400f87947 */ /* 0x000fea000383ffff */
.L_x_4589:
[----:B-1----:R1:W2:Y:S02]  /*20ad0*/  SYNCS.PHASECHK.TRANS64.TRYWAIT P0, [R3+URZ+0x38840], R2 ;  /* 0x03884002030075a7 */ /* 0x0022a4000800017f */
[----:B--2---:R-:W-:Y:S05]  /*20ae0*/  @!P0 NANOSLEEP.SYNCS 0x989680 ;  /* 0x009896800000895d */ /* 0x004fea0003900000 */
[----:B------:R-:W2:Y:S02]  /*20af0*/  @!P0 SYNCS.PHASECHK.TRANS64 P0, [R3+URZ+0x38840], R2 ;  /* 0x03884002030085a7 */ /* 0x000ea4000800007f */
[----:B--2---:R-:W-:Y:S05]  /*20b00*/  @!P0 BRA `(.L_x_4589) ;  /* 0xfffffffc00f08947 */ /* 0x004fea000383ffff */
[----:B------:R-:W-:Y:S05]  /*20b10*/  BRA `(.L_x_4691) ;  /* 0xffffffc000b87947 */ /* 0x000fea000383ffff */
.L_x_4594:
[----:B--2---:R2:W3:Y:S02]  /*20b20*/  SYNCS.PHASECHK.TRANS64.TRYWAIT P0, [R3+URZ+0x38860], R2 ;  /* 0x03886002030075a7 */ /* 0x0044e4000800017f */
[----:B---3--:R-:W-:Y:S05]  /*20b30*/  @!P0 NANOSLEEP.SYNCS 0x989680 ;  /* 0x009896800000895d */ /* 0x008fea0003900000 */
[----:B------:R-:W3:Y:S02]  /*20b40*/  @!P0 SYNCS.PHASECHK.TRANS64 P0, [R3+URZ+0x38860], R2 ;  /* 0x03886002030085a7 */ /* 0x000ee4000800007f */
[----:B---3--:R-:W-:Y:S05]  /*20b50*/  @!P0 BRA `(.L_x_4594) ;  /* 0xfffffffc00f08947 */ /* 0x008fea000383ffff */
[----:B------:R-:W-:Y:S05]  /*20b60*/  BRA `(.L_x_4692) ;  /* 0xffffffc400347947 */ /* 0x000fea000383ffff */
.L_x_4610:
[----:B-1----:R-:W2:Y:S01]  /*20b70*/  LDL R2, [R1] ;  /* 0x0000000001027983 */ /* 0x002ea20000100800 */
[----:B------:R-:W-:Y:S01]  /*20b80*/  BSSY B0, `(.L_x_4693) ;  /* 0x0000008000007945 */ /* 0x000fe20003800000 */
[----:B---3--:R-:W-:Y:S02]  /*20b90*/  IMAD.MOV.U32 R12, RZ, RZ, RZ ;  /* 0x000000ffff0c7224 */ /* 0x008fe400078e00ff */
[----:B------:R-:W-:Y:S02]  /*20ba0*/  IMAD.MOV.U32 R11, RZ, RZ, 0x1f ;  /* 0x0000001fff0b7424 */ /* 0x000fe400078e00ff */
[----:B------:R-:W-:Y:S02]  /*20bb0*/  IMAD.MOV.U32 R15, RZ, RZ, -0x1 ;  /* 0xffffffffff0f7424 */ /* 0x000fe400078e00ff */
[----:B--2---:R-:W-:-:S07]  /*20bc0*/  IMAD.MOV.U32 R13, RZ, RZ, R2 ;  /* 0x000000ffff0d7224 */ /* 0x004fce00078e0002 */
[----:B0-----:R-:W-:Y:S05]  /*20bd0*/  WARPSYNC.COLLECTIVE R15, `(.L_x_4694) ;  /* 0x000000000f087348 */ /* 0x001fea0003c00000 */
[----:B------:R1:W2:Y:S02]  /*20be0*/  SHFL.IDX P6, R14, R13, R12, R11 ;  /* 0x0000000c0d0e7389 */ /* 0x0002a400000c000b */
[----:B012---:R-:W-:Y:S01]  /*20bf0*/  ENDCOLLECTIVE ;  /* 0x000000000000791b */ /* 0x007fe20003800000 */
.L_x_4694:
[----:B------:R-:W-:Y:S05]  /*20c00*/  BSYNC B0 ;  /* 0x0000000000007941 */ /* 0x000fea0003800000 */
.L_x_4693:
        /* <DEDUP_REMOVED lines=9> */
.L_x_4695:
        /* <DEDUP_REMOVED lines=26> */
.L_x_4696:
        /* <DEDUP_REMOVED lines=8> */
.L_x_4697:
        /* <DEDUP_REMOVED lines=8> */
.L_x_4698:
        /* <DEDUP_REMOVED lines=8> */
.L_x_4699:
        /* <DEDUP_REMOVED lines=8> */
.L_x_4700:
        /* <DEDUP_REMOVED lines=9> */
.L_x_4701:
[----:B------:R-:W-:Y:S01]  /*210d0*/  IMAD.MOV.U32 R9, RZ, RZ, R14 ;  /* 0x000000ffff097224 */ /* 0x000fe200078e000e */
[----:B------:R-:W-:Y:S06]  /*210e0*/  BRA `(.L_x_4702) ;  /* 0xffffffcc006c7947 */ /* 0x000fec000383ffff */
.L_x_4613:
[----:B------:R-:W-:Y:S01]  /*210f0*/  BSSY B0, `(.L_x_4703) ;  /* 0x0000008000007945 */ /* 0x000fe20003800000 */
[----:B------:R-:W-:Y:S02]  /*21100*/  IMAD.MOV.U32 R13, RZ, RZ, R2 ;  /* 0x000000ffff0d7224 */ /* 0x000fe400078e0002 */
[----:B---3--:R-:W-:Y:S02]  /*21110*/  IMAD.MOV.U32 R12, RZ, RZ, 0x1 ;  /* 0x00000001ff0c7424 */ /* 0x008fe400078e00ff */
[----:B------:R-:W-:Y:S02]  /*21120*/  IMAD.MOV.U32 R11, RZ, RZ, RZ ;  /* 0x000000ffff0b7224 */ /* 0x000fe400078e00ff */
[----:B------:R-:W-:-:S07]  /*21130*/  IMAD.MOV.U32 R15, RZ, RZ, -0x1 ;  /* 0xffffffffff0f7424 */ /* 0x000fce00078e00ff */
[----:B0-----:R-:W-:Y:S05]  /*21140*/  WARPSYNC.COLLECTIVE R15, `(.L_x_4704) ;  /* 0x000000000f087348 */ /* 0x001fea0003c00000 */
[----:B------:R1:W2:Y:S02]  /*21150*/  SHFL.UP P6, R14, R13, R12, R11 ;  /* 0x0400000c0d0e7389 */ /* 0x0002a400000c000b */
[----:B012---:R-:W-:Y:S01]  /*21160*/  ENDCOLLECTIVE ;  /* 0x000000000000791b */ /* 0x007fe20003800000 */
.L_x_4704:
[----:B------:R-:W-:Y:S05]  /*21170*/  BSYNC B0 ;  /* 0x0000000000007941 */ /* 0x000fea0003800000 */
.L_x_4703:
        /* <DEDUP_REMOVED lines=10> */
.L_x_4705:
        /* <DEDUP_REMOVED lines=8> */
.L_x_4706:
        /* <DEDUP_REMOVED lines=8> */
.L_x_4707:
        /* <DEDUP_REMOVED lines=8> */
.L_x_4708:
        /* <DEDUP_REMOVED lines=9> */
.L_x_4709:
[----:B------:R-:W-:Y:S01]  /*21430*/  IMAD.MOV.U32 R9, RZ, RZ, R14 ;  /* 0x000000ffff097224 */ /* 0x000fe200078e000e */
[----:B------:R-:W-:Y:S06]  /*21440*/  BRA `(.L_x_4710) ;  /* 0xffffffcc00407947 */ /* 0x000fec000383ffff */
.L_x_4615:
[----:B------:R-:W-:Y:S01]  /*21450*/  BSSY B0, `(.L_x_4711) ;  /* 0x0000006000007945 */ /* 0x000fe20003800000 */
[----:B------:R-:W-:Y:S01]  /*21460*/  PLOP3.LUT P6, PT, P6, PT, PT, 0x8, 0x0 ;  /* 0x000000000000781c */ /* 0x000fe200037ce170 */
[----:B------:R-:W-:-:S12]  /*21470*/  IMAD.MOV.U32 R15, RZ, RZ, -0x1 ;  /* 0xffffffffff0f7424 */ /* 0x000fd800078e00ff */
[----:B0--3--:R-:W-:Y:S05]  /*21480*/  WARPSYNC.COLLECTIVE R15, `(.L_x_4712) ;  /* 0x000000000f087348 */ /* 0x009fea0003c00000 */
[----:B---3--:R-:W-:Y:S01]  /*21490*/  VOTE.ANY R14, PT, P6 ;  /* 0x00000000000e7806 */ /* 0x008fe200030e0100 */
[----:B0-----:R-:W-:Y:S06]  /*214a0*/  ENDCOLLECTIVE ;  /* 0x000000000000791b */ /* 0x001fec0003800000 */
.L_x_4712:
[----:B------:R-:W-:Y:S05]  /*214b0*/  BSYNC B0 ;  /* 0x0000000000007941 */ /* 0x000fea0003800000 */
.L_x_4711:
        /* <DEDUP_REMOVED lines=9> */
.L_x_4713:
[----:B------:R-:W-:Y:S02]  /*21550*/  IMAD.MOV.U32 R13, RZ, RZ, R6 ;  /* 0x000000ffff0d7224 */ /* 0x000fe400078e0006 */
[----:B------:R-:W-:-:S07]  /*21560*/  IMAD.MOV.U32 R0, RZ, RZ, R14 ;  /* 0x000000ffff007224 */ /* 0x000fce00078e000e */
[----:B------:R-:W-:Y:S05]  /*21570*/  WARPSYNC.COLLECTIVE R15, `(.L_x_4714) ;  /* 0x000000000f087348 */ /* 0x000fea0003c00000 */
[----:B------:R0:W1:Y:S02]  /*21580*/  SHFL.IDX P6, R14, R13, R12, R11 ;  /* 0x0000000c0d0e7389 */ /* 0x00006400000c000b */
[----:B01----:R-:W-:Y:S01]  /*21590*/  ENDCOLLECTIVE ;  /* 0x000000000000791b */ /* 0x003fe20003800000 */
.L_x_4714:
[----:B------:R-:W-:Y:S01]  /*215a0*/  IMAD.MOV.U32 R6, RZ, RZ, R14 ;  /* 0x000000ffff067224 */ /* 0x000fe200078e000e */
[----:B------:R-:W-:Y:S06]  /*215b0*/  BRA `(.L_x_4715) ;  /* 0xffffffcc00207947 */ /* 0x000fec000383ffff */
.L_x_4617:
[----:B------:R-:W-:Y:S01]  /*215c0*/  BSSY B0, `(.L_x_4716) ;  /* 0x0000007000007945 */ /* 0x000fe20003800000 */
[----:B------:R-:W-:Y:S02]  /*215d0*/  IMAD.MOV.U32 R13, RZ, RZ, R7 ;  /* 0x000000ffff0d7224 */ /* 0x000fe400078e0007 */
[----:B------:R-:W-:Y:S02]  /*215e0*/  IMAD.MOV.U32 R11, RZ, RZ, 0x1f ;  /* 0x0000001fff0b7424 */ /* 0x000fe400078e00ff */
[----:B------:R-:W-:-:S07]  /*215f0*/  IMAD.MOV.U32 R15, RZ, RZ, -0x1 ;  /* 0xffffffffff0f7424 */ /* 0x000fce00078e00ff */
[----:B012-4-:R-:W-:Y:S05]  /*21600*/  WARPSYNC.COLLECTIVE R15, `(.L_x_4717) ;  /* 0x000000000f087348 */ /* 0x017fea0003c00000 */
[----:B------:R3:W0:Y:S02]  /*21610*/  SHFL.IDX P6, R14, R13, R12, R11 ;  /* 0x0000000c0d0e7389 */ /* 0x00062400000c000b */
[----:B01234-:R-:W-:Y:S01]  /*21620*/  ENDCOLLECTIVE ;  /* 0x000000000000791b */ /* 0x01ffe20003800000 */
.L_x_4717:
[----:B------:R-:W-:Y:S05]  /*21630*/  BSYNC B0 ;  /* 0x0000000000007941 */ /* 0x000fea0003800000 */
.L_x_4716:
[----:B------:R-:W-:Y:S01]  /*21640*/  IMAD.MOV.U32 R7, RZ, RZ, R14 ;  /* 0x000000ffff077224 */ /* 0x000fe200078e000e */
[----:B------:R-:W-:Y:S06]  /*21650*/  BRA `(.L_x_4718) ;  /* 0xffffffcc00107947 */ /* 0x000fec000383ffff */
.L_x_4621:
[----:B0-----:R0:W1:Y:S02]  /*21660*/  SYNCS.PHASECHK.TRANS64.TRYWAIT P0, [R0+URZ+0x38820], R3 ;  /* 0x03882003000075a7 */ /* 0x001064000800017f */
[----:B-1----:R-:W-:Y:S05]  /*21670*/  @!P0 NANOSLEEP.SYNCS 0x989680 ;  /* 0x009896800000895d */ /* 0x002fea0003900000 */
[----:B------:R-:W1:Y:S02]  /*21680*/  @!P0 SYNCS.PHASECHK.TRANS64 P0, [R0+URZ+0x38820], R3 ;  /* 0x03882003000085a7 */ /* 0x000e64000800007f */
[----:B-1----:R-:W-:Y:S05]  /*21690*/  @!P0 BRA `(.L_x_4621) ;  /* 0xfffffffc00f08947 */ /* 0x002fea000383ffff */
[----:B------:R-:W-:Y:S05]  /*216a0*/  BRA `(.L_x_4719) ;  /* 0xffffffd000ac7947 */ /* 0x000fea000383ffff */
.L_x_4622:
        /* <DEDUP_REMOVED lines=11> */
.L_x_4721:
[----:B------:R-:W-:Y:S05]  /*21760*/  BSYNC B0 ;  /* 0x0000000000007941 */ /* 0x000fea0003800000 */
.L_x_4720:
[----:B------:R-:W-:Y:S05]  /*21770*/  BRA `(.L_x_4722) ;  /* 0xffffffd000947947 */ /* 0x000fea000383ffff */
.L_x_4623:
[----:B------:R-:W-:Y:S01]  /*21780*/  BSSY B0, `(.L_x_4723) ;  /* 0x0000006000007945 */ /* 0x000fe20003800000 */
[----:B------:R-:W-:-:S07]  /*21790*/  IMAD.MOV.U32 R15, RZ, RZ, -0x1 ;  /* 0xffffffffff0f7424 */ /* 0x000fce00078e00ff */
[----:B01----:R-:W-:Y:S05]  /*217a0*/  WARPSYNC.COLLECTIVE R15, `(.L_x_4724) ;  /* 0x000000000f0c7348 */ /* 0x003fea0003c00000 */
[----:B------:R-:W-:Y:S02]  /*217b0*/  ELECT P6, UR62, PT ;  /* 0x00000000003e782f */ /* 0x000fe400038c0000 */
[----:B------:R-:W-:Y:S01]  /*217c0*/  MOV R14, UR62 ;  /* 0x0000003e000e7c02 */ /* 0x000fe20008000f00 */
[----:B01----:R-:W-:Y:S10]  /*217d0*/  ENDCOLLECTIVE ;  /* 0x000000000000791b */ /* 0x003ff40003800000 */
.L_x_4724:
[----:B------:R-:W-:Y:S05]  /*217e0*/  BSYNC B0 ;  /* 0x0000000000007941 */ /* 0x000fea0003800000 */
.L_x_4723:
[----:B------:R-:W-:Y:S05]  /*217f0*/  BRA `(.L_x_4725) ;  /* 0xffffffd000887947 */ /* 0x000fea000383ffff */
.L_x_4625:
[----:B0-----:R0:W1:Y:S02]  /*21800*/  SYNCS.PHASECHK.TRANS64.TRYWAIT P0, [R6+URZ], R5 ;  /* 0x00000005060075a7 */ /* 0x001064000800017f */
[----:B-1----:R-:W-:Y:S05]  /*21810*/  @!P0 NANOSLEEP.SYNCS 0x989680 ;  /* 0x009896800000895d */ /* 0x002fea0003900000 */
[----:B------:R-:W1:Y:S02]  /*21820*/  @!P0 SYNCS.PHASECHK.TRANS64 P0, [R6+URZ], R5 ;  /* 0x00000005060085a7 */ /* 0x000e64000800007f */
[----:B-1----:R-:W-:Y:S05]  /*21830*/  @!P0 BRA `(.L_x_4625) ;  /* 0xfffffffc00f08947 */ /* 0x002fea000383ffff */
[----:B------:R-:W-:Y:S05]  /*21840*/  BRA `(.L_x_4726) ;  /* 0xffffffd000c07947 */ /* 0x000fea000383ffff */
.L_x_4626:
[----:B-1----:R1:W2:Y:S02]  /*21850*/  SYNCS.PHASECHK.TRANS64.TRYWAIT P0, [R7+URZ], R2 ;  /* 0x00000002070075a7 */ /* 0x0022a4000800017f */
[----:B--2---:R-:W-:Y:S05]  /*21860*/  @!P0 NANOSLEEP.SYNCS 0x989680 ;  /* 0x009896800000895d */ /* 0x004fea0003900000 */
[----:B------:R-:W2:Y:S02]  /*21870*/  @!P0 SYNCS.PHASECHK.TRANS64 P0, [R7+URZ], R2 ;  /* 0x00000002070085a7 */ /* 0x000ea4000800007f */
[----:B--2---:R-:W-:Y:S05]  /*21880*/  @!P0 BRA `(.L_x_4626) ;  /* 0xfffffffc00f08947 */ /* 0x004fea000383ffff */
[----:B------:R-:W-:Y:S05]  /*21890*/  BRA `(.L_x_4727) ;  /* 0xffffffd000b47947 */ /* 0x000fea000383ffff */
.L_x_4628:
[----:B--2---:R2:W3:Y:S02]  /*218a0*/  SYNCS.PHASECHK.TRANS64.TRYWAIT P0, [R4+URZ], R5 ;  /* 0x00000005040075a7 */ /* 0x0044e4000800017f */
[----:B---3--:R-:W-:Y:S05]  /*218b0*/  @!P0 NANOSLEEP.SYNCS 0x989680 ;  /* 0x009896800000895d */ /* 0x008fea0003900000 */
[----:B------:R-:W3:Y:S02]  /*218c0*/  @!P0 SYNCS.PHASECHK.TRANS64 P0, [R4+URZ], R5 ;  /* 0x00000005040085a7 */ /* 0x000ee4000800007f */
[----:B---3--:R-:W-:Y:S05]  /*218d0*/  @!P0 BRA `(.L_x_4628) ;  /* 0xfffffffc00f08947 */ /* 0x008fea000383ffff */
[----:B------:R-:W-:Y:S05]  /*218e0*/  BRA `(.L_x_4728) ;  /* 0xffffffd000b87947 */ /* 0x000fea000383ffff */
.L_x_4729:
        /* <DEDUP_REMOVED lines=9> */
.L_x_15001:


//--------------------- .text._ZN7cutlass13device_kernelIN5flash11enable_sm90INS1_16FlashAttnFwdSm90INS1_25CollectiveMainloopFwdSm90ILi2EN4cute5tupleIJNS5_1CILi1EEES8_S8_EEENS6_IJNS7_ILi64EEESA_SA_EEELi512ENS_6half_tEfNS_4arch4Sm90ELb0ELb1ELb0ELb0ELb0ELb0ELb0ELb0ELb0ELb1ELb1ELb0EEENS1_21CollectiveEpilogueFwdINS6_IJSA_NS7_ILi512EEESA_EEES9_SC_SE_Li256ELb0ELb1ELb1ELb0EEENS1_19SingleTileSchedulerILb0ELb1ELb1ELi64EEEEEEEEEvNT_6ParamsE --------------------------
	.section	.text._ZN7cutlass13device_kernelIN5flash11enable_sm90INS1_16FlashAttnFwdSm90INS1_25CollectiveMainloopFwdSm90ILi2EN4cute5tupleIJNS5_1CILi1EEES8_S8_EEENS6_IJNS7_ILi64EEESA_SA_EEELi512ENS_6half_tEfNS_4arch4Sm90ELb0ELb1ELb0ELb0ELb0ELb0ELb0ELb0ELb0ELb1ELb1ELb0EEENS1_21CollectiveEpilogueFwdINS6_IJSA_NS7_ILi512EEESA_EEES9_SC_SE_Li256ELb0ELb1ELb1ELb0EEENS1_19SingleTileSchedulerILb0ELb1ELb1ELi64EEEEEEEEEvNT_6ParamsE,"ax",@progbits
	.align	128
.text._ZN7cutlass13device_kernelIN5flash11enable_sm90INS1_16FlashAttnFwdSm90INS1_25CollectiveMainloopFwdSm90ILi2EN4cute5tupleIJNS5_1CILi1EEES8_S8_EEENS6_IJNS7_ILi64EEESA_SA_EEELi512ENS_6half_tEfNS_4arch4Sm90ELb0ELb1ELb0ELb0ELb0ELb0ELb0ELb0ELb0ELb1ELb1ELb0EEENS1_21CollectiveEpilogueFwdINS6_IJSA_NS7_ILi512EEESA_EEES9_SC_SE_Li256ELb0ELb1ELb1ELb0EEENS1_19SingleTileSchedulerILb0ELb1ELb1ELi64EEEEEEEEEvNT_6ParamsE:
        .type           _ZN7cutlass13device_kernelIN5flash11enable_sm90INS1_16FlashAttnFwdSm90INS1_25CollectiveMainloopFwdSm90ILi2EN4cute5tupleIJNS5_1CILi1EEES8_S8_EEENS6_IJNS7_ILi64EEESA_SA_EEELi512ENS_6half_tEfNS_4arch4Sm90ELb0ELb1ELb0ELb0ELb0ELb0ELb0ELb0ELb0ELb1ELb1ELb0EEENS1_21CollectiveEpilogueFwdINS6_IJSA_NS7_ILi512EEESA_EEES9_SC_SE_Li256ELb0ELb1ELb1ELb0EEENS1_19SingleTileSchedulerILb0ELb1ELb1ELi64EEEEEEEEEvNT_6ParamsE,@function
        .size           _ZN7cutlass13device_kernelIN5flash11enable_sm90INS1_16FlashAttnFwdSm90INS1_25CollectiveMainloopFwdSm90ILi2EN4cute5tupleIJNS5_1CILi1EEES8_S8_EEENS6_IJNS7_ILi64EEESA_SA_EEELi512ENS_6half_tEfNS_4arch4Sm90ELb0ELb1ELb0ELb0ELb0ELb0ELb0ELb0ELb0ELb1ELb1ELb0EEENS1_21CollectiveEpilogueFwdINS6_IJSA_NS7_ILi512EEESA_EEES9_SC_SE_Li256ELb0ELb1ELb1ELb0EEENS1_19SingleTileSchedulerILb0ELb1ELb1ELi64EEEEEEEEEvNT_6ParamsE,(.L_x_15002 - _ZN7cutlass13device_kernelIN5flash11enable_sm90INS1_16FlashAttnFwdSm90INS1_25CollectiveMainloopFwdSm90ILi2EN4cute5tupleIJNS5_1CILi1EEES8_S8_EEENS6_IJNS7_ILi64EEESA_SA_EEELi512ENS_6half_tEfNS_4arch4Sm90ELb0ELb1ELb0ELb0ELb0ELb0ELb0ELb0ELb0ELb1ELb1ELb0EEENS1_21CollectiveEpilogueFwdINS6_IJSA_NS7_ILi512EEESA_EEES9_SC_SE_Li256ELb0ELb1ELb1ELb0EEENS1_19SingleTileSchedulerILb0ELb1ELb1ELi64EEEEEEEEEvNT_6ParamsE)
        .other          _ZN7cutlass13device_kernelIN5flash11enable_sm90INS1_16FlashAttnFwdSm90INS1_25CollectiveMainloopFwdSm90ILi2EN4cute5tupleIJNS5_1CILi1EEES8_S8_EEENS6_IJNS7_ILi64EEESA_SA_EEELi512ENS_6half_tEfNS_4arch4Sm90ELb0ELb1ELb0ELb0ELb0ELb0ELb0ELb0ELb0ELb1ELb1ELb0EEENS1_21CollectiveEpilogueFwdINS6_IJSA_NS7_ILi512EEESA_EEES9_SC_SE_Li256ELb0ELb1ELb1ELb0EEENS1_19SingleTileSchedulerILb0ELb1ELb1ELi64EEEEEEEEEvNT_6ParamsE,@"STO_CUDA_ENTRY STV_DEFAULT"
_ZN7cutlass13device_kernelIN5flash11enable_sm90INS1_16FlashAttnFwdSm90INS1_25CollectiveMainloopFwdSm90ILi2EN4cute5tupleIJNS5_1CILi1EEES8_S8_EEENS6_IJNS7_ILi64EEESA_SA_EEELi512ENS_6half_tEfNS_4arch4Sm90ELb0ELb1ELb0ELb0ELb0ELb0ELb0ELb0ELb0ELb1ELb1ELb0EEENS1_21CollectiveEpilogueFwdINS6_IJSA_NS7_ILi512EEESA_EEES9_SC_SE_Li256ELb0ELb1ELb1ELb0EEENS1_19SingleTileSchedulerILb0ELb1ELb1ELi64EEEEEEEEEvNT_6ParamsE:
        /* <DEDUP_REMOVED lines=18> */
.L_x_4731:
[----:B------:R-:W-:Y:S05]  /*0120*/  BSYNC B0 ;  /* 0x0000000000007941 */ /* 0x000fea0003800000 */
.L_x_4730:
        /* <DEDUP_REMOVED lines=37> */
.L_x_4732:
        /* <DEDUP_REMOVED lines=22> */
.L_x_4733:
        /* <DEDUP_REMOVED lines=18> */
.L_x_4734:
        /* <DEDUP_REMOVED lines=22> */
.L_x_4735:
        /* <DEDUP_REMOVED lines=22> */
.L_x_4736:
        /* <DEDUP_REMOVED lines=8> */
.L_x_4739:
[----:B------:R-:W-:-:S08]  /*0940*/  NOP ;  /* 0x0000000000007918 */ /* 0x000fd00000000000 */
[----:B------:R-:W0:Y:S02]  /*0950*/  USETMAXREG.TRY_ALLOC.CTAPOOL UP0, 0xf0 ;  /* 0x000000f0000079c8 */ /* 0x000e240008000600 */
[----:B0-----:R-:W-:-:S13]  /*0960*/  PLOP3.LUT P0, PT, PT, PT, UP0, 0x80, 0x0 ;  /* 0x000000000000781c */ /* 0x001fda0003f0f008 */
[----:B------:R-:W-:Y:S05]  /*0970*/  @!P0 BRA `(.L_x_4739) ;  /* 0xfffffffc00f08947 */ /* 0x000fea000383ffff */
[----:B------:R-:W0:Y:S01]  /*0980*/  S2R R2, SR_TID.X ;  /* 0x0000000000027919 */ /* 0x000e220000002100 */
[----:B------:R-:W1:Y:S01]  /*0990*/  S2UR UR6, SR_CTAID.Y ;  /* 0x00000000000679c3 */ /* 0x000e620000002600 */
[----:B------:R-:W-:Y:S02]  /*09a0*/  ULDC UR7, c[0x0][0xc50] ;  /* 0x0003140000077ab9 */ /* 0x000fe40000000800 */
[----:B------:R-:W-:-:S05]  /*09b0*/  UISETP.NE.AND UP0, UPT, UR7, 0x1, UPT ;  /* 0x000000010700788c */ /* 0x000fca000bf05270 */
[----:B------:R-:W2:Y:S06]  /*09c0*/  S2UR UR8, SR_CTAID.Z ;  /* 0x00000000000879c3 */ /* 0x000eac0000002700 */
[----:B------:R-:W-:Y:S01]  /*09d0*/  @UP0 ULDC UR4, c[0x0][0xc54] ;  /* 0x0003150000040ab9 */ /* 0x000fe20000000800 */
[----:B------:R-:W-:Y:S01]  /*09e0*/  @UP0 ULDC UR10, c[0x0][0xc58] ;  /* 0x00031600000a0ab9 */ /* 0x000fe20000000800 */
[----:B-1----:R-:W-:Y:S02]  /*09f0*/  UIMAD.WIDE.U32 UR4, UR6, UR4, URZ ;  /* 0x00000004060472a5 */ /* 0x002fe4000f8e003f */
[----:B------:R-:W-:-:S02]  /*0a00*/  UMOV UR40, UR6 ;  /* 0x0000000600287c82 */ /* 0x000fc40008000000 */
[----:B------:R-:W-:Y:S01]  /*0a10*/  @UP0 USHF.R.U32.HI UR40, URZ, UR10, UR5 ;  /* 0x0000000a3f280299 */ /* 0x000fe20008011605 */
[----:B0-----:R-:W-:-:S03]  /*0a20*/  LOP3.LUT R0, R2, 0xffffff80, RZ, 0xc0, !PT ;  /* 0xffffff8002007812 */ /* 0x001fc600078ec0ff */
[----:B------:R-:W-:Y:S01]  /*0a30*/  UIADD3 UR4, -UR40, URZ, URZ ;  /* 0x0000003f28047290 */ /* 0x000fe2000fffe13f */
[----:B------:R-:W-:-:S03]  /*0a40*/  ISETP.NE.AND P0, PT, R0, 0x80, PT ;  /* 0x000000800000780c */ /* 0x000fc60003f05270 */
[----:B------:R-:W-:-:S10]  /*0a50*/  UIMAD UR4, UR7, UR4, UR6 ;  /* 0x00000004070472a4 */ /* 0x000fd4000f8e0206 */
[----:B------:R-:W-:Y:S06]  /*0a60*/  @!P0 BAR.ARV 0x8, 0x100 ;  /* 0x0204000000008b1d */ /* 0x000fec0000002000 */
[----:B------:R-:W-:-:S13]  /*0a70*/  ISETP.GE.U32.AND P0, PT, R2, 0x100, PT ;  /* 0x000001000200780c */ /* 0x000fda0003f06070 */
[----:B------:R-:W-:Y:S06]  /*0a80*/  @P0 BAR.ARV 0xf, 0x100 ;  /* 0x03c4000000000b1d */ /* 0x000fec0000002000 */
[----:B--2---:R-:W-:-:S13]  /*0a90*/  ISETP.LE.AND P0, PT, RZ, UR8, PT ;  /* 0x00000008ff007c0c */ /* 0x004fda000bf03270 */
[----:B------:R-:W-:Y:S05]  /*0aa0*/  @!P0 BRA `(.L_x_4740) ;  /* 0x0000013800008947 */ /* 0x000fea0003800000 */
[----:B------:R-:W-:Y:S01]  /*0ab0*/  ULDC.64 UR6, c[0x0][0x418] ;  /* 0x0001060000067ab9 */ /* 0x000fe20000000a00 */
[----:B------:R-:W0:Y:S01]  /*0ac0*/  S2UR UR41, SR_CTAID.X ;  /* 0x00000000002979c3 */ /* 0x000e220000002500 */
[----:B------:R-:W-:Y:S01]  /*0ad0*/  UISETP.NE.U32.AND UP0, UPT, UR6, URZ, UPT ;  /* 0x0000003f0600728c */ /* 0x000fe2000bf05070 */
[----:B------:R-:W-:Y:S01]  /*0ae0*/  VIADD R16, R2, 0xffffff80 ;  /* 0xffffff8002107836 */ /* 0x000fe20000000000 */
[----:B------:R-:W-:Y:S01]  /*0af0*/  ULDC UR39, c[0x0][0x424] ;  /* 0x0001090000277ab9 */ /* 0x000fe20000000800 */
[----:B------:R-:W-:Y:S01]  /*0b00*/  ULDC UR8, c[0x0][0x2f0] ;  /* 0x0000bc0000087ab9 */ /* 0x000fe20000000800 */
[----:B------:R-:W-:-:S04]  /*0b10*/  UISETP.NE.AND.EX UP0, UPT, UR7, URZ, UPT, UP0 ;  /* 0x0000003f0700728c */ /* 0x000fc8000bf05300 */
[----:B------:R-:W-:Y:S02]  /*0b20*/  USEL UR39, UR39, 0x1, UP0 ;  /* 0x0000000127277887 */ /* 0x000fe40008000000 */
[----:B------:R-:W-:Y:S02]  /*0b30*/  UISETP.NE.AND UP0, UPT, UR9, 0x1, UPT ;  /* 0x000000010900788c */ /* 0x000fe4000bf05270 */
[----:B------:R-:W-:-:S04]  /*0b40*/  UIMAD UR5, UR39, UR8, 0x3f ;  /* 0x0000003f270574a4 */ /* 0x000fc8000f8e0208 */
[----:B------:R-:W-:Y:S01]  /*0b50*/  PLOP3.LUT P0, PT, PT, PT, UP0, 0x80, 0x0 ;  /* 0x000000000000781c */ /* 0x000fe20003f0f008 */
[----:B------:R-:W-:-:S04]  /*0b60*/  USHF.R.S32.HI UR6, URZ, 0x1f, UR5 ;  /* 0x0000001f3f067899 */ /* 0x000fc80008011405 */
[----:B------:R-:W-:Y:S02]  /*0b70*/  ULEA.HI UR5, UR6, UR5, URZ, 0x6 ;  /* 0x0000000506057291 */ /* 0x000fe4000f8f303f */
[----:B0-----:R-:W-:Y:S02]  /*0b80*/  USHF.L.U32 UR41, UR41, 0x6, URZ ;  /* 0x0000000629297899 */ /* 0x001fe4000800063f */
[----:B------:R-:W-:-:S04]  /*0b90*/  USHF.R.S32.HI UR5, URZ, 0x6, UR5 ;  /* 0x000000063f057899 */ /* 0x000fc80008011405 */
[----:B------:R-:W-:Y:S08]  /*0ba0*/  @!P0 BRA `(.L_x_4741) ;  /* 0x0000002400148947 */ /* 0x000ff00003800000 */
[----:B------:R-:W-:Y:S01]  /*0bb0*/  ULDC UR6, c[0x0][0x448] ;  /* 0x0001120000067ab9 */ /* 0x000fe20000000800 */
[----:B------:R-:W-:Y:S02]  /*0bc0*/  UIADD3 UR9, UR41, 0x3f, URZ ;  /* 0x0000003f29097890 */ /* 0x000fe4000fffe03f */
[----:B------:R-:W-:Y:S01]  /*0bd0*/  UISETP.NE.AND UP1, UPT, UR6, 0x1, UPT ;  /* 0x000000010600788c */ /* 0x000fe2000bf25270 */
[----:B------:R-:W-:Y:S02]  /*0be0*/  ULDC UR13, c[0x0][0x288] ;  /* 0x0000a200000d7ab9 */ /* 0x000fe40000000800 */
[----:B------:R-:W-:Y:S01]  /*0bf0*/  ULDC.64 UR6, c[0x0][0x9e0] ;  /* 0x0002780000067ab9 */ /* 0x000fe20000000a00 */
[----:B------:R-:W-:Y:S02]  /*0c00*/  UIADD3 UR12, -UR13, 0x1, URZ ;  /* 0x000000010d0c7890 */ /* 0x000fe4000fffe13f */
[----:B------:R-:W-:Y:S02]  /*0c10*/  UISETP.GE.AND UP0, UPT, UR7, 0x1, UPT ;  /* 0x000000010700788c */ /* 0x000fe4000bf06270 */
[----:B------:R-:W-:-:S03]  /*0c20*/  UIMAD UR12, UR39, UR8, UR12 ;  /* 0x00000008270c72a4 */ /* 0x000fc6000f8e020c */
[----:B------:R-:W-:Y:S01]  /*0c30*/  @UP1 ULDC UR10, c[0x0][0x44c] ;  /* 0x00011300000a1ab9 */ /* 0x000fe20000000800 */
[----:B------:R-:W-:Y:S01]  /*0c40*/  PLOP3.LUT P1, PT, PT, PT, UP0, 0x80, 0x0 ;  /* 0x000000000000781c */ /* 0x000fe20003f2f008 */
[----:B------:R-:W-:Y:S01]  /*0c50*/  UIMAD.WIDE.U32 UR10, UR9, UR10, URZ ;  /* 0x0000000a090a72a5 */ /* 0x000fe2000f8e003f */
[----:B------:R-:W-:-:S03]  /*0c60*/  @UP1 ULDC UR14, c[0x0][0x450] ;  /* 0x00011400000e1ab9 */ /* 0x000fc60000000800 */
[----:B------:R-:W-:-:S04]  /*0c70*/  @UP1 USHF.R.U32.HI UR9, URZ, UR14, UR11 ;  /* 0x0000000e3f091299 */ /* 0x000fc8000801160b */
[----:B------:R-:W-:-:S04]  /*0c80*/  UIADD3 UR12, UR12, UR9, URZ ;  /* 0x000000090c0c7290 */ /* 0x000fc8000fffe03f */
[----:B------:R-:W-:Y:S01]  /*0c90*/  UIADD3 UR6, UR12, UR6, URZ ;  /* 0x000000060c067290 */ /* 0x000fe2000fffe03f */
[----:B------:R-:W-:Y:S11]  /*0ca0*/  @!P1 BRA `(.L_x_4742) ;  /* 0x0000000000449947 */ /* 0x000ff60003800000 */
        /* <DEDUP_REMOVED lines=10> */
.L_x_4743:
[----:B------:R-:W-:-:S11]  /*0d50*/  UISETP.NE.AND UP0, UPT, UR7, 0x1, UPT ;  /* 0x000000010700788c */ /* 0x000fd6000bf05270 */
[----:B------:R-:W-:Y:S02]  /*0d60*/  @UP0 ULDC.64 UR14, c[0x0][0x9e8] ;  /* 0x00027a00000e0ab9 */ /* 0x000fe40000000a00 */
[----:B------:R-:W-:-:S04]  /*0d70*/  UIMAD.WIDE.U32 UR10, UR9, UR14, URZ ;  /* 0x0000000e090a72a5 */ /* 0x000fc8000f8e003f */
[----:B------:R-:W-:-:S12]  /*0d80*/  @UP0 USHF.R.U32.HI UR9, URZ, UR15, UR11 ;  /* 0x0000000f3f090299 */ /* 0x000fd8000801160b */
.L_x_4744:
[----:B------:R-:W-:-:S04]  /*0d90*/  UIMAD UR9, UR9, UR7, UR7 ;  /* 0x00000007090972a4 */ /* 0x000fc8000f8e0207 */
[----:B------:R-:W-:-:S04]  /*0da0*/  UISETP.LT.AND UP0, UPT, UR6, UR9, UPT ;  /* 0x000000090600728c */ /* 0x000fc8000bf01270 */
[----:B------:R-:W-:-:S12]  /*0db0*/  USEL UR6, UR6, UR9, UP0 ;  /* 0x0000000906067287 */ /* 0x000fd80008000000 */
.L_x_4742:
[----:B------:R-:W-:Y:S01]  /*0dc0*/  UIADD3 UR6, UR6, 0x3f, URZ ;  /* 0x0000003f06067890 */ /* 0x000fe2000fffe03f */
[----:B------:R-:W-:Y:S01]  /*0dd0*/  @UP1 ULDC UR10, c[0x0][0x44c] ;  /* 0x00011300000a1ab9 */ /* 0x000fe20000000800 */
[----:B------:R-:W-:Y:S01]  /*0de0*/  @UP1 ULDC UR12, c[0x0][0x450] ;  /* 0x00011400000c1ab9 */ /* 0x000fe20000000800 */
[----:B------:R-:W-:Y:S02]  /*0df0*/  UIMAD.WIDE.U32 UR10, UR41, UR10, URZ ;  /* 0x0000000a290a72a5 */ /* 0x000fe4000f8e003f */
[----:B------:R-:W-:Y:S02]  /*0e00*/  USHF.R.S32.HI UR9, URZ, 0x1f, UR6 ;  /* 0x0000001f3f097899 */ /* 0x000fe40008011406 */
[----:B------:R-:W-:Y:S02]  /*0e10*/  UIMAD UR8, UR39, UR8, -UR13 ;  /* 0x00000008270872a4 */ /* 0x000fe4000f8e0a0d */
[----:B------:R-:W-:Y:S02]  /*0e20*/  @UP1 USHF.R.U32.HI UR41, URZ, UR12, UR11 ;  /* 0x0000000c3f291299 */ /* 0x000fe4000801160b */
[----:B------:R-:W-:-:S02]  /*0e30*/  ULEA.HI UR9, UR9, UR6, URZ, 0x6 ;  /* 0x0000000609097291 */ /* 0x000fc4000f8f303f */
[----:B------:R-:W-:Y:S02]  /*0e40*/  UIADD3 UR8, UR8, UR41, URZ ;  /* 0x0000002908087290 */ /* 0x000fe4000fffe03f */
[----:B------:R-:W-:Y:S01]  /*0e50*/  USHF.R.S32.HI UR9, URZ, 0x6, UR9 ;  /* 0x000000063f097899 */ /* 0x000fe20008011409 */
[----:B------:R-:W-:Y:S02]  /*0e60*/  ULDC UR6, c[0x0][0x9dc] ;  /* 0x0002770000067ab9 */ /* 0x000fe40000000800 */
[----:B------:R-:W-:Y:S02]  /*0e70*/  UIADD3 UR6, UR8, -UR6, URZ ;  /* 0x8000000608067290 */ /* 0x000fe4000fffe03f */
[----:B------:R-:W-:-:S04]  /*0e80*/  UISETP.LT.AND UP0, UPT, UR5, UR9, UPT ;  /* 0x000000090500728c */ /* 0x000fc8000bf01270 */
[----:B------:R-:W-:Y:S01]  /*0e90*/  USEL UR10, UR5, UR9, UP0 ;  /* 0x00000009050a7287 */ /* 0x000fe20008000000 */
[----:B------:R-:W-:Y:S01]  /*0ea0*/  IMAD.U32 R0, RZ, RZ, UR6 ;  /* 0x00000006ff007e24 */ /* 0x000fe2000f8e00ff */
[----:B------:R-:W-:Y:S10]  /*0eb0*/  @!P1 BRA `(.L_x_4745) ;  /* 0x0000000000449947 */ /* 0x000ff40003800000 */
        /* <DEDUP_REMOVED lines=11> */
.L_x_4746:
[----:B------:R-:W-:-:S11]  /*0f70*/  UISETP.NE.AND UP0, UPT, UR7, 0x1, UPT ;  /* 0x000000010700788c */ /* 0x000fd6000bf05270 */
[----:B------:R-:W-:Y:S02]  /*0f80*/  @UP0 ULDC.64 UR12, c[0x0][0x9e8] ;  /* 0x00027a00000c0ab9 */ /* 0x000fe40000000a00 */
[----:B------:R-:W-:-:S04]  /*0f90*/  UIMAD.WIDE.U32 UR8, UR5, UR12, URZ ;  /* 0x0000000c050872a5 */ /* 0x000fc8000f8e003f */
[----:B------:R-:W-:-:S12]  /*0fa0*/  @UP0 USHF.R.U32.HI UR5, URZ, UR13, UR9 ;  /* 0x0000000d3f050299 */ /* 0x000fd80008011609 */
.L_x_4747:
[----:B------:R-:W-:-:S06]  /*0fb0*/  UIMAD UR5, UR5, UR7, URZ ;  /* 0x00000007050572a4 */ /* 0x000fcc000f8e023f */
[----:B------:R-:W-:-:S07]  /*0fc0*/  VIMNMX R0, R0, UR5, !PT ;  /* 0x0000000500007c48 */ /* 0x000fce000ffe0100 */
.L_x_4745:
[----:B------:R-:W-:Y:S01]  /*0fd0*/  SHF.R.S32.HI R3, RZ, 0x1f, R0 ;  /* 0x0000001fff037819 */ /* 0x000fe20000011400 */
[----:B------:R-:W-:Y:S01]  /*0fe0*/  USHF.R.U32.HI UR5, URZ, 0x10, UR4 ;  /* 0x000000103f057899 */ /* 0x000fe20008011604 */
[----:B------:R-:W-:Y:S01]  /*0ff0*/  PLOP3.LUT P0, PT, PT, PT, PT, 0x80, 0x0 ;  /* 0x000000000000781c */ /* 0x000fe20003f0f070 */
[----:B------:R-:W-:Y:S01]  /*1000*/  ULOP3.LUT UR4, UR4, 0xffff, URZ, 0xc0, !UPT ;  /* 0x0000ffff04047892 */ /* 0x000fe2000f8ec03f */
[----:B------:R-:W-:Y:S01]  /*1010*/  LEA.HI R3, R3, R0, RZ, 0x6 ;  /* 0x0000000003037211 */ /* 0x000fe200078f30ff */
[----:B------:R-:W-:Y:S01]  /*1020*/  UISETP.NE.AND UP0, UPT, UR5, URZ, UPT ;  /* 0x0000003f0500728c */ /* 0x000fe2000bf05270 */
[----:B------:R-:W-:Y:S01]  /*1030*/  CS2R R4, SRZ ;  /* 0x0000000000047805 */ /* 0x000fe2000001ff00 */
[----:B------:R-:W-:Y:S01]  /*1040*/  IMAD.MOV.U32 R2, RZ, RZ, RZ ;  /* 0x000000ffff027224 */ /* 0x000fe200078e00ff */
[----:B------:R-:W-:Y:S02]  /*1050*/  SHF.R.S32.HI R3, RZ, 0x6, R3 ;  /* 0x00000006ff037819 */ /* 0x000fe40000011403 */
[----:B------:R-:W-:-:S02]  /*1060*/  CS2R R150, SRZ ;  /* 0x0000000000967805 */ /* 0x000fc4000001ff00 */
[----:B------:R-:W-:Y:S02]  /*1070*/  CS2R R148, SRZ ;  /* 0x0000000000947805 */ /* 0x000fe4000001ff00 */
[----:B------:R-:W-:Y:S02]  /*1080*/  CS2R R146, SRZ ;  /* 0x0000000000927805 */ /* 0x000fe4000001ff00 */
[----:B------:R-:W-:Y:S02]  /*1090*/  VIMNMX R10, RZ, R3, !PT ;  /* 0x00000003ff0a7248 */ /* 0x000fe40007fe0100 */
[----:B------:R-:W-:Y:S02]  /*10a0*/  CS2R R144, SRZ ;  /* 0x0000000000907805 */ /* 0x000fe4000001ff00 */
[----:B------:R-:W-:Y:S02]  /*10b0*/  CS2R R142, SRZ ;  /* 0x00000000008e7805 */ /* 0x000fe4000001ff00 */
[----:B------:R-:W-:-:S02]  /*10c0*/  CS2R R140, SRZ ;  /* 0x00000000008c7805 */ /* 0x000fc4000001ff00 */
[----:B------:R-:W-:Y:S01]  /*10d0*/  ISETP.LT.AND P1, PT, R10, UR10, PT ;  /* 0x0000000a0a007c0c */ /* 0x000fe2000bf21270 */
[----:B------:R-:W-:Y:S01]  /*10e0*/  @!UP0 ULDC UR5, c[0x0][0x9f0] ;  /* 0x00027c0000058ab9 */ /* 0x000fe20000000800 */
        /* <DEDUP_REMOVED lines=51> */
[----:B------:R-:W-:Y:S01]  /*1420*/  IMAD.MOV.U32 R37, RZ, RZ, RZ ;  /* 0x000000ffff257224 */ /* 0x000fe200078e00ff */
[----:B------:R-:W-:Y:S06]  /*1430*/  @!P1 BRA `(.L_x_4748) ;  /* 0x0000000000749947 */ /* 0x000fec0003800000 */
[----:B------:R-:W-:Y:S01]  /*1440*/  IMAD.U32 R5, RZ, RZ, UR5 ;  /* 0x00000005ff057e24 */ /* 0x000fe2000f8e00ff */
[----:B------:R-:W-:-:S04]  /*1450*/  UIADD3 UR6, UR5, -0x1, UR10 ;  /* 0xffffffff05067890 */ /* 0x000fc8000fffe00a */
[-C--:B------:R-:W-:Y:S02]  /*1460*/  IABS R8, R5.reuse ;  /* 0x0000000500087213 */ /* 0x080fe40000000000 */
[----:B------:R-:W-:Y:S02]  /*1470*/  IADD3 R0, -R10, UR6, RZ ;  /* 0x000000060a007c10 */ /* 0x000fe4000fffe1ff */
[----:B------:R-:W0:Y:S01]  /*1480*/  I2F.RP R3, R8 ;  /* 0x0000000800037306 */ /* 0x000e220000209400 */
[----:B------:R-:W-:-:S07]  /*1490*/  IABS R11, R5 ;  /* 0x00000005000b7213 */ /* 0x000fce0000000000 */
[----:B0-----:R-:W0:Y:S02]  /*14a0*/  MUFU.RCP R3, R3 ;  /* 0x0000000300037308 */ /* 0x001e240000001000 */
[----:B0-----:R-:W-:Y:S01]  /*14b0*/  VIADD R6, R3, 0xffffffe ;  /* 0x0ffffffe03067836 */ /* 0x001fe20000000000 */
[----:B------:R-:W-:-:S05]  /*14c0*/  IADD3 R3, RZ, -R11, RZ ;  /* 0x8000000bff037210 */ /* 0x000fca0007ffe0ff */
[----:B------:R0:W1:Y:S02]  /*14d0*/  F2I.FTZ.U32.TRUNC.NTZ R7, R6 ;  /* 0x0000000600077305 */ /* 0x000064000021f000 */
[----:B0-----:R-:W-:Y:S02]  /*14e0*/  IMAD.MOV.U32 R6, RZ, RZ, RZ ;  /* 0x000000ffff067224 */ /* 0x001fe400078e00ff */
[----:B-1----:R-:W-:-:S04]  /*14f0*/  IMAD.MOV R9, RZ, RZ, -R7 ;  /* 0x000000ffff097224 */ /* 0x002fc800078e0a07 */
[----:B------:R-:W-:Y:S01]  /*1500*/  IMAD R5, R9, R8, RZ ;  /* 0x0000000809057224 */ /* 0x000fe200078e02ff */
[----:B------:R-:W-:Y:S02]  /*1510*/  IABS R9, R0 ;  /* 0x0000000000097213 */ /* 0x000fe40000000000 */
[----:B------:R-:W-:Y:S01]  /*1520*/  LOP3.LUT R0, R0, UR5, RZ, 0x3c, !PT ;  /* 0x0000000500007c12 */ /* 0x000fe2000f8e3cff */
[----:B------:R-:W-:-:S03]  /*1530*/  IMAD.HI.U32 R7, R7, R5, R6 ;  /* 0x0000000507077227 */ /* 0x000fc600078e0006 */
[----:B------:R-:W-:Y:S01]  /*1540*/  ISETP.GE.AND P3, PT, R0, RZ, PT ;  /* 0x000000ff0000720c */ /* 0x000fe20003f66270 */
[----:B------:R-:W-:-:S04]  /*1550*/  IMAD.MOV.U32 R6, RZ, RZ, R9 ;  /* 0x000000ffff067224 */ /* 0x000fc800078e0009 */
        /* <DEDUP_REMOVED lines=8> */
[----:B------:R-:W-:-:S04]  /*15e0*/  IMAD.MOV.U32 R5, RZ, RZ, R7 ;  /* 0x000000ffff057224 */ /* 0x000fc800078e0007 */
[----:B------:R-:W-:Y:S01]  /*15f0*/  @!P3 IMAD.MOV R5, RZ, RZ, -R5 ;  /* 0x000000ffff05b224 */ /* 0x000fe200078e0a05 */
[----:B------:R-:W-:-:S07]  /*1600*/  @!P2 LOP3.LUT R5, RZ, UR5, RZ, 0x33, !PT ;  /* 0x00000005ff05ac12 */ /* 0x000fce000f8e33ff */
.L_x_4748:
[----:B------:R-:W-:Y:S01]  /*1610*/  IMAD R0, R5, UR4, R10 ;  /* 0x0000000405007c24 */ /* 0x000fe2000f8e020a */
        /* <DEDUP_REMOVED lines=11> */
[----:B------:R-:W0:Y:S01]  /*16d0*/  S2UR UR8, SR_CgaCtaId ;  /* 0x00000000000879c3 */ /* 0x000e220000008800 */
[----:B------:R-:W-:Y:S02]  /*16e0*/  UMOV UR7, 0x400 ;  /* 0x0000040000077882 */ /* 0x000fe40000000000 */
[----:B------:R-:W-:-:S04]  /*16f0*/  LEA.HI R5, R5, R16, RZ, 0x7 ;  /* 0x0000001005057211 */ /* 0x000fc800078f38ff */
[----:B------:R-:W-:Y:S02]  /*1700*/  SHF.R.S32.HI R2, RZ, 0x7, R5 ;  /* 0x00000007ff027819 */ /* 0x000fe40000011405 */
[----:B------:R-:W-:-:S04]  /*1710*/  LOP3.LUT R5, R5, 0xffffff80, RZ, 0xc0, !PT ;  /* 0xffffff8005057812 */ /* 0x000fc800078ec0ff */
[----:B------:R-:W1:Y:S01]  /*1720*/  SHFL.IDX PT, R2, R2, RZ, 0x1f ;  /* 0x00001fff02027589 */ /* 0x000e6200000e0000 */
[----:B------:R-:W-:-:S04]  /*1730*/  IADD3 R5, R16, -R5, RZ ;  /* 0x8000000510057210 */ /* 0x000fc80007ffe0ff */
        /* <DEDUP_REMOVED lines=13> */
[----:B------:R-:W-:Y:S01]  /*1810*/  IMAD.IADD R7, R6, 0x1, -R7 ;  /* 0x0000000106077824 */ /* 0x000fe200078e0a07 */
[----:B------:R-:W-:Y:S02]  /*1820*/  ULOP3.LUT UR4, UR45, 0x1, URZ, 0xfc, !UPT ;  /* 0x000000012d047892 */ /* 0x000fe4000f8efc3f */
[----:B------:R-:W-:Y:S01]  /*1830*/  ULEA UR6, UR6, UR5, 0xf ;  /* 0x0000000506067291 */ /* 0x000fe2000f8e783f */
[----:B------:R-:W-:Y:S01]  /*1840*/  IMAD R4, R4, 0x10, R7 ;  /* 0x0000001004047824 */ /* 0x000fe200078e0207 */
[----:B------:R-:W-:-:S02]  /*1850*/  UISETP.NE.AND UP0, UPT, UR4, 0x3, UPT ;  /* 0x000000030400788c */ /* 0x000fc4000bf05270 */
[----:B------:R-:W-:-:S04]  /*1860*/  UIADD3 UR6, UR6, 0x400, URZ ;  /* 0x0000040006067890 */ /* 0x000fc8000fffe03f */
[----:B------:R-:W-:Y:S01]  /*1870*/  PLOP3.LUT P0, PT, PT, PT, UP0, 0x80, 0x0 ;  /* 0x000000000000781c */ /* 0x000fe20003f0f008 */
[----:B------:R-:W-:-:S04]  /*1880*/  USHF.R.U32.HI UR6, URZ, 0x4, UR6 ;  /* 0x000000043f067899 */ /* 0x000fc80008011606 */
[----:B------:R-:W-:-:S04]  /*1890*/  ULOP3.LUT UR6, UR6, 0x3fff, URZ, 0xc0, !UPT ;  /* 0x00003fff06067892 */ /* 0x000fc8000f8ec03f */
[----:B------:R-:W-:-:S04]  /*18a0*/  ULOP3.LUT UR6, UR6, 0x2000000, URZ, 0xfc, !UPT ;  /* 0x0200000006067892 */ /* 0x000fc8000f8efc3f */
[----:B------:R-:W-:Y:S08]  /*18b0*/  @!P0 BRA `(.L_x_4750) ;  /* 0x0000000000048947 */ /* 0x000ff00003800000 */
[----:B------:R-:W-:Y:S01]  /*18c0*/  BPT.TRAP 0x1 ;  /* 0x000000040000795c */ /* 0x000fe20000300000 */
.L_x_4750:
[----:B------:R-:W-:-:S04]  /*18d0*/  SHF.L.U32 R2, RZ, 0x1f, RZ ;  /* 0x0000001fff027819 */ /* 0x000fc800000006ff */
[----:B------:R-:W0:Y:S02]  /*18e0*/  SYNCS.PHASECHK.TRANS64.TRYWAIT P1, [UR5+0x28c50], R2 ;  /* 0x028c5002ff0075a7 */ /* 0x000e240008020145 */
[----:B0-----:R-:W-:Y:S05]  /*18f0*/  @!P1 BRA `(.L_x_4751) ;  /* 0x0000012800749947 */ /* 0x001fea0003800000 */
.L_x_4945:
[----:B------:R-:W-:Y:S01]  /*1900*/  BAR.SYNC.DEFER_BLOCKING 0xe, 0x100 ;  /* 0x0384000000007b1d */ /* 0x000fe20000010000 */
[----:B------:R-:W-:Y:S01]  /*1910*/  UIADD3 UR4, UR5, 0x26800, URZ ;  /* 0x0002680005047890 */ /* 0x000fe2000fffe03f */
[----:B------:R-:W-:Y:S01]  /*1920*/  VIADD R3, R3, 0xfffffffe ;  /* 0xfffffffe03037836 */ /* 0x000fe20000000000 */
[----:B------:R-:W-:Y:S01]  /*1930*/  UIADD3 UR14, UR6, 0x80, URZ ;  /* 0x00000080060e7890 */ /* 0x000fe2000fffe03f */
[----:B0-----:R-:W-:Y:S01]  /*1940*/  IMAD.U32 R2, RZ, RZ, UR5 ;  /* 0x00000005ff027e24 */ /* 0x001fe2000f8e00ff */
        /* <DEDUP_REMOVED lines=44> */
.L_x_4757:
[----:B------:R-:W-:Y:S01]  /*1c10*/  BAR.SYNC.DEFER_BLOCKING 0xe, 0x100 ;  /* 0x0384000000007b1d */ /* 0x000fe20000010000 */
[----:B------:R-:W-:Y:S01]  /*1c20*/  IMAD.U32 R5, RZ, RZ, UR4 ;  /* 0x00000004ff057e24 */ /* 0x000fe2000f8e00ff */
[----:B------:R-:W-:Y:S01]  /*1c30*/  UIADD3 UR4, UR4, 0x1, URZ ;  /* 0x0000000104047890 */ /* 0x000fe2000fffe03f */
[----:B------:R-:W-:Y:S02]  /*1c40*/  ISETP.GT.AND P3, PT, R3, R0, PT ;  /* 0x000000000300720c */ /* 0x000fe40003f64270 */
[----:B01----:R-:W-:Y:S01]  /*1c50*/  IMAD R2, R5, 0x40, R4 ;  /* 0x0000004005027824 */ /* 0x003fe200078e0204 */
[----:B------:R-:W-:Y:S01]  /*1c60*/  UISETP.NE.AND UP0, UPT, UR4, 0x2, UPT ;  /* 0x000000020400788c */ /* 0x000fe2000bf05270 */
[----:B------:R-:W-:-:S03]  /*1c70*/  IADD3 R3, R3, -0x1, RZ ;  /* 0xffffffff03037810 */ /* 0x000fc60007ffe0ff */
        /* <DEDUP_REMOVED lines=136> */
.L_x_4753:
[----:B------:R-:W-:Y:S01]  /*2500*/  ULEA UR7, UR4, UR5, 0x3 ;  /* 0x0000000504077291 */ /* 0x000fe2000f8e183f */
[----:B------:R-:W-:-:S08]  /*2510*/  SHF.L.U32 R2, R7, 0x1f, RZ ;  /* 0x0000001f07027819 */ /* 0x000fd000000006ff */
[----:B------:R0:W1:Y:S01]  /*2520*/  SYNCS.PHASECHK.TRANS64.TRYWAIT P1, [UR7+0x28c50], R2 ;  /* 0x028c5002ff0075a7 */ /* 0x0000620008020147 */
[----:B------:R-:W-:Y:S05]  /*2530*/  @!P0 BRA `(.L_x_4754) ;  /* 0x0000000000048947 */ /* 0x000fea0003800000 */
[----:B------:R-:W-:Y:S01]  /*2540*/  BPT.TRAP 0x1 ;  /* 0x000000040000795c */ /* 0x000fe20000300000 */
.L_x_4754:
[----:B-1----:R-:W-:Y:S05]  /*2550*/  @P1 BRA `(.L_x_4755) ;  /* 0x0000000000081947 */ /* 0x002fea0003800000 */
[----:B------:R-:W1:Y:S02]  /*2560*/  SYNCS.PHASECHK.TRANS64.TRYWAIT P1, [UR7+0x28c50], R2 ;  /* 0x028c5002ff0075a7 */ /* 0x000e640008020147 */
[----:B-1----:R-:W-:Y:S05]  /*2570*/  @!P1 BRA `(.L_x_4756) ;  /* 0x0000011c006c9947 */ /* 0x002fea0003800000 */
.L_x_4755:
        /* <DEDUP_REMOVED lines=30> */
.L_x_4752:
[----:B------:R-:W-:Y:S01]  /*2760*/  BAR.SYNC.DEFER_BLOCKING 0xe, 0x100 ;  /* 0x0384000000007b1d */ /* 0x000fe20000010000 */
[----:B------:R-:W-:Y:S01]  /*2770*/  VIADD R4, R4, UR4 ;  /* 0x0000000404047c36 */ /* 0x000fe20008000000 */
[----:B------:R-:W-:-:S04]  /*2780*/  PLOP3.LUT P0, PT, PT, PT, PT, 0x8, 0x0 ;  /* 0x000000000000781c */ /* 0x000fc80003f0e170 */
[----:B------:R-:W-:-:S05]  /*2790*/  LEA R4, R4, UR5, 0x2 ;  /* 0x0000000504047c11 */ /* 0x000fca000f8e10ff */
[----:B01----:R-:W0:Y:S04]  /*27a0*/  LDS R2, [R4+0x28800] ;  /* 0x0288000004027984 */ /* 0x003e280000000800 */
[----:B------:R1:W2:Y:S02]  /*27b0*/  LDS R0, [R4+0x28820] ;  /* 0x0288200004007984 */ /* 0x0002a40000000800 */
[----:B-1----:R-:W-:Y:S02]  /*27c0*/  IMAD.MOV.U32 R4, RZ, RZ, RZ ;  /* 0x000000ffff047224 */ /* 0x002fe400078e00ff */
        /* <DEDUP_REMOVED lines=131> */
.L_x_4741:
        /* <DEDUP_REMOVED lines=26> */
.L_x_4759:
[----:B------:R-:W-:-:S11]  /*31a0*/  UISETP.NE.AND UP1, UPT, UR7, 0x1, UPT ;  /* 0x000000010700788c */ /* 0x000fd6000bf25270 */
[----:B------:R-:W-:Y:S02]  /*31b0*/  @UP1 ULDC.64 UR14, c[0x0][0x9e8] ;  /* 0x00027a00000e1ab9 */ /* 0x000fe40000000a00 */
[----:B------:R-:W-:-:S04]  /*31c0*/  UIMAD.WIDE.U32 UR10, UR9, UR14, URZ ;  /* 0x0000000e090a72a5 */ /* 0x000fc8000f8e003f */
[----:B------:R-:W-:-:S12]  /*31d0*/  @UP1 USHF.R.U32.HI UR9, URZ, UR15, UR11 ;  /* 0x0000000f3f091299 */ /* 0x000fd8000801160b */
.L_x_4760:
[----:B------:R-:W-:-:S04]  /*31e0*/  UIMAD UR9, UR9, UR7, UR7 ;  /* 0x00000007090972a4 */ /* 0x000fc8000f8e0207 */
[----:B------:R-:W-:-:S04]  /*31f0*/  UISETP.LT.AND UP1, UPT, UR6, UR9, UPT ;  /* 0x000000090600728c */ /* 0x000fc8000bf21270 */
[----:B------:R-:W-:-:S12]  /*3200*/  USEL UR6, UR6, UR9, UP1 ;  /* 0x0000000906067287 */ /* 0x000fd80008800000 */
.L_x_4758:
[----:B------:R-:W-:Y:S01]  /*3210*/  UIADD3 UR6, UR6, 0x3f, URZ ;  /* 0x0000003f06067890 */ /* 0x000fe2000fffe03f */
[----:B------:R-:W-:Y:S01]  /*3220*/  @UP0 ULDC UR10, c[0x0][0x44c] ;  /* 0x00011300000a0ab9 */ /* 0x000fe20000000800 */
[----:B------:R-:W-:Y:S02]  /*3230*/  @UP0 ULDC UR13, c[0x0][0x450] ;  /* 0x00011400000d0ab9 */ /* 0x000fe40000000800 */
[----:B------:R-:W-:Y:S02]  /*3240*/  USHF.R.S32.HI UR9, URZ, 0x1f, UR6 ;  /* 0x0000001f3f097899 */ /* 0x000fe40008011406 */
[----:B------:R-:W-:Y:S02]  /*3250*/  UIMAD.WIDE.U32 UR10, UR41, UR10, URZ ;  /* 0x0000000a290a72a5 */ /* 0x000fe4000f8e003f */
[----:B------:R-:W-:Y:S02]  /*3260*/  ULEA.HI UR9, UR9, UR6, URZ, 0x6 ;  /* 0x0000000609097291 */ /* 0x000fe4000f8f303f */
[----:B------:R-:W-:Y:S01]  /*3270*/  UIMAD UR8, UR39, UR8, -UR12 ;  /* 0x00000008270872a4 */ /* 0x000fe2000f8e0a0c */
[----:B------:R-:W-:Y:S01]  /*3280*/  UMOV UR6, UR41 ;  /* 0x0000002900067c82 */ /* 0x000fe20008000000 */
[----:B------:R-:W-:-:S02]  /*3290*/  USHF.R.S32.HI UR9, URZ, 0x6, UR9 ;  /* 0x000000063f097899 */ /* 0x000fc40008011409 */
[----:B------:R-:W-:Y:S02]  /*32a0*/  @UP0 USHF.R.U32.HI UR6, URZ, UR13, UR11 ;  /* 0x0000000d3f060299 */ /* 0x000fe4000801160b */
[----:B------:R-:W-:Y:S02]  /*32b0*/  UISETP.LT.AND UP0, UPT, UR5, UR9, UPT ;  /* 0x000000090500728c */ /* 0x000fe4000bf01270 */
[----:B------:R-:W-:Y:S02]  /*32c0*/  UIADD3 UR6, UR8, UR6, URZ ;  /* 0x0000000608067290 */ /* 0x000fe4000fffe03f */
[----:B------:R-:W-:Y:S01]  /*32d0*/  USEL UR10, UR5, UR9, UP0 ;  /* 0x00000009050a7287 */ /* 0x000fe20008000000 */
[----:B------:R-:W-:Y:S02]  /*32e0*/  ULDC UR8, c[0x0][0x9dc] ;  /* 0x0002770000087ab9 */ /* 0x000fe40000000800 */
[----:B------:R-:W-:Y:S01]  /*32f0*/  UIADD3 UR5, UR6, -UR8, URZ ;  /* 0x8000000806057290 */ /* 0x000fe2000fffe03f */
        /* <DEDUP_REMOVED lines=11> */
.L_x_4762:
[----:B------:R-:W-:-:S11]  /*33b0*/  UISETP.NE.AND UP0, UPT, UR7, 0x1, UPT ;  /* 0x000000010700788c */ /* 0x000fd6000bf05270 */
[----:B------:R-:W-:Y:S02]  /*33c0*/  @UP0 ULDC.64 UR12, c[0x0][0x9e8] ;  /* 0x00027a00000c0ab9 */ /* 0x000fe40000000a00 */
[----:B------:R-:W-:-:S04]  /*33d0*/  UIMAD.WIDE.U32 UR8, UR6, UR12, URZ ;  /* 0x0000000c060872a5 */ /* 0x000fc8000f8e003f */
[----:B------:R-:W-:-:S12]  /*33e0*/  @UP0 USHF.R.U32.HI UR6, URZ, UR13, UR9 ;  /* 0x0000000d3f060299 */ /* 0x000fd80008011609 */
.L_x_4763:
[----:B------:R-:W-:-:S04]  /*33f0*/  UIMAD UR6, UR6, UR7, URZ ;  /* 0x00000007060672a4 */ /* 0x000fc8000f8e023f */
[----:B------:R-:W-:-:S04]  /*3400*/  UISETP.LT.AND UP0, UPT, UR5, UR6, UPT ;  /* 0x000000060500728c */ /* 0x000fc8000bf01270 */
[----:B------:R-:W-:-:S12]  /*3410*/  USEL UR5, UR5, UR6, !UP0 ;  /* 0x0000000605057287 */ /* 0x000fd8000c000000 */
.L_x_4761:
[----:B------:R-:W-:Y:S02]  /*3420*/  USHF.R.S32.HI UR6, URZ, 0x1f, UR5 ;  /* 0x0000001f3f067899 */ /* 0x000fe40008011405 */
[----:B------:R-:W-:Y:S02]  /*3430*/  USHF.R.U32.HI UR12, URZ, 0x10, UR4 ;  /* 0x000000103f0c7899 */ /* 0x000fe40008011604 */
[----:B------:R-:W-:Y:S02]  /*3440*/  ULEA.HI UR6, UR6, UR5, URZ, 0x6 ;  /* 0x0000000506067291 */ /* 0x000fe4000f8f303f */
[----:B------:R-:W-:Y:S02]  /*3450*/  UISETP.NE.AND UP1, UPT, UR12, URZ, UPT ;  /* 0x0000003f0c00728c */ /* 0x000fe4000bf25270 */
[----:B------:R-:W-:Y:S02]  /*3460*/  USHF.R.S32.HI UR6, URZ, 0x6, UR6 ;  /* 0x000000063f067899 */ /* 0x000fe40008011406 */
[----:B------:R-:W-:-:S02]  /*3470*/  ULOP3.LUT UR9, UR4, 0xffff, URZ, 0xc0, !UPT ;  /* 0x0000ffff04097892 */ /* 0x000fc4000f8ec03f */
[----:B------:R-:W-:Y:S01]  /*3480*/  UISETP.LT.AND UP0, UPT, URZ, UR6, UPT ;  /* 0x000000063f00728c */ /* 0x000fe2000bf01270 */
[----:B------:R-:W-:-:S03]  /*3490*/  UMOV UR4, URZ ;  /* 0x0000003f00047c82 */ /* 0x000fc60008000000 */
[----:B------:R-:W-:Y:S01]  /*34a0*/  USEL UR38, URZ, UR6, !UP0 ;  /* 0x000000063f267287 */ /* 0x000fe2000c000000 */
[----:B------:R-:W-:-:S03]  /*34b0*/  @!UP1 ULDC UR12, c[0x0][0x9f0] ;  /* 0x00027c00000c9ab9 */ /* 0x000fc60000000800 */
[----:B------:R-:W-:-:S06]  /*34c0*/  UISETP.GT.AND UP0, UPT, UR10, UR38, UPT ;  /* 0x000000260a00728c */ /* 0x000fcc000bf04270 */
[----:B------:R-:W-:-:S13]  /*34d0*/  PLOP3.LUT P0, PT, PT, PT, UP0, 0x80, 0x0 ;  /* 0x000000000000781c */ /* 0x000fda0003f0f008 */
[----:B------:R-:W-:Y:S05]  /*34e0*/  @!P0 BRA `(.L_x_4764) ;  /* 0x0000000000888947 */ /* 0x000fea0003800000 */
[----:B------:R-:W-:Y:S01]  /*34f0*/  IMAD.U32 R3, RZ, RZ, UR12 ;  /* 0x0000000cff037e24 */ /* 0x000fe2000f8e00ff */
[----:B------:R-:W-:-:S04]  /*3500*/  UIADD3 UR4, UR12, -0x1, UR10 ;  /* 0xffffffff0c047890 */ /* 0x000fc8000fffe00a */
[-C--:B------:R-:W-:Y:S01]  /*3510*/  IABS R0, R3.reuse ;  /* 0x0000000300007213 */ /* 0x080fe20000000000 */
[----:B------:R-:W-:Y:S01]  /*3520*/  UIADD3 UR6, -UR38, UR4, URZ ;  /* 0x0000000426067290 */ /* 0x000fe2000fffe13f */
[----:B------:R-:W-:Y:S02]  /*3530*/  IABS R5, R3 ;  /* 0x0000000300057213 */ /* 0x000fe40000000000 */
[----:B------:R-:W-:Y:S01]  /*3540*/  R2UR UR11, R0 ;  /* 0x00000000000b72ca */ /* 0x000fe200000e0000 */
[----:B------:R-:W-:Y:S02]  /*3550*/  UMOV UR4, URZ ;  /* 0x0000003f00047c82 */ /* 0x000fe40008000000 */
[----:B------:R-:W-:Y:S01]  /*3560*/  IMAD.U32 R4, RZ, RZ, UR6 ;  /* 0x00000006ff047e24 */ /* 0x000fe2000f8e00ff */
[----:B------:R-:W-:-:S04]  /*3570*/  ULOP3.LUT UR6, UR6, UR12, URZ, 0x3c, !UPT ;  /* 0x0000000c06067292 */ /* 0x000fc8000f8e3c3f */
[----:B------:R-:W-:-:S04]  /*3580*/  IABS R4, R4 ;  /* 0x0000000400047213 */ /* 0x000fc80000000000 */
[----:B------:R-:W-:Y:S01]  /*3590*/  MOV R3, R4 ;  /* 0x0000000400037202 */ /* 0x000fe20000000f00 */
[----:B------:R-:W0:Y:S03]  /*35a0*/  I2F.RP R0, UR11 ;  /* 0x0000000b00007d06 */ /* 0x000e260008209400 */
[----:B------:R-:W-:-:S05]  /*35b0*/  R2UR UR8, R3 ;  /* 0x00000000030872ca */ /* 0x000fca00000e0000 */
[----:B0-----:R-:W0:Y:S02]  /*35c0*/  MUFU.RCP R0, R0 ;  /* 0x0000000000007308 */ /* 0x001e240000001000 */
[----:B0-----:R-:W-:Y:S02]  /*35d0*/  VIADD R2, R0, 0xffffffe ;  /* 0x0ffffffe00027836 */ /* 0x001fe40000000000 */
        /* <DEDUP_REMOVED lines=19> */
.L_x_4764:
[----:B------:R-:W-:Y:S01]  /*3710*/  UIMAD UR38, UR9, UR4, UR38 ;  /* 0x00000004092672a4 */ /* 0x000fe2000f8e0226 */
[----:B------:R-:W-:Y:S01]  /*3720*/  IMAD.U32 R0, RZ, RZ, UR10 ;  /* 0x0000000aff007e24 */ /* 0x000fe2000f8e00ff */
[----:B------:R-:W-:Y:S01]  /*3730*/  PLOP3.LUT P0, PT, PT, PT, PT, 0x80, 0x0 ;  /* 0x000000000000781c */ /* 0x000fe20003f0f070 */
[----:B------:R-:W-:Y:S01]  /*3740*/  IMAD.U32 R3, RZ, RZ, UR4 ;  /* 0x00000004ff037e24 */ /* 0x000fe2000f8e00ff */
[----:B------:R-:W-:Y:S01]  /*3750*/  CS2R R150, SRZ ;  /* 0x0000000000967805 */ /* 0x000fe2000001ff00 */
[----:B------:R-:W-:Y:S01]  /*3760*/  IMAD.MOV.U32 R2, RZ, RZ, RZ ;  /* 0x000000ffff027224 */ /* 0x000fe200078e00ff */
[----:B------:R-:W-:Y:S01]  /*3770*/  CS2R R148, SRZ ;  /* 0x0000000000947805 */ /* 0x000fe2000001ff00 */
[----:B------:R-:W-:Y:S01]  /*3780*/  IMAD.MOV.U32 R4, RZ, RZ, RZ ;  /* 0x000000ffff047224 */ /* 0x000fe200078e00ff */
[----:B------:R-:W-:Y:S02]  /*3790*/  VIADDMNMX R0, R3, UR38, R0, PT ;  /* 0x0000002603007c46 */ /* 0x000fe4000b800100 */
[----:B------:R-:W-:-:S02]  /*37a0*/  CS2R R146, SRZ ;  /* 0x0000000000927805 */ /* 0x000fc4000001ff00 */
[----:B------:R-:W-:Y:S02]  /*37b0*/  CS2R R144, SRZ ;  /* 0x0000000000907805 */ /* 0x000fe4000001ff00 */
[----:B------:R-:W-:Y:S02]  /*37c0*/  CS2R R142, SRZ ;  /* 0x00000000008e7805 */ /* 0x000fe4000001ff00 */
[----:B------:R-:W-:Y:S02]  /*37d0*/  R2UR UR42, R0 ;  /* 0x00000000002a72ca */ /* 0x000fe400000e0000 */
        /* <DEDUP_REMOVED lines=12> */
[----:B------:R-:W-:Y:S01]  /*38a0*/  UISETP.GT.AND UP0, UPT, UR42, UR38, UPT ;  /* 0x000000262a00728c */ /* 0x000fe2000bf04270 */
[----:B------:R-:W-:Y:S02]  /*38b0*/  CS2R R116, SRZ ;  /* 0x0000000000747805 */ /* 0x000fe4000001ff00 */
[----:B------:R-:W-:Y:S02]  /*38c0*/  CS2R R114, SRZ ;  /* 0x0000000000727805 */ /* 0x000fe4000001ff00 */
[----:B------:R-:W-:-:S02]  /*38d0*/  CS2R R112, SRZ ;  /* 0x0000000000707805 */ /* 0x000fc4000001ff00 */
[----:B------:R-:W-:Y:S02]  /*38e0*/  CS2R R110, SRZ ;  /* 0x00000000006e7805 */ /* 0x000fe4000001ff00 */
[----:B------:R-:W-:Y:S02]  /*38f0*/  CS2R R108, SRZ ;  /* 0x00000000006c7805 */ /* 0x000fe4000001ff00 */
[----:B------:R-:W-:Y:S02]  /*3900*/  PLOP3.LUT P1, PT, PT, PT, UP0, 0x80, 0x0 ;  /* 0x000000000000781c */ /* 0x000fe40003f2f008 */
        /* <DEDUP_REMOVED lines=60> */
[----:B------:R-:W-:-:S04]  /*3cd0*/  ULOP3.LUT UR5, UR5, 0x3fff, URZ, 0xc0, !UPT ;  /* 0x00003fff05057892 */ /* 0x000fc8000f8ec03f */
[----:B------:R-:W-:-:S04]  /*3ce0*/  ULOP3.LUT UR36, UR5, 0x2000000, URZ, 0xfc, !UPT ;  /* 0x0200000005247892 */ /* 0x000fc8000f8efc3f */
[----:B------:R-:W-:Y:S08]  /*3cf0*/  @!P0 BRA `(.L_x_4765) ;  /* 0x0000000000408947 */ /* 0x000ff00003800000 */
        /* <DEDUP_REMOVED lines=15> */
[----:B-1----:R-:W-:Y:S05]  /*3df0*/  CALL.ABS.NOINC R2 ;  /* 0x0000000002007343 */ /* 0x002fea0003c00000 */
.L_x_4765:
[----:B------:R-:W-:Y:S02]  /*3e00*/  SHF.L.U32 R14, RZ, 0x1f, RZ ;  /* 0x0000001fff0e7819 */ /* 0x000fe400000006ff */
[----:B------:R-:W-:Y:S02]  /*3e10*/  LOP3.LUT R3, R18, 0xffffff80, RZ, 0xc0, !PT ;  /* 0xffffff8012037812 */ /* 0x000fe400078ec0ff */
[----:B------:R-:W0:Y:S01]  /*3e20*/  SYNCS.PHASECHK.TRANS64.TRYWAIT P0, [UR37+0x28c00], R14 ;  /* 0x028c000eff0075a7 */ /* 0x000e220008000165 */
        /* <DEDUP_REMOVED lines=8> */
.L_x_4946:
[----:B------:R-:W-:Y:S01]  /*3eb0*/  ULOP3.LUT UR4, UR45, 0x1, URZ, 0xfc, !UPT ;  /* 0x000000012d047892 */ /* 0x000fe2000f8efc3f */
[----:B------:R-:W-:Y:S01]  /*3ec0*/  LOP3.LUT R0, R3, 0x7ffffffc, RZ, 0xc0, !PT ;  /* 0x7ffffffc03007812 */ /* 0x000fe200078ec0ff */
[----:B------:R-:W-:Y:S01]  /*3ed0*/  IMAD.IADD R3, R19, 0x1, -R2 ;  /* 0x0000000113037824 */ /* 0x000fe200078e0a02 */
[----:B------:R-:W-:Y:S02]  /*3ee0*/  LEA.HI R7, R7, R6, RZ, 0x3 ;  /* 0x0000000607077211 */ /* 0x000fe400078f18ff */
[-C--:B------:R-:W-:Y:S01]  /*3ef0*/  IADD3 R0, -R0, R5.reuse, RZ ;  /* 0x0000000500007210 */ /* 0x080fe20007ffe1ff */
[----:B------:R-:W-:Y:S01]  /*3f00*/  IMAD.U32 R2, RZ, RZ, UR4 ;  /* 0x00000004ff027e24 */ /* 0x000fe2000f8e00ff */
[----:B------:R-:W-:Y:S02]  /*3f10*/  LOP3.LUT R7, R7, 0xfffffff8, RZ, 0xc0, !PT ;  /* 0xfffffff807077812 */ /* 0x000fe400078ec0ff */
[----:B------:R-:W-:Y:S01]  /*3f20*/  LEA.HI R4, R4, R5, RZ, 0x5 ;  /* 0x0000000504047211 */ /* 0x000fe200078f28ff */
[----:B------:R-:W-:Y:S01]  /*3f30*/  IMAD.SHL.U32 R0, R0, 0x2, RZ ;  /* 0x0000000200007824 */ /* 0x000fe200078e00ff */
[----:B------:R-:W-:Y:S01]  /*3f40*/  ISETP.NE.AND P5, PT, R2, 0x3, PT ;  /* 0x000000030200780c */ /* 0x000fe20003fa5270 */
[----:B------:R-:W-:Y:S01]  /*3f50*/  IMAD.IADD R7, R6, 0x1, -R7 ;  /* 0x0000000106077824 */ /* 0x000fe200078e0a07 */
[----:B------:R-:W-:Y:S01]  /*3f60*/  SHF.R.S32.HI R2, RZ, 0x5, R4 ;  /* 0x00000005ff027819 */ /* 0x000fe20000011404 */
[----:B------:R-:W-:-:S04]  /*3f70*/  IMAD R4, R3, 0x100, R0 ;  /* 0x0000010003047824 */ /* 0x000fc800078e0200 */
[----:B------:R-:W-:-:S06]  /*3f80*/  IMAD R3, R2, 0x10, R7 ;  /* 0x0000001002037824 */ /* 0x000fcc00078e0207 */
[----:B------:R-:W-:Y:S05]  /*3f90*/  @!P5 BRA `(.L_x_4767) ;  /* 0x000000000004d947 */ /* 0x000fea0003800000 */
[----:B------:R-:W-:Y:S01]  /*3fa0*/  BPT.TRAP 0x1 ;  /* 0x000000040000795c */ /* 0x000fe20000300000 */
.L_x_4767:
[----:B------:R1:W2:Y:S01]  /*3fb0*/  SYNCS.PHASECHK.TRANS64.TRYWAIT P0, [UR37+0x28c30], R14 ;  /* 0x028c300eff0075a7 */ /* 0x0002a20008000165 */
[----:B------:R-:W-:Y:S05]  /*3fc0*/  @!P5 BRA `(.L_x_4768) ;  /* 0x000000000004d947 */ /* 0x000fea0003800000 */
[----:B------:R-:W-:Y:S01]  /*3fd0*/  BPT.TRAP 0x1 ;  /* 0x000000040000795c */ /* 0x000fe20000300000 */
.L_x_4768:
[----:B------:R-:W3:Y:S02]  /*3fe0*/  S2R R2, SR_TID.X ;  /* 0x0000000000027919 */ /* 0x000ee40000002100 */
[----:B---3--:R-:W-:-:S04]  /*3ff0*/  LOP3.LUT R2, R2, 0x7f, RZ, 0xc0, !PT ;  /* 0x0000007f02027812 */ /* 0x008fc800078ec0ff */
[----:B------:R-:W-:Y:S01]  /*4000*/  ISETP.NE.AND P6, PT, R2, RZ, PT ;  /* 0x000000ff0200720c */ /* 0x000fe20003fc5270 */
[----:B--2---:R-:W-:-:S12]  /*4010*/  @P0 BRA `(.L_x_4769) ;  /* 0x0000000000080947 */ /* 0x004fd80003800000 */
[----:B------:R-:W2:Y:S02]  /*4020*/  SYNCS.PHASECHK.TRANS64.TRYWAIT P0, [UR37+0x28c30], R14 ;  /* 0x028c300eff0075a7 */ /* 0x000ea40008000165 */
[----:B--2---:R-:W-:Y:S05]  /*4030*/  @!P0 BRA `(.L_x_4770) ;  /* 0x0000010000ec8947 */ /* 0x004fea0003800000 */
.L_x_4769:
[----:B------:R-:W-:Y:S05]  /*4040*/  WARPSYNC.ALL ;  /* 0x0000000000007948 */ /* 0x000fea0003800000 */
[----:B------:R-:W-:Y:S01]  /*4050*/  UIADD3 UR4, UR37, 0x20400, URZ ;  /* 0x0002040025047890 */ /* 0x000fe2000fffe03f */
[----:B------:R-:W-:Y:S01]  /*4060*/  WARPGROUP.ARRIVE ;  /* 0x00000000000079c5 */ /* 0x000fe20000000000 */
[----:B------:R-:W-:Y:S01]  /*4070*/  UIADD3 UR5, UR37, 0x22400, URZ ;  /* 0x0002240025057890 */ /* 0x000fe2000fffe03f */
[----:B------:R-:W-:Y:S01]  /*4080*/  LEA.HI R2, R17, R16, RZ, 0x2 ;  /* 0x0000001011027211 */ /* 0x000fe200078f10ff */
[----:B------:R-:W-:Y:S01]  /*4090*/  USHF.R.U32.HI UR4, URZ, 0x4, UR4 ;  /* 0x000000043f047899 */ /* 0x000fe20008011604 */
[----:B------:R-:W-:Y:S01]  /*40a0*/  IMAD.U32 R13, RZ, RZ, UR37 ;  /* 0x00000025ff0d7e24 */ /* 0x000fe2000f8e00ff */
[----:B------:R-:W-:Y:S01]  /*40b0*/  USHF.R.U32.HI UR5, URZ, 0x4, UR5 ;  /* 0x000000043f057899 */ /* 0x000fe20008011605 */
[----:B--2---:R-:W-:Y:S01]  /*40c0*/  LOP3.LUT R5, R2, 0xfffffffc, RZ, 0xc0, !PT ;  /* 0xfffffffc02057812 */ /* 0x004fe200078ec0ff */
[----:B------:R-:W-:-:S02]  /*40d0*/  ULOP3.LUT UR4, UR4, 0x3fff, URZ, 0xc0, !UPT ;  /* 0x00003fff04047892 */ /* 0x000fc4000f8ec03f */
[----:B------:R-:W-:Y:S02]  /*40e0*/  ULOP3.LUT UR5, UR5, 0x3fff, URZ, 0xc0, !UPT ;  /* 0x00003fff05057892 */ /* 0x000fe4000f8ec03f */
[----:B------:R-:W-:Y:S01]  /*40f0*/  ULOP3.LUT UR20, UR4, 0x10000, URZ, 0xfc, !UPT ;  /* 0x0001000004147892 */ /* 0x000fe2000f8efc3f */
[----:B------:R-:W-:Y:S01]  /*4100*/  IMAD.IADD R5, R16, 0x1, -R5 ;  /* 0x0000000110057824 */ /* 0x000fe200078e0a05 */
[----:B------:R-:W-:Y:S01]  /*4110*/  ULOP3.LUT UR6, UR5, 0x10000, URZ, 0xfc, !UPT ;  /* 0x0001000005067892 */ /* 0x000fe2000f8efc3f */
[----:B------:R-:W-:Y:S01]  /*4120*/  UMOV UR21, 0x40000040 ;  /* 0x4000004000157882 */ /* 0x000fe20000000000 */
[----:B------:R-:W-:Y:S01]  /*4130*/  UMOV UR7, 0x40000040 ;  /* 0x4000004000077882 */ /* 0x000fe20000000000 */
[----:B------:R-:W-:Y:S02]  /*4140*/  UMOV UR5, UR21 ;  /* 0x0000001500057c82 */ /* 0x000fe40008000000 */
[----:B------:R-:W-:Y:S01]  /*4150*/  UMOV UR4, UR20 ;  /* 0x0000001400047c82 */ /* 0x000fe20008000000 */
[----:B------:R-:W-:Y:S01]  /*4160*/  UIADD3 UR8, UR20, 0x2, URZ ;  /* 0x0000000214087890 */ /* 0x000fe2000fffe03f */
[----:B------:R-:W-:Y:S01]  /*4170*/  LEA.HI R2, R5, R5, RZ, 0x1 ;  /* 0x0000000505027211 */ /* 0x000fe200078f08ff */
[----:B------:R-:W-:-:S02]  /*4180*/  UIADD3 UR10, UR6, 0x2, URZ ;  /* 0x00000002060a7890 */ /* 0x000fc4000fffe03f */
[----:B------:R-:W-:Y:S01]  /*4190*/  HGMMA.64x64x16.F32 R24, gdesc[UR4], RZ, !UPT, gsb0 ;  /* 0x00e00000041879f0 */ /* 0x000fe2000c0008ff */
[----:B------:R-:W-:Y:S01]  /*41a0*/  UMOV UR9, 0x40000040 ;  /* 0x4000004000097882 */ /* 0x000fe20000000000 */
[----:B------:R-:W-:Y:S01]  /*41b0*/  UMOV UR11, 0x40000040 ;  /* 0x40000040000b7882 */ /* 0x000fe20000000000 */
[----:B------:R-:W-:Y:S01]  /*41c0*/  UIADD3 UR12, UR20, 0x4, URZ ;  /* 0x00000004140c7890 */ /* 0x000fe2000fffe03f */
[----:B------:R-:W-:Y:S01]  /*41d0*/  LOP3.LUT R2, R2, 0x1ffffffe, RZ, 0xc0, !PT ;  /* 0x1ffffffe02027812 */ /* 0x000fe200078ec0ff */
[----:B------:R-:W-:Y:S01]  /*41e0*/  UIADD3 UR14, UR6, 0x4, URZ ;  /* 0x00000004060e7890 */ /* 0x000fe2000fffe03f */
[----:B------:R-:W-:Y:S01]  /*41f0*/  UMOV UR13, 0x40000040 ;  /* 0x40000040000d7882 */ /* 0x000fe20000000000 */
[----:B------:R-:W-:Y:S01]  /*4200*/  UMOV UR15, 0x40000040 ;  /* 0x40000040000f7882 */ /* 0x000fe20000000000 */
[----:B------:R-:W-:Y:S01]  /*4210*/  UIADD3 UR16, UR20, 0x6, URZ ;  /* 0x0000000614107890 */ /* 0x000fe2000fffe03f */
[----:B------:R-:W-:Y:S01]  /*4220*/  IMAD.IADD R2, R5, 0x1, -R2 ;  /* 0x0000000105027824 */ /* 0x000fe200078e0a02 */
[----:B------:R-:W-:Y:S01]  /*4230*/  UIADD3 UR18, UR6, 0x6, URZ ;  /* 0x0000000606127890 */ /* 0x000fe2000fffe03f */
[----:B------:R-:W-:Y:S01]  /*4240*/  VIADD R5, R3, UR41 ;  /* 0x0000002903057c36 */ /* 0x000fe20008000000 */
[----:B------:R-:W-:Y:S01]  /*4250*/  UMOV UR17, 0x40000040 ;  /* 0x4000004000117882 */ /* 0x000fe20000000000 */
[----:B------:R-:W-:Y:S01]  /*4260*/  UMOV UR19, 0x40000040 ;  /* 0x4000004000137882 */ /* 0x000fe20000000000 */
[----:B------:R-:W-:Y:S01]  /*4270*/  ULDC UR4, c[0x0][0x448] ;  /* 0x0001120000047ab9 */ /* 0x000fe20000000800 */
[----:B------:R-:W-:Y:S01]  /*4280*/  IMAD R2, R2, 0x8, R5 ;  /* 0x0000000802027824 */ /* 0x000fe200078e0205 */
[----:B------:R-:W-:-:S04]  /*4290*/  UISETP.NE.AND UP0, UPT, UR4, 0x1, UPT ;  /* 0x000000010400788c */ /* 0x000fc8000bf05270 */
[----:B------:R-:W-:Y:S02]  /*42a0*/  MOV R6, R2 ;  /* 0x0000000200067202 */ /* 0x000fe40000000f00 */
[----:B------:R-:W-:Y:S02]  /*42b0*/  PLOP3.LUT P0, PT, PT, PT, UP0, 0x80, 0x0 ;  /* 0x000000000000781c */ /* 0x000fe40003f0f008 */
[----:B------:R-:W-:-:S03]  /*42c0*/  PLOP3.LUT P1, PT, PT, PT, UP0, 0x80, 0x0 ;  /* 0x000000000000781c */ /* 0x000fc60003f2f008 */
[----:B------:R-:W-:-:S08]  /*42d0*/  @UP0 ULDC UR4, c[0x0][0x44c] ;  /* 0x0001130000040ab9 */ /* 0x000fd00000000800 */
[----:B------:R-:W-:Y:S01]  /*42e0*/  @P0 IMAD.HI.U32 R5, R2, UR4, RZ ;  /* 0x0000000402050c27 */ /* 0x000fe2000f8e00ff */
[----:B------:R-:W-:-:S04]  /*42f0*/  @UP0 ULDC UR4, c[0x0][0x450] ;  /* 0x0001140000040ab9 */ /* 0x000fc80000000800 */
[----:B------:R-:W-:Y:S01]  /*4300*/  @P1 SHF.R.U32.HI R6, RZ, UR4, R5 ;  /* 0x00000004ff061c19 */ /* 0x000fe20008011605 */
[----:B------:R-:W-:-:S04]  /*4310*/  @!P6 VIADD R5, R13, 0x28c40 ;  /* 0x00028c400d05e836 */ /* 0x000fc80000000000 */
[----:B0-----:R-:W0:Y:S01]  /*4320*/  SHFL.IDX PT, R9, R6, RZ, 0x1c1f ;  /* 0x001c1fff06097589 */ /* 0x001e2200000e0000 */
[----:B------:R-:W-:Y:S01]  /*4330*/  @!P6 PRMT R5, RZ, 0x654, R5 ;  /* 0x00000654ff05e816 */ /* 0x000fe20000000005 */
[----:B------:R-:W-:Y:S02]  /*4340*/  WARPGROUP.DEPBAR.LE gsb0, 0x0 ;  /* 0x00008000000079c5 */ /* 0x000fe40000010000 */
[----:B------:R-:W-:-:S06]  /*4350*/  WARPGROUP.ARRIVE ;  /* 0x00000000000079c5 */ /* 0x000fcc0000000000 */
[----:B------:R-:W-:Y:S01]  /*4360*/  HGMMA.64x64x16.F32 R24, gdesc[UR8], R24, gsb0 ;  /* 0x00e00000081879f0 */ /* 0x000fe20008000818 */
[----:B------:R-:W-:Y:S01]  /*4370*/  UMOV UR10, 0xffffffc0 ;  /* 0xffffffc0000a7882 */ /* 0x000fe20000000000 */
[----:B------:R-:W-:Y:S01]  /*4380*/  ULDC UR11, c[0x0][0x2f0] ;  /* 0x0000bc00000b7ab9 */ /* 0x000fe20000000800 */
[----:B------:R-:W-:-:S04]  /*4390*/  UIMAD UR4, UR42, UR10, 0x41 ;  /* 0x000000412a0474a4 */ /* 0x000fc8000f8e020a */
[----:B------:R-:W-:-:S03]  /*43a0*/  UIMAD UR7, UR39, UR11, UR4 ;  /* 0x0000000b270772a4 */ /* 0x000fc6000f8e0204 */
[----:B------:R-:W-:Y:S02]  /*43b0*/  ULDC.64 UR4, c[0x0][0x9e0] ;  /* 0x0002780000047ab9 */ /* 0x000fe40000000a00 */
[----:B------:R-:W-:-:S06]  /*43c0*/  UISETP.GE.AND UP1, UPT, UR5, 0x1, UPT ;  /* 0x000000010500788c */ /* 0x000fcc000bf26270 */
[----:B------:R-:W-:Y:S01]  /*43d0*/  PLOP3.LUT P0, PT, PT, PT, UP1, 0x40, 0x0 ;  /* 0x000000000000781c */ /* 0x000fe20003f0e818 */
[----:B------:R-:W-:Y:S02]  /*43e0*/  WARPGROUP.DEPBAR.LE gsb0, 0x0 ;  /* 0x00008000000079c5 */ /* 0x000fe40000010000 */
[----:B------:R-:W-:-:S06]  /*43f0*/  WARPGROUP.ARRIVE ;  /* 0x00000000000079c5 */ /* 0x000fcc0000000000 */
[----:B------:R-:W-:Y:S01]  /*4400*/  HGMMA.64x64x16.F32 R24, gdesc[UR12], R24, gsb0 ;  /* 0x00e000000c1879f0 */ /* 0x000fe20008000818 */
[----:B------:R-:W-:Y:S02]  /*4410*/  ULDC UR14, c[0x0][0x9dc] ;  /* 0x00027700000e7ab9 */ /* 0x000fe40000000800 */
[----:B------:R-:W-:Y:S02]  /*4420*/  WARPGROUP.DEPBAR.LE gsb0, 0x0 ;  /* 0x00008000000079c5 */ /* 0x000fe40000010000 */
[----:B------:R-:W-:-:S06]  /*4430*/  WARPGROUP.ARRIVE ;  /* 0x00000000000079c5 */ /* 0x000fcc0000000000 */
[----:B------:R-:W-:Y:S01]  /*4440*/  HGMMA.64x64x16.F32 R24, gdesc[UR16], R24, gsb0 ;  /* 0x00e00000101879f0 */ /* 0x000fe20008000818 */
[----:B------:R-:W-:Y:S01]  /*4450*/  ULEA UR19, UR42, 0xffffffc0, 0x6 ;  /* 0xffffffc02a137891 */ /* 0x000fe2000f8e303f */
[----:B------:R-:W-:-:S03]  /*4460*/  ULDC UR18, c[0x0][0x288] ;  /* 0x0000a20000127ab9 */ /* 0x000fc60000000800 */
[----:B------:R-:W-:-:S06]  /*4470*/  UIMAD UR15, UR39, UR11, -UR19 ;  /* 0x0000000b270f72a4 */ /* 0x000fcc000f8e0a13 */
[----:B------:R-:W-:Y:S01]  /*4480*/  IADD3 R10, -R0, UR15, RZ ;  /* 0x0000000f000a7c10 */ /* 0x000fe2000fffe1ff */
[----:B------:R-:W-:Y:S02]  /*4490*/  WARPGROUP.DEPBAR.LE gsb0, 0x0 ;  /* 0x00008000000079c5 */ /* 0x000fe40000010000 */
[----:B------:R2:W-:Y:S02]  /*44a0*/  @!P6 SYNCS.ARRIVE.TRANS64.RED.A1T0 RZ, [R5+URZ], RZ ;  /* 0x000000ff05ffe9a7 */ /* 0x0005e4000810043f */
[----:B--2---:R-:W-:Y:S01]  /*44b0*/  IMAD.U32 R5, RZ, RZ, UR7 ;  /* 0x00000007ff057e24 */ /* 0x004fe2000f8e00ff */
[----:B------:R-:W-:-:S04]  /*44c0*/  ULOP3.LUT UR7, URZ, UR14, URZ, 0x33, !UPT ;  /* 0x0000000e3f077292 */ /* 0x000fc8000f8e333f */
[----:B------:R-:W-:-:S05]  /*44d0*/  IADD3 R5, R5, -UR18, -R0 ;  /* 0x8000001205057c10 */ /* 0x000fca000fffe800 */
[C---:B------:R-:W-:Y:S02]  /*44e0*/  VIADD R11, R5.reuse, UR4 ;  /* 0x00000004050b7c36 */ /* 0x040fe40008000000 */
[----:B------:R-:W-:-:S03]  /*44f0*/  VIADD R12, R5, UR7 ;  /* 0x00000007050c7c36 */ /* 0x000fc60008000000 */
[----:B0-----:R-:W-:Y:S01]  /*4500*/  VIADDMNMX R5, R9, R11, R10, PT ;  /* 0x0000000b09057246 */ /* 0x001fe2000380010a */
[----:B------:R-:W-:Y:S01]  /*4510*/  IMAD.IADD R7, R12, 0x1, R9 ;  /* 0x000000010c077824 */ /* 0x000fe200078e0209 */
[----:B------:R-:W-:Y:S06]  /*4520*/  @P0 BRA `(.L_x_4771) ;  /* 0x0000000000640947 */ /* 0x000fec0003800000 */
[----:B------:R-:W-:Y:S01]  /*4530*/  IMAD.U32 R8, RZ, RZ, UR11 ;  /* 0x0000000bff087e24 */ /* 0x000fe2000f8e00ff */
[----:B------:R-:W-:Y:S03]  /*4540*/  BSSY B0, `(.L_x_4772) ;  /* 0x0000012000007945 */ /* 0x000fe60003800000 */
[----:B------:R-:W-:-:S04]  /*4550*/  IMAD R8, R8, UR39, R9 ;  /* 0x0000002708087c24 */ /* 0x000fc8000f8e0209 */
[----:B------:R-:W-:-:S05]  /*4560*/  VIADD R8, R8, -UR18 ;  /* 0x8000001208087c36 */ /* 0x000fca0008000000 */
        /* <DEDUP_REMOVED lines=10> */
.L_x_4773:
[----:B------:R-:W-:-:S06]  /*4610*/  UISETP.NE.AND UP2, UPT, UR5, 0x1, UPT ;  /* 0x000000010500788c */ /* 0x000fcc000bf45270 */
[----:B------:R-:W-:-:S05]  /*4620*/  PLOP3.LUT P0, PT, PT, PT, UP2, 0x80, 0x0 ;  /* 0x000000000000781c */ /* 0x000fca0003f0f028 */
[----:B------:R-:W-:-:S08]  /*4630*/  @UP2 ULDC.64 UR14, c[0x0][0x9e8] ;  /* 0x00027a00000e2ab9 */ /* 0x000fd00000000a00 */
[----:B------:R-:W-:-:S05]  /*4640*/  @P0 IMAD.HI.U32 R9, R8, UR14, RZ ;  /* 0x0000000e08090c27 */ /* 0x000fca000f8e00ff */
[----:B------:R-:W-:-:S07]  /*4650*/  @P0 SHF.R.U32.HI R8, RZ, UR15, R9 ;  /* 0x0000000fff080c19 */ /* 0x000fce0008011609 */
.L_x_4774:
[----:B------:R-:W-:Y:S05]  /*4660*/  BSYNC B0 ;  /* 0x0000000000007941 */ /* 0x000fea0003800000 */
.L_x_4772:
[----:B------:R-:W-:-:S05]  /*4670*/  MOV R9, UR19 ;  /* 0x0000001300097c02 */ /* 0x000fca0008000f00 */
[----:B------:R-:W-:-:S04]  /*4680*/  IMAD R9, R8, UR5, -R9 ;  /* 0x0000000508097c24 */ /* 0x000fc8000f8e0a09 */
[----:B------:R-:W-:-:S05]  /*4690*/  IMAD.IADD R8, R9, 0x1, -R0 ;  /* 0x0000000109087824 */ /* 0x000fca00078e0a00 */
[----:B------:R-:W-:Y:S02]  /*46a0*/  VIMNMX R7, R7, R8, !PT ;  /* 0x0000000807077248 */ /* 0x000fe40007fe0100 */
[----:B------:R-:W-:-:S07]  /*46b0*/  VIADDMNMX R5, R8, UR5, R5, PT ;  /* 0x0000000508057c46 */ /* 0x000fce000b800105 */
.L_x_4771:
[----:B------:R-:W0:Y:S01]  /*46c0*/  SHFL.IDX PT, R15, R6, 0x1, 0x1c1f ;  /* 0x003c1f00060f7f89 */ /* 0x000e2200000e0000 */
[----:B------:R-:W-:Y:S02]  /*46d0*/  PLOP3.LUT P0, PT, PT, PT, UP1, 0x40, 0x0 ;  /* 0x000000000000781c */ /* 0x000fe40003f0e818 */
[----:B0-----:R-:W-:Y:S01]  /*46e0*/  VIADDMNMX R8, R15, R11, R10, PT ;  /* 0x0000000b0f087246 */ /* 0x001fe2000380010a */
[----:B------:R-:W-:-:S10]  /*46f0*/  IMAD.IADD R9, R12, 0x1, R15 ;  /* 0x000000010c097824 */ /* 0x000fd400078e020f */
[----:B------:R-:W-:Y:S05]  /*4700*/  @P0 BRA `(.L_x_4775) ;  /* 0x0000000000640947 */ /* 0x000fea0003800000 */
        /* <DEDUP_REMOVED lines=14> */
.L_x_4777:
[----:B------:R-:W-:-:S06]  /*47f0*/  UISETP.NE.AND UP2, UPT, UR5, 0x1, UPT ;  /* 0x000000010500788c */ /* 0x000fcc000bf45270 */
[----:B------:R-:W-:-:S05]  /*4800*/  PLOP3.LUT P0, PT, PT, PT, UP2, 0x80, 0x0 ;  /* 0x000000000000781c */ /* 0x000fca0003f0f028 */
[----:B------:R-:W-:-:S08]  /*4810*/  @UP2 ULDC.64 UR14, c[0x0][0x9e8] ;  /* 0x00027a00000e2ab9 */ /* 0x000fd00000000a00 */
[----:B------:R-:W-:-:S05]  /*4820*/  @P0 IMAD.HI.U32 R10, R6, UR14, RZ ;  /* 0x0000000e060a0c27 */ /* 0x000fca000f8e00ff */
[----:B------:R-:W-:-:S07]  /*4830*/  @P0 SHF.R.U32.HI R6, RZ, UR15, R10 ;  /* 0x0000000fff060c19 */ /* 0x000fce000801160a */
.L_x_4778:
[----:B------:R-:W-:Y:S05]  /*4840*/  BSYNC B0 ;  /* 0x0000000000007941 */ /* 0x000fea0003800000 */
.L_x_4776:
[----:B------:R-:W-:-:S04]  /*4850*/  IMAD.U32 R11, RZ, RZ, UR19 ;  /* 0x00000013ff0b7e24 */ /* 0x000fc8000f8e00ff */
[----:B------:R-:W-:-:S04]  /*4860*/  IMAD R11, R6, UR5, -R11 ;  /* 0x00000005060b7c24 */ /* 0x000fc8000f8e0a0b */
[----:B------:R-:W-:-:S05]  /*4870*/  IMAD.IADD R11, R11, 0x1, -R0 ;  /* 0x000000010b0b7824 */ /* 0x000fca00078e0a00 */
[----:B------:R-:W-:Y:S02]  /*4880*/  VIMNMX R9, R9, R11, !PT ;  /* 0x0000000b09097248 */ /* 0x000fe40007fe0100 */
[----:B------:R-:W-:-:S07]  /*4890*/  VIADDMNMX R8, R11, UR5, R8, PT ;  /* 0x000000050b087c46 */ /* 0x000fce000b800108 */
.L_x_4775:
[----:B------:R-:W-:Y:S01]  /*48a0*/  UIMAD UR10, UR42, UR10, 0x40 ;  /* 0x000000402a0a74a4 */ /* 0x000fe2000f8e020a */
[----:B------:R-:W-:Y:S01]  /*48b0*/  BAR.SYNC.DEFER_BLOCKING 0xf, 0x100 ;  /* 0x03c4000000007b1d */ /* 0x000fe20000010000 */
[----:B------:R-:W-:Y:S02]  /*48c0*/  UP2UR UR14, UPR, URZ, 0x1 ;  /* 0x000000013f0e7883 */ /* 0x000fe40008000000 */
[----:B------:R-:W-:Y:S02]  /*48d0*/  UISETP.GE.AND UP6, UPT, UR10, 0x1, UPT ;  /* 0x000000010a00788c */ /* 0x000fe4000bfc6270 */
[----:B------:R-:W-:Y:S02]  /*48e0*/  UISETP.GE.AND UP2, UPT, UR10, 0x2, UPT ;  /* 0x000000020a00788c */ /* 0x000fe4000bf46270 */
[----:B------:R-:W-:Y:S02]  /*48f0*/  UISETP.GE.AND UP3, UPT, UR10, 0x9, UPT ;  /* 0x000000090a00788c */ /* 0x000fe4000bf66270 */
[----:B------:R-:W-:Y:S01]  /*4900*/  PLOP3.LUT P4, PT, PT, PT, UP6, 0x40, 0x0 ;  /* 0x000000000000781c */ /* 0x000fe20003f8e868 */
[----:B------:R-:W-:Y:S01]  /*4910*/  UISETP.GE.AND UP4, UPT, UR10, 0xa, UPT ;  /* 0x0000000a0a00788c */ /* 0x000fe2000bf86270 */
[----:B------:R-:W-:Y:S01]  /*4920*/  PLOP3.LUT P0, PT, PT, PT, UP2, 0x40, 0x0 ;  /* 0x000000000000781c */ /* 0x000fe20003f0e828 */
[----:B------:R-:W-:Y:S01]  /*4930*/  UISETP.GE.AND UP5, UPT, UR10, 0x11, UPT ;  /* 0x000000110a00788c */ /* 0x000fe2000bfa6270 */
[----:B------:R-:W-:Y:S01]  /*4940*/  ISETP.GT.AND P4, PT, R9, RZ, P4 ;  /* 0x000000ff0900720c */ /* 0x000fe20002784270 */
[----:B------:R-:W-:Y:S01]  /*4950*/  UISETP.GE.AND UP0, UPT, UR10, 0x29, UPT ;  /* 0x000000290a00788c */ /* 0x000fe2000bf06270 */
[----:B------:R-:W-:-:S02]  /*4960*/  PLOP3.LUT P3, PT, PT, PT, UP3, 0x40, 0x0 ;  /* 0x000000000000781c */ /* 0x000fc40003f6e838 */
[----:B------:R-:W-:Y:S02]  /*4970*/  ISETP.LT.OR P4, PT, R8, 0x1, P4 ;  /* 0x000000010800780c */ /* 0x000fe40002781670 */
[C---:B------:R-:W-:Y:S02]  /*4980*/  ISETP.GT.AND P0, PT, R7.reuse, 0x1, P0 ;  /* 0x000000010700780c */ /* 0x040fe40000704270 */
[----:B------:R-:W-:Y:S02]  /*4990*/  ISETP.GT.AND P3, PT, R7, 0x8, P3 ;  /* 0x000000080700780c */ /* 0x000fe40001f64270 */
[----:B------:R-:W-:Y:S01]  /*49a0*/  PLOP3.LUT P1, PT, PT, PT, UP6, 0x40, 0x0 ;  /* 0x000000000000781c */ /* 0x000fe20003f2e868 */
[----:B------:R-:W-:Y:S01]  /*49b0*/  UISETP.GE.AND UP6, UPT, UR10, 0x12, UPT ;  /* 0x000000120a00788c */ /* 0x000fe2000bfc6270 */
[----:B------:R-:W-:Y:S02]  /*49c0*/  FSEL R26, R26, -INF , !P4 ;  /* 0xff8000001a1a7808 */ /* 0x000fe40006000000 */
[----:B------:R-:W-:-:S02]  /*49d0*/  PLOP3.LUT P4, PT, PT, PT, UP4, 0x40, 0x0 ;  /* 0x000000000000781c */ /* 0x000fc40003f8e848 */
[C---:B------:R-:W-:Y:S02]  /*49e0*/  ISETP.LT.OR P0, PT, R5.reuse, 0x2, P0 ;  /* 0x000000020500780c */ /* 0x040fe40000701670 */
[----:B------:R-:W-:Y:S02]  /*49f0*/  ISETP.LT.OR P3, PT, R5, 0x9, P3 ;  /* 0x000000090500780c */ /* 0x000fe40001f61670 */
[C---:B------:R-:W-:Y:S02]  /*4a00*/  ISETP.GT.AND P1, PT, R7.reuse, RZ, P1 ;  /* 0x000000ff0700720c */ /* 0x040fe40000f24270 */
[----:B------:R-:W-:Y:S02]  /*4a10*/  ISETP.GT.AND P4, PT, R7, 0x9, P4 ;  /* 0x000000090700780c */ /* 0x000fe40002784270 */
[----:B------:R-:W-:Y:S02]  /*4a20*/  FSEL R25, R25, -INF , !P0 ;  /* 0xff80000019197808 */ /* 0x000fe40004000000 */
[----:B------:R-:W-:-:S02]  /*4a30*/  FSEL R28, R28, -INF , !P3 ;  /* 0xff8000001c1c7808 */ /* 0x000fc40005800000 */
[----:B------:R-:W-:Y:S01]  /*4a40*/  PLOP3.LUT P2, PT, PT, PT, UP2, 0x40, 0x0 ;  /* 0x000000000000781c */ /* 0x000fe20003f4e828 */
[----:B------:R-:W-:Y:S01]  /*4a50*/  UISETP.GE.AND UP2, UPT, UR10, 0x19, UPT ;  /* 0x000000190a00788c */ /* 0x000fe2000bf46270 */
[----:B------:R-:W-:Y:S01]  /*4a60*/  PLOP3.LUT P0, PT, PT, PT, UP4, 0x40, 0x0 ;  /* 0x000000000000781c */ /* 0x000fe20003f0e848 */
[----:B------:R-:W-:Y:S01]  /*4a70*/  UISETP.GE.AND UP4, UPT, UR10, 0x21, UPT ;  /* 0x000000210a00788c */ /* 0x000fe2000bf86270 */
[----:B------:R-:W-:Y:S02]  /*4a80*/  PLOP3.LUT P3, PT, PT, PT, UP5, 0x40, 0x0 ;  /* 0x000000000000781c */ /* 0x000fe40003f6e858 */
[C---:B------:R-:W-:Y:S02]  /*4a90*/  ISETP.LT.OR P1, PT, R5.reuse, 0x1, P1 ;  /* 0x000000010500780c */ /* 0x040fe40000f21670 */
[----:B------:R-:W-:Y:S02]  /*4aa0*/  ISETP.LT.OR P4, PT, R5, 0xa, P4 ;  /* 0x0000000a0500780c */ /* 0x000fe40002781670 */
[----:B------:R-:W-:-:S02]  /*4ab0*/  ISETP.GT.AND P2, PT, R9, 0x1, P2 ;  /* 0x000000010900780c */ /* 0x000fc40001744270 */
[C---:B------:R-:W-:Y:S02]  /*4ac0*/  ISETP.GT.AND P0, PT, R9.reuse, 0x9, P0 ;  /* 0x000000090900780c */ /* 0x040fe40000704270 */
[----:B------:R-:W-:Y:S02]  /*4ad0*/  ISETP.GT.AND P3, PT, R9, 0x10, P3 ;  /* 0x000000100900780c */ /* 0x000fe40001f64270 */
[----:B------:R-:W-:Y:S02]  /*4ae0*/  FSEL R24, R24, -INF , !P1 ;  /* 0xff80000018187808 */ /* 0x000fe40004800000 */
[----:B------:R-:W-:Y:S01]  /*4af0*/  PLOP3.LUT P1, PT, PT, PT, UP3, 0x40, 0x0 ;  /* 0x000000000000781c */ /* 0x000fe20003f2e838 */
[----:B------:R-:W-:Y:S01]  /*4b00*/  UISETP.GE.AND UP3, UPT, UR10, 0x1a, UPT ;  /* 0x0000001a0a00788c */ /* 0x000fe2000bf66270 */
[----:B------:R-:W-:Y:S02]  /*4b10*/  FSEL R29, R29, -INF , !P4 ;  /* 0xff8000001d1d7808 */ /* 0x000fe40006000000 */
[----:B------:R-:W-:-:S02]  /*4b20*/  PLOP3.LUT P4, PT, PT, PT, UP6, 0x40, 0x0 ;  /* 0x000000000000781c */ /* 0x000fc40003f8e868 */
[C---:B------:R-:W-:Y:S02]  /*4b30*/  ISETP.LT.OR P2, PT, R8.reuse, 0x2, P2 ;  /* 0x000000020800780c */ /* 0x040fe40001741670 */
[C---:B------:R-:W-:Y:S02]  /*4b40*/  ISETP.LT.OR P0, PT, R8.reuse, 0xa, P0 ;  /* 0x0000000a0800780c */ /* 0x040fe40000701670 */
[----:B------:R-:W-:Y:S02]  /*4b50*/  ISETP.LT.OR P3, PT, R8, 0x11, P3 ;  /* 0x000000110800780c */ /* 0x000fe40001f61670 */
[C---:B------:R-:W-:Y:S02]  /*4b60*/  ISETP.GT.AND P1, PT, R9.reuse, 0x8, P1 ;  /* 0x000000080900780c */ /* 0x040fe40000f24270 */
[----:B------:R-:W-:Y:S02]  /*4b70*/  ISETP.GT.AND P4, PT, R9, 0x11, P4 ;  /* 0x000000110900780c */ /* 0x000fe40002784270 */
[----:B------:R-:W-:-:S02]  /*4b80*/  FSEL R27, R27, -INF , !P2 ;  /* 0xff8000001b1b7808 */ /* 0x000fc40005000000 */
[----:B------:R-:W-:Y:S02]  /*4b90*/  FSEL R31, R31, -INF , !P0 ;  /* 0xff8000001f1f7808 */ /* 0x000fe40004000000 */
[----:B------:R-:W-:Y:S02]  /*4ba0*/  FSEL R34, R34, -INF , !P3 ;  /* 0xff80000022227808 */ /* 0x000fe40005800000 */
[----:B------:R-:W-:Y:S01]  /*4bb0*/  PLOP3.LUT P2, PT, PT, PT, UP5, 0x40, 0x0 ;  /* 0x000000000000781c */ /* 0x000fe20003f4e858 */
[----:B------:R-:W-:Y:S01]  /*4bc0*/  UISETP.GE.AND UP5, UPT, UR10, 0x22, UPT ;  /* 0x000000220a00788c */ /* 0x000fe2000bfa6270 */
[----:B------:R-:W-:Y:S02]  /*4bd0*/  PLOP3.LUT P0, PT, PT, PT, UP2, 0x40, 0x0 ;  /* 0x000000000000781c */ /* 0x000fe40003f0e828 */
[----:B------:R-:W-:Y:S02]  /*4be0*/  PLOP3.LUT P3, PT, PT, PT, UP3, 0x40, 0x0 ;  /* 0x000000000000781c */ /* 0x000fe40003f6e838 */
[----:B------:R-:W-:-:S02]  /*4bf0*/  ISETP.LT.OR P1, PT, R8, 0x9, P1 ;  /* 0x000000090800780c */ /* 0x000fc40000f21670 */
[----:B------:R-:W-:Y:S02]  /*4c00*/  ISETP.LT.OR P4, PT, R8, 0x12, P4 ;  /* 0x000000120800780c */ /* 0x000fe40002781670 */
[C---:B------:R-:W-:Y:S02]  /*4c10*/  ISETP.GT.AND P2, PT, R7.reuse, 0x10, P2 ;  /* 0x000000100700780c */ /* 0x040fe40001744270 */
[C---:B------:R-:W-:Y:S02]  /*4c20*/  ISETP.GT.AND P0, PT, R7.reuse, 0x18, P0 ;  /* 0x000000180700780c */ /* 0x040fe40000704270 */
[----:B------:R-:W-:Y:S02]  /*4c30*/  ISETP.GT.AND P3, PT, R7, 0x19, P3 ;  /* 0x000000190700780c */ /* 0x000fe40001f64270 */
[----:B------:R-:W-:Y:S02]  /*4c40*/  FSEL R30, R30, -INF , !P1 ;  /* 0xff8000001e1e7808 */ /* 0x000fe40004800000 */
[----:B------:R-:W-:Y:S01]  /*4c50*/  PLOP3.LUT P1, PT, PT, PT, UP6, 0x40, 0x0 ;  /* 0x000000000000781c */ /* 0x000fe20003f2e868 */
[----:B------:R-:W-:Y:S01]  /*4c60*/  UISETP.GE.AND UP6, UPT, UR10, 0x3a, UPT ;  /* 0x0000003a0a00788c */ /* 0x000fe2000bfc6270 */
[----:B------:R-:W-:-:S02]  /*4c70*/  FSEL R35, R35, -INF , !P4 ;  /* 0xff80000023237808 */ /* 0x000fc40006000000 */
[----:B------:R-:W-:Y:S02]  /*4c80*/  PLOP3.LUT P4, PT, PT, PT, UP4, 0x40, 0x0 ;  /* 0x000000000000781c */ /* 0x000fe40003f8e848 */
[C---:B------:R-:W-:Y:S02]  /*4c90*/  ISETP.LT.OR P2, PT, R5.reuse, 0x11, P2 ;  /* 0x000000110500780c */ /* 0x040fe40001741670 */
[C---:B------:R-:W-:Y:S02]  /*4ca0*/  ISETP.LT.OR P0, PT, R5.reuse, 0x19, P0 ;  /* 0x000000190500780c */ /* 0x040fe40000701670 */
[----:B------:R-:W-:Y:S02]  /*4cb0*/  ISETP.LT.OR P3, PT, R5, 0x1a, P3 ;  /* 0x0000001a0500780c */ /* 0x000fe40001f61670 */
[C---:B------:R-:W-:Y:S02]  /*4cc0*/  ISETP.GT.AND P1, PT, R7.reuse, 0x11, P1 ;  /* 0x000000110700780c */ /* 0x040fe40000f24270 */
[----:B------:R-:W-:-:S02]  /*4cd0*/  ISETP.GT.AND P4, PT, R7, 0x20, P4 ;  /* 0x000000200700780c */ /* 0x000fc40002784270 */
[----:B------:R-:W-:Y:S02]  /*4ce0*/  FSEL R32, R32, -INF , !P2 ;  /* 0xff80000020207808 */ /* 0x000fe40005000000 */
[----:B------:R-:W-:Y:S02]  /*4cf0*/  FSEL R36, R36, -INF , !P0 ;  /* 0xff80000024247808 */ /* 0x000fe40004000000 */
[----:B------:R-:W-:Y:S02]  /*4d00*/  FSEL R37, R37, -INF , !P3 ;  /* 0xff80000025257808 */ /* 0x000fe40005800000 */
[----:B------:R-:W-:Y:S01]  /*4d10*/  PLOP3.LUT P2, PT, PT, PT, UP2, 0x40, 0x0 ;  /* 0x000000000000781c */ /* 0x000fe20003f4e828 */
[----:B------:R-:W-:Y:S01]  /*4d20*/  UISETP.GE.AND UP2, UPT, UR10, 0x2a, UPT ;  /* 0x0000002a0a00788c */ /* 0x000fe2000bf46270 */
[----:B------:R-:W-:Y:S02]  /*4d30*/  PLOP3.LUT P0, PT, PT, PT, UP5, 0x40, 0x0 ;  /* 0x000000000000781c */ /* 0x000fe40003f0e858 */
[----:B------:R-:W-:-:S02]  /*4d40*/  PLOP3.LUT P3, PT, PT, PT, UP0, 0x40, 0x0 ;  /* 0x000000000000781c */ /* 0x000fc40003f6e808 */
[C---:B------:R-:W-:Y:S02]  /*4d50*/  ISETP.LT.OR P1, PT, R5.reuse, 0x12, P1 ;  /* 0x000000120500780c */ /* 0x040fe40000f21670 */
[----:B------:R-:W-:Y:S02]  /*4d60*/  ISETP.LT.OR P4, PT, R5, 0x21, P4 ;  /* 0x000000210500780c */ /* 0x000fe40002781670 */
        /* <DEDUP_REMOVED lines=8> */
[----:B------:R-:W-:Y:S02]  /*4df0*/  ISETP.LT.OR P3, PT, R5, 0x29, P3 ;  /* 0x000000290500780c */ /* 0x000fe40001f61670 */
[----:B------:R-:W-:Y:S02]  /*4e00*/  ISETP.GT.AND P4, PT, R7, 0x29, P4 ;  /* 0x000000290700780c */ /* 0x000fe40002784270 */
[----:B------:R-:W-:Y:S02]  /*4e10*/  FSEL R41, R41, -INF , !P0 ;  /* 0xff80000029297808 */ /* 0x000fe40004000000 */
[----:B------:R-:W-:-:S02]  /*4e20*/  FSEL R44, R44, -INF , !P3 ;  /* 0xff8000002c2c7808 */ /* 0x000fc40005800000 */
[----:B------:R-:W-:Y:S01]  /*4e30*/  PLOP3.LUT P0, PT, PT, PT, UP4, 0x40, 0x0 ;  /* 0x000000000000781c */ /* 0x000fe20003f0e848 */
[----:B------:R-:W-:Y:S01]  /*4e40*/  UISETP.GE.AND UP4, UPT, UR10, 0x32, UPT ;  /* 0x000000320a00788c */ /* 0x000fe2000bf86270 */
[----:B------:R-:W-:Y:S02]  /*4e50*/  PLOP3.LUT P3, PT, PT, PT, UP3, 0x40, 0x0 ;  /* 0x000000000000781c */ /* 0x000fe40003f6e838 */
[----:B------:R-:W-:Y:S02]  /*4e60*/  ISETP.LT.OR P4, PT, R5, 0x2a, P4 ;  /* 0x0000002a0500780c */ /* 0x000fe40002781670 */
[----:B------:R-:W-:Y:S02]  /*4e70*/  ISETP.GT.AND P3, PT, R7, 0x30, P3 ;  /* 0x000000300700780c */ /* 0x000fe40001f64270 */
[----:B------:R-:W-:Y:S02]  /*4e80*/  FSEL R45, R45, -INF , !P4 ;  /* 0xff8000002d2d7808 */ /* 0x000fe40006000000 */
[----:B------:R-:W-:-:S02]  /*4e90*/  PLOP3.LUT P4, PT, PT, PT, UP4, 0x40, 0x0 ;  /* 0x000000000000781c */ /* 0x000fc40003f8e848 */
[----:B------:R-:W-:Y:S02]  /*4ea0*/  ISETP.LT.OR P3, PT, R5, 0x31, P3 ;  /* 0x000000310500780c */ /* 0x000fe40001f61670 */
[----:B------:R-:W-:Y:S02]  /*4eb0*/  ISETP.GT.AND P4, PT, R7, 0x31, P4 ;  /* 0x000000310700780c */ /* 0x000fe40002784270 */
[----:B------:R-:W-:Y:S02]  /*4ec0*/  FSEL R48, R48, -INF , !P3 ;  /* 0xff80000030307808 */ /* 0x000fe40005800000 */
[----:B------:R-:W-:Y:S01]  /*4ed0*/  PLOP3.LUT P3, PT, PT, PT, UP5, 0x40, 0x0 ;  /* 0x000000000000781c */ /* 0x000fe20003f6e858 */
[----:B------:R-:W-:Y:S01]  /*4ee0*/  UISETP.GE.AND UP5, UPT, UR10, 0x39, UPT ;  /* 0x000000390a00788c */ /* 0x000fe2000bfa6270 */
[----:B------:R-:W-:Y:S02]  /*4ef0*/  ISETP.LT.OR P4, PT, R5, 0x32, P4 ;  /* 0x000000320500780c */ /* 0x000fe40002781670 */
[----:B------:R-:W-:Y:S01]  /*4f00*/  ISETP.GT.AND P2, PT, R9, 0x18, P2 ;  /* 0x000000180900780c */ /* 0x000fe20001744270 */
[----:B------:R-:W-:Y:S01]  /*4f10*/  ULDC UR10, c[0x0][0x988] ;  /* 0x00026200000a7ab9 */ /* 0x000fe20000000800 */
[----:B------:R-:W-:-:S02]  /*4f20*/  FSEL R49, R49, -INF , !P4 ;  /* 0xff80000031317808 */ /* 0x000fc40006000000 */
[----:B------:R-:W-:Y:S02]  /*4f30*/  PLOP3.LUT P4, PT, PT, PT, UP5, 0x40, 0x0 ;  /* 0x000000000000781c */ /* 0x000fe40003f8e858 */
[----:B------:R-:W-:Y:S02]  /*4f40*/  ISETP.GT.AND P1, PT, R9, 0x19, P1 ;  /* 0x000000190900780c */ /* 0x000fe40000f24270 */
[----:B------:R-:W-:Y:S02]  /*4f50*/  ISETP.GT.AND P4, PT, R7, 0x38, P4 ;  /* 0x000000380700780c */ /* 0x000fe40002784270 */
[C---:B------:R-:W-:Y:S02]  /*4f60*/  ISETP.LT.OR P2, PT, R8.reuse, 0x19, P2 ;  /* 0x000000190800780c */ /* 0x040fe40001741670 */
[----:B------:R-:W-:Y:S02]  /*4f70*/  ISETP.LT.OR P4, PT, R5, 0x39, P4 ;  /* 0x000000390500780c */ /* 0x000fe40002781670 */
[----:B------:R-:W-:-:S02]  /*4f80*/  ISETP.LT.OR P1, PT, R8, 0x1a, P1 ;  /* 0x0000001a0800780c */ /* 0x000fc40000f21670 */
[----:B------:R-:W-:Y:S02]  /*4f90*/  FSEL R52, R52, -INF , !P4 ;  /* 0xff80000034347808 */ /* 0x000fe40006000000 */
[----:B------:R-:W-:Y:S02]  /*4fa0*/  PLOP3.LUT P4, PT, PT, PT, UP6, 0x40, 0x0 ;  /* 0x000000000000781c */ /* 0x000fe40003f8e868 */
[----:B------:R-:W-:Y:S02]  /*4fb0*/  FSEL R38, R38, -INF , !P2 ;  /* 0xff80000026267808 */ /* 0x000fe40005000000 */
[----:B------:R-:W-:Y:S02]  /*4fc0*/  ISETP.GT.AND P4, PT, R7, 0x39, P4 ;  /* 0x000000390700780c */ /* 0x000fe40002784270 */
[----:B------:R-:W-:Y:S02]  /*4fd0*/  FMNMX.FTZ R7, R26, R27, !PT ;  /* 0x0000001b1a077209 */ /* 0x000fe40007810000 */
[----:B------:R-:W-:-:S02]  /*4fe0*/  ISETP.LT.OR P4, PT, R5, 0x3a, P4 ;  /* 0x0000003a0500780c */ /* 0x000fc40002781670 */
[----:B------:R-:W-:Y:S02]  /*4ff0*/  FMNMX.FTZ R5, R24, R25, !PT ;  /* 0x0000001918057209 */ /* 0x000fe40007810000 */
[----:B------:R-:W-:Y:S02]  /*5000*/  FSEL R53, R53, -INF , !P4 ;  /* 0xff80000035357808 */ /* 0x000fe40006000000 */
[----:B------:R-:W-:Y:S02]  /*5010*/  FMNMX.FTZ R6, R28, R5, !PT ;  /* 0x000000051c067209 */ /* 0x000fe40007810000 */
[----:B------:R-:W-:Y:S02]  /*5020*/  ISETP.GT.AND P0, PT, R9, 0x20, P0 ;  /* 0x000000200900780c */ /* 0x000fe40000704270 */
[----:B------:R-:W-:Y:S02]  /*5030*/  FMNMX.FTZ R5, R29, R6, !PT ;  /* 0x000000061d057209 */ /* 0x000fe40007810000 */
[----:B------:R-:W-:Y:S01]  /*5040*/  PLOP3.LUT P4, PT, PT, PT, UP0, 0x40, 0x0 ;  /* 0x000000000000781c */ /* 0x000fe20003f8e808 */
[----:B------:R-:W-:Y:S01]  /*5050*/  UISETP.NE.AND UP0, UPT, UR14, URZ, UPT ;  /* 0x0000003f0e00728c */ /* 0x000fe2000bf05270 */
[----:B------:R-:W-:-:S02]  /*5060*/  FMNMX.FTZ R6, R32, R5, !PT ;  /* 0x0000000520067209 */ /* 0x000fc40007810000 */
[----:B------:R-:W-:Y:S02]  /*5070*/  FSEL R39, R39, -INF , !P1 ;  /* 0xff80000027277808 */ /* 0x000fe40004800000 */
[----:B------:R-:W-:Y:S02]  /*5080*/  FMNMX.FTZ R5, R33, R6, !PT ;  /* 0x0000000621057209 */ /* 0x000fe40007810000 */
[----:B------:R-:W-:Y:S02]  /*5090*/  ISETP.GT.AND P3, PT, R9, 0x21, P3 ;  /* 0x000000210900780c */ /* 0x000fe40001f64270 */
[----:B------:R-:W-:Y:S02]  /*50a0*/  FMNMX.FTZ R6, R36, R5, !PT ;  /* 0x0000000524067209 */ /* 0x000fe40007810000 */
[----:B------:R-:W-:Y:S02]  /*50b0*/  ISETP.LT.OR P0, PT, R8, 0x21, P0 ;  /* 0x000000210800780c */ /* 0x000fe40000701670 */
[----:B------:R-:W-:-:S02]  /*50c0*/  FMNMX.FTZ R5, R37, R6, !PT ;  /* 0x0000000625057209 */ /* 0x000fc40007810000 */
[----:B------:R-:W-:Y:S02]  /*50d0*/  PLOP3.LUT P2, PT, PT, PT, UP2, 0x40, 0x0 ;  /* 0x000000000000781c */ /* 0x000fe40003f4e828 */
[----:B------:R-:W-:Y:S02]  /*50e0*/  FMNMX.FTZ R6, R40, R5, !PT ;  /* 0x0000000528067209 */ /* 0x000fe40007810000 */
[----:B------:R-:W-:Y:S02]  /*50f0*/  ISETP.GT.AND P4, PT, R9, 0x28, P4 ;  /* 0x000000280900780c */ /* 0x000fe40002784270 */
[----:B------:R-:W-:Y:S02]  /*5100*/  FMNMX.FTZ R5, R41, R6, !PT ;  /* 0x0000000629057209 */ /* 0x000fe40007810000 */
[----:B------:R-:W-:Y:S02]  /*5110*/  ISETP.LT.OR P3, PT, R8, 0x22, P3 ;  /* 0x000000220800780c */ /* 0x000fe40001f61670 */
[----:B------:R-:W-:-:S02]  /*5120*/  FMNMX.FTZ R6, R44, R5, !PT ;  /* 0x000000052c067209 */ /* 0x000fc40007810000 */
[----:B------:R-:W-:Y:S02]  /*5130*/  FSEL R42, R42, -INF , !P0 ;  /* 0xff8000002a2a7808 */ /* 0x000fe40004000000 */
[----:B------:R-:W-:Y:S02]  /*5140*/  FMNMX.FTZ R5, R45, R6, !PT ;  /* 0x000000062d057209 */ /* 0x000fe40007810000 */
[----:B------:R-:W-:Y:S02]  /*5150*/  PLOP3.LUT P1, PT, PT, PT, UP3, 0x40, 0x0 ;  /* 0x000000000000781c */ /* 0x000fe40003f2e838 */
[----:B------:R-:W-:Y:S02]  /*5160*/  FMNMX.FTZ R6, R48, R5, !PT ;  /* 0x0000000530067209 */ /* 0x000fe40007810000 */
[----:B------:R-:W-:Y:S02]  /*5170*/  ISETP.LT.OR P4, PT, R8, 0x29, P4 ;  /* 0x000000290800780c */ /* 0x000fe40002781670 */
[----:B------:R-:W-:-:S02]  /*5180*/  FMNMX.FTZ R5, R49, R6, !PT ;  /* 0x0000000631057209 */ /* 0x000fc40007810000 */
[----:B------:R-:W-:Y:S02]  /*5190*/  FSEL R43, R43, -INF , !P3 ;  /* 0xff8000002b2b7808 */ /* 0x000fe40005800000 */
[----:B------:R-:W-:Y:S02]  /*51a0*/  FMNMX.FTZ R6, R52, R5, !PT ;  /* 0x0000000534067209 */ /* 0x000fe40007810000 */
[----:B------:R-:W-:Y:S02]  /*51b0*/  ISETP.GT.AND P2, PT, R9, 0x29, P2 ;  /* 0x000000290900780c */ /* 0x000fe40001744270 */
[----:B------:R-:W-:Y:S02]  /*51c0*/  FMNMX.FTZ R6, R53, R6, !PT ;  /* 0x0000000635067209 */ /* 0x000fe40007810000 */
[----:B------:R-:W-:Y:S02]  /*51d0*/  PLOP3.LUT P0, PT, PT, PT, UP4, 0x40, 0x0 ;  /* 0x000000000000781c */ /* 0x000fe40003f0e848 */
[----:B------:R-:W-:Y:S01]  /*51e0*/  FSEL R46, R46, -INF , !P4 ;  /* 0xff8000002e2e7808 */ /* 0x000fe20006000000 */
[----:B------:R-:W0:Y:S01]  /*51f0*/  SHFL.BFLY PT, R5, R6, 0x2, 0x1f ;  /* 0x0c401f0006057f89 */ /* 0x000e2200000e0000 */
[----:B------:R-:W-:-:S02]  /*5200*/  ISETP.LT.OR P2, PT, R8, 0x2a, P2 ;  /* 0x0000002a0800780c */ /* 0x000fc40001741670 */
[C---:B------:R-:W-:Y:S02]  /*5210*/  ISETP.GT.AND P1, PT, R9.reuse, 0x30, P1 ;  /* 0x000000300900780c */ /* 0x040fe40000f24270 */
[----:B------:R-:W-:Y:S02]  /*5220*/  PLOP3.LUT P3, PT, PT, PT, UP5, 0x40, 0x0 ;  /* 0x000000000000781c */ /* 0x000fe40003f6e858 */
[----:B------:R-:W-:Y:S02]  /*5230*/  ISETP.GT.AND P0, PT, R9, 0x31, P0 ;  /* 0x000000310900780c */ /* 0x000fe40000704270 */
[----:B------:R-:W-:Y:S02]  /*5240*/  FSEL R47, R47, -INF , !P2 ;  /* 0xff8000002f2f7808 */ /* 0x000fe40005000000 */
[----:B------:R-:W-:Y:S02]  /*5250*/  ISETP.LT.OR P1, PT, R8, 0x31, P1 ;  /* 0x000000310800780c */ /* 0x000fe40000f21670 */
[----:B------:R-:W-:-:S02]  /*5260*/  PLOP3.LUT P4, PT, PT, PT, UP6, 0x40, 0x0 ;  /* 0x000000000000781c */ /* 0x000fc40003f8e868 */
[C---:B------:R-:W-:Y:S02]  /*5270*/  ISETP.GT.AND P3, PT, R9.reuse, 0x38, P3 ;  /* 0x000000380900780c */ /* 0x040fe40001f64270 */
[----:B------:R-:W-:Y:S02]  /*5280*/  ISETP.LT.OR P0, PT, R8, 0x32, P0 ;  /* 0x000000320800780c */ /* 0x000fe40000701670 */
[----:B------:R-:W-:Y:S02]  /*5290*/  FSEL R50, R50, -INF , !P1 ;  /* 0xff80000032327808 */ /* 0x000fe40004800000 */
[----:B------:R-:W-:Y:S02]  /*52a0*/  ISETP.GT.AND P4, PT, R9, 0x39, P4 ;  /* 0x000000390900780c */ /* 0x000fe40002784270 */
[----:B------:R-:W-:Y:S02]  /*52b0*/  ISETP.LT.OR P3, PT, R8, 0x39, P3 ;  /* 0x000000390800780c */ /* 0x000fe40001f61670 */
[----:B0-----:R-:W-:-:S02]  /*52c0*/  FMNMX.FTZ R10, R6, R5, !PT ;  /* 0x00000005060a7209 */ /* 0x001fc40007810000 */
[----:B------:R-:W-:Y:S02]  /*52d0*/  FMNMX.FTZ R6, R30, R7, !PT ;  /* 0x000000071e067209 */ /* 0x000fe40007810000 */
[----:B------:R-:W-:Y:S01]  /*52e0*/  FSEL R51, R51, -INF , !P0 ;  /* 0xff80000033337808 */ /* 0x000fe20004000000 */
[----:B------:R-:W0:Y:S01]  /*52f0*/  SHFL.BFLY PT, R5, R10, 0x1, 0x1f ;  /* 0x0c201f000a057f89 */ /* 0x000e2200000e0000 */
[----:B------:R-:W-:Y:S02]  /*5300*/  FMNMX.FTZ R7, R31, R6, !PT ;  /* 0x000000061f077209 */ /* 0x000fe40007810000 */
[----:B------:R-:W-:Y:S02]  /*5310*/  ISETP.LT.OR P4, PT, R8, 0x3a, P4 ;  /* 0x0000003a0800780c */ /* 0x000fe40002781670 */
[----:B------:R-:W-:Y:S02]  /*5320*/  FMNMX.FTZ R6, R34, R7, !PT ;  /* 0x0000000722067209 */ /* 0x000fe40007810000 */
[----:B------:R-:W-:-:S02]  /*5330*/  FSEL R54, R54, -INF , !P3 ;  /* 0xff80000036367808 */ /* 0x000fc40005800000 */
[----:B------:R-:W-:Y:S02]  /*5340*/  FMNMX.FTZ R7, R35, R6, !PT ;  /* 0x0000000623077209 */ /* 0x000fe40007810000 */
[----:B------:R-:W-:Y:S02]  /*5350*/  FSEL R55, R55, -INF , !P4 ;  /* 0xff80000037377808 */ /* 0x000fe40006000000 */
        /* <DEDUP_REMOVED lines=27> */
[--C-:B------:R-:W-:Y:S01]  /*5510*/  FFMA.FTZ R48, R48, UR10, -R10.reuse ;  /* 0x0000000a30307c23 */ /* 0x100fe2000801080a */
[--C-:B------:R-:W-:Y:S01]  /*5520*/  FFMA.FTZ R49, R49, UR10, -R10.reuse ;  /* 0x0000000a31317c23 */ /* 0x100fe2000801080a */
[--C-:B------:R-:W-:Y:S01]  /*5530*/  FFMA.FTZ R52, R52, UR10, -R10.reuse ;  /* 0x0000000a34347c23 */ /* 0x100fe2000801080a */
[----:B------:R-:W-:Y:S01]  /*5540*/  FFMA.FTZ R10, R53, UR10, -R10 ;  /* 0x0000000a350a7c23 */ /* 0x000fe2000801080a */
[----:B------:R-:W-:Y:S08]  /*5550*/  MUFU.EX2 R24, R24 ;  /* 0x0000001800187308 */ /* 0x000ff00000000800 */
[----:B------:R-:W-:Y:S08]  /*5560*/  MUFU.EX2 R15, R10 ;  /* 0x0000000a000f7308 */ /* 0x000ff00000000800 */
[----:B------:R-:W2:Y:S01]  /*5570*/  MUFU.EX2 R25, R25 ;  /* 0x0000001900197308 */ /* 0x000ea20000000800 */
[----:B0-----:R-:W-:-:S05]  /*5580*/  FMNMX.FTZ R7, R6, R7, !PT ;  /* 0x0000000706077209 */ /* 0x001fca0007810000 */
[----:B------:R-:W0:Y:S02]  /*5590*/  SHFL.BFLY PT, R6, R7, 0x1, 0x1f ;  /* 0x0c201f0007067f89 */ /* 0x000e2400000e0000 */
[----:B------:R-:W-:Y:S08]  /*55a0*/  MUFU.EX2 R28, R28 ;  /* 0x0000001c001c7308 */ /* 0x000ff00000000800 */
[----:B------:R-:W3:Y:S01]  /*55b0*/  MUFU.EX2 R29, R29 ;  /* 0x0000001d001d7308 */ /* 0x000ee20000000800 */
[----:B--2---:R-:W-:-:S07]  /*55c0*/  F2FP.F16.F32.PACK_AB R152, R25, R24 ;  /* 0x000000181998723e */ /* 0x004fce00000000ff */
[----:B------:R-:W-:Y:S01]  /*55d0*/  MUFU.EX2 R32, R32 ;  /* 0x0000002000207308 */ /* 0x000fe20000000800 */
[----:B0-----:R-:W-:-:S07]  /*55e0*/  FMNMX.FTZ R6, R7, R6, !PT ;  /* 0x0000000607067209 */ /* 0x001fce0007810000 */
[----:B------:R-:W-:Y:S01]  /*55f0*/  MUFU.EX2 R33, R33 ;  /* 0x0000002100217308 */ /* 0x000fe20000000800 */
[----:B---3--:R-:W-:Y:S02]  /*5600*/  F2FP.F16.F32.PACK_AB R154, R29, R28 ;  /* 0x0000001c1d9a723e */ /* 0x008fe400000000ff */
[C---:B------:R-:W-:Y:S01]  /*5610*/  FSETP.NEU.FTZ.AND P0, PT, R6.reuse, -INF , PT ;  /* 0xff8000000600780b */ /* 0x040fe20003f1d000 */
[----:B------:R-:W-:-:S04]  /*5620*/  FMUL.FTZ R7, R6, UR10 ;  /* 0x0000000a06077c20 */ /* 0x000fc80008410000 */
[----:B------:R-:W-:Y:S01]  /*5630*/  MUFU.EX2 R36, R36 ;  /* 0x0000002400247308 */ /* 0x000fe20000000800 */
[----:B------:R-:W-:Y:S02]  /*5640*/  FSEL R11, R7, RZ, P0 ;  /* 0x000000ff070b7208 */ /* 0x000fe40000000000 */
[----:B------:R-:W-:-:S03]  /*5650*/  LEA.HI R7, R17, R16, RZ, 0x4 ;  /* 0x0000001011077211 */ /* 0x000fc600078f20ff */
[--C-:B------:R-:W-:Y:S01]  /*5660*/  FFMA.FTZ R26, R26, UR10, -R11.reuse ;  /* 0x0000000a1a1a7c23 */ /* 0x100fe2000801080b */
[----:B------:R-:W-:Y:S01]  /*5670*/  LOP3.LUT R9, R7, 0xfffffff0, RZ, 0xc0, !PT ;  /* 0xfffffff007097812 */ /* 0x000fe200078ec0ff */
[--C-:B------:R-:W-:Y:S01]  /*5680*/  FFMA.FTZ R27, R27, UR10, -R11.reuse ;  /* 0x0000000a1b1b7c23 */ /* 0x100fe2000801080b */
[--C-:B------:R-:W-:Y:S01]  /*5690*/  FFMA.FTZ R30, R30, UR10, -R11.reuse ;  /* 0x0000000a1e1e7c23 */ /* 0x100fe2000801080b */
[--C-:B------:R-:W-:Y:S01]  /*56a0*/  FFMA.FTZ R31, R31, UR10, -R11.reuse ;  /* 0x0000000a1f1f7c23 */ /* 0x100fe2000801080b */
[----:B------:R-:W-:Y:S01]  /*56b0*/  FFMA.FTZ R34, R34, UR10, -R11 ;  /* 0x0000000a22227c23 */ /* 0x000fe2000801080b */
[----:B------:R-:W-:Y:S01]  /*56c0*/  IMAD.IADD R9, R16, 0x1, -R9 ;  /* 0x0000000110097824 */ /* 0x000fe200078e0a09 */
[----:B------:R-:W-:Y:S01]  /*56d0*/  MUFU.EX2 R26, R26 ;  /* 0x0000001a001a7308 */ /* 0x000fe20000000800 */
[----:B------:R-:W-:Y:S01]  /*56e0*/  LEA.HI R16, R17, R16, RZ, 0x5 ;  /* 0x0000001011107211 */ /* 0x000fe200078f28ff */
[--C-:B------:R-:W-:Y:S01]  /*56f0*/  FFMA.FTZ R35, R35, UR10, -R11.reuse ;  /* 0x0000000a23237c23 */ /* 0x100fe2000801080b */
[----:B------:R-:W-:Y:S01]  /*5700*/  FFMA.FTZ R38, R38, UR10, -R11 ;  /* 0x0000000a26267c23 */ /* 0x000fe2000801080b */
[----:B------:R-:W-:Y:S01]  /*5710*/  SHF.R.S32.HI R8, RZ, 0x1f, R9 ;  /* 0x0000001fff087819 */ /* 0x000fe20000011409 */
[----:B------:R-:W-:Y:S01]  /*5720*/  FFMA.FTZ R39, R39, UR10, -R11 ;  /* 0x0000000a27277c23 */ /* 0x000fe2000801080b */
[----:B------:R-:W-:-:S02]  /*5730*/  IMAD.SHL.U32 R16, R16, 0x20, RZ ;  /* 0x0000002010107824 */ /* 0x000fc400078e00ff */
[--C-:B------:R-:W-:Y:S01]  /*5740*/  FFMA.FTZ R42, R42, UR10, -R11.reuse ;  /* 0x0000000a2a2a7c23 */ /* 0x100fe2000801080b */
[----:B------:R-:W-:Y:S01]  /*5750*/  LEA.HI R8, R8, R9, RZ, 0x3 ;  /* 0x0000000908087211 */ /* 0x000fe200078f18ff */
[----:B------:R-:W0:Y:S01]  /*5760*/  MUFU.EX2 R27, R27 ;  /* 0x0000001b001b7308 */ /* 0x000e220000000800 */
[--C-:B------:R-:W-:Y:S01]  /*5770*/  FFMA.FTZ R43, R43, UR10, -R11.reuse ;  /* 0x0000000a2b2b7c23 */ /* 0x100fe2000801080b */
[--C-:B------:R-:W-:Y:S01]  /*5780*/  FFMA.FTZ R46, R46, UR10, -R11.reuse ;  /* 0x0000000a2e2e7c23 */ /* 0x100fe2000801080b */
[C---:B------:R-:W-:Y:S01]  /*5790*/  LOP3.LUT R10, R8.reuse, 0xfffffff8, RZ, 0xc0, !PT ;  /* 0xfffffff8080a7812 */ /* 0x040fe200078ec0ff */
[----:B------:R-:W-:Y:S02]  /*57a0*/  IMAD.SHL.U32 R17, R8, 0x40, RZ ;  /* 0x0000004008117824 */ /* 0x000fe400078e00ff */
[--C-:B------:R-:W-:Y:S01]  /*57b0*/  FFMA.FTZ R47, R47, UR10, -R11.reuse ;  /* 0x0000000a2f2f7c23 */ /* 0x100fe2000801080b */
[--C-:B------:R-:W-:Y:S01]  /*57c0*/  FFMA.FTZ R50, R50, UR10, -R11.reuse ;  /* 0x0000000a32327c23 */ /* 0x100fe2000801080b */
[----:B------:R-:W-:Y:S01]  /*57d0*/  FFMA.FTZ R51, R51, UR10, -R11 ;  /* 0x0000000a33337c23 */ /* 0x000fe2000801080b */
[----:B------:R-:W-:Y:S01]  /*57e0*/  IMAD.IADD R10, R9, 0x1, -R10 ;  /* 0x00000001090a7824 */ /* 0x000fe200078e0a0a */
[----:B------:R-:W-:Y:S01]  /*57f0*/  SHF.R.S32.HI R9, RZ, 0x4, R7 ;  /* 0x00000004ff097819 */ /* 0x000fe20000011407 */
[----:B------:R-:W-:Y:S01]  /*5800*/  MUFU.EX2 R30, R30 ;  /* 0x0000001e001e7308 */ /* 0x000fe20000000800 */
[----:B------:R-:W-:Y:S01]  /*5810*/  LOP3.LUT R17, R17, 0x7ffffe00, RZ, 0xc0, !PT ;  /* 0x7ffffe0011117812 */ /* 0x000fe200078ec0ff */
[--C-:B------:R-:W-:Y:S01]  /*5820*/  FFMA.FTZ R54, R54, UR10, -R11.reuse ;  /* 0x0000000a36367c23 */ /* 0x100fe2000801080b */
[----:B------:R-:W-:Y:S01]  /*5830*/  SHF.L.U32 R7, R10, 0x6, RZ ;  /* 0x000000060a077819 */ /* 0x000fe200000006ff */
[----:B------:R-:W-:Y:S01]  /*5840*/  IMAD.SHL.U32 R12, R9, 0x8, RZ ;  /* 0x00000008090c7824 */ /* 0x000fe200078e00ff */
[----:B------:R-:W-:Y:S01]  /*5850*/  LOP3.LUT R9, R16, 0x7ffffc00, RZ, 0xc0, !PT ;  /* 0x7ffffc0010097812 */ /* 0x000fe200078ec0ff */
[----:B------:R-:W-:Y:S01]  /*5860*/  FFMA.FTZ R55, R55, UR10, -R11 ;  /* 0x0000000a37377c23 */ /* 0x000fe2000801080b */
[----:B------:R-:W-:Y:S01]  /*5870*/  LOP3.LUT R7, R7, 0x1c0, RZ, 0xc0, !PT ;  /* 0x000001c007077812 */ /* 0x000fe200078ec0ff */
[----:B------:R-:W2:Y:S01]  /*5880*/  MUFU.EX2 R31, R31 ;  /* 0x0000001f001f7308 */ /* 0x000ea20000000800 */
[----:B------:R-:W-:-:S02]  /*5890*/  LOP3.LUT P0, RZ, R10, 0x2, RZ, 0xc0, !PT ;  /* 0x000000020aff7812 */ /* 0x000fc4000780c0ff */
[----:B------:R-:W-:Y:S02]  /*58a0*/  LOP3.LUT R12, R7, 0x8, R12, 0xf8, !PT ;  /* 0x00000008070c7812 */ /* 0x000fe400078ef80c */
[----:B------:R-:W-:Y:S02]  /*58b0*/  SHF.R.U32.HI R7, RZ, 0x3, R7 ;  /* 0x00000003ff077819 */ /* 0x000fe40000011607 */
[----:B------:R-:W-:Y:S01]  /*58c0*/  LOP3.LUT P1, RZ, R10, 0x4, RZ, 0xc0, !PT ;  /* 0x000000040aff7812 */ /* 0x000fe2000782c0ff */
[----:B------:R-:W-:Y:S01]  /*58d0*/  MUFU.EX2 R34, R34 ;  /* 0x0000002200227308 */ /* 0x000fe20000000800 */
[----:B------:R-:W-:Y:S01]  /*58e0*/  LOP3.LUT R12, R12, R7, RZ, 0x3c, !PT ;  /* 0x000000070c0c7212 */ /* 0x000fe200078e3cff */
[----:B------:R-:W-:Y:S01]  /*58f0*/  FADD.FTZ R7, R24, R25 ;  /* 0x0000001918077221 */ /* 0x000fe20000010000 */
[----:B0-----:R-:W-:Y:S02]  /*5900*/  F2FP.F16.F32.PACK_AB R153, R27, R26 ;  /* 0x0000001a1b99723e */ /* 0x001fe400000000ff */
[----:B------:R-:W-:Y:S01]  /*5910*/  IADD3 R12, R12, R17, R9 ;  /* 0x000000110c0c7210 */ /* 0x000fe20007ffe009 */
[----:B------:R-:W-:Y:S01]  /*5920*/  FADD.FTZ R8, R28, R7 ;  /* 0x000000071c087221 */ /* 0x000fe20000010000 */
[----:B------:R-:W-:Y:S01]  /*5930*/  F2FP.F16.F32.PACK_AB R156, R33, R32 ;  /* 0x00000020219c723e */ /* 0x000fe200000000ff */
[----:B------:R-:W0:Y:S01]  /*5940*/  MUFU.EX2 R35, R35 ;  /* 0x0000002300237308 */ /* 0x000e220000000800 */
[----:B------:R-:W-:Y:S01]  /*5950*/  LEA R12, R12, UR37, 0x1 ;  /* 0x000000250c0c7c11 */ /* 0x000fe2000f8e08ff */
[----:B------:R-:W-:Y:S01]  /*5960*/  FADD.FTZ R7, R29, R8 ;  /* 0x000000081d077221 */ /* 0x000fe20000010000 */
[----:B--2---:R-:W-:-:S03]  /*5970*/  F2FP.F16.F32.PACK_AB R155, R31, R30 ;  /* 0x0000001e1f9b723e */ /* 0x004fc600000000ff */
[----:B------:R-:W-:Y:S01]  /*5980*/  FADD.FTZ R8, R32, R7 ;  /* 0x0000000720087221 */ /* 0x000fe20000010000 */
[----:B------:R-:W-:Y:S01]  /*5990*/  FADD.FTZ R7, R26, R27 ;  /* 0x0000001b1a077221 */ /* 0x000fe20000010000 */
[----:B------:R-:W2:Y:S01]  /*59a0*/  MUFU.EX2 R38, R38 ;  /* 0x0000002600267308 */ /* 0x000ea20000000800 */
[----:B------:R-:W-:Y:S02]  /*59b0*/  VIADD R11, R12, 0x26840 ;  /* 0x000268400c0b7836 */ /* 0x000fe40000000000 */
[----:B------:R-:W-:Y:S01]  /*59c0*/  FADD.FTZ R9, R33, R8 ;  /* 0x0000000821097221 */ /* 0x000fe20000010000 */
[----:B------:R-:W-:Y:S01]  /*59d0*/  FADD.FTZ R8, R30, R7 ;  /* 0x000000071e087221 */ /* 0x000fe20000010000 */
[----:B------:R3:W-:Y:S02]  /*59e0*/  STSM.16.M88.4 [R12+0x26800], R152 ;  /* 0x026800980c007844 */ /* 0x0007e40000000200 */
[----:B------:R-:W-:Y:S01]  /*59f0*/  FADD.FTZ R10, R36, R9 ;  /* 0x00000009240a7221 */ /* 0x000fe20000010000 */
[----:B------:R-:W-:Y:S01]  /*5a00*/  FADD.FTZ R7, R31, R8 ;  /* 0x000000081f077221 */ /* 0x000fe20000010000 */
[----:B------:R-:W4:Y:S01]  /*5a10*/  MUFU.EX2 R37, R37 ;  /* 0x0000002500257308 */ /* 0x000f220000000800 */
[----:B0-----:R-:W-:-:S02]  /*5a20*/  F2FP.F16.F32.PACK_AB R157, R35, R34 ;  /* 0x00000022239d723e */ /* 0x001fc400000000ff */
[----:B------:R-:W-:-:S04]  /*5a30*/  FADD.FTZ R8, R34, R7 ;  /* 0x0000000722087221 */ /* 0x000fc80000010000 */
[----:B------:R-:W-:Y:S01]  /*5a40*/  FADD.FTZ R7, R35, R8 ;  /* 0x0000000823077221 */ /* 0x000fe20000010000 */
[----:B------:R-:W0:Y:S03]  /*5a50*/  MUFU.EX2 R39, R39 ;  /* 0x0000002700277308 */ /* 0x000e260000000800 */
[----:B--2---:R-:W-:-:S05]  /*5a60*/  FADD.FTZ R8, R38, R7 ;  /* 0x0000000726087221 */ /* 0x004fca0000010000 */
[----:B------:R-:W2:Y:S01]  /*5a70*/  MUFU.EX2 R40, R40 ;  /* 0x0000002800287308 */ /* 0x000ea20000000800 */
[C---:B----4-:R-:W-:Y:S01]  /*5a80*/  FADD.FTZ R9, R37.reuse, R10 ;  /* 0x0000000a25097221 */ /* 0x050fe20000010000 */
[----:B------:R-:W-:-:S06]  /*5a90*/  F2FP.F16.F32.PACK_AB R158, R37, R36 ;  /* 0x00000024259e723e */ /* 0x000fcc00000000ff */
[----:B------:R-:W4:Y:S01]  /*5aa0*/  MUFU.EX2 R42, R42 ;  /* 0x0000002a002a7308 */ /* 0x000f220000000800 */
[C---:B0-----:R-:W-:Y:S01]  /*5ab0*/  FADD.FTZ R7, R39.reuse, R8 ;  /* 0x0000000827077221 */ /* 0x041fe20000010000 */
[----:B------:R-:W-:-:S06]  /*5ac0*/  F2FP.F16.F32.PACK_AB R159, R39, R38 ;  /* 0x00000026279f723e */ /* 0x000fcc00000000ff */
[----:B------:R-:W0:Y:S01]  /*5ad0*/  MUFU.EX2 R41, R41 ;  /* 0x0000002900297308 */ /* 0x000e220000000800 */
[----:B--2---:R-:W-:Y:S01]  /*5ae0*/  FADD.FTZ R10, R40, R9 ;  /* 0x00000009280a7221 */ /* 0x004fe20000010000 */
[----:B------:R-:W-:-:S05]  /*5af0*/  IMAD.MOV.U32 R9, RZ, RZ, 0x20 ;  /* 0x00000020ff097424 */ /* 0x000fca00078e00ff */
[----:B------:R-:W-:Y:S01]  /*5b00*/  SEL R9, R9, 0xffffffe0, !P0 ;  /* 0xffffffe009097807 */ /* 0x000fe20004000000 */
[----:B------:R-:W2:Y:S01]  /*5b10*/  MUFU.EX2 R43, R43 ;  /* 0x0000002b002b7308 */ /* 0x000ea20000000800 */
[----:B----4-:R-:W-:-:S07]  /*5b20*/  FADD.FTZ R8, R42, R7 ;  /* 0x000000072a087221 */ /* 0x010fce0000010000 */
[----:B------:R-:W4:Y:S01]  /*5b30*/  MUFU.EX2 R44, R44 ;  /* 0x0000002c002c7308 */ /* 0x000f220000000800 */
[C---:B0-----:R-:W-:Y:S01]  /*5b40*/  FADD.FTZ R17, R41.reuse, R10 ;  /* 0x0000000a29117221 */ /* 0x041fe20000010000 */
[----:B------:R-:W-:Y:S01]  /*5b50*/  VIADD R10, R12, 0x26800 ;  /* 0x000268000c0a7836 */ /* 0x000fe20000000000 */
[----:B------:R-:W-:-:S03]  /*5b60*/  F2FP.F16.F32.PACK_AB R160, R41, R40 ;  /* 0x0000002829a0723e */ /* 0x000fc600000000ff */
[C---:B------:R-:W-:Y:S02]  /*5b70*/  @P1 VIADD R11, R10.reuse, 0xffffffc0 ;  /* 0xffffffc00a0b1836 */ /* 0x040fe40000000000 */
[----:B------:R-:W0:Y:S01]  /*5b80*/  MUFU.EX2 R46, R46 ;  /* 0x0000002e002e7308 */ /* 0x000e220000000800 */
[C---:B--2---:R-:W-:Y:S01]  /*5b90*/  FADD.FTZ R7, R43.reuse, R8 ;  /* 0x000000082b077221 */ /* 0x044fe20000010000 */
[----:B------:R-:W-:Y:S01]  /*5ba0*/  IMAD.IADD R10, R10, 0x1, R9 ;  /* 0x000000010a0a7824 */ /* 0x000fe200078e0209 */
[----:B------:R-:W-:Y:S02]  /*5bb0*/  F2FP.F16.F32.PACK_AB R161, R43, R42 ;  /* 0x0000002a2ba1723e */ /* 0x000fe400000000ff */
[----:B------:R-:W-:Y:S02]  /*5bc0*/  IADD3 R9, R9, R11, RZ ;  /* 0x0000000b09097210 */ /* 0x000fe40007ffe0ff */
[----:B------:R3:W-:Y:S01]  /*5bd0*/  STSM.16.M88.4 [R10], R156 ;  /* 0x0000009c0a007844 */ /* 0x0007e20000000200 */
[----:B------:R-:W2:Y:S01]  /*5be0*/  MUFU.EX2 R45, R45 ;  /* 0x0000002d002d7308 */ /* 0x000ea20000000800 */
[----:B----4-:R-:W-:-:S07]  /*5bf0*/  FADD.FTZ R8, R44, R17 ;  /* 0x000000112c087221 */ /* 0x010fce0000010000 */
[----:B------:R-:W4:Y:S01]  /*5c00*/  MUFU.EX2 R47, R47 ;  /* 0x0000002f002f7308 */ /* 0x000f220000000800 */
[----:B0-----:R-:W-:-:S07]  /*5c10*/  FADD.FTZ R16, R46, R7 ;  /* 0x000000072e107221 */ /* 0x001fce0000010000 */
[----:B------:R-:W-:Y:S01]  /*5c20*/  MUFU.EX2 R48, R48 ;  /* 0x0000003000307308 */ /* 0x000fe20000000800 */
[C---:B--2---:R-:W-:Y:S01]  /*5c30*/  F2FP.F16.F32.PACK_AB R162, R45.reuse, R44 ;  /* 0x0000002c2da2723e */ /* 0x044fe200000000ff */
[----:B------:R-:W-:-:S06]  /*5c40*/  FADD.FTZ R45, R45, R8 ;  /* 0x000000082d2d7221 */ /* 0x000fcc0000010000 */
[----:B------:R-:W0:Y:S01]  /*5c50*/  MUFU.EX2 R49, R49 ;  /* 0x0000003100317308 */ /* 0x000e220000000800 */
[C---:B----4-:R-:W-:Y:S01]  /*5c60*/  F2FP.F16.F32.PACK_AB R163, R47.reuse, R46 ;  /* 0x0000002e2fa3723e */ /* 0x050fe200000000ff */
[----:B------:R-:W-:-:S04]  /*5c70*/  FADD.FTZ R47, R47, R16 ;  /* 0x000000102f2f7221 */ /* 0x000fc80000010000 */
[----:B------:R3:W-:Y:S02]  /*5c80*/  STSM.16.M88.4 [R11], R160 ;  /* 0x000000a00b007844 */ /* 0x0007e40000000200 */
[----:B------:R-:W-:Y:S08]  /*5c90*/  MUFU.EX2 R50, R50 ;  /* 0x0000003200327308 */ /* 0x000ff00000000800 */
[----:B------:R-:W2:Y:S01]  /*5ca0*/  MUFU.EX2 R51, R51 ;  /* 0x0000003300337308 */ /* 0x000ea20000000800 */
[----:B0-----:R-:W-:Y:S01]  /*5cb0*/  F2FP.F16.F32.PACK_AB R164, R49, R48 ;  /* 0x0000003031a4723e */ /* 0x001fe200000000ff */
[----:B------:R-:W-:-:S04]  /*5cc0*/  FADD.FTZ R48, R48, R45 ;  /* 0x0000002d30307221 */ /* 0x000fc80000010000 */
[----:B------:R-:W-:Y:S02]  /*5cd0*/  FADD.FTZ R49, R49, R48 ;  /* 0x0000003031317221 */ /* 0x000fe40000010000 */
[----:B------:R-:W0:Y:S08]  /*5ce0*/  MUFU.EX2 R52, R52 ;  /* 0x0000003400347308 */ /* 0x000e300000000800 */
[----:B------:R-:W-:Y:S01]  /*5cf0*/  MUFU.EX2 R54, R54 ;  /* 0x0000003600367308 */ /* 0x000fe20000000800 */
[----:B--2---:R-:W-:Y:S01]  /*5d00*/  F2FP.F16.F32.PACK_AB R165, R51, R50 ;  /* 0x0000003233a5723e */ /* 0x004fe200000000ff */
[----:B------:R-:W-:-:S04]  /*5d10*/  FADD.FTZ R50, R50, R47 ;  /* 0x0000002f32327221 */ /* 0x000fc80000010000 */
[----:B------:R-:W-:Y:S02]  /*5d20*/  FADD.FTZ R51, R51, R50 ;  /* 0x0000003233337221 */ /* 0x000fe40000010000 */
[----:B------:R-:W2:Y:S01]  /*5d30*/  MUFU.EX2 R55, R55 ;  /* 0x0000003700377308 */ /* 0x000ea20000000800 */
[----:B0-----:R-:W-:Y:S01]  /*5d40*/  F2FP.F16.F32.PACK_AB R166, R15, R52 ;  /* 0x000000340fa6723e */ /* 0x001fe200000000ff */
        /* <DEDUP_REMOVED lines=8> */
.L_x_4779:
[----:B------:R0:W2:Y:S01]  /*5dd0*/  SYNCS.PHASECHK.TRANS64.TRYWAIT P0, [UR37+0x28c50], R14 ;  /* 0x028c500eff0075a7 */ /* 0x0000a20008000165 */
[----:B------:R-:W-:Y:S05]  /*5de0*/  @!P5 BRA `(.L_x_4780) ;  /* 0x000000000004d947 */ /* 0x000fea0003800000 */
[----:B------:R-:W-:Y:S01]  /*5df0*/  BPT.TRAP 0x1 ;  /* 0x000000040000795c */ /* 0x000fe20000300000 */
.L_x_4780:
[----:B--2---:R-:W-:Y:S05]  /*5e00*/  @P0 BRA `(.L_x_4781) ;  /* 0x0000000000080947 */ /* 0x004fea0003800000 */
[----:B------:R-:W2:Y:S02]  /*5e10*/  SYNCS.PHASECHK.TRANS64.TRYWAIT P0, [UR37+0x28c50], R14 ;  /* 0x028c500eff0075a7 */ /* 0x000ea40008000165 */
[----:B--2---:R-:W-:Y:S05]  /*5e20*/  @!P0 BRA `(.L_x_4782) ;  /* 0x000000e400888947 */ /* 0x004fea0003800000 */
.L_x_4781:
[----:B------:R-:W-:Y:S01]  /*5e30*/  WARPGROUP.ARRIVE ;  /* 0x00000000000079c5 */ /* 0x000fe20000000000 */
[----:B------:R-:W-:Y:S01]  /*5e40*/  UMOV UR14, UR36 ;  /* 0x00000024000e7c82 */ /* 0x000fe20008000000 */
[----:B------:R-:W-:Y:S01]  /*5e50*/  UMOV UR15, 0x40000040 ;  /* 0x40000040000f7882 */ /* 0x000fe20000000000 */
[----:B------:R-:W-:Y:S01]  /*5e60*/  PLOP3.LUT P0, PT, PT, PT, UP1, 0x40, 0x0 ;  /* 0x000000000000781c */ /* 0x000fe20003f0e818 */
[----:B------:R-:W-:Y:S01]  /*5e70*/  @UP0 ULDC UR23, c[0x0][0x450] ;  /* 0x0001140000170ab9 */ /* 0x000fe20000000800 */
[----:B--2---:R-:W-:Y:S01]  /*5e80*/  @!P6 VIADD R13, R13, 0x28c60 ;  /* 0x00028c600d0de836 */ /* 0x004fe20000000000 */
[----:B------:R-:W-:Y:S01]  /*5e90*/  HGMMA.64x256x16.F32 R24, R152, gdesc[UR12].tnspB, RZ, !UPT, gsb0 ;  /* 0x43e0000c98187df0 */ /* 0x000fe2000c0008ff */
[----:B------:R-:W-:Y:S01]  /*5ea0*/  UIADD3 UR14, UR36, 0x80, URZ ;  /* 0x00000080240e7890 */ /* 0x000fe2000fffe03f */
[----:B------:R-:W-:Y:S01]  /*5eb0*/  UMOV UR15, 0x40000040 ;  /* 0x40000040000f7882 */ /* 0x000fe20000000000 */
[----:B------:R-:W-:Y:S01]  /*5ec0*/  UIMAD UR22, UR39, UR11, -UR18 ;  /* 0x0000000b271672a4 */ /* 0x000fe2000f8e0a12 */
[----:B------:R-:W-:Y:S01]  /*5ed0*/  @!P6 PRMT R13, RZ, 0x654, R13 ;  /* 0x00000654ff0de816 */ /* 0x000fe2000000000d */
[----:B------:R-:W-:Y:S01]  /*5ee0*/  UIADD3 UR42, UR42, -0x2, URZ ;  /* 0xfffffffe2a2a7890 */ /* 0x000fe2000fffe03f */
[----:B------:R-:W-:-:S02]  /*5ef0*/  WARPGROUP.DEPBAR.LE gsb0, 0x0 ;  /* 0x00008000000079c5 */ /* 0x000fc40000010000 */
        /* <DEDUP_REMOVED lines=15> */
[----:B------:R-:W2:Y:S02]  /*5ff0*/  S2UR UR14, SR_CTAID.X ;  /* 0x00000000000e79c3 */ /* 0x000ea40000002500 */
[----:B--2---:R-:W-:-:S03]  /*6000*/  USHF.L.U32 UR19, UR14, 0x6, URZ ;  /* 0x000000060e137899 */ /* 0x004fc6000800063f */
[----:B------:R-:W-:Y:S02]  /*6010*/  @UP0 ULDC UR14, c[0x0][0x44c] ;  /* 0x00011300000e0ab9 */ /* 0x000fe40000000800 */
[----:B------:R-:W-:-:S04]  /*6020*/  UIMAD.WIDE.U32 UR14, UR19, UR14, URZ ;  /* 0x0000000e130e72a5 */ /* 0x000fc8000f8e003f */
[----:B------:R-:W-:-:S04]  /*6030*/  @UP0 USHF.R.U32.HI UR19, URZ, UR23, UR15 ;  /* 0x000000173f130299 */ /* 0x000fc8000801160f */
[----:B------:R-:W-:-:S04]  /*6040*/  UIADD3 UR14, UR22, UR19, URZ ;  /* 0x00000013160e7290 */ /* 0x000fc8000fffe03f */
[----:B------:R-:W-:Y:S01]  /*6050*/  UIADD3 UR4, UR14, UR4, URZ ;  /* 0x000000040e047290 */ /* 0x000fe2000fffe03f */
        /* <DEDUP_REMOVED lines=21> */
.L_x_4784:
[----:B------:R-:W-:-:S11]  /*61b0*/  UISETP.NE.AND UP2, UPT, UR5, 0x1, UPT ;  /* 0x000000010500788c */ /* 0x000fd6000bf45270 */
[----:B------:R-:W-:Y:S02]  /*61c0*/  @UP2 ULDC.64 UR22, c[0x0][0x9e8] ;  /* 0x00027a0000162ab9 */ /* 0x000fe40000000a00 */
[----:B------:R-:W-:-:S04]  /*61d0*/  UIMAD.WIDE.U32 UR14, UR19, UR22, URZ ;  /* 0x00000016130e72a5 */ /* 0x000fc8000f8e003f */
[----:B------:R-:W-:-:S12]  /*61e0*/  @UP2 USHF.R.U32.HI UR19, URZ, UR23, UR15 ;  /* 0x000000173f132299 */ /* 0x000fd8000801160f */
.L_x_4785:
[----:B------:R-:W-:-:S04]  /*61f0*/  UIMAD UR5, UR19, UR5, UR5 ;  /* 0x00000005130572a4 */ /* 0x000fc8000f8e0205 */
[----:B------:R-:W-:-:S04]  /*6200*/  UISETP.LT.AND UP2, UPT, UR4, UR5, UPT ;  /* 0x000000050400728c */ /* 0x000fc8000bf41270 */
[----:B------:R-:W-:-:S12]  /*6210*/  USEL UR4, UR4, UR5, UP2 ;  /* 0x0000000504047287 */ /* 0x000fd80009000000 */
.L_x_4783:
[----:B------:R-:W-:-:S04]  /*6220*/  USHF.R.S32.HI UR5, URZ, 0x1f, UR4 ;  /* 0x0000001f3f057899 */ /* 0x000fc80008011404 */
[----:B------:R-:W-:-:S03]  /*6230*/  ULEA.HI UR5, UR5, UR4, URZ, 0x6 ;  /* 0x0000000405057291 */ /* 0x000fc6000f8f303f */
[----:B------:R-:W-:Y:S01]  /*6240*/  UMOV UR4, URZ ;  /* 0x0000003f00047c82 */ /* 0x000fe20008000000 */
[----:B------:R-:W-:-:S04]  /*6250*/  USHF.R.S32.HI UR5, URZ, 0x6, UR5 ;  /* 0x000000063f057899 */ /* 0x000fc80008011405 */
[----:B------:R-:W-:-:S04]  /*6260*/  UISETP.LT.AND UP2, UPT, UR38, UR5, UPT ;  /* 0x000000052600728c */ /* 0x000fc8000bf41270 */
[----:B------:R-:W-:-:S03]  /*6270*/  USEL UR25, UR38, UR5, !UP2 ;  /* 0x0000000526197287 */ /* 0x000fc6000d000000 */
[----:B------:R-:W-:Y:S01]  /*6280*/  UMOV UR5, URZ ;  /* 0x0000003f00057c82 */ /* 0x000fe20008000000 */
[----:B------:R-:W-:-:S06]  /*6290*/  UISETP.GE.AND UP2, UPT, UR42, UR25, UPT ;  /* 0x000000192a00728c */ /* 0x000fcc000bf46270 */
[----:B------:R-:W-:-:S13]  /*62a0*/  PLOP3.LUT P0, PT, PT, PT, UP2, 0x80, 0x0 ;  /* 0x000000000000781c */ /* 0x000fda0003f0f028 */
[----:B------:R-:W-:Y:S05]  /*62b0*/  @!P0 BRA `(.L_x_4786) ;  /* 0x0000002400088947 */ /* 0x000fea0003800000 */
[----:B------:R-:W-:Y:S01]  /*62c0*/  UMOV UR5, URZ ;  /* 0x0000003f00057c82 */ /* 0x000fe20008000000 */
[----:B------:R-:W-:Y:S01]  /*62d0*/  UMOV UR24, URZ ;  /* 0x0000003f00187c82 */ /* 0x000fe20008000000 */
[----:B------:R-:W-:Y:S01]  /*62e0*/  ULDC UR30, c[0x0][0x9e4] ;  /* 0x00027900001e7ab9 */ /* 0x000fe20000000800 */
[----:B------:R-:W-:Y:S01]  /*62f0*/  ULDC UR28, c[0x0][0x288] ;  /* 0x0000a200001c7ab9 */ /* 0x000fe20000000800 */
[----:B------:R-:W-:Y:S01]  /*6300*/  ULDC UR27, c[0x0][0x2f0] ;  /* 0x0000bc00001b7ab9 */ /* 0x000fe20000000800 */
[----:B------:R-:W-:Y:S01]  /*6310*/  ULDC UR26, c[0x0][0x988] ;  /* 0x00026200001a7ab9 */ /* 0x000fe20000000800 */
[----:B------:R-:W-:-:S05]  /*6320*/  ULDC UR29, c[0x0][0x9e0] ;  /* 0x00027800001d7ab9 */ /* 0x000fca0000000800 */
.L_x_4803:
[----:B------:R-:W-:-:S04]  /*6330*/  UIADD3 UR4, UR24, 0x1, URZ ;  /* 0x0000000118047890 */ /* 0x000fc8000fffe03f */
[----:B------:R-:W-:-:S04]  /*6340*/  UISETP.NE.AND UP2, UPT, UR4, 0x2, UPT ;  /* 0x000000020400788c */ /* 0x000fc8000bf45270 */
[----:B------:R-:W-:Y:S02]  /*6350*/  USEL UR10, URZ, 0x1, UP2 ;  /* 0x000000013f0a7887 */ /* 0x000fe40009000000 */
[----:B------:R-:W-:Y:S02]  /*6360*/  USEL UR4, UR4, URZ, UP2 ;  /* 0x0000003f04047287 */ /* 0x000fe40009000000 */
[----:B------:R-:W-:Y:S01]  /*6370*/  ULOP3.LUT UR5, UR5, UR10, URZ, 0x3c, !UPT ;  /* 0x0000000a05057292 */ /* 0x000fe2000f8e3c3f */
[----:B0---4-:R-:W-:Y:S11]  /*6380*/  @!P5 BRA `(.L_x_4787) ;  /* 0x000000000004d947 */ /* 0x011ff60003800000 */
[----:B------:R-:W-:Y:S01]  /*6390*/  BPT.TRAP 0x1 ;  /* 0x000000040000795c */ /* 0x000fe20000300000 */
.L_x_4787:
[----:B------:R-:W-:Y:S01]  /*63a0*/  ULEA UR31, UR4, UR37, 0x3 ;  /* 0x00000025041f7291 */ /* 0x000fe2000f8e183f */
[----:B--2---:R-:W-:-:S05]  /*63b0*/  IMAD.U32 R13, RZ, RZ, UR5 ;  /* 0x00000005ff0d7e24 */ /* 0x004fca000f8e00ff */
[----:B------:R-:W-:-:S04]  /*63c0*/  SHF.L.U32 R13, R13, 0x1f, RZ ;  /* 0x0000001f0d0d7819 */ /* 0x000fc800000006ff */
[----:B------:R2:W4:Y:S01]  /*63d0*/  SYNCS.PHASECHK.TRANS64.TRYWAIT P0, [UR31+0x28c30], R13 ;  /* 0x028c300dff0075a7 */ /* 0x000522000800015f */
[----:B------:R-:W-:Y:S05]  /*63e0*/  @!P5 BRA `(.L_x_4788) ;  /* 0x000000000004d947 */ /* 0x000fea0003800000 */
[----:B------:R-:W-:Y:S01]  /*63f0*/  BPT.TRAP 0x1 ;  /* 0x000000040000795c */ /* 0x000fe20000300000 */
.L_x_4788:
[----:B----4-:R-:W-:Y:S05]  /*6400*/  @P0 BRA `(.L_x_4789) ;  /* 0x0000000000080947 */ /* 0x010fea0003800000 */
[----:B------:R-:W4:Y:S02]  /*6410*/  SYNCS.PHASECHK.TRANS64.TRYWAIT P0, [UR31+0x28c30], R13 ;  /* 0x028c300dff0075a7 */ /* 0x000f24000800015f */
[----:B----4-:R-:W-:Y:S05]  /*6420*/  @!P0 BRA `(.L_x_4790) ;  /* 0x000000e0001c8947 */ /* 0x010fea0003800000 */
.L_x_4789:
[----:B------:R-:W-:Y:S01]  /*6430*/  ULEA UR22, UR4, UR6, 0x9 ;  /* 0x0000000604167291 */ /* 0x000fe2000f8e483f */
[----:B---3--:R-:W-:Y:S01]  /*6440*/  WARPGROUP.ARRIVE ;  /* 0x00000000000079c5 */ /* 0x008fe20000000000 */
[----:B------:R-:W-:Y:S01]  /*6450*/  UMOV UR23, 0x40000040 ;  /* 0x4000004000177882 */ /* 0x000fe20000000000 */
[----:B------:R-:W-:Y:S01]  /*6460*/  UMOV UR11, 0x40000040 ;  /* 0x40000040000b7882 */ /* 0x000fe20000000000 */
[----:B------:R-:W-:Y:S01]  /*6470*/  UIADD3 UR10, UR22, 0x2, URZ ;  /* 0x00000002160a7890 */ /* 0x000fe2000fffe03f */
[----:B------:R-:W-:Y:S01]  /*6480*/  PLOP3.LUT P0, PT, PT, PT, UP0, 0x80, 0x0 ;  /* 0x000000000000781c */ /* 0x000fe20003f0f008 */
[----:B------:R-:W-:Y:S01]  /*6490*/  UIADD3 UR14, UR22, 0x4, URZ ;  /* 0x00000004160e7890 */ /* 0x000fe2000fffe03f */
[----:B------:R-:W-:Y:S01]  /*64a0*/  PLOP3.LUT P1, PT, PT, PT, UP0, 0x80, 0x0 ;  /* 0x000000000000781c */ /* 0x000fe20003f2f008 */
[----:B------:R-:W-:Y:S01]  /*64b0*/  UMOV UR15, 0x40000040 ;  /* 0x40000040000f7882 */ /* 0x000fe20000000000 */
[----:B------:R-:W-:Y:S01]  /*64c0*/  HGMMA.64x64x16.F32 R152, gdesc[UR20], RZ, !UPT, gsb0 ;  /* 0x00e00000149879f0 */ /* 0x000fe2000c0008ff */
[----:B------:R-:W-:Y:S01]  /*64d0*/  UIADD3 UR18, UR22, 0x6, URZ ;  /* 0x0000000616127890 */ /* 0x000fe2000fffe03f */
[----:B------:R-:W-:Y:S01]  /*64e0*/  IMAD.MOV.U32 R16, RZ, RZ, R2 ;  /* 0x000000ffff107224 */ /* 0x000fe200078e0002 */
[----:B------:R-:W-:Y:S01]  /*64f0*/  UMOV UR19, 0x40000040 ;  /* 0x4000004000137882 */ /* 0x000fe20000000000 */
[----:B01----:R-:W-:Y:S01]  /*6500*/  IMAD.U32 R14, RZ, RZ, UR31 ;  /* 0x0000001fff0e7e24 */ /* 0x003fe2000f8e00ff */
[----:B------:R-:W-:-:S02]  /*6510*/  WARPGROUP.DEPBAR.LE gsb0, 0x0 ;  /* 0x00008000000079c5 */ /* 0x000fc40000010000 */
[----:B------:R-:W-:-:S06]  /*6520*/  WARPGROUP.ARRIVE ;  /* 0x00000000000079c5 */ /* 0x000fcc0000000000 */
[----:B------:R-:W-:Y:S01]  /*6530*/  HGMMA.64x64x16.F32 R152, gdesc[UR8], R152, gsb0 ;  /* 0x00e00000089879f0 */ /* 0x000fe20008000898 */
[----:B------:R-:W-:Y:S01]  /*6540*/  @UP0 ULDC UR10, c[0x0][0x44c] ;  /* 0x00011300000a0ab9 */ /* 0x000fe20000000800 */
[----:B------:R-:W-:Y:S01]  /*6550*/  UMOV UR11, UR27 ;  /* 0x0000001b000b7c82 */ /* 0x000fe20008000000 */
[----:B------:R-:W-:Y:S01]  /*6560*/  @P0 IMAD.HI.U32 R15, R2, UR10, RZ ;  /* 0x0000000a020f0c27 */ /* 0x000fe2000f8e00ff */
[----:B------:R-:W-:Y:S01]  /*6570*/  @UP0 ULDC UR10, c[0x0][0x450] ;  /* 0x00011400000a0ab9 */ /* 0x000fe20000000800 */
[----:B------:R-:W-:Y:S02]  /*6580*/  PLOP3.LUT P0, PT, PT, PT, UP1, 0x40, 0x0 ;  /* 0x000000000000781c */ /* 0x000fe40003f0e818 */
[----:B------:R-:W-:Y:S01]  /*6590*/  IMAD.U32 R20, RZ, RZ, UR11 ;  /* 0x0000000bff147e24 */ /* 0x000fe2000f8e00ff */
[----:B------:R-:W-:Y:S01]  /*65a0*/  @P1 SHF.R.U32.HI R16, RZ, UR10, R15 ;  /* 0x0000000aff101c19 */ /* 0x000fe2000801160f */
[----:B------:R-:W-:Y:S01]  /*65b0*/  USHF.L.U32 UR10, UR42, 0x6, URZ ;  /* 0x000000062a0a7899 */ /* 0x000fe2000800063f */
[----:B------:R-:W-:-:S03]  /*65c0*/  @!P6 VIADD R15, R14, 0x28c40 ;  /* 0x00028c400e0fe836 */ /* 0x000fc60000000000 */
[----:B------:R-:W0:Y:S02]  /*65d0*/  SHFL.IDX PT, R18, R16, RZ, 0x1c1f ;  /* 0x001c1fff10127589 */ /* 0x000e2400000e0000 */
[----:B------:R-:W-:Y:S01]  /*65e0*/  IMAD.U32 R17, RZ, RZ, UR10 ;  /* 0x0000000aff117e24 */ /* 0x000fe2000f8e00ff */
[----:B------:R-:W-:-:S04]  /*65f0*/  @!P6 PRMT R15, RZ, 0x654, R15 ;  /* 0x00000654ff0fe816 */ /* 0x000fc8000000000f */
[----:B------:R-:W-:-:S05]  /*6600*/  IADD3 R17, -R0, 0x1, -R17 ;  /* 0x0000000100117810 */ /* 0x000fca0007ffe911 */
[----:B------:R-:W-:Y:S01]  /*6610*/  IMAD R17, R20, UR39, R17 ;  /* 0x0000002714117c24 */ /* 0x000fe2000f8e0211 */
[----:B------:R-:W-:Y:S02]  /*6620*/  WARPGROUP.DEPBAR.LE gsb0, 0x0 ;  /* 0x00008000000079c5 */ /* 0x000fe40000010000 */
[----:B------:R-:W-:-:S06]  /*6630*/  WARPGROUP.ARRIVE ;  /* 0x00000000000079c5 */ /* 0x000fcc0000000000 */
[----:B------:R-:W-:Y:S03]  /*6640*/  HGMMA.64x64x16.F32 R152, gdesc[UR12], R152, gsb0 ;  /* 0x00e000000c9879f0 */ /* 0x000fe60008000898 */
[----:B------:R-:W-:Y:S02]  /*6650*/  WARPGROUP.DEPBAR.LE gsb0, 0x0 ;  /* 0x00008000000079c5 */ /* 0x000fe40000010000 */
[----:B------:R-:W-:-:S06]  /*6660*/  WARPGROUP.ARRIVE ;  /* 0x00000000000079c5 */ /* 0x000fcc0000000000 */
[----:B------:R-:W-:Y:S01]  /*6670*/  HGMMA.64x64x16.F32 R152, gdesc[UR16], R152, gsb0 ;  /* 0x00e00000109879f0 */ /* 0x000fe20008000898 */
[----:B------:R-:W-:Y:S02]  /*6680*/  UMOV UR18, UR28 ;  /* 0x0000001c00127c82 */ /* 0x000fe40008000000 */
[----:B------:R-:W-:-:S04]  /*6690*/  VIADD R17, R17, -UR18 ;  /* 0x8000001211117c36 */ /* 0x000fc80008000000 */
[C---:B------:R-:W-:Y:S01]  /*66a0*/  VIADD R23, R17.reuse, UR7 ;  /* 0x0000000711177c36 */ /* 0x040fe20008000000 */
[----:B------:R-:W-:-:S03]  /*66b0*/  IADD3 R21, R17, UR29, RZ ;  /* 0x0000001d11157c10 */ /* 0x000fc6000fffe0ff */
[C---:B0-----:R-:W-:Y:S01]  /*66c0*/  IMAD.IADD R17, R18.reuse, 0x1, R23 ;  /* 0x0000000112117824 */ /* 0x041fe200078e0217 */
[----:B------:R-:W-:Y:S02]  /*66d0*/  WARPGROUP.DEPBAR.LE gsb0, 0x0 ;  /* 0x00008000000079c5 */ /* 0x000fe40000010000 */
[----:B------:R0:W-:Y:S02]  /*66e0*/  @!P6 SYNCS.ARRIVE.TRANS64.RED.A1T0 RZ, [R15+URZ], RZ ;  /* 0x000000ff0fffe9a7 */ /* 0x0001e4000810043f */
[----:B0-----:R-:W-:Y:S01]  /*66f0*/  IMAD.IADD R15, R18, 0x1, R21 ;  /* 0x00000001120f7824 */ /* 0x001fe200078e0215 */
[----:B------:R-:W-:Y:S06]  /*6700*/  @P0 BRA `(.L_x_4791) ;  /* 0x0000000000600947 */ /* 0x000fec0003800000 */
[----:B------:R-:W-:Y:S01]  /*6710*/  IMAD.U32 R19, RZ, RZ, UR11 ;  /* 0x0000000bff137e24 */ /* 0x000fe2000f8e00ff */
[----:B------:R-:W-:Y:S03]  /*6720*/  BSSY B0, `(.L_x_4792) ;  /* 0x0000012000007945 */ /* 0x000fe60003800000 */
        /* <DEDUP_REMOVED lines=12> */
.L_x_4793:
[----:B------:R-:W-:-:S05]  /*67f0*/  IMAD.U32 R20, RZ, RZ, UR30 ;  /* 0x0000001eff147e24 */ /* 0x000fca000f8e00ff */
[----:B------:R-:W-:-:S13]  /*6800*/  ISETP.NE.AND P0, PT, R20, 0x1, PT ;  /* 0x000000011400780c */ /* 0x000fda0003f05270 */
[----:B------:R-:W0:Y:S02]  /*6810*/  @P0 LDC.64 R184, c[0x0][0x9e8] ;  /* 0x00027a00ffb80b82 */ /* 0x000e240000000a00 */
[----:B0-----:R-:W-:-:S05]  /*6820*/  @P0 IMAD.HI.U32 R18, R19, R184, RZ ;  /* 0x000000b813120227 */ /* 0x001fca00078e00ff */
[----:B------:R-:W-:-:S07]  /*6830*/  @P0 SHF.R.U32.HI R19, RZ, R185, R18 ;  /* 0x000000b9ff130219 */ /* 0x000fce0000011612 */
.L_x_4794:
[----:B------:R-:W-:Y:S05]  /*6840*/  BSYNC B0 ;  /* 0x0000000000007941 */ /* 0x000fea0003800000 */
.L_x_4792:
[----:B------:R-:W-:-:S04]  /*6850*/  IMAD R19, R19, R20, -UR10 ;  /* 0x8000000a13137e24 */ /* 0x000fc8000f8e0214 */
[----:B------:R-:W-:-:S05]  /*6860*/  IMAD.IADD R18, R19, 0x1, -R0 ;  /* 0x0000000113127824 */ /* 0x000fca00078e0a00 */
[----:B------:R-:W-:Y:S02]  /*6870*/  VIADDMNMX R15, R18, R20, R15, PT ;  /* 0x00000014120f7246 */ /* 0x000fe4000380010f */
[----:B------:R-:W-:-:S07]  /*6880*/  VIMNMX R17, R17, R18, !PT ;  /* 0x0000001211117248 */ /* 0x000fce0007fe0100 */
.L_x_4791:
[----:B------:R-:W-:Y:S01]  /*6890*/  UISETP.GT.AND UP2, UPT, UR42, -0x1, UPT ;  /* 0xffffffff2a00788c */ /* 0x000fe2000bf44270 */
[----:B------:R-:W0:Y:S05]  /*68a0*/  SHFL.IDX PT, R20, R16, 0x1, 0x1c1f ;  /* 0x003c1f0010147f89 */ /* 0x000e2a00000e0000 */
[----:B------:R-:W-:-:S04]  /*68b0*/  PLOP3.LUT P0, PT, PT, PT, UP2, 0x80, 0x0 ;  /* 0x000000000000781c */ /* 0x000fc80003f0f028 */
[C---:B------:R-:W-:Y:S02]  /*68c0*/  ISETP.GT.AND P3, PT, R17.reuse, RZ, P0 ;  /* 0x000000ff1100720c */ /* 0x040fe40000764270 */
[----:B------:R-:W-:Y:S02]  /*68d0*/  ISETP.GT.AND P2, PT, R17, 0x1, P0 ;  /* 0x000000011100780c */ /* 0x000fe40000744270 */
[----:B------:R-:W-:Y:S02]  /*68e0*/  ISETP.LT.OR P3, PT, R15, 0x1, P3 ;  /* 0x000000010f00780c */ /* 0x000fe40001f61670 */
[C---:B------:R-:W-:Y:S02]  /*68f0*/  ISETP.GT.AND P4, PT, R17.reuse, 0x8, P0 ;  /* 0x000000081100780c */ /* 0x040fe40000784270 */
[----:B------:R-:W-:Y:S02]  /*6900*/  FSEL R152, R152, -INF , !P3 ;  /* 0xff80000098987808 */ /* 0x000fe40005800000 */
[----:B------:R-:W-:-:S02]  /*6910*/  ISETP.GT.AND P3, PT, R17, 0x10, P0 ;  /* 0x000000101100780c */ /* 0x000fc40000764270 */
[----:B------:R-:W-:Y:S02]  /*6920*/  ISETP.GT.AND P1, PT, R17, 0x9, P0 ;  /* 0x000000091100780c */ /* 0x000fe40000724270 */
[----:B------:R-:W-:Y:S01]  /*6930*/  ISETP.LT.OR P3, PT, R15, 0x11, P3 ;  /* 0x000000110f00780c */ /* 0x000fe20001f61670 */
[----:B0-----:R-:W-:Y:S01]  /*6940*/  IMAD.IADD R18, R23, 0x1, R20 ;  /* 0x0000000117127824 */ /* 0x001fe200078e0214 */
[----:B------:R-:W-:Y:S02]  /*6950*/  ISETP.LT.OR P2, PT, R15, 0x2, P2 ;  /* 0x000000020f00780c */ /* 0x000fe40001741670 */
[----:B------:R-:W-:Y:S02]  /*6960*/  FSEL R160, R160, -INF , !P3 ;  /* 0xff800000a0a07808 */ /* 0x000fe40005800000 */
[----:B------:R-:W-:Y:S02]  /*6970*/  ISETP.GT.AND P3, PT, R17, 0x20, P0 ;  /* 0x000000201100780c */ /* 0x000fe40000764270 */
[----:B------:R-:W-:-:S02]  /*6980*/  ISETP.LT.OR P4, PT, R15, 0x9, P4 ;  /* 0x000000090f00780c */ /* 0x000fc40002781670 */
[C---:B------:R-:W-:Y:S02]  /*6990*/  ISETP.LT.OR P1, PT, R15.reuse, 0xa, P1 ;  /* 0x0000000a0f00780c */ /* 0x040fe40000f21670 */
[----:B------:R-:W-:Y:S02]  /*69a0*/  ISETP.LT.OR P3, PT, R15, 0x21, P3 ;  /* 0x000000210f00780c */ /* 0x000fe40001f61670 */
[----:B------:R-:W-:Y:S02]  /*69b0*/  FSEL R153, R153, -INF , !P2 ;  /* 0xff80000099997808 */ /* 0x000fe40005000000 */
[----:B------:R-:W-:Y:S02]  /*69c0*/  FSEL R156, R156, -INF , !P4 ;  /* 0xff8000009c9c7808 */ /* 0x000fe40006000000 */
[----:B------:R-:W-:Y:S02]  /*69d0*/  FSEL R157, R157, -INF , !P1 ;  /* 0xff8000009d9d7808 */ /* 0x000fe40004800000 */
[----:B------:R-:W-:-:S02]  /*69e0*/  ISETP.GT.AND P2, PT, R17, 0x11, P0 ;  /* 0x000000111100780c */ /* 0x000fc40000744270 */
[C---:B------:R-:W-:Y:S02]  /*69f0*/  ISETP.GT.AND P4, PT, R17.reuse, 0x18, P0 ;  /* 0x000000181100780c */ /* 0x040fe40000784270 */
[C---:B------:R-:W-:Y:S02]  /*6a00*/  ISETP.GT.AND P1, PT, R17.reuse, 0x19, P0 ;  /* 0x000000191100780c */ /* 0x040fe40000724270 */
[----:B------:R-:W-:Y:S02]  /*6a10*/  FSEL R168, R168, -INF , !P3 ;  /* 0xff800000a8a87808 */ /* 0x000fe40005800000 */
[----:B------:R-:W-:Y:S02]  /*6a20*/  ISETP.GT.AND P3, PT, R17, 0x30, P0 ;  /* 0x000000301100780c */ /* 0x000fe40000764270 */
[C---:B------:R-:W-:Y:S02]  /*6a30*/  ISETP.LT.OR P2, PT, R15.reuse, 0x12, P2 ;  /* 0x000000120f00780c */ /* 0x040fe40001741670 */
        /* <DEDUP_REMOVED lines=8> */
[----:B------:R-:W-:Y:S02]  /*6ac0*/  ISETP.GT.AND P1, PT, R17, 0x29, P0 ;  /* 0x000000291100780c */ /* 0x000fe40000724270 */
[----:B------:R-:W-:Y:S02]  /*6ad0*/  FSEL R176, R176, -INF , !P3 ;  /* 0xff800000b0b07808 */ /* 0x000fe40005800000 */
[----:B------:R-:W-:Y:S02]  /*6ae0*/  PLOP3.LUT P3, PT, PT, PT, UP1, 0x40, 0x0 ;  /* 0x000000000000781c */ /* 0x000fe40003f6e818 */
[C---:B------:R-:W-:Y:S02]  /*6af0*/  ISETP.LT.OR P2, PT, R15.reuse, 0x22, P2 ;  /* 0x000000220f00780c */ /* 0x040fe40001741670 */
[----:B------:R-:W-:-:S02]  /*6b00*/  ISETP.LT.OR P4, PT, R15, 0x29, P4 ;  /* 0x000000290f00780c */ /* 0x000fc40002781670 */
[----:B------:R-:W-:Y:S02]  /*6b10*/  ISETP.LT.OR P1, PT, R15, 0x2a, P1 ;  /* 0x0000002a0f00780c */ /* 0x000fe40000f21670 */
[----:B------:R-:W-:Y:S02]  /*6b20*/  FSEL R169, R169, -INF , !P2 ;  /* 0xff800000a9a97808 */ /* 0x000fe40005000000 */
[----:B------:R-:W-:Y:S02]  /*6b30*/  FSEL R172, R172, -INF , !P4 ;  /* 0xff800000acac7808 */ /* 0x000fe40006000000 */
[----:B------:R-:W-:Y:S02]  /*6b40*/  FSEL R173, R173, -INF , !P1 ;  /* 0xff800000adad7808 */ /* 0x000fe40004800000 */
[C---:B------:R-:W-:Y:S02]  /*6b50*/  ISETP.GT.AND P2, PT, R17.reuse, 0x31, P0 ;  /* 0x000000311100780c */ /* 0x040fe40000744270 */
[----:B------:R-:W-:-:S02]  /*6b60*/  ISETP.GT.AND P4, PT, R17, 0x38, P0 ;  /* 0x000000381100780c */ /* 0x000fc40000784270 */
[----:B------:R-:W-:Y:S02]  /*6b70*/  ISETP.GT.AND P1, PT, R17, 0x39, P0 ;  /* 0x000000391100780c */ /* 0x000fe40000724270 */
[C---:B------:R-:W-:Y:S02]  /*6b80*/  ISETP.LT.OR P2, PT, R15.reuse, 0x32, P2 ;  /* 0x000000320f00780c */ /* 0x040fe40001741670 */
[C---:B------:R-:W-:Y:S02]  /*6b90*/  ISETP.LT.OR P4, PT, R15.reuse, 0x39, P4 ;  /* 0x000000390f00780c */ /* 0x040fe40002781670 */
[----:B------:R-:W-:Y:S02]  /*6ba0*/  ISETP.LT.OR P1, PT, R15, 0x3a, P1 ;  /* 0x0000003a0f00780c */ /* 0x000fe40000f21670 */
[----:B------:R-:W-:Y:S02]  /*6bb0*/  IADD3 R16, R21, R20, RZ ;  /* 0x0000001415107210 */ /* 0x000fe40007ffe0ff */
[----:B------:R-:W-:-:S02]  /*6bc0*/  FSEL R177, R177, -INF , !P2 ;  /* 0xff800000b1b17808 */ /* 0x000fc40005000000 */
[----:B------:R-:W-:Y:S02]  /*6bd0*/  FSEL R180, R180, -INF , !P4 ;  /* 0xff800000b4b47808 */ /* 0x000fe40006000000 */
[----:B------:R-:W-:Y:S01]  /*6be0*/  FSEL R181, R181, -INF , !P1 ;  /* 0xff800000b5b57808 */ /* 0x000fe20004800000 */
        /* <DEDUP_REMOVED lines=15> */
.L_x_4797:
[----:B------:R-:W-:-:S05]  /*6ce0*/  IMAD.U32 R22, RZ, RZ, UR30 ;  /* 0x0000001eff167e24 */ /* 0x000fca000f8e00ff */
[----:B------:R-:W-:-:S13]  /*6cf0*/  ISETP.NE.AND P1, PT, R22, 0x1, PT ;  /* 0x000000011600780c */ /* 0x000fda0003f25270 */
[----:B------:R-:W0:Y:S02]  /*6d00*/  @P1 LDC.64 R20, c[0x0][0x9e8] ;  /* 0x00027a00ff141b82 */ /* 0x000e240000000a00 */
[----:B0-----:R-:W-:-:S05]  /*6d10*/  @P1 IMAD.HI.U32 R20, R15, R20, RZ ;  /* 0x000000140f141227 */ /* 0x001fca00078e00ff */
[----:B------:R-:W-:-:S07]  /*6d20*/  @P1 SHF.R.U32.HI R15, RZ, R21, R20 ;  /* 0x00000015ff0f1219 */ /* 0x000fce0000011614 */
.L_x_4798:
[----:B------:R-:W-:Y:S05]  /*6d30*/  BSYNC B0 ;  /* 0x0000000000007941 */ /* 0x000fea0003800000 */
.L_x_4796:
[----:B------:R-:W-:-:S04]  /*6d40*/  IMAD R15, R15, R22, -UR10 ;  /* 0x8000000a0f0f7e24 */ /* 0x000fc8000f8e0216 */
[----:B------:R-:W-:-:S05]  /*6d50*/  IMAD.IADD R15, R15, 0x1, -R0 ;  /* 0x000000010f0f7824 */ /* 0x000fca00078e0a00 */
[----:B------:R-:W-:Y:S02]  /*6d60*/  VIADDMNMX R16, R15, R22, R16, PT ;  /* 0x000000160f107246 */ /* 0x000fe40003800110 */
[----:B------:R-:W-:-:S07]  /*6d70*/  VIMNMX R18, R18, R15, !PT ;  /* 0x0000000f12127248 */ /* 0x000fce0007fe0100 */
.L_x_4795:
[----:B------:R-:W-:Y:S01]  /*6d80*/  FMNMX.FTZ R20, R152, R5, !PT ;  /* 0x0000000598147209 */ /* 0x000fe20007810000 */
[----:B------:R-:W-:Y:S01]  /*6d90*/  UMOV UR10, UR26 ;  /* 0x0000001a000a7c82 */ /* 0x000fe20008000000 */
[C---:B------:R-:W-:Y:S02]  /*6da0*/  ISETP.GT.AND P2, PT, R18.reuse, RZ, P0 ;  /* 0x000000ff1200720c */ /* 0x040fe40000744270 */
[----:B------:R-:W-:Y:S02]  /*6db0*/  FMNMX.FTZ R15, R153, R20, !PT ;  /* 0x00000014990f7209 */ /* 0x000fe40007810000 */
[----:B------:R-:W-:Y:S02]  /*6dc0*/  ISETP.GT.AND P1, PT, R18, 0x1, P0 ;  /* 0x000000011200780c */ /* 0x000fe40000724270 */
[----:B------:R-:W-:Y:S02]  /*6dd0*/  FMNMX.FTZ R20, R156, R15, !PT ;  /* 0x0000000f9c147209 */ /* 0x000fe40007810000 */
[----:B------:R-:W-:-:S02]  /*6de0*/  ISETP.LT.OR P2, PT, R16, 0x1, P2 ;  /* 0x000000011000780c */ /* 0x000fc40001741670 */
[----:B------:R-:W-:Y:S02]  /*6df0*/  FMNMX.FTZ R15, R157, R20, !PT ;  /* 0x000000149d0f7209 */ /* 0x000fe40007810000 */
[----:B------:R-:W-:Y:S02]  /*6e00*/  ISETP.GT.AND P3, PT, R18, 0x8, P0 ;  /* 0x000000081200780c */ /* 0x000fe40000764270 */
[----:B------:R-:W-:Y:S02]  /*6e10*/  FMNMX.FTZ R20, R160, R15, !PT ;  /* 0x0000000fa0147209 */ /* 0x000fe40007810000 */
[----:B------:R-:W-:Y:S02]  /*6e20*/  ISETP.LT.OR P1, PT, R16, 0x2, P1 ;  /* 0x000000021000780c */ /* 0x000fe40000f21670 */
[----:B------:R-:W-:Y:S02]  /*6e30*/  FMNMX.FTZ R15, R161, R20, !PT ;  /* 0x00000014a10f7209 */ /* 0x000fe40007810000 */
[----:B------:R-:W-:-:S02]  /*6e40*/  ISETP.GT.AND P4, PT, R18, 0x9, P0 ;  /* 0x000000091200780c */ /* 0x000fc40000784270 */
[----:B------:R-:W-:Y:S02]  /*6e50*/  FMNMX.FTZ R20, R164, R15, !PT ;  /* 0x0000000fa4147209 */ /* 0x000fe40007810000 */
[----:B------:R-:W-:Y:S02]  /*6e60*/  ISETP.LT.OR P3, PT, R16, 0x9, P3 ;  /* 0x000000091000780c */ /* 0x000fe40001f61670 */
[----:B------:R-:W-:Y:S02]  /*6e70*/  FMNMX.FTZ R15, R165, R20, !PT ;  /* 0x00000014a50f7209 */ /* 0x000fe40007810000 */
[----:B------:R-:W-:Y:S02]  /*6e80*/  FSEL R155, R155, -INF , !P1 ;  /* 0xff8000009b9b7808 */ /* 0x000fe40004800000 */
        /* <DEDUP_REMOVED lines=9> */
[----:B------:R-:W-:Y:S02]  /*6f20*/  FSEL R159, R159, -INF , !P4 ;  /* 0xff8000009f9f7808 */ /* 0x000fe40006000000 */
[----:B------:R-:W-:Y:S02]  /*6f30*/  FMNMX.FTZ R15, R177, R20, !PT ;  /* 0x00000014b10f7209 */ /* 0x000fe40007810000 */
[----:B------:R-:W-:Y:S02]  /*6f40*/  ISETP.LT.OR P1, PT, R16, 0x11, P1 ;  /* 0x000000111000780c */ /* 0x000fe40000f21670 */
[----:B------:R-:W-:Y:S02]  /*6f50*/  FMNMX.FTZ R20, R180, R15, !PT ;  /* 0x0000000fb4147209 */ /* 0x000fe40007810000 */
[----:B------:R-:W-:-:S02]  /*6f60*/  ISETP.GT.AND P4, PT, R18, 0x18, P0 ;  /* 0x000000181200780c */ /* 0x000fc40000784270 */
[----:B------:R-:W-:Y:S02]  /*6f70*/  FMNMX.FTZ R20, R181, R20, !PT ;  /* 0x00000014b5147209 */ /* 0x000fe40007810000 */
[----:B------:R-:W-:Y:S02]  /*6f80*/  ISETP.LT.OR P3, PT, R16, 0x12, P3 ;  /* 0x000000121000780c */ /* 0x000fe40001f61670 */
[----:B------:R-:W-:Y:S01]  /*6f90*/  FSEL R162, R162, -INF , !P1 ;  /* 0xff800000a2a27808 */ /* 0x000fe20004800000 */
[----:B------:R-:W0:Y:S01]  /*6fa0*/  SHFL.BFLY PT, R15, R20, 0x2, 0x1f ;  /* 0x0c401f00140f7f89 */ /* 0x000e2200000e0000 */
[----:B------:R-:W-:Y:S02]  /*6fb0*/  ISETP.LT.OR P4, PT, R16, 0x19, P4 ;  /* 0x000000191000780c */ /* 0x000fe40002781670 */
[----:B------:R-:W-:Y:S02]  /*6fc0*/  FSEL R163, R163, -INF , !P3 ;  /* 0xff800000a3a37808 */ /* 0x000fe40005800000 */
[----:B------:R-:W-:-:S02]  /*6fd0*/  ISETP.GT.AND P1, PT, R18, 0x20, P0 ;  /* 0x000000201200780c */ /* 0x000fc40000724270 */
[----:B------:R-:W-:Y:S02]  /*6fe0*/  FSEL R166, R166, -INF , !P4 ;  /* 0xff800000a6a67808 */ /* 0x000fe40006000000 */
[----:B------:R-:W-:Y:S02]  /*6ff0*/  ISETP.GT.AND P3, PT, R18, 0x21, P0 ;  /* 0x000000211200780c */ /* 0x000fe40000764270 */
[----:B------:R-:W-:Y:S02]  /*7000*/  ISETP.LT.OR P1, PT, R16, 0x21, P1 ;  /* 0x000000211000780c */ /* 0x000fe40000f21670 */
[----:B------:R-:W-:Y:S02]  /*7010*/  ISETP.GT.AND P4, PT, R18, 0x28, P0 ;  /* 0x000000281200780c */ /* 0x000fe40000784270 */
[----:B------:R-:W-:Y:S02]  /*7020*/  ISETP.LT.OR P3, PT, R16, 0x22, P3 ;  /* 0x000000221000780c */ /* 0x000fe40001f61670 */
[----:B------:R-:W-:-:S02]  /*7030*/  FSEL R170, R170, -INF , !P1 ;  /* 0xff800000aaaa7808 */ /* 0x000fc40004800000 */
[----:B------:R-:W-:Y:S02]  /*7040*/  ISETP.GT.AND P1, PT, R18, 0x29, P0 ;  /* 0x000000291200780c */ /* 0x000fe40000724270 */
[----:B------:R-:W-:Y:S02]  /*7050*/  FSEL R171, R171, -INF , !P3 ;  /* 0xff800000abab7808 */ /* 0x000fe40005800000 */
[----:B------:R-:W-:Y:S02]  /*7060*/  ISETP.LT.OR P4, PT, R16, 0x29, P4 ;  /* 0x000000291000780c */ /* 0x000fe40002781670 */
[----:B0-----:R-:W-:Y:S02]  /*7070*/  FMNMX.FTZ R17, R20, R15, !PT ;  /* 0x0000000f14117209 */ /* 0x001fe40007810000 */
[----:B------:R-:W-:Y:S02]  /*7080*/  ISETP.LT.OR P1, PT, R16, 0x2a, P1 ;  /* 0x0000002a1000780c */ /* 0x000fe40000f21670 */
[----:B------:R-:W-:Y:S01]  /*7090*/  ISETP.GT.AND P3, PT, R18, 0x30, P0 ;  /* 0x000000301200780c */ /* 0x000fe20000764270 */
[----:B------:R-:W0:Y:S01]  /*70a0*/  SHFL.BFLY PT, R22, R17, 0x1, 0x1f ;  /* 0x0c201f0011167f89 */ /* 0x000e2200000e0000 */
[----:B------:R-:W-:-:S02]  /*70b0*/  FSEL R174, R174, -INF , !P4 ;  /* 0xff800000aeae7808 */ /* 0x000fc40006000000 */
[----:B------:R-:W-:Y:S02]  /*70c0*/  FSEL R175, R175, -INF , !P1 ;  /* 0xff800000afaf7808 */ /* 0x000fe40004800000 */
[C---:B------:R-:W-:Y:S02]  /*70d0*/  ISETP.GT.AND P4, PT, R18.reuse, 0x31, P0 ;  /* 0x000000311200780c */ /* 0x040fe40000784270 */
[----:B------:R-:W-:Y:S02]  /*70e0*/  ISETP.GT.AND P1, PT, R18, 0x38, P0 ;  /* 0x000000381200780c */ /* 0x000fe40000724270 */
[C---:B------:R-:W-:Y:S02]  /*70f0*/  ISETP.LT.OR P3, PT, R16.reuse, 0x31, P3 ;  /* 0x000000311000780c */ /* 0x040fe40001f61670 */
[----:B------:R-:W-:Y:S02]  /*7100*/  ISETP.LT.OR P4, PT, R16, 0x32, P4 ;  /* 0x000000321000780c */ /* 0x000fe40002781670 */
[----:B------:R-:W-:-:S02]  /*7110*/  FSEL R178, R178, -INF , !P3 ;  /* 0xff800000b2b27808 */ /* 0x000fc40005800000 */
[----:B------:R-:W-:Y:S02]  /*7120*/  ISETP.LT.OR P1, PT, R16, 0x39, P1 ;  /* 0x000000391000780c */ /* 0x000fe40000f21670 */
[----:B------:R-:W-:Y:S02]  /*7130*/  FSEL R179, R179, -INF , !P4 ;  /* 0xff800000b3b37808 */ /* 0x000fe40006000000 */
[----:B------:R-:W-:Y:S02]  /*7140*/  FSEL R182, R182, -INF , !P1 ;  /* 0xff800000b6b67808 */ /* 0x000fe40004800000 */
[----:B0-----:R-:W-:Y:S02]  /*7150*/  FMNMX.FTZ R15, R17, R22, !PT ;  /* 0x00000016110f7209 */ /* 0x001fe40007810000 */
[----:B------:R-:W-:Y:S02]  /*7160*/  FSEL R17, R154, -INF , !P2 ;  /* 0xff8000009a117808 */ /* 0x000fe40005000000 */
[----:B------:R-:W-:Y:S01]  /*7170*/  ISETP.GT.AND P2, PT, R18, 0x19, P0 ;  /* 0x000000191200780c */ /* 0x000fe20000744270 */
[----:B------:R-:W-:Y:S01]  /*7180*/  FMUL.FTZ R21, R15, UR10 ;  /* 0x0000000a0f157c20 */ /* 0x000fe20008410000 */
[----:B------:R-:W-:-:S02]  /*7190*/  FMNMX.FTZ R20, R17, R6, !PT ;  /* 0x0000000611147209 */ /* 0x000fc40007810000 */
[----:B------:R-:W-:Y:S02]  /*71a0*/  ISETP.LT.OR P2, PT, R16, 0x1a, P2 ;  /* 0x0000001a1000780c */ /* 0x000fe40001741670 */
[----:B------:R-:W-:Y:S02]  /*71b0*/  FMNMX.FTZ R19, R155, R20, !PT ;  /* 0x000000149b137209 */ /* 0x000fe40007810000 */
[----:B------:R-:W-:Y:S02]  /*71c0*/  FSEL R167, R167, -INF , !P2 ;  /* 0xff800000a7a77808 */ /* 0x000fe40005000000 */
[----:B------:R-:W-:Y:S02]  /*71d0*/  FMNMX.FTZ R20, R158, R19, !PT ;  /* 0x000000139e147209 */ /* 0x000fe40007810000 */
[----:B------:R-:W-:Y:S02]  /*71e0*/  FSETP.NEU.FTZ.AND P2, PT, R15, -INF , PT ;  /* 0xff8000000f00780b */ /* 0x000fe40003f5d000 */
[----:B------:R-:W-:-:S02]  /*71f0*/  FMNMX.FTZ R19, R159, R20, !PT ;  /* 0x000000149f137209 */ /* 0x000fc40007810000 */
[----:B------:R-:W-:Y:S02]  /*7200*/  FSEL R184, R21, RZ, P2 ;  /* 0x000000ff15b87208 */ /* 0x000fe40001000000 */
[----:B------:R-:W-:Y:S02]  /*7210*/  FMNMX.FTZ R20, R162, R19, !PT ;  /* 0x00000013a2147209 */ /* 0x000fe40007810000 */
[----:B------:R-:W-:Y:S01]  /*7220*/  ISETP.GT.AND P0, PT, R18, 0x39, P0 ;  /* 0x000000391200780c */ /* 0x000fe20000704270 */
[--C-:B------:R-:W-:Y:S01]  /*7230*/  FFMA.FTZ R154, R156, UR10, -R184.reuse ;  /* 0x0000000a9c9a7c23 */ /* 0x100fe200080108b8 */
[----:B------:R-:W-:Y:S01]  /*7240*/  FMNMX.FTZ R19, R163, R20, !PT ;  /* 0x00000014a3137209 */ /* 0x000fe20007810000 */
[--C-:B------:R-:W-:Y:S01]  /*7250*/  FFMA.FTZ R156, R160, UR10, -R184.reuse ;  /* 0x0000000aa09c7c23 */ /* 0x100fe200080108b8 */
[----:B------:R-:W-:Y:S01]  /*7260*/  ISETP.LT.OR P0, PT, R16, 0x3a, P0 ;  /* 0x0000003a1000780c */ /* 0x000fe20000701670 */
[--C-:B------:R-:W-:Y:S01]  /*7270*/  FFMA.FTZ R160, R168, UR10, -R184.reuse ;  /* 0x0000000aa8a07c23 */ /* 0x100fe200080108b8 */
[----:B------:R-:W-:Y:S01]  /*7280*/  FMNMX.FTZ R20, R166, R19, !PT ;  /* 0x00000013a6147209 */ /* 0x000fe20007810000 */
[--C-:B------:R-:W-:Y:S01]  /*7290*/  FFMA.FTZ R19, R152, UR10, -R184.reuse ;  /* 0x0000000a98137c23 */ /* 0x100fe200080108b8 */
[----:B------:R-:W-:Y:S01]  /*72a0*/  FSEL R183, R183, -INF , !P0 ;  /* 0xff800000b7b77808 */ /* 0x000fe20004000000 */
[--C-:B------:R-:W-:Y:S01]  /*72b0*/  FFMA.FTZ R152, R153, UR10, -R184.reuse ;  /* 0x0000000a99987c23 */ /* 0x100fe200080108b8 */
[----:B------:R-:W-:Y:S01]  /*72c0*/  FMNMX.FTZ R21, R167, R20, !PT ;  /* 0x00000014a7157209 */ /* 0x000fe20007810000 */
[--C-:B------:R-:W-:Y:S01]  /*72d0*/  FFMA.FTZ R153, R165, UR10, -R184.reuse ;  /* 0x0000000aa5997c23 */ /* 0x100fe200080108b8 */
[----:B------:R-:W-:Y:S01]  /*72e0*/  MUFU.EX2 R154, R154 ;  /* 0x0000009a009a7308 */ /* 0x000fe20000000800 */
[--C-:B------:R-:W-:Y:S01]  /*72f0*/  FFMA.FTZ R176, R176, UR10, -R184.reuse ;  /* 0x0000000ab0b07c23 */ /* 0x100fe200080108b8 */
[----:B------:R-:W-:Y:S01]  /*7300*/  FMNMX.FTZ R20, R170, R21, !PT ;  /* 0x00000015aa147209 */ /* 0x000fe20007810000 */
[--C-:B------:R-:W-:Y:S01]  /*7310*/  FFMA.FTZ R177, R177, UR10, -R184.reuse ;  /* 0x0000000ab1b17c23 */ /* 0x100fe200080108b8 */
[--C-:B------:R-:W-:Y:S01]  /*7320*/  FFMA.FTZ R180, R180, UR10, -R184.reuse ;  /* 0x0000000ab4b47c23 */ /* 0x100fe200080108b8 */
[----:B------:R-:W-:Y:S01]  /*7330*/  ISETP.NE.AND P0, PT, R4, RZ, PT ;  /* 0x000000ff0400720c */ /* 0x000fe20003f05270 */
[--C-:B------:R-:W-:Y:S01]  /*7340*/  FFMA.FTZ R181, R181, UR10, -R184.reuse ;  /* 0x0000000ab5b57c23 */ /* 0x100fe200080108b8 */
[----:B------:R-:W-:Y:S01]  /*7350*/  FMNMX.FTZ R21, R171, R20, !PT ;  /* 0x00000014ab157209 */ /* 0x000fe20007810000 */
[----:B------:R-:W-:Y:S01]  /*7360*/  MUFU.EX2 R19, R19 ;  /* 0x0000001300137308 */ /* 0x000fe20000000800 */
[--C-:B------:R-:W-:Y:S01]  /*7370*/  FFMA.FTZ R20, R164, UR10, -R184.reuse ;  /* 0x0000000aa4147c23 */ /* 0x100fe200080108b8 */
[----:B------:R-:W-:Y:S01]  /*7380*/  FFMA.FTZ R164, R173, UR10, -R184 ;  /* 0x0000000aada47c23 */ /* 0x000fe200080108b8 */
[----:B------:R-:W-:-:S04]  /*7390*/  FMNMX.FTZ R18, R174, R21, !PT ;  /* 0x00000015ae127209 */ /* 0x000fc80007810000 */
[----:B------:R-:W-:Y:S01]  /*73a0*/  FMNMX.FTZ R21, R175, R18, !PT ;  /* 0x00000012af157209 */ /* 0x000fe20007810000 */
[----:B------:R-:W-:Y:S03]  /*73b0*/  MUFU.EX2 R152, R152 ;  /* 0x0000009800987308 */ /* 0x000fe60000000800 */
[----:B------:R-:W-:Y:S01]  /*73c0*/  FMNMX.FTZ R18, R178, R21, !PT ;  /* 0x00000015b2127209 */ /* 0x000fe20007810000 */
[--C-:B------:R-:W-:Y:S01]  /*73d0*/  FFMA.FTZ R21, R157, UR10, -R184.reuse ;  /* 0x0000000a9d157c23 */ /* 0x100fe200080108b8 */
[--C-:B------:R-:W-:Y:S02]  /*73e0*/  FFMA.FTZ R157, R169, UR10, -R184.reuse ;  /* 0x0000000aa99d7c23 */ /* 0x100fe400080108b8 */
[----:B------:R-:W-:Y:S01]  /*73f0*/  FMNMX.FTZ R23, R179, R18, !PT ;  /* 0x00000012b3177209 */ /* 0x000fe20007810000 */
[----:B------:R-:W-:Y:S03]  /*7400*/  MUFU.EX2 R156, R156 ;  /* 0x0000009c009c7308 */ /* 0x000fe60000000800 */
[----:B------:R-:W-:Y:S01]  /*7410*/  FMNMX.FTZ R16, R182, R23, !PT ;  /* 0x00000017b6107209 */ /* 0x000fe20007810000 */
[----:B------:R-:W-:-:S03]  /*7420*/  FFMA.FTZ R23, R161, UR10, -R184 ;  /* 0x0000000aa1177c23 */ /* 0x000fc600080108b8 */
[----:B------:R-:W-:Y:S01]  /*7430*/  FMNMX.FTZ R16, R183, R16, !PT ;  /* 0x00000010b7107209 */ /* 0x000fe20007810000 */
[----:B------:R-:W-:Y:S04]  /*7440*/  MUFU.EX2 R21, R21 ;  /* 0x0000001500157308 */ /* 0x000fe80000000800 */
[----:B------:R-:W0:Y:S04]  /*7450*/  SHFL.BFLY PT, R161, R16, 0x2, 0x1f ;  /* 0x0c401f0010a17f89 */ /* 0x000e2800000e0000 */
[----:B------:R-:W-:Y:S08]  /*7460*/  MUFU.EX2 R23, R23 ;  /* 0x0000001700177308 */ /* 0x000ff00000000800 */
[----:B------:R-:W-:Y:S08]  /*7470*/  MUFU.EX2 R20, R20 ;  /* 0x0000001400147308 */ /* 0x000ff00000000800 */
[----:B------:R-:W-:Y:S01]  /*7480*/  MUFU.EX2 R153, R153 ;  /* 0x0000009900997308 */ /* 0x000fe20000000800 */
[----:B0-----:R-:W-:Y:S01]  /*7490*/  FMNMX.FTZ R22, R16, R161, !PT ;  /* 0x000000a110167209 */ /* 0x001fe20007810000 */
[----:B------:R-:W-:Y:S01]  /*74a0*/  FFMA.FTZ R161, R172, UR10, -R184 ;  /* 0x0000000aaca17c23 */ /* 0x000fe200080108b8 */
[----:B------:R-:W-:-:S05]  /*74b0*/  FSEL R16, R15, RZ, P2 ;  /* 0x000000ff0f107208 */ /* 0x000fca0001000000 */
[----:B------:R-:W-:Y:S01]  /*74c0*/  MUFU.EX2 R160, R160 ;  /* 0x000000a000a07308 */ /* 0x000fe20000000800 */
[----:B------:R-:W0:Y:S01]  /*74d0*/  SHFL.BFLY PT, R165, R22, 0x1, 0x1f ;  /* 0x0c201f0016a57f89 */ /* 0x000e2200000e0000 */
[----:B------:R-:W-:-:S04]  /*74e0*/  FADD.FTZ R16, -R16, R5 ;  /* 0x0000000510107221 */ /* 0x000fc80000010100 */
[----:B------:R-:W-:Y:S02]  /*74f0*/  FMUL.FTZ R18, R16, UR10 ;  /* 0x0000000a10127c20 */ /* 0x000fe40008410000 */
[----:B------:R-:W-:Y:S08]  /*7500*/  MUFU.EX2 R157, R157 ;  /* 0x0000009d009d7308 */ /* 0x000ff00000000800 */
[----:B------:R-:W1:Y:S08]  /*7510*/  MUFU.EX2 R18, R18 ;  /* 0x0000001200127308 */ /* 0x000e700000000800 */
[----:B------:R-:W3:Y:S01]  /*7520*/  MUFU.EX2 R161, R161 ;  /* 0x000000a100a17308 */ /* 0x000ee20000000800 */
[----:B0-----:R-:W-:-:S04]  /*7530*/  FMNMX.FTZ R16, R22, R165, !PT ;  /* 0x000000a516107209 */ /* 0x001fc80007810000 */
[C---:B------:R-:W-:Y:S01]  /*7540*/  FSETP.NEU.FTZ.AND P1, PT, R16.reuse, -INF , PT ;  /* 0xff8000001000780b */ /* 0x040fe20003f3d000 */
[----:B------:R-:W-:Y:S02]  /*7550*/  FMUL.FTZ R5, R16, UR10 ;  /* 0x0000000a10057c20 */ /* 0x000fe40008410000 */
[----:B------:R-:W0:Y:S01]  /*7560*/  MUFU.EX2 R164, R164 ;  /* 0x000000a400a47308 */ /* 0x000e220000000800 */
[----:B-1----:R-:W-:Y:S01]  /*7570*/  FFMA.FTZ R165, R18, R8, R19 ;  /* 0x0000000812a57223 */ /* 0x002fe20000010013 */
[-C--:B------:R-:W-:Y:S01]  /*7580*/  FMUL.FTZ R24, R24, R18.reuse ;  /* 0x0000001218187220 */ /* 0x080fe20000410000 */
[----:B------:R-:W-:Y:S01]  /*7590*/  FSEL R168, R5, RZ, P1 ;  /* 0x000000ff05a87208 */ /* 0x000fe20000800000 */
[-C--:B------:R-:W-:Y:S01]  /*75a0*/  FMUL.FTZ R25, R25, R18.reuse ;  /* 0x0000001219197220 */ /* 0x080fe20000410000 */
[----:B------:R-:W-:Y:S01]  /*75b0*/  FADD.FTZ R165, R152, R165 ;  /* 0x000000a598a57221 */ /* 0x000fe20000010000 */
[----:B------:R-:W-:Y:S01]  /*75c0*/  FSEL R5, R16, RZ, P1 ;  /* 0x000000ff10057208 */ /* 0x000fe20000800000 */
[----:B------:R-:W-:Y:S01]  /*75d0*/  FMUL.FTZ R28, R28, R18 ;  /* 0x000000121c1c7220 */ /* 0x000fe20000410000 */
[--C-:B------:R-:W-:Y:S01]  /*75e0*/  FFMA.FTZ R22, R17, UR10, -R168.reuse ;  /* 0x0000000a11167c23 */ /* 0x100fe200080108a8 */
[----:B------:R-:W-:Y:S01]  /*75f0*/  FADD.FTZ R8, R154, R165 ;  /* 0x000000a59a087221 */ /* 0x000fe20000010000 */
[----:B------:R-:W1:Y:S01]  /*7600*/  MUFU.EX2 R176, R176 ;  /* 0x000000b000b07308 */ /* 0x000e620000000800 */
[----:B------:R-:W-:Y:S01]  /*7610*/  FFMA.FTZ R165, R162, UR10, -R168 ;  /* 0x0000000aa2a57c23 */ /* 0x000fe200080108a8 */
[----:B------:R-:W-:Y:S01]  /*7620*/  FADD.FTZ R6, -R5, R6 ;  /* 0x0000000605067221 */ /* 0x000fe20000010100 */
[----:B------:R-:W-:Y:S01]  /*7630*/  FADD.FTZ R17, R21, R8 ;  /* 0x0000000815117221 */ /* 0x000fe20000010000 */
[----:B------:R-:W-:Y:S01]  /*7640*/  FFMA.FTZ R155, R155, UR10, -R168 ;  /* 0x0000000a9b9b7c23 */ /* 0x000fe200080108a8 */
[----:B------:R-:W-:-:S02]  /*7650*/  IMAD.U32 R8, RZ, RZ, UR24 ;  /* 0x00000018ff087e24 */ /* 0x000fc4000f8e00ff */
[----:B------:R-:W-:Y:S01]  /*7660*/  FMUL.FTZ R6, R6, UR10 ;  /* 0x0000000a06067c20 */ /* 0x000fe20008410000 */
[----:B------:R-:W-:Y:S01]  /*7670*/  FADD.FTZ R172, R156, R17 ;  /* 0x000000119cac7221 */ /* 0x000fe20000010000 */
[----:B------:R-:W4:Y:S01]  /*7680*/  MUFU.EX2 R177, R177 ;  /* 0x000000b100b17308 */ /* 0x000f220000000800 */
[----:B------:R-:W-:Y:S01]  /*7690*/  FFMA.FTZ R158, R158, UR10, -R168 ;  /* 0x0000000a9e9e7c23 */ /* 0x000fe200080108a8 */
[----:B------:R-:W-:Y:S02]  /*76a0*/  @!P0 IMAD R8, R8, 0x40, R3 ;  /* 0x0000004008088824 */ /* 0x000fe400078e0203 */
[----:B------:R-:W-:Y:S01]  /*76b0*/  FADD.FTZ R17, R23, R172 ;  /* 0x000000ac17117221 */ /* 0x000fe20000010000 */
[--C-:B------:R-:W-:Y:S01]  /*76c0*/  FFMA.FTZ R159, R159, UR10, -R168.reuse ;  /* 0x0000000a9f9f7c23 */ /* 0x100fe200080108a8 */
[----:B------:R-:W-:Y:S01]  /*76d0*/  F2FP.F16.F32.PACK_AB R152, R152, R19 ;  /* 0x000000139898723e */ /* 0x000fe200000000ff */
[--C-:B------:R-:W-:Y:S01]  /*76e0*/  FFMA.FTZ R170, R170, UR10, -R168.reuse ;  /* 0x0000000aaaaa7c23 */ /* 0x100fe200080108a8 */
[----:B------:R-:W-:Y:S01]  /*76f0*/  FADD.FTZ R172, R20, R17 ;  /* 0x0000001114ac7221 */ /* 0x000fe20000010000 */
[----:B------:R-:W-:Y:S01]  /*7700*/  MUFU.EX2 R180, R180 ;  /* 0x000000b400b47308 */ /* 0x000fe20000000800 */
[----:B------:R-:W-:Y:S01]  /*7710*/  @!P0 LEA R8, R8, UR37, 0x2 ;  /* 0x0000002508088c11 */ /* 0x000fe2000f8e10ff */
[----:B------:R-:W-:Y:S01]  /*7720*/  FFMA.FTZ R163, R163, UR10, -R168 ;  /* 0x0000000aa3a37c23 */ /* 0x000fe200080108a8 */
[----:B------:R-:W-:Y:S01]  /*7730*/  FADD.FTZ R173, R153, R172 ;  /* 0x000000ac99ad7221 */ /* 0x000fe20000010000 */
[--C-:B------:R-:W-:Y:S01]  /*7740*/  FFMA.FTZ R169, R166, UR10, -R168.reuse ;  /* 0x0000000aa6a97c23 */ /* 0x100fe200080108a8 */
[--C-:B------:R-:W-:Y:S01]  /*7750*/  FFMA.FTZ R167, R167, UR10, -R168.reuse ;  /* 0x0000000aa7a77c23 */ /* 0x100fe200080108a8 */
[----:B------:R-:W-:Y:S01]  /*7760*/  @!P0 STS [R8+0x28800], R18 ;  /* 0x0288001208008388 */ /* 0x000fe20000000800 */
[----:B------:R-:W-:Y:S01]  /*7770*/  FADD.FTZ R162, R160, R173 ;  /* 0x000000ada0a27221 */ /* 0x000fe20000010000 */
[----:B------:R-:W-:Y:S01]  /*7780*/  MUFU.EX2 R22, R22 ;  /* 0x0000001600167308 */ /* 0x000fe20000000800 */
[--C-:B------:R-:W-:Y:S01]  /*7790*/  FFMA.FTZ R171, R171, UR10, -R168.reuse ;  /* 0x0000000aabab7c23 */ /* 0x100fe200080108a8 */
[----:B------:R-:W-:Y:S01]  /*77a0*/  FFMA.FTZ R174, R174, UR10, -R168 ;  /* 0x0000000aaeae7c23 */ /* 0x000fe200080108a8 */
[----:B------:R-:W-:Y:S01]  /*77b0*/  FADD.FTZ R162, R157, R162 ;  /* 0x000000a29da27221 */ /* 0x000fe20000010000 */
[--C-:B------:R-:W-:Y:S01]  /*77c0*/  FFMA.FTZ R175, R175, UR10, -R168.reuse ;  /* 0x0000000aafaf7c23 */ /* 0x100fe200080108a8 */
[--C-:B------:R-:W-:Y:S01]  /*77d0*/  FFMA.FTZ R178, R178, UR10, -R168.reuse ;  /* 0x0000000ab2b27c23 */ /* 0x100fe200080108a8 */
[----:B------:R-:W-:Y:S01]  /*77e0*/  FFMA.FTZ R179, R179, UR10, -R168 ;  /* 0x0000000ab3b37c23 */ /* 0x000fe200080108a8 */
[----:B---3--:R-:W-:Y:S01]  /*77f0*/  FADD.FTZ R173, R161, R162 ;  /* 0x000000a2a1ad7221 */ /* 0x008fe20000010000 */
[----:B------:R-:W3:Y:S01]  /*7800*/  MUFU.EX2 R17, R6 ;  /* 0x0000000600117308 */ /* 0x000ee20000000800 */
[--C-:B------:R-:W-:Y:S01]  /*7810*/  FFMA.FTZ R182, R182, UR10, -R168.reuse ;  /* 0x0000000ab6b67c23 */ /* 0x100fe200080108a8 */
[----:B------:R-:W-:Y:S01]  /*7820*/  FFMA.FTZ R183, R183, UR10, -R168 ;  /* 0x0000000ab7b77c23 */ /* 0x000fe200080108a8 */
[----:B0-----:R-:W-:Y:S01]  /*7830*/  FADD.FTZ R173, R164, R173 ;  /* 0x000000ada4ad7221 */ /* 0x001fe20000010000 */
[----:B------:R-:W-:Y:S01]  /*7840*/  F2FP.F16.F32.PACK_AB R154, R21, R154 ;  /* 0x0000009a159a723e */ /* 0x000fe200000000ff */
[----:B------:R-:W-:Y:S01]  /*7850*/  FMUL.FTZ R29, R29, R18 ;  /* 0x000000121d1d7220 */ /* 0x000fe20000410000 */
[----:B------:R-:W-:Y:S01]  /*7860*/  F2FP.F16.F32.PACK_AB R160, R157, R160 ;  /* 0x000000a09da0723e */ /* 0x000fe200000000ff */
[----:B-1----:R-:W-:Y:S01]  /*7870*/  FADD.FTZ R162, R176, R173 ;  /* 0x000000adb0a27221 */ /* 0x002fe20000010000 */
[----:B------:R-:W0:Y:S01]  /*7880*/  MUFU.EX2 R181, R181 ;  /* 0x000000b500b57308 */ /* 0x000e220000000800 */
[----:B------:R-:W-:Y:S01]  /*7890*/  F2FP.F16.F32.PACK_AB R156, R23, R156 ;  /* 0x0000009c179c723e */ /* 0x000fe200000000ff */
[-C--:B------:R-:W-:Y:S01]  /*78a0*/  FMUL.FTZ R32, R32, R18.reuse ;  /* 0x0000001220207220 */ /* 0x080fe20000410000 */
[----:B----4-:R-:W-:Y:S01]  /*78b0*/  FADD.FTZ R19, R177, R162 ;  /* 0x000000a2b1137221 */ /* 0x010fe20000010000 */
[----:B------:R-:W-:Y:S01]  /*78c0*/  F2FP.F16.F32.PACK_AB R162, R164, R161 ;  /* 0x000000a1a4a2723e */ /* 0x000fe200000000ff */
[----:B------:R-:W-:Y:S01]  /*78d0*/  FMUL.FTZ R33, R33, R18 ;  /* 0x0000001221217220 */ /* 0x000fe20000410000 */
[----:B------:R-:W-:Y:S01]  /*78e0*/  F2FP.F16.F32.PACK_AB R164, R177, R176 ;  /* 0x000000b0b1a4723e */ /* 0x000fe200000000ff */
[-C--:B------:R-:W-:Y:S01]  /*78f0*/  FMUL.FTZ R36, R36, R18.reuse ;  /* 0x0000001224247220 */ /* 0x080fe20000410000 */
[----:B------:R-:W1:Y:S01]  /*7900*/  MUFU.EX2 R5, R155 ;  /* 0x0000009b00057308 */ /* 0x000e620000000800 */
[----:B---3--:R3:W-:Y:S01]  /*7910*/  @!P0 STS [R8+0x28820], R17 ;  /* 0x0288201108008388 */ /* 0x0087e20000000800 */
[-C--:B------:R-:W-:Y:S01]  /*7920*/  FMUL.FTZ R37, R37, R18.reuse ;  /* 0x0000001225257220 */ /* 0x080fe20000410000 */
[-C--:B------:R-:W-:Y:S01]  /*7930*/  FMUL.FTZ R40, R40, R18.reuse ;  /* 0x0000001228287220 */ /* 0x080fe20000410000 */
[-C--:B------:R-:W-:Y:S01]  /*7940*/  FMUL.FTZ R41, R41, R18.reuse ;  /* 0x0000001229297220 */ /* 0x080fe20000410000 */
[-C--:B------:R-:W-:Y:S01]  /*7950*/  FMUL.FTZ R44, R44, R18.reuse ;  /* 0x000000122c2c7220 */ /* 0x080fe20000410000 */
[-C--:B------:R-:W-:Y:S01]  /*7960*/  FMUL.FTZ R45, R45, R18.reuse ;  /* 0x000000122d2d7220 */ /* 0x080fe20000410000 */
[----:B------:R-:W-:Y:S01]  /*7970*/  FMUL.FTZ R48, R48, R18 ;  /* 0x0000001230307220 */ /* 0x000fe20000410000 */
[----:B------:R4:W5:Y:S01]  /*7980*/  MUFU.EX2 R155, R158 ;  /* 0x0000009e009b7308 */ /* 0x0009620000000800 */
        /* <DEDUP_REMOVED lines=8> */
[----:B----4-:R-:W-:Y:S01]  /*7a10*/  F2FP.F16.F32.PACK_AB R158, R153, R20 ;  /* 0x00000014999e723e */ /* 0x010fe200000000ff */
[----:B------:R-:W-:Y:S01]  /*7a20*/  FADD.FTZ R20, R180, R19 ;  /* 0x00000013b4147221 */ /* 0x000fe20000010000 */
[----:B-1----:R-:W-:Y:S01]  /*7a30*/  F2FP.F16.F32.PACK_AB R153, R5, R22 ;  /* 0x000000160599723e */ /* 0x002fe200000000ff */
[-C--:B------:R-:W-:Y:S01]  /*7a40*/  FMUL.FTZ R61, R61, R18.reuse ;  /* 0x000000123d3d7220 */ /* 0x080fe20000410000 */
[-C--:B------:R-:W-:Y:S01]  /*7a50*/  FMUL.FTZ R64, R64, R18.reuse ;  /* 0x0000001240407220 */ /* 0x080fe20000410000 */
[----:B---3--:R-:W-:Y:S01]  /*7a60*/  FADD.FTZ R8, R181, R20 ;  /* 0x00000014b5087221 */ /* 0x008fe20000010000 */
        /* <DEDUP_REMOVED lines=17> */
[----:B------:R-:W4:Y:S01]  /*7b80*/  MUFU.EX2 R20, R163 ;  /* 0x000000a300147308 */ /* 0x000f220000000800 */
[----:B---3--:R-:W-:Y:S01]  /*7b90*/  FFMA.FTZ R170, R17, R7, R22 ;  /* 0x0000000711aa7223 */ /* 0x008fe20000010016 */
[-C--:B------:R-:W-:Y:S01]  /*7ba0*/  FMUL.FTZ R96, R96, R18.reuse ;  /* 0x0000001260607220 */ /* 0x080fe20000410000 */
[-C--:B------:R-:W-:Y:S01]  /*7bb0*/  FMUL.FTZ R97, R97, R18.reuse ;  /* 0x0000001261617220 */ /* 0x080fe20000410000 */
[-C--:B------:R-:W-:Y:S01]  /*7bc0*/  FMUL.FTZ R100, R100, R18.reuse ;  /* 0x0000001264647220 */ /* 0x080fe20000410000 */
[----:B------:R-:W-:Y:S01]  /*7bd0*/  FADD.FTZ R170, R5, R170 ;  /* 0x000000aa05aa7221 */ /* 0x000fe20000010000 */
[-C--:B------:R-:W-:Y:S01]  /*7be0*/  FMUL.FTZ R101, R101, R18.reuse ;  /* 0x0000001265657220 */ /* 0x080fe20000410000 */
[-C--:B------:R-:W-:Y:S01]  /*7bf0*/  FMUL.FTZ R104, R104, R18.reuse ;  /* 0x0000001268687220 */ /* 0x080fe20000410000 */
[----:B------:R-:W3:Y:S01]  /*7c00*/  MUFU.EX2 R159, R169 ;  /* 0x000000a9009f7308 */ /* 0x000ee20000000800 */
[----:B-----5:R-:W-:Y:S01]  /*7c10*/  FADD.FTZ R7, R155, R170 ;  /* 0x000000aa9b077221 */ /* 0x020fe20000010000 */
[C---:B0-----:R-:W-:Y:S01]  /*7c20*/  F2FP.F16.F32.PACK_AB R155, R6.reuse, R155 ;  /* 0x0000009b069b723e */ /* 0x041fe200000000ff */
[----:B------:R-:W-:Y:S01]  /*7c30*/  BAR.SYNC.DEFER_BLOCKING 0xf, 0x100 ;  /* 0x03c4000000007b1d */ /* 0x000fe20000010000 */
[-C--:B------:R-:W-:Y:S01]  /*7c40*/  FMUL.FTZ R105, R105, R18.reuse ;  /* 0x0000001269697220 */ /* 0x080fe20000410000 */
[----:B------:R-:W-:Y:S01]  /*7c50*/  FADD.FTZ R176, R6, R7 ;  /* 0x0000000706b07221 */ /* 0x000fe20000010000 */
[-C--:B------:R-:W-:Y:S01]  /*7c60*/  FMUL.FTZ R108, R108, R18.reuse ;  /* 0x000000126c6c7220 */ /* 0x080fe20000410000 */
[-C--:B------:R-:W-:Y:S01]  /*7c70*/  FMUL.FTZ R109, R109, R18.reuse ;  /* 0x000000126d6d7220 */ /* 0x080fe20000410000 */
[-C--:B------:R-:W-:Y:S01]  /*7c80*/  FMUL.FTZ R112, R112, R18.reuse ;  /* 0x0000001270707220 */ /* 0x080fe20000410000 */
[----:B------:R-:W0:Y:S01]  /*7c90*/  MUFU.EX2 R168, R167 ;  /* 0x000000a700a87308 */ /* 0x000e220000000800 */
[----:B-1----:R-:W-:Y:S01]  /*7ca0*/  FADD.FTZ R7, R165, R176 ;  /* 0x000000b0a5077221 */ /* 0x002fe20000010000 */
[----:B----4-:R-:W-:Y:S01]  /*7cb0*/  F2FP.F16.F32.PACK_AB R157, R20, R165 ;  /* 0x000000a5149d723e */ /* 0x010fe200000000ff */
        /* <DEDUP_REMOVED lines=14> */
[-C--:B------:R-:W-:Y:S01]  /*7da0*/  FMUL.FTZ R137, R137, R18.reuse ;  /* 0x0000001289897220 */ /* 0x080fe20000410000 */
[----:B------:R1:W-:Y:S01]  /*7db0*/  STSM.16.M88.4 [R12+0x26800], R152 ;  /* 0x026800980c007844 */ /* 0x0003e20000000200 */
[-C--:B------:R-:W-:Y:S01]  /*7dc0*/  FMUL.FTZ R140, R140, R18.reuse ;  /* 0x000000128c8c7220 */ /* 0x080fe20000410000 */
[-C--:B------:R-:W-:Y:S01]  /*7dd0*/  FMUL.FTZ R141, R141, R18.reuse ;  /* 0x000000128d8d7220 */ /* 0x080fe20000410000 */
[-C--:B------:R-:W-:Y:S01]  /*7de0*/  FMUL.FTZ R144, R144, R18.reuse ;  /* 0x0000001290907220 */ /* 0x080fe20000410000 */
[-C--:B------:R-:W-:Y:S01]  /*7df0*/  FMUL.FTZ R145, R145, R18.reuse ;  /* 0x0000001291917220 */ /* 0x080fe20000410000 */
[-C--:B------:R-:W-:Y:S01]  /*7e00*/  FMUL.FTZ R148, R148, R18.reuse ;  /* 0x0000001294947220 */ /* 0x080fe20000410000 */
[----:B------:R-:W2:Y:S01]  /*7e10*/  MUFU.EX2 R170, R175 ;  /* 0x000000af00aa7308 */ /* 0x000ea20000000800 */
[----:B----4-:R-:W-:Y:S01]  /*7e20*/  FADD.FTZ R174, R20, R7 ;  /* 0x0000000714ae7221 */ /* 0x010fe20000010000 */
[----:B------:R-:W-:Y:S01]  /*7e30*/  FMUL.FTZ R149, R149, R18 ;  /* 0x0000001295957220 */ /* 0x000fe20000410000 */
[-C--:B------:R-:W-:Y:S01]  /*7e40*/  FMUL.FTZ R26, R26, R17.reuse ;  /* 0x000000111a1a7220 */ /* 0x080fe20000410000 */
[----:B------:R-:W-:Y:S01]  /*7e50*/  FMUL.FTZ R27, R27, R17 ;  /* 0x000000111b1b7220 */ /* 0x000fe20000410000 */
[----:B---3--:R-:W-:Y:S01]  /*7e60*/  FADD.FTZ R7, R159, R174 ;  /* 0x000000ae9f077221 */ /* 0x008fe20000010000 */
[----:B0-----:R-:W-:Y:S01]  /*7e70*/  F2FP.F16.F32.PACK_AB R159, R168, R159 ;  /* 0x0000009fa89f723e */ /* 0x001fe200000000ff */
[-C--:B------:R-:W-:Y:S01]  /*7e80*/  FMUL.FTZ R30, R30, R17.reuse ;  /* 0x000000111e1e7220 */ /* 0x080fe20000410000 */
[----:B------:R-:W0:Y:S01]  /*7e90*/  MUFU.EX2 R178, R178 ;  /* 0x000000b200b27308 */ /* 0x000e220000000800 */
[----:B------:R-:W-:Y:S01]  /*7ea0*/  FADD.FTZ R174, R168, R7 ;  /* 0x00000007a8ae7221 */ /* 0x000fe20000010000 */
[-C--:B------:R-:W-:Y:S01]  /*7eb0*/  FMUL.FTZ R31, R31, R17.reuse ;  /* 0x000000111f1f7220 */ /* 0x080fe20000410000 */
[----:B------:R3:W-:Y:S01]  /*7ec0*/  STSM.16.M88.4 [R10], R156 ;  /* 0x0000009c0a007844 */ /* 0x0007e20000000200 */
[----:B------:R-:W-:Y:S01]  /*7ed0*/  FMUL.FTZ R34, R34, R17 ;  /* 0x0000001122227220 */ /* 0x000fe20000410000 */
[----:B------:R-:W-:Y:S01]  /*7ee0*/  FADD.FTZ R7, R161, R174 ;  /* 0x000000aea1077221 */ /* 0x000fe20000010000 */
[C---:B-1----:R-:W-:Y:S01]  /*7ef0*/  F2FP.F16.F32.PACK_AB R161, R172.reuse, R161 ;  /* 0x000000a1aca1723e */ /* 0x042fe200000000ff */
[-C--:B------:R-:W-:Y:S01]  /*7f00*/  FMUL.FTZ R35, R35, R17.reuse ;  /* 0x0000001123237220 */ /* 0x080fe20000410000 */
[----:B------:R-:W1:Y:S01]  /*7f10*/  MUFU.EX2 R179, R179 ;  /* 0x000000b300b37308 */ /* 0x000e620000000800 */
[----:B------:R-:W-:Y:S01]  /*7f20*/  FADD.FTZ R174, R172, R7 ;  /* 0x00000007acae7221 */ /* 0x000fe20000010000 */
[-C--:B------:R-:W-:Y:S01]  /*7f30*/  FMUL.FTZ R38, R38, R17.reuse ;  /* 0x0000001126267220 */ /* 0x080fe20000410000 */
[-C--:B------:R-:W-:Y:S01]  /*7f40*/  FMUL.FTZ R39, R39, R17.reuse ;  /* 0x0000001127277220 */ /* 0x080fe20000410000 */
[----:B------:R-:W-:Y:S01]  /*7f50*/  FMUL.FTZ R42, R42, R17 ;  /* 0x000000112a2a7220 */ /* 0x000fe20000410000 */
[----:B-----5:R-:W-:Y:S01]  /*7f60*/  FADD.FTZ R7, R163, R174 ;  /* 0x000000aea3077221 */ /* 0x020fe20000010000 */
[C---:B--2---:R-:W-:Y:S01]  /*7f70*/  F2FP.F16.F32.PACK_AB R163, R170.reuse, R163 ;  /* 0x000000a3aaa3723e */ /* 0x044fe200000000ff */
[-C--:B------:R-:W-:Y:S01]  /*7f80*/  FMUL.FTZ R43, R43, R17.reuse ;  /* 0x000000112b2b7220 */ /* 0x080fe20000410000 */
[----:B------:R-:W2:Y:S01]  /*7f90*/  MUFU.EX2 R167, R182 ;  /* 0x000000b600a77308 */ /* 0x000ea20000000800 */
[----:B------:R-:W-:Y:S01]  /*7fa0*/  FADD.FTZ R7, R170, R7 ;  /* 0x00000007aa077221 */ /* 0x000fe20000010000 */
[-C--:B------:R-:W-:Y:S01]  /*7fb0*/  FMUL.FTZ R46, R46, R17.reuse ;  /* 0x000000112e2e7220 */ /* 0x080fe20000410000 */
[----:B------:R3:W-:Y:S01]  /*7fc0*/  STSM.16.M88.4 [R11], R160 ;  /* 0x000000a00b007844 */ /* 0x0007e20000000200 */
[-C--:B------:R-:W-:Y:S01]  /*7fd0*/  FMUL.FTZ R47, R47, R17.reuse ;  /* 0x000000112f2f7220 */ /* 0x080fe20000410000 */
[----:B0-----:R-:W-:Y:S01]  /*7fe0*/  FADD.FTZ R176, R178, R7 ;  /* 0x00000007b2b07221 */ /* 0x001fe20000010000 */
[-C--:B------:R-:W-:Y:S01]  /*7ff0*/  FMUL.FTZ R50, R50, R17.reuse ;  /* 0x0000001132327220 */ /* 0x080fe20000410000 */
[-C--:B------:R-:W-:Y:S01]  /*8000*/  FMUL.FTZ R51, R51, R17.reuse ;  /* 0x0000001133337220 */ /* 0x080fe20000410000 */
[----:B------:R-:W0:Y:S01]  /*8010*/  MUFU.EX2 R174, R183 ;  /* 0x000000b700ae7308 */ /* 0x000e220000000800 */
[C---:B-1----:R-:W-:Y:S01]  /*8020*/  FADD.FTZ R176, R179.reuse, R176 ;  /* 0x000000b0b3b07221 */ /* 0x042fe20000010000 */
[----:B------:R-:W-:Y:S01]  /*8030*/  F2FP.F16.F32.PACK_AB R165, R179, R178 ;  /* 0x000000b2b3a5723e */ /* 0x000fe200000000ff */
[-C--:B------:R-:W-:Y:S01]  /*8040*/  FMUL.FTZ R54, R54, R17.reuse ;  /* 0x0000001136367220 */ /* 0x080fe20000410000 */
[-C--:B------:R-:W-:Y:S01]  /*8050*/  FMUL.FTZ R55, R55, R17.reuse ;  /* 0x0000001137377220 */ /* 0x080fe20000410000 */
[-C--:B------:R-:W-:Y:S01]  /*8060*/  FMUL.FTZ R58, R58, R17.reuse ;  /* 0x000000113a3a7220 */ /* 0x080fe20000410000 */
[-C--:B------:R-:W-:Y:S01]  /*8070*/  FMUL.FTZ R59, R59, R17.reuse ;  /* 0x000000113b3b7220 */ /* 0x080fe20000410000 */
[-C--:B------:R-:W-:Y:S01]  /*8080*/  FMUL.FTZ R62, R62, R17.reuse ;  /* 0x000000113e3e7220 */ /* 0x080fe20000410000 */
[-C--:B------:R-:W-:Y:S01]  /*8090*/  FMUL.FTZ R63, R63, R17.reuse ;  /* 0x000000113f3f7220 */ /* 0x080fe20000410000 */
[----:B--2---:R-:W-:Y:S01]  /*80a0*/  FADD.FTZ R7, R167, R176 ;  /* 0x000000b0a7077221 */ /* 0x004fe20000010000 */
[-C--:B------:R-:W-:Y:S01]  /*80b0*/  FMUL.FTZ R66, R66, R17.reuse ;  /* 0x0000001142427220 */ /* 0x080fe20000410000 */
[-C--:B------:R-:W-:Y:S01]  /*80c0*/  FMUL.FTZ R67, R67, R17.reuse ;  /* 0x0000001143437220 */ /* 0x080fe20000410000 */
[-C--:B------:R-:W-:Y:S01]  /*80d0*/  FMUL.FTZ R70, R70, R17.reuse ;  /* 0x0000001146467220 */ /* 0x080fe20000410000 */
[-C--:B------:R-:W-:Y:S01]  /*80e0*/  FMUL.FTZ R71, R71, R17.reuse ;  /* 0x0000001147477220 */ /* 0x080fe20000410000 */
[-C--:B------:R-:W-:Y:S01]  /*80f0*/  FMUL.FTZ R74, R74, R17.reuse ;  /* 0x000000114a4a7220 */ /* 0x080fe20000410000 */
[-C--:B------:R-:W-:Y:S01]  /*8100*/  FMUL.FTZ R75, R75, R17.reuse ;  /* 0x000000114b4b7220 */ /* 0x080fe20000410000 */
[----:B------:R-:W-:Y:S01]  /*8110*/  FMUL.FTZ R78, R78, R17 ;  /* 0x000000114e4e7220 */ /* 0x000fe20000410000 */
[C---:B0-----:R-:W-:Y:S01]  /*8120*/  F2FP.F16.F32.PACK_AB R167, R174.reuse, R167 ;  /* 0x000000a7aea7723e */ /* 0x041fe200000000ff */
[----:B------:R-:W-:Y:S01]  /*8130*/  FADD.FTZ R7, R174, R7 ;  /* 0x00000007ae077221 */ /* 0x000fe20000010000 */
[-C--:B------:R-:W-:Y:S01]  /*8140*/  FMUL.FTZ R79, R79, R17.reuse ;  /* 0x000000114f4f7220 */ /* 0x080fe20000410000 */
[-C--:B------:R-:W-:Y:S01]  /*8150*/  FMUL.FTZ R82, R82, R17.reuse ;  /* 0x0000001152527220 */ /* 0x080fe20000410000 */
[-C--:B------:R-:W-:Y:S01]  /*8160*/  FMUL.FTZ R83, R83, R17.reuse ;  /* 0x0000001153537220 */ /* 0x080fe20000410000 */
[----:B------:R3:W-:Y:S01]  /*8170*/  STSM.16.M88.4 [R9], R164 ;  /* 0x000000a409007844 */ /* 0x0007e20000000200 */
        /* <DEDUP_REMOVED lines=34> */
[----:B---3--:R-:W-:Y:S06]  /*83a0*/  @!P5 BRA `(.L_x_4799) ;  /* 0x000000000004d947 */ /* 0x008fec0003800000 */
[----:B------:R-:W-:Y:S01]  /*83b0*/  BPT.TRAP 0x1 ;  /* 0x000000040000795c */ /* 0x000fe20000300000 */
.L_x_4799:
[----:B------:R0:W1:Y:S01]  /*83c0*/  SYNCS.PHASECHK.TRANS64.TRYWAIT P0, [UR31+0x28c50], R13 ;  /* 0x028c500dff0075a7 */ /* 0x000062000800015f */
[----:B------:R-:W-:Y:S05]  /*83d0*/  @!P5 BRA `(.L_x_4800) ;  /* 0x000000000004d947 */ /* 0x000fea0003800000 */
[----:B------:R-:W-:Y:S01]  /*83e0*/  BPT.TRAP 0x1 ;  /* 0x000000040000795c */ /* 0x000fe20000300000 */
.L_x_4800:
[----:B-1----:R-:W-:Y:S05]  /*83f0*/  @P0 BRA `(.L_x_4801) ;  /* 0x0000000000080947 */ /* 0x002fea0003800000 */
[----:B------:R-:W1:Y:S02]  /*8400*/  SYNCS.PHASECHK.TRANS64.TRYWAIT P0, [UR31+0x28c50], R13 ;  /* 0x028c500dff0075a7 */ /* 0x000e64000800015f */
[----:B-1----:R-:W-:Y:S05]  /*8410*/  @!P0 BRA `(.L_x_4802) ;  /* 0x000000c000388947 */ /* 0x002fea0003800000 */
.L_x_4801:
[----:B------:R-:W-:Y:S01]  /*8420*/  ULEA UR19, UR4, UR36, 0xc ;  /* 0x0000002404137291 */ /* 0x000fe2000f8e603f */
[----:B------:R-:W-:Y:S01]  /*8430*/  WARPGROUP.ARRIVE ;  /* 0x00000000000079c5 */ /* 0x000fe20000000000 */
[----:B------:R-:W-:Y:S01]  /*8440*/  UMOV UR15, 0x40000040 ;  /* 0x40000040000f7882 */ /* 0x000fe20000000000 */
[----:B------:R-:W-:Y:S01]  /*8450*/  UISETP.GT.AND UP2, UPT, UR42, UR25, UPT ;  /* 0x000000192a00728c */ /* 0x000fe2000bf44270 */
[----:B-1----:R-:W-:Y:S01]  /*8460*/  @!P6 IADD3 R14, R14, 0x28c60, RZ ;  /* 0x00028c600e0ee810 */ /* 0x002fe20007ffe0ff */
[----:B------:R-:W-:Y:S01]  /*8470*/  UIADD3 UR42, UR42, -0x1, URZ ;  /* 0xffffffff2a2a7890 */ /* 0x000fe2000fffe03f */
[----:B------:R-:W-:Y:S01]  /*8480*/  IMAD.MOV.U32 R6, RZ, RZ, R16 ;  /* 0x000000ffff067224 */ /* 0x000fe200078e0010 */
[----:B------:R-:W-:Y:S01]  /*8490*/  UMOV UR14, UR19 ;  /* 0x00000013000e7c82 */ /* 0x000fe20008000000 */
[----:B------:R-:W-:Y:S01]  /*84a0*/  @!P6 PRMT R14, RZ, 0x654, R14 ;  /* 0x00000654ff0ee816 */ /* 0x000fe2000000000e */
[----:B------:R-:W-:Y:S01]  /*84b0*/  HGMMA.64x256x16.F32 R24, R152, gdesc[UR12].tnspB, R24, gsb0 ;  /* 0x43e0000c98187df0 */ /* 0x000fe20008000818 */
[----:B------:R-:W-:Y:S01]  /*84c0*/  UIADD3 UR14, UR19, 0x80, URZ ;  /* 0x00000080130e7890 */ /* 0x000fe2000fffe03f */
[----:B------:R-:W-:Y:S01]  /*84d0*/  PLOP3.LUT P0, PT, PT, PT, UP2, 0x80, 0x0 ;  /* 0x000000000000781c */ /* 0x000fe20003f0f028 */
[----:B------:R-:W-:Y:S01]  /*84e0*/  UMOV UR15, 0x40000040 ;  /* 0x40000040000f7882 */ /* 0x000fe20000000000 */
[----:B------:R-:W-:Y:S01]  /*84f0*/  UMOV UR24, UR4 ;  /* 0x0000000400187c82 */ /* 0x000fe20008000000 */
[----:B------:R-:W-:Y:S01]  /*8500*/  IMAD.MOV.U32 R5, RZ, RZ, R15 ;  /* 0x000000ffff057224 */ /* 0x000fe200078e000f */
        /* <DEDUP_REMOVED lines=27> */
[----:B------:R-:W-:Y:S02]  /*86c0*/  IMAD.MOV.U32 R6, RZ, RZ, R16 ;  /* 0x000000ffff067224 */ /* 0x000fe400078e0010 */
[----:B------:R-:W-:-:S07]  /*86d0*/  IMAD.MOV.U32 R5, RZ, RZ, R15 ;  /* 0x000000ffff057224 */ /* 0x000fce00078e000f */
.L_x_4786:
[----:B------:R-:W5:Y:S01]  /*86e0*/  S2UR UR19, SR_CTAID.X ;  /* 0x00000000001379c3 */ /* 0x000f620000002500 */
[----:B------:R-:W-:Y:S01]  /*86f0*/  ULDC UR14, c[0x0][0x448] ;  /* 0x00011200000e7ab9 */ /* 0x000fe20000000800 */
[----:B------:R-:W-:Y:S01]  /*8700*/  ULDC UR22, c[0x0][0x9e4] ;  /* 0x0002790000167ab9 */ /* 0x000fe20000000800 */
[----:B------:R-:W-:Y:S02]  /*8710*/  UISETP.NE.AND UP0, UPT, UR14, 0x1, UPT ;  /* 0x000000010e00788c */ /* 0x000fe4000bf05270 */
[----:B------:R-:W-:Y:S02]  /*8720*/  UISETP.GE.AND UP1, UPT, UR22, 0x1, UPT ;  /* 0x000000011600788c */ /* 0x000fe4000bf26270 */
[----:B------:R-:W-:-:S04]  /*8730*/  UIADD3 UR18, -UR18, 0x1, URZ ;  /* 0x0000000112127890 */ /* 0x000fc8000fffe13f */
[----:B------:R-:W-:Y:S01]  /*8740*/  PLOP3.LUT P4, PT, PT, PT, UP1, 0x80, 0x0 ;  /* 0x000000000000781c */ /* 0x000fe20003f8f018 */
[----:B------:R-:W-:Y:S02]  /*8750*/  UIMAD UR18, UR39, UR11, UR18 ;  /* 0x0000000b271272a4 */ /* 0x000fe4000f8e0212 */
[----:B------:R-:W-:Y:S01]  /*8760*/  @UP0 ULDC UR14, c[0x0][0x44c] ;  /* 0x00011300000e0ab9 */ /* 0x000fe20000000800 */
[----:B------:R-:W-:Y:S01]  /*8770*/  @UP0 ULDC UR11, c[0x0][0x450] ;  /* 0x00011400000b0ab9 */ /* 0x000fe20000000800 */
[----:B-----5:R-:W-:-:S04]  /*8780*/  ULEA UR19, UR19, 0x3f, 0x6 ;  /* 0x0000003f13137891 */ /* 0x020fc8000f8e303f */
[----:B------:R-:W-:-:S04]  /*8790*/  UIMAD.WIDE.U32 UR14, UR19, UR14, URZ ;  /* 0x0000000e130e72a5 */ /* 0x000fc8000f8e003f */
[----:B------:R-:W-:-:S03]  /*87a0*/  @UP0 USHF.R.U32.HI UR19, URZ, UR11, UR15 ;  /* 0x0000000b3f130299 */ /* 0x000fc6000801160f */
[----:B------:R-:W-:Y:S01]  /*87b0*/  ULDC UR11, c[0x0][0x9dc] ;  /* 0x00027700000b7ab9 */ /* 0x000fe20000000800 */
[----:B------:R-:W-:-:S04]  /*87c0*/  UIADD3 UR19, UR18, UR19, URZ ;  /* 0x0000001312137290 */ /* 0x000fc8000fffe03f */
        /* <DEDUP_REMOVED lines=12> */
.L_x_4805:
[----:B------:R-:W-:-:S11]  /*8890*/  UISETP.NE.AND UP1, UPT, UR22, 0x1, UPT ;  /* 0x000000011600788c */ /* 0x000fd6000bf25270 */
[----:B------:R-:W-:Y:S02]  /*88a0*/  @UP1 ULDC.64 UR24, c[0x0][0x9e8] ;  /* 0x00027a0000181ab9 */ /* 0x000fe40000000a00 */
[----:B------:R-:W-:-:S04]  /*88b0*/  UIMAD.WIDE.U32 UR14, UR19, UR24, URZ ;  /* 0x00000018130e72a5 */ /* 0x000fc8000f8e003f */
[----:B------:R-:W-:-:S12]  /*88c0*/  @UP1 USHF.R.U32.HI UR19, URZ, UR25, UR15 ;  /* 0x000000193f131299 */ /* 0x000fd8000801160f */
.L_x_4806:
[----:B------:R-:W-:-:S04]  /*88d0*/  UIMAD UR19, UR19, UR22, URZ ;  /* 0x00000016131372a4 */ /* 0x000fc8000f8e023f */
[----:B------:R-:W-:-:S04]  /*88e0*/  UISETP.LT.AND UP1, UPT, UR11, UR19, UPT ;  /* 0x000000130b00728c */ /* 0x000fc8000bf21270 */
[----:B------:R-:W-:-:S12]  /*88f0*/  USEL UR11, UR11, UR19, !UP1 ;  /* 0x000000130b0b7287 */ /* 0x000fd8000c800000 */
.L_x_4804:
[----:B------:R-:W-:-:S04]  /*8900*/  UIADD3 UR11, UR11, 0x3f, URZ ;  /* 0x0000003f0b0b7890 */ /* 0x000fc8000fffe03f */
[----:B------:R-:W-:-:S04]  /*8910*/  USHF.R.S32.HI UR14, URZ, 0x1f, UR11 ;  /* 0x0000001f3f0e7899 */ /* 0x000fc8000801140b */
[----:B------:R-:W-:-:S04]  /*8920*/  ULEA.HI UR14, UR14, UR11, URZ, 0x6 ;  /* 0x0000000b0e0e7291 */ /* 0x000fc8000f8f303f */
[----:B------:R-:W-:-:S04]  /*8930*/  USHF.R.S32.HI UR14, URZ, 0x6, UR14 ;  /* 0x000000063f0e7899 */ /* 0x000fc8000801140e */
[----:B------:R-:W-:-:S04]  /*8940*/  UISETP.LT.AND UP1, UPT, UR38, UR14, UPT ;  /* 0x0000000e2600728c */ /* 0x000fc8000bf21270 */
[----:B------:R-:W-:-:S04]  /*8950*/  USEL UR24, UR38, UR14, !UP1 ;  /* 0x0000000e26187287 */ /* 0x000fc8000c800000 */
[----:B------:R-:W-:-:S06]  /*8960*/  UISETP.GE.AND UP1, UPT, UR42, UR24, UPT ;  /* 0x000000182a00728c */ /* 0x000fcc000bf26270 */
[----:B------:R-:W-:-:S13]  /*8970*/  PLOP3.LUT P0, PT, PT, PT, UP1, 0x80, 0x0 ;  /* 0x000000000000781c */ /* 0x000fda0003f0f018 */
[----:B------:R-:W-:Y:S05]  /*8980*/  @!P0 BRA `(.L_x_4807) ;  /* 0x0000001800308947 */ /* 0x000fea0003800000 */
[----:B------:R-:W-:Y:S01]  /*8990*/  IMAD.MOV.U32 R15, RZ, RZ, R6 ;  /* 0x000000ffff0f7224 */ /* 0x000fe200078e0006 */
[----:B------:R-:W-:Y:S01]  /*89a0*/  UMOV UR27, UR4 ;  /* 0x00000004001b7c82 */ /* 0x000fe20008000000 */
[----:B01--4-:R-:W-:Y:S01]  /*89b0*/  IMAD.MOV.U32 R14, RZ, RZ, R5 ;  /* 0x000000ffff0e7224 */ /* 0x013fe200078e0005 */
[----:B------:R-:W-:-:S06]  /*89c0*/  ULDC UR26, c[0x0][0x988] ;  /* 0x00026200001a7ab9 */ /* 0x000fcc0000000800 */
.L_x_4816:
[----:B------:R-:W-:Y:S01]  /*89d0*/  UIADD3 UR4, UR27, 0x1, URZ ;  /* 0x000000011b047890 */ /* 0x000fe2000fffe03f */
[----:B------:R-:W-:Y:S01]  /*89e0*/  IMAD.U32 R5, RZ, RZ, UR42 ;  /* 0x0000002aff057e24 */ /* 0x000fe2000f8e00ff */
[----:B------:R-:W-:Y:S02]  /*89f0*/  UIADD3 UR25, UR42, -0x1, URZ ;  /* 0xffffffff2a197890 */ /* 0x000fe4000fffe03f */
[----:B------:R-:W-:Y:S02]  /*8a00*/  UISETP.NE.AND UP1, UPT, UR4, 0x2, UPT ;  /* 0x000000020400788c */ /* 0x000fe4000bf25270 */
[----:B------:R-:W-:Y:S02]  /*8a10*/  ISETP.GT.AND P0, PT, R5, UR24, PT ;  /* 0x0000001805007c0c */ /* 0x000fe4000bf04270 */
[----:B------:R-:W-:Y:S02]  /*8a20*/  USEL UR10, URZ, 0x1, UP1 ;  /* 0x000000013f0a7887 */ /* 0x000fe40008800000 */
[----:B------:R-:W-:-:S02]  /*8a30*/  USEL UR4, UR4, URZ, UP1 ;  /* 0x0000003f04047287 */ /* 0x000fc40008800000 */
[----:B------:R-:W-:Y:S01]  /*8a40*/  ULOP3.LUT UR5, UR5, UR10, URZ, 0x3c, !UPT ;  /* 0x0000000a05057292 */ /* 0x000fe2000f8e3c3f */
[----:B------:R-:W-:Y:S01]  /*8a50*/  UMOV UR42, UR25 ;  /* 0x00000019002a7c82 */ /* 0x000fe20008000000 */
[----:B01----:R-:W-:Y:S10]  /*8a60*/  @!P5 BRA `(.L_x_4808) ;  /* 0x000000000004d947 */ /* 0x003ff40003800000 */
[----:B------:R-:W-:Y:S01]  /*8a70*/  BPT.TRAP 0x1 ;  /* 0x000000040000795c */ /* 0x000fe20000300000 */
.L_x_4808:
[----:B------:R-:W-:Y:S01]  /*8a80*/  ULEA UR28, UR4, UR37, 0x3 ;  /* 0x00000025041c7291 */ /* 0x000fe2000f8e183f */
[----:B--2---:R-:W-:-:S04]  /*8a90*/  MOV R13, UR5 ;  /* 0x00000005000d7c02 */ /* 0x004fc80008000f00 */
[----:B------:R-:W-:-:S04]  /*8aa0*/  SHF.L.U32 R13, R13, 0x1f, RZ ;  /* 0x0000001f0d0d7819 */ /* 0x000fc800000006ff */
[----:B------:R0:W1:Y:S01]  /*8ab0*/  SYNCS.PHASECHK.TRANS64.TRYWAIT P1, [UR28+0x28c30], R13 ;  /* 0x028c300dff0075a7 */ /* 0x000062000802015c */
[----:B------:R-:W-:Y:S05]  /*8ac0*/  @!P5 BRA `(.L_x_4809) ;  /* 0x000000000004d947 */ /* 0x000fea0003800000 */
[----:B------:R-:W-:Y:S01]  /*8ad0*/  BPT.TRAP 0x1 ;  /* 0x000000040000795c */ /* 0x000fe20000300000 */
.L_x_4809:
[----:B-1----:R-:W-:Y:S05]  /*8ae0*/  @P1 BRA `(.L_x_4810) ;  /* 0x0000000000081947 */ /* 0x002fea0003800000 */
[----:B------:R-:W1:Y:S02]  /*8af0*/  SYNCS.PHASECHK.TRANS64.TRYWAIT P1, [UR28+0x28c30], R13 ;  /* 0x028c300dff0075a7 */ /* 0x000e64000802015c */
[----:B-1----:R-:W-:Y:S05]  /*8b00*/  @!P1 BRA `(.L_x_4811) ;  /* 0x000000b800909947 */ /* 0x002fea0003800000 */
.L_x_4810:
[----:B------:R-:W-:Y:S01]  /*8b10*/  ULEA UR22, UR4, UR6, 0x9 ;  /* 0x0000000604167291 */ /* 0x000fe2000f8e483f */
[----:B---3--:R-:W-:Y:S01]  /*8b20*/  WARPGROUP.ARRIVE ;  /* 0x00000000000079c5 */ /* 0x008fe20000000000 */
        /* <DEDUP_REMOVED lines=11> */
[----:B------:R-:W-:Y:S01]  /*8be0*/  HGMMA.64x64x16.F32 R152, gdesc[UR8], R152, gsb0 ;  /* 0x00e00000089879f0 */ /* 0x000fe20008000898 */
[----:B------:R-:W-:Y:S02]  /*8bf0*/  UMOV UR10, UR26 ;  /* 0x0000001a000a7c82 */ /* 0x000fe40008000000 */
[----:B------:R-:W-:Y:S02]  /*8c00*/  WARPGROUP.DEPBAR.LE gsb0, 0x0 ;  /* 0x00008000000079c5 */ /* 0x000fe40000010000 */
[----:B------:R-:W-:-:S06]  /*8c10*/  WARPGROUP.ARRIVE ;  /* 0x00000000000079c5 */ /* 0x000fcc0000000000 */
[----:B------:R-:W-:Y:S03]  /*8c20*/  HGMMA.64x64x16.F32 R152, gdesc[UR12], R152, gsb0 ;  /* 0x00e000000c9879f0 */ /* 0x000fe60008000898 */
[----:B------:R-:W-:Y:S02]  /*8c30*/  WARPGROUP.DEPBAR.LE gsb0, 0x0 ;  /* 0x00008000000079c5 */ /* 0x000fe40000010000 */
[----:B------:R-:W-:-:S06]  /*8c40*/  WARPGROUP.ARRIVE ;  /* 0x00000000000079c5 */ /* 0x000fcc0000000000 */
[----:B------:R-:W-:Y:S03]  /*8c50*/  HGMMA.64x64x16.F32 R152, gdesc[UR16], R152, gsb0 ;  /* 0x00e00000109879f0 */ /* 0x000fe60008000898 */
[----:B------:R-:W-:Y:S02]  /*8c60*/  WARPGROUP.DEPBAR.LE gsb0, 0x0 ;  /* 0x00008000000079c5 */ /* 0x000fe40000010000 */
[----:B-1----:R-:W-:-:S04]  /*8c70*/  FMNMX.FTZ R6, R152, R14, !PT ;  /* 0x0000000e98067209 */ /* 0x002fc80007810000 */
        /* <DEDUP_REMOVED lines=16> */
[----:B------:R-:W1:Y:S02]  /*8d80*/  SHFL.BFLY PT, R5, R16, 0x2, 0x1f ;  /* 0x0c401f0010057f89 */ /* 0x000e6400000e0000 */
[----:B-1----:R-:W-:Y:S02]  /*8d90*/  FMNMX.FTZ R18, R16, R5, !PT ;  /* 0x0000000510127209 */ /* 0x002fe40007810000 */
[----:B------:R-:W-:-:S03]  /*8da0*/  FMNMX.FTZ R5, R155, R6, !PT ;  /* 0x000000069b057209 */ /* 0x000fc60007810000 */
[----:B------:R-:W1:Y:S01]  /*8db0*/  SHFL.BFLY PT, R17, R18, 0x1, 0x1f ;  /* 0x0c201f0012117f89 */ /* 0x000e6200000e0000 */
[----:B------:R-:W-:-:S04]  /*8dc0*/  FMNMX.FTZ R6, R158, R5, !PT ;  /* 0x000000059e067209 */ /* 0x000fc80007810000 */
[----:B------:R-:W-:-:S04]  /*8dd0*/  FMNMX.FTZ R5, R159, R6, !PT ;  /* 0x000000069f057209 */ /* 0x000fc80007810000 */
[----:B------:R-:W-:Y:S02]  /*8de0*/  FMNMX.FTZ R6, R162, R5, !PT ;  /* 0x00000005a2067209 */ /* 0x000fe40007810000 */
[----:B-1----:R-:W-:Y:S02]  /*8df0*/  FMNMX.FTZ R5, R18, R17, !PT ;  /* 0x0000001112057209 */ /* 0x002fe40007810000 */
[----:B------:R-:W-:-:S03]  /*8e00*/  FMNMX.FTZ R17, R163, R6, !PT ;  /* 0x00000006a3117209 */ /* 0x000fc60007810000 */
[C---:B------:R-:W-:Y:S01]  /*8e10*/  FMUL.FTZ R184, R5.reuse, UR10 ;  /* 0x0000000a05b87c20 */ /* 0x040fe20008410000 */
[----:B------:R-:W-:Y:S01]  /*8e20*/  FMNMX.FTZ R6, R166, R17, !PT ;  /* 0x00000011a6067209 */ /* 0x000fe20007810000 */
[----:B------:R-:W-:Y:S02]  /*8e30*/  FADD.FTZ R14, -R5, R14 ;  /* 0x0000000e050e7221 */ /* 0x000fe40000010100 */
[--C-:B------:R-:W-:Y:S01]  /*8e40*/  FFMA.FTZ R152, R152, UR10, -R184.reuse ;  /* 0x0000000a98987c23 */ /* 0x100fe200080108b8 */
[----:B------:R-:W-:Y:S01]  /*8e50*/  FMNMX.FTZ R19, R167, R6, !PT ;  /* 0x00000006a7137209 */ /* 0x000fe20007810000 */
[----:B------:R-:W-:Y:S01]  /*8e60*/  FMUL.FTZ R14, R14, UR10 ;  /* 0x0000000a0e0e7c20 */ /* 0x000fe20008410000 */
[--C-:B------:R-:W-:Y:S01]  /*8e70*/  FFMA.FTZ R23, R161, UR10, -R184.reuse ;  /* 0x0000000aa1177c23 */ /* 0x100fe200080108b8 */
[--C-:B------:R-:W-:Y:S01]  /*8e80*/  FFMA.FTZ R161, R173, UR10, -R184.reuse ;  /* 0x0000000aada17c23 */ /* 0x100fe200080108b8 */
[----:B------:R-:W-:Y:S01]  /*8e90*/  FMNMX.FTZ R6, R170, R19, !PT ;  /* 0x00000013aa067209 */ /* 0x000fe20007810000 */
[----:B------:R-:W1:Y:S01]  /*8ea0*/  MUFU.EX2 R17, R14 ;  /* 0x0000000e00117308 */ /* 0x000e620000000800 */
        /* <DEDUP_REMOVED lines=8> */
[----:B------:R-:W2:Y:S01]  /*8f30*/  MUFU.EX2 R152, R152 ;  /* 0x0000009800987308 */ /* 0x000ea20000000800 */
[--C-:B------:R-:W-:Y:S01]  /*8f40*/  FFMA.FTZ R22, R180, UR10, -R184.reuse ;  /* 0x0000000ab4167c23 */ /* 0x100fe200080108b8 */
[----:B------:R-:W-:Y:S01]  /*8f50*/  FMNMX.FTZ R21, R175, R6, !PT ;  /* 0x00000006af157209 */ /* 0x000fe20007810000 */
[--C-:B------:R-:W-:Y:S01]  /*8f60*/  FFMA.FTZ R153, R165, UR10, -R184.reuse ;  /* 0x0000000aa5997c23 */ /* 0x100fe200080108b8 */
[--C-:B------:R-:W-:Y:S01]  /*8f70*/  FFMA.FTZ R165, R177, UR10, -R184.reuse ;  /* 0x0000000ab1a57c23 */ /* 0x100fe200080108b8 */
[----:B------:R-:W-:Y:S01]  /*8f80*/  FFMA.FTZ R181, R181, UR10, -R184 ;  /* 0x0000000ab5b57c23 */ /* 0x000fe200080108b8 */
[----:B------:R-:W-:-:S02]  /*8f90*/  FMNMX.FTZ R6, R178, R21, !PT ;  /* 0x00000015b2067209 */ /* 0x000fc40007810000 */
[----:B------:R-:W-:Y:S01]  /*8fa0*/  MUFU.EX2 R19, R19 ;  /* 0x0000001300137308 */ /* 0x000fe20000000800 */
[-C--:B-1----:R-:W-:Y:S01]  /*8fb0*/  FMUL.FTZ R24, R24, R17.reuse ;  /* 0x0000001118187220 */ /* 0x082fe20000410000 */
[----:B------:R-:W-:Y:S01]  /*8fc0*/  FMNMX.FTZ R21, R179, R6, !PT ;  /* 0x00000006b3157209 */ /* 0x000fe20007810000 */
[-C--:B------:R-:W-:Y:S01]  /*8fd0*/  FMUL.FTZ R25, R25, R17.reuse ;  /* 0x0000001119197220 */ /* 0x080fe20000410000 */
[-C--:B------:R-:W-:Y:S01]  /*8fe0*/  FMUL.FTZ R28, R28, R17.reuse ;  /* 0x000000111c1c7220 */ /* 0x080fe20000410000 */
[----:B------:R-:W-:Y:S01]  /*8ff0*/  FMUL.FTZ R29, R29, R17 ;  /* 0x000000111d1d7220 */ /* 0x000fe20000410000 */
[----:B------:R-:W-:Y:S01]  /*9000*/  FMNMX.FTZ R6, R182, R21, !PT ;  /* 0x00000015b6067209 */ /* 0x000fe20007810000 */
[----:B------:R-:W-:Y:S01]  /*9010*/  FFMA.FTZ R21, R157, UR10, -R184 ;  /* 0x0000000a9d157c23 */ /* 0x000fe200080108b8 */
[----:B------:R-:W-:Y:S01]  /*9020*/  MUFU.EX2 R14, R16 ;  /* 0x00000010000e7308 */ /* 0x000fe20000000800 */
[----:B--2---:R-:W-:Y:S01]  /*9030*/  FFMA.FTZ R8, R17, R8, R152 ;  /* 0x0000000811087223 */ /* 0x004fe20000010098 */
[----:B------:R-:W-:Y:S01]  /*9040*/  FMNMX.FTZ R6, R183, R6, !PT ;  /* 0x00000006b7067209 */ /* 0x000fe20007810000 */
[-C--:B------:R-:W-:Y:S01]  /*9050*/  FMUL.FTZ R32, R32, R17.reuse ;  /* 0x0000001120207220 */ /* 0x080fe20000410000 */
[-C--:B------:R-:W-:Y:S01]  /*9060*/  FMUL.FTZ R33, R33, R17.reuse ;  /* 0x0000001121217220 */ /* 0x080fe20000410000 */
[-C--:B------:R-:W-:Y:S01]  /*9070*/  FMUL.FTZ R36, R36, R17.reuse ;  /* 0x0000001124247220 */ /* 0x080fe20000410000 */
[-C--:B------:R-:W-:Y:S01]  /*9080*/  FMUL.FTZ R37, R37, R17.reuse ;  /* 0x0000001125257220 */ /* 0x080fe20000410000 */
[----:B------:R-:W1:Y:S01]  /*9090*/  SHFL.BFLY PT, R157, R6, 0x2, 0x1f ;  /* 0x0c401f00069d7f89 */ /* 0x000e6200000e0000 */
        /* <DEDUP_REMOVED lines=22> */
[----:B------:R-:W-:Y:S01]  /*9200*/  FMUL.FTZ R77, R77, R17 ;  /* 0x000000114d4d7220 */ /* 0x000fe20000410000 */
[----:B-1----:R-:W-:Y:S01]  /*9210*/  FMNMX.FTZ R20, R6, R157, !PT ;  /* 0x0000009d06147209 */ /* 0x002fe20007810000 */
[--C-:B------:R-:W-:Y:S01]  /*9220*/  FFMA.FTZ R157, R169, UR10, -R184.reuse ;  /* 0x0000000aa99d7c23 */ /* 0x100fe200080108b8 */
[----:B--2---:R-:W-:Y:S01]  /*9230*/  FFMA.FTZ R164, R176, UR10, -R184 ;  /* 0x0000000ab0a47c23 */ /* 0x004fe200080108b8 */
[----:B------:R-:W-:Y:S01]  /*9240*/  IMAD.U32 R184, RZ, RZ, UR28 ;  /* 0x0000001cffb87e24 */ /* 0x000fe2000f8e00ff */
[----:B------:R-:W-:Y:S01]  /*9250*/  MUFU.EX2 R23, R23 ;  /* 0x0000001700177308 */ /* 0x000fe20000000800 */
[----:B------:R-:W1:Y:S01]  /*9260*/  SHFL.BFLY PT, R169, R20, 0x1, 0x1f ;  /* 0x0c201f0014a97f89 */ /* 0x000e6200000e0000 */
        /* <DEDUP_REMOVED lines=23> */
[----:B-1----:R-:W-:Y:S01]  /*93e0*/  FMNMX.FTZ R6, R20, R169, !PT ;  /* 0x000000a914067209 */ /* 0x002fe20007810000 */
[-C--:B------:R-:W-:Y:S01]  /*93f0*/  FMUL.FTZ R120, R120, R17.reuse ;  /* 0x0000001178787220 */ /* 0x080fe20000410000 */
[-C--:B------:R-:W-:Y:S01]  /*9400*/  FMUL.FTZ R121, R121, R17.reuse ;  /* 0x0000001179797220 */ /* 0x080fe20000410000 */
[-C--:B------:R-:W-:Y:S01]  /*9410*/  FMUL.FTZ R124, R124, R17.reuse ;  /* 0x000000117c7c7220 */ /* 0x080fe20000410000 */
[-C--:B------:R-:W-:Y:S01]  /*9420*/  FMUL.FTZ R125, R125, R17.reuse ;  /* 0x000000117d7d7220 */ /* 0x080fe20000410000 */
[C---:B------:R-:W-:Y:S01]  /*9430*/  FADD.FTZ R20, -R6.reuse, R15 ;  /* 0x0000000f06147221 */ /* 0x040fe20000010100 */
[----:B------:R-:W-:Y:S01]  /*9440*/  FMUL.FTZ R173, R6, UR10 ;  /* 0x0000000a06ad7c20 */ /* 0x000fe20008410000 */
[----:B------:R-:W-:Y:S01]  /*9450*/  MUFU.EX2 R18, R18 ;  /* 0x0000001200127308 */ /* 0x000fe20000000800 */
[----:B------:R-:W-:Y:S01]  /*9460*/  FMUL.FTZ R128, R128, R17 ;  /* 0x0000001180807220 */ /* 0x000fe20000410000 */
[----:B------:R-:W-:Y:S01]  /*9470*/  FMUL.FTZ R20, R20, UR10 ;  /* 0x0000000a14147c20 */ /* 0x000fe20008410000 */
[--C-:B------:R-:W-:Y:S01]  /*9480*/  FFMA.FTZ R169, R154, UR10, -R173.reuse ;  /* 0x0000000a9aa97c23 */ /* 0x100fe200080108ad */
[--C-:B------:R-:W-:Y:S01]  /*9490*/  FFMA.FTZ R168, R155, UR10, -R173.reuse ;  /* 0x0000000a9ba87c23 */ /* 0x100fe200080108ad */
        /* <DEDUP_REMOVED lines=8> */
[----:B------:R-:W-:Y:S01]  /*9520*/  FFMA.FTZ R163, R166, UR10, -R173 ;  /* 0x0000000aa6a37c23 */ /* 0x000fe200080108ad */
[----:B------:R-:W-:-:S02]  /*9530*/  @!P6 VIADD R154, R184, 0x28c40 ;  /* 0x00028c40b89ae836 */ /* 0x000fc40000000000 */
[--C-:B------:R-:W-:Y:S01]  /*9540*/  FFMA.FTZ R174, R174, UR10, -R173.reuse ;  /* 0x0000000aaeae7c23 */ /* 0x100fe200080108ad */
[----:B------:R-:W1:Y:S01]  /*9550*/  MUFU.EX2 R169, R169 ;  /* 0x000000a900a97308 */ /* 0x000e620000000800 */
[----:B------:R-:W-:Y:S02]  /*9560*/  IMAD.U32 R158, RZ, RZ, UR27 ;  /* 0x0000001bff9e7e24 */ /* 0x000fe4000f8e00ff */
[--C-:B------:R-:W-:Y:S01]  /*9570*/  FFMA.FTZ R175, R175, UR10, -R173.reuse ;  /* 0x0000000aafaf7c23 */ /* 0x100fe200080108ad */
[----:B------:R-:W-:Y:S01]  /*9580*/  @!P6 PRMT R154, RZ, 0x654, R154 ;  /* 0x00000654ff9ae816 */ /* 0x000fe2000000009a */
[----:B------:R-:W-:Y:S01]  /*9590*/  FFMA.FTZ R178, R178, UR10, -R173 ;  /* 0x0000000ab2b27c23 */ /* 0x000fe200080108ad */
[----:B------:R-:W-:Y:S02]  /*95a0*/  @!P1 IMAD R158, R158, 0x40, R3 ;  /* 0x000000409e9e9824 */ /* 0x000fe400078e0203 */
[--C-:B------:R-:W-:Y:S01]  /*95b0*/  FFMA.FTZ R179, R179, UR10, -R173.reuse ;  /* 0x0000000ab3b37c23 */ /* 0x100fe200080108ad */
[----:B------:R2:W-:Y:S01]  /*95c0*/  @!P6 SYNCS.ARRIVE.TRANS64.RED.A1T0 RZ, [R154+URZ], RZ ;  /* 0x000000ff9affe9a7 */ /* 0x0005e2000810043f */
[----:B------:R-:W3:Y:S01]  /*95d0*/  MUFU.EX2 R168, R168 ;  /* 0x000000a800a87308 */ /* 0x000ee20000000800 */
[--C-:B------:R-:W-:Y:S01]  /*95e0*/  FFMA.FTZ R182, R182, UR10, -R173.reuse ;  /* 0x0000000ab6b67c23 */ /* 0x100fe200080108ad */
[----:B------:R-:W-:Y:S01]  /*95f0*/  @!P1 LEA R158, R158, UR37, 0x2 ;  /* 0x000000259e9e9c11 */ /* 0x000fe2000f8e10ff */
[----:B------:R-:W-:Y:S01]  /*9600*/  FFMA.FTZ R173, R183, UR10, -R173 ;  /* 0x0000000ab7ad7c23 */ /* 0x000fe200080108ad */
[-C--:B------:R-:W-:Y:S01]  /*9610*/  FMUL.FTZ R129, R129, R17.reuse ;  /* 0x0000001181817220 */ /* 0x080fe20000410000 */
[-C--:B------:R-:W-:Y:S01]  /*9620*/  FMUL.FTZ R132, R132, R17.reuse ;  /* 0x0000001184847220 */ /* 0x080fe20000410000 */
[----:B------:R-:W-:Y:S01]  /*9630*/  FMUL.FTZ R133, R133, R17 ;  /* 0x0000001185857220 */ /* 0x000fe20000410000 */
[----:B------:R-:W-:Y:S01]  /*9640*/  @!P1 STS [R158+0x28800], R17 ;  /* 0x028800119e009388 */ /* 0x000fe20000000800 */
[----:B------:R-:W4:Y:S01]  /*9650*/  MUFU.EX2 R155, R155 ;  /* 0x0000009b009b7308 */ /* 0x000f220000000800 */
[----:B-1----:R-:W-:Y:S01]  /*9660*/  FFMA.FTZ R7, R20, R7, R169 ;  /* 0x0000000714077223 */ /* 0x002fe200000100a9 */
[-C--:B------:R-:W-:Y:S01]  /*9670*/  FMUL.FTZ R136, R136, R17.reuse ;  /* 0x0000001188887220 */ /* 0x080fe20000410000 */
[----:B------:R1:W-:Y:S01]  /*9680*/  @!P1 STS [R158+0x28820], R20 ;  /* 0x028820149e009388 */ /* 0x0003e20000000800 */
[-C--:B------:R-:W-:Y:S01]  /*9690*/  FMUL.FTZ R137, R137, R17.reuse ;  /* 0x0000001189897220 */ /* 0x080fe20000410000 */
[-C--:B------:R-:W-:Y:S01]  /*96a0*/  FMUL.FTZ R140, R140, R17.reuse ;  /* 0x000000118c8c7220 */ /* 0x080fe20000410000 */
[-C--:B------:R-:W-:Y:S01]  /*96b0*/  FMUL.FTZ R141, R141, R17.reuse ;  /* 0x000000118d8d7220 */ /* 0x080fe20000410000 */
[-C--:B------:R-:W-:Y:S01]  /*96c0*/  FMUL.FTZ R144, R144, R17.reuse ;  /* 0x0000001190907220 */ /* 0x080fe20000410000 */
[----:B------:R5:W-:Y:S01]  /*96d0*/  MUFU.EX2 R170, R171 ;  /* 0x000000ab00aa7308 */ /* 0x000be20000000800 */
[-C--:B------:R-:W-:Y:S01]  /*96e0*/  FMUL.FTZ R145, R145, R17.reuse ;  /* 0x0000001191917220 */ /* 0x080fe20000410000 */
[-C--:B------:R-:W-:Y:S01]  /*96f0*/  FMUL.FTZ R148, R148, R17.reuse ;  /* 0x0000001194947220 */ /* 0x080fe20000410000 */
[----:B------:R-:W-:Y:S01]  /*9700*/  FMUL.FTZ R149, R149, R17 ;  /* 0x0000001195957220 */ /* 0x000fe20000410000 */
[----:B------:R-:W-:Y:S01]  /*9710*/  F2FP.F16.F32.PACK_AB R152, R19, R152 ;  /* 0x000000981398723e */ /* 0x000fe200000000ff */
[----:B------:R-:W-:Y:S01]  /*9720*/  FMUL.FTZ R26, R26, R20 ;  /* 0x000000141a1a7220 */ /* 0x000fe20000410000 */
[----:B-1----:R-:W-:Y:S01]  /*9730*/  F2FP.F16.F32.PACK_AB R158, R153, R16 ;  /* 0x00000010999e723e */ /* 0x002fe200000000ff */
[-C--:B------:R-:W-:Y:S01]  /*9740*/  FMUL.FTZ R27, R27, R20.reuse ;  /* 0x000000141b1b7220 */ /* 0x080fe20000410000 */
[----:B------:R-:W1:Y:S01]  /*9750*/  MUFU.EX2 R172, R172 ;  /* 0x000000ac00ac7308 */ /* 0x000e620000000800 */
[----:B-----5:R-:W-:Y:S01]  /*9760*/  FADD.FTZ R171, R19, R8 ;  /* 0x0000000813ab7221 */ /* 0x020fe20000010000 */
[-C--:B------:R-:W-:Y:S01]  /*9770*/  FMUL.FTZ R30, R30, R20.reuse ;  /* 0x000000141e1e7220 */ /* 0x080fe20000410000 */
[-C--:B------:R-:W-:Y:S01]  /*9780*/  FMUL.FTZ R31, R31, R20.reuse ;  /* 0x000000141f1f7220 */ /* 0x080fe20000410000 */
[-C--:B------:R-:W-:Y:S01]  /*9790*/  FMUL.FTZ R34, R34, R20.reuse ;  /* 0x0000001422227220 */ /* 0x080fe20000410000 */
[----:B------:R-:W-:Y:S01]  /*97a0*/  FADD.FTZ R8, R14, R171 ;  /* 0x000000ab0e087221 */ /* 0x000fe20000010000 */
[-C--:B------:R-:W-:Y:S01]  /*97b0*/  FMUL.FTZ R35, R35, R20.reuse ;  /* 0x0000001423237220 */ /* 0x080fe20000410000 */
[-C--:B------:R-:W-:Y:S01]  /*97c0*/  FMUL.FTZ R38, R38, R20.reuse ;  /* 0x0000001426267220 */ /* 0x080fe20000410000 */
[----:B------:R-:W5:Y:S01]  /*97d0*/  MUFU.EX2 R159, R159 ;  /* 0x0000009f009f7308 */ /* 0x000f620000000800 */
[----:B------:R-:W-:Y:S01]  /*97e0*/  FADD.FTZ R171, R21, R8 ;  /* 0x0000000815ab7221 */ /* 0x000fe20000010000 */
[----:B---3--:R-:W-:Y:S01]  /*97f0*/  FADD.FTZ R8, R168, R7 ;  /* 0x00000007a8087221 */ /* 0x008fe20000010000 */
[-C--:B------:R-:W-:Y:S01]  /*9800*/  FMUL.FTZ R39, R39, R20.reuse ;  /* 0x0000001427277220 */ /* 0x080fe20000410000 */
[----:B------:R-:W-:Y:S01]  /*9810*/  FMUL.FTZ R42, R42, R20 ;  /* 0x000000142a2a7220 */ /* 0x000fe20000410000 */
[----:B--2---:R-:W-:Y:S01]  /*9820*/  FADD.FTZ R154, R156, R171 ;  /* 0x000000ab9c9a7221 */ /* 0x004fe20000010000 */
[----:B----4-:R-:W-:Y:S01]  /*9830*/  FADD.FTZ R7, R155, R8 ;  /* 0x000000089b077221 */ /* 0x010fe20000010000 */
[C---:B------:R-:W-:Y:S01]  /*9840*/  F2FP.F16.F32.PACK_AB R156, R23.reuse, R156 ;  /* 0x0000009c179c723e */ /* 0x040fe200000000ff */
[----:B------:R-:W2:Y:S01]  /*9850*/  MUFU.EX2 R176, R176 ;  /* 0x000000b000b07308 */ /* 0x000ea20000000800 */
[----:B------:R-:W-:Y:S01]  /*9860*/  FADD.FTZ R171, R23, R154 ;  /* 0x0000009a17ab7221 */ /* 0x000fe20000010000 */
[C---:B-1----:R-:W-:Y:S01]  /*9870*/  FADD.FTZ R8, R172.reuse, R7 ;  /* 0x00000007ac087221 */ /* 0x042fe20000010000 */
[----:B------:R-:W-:Y:S01]  /*9880*/  F2FP.F16.F32.PACK_AB R155, R172, R155 ;  /* 0x0000009bac9b723e */ /* 0x000fe200000000ff */
[-C--:B------:R-:W-:Y:S01]  /*9890*/  FMUL.FTZ R43, R43, R20.reuse ;  /* 0x000000142b2b7220 */ /* 0x080fe20000410000 */
[----:B------:R-:W-:Y:S01]  /*98a0*/  FADD.FTZ R154, R16, R171 ;  /* 0x000000ab109a7221 */ /* 0x000fe20000010000 */
[-C--:B------:R-:W-:Y:S01]  /*98b0*/  FMUL.FTZ R46, R46, R20.reuse ;  /* 0x000000142e2e7220 */ /* 0x080fe20000410000 */
[-C--:B------:R-:W-:Y:S01]  /*98c0*/  FMUL.FTZ R47, R47, R20.reuse ;  /* 0x000000142f2f7220 */ /* 0x080fe20000410000 */
[----:B------:R-:W1:Y:S01]  /*98d0*/  MUFU.EX2 R163, R163 ;  /* 0x000000a300a37308 */ /* 0x000e620000000800 */
[----:B-----5:R-:W-:Y:S01]  /*98e0*/  FADD.FTZ R7, R159, R8 ;  /* 0x000000089f077221 */ /* 0x020fe20000010000 */
[----:B------:R-:W-:Y:S01]  /*98f0*/  FADD.FTZ R171, R153, R154 ;  /* 0x0000009a99ab7221 */ /* 0x000fe20000010000 */
[----:B------:R-:W-:Y:S01]  /*9900*/  F2FP.F16.F32.PACK_AB R153, R168, R169 ;  /* 0x000000a9a899723e */ /* 0x000fe200000000ff */
[-C--:B------:R-:W-:Y:S01]  /*9910*/  FMUL.FTZ R50, R50, R20.reuse ;  /* 0x0000001432327220 */ /* 0x080fe20000410000 */
[----:B------:R-:W-:Y:S01]  /*9920*/  FMUL.FTZ R51, R51, R20 ;  /* 0x0000001433337220 */ /* 0x000fe20000410000 */
[----:B------:R-:W-:Y:S01]  /*9930*/  FADD.FTZ R154, R160, R171 ;  /* 0x000000aba09a7221 */ /* 0x000fe20000010000 */
[C---:B------:R-:W-:Y:S01]  /*9940*/  F2FP.F16.F32.PACK_AB R160, R157.reuse, R160 ;  /* 0x000000a09da0723e */ /* 0x040fe200000000ff */
[----:B------:R-:W3:Y:S01]  /*9950*/  MUFU.EX2 R180, R180 ;  /* 0x000000b400b47308 */ /* 0x000ee20000000800 */
[C---:B--2---:R-:W-:Y:S01]  /*9960*/  FADD.FTZ R8, R176.reuse, R7 ;  /* 0x00000007b0087221 */ /* 0x044fe20000010000 */
[----:B------:R-:W-:Y:S01]  /*9970*/  FADD.FTZ R171, R157, R154 ;  /* 0x0000009a9dab7221 */ /* 0x000fe20000010000 */
[----:B------:R-:W-:Y:S01]  /*9980*/  F2FP.F16.F32.PACK_AB R157, R176, R159 ;  /* 0x0000009fb09d723e */ /* 0x000fe200000000ff */
[-C--:B------:R-:W-:Y:S01]  /*9990*/  FMUL.FTZ R54, R54, R20.reuse ;  /* 0x0000001436367220 */ /* 0x080fe20000410000 */
[-C--:B------:R-:W-:Y:S01]  /*99a0*/  FMUL.FTZ R55, R55, R20.reuse ;  /* 0x0000001437377220 */ /* 0x080fe20000410000 */
[----:B------:R-:W-:Y:S01]  /*99b0*/  FADD.FTZ R154, R18, R171 ;  /* 0x000000ab129a7221 */ /* 0x000fe20000010000 */
        /* <DEDUP_REMOVED lines=22> */
[----:B------:R-:W-:Y:S01]  /*9b20*/  FADD.FTZ R7, R170, R7 ;  /* 0x00000007aa077221 */ /* 0x000fe20000010000 */
[-C--:B------:R-:W-:Y:S01]  /*9b30*/  FMUL.FTZ R87, R87, R20.reuse ;  /* 0x0000001457577220 */ /* 0x080fe20000410000 */
[----:B------:R-:W-:Y:S01]  /*9b40*/  FMUL.FTZ R90, R90, R20 ;  /* 0x000000145a5a7220 */ /* 0x000fe20000410000 */
[----:B------:R-:W2:Y:S01]  /*9b50*/  MUFU.EX2 R164, R164 ;  /* 0x000000a400a47308 */ /* 0x000ea20000000800 */
[----:B-1----:R-:W-:Y:S01]  /*9b60*/  FADD.FTZ R17, R161, R154 ;  /* 0x0000009aa1117221 */ /* 0x002fe20000010000 */
[----:B------:R-:W-:Y:S01]  /*9b70*/  F2FP.F16.F32.PACK_AB R154, R21, R14 ;  /* 0x0000000e159a723e */ /* 0x000fe200000000ff */
[----:B------:R-:W-:Y:S01]  /*9b80*/  BAR.SYNC.DEFER_BLOCKING 0xf, 0x100 ;  /* 0x03c4000000007b1d */ /* 0x000fe20000010000 */
[----:B------:R-:W-:Y:S01]  /*9b90*/  F2FP.F16.F32.PACK_AB R162, R161, R18 ;  /* 0x00000012a1a2723e */ /* 0x000fe200000000ff */
[-C--:B------:R-:W-:Y:S01]  /*9ba0*/  FMUL.FTZ R91, R91, R20.reuse ;  /* 0x000000145b5b7220 */ /* 0x080fe20000410000 */
[----:B------:R-:W-:Y:S01]  /*9bb0*/  F2FP.F16.F32.PACK_AB R161, R170, R167 ;  /* 0x000000a7aaa1723e */ /* 0x000fe200000000ff */
        /* <DEDUP_REMOVED lines=19> */
[C---:B-1----:R-:W-:Y:S01]  /*9cf0*/  FADD.FTZ R7, R175.reuse, R8 ;  /* 0x00000008af077221 */ /* 0x042fe20000010000 */
[----:B------:R-:W-:Y:S01]  /*9d00*/  F2FP.F16.F32.PACK_AB R163, R175, R174 ;  /* 0x000000aeafa3723e */ /* 0x000fe200000000ff */
[----:B------:R1:W-:Y:S01]  /*9d10*/  STSM.16.M88.4 [R12+0x26800], R152 ;  /* 0x026800980c007844 */ /* 0x0003e20000000200 */
[-C--:B------:R-:W-:Y:S01]  /*9d20*/  FMUL.FTZ R122, R122, R20.reuse ;  /* 0x000000147a7a7220 */ /* 0x080fe20000410000 */
[-C--:B------:R-:W-:Y:S01]  /*9d30*/  FMUL.FTZ R123, R123, R20.reuse ;  /* 0x000000147b7b7220 */ /* 0x080fe20000410000 */
[----:B------:R-:W-:Y:S01]  /*9d40*/  FMUL.FTZ R126, R126, R20 ;  /* 0x000000147e7e7220 */ /* 0x000fe20000410000 */
[----:B------:R1:W-:Y:S01]  /*9d50*/  STSM.16.M88.4 [R10], R156 ;  /* 0x0000009c0a007844 */ /* 0x0003e20000000200 */
[----:B------:R-:W4:Y:S01]  /*9d60*/  MUFU.EX2 R22, R22 ;  /* 0x0000001600167308 */ /* 0x000f220000000800 */
[C---:B---3--:R-:W-:Y:S01]  /*9d70*/  FADD.FTZ R17, R165.reuse, R14 ;  /* 0x0000000ea5117221 */ /* 0x048fe20000010000 */
[----:B------:R-:W-:Y:S01]  /*9d80*/  F2FP.F16.F32.PACK_AB R164, R165, R164 ;  /* 0x000000a4a5a4723e */ /* 0x000fe200000000ff */
[----:B------:R1:W-:Y:S01]  /*9d90*/  STSM.16.M88.4 [R11], R160 ;  /* 0x000000a00b007844 */ /* 0x0003e20000000200 */
        /* <DEDUP_REMOVED lines=16> */
[----:B------:R-:W-:-:S04]  /*9ea0*/  FMUL.FTZ R151, R151, R20 ;  /* 0x0000001497977220 */ /* 0x000fc80000410000 */
[----:B------:R-:W4:Y:S01]  /*9eb0*/  MUFU.EX2 R182, R182 ;  /* 0x000000b600b67308 */ /* 0x000f220000000800 */
[C---:B---3--:R-:W-:Y:S01]  /*9ec0*/  F2FP.F16.F32.PACK_AB R166, R15.reuse, R22 ;  /* 0x000000160fa6723e */ /* 0x048fe200000000ff */
[----:B------:R-:W-:-:S06]  /*9ed0*/  FADD.FTZ R8, R15, R8 ;  /* 0x000000080f087221 */ /* 0x000fcc0000010000 */
[----:B------:R-:W3:Y:S01]  /*9ee0*/  MUFU.EX2 R173, R173 ;  /* 0x000000ad00ad7308 */ /* 0x000ee20000000800 */
[C---:B--2---:R-:W-:Y:S01]  /*9ef0*/  FADD.FTZ R7, R179.reuse, R14 ;  /* 0x0000000eb3077221 */ /* 0x044fe20000010000 */
[----:B------:R-:W-:-:S03]  /*9f00*/  F2FP.F16.F32.PACK_AB R165, R179, R178 ;  /* 0x000000b2b3a5723e */ /* 0x000fc600000000ff */
[----:B----4-:R-:W-:Y:S01]  /*9f10*/  FADD.FTZ R14, R182, R7 ;  /* 0x00000007b60e7221 */ /* 0x010fe20000010000 */
[----:B---3--:R-:W-:-:S03]  /*9f20*/  F2FP.F16.F32.PACK_AB R167, R173, R182 ;  /* 0x000000b6ada7723e */ /* 0x008fc600000000ff */
[----:B------:R-:W-:Y:S02]  /*9f30*/  FADD.FTZ R7, R173, R14 ;  /* 0x0000000ead077221 */ /* 0x000fe40000010000 */
[----:B------:R1:W-:Y:S01]  /*9f40*/  STSM.16.M88.4 [R9], R164 ;  /* 0x000000a409007844 */ /* 0x0003e20000000200 */
[----:B------:R-:W-:Y:S05]  /*9f50*/  @!P5 BRA `(.L_x_4812) ;  /* 0x000000000004d947 */ /* 0x000fea0003800000 */
[----:B------:R-:W-:Y:S01]  /*9f60*/  BPT.TRAP 0x1 ;  /* 0x000000040000795c */ /* 0x000fe20000300000 */
.L_x_4812:
[----:B------:R2:W3:Y:S01]  /*9f70*/  SYNCS.PHASECHK.TRANS64.TRYWAIT P1, [UR28+0x28c50], R13 ;  /* 0x028c500dff0075a7 */ /* 0x0004e2000802015c */
[----:B------:R-:W-:Y:S05]  /*9f80*/  @!P5 BRA `(.L_x_4813) ;  /* 0x000000000004d947 */ /* 0x000fea0003800000 */
[----:B------:R-:W-:Y:S01]  /*9f90*/  BPT.TRAP 0x1 ;  /* 0x000000040000795c */ /* 0x000fe20000300000 */
.L_x_4813:
[----:B---3--:R-:W-:Y:S05]  /*9fa0*/  @P1 BRA `(.L_x_4814) ;  /* 0x0000000000081947 */ /* 0x008fea0003800000 */
[----:B------:R-:W3:Y:S02]  /*9fb0*/  SYNCS.PHASECHK.TRANS64.TRYWAIT P1, [UR28+0x28c50], R13 ;  /* 0x028c500dff0075a7 */ /* 0x000ee4000802015c */
[----:B---3--:R-:W-:Y:S05]  /*9fc0*/  @!P1 BRA `(.L_x_4815) ;  /* 0x000000a400789947 */ /* 0x008fea0003800000 */
.L_x_4814:
[----:B------:R-:W-:Y:S01]  /*9fd0*/  ULEA UR11, UR4, UR36, 0xc ;  /* 0x00000024040b7291 */ /* 0x000fe2000f8e603f */
[----:B------:R-:W-:Y:S01]  /*9fe0*/  WARPGROUP.ARRIVE ;  /* 0x00000000000079c5 */ /* 0x000fe20000000000 */
[----:B------:R-:W-:Y:S01]  /*9ff0*/  UMOV UR15, 0x40000040 ;  /* 0x40000040000f7882 */ /* 0x000fe20000000000 */
[----:B0-23--:R-:W-:Y:S01]  /*a000*/  @!P6 VIADD R13, R184, 0x28c60 ;  /* 0x00028c60b80de836 */ /* 0x00dfe20000000000 */
[----:B------:R-:W-:Y:S01]  /*a010*/  UMOV UR27, UR4 ;  /* 0x00000004001b7c82 */ /* 0x000fe20008000000 */
[----:B------:R-:W-:Y:S02]  /*a020*/  IMAD.MOV.U32 R15, RZ, RZ, R6 ;  /* 0x000000ffff0f7224 */ /* 0x000fe400078e0006 */
[----:B------:R-:W-:Y:S01]  /*a030*/  UMOV UR14, UR11 ;  /* 0x0000000b000e7c82 */ /* 0x000fe20008000000 */
[----:B------:R-:W-:Y:S01]  /*a040*/  @!P6 PRMT R13, RZ, 0x654, R13 ;  /* 0x00000654ff0de816 */ /* 0x000fe2000000000d */
[----:B------:R-:W-:Y:S01]  /*a050*/  HGMMA.64x256x16.F32 R24, R152, gdesc[UR12].tnspB, R24, gsb0 ;  /* 0x43e0000c98187df0 */ /* 0x000fe20008000818 */
[----:B------:R-:W-:Y:S01]  /*a060*/  UIADD3 UR14, UR11, 0x80, URZ ;  /* 0x000000800b0e7890 */ /* 0x000fe2000fffe03f */
[----:B------:R-:W-:Y:S01]  /*a070*/  IMAD.MOV.U32 R14, RZ, RZ, R5 ;  /* 0x000000ffff0e7224 */ /* 0x000fe200078e0005 */
        /* <DEDUP_REMOVED lines=28> */
[----:B------:R-:W-:-:S05]  /*a240*/  UMOV UR42, UR25 ;  /* 0x00000019002a7c82 */ /* 0x000fca0008000000 */
.L_x_4807:
[----:B------:R-:W-:-:S06]  /*a250*/  UISETP.GE.AND UP1, UPT, UR42, UR38, UPT ;  /* 0x000000262a00728c */ /* 0x000fcc000bf26270 */
[----:B------:R-:W-:-:S13]  /*a260*/  PLOP3.LUT P0, PT, PT, PT, UP1, 0x80, 0x0 ;  /* 0x000000000000781c */ /* 0x000fda0003f0f018 */
[----:B------:R-:W-:Y:S05]  /*a270*/  @!P0 BRA `(.L_x_4817) ;  /* 0x0000002000e88947 */ /* 0x000fea0003800000 */
[----:B------:R-:W-:Y:S01]  /*a280*/  MOV R15, R6 ;  /* 0x00000006000f7202 */ /* 0x000fe20000000f00 */
[----:B------:R-:W-:Y:S01]  /*a290*/  IMAD.MOV.U32 R16, RZ, RZ, R5 ;  /* 0x000000ffff107224 */ /* 0x000fe200078e0005 */
[----:B------:R-:W-:Y:S01]  /*a2a0*/  UMOV UR25, UR4 ;  /* 0x0000000400197c82 */ /* 0x000fe20008000000 */
[----:B------:R-:W-:Y:S01]  /*a2b0*/  ULDC UR27, c[0x0][0x9e4] ;  /* 0x00027900001b7ab9 */ /* 0x000fe20000000800 */
[----:B------:R-:W-:Y:S01]  /*a2c0*/  ULDC UR28, c[0x0][0x288] ;  /* 0x0000a200001c7ab9 */ /* 0x000fe20000000800 */
[----:B------:R-:W-:Y:S01]  /*a2d0*/  ULDC UR29, c[0x0][0x2f0] ;  /* 0x0000bc00001d7ab9 */ /* 0x000fe20000000800 */
[----:B------:R-:W-:Y:S01]  /*a2e0*/  ULDC UR24, c[0x0][0x988] ;  /* 0x0002620000187ab9 */ /* 0x000fe20000000800 */
[----:B------:R-:W-:-:S05]  /*a2f0*/  ULDC UR26, c[0x0][0x9e0] ;  /* 0x00027800001a7ab9 */ /* 0x000fca0000000800 */
.L_x_4834:
[----:B------:R-:W-:-:S04]  /*a300*/  UIADD3 UR4, UR25, 0x1, URZ ;  /* 0x0000000119047890 */ /* 0x000fc8000fffe03f */
[----:B------:R-:W-:-:S04]  /*a310*/  UISETP.NE.AND UP1, UPT, UR4, 0x2, UPT ;  /* 0x000000020400788c */ /* 0x000fc8000bf25270 */
[----:B------:R-:W-:Y:S02]  /*a320*/  USEL UR10, URZ, 0x1, UP1 ;  /* 0x000000013f0a7887 */ /* 0x000fe40008800000 */
[----:B------:R-:W-:Y:S02]  /*a330*/  USEL UR4, UR4, URZ, UP1 ;  /* 0x0000003f04047287 */ /* 0x000fe40008800000 */
[----:B------:R-:W-:Y:S01]  /*a340*/  ULOP3.LUT UR5, UR5, UR10, URZ, 0x3c, !UPT ;  /* 0x0000000a05057292 */ /* 0x000fe2000f8e3c3f */
[----:B--2---:R-:W-:Y:S11]  /*a350*/  @!P5 BRA `(.L_x_4818) ;  /* 0x000000000004d947 */ /* 0x004ff60003800000 */
[----:B------:R-:W-:Y:S01]  /*a360*/  BPT.TRAP 0x1 ;  /* 0x000000040000795c */ /* 0x000fe20000300000 */
.L_x_4818:
[----:B------:R-:W-:Y:S01]  /*a370*/  ULEA UR30, UR4, UR37, 0x3 ;  /* 0x00000025041e7291 */ /* 0x000fe2000f8e183f */
[----:B0-2---:R-:W-:-:S05]  /*a380*/  IMAD.U32 R13, RZ, RZ, UR5 ;  /* 0x00000005ff0d7e24 */ /* 0x005fca000f8e00ff */
[----:B------:R-:W-:-:S04]  /*a390*/  SHF.L.U32 R13, R13, 0x1f, RZ ;  /* 0x0000001f0d0d7819 */ /* 0x000fc800000006ff */
[----:B------:R0:W2:Y:S01]  /*a3a0*/  SYNCS.PHASECHK.TRANS64.TRYWAIT P0, [UR30+0x28c30], R13 ;  /* 0x028c300dff0075a7 */ /* 0x0000a2000800015e */
[----:B------:R-:W-:Y:S05]  /*a3b0*/  @!P5 BRA `(.L_x_4819) ;  /* 0x000000000004d947 */ /* 0x000fea0003800000 */
[----:B------:R-:W-:Y:S01]  /*a3c0*/  BPT.TRAP 0x1 ;  /* 0x000000040000795c */ /* 0x000fe20000300000 */
.L_x_4819:
[----:B--2---:R-:W-:Y:S05]  /*a3d0*/  @P0 BRA `(.L_x_4820) ;  /* 0x0000000000080947 */ /* 0x004fea0003800000 */
[----:B------:R-:W2:Y:S02]  /*a3e0*/  SYNCS.PHASECHK.TRANS64.TRYWAIT P0, [UR30+0x28c30], R13 ;  /* 0x028c300dff0075a7 */ /* 0x000ea4000800015e */
[----:B--2---:R-:W-:Y:S05]  /*a3f0*/  @!P0 BRA `(.L_x_4821) ;  /* 0x000000a000808947 */ /* 0x004fea0003800000 */
.L_x_4820:
[----:B------:R-:W-:Y:S01]  /*a400*/  ULEA UR22, UR4, UR6, 0x9 ;  /* 0x0000000604167291 */ /* 0x000fe2000f8e483f */
[----:B-1-3--:R-:W-:Y:S01]  /*a410*/  WARPGROUP.ARRIVE ;  /* 0x00000000000079c5 */ /* 0x00afe20000000000 */
[----:B------:R-:W-:Y:S01]  /*a420*/  UMOV UR23, 0x40000040 ;  /* 0x4000004000177882 */ /* 0x000fe20000000000 */
[----:B------:R-:W-:Y:S01]  /*a430*/  UMOV UR11, 0x40000040 ;  /* 0x40000040000b7882 */ /* 0x000fe20000000000 */
[----:B------:R-:W-:Y:S01]  /*a440*/  UIADD3 UR10, UR22, 0x2, URZ ;  /* 0x00000002160a7890 */ /* 0x000fe2000fffe03f */
[----:B------:R-:W-:Y:S01]  /*a450*/  PLOP3.LUT P0, PT, PT, PT, UP0, 0x80, 0x0 ;  /* 0x000000000000781c */ /* 0x000fe20003f0f008 */
[----:B------:R-:W-:Y:S01]  /*a460*/  UIADD3 UR14, UR22, 0x4, URZ ;  /* 0x00000004160e7890 */ /* 0x000fe2000fffe03f */
[----:B--2---:R-:W-:Y:S01]  /*a470*/  IMAD.MOV.U32 R6, RZ, RZ, R2 ;  /* 0x000000ffff067224 */ /* 0x004fe200078e0002 */
[----:B------:R-:W-:Y:S01]  /*a480*/  UMOV UR15, 0x40000040 ;  /* 0x40000040000f7882 */ /* 0x000fe20000000000 */
[----:B------:R-:W-:Y:S01]  /*a490*/  HGMMA.64x64x16.F32 R152, gdesc[UR20], RZ, !UPT, gsb0 ;  /* 0x00e00000149879f0 */ /* 0x000fe2000c0008ff */
[----:B------:R-:W-:Y:S01]  /*a4a0*/  UIADD3 UR18, UR22, 0x6, URZ ;  /* 0x0000000616127890 */ /* 0x000fe2000fffe03f */
[----:B------:R-:W-:Y:S01]  /*a4b0*/  IMAD.U32 R23, RZ, RZ, UR29 ;  /* 0x0000001dff177e24 */ /* 0x000fe2000f8e00ff */
[----:B------:R-:W-:Y:S01]  /*a4c0*/  UMOV UR19, 0x40000040 ;  /* 0x4000004000137882 */ /* 0x000fe20000000000 */
[----:B----4-:R-:W-:Y:S01]  /*a4d0*/  IMAD.U32 R14, RZ, RZ, UR30 ;  /* 0x0000001eff0e7e24 */ /* 0x010fe2000f8e00ff */
[----:B------:R-:W-:-:S02]  /*a4e0*/  WARPGROUP.DEPBAR.LE gsb0, 0x0 ;  /* 0x00008000000079c5 */ /* 0x000fc40000010000 */
[----:B------:R-:W-:-:S06]  /*a4f0*/  WARPGROUP.ARRIVE ;  /* 0x00000000000079c5 */ /* 0x000fcc0000000000 */
[----:B------:R-:W-:Y:S01]  /*a500*/  HGMMA.64x64x16.F32 R152, gdesc[UR8], R152, gsb0 ;  /* 0x00e00000089879f0 */ /* 0x000fe20008000898 */
[----:B------:R-:W-:Y:S02]  /*a510*/  @UP0 ULDC UR10, c[0x0][0x44c] ;  /* 0x00011300000a0ab9 */ /* 0x000fe40000000800 */
[----:B------:R-:W-:Y:S01]  /*a520*/  @P0 IMAD.HI.U32 R5, R2, UR10, RZ ;  /* 0x0000000a02050c27 */ /* 0x000fe2000f8e00ff */
[----:B------:R-:W-:-:S04]  /*a530*/  @UP0 ULDC UR10, c[0x0][0x450] ;  /* 0x00011400000a0ab9 */ /* 0x000fc80000000800 */
[----:B------:R-:W-:Y:S01]  /*a540*/  @P0 SHF.R.U32.HI R6, RZ, UR10, R5 ;  /* 0x0000000aff060c19 */ /* 0x000fe20008011605 */
[----:B------:R-:W-:Y:S01]  /*a550*/  USHF.L.U32 UR10, UR42, 0x6, URZ ;  /* 0x000000062a0a7899 */ /* 0x000fe2000800063f */
[----:B------:R-:W-:-:S03]  /*a560*/  @!P6 VIADD R5, R14, 0x28c40 ;  /* 0x00028c400e05e836 */ /* 0x000fc60000000000 */
[----:B------:R-:W1:Y:S02]  /*a570*/  SHFL.IDX PT, R20, R6, RZ, 0x1c1f ;  /* 0x001c1fff06147589 */ /* 0x000e6400000e0000 */
[----:B------:R-:W-:Y:S01]  /*a580*/  IMAD.U32 R17, RZ, RZ, UR10 ;  /* 0x0000000aff117e24 */ /* 0x000fe2000f8e00ff */
[----:B------:R-:W-:-:S04]  /*a590*/  @!P6 PRMT R5, RZ, 0x654, R5 ;  /* 0x00000654ff05e816 */ /* 0x000fc80000000005 */
[----:B------:R-:W-:-:S05]  /*a5a0*/  IADD3 R17, -R0, 0x1, -R17 ;  /* 0x0000000100117810 */ /* 0x000fca0007ffe911 */
[----:B------:R-:W-:-:S05]  /*a5b0*/  IMAD R17, R23, UR39, R17 ;  /* 0x0000002717117c24 */ /* 0x000fca000f8e0211 */
[----:B------:R-:W-:-:S05]  /*a5c0*/  IADD3 R17, R17, -UR28, RZ ;  /* 0x8000001c11117c10 */ /* 0x000fca000fffe0ff */
[C---:B------:R-:W-:Y:S02]  /*a5d0*/  VIADD R19, R17.reuse, UR26 ;  /* 0x0000001a11137c36 */ /* 0x040fe40008000000 */
[----:B------:R-:W-:-:S04]  /*a5e0*/  VIADD R21, R17, UR7 ;  /* 0x0000000711157c36 */ /* 0x000fc80008000000 */
[----:B-1----:R-:W-:Y:S01]  /*a5f0*/  IMAD.IADD R18, R21, 0x1, R20 ;  /* 0x0000000115127824 */ /* 0x002fe200078e0214 */
[----:B------:R-:W-:Y:S02]  /*a600*/  WARPGROUP.DEPBAR.LE gsb0, 0x0 ;  /* 0x00008000000079c5 */ /* 0x000fe40000010000 */
[----:B------:R-:W-:-:S06]  /*a610*/  WARPGROUP.ARRIVE ;  /* 0x00000000000079c5 */ /* 0x000fcc0000000000 */
[----:B------:R-:W-:Y:S03]  /*a620*/  HGMMA.64x64x16.F32 R152, gdesc[UR12], R152, gsb0 ;  /* 0x00e000000c9879f0 */ /* 0x000fe60008000898 */
[----:B------:R-:W-:Y:S02]  /*a630*/  WARPGROUP.DEPBAR.LE gsb0, 0x0 ;  /* 0x00008000000079c5 */ /* 0x000fe40000010000 */
[----:B------:R-:W-:-:S06]  /*a640*/  WARPGROUP.ARRIVE ;  /* 0x00000000000079c5 */ /* 0x000fcc0000000000 */
[----:B------:R-:W-:Y:S03]  /*a650*/  HGMMA.64x64x16.F32 R152, gdesc[UR16], R152, gsb0 ;  /* 0x00e00000109879f0 */ /* 0x000fe60008000898 */
[----:B------:R-:W-:Y:S02]  /*a660*/  WARPGROUP.DEPBAR.LE gsb0, 0x0 ;  /* 0x00008000000079c5 */ /* 0x000fe40000010000 */
[----:B------:R1:W-:Y:S02]  /*a670*/  @!P6 SYNCS.ARRIVE.TRANS64.RED.A1T0 RZ, [R5+URZ], RZ ;  /* 0x000000ff05ffe9a7 */ /* 0x0003e4000810043f */
[----:B-1----:R-:W-:Y:S01]  /*a680*/  IMAD.IADD R5, R19, 0x1, R20 ;  /* 0x0000000113057824 */ /* 0x002fe200078e0214 */
        /* <DEDUP_REMOVED lines=9> */
[----:B------:R-:W1:Y:S02]  /*a720*/  @P0 LDC.64 R184, c[0x0][0x9e8] ;  /* 0x00027a00ffb80b82 */ /* 0x000e640000000a00 */
[----:B-1----:R-:W-:-:S05]  /*a730*/  @P0 IMAD.HI.U32 R20, R17, R184, RZ ;  /* 0x000000b811140227 */ /* 0x002fca00078e00ff */
[----:B------:R-:W-:-:S04]  /*a740*/  @P0 SHF.R.U32.HI R17, RZ, R185, R20 ;  /* 0x000000b9ff110219 */ /* 0x000fc80000011614 */
[----:B------:R-:W-:Y:S01]  /*a750*/  LOP3.LUT R17, RZ, R17, RZ, 0x33, !PT ;  /* 0x00000011ff117212 */ /* 0x000fe200078e33ff */
[----:B------:R-:W-:Y:S06]  /*a760*/  BRA `(.L_x_4825) ;  /* 0x0000000000147947 */ /* 0x000fec0003800000 */
.L_x_4824:
[----:B------:R-:W-:-:S05]  /*a770*/  IMAD.U32 R22, RZ, RZ, UR27 ;  /* 0x0000001bff167e24 */ /* 0x000fca000f8e00ff */
[----:B------:R-:W-:-:S13]  /*a780*/  ISETP.NE.AND P0, PT, R22, 0x1, PT ;  /* 0x000000011600780c */ /* 0x000fda0003f05270 */
[----:B------:R-:W1:Y:S02]  /*a790*/  @P0 LDC.64 R184, c[0x0][0x9e8] ;  /* 0x00027a00ffb80b82 */ /* 0x000e640000000a00 */
[----:B-1----:R-:W-:-:S05]  /*a7a0*/  @P0 IMAD.HI.U32 R20, R17, R184, RZ ;  /* 0x000000b811140227 */ /* 0x002fca00078e00ff */
[----:B------:R-:W-:-:S07]  /*a7b0*/  @P0 SHF.R.U32.HI R17, RZ, R185, R20 ;  /* 0x000000b9ff110219 */ /* 0x000fce0000011614 */
.L_x_4825:
[----:B------:R-:W-:Y:S05]  /*a7c0*/  BSYNC B0 ;  /* 0x0000000000007941 */ /* 0x000fea0003800000 */
.L_x_4823:
[----:B------:R-:W-:-:S05]  /*a7d0*/  IMAD R17, R17, R22, -UR10 ;  /* 0x8000000a11117e24 */ /* 0x000fca000f8e0216 */
[----:B------:R-:W-:-:S04]  /*a7e0*/  IADD3 R17, -R0, R17, RZ ;  /* 0x0000001100117210 */ /* 0x000fc80007ffe1ff */
[----:B------:R-:W-:Y:S02]  /*a7f0*/  VIADDMNMX R5, R17, R22, R5, PT ;  /* 0x0000001611057246 */ /* 0x000fe40003800105 */
[----:B------:R-:W-:-:S07]  /*a800*/  VIMNMX R18, R18, R17, !PT ;  /* 0x0000001112127248 */ /* 0x000fce0007fe0100 */
.L_x_4822:
[----:B------:R-:W-:Y:S01]  /*a810*/  UISETP.GT.AND UP1, UPT, UR42, -0x1, UPT ;  /* 0xffffffff2a00788c */ /* 0x000fe2000bf24270 */
[----:B------:R-:W1:Y:S05]  /*a820*/  SHFL.IDX PT, R20, R6, 0x1, 0x1c1f ;  /* 0x003c1f0006147f89 */ /* 0x000e6a00000e0000 */
[----:B------:R-:W-:-:S04]  /*a830*/  PLOP3.LUT P0, PT, PT, PT, UP1, 0x80, 0x0 ;  /* 0x000000000000781c */ /* 0x000fc80003f0f018 */
[C---:B------:R-:W-:Y:S02]  /*a840*/  ISETP.GT.AND P1, PT, R18.reuse, RZ, P0 ;  /* 0x000000ff1200720c */ /* 0x040fe40000724270 */
[C---:B------:R-:W-:Y:S02]  /*a850*/  ISETP.GT.AND P3, PT, R18.reuse, 0x1, P0 ;  /* 0x000000011200780c */ /* 0x040fe40000764270 */
[----:B------:R-:W-:Y:S02]  /*a860*/  ISETP.LT.OR P2, PT, R5, 0x1, P1 ;  /* 0x000000010500780c */ /* 0x000fe40000f41670 */
[----:B------:R-:W-:Y:S02]  /*a870*/  ISETP.GT.AND P1, PT, R18, 0x8, P0 ;  /* 0x000000081200780c */ /* 0x000fe40000724270 */
[----:B------:R-:W-:Y:S02]  /*a880*/  FSEL R17, R152, -INF , !P2 ;  /* 0xff80000098117808 */ /* 0x000fe40005000000 */
[----:B------:R-:W-:-:S02]  /*a890*/  ISETP.GT.AND P2, PT, R18, 0x9, P0 ;  /* 0x000000091200780c */ /* 0x000fc40000744270 */
[C---:B------:R-:W-:Y:S02]  /*a8a0*/  ISETP.LT.OR P3, PT, R5.reuse, 0x2, P3 ;  /* 0x000000020500780c */ /* 0x040fe40001f61670 */
[----:B------:R-:W-:Y:S01]  /*a8b0*/  ISETP.LT.OR P1, PT, R5, 0x9, P1 ;  /* 0x000000090500780c */ /* 0x000fe20000f21670 */
[----:B-1----:R-:W-:Y:S01]  /*a8c0*/  IMAD.IADD R6, R19, 0x1, R20 ;  /* 0x0000000113067824 */ /* 0x002fe200078e0214 */
[----:B------:R-:W-:Y:S02]  /*a8d0*/  ISETP.LT.OR P2, PT, R5, 0xa, P2 ;  /* 0x0000000a0500780c */ /* 0x000fe40001741670 */
[----:B------:R-:W-:Y:S02]  /*a8e0*/  FSEL R153, R153, -INF , !P3 ;  /* 0xff80000099997808 */ /* 0x000fe40005800000 */
[----:B------:R-:W-:Y:S02]  /*a8f0*/  FSEL R156, R156, -INF , !P1 ;  /* 0xff8000009c9c7808 */ /* 0x000fe40004800000 */
[----:B------:R-:W-:-:S02]  /*a900*/  FSEL R157, R157, -INF , !P2 ;  /* 0xff8000009d9d7808 */ /* 0x000fc40005000000 */
[C---:B------:R-:W-:Y:S02]  /*a910*/  ISETP.GT.AND P3, PT, R18.reuse, 0x10, P0 ;  /* 0x000000101200780c */ /* 0x040fe40000764270 */
[C---:B------:R-:W-:Y:S02]  /*a920*/  ISETP.GT.AND P1, PT, R18.reuse, 0x11, P0 ;  /* 0x000000111200780c */ /* 0x040fe40000724270 */
[----:B------:R-:W-:Y:S02]  /*a930*/  ISETP.GT.AND P2, PT, R18, 0x18, P0 ;  /* 0x000000181200780c */ /* 0x000fe40000744270 */
[C---:B------:R-:W-:Y:S02]  /*a940*/  ISETP.LT.OR P3, PT, R5.reuse, 0x11, P3 ;  /* 0x000000110500780c */ /* 0x040fe40001f61670 */
[C---:B------:R-:W-:Y:S02]  /*a950*/  ISETP.LT.OR P1, PT, R5.reuse, 0x12, P1 ;  /* 0x000000120500780c */ /* 0x040fe40000f21670 */
[----:B------:R-:W-:-:S02]  /*a960*/  ISETP.LT.OR P2, PT, R5, 0x19, P2 ;  /* 0x000000190500780c */ /* 0x000fc40001741670 */
[----:B------:R-:W-:Y:S02]  /*a970*/  FSEL R160, R160, -INF , !P3 ;  /* 0xff800000a0a07808 */ /* 0x000fe40005800000 */
[----:B------:R-:W-:Y:S02]  /*a980*/  FSEL R161, R161, -INF , !P1 ;  /* 0xff800000a1a17808 */ /* 0x000fe40004800000 */
[----:B------:R-:W-:Y:S02]  /*a990*/  FSEL R164, R164, -INF , !P2 ;  /* 0xff800000a4a47808 */ /* 0x000fe40005000000 */
[C---:B------:R-:W-:Y:S02]  /*a9a0*/  ISETP.GT.AND P3, PT, R18.reuse, 0x19, P0 ;  /* 0x000000191200780c */ /* 0x040fe40000764270 */
[C---:B------:R-:W-:Y:S02]  /*a9b0*/  ISETP.GT.AND P1, PT, R18.reuse, 0x20, P0 ;  /* 0x000000201200780c */ /* 0x040fe40000724270 */
[----:B------:R-:W-:-:S02]  /*a9c0*/  ISETP.GT.AND P2, PT, R18, 0x21, P0 ;  /* 0x000000211200780c */ /* 0x000fc40000744270 */
[C---:B------:R-:W-:Y:S02]  /*a9d0*/  ISETP.LT.OR P3, PT, R5.reuse, 0x1a, P3 ;  /* 0x0000001a0500780c */ /* 0x040fe40001f61670 */
[C---:B------:R-:W-:Y:S02]  /*a9e0*/  ISETP.LT.OR P1, PT, R5.reuse, 0x21, P1 ;  /* 0x000000210500780c */ /* 0x040fe40000f21670 */
        /* <DEDUP_REMOVED lines=15> */
[----:B------:R-:W-:Y:S01]  /*aae0*/  ISETP.GT.AND P2, PT, R18, 0x39, P0 ;  /* 0x000000391200780c */ /* 0x000fe20000744270 */
[----:B------:R-:W-:Y:S01]  /*aaf0*/  IMAD.IADD R18, R21, 0x1, R20 ;  /* 0x0000000115127824 */ /* 0x000fe200078e0214 */
[----:B------:R-:W-:-:S02]  /*ab00*/  ISETP.LT.OR P3, PT, R5, 0x32, P3 ;  /* 0x000000320500780c */ /* 0x000fc40001f61670 */
[C---:B------:R-:W-:Y:S02]  /*ab10*/  ISETP.LT.OR P1, PT, R5.reuse, 0x39, P1 ;  /* 0x000000390500780c */ /* 0x040fe40000f21670 */
[----:B------:R-:W-:Y:S02]  /*ab20*/  ISETP.LT.OR P2, PT, R5, 0x3a, P2 ;  /* 0x0000003a0500780c */ /* 0x000fe40001741670 */
[----:B------:R-:W-:Y:S02]  /*ab30*/  FSEL R177, R177, -INF , !P3 ;  /* 0xff800000b1b17808 */ /* 0x000fe40005800000 */
[----:B------:R-:W-:Y:S02]  /*ab40*/  FSEL R180, R180, -INF , !P1 ;  /* 0xff800000b4b47808 */ /* 0x000fe40004800000 */
[----:B------:R-:W-:Y:S01]  /*ab50*/  FSEL R181, R181, -INF , !P2 ;  /* 0xff800000b5b57808 */ /* 0x000fe20005000000 */
        /* <DEDUP_REMOVED lines=14> */
.L_x_4828:
[----:B------:R-:W-:-:S05]  /*ac40*/  IMAD.U32 R22, RZ, RZ, UR27 ;  /* 0x0000001bff167e24 */ /* 0x000fca000f8e00ff */
[----:B------:R-:W-:-:S13]  /*ac50*/  ISETP.NE.AND P1, PT, R22, 0x1, PT ;  /* 0x000000011600780c */ /* 0x000fda0003f25270 */
[----:B------:R-:W1:Y:S02]  /*ac60*/  @P1 LDC.64 R20, c[0x0][0x9e8] ;  /* 0x00027a00ff141b82 */ /* 0x000e640000000a00 */
[----:B-1----:R-:W-:-:S05]  /*ac70*/  @P1 IMAD.HI.U32 R20, R5, R20, RZ ;  /* 0x0000001405141227 */ /* 0x002fca00078e00ff */
[----:B------:R-:W-:-:S07]  /*ac80*/  @P1 SHF.R.U32.HI R5, RZ, R21, R20 ;  /* 0x00000015ff051219 */ /* 0x000fce0000011614 */
.L_x_4829:
[----:B------:R-:W-:Y:S05]  /*ac90*/  BSYNC B0 ;  /* 0x0000000000007941 */ /* 0x000fea0003800000 */
.L_x_4827:
[----:B------:R-:W-:-:S04]  /*aca0*/  IMAD R5, R5, R22, -UR10 ;  /* 0x8000000a05057e24 */ /* 0x000fc8000f8e0216 */
[----:B------:R-:W-:-:S05]  /*acb0*/  IMAD.IADD R5, R5, 0x1, -R0 ;  /* 0x0000000105057824 */ /* 0x000fca00078e0a00 */
[----:B------:R-:W-:Y:S02]  /*acc0*/  VIADDMNMX R6, R5, R22, R6, PT ;  /* 0x0000001605067246 */ /* 0x000fe40003800106 */
[----:B------:R-:W-:-:S07]  /*acd0*/  VIMNMX R18, R18, R5, !PT ;  /* 0x0000000512127248 */ /* 0x000fce0007fe0100 */
.L_x_4826:
[----:B------:R-:W-:Y:S01]  /*ace0*/  FMNMX.FTZ R20, R17, R16, !PT ;  /* 0x0000001011147209 */ /* 0x000fe20007810000 */
[----:B------:R-:W-:Y:S01]  /*acf0*/  UMOV UR10, UR24 ;  /* 0x00000018000a7c82 */ /* 0x000fe20008000000 */
[----:B------:R-:W-:Y:S02]  /*ad00*/  ISETP.GT.AND P1, PT, R18, 0x1, P0 ;  /* 0x000000011200780c */ /* 0x000fe40000724270 */
[----:B------:R-:W-:Y:S02]  /*ad10*/  FMNMX.FTZ R5, R153, R20, !PT ;  /* 0x0000001499057209 */ /* 0x000fe40007810000 */
[----:B------:R-:W-:Y:S02]  /*ad20*/  ISETP.LT.OR P1, PT, R6, 0x2, P1 ;  /* 0x000000020600780c */ /* 0x000fe40000f21670 */
[----:B------:R-:W-:Y:S02]  /*ad30*/  FMNMX.FTZ R20, R156, R5, !PT ;  /* 0x000000059c147209 */ /* 0x000fe40007810000 */
[----:B------:R-:W-:-:S02]  /*ad40*/  FSEL R155, R155, -INF , !P1 ;  /* 0xff8000009b9b7808 */ /* 0x000fc40004800000 */
[----:B------:R-:W-:Y:S02]  /*ad50*/  FMNMX.FTZ R5, R157, R20, !PT ;  /* 0x000000149d057209 */ /* 0x000fe40007810000 */
[----:B------:R-:W-:Y:S02]  /*ad60*/  ISETP.GT.AND P1, PT, R18, RZ, P0 ;  /* 0x000000ff1200720c */ /* 0x000fe40000724270 */
[----:B------:R-:W-:Y:S02]  /*ad70*/  FMNMX.FTZ R20, R160, R5, !PT ;  /* 0x00000005a0147209 */ /* 0x000fe40007810000 */
[----:B------:R-:W-:Y:S02]  /*ad80*/  ISETP.LT.OR P1, PT, R6, 0x1, P1 ;  /* 0x000000010600780c */ /* 0x000fe40000f21670 */
        /* <DEDUP_REMOVED lines=22> */
[----:B------:R-:W-:Y:S01]  /*aef0*/  ISETP.GT.AND P1, PT, R18, 0x18, P0 ;  /* 0x000000181200780c */ /* 0x000fe20000724270 */
[----:B------:R-:W1:Y:S01]  /*af00*/  SHFL.BFLY PT, R5, R20, 0x2, 0x1f ;  /* 0x0c401f0014057f89 */ /* 0x000e6200000e0000 */
[----:B------:R-:W-:Y:S02]  /*af10*/  ISETP.LT.OR P3, PT, R6, 0x12, P3 ;  /* 0x000000120600780c */ /* 0x000fe40001f61670 */
[----:B------:R-:W-:Y:S02]  /*af20*/  ISETP.GT.AND P2, PT, R18, 0x19, P0 ;  /* 0x000000191200780c */ /* 0x000fe40000744270 */
[----:B------:R-:W-:-:S02]  /*af30*/  ISETP.LT.OR P1, PT, R6, 0x19, P1 ;  /* 0x000000190600780c */ /* 0x000fc40000f21670 */
[----:B------:R-:W-:Y:S02]  /*af40*/  FSEL R163, R163, -INF , !P3 ;  /* 0xff800000a3a37808 */ /* 0x000fe40005800000 */
[----:B------:R-:W-:Y:S02]  /*af50*/  ISETP.GT.AND P3, PT, R18, 0x20, P0 ;  /* 0x000000201200780c */ /* 0x000fe40000764270 */
[----:B------:R-:W-:Y:S02]  /*af60*/  ISETP.LT.OR P2, PT, R6, 0x1a, P2 ;  /* 0x0000001a0600780c */ /* 0x000fe40001741670 */
[----:B------:R-:W-:Y:S02]  /*af70*/  FSEL R166, R166, -INF , !P1 ;  /* 0xff800000a6a67808 */ /* 0x000fe40004800000 */
[----:B------:R-:W-:Y:S02]  /*af80*/  ISETP.GT.AND P1, PT, R18, 0x21, P0 ;  /* 0x000000211200780c */ /* 0x000fe40000724270 */
[----:B------:R-:W-:-:S02]  /*af90*/  ISETP.LT.OR P3, PT, R6, 0x21, P3 ;  /* 0x000000210600780c */ /* 0x000fc40001f61670 */
[----:B------:R-:W-:Y:S02]  /*afa0*/  FSEL R167, R167, -INF , !P2 ;  /* 0xff800000a7a77808 */ /* 0x000fe40005000000 */
[----:B------:R-:W-:Y:S02]  /*afb0*/  ISETP.GT.AND P2, PT, R18, 0x28, P0 ;  /* 0x000000281200780c */ /* 0x000fe40000744270 */
[----:B------:R-:W-:Y:S02]  /*afc0*/  ISETP.LT.OR P1, PT, R6, 0x22, P1 ;  /* 0x000000220600780c */ /* 0x000fe40000f21670 */
[----:B-1----:R-:W-:Y:S02]  /*afd0*/  FMNMX.FTZ R19, R20, R5, !PT ;  /* 0x0000000514137209 */ /* 0x002fe40007810000 */
[----:B------:R-:W-:Y:S02]  /*afe0*/  FMNMX.FTZ R20, R154, R15, !PT ;  /* 0x0000000f9a147209 */ /* 0x000fe40007810000 */
[----:B------:R-:W-:Y:S01]  /*aff0*/  FSEL R170, R170, -INF , !P3 ;  /* 0xff800000aaaa7808 */ /* 0x000fe20005800000 */
[----:B------:R-:W1:Y:S01]  /*b000*/  SHFL.BFLY PT, R22, R19, 0x1, 0x1f ;  /* 0x0c201f0013167f89 */ /* 0x000e6200000e0000 */
[----:B------:R-:W-:-:S02]  /*b010*/  ISETP.LT.OR P2, PT, R6, 0x29, P2 ;  /* 0x000000290600780c */ /* 0x000fc40001741670 */
[----:B------:R-:W-:Y:S02]  /*b020*/  FSEL R171, R171, -INF , !P1 ;  /* 0xff800000abab7808 */ /* 0x000fe40004800000 */
[----:B------:R-:W-:Y:S02]  /*b030*/  ISETP.GT.AND P1, PT, R18, 0x29, P0 ;  /* 0x000000291200780c */ /* 0x000fe40000724270 */
[----:B------:R-:W-:Y:S02]  /*b040*/  FSEL R174, R174, -INF , !P2 ;  /* 0xff800000aeae7808 */ /* 0x000fe40005000000 */
[----:B------:R-:W-:Y:S02]  /*b050*/  ISETP.GT.AND P2, PT, R18, 0x30, P0 ;  /* 0x000000301200780c */ /* 0x000fe40000744270 */
[C---:B------:R-:W-:Y:S02]  /*b060*/  ISETP.LT.OR P1, PT, R6.reuse, 0x2a, P1 ;  /* 0x0000002a0600780c */ /* 0x040fe40000f21670 */
[----:B------:R-:W-:-:S02]  /*b070*/  ISETP.LT.OR P2, PT, R6, 0x31, P2 ;  /* 0x000000310600780c */ /* 0x000fc40001741670 */
[----:B------:R-:W-:Y:S02]  /*b080*/  FSEL R175, R175, -INF , !P1 ;  /* 0xff800000afaf7808 */ /* 0x000fe40004800000 */
[----:B------:R-:W-:Y:S02]  /*b090*/  ISETP.GT.AND P1, PT, R18, 0x31, P0 ;  /* 0x000000311200780c */ /* 0x000fe40000724270 */
[----:B------:R-:W-:Y:S02]  /*b0a0*/  FSEL R178, R178, -INF , !P2 ;  /* 0xff800000b2b27808 */ /* 0x000fe40005000000 */
[----:B------:R-:W-:Y:S02]  /*b0b0*/  ISETP.GT.AND P2, PT, R18, 0x38, P0 ;  /* 0x000000381200780c */ /* 0x000fe40000744270 */
[----:B------:R-:W-:Y:S02]  /*b0c0*/  ISETP.LT.OR P1, PT, R6, 0x32, P1 ;  /* 0x000000320600780c */ /* 0x000fe40000f21670 */
[----:B-1----:R-:W-:-:S02]  /*b0d0*/  FMNMX.FTZ R5, R19, R22, !PT ;  /* 0x0000001613057209 */ /* 0x002fc40007810000 */
[----:B------:R-:W-:Y:S02]  /*b0e0*/  FMNMX.FTZ R19, R155, R20, !PT ;  /* 0x000000149b137209 */ /* 0x000fe40007810000 */
[----:B------:R-:W-:Y:S01]  /*b0f0*/  ISETP.GT.AND P0, PT, R18, 0x39, P0 ;  /* 0x000000391200780c */ /* 0x000fe20000704270 */
[----:B------:R-:W-:Y:S01]  /*b100*/  FMUL.FTZ R184, R5, UR10 ;  /* 0x0000000a05b87c20 */ /* 0x000fe20008410000 */
[----:B------:R-:W-:Y:S02]  /*b110*/  FMNMX.FTZ R20, R158, R19, !PT ;  /* 0x000000139e147209 */ /* 0x000fe40007810000 */
[----:B------:R-:W-:Y:S02]  /*b120*/  ISETP.LT.OR P2, PT, R6, 0x39, P2 ;  /* 0x000000390600780c */ /* 0x000fe40001741670 */
[----:B------:R-:W-:Y:S02]  /*b130*/  FMNMX.FTZ R19, R159, R20, !PT ;  /* 0x000000149f137209 */ /* 0x000fe40007810000 */
[----:B------:R-:W-:-:S02]  /*b140*/  FSEL R179, R179, -INF , !P1 ;  /* 0xff800000b3b37808 */ /* 0x000fc40004800000 */
[----:B------:R-:W-:Y:S02]  /*b150*/  FMNMX.FTZ R20, R162, R19, !PT ;  /* 0x00000013a2147209 */ /* 0x000fe40007810000 */
[----:B------:R-:W-:Y:S02]  /*b160*/  ISETP.LT.OR P0, PT, R6, 0x3a, P0 ;  /* 0x0000003a0600780c */ /* 0x000fe40000701670 */
[----:B------:R-:W-:Y:S02]  /*b170*/  FMNMX.FTZ R19, R163, R20, !PT ;  /* 0x00000014a3137209 */ /* 0x000fe40007810000 */
[----:B------:R-:W-:Y:S02]  /*b180*/  FSEL R182, R182, -INF , !P2 ;  /* 0xff800000b6b67808 */ /* 0x000fe40005000000 */
[----:B------:R-:W-:Y:S02]  /*b190*/  FMNMX.FTZ R20, R166, R19, !PT ;  /* 0x00000013a6147209 */ /* 0x000fe40007810000 */
[----:B------:R-:W-:-:S02]  /*b1a0*/  FSETP.NEU.FTZ.AND P3, PT, R5, -INF , PT ;  /* 0xff8000000500780b */ /* 0x000fc40003f7d000 */
[----:B------:R-:W-:Y:S02]  /*b1b0*/  FMNMX.FTZ R19, R167, R20, !PT ;  /* 0x00000014a7137209 */ /* 0x000fe40007810000 */
[----:B------:R-:W-:Y:S02]  /*b1c0*/  FSEL R183, R183, -INF , !P0 ;  /* 0xff800000b7b77808 */ /* 0x000fe40004000000 */
[----:B------:R-:W-:Y:S02]  /*b1d0*/  FMNMX.FTZ R20, R170, R19, !PT ;  /* 0x00000013aa147209 */ /* 0x000fe40007810000 */
[----:B------:R-:W-:Y:S02]  /*b1e0*/  FSEL R184, R184, RZ, P3 ;  /* 0x000000ffb8b87208 */ /* 0x000fe40001800000 */
[----:B------:R-:W-:Y:S02]  /*b1f0*/  FMNMX.FTZ R19, R171, R20, !PT ;  /* 0x00000014ab137209 */ /* 0x000fe40007810000 */
[----:B------:R-:W-:Y:S01]  /*b200*/  ISETP.NE.AND P1, PT, R4, RZ, PT ;  /* 0x000000ff0400720c */ /* 0x000fe20003f25270 */
[--C-:B------:R-:W-:Y:S01]  /*b210*/  FFMA.FTZ R23, R165, UR10, -R184.reuse ;  /* 0x0000000aa5177c23 */ /* 0x100fe200080108b8 */
[----:B------:R-:W-:Y:S01]  /*b220*/  FMNMX.FTZ R20, R174, R19, !PT ;  /* 0x00000013ae147209 */ /* 0x000fe20007810000 */
[--C-:B------:R-:W-:Y:S01]  /*b230*/  FFMA.FTZ R17, R17, UR10, -R184.reuse ;  /* 0x0000000a11117c23 */ /* 0x100fe200080108b8 */
[----:B------:R-:W-:Y:S01]  /*b240*/  FSEL R165, R5, RZ, P3 ;  /* 0x000000ff05a57208 */ /* 0x000fe20001800000 */
[--C-:B------:R-:W-:Y:S01]  /*b250*/  FFMA.FTZ R152, R153, UR10, -R184.reuse ;  /* 0x0000000a99987c23 */ /* 0x100fe200080108b8 */
[----:B------:R-:W-:Y:S01]  /*b260*/  FMNMX.FTZ R19, R175, R20, !PT ;  /* 0x00000014af137209 */ /* 0x000fe20007810000 */
[--C-:B------:R-:W-:Y:S01]  /*b270*/  FFMA.FTZ R18, R156, UR10, -R184.reuse ;  /* 0x0000000a9c127c23 */ /* 0x100fe200080108b8 */
[----:B------:R-:W-:Y:S01]  /*b280*/  FFMA.FTZ R156, R160, UR10, -R184 ;  /* 0x0000000aa09c7c23 */ /* 0x000fe200080108b8 */
[----:B------:R-:W-:Y:S01]  /*b290*/  FADD.FTZ R165, -R165, R16 ;  /* 0x00000010a5a57221 */ /* 0x000fe20000010100 */
[----:B------:R-:W-:Y:S01]  /*b2a0*/  FMNMX.FTZ R20, R178, R19, !PT ;  /* 0x00000013b2147209 */ /* 0x000fe20007810000 */
[--C-:B------:R-:W-:Y:S01]  /*b2b0*/  FFMA.FTZ R19, R157, UR10, -R184.reuse ;  /* 0x0000000a9d137c23 */ /* 0x100fe200080108b8 */
[----:B------:R-:W-:Y:S01]  /*b2c0*/  MUFU.EX2 R17, R17 ;  /* 0x0000001100117308 */ /* 0x000fe20000000800 */
[----:B------:R-:W-:Y:S01]  /*b2d0*/  FMUL.FTZ R16, R165, UR10 ;  /* 0x0000000aa5107c20 */ /* 0x000fe20008410000 */
[----:B------:R-:W-:Y:S01]  /*b2e0*/  FMNMX.FTZ R21, R179, R20, !PT ;  /* 0x00000014b3157209 */ /* 0x000fe20007810000 */
[--C-:B------:R-:W-:Y:S01]  /*b2f0*/  FFMA.FTZ R20, R164, UR10, -R184.reuse ;  /* 0x0000000aa4147c23 */ /* 0x100fe200080108b8 */
[--C-:B------:R-:W-:Y:S01]  /*b300*/  FFMA.FTZ R160, R168, UR10, -R184.reuse ;  /* 0x0000000aa8a07c23 */ /* 0x100fe200080108b8 */
[--C-:B------:R-:W-:Y:S01]  /*b310*/  FFMA.FTZ R153, R169, UR10, -R184.reuse ;  /* 0x0000000aa9997c23 */ /* 0x100fe200080108b8 */
[----:B------:R-:W-:Y:S01]  /*b320*/  FMNMX.FTZ R6, R182, R21, !PT ;  /* 0x00000015b6067209 */ /* 0x000fe20007810000 */
[--C-:B------:R-:W-:Y:S01]  /*b330*/  FFMA.FTZ R21, R161, UR10, -R184.reuse ;  /* 0x0000000aa1157c23 */ /* 0x100fe200080108b8 */
[----:B------:R-:W1:Y:S01]  /*b340*/  MUFU.EX2 R16, R16 ;  /* 0x0000001000107308 */ /* 0x000e620000000800 */
[--C-:B------:R-:W-:Y:S01]  /*b350*/  FFMA.FTZ R164, R173, UR10, -R184.reuse ;  /* 0x0000000aada47c23 */ /* 0x100fe200080108b8 */
[----:B------:R-:W-:Y:S01]  /*b360*/  FMNMX.FTZ R6, R183, R6, !PT ;  /* 0x00000006b7067209 */ /* 0x000fe20007810000 */
[--C-:B------:R-:W-:Y:S01]  /*b370*/  FFMA.FTZ R176, R176, UR10, -R184.reuse ;  /* 0x0000000ab0b07c23 */ /* 0x100fe200080108b8 */
[--C-:B------:R-:W-:Y:S01]  /*b380*/  FFMA.FTZ R177, R177, UR10, -R184.reuse ;  /* 0x0000000ab1b17c23 */ /* 0x100fe200080108b8 */
[--C-:B------:R-:W-:Y:S01]  /*b390*/  FFMA.FTZ R180, R180, UR10, -R184.reuse ;  /* 0x0000000ab4b47c23 */ /* 0x100fe200080108b8 */
[--C-:B------:R-:W-:Y:S01]  /*b3a0*/  FFMA.FTZ R181, R181, UR10, -R184.reuse ;  /* 0x0000000ab5b57c23 */ /* 0x100fe200080108b8 */
[----:B------:R-:W2:Y:S01]  /*b3b0*/  SHFL.BFLY PT, R157, R6, 0x2, 0x1f ;  /* 0x0c401f00069d7f89 */ /* 0x000ea200000e0000 */
[----:B------:R-:W3:Y:S08]  /*b3c0*/  MUFU.EX2 R152, R152 ;  /* 0x0000009800987308 */ /* 0x000ef00000000800 */
[----:B------:R-:W4:Y:S01]  /*b3d0*/  MUFU.EX2 R18, R18 ;  /* 0x0000001200127308 */ /* 0x000f220000000800 */
[-C--:B-1----:R-:W-:Y:S01]  /*b3e0*/  FMUL.FTZ R24, R24, R16.reuse ;  /* 0x0000001018187220 */ /* 0x082fe20000410000 */
        /* <DEDUP_REMOVED lines=13> */
[----:B--2---:R-:W-:Y:S01]  /*b4c0*/  FMNMX.FTZ R22, R6, R157, !PT ;  /* 0x0000009d06167209 */ /* 0x004fe20007810000 */
[----:B------:R-:W2:Y:S01]  /*b4d0*/  MUFU.EX2 R156, R156 ;  /* 0x0000009c009c7308 */ /* 0x000ea20000000800 */
[----:B------:R-:W-:Y:S01]  /*b4e0*/  FFMA.FTZ R157, R172, UR10, -R184 ;  /* 0x0000000aac9d7c23 */ /* 0x000fe200080108b8 */
[-C--:B------:R-:W-:Y:S01]  /*b4f0*/  FMUL.FTZ R49, R49, R16.reuse ;  /* 0x0000001031317220 */ /* 0x080fe20000410000 */
[-C--:B------:R-:W-:Y:S01]  /*b500*/  FMUL.FTZ R52, R52, R16.reuse ;  /* 0x0000001034347220 */ /* 0x080fe20000410000 */
[----:B------:R-:W5:Y:S01]  /*b510*/  SHFL.BFLY PT, R161, R22, 0x1, 0x1f ;  /* 0x0c201f0016a17f89 */ /* 0x000f6200000e0000 */
        /* <DEDUP_REMOVED lines=22> */
[----:B------:R-:W-:Y:S01]  /*b680*/  FMUL.FTZ R92, R92, R16 ;  /* 0x000000105c5c7220 */ /* 0x000fe20000410000 */
[----:B-----5:R-:W-:Y:S01]  /*b690*/  FMNMX.FTZ R6, R22, R161, !PT ;  /* 0x000000a116067209 */ /* 0x020fe20007810000 */
[----:B------:R-:W-:Y:S01]  /*b6a0*/  FFMA.FTZ R161, R16, R8, R17 ;  /* 0x0000000810a17223 */ /* 0x000fe20000010011 */
[-C--:B------:R-:W-:Y:S01]  /*b6b0*/  FMUL.FTZ R93, R93, R16.reuse ;  /* 0x000000105d5d7220 */ /* 0x080fe20000410000 */
[-C--:B------:R-:W-:Y:S01]  /*b6c0*/  FMUL.FTZ R96, R96, R16.reuse ;  /* 0x0000001060607220 */ /* 0x080fe20000410000 */
[C---:B------:R-:W-:Y:S01]  /*b6d0*/  FSETP.NEU.FTZ.AND P0, PT, R6.reuse, -INF , PT ;  /* 0xff8000000600780b */ /* 0x040fe20003f1d000 */
[----:B------:R-:W-:Y:S01]  /*b6e0*/  FMUL.FTZ R8, R6, UR10 ;  /* 0x0000000a06087c20 */ /* 0x000fe20008410000 */
[----:B---3--:R-:W-:Y:S01]  /*b6f0*/  FADD.FTZ R165, R152, R161 ;  /* 0x000000a198a57221 */ /* 0x008fe20000010000 */
[----:B------:R-:W3:Y:S01]  /*b700*/  MUFU.EX2 R160, R160 ;  /* 0x000000a000a07308 */ /* 0x000ee20000000800 */
[-C--:B------:R-:W-:Y:S01]  /*b710*/  FMUL.FTZ R97, R97, R16.reuse ;  /* 0x0000001061617220 */ /* 0x080fe20000410000 */
[-C--:B------:R-:W-:Y:S01]  /*b720*/  FMUL.FTZ R100, R100, R16.reuse ;  /* 0x0000001064647220 */ /* 0x080fe20000410000 */
[----:B------:R-:W-:Y:S01]  /*b730*/  FSEL R161, R8, RZ, P0 ;  /* 0x000000ff08a17208 */ /* 0x000fe20000000000 */
[----:B----4-:R-:W-:Y:S01]  /*b740*/  FADD.FTZ R8, R18, R165 ;  /* 0x000000a512087221 */ /* 0x010fe20000010000 */
[-C--:B------:R-:W-:Y:S01]  /*b750*/  FMUL.FTZ R101, R101, R16.reuse ;  /* 0x0000001065657220 */ /* 0x080fe20000410000 */
[-C--:B------:R-:W-:Y:S01]  /*b760*/  FMUL.FTZ R104, R104, R16.reuse ;  /* 0x0000001068687220 */ /* 0x080fe20000410000 */
[----:B------:R-:W-:Y:S01]  /*b770*/  FMUL.FTZ R105, R105, R16 ;  /* 0x0000001069697220 */ /* 0x000fe20000410000 */
[----:B-1----:R-:W-:Y:S01]  /*b780*/  FADD.FTZ R165, R19, R8 ;  /* 0x0000000813a57221 */ /* 0x002fe20000010000 */
[----:B------:R-:W-:Y:S01]  /*b790*/  FFMA.FTZ R22, R154, UR10, -R161 ;  /* 0x0000000a9a167c23 */ /* 0x000fe200080108a1 */
[----:B------:R-:W-:Y:S01]  /*b7a0*/  FSEL R8, R6, RZ, P0 ;  /* 0x000000ff06087208 */ /* 0x000fe20000000000 */
[----:B------:R-:W-:-:S02]  /*b7b0*/  IMAD.U32 R154, RZ, RZ, UR25 ;  /* 0x00000019ff9a7e24 */ /* 0x000fc4000f8e00ff */
[----:B--2---:R-:W-:Y:S01]  /*b7c0*/  FADD.FTZ R168, R156, R165 ;  /* 0x000000a59ca87221 */ /* 0x004fe20000010000 */
[----:B------:R-:W-:Y:S01]  /*b7d0*/  FFMA.FTZ R165, R155, UR10, -R161 ;  /* 0x0000000a9ba57c23 */ /* 0x000fe200080108a1 */
[----:B------:R-:W1:Y:S01]  /*b7e0*/  MUFU.EX2 R153, R153 ;  /* 0x0000009900997308 */ /* 0x000e620000000800 */
[----:B------:R-:W-:Y:S01]  /*b7f0*/  FADD.FTZ R8, -R8, R15 ;  /* 0x0000000f08087221 */ /* 0x000fe20000010100 */
[----:B------:R-:W-:Y:S01]  /*b800*/  @!P1 LEA R154, R154, R3, 0x6 ;  /* 0x000000039a9a9211 */ /* 0x000fe200078e30ff */
[----:B0-----:R-:W-:Y:S01]  /*b810*/  FADD.FTZ R169, R21, R168 ;  /* 0x000000a815a97221 */ /* 0x001fe20000010000 */
[----:B------:R-:W-:Y:S01]  /*b820*/  FFMA.FTZ R168, R159, UR10, -R161 ;  /* 0x0000000a9fa87c23 */ /* 0x000fe200080108a1 */
[----:B------:R-:W-:Y:S01]  /*b830*/  FMUL.FTZ R8, R8, UR10 ;  /* 0x0000000a08087c20 */ /* 0x000fe20008410000 */
[----:B------:R-:W-:Y:S01]  /*b840*/  @!P1 LEA R155, R154, UR37, 0x2 ;  /* 0x000000259a9b9c11 */ /* 0x000fe2000f8e10ff */
[----:B------:R-:W-:Y:S01]  /*b850*/  FADD.FTZ R154, R20, R169 ;  /* 0x000000a9149a7221 */ /* 0x000fe20000010000 */
[----:B------:R-:W-:Y:S01]  /*b860*/  MUFU.EX2 R22, R22 ;  /* 0x0000001600167308 */ /* 0x000fe20000000800 */
[--C-:B------:R-:W-:Y:S01]  /*b870*/  FFMA.FTZ R158, R158, UR10, -R161.reuse ;  /* 0x0000000a9e9e7c23 */ /* 0x100fe200080108a1 */
[--C-:B------:R-:W-:Y:S01]  /*b880*/  FFMA.FTZ R172, R162, UR10, -R161.reuse ;  /* 0x0000000aa2ac7c23 */ /* 0x100fe200080108a1 */
[----:B------:R-:W-:Y:S01]  /*b890*/  FADD.FTZ R159, R23, R154 ;  /* 0x0000009a179f7221 */ /* 0x000fe20000010000 */
[--C-:B------:R-:W-:Y:S01]  /*b8a0*/  FFMA.FTZ R170, R170, UR10, -R161.reuse ;  /* 0x0000000aaaaa7c23 */ /* 0x100fe200080108a1 */
[--C-:B------:R-:W-:Y:S01]  /*b8b0*/  FFMA.FTZ R163, R163, UR10, -R161.reuse ;  /* 0x0000000aa3a37c23 */ /* 0x100fe200080108a1 */
[----:B------:R-:W-:Y:S01]  /*b8c0*/  FFMA.FTZ R173, R166, UR10, -R161 ;  /* 0x0000000aa6ad7c23 */ /* 0x000fe200080108a1 */
[----:B---3--:R-:W-:Y:S01]  /*b8d0*/  FADD.FTZ R154, R160, R159 ;  /* 0x0000009fa09a7221 */ /* 0x008fe20000010000 */
[----:B------:R-:W0:Y:S01]  /*b8e0*/  MUFU.EX2 R169, R8 ;  /* 0x0000000800a97308 */ /* 0x000e220000000800 */
[--C-:B------:R-:W-:Y:S01]  /*b8f0*/  FFMA.FTZ R167, R167, UR10, -R161.reuse ;  /* 0x0000000aa7a77c23 */ /* 0x100fe200080108a1 */
[--C-:B------:R-:W-:Y:S01]  /*b900*/  FFMA.FTZ R171, R171, UR10, -R161.reuse ;  /* 0x0000000aabab7c23 */ /* 0x100fe200080108a1 */
[----:B-1----:R-:W-:Y:S01]  /*b910*/  FADD.FTZ R154, R153, R154 ;  /* 0x0000009a999a7221 */ /* 0x002fe20000010000 */
[--C-:B------:R-:W-:Y:S01]  /*b920*/  FFMA.FTZ R174, R174, UR10, -R161.reuse ;  /* 0x0000000aaeae7c23 */ /* 0x100fe200080108a1 */
[--C-:B------:R-:W-:Y:S01]  /*b930*/  FFMA.FTZ R175, R175, UR10, -R161.reuse ;  /* 0x0000000aafaf7c23 */ /* 0x100fe200080108a1 */
[--C-:B------:R-:W-:Y:S01]  /*b940*/  FFMA.FTZ R178, R178, UR10, -R161.reuse ;  /* 0x0000000ab2b27c23 */ /* 0x100fe200080108a1 */
[--C-:B------:R-:W-:Y:S01]  /*b950*/  FFMA.FTZ R179, R179, UR10, -R161.reuse ;  /* 0x0000000ab3b37c23 */ /* 0x100fe200080108a1 */
[----:B------:R-:W1:Y:S01]  /*b960*/  MUFU.EX2 R157, R157 ;  /* 0x0000009d009d7308 */ /* 0x000e620000000800 */
[--C-:B------:R-:W-:Y:S01]  /*b970*/  FFMA.FTZ R182, R182, UR10, -R161.reuse ;  /* 0x0000000ab6b67c23 */ /* 0x100fe200080108a1 */
[----:B------:R-:W-:Y:S01]  /*b980*/  FFMA.FTZ R183, R183, UR10, -R161 ;  /* 0x0000000ab7b77c23 */ /* 0x000fe200080108a1 */
[----:B------:R-:W-:Y:S01]  /*b990*/  @!P1 STS [R155+0x28800], R16 ;  /* 0x028800109b009388 */ /* 0x000fe20000000800 */
[-C--:B------:R-:W-:Y:S01]  /*b9a0*/  FMUL.FTZ R108, R108, R16.reuse ;  /* 0x000000106c6c7220 */ /* 0x080fe20000410000 */
[-C--:B------:R-:W-:Y:S01]  /*b9b0*/  FMUL.FTZ R109, R109, R16.reuse ;  /* 0x000000106d6d7220 */ /* 0x080fe20000410000 */
[-C--:B------:R-:W-:Y:S01]  /*b9c0*/  FMUL.FTZ R112, R112, R16.reuse ;  /* 0x0000001070707220 */ /* 0x080fe20000410000 */
[-C--:B------:R-:W-:Y:S01]  /*b9d0*/  FMUL.FTZ R113, R113, R16.reuse ;  /* 0x0000001071717220 */ /* 0x080fe20000410000 */
[----:B------:R-:W2:Y:S01]  /*b9e0*/  MUFU.EX2 R164, R164 ;  /* 0x000000a400a47308 */ /* 0x000ea20000000800 */
[----:B0-----:R0:W-:Y:S01]  /*b9f0*/  @!P1 STS [R155+0x28820], R169 ;  /* 0x028820a99b009388 */ /* 0x0011e20000000800 */
        /* <DEDUP_REMOVED lines=16> */
[C---:B--2---:R-:W-:Y:S01]  /*bb00*/  F2FP.F16.F32.PACK_AB R162, R164.reuse, R157 ;  /* 0x0000009da4a2723e */ /* 0x044fe200000000ff */
[----:B------:R-:W-:Y:S01]  /*bb10*/  FMUL.FTZ R141, R141, R16 ;  /* 0x000000108d8d7220 */ /* 0x000fe20000410000 */
[----:B------:R-:W-:Y:S01]  /*bb20*/  F2FP.F16.F32.PACK_AB R154, R19, R18 ;  /* 0x00000012139a723e */ /* 0x000fe200000000ff */
[----:B------:R-:W-:Y:S01]  /*bb30*/  FADD.FTZ R165, R164, R165 ;  /* 0x000000a5a4a57221 */ /* 0x000fe20000010000 */
[-C--:B------:R-:W-:Y:S01]  /*bb40*/  FMUL.FTZ R144, R144, R16.reuse ;  /* 0x0000001090907220 */ /* 0x080fe20000410000 */
[----:B------:R-:W-:Y:S01]  /*bb50*/  FMUL.FTZ R145, R145, R16 ;  /* 0x0000001091917220 */ /* 0x000fe20000410000 */
[----:B------:R-:W0:Y:S01]  /*bb60*/  MUFU.EX2 R168, R168 ;  /* 0x000000a800a87308 */ /* 0x000e220000000800 */
[----:B----4-:R-:W-:Y:S01]  /*bb70*/  F2FP.F16.F32.PACK_AB R158, R23, R20 ;  /* 0x00000014179e723e */ /* 0x010fe200000000ff */
[-C--:B------:R-:W-:Y:S01]  /*bb80*/  FMUL.FTZ R148, R148, R16.reuse ;  /* 0x0000001094947220 */ /* 0x080fe20000410000 */
[----:B------:R-:W-:Y:S01]  /*bb90*/  FMUL.FTZ R149, R149, R16 ;  /* 0x0000001095957220 */ /* 0x000fe20000410000 */
[----:B------:R-:W-:Y:S01]  /*bba0*/  F2FP.F16.F32.PACK_AB R160, R153, R160 ;  /* 0x000000a099a0723e */ /* 0x000fe200000000ff */
[----:B------:R-:W-:Y:S01]  /*bbb0*/  FMUL.FTZ R26, R26, R169 ;  /* 0x000000a91a1a7220 */ /* 0x000fe20000410000 */
[----:B------:R-:W-:Y:S01]  /*bbc0*/  F2FP.F16.F32.PACK_AB R152, R152, R17 ;  /* 0x000000119898723e */ /* 0x000fe200000000ff */
[-C--:B------:R-:W-:Y:S01]  /*bbd0*/  FMUL.FTZ R27, R27, R169.reuse ;  /* 0x000000a91b1b7220 */ /* 0x080fe20000410000 */
[----:B------:R-:W-:Y:S01]  /*bbe0*/  MUFU.EX2 R172, R172 ;  /* 0x000000ac00ac7308 */ /* 0x000fe20000000800 */
[----:B---3--:R-:W-:Y:S01]  /*bbf0*/  F2FP.F16.F32.PACK_AB R153, R15, R22 ;  /* 0x000000160f99723e */ /* 0x008fe200000000ff */
[-C--:B------:R-:W-:Y:S01]  /*bc00*/  FMUL.FTZ R30, R30, R169.reuse ;  /* 0x000000a91e1e7220 */ /* 0x080fe20000410000 */
[----:B------:R-:W-:Y:S01]  /*bc10*/  F2FP.F16.F32.PACK_AB R156, R21, R156 ;  /* 0x0000009c159c723e */ /* 0x000fe200000000ff */
[-C--:B------:R-:W-:Y:S01]  /*bc20*/  FMUL.FTZ R31, R31, R169.reuse ;  /* 0x000000a91f1f7220 */ /* 0x080fe20000410000 */
[-C--:B------:R-:W-:Y:S01]  /*bc30*/  FMUL.FTZ R34, R34, R169.reuse ;  /* 0x000000a922227220 */ /* 0x080fe20000410000 */
[-C--:B------:R-:W-:Y:S01]  /*bc40*/  FMUL.FTZ R35, R35, R169.reuse ;  /* 0x000000a923237220 */ /* 0x080fe20000410000 */
[----:B------:R-:W-:Y:S01]  /*bc50*/  FMUL.FTZ R38, R38, R169 ;  /* 0x000000a926267220 */ /* 0x000fe20000410000 */
[----:B------:R1:W-:Y:S01]  /*bc60*/  MUFU.EX2 R161, R170 ;  /* 0x000000aa00a17308 */ /* 0x0003e20000000800 */
[----:B0-----:R-:W-:Y:S01]  /*bc70*/  F2FP.F16.F32.PACK_AB R155, R168, R159 ;  /* 0x0000009fa89b723e */ /* 0x001fe200000000ff */
[----:B------:R-:W-:Y:S01]  /*bc80*/  BAR.SYNC.DEFER_BLOCKING 0xf, 0x100 ;  /* 0x03c4000000007b1d */ /* 0x000fe20000010000 */
[-C--:B------:R-:W-:Y:S01]  /*bc90*/  FMUL.FTZ R39, R39, R169.reuse ;  /* 0x000000a927277220 */ /* 0x080fe20000410000 */
[-C--:B------:R-:W-:Y:S01]  /*bca0*/  FMUL.FTZ R42, R42, R169.reuse ;  /* 0x000000a92a2a7220 */ /* 0x080fe20000410000 */
[-C--:B------:R-:W-:Y:S01]  /*bcb0*/  FMUL.FTZ R43, R43, R169.reuse ;  /* 0x000000a92b2b7220 */ /* 0x080fe20000410000 */
[-C--:B------:R-:W-:Y:S01]  /*bcc0*/  FMUL.FTZ R46, R46, R169.reuse ;  /* 0x000000a92e2e7220 */ /* 0x080fe20000410000 */
[----:B------:R-:W-:Y:S01]  /*bcd0*/  FMUL.FTZ R47, R47, R169 ;  /* 0x000000a92f2f7220 */ /* 0x000fe20000410000 */
[----:B------:R-:W-:Y:S01]  /*bce0*/  MUFU.EX2 R157, R163 ;  /* 0x000000a3009d7308 */ /* 0x000fe20000000800 */
[----:B-1----:R-:W-:Y:S01]  /*bcf0*/  FFMA.FTZ R170, R169, R7, R22 ;  /* 0x00000007a9aa7223 */ /* 0x002fe20000010016 */
[-C--:B------:R-:W-:Y:S01]  /*bd00*/  FMUL.FTZ R50, R50, R169.reuse ;  /* 0x000000a932327220 */ /* 0x080fe20000410000 */
[-C--:B------:R-:W-:Y:S01]  /*bd10*/  FMUL.FTZ R51, R51, R169.reuse ;  /* 0x000000a933337220 */ /* 0x080fe20000410000 */
[-C--:B------:R-:W-:Y:S01]  /*bd20*/  FMUL.FTZ R54, R54, R169.reuse ;  /* 0x000000a936367220 */ /* 0x080fe20000410000 */
[----:B------:R-:W-:Y:S01]  /*bd30*/  FADD.FTZ R170, R15, R170 ;  /* 0x000000aa0faa7221 */ /* 0x000fe20000010000 */
[-C--:B------:R-:W-:Y:S01]  /*bd40*/  FMUL.FTZ R55, R55, R169.reuse ;  /* 0x000000a937377220 */ /* 0x080fe20000410000 */
[-C--:B------:R-:W-:Y:S01]  /*bd50*/  FMUL.FTZ R58, R58, R169.reuse ;  /* 0x000000a93a3a7220 */ /* 0x080fe20000410000 */
[----:B------:R-:W-:Y:S01]  /*bd60*/  MUFU.EX2 R173, R173 ;  /* 0x000000ad00ad7308 */ /* 0x000fe20000000800 */
[----:B------:R-:W-:Y:S01]  /*bd70*/  FADD.FTZ R7, R159, R170 ;  /* 0x000000aa9f077221 */ /* 0x000fe20000010000 */
[-C--:B------:R-:W-:Y:S01]  /*bd80*/  FMUL.FTZ R59, R59, R169.reuse ;  /* 0x000000a93b3b7220 */ /* 0x080fe20000410000 */
[-C--:B------:R-:W-:Y:S01]  /*bd90*/  FMUL.FTZ R62, R62, R169.reuse ;  /* 0x000000a93e3e7220 */ /* 0x080fe20000410000 */
[-C--:B------:R-:W-:Y:S01]  /*bda0*/  FMUL.FTZ R63, R63, R169.reuse ;  /* 0x000000a93f3f7220 */ /* 0x080fe20000410000 */
[----:B------:R-:W-:Y:S01]  /*bdb0*/  FADD.FTZ R7, R168, R7 ;  /* 0x00000007a8077221 */ /* 0x000fe20000010000 */
[-C--:B------:R-:W-:Y:S01]  /*bdc0*/  FMUL.FTZ R66, R66, R169.reuse ;  /* 0x000000a942427220 */ /* 0x080fe20000410000 */
[-C--:B------:R-:W-:Y:S01]  /*bdd0*/  FMUL.FTZ R67, R67, R169.reuse ;  /* 0x000000a943437220 */ /* 0x080fe20000410000 */
[----:B------:R-:W0:Y:S01]  /*bde0*/  MUFU.EX2 R176, R176 ;  /* 0x000000b000b07308 */ /* 0x000e220000000800 */
        /* <DEDUP_REMOVED lines=23> */
[----:B------:R0:W-:Y:S01]  /*bf60*/  MUFU.EX2 R163, R174 ;  /* 0x000000ae00a37308 */ /* 0x0001e20000000800 */
[C---:B--2---:R-:W-:Y:S01]  /*bf70*/  F2FP.F16.F32.PACK_AB R164, R177.reuse, R176 ;  /* 0x000000b0b1a4723e */ /* 0x044fe200000000ff */
[----:B------:R-:W-:Y:S01]  /*bf80*/  FADD.FTZ R17, R177, R8 ;  /* 0x00000008b1117221 */ /* 0x000fe20000010000 */
[-C--:B------:R-:W-:Y:S01]  /*bf90*/  FMUL.FTZ R107, R107, R169.reuse ;  /* 0x000000a96b6b7220 */ /* 0x080fe20000410000 */
[-C--:B------:R-:W-:Y:S01]  /*bfa0*/  FMUL.FTZ R110, R110, R169.reuse ;  /* 0x000000a96e6e7220 */ /* 0x080fe20000410000 */
[-C--:B------:R-:W-:Y:S01]  /*bfb0*/  FMUL.FTZ R111, R111, R169.reuse ;  /* 0x000000a96f6f7220 */ /* 0x080fe20000410000 */
[-C--:B------:R-:W-:Y:S01]  /*bfc0*/  FMUL.FTZ R114, R114, R169.reuse ;  /* 0x000000a972727220 */ /* 0x080fe20000410000 */
[----:B------:R-:W-:Y:S01]  /*bfd0*/  FMUL.FTZ R115, R115, R169 ;  /* 0x000000a973737220 */ /* 0x000fe20000410000 */
[----:B------:R-:W2:Y:S01]  /*bfe0*/  MUFU.EX2 R20, R171 ;  /* 0x000000ab00147308 */ /* 0x000ea20000000800 */
[----:B0-----:R-:W-:Y:S01]  /*bff0*/  FADD.FTZ R174, R172, R7 ;  /* 0x00000007acae7221 */ /* 0x001fe20000010000 */
[----:B---3--:R-:W-:Y:S01]  /*c000*/  F2FP.F16.F32.PACK_AB R159, R18, R173 ;  /* 0x000000ad129f723e */ /* 0x008fe200000000ff */
[-C--:B------:R-:W-:Y:S01]  /*c010*/  FMUL.FTZ R118, R118, R169.reuse ;  /* 0x000000a976767220 */ /* 0x080fe20000410000 */
[-C--:B------:R-:W-:Y:S01]  /*c020*/  FMUL.FTZ R119, R119, R169.reuse ;  /* 0x000000a977777220 */ /* 0x080fe20000410000 */
[C---:B------:R-:W-:Y:S01]  /*c030*/  FADD.FTZ R174, R157.reuse, R174 ;  /* 0x000000ae9dae7221 */ /* 0x040fe20000010000 */
[----:B------:R-:W-:Y:S01]  /*c040*/  F2FP.F16.F32.PACK_AB R157, R157, R172 ;  /* 0x000000ac9d9d723e */ /* 0x000fe200000000ff */
[-C--:B------:R-:W-:Y:S01]  /*c050*/  FMUL.FTZ R122, R122, R169.reuse ;  /* 0x000000a97a7a7220 */ /* 0x080fe20000410000 */
[----:B------:R-:W0:Y:S01]  /*c060*/  MUFU.EX2 R170, R175 ;  /* 0x000000af00aa7308 */ /* 0x000e220000000800 */
[----:B------:R-:W-:Y:S01]  /*c070*/  FADD.FTZ R7, R173, R174 ;  /* 0x000000aead077221 */ /* 0x000fe20000010000 */
[-C--:B------:R-:W-:Y:S01]  /*c080*/  FMUL.FTZ R123, R123, R169.reuse ;  /* 0x000000a97b7b7220 */ /* 0x080fe20000410000 */
[----:B------:R1:W-:Y:S01]  /*c090*/  STSM.16.M88.4 [R10], R156 ;  /* 0x0000009c0a007844 */ /* 0x0003e20000000200 */
[-C--:B------:R-:W-:Y:S01]  /*c0a0*/  FMUL.FTZ R126, R126, R169.reuse ;  /* 0x000000a97e7e7220 */ /* 0x080fe20000410000 */
[----:B------:R-:W-:Y:S01]  /*c0b0*/  FADD.FTZ R176, R18, R7 ;  /* 0x0000000712b07221 */ /* 0x000fe20000010000 */
[-C--:B------:R-:W-:Y:S01]  /*c0c0*/  FMUL.FTZ R127, R127, R169.reuse ;  /* 0x000000a97f7f7220 */ /* 0x080fe20000410000 */
[----:B------:R-:W-:Y:S01]  /*c0d0*/  FMUL.FTZ R130, R130, R169 ;  /* 0x000000a982827220 */ /* 0x000fe20000410000 */
[----:B------:R3:W4:Y:S01]  /*c0e0*/  MUFU.EX2 R165, R178 ;  /* 0x000000b200a57308 */ /* 0x0007220000000800 */
[----:B------:R-:W-:Y:S01]  /*c0f0*/  FADD.FTZ R7, R161, R176 ;  /* 0x000000b0a1077221 */ /* 0x000fe20000010000 */
[----:B--2---:R-:W-:Y:S01]  /*c100*/  F2FP.F16.F32.PACK_AB R161, R20, R161 ;  /* 0x000000a114a1723e */ /* 0x004fe200000000ff */
[-C--:B------:R-:W-:Y:S01]  /*c110*/  FMUL.FTZ R131, R131, R169.reuse ;  /* 0x000000a983837220 */ /* 0x080fe20000410000 */
[-C--:B------:R-:W-:Y:S01]  /*c120*/  FMUL.FTZ R134, R134, R169.reuse ;  /* 0x000000a986867220 */ /* 0x080fe20000410000 */
[----:B------:R-:W-:Y:S01]  /*c130*/  FADD.FTZ R176, R20, R7 ;  /* 0x0000000714b07221 */ /* 0x000fe20000010000 */
[-C--:B------:R-:W-:Y:S01]  /*c140*/  FMUL.FTZ R135, R135, R169.reuse ;  /* 0x000000a987877220 */ /* 0x080fe20000410000 */
[----:B------:R-:W-:Y:S01]  /*c150*/  FMUL.FTZ R138, R138, R169 ;  /* 0x000000a98a8a7220 */ /* 0x000fe20000410000 */
[----:B------:R-:W2:Y:S01]  /*c160*/  MUFU.EX2 R174, R179 ;  /* 0x000000b300ae7308 */ /* 0x000ea20000000800 */
[----:B------:R-:W-:Y:S01]  /*c170*/  FADD.FTZ R7, R163, R176 ;  /* 0x000000b0a3077221 */ /* 0x000fe20000010000 */
[----:B0-----:R-:W-:Y:S01]  /*c180*/  F2FP.F16.F32.PACK_AB R163, R170, R163 ;  /* 0x000000a3aaa3723e */ /* 0x001fe200000000ff */
[-C--:B------:R-:W-:Y:S01]  /*c190*/  FMUL.FTZ R139, R139, R169.reuse ;  /* 0x000000a98b8b7220 */ /* 0x080fe20000410000 */
[-C--:B------:R-:W-:Y:S01]  /*c1a0*/  FMUL.FTZ R142, R142, R169.reuse ;  /* 0x000000a98e8e7220 */ /* 0x080fe20000410000 */
[----:B---3--:R-:W-:Y:S01]  /*c1b0*/  FADD.FTZ R178, R170, R7 ;  /* 0x00000007aab27221 */ /* 0x008fe20000010000 */
[-C--:B------:R-:W-:Y:S01]  /*c1c0*/  FMUL.FTZ R143, R143, R169.reuse ;  /* 0x000000a98f8f7220 */ /* 0x080fe20000410000 */
[----:B------:R1:W-:Y:S01]  /*c1d0*/  STSM.16.M88.4 [R11], R160 ;  /* 0x000000a00b007844 */ /* 0x0003e20000000200 */
[----:B------:R-:W0:Y:S01]  /*c1e0*/  MUFU.EX2 R167, R182 ;  /* 0x000000b600a77308 */ /* 0x000e220000000800 */
[----:B----4-:R-:W-:Y:S01]  /*c1f0*/  FADD.FTZ R7, R165, R178 ;  /* 0x000000b2a5077221 */ /* 0x010fe20000010000 */
[-C--:B------:R-:W-:Y:S01]  /*c200*/  FMUL.FTZ R146, R146, R169.reuse ;  /* 0x000000a992927220 */ /* 0x080fe20000410000 */
[-C--:B------:R-:W-:Y:S01]  /*c210*/  FMUL.FTZ R147, R147, R169.reuse ;  /* 0x000000a993937220 */ /* 0x080fe20000410000 */
[-C--:B------:R-:W-:Y:S01]  /*c220*/  FMUL.FTZ R150, R150, R169.reuse ;  /* 0x000000a996967220 */ /* 0x080fe20000410000 */
[----:B------:R-:W-:-:S03]  /*c230*/  FMUL.FTZ R151, R151, R169 ;  /* 0x000000a997977220 */ /* 0x000fc60000410000 */
[----:B------:R-:W3:Y:S01]  /*c240*/  MUFU.EX2 R180, R180 ;  /* 0x000000b400b47308 */ /* 0x000ee20000000800 */
[C---:B--2---:R-:W-:Y:S01]  /*c250*/  FADD.FTZ R16, R174.reuse, R7 ;  /* 0x00000007ae107221 */ /* 0x044fe20000010000 */
[----:B------:R-:W-:-:S06]  /*c260*/  F2FP.F16.F32.PACK_AB R165, R174, R165 ;  /* 0x000000a5aea5723e */ /* 0x000fcc00000000ff */
[----:B------:R-:W2:Y:S01]  /*c270*/  MUFU.EX2 R181, R181 ;  /* 0x000000b500b57308 */ /* 0x000ea20000000800 */
[----:B0-----:R-:W-:-:S07]  /*c280*/  FADD.FTZ R7, R167, R16 ;  /* 0x00000010a7077221 */ /* 0x001fce0000010000 */
[----:B------:R-:W0:Y:S01]  /*c290*/  MUFU.EX2 R176, R183 ;  /* 0x000000b700b07308 */ /* 0x000e220000000800 */
[----:B---3--:R-:W-:Y:S01]  /*c2a0*/  FADD.FTZ R8, R180, R17 ;  /* 0x00000011b4087221 */ /* 0x008fe20000010000 */
[----:B--2---:R-:W-:-:S03]  /*c2b0*/  F2FP.F16.F32.PACK_AB R166, R181, R180 ;  /* 0x000000b4b5a6723e */ /* 0x004fc600000000ff */
[----:B------:R-:W-:Y:S01]  /*c2c0*/  FADD.FTZ R8, R181, R8 ;  /* 0x00000008b5087221 */ /* 0x000fe20000010000 */
[C---:B0-----:R-:W-:Y:S01]  /*c2d0*/  F2FP.F16.F32.PACK_AB R167, R176.reuse, R167 ;  /* 0x000000a7b0a7723e */ /* 0x041fe200000000ff */
[----:B------:R-:W-:-:S04]  /*c2e0*/  FADD.FTZ R7, R176, R7 ;  /* 0x00000007b0077221 */ /* 0x000fc80000010000 */
[----:B------:R1:W-:Y:S01]  /*c2f0*/  STSM.16.M88.4 [R9], R164 ;  /* 0x000000a409007844 */ /* 0x0003e20000000200 */
[----:B------:R-:W-:Y:S05]  /*c300*/  @!P5 BRA `(.L_x_4830) ;  /* 0x000000000004d947 */ /* 0x000fea0003800000 */
[----:B------:R-:W-:Y:S01]  /*c310*/  BPT.TRAP 0x1 ;  /* 0x000000040000795c */ /* 0x000fe20000300000 */
.L_x_4830:
[----:B------:R0:W2:Y:S01]  /*c320*/  SYNCS.PHASECHK.TRANS64.TRYWAIT P0, [UR30+0x28c50], R13 ;  /* 0x028c500dff0075a7 */ /* 0x0000a2000800015e */
[----:B------:R-:W-:Y:S05]  /*c330*/  @!P5 BRA `(.L_x_4831) ;  /* 0x000000000004d947 */ /* 0x000fea0003800000 */
[----:B------:R-:W-:Y:S01]  /*c340*/  BPT.TRAP 0x1 ;  /* 0x000000040000795c */ /* 0x000fe20000300000 */
.L_x_4831:
[----:B--2---:R-:W-:Y:S05]  /*c350*/  @P0 BRA `(.L_x_4832) ;  /* 0x0000000000080947 */ /* 0x004fea0003800000 */
[----:B------:R-:W2:Y:S02]  /*c360*/  SYNCS.PHASECHK.TRANS64.TRYWAIT P0, [UR30+0x28c50], R13 ;  /* 0x028c500dff0075a7 */ /* 0x000ea4000800015e */
[----:B--2---:R-:W-:Y:S05]  /*c370*/  @!P0 BRA `(.L_x_4833) ;  /* 0x0000008000b88947 */ /* 0x004fea0003800000 */
.L_x_4832:
[----:B------:R-:W-:Y:S01]  /*c380*/  ULEA UR11, UR4, UR36, 0xc ;  /* 0x00000024040b7291 */ /* 0x000fe2000f8e603f */
[----:B------:R-:W-:Y:S01]  /*c390*/  WARPGROUP.ARRIVE ;  /* 0x00000000000079c5 */ /* 0x000fe20000000000 */
[----:B------:R-:W-:Y:S01]  /*c3a0*/  UMOV UR15, 0x40000040 ;  /* 0x40000040000f7882 */ /* 0x000fe20000000000 */
[----:B------:R-:W-:Y:S01]  /*c3b0*/  UISETP.GT.AND UP1, UPT, UR42, UR38, UPT ;  /* 0x000000262a00728c */ /* 0x000fe2000bf24270 */
[----:B--2---:R-:W-:Y:S01]  /*c3c0*/  @!P6 VIADD R14, R14, 0x28c60 ;  /* 0x00028c600e0ee836 */ /* 0x004fe20000000000 */
[----:B------:R-:W-:Y:S01]  /*c3d0*/  UIADD3 UR42, UR42, -0x1, URZ ;  /* 0xffffffff2a2a7890 */ /* 0x000fe2000fffe03f */
[----:B------:R-:W-:Y:S01]  /*c3e0*/  IMAD.MOV.U32 R15, RZ, RZ, R6 ;  /* 0x000000ffff0f7224 */ /* 0x000fe200078e0006 */
[----:B------:R-:W-:Y:S01]  /*c3f0*/  UMOV UR14, UR11 ;  /* 0x0000000b000e7c82 */ /* 0x000fe20008000000 */
[----:B------:R-:W-:Y:S01]  /*c400*/  UMOV UR25, UR4 ;  /* 0x0000000400197c82 */ /* 0x000fe20008000000 */
[----:B------:R-:W-:Y:S01]  /*c410*/  HGMMA.64x256x16.F32 R24, R152, gdesc[UR12].tnspB, R24, gsb0 ;  /* 0x43e0000c98187df0 */ /* 0x000fe20008000818 */
[----:B------:R-:W-:Y:S01]  /*c420*/  UIADD3 UR14, UR11, 0x80, URZ ;  /* 0x000000800b0e7890 */ /* 0x000fe2000fffe03f */
[----:B------:R-:W-:Y:S01]  /*c430*/  PLOP3.LUT P0, PT, PT, PT, UP1, 0x80, 0x0 ;  /* 0x000000000000781c */ /* 0x000fe20003f0f018 */
[----:B------:R-:W-:Y:S01]  /*c440*/  UMOV UR15, 0x40000040 ;  /* 0x40000040000f7882 */ /* 0x000fe20000000000 */
[----:B------:R-:W-:Y:S01]  /*c450*/  @!P6 PRMT R14, RZ, 0x654, R14 ;  /* 0x00000654ff0ee816 */ /* 0x000fe2000000000e */
        /* <DEDUP_REMOVED lines=28> */
.L_x_4817:
[----:B-1-3--:R-:W1:Y:S01]  /*c620*/  SHFL.BFLY PT, R9, R8, 0x2, 0x1f ;  /* 0x0c401f0008097f89 */ /* 0x00ae6200000e0000 */
[----:B------:R-:W-:Y:S01]  /*c630*/  IMAD.MOV.U32 R10, RZ, RZ, RZ ;  /* 0x000000ffff0a7224 */ /* 0x000fe200078e00ff */
[----:B------:R-:W-:Y:S08]  /*c640*/  BAR.ARV 0x8, 0x100 ;  /* 0x0204000000007b1d */ /* 0x000ff00000002000 */
[----:B------:R-:W-:Y:S01]  /*c650*/  BAR.SYNC.DEFER_BLOCKING 0xf, 0x100 ;  /* 0x03c4000000007b1d */ /* 0x000fe20000010000 */
[----:B------:R-:W-:Y:S01]  /*c660*/  ISETP.NE.AND P0, PT, R4, RZ, PT ;  /* 0x000000ff0400720c */ /* 0x000fe20003f05270 */
[----:B------:R-:W-:-:S04]  /*c670*/  IMAD.U32 R4, RZ, RZ, UR4 ;  /* 0x00000004ff047e24 */ /* 0x000fc8000f8e00ff */
[----:B------:R-:W3:Y:S01]  /*c680*/  SHFL.BFLY PT, R2, R7, 0x2, 0x1f ;  /* 0x0c401f0007027f89 */ /* 0x000ee200000e0000 */
[----:B-1----:R-:W-:Y:S01]  /*c690*/  FADD.FTZ R9, R9, R8 ;  /* 0x0000000809097221 */ /* 0x002fe20000010000 */
[----:B------:R-:W-:-:S04]  /*c6a0*/  MOV R8, UR10 ;  /* 0x0000000a00087c02 */ /* 0x000fc80008000f00 */
[----:B------:R-:W1:Y:S01]  /*c6b0*/  SHFL.BFLY PT, R0, R9, 0x1, 0x1f ;  /* 0x0c201f0009007f89 */ /* 0x000e6200000e0000 */
[----:B---3--:R-:W-:-:S05]  /*c6c0*/  FADD.FTZ R2, R2, R7 ;  /* 0x0000000702027221 */ /* 0x008fca0000010000 */
[----:B------:R-:W3:Y:S01]  /*c6d0*/  SHFL.BFLY PT, R11, R2, 0x1, 0x1f ;  /* 0x0c201f00020b7f89 */ /* 0x000ee200000e0000 */
[----:B-1----:R-:W-:Y:S01]  /*c6e0*/  FADD.FTZ R12, R9, R0 ;  /* 0x00000000090c7221 */ /* 0x002fe20000010000 */
[----:B------:R-:W-:Y:S02]  /*c6f0*/  IMAD.MOV.U32 R0, RZ, RZ, RZ ;  /* 0x000000ffff007224 */ /* 0x000fe400078e00ff */
[----:B------:R-:W-:Y:S02]  /*c700*/  IMAD R9, R4, 0x40, R3 ;  /* 0x0000004004097824 */ /* 0x000fe400078e0203 */
[----:B------:R-:W-:Y:S01]  /*c710*/  FSETP.NE.FTZ.AND P1, PT, R12, RZ, PT ;  /* 0x000000ff0c00720b */ /* 0x000fe20003f35000 */
[----:B------:R-:W-:Y:S02]  /*c720*/  IMAD.MOV.U32 R4, RZ, RZ, -0x800000 ;  /* 0xff800000ff047424 */ /* 0x000fe400078e00ff */
[----:B------:R-:W-:-:S10]  /*c730*/  @!P0 LEA R9, R9, UR37, 0x2 ;  /* 0x0000002509098c11 */ /* 0x000fd4000f8e10ff */
[----:B------:R-:W1:Y:S01]  /*c740*/  @P1 MUFU.RCP R10, R12 ;  /* 0x0000000c000a1308 */ /* 0x000e620000001000 */
[----:B------:R-:W-:Y:S01]  /*c750*/  @P1 FMUL.FTZ R8, R8, 0.69314718246459960938 ;  /* 0x3f31721808081820 */ /* 0x000fe20000410000 */
[----:B---3--:R-:W-:Y:S01]  /*c760*/  FADD.FTZ R11, R2, R11 ;  /* 0x0000000b020b7221 */ /* 0x008fe20000010000 */
[----:B------:R-:W-:-:S04]  /*c770*/  IMAD.MOV.U32 R2, RZ, RZ, -0x800000 ;  /* 0xff800000ff027424 */ /* 0x000fc800078e00ff */
[----:B------:R-:W-:Y:S01]  /*c780*/  FSETP.NE.FTZ.AND P2, PT, R11, RZ, PT ;  /* 0x000000ff0b00720b */ /* 0x000fe20003f55000 */
[----:B------:R-:W-:Y:S01]  /*c790*/  @P1 MUFU.LG2 R3, R12 ;  /* 0x0000000c00031308 */ /* 0x000fe20000000c00 */
[----:B-1----:R1:W-:Y:S01]  /*c7a0*/  @!P0 STS [R9+0x28800], R10 ;  /* 0x0288000a09008388 */ /* 0x0023e20000000800 */
[-C--:B------:R-:W-:Y:S01]  /*c7b0*/  FMUL.FTZ R24, R24, R10.reuse ;  /* 0x0000000a18187220 */ /* 0x080fe20000410000 */
[----:B------:R-:W-:-:S09]  /*c7c0*/  FMUL.FTZ R25, R25, R10 ;  /* 0x0000000a19197220 */ /* 0x000fd20000410000 */
[----:B------:R-:W3:Y:S01]  /*c7d0*/  @P2 MUFU.RCP R0, R11 ;  /* 0x0000000b00002308 */ /* 0x000ee20000001000 */
[-C--:B------:R-:W-:Y:S01]  /*c7e0*/  FMUL.FTZ R28, R28, R10.reuse ;  /* 0x0000000a1c1c7220 */ /* 0x080fe20000410000 */
[-C--:B------:R-:W-:Y:S01]  /*c7f0*/  FMUL.FTZ R29, R29, R10.reuse ;  /* 0x0000000a1d1d7220 */ /* 0x080fe20000410000 */
[-C--:B------:R-:W-:Y:S01]  /*c800*/  FMUL.FTZ R32, R32, R10.reuse ;  /* 0x0000000a20207220 */ /* 0x080fe20000410000 */
[-C--:B------:R-:W-:Y:S01]  /*c810*/  FMUL.FTZ R33, R33, R10.reuse ;  /* 0x0000000a21217220 */ /* 0x080fe20000410000 */
[-C--:B------:R-:W-:Y:S01]  /*c820*/  FMUL.FTZ R36, R36, R10.reuse ;  /* 0x0000000a24247220 */ /* 0x080fe20000410000 */
[-C--:B------:R-:W-:Y:S01]  /*c830*/  FMUL.FTZ R37, R37, R10.reuse ;  /* 0x0000000a25257220 */ /* 0x080fe20000410000 */
[-C--:B------:R-:W-:Y:S01]  /*c840*/  FMUL.FTZ R40, R40, R10.reuse ;  /* 0x0000000a28287220 */ /* 0x080fe20000410000 */
[----:B------:R-:W5:Y:S01]  /*c850*/  @P2 MUFU.LG2 R7, R11 ;  /* 0x0000000b00072308 */ /* 0x000f620000000c00 */
        /* <DEDUP_REMOVED lines=8> */
[----:B---3--:R3:W-:Y:S01]  /*c8e0*/  @!P0 STS [R9+0x28820], R0 ;  /* 0x0288200009008388 */ /* 0x0087e20000000800 */
        /* <DEDUP_REMOVED lines=47> */
[----:B-1----:R-:W-:-:S02]  /*cbe0*/  IMAD.U32 R10, RZ, RZ, UR10 ;  /* 0x0000000aff0a7e24 */ /* 0x002fc4000f8e00ff */
[----:B------:R-:W-:Y:S01]  /*cbf0*/  @P1 FMUL.FTZ R3, R3, 0.69314718246459960938 ;  /* 0x3f31721803031820 */ /* 0x000fe20000410000 */
[----:B-----5:R-:W-:Y:S01]  /*cc00*/  @P2 FMUL.FTZ R7, R7, 0.69314718246459960938 ;  /* 0x3f31721807072820 */ /* 0x020fe20000410000 */
[----:B------:R-:W-:Y:S01]  /*cc10*/  PLOP3.LUT P0, PT, PT, PT, PT, 0x8, 0x0 ;  /* 0x000000000000781c */ /* 0x000fe20003f0e170 */
        /* <DEDUP_REMOVED lines=67> */
[----:B---3--:R-:W-:Y:S06]  /*d050*/  BAR.ARV 0xe, 0x100 ;  /* 0x0384000000007b1d */ /* 0x008fec0000002000 */
.L_x_4749:
[----:B------:R-:W-:Y:S05]  /*d060*/  @P0 BRA `(.L_x_4835) ;  /* 0x0000002000f80947 */ /* 0x000fea0003800000 */
[----:B------:R-:W1:Y:S01]  /*d070*/  S2R R0, SR_TID.X ;  /* 0x0000000000007919 */ /* 0x000e620000002100 */
[----:B------:R-:W3:Y:S01]  /*d080*/  S2UR UR5, SR_CgaCtaId ;  /* 0x00000000000579c3 */ /* 0x000ee20000008800 */
[----:B------:R-:W-:Y:S01]  /*d090*/  UMOV UR4, 0x400 ;  /* 0x0000040000047882 */ /* 0x000fe20000000000 */
[----:B------:R-:W-:-:S06]  /*d0a0*/  IMAD R3, RZ, RZ, -UR40 ;  /* 0x80000028ff037e24 */ /* 0x000fcc000f8e02ff */
[----:B------:R-:W-:Y:S08]  /*d0b0*/  BAR.SYNC.DEFER_BLOCKING 0x1, 0x100 ;  /* 0x0044000000007b1d */ /* 0x000ff00000010000 */
[----:B------:R-:W5:Y:S08]  /*d0c0*/  S2UR UR6, SR_CTAID.Y ;  /* 0x00000000000679c3 */ /* 0x000f700000002600 */
[----:B------:R-:W5:Y:S01]  /*d0d0*/  LDC R10, c[0x0][0xc50] ;  /* 0x00031400ff0a7b82 */ /* 0x000f620000000800 */
[----:B---3--:R-:W-:-:S07]  /*d0e0*/  ULEA UR4, UR5, UR4, 0x18 ;  /* 0x0000000405047291 */ /* 0x008fce000f8ec03f */
[----:B------:R-:W3:Y:S01]  /*d0f0*/  LDC R6, c[0x0][0xbe8] ;  /* 0x0002fa00ff067b82 */ /* 0x000ee20000000800 */
[----:B------:R-:W-:Y:S01]  /*d100*/  UIADD3 UR4, UR4, 0x28c20, URZ ;  /* 0x00028c2004047890 */ /* 0x000fe2000fffe03f */
[----:B-1----:R-:W-:-:S03]  /*d110*/  VIADD R20, R0, 0xffffff80 ;  /* 0xffffff8000147836 */ /* 0x002fc60000000000 */
[----:B------:R-:W-:Y:S02]  /*d120*/  UPRMT UR4, URZ, 0x654, UR4 ;  /* 0x000006543f047896 */ /* 0x000fe40008000004 */
[----:B------:R-:W-:-:S04]  /*d130*/  SHF.R.S32.HI R21, RZ, 0x1f, R20 ;  /* 0x0000001fff157819 */ /* 0x000fc80000011414 */
[----:B------:R-:W-:Y:S01]  /*d140*/  LEA.HI R9, R21, R20, RZ, 0x7 ;  /* 0x0000001415097211 */ /* 0x000fe200078f38ff */
[----:B-----5:R-:W-:Y:S01]  /*d150*/  IMAD R3, R10, R3, UR6 ;  /* 0x000000060a037e24 */ /* 0x020fe2000f8e0203 */
[----:B------:R-:W-:Y:S01]  /*d160*/  USHF.R.S32.HI UR6, URZ, 0x1f, UR40 ;  /* 0x0000001f3f067899 */ /* 0x000fe20008011428 */
[----:B------:R-:W-:Y:S01]  /*d170*/  SYNCS.ARRIVE.TRANS64.RED.A1T0 RZ, [UR4], RZ ;  /* 0x000000ffffff79a7 */ /* 0x000fe20008100404 */
[----:B------:R-:W-:Y:S02]  /*d180*/  SHF.R.S32.HI R0, RZ, 0x7, R9 ;  /* 0x00000007ff007819 */ /* 0x000fe40000011409 */
[----:B------:R-:W-:-:S03]  /*d190*/  LOP3.LUT R5, R9, 0xffffff80, RZ, 0xc0, !PT ;  /* 0xffffff8009057812 */ /* 0x000fc600078ec0ff */
[----:B------:R-:W1:Y:S01]  /*d1a0*/  SHFL.IDX PT, R7, R0, RZ, 0x1f ;  /* 0x00001fff00077589 */ /* 0x000e6200000e0000 */
[----:B---3--:R-:W-:Y:S01]  /*d1b0*/  ISETP.NE.AND P1, PT, R6, 0x1, PT ;  /* 0x000000010600780c */ /* 0x008fe20003f25270 */
[----:B------:R-:W-:Y:S01]  /*d1c0*/  IMAD.IADD R8, R20, 0x1, -R5 ;  /* 0x0000000114087824 */ /* 0x000fe200078e0a05 */
[----:B------:R-:W-:-:S04]  /*d1d0*/  SHF.R.S32.HI R5, RZ, 0x1f, R3 ;  /* 0x0000001fff057819 */ /* 0x000fc80000011403 */
[----:B------:R-:W-:Y:S02]  /*d1e0*/  SHF.R.S32.HI R155, RZ, 0x1f, R8 ;  /* 0x0000001fff9b7819 */ /* 0x000fe40000011408 */
[----:B-1----:R-:W-:Y:S02]  /*d1f0*/  ISETP.NE.AND P0, PT, R7, RZ, PT ;  /* 0x000000ff0700720c */ /* 0x002fe40003f05270 */
[----:B------:R-:W-:-:S04]  /*d200*/  LEA.HI R7, R155, R8, RZ, 0x2 ;  /* 0x000000089b077211 */ /* 0x000fc800078f10ff */
[----:B------:R-:W-:-:S07]  /*d210*/  SHF.R.S32.HI R154, RZ, 0x2, R7 ;  /* 0x00000002ff9a7819 */ /* 0x000fce0000011407 */
[----:B------:R-:W-:Y:S05]  /*d220*/  @P0 BRA `(.L_x_4836) ;  /* 0x0000000400440947 */ /* 0x000fea0003800000 */
[----:B------:R-:W1:Y:S01]  /*d230*/  LDC R16, c[0x0][0xbe8] ;  /* 0x0002fa00ff107b82 */ /* 0x000e620000000800 */
[----:B------:R-:W-:Y:S01]  /*d240*/  LOP3.LUT R9, R9, 0xffffff80, RZ, 0xc0, !PT ;  /* 0xffffff8009097812 */ /* 0x000fe200078ec0ff */
[----:B------:R-:W3:Y:S01]  /*d250*/  S2R R22, SR_CTAID.X ;  /* 0x0000000000167919 */ /* 0x000ee20000002500 */
[----:B------:R-:W-:Y:S01]  /*d260*/  LEA.HI R11, R21, R20, RZ, 0x2 ;  /* 0x00000014150b7211 */ /* 0x000fe200078f10ff */
[----:B------:R-:W-:Y:S02]  /*d270*/  ULDC.64 UR4, c[0x0][0xbd0] ;  /* 0x0002f40000047ab9 */ /* 0x000fe40000000a00 */
[C---:B------:R-:W-:Y:S01]  /*d280*/  IMAD.IADD R23, R20.reuse, 0x1, -R9 ;  /* 0x0000000114177824 */ /* 0x040fe200078e0a09 */
[----:B------:R-:W-:Y:S01]  /*d290*/  LOP3.LUT R11, R11, 0xfffffffc, RZ, 0xc0, !PT ;  /* 0xfffffffc0b0b7812 */ /* 0x000fe200078ec0ff */
[----:B------:R-:W5:Y:S01]  /*d2a0*/  S2UR UR7, SR_CTAID.Z ;  /* 0x00000000000779c3 */ /* 0x000f620000002700 */
[----:B------:R-:W-:Y:S02]  /*d2b0*/  UIMAD.WIDE.U32 UR8, UR40, UR4, URZ ;  /* 0x00000004280872a5 */ /* 0x000fe4000f8e003f */
[----:B------:R-:W-:Y:S01]  /*d2c0*/  SHF.R.S32.HI R10, RZ, 0x1f, R23 ;  /* 0x0000001fff0a7819 */ /* 0x000fe20000011417 */
[----:B------:R-:W-:Y:S01]  /*d2d0*/  UIMAD UR4, UR6, UR4, URZ ;  /* 0x00000004060472a4 */ /* 0x000fe2000f8e023f */
[----:B------:R-:W-:-:S02]  /*d2e0*/  IADD3 R11, R20, -R11, RZ ;  /* 0x8000000b140b7210 */ /* 0x000fc40007ffe0ff */
[CC--:B------:R-:W-:Y:S01]  /*d2f0*/  LEA.HI R152, R10.reuse, R23.reuse, RZ, 0x2 ;  /* 0x000000170a987211 */ /* 0x0c0fe200078f10ff */
[----:B------:R-:W3:Y:S01]  /*d300*/  LDC.64 R18, c[0x0][0xbd8] ;  /* 0x0002f600ff127b82 */ /* 0x000ee20000000a00 */
[----:B------:R-:W-:Y:S01]  /*d310*/  LEA.HI R10, R10, R23, RZ, 0x5 ;  /* 0x000000170a0a7211 */ /* 0x000fe200078f28ff */
[----:B------:R-:W-:Y:S01]  /*d320*/  UIMAD UR4, UR40, UR5, UR4 ;  /* 0x00000005280472a4 */ /* 0x000fe2000f8e0204 */
[--C-:B------:R-:W-:Y:S02]  /*d330*/  SHF.R.S32.HI R9, RZ, 0x2, R152.reuse ;  /* 0x00000002ff097819 */ /* 0x100fe40000011498 */
[----:B------:R-:W-:Y:S01]  /*d340*/  SHF.R.S32.HI R12, RZ, 0x1f, R152 ;  /* 0x0000001fff0c7819 */ /* 0x000fe20000011498 */
[----:B------:R-:W-:Y:S01]  /*d350*/  UIADD3 UR4, UR9, UR4, URZ ;  /* 0x0000000409047290 */ /* 0x000fe2000fffe03f */
[----:B------:R-:W-:Y:S02]  /*d360*/  SHF.R.S32.HI R10, RZ, 0x5, R10 ;  /* 0x00000005ff0a7819 */ /* 0x000fe4000001140a */
[----:B-1----:R-:W-:-:S02]  /*d370*/  ISETP.NE.AND P0, PT, R16, 0x1, PT ;  /* 0x000000011000780c */ /* 0x002fc40003f05270 */
[----:B------:R-:W-:Y:S02]  /*d380*/  LEA.HI R12, R12, R9, RZ, 0x3 ;  /* 0x000000090c0c7211 */ /* 0x000fe400078f18ff */
[----:B------:R-:W-:Y:S02]  /*d390*/  LOP3.LUT R152, R152, 0x7ffffffc, RZ, 0xc0, !PT ;  /* 0x7ffffffc98987812 */ /* 0x000fe400078ec0ff */
[----:B------:R-:W-:Y:S01]  /*d3a0*/  LOP3.LUT R12, R12, 0xfffffff8, RZ, 0xc0, !PT ;  /* 0xfffffff80c0c7812 */ /* 0x000fe200078ec0ff */
[----:B-----5:R-:W-:Y:S02]  /*d3b0*/  USHF.R.S32.HI UR5, URZ, 0x1f, UR7 ;  /* 0x0000001f3f057899 */ /* 0x020fe40008011407 */
[----:B------:R-:W-:Y:S02]  /*d3c0*/  IMAD.IADD R152, R23, 0x1, -R152 ;  /* 0x0000000117987824 */ /* 0x000fe400078e0a98 */
[----:B------:R-:W-:Y:S01]  /*d3d0*/  IMAD.IADD R9, R9, 0x1, -R12 ;  /* 0x0000000109097824 */ /* 0x000fe200078e0a0c */
[----:B------:R-:W-:Y:S01]  /*d3e0*/  LEA.HI R12, R11, R11, RZ, 0x1 ;  /* 0x0000000b0b0c7211 */ /* 0x000fe200078f08ff */
[----:B0-2-4-:R-:W0:Y:S01]  /*d3f0*/  @P0 LDC R14, c[0x0][0xbec] ;  /* 0x0002fb00ff0e0b82 */ /* 0x015e220000000800 */
[----:B------:R-:W-:-:S02]  /*d400*/  IMAD.SHL.U32 R152, R152, 0x2, RZ ;  /* 0x0000000298987824 */ /* 0x000fc400078e00ff */
[----:B------:R-:W-:Y:S01]  /*d410*/  LOP3.LUT R12, R12, 0x1ffffffe, RZ, 0xc0, !PT ;  /* 0x1ffffffe0c0c7812 */ /* 0x000fe200078ec0ff */
[----:B------:R-:W-:Y:S02]  /*d420*/  IMAD R153, R10, 0x10, R9 ;  /* 0x000000100a997824 */ /* 0x000fe400078e0209 */
[----:B------:R-:W-:Y:S02]  /*d430*/  IMAD.U32 R10, RZ, RZ, UR8 ;  /* 0x00000008ff0a7e24 */ /* 0x000fe4000f8e00ff */
[----:B------:R-:W1:Y:S01]  /*d440*/  @P0 LDC R17, c[0x0][0xbf0] ;  /* 0x0002fc00ff110b82 */ /* 0x000e620000000800 */
[----:B------:R-:W-:Y:S02]  /*d450*/  IMAD.IADD R12, R11, 0x1, -R12 ;  /* 0x000000010b0c7824 */ /* 0x000fe400078e0a0c */
[----:B------:R-:W-:Y:S02]  /*d460*/  IMAD.U32 R11, RZ, RZ, UR9 ;  /* 0x00000009ff0b7e24 */ /* 0x000fe4000f8e00ff */
[----:B------:R-:W-:-:S02]  /*d470*/  IMAD R9, R12, 0x8, R153 ;  /* 0x000000080c097824 */ /* 0x000fc400078e0299 */
[----:B---3--:R-:W-:Y:S02]  /*d480*/  IMAD R12, R18, UR5, RZ ;  /* 0x00000005120c7c24 */ /* 0x008fe4000f8e02ff */
[----:B------:R-:W-:Y:S01]  /*d490*/  IMAD.U32 R11, RZ, RZ, UR4 ;  /* 0x00000004ff0b7e24 */ /* 0x000fe2000f8e00ff */
[----:B------:R-:W-:Y:S01]  /*d4a0*/  LEA R9, R22, R9, 0x6 ;  /* 0x0000000916097211 */ /* 0x000fe200078e30ff */
[----:B------:R-:W-:Y:S01]  /*d4b0*/  IMAD R15, R19, UR7, R12 ;  /* 0x00000007130f7c24 */ /* 0x000fe2000f8e020c */
[----:B------:R-:W-:Y:S01]  /*d4c0*/  ULDC.64 UR4, c[0x0][0xbe0] ;  /* 0x0002f80000047ab9 */ /* 0x000fe20000000a00 */
[----:B------:R-:W-:-:S04]  /*d4d0*/  IMAD.WIDE.U32 R10, R18, UR7, R10 ;  /* 0x00000007120a7c25 */ /* 0x000fc8000f8e000a */
[----:B0-----:R-:W-:-:S04]  /*d4e0*/  @P0 IMAD.HI.U32 R12, R9, R14, RZ ;  /* 0x0000000e090c0227 */ /* 0x001fc800078e00ff */
[----:B------:R-:W-:Y:S02]  /*d4f0*/  IMAD.MOV.U32 R13, RZ, RZ, R9 ;  /* 0x000000ffff0d7224 */ /* 0x000fe400078e0009 */
[----:B------:R-:W-:Y:S01]  /*d500*/  IMAD.IADD R11, R11, 0x1, R15 ;  /* 0x000000010b0b7824 */ /* 0x000fe200078e020f */
[----:B-1----:R-:W-:Y:S01]  /*d510*/  @P0 SHF.R.U32.HI R13, RZ, R17, R12 ;  /* 0x00000011ff0d0219 */ /* 0x002fe2000001160c */
[----:B------:R-:W-:Y:S02]  /*d520*/  IMAD R12, R5, UR4, RZ ;  /* 0x00000004050c7c24 */ /* 0x000fe4000f8e02ff */
[----:B------:R-:W-:Y:S01]  /*d530*/  IMAD.WIDE.U32 R10, R3, UR4, R10 ;  /* 0x00000004030a7c25 */ /* 0x000fe2000f8e000a */
[----:B------:R-:W-:-:S03]  /*d540*/  SHF.R.S32.HI R15, RZ, 0x1f, R13 ;  /* 0x0000001fff0f7819 */ /* 0x000fc6000001140d */
[----:B------:R-:W-:Y:S01]  /*d550*/  IMAD.MOV R14, RZ, RZ, -R13 ;  /* 0x000000ffff0e7224 */ /* 0x000fe200078e0a0d */
[----:B------:R-:W-:-:S03]  /*d560*/  IADD3 R10, P0, R13, R10, RZ ;  /* 0x0000000a0d0a7210 */ /* 0x000fc60007f1e0ff */
[----:B------:R-:W-:Y:S02]  /*d570*/  IMAD R9, R16, R14, R9 ;  /* 0x0000000e10097224 */ /* 0x000fe400078e0209 */
[----:B------:R-:W-:Y:S01]  /*d580*/  IMAD R14, R3, UR5, R12 ;  /* 0x00000005030e7c24 */ /* 0x000fe2000f8e020c */
[----:B------:R-:W-:Y:S02]  /*d590*/  ULDC.64 UR4, c[0x0][0xbc8] ;  /* 0x0002f20000047ab9 */ /* 0x000fe40000000a00 */
        /* <DEDUP_REMOVED lines=10> */
[----:B------:R-:W-:Y:S01]  /*d640*/  LOP3.LUT R11, R12, 0xfffffe, RZ, 0xc0, !PT ;  /* 0x00fffffe0c0b7812 */ /* 0x000fe200078ec0ff */
[----:B------:R-:W-:Y:S01]  /*d650*/  IMAD R14, R16, UR4, RZ ;  /* 0x00000004100e7c24 */ /* 0x000fe2000f8e02ff */
[----:B------:R-:W-:Y:S01]  /*d660*/  LEA.HI.X R18, R10, UR5, R9, 0x2, P0 ;  /* 0x000000050a127c11 */ /* 0x000fe200080f1409 */
[----:B------:R-:W-:Y:S01]  /*d670*/  SHFL.IDX PT, R12, R17, 0x1, 0x1c1f ;  /* 0x003c1f00110c7f89 */ /* 0x000fe200000e0000 */
[----:B------:R-:W-:-:S02]  /*d680*/  IMAD R9, R22, 0x40, R153 ;  /* 0x0000004016097824 */ /* 0x000fc400078e0299 */
[----:B------:R-:W-:Y:S01]  /*d690*/  IMAD.IADD R15, R0, 0x1, -R11 ;  /* 0x00000001000f7824 */ /* 0x000fe200078e0a0b */
[----:B------:R-:W-:Y:S04]  /*d6a0*/  SHFL.IDX PT, R10, R17, RZ, 0x1c1f ;  /* 0x001c1fff110a7589 */ /* 0x000fe800000e0000 */
[----:B------:R-:W0:Y:S01]  /*d6b0*/  SHFL.IDX PT, R11, R18, RZ, 0x1c1f ;  /* 0x001c1fff120b7589 */ /* 0x000e2200000e0000 */
[----:B------:R-:W-:-:S03]  /*d6c0*/  LEA R15, -R15, RZ, 0x8 ;  /* 0x000000ff0f0f7211 */ /* 0x000fc600078e41ff */
[----:B------:R-:W1:Y:S01]  /*d6d0*/  SHFL.IDX PT, R13, R18, 0x1, 0x1c1f ;  /* 0x003c1f00120d7f89 */ /* 0x000e6200000e0000 */
[----:B------:R-:W-:Y:S01]  /*d6e0*/  ISETP.NE.AND P0, PT, R152, R15, PT ;  /* 0x0000000f9800720c */ /* 0x000fe20003f05270 */
[----:B------:R-:W-:-:S03]  /*d6f0*/  VIADD R15, R9, 0x8 ;  /* 0x00000008090f7836 */ /* 0x000fc60000000000 */
[-C--:B------:R-:W-:Y:S02]  /*d700*/  ISETP.GE.OR P2, PT, R9, R14.reuse, P0 ;  /* 0x0000000e0900720c */ /* 0x080fe40000746670 */
[----:B------:R-:W-:-:S11]  /*d710*/  ISETP.GE.OR P0, PT, R15, R14, P0 ;  /* 0x0000000e0f00720c */ /* 0x000fd60000706670 */
[----:B0-----:R3:W-:Y:S04]  /*d720*/  @!P2 ST.E desc[UR48][R10.64], R2 ;  /* 0x000000020a00a985 */ /* 0x0017e8000c101930 */
[----:B-1----:R3:W-:Y:S02]  /*d730*/  @!P0 ST.E desc[UR48][R12.64], R4 ;  /* 0x000000040c008985 */ /* 0x0027e4000c101930 */
.L_x_4836:
[----:B0-2-4-:R-:W0:Y:S01]  /*d740*/  S2R R14, SR_CTAID.X ;  /* 0x00000000000e7919 */ /* 0x015e220000002500 */
[----:B------:R-:W-:Y:S01]  /*d750*/  LEA.HI R21, R21, R20, RZ, 0x2 ;  /* 0x0000001415157211 */ /* 0x000fe200078f10ff */
[----:B------:R-:W1:Y:S01]  /*d760*/  S2UR UR7, SR_CTAID.Z ;  /* 0x00000000000779c3 */ /* 0x000e620000002700 */
[----:B------:R-:W-:Y:S01]  /*d770*/  SHF.R.S32.HI R9, RZ, 0x1f, R7 ;  /* 0x0000001fff097819 */ /* 0x000fe20000011407 */
[----:B------:R-:W-:Y:S01]  /*d780*/  ULDC.64 UR8, c[0x0][0xb38] ;  /* 0x0002ce0000087ab9 */ /* 0x000fe20000000a00 */
[----:B------:R-:W-:Y:S01]  /*d790*/  LOP3.LUT R21, R21, 0xfffffffc, RZ, 0xc0, !PT ;  /* 0xfffffffc15157812 */ /* 0x000fe200078ec0ff */
[----:B------:R-:W-:Y:S01]  /*d7a0*/  UIMAD UR6, UR6, UR8, URZ ;  /* 0x00000008060672a4 */ /* 0x000fe2000f8e023f */
[----:B------:R-:W-:Y:S01]  /*d7b0*/  LEA.HI R9, R9, R154, RZ, 0x3 ;  /* 0x0000009a09097211 */ /* 0x000fe200078f18ff */
[----:B------:R-:W-:Y:S01]  /*d7c0*/  UIMAD.WIDE.U32 UR4, UR40, UR8, URZ ;  /* 0x00000008280472a5 */ /* 0x000fe2000f8e003f */
[----:B------:R-:W-:Y:S01]  /*d7d0*/  LEA.HI R155, R155, R8, RZ, 0x5 ;  /* 0x000000089b9b7211 */ /* 0x000fe200078f28ff */
[----:B---3--:R-:W2:Y:S01]  /*d7e0*/  LDC.64 R12, c[0x0][0xb40] ;  /* 0x0002d000ff0c7b82 */ /* 0x008ea20000000a00 */
[----:B------:R-:W-:Y:S01]  /*d7f0*/  IMAD.IADD R21, R20, 0x1, -R21 ;  /* 0x0000000114157824 */ /* 0x000fe200078e0a15 */
[----:B------:R-:W-:Y:S01]  /*d800*/  LOP3.LUT R9, R9, 0xfffffff8, RZ, 0xc0, !PT ;  /* 0xfffffff809097812 */ /* 0x000fe200078ec0ff */
[----:B------:R-:W-:Y:S01]  /*d810*/  UIMAD UR6, UR40, UR9, UR6 ;  /* 0x00000009280672a4 */ /* 0x000fe2000f8e0206 */
[----:B------:R-:W-:Y:S01]  /*d820*/  SHF.R.S32.HI R155, RZ, 0x5, R155 ;  /* 0x00000005ff9b7819 */ /* 0x000fe2000001149b */
[----:B------:R-:W-:Y:S01]  /*d830*/  IMAD.U32 R11, RZ, RZ, UR5 ;  /* 0x00000005ff0b7e24 */ /* 0x000fe2000f8e00ff */
[----:B------:R-:W-:Y:S01]  /*d840*/  LEA.HI R2, R21, R21, RZ, 0x1 ;  /* 0x0000001515027211 */ /* 0x000fe200078f08ff */
[----:B------:R-:W-:Y:S01]  /*d850*/  IMAD.IADD R154, R154, 0x1, -R9 ;  /* 0x000000019a9a7824 */ /* 0x000fe200078e0a09 */
[----:B------:R-:W3:Y:S01]  /*d860*/  @P1 LDC R4, c[0x0][0xbec] ;  /* 0x0002fb00ff041b82 */ /* 0x000ee20000000800 */
[----:B------:R-:W-:Y:S01]  /*d870*/  UIADD3 UR6, UR5, UR6, URZ ;  /* 0x0000000605067290 */ /* 0x000fe2000fffe03f */
[----:B------:R-:W-:Y:S01]  /*d880*/  LOP3.LUT R2, R2, 0x1ffffffe, RZ, 0xc0, !PT ;  /* 0x1ffffffe02027812 */ /* 0x000fe200078ec0ff */
[----:B------:R-:W-:Y:S01]  /*d890*/  IMAD R155, R155, 0x10, R154 ;  /* 0x000000109b9b7824 */ /* 0x000fe200078e029a */
[----:B------:R-:W-:Y:S01]  /*d8a0*/  MOV R10, UR4 ;  /* 0x00000004000a7c02 */ /* 0x000fe20008000f00 */
[----:B------:R-:W-:Y:S01]  /*d8b0*/  ULDC.64 UR4, c[0x0][0xb48] ;  /* 0x0002d20000047ab9 */ /* 0x000fe20000000a00 */
[----:B------:R-:W-:Y:S01]  /*d8c0*/  BSSY B0, `(.L_x_4837) ;  /* 0x00000f1000007945 */ /* 0x000fe20003800000 */
[----:B------:R-:W-:Y:S01]  /*d8d0*/  IMAD.IADD R2, R21, 0x1, -R2 ;  /* 0x0000000115027824 */ /* 0x000fe200078e0a02 */
[----:B------:R-:W4:Y:S01]  /*d8e0*/  @P1 LDC R17, c[0x0][0xbf0] ;  /* 0x0002fc00ff111b82 */ /* 0x000f220000000800 */
[----:B-1----:R-:W-:Y:S01]  /*d8f0*/  USHF.R.S32.HI UR8, URZ, 0x1f, UR7 ;  /* 0x0000001f3f087899 */ /* 0x002fe20008011407 */
[----:B------:R-:W-:-:S02]  /*d900*/  IMAD.U32 R11, RZ, RZ, UR6 ;  /* 0x00000006ff0b7e24 */ /* 0x000fc4000f8e00ff */
[----:B------:R-:W-:-:S04]  /*d910*/  IMAD R9, R2, 0x8, R155 ;  /* 0x0000000802097824 */ /* 0x000fc800078e029b */
[----:B0-----:R-:W-:Y:S02]  /*d920*/  IMAD R15, R14, 0x40, R9 ;  /* 0x000000400e0f7824 */ /* 0x001fe400078e0209 */
[C---:B--2---:R-:W-:Y:S02]  /*d930*/  IMAD R2, R12.reuse, UR8, RZ ;  /* 0x000000080c027c24 */ /* 0x044fe4000f8e02ff */
[----:B------:R-:W-:-:S04]  /*d940*/  IMAD.WIDE.U32 R10, R12, UR7, R10 ;  /* 0x000000070c0a7c25 */ /* 0x000fc8000f8e000a */
[----:B---3--:R-:W-:-:S04]  /*d950*/  @P1 IMAD.HI.U32 R4, R15, R4, RZ ;  /* 0x000000040f041227 */ /* 0x008fc800078e00ff */
[----:B------:R-:W-:Y:S02]  /*d960*/  IMAD R13, R13, UR7, R2 ;  /* 0x000000070d0d7c24 */ /* 0x000fe4000f8e0202 */
[----:B------:R-:W-:Y:S01]  /*d970*/  IMAD.MOV.U32 R9, RZ, RZ, R15 ;  /* 0x000000ffff097224 */ /* 0x000fe200078e000f */
[----:B----4-:R-:W-:Y:S01]  /*d980*/  @P1 SHF.R.U32.HI R9, RZ, R17, R4 ;  /* 0x00000011ff091219 */ /* 0x010fe20000011604 */
[----:B------:R-:W-:Y:S02]  /*d990*/  IMAD R2, R5, UR4, RZ ;  /* 0x0000000405027c24 */ /* 0x000fe4000f8e02ff */
[----:B------:R-:W-:Y:S01]  /*d9a0*/  IMAD.IADD R11, R11, 0x1, R13 ;  /* 0x000000010b0b7824 */ /* 0x000fe200078e020d */
[--C-:B------:R-:W-:Y:S01]  /*d9b0*/  SHF.R.S32.HI R4, RZ, 0x1f, R9.reuse ;  /* 0x0000001fff047819 */ /* 0x100fe20000011409 */
[----:B------:R-:W-:Y:S02]  /*d9c0*/  IMAD R13, R3, UR5, R2 ;  /* 0x00000005030d7c24 */ /* 0x000fe4000f8e0202 */
[----:B------:R-:W-:-:S02]  /*d9d0*/  IMAD.MOV R5, RZ, RZ, -R9 ;  /* 0x000000ffff057224 */ /* 0x000fc400078e0a09 */
[----:B------:R-:W-:Y:S01]  /*d9e0*/  IMAD.WIDE.U32 R2, R3, UR4, R10 ;  /* 0x0000000403027c25 */ /* 0x000fe2000f8e000a */
[----:B------:R-:W-:-:S03]  /*d9f0*/  ULDC.64 UR4, c[0x0][0xb30] ;  /* 0x0002cc0000047ab9 */ /* 0x000fc60000000a00 */
[----:B------:R-:W-:Y:S02]  /*da00*/  IMAD R5, R6, R5, R15 ;  /* 0x0000000506057224 */ /* 0x000fe400078e020f */
[----:B------:R-:W-:Y:S02]  /*da10*/  IMAD R4, R4, UR4, RZ ;  /* 0x0000000404047c24 */ /* 0x000fe4000f8e02ff */
[----:B------:R-:W-:Y:S02]  /*da20*/  IMAD.IADD R3, R3, 0x1, R13 ;  /* 0x0000000103037824 */ /* 0x000fe400078e020d */
[C---:B------:R-:W-:Y:S01]  /*da30*/  IMAD R11, R9.reuse, UR5, R4 ;  /* 0x00000005090b7c24 */ /* 0x040fe2000f8e0204 */
[----:B------:R-:W-:Y:S01]  /*da40*/  SHF.R.S32.HI R4, RZ, 0x1f, R5 ;  /* 0x0000001fff047819 */ /* 0x000fe20000011405 */
[----:B------:R-:W-:Y:S01]  /*da50*/  IMAD.WIDE.U32 R2, R9, UR4, R2 ;  /* 0x0000000409027c25 */ /* 0x000fe2000f8e0002 */
[----:B------:R-:W-:-:S03]  /*da60*/  ULDC.64 UR4, c[0x0][0xb28] ;  /* 0x0002ca0000047ab9 */ /* 0x000fc60000000a00 */
[----:B------:R-:W-:Y:S01]  /*da70*/  IMAD R4, R4, UR4, RZ ;  /* 0x0000000404047c24 */ /* 0x000fe2000f8e02ff */
[----:B------:R-:W-:-:S03]  /*da80*/  IADD3 R3, R3, R11, RZ ;  /* 0x0000000b03037210 */ /* 0x000fc60007ffe0ff */
        /* <DEDUP_REMOVED lines=37> */
[C---:B------:R-:W-:Y:S01]  /*dce0*/  VIADD R23, R0.reuse, 0x58 ;  /* 0x0000005800177836 */ /* 0x040fe20000000000 */
[----:B------:R-:W-:-:S02]  /*dcf0*/  @!P2 LEA.HI R8, R0, R0, RZ, 0x1 ;  /* 0x000000000008a211 */ /* 0x000fc400078f08ff */
[----:B------:R-:W-:Y:S02]  /*dd00*/  @!P3 LEA.HI R10, R9, R9, RZ, 0x1 ;  /* 0x00000009090ab211 */ /* 0x000fe400078f08ff */
[----:B------:R-:W-:Y:S02]  /*dd10*/  @!P4 LEA.HI R12, R11, R11, RZ, 0x1 ;  /* 0x0000000b0b0cc211 */ /* 0x000fe400078f08ff */
[----:B------:R-:W-:Y:S02]  /*dd20*/  @!P5 LEA.HI R14, R13, R13, RZ, 0x1 ;  /* 0x0000000d0d0ed211 */ /* 0x000fe400078f08ff */
[----:B------:R-:W-:Y:S02]  /*dd30*/  @!P2 LOP3.LUT R9, R8, 0xfffffffe, RZ, 0xc0, !PT ;  /* 0xfffffffe0809a812 */ /* 0x000fe400078ec0ff */
[----:B------:R-:W-:Y:S02]  /*dd40*/  @!P3 LOP3.LUT R11, R10, 0xfffffffe, RZ, 0xc0, !PT ;  /* 0xfffffffe0a0bb812 */ /* 0x000fe400078ec0ff */
[----:B------:R-:W-:Y:S01]  /*dd50*/  @!P4 LOP3.LUT R13, R12, 0xfffffffe, RZ, 0xc0, !PT ;  /* 0xfffffffe0c0dc812 */ /* 0x000fe200078ec0ff */
[----:B-12---:R-:W-:Y:S01]  /*dd60*/  @!P2 IMAD.WIDE R8, R9, 0x4, R2 ;  /* 0x000000040908a825 */ /* 0x006fe200078e0202 */
[----:B------:R-:W-:-:S02]  /*dd70*/  @!P5 LOP3.LUT R15, R14, 0xfffffffe, RZ, 0xc0, !PT ;  /* 0xfffffffe0e0fd812 */ /* 0x000fc400078ec0ff */
[----:B------:R-:W-:Y:S01]  /*dd80*/  ISETP.GE.AND P6, PT, R22, UR4, PT ;  /* 0x0000000416007c0c */ /* 0x000fe2000bfc6270 */
[--C-:B------:R-:W-:Y:S01]  /*dd90*/  @!P3 IMAD.WIDE R10, R11, 0x4, R2.reuse ;  /* 0x000000040b0ab825 */ /* 0x100fe200078e0202 */
[----:B------:R0:W-:Y:S01]  /*dda0*/  @!P2 ST.E.64 desc[UR48][R8.64], R24 ;  /* 0x000000180800a985 */ /* 0x0001e2000c101b30 */
[----:B------:R-:W-:Y:S02]  /*ddb0*/  ISETP.GE.AND P2, PT, R18, UR4, PT ;  /* 0x0000000412007c0c */ /* 0x000fe4000bf46270 */
[--C-:B------:R-:W-:Y:S01]  /*ddc0*/  @!P4 IMAD.WIDE R12, R13, 0x4, R2.reuse ;  /* 0x000000040d0cc825 */ /* 0x100fe200078e0202 */
[----:B------:R1:W-:Y:S01]  /*ddd0*/  @!P3 ST.E.64 desc[UR48][R10.64], R28 ;  /* 0x0000001c0a00b985 */ /* 0x0003e2000c101b30 */
[----:B------:R-:W-:Y:S02]  /*dde0*/  ISETP.GE.AND P3, PT, R19, UR4, PT ;  /* 0x0000000413007c0c */ /* 0x000fe4000bf66270 */
[----:B------:R-:W-:Y:S01]  /*ddf0*/  @!P5 IMAD.WIDE R14, R15, 0x4, R2 ;  /* 0x000000040f0ed825 */ /* 0x000fe200078e0202 */
[----:B------:R2:W-:Y:S01]  /*de00*/  @!P4 ST.E.64 desc[UR48][R12.64], R32 ;  /* 0x000000200c00c985 */ /* 0x0005e2000c101b30 */
[----:B------:R-:W-:-:S02]  /*de10*/  ISETP.GE.AND P4, PT, R20, UR4, PT ;  /* 0x0000000414007c0c */ /* 0x000fc4000bf86270 */
[----:B------:R-:W-:Y:S01]  /*de20*/  @!P0 LEA.HI R16, R16, R16, RZ, 0x1 ;  /* 0x0000001010108211 */ /* 0x000fe200078f08ff */
[----:B------:R3:W-:Y:S01]  /*de30*/  @!P5 ST.E.64 desc[UR48][R14.64], R36 ;  /* 0x000000240e00d985 */ /* 0x0007e2000c101b30 */
[----:B------:R-:W-:Y:S01]  /*de40*/  ISETP.GE.AND P5, PT, R21, UR4, PT ;  /* 0x0000000415007c0c */ /* 0x000fe2000bfa6270 */
[----:B0-----:R-:W-:Y:S01]  /*de50*/  VIADD R24, R0, 0x60 ;  /* 0x0000006000187836 */ /* 0x001fe20000000000 */
[----:B------:R-:W-:Y:S02]  /*de60*/  @!P1 LEA.HI R17, R17, R17, RZ, 0x1 ;  /* 0x0000001111119211 */ /* 0x000fe400078f08ff */
[----:B------:R-:W-:Y:S02]  /*de70*/  @!P0 LOP3.LUT R9, R16, 0xfffffffe, RZ, 0xc0, !PT ;  /* 0xfffffffe10098812 */ /* 0x000fe400078ec0ff */
[----:B-1----:R-:W-:Y:S02]  /*de80*/  @!P1 LOP3.LUT R11, R17, 0xfffffffe, RZ, 0xc0, !PT ;  /* 0xfffffffe110b9812 */ /* 0x002fe400078ec0ff */
[----:B------:R-:W-:Y:S01]  /*de90*/  @!P2 LEA.HI R18, R18, R18, RZ, 0x1 ;  /* 0x000000121212a211 */ /* 0x000fe200078f08ff */
[----:B------:R-:W-:Y:S01]  /*dea0*/  @!P0 IMAD.WIDE R8, R9, 0x4, R2 ;  /* 0x0000000409088825 */ /* 0x000fe200078e0202 */
[----:B------:R-:W-:-:S02]  /*deb0*/  @!P3 LEA.HI R19, R19, R19, RZ, 0x1 ;  /* 0x000000131313b211 */ /* 0x000fc400078f08ff */
[----:B------:R-:W-:Y:S01]  /*dec0*/  @!P4 LEA.HI R20, R20, R20, RZ, 0x1 ;  /* 0x000000141414c211 */ /* 0x000fe200078f08ff */
[----:B------:R-:W-:Y:S01]  /*ded0*/  @!P1 IMAD.WIDE R10, R11, 0x4, R2 ;  /* 0x000000040b0a9825 */ /* 0x000fe200078e0202 */
[----:B------:R-:W-:Y:S01]  /*dee0*/  @!P5 LEA.HI R21, R21, R21, RZ, 0x1 ;  /* 0x000000151515d211 */ /* 0x000fe200078f08ff */
[----:B------:R0:W-:Y:S01]  /*def0*/  @!P0 ST.E.64 desc[UR48][R8.64], R40 ;  /* 0x0000002808008985 */ /* 0x0001e2000c101b30 */
[----:B------:R-:W-:Y:S02]  /*df00*/  @!P6 LEA.HI R22, R22, R22, RZ, 0x1 ;  /* 0x000000161616e211 */ /* 0x000fe400078f08ff */
[----:B--2---:R-:W-:Y:S01]  /*df10*/  @!P2 LOP3.LUT R13, R18, 0xfffffffe, RZ, 0xc0, !PT ;  /* 0xfffffffe120da812 */ /* 0x004fe200078ec0ff */
[----:B------:R1:W-:Y:S01]  /*df20*/  @!P1 ST.E.64 desc[UR48][R10.64], R44 ;  /* 0x0000002c0a009985 */ /* 0x0003e2000c101b30 */
[----:B------:R-:W-:Y:S01]  /*df30*/  @!P3 LOP3.LUT R19, R19, 0xfffffffe, RZ, 0xc0, !PT ;  /* 0xfffffffe1313b812 */ /* 0x000fe200078ec0ff */
[----:B------:R-:W-:Y:S01]  /*df40*/  VIADD R18, R0, 0x68 ;  /* 0x0000006800127836 */ /* 0x000fe20000000000 */
[----:B---3--:R-:W-:Y:S01]  /*df50*/  @!P4 LOP3.LUT R15, R20, 0xfffffffe, RZ, 0xc0, !PT ;  /* 0xfffffffe140fc812 */ /* 0x008fe200078ec0ff */
[----:B------:R-:W-:Y:S01]  /*df60*/  VIADD R20, R0, 0x78 ;  /* 0x0000007800147836 */ /* 0x000fe20000000000 */
[----:B------:R-:W-:-:S02]  /*df70*/  @!P5 LOP3.LUT R21, R21, 0xfffffffe, RZ, 0xc0, !PT ;  /* 0xfffffffe1515d812 */ /* 0x000fc400078ec0ff */
        /* <DEDUP_REMOVED lines=42> */
[C---:B------:R-:W-:Y:S01]  /*e220*/  VIADD R22, R0.reuse, 0xc0 ;  /* 0x000000c000167836 */ /* 0x040fe20000000000 */
[----:B------:R-:W-:Y:S01]  /*e230*/  IADD3 R23, R0, 0x90, RZ ;  /* 0x0000009000177810 */ /* 0x000fe20007ffe0ff */
[----:B0-----:R-:W-:Y:S01]  /*e240*/  @!P2 IMAD.WIDE R8, R13, 0x4, R2 ;  /* 0x000000040d08a825 */ /* 0x001fe200078e0202 */
[----:B------:R-:W-:-:S02]  /*e250*/  ISETP.GE.AND P1, PT, R24, UR4, PT ;  /* 0x0000000418007c0c */ /* 0x000fc4000bf26270 */
[----:B------:R-:W-:Y:S01]  /*e260*/  ISETP.GE.AND P0, PT, R23, UR4, PT ;  /* 0x0000000417007c0c */ /* 0x000fe2000bf06270 */
        /* <DEDUP_REMOVED lines=34> */
[----:B------:R2:W-:Y:S01]  /*e490*/  @!P2 ST.E.64 desc[UR48][R12.64], R104 ;  /* 0x000000680c00a985 */ /* 0x0005e2000c101b30 */
[----:B------:R-:W-:Y:S01]  /*e4a0*/  @!P5 LOP3.LUT R21, R21, 0xfffffffe, RZ, 0xc0, !PT ;  /* 0xfffffffe1515d812 */ /* 0x000fe200078ec0ff */
[----:B------:R-:W-:Y:S01]  /*e4b0*/  VIADD R20, R0, 0xd8 ;  /* 0x000000d800147836 */ /* 0x000fe20000000000 */
[----:B----4-:R-:W-:-:S02]  /*e4c0*/  @!P6 LOP3.LUT R17, R22, 0xfffffffe, RZ, 0xc0, !PT ;  /* 0xfffffffe1611e812 */ /* 0x010fc400078ec0ff */
[----:B------:R-:W-:Y:S01]  /*e4d0*/  ISETP.GE.AND P0, PT, R18, UR4, PT ;  /* 0x0000000412007c0c */ /* 0x000fe2000bf06270 */
[--C-:B0-----:R-:W-:Y:S01]  /*e4e0*/  @!P3 IMAD.WIDE R8, R19, 0x4, R2.reuse ;  /* 0x000000041308b825 */ /* 0x101fe200078e0202 */
[----:B------:R-:W-:Y:S02]  /*e4f0*/  IADD3 R19, R0, 0xd0, RZ ;  /* 0x000000d000137810 */ /* 0x000fe40007ffe0ff */
[----:B------:R-:W-:Y:S01]  /*e500*/  ISETP.GE.AND P2, PT, R20, UR4, PT ;  /* 0x0000000414007c0c */ /* 0x000fe2000bf46270 */
[--C-:B-1----:R-:W-:Y:S01]  /*e510*/  @!P4 IMAD.WIDE R10, R15, 0x4, R2.reuse ;  /* 0x000000040f0ac825 */ /* 0x102fe200078e0202 */
[----:B------:R0:W-:Y:S01]  /*e520*/  @!P3 ST.E.64 desc[UR48][R8.64], R108 ;  /* 0x0000006c0800b985 */ /* 0x0001e2000c101b30 */
[----:B------:R-:W-:Y:S02]  /*e530*/  ISETP.GE.AND P1, PT, R19, UR4, PT ;  /* 0x0000000413007c0c */ /* 0x000fe4000bf26270 */
[--C-:B------:R-:W-:Y:S01]  /*e540*/  @!P5 IMAD.WIDE R14, R21, 0x4, R2.reuse ;  /* 0x00000004150ed825 */ /* 0x100fe200078e0202 */
[----:B------:R1:W-:Y:S03]  /*e550*/  @!P4 ST.E.64 desc[UR48][R10.64], R112 ;  /* 0x000000700a00c985 */ /* 0x0003e6000c101b30 */
[----:B------:R-:W-:Y:S01]  /*e560*/  @!P6 IMAD.WIDE R16, R17, 0x4, R2 ;  /* 0x000000041110e825 */ /* 0x000fe200078e0202 */
[----:B------:R3:W-:Y:S01]  /*e570*/  @!P5 ST.E.64 desc[UR48][R14.64], R116 ;  /* 0x000000740e00d985 */ /* 0x0007e2000c101b30 */
[----:B------:R-:W-:-:S02]  /*e580*/  @!P0 LEA.HI R18, R18, R18, RZ, 0x1 ;  /* 0x0000001212128211 */ /* 0x000fc400078f08ff */
[C---:B------:R-:W-:Y:S01]  /*e590*/  VIADD R21, R0.reuse, 0xe0 ;  /* 0x000000e000157836 */ /* 0x040fe20000000000 */
[----:B------:R4:W-:Y:S01]  /*e5a0*/  @!P6 ST.E.64 desc[UR48][R16.64], R120 ;  /* 0x000000781000e985 */ /* 0x0009e2000c101b30 */
[C---:B--2---:R-:W-:Y:S01]  /*e5b0*/  VIADD R12, R0.reuse, 0xe8 ;  /* 0x000000e8000c7836 */ /* 0x044fe20000000000 */
[----:B------:R-:W-:Y:S01]  /*e5c0*/  @!P1 LEA.HI R19, R19, R19, RZ, 0x1 ;  /* 0x0000001313139211 */ /* 0x000fe200078f08ff */
[C---:B0-----:R-:W-:Y:S01]  /*e5d0*/  VIADD R9, R0.reuse, 0xf8 ;  /* 0x000000f800097836 */ /* 0x041fe20000000000 */
[----:B------:R-:W-:Y:S01]  /*e5e0*/  ISETP.GE.AND P3, PT, R21, UR4, PT ;  /* 0x0000000415007c0c */ /* 0x000fe2000bf66270 */
[----:B------:R-:W-:Y:S01]  /*e5f0*/  VIADD R13, R0, 0xf0 ;  /* 0x000000f0000d7836 */ /* 0x000fe20000000000 */
[----:B------:R-:W-:Y:S02]  /*e600*/  ISETP.GE.AND P4, PT, R12, UR4, PT ;  /* 0x000000040c007c0c */ /* 0x000fe4000bf86270 */
[----:B------:R-:W-:Y:S02]  /*e610*/  ISETP.GE.AND P6, PT, R9, UR4, PT ;  /* 0x0000000409007c0c */ /* 0x000fe4000bfc6270 */
[----:B------:R-:W-:-:S02]  /*e620*/  ISETP.GE.AND P5, PT, R13, UR4, PT ;  /* 0x000000040d007c0c */ /* 0x000fc4000bfa6270 */
[----:B------:R-:W-:Y:S02]  /*e630*/  @!P2 LEA.HI R20, R20, R20, RZ, 0x1 ;  /* 0x000000141414a211 */ /* 0x000fe400078f08ff */
[----:B-1----:R-:W-:-:S03]  /*e640*/  @!P1 LOP3.LUT R11, R19, 0xfffffffe, RZ, 0xc0, !PT ;  /* 0xfffffffe130b9812 */ /* 0x002fc600078ec0ff */
[----:B------:R-:W-:Y:S02]  /*e650*/  @!P3 LEA.HI R21, R21, R21, RZ, 0x1 ;  /* 0x000000151515b211 */ /* 0x000fe400078f08ff */
[----:B------:R-:W-:Y:S02]  /*e660*/  @!P4 LEA.HI R12, R12, R12, RZ, 0x1 ;  /* 0x0000000c0c0cc211 */ /* 0x000fe400078f08ff */
[----:B------:R-:W-:Y:S02]  /*e670*/  @!P6 LEA.HI R10, R9, R9, RZ, 0x1 ;  /* 0x00000009090ae211 */ /* 0x000fe400078f08ff */
[----:B------:R-:W-:Y:S02]  /*e680*/  @!P5 LEA.HI R8, R13, R13, RZ, 0x1 ;  /* 0x0000000d0d08d211 */ /* 0x000fe400078f08ff */
[----:B------:R-:W-:Y:S02]  /*e690*/  @!P0 LOP3.LUT R9, R18, 0xfffffffe, RZ, 0xc0, !PT ;  /* 0xfffffffe12098812 */ /* 0x000fe400078ec0ff */
[----:B------:R-:W-:-:S02]  /*e6a0*/  @!P2 LOP3.LUT R13, R20, 0xfffffffe, RZ, 0xc0, !PT ;  /* 0xfffffffe140da812 */ /* 0x000fc400078ec0ff */
[----:B---3--:R-:W-:Y:S02]  /*e6b0*/  @!P3 LOP3.LUT R15, R21, 0xfffffffe, RZ, 0xc0, !PT ;  /* 0xfffffffe150fb812 */ /* 0x008fe400078ec0ff */
        /* <DEDUP_REMOVED lines=17> */
.L_x_4838:
[----:B------:R-:W-:Y:S05]  /*e7d0*/  BSYNC B0 ;  /* 0x0000000000007941 */ /* 0x000fea0003800000 */
.L_x_4837:
[----:B------:R-:W-:Y:S01]  /*e7e0*/  VIADD R7, R7, 0x8 ;  /* 0x0000000807077836 */ /* 0x000fe20000000000 */
[----:B0-2---:R3:W0:Y:S04]  /*e7f0*/  SHFL.IDX PT, R3, R5, 0x1, 0x1c1f ;  /* 0x003c1f0005037f89 */ /* 0x00562800000e0000 */
[----:B------:R-:W-:Y:S01]  /*e800*/  ISETP.GE.AND P0, PT, R7, R6, PT ;  /* 0x000000060700720c */ /* 0x000fe20003f06270 */
[----:B-1----:R3:W1:-:S12]  /*e810*/  SHFL.IDX PT, R2, R4, 0x1, 0x1c1f ;  /* 0x003c1f0004027f89 */ /* 0x00265800000e0000 */
[----:B---3--:R-:W-:Y:S05]  /*e820*/  @P0 BRA `(.L_x_4740) ;  /* 0x0000005800a00947 */ /* 0x008fea0003800000 */
        /* <DEDUP_REMOVED lines=24> */
[----:B01----:R-:W-:Y:S01]  /*e9b0*/  @!P0 IMAD.WIDE R4, R5, 0x4, R2 ;  /* 0x0000000405048825 */ /* 0x003fe200078e0202 */
        /* <DEDUP_REMOVED lines=52> */
[----:B------:R-:W-:Y:S01]  /*ed00*/  VIADD R18, R0, 0x88 ;  /* 0x0000008800127836 */ /* 0x000fe20000000000 */
        /* <DEDUP_REMOVED lines=55> */
[----:B---3--:R-:W-:Y:S01]  /*f080*/  @!P3 LOP3.LUT R11, R16, 0xfffffffe, RZ, 0xc0, !PT ;  /* 0xfffffffe100bb812 */ /* 0x008fe200078ec0ff */
[----:B------:R-:W-:Y:S01]  /*f090*/  VIADD R16, R0, 0xe0 ;  /* 0x000000e000107836 */ /* 0x000fe20000000000 */
[----:B------:R-:W-:Y:S02]  /*f0a0*/  @!P2 LOP3.LUT R17, R17, 0xfffffffe, RZ, 0xc0, !PT ;  /* 0xfffffffe1111a812 */ /* 0x000fe400078ec0ff */
[----:B----4-:R-:W-:Y:S01]  /*f0b0*/  @!P1 LOP3.LUT R13, R20, 0xfffffffe, RZ, 0xc0, !PT ;  /* 0xfffffffe140d9812 */ /* 0x010fe200078ec0ff */
        /* <DEDUP_REMOVED lines=19> */
[C---:B------:R-:W-:Y:S01]  /*f1f0*/  VIADD R17, R0.reuse, 0xe8 ;  /* 0x000000e800117836 */ /* 0x040fe20000000000 */
[----:B------:R-:W-:Y:S01]  /*f200*/  @!P6 LEA.HI R19, R19, R19, RZ, 0x1 ;  /* 0x000000131313e211 */ /* 0x000fe200078f08ff */
        /* <DEDUP_REMOVED lines=16> */
[----:B---3--:R-:W-:Y:S02]  /*f310*/  @!P2 LOP3.LUT R11, R16, 0xfffffffe, RZ, 0xc0, !PT ;  /* 0xfffffffe100ba812 */ /* 0x008fe400078ec0ff */
        /* <DEDUP_REMOVED lines=15> */
[----:B---3--:R-:W-:-:S05]  /*f410*/  LOP3.LUT R5, R0, 0xfffffffe, RZ, 0xc0, !PT ;  /* 0xfffffffe00057812 */ /* 0x008fca00078ec0ff */
[----:B------:R-:W-:-:S05]  /*f420*/  IMAD.WIDE R2, R5, 0x4, R2 ;  /* 0x0000000405027825 */ /* 0x000fca00078e0202 */
[----:B------:R0:W-:Y:S01]  /*f430*/  ST.E.64 desc[UR48][R2.64], R150 ;  /* 0x0000009602007985 */ /* 0x0001e2000c101b30 */
[----:B------:R-:W-:Y:S05]  /*f440*/  BRA `(.L_x_4740) ;  /* 0x0000004c00987947 */ /* 0x000fea0003800000 */
.L_x_4835:
[----:B------:R-:W1:Y:S02]  /*f450*/  S2R R0, SR_TID.X ;  /* 0x0000000000007919 */ /* 0x000e640000002100 */
[----:B-1----:R-:W-:-:S05]  /*f460*/  VIADD R2, R0, 0xffffff80 ;  /* 0xffffff8000027836 */ /* 0x002fca0000000000 */
[----:B------:R-:W-:-:S13]  /*f470*/  ISETP.GT.AND P0, PT, R2, 0x3f, PT ;  /* 0x0000003f0200780c */ /* 0x000fda0003f04270 */
[----:B------:R-:W-:Y:S05]  /*f480*/  @P0 BRA `(.L_x_4740) ;  /* 0x0000004c00880947 */ /* 0x000fea0003800000 */
[----:B------:R-:W1:Y:S01]  /*f490*/  S2R R3, SR_CTAID.X ;  /* 0x0000000000037919 */ /* 0x000e620000002500 */
[----:B------:R-:W3:Y:S01]  /*f4a0*/  LDC R6, c[0x0][0xbe8] ;  /* 0x0002fa00ff067b82 */ /* 0x000ee20000000800 */
[----:B------:R-:W-:Y:S01]  /*f4b0*/  ULDC UR4, c[0x0][0xa88] ;  /* 0x0002a20000047ab9 */ /* 0x000fe20000000800 */
[----:B-1----:R-:W-:Y:S02]  /*f4c0*/  IMAD R0, R3, 0x40, R0 ;  /* 0x0000004003007824 */ /* 0x002fe400078e0200 */
[----:B---3--:R-:W-:-:S03]  /*f4d0*/  IMAD R3, R6, UR4, RZ ;  /* 0x0000000406037c24 */ /* 0x008fc6000f8e02ff */
[----:B------:R-:W-:-:S04]  /*f4e0*/  IADD3 R0, R0, -0x80, RZ ;  /* 0xffffff8000007810 */ /* 0x000fc80007ffe0ff */
[----:B------:R-:W-:-:S13]  /*f4f0*/  ISETP.GE.AND P0, PT, R0, R3, PT ;  /* 0x000000030000720c */ /* 0x000fda0003f06270 */
[----:B------:R-:W-:Y:S05]  /*f500*/  @P0 BRA `(.L_x_4740) ;  /* 0x0000004c00680947 */ /* 0x000fea0003800000 */
[----:B------:R-:W-:Y:S01]  /*f510*/  ISETP.NE.AND P0, PT, R6, 0x1, PT ;  /* 0x000000010600780c */ /* 0x000fe20003f05270 */
[----:B------:R-:W1:Y:S01]  /*f520*/  S2UR UR7, SR_CTAID.Z ;  /* 0x00000000000779c3 */ /* 0x000e620000002700 */
[----:B------:R-:W-:Y:S01]  /*f530*/  USHF.R.S32.HI UR6, URZ, 0x1f, UR40 ;  /* 0x0000001f3f067899 */ /* 0x000fe20008011428 */
[----:B------:R-:W-:Y:S01]  /*f540*/  IMAD.MOV.U32 R5, RZ, RZ, R0 ;  /* 0x000000ffff057224 */ /* 0x000fe200078e0000 */
[----:B------:R-:W-:Y:S02]  /*f550*/  ULDC.64 UR8, c[0x0][0xbd0] ;  /* 0x0002f40000087ab9 */ /* 0x000fe40000000a00 */
[----:B------:R-:W-:Y:S02]  /*f560*/  UIMAD UR6, UR6, UR8, URZ ;  /* 0x00000008060672a4 */ /* 0x000fe4000f8e023f */
[----:B------:R-:W-:Y:S01]  /*f570*/  UIMAD.WIDE.U32 UR4, UR40, UR8, URZ ;  /* 0x00000008280472a5 */ /* 0x000fe2000f8e003f */
[----:B------:R-:W3:Y:S01]  /*f580*/  LDC.64 R10, c[0x0][0xbd8] ;  /* 0x0002f600ff0a7b82 */ /* 0x000ee20000000a00 */
[----:B------:R-:W-:-:S04]  /*f590*/  UIMAD UR6, UR40, UR9, UR6 ;  /* 0x00000009280672a4 */ /* 0x000fc8000f8e0206 */
[----:B------:R-:W-:Y:S02]  /*f5a0*/  UIADD3 UR6, UR5, UR6, URZ ;  /* 0x0000000605067290 */ /* 0x000fe4000fffe03f */
[----:B------:R-:W-:Y:S01]  /*f5b0*/  IMAD.U32 R3, RZ, RZ, UR5 ;  /* 0x00000005ff037e24 */ /* 0x000fe2000f8e00ff */
[----:B------:R-:W5:Y:S01]  /*f5c0*/  @P0 LDC R7, c[0x0][0xbec] ;  /* 0x0002fb00ff070b82 */ /* 0x000f620000000800 */
[----:B------:R-:W-:Y:S01]  /*f5d0*/  IMAD.U32 R2, RZ, RZ, UR4 ;  /* 0x00000004ff027e24 */ /* 0x000fe2000f8e00ff */
[----:B------:R-:W-:Y:S01]  /*f5e0*/  ULDC.64 UR4, c[0x0][0xbe0] ;  /* 0x0002f80000047ab9 */ /* 0x000fe20000000a00 */
[----:B------:R-:W-:-:S05]  /*f5f0*/  IMAD.U32 R3, RZ, RZ, UR6 ;  /* 0x00000006ff037e24 */ /* 0x000fca000f8e00ff */
[----:B------:R-:W0:Y:S01]  /*f600*/  @P0 LDC R9, c[0x0][0xbf0] ;  /* 0x0002fc00ff090b82 */ /* 0x000e220000000800 */
[----:B-1----:R-:W-:-:S07]  /*f610*/  USHF.R.S32.HI UR8, URZ, 0x1f, UR7 ;  /* 0x0000001f3f087899 */ /* 0x002fce0008011407 */
[----:B------:R-:W1:Y:S01]  /*f620*/  S2UR UR10, SR_CTAID.Y ;  /* 0x00000000000a79c3 */ /* 0x000e620000002600 */
[C---:B---3--:R-:W-:Y:S02]  /*f630*/  IMAD R12, R10.reuse, UR8, RZ ;  /* 0x000000080a0c7c24 */ /* 0x048fe4000f8e02ff */
[----:B------:R-:W-:-:S04]  /*f640*/  IMAD.WIDE.U32 R2, R10, UR7, R2 ;  /* 0x000000070a027c25 */ /* 0x000fc8000f8e0002 */
[----:B------:R-:W-:Y:S01]  /*f650*/  IMAD R11, R11, UR7, R12 ;  /* 0x000000070b0b7c24 */ /* 0x000fe2000f8e020c */
[----:B------:R-:W1:Y:S01]  /*f660*/  LDC R8, c[0x0][0xc50] ;  /* 0x00031400ff087b82 */ /* 0x000e620000000800 */
[----:B-----5:R-:W-:-:S04]  /*f670*/  @P0 IMAD.HI.U32 R4, R0, R7, RZ ;  /* 0x0000000700040227 */ /* 0x020fc800078e00ff */
[----:B------:R-:W-:Y:S02]  /*f680*/  IMAD R7, RZ, RZ, -UR40 ;  /* 0x80000028ff077e24 */ /* 0x000fe4000f8e02ff */
[----:B------:R-:W-:Y:S01]  /*f690*/  IMAD.IADD R3, R11, 0x1, R3 ;  /* 0x000000010b037824 */ /* 0x000fe200078e0203 */
[----:B0-----:R-:W-:Y:S01]  /*f6a0*/  @P0 SHF.R.U32.HI R5, RZ, R9, R4 ;  /* 0x00000009ff050219 */ /* 0x001fe20000011604 */
[----:B-1----:R-:W-:-:S04]  /*f6b0*/  IMAD R9, R8, R7, UR10 ;  /* 0x0000000a08097e24 */ /* 0x002fc8000f8e0207 */
[----:B------:R-:W-:Y:S02]  /*f6c0*/  IMAD.MOV R7, RZ, RZ, -R5 ;  /* 0x000000ffff077224 */ /* 0x000fe400078e0a05 */
[----:B------:R-:W-:Y:S01]  /*f6d0*/  IMAD.WIDE.U32 R2, R9, UR4, R2 ;  /* 0x0000000409027c25 */ /* 0x000fe2000f8e0002 */
[----:B------:R-:W-:-:S03]  /*f6e0*/  SHF.R.S32.HI R4, RZ, 0x1f, R9 ;  /* 0x0000001fff047819 */ /* 0x000fc60000011409 */
[----:B------:R-:W-:Y:S01]  /*f6f0*/  IMAD R7, R6, R7, R0 ;  /* 0x0000000706077224 */ /* 0x000fe200078e0200 */
[----:B------:R-:W-:Y:S01]  /*f700*/  IADD3 R2, P0, R5, R2, RZ ;  /* 0x0000000205027210 */ /* 0x000fe20007f1e0ff */
[----:B------:R-:W-:-:S03]  /*f710*/  IMAD R4, R4, UR4, RZ ;  /* 0x0000000404047c24 */ /* 0x000fc6000f8e02ff */
[----:B------:R-:W-:Y:S01]  /*f720*/  SHF.R.S32.HI R0, RZ, 0x1f, R7 ;  /* 0x0000001fff007819 */ /* 0x000fe20000011407 */
[----:B------:R-:W-:Y:S01]  /*f730*/  IMAD R4, R9, UR5, R4 ;  /* 0x0000000509047c24 */ /* 0x000fe2000f8e0204 */
[----:B------:R-:W-:Y:S01]  /*f740*/  SHF.R.S32.HI R9, RZ, 0x1f, R5 ;  /* 0x0000001fff097819 */ /* 0x000fe20000011405 */
[----:B------:R-:W-:Y:S02]  /*f750*/  ULDC.64 UR4, c[0x0][0xbc8] ;  /* 0x0002f20000047ab9 */ /* 0x000fe40000000a00 */
[----:B------:R-:W-:Y:S01]  /*f760*/  IMAD R0, R0, UR4, RZ ;  /* 0x0000000400007c24 */ /* 0x000fe2000f8e02ff */
[----:B------:R-:W-:-:S03]  /*f770*/  IADD3.X R3, R9, R3, R4, P0, !PT ;  /* 0x0000000309037210 */ /* 0x000fc600007fe404 */
[C---:B------:R-:W-:Y:S02]  /*f780*/  IMAD R5, R7.reuse, UR5, R0 ;  /* 0x0000000507057c24 */ /* 0x040fe4000f8e0200 */
[----:B------:R-:W-:Y:S01]  /*f790*/  IMAD.WIDE.U32 R2, R7, UR4, R2 ;  /* 0x0000000407027c25 */ /* 0x000fe2000f8e0002 */
[----:B------:R-:W-:-:S04]  /*f7a0*/  ULDC.64 UR4, c[0x0][0xba8] ;  /* 0x0002ea0000047ab9 */ /* 0x000fc80000000a00 */
[----:B------:R-:W-:Y:S02]  /*f7b0*/  IADD3 R3, R3, R5, RZ ;  /* 0x0000000503037210 */ /* 0x000fe40007ffe0ff */
[----:B------:R-:W-:-:S04]  /*f7c0*/  LEA R4, P0, R2, UR4, 0x2 ;  /* 0x0000000402047c11 */ /* 0x000fc8000f8010ff */
[----:B------:R-:W-:Y:S01]  /*f7d0*/  LEA.HI.X R5, R2, UR5, R3, 0x2, P0 ;  /* 0x0000000502057c11 */ /* 0x000fe200080f1403 */
[----:B------:R-:W-:-:S05]  /*f7e0*/  IMAD.MOV.U32 R3, RZ, RZ, -0x800000 ;  /* 0xff800000ff037424 */ /* 0x000fca00078e00ff */
[----:B------:R1:W-:Y:S01]  /*f7f0*/  STG.E desc[UR48][R4.64], R3 ;  /* 0x0000000304007986 */ /* 0x0003e2000c101930 */
[----:B------:R-:W-:Y:S05]  /*f800*/  BRA `(.L_x_4740) ;  /* 0x0000004800a87947 */ /* 0x000fea0003800000 */
.L_x_4738:
[----:B------:R-:W-:-:S08]  /*f810*/  NOP ;  /* 0x0000000000007918 */ /* 0x000fd00000000000 */
[----:B------:R-:W0:-:S00]  /*f820*/  USETMAXREG.DEALLOC.CTAPOOL 0x18 ;  /* 0x00000018000079c8 */ /* 0x000e0000080e0500 */
        /* <DEDUP_REMOVED lines=16> */
.L_x_4839:
[----:B------:R-:W-:Y:S01]  /*f930*/  ULDC UR7, c[0x0][0xc50] ;  /* 0x0003140000077ab9 */ /* 0x000fe20000000800 */
[----:B------:R-:W-:Y:S01]  /*f940*/  UMOV UR36, UR6 ;  /* 0x0000000600247c82 */ /* 0x000fe20008000000 */
[----:B------:R-:W-:-:S11]  /*f950*/  UISETP.NE.AND UP0, UPT, UR7, 0x1, UPT ;  /* 0x000000010700788c */ /* 0x000fd6000bf05270 */
[----:B------:R-:W-:Y:S01]  /*f960*/  @UP0 ULDC UR4, c[0x0][0xc54] ;  /* 0x0003150000040ab9 */ /* 0x000fe20000000800 */
[----:B------:R-:W-:Y:S01]  /*f970*/  @UP0 ULDC UR8, c[0x0][0xc58] ;  /* 0x0003160000080ab9 */ /* 0x000fe20000000800 */
[----:B------:R-:W-:-:S04]  /*f980*/  UIMAD.WIDE.U32 UR4, UR6, UR4, URZ ;  /* 0x00000004060472a5 */ /* 0x000fc8000f8e003f */
[----:B------:R-:W-:-:S12]  /*f990*/  @UP0 USHF.R.U32.HI UR36, URZ, UR8, UR5 ;  /* 0x000000083f240299 */ /* 0x000fd80008011605 */
.L_x_4840:
        /* <DEDUP_REMOVED lines=8> */
[----:B------:R-:W-:Y:S01]  /*fa20*/  ULDC.64 UR4, c[0x0][0x418] ;  /* 0x0001060000047ab9 */ /* 0x000fe20000000a00 */
[----:B------:R-:W-:Y:S01]  /*fa30*/  ULDC UR6, c[0x0][0x448] ;  /* 0x0001120000067ab9 */ /* 0x000fe20000000800 */
[----:B------:R-:W-:Y:S02]  /*fa40*/  UISETP.NE.U32.AND UP0, UPT, UR4, URZ, UPT ;  /* 0x0000003f0400728c */ /* 0x000fe4000bf05070 */
[----:B------:R-:W-:Y:S02]  /*fa50*/  UISETP.NE.AND UP1, UPT, UR6, 0x1, UPT ;  /* 0x000000010600788c */ /* 0x000fe4000bf25270 */
[----:B------:R-:W-:Y:S01]  /*fa60*/  UISETP.NE.AND.EX UP0, UPT, UR5, URZ, UPT, UP0 ;  /* 0x0000003f0500728c */ /* 0x000fe2000bf05300 */
[----:B------:R-:W-:Y:S02]  /*fa70*/  ULDC UR6, c[0x0][0x424] ;  /* 0x0001090000067ab9 */ /* 0x000fe40000000800 */
[----:B------:R-:W-:Y:S01]  /*fa80*/  ULDC.64 UR4, c[0x0][0x9e0] ;  /* 0x0002780000047ab9 */ /* 0x000fe20000000a00 */
[----:B------:R-:W-:-:S02]  /*fa90*/  USEL UR9, UR6, 0x1, UP0 ;  /* 0x0000000106097887 */ /* 0x000fc40008000000 */
[----:B------:R-:W-:Y:S01]  /*faa0*/  UISETP.GE.AND UP0, UPT, UR5, 0x1, UPT ;  /* 0x000000010500788c */ /* 0x000fe2000bf06270 */
[----:B------:R-:W-:Y:S02]  /*fab0*/  ULDC UR10, c[0x0][0x288] ;  /* 0x0000a200000a7ab9 */ /* 0x000fe40000000800 */
[----:B------:R-:W-:Y:S01]  /*fac0*/  @UP1 ULDC UR7, c[0x0][0x44c] ;  /* 0x0001130000071ab9 */ /* 0x000fe20000000800 */
[----:B------:R-:W-:Y:S01]  /*fad0*/  ULDC UR12, c[0x0][0x2f0] ;  /* 0x0000bc00000c7ab9 */ /* 0x000fe20000000800 */
[----:B------:R-:W-:Y:S01]  /*fae0*/  UIADD3 UR11, -UR10, 0x1, URZ ;  /* 0x000000010a0b7890 */ /* 0x000fe2000fffe13f */
[----:B------:R-:W-:Y:S01]  /*faf0*/  PLOP3.LUT P1, PT, PT, PT, UP0, 0x80, 0x0 ;  /* 0x000000000000781c */ /* 0x000fe20003f2f008 */
[----:B------:R-:W-:Y:S01]  /*fb00*/  UIMAD UR13, UR9, UR12, 0x3f ;  /* 0x0000003f090d74a4 */ /* 0x000fe2000f8e020c */
[----:B------:R-:W-:Y:S01]  /*fb10*/  @UP1 ULDC UR14, c[0x0][0x450] ;  /* 0x00011400000e1ab9 */ /* 0x000fe20000000800 */
[----:B------:R-:W-:Y:S02]  /*fb20*/  UIMAD UR11, UR9, UR12, UR11 ;  /* 0x0000000c090b72a4 */ /* 0x000fe4000f8e020b */
[----:B0-----:R-:W-:-:S04]  /*fb30*/  USHF.L.U32 UR40, UR40, 0x6, URZ ;  /* 0x0000000628287899 */ /* 0x001fc8000800063f */
[----:B------:R-:W-:-:S04]  /*fb40*/  UIADD3 UR8, UR40, 0x3f, URZ ;  /* 0x0000003f28087890 */ /* 0x000fc8000fffe03f */
[----:B------:R-:W-:-:S04]  /*fb50*/  UIMAD.WIDE.U32 UR6, UR8, UR7, URZ ;  /* 0x00000007080672a5 */ /* 0x000fc8000f8e003f */
[----:B------:R-:W-:Y:S02]  /*fb60*/  @UP1 USHF.R.U32.HI UR8, URZ, UR14, UR7 ;  /* 0x0000000e3f081299 */ /* 0x000fe40008011607 */
[----:B------:R-:W-:Y:S02]  /*fb70*/  USHF.R.S32.HI UR7, URZ, 0x1f, UR13 ;  /* 0x0000001f3f077899 */ /* 0x000fe4000801140d */
[----:B------:R-:W-:Y:S02]  /*fb80*/  UIADD3 UR6, UR11, UR8, URZ ;  /* 0x000000080b067290 */ /* 0x000fe4000fffe03f */
[----:B------:R-:W-:Y:S02]  /*fb90*/  ULEA.HI UR7, UR7, UR13, URZ, 0x6 ;  /* 0x0000000d07077291 */ /* 0x000fe4000f8f303f */
[----:B------:R-:W-:Y:S02]  /*fba0*/  UIADD3 UR4, UR6, UR4, URZ ;  /* 0x0000000406047290 */ /* 0x000fe4000fffe03f */
[----:B------:R-:W-:Y:S01]  /*fbb0*/  USHF.R.S32.HI UR39, URZ, 0x6, UR7 ;  /* 0x000000063f277899 */ /* 0x000fe20008011407 */
        /* <DEDUP_REMOVED lines=11> */
.L_x_4843:
[----:B------:R-:W-:-:S11]  /*fc70*/  UISETP.NE.AND UP0, UPT, UR5, 0x1, UPT ;  /* 0x000000010500788c */ /* 0x000fd6000bf05270 */
[----:B------:R-:W-:Y:S02]  /*fc80*/  @UP0 ULDC.64 UR14, c[0x0][0x9e8] ;  /* 0x00027a00000e0ab9 */ /* 0x000fe40000000a00 */
[----:B------:R-:W-:-:S04]  /*fc90*/  UIMAD.WIDE.U32 UR6, UR8, UR14, URZ ;  /* 0x0000000e080672a5 */ /* 0x000fc8000f8e003f */
[----:B------:R-:W-:-:S12]  /*fca0*/  @UP0 USHF.R.U32.HI UR8, URZ, UR15, UR7 ;  /* 0x0000000f3f080299 */ /* 0x000fd80008011607 */
.L_x_4844:
[----:B------:R-:W-:-:S04]  /*fcb0*/  UIMAD UR8, UR8, UR5, UR5 ;  /* 0x00000005080872a4 */ /* 0x000fc8000f8e0205 */
[----:B------:R-:W-:-:S04]  /*fcc0*/  UISETP.LT.AND UP0, UPT, UR4, UR8, UPT ;  /* 0x000000080400728c */ /* 0x000fc8000bf01270 */
[----:B------:R-:W-:-:S12]  /*fcd0*/  USEL UR4, UR4, UR8, UP0 ;  /* 0x0000000804047287 */ /* 0x000fd80008000000 */
.L_x_4842:
        /* <DEDUP_REMOVED lines=11> */
[----:B------:R-:W-:Y:S01]  /*fd90*/  UIADD3 UR4, UR9, UR4, URZ ;  /* 0x0000000409047290 */ /* 0x000fe2000fffe03f */
[----:B------:R-:W-:Y:S01]  /*fda0*/  ULDC UR8, c[0x0][0x9dc] ;  /* 0x0002770000087ab9 */ /* 0x000fe20000000800 */
[----:B------:R-:W-:Y:S02]  /*fdb0*/  USEL UR12, UR39, UR44, UP0 ;  /* 0x0000002c270c7287 */ /* 0x000fe40008000000 */
        /* <DEDUP_REMOVED lines=12> */
.L_x_4846:
[----:B------:R-:W-:-:S11]  /*fe80*/  UISETP.NE.AND UP0, UPT, UR5, 0x1, UPT ;  /* 0x000000010500788c */ /* 0x000fd6000bf05270 */
[----:B------:R-:W-:Y:S02]  /*fe90*/  @UP0 ULDC.64 UR10, c[0x0][0x9e8] ;  /* 0x00027a00000a0ab9 */ /* 0x000fe40000000a00 */
[----:B------:R-:W-:-:S04]  /*fea0*/  UIMAD.WIDE.U32 UR6, UR4, UR10, URZ ;  /* 0x0000000a040672a5 */ /* 0x000fc8000f8e003f */
[----:B------:R-:W-:-:S12]  /*feb0*/  @UP0 USHF.R.U32.HI UR4, URZ, UR11, UR7 ;  /* 0x0000000b3f040299 */ /* 0x000fd80008011607 */
.L_x_4847:
[----:B------:R-:W-:-:S04]  /*fec0*/  UIMAD UR4, UR4, UR5, URZ ;  /* 0x00000005040472a4 */ /* 0x000fc8000f8e023f */
[----:B------:R-:W-:-:S04]  /*fed0*/  UISETP.LT.AND UP0, UPT, UR8, UR4, UPT ;  /* 0x000000040800728c */ /* 0x000fc8000bf01270 */
[----:B------:R-:W-:-:S12]  /*fee0*/  USEL UR8, UR8, UR4, !UP0 ;  /* 0x0000000408087287 */ /* 0x000fd8000c000000 */
.L_x_4845:
[----:B------:R-:W-:Y:S02]  /*fef0*/  USHF.R.S32.HI UR4, URZ, 0x1f, UR8 ;  /* 0x0000001f3f047899 */ /* 0x000fe40008011408 */
[----:B------:R-:W-:Y:S02]  /*ff00*/  USHF.R.U32.HI UR10, URZ, 0x10, UR42 ;  /* 0x000000103f0a7899 */ /* 0x000fe4000801162a */
[----:B------:R-:W-:Y:S02]  /*ff10*/  ULEA.HI UR4, UR4, UR8, URZ, 0x6 ;  /* 0x0000000804047291 */ /* 0x000fe4000f8f303f */
[----:B------:R-:W-:Y:S02]  /*ff20*/  ULOP3.LUT UR42, UR42, 0xffff, URZ, 0xc0, !UPT ;  /* 0x0000ffff2a2a7892 */ /* 0x000fe4000f8ec03f */
[----:B------:R-:W-:Y:S01]  /*ff30*/  USHF.R.S32.HI UR4, URZ, 0x6, UR4 ;  /* 0x000000063f047899 */ /* 0x000fe20008011404 */
[----:B------:R-:W-:-:S03]  /*ff40*/  UMOV UR46, URZ ;  /* 0x0000003f002e7c82 */ /* 0x000fc60008000000 */
[----:B------:R-:W-:-:S04]  /*ff50*/  UISETP.LT.AND UP0, UPT, URZ, UR4, UPT ;  /* 0x000000043f00728c */ /* 0x000fc8000bf01270 */
[----:B------:R-:W-:Y:S02]  /*ff60*/  USEL UR43, URZ, UR4, !UP0 ;  /* 0x000000043f2b7287 */ /* 0x000fe4000c000000 */
[----:B------:R-:W-:Y:S02]  /*ff70*/  UISETP.NE.AND UP0, UPT, UR10, URZ, UPT ;  /* 0x0000003f0a00728c */ /* 0x000fe4000bf05270 */
[----:B------:R-:W-:-:S06]  /*ff80*/  UISETP.GT.AND UP1, UPT, UR12, UR43, UPT ;  /* 0x0000002b0c00728c */ /* 0x000fcc000bf24270 */
[----:B------:R-:W-:-:S03]  /*ff90*/  PLOP3.LUT P0, PT, PT, PT, UP1, 0x80, 0x0 ;  /* 0x000000000000781c */ /* 0x000fc60003f0f018 */
[----:B------:R-:W-:-:S10]  /*ffa0*/  @!UP0 ULDC UR10, c[0x0][0x9f0] ;  /* 0x00027c00000a8ab9 */ /* 0x000fd40000000800 */
        /* <DEDUP_REMOVED lines=8> */
[----:B------:R-:W-:-:S05]  /*10030*/  IMAD.MOV R3, RZ, RZ, -R3 ;  /* 0x000000ffff037224 */ /* 0x000fca00078e0a03 */
[----:B------:R-:W-:-:S05]  /*10040*/  R2UR UR9, R3 ;  /* 0x00000000030972ca */ /* 0x000fca00000e0000 */
[----:B------:R-:W0:Y:S08]  /*10050*/  I2F.RP R0, UR11 ;  /* 0x0000000b00007d06 */ /* 0x000e300008209400 */
[----:B0-----:R-:W0:Y:S02]  /*10060*/  MUFU.RCP R0, R0 ;  /* 0x0000000000007308 */ /* 0x001e240000001000 */
[----:B0-----:R-:W-:Y:S01]  /*10070*/  VIADD R2, R0, 0xffffffe ;  /* 0x0ffffffe00027836 */ /* 0x001fe20000000000 */
[----:B------:R-:W-:Y:S01]  /*10080*/  IABS R0, UR6 ;  /* 0x0000000600007c13 */ /* 0x000fe20008000000 */
[----:B------:R-:W-:-:S03]  /*10090*/  ULOP3.LUT UR6, UR6, UR10, URZ, 0x3c, !UPT ;  /* 0x0000000a06067292 */ /* 0x000fc6000f8e3c3f */
[----:B------:R-:W-:Y:S01]  /*100a0*/  R2UR UR8, R0 ;  /* 0x00000000000872ca */ /* 0x000fe200000e0000 */
[----:B------:R-:W0:Y:S02]  /*100b0*/  F2I.FTZ.U32.TRUNC.NTZ R2, R2 ;  /* 0x0000000200027305 */ /* 0x000e24000021f000 */
        /* <DEDUP_REMOVED lines=16> */
.L_x_4848:
[----:B------:R-:W-:Y:S01]  /*101c0*/  UIMAD UR41, UR42, UR46, UR43 ;  /* 0x0000002e2a2972a4 */ /* 0x000fe2000f8e022b */
[----:B------:R-:W-:Y:S01]  /*101d0*/  MOV R0, UR12 ;  /* 0x0000000c00007c02 */ /* 0x000fe20008000f00 */
[----:B------:R-:W-:Y:S02]  /*101e0*/  IMAD.MOV.U32 R6, RZ, RZ, RZ ;  /* 0x000000ffff067224 */ /* 0x000fe400078e00ff */
[----:B------:R-:W-:Y:S02]  /*101f0*/  IMAD.MOV.U32 R9, RZ, RZ, 0x1 ;  /* 0x00000001ff097424 */ /* 0x000fe400078e00ff */
[----:B------:R-:W-:-:S05]  /*10200*/  IMAD.U32 R3, RZ, RZ, UR41 ;  /* 0x00000029ff037e24 */ /* 0x000fca000f8e00ff */
[----:B------:R-:W-:Y:S01]  /*10210*/  VIADDMNMX R18, R3, UR46, R0, PT ;  /* 0x0000002e03127c46 */ /* 0x000fe2000b800100 */
[----:B------:R-:W-:-:S03]  /*10220*/  IMAD.MOV.U32 R0, RZ, RZ, 0x1 ;  /* 0x00000001ff007424 */ /* 0x000fc600078e00ff */
        /* <DEDUP_REMOVED lines=26> */
.L_x_4849:
        /* <DEDUP_REMOVED lines=20> */
.L_x_4851:
        /* <DEDUP_REMOVED lines=15> */
.L_x_4850:
[----:B------:R-:W0:Y:S02]  /*10600*/  LDC.64 R2, c[0x0][0x9f8] ;  /* 0x00027e00ff027b82 */ /* 0x000e240000000a00 */
[----:B0-----:R-:W-:-:S04]  /*10610*/  ISETP.NE.U32.AND P0, PT, R2, RZ, PT ;  /* 0x000000ff0200720c */ /* 0x001fc80003f05070 */
[----:B------:R-:W-:-:S13]  /*10620*/  ISETP.NE.AND.EX P0, PT, R3, RZ, PT, P0 ;  /* 0x000000ff0300720c */ /* 0x000fda0003f05300 */
[----:B------:R-:W0:Y:S02]  /*10630*/  @P0 LDC.64 R2, c[0x0][0x9f8] ;  /* 0x00027e00ff020b82 */ /* 0x000e240000000a00 */
[----:B0-----:R-:W-:-:S05]  /*10640*/  @P0 IMAD.WIDE R2, R17, 0x4, R2 ;  /* 0x0000000411020825 */ /* 0x001fca00078e0202 */
[----:B------:R0:W2:Y:S01]  /*10650*/  @P0 LDG.E R17, desc[UR48][R2.64] ;  /* 0x0000003002110981 */ /* 0x0000a2000c1e1900 */
[----:B------:R-:W-:Y:S01]  /*10660*/  UMOV UR4, 0xffffffff ;  /* 0xffffffff00047882 */ /* 0x000fe20000000000 */
[----:B------:R-:W-:Y:S01]  /*10670*/  IADD3 R0, R18, -0x1, RZ ;  /* 0xffffffff12007810 */ /* 0x000fe20007ffe0ff */
        /* <DEDUP_REMOVED lines=9> */
.L_x_4948:
        /* <DEDUP_REMOVED lines=8> */
.L_x_4951:
[----:B------:R-:W-:Y:S05]  /*10790*/  @!P6 BRA `(.L_x_4853) ;  /* 0x0000000000d4e947 */ /* 0x000fea0003800000 */
[----:B------:R-:W-:Y:S01]  /*107a0*/  IMAD.MOV.U32 R16, RZ, RZ, R17 ;  /* 0x000000ffff107224 */ /* 0x000fe200078e0011 */
[----:B------:R-:W-:Y:S06]  /*107b0*/  @!P1 BRA `(.L_x_4855) ;  /* 0x0000000000509947 */ /* 0x000fec0003800000 */
[----:B------:R-:W-:Y:S01]  /*107c0*/  IMAD.MOV.U32 R8, RZ, RZ, R0 ;  /* 0x000000ffff087224 */ /* 0x000fe200078e0000 */
[----:B------:R-:W-:Y:S01]  /*107d0*/  ULDC.64 UR4, c[0x0][0x428] ;  /* 0x00010a0000047ab9 */ /* 0x000fe20000000a00 */
[----:B------:R-:W0:Y:S01]  /*107e0*/  LDC R0, c[0x0][0x43c] ;  /* 0x00010f00ff007b82 */ /* 0x000e220000000800 */
[----:B------:R-:W-:Y:S02]  /*107f0*/  IMAD R6, R18, UR4, RZ ;  /* 0x0000000412067c24 */ /* 0x000fe4000f8e02ff */
[----:B------:R-:W-:Y:S02]  /*10800*/  IMAD.MOV.U32 R7, RZ, RZ, R8 ;  /* 0x000000ffff077224 */ /* 0x000fe400078e0008 */
[----:B------:R-:W-:Y:S01]  /*10810*/  IMAD R9, R17, UR5, R6 ;  /* 0x0000000511097c24 */ /* 0x000fe2000f8e0206 */
[----:B0-----:R-:W-:-:S13]  /*10820*/  ISETP.NE.AND P0, PT, R0, 0x1, PT ;  /* 0x000000010000780c */ /* 0x001fda0003f05270 */
        /* <DEDUP_REMOVED lines=13> */
.L_x_4855:
[----:B------:R-:W-:Y:S01]  /*10900*/  IMAD.MOV.U32 R0, RZ, RZ, 0x1 ;  /* 0x00000001ff007424 */ /* 0x000fe200078e00ff */
[----:B0-----:R-:W0:Y:S04]  /*10910*/  S2R R8, SR_TID.X ;  /* 0x0000000000087919 */ /* 0x001e280000002100 */
[----:B------:R-:W-:-:S04]  /*10920*/  SHF.L.U32 R0, R0, 0x1f, RZ ;  /* 0x0000001f00007819 */ /* 0x000fc800000006ff */
[----:B------:R-:W1:Y:S01]  /*10930*/  SYNCS.PHASECHK.TRANS64.TRYWAIT P0, [UR38+0x28c40], R0 ;  /* 0x028c4000ff0075a7 */ /* 0x000e620008000166 */
[----:B0-----:R-:W-:-:S04]  /*10940*/  LOP3.LUT R2, R8, 0x7f, RZ, 0xc0, !PT ;  /* 0x0000007f08027812 */ /* 0x001fc800078ec0ff */
[----:B------:R-:W-:Y:S01]  /*10950*/  ISETP.NE.AND P1, PT, R2, RZ, PT ;  /* 0x000000ff0200720c */ /* 0x000fe20003f25270 */
[----:B-1----:R-:W-:-:S12]  /*10960*/  @!P0 BRA `(.L_x_4856) ;  /* 0x0000003c00908947 */ /* 0x002fd80003800000 */
.L_x_4952:
[----:B------:R-:W-:Y:S05]  /*10970*/  @P1 BRA `(.L_x_4857) ;  /* 0x0000000000181947 */ /* 0x000fea0003800000 */
[----:B------:R-:W1:Y:S01]  /*10980*/  S2R R2, SR_TID.X ;  /* 0x0000000000027919 */ /* 0x000e620000002100 */
[----:B0-----:R-:W-:-:S04]  /*10990*/  MOV R0, 0x2000 ;  /* 0x0000200000007802 */ /* 0x001fc80000000f00 */
[----:B------:R2:W-:Y:S01]  /*109a0*/  SYNCS.ARRIVE.TRANS64 RZ, [UR38+0x28c30], R0 ;  /* 0x028c3000ffff79a7 */ /* 0x0005e20008000026 */
[----:B-1----:R-:W-:-:S13]  /*109b0*/  LOP3.LUT P0, RZ, R2, 0x1f, RZ, 0xc0, !PT ;  /* 0x0000001f02ff7812 */ /* 0x002fda000780c0ff */
[----:B--2---:R-:W-:Y:S05]  /*109c0*/  @!P0 BRA `(.L_x_4857) ;  /* 0x0000000000048947 */ /* 0x004fea0003800000 */
[----:B------:R-:W-:Y:S01]  /*109d0*/  BPT.TRAP 0x1 ;  /* 0x000000040000795c */ /* 0x000fe20000300000 */
.L_x_4857:
        /* <DEDUP_REMOVED lines=17> */
.L_x_4853:
        /* <DEDUP_REMOVED lines=22> */
.L_x_4858:
[----:B------:R-:W0:Y:S01]  /*10c50*/  LDC R6, c[0x0][0x448] ;  /* 0x00011200ff067b82 */ /* 0x000e220000000800 */
[----:B------:R-:W1:Y:S01]  /*10c60*/  S2R R11, SR_TID.X ;  /* 0x00000000000b7919 */ /* 0x000e620000002100 */
[----:B------:R-:W-:Y:S01]  /*10c70*/  USHF.R.S32.HI UR4, URZ, 0x1f, UR36 ;  /* 0x0000001f3f047899 */ /* 0x000fe20008011424 */
[----:B------:R-:W-:Y:S01]  /*10c80*/  ULDC.64 UR8, c[0x0][0x2d8] ;  /* 0x0000b60000087ab9 */ /* 0x000fe20000000a00 */
[----:B------:R-:W2:Y:S02]  /*10c90*/  S2R R12, SR_CTAID.Z ;  /* 0x00000000000c7919 */ /* 0x000ea40000002700 */
[----:B------:R-:W-:Y:S02]  /*10ca0*/  UIMAD UR6, UR4, UR8, URZ ;  /* 0x00000008040672a4 */ /* 0x000fe4000f8e023f */
[----:B------:R-:W-:Y:S02]  /*10cb0*/  UIMAD.WIDE.U32 UR4, UR36, UR8, URZ ;  /* 0x00000008240472a5 */ /* 0x000fe4000f8e003f */
[----:B------:R-:W-:-:S04]  /*10cc0*/  UIMAD UR6, UR36, UR9, UR6 ;  /* 0x00000009240672a4 */ /* 0x000fc8000f8e0206 */
[----:B------:R-:W-:Y:S01]  /*10cd0*/  UIADD3 UR5, UR5, UR6, URZ ;  /* 0x0000000605057290 */ /* 0x000fe2000fffe03f */
[----:B0-----:R-:W-:Y:S02]  /*10ce0*/  ISETP.NE.AND P0, PT, R6, 0x1, PT ;  /* 0x000000010600780c */ /* 0x001fe40003f05270 */
[C---:B-1----:R-:W-:Y:S01]  /*10cf0*/  LOP3.LUT R10, R11.reuse, 0x7f, RZ, 0xc0, !PT ;  /* 0x0000007f0b0a7812 */ /* 0x042fe200078ec0ff */
[----:B------:R-:W-:-:S10]  /*10d00*/  IMAD.SHL.U32 R3, R11, 0x10, RZ ;  /* 0x000000100b037824 */ /* 0x000fd400078e00ff */
[----:B------:R-:W0:Y:S01]  /*10d10*/  @P0 LDC R8, c[0x0][0x44c] ;  /* 0x00011300ff080b82 */ /* 0x000e220000000800 */
[----:B------:R-:W-:-:S04]  /*10d20*/  SHF.R.U32.HI R4, RZ, 0x3, R10 ;  /* 0x00000003ff047819 */ /* 0x000fc8000001160a */
[----:B------:R-:W-:-:S03]  /*10d30*/  LOP3.LUT R3, R4, 0x70, R3, 0xf8, !PT ;  /* 0x0000007004037812 */ /* 0x000fc600078ef803 */
[----:B------:R-:W1:Y:S02]  /*10d40*/  @P0 LDC R0, c[0x0][0x450] ;  /* 0x00011400ff000b82 */ /* 0x000e640000000800 */
[----:B------:R-:W-:-:S04]  /*10d50*/  VIADD R5, R3, UR40 ;  /* 0x0000002803057c36 */ /* 0x000fc80008000000 */
[----:B------:R-:W-:Y:S02]  /*10d60*/  IMAD.MOV.U32 R7, RZ, RZ, R5 ;  /* 0x000000ffff077224 */ /* 0x000fe400078e0005 */
[----:B------:R-:W3:Y:S01]  /*10d70*/  LDC.64 R2, c[0x0][0x2e0] ;  /* 0x0000b800ff027b82 */ /* 0x000ee20000000a00 */
[----:B0-----:R-:W-:-:S05]  /*10d80*/  @P0 IMAD.HI.U32 R9, R5, R8, RZ ;  /* 0x0000000805090227 */ /* 0x001fca00078e00ff */
[----:B-1----:R-:W-:Y:S02]  /*10d90*/  @P0 SHF.R.U32.HI R7, RZ, R0, R9 ;  /* 0x00000000ff070219 */ /* 0x002fe40000011609 */
[----:B--2---:R-:W-:-:S03]  /*10da0*/  SHF.R.S32.HI R9, RZ, 0x1f, R12 ;  /* 0x0000001fff097819 */ /* 0x004fc6000001140c */
[----:B------:R-:W-:Y:S02]  /*10db0*/  IMAD.MOV R8, RZ, RZ, -R7 ;  /* 0x000000ffff087224 */ /* 0x000fe400078e0a07 */
[----:B---3--:R-:W-:Y:S02]  /*10dc0*/  IMAD R0, R9, R2, RZ ;  /* 0x0000000209007224 */ /* 0x008fe400078e02ff */
[----:B------:R-:W-:Y:S02]  /*10dd0*/  IMAD R5, R6, R8, R5 ;  /* 0x0000000806057224 */ /* 0x000fe400078e0205 */
[C---:B------:R-:W-:Y:S01]  /*10de0*/  IMAD R9, R12.reuse, R3, R0 ;  /* 0x000000030c097224 */ /* 0x040fe200078e0200 */
[----:B------:R-:W-:Y:S01]  /*10df0*/  SHF.R.S32.HI R0, RZ, 0x1f, R7 ;  /* 0x0000001fff007819 */ /* 0x000fe20000011407 */
[----:B------:R-:W-:Y:S01]  /*10e00*/  IMAD.WIDE.U32 R2, R12, R2, UR4 ;  /* 0x000000040c027e25 */ /* 0x000fe2000f8e0002 */
[----:B------:R-:W-:-:S03]  /*10e10*/  ULDC.64 UR4, c[0x0][0x2d0] ;  /* 0x0000b40000047ab9 */ /* 0x000fc60000000a00 */
[----:B------:R-:W-:Y:S02]  /*10e20*/  IMAD R0, R0, UR4, RZ ;  /* 0x0000000400007c24 */ /* 0x000fe4000f8e02ff */
[----:B------:R-:W-:Y:S02]  /*10e30*/  IMAD.IADD R3, R3, 0x1, R9 ;  /* 0x0000000103037824 */ /* 0x000fe400078e0209 */
[C---:B------:R-:W-:Y:S01]  /*10e40*/  IMAD R9, R7.reuse, UR5, R0 ;  /* 0x0000000507097c24 */ /* 0x040fe2000f8e0200 */
[----:B------:R-:W-:Y:S01]  /*10e50*/  SHF.R.S32.HI R0, RZ, 0x1f, R5 ;  /* 0x0000001fff007819 */ /* 0x000fe20000011405 */
[----:B------:R-:W-:Y:S01]  /*10e60*/  IMAD.WIDE.U32 R2, R7, UR4, R2 ;  /* 0x0000000407027c25 */ /* 0x000fe2000f8e0002 */
[----:B------:R-:W-:-:S03]  /*10e70*/  ULDC.64 UR4, c[0x0][0x2c8] ;  /* 0x0000b20000047ab9 */ /* 0x000fc60000000a00 */
[----:B------:R-:W-:Y:S02]  /*10e80*/  IMAD.IADD R3, R3, 0x1, R9 ;  /* 0x0000000103037824 */ /* 0x000fe400078e0209 */
[----:B------:R-:W-:Y:S02]  /*10e90*/  IMAD R0, R0, UR4, RZ ;  /* 0x0000000400007c24 */ /* 0x000fe4000f8e02ff */
[----:B------:R-:W-:-:S04]  /*10ea0*/  IMAD.WIDE.U32 R2, R5, UR4, R2 ;  /* 0x0000000405027c25 */ /* 0x000fc8000f8e0002 */
[----:B------:R-:W-:Y:S01]  /*10eb0*/  IMAD R7, R5, UR5, R0 ;  /* 0x0000000505077c24 */ /* 0x000fe2000f8e0200 */
[----:B------:R-:W-:Y:S01]  /*10ec0*/  ULDC.64 UR4, c[0x0][0x280] ;  /* 0x0000a00000047ab9 */ /* 0x000fe20000000a00 */
[----:B------:R-:W-:Y:S01]  /*10ed0*/  IMAD.SHL.U32 R5, R10, 0x8, RZ ;  /* 0x000000080a057824 */ /* 0x000fe200078e00ff */
[----:B------:R-:W-:Y:S01]  /*10ee0*/  LEA R0, P0, R2, UR4, 0x1 ;  /* 0x0000000402007c11 */ /* 0x000fe2000f8008ff */
[----:B------:R-:W-:Y:S01]  /*10ef0*/  ULDC UR4, c[0x0][0x2b8] ;  /* 0x0000ae0000047ab9 */ /* 0x000fe20000000800 */
[----:B------:R-:W-:-:S04]  /*10f00*/  IADD3 R7, R3, R7, RZ ;  /* 0x0000000703077210 */ /* 0x000fc80007ffe0ff */
        /* <DEDUP_REMOVED lines=11> */
[----:B------:R-:W-:Y:S02]  /*10fc0*/  VIADD R4, R4, UR40 ;  /* 0x0000002804047c36 */ /* 0x000fe40008000000 */
[----:B------:R-:W1:Y:S01]  /*10fd0*/  SHFL.IDX PT, R2, R7, RZ, 0x181f ;  /* 0x00181fff07027589 */ /* 0x000e6200000e0000 */
[----:B------:R-:W-:Y:S02]  /*10fe0*/  IMAD R6, R6, UR4, RZ ;  /* 0x0000000406067c24 */ /* 0x000fe4000f8e02ff */
[----:B------:R-:W-:-:S03]  /*10ff0*/  VIADD R11, R4, 0x10 ;  /* 0x00000010040b7836 */ /* 0x000fc60000000000 */
[----:B------:R-:W-:-:S13]  /*11000*/  ISETP.GE.AND P1, PT, R4, R6, PT ;  /* 0x000000060400720c */ /* 0x000fda0003f26270 */
[----:B------:R-:W-:Y:S02]  /*11010*/  @!P1 LEA R9, R5, UR38, 0x1 ;  /* 0x0000002605099c11 */ /* 0x000fe4000f8e08ff */
[----:B0-----:R-:W-:-:S05]  /*11020*/  @!P1 LEA R14, P2, R8, R14, 0x1 ;  /* 0x0000000e080e9211 */ /* 0x001fca00078408ff */
[----:B-1----:R-:W-:Y:S02]  /*11030*/  @!P1 IMAD.X R3, RZ, RZ, R2, P2 ;  /* 0x000000ffff039224 */ /* 0x002fe400010e0602 */
[----:B------:R-:W-:Y:S02]  /*11040*/  @!P1 IMAD.MOV.U32 R2, RZ, RZ, R14 ;  /* 0x000000ffff029224 */ /* 0x000fe400078e000e */
[----:B------:R-:W0:Y:S04]  /*11050*/  SHFL.IDX PT, R14, R0, 0x1, 0x181f ;  /* 0x00381f00000e7f89 */ /* 0x000e2800000e0000 */
[----:B------:R1:W-:Y:S01]  /*11060*/  @!P1 LDGSTS.E.BYPASS.LTC128B.128 [R9+0x20400], desc[UR48][R2.64], !P0 ;  /* 0x2040000002099fae */ /* 0x0003e2000c101d70 */
[----:B------:R-:W-:-:S03]  /*11070*/  ISETP.GE.AND P1, PT, R11, R6, PT ;  /* 0x000000060b00720c */ /* 0x000fc60003f26270 */
[----:B-1----:R-:W1:Y:S01]  /*11080*/  SHFL.IDX PT, R2, R7, 0x1, 0x181f ;  /* 0x00381f0007027f89 */ /* 0x002e6200000e0000 */
[----:B------:R-:W-:-:S09]  /*11090*/  VIADD R9, R4, 0x20 ;  /* 0x0000002004097836 */ /* 0x000fd20000000000 */
[----:B------:R-:W-:Y:S02]  /*110a0*/  @!P1 LEA R21, R5, UR38, 0x1 ;  /* 0x0000002605159c11 */ /* 0x000fe4000f8e08ff */
[----:B0-----:R-:W-:-:S05]  /*110b0*/  @!P1 LEA R14, P2, R8, R14, 0x1 ;  /* 0x0000000e080e9211 */ /* 0x001fca00078408ff */
[----:B-1----:R-:W-:Y:S01]  /*110c0*/  @!P1 IMAD.X R3, RZ, RZ, R2, P2 ;  /* 0x000000ffff039224 */ /* 0x002fe200010e0602 */
[----:B------:R-:W-:Y:S02]  /*110d0*/  @!P1 MOV R2, R14 ;  /* 0x0000000e00029202 */ /* 0x000fe40000000f00 */
[----:B------:R-:W0:Y:S04]  /*110e0*/  SHFL.IDX PT, R14, R0, 0x2, 0x181f ;  /* 0x00581f00000e7f89 */ /* 0x000e2800000e0000 */
[----:B------:R1:W-:Y:S01]  /*110f0*/  @!P1 LDGSTS.E.BYPASS.LTC128B.128 [R21+0x20c00], desc[UR48][R2.64], !P0 ;  /* 0x20c0000002159fae */ /* 0x0003e2000c101d70 */
[----:B------:R-:W-:-:S03]  /*11100*/  ISETP.GE.AND P1, PT, R9, R6, PT ;  /* 0x000000060900720c */ /* 0x000fc60003f26270 */
[----:B-1----:R-:W1:Y:S10]  /*11110*/  SHFL.IDX PT, R2, R7, 0x2, 0x181f ;  /* 0x00581f0007027f89 */ /* 0x002e7400000e0000 */
[----:B------:R-:W-:Y:S01]  /*11120*/  @!P1 LEA R9, R5, UR38, 0x1 ;  /* 0x0000002605099c11 */ /* 0x000fe2000f8e08ff */
[----:B------:R-:W2:Y:S01]  /*11130*/  SHFL.IDX PT, R7, R7, 0x3, 0x181f ;  /* 0x00781f0007077f89 */ /* 0x000ea200000e0000 */
[----:B0-----:R-:W-:-:S05]  /*11140*/  @!P1 LEA R14, P2, R8, R14, 0x1 ;  /* 0x0000000e080e9211 */ /* 0x001fca00078408ff */
[----:B-1----:R-:W-:Y:S02]  /*11150*/  @!P1 IMAD.X R3, RZ, RZ, R2, P2 ;  /* 0x000000ffff039224 */ /* 0x002fe400010e0602 */
[----:B------:R-:W-:Y:S02]  /*11160*/  @!P1 IMAD.MOV.U32 R2, RZ, RZ, R14 ;  /* 0x000000ffff029224 */ /* 0x000fe400078e000e */
[----:B------:R0:W1:Y:S04]  /*11170*/  SHFL.IDX PT, R14, R0, 0x3, 0x181f ;  /* 0x00781f00000e7f89 */ /* 0x00006800000e0000 */
[----:B--2---:R0:W-:Y:S02]  /*11180*/  @!P1 LDGSTS.E.BYPASS.LTC128B.128 [R9+0x21400], desc[UR48][R2.64], !P0 ;  /* 0x2140000002099fae */ /* 0x0041e4000c101d70 */
.L_x_4961:
[----:B0-----:R-:W-:Y:S02]  /*11190*/  VIADD R3, R4, 0x30 ;  /* 0x0000003004037836 */ /* 0x001fe40000000000 */
[----:B------:R-:W-:-:S03]  /*111a0*/  IMAD.MOV.U32 R4, RZ, RZ, 0x1 ;  /* 0x00000001ff047424 */ /* 0x000fc600078e00ff */
[----:B------:R-:W-:Y:S02]  /*111b0*/  ISETP.GE.AND P1, PT, R3, R6, PT ;  /* 0x000000060300720c */ /* 0x000fe40003f26270 */
[----:B------:R-:W-:-:S11]  /*111c0*/  SHF.L.U32 R4, R4, 0x1f, RZ ;  /* 0x0000001f04047819 */ /* 0x000fd600000006ff */
[----:B-1----:R-:W-:Y:S02]  /*111d0*/  @!P1 LEA R2, P2, R8, R14, 0x1 ;  /* 0x0000000e08029211 */ /* 0x002fe400078408ff */
        /* <DEDUP_REMOVED lines=13> */
.L_x_4962:
[----:B------:R-:W-:Y:S01]  /*112b0*/  ISETP.NE.AND P0, PT, R19, RZ, PT ;  /* 0x000000ff1300720c */ /* 0x000fe20003f05270 */
[----:B------:R-:W-:Y:S01]  /*112c0*/  BSSY B0, `(.L_x_4861) ;  /* 0x000007f000007945 */ /* 0x000fe20003800000 */
[----:B------:R-:W-:-:S11]  /*112d0*/  IMAD.MOV.U32 R0, RZ, RZ, 0x1 ;  /* 0x00000001ff007424 */ /* 0x000fd600078e00ff */
[----:B------:R-:W-:Y:S05]  /*112e0*/  @!P0 BRA `(.L_x_4862) ;  /* 0x0000000400f08947 */ /* 0x000fea0003800000 */
[----:B------:R-:W1:Y:S01]  /*112f0*/  SYNCS.PHASECHK.TRANS64.TRYWAIT P0, [UR38+0x28c60], R4 ;  /* 0x028c6004ff0075a7 */ /* 0x000e620008000166 */
[----:B------:R-:W2:Y:S02]  /*11300*/  S2R R2, SR_TID.X ;  /* 0x0000000000027919 */ /* 0x000ea40000002100 */
[----:B--2---:R-:W-:-:S04]  /*11310*/  LOP3.LUT R2, R2, 0x7f, RZ, 0xc0, !PT ;  /* 0x0000007f02027812 */ /* 0x004fc800078ec0ff */
[----:B------:R-:W-:Y:S01]  /*11320*/  ISETP.NE.AND P1, PT, R2, RZ, PT ;  /* 0x000000ff0200720c */ /* 0x000fe20003f25270 */
[----:B-1----:R-:W-:-:S12]  /*11330*/  @!P0 BRA `(.L_x_4863) ;  /* 0x00000038007c8947 */ /* 0x002fd80003800000 */
.L_x_4963:
[----:B------:R-:W-:Y:S04]  /*11340*/  BSSY B1, `(.L_x_4864) ;  /* 0x0000008000017945 */ /* 0x000fe80003800000 */
[----:B------:R-:W-:Y:S05]  /*11350*/  @P1 BRA `(.L_x_4865) ;  /* 0x0000000000181947 */ /* 0x000fea0003800000 */
[----:B0-----:R-:W0:Y:S01]  /*11360*/  S2R R3, SR_TID.X ;  /* 0x0000000000037919 */ /* 0x001e220000002100 */
[----:B------:R-:W-:-:S04]  /*11370*/  MOV R2, 0x10000 ;  /* 0x0001000000027802 */ /* 0x000fc80000000f00 */
[----:B------:R1:W-:Y:S01]  /*11380*/  SYNCS.ARRIVE.TRANS64 RZ, [UR38+0x28c50], R2 ;  /* 0x028c5002ffff79a7 */ /* 0x0003e20008000026 */
[----:B0-----:R-:W-:-:S13]  /*11390*/  LOP3.LUT P0, RZ, R3, 0x1f, RZ, 0xc0, !PT ;  /* 0x0000001f03ff7812 */ /* 0x001fda000780c0ff */
[----:B-1----:R-:W-:Y:S05]  /*113a0*/  @!P0 BRA `(.L_x_4865) ;  /* 0x0000000000048947 */ /* 0x002fea0003800000 */
[----:B------:R-:W-:Y:S01]  /*113b0*/  BPT.TRAP 0x1 ;  /* 0x000000040000795c */ /* 0x000fe20000300000 */
.L_x_4865:
[----:B------:R-:W-:Y:S05]  /*113c0*/  BSYNC B1 ;  /* 0x0000000000017941 */ /* 0x000fea0003800000 */
.L_x_4864:
        /* <DEDUP_REMOVED lines=11> */
.L_x_4866:
        /* <DEDUP_REMOVED lines=13> */
.L_x_4867:
        /* <DEDUP_REMOVED lines=13> */
.L_x_4868:
        /* <DEDUP_REMOVED lines=13> */
.L_x_4869:
        /* <DEDUP_REMOVED lines=13> */
.L_x_4870:
        /* <DEDUP_REMOVED lines=13> */
.L_x_4871:
        /* <DEDUP_REMOVED lines=13> */
.L_x_4872:
        /* <DEDUP_REMOVED lines=13> */
.L_x_4873:
        /* <DEDUP_REMOVED lines=8> */
.L_x_4862:
[----:B------:R-:W-:Y:S05]  /*11ab0*/  BSYNC B0 ;  /* 0x0000000000007941 */ /* 0x000fea0003800000 */
.L_x_4861:
[----:B0-----:R-:W2:Y:S01]  /*11ac0*/  LDL.LU R3, [R1+0x8] ;  /* 0x0000080001037983 */ /* 0x001ea20000300800 */
[----:B------:R-:W-:Y:S02]  /*11ad0*/  IMAD.MOV.U32 R9, RZ, RZ, RZ ;  /* 0x000000ffff097224 */ /* 0x000fe400078e00ff */
[----:B------:R-:W-:Y:S02]  /*11ae0*/  IMAD.MOV.U32 R6, RZ, RZ, 0x1 ;  /* 0x00000001ff067424 */ /* 0x000fe400078e00ff */
[----:B--2---:R-:W-:-:S05]  /*11af0*/  VIADD R7, R3, 0xfffffffe ;  /* 0xfffffffe03077836 */ /* 0x004fca0000000000 */
[----:B------:R-:W-:-:S13]  /*11b00*/  ISETP.GE.AND P0, PT, R7, UR41, PT ;  /* 0x0000002907007c0c */ /* 0x000fda000bf06270 */
[----:B------:R-:W-:Y:S05]  /*11b10*/  @!P0 BRA `(.L_x_4841) ;  /* 0x0000002400248947 */ /* 0x000fea0003800000 */
[----:B------:R-:W-:Y:S01]  /*11b20*/  UIADD3 UR4, UR42, 0x1, URZ ;  /* 0x000000012a047890 */ /* 0x000fe2000fffe03f */
[----:B------:R-:W0:Y:S01]  /*11b30*/  S2R R4, SR_TID.X ;  /* 0x0000000000047919 */ /* 0x000e220000002100 */
[----:B------:R-:W-:Y:S01]  /*11b40*/  ULOP3.LUT UR5, URZ, UR44, URZ, 0x33, !UPT ;  /* 0x0000002c3f057292 */ /* 0x000fe2000f8e333f */
[----:B------:R-:W-:Y:S01]  /*11b50*/  IMAD.MOV.U32 R6, RZ, RZ, 0x1 ;  /* 0x00000001ff067424 */ /* 0x000fe200078e00ff */
[----:B------:R-:W-:-:S04]  /*11b60*/  UIMAD UR4, UR4, UR46, URZ ;  /* 0x0000002e040472a4 */ /* 0x000fc8000f8e023f */
[----:B------:R-:W-:Y:S01]  /*11b70*/  IMAD.U32 R3, RZ, RZ, UR5 ;  /* 0x00000005ff037e24 */ /* 0x000fe2000f8e00ff */
[----:B------:R-:W-:Y:S01]  /*11b80*/  ULOP3.LUT UR5, URZ, UR41, URZ, 0x33, !UPT ;  /* 0x000000293f057292 */ /* 0x000fe2000f8e333f */
[----:B------:R-:W-:Y:S01]  /*11b90*/  LOP3.LUT R0, RZ, UR4, RZ, 0x33, !PT ;  /* 0x00000004ff007c12 */ /* 0x000fe2000f8e33ff */
[----:B------:R-:W-:-:S03]  /*11ba0*/  ULOP3.LUT UR4, URZ, UR39, URZ, 0x33, !UPT ;  /* 0x000000273f047292 */ /* 0x000fc6000f8e333f */
[----:B------:R-:W-:Y:S01]  /*11bb0*/  VIADDMNMX R0, R0, -UR43, R3, !PT ;  /* 0x8000002b00007c46 */ /* 0x000fe2000f800103 */
[----:B------:R-:W-:-:S03]  /*11bc0*/  IMAD.MOV.U32 R3, RZ, RZ, 0x2 ;  /* 0x00000002ff037424 */ /* 0x000fc600078e00ff */
[----:B------:R-:W-:-:S04]  /*11bd0*/  VIMNMX R0, R0, UR4, !PT ;  /* 0x0000000400007c48 */ /* 0x000fc8000ffe0100 */
[----:B------:R-:W-:-:S05]  /*11be0*/  VIADDMNMX R2, R0, R3, UR5, !PT ;  /* 0x0000000500027e46 */ /* 0x000fca000f800103 */
[----:B------:R-:W-:-:S05]  /*11bf0*/  VIADD R3, R2, 0xfffffffe ;  /* 0xfffffffe02037836 */ /* 0x000fca0000000000 */
[-C--:B------:R-:W-:Y:S02]  /*11c00*/  ISETP.NE.AND P0, PT, R3, R0.reuse, PT ;  /* 0x000000000300720c */ /* 0x080fe40003f05270 */
[----:B------:R-:W-:Y:S01]  /*11c10*/  LOP3.LUT R3, RZ, R0, RZ, 0x33, !PT ;  /* 0x00000000ff037212 */ /* 0x000fe200078e33ff */
[----:B------:R-:W-:Y:S01]  /*11c20*/  IMAD.MOV.U32 R0, RZ, RZ, 0x1 ;  /* 0x00000001ff007424 */ /* 0x000fe200078e00ff */
[----:B0-----:R-:W-:Y:S02]  /*11c30*/  LOP3.LUT R10, R4, 0x1f, RZ, 0xc0, !PT ;  /* 0x0000001f040a7812 */ /* 0x001fe400078ec0ff */
[----:B------:R-:W-:-:S04]  /*11c40*/  IADD3 R2, R2, R3, RZ ;  /* 0x0000000302027210 */ /* 0x000fc80007ffe0ff */
[----:B------:R-:W-:-:S03]  /*11c50*/  LOP3.LUT R11, R2, 0x1, RZ, 0xc0, !PT ;  /* 0x00000001020b7812 */ /* 0x000fc600078ec0ff */
[----:B------:R-:W-:Y:S05]  /*11c60*/  @!P0 BRA `(.L_x_4874) ;  /* 0x0000001400e08947 */ /* 0x000fea0003800000 */
[----:B------:R-:W-:Y:S01]  /*11c70*/  BSSY B0, `(.L_x_4874) ;  /* 0x0000177000007945 */ /* 0x000fe20003800000 */
[----:B------:R-:W-:Y:S02]  /*11c80*/  IMAD.IADD R8, R2, 0x1, -R11 ;  /* 0x0000000102087824 */ /* 0x000fe400078e0a0b */
[----:B------:R-:W-:-:S07]  /*11c90*/  IMAD.MOV.U32 R0, RZ, RZ, 0x1 ;  /* 0x00000001ff007424 */ /* 0x000fce00078e00ff */
.L_x_4915:
        /* <DEDUP_REMOVED lines=10> */
[----:B------:R-:W-:Y:S01]  /*11d40*/  IMAD.MOV.U32 R12, RZ, RZ, R7 ;  /* 0x000000ffff0c7224 */ /* 0x000fe200078e0007 */
[----:B------:R-:W-:Y:S01]  /*11d50*/  ULDC.64 UR4, c[0x0][0x428] ;  /* 0x00010a0000047ab9 */ /* 0x000fe20000000a00 */
[----:B0-----:R-:W-:-:S13]  /*11d60*/  ISETP.NE.AND P0, PT, R13, 0x1, PT ;  /* 0x000000010d00780c */ /* 0x001fda0003f05270 */
[----:B------:R-:W0:Y:S02]  /*11d70*/  @P0 LDC.64 R2, c[0x0][0x440] ;  /* 0x00011000ff020b82 */ /* 0x000e240000000a00 */
[----:B0-----:R-:W-:-:S05]  /*11d80*/  @P0 IMAD.HI.U32 R2, R7, R2, RZ ;  /* 0x0000000207020227 */ /* 0x001fca00078e00ff */
[----:B------:R-:W-:Y:S01]  /*11d90*/  @P0 SHF.R.U32.HI R12, RZ, R3, R2 ;  /* 0x00000003ff0c0219 */ /* 0x000fe20000011602 */
[----:B------:R-:W-:-:S03]  /*11da0*/  IMAD R2, R18, UR4, RZ ;  /* 0x0000000412027c24 */ /* 0x000fc6000f8e02ff */
[----:B------:R-:W-:Y:S01]  /*11db0*/  SHF.R.S32.HI R3, RZ, 0x1f, R12 ;  /* 0x0000001fff037819 */ /* 0x000fe2000001140c */
        /* <DEDUP_REMOVED lines=10> */
.L_x_4877:
[----:B------:R-:W1:Y:S01]  /*11e60*/  S2R R2, SR_TID.X ;  /* 0x0000000000027919 */ /* 0x000e620000002100 */
[----:B------:R-:W-:Y:S01]  /*11e70*/  BSSY B2, `(.L_x_4878) ;  /* 0x0000006000027945 */ /* 0x000fe20003800000 */
[----:B-1----:R-:W-:Y:S02]  /*11e80*/  LOP3.LUT R3, R2, 0x7f, RZ, 0xc0, !PT ;  /* 0x0000007f02037812 */ /* 0x002fe400078ec0ff */
[----:B------:R-:W-:Y:S02]  /*11e90*/  SHF.L.U32 R2, R0, 0x1f, RZ ;  /* 0x0000001f00027819 */ /* 0x000fe400000006ff */
[----:B------:R-:W-:Y:S02]  /*11ea0*/  ISETP.NE.AND P2, PT, R3, RZ, PT ;  /* 0x000000ff0300720c */ /* 0x000fe40003f45270 */
[----:B------:R-:W1:Y:S02]  /*11eb0*/  SYNCS.PHASECHK.TRANS64.TRYWAIT P0, [UR38+0x28c48], R2 ;  /* 0x028c4802ff0075a7 */ /* 0x000e640008000166 */
[----:B-1----:R-:W-:Y:S09]  /*11ec0*/  @!P0 BRA `(.L_x_4879) ;  /* 0x0000002c00b08947 */ /* 0x002ff20003800000 */
.L_x_4964:
[----:B------:R-:W-:Y:S05]  /*11ed0*/  BSYNC B2 ;  /* 0x0000000000027941 */ /* 0x000fea0003800000 */
.L_x_4878:
[----:B------:R-:W-:Y:S04]  /*11ee0*/  BSSY B2, `(.L_x_4880) ;  /* 0x0000007000027945 */ /* 0x000fe80003800000 */
[----:B------:R-:W-:Y:S05]  /*11ef0*/  @P2 BRA `(.L_x_4881) ;  /* 0x0000000000142947 */ /* 0x000fea0003800000 */
[----:B------:R-:W-:Y:S01]  /*11f00*/  ISETP.NE.AND P0, PT, R10, RZ, PT ;  /* 0x000000ff0a00720c */ /* 0x000fe20003f05270 */
[----:B-1----:R-:W-:-:S04]  /*11f10*/  IMAD.MOV.U32 R3, RZ, RZ, 0x2000 ;  /* 0x00002000ff037424 */ /* 0x002fc800078e00ff */
[----:B------:R2:W-:Y:S08]  /*11f20*/  SYNCS.ARRIVE.TRANS64 RZ, [UR38+0x28c38], R3 ;  /* 0x028c3803ffff79a7 */ /* 0x0005f00008000026 */
[----:B--2---:R-:W-:Y:S05]  /*11f30*/  @!P0 BRA `(.L_x_4881) ;  /* 0x0000000000048947 */ /* 0x004fea0003800000 */
[----:B------:R-:W-:Y:S01]  /*11f40*/  BPT.TRAP 0x1 ;  /* 0x000000040000795c */ /* 0x000fe20000300000 */
.L_x_4881:
[----:B------:R-:W-:Y:S05]  /*11f50*/  BSYNC B2 ;  /* 0x0000000000027941 */ /* 0x000fea0003800000 */
.L_x_4880:
        /* <DEDUP_REMOVED lines=11> */
.L_x_4882:
        /* <DEDUP_REMOVED lines=10> */
.L_x_4965:
[----:B------:R-:W-:Y:S05]  /*120b0*/  BSYNC B2 ;  /* 0x0000000000027941 */ /* 0x000fea0003800000 */
.L_x_4883:
        /* <DEDUP_REMOVED lines=9> */
.L_x_4886:
[----:B------:R-:W-:Y:S05]  /*12150*/  BSYNC B2 ;  /* 0x0000000000027941 */ /* 0x000fea0003800000 */
.L_x_4885:
        /* <DEDUP_REMOVED lines=9> */
.L_x_4887:
        /* <DEDUP_REMOVED lines=13> */
.L_x_4888:
        /* <DEDUP_REMOVED lines=13> */
.L_x_4889:
        /* <DEDUP_REMOVED lines=13> */
.L_x_4890:
        /* <DEDUP_REMOVED lines=13> */
.L_x_4891:
        /* <DEDUP_REMOVED lines=13> */
.L_x_4892:
        /* <DEDUP_REMOVED lines=13> */
.L_x_4893:
        /* <DEDUP_REMOVED lines=13> */
.L_x_4894:
        /* <DEDUP_REMOVED lines=8> */
.L_x_4876:
[----:B------:R-:W-:Y:S05]  /*12820*/  BSYNC B1 ;  /* 0x0000000000017941 */ /* 0x000fea0003800000 */
.L_x_4875:
        /* <DEDUP_REMOVED lines=27> */
.L_x_4897:
[----:B------:R-:W1:Y:S01]  /*129e0*/  S2R R2, SR_TID.X ;  /* 0x0000000000027919 */ /* 0x000e620000002100 */
[----:B------:R-:W-:Y:S01]  /*129f0*/  BSSY B2, `(.L_x_4898) ;  /* 0x0000006000027945 */ /* 0x000fe20003800000 */
[----:B-1----:R-:W-:Y:S02]  /*12a00*/  LOP3.LUT R3, R2, 0x7f, RZ, 0xc0, !PT ;  /* 0x0000007f02037812 */ /* 0x002fe400078ec0ff */
[----:B------:R-:W-:Y:S02]  /*12a10*/  SHF.L.U32 R2, R0, 0x1f, RZ ;  /* 0x0000001f00027819 */ /* 0x000fe400000006ff */
[----:B------:R-:W-:Y:S02]  /*12a20*/  ISETP.NE.AND P2, PT, R3, RZ, PT ;  /* 0x000000ff0300720c */ /* 0x000fe40003f45270 */
[----:B------:R-:W1:Y:S02]  /*12a30*/  SYNCS.PHASECHK.TRANS64.TRYWAIT P0, [UR38+0x28c40], R2 ;  /* 0x028c4002ff0075a7 */ /* 0x000e640008000166 */
[----:B-1----:R-:W-:Y:S09]  /*12a40*/  @!P0 BRA `(.L_x_4899) ;  /* 0x0000002400008947 */ /* 0x002ff20003800000 */
.L_x_4966:
[----:B------:R-:W-:Y:S05]  /*12a50*/  BSYNC B2 ;  /* 0x0000000000027941 */ /* 0x000fea0003800000 */
.L_x_4898:
[----:B------:R-:W-:Y:S04]  /*12a60*/  BSSY B2, `(.L_x_4900) ;  /* 0x0000007000027945 */ /* 0x000fe80003800000 */
[----:B------:R-:W-:Y:S05]  /*12a70*/  @P2 BRA `(.L_x_4901) ;  /* 0x0000000000142947 */ /* 0x000fea0003800000 */
[----:B------:R-:W-:Y:S01]  /*12a80*/  ISETP.NE.AND P0, PT, R10, RZ, PT ;  /* 0x000000ff0a00720c */ /* 0x000fe20003f05270 */
[----:B-1----:R-:W-:-:S04]  /*12a90*/  IMAD.MOV.U32 R3, RZ, RZ, 0x2000 ;  /* 0x00002000ff037424 */ /* 0x002fc800078e00ff */
[----:B------:R2:W-:Y:S08]  /*12aa0*/  SYNCS.ARRIVE.TRANS64 RZ, [UR38+0x28c30], R3 ;  /* 0x028c3003ffff79a7 */ /* 0x0005f00008000026 */
[----:B--2---:R-:W-:Y:S05]  /*12ab0*/  @!P0 BRA `(.L_x_4901) ;  /* 0x0000000000048947 */ /* 0x004fea0003800000 */
[----:B------:R-:W-:Y:S01]  /*12ac0*/  BPT.TRAP 0x1 ;  /* 0x000000040000795c */ /* 0x000fe20000300000 */
.L_x_4901:
[----:B------:R-:W-:Y:S05]  /*12ad0*/  BSYNC B2 ;  /* 0x0000000000027941 */ /* 0x000fea0003800000 */
.L_x_4900:
[----:B0-----:R-:W-:Y:S01]  /*12ae0*/  IMAD.MOV.U32 R4, RZ, RZ, RZ ;  /* 0x000000ffff047224 */ /* 0x001fe200078e00ff */
        /* <DEDUP_REMOVED lines=10> */
.L_x_4902:
        /* <DEDUP_REMOVED lines=11> */
.L_x_4967:
[----:B------:R-:W-:Y:S05]  /*12c40*/  BSYNC B2 ;  /* 0x0000000000027941 */ /* 0x000fea0003800000 */
.L_x_4903:
        /* <DEDUP_REMOVED lines=9> */
.L_x_4906:
[----:B------:R-:W-:Y:S05]  /*12ce0*/  BSYNC B2 ;  /* 0x0000000000027941 */ /* 0x000fea0003800000 */
.L_x_4905:
        /* <DEDUP_REMOVED lines=9> */
.L_x_4907:
        /* <DEDUP_REMOVED lines=13> */
.L_x_4908:
        /* <DEDUP_REMOVED lines=13> */
.L_x_4909:
        /* <DEDUP_REMOVED lines=13> */
.L_x_4910:
        /* <DEDUP_REMOVED lines=13> */
.L_x_4911:
        /* <DEDUP_REMOVED lines=13> */
.L_x_4912:
        /* <DEDUP_REMOVED lines=13> */
.L_x_4913:
        /* <DEDUP_REMOVED lines=13> */
.L_x_4914:
        /* <DEDUP_REMOVED lines=8> */
.L_x_4896:
[----:B------:R-:W-:Y:S05]  /*133b0*/  BSYNC B1 ;  /* 0x0000000000017941 */ /* 0x000fea0003800000 */
.L_x_4895:
[----:B------:R-:W-:Y:S01]  /*133c0*/  VIADD R7, R7, 0xfffffffe ;  /* 0xfffffffe07077836 */ /* 0x000fe20000000000 */
[----:B------:R-:W-:Y:S06]  /*133d0*/  @P1 BRA `(.L_x_4915) ;  /* 0xffffffe800301947 */ /* 0x000fec000383ffff */
[----:B------:R-:W-:Y:S05]  /*133e0*/  BSYNC B0 ;  /* 0x0000000000007941 */ /* 0x000fea0003800000 */
.L_x_4874:
        /* <DEDUP_REMOVED lines=25> */
[----:B------:R-:W-:-:S05]  /*13580*/  IADD3 R2, -R5, RZ, RZ ;  /* 0x000000ff05027210 */ /* 0x000fca0007ffe1ff */
[----:B------:R-:W-:-:S07]  /*13590*/  IMAD R7, R4, R2, R7 ;  /* 0x0000000204077224 */ /* 0x000fce00078e0207 */
.L_x_4918:
[----:B------:R-:W2:Y:S01]  /*135a0*/  S2R R2, SR_TID.X ;  /* 0x0000000000027919 */ /* 0x000ea20000002100 */
[----:B------:R-:W-:Y:S01]  /*135b0*/  BSSY B1, `(.L_x_4919) ;  /* 0x0000006000017945 */ /* 0x000fe20003800000 */
[----:B--2---:R-:W-:Y:S02]  /*135c0*/  LOP3.LUT R3, R2, 0x7f, RZ, 0xc0, !PT ;  /* 0x0000007f02037812 */ /* 0x004fe400078ec0ff */
[----:B------:R-:W-:Y:S02]  /*135d0*/  SHF.L.U32 R2, R0, 0x1f, RZ ;  /* 0x0000001f00027819 */ /* 0x000fe400000006ff */
[----:B------:R-:W-:Y:S02]  /*135e0*/  ISETP.NE.AND P1, PT, R3, RZ, PT ;  /* 0x000000ff0300720c */ /* 0x000fe40003f25270 */
[----:B------:R-:W2:Y:S02]  /*135f0*/  SYNCS.PHASECHK.TRANS64.TRYWAIT P0, [UR38+0x28c48], R2 ;  /* 0x028c4802ff0075a7 */ /* 0x000ea40008000166 */
[----:B--2---:R-:W-:Y:S09]  /*13600*/  @!P0 BRA `(.L_x_4920) ;  /* 0x0000001800408947 */ /* 0x004ff20003800000 */
.L_x_4968:
[----:B------:R-:W-:Y:S05]  /*13610*/  BSYNC B1 ;  /* 0x0000000000017941 */ /* 0x000fea0003800000 */
.L_x_4919:
[----:B------:R-:W-:Y:S04]  /*13620*/  BSSY B1, `(.L_x_4921) ;  /* 0x0000007000017945 */ /* 0x000fe80003800000 */
[----:B------:R-:W-:Y:S05]  /*13630*/  @P1 BRA `(.L_x_4922) ;  /* 0x0000000000141947 */ /* 0x000fea0003800000 */
[----:B------:R-:W-:Y:S01]  /*13640*/  ISETP.NE.AND P0, PT, R10, RZ, PT ;  /* 0x000000ff0a00720c */ /* 0x000fe20003f05270 */
[----:B--2---:R-:W-:-:S04]  /*13650*/  IMAD.MOV.U32 R3, RZ, RZ, 0x2000 ;  /* 0x00002000ff037424 */ /* 0x004fc800078e00ff */
[----:B------:R3:W-:Y:S08]  /*13660*/  SYNCS.ARRIVE.TRANS64 RZ, [UR38+0x28c38], R3 ;  /* 0x028c3803ffff79a7 */ /* 0x0007f00008000026 */
[----:B---3--:R-:W-:Y:S05]  /*13670*/  @!P0 BRA `(.L_x_4922) ;  /* 0x0000000000048947 */ /* 0x008fea0003800000 */
[----:B------:R-:W-:Y:S01]  /*13680*/  BPT.TRAP 0x1 ;  /* 0x000000040000795c */ /* 0x000fe20000300000 */
.L_x_4922:
[----:B------:R-:W-:Y:S05]  /*13690*/  BSYNC B1 ;  /* 0x0000000000017941 */ /* 0x000fea0003800000 */
.L_x_4921:
        /* <DEDUP_REMOVED lines=11> */
.L_x_4923:
        /* <DEDUP_REMOVED lines=11> */
.L_x_4969:
[----:B------:R-:W-:Y:S05]  /*13800*/  BSYNC B1 ;  /* 0x0000000000017941 */ /* 0x000fea0003800000 */
.L_x_4924:
        /* <DEDUP_REMOVED lines=9> */
.L_x_4927:
[----:B------:R-:W-:Y:S05]  /*138a0*/  BSYNC B1 ;  /* 0x0000000000017941 */ /* 0x000fea0003800000 */
.L_x_4926:
        /* <DEDUP_REMOVED lines=9> */
.L_x_4928:
        /* <DEDUP_REMOVED lines=13> */
.L_x_4929:
        /* <DEDUP_REMOVED lines=13> */
.L_x_4930:
        /* <DEDUP_REMOVED lines=13> */
.L_x_4931:
        /* <DEDUP_REMOVED lines=13> */
.L_x_4932:
        /* <DEDUP_REMOVED lines=13> */
.L_x_4933:
        /* <DEDUP_REMOVED lines=13> */
.L_x_4934:
        /* <DEDUP_REMOVED lines=13> */
.L_x_4935:
        /* <DEDUP_REMOVED lines=8> */
.L_x_4917:
[----:B------:R-:W-:Y:S05]  /*13f70*/  BSYNC B0 ;  /* 0x0000000000007941 */ /* 0x000fea0003800000 */
.L_x_4916:
[----:B------:R-:W-:Y:S01]  /*13f80*/  LOP3.LUT R0, R0, 0x1, RZ, 0x3c, !PT ;  /* 0x0000000100007812 */ /* 0x000fe200078e3cff */
[----:B------:R-:W-:Y:S01]  /*13f90*/  IMAD.MOV.U32 R6, RZ, RZ, RZ ;  /* 0x000000ffff067224 */ /* 0x000fe200078e00ff */
[----:B------:R-:W-:-:S07]  /*13fa0*/  MOV R9, RZ ;  /* 0x000000ff00097202 */ /* 0x000fce0000000f00 */
.L_x_4841:
[----:B------:R-:W2:Y:S01]  /*13fb0*/  S2R R3, SR_CgaCtaId ;  /* 0x0000000000037919 */ /* 0x000ea20000008800 */
[----:B------:R-:W-:Y:S02]  /*13fc0*/  MOV R2, 0x400 ;  /* 0x0000040000027802 */ /* 0x000fe40000000f00 */
[----:B------:R-:W-:Y:S02]  /*13fd0*/  SHF.L.U32 R9, R9, 0x1f, RZ ;  /* 0x0000001f09097819 */ /* 0x000fe400000006ff */
[----:B--2---:R-:W-:-:S04]  /*13fe0*/  LEA R2, R3, R2, 0x18 ;  /* 0x0000000203027211 */ /* 0x004fc800078ec0ff */
[----:B------:R-:W2:Y:S02]  /*13ff0*/  SYNCS.PHASECHK.TRANS64.TRYWAIT P0, [R2+URZ+0x28c20], R9 ;  /* 0x028c2009020075a7 */ /* 0x000ea4000800017f */
[----:B--2---:R-:W-:Y:S05]  /*14000*/  @!P0 BRA `(.L_x_4936) ;  /* 0x0000000c00f08947 */ /* 0x004fea0003800000 */
.L_x_4970:
[----:B------:R-:W-:-:S03]  /*14010*/  UMOV UR4, 0xffffffff ;  /* 0xffffffff00047882 */ /* 0x000fc60000000000 */
[----:B------:R-:W-:Y:S05]  /*14020*/  BRA.DIV UR4, `(.L_x_4937) ;  /* 0x0000000e04fc7947 */ /* 0x000fea000b800000 */
[----:B------:R-:W3:Y:S02]  /*14030*/  S2R R3, SR_TID.X ;  /* 0x0000000000037919 */ /* 0x000ee40000002100 */
[----:B---3--:R-:W-:-:S04]  /*14040*/  SHF.R.U32.HI R3, RZ, 0x5, R3 ;  /* 0x00000005ff037819 */ /* 0x008fc80000011603 */
[----:B------:R-:W-:-:S05]  /*14050*/  LOP3.LUT R3, R3, 0x3, RZ, 0xc0, !PT ;  /* 0x0000000303037812 */ /* 0x000fca00078ec0ff */
[----:B------:R3:W4:Y:S02]  /*14060*/  SHFL.IDX PT, R14, R3, RZ, 0x1f ;  /* 0x00001fff030e7589 */ /* 0x00072400000e0000 */
.L_x_4973:
[----:B----4-:R-:W-:-:S13]  /*14070*/  ISETP.NE.AND P0, PT, R14, RZ, PT ;  /* 0x000000ff0e00720c */ /* 0x010fda0003f05270 */
[----:B------:R-:W-:Y:S05]  /*14080*/  @P0 BRA `(.L_x_4740) ;  /* 0x0000000000880947 */ /* 0x000fea0003800000 */
[----:B------:R-:W-:-:S03]  /*14090*/  UMOV UR4, 0xffffffff ;  /* 0xffffffff00047882 */ /* 0x000fc60000000000 */
[----:B------:R-:W-:Y:S05]  /*140a0*/  BRA.DIV UR4, `(.L_x_4938) ;  /* 0x0000001204107947 */ /* 0x000fea000b800000 */
[----:B------:R-:W-:-:S13]  /*140b0*/  ELECT P6, URZ, PT ;  /* 0x00000000003f782f */ /* 0x000fda00038c0000 */
.L_x_4976:
[----:B------:R-:W-:Y:S05]  /*140c0*/  @!P6 BRA `(.L_x_4740) ;  /* 0x000000000078e947 */ /* 0x000fea0003800000 */
[----:B------:R-:W-:-:S06]  /*140d0*/  ULOP3.LUT UR4, UR45, 0x2, URZ, 0xfc, !UPT ;  /* 0x000000022d047892 */ /* 0x000fcc000f8efc3f */
[----:B---3--:R-:W-:-:S05]  /*140e0*/  IMAD.U32 R3, RZ, RZ, UR4 ;  /* 0x00000004ff037e24 */ /* 0x008fca000f8e00ff */
[----:B------:R-:W-:-:S13]  /*140f0*/  ISETP.NE.AND P2, PT, R3, 0x3, PT ;  /* 0x000000030300780c */ /* 0x000fda0003f45270 */
[----:B------:R-:W-:Y:S05]  /*14100*/  @!P2 BRA `(.L_x_4939) ;  /* 0x000000000004a947 */ /* 0x000fea0003800000 */
[----:B------:R-:W-:Y:S01]  /*14110*/  BPT.TRAP 0x1 ;  /* 0x000000040000795c */ /* 0x000fe20000300000 */
.L_x_4939:
        /* <DEDUP_REMOVED lines=8> */
[----:B------:R-:W-:-:S03]  /*141a0*/  LOP3.LUT R0, R0, R5, RZ, 0x3c, !PT ;  /* 0x0000000500007212 */ /* 0x000fc600078e3cff */
[----:B------:R-:W-:Y:S01]  /*141b0*/  IMAD R5, R3, 0x8, R8 ;  /* 0x0000000803057824 */ /* 0x000fe200078e0208 */
[----:B------:R-:W-:Y:S01]  /*141c0*/  SHF.L.U32 R0, R0, 0x1f, RZ ;  /* 0x0000001f00007819 */ /* 0x000fe200000006ff */
[----:B---3--:R-:W-:Y:S06]  /*141d0*/  @!P0 BRA `(.L_x_4940) ;  /* 0x0000000c00e48947 */ /* 0x008fec0003800000 */
.L_x_4977:
[----:B------:R-:W4:Y:S02]  /*141e0*/  SYNCS.PHASECHK.TRANS64.TRYWAIT P0, [R5+URZ], R0 ;  /* 0x00000000050075a7 */ /* 0x000f24000800017f */
[----:B----4-:R-:W-:Y:S05]  /*141f0*/  @!P0 BRA `(.L_x_4941) ;  /* 0x0000000c00f08947 */ /* 0x010fea0003800000 */
.L_x_4978:
[----:B------:R-:W-:Y:S05]  /*14200*/  @!P2 BRA `(.L_x_4942) ;  /* 0x000000000004a947 */ /* 0x000fea0003800000 */
[----:B------:R-:W-:Y:S01]  /*14210*/  BPT.TRAP 0x1 ;  /* 0x000000040000795c */ /* 0x000fe20000300000 */
.L_x_4942:
[----:B--2---:R-:W-:-:S04]  /*14220*/  VIADD R2, R2, 0x28c60 ;  /* 0x00028c6002027836 */ /* 0x004fc80000000000 */
[----:B----4-:R-:W-:-:S04]  /*14230*/  IMAD R5, R6, 0x8, R2 ;  /* 0x0000000806057824 */ /* 0x010fc800078e0202 */
[----:B------:R-:W2:Y:S02]  /*14240*/  SYNCS.PHASECHK.TRANS64.TRYWAIT P0, [R5+URZ], R4 ;  /* 0x00000004050075a7 */ /* 0x000ea4000800017f */
[----:B--2---:R-:W-:Y:S05]  /*14250*/  @!P0 BRA `(.L_x_4943) ;  /* 0x0000000c00ec8947 */ /* 0x004fea0003800000 */
.L_x_4979:
[----:B------:R-:W-:-:S07]  /*14260*/  LEA R3, R3, R2, 0x3 ;  /* 0x0000000203037211 */ /* 0x000fce00078e18ff */
.L_x_4944:
[----:B----4-:R4:W0:Y:S02]  /*14270*/  SYNCS.PHASECHK.TRANS64.TRYWAIT P0, [R3+URZ], R0 ;  /* 0x00000000030075a7 */ /* 0x010824000800017f */
[----:B0-----:R-:W-:Y:S05]  /*14280*/  @!P0 NANOSLEEP.SYNCS 0x989680 ;  /* 0x009896800000895d */ /* 0x001fea0003900000 */
[----:B------:R-:W0:Y:S02]  /*14290*/  @!P0 SYNCS.PHASECHK.TRANS64 P0, [R3+URZ], R0 ;  /* 0x00000000030085a7 */ /* 0x000e24000800007f */
[----:B0-----:R-:W-:Y:S05]  /*142a0*/  @!P0 BRA `(.L_x_4944) ;  /* 0xfffffffc00f08947 */ /* 0x001fea000383ffff */
.L_x_4740:
[----:B------:R-:W-:Y:S05]  /*142b0*/  BSYNC B6 ;  /* 0x0000000000067941 */ /* 0x000fea0003800000 */
.L_x_4737:
[----:B------:R-:W-:Y:S05]  /*142c0*/  EXIT ;  /* 0x000000000000794d */ /* 0x000fea0003800000 */
.L_x_4751:
[----:B0-----:R-:W-:-:S04]  /*142d0*/  IMAD.U32 R5, RZ, RZ, UR5 ;  /* 0x00000005ff057e24 */ /* 0x001fc8000f8e00ff */
[----:B------:R0:W1:Y:S03]  /*142e0*/  SYNCS.PHASECHK.TRANS64.TRYWAIT P1, [R5+URZ+0x28c50], R2 ;  /* 0x028c5002050075a7 */ /* 0x000066000802017f */
[----:B-1----:R-:W-:Y:S05]  /*142f0*/  @!P1 NANOSLEEP.SYNCS 0x989680 ;  /* 0x009896800000995d */ /* 0x002fea0003900000 */
[----:B------:R-:W1:Y:S02]  /*14300*/  @!P1 SYNCS.PHASECHK.TRANS64 P1, [R5+URZ+0x28c50], R2 ;  /* 0x028c5002050095a7 */ /* 0x000e64000802007f */
[----:B-1----:R-:W-:Y:S05]  /*14310*/  @!P1 BRA `(.L_x_4751) ;  /* 0xfffffffc00ec9947 */ /* 0x002fea000383ffff */
[----:B------:R-:W-:Y:S05]  /*14320*/  BRA `(.L_x_4945) ;  /* 0xfffffed400747947 */ /* 0x000fea000383ffff */
.L_x_4756:
[----:B-1----:R-:W-:-:S04]  /*14330*/  IMAD.U32 R5, RZ, RZ, UR7 ;  /* 0x00000007ff057e24 */ /* 0x002fc8000f8e00ff */
[----:B------:R1:W2:Y:S03]  /*14340*/  SYNCS.PHASECHK.TRANS64.TRYWAIT P1, [R5+URZ+0x28c50], R2 ;  /* 0x028c5002050075a7 */ /* 0x0002a6000802017f */
[----:B--2---:R-:W-:Y:S05]  /*14350*/  @!P1 NANOSLEEP.SYNCS 0x989680 ;  /* 0x009896800000995d */ /* 0x004fea0003900000 */
[----:B------:R-:W2:Y:S02]  /*14360*/  @!P1 SYNCS.PHASECHK.TRANS64 P1, [R5+URZ+0x28c50], R2 ;  /* 0x028c5002050095a7 */ /* 0x000ea4000802007f */
[----:B--2---:R-:W-:Y:S05]  /*14370*/  @!P1 BRA `(.L_x_4756) ;  /* 0xfffffffc00ec9947 */ /* 0x004fea000383ffff */
[----:B------:R-:W-:Y:S05]  /*14380*/  BRA `(.L_x_4755) ;  /* 0xfffffee0007c7947 */ /* 0x000fea000383ffff */
.L_x_4766:
[----:B0-----:R-:W-:-:S04]  /*14390*/  IMAD.U32 R9, RZ, RZ, UR37 ;  /* 0x00000025ff097e24 */ /* 0x001fc8000f8e00ff */
[----:B------:R0:W1:Y:S03]  /*143a0*/  SYNCS.PHASECHK.TRANS64.TRYWAIT P0, [R9+URZ+0x28c00], R14 ;  /* 0x028c000e090075a7 */ /* 0x000066000800017f */
[----:B-1----:R-:W-:Y:S05]  /*143b0*/  @!P0 NANOSLEEP.SYNCS 0x989680 ;  /* 0x009896800000895d */ /* 0x002fea0003900000 */
[----:B------:R-:W1:Y:S02]  /*143c0*/  @!P0 SYNCS.PHASECHK.TRANS64 P0, [R9+URZ+0x28c00], R14 ;  /* 0x028c000e090085a7 */ /* 0x000e64000800007f */
[----:B-1----:R-:W-:Y:S05]  /*143d0*/  @!P0 BRA `(.L_x_4766) ;  /* 0xfffffffc00ec8947 */ /* 0x002fea000383ffff */
[----:B------:R-:W-:Y:S05]  /*143e0*/  BRA `(.L_x_4946) ;  /* 0xfffffef800b07947 */ /* 0x000fea000383ffff */
.L_x_4770:
[----:B--2---:R-:W-:-:S04]  /*143f0*/  IMAD.U32 R5, RZ, RZ, UR37 ;  /* 0x00000025ff057e24 */ /* 0x004fc8000f8e00ff */
[----:B------:R2:W3:Y:S03]  /*14400*/  SYNCS.PHASECHK.TRANS64.TRYWAIT P0, [R5+URZ+0x28c30], R14 ;  /* 0x028c300e050075a7 */ /* 0x0004e6000800017f */
[----:B---3--:R-:W-:Y:S05]  /*14410*/  @!P0 NANOSLEEP.SYNCS 0x989680 ;  /* 0x009896800000895d */ /* 0x008fea0003900000 */
[----:B------:R-:W3:Y:S02]  /*14420*/  @!P0 SYNCS.PHASECHK.TRANS64 P0, [R5+URZ+0x28c30], R14 ;  /* 0x028c300e050085a7 */ /* 0x000ee4000800007f */
[----:B---3--:R-:W-:Y:S05]  /*14430*/  @!P0 BRA `(.L_x_4770) ;  /* 0xfffffffc00ec8947 */ /* 0x008fea000383ffff */
[----:B------:R-:W-:Y:S05]  /*14440*/  BRA `(.L_x_4769) ;  /* 0xfffffef800fc7947 */ /* 0x000fea000383ffff */
.L_x_4782:
[----:B--2---:R2:W4:Y:S02]  /*14450*/  SYNCS.PHASECHK.TRANS64.TRYWAIT P0, [R13+URZ+0x28c50], R14 ;  /* 0x028c500e0d0075a7 */ /* 0x004524000800017f */
[----:B----4-:R-:W-:Y:S05]  /*14460*/  @!P0 NANOSLEEP.SYNCS 0x989680 ;  /* 0x009896800000895d */ /* 0x010fea0003900000 */
[----:B------:R-:W4:Y:S02]  /*14470*/  @!P0 SYNCS.PHASECHK.TRANS64 P0, [R13+URZ+0x28c50], R14 ;  /* 0x028c500e0d0085a7 */ /* 0x000f24000800007f */
[----:B----4-:R-:W-:Y:S05]  /*14480*/  @!P0 BRA `(.L_x_4782) ;  /* 0xfffffffc00f08947 */ /* 0x010fea000383ffff */
[----:B------:R-:W-:Y:S05]  /*14490*/  BRA `(.L_x_4781) ;  /* 0xffffff1800647947 */ /* 0x000fea000383ffff */
.L_x_4790:
[----:B01----:R-:W-:-:S04]  /*144a0*/  IMAD.U32 R14, RZ, RZ, UR31 ;  /* 0x0000001fff0e7e24 */ /* 0x003fc8000f8e00ff */
[----:B------:R0:W1:Y:S03]  /*144b0*/  SYNCS.PHASECHK.TRANS64.TRYWAIT P0, [R14+URZ+0x28c30], R13 ;  /* 0x028c300d0e0075a7 */ /* 0x000066000800017f */
[----:B-1----:R-:W-:Y:S05]  /*144c0*/  @!P0 NANOSLEEP.SYNCS 0x989680 ;  /* 0x009896800000895d */ /* 0x002fea0003900000 */
[----:B------:R-:W1:Y:S02]  /*144d0*/  @!P0 SYNCS.PHASECHK.TRANS64 P0, [R14+URZ+0x28c30], R13 ;  /* 0x028c300d0e0085a7 */ /* 0x000e64000800007f */
[----:B-1----:R-:W-:Y:S05]  /*144e0*/  @!P0 BRA `(.L_x_4790) ;  /* 0xfffffffc00ec8947 */ /* 0x002fea000383ffff */
[----:B------:R-:W-:Y:S05]  /*144f0*/  BRA `(.L_x_4789) ;  /* 0xffffff1c00cc7947 */ /* 0x000fea000383ffff */
.L_x_4802:
[----:B-1----:R1:W2:Y:S02]  /*14500*/  SYNCS.PHASECHK.TRANS64.TRYWAIT P0, [R14+URZ+0x28c50], R13 ;  /* 0x028c500d0e0075a7 */ /* 0x0022a4000800017f */
[----:B--2---:R-:W-:Y:S05]  /*14510*/  @!P0 NANOSLEEP.SYNCS 0x989680 ;  /* 0x009896800000895d */ /* 0x004fea0003900000 */
[----:B------:R-:W2:Y:S02]  /*14520*/  @!P0 SYNCS.PHASECHK.TRANS64 P0, [R14+URZ+0x28c50], R13 ;  /* 0x028c500d0e0085a7 */ /* 0x000ea4000800007f */
[----:B--2---:R-:W-:Y:S05]  /*14530*/  @!P0 BRA `(.L_x_4802) ;  /* 0xfffffffc00f08947 */ /* 0x004fea000383ffff */
[----:B------:R-:W-:Y:S05]  /*14540*/  BRA `(.L_x_4801) ;  /* 0xffffff3c00b47947 */ /* 0x000fea000383ffff */
.L_x_4811:
[----:B-1----:R-:W-:-:S04]  /*14550*/  IMAD.U32 R6, RZ, RZ, UR28 ;  /* 0x0000001cff067e24 */ /* 0x002fc8000f8e00ff */
[----:B------:R1:W2:Y:S03]  /*14560*/  SYNCS.PHASECHK.TRANS64.TRYWAIT P1, [R6+URZ+0x28c30], R13 ;  /* 0x028c300d060075a7 */ /* 0x0002a6000802017f */
[----:B--2---:R-:W-:Y:S05]  /*14570*/  @!P1 NANOSLEEP.SYNCS 0x989680 ;  /* 0x009896800000995d */ /* 0x004fea0003900000 */
[----:B------:R-:W2:Y:S02]  /*14580*/  @!P1 SYNCS.PHASECHK.TRANS64 P1, [R6+URZ+0x28c30], R13 ;  /* 0x028c300d060095a7 */ /* 0x000ea4000802007f */
[----:B--2---:R-:W-:Y:S05]  /*14590*/  @!P1 BRA `(.L_x_4811) ;  /* 0xfffffffc00ec9947 */ /* 0x004fea000383ffff */
[----:B------:R-:W-:Y:S05]  /*145a0*/  BRA `(.L_x_4810) ;  /* 0xffffff4400587947 */ /* 0x000fea000383ffff */
.L_x_4815:
[----:B---3--:R3:W4:Y:S02]  /*145b0*/  SYNCS.PHASECHK.TRANS64.TRYWAIT P1, [R184+URZ+0x28c50], R13 ;  /* 0x028c500db80075a7 */ /* 0x008724000802017f */
[----:B----4-:R-:W-:Y:S05]  /*145c0*/  @!P1 NANOSLEEP.SYNCS 0x989680 ;  /* 0x009896800000995d */ /* 0x010fea0003900000 */
[----:B------:R-:W4:Y:S02]  /*145d0*/  @!P1 SYNCS.PHASECHK.TRANS64 P1, [R184+URZ+0x28c50], R13 ;  /* 0x028c500db80095a7 */ /* 0x000f24000802007f */
[----:B----4-:R-:W-:Y:S05]  /*145e0*/  @!P1 BRA `(.L_x_4815) ;  /* 0xfffffffc00f09947 */ /* 0x010fea000383ffff */
[----:B------:R-:W-:Y:S05]  /*145f0*/  BRA `(.L_x_4814) ;  /* 0xffffff5800747947 */ /* 0x000fea000383ffff */
.L_x_4821:
[----:B--2---:R-:W-:-:S04]  /*14600*/  IMAD.U32 R6, RZ, RZ, UR30 ;  /* 0x0000001eff067e24 */ /* 0x004fc8000f8e00ff */
[----:B------:R2:W0:Y:S03]  /*14610*/  SYNCS.PHASECHK.TRANS64.TRYWAIT P0, [R6+URZ+0x28c30], R13 ;  /* 0x028c300d060075a7 */ /* 0x000426000800017f */
[----:B0-----:R-:W-:Y:S05]  /*14620*/  @!P0 NANOSLEEP.SYNCS 0x989680 ;  /* 0x009896800000895d */ /* 0x001fea0003900000 */
[----:B------:R-:W0:Y:S02]  /*14630*/  @!P0 SYNCS.PHASECHK.TRANS64 P0, [R6+URZ+0x28c30], R13 ;  /* 0x028c300d060085a7 */ /* 0x000e24000800007f */
[----:B0-----:R-:W-:Y:S05]  /*14640*/  @!P0 BRA `(.L_x_4821) ;  /* 0xfffffffc00ec8947 */ /* 0x001fea000383ffff */
[----:B------:R-:W-:Y:S05]  /*14650*/  BRA `(.L_x_4820) ;  /* 0xffffff5c00687947 */ /* 0x000fea000383ffff */
.L_x_4833:
[----:B--2---:R2:W3:Y:S02]  /*14660*/  SYNCS.PHASECHK.TRANS64.TRYWAIT P0, [R14+URZ+0x28c50], R13 ;  /* 0x028c500d0e0075a7 */ /* 0x0044e4000800017f */
[----:B---3--:R-:W-:Y:S05]  /*14670*/  @!P0 NANOSLEEP.SYNCS 0x989680 ;  /* 0x009896800000895d */ /* 0x008fea0003900000 */
[----:B------:R-:W3:Y:S02]  /*14680*/  @!P0 SYNCS.PHASECHK.TRANS64 P0, [R14+URZ+0x28c50], R13 ;  /* 0x028c500d0e0085a7 */ /* 0x000ee4000800007f */
[----:B---3--:R-:W-:Y:S05]  /*14690*/  @!P0 BRA `(.L_x_4833) ;  /* 0xfffffffc00f08947 */ /* 0x008fea000383ffff */
[----:B------:R-:W-:Y:S05]  /*146a0*/  BRA `(.L_x_4832) ;  /* 0xffffff7c00347947 */ /* 0x000fea000383ffff */
.L_x_4852:
[----:B------:R-:W-:Y:S01]  /*146b0*/  MOV R13, R19 ;  /* 0x00000013000d7202 */ /* 0x000fe20000000f00 */
[----:B------:R-:W-:Y:S02]  /*146c0*/  IMAD.MOV.U32 R12, RZ, RZ, RZ ;  /* 0x000000ffff0c7224 */ /* 0x000fe400078e00ff */
[----:B------:R-:W-:Y:S02]  /*146d0*/  IMAD.MOV.U32 R11, RZ, RZ, 0x1f ;  /* 0x0000001fff0b7424 */ /* 0x000fe400078e00ff */
[----:B------:R-:W-:-:S07]  /*146e0*/  IMAD.MOV.U32 R15, RZ, RZ, -0x1 ;  /* 0xffffffffff0f7424 */ /* 0x000fce00078e00ff */
[----:B------:R-:W-:Y:S05]  /*146f0*/  WARPSYNC.COLLECTIVE R15, `(.L_x_4947) ;  /* 0x000000000f087348 */ /* 0x000fea0003c00000 */
[----:B------:R0:W1:Y:S02]  /*14700*/  SHFL.IDX P6, R14, R13, R12, R11 ;  /* 0x0000000c0d0e7389 */ /* 0x00006400000c000b */
[----:B01----:R-:W-:Y:S01]  /*14710*/  ENDCOLLECTIVE ;  /* 0x000000000000791b */ /* 0x003fe20003800000 */
.L_x_4947:
[----:B------:R-:W-:Y:S05]  /*14720*/  BRA `(.L_x_4948) ;  /* 0xffffffbc00f87947 */ /* 0x000fea000383ffff */
.L_x_4854:
[----:B------:R-:W-:Y:S01]  /*14730*/  BSSY B0, `(.L_x_4949) ;  /* 0x0000006000007945 */ /* 0x000fe20003800000 */
[----:B------:R-:W-:-:S07]  /*14740*/  IMAD.MOV.U32 R15, RZ, RZ, -0x1 ;  /* 0xffffffffff0f7424 */ /* 0x000fce00078e00ff */
[----:B------:R-:W-:Y:S05]  /*14750*/  WARPSYNC.COLLECTIVE R15, `(.L_x_4950) ;  /* 0x000000000f0c7348 */ /* 0x000fea0003c00000 */
[----:B------:R-:W-:Y:S02]  /*14760*/  ELECT P6, UR62, PT ;  /* 0x00000000003e782f */ /* 0x000fe400038c0000 */
[----:B------:R-:W-:Y:S01]  /*14770*/  MOV R14, UR62 ;  /* 0x0000003e000e7c02 */ /* 0x000fe20008000f00 */
[----:B------:R-:W-:Y:S10]  /*14780*/  ENDCOLLECTIVE ;  /* 0x000000000000791b */ /* 0x000ff40003800000 */
.L_x_4950:
[----:B------:R-:W-:Y:S05]  /*14790*/  BSYNC B0 ;  /* 0x0000000000007941 */ /* 0x000fea0003800000 */
.L_x_4949:
[----:B------:R-:W-:Y:S05]  /*147a0*/  BRA `(.L_x_4951) ;  /* 0xffffffbc00f87947 */ /* 0x000fea000383ffff */
.L_x_4856:
[----:B0-----:R-:W-:-:S04]  /*147b0*/  IMAD.U32 R3, RZ, RZ, UR38 ;  /* 0x00000026ff037e24 */ /* 0x001fc8000f8e00ff */
[----:B------:R0:W1:Y:S03]  /*147c0*/  SYNCS.PHASECHK.TRANS64.TRYWAIT P0, [R3+URZ+0x28c40], R0 ;  /* 0x028c4000030075a7 */ /* 0x000066000800017f */
[----:B-1----:R-:W-:Y:S05]  /*147d0*/  @!P0 NANOSLEEP.SYNCS 0x989680 ;  /* 0x009896800000895d */ /* 0x002fea0003900000 */
[----:B------:R-:W1:Y:S02]  /*147e0*/  @!P0 SYNCS.PHASECHK.TRANS64 P0, [R3+URZ+0x28c40], R0 ;  /* 0x028c4000030085a7 */ /* 0x000e64000800007f */
[----:B-1----:R-:W-:Y:S05]  /*147f0*/  @!P0 BRA `(.L_x_4856) ;  /* 0xfffffffc00ec8947 */ /* 0x002fea000383ffff */
[----:B------:R-:W-:Y:S05]  /*14800*/  BRA `(.L_x_4952) ;  /* 0xffffffc000587947 */ /* 0x000fea000383ffff */
.L_x_4859:
[----:B------:R-:W-:Y:S01]  /*14810*/  IMAD.MOV.U32 R13, RZ, RZ, R7 ;  /* 0x000000ffff0d7224 */ /* 0x000fe200078e0007 */
[----:B------:R-:W-:Y:S01]  /*14820*/  MOV R11, 0x181f ;  /* 0x0000181f000b7802 */ /* 0x000fe20000000f00 */
[----:B------:R-:W-:Y:S02]  /*14830*/  IMAD.MOV.U32 R12, RZ, RZ, RZ ;  /* 0x000000ffff0c7224 */ /* 0x000fe400078e00ff */
[----:B------:R-:W-:Y:S02]  /*14840*/  IMAD.MOV.U32 R15, RZ, RZ, -0x1 ;  /* 0xffffffffff0f7424 */ /* 0x000fe400078e00ff */
[----:B------:R-:W-:-:S07]  /*14850*/  VIADD R4, R4, UR40 ;  /* 0x0000002804047c36 */ /* 0x000fce0008000000 */
[----:B------:R-:W-:Y:S05]  /*14860*/  WARPSYNC.COLLECTIVE R15, `(.L_x_4953) ;  /* 0x000000000f087348 */ /* 0x000fea0003c00000 */
[----:B------:R0:W1:Y:S02]  /*14870*/  SHFL.IDX P6, R14, R13, R12, R11 ;  /* 0x0000000c0d0e7389 */ /* 0x00006400000c000b */
[----:B01----:R-:W-:Y:S01]  /*14880*/  ENDCOLLECTIVE ;  /* 0x000000000000791b */ /* 0x003fe20003800000 */
.L_x_4953:
[----:B------:R-:W-:Y:S02]  /*14890*/  IMAD.MOV.U32 R13, RZ, RZ, R0 ;  /* 0x000000ffff0d7224 */ /* 0x000fe400078e0000 */
[----:B------:R-:W-:-:S07]  /*148a0*/  IMAD.MOV.U32 R2, RZ, RZ, R14 ;  /* 0x000000ffff027224 */ /* 0x000fce00078e000e */
[----:B------:R-:W-:Y:S05]  /*148b0*/  WARPSYNC.COLLECTIVE R15, `(.L_x_4954) ;  /* 0x000000000f087348 */ /* 0x000fea0003c00000 */
[----:B------:R0:W1:Y:S02]  /*148c0*/  SHFL.IDX P6, R14, R13, R12, R11 ;  /* 0x0000000c0d0e7389 */ /* 0x00006400000c000b */
[----:B01----:R-:W-:Y:S01]  /*148d0*/  ENDCOLLECTIVE ;  /* 0x000000000000791b */ /* 0x003fe20003800000 */
.L_x_4954:
[----:B------:R-:W-:Y:S02]  /*148e0*/  ULDC UR4, c[0x0][0x288] ;  /* 0x0000a20000047ab9 */ /* 0x000fe40000000800 */
[----:B------:R-:W-:-:S05]  /*148f0*/  IMAD R6, R6, UR4, RZ ;  /* 0x0000000406067c24 */ /* 0x000fca000f8e02ff */
[C---:B------:R-:W-:Y:S01]  /*14900*/  ISETP.GE.AND P1, PT, R4.reuse, R6, PT ;  /* 0x000000060400720c */ /* 0x040fe20003f26270 */
[----:B------:R-:W-:Y:S01]  /*14910*/  VIADD R11, R4, 0x10 ;  /* 0x00000010040b7836 */ /* 0x000fe20000000000 */
[----:B------:R-:W-:Y:S01]  /*14920*/  MOV R13, R7 ;  /* 0x00000007000d7202 */ /* 0x000fe20000000f00 */
        /* <DEDUP_REMOVED lines=8> */
[----:B------:R0:W-:Y:S01]  /*149b0*/  @!P1 LDGSTS.E.BYPASS.LTC128B.128 [R9+0x20400], desc[UR48][R2.64], !P0 ;  /* 0x2040000002099fae */ /* 0x0001e2000c101d70 */
[----:B------:R-:W-:Y:S01]  /*149c0*/  ISETP.GE.AND P1, PT, R11, R6, PT ;  /* 0x000000060b00720c */ /* 0x000fe20003f26270 */
[----:B------:R-:W-:-:S12]  /*149d0*/  IMAD.MOV.U32 R11, RZ, RZ, 0x181f ;  /* 0x0000181fff0b7424 */ /* 0x000fd800078e00ff */
[----:B0-----:R-:W-:Y:S05]  /*149e0*/  WARPSYNC.COLLECTIVE R15, `(.L_x_4955) ;  /* 0x000000000f087348 */ /* 0x001fea0003c00000 */
[----:B------:R1:W2:Y:S02]  /*149f0*/  SHFL.IDX P6, R14, R13, R12, R11 ;  /* 0x0000000c0d0e7389 */ /* 0x0002a400000c000b */
[----:B012---:R-:W-:Y:S01]  /*14a00*/  ENDCOLLECTIVE ;  /* 0x000000000000791b */ /* 0x007fe20003800000 */
.L_x_4955:
[----:B------:R-:W-:Y:S01]  /*14a10*/  VIADD R9, R4, 0x20 ;  /* 0x0000002004097836 */ /* 0x000fe20000000000 */
[----:B------:R-:W-:Y:S01]  /*14a20*/  @!P1 LEA R21, R5, UR38, 0x1 ;  /* 0x0000002605159c11 */ /* 0x000fe2000f8e08ff */
[----:B------:R-:W-:Y:S02]  /*14a30*/  IMAD.MOV.U32 R13, RZ, RZ, R0 ;  /* 0x000000ffff0d7224 */ /* 0x000fe400078e0000 */
[----:B------:R-:W-:-:S07]  /*14a40*/  IMAD.MOV.U32 R2, RZ, RZ, R14 ;  /* 0x000000ffff027224 */ /* 0x000fce00078e000e */
[----:B------:R-:W-:Y:S05]  /*14a50*/  WARPSYNC.COLLECTIVE R15, `(.L_x_4956) ;  /* 0x000000000f087348 */ /* 0x000fea0003c00000 */
[----:B------:R0:W1:Y:S02]  /*14a60*/  SHFL.IDX P6, R14, R13, R12, R11 ;  /* 0x0000000c0d0e7389 */ /* 0x00006400000c000b */
[----:B01----:R-:W-:Y:S01]  /*14a70*/  ENDCOLLECTIVE ;  /* 0x000000000000791b */ /* 0x003fe20003800000 */
.L_x_4956:
[----:B------:R-:W-:Y:S01]  /*14a80*/  MOV R13, R7 ;  /* 0x00000007000d7202 */ /* 0x000fe20000000f00 */
[----:B------:R-:W-:Y:S01]  /*14a90*/  IMAD.MOV.U32 R12, RZ, RZ, 0x2 ;  /* 0x00000002ff0c7424 */ /* 0x000fe200078e00ff */
[----:B------:R-:W-:-:S05]  /*14aa0*/  @!P1 LEA R14, P2, R8, R14, 0x1 ;  /* 0x0000000e080e9211 */ /* 0x000fca00078408ff */
[----:B------:R-:W-:Y:S02]  /*14ab0*/  @!P1 IMAD.X R3, RZ, RZ, R2, P2 ;  /* 0x000000ffff039224 */ /* 0x000fe400010e0602 */
[----:B------:R-:W-:-:S07]  /*14ac0*/  @!P1 IMAD.MOV.U32 R2, RZ, RZ, R14 ;  /* 0x000000ffff029224 */ /* 0x000fce00078e000e */
[----:B------:R-:W-:Y:S05]  /*14ad0*/  WARPSYNC.COLLECTIVE R15, `(.L_x_4957) ;  /* 0x000000000f087348 */ /* 0x000fea0003c00000 */
[----:B------:R0:W1:Y:S02]  /*14ae0*/  SHFL.IDX P6, R14, R13, R12, R11 ;  /* 0x0000000c0d0e7389 */ /* 0x00006400000c000b */
[----:B01----:R-:W-:Y:S01]  /*14af0*/  ENDCOLLECTIVE ;  /* 0x000000000000791b */ /* 0x003fe20003800000 */
.L_x_4957:
[----:B------:R-:W-:Y:S01]  /*14b00*/  @!PT LDS RZ, [RZ] ;  /* 0x00000000fffff984 */ /* 0x000fe20000000800 */
[----:B------:R-:W-:Y:S01]  /*14b10*/  @!PT LDS RZ, [RZ] ;  /* 0x00000000fffff984 */ /* 0x000fe20000000800 */
[----:B------:R-:W-:Y:S01]  /*14b20*/  @!PT LDS RZ, [RZ] ;  /* 0x00000000fffff984 */ /* 0x000fe20000000800 */
[----:B------:R0:W-:Y:S01]  /*14b30*/  @!P1 LDGSTS.E.BYPASS.LTC128B.128 [R21+0x20c00], desc[UR48][R2.64], !P0 ;  /* 0x20c0000002159fae */ /* 0x0001e2000c101d70 */
[----:B------:R-:W-:Y:S01]  /*14b40*/  ISETP.GE.AND P1, PT, R9, R6, PT ;  /* 0x000000060900720c */ /* 0x000fe20003f26270 */
[----:B------:R-:W-:-:S12]  /*14b50*/  IMAD.MOV.U32 R13, RZ, RZ, R0 ;  /* 0x000000ffff0d7224 */ /* 0x000fd800078e0000 */
[----:B------:R-:W-:Y:S01]  /*14b60*/  @!P1 LEA R9, R5, UR38, 0x1 ;  /* 0x0000002605099c11 */ /* 0x000fe2000f8e08ff */
[----:B0-----:R-:W-:-:S07]  /*14b70*/  IMAD.MOV.U32 R2, RZ, RZ, R14 ;  /* 0x000000ffff027224 */ /* 0x001fce00078e000e */
[----:B------:R-:W-:Y:S05]  /*14b80*/  WARPSYNC.COLLECTIVE R15, `(.L_x_4958) ;  /* 0x000000000f087348 */ /* 0x000fea0003c00000 */
[----:B------:R0:W1:Y:S02]  /*14b90*/  SHFL.IDX P6, R14, R13, R12, R11 ;  /* 0x0000000c0d0e7389 */ /* 0x00006400000c000b */
[----:B01----:R-:W-:Y:S01]  /*14ba0*/  ENDCOLLECTIVE ;  /* 0x000000000000791b */ /* 0x003fe20003800000 */
.L_x_4958:
[----:B------:R-:W-:Y:S02]  /*14bb0*/  IMAD.MOV.U32 R13, RZ, RZ, R7 ;  /* 0x000000ffff0d7224 */ /* 0x000fe400078e0007 */
[----:B------:R-:W-:Y:S01]  /*14bc0*/  IMAD.MOV.U32 R12, RZ, RZ, 0x3 ;  /* 0x00000003ff0c7424 */ /* 0x000fe200078e00ff */
[----:B------:R-:W-:-:S05]  /*14bd0*/  @!P1 LEA R14, P2, R8, R14, 0x1 ;  /* 0x0000000e080e9211 */ /* 0x000fca00078408ff */
[----:B------:R-:W-:Y:S02]  /*14be0*/  @!P1 IMAD.X R3, RZ, RZ, R2, P2 ;  /* 0x000000ffff039224 */ /* 0x000fe400010e0602 */
[----:B------:R-:W-:-:S07]  /*14bf0*/  @!P1 IMAD.MOV.U32 R2, RZ, RZ, R14 ;  /* 0x000000ffff029224 */ /* 0x000fce00078e000e */
[----:B------:R-:W-:Y:S05]  /*14c00*/  WARPSYNC.COLLECTIVE R15, `(.L_x_4959) ;  /* 0x000000000f087348 */ /* 0x000fea0003c00000 */
[----:B------:R0:W1:Y:S02]  /*14c10*/  SHFL.IDX P6, R14, R13, R12, R11 ;  /* 0x0000000c0d0e7389 */ /* 0x00006400000c000b */
[----:B01----:R-:W-:Y:S01]  /*14c20*/  ENDCOLLECTIVE ;  /* 0x000000000000791b */ /* 0x003fe20003800000 */
.L_x_4959:
[----:B------:R-:W-:Y:S01]  /*14c30*/  @!PT LDS RZ, [RZ] ;  /* 0x00000000fffff984 */ /* 0x000fe20000000800 */
[----:B------:R-:W-:Y:S01]  /*14c40*/  @!PT LDS RZ, [RZ] ;  /* 0x00000000fffff984 */ /* 0x000fe20000000800 */
[----:B------:R-:W-:Y:S01]  /*14c50*/  @!PT LDS RZ, [RZ] ;  /* 0x00000000fffff984 */ /* 0x000fe20000000800 */
[----:B------:R0:W-:Y:S01]  /*14c60*/  @!P1 LDGSTS.E.BYPASS.LTC128B.128 [R9+0x21400], desc[UR48][R2.64], !P0 ;  /* 0x2140000002099fae */ /* 0x0001e2000c101d70 */
[----:B------:R-:W-:Y:S01]  /*14c70*/  IMAD.MOV.U32 R13, RZ, RZ, R0 ;  /* 0x000000ffff0d7224 */ /* 0x000fe200078e0000 */
[----:B------:R-:W-:-:S07]  /*14c80*/  MOV R7, R14 ;  /* 0x0000000e00077202 */ /* 0x000fce0000000f00 */
[----:B0-----:R-:W-:Y:S05]  /*14c90*/  WARPSYNC.COLLECTIVE R15, `(.L_x_4960) ;  /* 0x000000000f087348 */ /* 0x001fea0003c00000 */
[----:B------:R1:W2:Y:S02]  /*14ca0*/  SHFL.IDX P6, R14, R13, R12, R11 ;  /* 0x0000000c0d0e7389 */ /* 0x0002a400000c000b */
[----:B012---:R-:W-:Y:S01]  /*14cb0*/  ENDCOLLECTIVE ;  /* 0x000000000000791b */ /* 0x007fe20003800000 */
.L_x_4960:
[----:B------:R-:W-:Y:S05]  /*14cc0*/  BRA `(.L_x_4961) ;  /* 0xffffffc400307947 */ /* 0x000fea000383ffff */
.L_x_4860:
[----:B0-----:R-:W-:-:S04]  /*14cd0*/  IMAD.U32 R3, RZ, RZ, UR38 ;  /* 0x00000026ff037e24 */ /* 0x001fc8000f8e00ff */
[----:B------:R0:W1:Y:S03]  /*14ce0*/  SYNCS.PHASECHK.TRANS64.TRYWAIT P0, [R3+URZ+0x28c20], R4 ;  /* 0x028c2004030075a7 */ /* 0x000066000800017f */
[----:B-1----:R-:W-:Y:S05]  /*14cf0*/  @!P0 NANOSLEEP.SYNCS 0x989680 ;  /* 0x009896800000895d */ /* 0x002fea0003900000 */
[----:B------:R-:W1:Y:S02]  /*14d00*/  @!P0 SYNCS.PHASECHK.TRANS64 P0, [R3+URZ+0x28c20], R4 ;  /* 0x028c2004030085a7 */ /* 0x000e64000800007f */
[----:B-1----:R-:W-:Y:S05]  /*14d10*/  @!P0 BRA `(.L_x_4860) ;  /* 0xfffffffc00ec8947 */ /* 0x002fea000383ffff */
[----:B------:R-:W-:Y:S05]  /*14d20*/  BRA `(.L_x_4962) ;  /* 0xffffffc400607947 */ /* 0x000fea000383ffff */
.L_x_4863:
[----:B0-----:R-:W-:-:S04]  /*14d30*/  IMAD.U32 R3, RZ, RZ, UR38 ;  /* 0x00000026ff037e24 */ /* 0x001fc8000f8e00ff */
[----:B------:R0:W1:Y:S03]  /*14d40*/  SYNCS.PHASECHK.TRANS64.TRYWAIT P0, [R3+URZ+0x28c60], R4 ;  /* 0x028c6004030075a7 */ /* 0x000066000800017f */
[----:B-1----:R-:W-:Y:S05]  /*14d50*/  @!P0 NANOSLEEP.SYNCS 0x989680 ;  /* 0x009896800000895d */ /* 0x002fea0003900000 */
[----:B------:R-:W1:Y:S02]  /*14d60*/  @!P0 SYNCS.PHASECHK.TRANS64 P0, [R3+URZ+0x28c60], R4 ;  /* 0x028c6004030085a7 */ /* 0x000e64000800007f */
[----:B-1----:R-:W-:Y:S05]  /*14d70*/  @!P0 BRA `(.L_x_4863) ;  /* 0xfffffffc00ec8947 */ /* 0x002fea000383ffff */
[----:B------:R-:W-:Y:S05]  /*14d80*/  BRA `(.L_x_4963) ;  /* 0xffffffc4006c7947 */ /* 0x000fea000383ffff */
.L_x_4879:
[----:B-1----:R-:W-:-:S04]  /*14d90*/  IMAD.U32 R3, RZ, RZ, UR38 ;  /* 0x00000026ff037e24 */ /* 0x002fc8000f8e00ff */
[----:B------:R1:W2:Y:S03]  /*14da0*/  SYNCS.PHASECHK.TRANS64.TRYWAIT P0, [R3+URZ+0x28c48], R2 ;  /* 0x028c4802030075a7 */ /* 0x0002a6000800017f */
[----:B--2---:R-:W-:Y:S05]  /*14db0*/  @!P0 NANOSLEEP.SYNCS 0x989680 ;  /* 0x009896800000895d */ /* 0x004fea0003900000 */
[----:B------:R-:W2:Y:S02]  /*14dc0*/  @!P0 SYNCS.PHASECHK.TRANS64 P0, [R3+URZ+0x28c48], R2 ;  /* 0x028c4802030085a7 */ /* 0x000ea4000800007f */
[----:B--2---:R-:W-:Y:S05]  /*14dd0*/  @!P0 BRA `(.L_x_4879) ;  /* 0xfffffffc00ec8947 */ /* 0x004fea000383ffff */
[----:B------:R-:W-:Y:S05]  /*14de0*/  BRA `(.L_x_4964) ;  /* 0xffffffd000387947 */ /* 0x000fea000383ffff */
.L_x_4884:
[----:B01----:R-:W-:-:S04]  /*14df0*/  IMAD.U32 R3, RZ, RZ, UR38 ;  /* 0x00000026ff037e24 */ /* 0x003fc8000f8e00ff */
[----:B------:R0:W1:Y:S03]  /*14e00*/  SYNCS.PHASECHK.TRANS64.TRYWAIT P0, [R3+URZ+0x28c68], R2 ;  /* 0x028c6802030075a7 */ /* 0x000066000800017f */
[----:B-1----:R-:W-:Y:S05]  /*14e10*/  @!P0 NANOSLEEP.SYNCS 0x989680 ;  /* 0x009896800000895d */ /* 0x002fea0003900000 */
[----:B------:R-:W1:Y:S02]  /*14e20*/  @!P0 SYNCS.PHASECHK.TRANS64 P0, [R3+URZ+0x28c68], R2 ;  /* 0x028c6802030085a7 */ /* 0x000e64000800007f */
[----:B-1----:R-:W-:Y:S05]  /*14e30*/  @!P0 BRA `(.L_x_4884) ;  /* 0xfffffffc00ec8947 */ /* 0x002fea000383ffff */
[----:B------:R-:W-:Y:S05]  /*14e40*/  BRA `(.L_x_4965) ;  /* 0xffffffd000987947 */ /* 0x000fea000383ffff */
.L_x_4899:
[----:B-1----:R-:W-:-:S04]  /*14e50*/  IMAD.U32 R3, RZ, RZ, UR38 ;  /* 0x00000026ff037e24 */ /* 0x002fc8000f8e00ff */
[----:B------:R1:W2:Y:S03]  /*14e60*/  SYNCS.PHASECHK.TRANS64.TRYWAIT P0, [R3+URZ+0x28c40], R2 ;  /* 0x028c4002030075a7 */ /* 0x0002a6000800017f */
[----:B--2---:R-:W-:Y:S05]  /*14e70*/  @!P0 NANOSLEEP.SYNCS 0x989680 ;  /* 0x009896800000895d */ /* 0x004fea0003900000 */
[----:B------:R-:W2:Y:S02]  /*14e80*/  @!P0 SYNCS.PHASECHK.TRANS64 P0, [R3+URZ+0x28c40], R2 ;  /* 0x028c4002030085a7 */ /* 0x000ea4000800007f */
[----:B--2---:R-:W-:Y:S05]  /*14e90*/  @!P0 BRA `(.L_x_4899) ;  /* 0xfffffffc00ec8947 */ /* 0x004fea000383ffff */
[----:B------:R-:W-:Y:S05]  /*14ea0*/  BRA `(.L_x_4966) ;  /* 0xffffffd800e87947 */ /* 0x000fea000383ffff */
.L_x_4904:
[----:B01----:R-:W-:-:S04]  /*14eb0*/  IMAD.U32 R3, RZ, RZ, UR38 ;  /* 0x00000026ff037e24 */ /* 0x003fc8000f8e00ff */
[----:B------:R0:W1:Y:S03]  /*14ec0*/  SYNCS.PHASECHK.TRANS64.TRYWAIT P0, [R3+URZ+0x28c60], R2 ;  /* 0x028c6002030075a7 */ /* 0x000066000800017f */
[----:B-1----:R-:W-:Y:S05]  /*14ed0*/  @!P0 NANOSLEEP.SYNCS 0x989680 ;  /* 0x009896800000895d */ /* 0x002fea0003900000 */
[----:B------:R-:W1:Y:S02]  /*14ee0*/  @!P0 SYNCS.PHASECHK.TRANS64 P0, [R3+URZ+0x28c60], R2 ;  /* 0x028c6002030085a7 */ /* 0x000e64000800007f */
[----:B-1----:R-:W-:Y:S05]  /*14ef0*/  @!P0 BRA `(.L_x_4904) ;  /* 0xfffffffc00ec8947 */ /* 0x002fea000383ffff */
[----:B------:R-:W-:Y:S05]  /*14f00*/  BRA `(.L_x_4967) ;  /* 0xffffffdc004c7947 */ /* 0x000fea000383ffff */
.L_x_4920:
[----:B--2---:R-:W-:-:S04]  /*14f10*/  MOV R3, UR38 ;  /* 0x0000002600037c02 */ /* 0x004fc80008000f00 */
[----:B------:R2:W3:Y:S03]  /*14f20*/  SYNCS.PHASECHK.TRANS64.TRYWAIT P0, [R3+URZ+0x28c48], R2 ;  /* 0x028c4802030075a7 */ /* 0x0004e6000800017f */
[----:B---3--:R-:W-:Y:S05]  /*14f30*/  @!P0 NANOSLEEP.SYNCS 0x989680 ;  /* 0x009896800000895d */ /* 0x008fea0003900000 */
[----:B------:R-:W3:Y:S02]  /*14f40*/  @!P0 SYNCS.PHASECHK.TRANS64 P0, [R3+URZ+0x28c48], R2 ;  /* 0x028c4802030085a7 */ /* 0x000ee4000800007f */
[----:B---3--:R-:W-:Y:S05]  /*14f50*/  @!P0 BRA `(.L_x_4920) ;  /* 0xfffffffc00ec8947 */ /* 0x008fea000383ffff */
[----:B------:R-:W-:Y:S05]  /*14f60*/  BRA `(.L_x_4968) ;  /* 0xffffffe400a87947 */ /* 0x000fea000383ffff */
.L_x_4925:
[----:B--2---:R-:W-:-:S04]  /*14f70*/  IMAD.U32 R3, RZ, RZ, UR38 ;  /* 0x00000026ff037e24 */ /* 0x004fc8000f8e00ff */
[----:B------:R2:W3:Y:S03]  /*14f80*/  SYNCS.PHASECHK.TRANS64.TRYWAIT P0, [R3+URZ+0x28c68], R2 ;  /* 0x028c6802030075a7 */ /* 0x0004e6000800017f */
[----:B---3--:R-:W-:Y:S05]  /*14f90*/  @!P0 NANOSLEEP.SYNCS 0x989680 ;  /* 0x009896800000895d */ /* 0x008fea0003900000 */
[----:B------:R-:W3:Y:S02]  /*14fa0*/  @!P0 SYNCS.PHASECHK.TRANS64 P0, [R3+URZ+0x28c68], R2 ;  /* 0x028c6802030085a7 */ /* 0x000ee4000800007f */
[----:B---3--:R-:W-:Y:S05]  /*14fb0*/  @!P0 BRA `(.L_x_4925) ;  /* 0xfffffffc00ec8947 */ /* 0x008fea000383ffff */
[----:B------:R-:W-:Y:S05]  /*14fc0*/  BRA `(.L_x_4969) ;  /* 0xffffffe8000c7947 */ /* 0x000fea000383ffff */
.L_x_4936:
[----:B--2---:R2:W3:Y:S02]  /*14fd0*/  SYNCS.PHASECHK.TRANS64.TRYWAIT P0, [R2+URZ+0x28c20], R9 ;  /* 0x028c2009020075a7 */ /* 0x0044e4000800017f */
[----:B---3--:R-:W-:Y:S05]  /*14fe0*/  @!P0 NANOSLEEP.SYNCS 0x989680 ;  /* 0x009896800000895d */ /* 0x008fea0003900000 */
[----:B------:R-:W3:Y:S02]  /*14ff0*/  @!P0 SYNCS.PHASECHK.TRANS64 P0, [R2+URZ+0x28c20], R9 ;  /* 0x028c2009020085a7 */ /* 0x000ee4000800007f */
[----:B---3--:R-:W-:Y:S05]  /*15000*/  @!P0 BRA `(.L_x_4936) ;  /* 0xfffffffc00f08947 */ /* 0x008fea000383ffff */
[----:B------:R-:W-:Y:S05]  /*15010*/  BRA `(.L_x_4970) ;  /* 0xffffffec00fc7947 */ /* 0x000fea000383ffff */
.L_x_4937:
[----:B------:R-:W3:Y:S01]  /*15020*/  S2R R3, SR_TID.X ;  /* 0x0000000000037919 */ /* 0x000ee20000002100 */
[----:B------:R-:W-:Y:S01]  /*15030*/  BSSY B0, `(.L_x_4971) ;  /* 0x000000a000007945 */ /* 0x000fe20003800000 */
[----:B0-----:R-:W-:Y:S02]  /*15040*/  IMAD.MOV.U32 R12, RZ, RZ, RZ ;  /* 0x000000ffff0c7224 */ /* 0x001fe400078e00ff */
[----:B------:R-:W-:Y:S02]  /*15050*/  IMAD.MOV.U32 R11, RZ, RZ, 0x1f ;  /* 0x0000001fff0b7424 */ /* 0x000fe400078e00ff */
[----:B------:R-:W-:Y:S01]  /*15060*/  IMAD.MOV.U32 R15, RZ, RZ, -0x1 ;  /* 0xffffffffff0f7424 */ /* 0x000fe200078e00ff */
[----:B---3--:R-:W-:-:S04]  /*15070*/  SHF.R.U32.HI R3, RZ, 0x5, R3 ;  /* 0x00000005ff037819 */ /* 0x008fc80000011603 */
[----:B------:R-:W-:-:S05]  /*15080*/  LOP3.LUT R3, R3, 0x3, RZ, 0xc0, !PT ;  /* 0x0000000303037812 */ /* 0x000fca00078ec0ff */
[----:B------:R-:W-:-:S07]  /*15090*/  IMAD.MOV.U32 R13, RZ, RZ, R3 ;  /* 0x000000ffff0d7224 */ /* 0x000fce00078e0003 */
[----:B-12---:R-:W-:Y:S05]  /*150a0*/  WARPSYNC.COLLECTIVE R15, `(.L_x_4972) ;  /* 0x000000000f087348 */ /* 0x006fea0003c00000 */
[----:B------:R0:W3:Y:S02]  /*150b0*/  SHFL.IDX P6, R14, R13, R12, R11 ;  /* 0x0000000c0d0e7389 */ /* 0x0000e400000c000b */
[----:B0123--:R-:W-:Y:S01]  /*150c0*/  ENDCOLLECTIVE ;  /* 0x000000000000791b */ /* 0x00ffe20003800000 */
.L_x_4972:
[----:B------:R-:W-:Y:S05]  /*150d0*/  BSYNC B0 ;  /* 0x0000000000007941 */ /* 0x000fea0003800000 */
.L_x_4971:
[----:B------:R-:W-:Y:S05]  /*150e0*/  BRA `(.L_x_4973) ;  /* 0xffffffec00e07947 */ /* 0x000fea000383ffff */
.L_x_4938:
[----:B------:R-:W-:Y:S01]  /*150f0*/  BSSY B0, `(.L_x_4974) ;  /* 0x0000006000007945 */ /* 0x000fe20003800000 */
[----:B------:R-:W-:-:S07]  /*15100*/  IMAD.MOV.U32 R15, RZ, RZ, -0x1 ;  /* 0xffffffffff0f7424 */ /* 0x000fce00078e00ff */
[----:B0123--:R-:W-:Y:S05]  /*15110*/  WARPSYNC.COLLECTIVE R15, `(.L_x_4975) ;  /* 0x000000000f0c7348 */ /* 0x00ffea0003c00000 */
[----:B------:R-:W-:Y:S02]  /*15120*/  ELECT P6, UR62, PT ;  /* 0x00000000003e782f */ /* 0x000fe400038c0000 */
[----:B------:R-:W-:Y:S01]  /*15130*/  MOV R14, UR62 ;  /* 0x0000003e000e7c02 */ /* 0x000fe20008000f00 */
[----:B0123--:R-:W-:Y:S10]  /*15140*/  ENDCOLLECTIVE ;  /* 0x000000000000791b */ /* 0x00fff40003800000 */
.L_x_4975:
[----:B------:R-:W-:Y:S05]  /*15150*/  BSYNC B0 ;  /* 0x0000000000007941 */ /* 0x000fea0003800000 */
.L_x_4974:
[----:B------:R-:W-:Y:S05]  /*15160*/  BRA `(.L_x_4976) ;  /* 0xffffffec00d47947 */ /* 0x000fea000383ffff */
.L_x_4940:
[----:B---3--:R3:W4:Y:S02]  /*15170*/  SYNCS.PHASECHK.TRANS64.TRYWAIT P0, [R7+URZ], R4 ;  /* 0x00000004070075a7 */ /* 0x008724000800017f */
[----:B----4-:R-:W-:Y:S05]  /*15180*/  @!P0 NANOSLEEP.SYNCS 0x989680 ;  /* 0x009896800000895d */ /* 0x010fea0003900000 */
[----:B------:R-:W4:Y:S02]  /*15190*/  @!P0 SYNCS.PHASECHK.TRANS64 P0, [R7+URZ], R4 ;  /* 0x00000004070085a7 */ /* 0x000f24000800007f */
[----:B----4-:R-:W-:Y:S05]  /*151a0*/  @!P0 BRA `(.L_x_4940) ;  /* 0xfffffffc00f08947 */ /* 0x010fea000383ffff */
[----:B------:R-:W-:Y:S05]  /*151b0*/  BRA `(.L_x_4977) ;  /* 0xfffffff000087947 */ /* 0x000fea000383ffff */
.L_x_4941:
[----:B----4-:R4:W0:Y:S02]  /*151c0*/  SYNCS.PHASECHK.TRANS64.TRYWAIT P0, [R5+URZ], R0 ;  /* 0x00000000050075a7 */ /* 0x010824000800017f */
[----:B0-----:R-:W-:Y:S05]  /*151d0*/  @!P0 NANOSLEEP.SYNCS 0x989680 ;  /* 0x009896800000895d */ /* 0x001fea0003900000 */
[----:B------:R-:W0:Y:S02]  /*151e0*/  @!P0 SYNCS.PHASECHK.TRANS64 P0, [R5+URZ], R0 ;  /* 0x00000000050085a7 */ /* 0x000e24000800007f */
[----:B0-----:R-:W-:Y:S05]  /*151f0*/  @!P0 BRA `(.L_x_4941) ;  /* 0xfffffffc00f08947 */ /* 0x001fea000383ffff */
[----:B------:R-:W-:Y:S05]  /*15200*/  BRA `(.L_x_4978) ;  /* 0xffffffec00fc7947 */ /* 0x000fea000383ffff */
.L_x_4943:
[----:B--2---:R2:W4:Y:S02]  /*15210*/  SYNCS.PHASECHK.TRANS64.TRYWAIT P0, [R5+URZ], R4 ;  /* 0x00000004050075a7 */ /* 0x004524000800017f */
[----:B----4-:R-:W-:Y:S05]  /*15220*/  @!P0 NANOSLEEP.SYNCS 0x989680 ;  /* 0x009896800000895d */ /* 0x010fea0003900000 */
[----:B------:R-:W4:Y:S02]  /*15230*/  @!P0 SYNCS.PHASECHK.TRANS64 P0, [R5+URZ], R4 ;  /* 0x00000004050085a7 */ /* 0x000f24000800007f */
[----:B----4-:R-:W-:Y:S05]  /*15240*/  @!P0 BRA `(.L_x_4943) ;  /* 0xfffffffc00f08947 */ /* 0x010fea000383ffff */
[----:B------:R-:W-:Y:S05]  /*15250*/  BRA `(.L_x_4979) ;  /* 0xfffffff000007947 */ /* 0x000fea000383ffff */
.L_x_4980:
        /* <DEDUP_REMOVED lines=10> */
.L_x_15002:


//--------------------- .text._ZN7cutlass13device_kernelIN5flash11enable_sm90INS1_16FlashAttnFwdSm90INS1_25CollectiveMainloopFwdSm90ILi2EN4cute5tupleIJNS5_1CILi1EEES8_S8_EEENS6_IJNS7_ILi64EEESA_SA_EEELi512ENS_6half_tEfNS_4arch4Sm90ELb0ELb1ELb0ELb0ELb0ELb0ELb1ELb0ELb0ELb1ELb1ELb0EEENS1_21CollectiveEpilogueFwdINS6_IJSA_NS7_ILi512EEESA_EEES9_SC_SE_Li256ELb0ELb1ELb1ELb0EEENS1_19SingleTileSchedulerILb0ELb1ELb1ELi64EEEEEEEEEvNT_6ParamsE --------------------------
	.section	.text._ZN7cutlass13device_kernelIN5flash11enable_sm90INS1_16FlashAttnFwdSm90INS1_25CollectiveMainloopFwdSm90ILi2EN4cute5tupleIJNS5_1CILi1EEES8_S8_EEENS6_IJNS7_ILi64EEESA_SA_EEELi512ENS_6half_tEfNS_4arch4Sm90ELb0ELb1ELb0ELb0ELb0ELb0ELb1ELb0ELb0ELb1ELb1ELb0EEENS1_21CollectiveEpilogueFwdINS6_IJSA_NS7_ILi512EEESA_EEES9_SC_SE_Li256ELb0ELb1ELb1ELb0EEENS1_19SingleTileSchedulerILb0ELb1ELb1ELi64EEEEEEEEEvNT_6ParamsE,"ax",@progbits
	.align	128
.text._ZN7cutlass13device_kernelIN5flash11enable_sm90INS1_16FlashAttnFwdSm90INS1_25CollectiveMainloopFwdSm90ILi2EN4cute5tupleIJNS5_1CILi1EEES8_S8_EEENS6_IJNS7_ILi64EEESA_SA_EEELi512ENS_6half_tEfNS_4arch4Sm90ELb0ELb1ELb0ELb0ELb0ELb0ELb1ELb0ELb0ELb1ELb1ELb0EEENS1_21CollectiveEpilogueFwdINS6_IJSA_NS7_ILi512EEESA_EEES9_SC_SE_Li256ELb0ELb1ELb1ELb0EEENS1_19SingleTileSchedulerILb0ELb1ELb1ELi64EEEEEEEEEvNT_6ParamsE:
        .type           _ZN7cutlass13device_kernelIN5flash11enable_sm90INS1_16FlashAttnFwdSm90INS1_25CollectiveMainloopFwdSm90ILi2EN4cute5tupleIJNS5_1CILi1EEES8_S8_EEENS6_IJNS7_ILi64EEESA_SA_EEELi512ENS_6half_tEfNS_4arch4Sm90ELb0ELb1ELb0ELb0ELb0ELb0ELb1ELb0ELb0ELb1ELb1ELb0EEENS1_21CollectiveEpilogueFwdINS6_IJSA_NS7_ILi512EEESA_EEES9_SC_SE_Li256ELb0ELb1ELb1ELb0EEENS1_19SingleTileSchedulerILb0ELb1ELb1ELi64EEEEEEEEEvNT_6ParamsE,@function
        .size           _ZN7cutlass13device_kernelIN5flash11enable_sm90INS1_16FlashAttnFwdSm90INS1_25CollectiveMainloopFwdSm90ILi2EN4cute5tupleIJNS5_1CILi1EEES8_S8_EEENS6_IJNS7_ILi64EEESA_SA_EEELi512ENS_6half_tEfNS_4arch4Sm90ELb0ELb1ELb0ELb0ELb0ELb0ELb1ELb0ELb0ELb1ELb1ELb0EEENS1_21CollectiveEpilogueFwdINS6_IJSA_NS7_ILi512EEESA_EEES9_SC_SE_Li256ELb0ELb1ELb1ELb0EEENS1_19SingleTileSchedulerILb0ELb1ELb1ELi64EEEEEEEEEvNT_6ParamsE,(.L_x_15003 - _ZN7cutlass13device_kernelIN5flash11enable_sm90INS1_16FlashAttnFwdSm90INS1_25CollectiveMainloopFwdSm90ILi2EN4cute5tupleIJNS5_1CILi1EEES8_S8_EEENS6_IJNS7_ILi64EEESA_SA_EEELi512ENS_6half_tEfNS_4arch4Sm90ELb0ELb1ELb0ELb0ELb0ELb0ELb1ELb0ELb0ELb1ELb1ELb0EEENS1_21CollectiveEpilogueFwdINS6_IJSA_NS7_ILi512EEESA_EEES9_SC_SE_Li256ELb0ELb1ELb1ELb0EEENS1_19SingleTileSchedulerILb0ELb1ELb1ELi64EEEEEEEEEvNT_6ParamsE)
        .other          _ZN7cutlass13device_kernelIN5flash11enable_sm90INS1_16FlashAttnFwdSm90INS1_25CollectiveMainloopFwdSm90ILi2EN4cute5tupleIJNS5_1CILi1EEES8_S8_EEENS6_IJNS7_ILi64EEESA_SA_EEELi512ENS_6half_tEfNS_4arch4Sm90ELb0ELb1ELb0ELb0ELb0ELb0ELb1ELb0ELb0ELb1ELb1ELb0EEENS1_21CollectiveEpilogueFwdINS6_IJSA_NS7_ILi512EEESA_EEES9_SC_SE_Li256ELb0ELb1ELb1ELb0EEENS1_19SingleTileSchedulerILb0ELb1ELb1ELi64EEEEEEEEEvNT_6ParamsE,@"STO_CUDA_ENTRY STV_DEFAULT"
_ZN7cutlass13device_kernelIN5flash11enable_sm90INS1_16FlashAttnFwdSm90INS1_25CollectiveMainloopFwdSm90ILi2EN4cute5tupleIJNS5_1CILi1EEES8_S8_EEENS6_IJNS7_ILi64EEESA_SA_EEELi512ENS_6half_tEfNS_4arch4Sm90ELb0ELb1ELb0ELb0ELb0ELb0ELb1ELb0ELb0ELb1ELb1ELb0EEENS1_21CollectiveEpilogueFwdINS6_IJSA_NS7_ILi512EEESA_EEES9_SC_SE_Li256ELb0ELb1ELb1ELb0EEENS1_19SingleTileSchedulerILb0ELb1ELb1ELi64EEEEEEEEEvNT_6ParamsE:
        /* <DEDUP_REMOVED lines=18> */
.L_x_4982:
[----:B------:R-:W-:Y:S05]  /*0120*/  BSYNC B0 ;  /* 0x0000000000007941 */ /* 0x000fea0003800000 */
.L_x_4981:
        /* <DEDUP_REMOVED lines=39> */
.L_x_4983:
        /* <DEDUP_REMOVED lines=22> */
.L_x_4984:
        /* <DEDUP_REMOVED lines=18> */
.L_x_4985:
        /* <DEDUP_REMOVED lines=22> */
.L_x_4986:
        /* <DEDUP_REMOVED lines=22> */
.L_x_4987:
        /* <DEDUP_REMOVED lines=9> */
.L_x_4990:
        /* <DEDUP_REMOVED lines=24> */
[----:B-1----:R-:W-:Y:S05]  /*0af0*/  @!P0 BRA `(.L_x_4991) ;  /* 0x0000019400988947 */ /* 0x002fea0003800000 */
[----:B0-----:R-:W0:Y:S01]  /*0b00*/  LDC.64 R2, c[0x0][0x418] ;  /* 0x00010600ff027b82 */ /* 0x001e220000000a00 */
[----:B------:R-:W-:Y:S01]  /*0b10*/  UISETP.NE.AND UP0, UPT, UR10, 0x1, UPT ;  /* 0x000000010a00788c */ /* 0x000fe2000bf05270 */
[----:B------:R-:W-:-:S06]  /*0b20*/  VIADD R152, R12, 0xffffff80 ;  /* 0xffffff800c987836 */ /* 0x000fcc0000000000 */
[----:B------:R-:W1:Y:S08]  /*0b30*/  LDC R16, c[0x0][0x424] ;  /* 0x00010900ff107b82 */ /* 0x000e700000000800 */
[----:B------:R-:W2:Y:S08]  /*0b40*/  LDC R7, c[0x0][0x2f0] ;  /* 0x0000bc00ff077b82 */ /* 0x000eb00000000800 */
[----:B------:R-:W3:Y:S01]  /*0b50*/  S2UR UR60, SR_CTAID.X ;  /* 0x00000000003c79c3 */ /* 0x000ee20000002500 */
[----:B0-----:R-:W-:-:S04]  /*0b60*/  ISETP.NE.U32.AND P0, PT, R2, RZ, PT ;  /* 0x000000ff0200720c */ /* 0x001fc80003f05070 */
[----:B------:R-:W-:-:S04]  /*0b70*/  ISETP.NE.AND.EX P0, PT, R3, RZ, PT, P0 ;  /* 0x000000ff0300720c */ /* 0x000fc80003f05300 */
[----:B-1----:R-:W-:Y:S02]  /*0b80*/  SEL R16, R16, 0x1, P0 ;  /* 0x0000000110107807 */ /* 0x002fe40000000000 */
[----:B------:R-:W-:-:S03]  /*0b90*/  PLOP3.LUT P0, PT, PT, PT, UP0, 0x80, 0x0 ;  /* 0x000000000000781c */ /* 0x000fc60003f0f008 */
[----:B--2---:R-:W-:-:S05]  /*0ba0*/  IMAD R0, R16, R7, 0x3f ;  /* 0x0000003f10007424 */ /* 0x004fca00078e0207 */
[----:B------:R-:W-:Y:S01]  /*0bb0*/  SHF.R.S32.HI R3, RZ, 0x1f, R0 ;  /* 0x0000001fff037819 */ /* 0x000fe20000011400 */
[----:B---3--:R-:W-:-:S03]  /*0bc0*/  USHF.L.U32 UR60, UR60, 0x6, URZ ;  /* 0x000000063c3c7899 */ /* 0x008fc6000800063f */
[----:B------:R-:W-:-:S04]  /*0bd0*/  LEA.HI R3, R3, R0, RZ, 0x6 ;  /* 0x0000000003037211 */ /* 0x000fc800078f30ff */
[----:B------:R-:W-:Y:S01]  /*0be0*/  SHF.R.S32.HI R3, RZ, 0x6, R3 ;  /* 0x00000006ff037819 */ /* 0x000fe20000011403 */
[----:B------:R-:W-:Y:S06]  /*0bf0*/  @!P0 BRA `(.L_x_4992) ;  /* 0x0000002000c88947 */ /* 0x000fec0003800000 */
[----:B------:R-:W0:Y:S01]  /*0c00*/  LDC R0, c[0x0][0x288] ;  /* 0x0000a200ff007b82 */ /* 0x000e220000000800 */
[----:B------:R-:W-:Y:S01]  /*0c10*/  ULDC UR5, c[0x0][0x448] ;  /* 0x0001120000057ab9 */ /* 0x000fe20000000800 */
[----:B------:R-:W-:Y:S01]  /*0c20*/  ULDC.64 UR6, c[0x0][0xad8] ;  /* 0x0002b60000067ab9 */ /* 0x000fe20000000a00 */
[----:B------:R-:W-:Y:S02]  /*0c30*/  UISETP.NE.AND UP0, UPT, UR5, 0x1, UPT ;  /* 0x000000010500788c */ /* 0x000fe4000bf05270 */
[----:B------:R-:W-:Y:S02]  /*0c40*/  UISETP.GE.AND UP1, UPT, UR7, 0x1, UPT ;  /* 0x000000010700788c */ /* 0x000fe4000bf26270 */
[----:B------:R-:W-:-:S04]  /*0c50*/  UIADD3 UR5, UR60, 0x3f, URZ ;  /* 0x0000003f3c057890 */ /* 0x000fc8000fffe03f */
[----:B------:R-:W-:-:S03]  /*0c60*/  PLOP3.LUT P1, PT, PT, PT, UP1, 0x80, 0x0 ;  /* 0x000000000000781c */ /* 0x000fc60003f2f018 */
[----:B------:R-:W-:Y:S01]  /*0c70*/  @UP0 ULDC UR8, c[0x0][0x44c] ;  /* 0x0001130000080ab9 */ /* 0x000fe20000000800 */
[----:B------:R-:W-:Y:S01]  /*0c80*/  @UP0 ULDC UR11, c[0x0][0x450] ;  /* 0x00011400000b0ab9 */ /* 0x000fe20000000800 */
[----:B------:R-:W-:-:S04]  /*0c90*/  UIMAD.WIDE.U32 UR8, UR5, UR8, URZ ;  /* 0x00000008050872a5 */ /* 0x000fc8000f8e003f */
[----:B------:R-:W-:Y:S01]  /*0ca0*/  @UP0 USHF.R.U32.HI UR5, URZ, UR11, UR9 ;  /* 0x0000000b3f050299 */ /* 0x000fe20008011609 */
[----:B0-----:R-:W-:-:S05]  /*0cb0*/  IADD3 R5, -R0, 0x1, RZ ;  /* 0x0000000100057810 */ /* 0x001fca0007ffe1ff */
[----:B------:R-:W-:-:S05]  /*0cc0*/  IMAD R5, R16, R7, R5 ;  /* 0x0000000710057224 */ /* 0x000fca00078e0205 */
[----:B------:R-:W-:-:S13]  /*0cd0*/  R2UR UR10, R5 ;  /* 0x00000000050a72ca */ /* 0x000fda00000e0000 */
        /* <DEDUP_REMOVED lines=13> */
.L_x_4994:
[----:B------:R-:W-:-:S11]  /*0db0*/  UISETP.NE.AND UP1, UPT, UR7, 0x1, UPT ;  /* 0x000000010700788c */ /* 0x000fd6000bf25270 */
[----:B------:R-:W-:Y:S02]  /*0dc0*/  @UP1 ULDC.64 UR10, c[0x0][0xae0] ;  /* 0x0002b800000a1ab9 */ /* 0x000fe40000000a00 */
[----:B------:R-:W-:-:S04]  /*0dd0*/  UIMAD.WIDE.U32 UR8, UR5, UR10, URZ ;  /* 0x0000000a050872a5 */ /* 0x000fc8000f8e003f */
[----:B------:R-:W-:-:S12]  /*0de0*/  @UP1 USHF.R.U32.HI UR5, URZ, UR11, UR9 ;  /* 0x0000000b3f051299 */ /* 0x000fd80008011609 */
.L_x_4995:
[----:B------:R-:W-:-:S04]  /*0df0*/  UIMAD UR5, UR5, UR7, UR7 ;  /* 0x00000007050572a4 */ /* 0x000fc8000f8e0207 */
[----:B------:R-:W-:-:S04]  /*0e00*/  UISETP.LT.AND UP1, UPT, UR6, UR5, UPT ;  /* 0x000000050600728c */ /* 0x000fc8000bf21270 */
[----:B------:R-:W-:-:S12]  /*0e10*/  USEL UR6, UR6, UR5, UP1 ;  /* 0x0000000506067287 */ /* 0x000fd80008800000 */
.L_x_4993:
[----:B------:R-:W-:Y:S01]  /*0e20*/  IMAD R16, R16, R7, -R0 ;  /* 0x0000000710107224 */ /* 0x000fe200078e0a00 */
[----:B------:R-:W-:Y:S01]  /*0e30*/  UIADD3 UR6, UR6, 0x3f, URZ ;  /* 0x0000003f06067890 */ /* 0x000fe2000fffe03f */
[----:B------:R-:W-:Y:S01]  /*0e40*/  R2UR UR10, R3 ;  /* 0x00000000030a72ca */ /* 0x000fe200000e0000 */
[----:B------:R-:W-:Y:S02]  /*0e50*/  @UP0 ULDC UR8, c[0x0][0x44c] ;  /* 0x0001130000080ab9 */ /* 0x000fe40000000800 */
[----:B------:R-:W-:Y:S01]  /*0e60*/  R2UR UR11, R16 ;  /* 0x00000000100b72ca */ /* 0x000fe200000e0000 */
[----:B------:R-:W-:Y:S02]  /*0e70*/  USHF.R.S32.HI UR5, URZ, 0x1f, UR6 ;  /* 0x0000001f3f057899 */ /* 0x000fe40008011406 */
[----:B------:R-:W-:Y:S02]  /*0e80*/  UIMAD.WIDE.U32 UR8, UR60, UR8, URZ ;  /* 0x000000083c0872a5 */ /* 0x000fe4000f8e003f */
[----:B------:R-:W-:-:S03]  /*0e90*/  ULEA.HI UR5, UR5, UR6, URZ, 0x6 ;  /* 0x0000000605057291 */ /* 0x000fc6000f8f303f */
[----:B------:R-:W-:Y:S01]  /*0ea0*/  @UP0 ULDC UR6, c[0x0][0x450] ;  /* 0x0001140000060ab9 */ /* 0x000fe20000000800 */
[----:B------:R-:W-:Y:S02]  /*0eb0*/  USHF.R.S32.HI UR5, URZ, 0x6, UR5 ;  /* 0x000000063f057899 */ /* 0x000fe40008011405 */
[----:B------:R-:W-:Y:S02]  /*0ec0*/  @UP0 USHF.R.U32.HI UR60, URZ, UR6, UR9 ;  /* 0x000000063f3c0299 */ /* 0x000fe40008011609 */
[----:B------:R-:W-:Y:S02]  /*0ed0*/  UISETP.LT.AND UP0, UPT, UR10, UR5, UPT ;  /* 0x000000050a00728c */ /* 0x000fe4000bf01270 */
[----:B------:R-:W-:Y:S01]  /*0ee0*/  UIADD3 UR60, UR11, UR60, URZ ;  /* 0x0000003c0b3c7290 */ /* 0x000fe2000fffe03f */
[----:B------:R-:W-:Y:S01]  /*0ef0*/  ULDC UR6, c[0x0][0xad4] ;  /* 0x0002b50000067ab9 */ /* 0x000fe20000000800 */
[----:B------:R-:W-:Y:S02]  /*0f00*/  USEL UR5, UR10, UR5, UP0 ;  /* 0x000000050a057287 */ /* 0x000fe40008000000 */
[----:B------:R-:W-:-:S06]  /*0f10*/  UIADD3 UR6, UR60, -UR6, URZ ;  /* 0x800000063c067290 */ /* 0x000fcc000fffe03f */
[----:B------:R-:W-:Y:S01]  /*0f20*/  IMAD.U32 R0, RZ, RZ, UR6 ;  /* 0x00000006ff007e24 */ /* 0x000fe2000f8e00ff */
[----:B------:R-:W-:Y:S06]  /*0f30*/  @!P1 BRA `(.L_x_4996) ;  /* 0x0000000000409947 */ /* 0x000fec0003800000 */
        /* <DEDUP_REMOVED lines=10> */
.L_x_4997:
[----:B------:R-:W-:-:S11]  /*0fe0*/  UISETP.NE.AND UP0, UPT, UR7, 0x1, UPT ;  /* 0x000000010700788c */ /* 0x000fd6000bf05270 */
[----:B------:R-:W-:Y:S02]  /*0ff0*/  @UP0 ULDC.64 UR10, c[0x0][0xae0] ;  /* 0x0002b800000a0ab9 */ /* 0x000fe40000000a00 */
[----:B------:R-:W-:-:S04]  /*1000*/  UIMAD.WIDE.U32 UR8, UR60, UR10, URZ ;  /* 0x0000000a3c0872a5 */ /* 0x000fc8000f8e003f */
[----:B------:R-:W-:-:S12]  /*1010*/  @UP0 USHF.R.U32.HI UR60, URZ, UR11, UR9 ;  /* 0x0000000b3f3c0299 */ /* 0x000fd80008011609 */
.L_x_4998:
[----:B------:R-:W-:-:S06]  /*1020*/  UIMAD UR7, UR60, UR7, URZ ;  /* 0x000000073c0772a4 */ /* 0x000fcc000f8e023f */
[----:B------:R-:W-:-:S07]  /*1030*/  VIMNMX R0, R0, UR7, !PT ;  /* 0x0000000700007c48 */ /* 0x000fce000ffe0100 */
.L_x_4996:
        /* <DEDUP_REMOVED lines=78> */
[----:B0-----:R-:W-:Y:S02]  /*1520*/  VIADD R6, R3, 0xffffffe ;  /* 0x0ffffffe03067836 */ /* 0x001fe40000000000 */
[----:B------:R-:W-:-:S04]  /*1530*/  IMAD.MOV R3, RZ, RZ, -R11 ;  /* 0x000000ffff037224 */ /* 0x000fc800078e0a0b */
        /* <DEDUP_REMOVED lines=20> */
.L_x_4999:
        /* <DEDUP_REMOVED lines=12> */
[----:B------:R-:W0:Y:S08]  /*1740*/  S2UR UR7, SR_CgaCtaId ;  /* 0x00000000000779c3 */ /* 0x000e300000008800 */
[----:B------:R-:W-:Y:S01]  /*1750*/  BAR.SYNC.DEFER_BLOCKING 0xe, 0x100 ;  /* 0x0384000000007b1d */ /* 0x000fe20000010000 */
[----:B------:R-:W-:Y:S01]  /*1760*/  LOP3.LUT R6, R12, 0x7f, RZ, 0xc0, !PT ;  /* 0x0000007f0c067812 */ /* 0x000fe200078ec0ff */
[----:B------:R-:W-:Y:S01]  /*1770*/  VIADD R3, R3, 0xfffffffe ;  /* 0xfffffffe03037836 */ /* 0x000fe20000000000 */
[----:B------:R-:W-:-:S02]  /*1780*/  LEA.HI R5, R5, R152, RZ, 0x7 ;  /* 0x0000009805057211 */ /* 0x000fc400078f38ff */
[----:B------:R-:W-:Y:S01]  /*1790*/  ISETP.NE.AND P1, PT, R6, RZ, PT ;  /* 0x000000ff0600720c */ /* 0x000fe20003f25270 */
[----:B------:R-:W-:Y:S01]  /*17a0*/  UMOV UR9, 0x40000040 ;  /* 0x4000004000097882 */ /* 0x000fe20000000000 */
[----:B------:R-:W-:Y:S01]  /*17b0*/  SHF.R.S32.HI R2, RZ, 0x7, R5 ;  /* 0x00000007ff027819 */ /* 0x000fe20000011405 */
[----:B------:R-:W-:Y:S01]  /*17c0*/  UMOV UR11, 0x40000040 ;  /* 0x40000040000b7882 */ /* 0x000fe20000000000 */
[----:B------:R-:W-:Y:S01]  /*17d0*/  UMOV UR13, 0x40000040 ;  /* 0x40000040000d7882 */ /* 0x000fe20000000000 */
[----:B------:R-:W-:Y:S01]  /*17e0*/  UMOV UR15, 0x40000040 ;  /* 0x40000040000f7882 */ /* 0x000fe20000000000 */
[----:B------:R-:W-:Y:S01]  /*17f0*/  UMOV UR17, 0x40000040 ;  /* 0x4000004000117882 */ /* 0x000fe20000000000 */
[----:B------:R-:W-:Y:S01]  /*1800*/  UMOV UR19, 0x40000040 ;  /* 0x4000004000137882 */ /* 0x000fe20000000000 */
[----:B------:R-:W1:Y:S01]  /*1810*/  SHFL.IDX PT, R2, R2, RZ, 0x1f ;  /* 0x00001fff02027589 */ /* 0x000e6200000e0000 */
[----:B------:R-:W-:Y:S01]  /*1820*/  UMOV UR21, 0x40000040 ;  /* 0x4000004000157882 */ /* 0x000fe20000000000 */
[----:B------:R-:W-:Y:S01]  /*1830*/  UMOV UR23, 0x40000040 ;  /* 0x4000004000177882 */ /* 0x000fe20000000000 */
[----:B------:R-:W-:-:S02]  /*1840*/  LOP3.LUT R5, R5, 0xffffff80, RZ, 0xc0, !PT ;  /* 0xffffff8005057812 */ /* 0x000fc400078ec0ff */
[----:B------:R-:W-:-:S03]  /*1850*/  ISETP.GE.AND P0, PT, R3, R0, PT ;  /* 0x000000000300720c */ /* 0x000fc60003f06270 */
[----:B------:R-:W-:Y:S01]  /*1860*/  IMAD.IADD R5, R152, 0x1, -R5 ;  /* 0x0000000198057824 */ /* 0x000fe200078e0a05 */
[----:B------:R-:W-:Y:S01]  /*1870*/  WARPGROUP.ARRIVE ;  /* 0x00000000000079c5 */ /* 0x000fe20000000000 */
[----:B-1----:R-:W-:-:S03]  /*1880*/  R2UR UR4, R2 ;  /* 0x00000000020472ca */ /* 0x002fc600000e0000 */
        /* <DEDUP_REMOVED lines=9> */
[----:B0-----:R-:W-:-:S04]  /*1920*/  ULEA UR5, UR7, UR5, 0x18 ;  /* 0x0000000507057291 */ /* 0x001fc8000f8ec03f */
        /* <DEDUP_REMOVED lines=43> */
.L_x_5002:
        /* <DEDUP_REMOVED lines=170> */
.L_x_5001:
[----:B------:R-:W-:Y:S01]  /*2680*/  BAR.SYNC.DEFER_BLOCKING 0xe, 0x100 ;  /* 0x0384000000007b1d */ /* 0x000fe20000010000 */
[----:B------:R-:W-:Y:S01]  /*2690*/  VIADD R2, R2, UR4 ;  /* 0x0000000402027c36 */ /* 0x000fe20008000000 */
[----:B------:R-:W-:Y:S01]  /*26a0*/  PLOP3.LUT P0, PT, PT, PT, PT, 0x8, 0x0 ;  /* 0x000000000000781c */ /* 0x000fe20003f0e170 */
[----:B-1----:R-:W-:-:S03]  /*26b0*/  IMAD.MOV.U32 R4, RZ, RZ, RZ ;  /* 0x000000ffff047224 */ /* 0x002fc600078e00ff */
[----:B------:R-:W-:-:S05]  /*26c0*/  LEA R2, R2, UR5, 0x2 ;  /* 0x0000000502027c11 */ /* 0x000fca000f8e10ff */
[----:B------:R-:W1:Y:S04]  /*26d0*/  LDS R3, [R2+0x38400] ;  /* 0x0384000002037984 */ /* 0x000e680000000800 */
[----:B------:R2:W3:Y:S02]  /*26e0*/  LDS R0, [R2+0x38420] ;  /* 0x0384200002007984 */ /* 0x0004e40000000800 */
[----:B--2---:R-:W-:Y:S02]  /*26f0*/  IMAD.MOV.U32 R2, RZ, RZ, RZ ;  /* 0x000000ffff027224 */ /* 0x004fe400078e00ff */
        /* <DEDUP_REMOVED lines=130> */
.L_x_4992:
[----:B------:R-:W0:Y:S01]  /*2f20*/  LDC R168, c[0x0][0x288] ;  /* 0x0000a200ffa87b82 */ /* 0x000e220000000800 */
[----:B------:R-:W-:Y:S01]  /*2f30*/  ULDC UR5, c[0x0][0x448] ;  /* 0x0001120000057ab9 */ /* 0x000fe20000000800 */
[----:B------:R-:W-:Y:S01]  /*2f40*/  ULDC.64 UR6, c[0x0][0xad8] ;  /* 0x0002b60000067ab9 */ /* 0x000fe20000000a00 */
[----:B------:R-:W-:Y:S02]  /*2f50*/  UISETP.NE.AND UP0, UPT, UR5, 0x1, UPT ;  /* 0x000000010500788c */ /* 0x000fe4000bf05270 */
[----:B------:R-:W-:Y:S02]  /*2f60*/  UIADD3 UR5, UR60, 0x3f, URZ ;  /* 0x0000003f3c057890 */ /* 0x000fe4000fffe03f */
[----:B------:R-:W-:-:S06]  /*2f70*/  UISETP.GE.AND UP1, UPT, UR7, 0x1, UPT ;  /* 0x000000010700788c */ /* 0x000fcc000bf26270 */
[----:B------:R-:W-:Y:S01]  /*2f80*/  PLOP3.LUT P1, PT, PT, PT, UP1, 0x80, 0x0 ;  /* 0x000000000000781c */ /* 0x000fe20003f2f018 */
        /* <DEDUP_REMOVED lines=21> */
.L_x_5004:
[----:B------:R-:W-:-:S11]  /*30e0*/  UISETP.NE.AND UP1, UPT, UR7, 0x1, UPT ;  /* 0x000000010700788c */ /* 0x000fd6000bf25270 */
[----:B------:R-:W-:Y:S02]  /*30f0*/  @UP1 ULDC.64 UR10, c[0x0][0xae0] ;  /* 0x0002b800000a1ab9 */ /* 0x000fe40000000a00 */
[----:B------:R-:W-:-:S04]  /*3100*/  UIMAD.WIDE.U32 UR8, UR5, UR10, URZ ;  /* 0x0000000a050872a5 */ /* 0x000fc8000f8e003f */
[----:B------:R-:W-:-:S12]  /*3110*/  @UP1 USHF.R.U32.HI UR5, URZ, UR11, UR9 ;  /* 0x0000000b3f051299 */ /* 0x000fd80008011609 */
.L_x_5005:
[----:B------:R-:W-:-:S06]  /*3120*/  UIMAD UR5, UR5, UR7, UR7 ;  /* 0x00000007050572a4 */ /* 0x000fcc000f8e0207 */
[----:B------:R-:W-:-:S07]  /*3130*/  VIMNMX R0, R0, UR5, PT ;  /* 0x0000000500007c48 */ /* 0x000fce000bfe0100 */
.L_x_5003:
[----:B------:R-:W-:Y:S01]  /*3140*/  IMAD R168, R16, R7, -R168 ;  /* 0x0000000710a87224 */ /* 0x000fe200078e0aa8 */
[----:B------:R-:W-:Y:S01]  /*3150*/  @UP0 ULDC UR8, c[0x0][0x44c] ;  /* 0x0001130000080ab9 */ /* 0x000fe20000000800 */
[----:B------:R-:W-:Y:S01]  /*3160*/  VIADD R0, R0, 0x3f ;  /* 0x0000003f00007836 */ /* 0x000fe20000000000 */
[----:B------:R-:W-:Y:S02]  /*3170*/  UIMAD.WIDE.U32 UR8, UR60, UR8, URZ ;  /* 0x000000083c0872a5 */ /* 0x000fe4000f8e003f */
[----:B------:R-:W-:Y:S01]  /*3180*/  R2UR UR6, R168 ;  /* 0x00000000a80672ca */ /* 0x000fe200000e0000 */
[----:B------:R-:W-:Y:S01]  /*3190*/  @UP0 ULDC UR10, c[0x0][0x450] ;  /* 0x00011400000a0ab9 */ /* 0x000fe20000000800 */
[----:B------:R-:W-:Y:S01]  /*31a0*/  UMOV UR5, UR60 ;  /* 0x0000003c00057c82 */ /* 0x000fe20008000000 */
[----:B------:R-:W-:Y:S01]  /*31b0*/  SHF.R.S32.HI R5, RZ, 0x1f, R0 ;  /* 0x0000001fff057819 */ /* 0x000fe20000011400 */
[----:B------:R-:W-:-:S03]  /*31c0*/  @UP0 USHF.R.U32.HI UR5, URZ, UR10, UR9 ;  /* 0x0000000a3f050299 */ /* 0x000fc60008011609 */
[----:B------:R-:W-:-:S04]  /*31d0*/  LEA.HI R5, R5, R0, RZ, 0x6 ;  /* 0x0000000005057211 */ /* 0x000fc800078f30ff */
[----:B------:R-:W-:Y:S02]  /*31e0*/  SHF.R.S32.HI R0, RZ, 0x6, R5 ;  /* 0x00000006ff007819 */ /* 0x000fe40000011405 */
[----:B------:R-:W-:Y:S02]  /*31f0*/  UIADD3 UR5, UR6, UR5, URZ ;  /* 0x0000000506057290 */ /* 0x000fe4000fffe03f */
[----:B------:R-:W-:Y:S01]  /*3200*/  VIMNMX R184, R3, R0, PT ;  /* 0x0000000003b87248 */ /* 0x000fe20003fe0100 */
        /* <DEDUP_REMOVED lines=13> */
.L_x_5007:
[----:B------:R-:W-:-:S11]  /*32e0*/  UISETP.NE.AND UP0, UPT, UR7, 0x1, UPT ;  /* 0x000000010700788c */ /* 0x000fd6000bf05270 */
[----:B------:R-:W-:Y:S02]  /*32f0*/  @UP0 ULDC.64 UR10, c[0x0][0xae0] ;  /* 0x0002b800000a0ab9 */ /* 0x000fe40000000a00 */
[----:B------:R-:W-:-:S04]  /*3300*/  UIMAD.WIDE.U32 UR8, UR5, UR10, URZ ;  /* 0x0000000a050872a5 */ /* 0x000fc8000f8e003f */
[----:B------:R-:W-:-:S12]  /*3310*/  @UP0 USHF.R.U32.HI UR5, URZ, UR11, UR9 ;  /* 0x0000000b3f050299 */ /* 0x000fd80008011609 */
.L_x_5008:
[----:B------:R-:W-:-:S04]  /*3320*/  UIMAD UR5, UR5, UR7, URZ ;  /* 0x00000007050572a4 */ /* 0x000fc8000f8e023f */
[----:B------:R-:W-:-:S04]  /*3330*/  UISETP.LT.AND UP0, UPT, UR6, UR5, UPT ;  /* 0x000000050600728c */ /* 0x000fc8000bf01270 */
[----:B------:R-:W-:-:S12]  /*3340*/  USEL UR6, UR6, UR5, !UP0 ;  /* 0x0000000506067287 */ /* 0x000fd8000c000000 */
.L_x_5006:
        /* <DEDUP_REMOVED lines=8> */
[----:B------:R-:W-:-:S04]  /*33d0*/  UISETP.NE.AND UP0, UPT, UR12, URZ, UPT ;  /* 0x0000003f0c00728c */ /* 0x000fc8000bf05270 */
[----:B------:R-:W-:-:S07]  /*33e0*/  ISETP.GT.AND P0, PT, R184, UR9, PT ;  /* 0x00000009b8007c0c */ /* 0x000fce000bf04270 */
[----:B------:R-:W-:-:S06]  /*33f0*/  @!UP0 ULDC UR12, c[0x0][0xae8] ;  /* 0x0002ba00000c8ab9 */ /* 0x000fcc0000000800 */
[----:B------:R-:W-:Y:S05]  /*3400*/  @!P0 BRA `(.L_x_5009) ;  /* 0x00000000008c8947 */ /* 0x000fea0003800000 */
[----:B------:R-:W-:Y:S01]  /*3410*/  IMAD.U32 R5, RZ, RZ, UR12 ;  /* 0x0000000cff057e24 */ /* 0x000fe2000f8e00ff */
[----:B------:R-:W-:-:S04]  /*3420*/  UMOV UR4, URZ ;  /* 0x0000003f00047c82 */ /* 0x000fc80008000000 */
        /* <DEDUP_REMOVED lines=33> */
.L_x_5009:
[----:B------:R-:W-:Y:S02]  /*3640*/  UIMAD UR5, UR10, UR4, UR9 ;  /* 0x000000040a0572a4 */ /* 0x000fe4000f8e0209 */
[----:B------:R-:W-:Y:S01]  /*3650*/  IMAD.U32 R3, RZ, RZ, UR4 ;  /* 0x00000004ff037e24 */ /* 0x000fe2000f8e00ff */
[----:B------:R-:W-:Y:S01]  /*3660*/  PLOP3.LUT P0, PT, PT, PT, PT, 0x80, 0x0 ;  /* 0x000000000000781c */ /* 0x000fe20003f0f070 */
[----:B------:R-:W-:Y:S01]  /*3670*/  IMAD.MOV.U32 R2, RZ, RZ, RZ ;  /* 0x000000ffff027224 */ /* 0x000fe200078e00ff */
[----:B------:R-:W-:Y:S01]  /*3680*/  CS2R R150, SRZ ;  /* 0x0000000000967805 */ /* 0x000fe2000001ff00 */
[----:B------:R-:W-:Y:S01]  /*3690*/  IMAD.MOV.U32 R4, RZ, RZ, RZ ;  /* 0x000000ffff047224 */ /* 0x000fe200078e00ff */
[----:B------:R-:W-:Y:S01]  /*36a0*/  VIADDMNMX R184, R3, UR5, R184, PT ;  /* 0x0000000503b87c46 */ /* 0x000fe2000b8001b8 */
[----:B------:R-:W-:Y:S01]  /*36b0*/  IMAD.U32 R198, RZ, RZ, UR5 ;  /* 0x00000005ffc67e24 */ /* 0x000fe2000f8e00ff */
[----:B------:R-:W-:Y:S02]  /*36c0*/  CS2R R148, SRZ ;  /* 0x0000000000947805 */ /* 0x000fe4000001ff00 */
[----:B------:R-:W-:-:S02]  /*36d0*/  CS2R R146, SRZ ;  /* 0x0000000000927805 */ /* 0x000fc4000001ff00 */
[----:B------:R-:W-:Y:S02]  /*36e0*/  ISETP.GT.AND P1, PT, R184, UR5, PT ;  /* 0x00000005b8007c0c */ /* 0x000fe4000bf24270 */
        /* <DEDUP_REMOVED lines=70> */
[----:B------:R-:W-:Y:S01]  /*3b50*/  LOP3.LUT R3, R2, 0x1fffe, RZ, 0xc0, !PT ;  /* 0x0001fffe02037812 */ /* 0x000fe200078ec0ff */
[----:B------:R-:W-:-:S04]  /*3b60*/  VIADD R2, R199, 0x36400 ;  /* 0x00036400c7027836 */ /* 0x000fc80000000000 */
[----:B------:R-:W-:Y:S01]  /*3b70*/  IMAD.IADD R0, R0, 0x1, -R3 ;  /* 0x0000000100007824 */ /* 0x000fe200078e0a03 */
[----:B------:R-:W-:-:S03]  /*3b80*/  LOP3.LUT P0, RZ, R2, 0x3ff, RZ, 0xc0, !PT ;  /* 0x000003ff02ff7812 */ /* 0x000fc6000780c0ff */
[----:B------:R-:W-:-:S04]  /*3b90*/  IMAD R0, R0, 0x8000, R199 ;  /* 0x0000800000007824 */ /* 0x000fc800078e02c7 */
[----:B------:R-:W-:-:S05]  /*3ba0*/  VIADD R0, R0, 0x400 ;  /* 0x0000040000007836 */ /* 0x000fca0000000000 */
[----:B------:R-:W-:-:S04]  /*3bb0*/  SHF.R.U32.HI R0, RZ, 0x4, R0 ;  /* 0x00000004ff007819 */ /* 0x000fc80000011600 */
[----:B------:R-:W-:-:S04]  /*3bc0*/  LOP3.LUT R0, R0, 0x3fff, RZ, 0xc0, !PT ;  /* 0x00003fff00007812 */ /* 0x000fc800078ec0ff */
        /* <DEDUP_REMOVED lines=18> */
.L_x_5010:
        /* <DEDUP_REMOVED lines=11> */
.L_x_5195:
[----:B------:R-:W2:Y:S01]  /*3da0*/  LDL R7, [R1+0x34] ;  /* 0x0000340001077983 */ /* 0x000ea20000100800 */
[----:B------:R-:W-:Y:S01]  /*3db0*/  IMAD.IADD R197, R197, 0x1, -R2 ;  /* 0x00000001c5c57824 */ /* 0x000fe200078e0a02 */
[----:B------:R-:W-:-:S04]  /*3dc0*/  LEA.HI R6, R6, R17, RZ, 0x5 ;  /* 0x0000001106067211 */ /* 0x000fc800078f28ff */
[----:B------:R-:W-:Y:S02]  /*3dd0*/  SHF.R.S32.HI R6, RZ, 0x5, R6 ;  /* 0x00000005ff067819 */ /* 0x000fe40000011406 */
[----:B--2---:R-:W-:Y:S02]  /*3de0*/  R2UR UR4, R7 ;  /* 0x00000000070472ca */ /* 0x004fe400000e0000 */
[----:B------:R-:W-:Y:S02]  /*3df0*/  LEA.HI R7, R0, R5, RZ, 0x3 ;  /* 0x0000000500077211 */ /* 0x000fe400078f18ff */
[----:B------:R-:W-:Y:S02]  /*3e00*/  LOP3.LUT R0, R3, 0x7ffffffc, RZ, 0xc0, !PT ;  /* 0x7ffffffc03007812 */ /* 0x000fe400078ec0ff */
[----:B------:R-:W-:-:S03]  /*3e10*/  LOP3.LUT R2, R7, 0xfffffff8, RZ, 0xc0, !PT ;  /* 0xfffffff807027812 */ /* 0x000fc600078ec0ff */
[----:B------:R-:W-:Y:S02]  /*3e20*/  IMAD.IADD R0, R17, 0x1, -R0 ;  /* 0x0000000111007824 */ /* 0x000fe400078e0a00 */
[----:B------:R-:W-:Y:S02]  /*3e30*/  IMAD.IADD R195, R5, 0x1, -R2 ;  /* 0x0000000105c37824 */ /* 0x000fe400078e0a02 */
[----:B------:R-:W-:Y:S01]  /*3e40*/  ULOP3.LUT UR4, UR4, 0x1, URZ, 0xfc, !UPT ;  /* 0x0000000104047892 */ /* 0x000fe2000f8efc3f */
[----:B------:R-:W-:Y:S02]  /*3e50*/  IMAD.SHL.U32 R2, R0, 0x2, RZ ;  /* 0x0000000200027824 */ /* 0x000fe400078e00ff */
[----:B------:R-:W-:Y:S02]  /*3e60*/  IMAD R195, R6, 0x10, R195 ;  /* 0x0000001006c37824 */ /* 0x000fe400078e02c3 */
[----:B------:R-:W-:Y:S02]  /*3e70*/  IMAD R197, R197, 0x100, R2 ;  /* 0x00000100c5c57824 */ /* 0x000fe400078e0202 */
[----:B------:R-:W-:-:S05]  /*3e80*/  IMAD.U32 R3, RZ, RZ, UR4 ;  /* 0x00000004ff037e24 */ /* 0x000fca000f8e00ff */
[----:B------:R-:W-:-:S13]  /*3e90*/  ISETP.NE.AND P0, PT, R3, 0x3, PT ;  /* 0x000000030300780c */ /* 0x000fda0003f05270 */
[----:B------:R-:W-:Y:S05]  /*3ea0*/  @!P0 BRA `(.L_x_5012) ;  /* 0x0000000000048947 */ /* 0x000fea0003800000 */
[----:B------:R-:W-:Y:S01]  /*3eb0*/  BPT.TRAP 0x1 ;  /* 0x000000040000795c */ /* 0x000fe20000300000 */
.L_x_5012:
[----:B------:R1:W2:Y:S01]  /*3ec0*/  SYNCS.PHASECHK.TRANS64.TRYWAIT P1, [R199+URZ+0x38830], R4 ;  /* 0x03883004c70075a7 */ /* 0x0002a2000802017f */
[----:B------:R-:W-:Y:S05]  /*3ed0*/  @!P0 BRA `(.L_x_5013) ;  /* 0x0000000000048947 */ /* 0x000fea0003800000 */
[----:B------:R-:W-:Y:S01]  /*3ee0*/  BPT.TRAP 0x1 ;  /* 0x000000040000795c */ /* 0x000fe20000300000 */
.L_x_5013:
[----:B--2---:R-:W-:Y:S05]  /*3ef0*/  @P1 BRA `(.L_x_5014) ;  /* 0x0000000000081947 */ /* 0x004fea0003800000 */
[----:B------:R-:W2:Y:S02]  /*3f00*/  SYNCS.PHASECHK.TRANS64.TRYWAIT P1, [R199+URZ+0x38830], R4 ;  /* 0x03883004c70075a7 */ /* 0x000ea4000802017f */
[----:B--2---:R-:W-:Y:S05]  /*3f10*/  @!P1 BRA `(.L_x_5015) ;  /* 0x0000016000ac9947 */ /* 0x004fea0003800000 */
.L_x_5014:
        /* <DEDUP_REMOVED lines=31> */
[----:B------:R-:W-:Y:S02]  /*4110*/  VIADD R0, R0, 0x6 ;  /* 0x0000000600007836 */ /* 0x000fe40000000000 */
[----:B------:R-:W-:-:S03]  /*4120*/  IMAD.U32 R19, RZ, RZ, UR9 ;  /* 0x00000009ff137e24 */ /* 0x000fc6000f8e00ff */
        /* <DEDUP_REMOVED lines=11> */
[----:B------:R-:W-:Y:S02]  /*41e0*/  UMOV UR9, 0x40000040 ;  /* 0x4000004000097882 */ /* 0x000fe40000000000 */
[----:B------:R-:W-:-:S06]  /*41f0*/  IMAD.U32 R15, RZ, RZ, UR9 ;  /* 0x00000009ff0f7e24 */ /* 0x000fcc000f8e00ff */
        /* <DEDUP_REMOVED lines=19> */
.L_x_5196:
[----:B------:R-:W-:Y:S05]  /*4330*/  @!P0 BRA `(.L_x_5017) ;  /* 0x0000000000048947 */ /* 0x000fea0003800000 */
[----:B------:R-:W-:Y:S01]  /*4340*/  BPT.TRAP 0x1 ;  /* 0x000000040000795c */ /* 0x000fe20000300000 */
.L_x_5017:
[----:B------:R4:W0:Y:S01]  /*4350*/  SYNCS.PHASECHK.TRANS64.TRYWAIT P1, [R199+URZ+0x38850], R4 ;  /* 0x03885004c70075a7 */ /* 0x000822000802017f */
[----:B------:R-:W-:Y:S05]  /*4360*/  @!P0 BRA `(.L_x_5018) ;  /* 0x0000000000048947 */ /* 0x000fea0003800000 */
[----:B------:R-:W-:Y:S01]  /*4370*/  BPT.TRAP 0x1 ;  /* 0x000000040000795c */ /* 0x000fe20000300000 */
.L_x_5018:
        /* <DEDUP_REMOVED lines=11> */
.L_x_5019:
[C---:B------:R-:W-:Y:S01]  /*4430*/  R2UR UR4, R0.reuse ;  /* 0x00000000000472ca */ /* 0x040fe200000e0000 */
[----:B------:R-:W-:Y:S01]  /*4440*/  WARPGROUP.ARRIVE ;  /* 0x00000000000079c5 */ /* 0x000fe20000000000 */
[C---:B------:R-:W-:Y:S01]  /*4450*/  R2UR UR6, R17.reuse ;  /* 0x00000000110672ca */ /* 0x040fe200000e0000 */
[----:B------:R-:W-:Y:S01]  /*4460*/  UMOV UR9, 0x40000040 ;  /* 0x4000004000097882 */ /* 0x000fe20000000000 */
[----:B------:R-:W-:Y:S01]  /*4470*/  UMOV UR7, 0x40000040 ;  /* 0x4000004000077882 */ /* 0x000fe20000000000 */
[----:B------:R-:W-:Y:S01]  /*4480*/  UMOV UR5, UR9 ;  /* 0x0000000900057c82 */ /* 0x000fe20008000000 */
[----:B------:R-:W-:Y:S01]  /*4490*/  VIADD R3, R0, 0x2 ;  /* 0x0000000200037836 */ /* 0x000fe20000000000 */
[----:B------:R-:W-:Y:S01]  /*44a0*/  UMOV UR11, 0x40000040 ;  /* 0x40000040000b7882 */ /* 0x000fe20000000000 */
[C---:B-1234-:R-:W-:Y:S01]  /*44b0*/  VIADD R4, R17.reuse, 0x2 ;  /* 0x0000000211047836 */ /* 0x05efe20000000000 */
[----:B------:R-:W-:Y:S01]  /*44c0*/  UMOV UR13, 0x40000040 ;  /* 0x40000040000d7882 */ /* 0x000fe20000000000 */
[----:B------:R-:W-:Y:S01]  /*44d0*/  IMAD.U32 R7, RZ, RZ, UR9 ;  /* 0x00000009ff077e24 */ /* 0x000fe2000f8e00ff */
[----:B------:R-:W-:Y:S01]  /*44e0*/  UMOV UR9, 0x40000040 ;  /* 0x4000004000097882 */ /* 0x000fe20000000000 */
[----:B------:R-:W-:Y:S01]  /*44f0*/  VIADD R10, R17, 0x4 ;  /* 0x00000004110a7836 */ /* 0x000fe20000000000 */
        /* <DEDUP_REMOVED lines=11> */
[----:B------:R-:W-:Y:S01]  /*45b0*/  UMOV UR15, 0x40000040 ;  /* 0x40000040000f7882 */ /* 0x000fe20000000000 */
[----:B------:R-:W-:Y:S01]  /*45c0*/  IMAD.U32 R13, RZ, RZ, UR9 ;  /* 0x00000009ff0d7e24 */ /* 0x000fe2000f8e00ff */
[----:B------:R-:W-:Y:S01]  /*45d0*/  UMOV UR17, 0x40000040 ;  /* 0x4000004000117882 */ /* 0x000fe20000000000 */
        /* <DEDUP_REMOVED lines=23> */
[C---:B------:R-:W-:Y:S01]  /*4750*/  VIADD R186, R0.reuse, 0x800 ;  /* 0x0000080000ba7836 */ /* 0x040fe20000000000 */
[----:B------:R-:W-:Y:S01]  /*4760*/  UMOV UR57, 0x40000040 ;  /* 0x4000004000397882 */ /* 0x000fe20000000000 */
[----:B------:R-:W-:Y:S01]  /*4770*/  UMOV UR59, 0x40000040 ;  /* 0x40000040003b7882 */ /* 0x000fe20000000000 */
[----:B------:R-:W-:Y:S01]  /*4780*/  IMAD.MOV.U32 R23, RZ, RZ, 0x4 ;  /* 0x00000004ff177424 */ /* 0x000fe200078e00ff */
[----:B------:R-:W1:Y:S01]  /*4790*/  S2R R60, SR_TID.X ;  /* 0x00000000003c7919 */ /* 0x000e620000002100 */
[----:B------:R-:W-:Y:S01]  /*47a0*/  VIADD R185, R0, 0xa00 ;  /* 0x00000a0000b97836 */ /* 0x000fe20000000000 */
[----:B------:R-:W-:Y:S01]  /*47b0*/  LEA R61, R184, 0xffffffc0, 0x6 ;  /* 0xffffffc0b83d7811 */ /* 0x000fe200078e30ff */
[----:B------:R-:W-:-:S02]  /*47c0*/  VIADD R200, R0, 0xe00 ;  /* 0x00000e0000c87836 */ /* 0x000fc40000000000 */
[----:B------:R-:W-:Y:S01]  /*47d0*/  VIADD R187, R195, UR60 ;  /* 0x0000003cc3bb7c36 */ /* 0x000fe20008000000 */
        /* <DEDUP_REMOVED lines=72> */
[----:B------:R-:W0:Y:S01]  /*4c60*/  SHFL.IDX PT, R3, R11, RZ, 0x1f ;  /* 0x00001fff0b037589 */ /* 0x000e2200000e0000 */
[----:B------:R-:W-:Y:S01]  /*4c70*/  VIADD R10, R17, 0x800 ;  /* 0x00000800110a7836 */ /* 0x000fe20000000000 */
[----:B------:R-:W-:Y:S01]  /*4c80*/  HGMMA.64x64x16.F32 R24, gdesc[UR4], R24, gsb0 ;  /* 0x00e00000041879f0 */ /* 0x000fe20008000818 */
[----:B------:R-:W-:Y:S01]  /*4c90*/  ULDC UR6, c[0x0][0x448] ;  /* 0x0001120000067ab9 */ /* 0x000fe20000000800 */
[----:B------:R-:W-:Y:S01]  /*4ca0*/  ULDC UR7, c[0x0][0x2f0] ;  /* 0x0000bc0000077ab9 */ /* 0x000fe20000000800 */
[----:B------:R-:W-:-:S06]  /*4cb0*/  UISETP.NE.AND UP0, UPT, UR6, 0x1, UPT ;  /* 0x000000010600788c */ /* 0x000fcc000bf05270 */
[----:B------:R-:W-:Y:S02]  /*4cc0*/  PLOP3.LUT P2, PT, PT, PT, UP0, 0x80, 0x0 ;  /* 0x000000000000781c */ /* 0x000fe40003f4f008 */
[----:B------:R-:W-:-:S03]  /*4cd0*/  PLOP3.LUT P3, PT, PT, PT, UP0, 0x80, 0x0 ;  /* 0x000000000000781c */ /* 0x000fc60003f6f008 */
[----:B------:R-:W-:Y:S01]  /*4ce0*/  @UP0 ULDC UR6, c[0x0][0x44c] ;  /* 0x0001130000060ab9 */ /* 0x000fe20000000800 */
[----:B0-----:R-:W-:-:S04]  /*4cf0*/  ISETP.GT.AND P1, PT, R3, 0x7f, PT ;  /* 0x0000007f0300780c */ /* 0x001fc80003f24270 */
[----:B------:R-:W-:-:S05]  /*4d00*/  SEL R3, RZ, 0x2, !P1 ;  /* 0x00000002ff037807 */ /* 0x000fca0004800000 */
[C---:B------:R-:W-:Y:S02]  /*4d10*/  IMAD.IADD R11, R3.reuse, 0x1, R186 ;  /* 0x00000001030b7824 */ /* 0x040fe400078e02ba */
[----:B------:R-:W-:-:S03]  /*4d20*/  IMAD.IADD R22, R3, 0x1, R10 ;  /* 0x0000000103167824 */ /* 0x000fc600078e020a */
[----:B------:R-:W-:Y:S02]  /*4d30*/  R2UR UR56, R11 ;  /* 0x000000000b3872ca */ /* 0x000fe400000e0000 */
[----:B------:R-:W-:Y:S02]  /*4d40*/  R2UR UR58, R22 ;  /* 0x00000000163a72ca */ /* 0x000fe400000e0000 */
[C---:B------:R-:W-:Y:S02]  /*4d50*/  SEL R11, R23.reuse, 0x2, P1 ;  /* 0x00000002170b7807 */ /* 0x040fe40000800000 */
[----:B------:R-:W-:-:S03]  /*4d60*/  SEL R23, R23, 0x6, !P1 ;  /* 0x0000000617177807 */ /* 0x000fc60004800000 */
[--C-:B------:R-:W-:Y:S02]  /*4d70*/  IMAD.IADD R22, R186, 0x1, R11.reuse ;  /* 0x00000001ba167824 */ /* 0x100fe400078e020b */
[C---:B------:R-:W-:Y:S02]  /*4d80*/  IMAD.IADD R56, R10.reuse, 0x1, R11 ;  /* 0x000000010a387824 */ /* 0x040fe400078e020b */
[----:B------:R-:W-:Y:S01]  /*4d90*/  IMAD.IADD R10, R10, 0x1, R23 ;  /* 0x000000010a0a7824 */ /* 0x000fe200078e0217 */
[----:B------:R-:W-:Y:S02]  /*4da0*/  WARPGROUP.DEPBAR.LE gsb0, 0x0 ;  /* 0x00008000000079c5 */ /* 0x000fe40000010000 */
[----:B------:R-:W-:-:S06]  /*4db0*/  WARPGROUP.ARRIVE ;  /* 0x00000000000079c5 */ /* 0x000fcc0000000000 */
[----:B------:R-:W-:Y:S03]  /*4dc0*/  HGMMA.64x64x16.F32 R24, gdesc[UR8], R24, gsb0 ;  /* 0x00e00000081879f0 */ /* 0x000fe60008000818 */
[----:B------:R-:W-:Y:S02]  /*4dd0*/  WARPGROUP.DEPBAR.LE gsb0, 0x0 ;  /* 0x00008000000079c5 */ /* 0x000fe40000010000 */
[----:B------:R-:W-:-:S06]  /*4de0*/  WARPGROUP.ARRIVE ;  /* 0x00000000000079c5 */ /* 0x000fcc0000000000 */
[----:B------:R-:W-:Y:S01]  /*4df0*/  HGMMA.64x64x16.F32 R24, gdesc[UR12], R24, gsb0 ;  /* 0x00e000000c1879f0 */ /* 0x000fe20008000818 */
[----:B------:R-:W-:Y:S02]  /*4e00*/  ULDC.64 UR14, c[0x0][0xad8] ;  /* 0x0002b600000e7ab9 */ /* 0x000fe40000000a00 */
[----:B------:R-:W-:Y:S01]  /*4e10*/  UISETP.GE.AND UP1, UPT, UR15, 0x1, UPT ;  /* 0x000000010f00788c */ /* 0x000fe2000bf26270 */
        /* <DEDUP_REMOVED lines=140> */
[----:B------:R-:W-:Y:S01]  /*56e0*/  IMAD.MOV.U32 R59, RZ, RZ, -0x40 ;  /* 0xffffffc0ff3b7424 */ /* 0x000fe200078e00ff */
        /* <DEDUP_REMOVED lines=51> */
[----:B------:R-:W-:-:S04]  /*5a20*/  LEA.HI R3, R57, R152, RZ, 0x2 ;  /* 0x0000009839037211 */ /* 0x000fc800078f10ff */
[----:B------:R-:W-:-:S05]  /*5a30*/  LOP3.LUT R3, R3, 0xfffffffc, RZ, 0xc0, !PT ;  /* 0xfffffffc03037812 */ /* 0x000fca00078ec0ff */
[----:B------:R-:W-:-:S05]  /*5a40*/  IMAD.IADD R3, R152, 0x1, -R3 ;  /* 0x0000000198037824 */ /* 0x000fca00078e0a03 */
[----:B------:R-:W-:-:S04]  /*5a50*/  LEA.HI R10, R3, R3, RZ, 0x1 ;  /* 0x00000003030a7211 */ /* 0x000fc800078f08ff */
[----:B------:R-:W-:-:S05]  /*5a60*/  LOP3.LUT R10, R10, 0x1ffffffe, RZ, 0xc0, !PT ;  /* 0x1ffffffe0a0a7812 */ /* 0x000fca00078ec0ff */
[----:B------:R-:W-:Y:S02]  /*5a70*/  IMAD.IADD R10, R3, 0x1, -R10 ;  /* 0x00000001030a7824 */ /* 0x000fe400078e0a0a */
[----:B------:R-:W-:Y:S02]  /*5a80*/  @!P1 VIADD R3, R199, 0x38840 ;  /* 0x00038840c7039836 */ /* 0x000fe40000000000 */
[----:B------:R-:W-:-:S03]  /*5a90*/  IMAD R187, R10, 0x8, R187 ;  /* 0x000000080abb7824 */ /* 0x000fc600078e02bb */
[----:B------:R-:W-:Y:S01]  /*5aa0*/  @!P1 PRMT R3, RZ, 0x654, R3 ;  /* 0x00000654ff039816 */ /* 0x000fe20000000003 */
[----:B------:R-:W-:Y:S01]  /*5ab0*/  @P2 IMAD.HI.U32 R11, R187, UR6, RZ ;  /* 0x00000006bb0b2c27 */ /* 0x000fe2000f8e00ff */
[----:B------:R-:W-:Y:S01]  /*5ac0*/  @UP0 ULDC UR6, c[0x0][0x450] ;  /* 0x0001140000060ab9 */ /* 0x000fe20000000800 */
[----:B------:R-:W-:Y:S02]  /*5ad0*/  PLOP3.LUT P2, PT, PT, PT, UP1, 0x40, 0x0 ;  /* 0x000000000000781c */ /* 0x000fe40003f4e818 */
[----:B------:R-:W-:Y:S01]  /*5ae0*/  IMAD.MOV.U32 R10, RZ, RZ, R187 ;  /* 0x000000ffff0a7224 */ /* 0x000fe200078e00bb */
[----:B------:R-:W-:Y:S01]  /*5af0*/  @P3 SHF.R.U32.HI R10, RZ, UR6, R11 ;  /* 0x00000006ff0a3c19 */ /* 0x000fe2000801160b */
[----:B------:R-:W-:Y:S02]  /*5b00*/  ULDC UR6, c[0x0][0x288] ;  /* 0x0000a20000067ab9 */ /* 0x000fe40000000800 */
[----:B------:R-:W-:Y:S01]  /*5b10*/  IMAD.U32 R189, RZ, RZ, UR6 ;  /* 0x00000006ffbd7e24 */ /* 0x000fe2000f8e00ff */
[----:B------:R-:W-:Y:S01]  /*5b20*/  ULDC UR6, c[0x0][0xad4] ;  /* 0x0002b50000067ab9 */ /* 0x000fe20000000800 */
[----:B------:R-:W0:Y:S01]  /*5b30*/  SHFL.IDX PT, R23, R10, RZ, 0x1c1f ;  /* 0x001c1fff0a177589 */ /* 0x000e2200000e0000 */
[----:B------:R-:W-:-:S06]  /*5b40*/  ULOP3.LUT UR61, URZ, UR6, URZ, 0x33, !UPT ;  /* 0x000000063f3d7292 */ /* 0x000fcc000f8e333f */
[----:B------:R-:W-:Y:S01]  /*5b50*/  IMAD.U32 R201, RZ, RZ, UR61 ;  /* 0x0000003dffc97e24 */ /* 0x000fe2000f8e00ff */
[----:B------:R-:W-:Y:S02]  /*5b60*/  WARPGROUP.DEPBAR.LE gsb0, 0x0 ;  /* 0x00008000000079c5 */ /* 0x000fe40000010000 */
[----:B------:R-:W-:-:S06]  /*5b70*/  WARPGROUP.ARRIVE ;  /* 0x00000000000079c5 */ /* 0x000fcc0000000000 */
[----:B------:R-:W-:Y:S03]  /*5b80*/  HGMMA.64x64x16.F32 R24, gdesc[UR56], R24, gsb0 ;  /* 0x00e00000381879f0 */ /* 0x000fe60008000818 */
[----:B------:R-:W-:Y:S02]  /*5b90*/  WARPGROUP.DEPBAR.LE gsb0, 0x0 ;  /* 0x00008000000079c5 */ /* 0x000fe40000010000 */
[----:B------:R1:W-:Y:S02]  /*5ba0*/  @!P1 SYNCS.ARRIVE.TRANS64.RED.A1T0 RZ, [R3+URZ], RZ ;  /* 0x000000ff03ff99a7 */ /* 0x0003e4000810043f */
[----:B-1----:R-:W-:-:S04]  /*5bb0*/  IMAD R3, R184, R59, 0x41 ;  /* 0x00000041b8037424 */ /* 0x002fc800078e023b */
[C---:B------:R-:W-:Y:S02]  /*5bc0*/  IMAD R11, R16.reuse, UR7, R3 ;  /* 0x00000007100b7c24 */ /* 0x040fe4000f8e0203 */
[----:B------:R-:W-:-:S03]  /*5bd0*/  IMAD R3, R16, UR7, -R61 ;  /* 0x0000000710037c24 */ /* 0x000fc6000f8e0a3d */
[--C-:B------:R-:W-:Y:S01]  /*5be0*/  IADD3 R11, R11, -R189, -R2.reuse ;  /* 0x800000bd0b0b7210 */ /* 0x100fe20007ffe802 */
[----:B------:R-:W-:-:S04]  /*5bf0*/  IMAD.IADD R58, R3, 0x1, -R2 ;  /* 0x00000001033a7824 */ /* 0x000fc800078e0a02 */
[C---:B------:R-:W-:Y:S02]  /*5c00*/  VIADD R63, R11.reuse, UR14 ;  /* 0x0000000e0b3f7c36 */ /* 0x040fe40008000000 */
[----:B------:R-:W-:-:S03]  /*5c10*/  VIADD R60, R11, UR61 ;  /* 0x0000003d0b3c7c36 */ /* 0x000fc60008000000 */
[----:B0-----:R-:W-:Y:S01]  /*5c20*/  VIADDMNMX R3, R23, R63, R58, PT ;  /* 0x0000003f17037246 */ /* 0x001fe2000380013a */
[----:B------:R-:W-:Y:S01]  /*5c30*/  IMAD.IADD R11, R60, 0x1, R23 ;  /* 0x000000013c0b7824 */ /* 0x000fe200078e0217 */
[----:B------:R-:W-:Y:S06]  /*5c40*/  @P2 BRA `(.L_x_5021) ;  /* 0x00000000005c2947 */ /* 0x000fec0003800000 */
[----:B------:R-:W-:Y:S01]  /*5c50*/  IMAD R56, R16, UR7, R23 ;  /* 0x0000000710387c24 */ /* 0x000fe2000f8e0217 */
[----:B------:R-:W-:Y:S03]  /*5c60*/  BSSY B0, `(.L_x_5022) ;  /* 0x0000011000007945 */ /* 0x000fe60003800000 */
[----:B------:R-:W-:-:S05]  /*5c70*/  IMAD.IADD R56, R56, 0x1, -R189 ;  /* 0x0000000138387824 */ /* 0x000fca00078e0abd */
        /* <DEDUP_REMOVED lines=10> */
.L_x_5023:
[----:B------:R-:W-:-:S06]  /*5d20*/  UISETP.NE.AND UP2, UPT, UR15, 0x1, UPT ;  /* 0x000000010f00788c */ /* 0x000fcc000bf45270 */
[----:B------:R-:W-:-:S05]  /*5d30*/  PLOP3.LUT P2, PT, PT, PT, UP2, 0x80, 0x0 ;  /* 0x000000000000781c */ /* 0x000fca0003f4f028 */
[----:B------:R-:W-:-:S08]  /*5d40*/  @UP2 ULDC.64 UR10, c[0x0][0xae0] ;  /* 0x0002b800000a2ab9 */ /* 0x000fd00000000a00 */
[----:B------:R-:W-:-:S05]  /*5d50*/  @P2 IMAD.HI.U32 R23, R56, UR10, RZ ;  /* 0x0000000a38172c27 */ /* 0x000fca000f8e00ff */
[----:B------:R-:W-:-:S07]  /*5d60*/  @P2 SHF.R.U32.HI R56, RZ, UR11, R23 ;  /* 0x0000000bff382c19 */ /* 0x000fce0008011617 */
.L_x_5024:
[----:B------:R-:W-:Y:S05]  /*5d70*/  BSYNC B0 ;  /* 0x0000000000007941 */ /* 0x000fea0003800000 */
.L_x_5022:
[----:B------:R-:W-:-:S04]  /*5d80*/  IMAD R23, R56, UR15, -R61 ;  /* 0x0000000f38177c24 */ /* 0x000fc8000f8e0a3d */
[----:B------:R-:W-:-:S05]  /*5d90*/  IMAD.IADD R56, R23, 0x1, -R2 ;  /* 0x0000000117387824 */ /* 0x000fca00078e0a02 */
[----:B------:R-:W-:Y:S02]  /*5da0*/  VIMNMX R11, R11, R56, !PT ;  /* 0x000000380b0b7248 */ /* 0x000fe40007fe0100 */
[----:B------:R-:W-:-:S07]  /*5db0*/  VIADDMNMX R3, R56, UR15, R3, PT ;  /* 0x0000000f38037c46 */ /* 0x000fce000b800103 */
.L_x_5021:
[----:B------:R-:W0:Y:S01]  /*5dc0*/  SHFL.IDX PT, R23, R10, 0x1, 0x1c1f ;  /* 0x003c1f000a177f89 */ /* 0x000e2200000e0000 */
[----:B------:R-:W-:Y:S02]  /*5dd0*/  PLOP3.LUT P2, PT, PT, PT, UP1, 0x40, 0x0 ;  /* 0x000000000000781c */ /* 0x000fe40003f4e818 */
[----:B0-----:R-:W-:Y:S01]  /*5de0*/  VIADDMNMX R56, R23, R63, R58, PT ;  /* 0x0000003f17387246 */ /* 0x001fe2000380013a */
[----:B------:R-:W-:-:S10]  /*5df0*/  IMAD.IADD R58, R60, 0x1, R23 ;  /* 0x000000013c3a7824 */ /* 0x000fd400078e0217 */
[----:B------:R-:W-:Y:S05]  /*5e00*/  @P2 BRA `(.L_x_5025) ;  /* 0x00000000005c2947 */ /* 0x000fea0003800000 */
        /* <DEDUP_REMOVED lines=13> */
.L_x_5027:
[----:B------:R-:W-:-:S06]  /*5ee0*/  UISETP.NE.AND UP2, UPT, UR15, 0x1, UPT ;  /* 0x000000010f00788c */ /* 0x000fcc000bf45270 */
[----:B------:R-:W-:-:S05]  /*5ef0*/  PLOP3.LUT P2, PT, PT, PT, UP2, 0x80, 0x0 ;  /* 0x000000000000781c */ /* 0x000fca0003f4f028 */
[----:B------:R-:W-:-:S08]  /*5f00*/  @UP2 ULDC.64 UR10, c[0x0][0xae0] ;  /* 0x0002b800000a2ab9 */ /* 0x000fd00000000a00 */
[----:B------:R-:W-:-:S05]  /*5f10*/  @P2 IMAD.HI.U32 R23, R10, UR10, RZ ;  /* 0x0000000a0a172c27 */ /* 0x000fca000f8e00ff */
[----:B------:R-:W-:-:S07]  /*5f20*/  @P2 SHF.R.U32.HI R10, RZ, UR11, R23 ;  /* 0x0000000bff0a2c19 */ /* 0x000fce0008011617 */
.L_x_5028:
[----:B------:R-:W-:Y:S05]  /*5f30*/  BSYNC B0 ;  /* 0x0000000000007941 */ /* 0x000fea0003800000 */
.L_x_5026:
[----:B------:R-:W-:-:S04]  /*5f40*/  IMAD R23, R10, UR15, -R61 ;  /* 0x0000000f0a177c24 */ /* 0x000fc8000f8e0a3d */
[----:B------:R-:W-:-:S05]  /*5f50*/  IMAD.IADD R23, R23, 0x1, -R2 ;  /* 0x0000000117177824 */ /* 0x000fca00078e0a02 */
[----:B------:R-:W-:Y:S02]  /*5f60*/  VIMNMX R58, R58, R23, !PT ;  /* 0x000000173a3a7248 */ /* 0x000fe40007fe0100 */
[----:B------:R-:W-:-:S07]  /*5f70*/  VIADDMNMX R56, R23, UR15, R56, PT ;  /* 0x0000000f17387c46 */ /* 0x000fce000b800138 */
.L_x_5025:
[----:B------:R-:W-:Y:S01]  /*5f80*/  IMAD R10, R184, R59, 0x40 ;  /* 0x00000040b80a7424 */ /* 0x000fe200078e023b */
[----:B------:R-:W-:Y:S01]  /*5f90*/  P2R R23, PR, RZ, 0x1 ;  /* 0x00000001ff177803 */ /* 0x000fe20000000000 */
[----:B------:R-:W-:Y:S01]  /*5fa0*/  ULDC UR6, c[0x0][0xa80] ;  /* 0x0002a00000067ab9 */ /* 0x000fe20000000800 */
[----:B------:R-:W-:Y:S01]  /*5fb0*/  IMAD.MOV.U32 R192, RZ, RZ, 0x20 ;  /* 0x00000020ffc07424 */ /* 0x000fe200078e00ff */
[----:B------:R-:W-:Y:S01]  /*5fc0*/  R2UR UR10, R196 ;  /* 0x00000000c40a72ca */ /* 0x000fe200000e0000 */
[----:B------:R-:W-:Y:S01]  /*5fd0*/  UMOV UR11, 0x40000040 ;  /* 0x40000040000b7882 */ /* 0x000fe20000000000 */
[----:B------:R-:W-:Y:S01]  /*5fe0*/  BAR.SYNC.DEFER_BLOCKING 0xf, 0x100 ;  /* 0x03c4000000007b1d */ /* 0x000fe20000010000 */
[----:B------:R-:W-:Y:S01]  /*5ff0*/  ISETP.GE.AND P2, PT, R10, 0x1, PT ;  /* 0x000000010a00780c */ /* 0x000fe20003f46270 */
[----:B------:R-:W-:Y:S01]  /*6000*/  VIADD R215, R196, 0x80 ;  /* 0x00000080c4d77836 */ /* 0x000fe20000000000 */
[----:B------:R-:W-:Y:S01]  /*6010*/  ISETP.GE.AND P6, PT, R10, 0x2, PT ;  /* 0x000000020a00780c */ /* 0x000fe20003fc6270 */
[----:B------:R-:W-:Y:S01]  /*6020*/  VIADD R184, R184, 0xfffffffe ;  /* 0xfffffffeb8b87836 */ /* 0x000fe20000000000 */
[----:B------:R-:W-:Y:S01]  /*6030*/  ISETP.GT.AND P4, PT, R11, RZ, !P2 ;  /* 0x000000ff0b00720c */ /* 0x000fe20005784270 */
[----:B------:R-:W-:Y:S01]  /*6040*/  @UP0 ULDC UR19, c[0x0][0x450] ;  /* 0x0001140000130ab9 */ /* 0x000fe20000000800 */
[----:B------:R-:W-:-:S02]  /*6050*/  ISETP.GT.AND P2, PT, R58, RZ, !P2 ;  /* 0x000000ff3a00720c */ /* 0x000fc40005744270 */
[----:B------:R-:W-:Y:S02]  /*6060*/  ISETP.GT.AND P5, PT, R11, 0x1, !P6 ;  /* 0x000000010b00780c */ /* 0x000fe400077a4270 */
[----:B------:R-:W-:Y:S02]  /*6070*/  ISETP.LT.OR P2, PT, R56, 0x1, P2 ;  /* 0x000000013800780c */ /* 0x000fe40001741670 */
[----:B------:R-:W-:Y:S02]  /*6080*/  ISETP.LT.OR P4, PT, R3, 0x1, P4 ;  /* 0x000000010300780c */ /* 0x000fe40002781670 */
[----:B------:R-:W-:Y:S02]  /*6090*/  ISETP.GE.AND P3, PT, R10, 0x9, PT ;  /* 0x000000090a00780c */ /* 0x000fe40003f66270 */
[----:B------:R-:W-:Y:S02]  /*60a0*/  ISETP.GT.AND P6, PT, R58, 0x1, !P6 ;  /* 0x000000013a00780c */ /* 0x000fe400077c4270 */
[----:B------:R-:W-:-:S02]  /*60b0*/  FSEL R26, R26, -INF , !P2 ;  /* 0xff8000001a1a7808 */ /* 0x000fc40005000000 */
[----:B------:R-:W-:Y:S02]  /*60c0*/  FSEL R24, R24, -INF , !P4 ;  /* 0xff80000018187808 */ /* 0x000fe40006000000 */
[----:B------:R-:W-:Y:S02]  /*60d0*/  ISETP.GT.AND P2, PT, R11, 0x8, !P3 ;  /* 0x000000080b00780c */ /* 0x000fe40005f44270 */
[----:B------:R-:W-:Y:S02]  /*60e0*/  ISETP.LT.OR P6, PT, R56, 0x2, P6 ;  /* 0x000000023800780c */ /* 0x000fe400037c1670 */
[----:B------:R-:W-:Y:S02]  /*60f0*/  ISETP.GE.AND P4, PT, R10, 0xa, PT ;  /* 0x0000000a0a00780c */ /* 0x000fe40003f86270 */
[----:B------:R-:W-:Y:S02]  /*6100*/  ISETP.LT.OR P5, PT, R3, 0x2, P5 ;  /* 0x000000020300780c */ /* 0x000fe40002fa1670 */
[----:B------:R-:W-:-:S02]  /*6110*/  ISETP.GT.AND P3, PT, R58, 0x8, !P3 ;  /* 0x000000083a00780c */ /* 0x000fc40005f64270 */
[----:B------:R-:W-:Y:S02]  /*6120*/  FSEL R27, R27, -INF , !P6 ;  /* 0xff8000001b1b7808 */ /* 0x000fe40007000000 */
[----:B------:R-:W-:Y:S02]  /*6130*/  FSEL R25, R25, -INF , !P5 ;  /* 0xff80000019197808 */ /* 0x000fe40006800000 */
[----:B------:R-:W-:Y:S02]  /*6140*/  ISETP.GT.AND P6, PT, R11, 0x9, !P4 ;  /* 0x000000090b00780c */ /* 0x000fe400067c4270 */
[----:B------:R-:W-:Y:S02]  /*6150*/  ISETP.LT.OR P3, PT, R56, 0x9, P3 ;  /* 0x000000093800780c */ /* 0x000fe40001f61670 */
[----:B------:R-:W-:Y:S02]  /*6160*/  ISETP.GE.AND P5, PT, R10, 0x11, PT ;  /* 0x000000110a00780c */ /* 0x000fe40003fa6270 */
[----:B------:R-:W-:-:S02]  /*6170*/  ISETP.LT.OR P2, PT, R3, 0x9, P2 ;  /* 0x000000090300780c */ /* 0x000fc40001741670 */
[----:B------:R-:W-:Y:S02]  /*6180*/  ISETP.GT.AND P4, PT, R58, 0x9, !P4 ;  /* 0x000000093a00780c */ /* 0x000fe40006784270 */
[----:B------:R-:W-:Y:S02]  /*6190*/  FSEL R30, R30, -INF , !P3 ;  /* 0xff8000001e1e7808 */ /* 0x000fe40005800000 */
[----:B------:R-:W-:Y:S02]  /*61a0*/  FSEL R28, R28, -INF , !P2 ;  /* 0xff8000001c1c7808 */ /* 0x000fe40005000000 */
[----:B------:R-:W-:Y:S02]  /*61b0*/  ISETP.GT.AND P3, PT, R11, 0x10, !P5 ;  /* 0x000000100b00780c */ /* 0x000fe40006f64270 */
[----:B------:R-:W-:Y:S02]  /*61c0*/  ISETP.LT.OR P4, PT, R56, 0xa, P4 ;  /* 0x0000000a3800780c */ /* 0x000fe40002781670 */
[----:B------:R-:W-:-:S02]  /*61d0*/  ISETP.GE.AND P2, PT, R10, 0x12, PT ;  /* 0x000000120a00780c */ /* 0x000fc40003f46270 */
[----:B------:R-:W-:Y:S02]  /*61e0*/  ISETP.LT.OR P6, PT, R3, 0xa, P6 ;  /* 0x0000000a0300780c */ /* 0x000fe400037c1670 */
[----:B------:R-:W-:Y:S02]  /*61f0*/  ISETP.GT.AND P5, PT, R58, 0x10, !P5 ;  /* 0x000000103a00780c */ /* 0x000fe40006fa4270 */
[----:B------:R-:W-:Y:S02]  /*6200*/  FSEL R31, R31, -INF , !P4 ;  /* 0xff8000001f1f7808 */ /* 0x000fe40006000000 */
[----:B------:R-:W-:Y:S02]  /*6210*/  FSEL R29, R29, -INF , !P6 ;  /* 0xff8000001d1d7808 */ /* 0x000fe40007000000 */
[----:B------:R-:W-:Y:S02]  /*6220*/  ISETP.GT.AND P4, PT, R11, 0x11, !P2 ;  /* 0x000000110b00780c */ /* 0x000fe40005784270 */
[----:B------:R-:W-:-:S02]  /*6230*/  ISETP.LT.OR P5, PT, R56, 0x11, P5 ;  /* 0x000000113800780c */ /* 0x000fc40002fa1670 */
[----:B------:R-:W-:Y:S02]  /*6240*/  ISETP.GE.AND P6, PT, R10, 0x19, PT ;  /* 0x000000190a00780c */ /* 0x000fe40003fc6270 */
[----:B------:R-:W-:Y:S02]  /*6250*/  ISETP.LT.OR P3, PT, R3, 0x11, P3 ;  /* 0x000000110300780c */ /* 0x000fe40001f61670 */
[----:B------:R-:W-:Y:S02]  /*6260*/  ISETP.GT.AND P2, PT, R58, 0x11, !P2 ;  /* 0x000000113a00780c */ /* 0x000fe40005744270 */
[----:B------:R-:W-:Y:S02]  /*6270*/  FSEL R34, R34, -INF , !P5 ;  /* 0xff80000022227808 */ /* 0x000fe40006800000 */
[----:B------:R-:W-:Y:S02]  /*6280*/  FSEL R32, R32, -INF , !P3 ;  /* 0xff80000020207808 */ /* 0x000fe40005800000 */
[----:B------:R-:W-:-:S02]  /*6290*/  ISETP.GT.AND P5, PT, R11, 0x18, !P6 ;  /* 0x000000180b00780c */ /* 0x000fc400077a4270 */
[----:B------:R-:W-:Y:S02]  /*62a0*/  ISETP.LT.OR P2, PT, R56, 0x12, P2 ;  /* 0x000000123800780c */ /* 0x000fe40001741670 */
[----:B------:R-:W-:Y:S02]  /*62b0*/  ISETP.GE.AND P3, PT, R10, 0x1a, PT ;  /* 0x0000001a0a00780c */ /* 0x000fe40003f66270 */
[----:B------:R-:W-:Y:S02]  /*62c0*/  ISETP.LT.OR P4, PT, R3, 0x12, P4 ;  /* 0x000000120300780c */ /* 0x000fe40002781670 */
[----:B------:R-:W-:Y:S02]  /*62d0*/  ISETP.GT.AND P6, PT, R58, 0x18, !P6 ;  /* 0x000000183a00780c */ /* 0x000fe400077c4270 */
[----:B------:R-:W-:Y:S02]  /*62e0*/  FSEL R35, R35, -INF , !P2 ;  /* 0xff80000023237808 */ /* 0x000fe40005000000 */
[----:B------:R-:W-:-:S02]  /*62f0*/  FSEL R33, R33, -INF , !P4 ;  /* 0xff80000021217808 */ /* 0x000fc40006000000 */
[----:B------:R-:W-:Y:S02]  /*6300*/  ISETP.GT.AND P2, PT, R11, 0x19, !P3 ;  /* 0x000000190b00780c */ /* 0x000fe40005f44270 */
[----:B------:R-:W-:Y:S02]  /*6310*/  ISETP.LT.OR P6, PT, R56, 0x19, P6 ;  /* 0x000000193800780c */ /* 0x000fe400037c1670 */
[----:B------:R-:W-:Y:S02]  /*6320*/  ISETP.GE.AND P4, PT, R10, 0x21, PT ;  /* 0x000000210a00780c */ /* 0x000fe40003f86270 */
[----:B------:R-:W-:Y:S02]  /*6330*/  ISETP.LT.OR P5, PT, R3, 0x19, P5 ;  /* 0x000000190300780c */ /* 0x000fe40002fa1670 */
        /* <DEDUP_REMOVED lines=24> */
[----:B------:R-:W-:Y:S02]  /*64c0*/  ISETP.LT.OR P4, PT, R3, 0x29, P4 ;  /* 0x000000290300780c */ /* 0x000fe40002781670 */
[----:B------:R-:W-:-:S02]  /*64d0*/  ISETP.GT.AND P5, PT, R11, 0x29, !P6 ;  /* 0x000000290b00780c */ /* 0x000fc400077a4270 */
[----:B------:R-:W-:Y:S02]  /*64e0*/  ISETP.LT.OR P2, PT, R56, 0x29, P2 ;  /* 0x000000293800780c */ /* 0x000fe40001741670 */
[----:B------:R-:W-:Y:S02]  /*64f0*/  ISETP.GE.AND P3, PT, R10, 0x31, PT ;  /* 0x000000310a00780c */ /* 0x000fe40003f66270 */
[----:B------:R-:W-:Y:S02]  /*6500*/  FSEL R44, R44, -INF , !P4 ;  /* 0xff8000002c2c7808 */ /* 0x000fe40006000000 */
[----:B------:R-:W-:Y:S02]  /*6510*/  ISETP.LT.OR P5, PT, R3, 0x2a, P5 ;  /* 0x0000002a0300780c */ /* 0x000fe40002fa1670 */
[----:B------:R-:W-:Y:S02]  /*6520*/  FSEL R46, R46, -INF , !P2 ;  /* 0xff8000002e2e7808 */ /* 0x000fe40005000000 */
[----:B------:R-:W-:-:S02]  /*6530*/  ISETP.GE.AND P4, PT, R10, 0x32, PT ;  /* 0x000000320a00780c */ /* 0x000fc40003f86270 */
[----:B------:R-:W-:Y:S02]  /*6540*/  ISETP.GT.AND P2, PT, R11, 0x30, !P3 ;  /* 0x000000300b00780c */ /* 0x000fe40005f44270 */
[----:B------:R-:W-:Y:S02]  /*6550*/  FSEL R45, R45, -INF , !P5 ;  /* 0xff8000002d2d7808 */ /* 0x000fe40006800000 */
[----:B------:R-:W-:Y:S02]  /*6560*/  ISETP.GT.AND P5, PT, R11, 0x31, !P4 ;  /* 0x000000310b00780c */ /* 0x000fe400067a4270 */
[C---:B------:R-:W-:Y:S02]  /*6570*/  ISETP.LT.OR P2, PT, R3.reuse, 0x31, P2 ;  /* 0x000000310300780c */ /* 0x040fe40001741670 */
[----:B------:R-:W-:Y:S02]  /*6580*/  ISETP.LT.OR P5, PT, R3, 0x32, P5 ;  /* 0x000000320300780c */ /* 0x000fe40002fa1670 */
[----:B------:R-:W-:-:S02]  /*6590*/  FSEL R48, R48, -INF , !P2 ;  /* 0xff80000030307808 */ /* 0x000fc40005000000 */
[----:B------:R-:W-:Y:S02]  /*65a0*/  ISETP.GE.AND P2, PT, R10, 0x39, PT ;  /* 0x000000390a00780c */ /* 0x000fe40003f46270 */
[----:B------:R-:W-:Y:S02]  /*65b0*/  FSEL R49, R49, -INF , !P5 ;  /* 0xff80000031317808 */ /* 0x000fe40006800000 */
[----:B------:R-:W-:Y:S02]  /*65c0*/  ISETP.GT.AND P5, PT, R11, 0x38, !P2 ;  /* 0x000000380b00780c */ /* 0x000fe400057a4270 */
[----:B------:R-:W-:Y:S02]  /*65d0*/  ISETP.GT.AND P6, PT, R58, 0x29, !P6 ;  /* 0x000000293a00780c */ /* 0x000fe400077c4270 */
[----:B------:R-:W-:Y:S02]  /*65e0*/  ISETP.LT.OR P5, PT, R3, 0x39, P5 ;  /* 0x000000390300780c */ /* 0x000fe40002fa1670 */
[----:B------:R-:W-:-:S02]  /*65f0*/  ISETP.LT.OR P6, PT, R56, 0x2a, P6 ;  /* 0x0000002a3800780c */ /* 0x000fc400037c1670 */
[----:B------:R-:W-:Y:S02]  /*6600*/  FSEL R52, R52, -INF , !P5 ;  /* 0xff80000034347808 */ /* 0x000fe40006800000 */
[----:B------:R-:W-:Y:S02]  /*6610*/  ISETP.GE.AND P5, PT, R10, 0x3a, PT ;  /* 0x0000003a0a00780c */ /* 0x000fe40003fa6270 */
[----:B------:R-:W-:Y:S02]  /*6620*/  ISETP.GT.AND P3, PT, R58, 0x30, !P3 ;  /* 0x000000303a00780c */ /* 0x000fe40005f64270 */
[----:B------:R-:W-:Y:S02]  /*6630*/  ISETP.GT.AND P0, PT, R11, 0x39, !P5 ;  /* 0x000000390b00780c */ /* 0x000fe40006f04270 */
[----:B------:R-:W-:Y:S02]  /*6640*/  FSEL R47, R47, -INF , !P6 ;  /* 0xff8000002f2f7808 */ /* 0x000fe40007000000 */
[----:B------:R-:W-:-:S02]  /*6650*/  ISETP.LT.OR P0, PT, R3, 0x3a, P0 ;  /* 0x0000003a0300780c */ /* 0x000fc40000701670 */
[----:B------:R-:W-:Y:S02]  /*6660*/  FMNMX.FTZ R3, R24, R25, !PT ;  /* 0x0000001918037209 */ /* 0x000fe40007810000 */
[----:B------:R-:W-:Y:S02]  /*6670*/  FSEL R53, R53, -INF , !P0 ;  /* 0xff80000035357808 */ /* 0x000fe40004000000 */
[----:B------:R-:W-:Y:S02]  /*6680*/  FMNMX.FTZ R10, R28, R3, !PT ;  /* 0x000000031c0a7209 */ /* 0x000fe40007810000 */
[----:B------:R-:W-:Y:S02]  /*6690*/  ISETP.NE.AND P0, PT, R23, RZ, PT ;  /* 0x000000ff1700720c */ /* 0x000fe40003f05270 */
[----:B------:R-:W-:Y:S02]  /*66a0*/  FMNMX.FTZ R3, R29, R10, !PT ;  /* 0x0000000a1d037209 */ /* 0x000fe40007810000 */
[----:B------:R-:W-:-:S02]  /*66b0*/  ISETP.GT.AND P4, PT, R58, 0x31, !P4 ;  /* 0x000000313a00780c */ /* 0x000fc40006784270 */
[----:B------:R-:W-:Y:S02]  /*66c0*/  FMNMX.FTZ R10, R32, R3, !PT ;  /* 0x00000003200a7209 */ /* 0x000fe40007810000 */
[----:B------:R-:W-:Y:S02]  /*66d0*/  ISETP.LT.OR P3, PT, R56, 0x31, P3 ;  /* 0x000000313800780c */ /* 0x000fe40001f61670 */
[----:B------:R-:W-:Y:S02]  /*66e0*/  FMNMX.FTZ R3, R33, R10, !PT ;  /* 0x0000000a21037209 */ /* 0x000fe40007810000 */
[----:B------:R-:W-:Y:S02]  /*66f0*/  ISETP.GT.AND P2, PT, R58, 0x38, !P2 ;  /* 0x000000383a00780c */ /* 0x000fe40005744270 */
[----:B------:R-:W-:Y:S02]  /*6700*/  FMNMX.FTZ R10, R36, R3, !PT ;  /* 0x00000003240a7209 */ /* 0x000fe40007810000 */
[----:B------:R-:W-:-:S02]  /*6710*/  ISETP.LT.OR P4, PT, R56, 0x32, P4 ;  /* 0x000000323800780c */ /* 0x000fc40002781670 */
[----:B------:R-:W-:Y:S02]  /*6720*/  FMNMX.FTZ R3, R37, R10, !PT ;  /* 0x0000000a25037209 */ /* 0x000fe40007810000 */
[----:B------:R-:W-:Y:S02]  /*6730*/  FSEL R50, R50, -INF , !P3 ;  /* 0xff80000032327808 */ /* 0x000fe40005800000 */
[----:B------:R-:W-:Y:S02]  /*6740*/  FMNMX.FTZ R10, R40, R3, !PT ;  /* 0x00000003280a7209 */ /* 0x000fe40007810000 */
[----:B------:R-:W-:Y:S02]  /*6750*/  ISETP.GT.AND P5, PT, R58, 0x39, !P5 ;  /* 0x000000393a00780c */ /* 0x000fe40006fa4270 */
[----:B------:R-:W-:Y:S02]  /*6760*/  FMNMX.FTZ R3, R41, R10, !PT ;  /* 0x0000000a29037209 */ /* 0x000fe40007810000 */
[----:B------:R-:W-:-:S02]  /*6770*/  ISETP.LT.OR P2, PT, R56, 0x39, P2 ;  /* 0x000000393800780c */ /* 0x000fc40001741670 */
[----:B------:R-:W-:Y:S02]  /*6780*/  FMNMX.FTZ R10, R44, R3, !PT ;  /* 0x000000032c0a7209 */ /* 0x000fe40007810000 */
[----:B------:R-:W-:Y:S02]  /*6790*/  FSEL R51, R51, -INF , !P4 ;  /* 0xff80000033337808 */ /* 0x000fe40006000000 */
[----:B------:R-:W-:Y:S02]  /*67a0*/  FMNMX.FTZ R3, R45, R10, !PT ;  /* 0x0000000a2d037209 */ /* 0x000fe40007810000 */
[----:B------:R-:W-:Y:S02]  /*67b0*/  ISETP.LT.OR P5, PT, R56, 0x3a, P5 ;  /* 0x0000003a3800780c */ /* 0x000fe40002fa1670 */
[----:B------:R-:W-:Y:S02]  /*67c0*/  FMNMX.FTZ R10, R48, R3, !PT ;  /* 0x00000003300a7209 */ /* 0x000fe40007810000 */
[----:B------:R-:W-:-:S02]  /*67d0*/  FSEL R54, R54, -INF , !P2 ;  /* 0xff80000036367808 */ /* 0x000fc40005000000 */
[----:B------:R-:W-:Y:S02]  /*67e0*/  FMNMX.FTZ R3, R49, R10, !PT ;  /* 0x0000000a31037209 */ /* 0x000fe40007810000 */
[----:B------:R-:W-:Y:S02]  /*67f0*/  FSEL R55, R55, -INF , !P5 ;  /* 0xff80000037377808 */ /* 0x000fe40006800000 */
[----:B------:R-:W-:Y:S02]  /*6800*/  FMNMX.FTZ R10, R52, R3, !PT ;  /* 0x00000003340a7209 */ /* 0x000fe40007810000 */
[----:B------:R-:W-:Y:S02]  /*6810*/  FMNMX.FTZ R3, R26, R27, !PT ;  /* 0x0000001b1a037209 */ /* 0x000fe40007810000 */
[----:B------:R-:W-:Y:S02]  /*6820*/  FMNMX.FTZ R11, R53, R10, !PT ;  /* 0x0000000a350b7209 */ /* 0x000fe40007810000 */
[----:B------:R-:W-:-:S03]  /*6830*/  R2UR UR18, R168 ;  /* 0x00000000a81272ca */ /* 0x000fc600000e0000 */
[----:B------:R-:W0:Y:S02]  /*6840*/  SHFL.BFLY PT, R10, R11, 0x2, 0x1f ;  /* 0x0c401f000b0a7f89 */ /* 0x000e2400000e0000 */
        /* <DEDUP_REMOVED lines=38> */
[----:B------:R-:W1:Y:S08]  /*6ab0*/  MUFU.EX2 R10, R56 ;  /* 0x00000038000a7308 */ /* 0x000e700000000800 */
[----:B------:R-:W-:Y:S01]  /*6ac0*/  MUFU.EX2 R11, R11 ;  /* 0x0000000b000b7308 */ /* 0x000fe20000000800 */
[----:B0-----:R-:W-:-:S07]  /*6ad0*/  FMNMX.FTZ R25, R24, R25, !PT ;  /* 0x0000001918197209 */ /* 0x001fce0007810000 */
[----:B------:R-:W0:Y:S01]  /*6ae0*/  MUFU.EX2 R170, R170 ;  /* 0x000000aa00aa7308 */ /* 0x000e220000000800 */
[----:B-1----:R-:W-:Y:S01]  /*6af0*/  F2FP.F16.F32.PACK_AB R164, R10, R3 ;  /* 0x000000030aa4723e */ /* 0x002fe200000000ff */
[----:B------:R-:W1:Y:S01]  /*6b00*/  SHFL.BFLY PT, R188, R25, 0x1, 0x1f ;  /* 0x0c201f0019bc7f89 */ /* 0x000e6200000e0000 */
[----:B------:R-:W-:Y:S01]  /*6b10*/  FADD.FTZ R10, R3, R10 ;  /* 0x0000000a030a7221 */ /* 0x000fe20000010000 */
[----:B------:R-:W-:-:S04]  /*6b20*/  @!P1 VIADD R3, R199, 0x38860 ;  /* 0x00038860c7039836 */ /* 0x000fc80000000000 */
[----:B------:R-:W-:Y:S01]  /*6b30*/  MUFU.EX2 R169, R169 ;  /* 0x000000a900a97308 */ /* 0x000fe20000000800 */
[----:B------:R-:W-:-:S07]  /*6b40*/  @!P1 PRMT R3, RZ, 0x654, R3 ;  /* 0x00000654ff039816 */ /* 0x000fce0000000003 */
[----:B------:R-:W2:Y:S01]  /*6b50*/  MUFU.EX2 R172, R172 ;  /* 0x000000ac00ac7308 */ /* 0x000ea20000000800 */
[----:B0-----:R-:W-:Y:S01]  /*6b60*/  F2FP.F16.F32.PACK_AB R166, R170, R11 ;  /* 0x0000000baaa6723e */ /* 0x001fe200000000ff */
[----:B------:R-:W-:-:S04]  /*6b70*/  FADD.FTZ R11, R11, R10 ;  /* 0x0000000a0b0b7221 */ /* 0x000fc80000010000 */
[----:B------:R-:W-:Y:S02]  /*6b80*/  FADD.FTZ R170, R170, R11 ;  /* 0x0000000baaaa7221 */ /* 0x000fe40000010000 */
[----:B------:R-:W-:Y:S01]  /*6b90*/  MUFU.EX2 R171, R171 ;  /* 0x000000ab00ab7308 */ /* 0x000fe20000000800 */
[----:B-1----:R-:W-:-:S04]  /*6ba0*/  FMNMX.FTZ R188, R25, R188, !PT ;  /* 0x000000bc19bc7209 */ /* 0x002fc80007810000 */
[C---:B------:R-:W-:Y:S01]  /*6bb0*/  FSETP.NEU.FTZ.AND P2, PT, R188.reuse, -INF , PT ;  /* 0xff800000bc00780b */ /* 0x040fe20003f5d000 */
[----:B------:R-:W-:Y:S02]  /*6bc0*/  FMUL.FTZ R24, R188, UR6 ;  /* 0x00000006bc187c20 */ /* 0x000fe40008410000 */
[----:B------:R-:W0:Y:S01]  /*6bd0*/  MUFU.EX2 R174, R174 ;  /* 0x000000ae00ae7308 */ /* 0x000e220000000800 */
[----:B--2---:R-:W-:Y:S01]  /*6be0*/  F2FP.F16.F32.PACK_AB R160, R172, R169 ;  /* 0x000000a9aca0723e */ /* 0x004fe200000000ff */
[----:B------:R-:W-:Y:S01]  /*6bf0*/  FADD.FTZ R169, R169, R170 ;  /* 0x000000aaa9a97221 */ /* 0x000fe20000010000 */
[----:B------:R-:W-:Y:S02]  /*6c00*/  FSEL R29, R24, RZ, P2 ;  /* 0x000000ff181d7208 */ /* 0x000fe40001000000 */
[CC--:B------:R-:W-:Y:S01]  /*6c10*/  LEA.HI R24, R57.reuse, R152.reuse, RZ, 0x4 ;  /* 0x0000009839187211 */ /* 0x0c0fe200078f20ff */
[----:B------:R-:W-:Y:S01]  /*6c20*/  FADD.FTZ R172, R172, R169 ;  /* 0x000000a9acac7221 */ /* 0x000fe20000010000 */
[----:B------:R-:W-:Y:S01]  /*6c30*/  LEA.HI R57, R57, R152, RZ, 0x5 ;  /* 0x0000009839397211 */ /* 0x000fe200078f28ff */
[--C-:B------:R-:W-:Y:S01]  /*6c40*/  FFMA.FTZ R181, R26, UR6, -R29.reuse ;  /* 0x000000061ab57c23 */ /* 0x100fe2000801081d */
[----:B------:R-:W-:Y:S01]  /*6c50*/  LOP3.LUT R25, R24, 0xfffffff0, RZ, 0xc0, !PT ;  /* 0xfffffff018197812 */ /* 0x000fe200078ec0ff */
[--C-:B------:R-:W-:Y:S01]  /*6c60*/  FFMA.FTZ R202, R27, UR6, -R29.reuse ;  /* 0x000000061bca7c23 */ /* 0x100fe2000801081d */
[----:B------:R-:W-:Y:S01]  /*6c70*/  SHF.R.U32.HI R24, RZ, 0x1, R24 ;  /* 0x00000001ff187819 */ /* 0x000fe20000011618 */
[--C-:B------:R-:W-:Y:S01]  /*6c80*/  FFMA.FTZ R183, R30, UR6, -R29.reuse ;  /* 0x000000061eb77c23 */ /* 0x100fe2000801081d */
[----:B------:R-:W-:Y:S01]  /*6c90*/  FFMA.FTZ R204, R31, UR6, -R29 ;  /* 0x000000061fcc7c23 */ /* 0x000fe2000801081d */
[----:B------:R-:W-:-:S02]  /*6ca0*/  IMAD.IADD R25, R152, 0x1, -R25 ;  /* 0x0000000198197824 */ /* 0x000fc400078e0a19 */
[--C-:B------:R-:W-:Y:S01]  /*6cb0*/  FFMA.FTZ R203, R34, UR6, -R29.reuse ;  /* 0x0000000622cb7c23 */ /* 0x100fe2000801081d */
[----:B------:R-:W-:Y:S02]  /*6cc0*/  IMAD.SHL.U32 R57, R57, 0x20, RZ ;  /* 0x0000002039397824 */ /* 0x000fe400078e00ff */
[--C-:B------:R-:W-:Y:S01]  /*6cd0*/  FFMA.FTZ R206, R35, UR6, -R29.reuse ;  /* 0x0000000623ce7c23 */ /* 0x100fe2000801081d */
        /* <DEDUP_REMOVED lines=13> */
[----:B------:R-:W-:Y:S01]  /*6db0*/  FFMA.FTZ R216, R55, UR6, -R29 ;  /* 0x0000000637d87c23 */ /* 0x000fe2000801081d */
[----:B------:R-:W-:Y:S01]  /*6dc0*/  IMAD.IADD R28, R25, 0x1, -R28 ;  /* 0x00000001191c7824 */ /* 0x000fe200078e0a1c */
[----:B------:R-:W-:Y:S01]  /*6dd0*/  LOP3.LUT R57, R57, 0x7ffffc00, RZ, 0xc0, !PT ;  /* 0x7ffffc0039397812 */ /* 0x000fe200078ec0ff */
[----:B------:R-:W-:Y:S01]  /*6de0*/  MUFU.EX2 R181, R181 ;  /* 0x000000b500b57308 */ /* 0x000fe20000000800 */
[----:B------:R-:W-:Y:S01]  /*6df0*/  LOP3.LUT R26, R26, 0x7ffffe00, RZ, 0xc0, !PT ;  /* 0x7ffffe001a1a7812 */ /* 0x000fe200078ec0ff */
[C---:B------:R-:W-:Y:S01]  /*6e00*/  IMAD.SHL.U32 R25, R28.reuse, 0x40, RZ ;  /* 0x000000401c197824 */ /* 0x040fe200078e00ff */
[C---:B------:R-:W-:Y:S02]  /*6e10*/  LOP3.LUT P3, RZ, R28.reuse, 0x4, RZ, 0xc0, !PT ;  /* 0x000000041cff7812 */ /* 0x040fe4000786c0ff */
[----:B------:R-:W-:-:S02]  /*6e20*/  LOP3.LUT P2, RZ, R28, 0x2, RZ, 0xc0, !PT ;  /* 0x000000021cff7812 */ /* 0x000fc4000784c0ff */
[----:B------:R-:W-:Y:S01]  /*6e30*/  LOP3.LUT R25, R25, 0x1c0, RZ, 0xc0, !PT ;  /* 0x000001c019197812 */ /* 0x000fe200078ec0ff */
[----:B------:R-:W1:Y:S01]  /*6e40*/  MUFU.EX2 R202, R202 ;  /* 0x000000ca00ca7308 */ /* 0x000e620000000800 */
[----:B------:R-:W-:Y:S02]  /*6e50*/  SEL R192, R192, 0xffffffe0, !P2 ;  /* 0xffffffe0c0c07807 */ /* 0x000fe40005000000 */
[----:B------:R-:W-:Y:S02]  /*6e60*/  LOP3.LUT R24, R25, 0x8, R24, 0xf8, !PT ;  /* 0x0000000819187812 */ /* 0x000fe400078ef818 */
[----:B------:R-:W-:Y:S02]  /*6e70*/  SHF.R.U32.HI R25, RZ, 0x3, R25 ;  /* 0x00000003ff197819 */ /* 0x000fe40000011619 */
[----:B0-----:R-:W-:Y:S01]  /*6e80*/  F2FP.F16.F32.PACK_AB R162, R174, R171 ;  /* 0x000000abaea2723e */ /* 0x001fe200000000ff */
[----:B------:R-:W-:Y:S01]  /*6e90*/  MUFU.EX2 R183, R183 ;  /* 0x000000b700b77308 */ /* 0x000fe20000000800 */
[----:B------:R-:W-:Y:S01]  /*6ea0*/  LOP3.LUT R24, R24, R25, RZ, 0x3c, !PT ;  /* 0x0000001918187212 */ /* 0x000fe200078e3cff */
[----:B------:R-:W-:Y:S01]  /*6eb0*/  FADD.FTZ R171, R171, R172 ;  /* 0x000000acabab7221 */ /* 0x000fe20000010000 */
[----:B------:R-:W-:-:S02]  /*6ec0*/  PLOP3.LUT P2, PT, PT, PT, UP1, 0x40, 0x0 ;  /* 0x000000000000781c */ /* 0x000fc40003f4e818 */
[----:B------:R-:W-:Y:S01]  /*6ed0*/  IADD3 R24, R24, R26, R57 ;  /* 0x0000001a18187210 */ /* 0x000fe20007ffe039 */
[----:B------:R-:W-:Y:S02]  /*6ee0*/  FADD.FTZ R174, R174, R171 ;  /* 0x000000abaeae7221 */ /* 0x000fe40000010000 */
[----:B------:R-:W0:Y:S01]  /*6ef0*/  MUFU.EX2 R204, R204 ;  /* 0x000000cc00cc7308 */ /* 0x000e220000000800 */
[----:B-1----:R-:W-:Y:S01]  /*6f00*/  F2FP.F16.F32.PACK_AB R165, R202, R181 ;  /* 0x000000b5caa5723e */ /* 0x002fe200000000ff */
[----:B------:R-:W-:Y:S02]  /*6f10*/  IMAD R191, R24, 0x2, R199 ;  /* 0x0000000218bf7824 */ /* 0x000fe400078e02c7 */
[----:B------:R-:W-:Y:S02]  /*6f20*/  FADD.FTZ R202, R181, R202 ;  /* 0x000000cab5ca7221 */ /* 0x000fe40000010000 */
[C---:B------:R-:W-:Y:S02]  /*6f30*/  VIADD R193, R191.reuse, 0x36400 ;  /* 0x00036400bfc17836 */ /* 0x040fe40000000000 */
[----:B------:R-:W-:Y:S01]  /*6f40*/  MUFU.EX2 R203, R203 ;  /* 0x000000cb00cb7308 */ /* 0x000fe20000000800 */
[----:B------:R-:W-:-:S02]  /*6f50*/  VIADD R190, R191, 0x36440 ;  /* 0x00036440bfbe7836 */ /* 0x000fc40000000000 */
[C---:B------:R-:W-:Y:S02]  /*6f60*/  @P3 VIADD R190, R193.reuse, 0xffffffc0 ;  /* 0xffffffc0c1be3836 */ /* 0x040fe40000000000 */
[----:B------:R-:W-:Y:S02]  /*6f70*/  IMAD.IADD R193, R193, 0x1, R192 ;  /* 0x00000001c1c17824 */ /* 0x000fe400078e02c0 */
[----:B------:R-:W-:Y:S01]  /*6f80*/  IMAD.IADD R192, R192, 0x1, R190 ;  /* 0x00000001c0c07824 */ /* 0x000fe200078e02be */
[----:B------:R-:W1:Y:S01]  /*6f90*/  MUFU.EX2 R206, R206 ;  /* 0x000000ce00ce7308 */ /* 0x000e620000000800 */
[----:B0-----:R-:W-:Y:S01]  /*6fa0*/  F2FP.F16.F32.PACK_AB R167, R204, R183 ;  /* 0x000000b7cca7723e */ /* 0x001fe200000000ff */
[----:B------:R-:W-:-:S04]  /*6fb0*/  FADD.FTZ R183, R183, R202 ;  /* 0x000000cab7b77221 */ /* 0x000fc80000010000 */
[----:B------:R-:W-:Y:S01]  /*6fc0*/  STSM.16.M88.4 [R191+0x36400], R164 ;  /* 0x036400a4bf007844 */ /* 0x000fe20000000200 */
[----:B------:R-:W-:Y:S01]  /*6fd0*/  FADD.FTZ R204, R204, R183 ;  /* 0x000000b7cccc7221 */ /* 0x000fe20000010000 */
[----:B------:R-:W-:Y:S08]  /*6fe0*/  MUFU.EX2 R205, R205 ;  /* 0x000000cd00cd7308 */ /* 0x000ff00000000800 */
[----:B------:R-:W0:Y:S01]  /*6ff0*/  MUFU.EX2 R208, R208 ;  /* 0x000000d000d07308 */ /* 0x000e220000000800 */
[----:B-1----:R-:W-:Y:S01]  /*7000*/  F2FP.F16.F32.PACK_AB R161, R206, R203 ;  /* 0x000000cbcea1723e */ /* 0x002fe200000000ff */
[----:B------:R-:W-:-:S04]  /*7010*/  FADD.FTZ R203, R203, R204 ;  /* 0x000000cccbcb7221 */ /* 0x000fc80000010000 */
[----:B------:R-:W-:Y:S02]  /*7020*/  FADD.FTZ R206, R206, R203 ;  /* 0x000000cbcece7221 */ /* 0x000fe40000010000 */
[----:B------:R-:W-:Y:S08]  /*7030*/  MUFU.EX2 R173, R173 ;  /* 0x000000ad00ad7308 */ /* 0x000ff00000000800 */
[----:B------:R-:W1:Y:S01]  /*7040*/  MUFU.EX2 R176, R176 ;  /* 0x000000b000b07308 */ /* 0x000e620000000800 */
[----:B0-----:R-:W-:Y:S01]  /*7050*/  F2FP.F16.F32.PACK_AB R163, R208, R205 ;  /* 0x000000cdd0a3723e */ /* 0x001fe200000000ff */
[----:B------:R-:W-:-:S04]  /*7060*/  FADD.FTZ R205, R205, R206 ;  /* 0x000000cecdcd7221 */ /* 0x000fc80000010000 */
[----:B------:R-:W-:Y:S01]  /*7070*/  STSM.16.M88.4 [R193], R160 ;  /* 0x000000a0c1007844 */ /* 0x000fe20000000200 */
        /* <DEDUP_REMOVED lines=10> */
[----:B------:R-:W-:Y:S02]  /*7120*/  FADD.FTZ R178, R178, R175 ;  /* 0x000000afb2b27221 */ /* 0x000fe40000010000 */
        /* <DEDUP_REMOVED lines=9> */
[----:B------:R0:W-:Y:S01]  /*71c0*/  STSM.16.M88.4 [R190], R156 ;  /* 0x0000009cbe007844 */ /* 0x0001e20000000200 */
[----:B------:R-:W-:Y:S01]  /*71d0*/  FADD.FTZ R212, R212, R209 ;  /* 0x000000d1d4d47221 */ /* 0x000fe20000010000 */
[----:B------:R-:W-:Y:S08]  /*71e0*/  MUFU.EX2 R179, R179 ;  /* 0x000000b300b37308 */ /* 0x000ff00000000800 */
[----:B------:R-:W2:Y:S01]  /*71f0*/  MUFU.EX2 R182, R182 ;  /* 0x000000b600b67308 */ /* 0x000ea20000000800 */
[----:B-1----:R-:W-:Y:S01]  /*7200*/  F2FP.F16.F32.PACK_AB R152, R180, R177 ;  /* 0x000000b1b498723e */ /* 0x002fe200000000ff */
[----:B------:R-:W-:-:S04]  /*7210*/  FADD.FTZ R177, R177, R178 ;  /* 0x000000b2b1b17221 */ /* 0x000fc80000010000 */
[----:B------:R-:W-:Y:S02]  /*7220*/  FADD.FTZ R180, R180, R177 ;  /* 0x000000b1b4b47221 */ /* 0x000fe40000010000 */
[----:B------:R-:W-:Y:S08]  /*7230*/  MUFU.EX2 R211, R211 ;  /* 0x000000d300d37308 */ /* 0x000ff00000000800 */
[----:B------:R-:W1:Y:S01]  /*7240*/  MUFU.EX2 R214, R214 ;  /* 0x000000d600d67308 */ /* 0x000e620000000800 */
[----:B--2---:R-:W-:-:S07]  /*7250*/  F2FP.F16.F32.PACK_AB R154, R182, R179 ;  /* 0x000000b3b69a723e */ /* 0x004fce00000000ff */
        /* <DEDUP_REMOVED lines=10> */
[----:B------:R-:W-:Y:S01]  /*7300*/  HGMMA.64x256x16.F32 R24, R164, gdesc[UR8].tnspB, RZ, !UPT, gsb0 ;  /* 0x43e00008a4187df0 */ /* 0x000fe2000c0008ff */
[----:B------:R-:W-:Y:S01]  /*7310*/  R2UR UR10, R215 ;  /* 0x00000000d70a72ca */ /* 0x000fe200000e0000 */
[----:B------:R-:W-:Y:S01]  /*7320*/  UMOV UR11, 0x40000040 ;  /* 0x40000040000b7882 */ /* 0x000fe20000000000 */
[----:B------:R-:W-:Y:S01]  /*7330*/  VIADD R215, R196, 0x100 ;  /* 0x00000100c4d77836 */ /* 0x000fe20000000000 */
        /* <DEDUP_REMOVED lines=9> */
[----:B------:R-:W-:Y:S01]  /*73d0*/  HGMMA.64x256x16.F32 R24, R156, gdesc[UR8].tnspB, R24, gsb0 ;  /* 0x43e000089c187df0 */ /* 0x000fe20008000818 */
[----:B------:R-:W-:Y:S02]  /*73e0*/  UMOV UR11, 0x40000040 ;  /* 0x40000040000b7882 */ /* 0x000fe40000000000 */
[----:B------:R-:W-:Y:S02]  /*73f0*/  WARPGROUP.DEPBAR.LE gsb0, 0x0 ;  /* 0x00008000000079c5 */ /* 0x000fe40000010000 */
[----:B0-----:R-:W-:Y:S01]  /*7400*/  VIADD R156, R196, 0x180 ;  /* 0x00000180c49c7836 */ /* 0x001fe20000000000 */
[----:B------:R-:W-:-:S04]  /*7410*/  WARPGROUP.ARRIVE ;  /* 0x00000000000079c5 */ /* 0x000fc80000000000 */
[----:B------:R-:W-:-:S15]  /*7420*/  R2UR UR10, R156 ;  /* 0x000000009c0a72ca */ /* 0x000fde00000e0000 */
[----:B------:R-:W-:-:S03]  /*7430*/  NOP ;  /* 0x0000000000007918 */ /* 0x000fc60000000000 */
[----:B------:R-:W-:Y:S01]  /*7440*/  HGMMA.64x256x16.F32 R24, R152, gdesc[UR8].tnspB, R24, gsb0 ;  /* 0x43e0000898187df0 */ /* 0x000fe20008000818 */
[----:B------:R-:W-:Y:S02]  /*7450*/  @UP0 ULDC UR10, c[0x0][0x44c] ;  /* 0x00011300000a0ab9 */ /* 0x000fe40000000800 */
[----:B------:R-:W-:-:S04]  /*7460*/  UIMAD.WIDE.U32 UR10, UR60, UR10, URZ ;  /* 0x0000000a3c0a72a5 */ /* 0x000fc8000f8e003f */
[----:B------:R-:W-:-:S04]  /*7470*/  @UP0 USHF.R.U32.HI UR60, URZ, UR19, UR11 ;  /* 0x000000133f3c0299 */ /* 0x000fc8000801160b */
[----:B------:R-:W-:-:S04]  /*7480*/  UIADD3 UR60, UR18, UR60, URZ ;  /* 0x0000003c123c7290 */ /* 0x000fc8000fffe03f */
[----:B------:R-:W-:Y:S01]  /*7490*/  UIADD3 UR14, UR60, UR14, URZ ;  /* 0x0000000e3c0e7290 */ /* 0x000fe2000fffe03f */
[----:B------:R-:W-:Y:S02]  /*74a0*/  WARPGROUP.DEPBAR.LE gsb0, 0x0 ;  /* 0x00008000000079c5 */ /* 0x000fe40000010000 */
[----:B------:R0:W-:Y:S06]  /*74b0*/  MEMBAR.ALL.CTA ;  /* 0x0000000000007992 */ /* 0x0001ec0000008000 */
[----:B0-----:R-:W0:Y:S02]  /*74c0*/  FENCE.VIEW.ASYNC.S ;  /* 0x00000000000073c6 */ /* 0x001e240000000000 */
[----:B0-----:R-:W-:Y:S01]  /*74d0*/  NOP ;  /* 0x0000000000007918 */ /* 0x001fe20000000000 */
[----:B------:R-:W-:Y:S06]  /*74e0*/  BAR.ARV 0xe, 0x100 ;  /* 0x0384000000007b1d */ /* 0x000fec0000002000 */
[----:B------:R0:W-:Y:S02]  /*74f0*/  @!P1 SYNCS.ARRIVE.TRANS64.RED.A1T0 RZ, [R3+URZ], RZ ;  /* 0x000000ff03ff99a7 */ /* 0x0001e4000810043f */
[----:B0-----:R-:W-:-:S04]  /*7500*/  FADD.FTZ R3, R179, R180 ;  /* 0x000000b4b3037221 */ /* 0x001fc80000010000 */
[----:B------:R-:W-:Y:S01]  /*7510*/  FADD.FTZ R3, R182, R3 ;  /* 0x00000003b6037221 */ /* 0x000fe20000010000 */
[----:B-1----:R-:W-:Y:S06]  /*7520*/  @P2 BRA `(.L_x_5029) ;  /* 0x0000000000442947 */ /* 0x002fec0003800000 */
        /* <DEDUP_REMOVED lines=10> */
.L_x_5030:
[----:B------:R-:W-:-:S11]  /*75d0*/  UISETP.NE.AND UP2, UPT, UR15, 0x1, UPT ;  /* 0x000000010f00788c */ /* 0x000fd6000bf45270 */
[----:B------:R-:W-:Y:S02]  /*75e0*/  @UP2 ULDC.64 UR10, c[0x0][0xae0] ;  /* 0x0002b800000a2ab9 */ /* 0x000fe40000000a00 */
[----:B------:R-:W-:-:S04]  /*75f0*/  UIMAD.WIDE.U32 UR18, UR22, UR10, URZ ;  /* 0x0000000a161272a5 */ /* 0x000fc8000f8e003f */
[----:B------:R-:W-:-:S12]  /*7600*/  @UP2 USHF.R.U32.HI UR22, URZ, UR11, UR19 ;  /* 0x0000000b3f162299 */ /* 0x000fd80008011613 */
.L_x_5031:
[----:B------:R-:W-:-:S04]  /*7610*/  UIMAD UR15, UR22, UR15, UR15 ;  /* 0x0000000f160f72a4 */ /* 0x000fc8000f8e020f */
[----:B------:R-:W-:-:S04]  /*7620*/  UISETP.LT.AND UP2, UPT, UR14, UR15, UPT ;  /* 0x0000000f0e00728c */ /* 0x000fc8000bf41270 */
[----:B------:R-:W-:-:S12]  /*7630*/  USEL UR14, UR14, UR15, UP2 ;  /* 0x0000000f0e0e7287 */ /* 0x000fd80009000000 */
.L_x_5029:
[----:B------:R-:W-:Y:S01]  /*7640*/  R2UR UR11, R198 ;  /* 0x00000000c60b72ca */ /* 0x000fe200000e0000 */
[----:B------:R-:W-:Y:S01]  /*7650*/  USHF.R.S32.HI UR10, URZ, 0x1f, UR14 ;  /* 0x0000001f3f0a7899 */ /* 0x000fe2000801140e */
[----:B------:R-:W-:Y:S01]  /*7660*/  IMAD.MOV.U32 R11, RZ, RZ, RZ ;  /* 0x000000ffff0b7224 */ /* 0x000fe200078e00ff */
[----:B------:R-:W-:Y:S02]  /*7670*/  UMOV UR60, URZ ;  /* 0x0000003f003c7c82 */ /* 0x000fe40008000000 */
[----:B------:R-:W-:-:S04]  /*7680*/  ULEA.HI UR10, UR10, UR14, URZ, 0x6 ;  /* 0x0000000e0a0a7291 */ /* 0x000fc8000f8f303f */
[----:B------:R-:W-:-:S04]  /*7690*/  USHF.R.S32.HI UR10, URZ, 0x6, UR10 ;  /* 0x000000063f0a7899 */ /* 0x000fc8000801140a */
[----:B------:R-:W-:-:S04]  /*76a0*/  UISETP.LT.AND UP2, UPT, UR11, UR10, UPT ;  /* 0x0000000a0b00728c */ /* 0x000fc8000bf41270 */
[----:B------:R-:W-:-:S06]  /*76b0*/  USEL UR61, UR11, UR10, !UP2 ;  /* 0x0000000a0b3d7287 */ /* 0x000fcc000d000000 */
[----:B------:R-:W-:-:S13]  /*76c0*/  ISETP.GE.AND P2, PT, R184, UR61, PT ;  /* 0x0000003db8007c0c */ /* 0x000fda000bf46270 */
[----:B------:R-:W-:Y:S05]  /*76d0*/  @!P2 BRA `(.L_x_5032) ;  /* 0x000000380004a947 */ /* 0x000fea0003800000 */
[----:B------:R-:W-:Y:S01]  /*76e0*/  IMAD.MOV.U32 R206, RZ, RZ, RZ ;  /* 0x000000ffffce7224 */ /* 0x000fe200078e00ff */
[----:B------:R-:W-:-:S06]  /*76f0*/  UMOV UR60, URZ ;  /* 0x0000003f003c7c82 */ /* 0x000fcc0008000000 */
.L_x_5049:
[----:B------:R-:W-:-:S05]  /*7700*/  VIADD R11, R206, 0x1 ;  /* 0x00000001ce0b7836 */ /* 0x000fca0000000000 */
[----:B------:R-:W-:-:S04]  /*7710*/  ISETP.NE.AND P2, PT, R11, 0x2, PT ;  /* 0x000000020b00780c */ /* 0x000fc80003f45270 */
[----:B------:R-:W-:Y:S02]  /*7720*/  SEL R152, RZ, 0x1, P2 ;  /* 0x00000001ff987807 */ /* 0x000fe40001000000 */
[----:B------:R-:W-:Y:S02]  /*7730*/  SEL R11, R11, RZ, P2 ;  /* 0x000000ff0b0b7207 */ /* 0x000fe40001000000 */
[----:B------:R-:W-:-:S13]  /*7740*/  R2UR UR6, R152 ;  /* 0x00000000980672ca */ /* 0x000fda00000e0000 */
[----:B------:R-:W-:Y:S01]  /*7750*/  ULOP3.LUT UR60, UR60, UR6, URZ, 0x3c, !UPT ;  /* 0x000000063c3c7292 */ /* 0x000fe2000f8e3c3f */
[----:B--2---:R-:W-:Y:S11]  /*7760*/  @!P0 BRA `(.L_x_5033) ;  /* 0x0000000000048947 */ /* 0x004ff60003800000 */
[----:B------:R-:W-:Y:S01]  /*7770*/  BPT.TRAP 0x1 ;  /* 0x000000040000795c */ /* 0x000fe20000300000 */
.L_x_5033:
[----:B------:R-:W-:Y:S02]  /*7780*/  IMAD.U32 R203, RZ, RZ, UR60 ;  /* 0x0000003cffcb7e24 */ /* 0x000fe4000f8e00ff */
[----:B------:R-:W-:-:S03]  /*7790*/  IMAD R204, R11, 0x8, R199 ;  /* 0x000000080bcc7824 */ /* 0x000fc600078e02c7 */
[----:B------:R-:W-:-:S04]  /*77a0*/  SHF.L.U32 R203, R203, 0x1f, RZ ;  /* 0x0000001fcbcb7819 */ /* 0x000fc800000006ff */
[----:B------:R0:W1:Y:S01]  /*77b0*/  SYNCS.PHASECHK.TRANS64.TRYWAIT P2, [R204+URZ+0x38830], R203 ;  /* 0x038830cbcc0075a7 */ /* 0x000062000804017f */
[----:B------:R-:W-:Y:S05]  /*77c0*/  @!P0 BRA `(.L_x_5034) ;  /* 0x0000000000048947 */ /* 0x000fea0003800000 */
[----:B------:R-:W-:Y:S01]  /*77d0*/  BPT.TRAP 0x1 ;  /* 0x000000040000795c */ /* 0x000fe20000300000 */
.L_x_5034:
[----:B------:R-:W-:Y:S01]  /*77e0*/  IMAD R189, R11, 0x200, R194 ;  /* 0x000002000bbd7824 */ /* 0x000fe200078e02c2 */
[----:B-1----:R-:W-:Y:S06]  /*77f0*/  @P2 BRA `(.L_x_5035) ;  /* 0x0000000000082947 */ /* 0x002fec0003800000 */
[----:B------:R-:W1:Y:S02]  /*7800*/  SYNCS.PHASECHK.TRANS64.TRYWAIT P2, [R204+URZ+0x38830], R203 ;  /* 0x038830cbcc0075a7 */ /* 0x000e64000804017f */
[----:B-1----:R-:W-:Y:S05]  /*7810*/  @!P2 BRA `(.L_x_5036) ;  /* 0x0000012800a8a947 */ /* 0x002fea0003800000 */
.L_x_5035:
        /* <DEDUP_REMOVED lines=49> */
.L_x_5037:
[----:B------:R2:W3:Y:S01]  /*7b30*/  SYNCS.PHASECHK.TRANS64.TRYWAIT P2, [R204+URZ+0x38850], R203 ;  /* 0x038850cbcc0075a7 */ /* 0x0004e2000804017f */
[----:B------:R-:W-:Y:S05]  /*7b40*/  @!P0 BRA `(.L_x_5038) ;  /* 0x0000000000048947 */ /* 0x000fea0003800000 */
[----:B------:R-:W-:Y:S01]  /*7b50*/  BPT.TRAP 0x1 ;  /* 0x000000040000795c */ /* 0x000fe20000300000 */
.L_x_5038:
[----:B------:R-:W-:Y:S01]  /*7b60*/  IMAD R189, R11, 0x1000, R17 ;  /* 0x000010000bbd7824 */ /* 0x000fe200078e0211 */
[----:B---3--:R-:W-:Y:S06]  /*7b70*/  @P2 BRA `(.L_x_5039) ;  /* 0x0000000000082947 */ /* 0x008fec0003800000 */
[----:B------:R-:W3:Y:S02]  /*7b80*/  SYNCS.PHASECHK.TRANS64.TRYWAIT P2, [R204+URZ+0x38850], R203 ;  /* 0x038850cbcc0075a7 */ /* 0x000ee4000804017f */
[----:B---3--:R-:W-:Y:S05]  /*7b90*/  @!P2 BRA `(.L_x_5040) ;  /* 0x0000012400dca947 */ /* 0x008fea0003800000 */
.L_x_5039:
[----:B------:R-:W-:Y:S01]  /*7ba0*/  R2UR UR6, R189 ;  /* 0x00000000bd0672ca */ /* 0x000fe200000e0000 */
[----:B------:R-:W-:Y:S01]  /*7bb0*/  WARPGROUP.ARRIVE ;  /* 0x00000000000079c5 */ /* 0x000fe20000000000 */
[----:B------:R-:W-:Y:S01]  /*7bc0*/  MOV R202, UR49 ;  /* 0x0000003100ca7c02 */ /* 0x000fe20008000f00 */
[----:B------:R-:W-:Y:S01]  /*7bd0*/  UMOV UR51, 0x40000040 ;  /* 0x4000004000337882 */ /* 0x000fe20000000000 */
[----:B0123--:R-:W-:Y:S01]  /*7be0*/  MOV R203, UR48 ;  /* 0x0000003000cb7c02 */ /* 0x00ffe20008000f00 */
        /* <DEDUP_REMOVED lines=8> */
[----:B------:R-:W-:Y:S01]  /*7c70*/  UMOV UR50, UR6 ;  /* 0x0000000600327c82 */ /* 0x000fe20008000000 */
[----:B------:R-:W-:Y:S01]  /*7c80*/  R2UR UR52, R4 ;  /* 0x00000000043472ca */ /* 0x000fe200000e0000 */
[----:B------:R-:W-:Y:S01]  /*7c90*/  UMOV UR15, 0x40000040 ;  /* 0x40000040000f7882 */ /* 0x000fe20000000000 */
[----:B------:R-:W-:Y:S01]  /*7ca0*/  R2UR UR53, R5 ;  /* 0x00000000053572ca */ /* 0x000fe200000e0000 */
[----:B------:R-:W-:Y:S01]  /*7cb0*/  UMOV UR19, 0x40000040 ;  /* 0x4000004000137882 */ /* 0x000fe20000000000 */
        /* <DEDUP_REMOVED lines=17> */
[----:B------:R-:W-:Y:S01]  /*7dd0*/  PLOP3.LUT P3, PT, PT, PT, UP0, 0x80, 0x0 ;  /* 0x000000000000781c */ /* 0x000fe20003f6f008 */
[----:B------:R-:W-:-:S05]  /*7de0*/  IMAD.MOV.U32 R212, RZ, RZ, R187 ;  /* 0x000000ffffd47224 */ /* 0x000fca00078e00bb */
        /* <DEDUP_REMOVED lines=36> */
[----:B------:R-:W0:Y:S02]  /*8030*/  SHFL.IDX PT, R202, R208, RZ, 0x1f ;  /* 0x00001fffd0ca7589 */ /* 0x000e2400000e0000 */
[----:B0-----:R-:W-:Y:S01]  /*8040*/  ISETP.GT.AND P2, PT, R202, 0x7f, PT ;  /* 0x0000007fca00780c */ /* 0x001fe20003f44270 */
[----:B------:R-:W-:-:S03]  /*8050*/  VIADD R202, R189, 0x800 ;  /* 0x00000800bdca7836 */ /* 0x000fc60000000000 */
        /* <DEDUP_REMOVED lines=10> */
[----:B------:R-:W-:-:S05]  /*8100*/  IMAD.MOV.U32 R205, RZ, RZ, 0x4 ;  /* 0x00000004ffcd7424 */ /* 0x000fca00078e00ff */
        /* <DEDUP_REMOVED lines=8> */
[----:B------:R-:W-:Y:S01]  /*8190*/  @UP0 ULDC UR6, c[0x0][0x44c] ;  /* 0x0001130000060ab9 */ /* 0x000fe20000000800 */
[----:B------:R-:W-:Y:S01]  /*81a0*/  ULDC UR7, c[0x0][0x2f0] ;  /* 0x0000bc0000077ab9 */ /* 0x000fe20000000800 */
[----:B------:R-:W-:Y:S02]  /*81b0*/  WARPGROUP.DEPBAR.LE gsb0, 0x0 ;  /* 0x00008000000079c5 */ /* 0x000fe40000010000 */
[----:B------:R-:W-:-:S06]  /*81c0*/  WARPGROUP.ARRIVE ;  /* 0x00000000000079c5 */ /* 0x000fcc0000000000 */
[----:B------:R-:W-:Y:S01]  /*81d0*/  HGMMA.64x64x16.F32 R152, gdesc[UR8], R152, gsb0 ;  /* 0x00e00000089879f0 */ /* 0x000fe20008000898 */
[----:B------:R-:W-:Y:S01]  /*81e0*/  R2UR UR11, R201 ;  /* 0x00000000c90b72ca */ /* 0x000fe200000e0000 */
[----:B------:R-:W-:Y:S01]  /*81f0*/  ULDC UR10, c[0x0][0xad8] ;  /* 0x0002b600000a7ab9 */ /* 0x000fe20000000800 */
        /* <DEDUP_REMOVED lines=183> */
[----:B------:R-:W-:Y:S02]  /*8d70*/  PLOP3.LUT P2, PT, PT, PT, UP0, 0x80, 0x0 ;  /* 0x000000000000781c */ /* 0x000fe40003f4f008 */
[----:B------:R-:W-:-:S02]  /*8d80*/  IADD3 R205, R202, R203, R0 ;  /* 0x000000cbcacd7210 */ /* 0x000fc40007ffe000 */
[----:B------:R-:W-:-:S09]  /*8d90*/  IADD3 R189, R202, R203, R189 ;  /* 0x000000cbcabd7210 */ /* 0x000fd20007ffe0bd */
[----:B------:R-:W-:Y:S01]  /*8da0*/  @P2 IMAD.HI.U32 R202, R187, UR6, RZ ;  /* 0x00000006bbca2c27 */ /* 0x000fe2000f8e00ff */
[----:B------:R-:W-:Y:S01]  /*8db0*/  @UP0 ULDC UR6, c[0x0][0x450] ;  /* 0x0001140000060ab9 */ /* 0x000fe20000000800 */
[----:B------:R-:W-:-:S03]  /*8dc0*/  PLOP3.LUT P2, PT, PT, PT, UP1, 0x40, 0x0 ;  /* 0x000000000000781c */ /* 0x000fc60003f4e818 */
[----:B------:R-:W-:Y:S01]  /*8dd0*/  @P3 SHF.R.U32.HI R212, RZ, UR6, R202 ;  /* 0x00000006ffd43c19 */ /* 0x000fe200080116ca */
[----:B------:R-:W-:-:S04]  /*8de0*/  @!P1 VIADD R202, R204, 0x38840 ;  /* 0x00038840ccca9836 */ /* 0x000fc80000000000 */
[----:B------:R-:W0:Y:S01]  /*8df0*/  SHFL.IDX PT, R208, R212, RZ, 0x1c1f ;  /* 0x001c1fffd4d07589 */ /* 0x000e2200000e0000 */
[----:B------:R-:W-:Y:S01]  /*8e00*/  @!P1 PRMT R202, RZ, 0x654, R202 ;  /* 0x00000654ffca9816 */ /* 0x000fe200000000ca */
[----:B------:R-:W-:Y:S02]  /*8e10*/  WARPGROUP.DEPBAR.LE gsb0, 0x0 ;  /* 0x00008000000079c5 */ /* 0x000fe40000010000 */
[----:B------:R-:W-:-:S06]  /*8e20*/  WARPGROUP.ARRIVE ;  /* 0x00000000000079c5 */ /* 0x000fcc0000000000 */
[----:B------:R-:W-:Y:S01]  /*8e30*/  HGMMA.64x64x16.F32 R152, gdesc[UR56], R152, gsb0 ;  /* 0x00e00000389879f0 */ /* 0x000fe20008000898 */
[----:B------:R-:W-:Y:S01]  /*8e40*/  R2UR UR56, R205 ;  /* 0x00000000cd3872ca */ /* 0x000fe200000e0000 */
[----:B------:R-:W-:Y:S01]  /*8e50*/  UMOV UR57, 0x40000040 ;  /* 0x4000004000397882 */ /* 0x000fe20000000000 */
[----:B------:R-:W-:Y:S01]  /*8e60*/  R2UR UR58, R189 ;  /* 0x00000000bd3a72ca */ /* 0x000fe200000e0000 */
[----:B------:R-:W-:Y:S01]  /*8e70*/  UMOV UR59, 0x40000040 ;  /* 0x40000040003b7882 */ /* 0x000fe20000000000 */
[----:B------:R-:W1:Y:S01]  /*8e80*/  LDC R189, c[0x0][0x288] ;  /* 0x0000a200ffbd7b82 */ /* 0x000e620000000800 */
[----:B------:R-:W-:-:S05]  /*8e90*/  IMAD.SHL.U32 R205, R184, 0x40, RZ ;  /* 0x00000040b8cd7824 */ /* 0x000fca00078e00ff */
[----:B------:R-:W-:Y:S01]  /*8ea0*/  IADD3 R203, -R2, 0x1, -R205 ;  /* 0x0000000102cb7810 */ /* 0x000fe20007ffe9cd */
[----:B------:R-:W-:Y:S02]  /*8eb0*/  WARPGROUP.DEPBAR.LE gsb0, 0x0 ;  /* 0x00008000000079c5 */ /* 0x000fe40000010000 */
[----:B------:R-:W-:-:S06]  /*8ec0*/  WARPGROUP.ARRIVE ;  /* 0x00000000000079c5 */ /* 0x000fcc0000000000 */
[----:B------:R-:W-:Y:S03]  /*8ed0*/  HGMMA.64x64x16.F32 R152, gdesc[UR56], R152, gsb0 ;  /* 0x00e00000389879f0 */ /* 0x000fe60008000898 */
[----:B------:R-:W-:Y:S02]  /*8ee0*/  WARPGROUP.DEPBAR.LE gsb0, 0x0 ;  /* 0x00008000000079c5 */ /* 0x000fe40000010000 */
[----:B------:R2:W-:Y:S02]  /*8ef0*/  @!P1 SYNCS.ARRIVE.TRANS64.RED.A1T0 RZ, [R202+URZ], RZ ;  /* 0x000000ffcaff99a7 */ /* 0x0005e4000810043f */
[----:B--2---:R-:W-:-:S04]  /*8f00*/  IMAD R202, R16, UR7, R203 ;  /* 0x0000000710ca7c24 */ /* 0x004fc8000f8e02cb */
[----:B-1----:R-:W-:-:S04]  /*8f10*/  IMAD.IADD R202, R202, 0x1, -R189 ;  /* 0x00000001caca7824 */ /* 0x002fc800078e0abd */
[C---:B------:R-:W-:Y:S02]  /*8f20*/  VIADD R207, R202.reuse, UR10 ;  /* 0x0000000acacf7c36 */ /* 0x040fe40008000000 */
[----:B------:R-:W-:Y:S02]  /*8f30*/  VIADD R209, R202, UR11 ;  /* 0x0000000bcad17c36 */ /* 0x000fe40008000000 */
[C---:B0-----:R-:W-:Y:S02]  /*8f40*/  IMAD.IADD R211, R208.reuse, 0x1, R207 ;  /* 0x00000001d0d37824 */ /* 0x041fe400078e02cf */
[----:B------:R-:W-:Y:S01]  /*8f50*/  IMAD.IADD R210, R208, 0x1, R209 ;  /* 0x00000001d0d27824 */ /* 0x000fe200078e02d1 */
[----:B------:R-:W-:Y:S06]  /*8f60*/  @P2 BRA `(.L_x_5041) ;  /* 0x0000000000642947 */ /* 0x000fec0003800000 */
[----:B------:R-:W-:Y:S01]  /*8f70*/  IMAD R202, R16, UR7, R208 ;  /* 0x0000000710ca7c24 */ /* 0x000fe2000f8e02d0 */
[----:B------:R-:W-:Y:S03]  /*8f80*/  BSSY B0, `(.L_x_5042) ;  /* 0x0000013000007945 */ /* 0x000fe60003800000 */
[----:B------:R-:W-:-:S05]  /*8f90*/  IMAD.IADD R208, R202, 0x1, -R189 ;  /* 0x00000001cad07824 */ /* 0x000fca00078e0abd */
[----:B------:R-:W-:-:S13]  /*8fa0*/  ISETP.GT.AND P2, PT, R208, -0x1, PT ;  /* 0xffffffffd000780c */ /* 0x000fda0003f44270 */
[----:B------:R-:W-:Y:S05]  /*8fb0*/  @P2 BRA `(.L_x_5043) ;  /* 0x0000000000242947 */ /* 0x000fea0003800000 */
[----:B------:R-:W-:Y:S01]  /*8fc0*/  ULDC UR6, c[0x0][0xadc] ;  /* 0x0002b70000067ab9 */ /* 0x000fe20000000800 */
[----:B------:R-:W-:Y:S01]  /*8fd0*/  LOP3.LUT R213, RZ, R208, RZ, 0x33, !PT ;  /* 0x000000d0ffd57212 */ /* 0x000fe200078e33ff */
[----:B------:R-:W-:-:S05]  /*8fe0*/  IMAD.U32 R214, RZ, RZ, UR6 ;  /* 0x00000006ffd67e24 */ /* 0x000fca000f8e00ff */
[----:B------:R-:W-:-:S13]  /*8ff0*/  ISETP.NE.AND P2, PT, R214, 0x1, PT ;  /* 0x00000001d600780c */ /* 0x000fda0003f45270 */
[----:B------:R-:W0:Y:S02]  /*9000*/  @P2 LDC.64 R202, c[0x0][0xae0] ;  /* 0x0002b800ffca2b82 */ /* 0x000e240000000a00 */
[----:B0-----:R-:W-:-:S05]  /*9010*/  @P2 IMAD.HI.U32 R202, R213, R202, RZ ;  /* 0x000000cad5ca2227 */ /* 0x001fca00078e00ff */
[----:B------:R-:W-:-:S04]  /*9020*/  @P2 SHF.R.U32.HI R213, RZ, R203, R202 ;  /* 0x000000cbffd52219 */ /* 0x000fc800000116ca */
[----:B------:R-:W-:Y:S01]  /*9030*/  LOP3.LUT R208, RZ, R213, RZ, 0x33, !PT ;  /* 0x000000d5ffd07212 */ /* 0x000fe200078e33ff */
[----:B------:R-:W-:Y:S06]  /*9040*/  BRA `(.L_x_5044) ;  /* 0x0000000000187947 */ /* 0x000fec0003800000 */
.L_x_5043:
[----:B------:R-:W-:Y:S02]  /*9050*/  ULDC UR6, c[0x0][0xadc] ;  /* 0x0002b70000067ab9 */ /* 0x000fe40000000800 */
[----:B------:R-:W-:-:S05]  /*9060*/  IMAD.U32 R214, RZ, RZ, UR6 ;  /* 0x00000006ffd67e24 */ /* 0x000fca000f8e00ff */
[----:B------:R-:W-:-:S13]  /*9070*/  ISETP.NE.AND P2, PT, R214, 0x1, PT ;  /* 0x00000001d600780c */ /* 0x000fda0003f45270 */
[----:B------:R-:W0:Y:S02]  /*9080*/  @P2 LDC.64 R202, c[0x0][0xae0] ;  /* 0x0002b800ffca2b82 */ /* 0x000e240000000a00 */
[----:B0-----:R-:W-:-:S05]  /*9090*/  @P2 IMAD.HI.U32 R202, R208, R202, RZ ;  /* 0x000000cad0ca2227 */ /* 0x001fca00078e00ff */
[----:B------:R-:W-:-:S07]  /*90a0*/  @P2 SHF.R.U32.HI R208, RZ, R203, R202 ;  /* 0x000000cbffd02219 */ /* 0x000fce00000116ca */
.L_x_5044:
[----:B------:R-:W-:Y:S05]  /*90b0*/  BSYNC B0 ;  /* 0x0000000000007941 */ /* 0x000fea0003800000 */
.L_x_5042:
[----:B------:R-:W-:-:S04]  /*90c0*/  IMAD R203, R208, R214, -R205 ;  /* 0x000000d6d0cb7224 */ /* 0x000fc800078e0acd */
[----:B------:R-:W-:-:S05]  /*90d0*/  IMAD.IADD R203, R203, 0x1, -R2 ;  /* 0x00000001cbcb7824 */ /* 0x000fca00078e0a02 */
[----:B------:R-:W-:Y:S02]  /*90e0*/  VIADDMNMX R211, R203, R214, R211, PT ;  /* 0x000000d6cbd37246 */ /* 0x000fe400038001d3 */
[----:B------:R-:W-:-:S07]  /*90f0*/  VIMNMX R210, R210, R203, !PT ;  /* 0x000000cbd2d27248 */ /* 0x000fce0007fe0100 */
.L_x_5041:
[----:B------:R-:W-:Y:S01]  /*9100*/  ISETP.GT.AND P2, PT, R184, -0x1, PT ;  /* 0xffffffffb800780c */ /* 0x000fe20003f44270 */
[----:B------:R-:W0:Y:S03]  /*9110*/  SHFL.IDX PT, R212, R212, 0x1, 0x1c1f ;  /* 0x003c1f00d4d47f89 */ /* 0x000e2600000e0000 */
[C---:B------:R-:W-:Y:S02]  /*9120*/  ISETP.GT.AND P5, PT, R210.reuse, RZ, P2 ;  /* 0x000000ffd200720c */ /* 0x040fe400017a4270 */
[C---:B------:R-:W-:Y:S02]  /*9130*/  ISETP.GT.AND P4, PT, R210.reuse, 0x1, P2 ;  /* 0x00000001d200780c */ /* 0x040fe40001784270 */
[----:B------:R-:W-:Y:S02]  /*9140*/  ISETP.LT.OR P5, PT, R211, 0x1, P5 ;  /* 0x00000001d300780c */ /* 0x000fe40002fa1670 */
[----:B------:R-:W-:-:S02]  /*9150*/  ISETP.GT.AND P6, PT, R210, 0x8, P2 ;  /* 0x00000008d200780c */ /* 0x000fc400017c4270 */
[----:B------:R-:W-:Y:S02]  /*9160*/  FSEL R208, R152, -INF , !P5 ;  /* 0xff80000098d07808 */ /* 0x000fe40006800000 */
[C---:B------:R-:W-:Y:S02]  /*9170*/  ISETP.GT.AND P5, PT, R210.reuse, 0x10, P2 ;  /* 0x00000010d200780c */ /* 0x040fe400017a4270 */
[----:B------:R-:W-:Y:S02]  /*9180*/  ISETP.GT.AND P3, PT, R210, 0x9, P2 ;  /* 0x00000009d200780c */ /* 0x000fe40001764270 */
[C---:B------:R-:W-:Y:S02]  /*9190*/  ISETP.LT.OR P5, PT, R211.reuse, 0x11, P5 ;  /* 0x00000011d300780c */ /* 0x040fe40002fa1670 */
[----:B------:R-:W-:Y:S02]  /*91a0*/  ISETP.LT.OR P4, PT, R211, 0x2, P4 ;  /* 0x00000002d300780c */ /* 0x000fe40002781670 */
[----:B------:R-:W-:-:S02]  /*91b0*/  FSEL R160, R160, -INF , !P5 ;  /* 0xff800000a0a07808 */ /* 0x000fc40006800000 */
[----:B------:R-:W-:Y:S01]  /*91c0*/  ISETP.GT.AND P5, PT, R210, 0x20, P2 ;  /* 0x00000020d200780c */ /* 0x000fe200017a4270 */
[----:B0-----:R-:W-:Y:S01]  /*91d0*/  IMAD.IADD R209, R209, 0x1, R212 ;  /* 0x00000001d1d17824 */ /* 0x001fe200078e02d4 */
[C---:B------:R-:W-:Y:S02]  /*91e0*/  ISETP.LT.OR P6, PT, R211.reuse, 0x9, P6 ;  /* 0x00000009d300780c */ /* 0x040fe400037c1670 */
[C---:B------:R-:W-:Y:S02]  /*91f0*/  ISETP.LT.OR P3, PT, R211.reuse, 0xa, P3 ;  /* 0x0000000ad300780c */ /* 0x040fe40001f61670 */
[----:B------:R-:W-:Y:S02]  /*9200*/  ISETP.LT.OR P5, PT, R211, 0x21, P5 ;  /* 0x00000021d300780c */ /* 0x000fe40002fa1670 */
[----:B------:R-:W-:Y:S02]  /*9210*/  FSEL R202, R153, -INF , !P4 ;  /* 0xff80000099ca7808 */ /* 0x000fe40006000000 */
[----:B------:R-:W-:-:S02]  /*9220*/  FSEL R156, R156, -INF , !P6 ;  /* 0xff8000009c9c7808 */ /* 0x000fc40007000000 */
[----:B------:R-:W-:Y:S02]  /*9230*/  FSEL R203, R157, -INF , !P3 ;  /* 0xff8000009dcb7808 */ /* 0x000fe40005800000 */
[C---:B------:R-:W-:Y:S02]  /*9240*/  ISETP.GT.AND P4, PT, R210.reuse, 0x11, P2 ;  /* 0x00000011d200780c */ /* 0x040fe40001784270 */
[C---:B------:R-:W-:Y:S02]  /*9250*/  ISETP.GT.AND P6, PT, R210.reuse, 0x18, P2 ;  /* 0x00000018d200780c */ /* 0x040fe400017c4270 */
[----:B------:R-:W-:Y:S02]  /*9260*/  ISETP.GT.AND P3, PT, R210, 0x19, P2 ;  /* 0x00000019d200780c */ /* 0x000fe40001764270 */
[----:B------:R-:W-:Y:S02]  /*9270*/  FSEL R157, R168, -INF , !P5 ;  /* 0xff800000a89d7808 */ /* 0x000fe40006800000 */
[----:B------:R-:W-:-:S02]  /*9280*/  ISETP.GT.AND P5, PT, R210, 0x30, P2 ;  /* 0x00000030d200780c */ /* 0x000fc400017a4270 */
[C---:B------:R-:W-:Y:S02]  /*9290*/  ISETP.LT.OR P4, PT, R211.reuse, 0x12, P4 ;  /* 0x00000012d300780c */ /* 0x040fe40002781670 */
        /* <DEDUP_REMOVED lines=10> */
[----:B------:R-:W-:-:S02]  /*9340*/  PLOP3.LUT P5, PT, PT, PT, UP1, 0x40, 0x0 ;  /* 0x000000000000781c */ /* 0x000fc40003fae818 */
        /* <DEDUP_REMOVED lines=8> */
[----:B------:R-:W-:Y:S01]  /*93d0*/  ISETP.GT.AND P3, PT, R210, 0x39, P2 ;  /* 0x00000039d200780c */ /* 0x000fe20001764270 */
[----:B------:R-:W-:Y:S01]  /*93e0*/  IMAD.IADD R210, R207, 0x1, R212 ;  /* 0x00000001cfd27824 */ /* 0x000fe200078e02d4 */
[C---:B------:R-:W-:Y:S02]  /*93f0*/  ISETP.LT.OR P4, PT, R211.reuse, 0x32, P4 ;  /* 0x00000032d300780c */ /* 0x040fe40002781670 */
[C---:B------:R-:W-:Y:S02]  /*9400*/  ISETP.LT.OR P6, PT, R211.reuse, 0x39, P6 ;  /* 0x00000039d300780c */ /* 0x040fe400037c1670 */
[----:B------:R-:W-:-:S02]  /*9410*/  ISETP.LT.OR P3, PT, R211, 0x3a, P3 ;  /* 0x0000003ad300780c */ /* 0x000fc40001f61670 */
[----:B------:R-:W-:Y:S02]  /*9420*/  FSEL R177, R177, -INF , !P4 ;  /* 0xff800000b1b17808 */ /* 0x000fe40006000000 */
[----:B------:R-:W-:Y:S02]  /*9430*/  FSEL R180, R180, -INF , !P6 ;  /* 0xff800000b4b47808 */ /* 0x000fe40007000000 */
[----:B------:R-:W-:Y:S01]  /*9440*/  FSEL R181, R181, -INF , !P3 ;  /* 0xff800000b5b57808 */ /* 0x000fe20005800000 */
        /* <DEDUP_REMOVED lines=15> */
.L_x_5047:
[----:B------:R-:W-:Y:S02]  /*9540*/  ULDC UR6, c[0x0][0xadc] ;  /* 0x0002b70000067ab9 */ /* 0x000fe40000000800 */
[----:B------:R-:W-:-:S05]  /*9550*/  IMAD.U32 R211, RZ, RZ, UR6 ;  /* 0x00000006ffd37e24 */ /* 0x000fca000f8e00ff */
[----:B------:R-:W-:-:S13]  /*9560*/  ISETP.NE.AND P3, PT, R211, 0x1, PT ;  /* 0x00000001d300780c */ /* 0x000fda0003f65270 */
[----:B------:R-:W0:Y:S02]  /*9570*/  @P3 LDC.64 R152, c[0x0][0xae0] ;  /* 0x0002b800ff983b82 */ /* 0x000e240000000a00 */
[----:B0-----:R-:W-:-:S05]  /*9580*/  @P3 IMAD.HI.U32 R152, R168, R152, RZ ;  /* 0x00000098a8983227 */ /* 0x001fca00078e00ff */
[----:B------:R-:W-:-:S07]  /*9590*/  @P3 SHF.R.U32.HI R168, RZ, R153, R152 ;  /* 0x00000099ffa83219 */ /* 0x000fce0000011698 */
.L_x_5048:
[----:B------:R-:W-:Y:S05]  /*95a0*/  BSYNC B0 ;  /* 0x0000000000007941 */ /* 0x000fea0003800000 */
.L_x_5046:
[----:B------:R-:W-:-:S04]  /*95b0*/  IMAD R205, R168, R211, -R205 ;  /* 0x000000d3a8cd7224 */ /* 0x000fc800078e0acd */
[----:B------:R-:W-:-:S05]  /*95c0*/  IMAD.IADD R205, R205, 0x1, -R2 ;  /* 0x00000001cdcd7824 */ /* 0x000fca00078e0a02 */
[----:B------:R-:W-:Y:S02]  /*95d0*/  VIADDMNMX R210, R205, R211, R210, PT ;  /* 0x000000d3cdd27246 */ /* 0x000fe400038001d2 */
[----:B------:R-:W-:-:S07]  /*95e0*/  VIMNMX R209, R209, R205, !PT ;  /* 0x000000cdd1d17248 */ /* 0x000fce0007fe0100 */
.L_x_5045:
[----:B------:R-:W-:Y:S01]  /*95f0*/  FMNMX.FTZ R153, R208, R23, !PT ;  /* 0x00000017d0997209 */ /* 0x000fe20007810000 */
[----:B------:R-:W-:Y:S01]  /*9600*/  ULDC UR6, c[0x0][0xa80] ;  /* 0x0002a00000067ab9 */ /* 0x000fe20000000800 */
[----:B------:R-:W-:Y:S01]  /*9610*/  ISETP.GT.AND P4, PT, R209, RZ, P2 ;  /* 0x000000ffd100720c */ /* 0x000fe20001784270 */
[----:B------:R-:W-:Y:S01]  /*9620*/  IMAD R213, R11, 0x1000, R196 ;  /* 0x000010000bd57824 */ /* 0x000fe200078e02c4 */
[----:B------:R-:W-:Y:S01]  /*9630*/  FMNMX.FTZ R153, R202, R153, !PT ;  /* 0x00000099ca997209 */ /* 0x000fe20007810000 */
[----:B------:R-:W-:Y:S01]  /*9640*/  UMOV UR11, 0x40000040 ;  /* 0x40000040000b7882 */ /* 0x000fe20000000000 */
[----:B------:R-:W-:Y:S01]  /*9650*/  ISETP.GT.AND P3, PT, R209, 0x1, P2 ;  /* 0x00000001d100780c */ /* 0x000fe20001764270 */
[----:B------:R-:W-:Y:S01]  /*9660*/  VIADD R222, R213, 0x80 ;  /* 0x00000080d5de7836 */ /* 0x000fe20000000000 */
[----:B------:R-:W-:Y:S01]  /*9670*/  FMNMX.FTZ R152, R156, R153, !PT ;  /* 0x000000999c987209 */ /* 0x000fe20007810000 */
[----:B------:R-:W-:Y:S01]  /*9680*/  @!P1 VIADD R204, R204, 0x38860 ;  /* 0x00038860cccc9836 */ /* 0x000fe20000000000 */
        /* <DEDUP_REMOVED lines=29> */
[----:B------:R-:W-:Y:S02]  /*9860*/  ISETP.GT.AND P3, PT, R209, 0x20, P2 ;  /* 0x00000020d100780c */ /* 0x000fe40001764270 */
[----:B------:R-:W-:Y:S02]  /*9870*/  ISETP.LT.OR P6, PT, R210, 0x19, P6 ;  /* 0x00000019d200780c */ /* 0x000fe400037c1670 */
[----:B------:R-:W-:-:S02]  /*9880*/  FSEL R163, R163, -INF , !P5 ;  /* 0xff800000a3a37808 */ /* 0x000fc40006800000 */
[C---:B------:R-:W-:Y:S02]  /*9890*/  ISETP.GT.AND P5, PT, R209.reuse, 0x21, P2 ;  /* 0x00000021d100780c */ /* 0x040fe400017a4270 */
[----:B------:R-:W-:Y:S02]  /*98a0*/  ISETP.LT.OR P3, PT, R210, 0x21, P3 ;  /* 0x00000021d200780c */ /* 0x000fe40001f61670 */
[----:B------:R-:W-:Y:S02]  /*98b0*/  FSEL R166, R166, -INF , !P6 ;  /* 0xff800000a6a67808 */ /* 0x000fe40007000000 */
[----:B------:R-:W-:Y:S02]  /*98c0*/  ISETP.LT.OR P5, PT, R210, 0x22, P5 ;  /* 0x00000022d200780c */ /* 0x000fe40002fa1670 */
[----:B------:R-:W-:Y:S02]  /*98d0*/  ISETP.GT.AND P6, PT, R209, 0x28, P2 ;  /* 0x00000028d100780c */ /* 0x000fe400017c4270 */
[----:B------:R-:W-:-:S02]  /*98e0*/  R2UR UR10, R213 ;  /* 0x00000000d50a72ca */ /* 0x000fc400000e0000 */
[----:B------:R-:W-:Y:S02]  /*98f0*/  ISETP.LT.OR P6, PT, R210, 0x29, P6 ;  /* 0x00000029d200780c */ /* 0x000fe400037c1670 */
[----:B------:R-:W-:Y:S02]  /*9900*/  @!P1 PRMT R204, RZ, 0x654, R204 ;  /* 0x00000654ffcc9816 */ /* 0x000fe400000000cc */
[----:B0-----:R-:W-:-:S05]  /*9910*/  FMNMX.FTZ R153, R152, R153, !PT ;  /* 0x0000009998997209 */ /* 0x001fca0007810000 */
[----:B------:R-:W0:Y:S02]  /*9920*/  SHFL.BFLY PT, R168, R153, 0x1, 0x1f ;  /* 0x0c201f0099a87f89 */ /* 0x000e2400000e0000 */
[----:B0-----:R-:W-:Y:S02]  /*9930*/  FMNMX.FTZ R168, R153, R168, !PT ;  /* 0x000000a899a87209 */ /* 0x001fe40007810000 */
[----:B------:R-:W-:Y:S02]  /*9940*/  FSEL R153, R154, -INF , !P4 ;  /* 0xff8000009a997808 */ /* 0x000fe40006000000 */
[----:B------:R-:W-:Y:S01]  /*9950*/  ISETP.GT.AND P4, PT, R209, 0x19, P2 ;  /* 0x00000019d100780c */ /* 0x000fe20001784270 */
[----:B------:R-:W-:Y:S01]  /*9960*/  FMUL.FTZ R211, R168, UR6 ;  /* 0x00000006a8d37c20 */ /* 0x000fe20008410000 */
[----:B------:R-:W-:Y:S02]  /*9970*/  FMNMX.FTZ R152, R153, R188, !PT ;  /* 0x000000bc99987209 */ /* 0x000fe40007810000 */
[----:B------:R-:W-:-:S02]  /*9980*/  ISETP.LT.OR P4, PT, R210, 0x1a, P4 ;  /* 0x0000001ad200780c */ /* 0x000fc40002781670 */
[----:B------:R-:W-:Y:S02]  /*9990*/  FMNMX.FTZ R205, R155, R152, !PT ;  /* 0x000000989bcd7209 */ /* 0x000fe40007810000 */
[----:B------:R-:W-:Y:S02]  /*99a0*/  FSEL R167, R167, -INF , !P4 ;  /* 0xff800000a7a77808 */ /* 0x000fe40006000000 */
[----:B------:R-:W-:Y:S02]  /*99b0*/  FMNMX.FTZ R152, R158, R205, !PT ;  /* 0x000000cd9e987209 */ /* 0x000fe40007810000 */
[----:B------:R-:W-:Y:S02]  /*99c0*/  FSETP.NEU.FTZ.AND P4, PT, R168, -INF , PT ;  /* 0xff800000a800780b */ /* 0x000fe40003f9d000 */
[----:B------:R-:W-:Y:S02]  /*99d0*/  FMNMX.FTZ R205, R159, R152, !PT ;  /* 0x000000989fcd7209 */ /* 0x000fe40007810000 */
[----:B------:R-:W-:-:S02]  /*99e0*/  FSEL R152, R170, -INF , !P3 ;  /* 0xff800000aa987808 */ /* 0x000fc40005800000 */
[----:B------:R-:W-:Y:S02]  /*99f0*/  FMNMX.FTZ R154, R162, R205, !PT ;  /* 0x000000cda29a7209 */ /* 0x000fe40007810000 */
[----:B------:R-:W-:Y:S02]  /*9a00*/  ISETP.GT.AND P3, PT, R209, 0x29, P2 ;  /* 0x00000029d100780c */ /* 0x000fe40001764270 */
[----:B------:R-:W-:Y:S02]  /*9a10*/  FMNMX.FTZ R205, R163, R154, !PT ;  /* 0x0000009aa3cd7209 */ /* 0x000fe40007810000 */
[----:B------:R-:W-:Y:S02]  /*9a20*/  FSEL R154, R171, -INF , !P5 ;  /* 0xff800000ab9a7808 */ /* 0x000fe40006800000 */
[----:B------:R-:W-:Y:S02]  /*9a30*/  FMNMX.FTZ R170, R166, R205, !PT ;  /* 0x000000cda6aa7209 */ /* 0x000fe40007810000 */
[----:B------:R-:W-:-:S02]  /*9a40*/  FSEL R211, R211, RZ, P4 ;  /* 0x000000ffd3d37208 */ /* 0x000fc40002000000 */
[----:B------:R-:W-:Y:S02]  /*9a50*/  FMNMX.FTZ R171, R167, R170, !PT ;  /* 0x000000aaa7ab7209 */ /* 0x000fe40007810000 */
[----:B------:R-:W-:Y:S01]  /*9a60*/  FSEL R205, R174, -INF , !P6 ;  /* 0xff800000aecd7808 */ /* 0x000fe20007000000 */
[--C-:B------:R-:W-:Y:S01]  /*9a70*/  FFMA.FTZ R208, R208, UR6, -R211.reuse ;  /* 0x00000006d0d07c23 */ /* 0x100fe200080108d3 */
[----:B------:R-:W-:Y:S01]  /*9a80*/  FMNMX.FTZ R171, R152, R171, !PT ;  /* 0x000000ab98ab7209 */ /* 0x000fe20007810000 */
[--C-:B------:R-:W-:Y:S01]  /*9a90*/  FFMA.FTZ R203, R203, UR6, -R211.reuse ;  /* 0x00000006cbcb7c23 */ /* 0x100fe200080108d3 */
[----:B------:R-:W-:Y:S01]  /*9aa0*/  ISETP.GT.AND P5, PT, R209, 0x30, P2 ;  /* 0x00000030d100780c */ /* 0x000fe200017a4270 */
[----:B------:R0:W-:Y:S01]  /*9ab0*/  MUFU.EX2 R170, R208 ;  /* 0x000000d000aa7308 */ /* 0x0001e20000000800 */
[----:B------:R-:W-:Y:S01]  /*9ac0*/  ISETP.LT.OR P3, PT, R210, 0x2a, P3 ;  /* 0x0000002ad200780c */ /* 0x000fe20001f61670 */
[--C-:B------:R-:W-:Y:S01]  /*9ad0*/  FFMA.FTZ R202, R202, UR6, -R211.reuse ;  /* 0x00000006caca7c23 */ /* 0x100fe200080108d3 */
[----:B------:R-:W-:Y:S01]  /*9ae0*/  FMNMX.FTZ R174, R154, R171, !PT ;  /* 0x000000ab9aae7209 */ /* 0x000fe20007810000 */
[--C-:B------:R-:W-:Y:S01]  /*9af0*/  FFMA.FTZ R169, R169, UR6, -R211.reuse ;  /* 0x00000006a9a97c23 */ /* 0x100fe200080108d3 */
[----:B------:R-:W-:Y:S01]  /*9b00*/  ISETP.GT.AND P6, PT, R209, 0x31, P2 ;  /* 0x00000031d100780c */ /* 0x000fe200017c4270 */
[--C-:B------:R-:W-:Y:S01]  /*9b10*/  FFMA.FTZ R172, R172, UR6, -R211.reuse ;  /* 0x00000006acac7c23 */ /* 0x100fe200080108d3 */
[----:B------:R-:W-:Y:S01]  /*9b20*/  FSEL R207, R175, -INF , !P3 ;  /* 0xff800000afcf7808 */ /* 0x000fe20005800000 */
[----:B------:R1:W-:Y:S01]  /*9b30*/  MUFU.EX2 R171, R202 ;  /* 0x000000ca00ab7308 */ /* 0x0003e20000000800 */
[----:B------:R-:W-:Y:S01]  /*9b40*/  ISETP.LT.OR P5, PT, R210, 0x31, P5 ;  /* 0x00000031d200780c */ /* 0x000fe20002fa1670 */
[--C-:B------:R-:W-:Y:S01]  /*9b50*/  FFMA.FTZ R173, R173, UR6, -R211.reuse ;  /* 0x00000006adad7c23 */ /* 0x100fe200080108d3 */
[----:B------:R-:W-:Y:S01]  /*9b60*/  FMNMX.FTZ R174, R205, R174, !PT ;  /* 0x000000aecdae7209 */ /* 0x000fe20007810000 */
[--C-:B------:R-:W-:Y:S01]  /*9b70*/  FFMA.FTZ R176, R176, UR6, -R211.reuse ;  /* 0x00000006b0b07c23 */ /* 0x100fe200080108d3 */
[----:B------:R-:W-:Y:S01]  /*9b80*/  ISETP.GT.AND P3, PT, R209, 0x38, P2 ;  /* 0x00000038d100780c */ /* 0x000fe20001764270 */
[--C-:B------:R-:W-:Y:S01]  /*9b90*/  FFMA.FTZ R177, R177, UR6, -R211.reuse ;  /* 0x00000006b1b17c23 */ /* 0x100fe200080108d3 */
[----:B------:R-:W-:Y:S01]  /*9ba0*/  ISETP.LT.OR P6, PT, R210, 0x32, P6 ;  /* 0x00000032d200780c */ /* 0x000fe200037c1670 */
[--C-:B------:R-:W-:Y:S01]  /*9bb0*/  FFMA.FTZ R180, R180, UR6, -R211.reuse ;  /* 0x00000006b4b47c23 */ /* 0x100fe200080108d3 */
[----:B0-----:R-:W-:Y:S01]  /*9bc0*/  FSEL R208, R178, -INF , !P5 ;  /* 0xff800000b2d07808 */ /* 0x001fe20006800000 */
[--C-:B-1----:R-:W-:Y:S01]  /*9bd0*/  FFMA.FTZ R202, R157, UR6, -R211.reuse ;  /* 0x000000069dca7c23 */ /* 0x102fe200080108d3 */
[----:B------:R-:W-:Y:S01]  /*9be0*/  FMNMX.FTZ R175, R207, R174, !PT ;  /* 0x000000aecfaf7209 */ /* 0x000fe20007810000 */
[----:B------:R-:W-:Y:S01]  /*9bf0*/  MUFU.EX2 R169, R169 ;  /* 0x000000a900a97308 */ /* 0x000fe20000000800 */
[----:B------:R-:W-:Y:S01]  /*9c00*/  ISETP.GT.AND P2, PT, R209, 0x39, P2 ;  /* 0x00000039d100780c */ /* 0x000fe20001744270 */
[----:B------:R-:W-:Y:S01]  /*9c10*/  FFMA.FTZ R209, R156, UR6, -R211 ;  /* 0x000000069cd17c23 */ /* 0x000fe200080108d3 */
[----:B------:R-:W-:-:S02]  /*9c20*/  ISETP.LT.OR P3, PT, R210, 0x39, P3 ;  /* 0x00000039d200780c */ /* 0x000fc40001f61670 */
[----:B------:R-:W-:Y:S02]  /*9c30*/  FSEL R156, R179, -INF , !P6 ;  /* 0xff800000b39c7808 */ /* 0x000fe40007000000 */
[----:B------:R-:W-:Y:S01]  /*9c40*/  FMNMX.FTZ R175, R208, R175, !PT ;  /* 0x000000afd0af7209 */ /* 0x000fe20007810000 */
[----:B------:R-:W-:Y:S01]  /*9c50*/  MUFU.EX2 R174, R209 ;  /* 0x000000d100ae7308 */ /* 0x000fe20000000800 */
[----:B------:R-:W-:Y:S01]  /*9c60*/  ISETP.LT.OR P2, PT, R210, 0x3a, P2 ;  /* 0x0000003ad200780c */ /* 0x000fe20001741670 */
[--C-:B------:R-:W-:Y:S01]  /*9c70*/  FFMA.FTZ R210, R160, UR6, -R211.reuse ;  /* 0x00000006a0d27c23 */ /* 0x100fe200080108d3 */
[----:B------:R-:W-:Y:S01]  /*9c80*/  FSEL R214, R182, -INF , !P3 ;  /* 0xff800000b6d67808 */ /* 0x000fe20005800000 */
[--C-:B------:R-:W-:Y:S01]  /*9c90*/  FFMA.FTZ R182, R164, UR6, -R211.reuse ;  /* 0x00000006a4b67c23 */ /* 0x100fe200080108d3 */
[----:B------:R-:W-:Y:S02]  /*9ca0*/  FMNMX.FTZ R179, R156, R175, !PT ;  /* 0x000000af9cb37209 */ /* 0x000fe40007810000 */
[----:B------:R-:W-:Y:S01]  /*9cb0*/  FSEL R215, R183, -INF , !P2 ;  /* 0xff800000b7d77808 */ /* 0x000fe20005000000 */
[----:B------:R0:W-:Y:S01]  /*9cc0*/  MUFU.EX2 R175, R203 ;  /* 0x000000cb00af7308 */ /* 0x0001e20000000800 */
[----:B------:R-:W-:Y:S01]  /*9cd0*/  FMNMX.FTZ R178, R214, R179, !PT ;  /* 0x000000b3d6b27209 */ /* 0x000fe20007810000 */
[--C-:B------:R-:W-:Y:S01]  /*9ce0*/  FFMA.FTZ R179, R161, UR6, -R211.reuse ;  /* 0x00000006a1b37c23 */ /* 0x100fe200080108d3 */
[----:B------:R-:W-:Y:S01]  /*9cf0*/  FSEL R164, R168, RZ, P4 ;  /* 0x000000ffa8a47208 */ /* 0x000fe20002000000 */
[----:B------:R-:W-:Y:S01]  /*9d00*/  FFMA.FTZ R183, R165, UR6, -R211 ;  /* 0x00000006a5b77c23 */ /* 0x000fe200080108d3 */
[----:B------:R-:W-:-:S03]  /*9d10*/  FMNMX.FTZ R160, R215, R178, !PT ;  /* 0x000000b2d7a07209 */ /* 0x000fc60007810000 */
[----:B------:R-:W-:Y:S01]  /*9d20*/  FADD.FTZ R164, -R164, R23 ;  /* 0x00000017a4a47221 */ /* 0x000fe20000010100 */
[----:B0-----:R-:W-:Y:S01]  /*9d30*/  FFMA.FTZ R203, R181, UR6, -R211 ;  /* 0x00000006b5cb7c23 */ /* 0x001fe200080108d3 */
[----:B------:R-:W0:Y:S01]  /*9d40*/  SHFL.BFLY PT, R161, R160, 0x2, 0x1f ;  /* 0x0c401f00a0a17f89 */ /* 0x000e2200000e0000 */
[----:B------:R-:W-:Y:S01]  /*9d50*/  MUFU.EX2 R178, R210 ;  /* 0x000000d200b27308 */ /* 0x000fe20000000800 */
[----:B------:R-:W-:-:S07]  /*9d60*/  FMUL.FTZ R23, R164, UR6 ;  /* 0x00000006a4177c20 */ /* 0x000fce0008410000 */
[----:B------:R-:W1:Y:S08]  /*9d70*/  MUFU.EX2 R23, R23 ;  /* 0x0000001700177308 */ /* 0x000e700000000800 */
[----:B------:R-:W-:Y:S01]  /*9d80*/  MUFU.EX2 R179, R179 ;  /* 0x000000b300b37308 */ /* 0x000fe20000000800 */
[----:B0-----:R-:W-:-:S07]  /*9d90*/  FMNMX.FTZ R161, R160, R161, !PT ;  /* 0x000000a1a0a17209 */ /* 0x001fce0007810000 */
[----:B------:R-:W-:Y:S01]  /*9da0*/  MUFU.EX2 R182, R182 ;  /* 0x000000b600b67308 */ /* 0x000fe20000000800 */
[-C--:B-1----:R-:W-:Y:S01]  /*9db0*/  FMUL.FTZ R24, R24, R23.reuse ;  /* 0x0000001718187220 */ /* 0x082fe20000410000 */
[-C--:B------:R-:W-:Y:S01]  /*9dc0*/  FMUL.FTZ R25, R25, R23.reuse ;  /* 0x0000001719197220 */ /* 0x080fe20000410000 */
[-C--:B------:R-:W-:Y:S01]  /*9dd0*/  FMUL.FTZ R28, R28, R23.reuse ;  /* 0x000000171c1c7220 */ /* 0x080fe20000410000 */
[----:B------:R-:W0:Y:S01]  /*9de0*/  SHFL.BFLY PT, R160, R161, 0x1, 0x1f ;  /* 0x0c201f00a1a07f89 */ /* 0x000e2200000e0000 */
        /* <DEDUP_REMOVED lines=23> */
[----:B0-----:R-:W-:Y:S01]  /*9f60*/  FMNMX.FTZ R181, R161, R160, !PT ;  /* 0x000000a0a1b57209 */ /* 0x001fe20007810000 */
[-C--:B------:R-:W-:Y:S01]  /*9f70*/  FMUL.FTZ R69, R69, R23.reuse ;  /* 0x0000001745457220 */ /* 0x080fe20000410000 */
[-C--:B------:R-:W-:Y:S01]  /*9f80*/  FMUL.FTZ R72, R72, R23.reuse ;  /* 0x0000001748487220 */ /* 0x080fe20000410000 */
[-C--:B------:R-:W-:Y:S01]  /*9f90*/  FMUL.FTZ R73, R73, R23.reuse ;  /* 0x0000001749497220 */ /* 0x080fe20000410000 */
[C---:B------:R-:W-:Y:S01]  /*9fa0*/  FSETP.NEU.FTZ.AND P2, PT, R181.reuse, -INF , PT ;  /* 0xff800000b500780b */ /* 0x040fe20003f5d000 */
[----:B------:R-:W-:Y:S01]  /*9fb0*/  FMUL.FTZ R157, R181, UR6 ;  /* 0x00000006b59d7c20 */ /* 0x000fe20008410000 */
[----:B------:R-:W-:Y:S01]  /*9fc0*/  MUFU.EX2 R173, R173 ;  /* 0x000000ad00ad7308 */ /* 0x000fe20000000800 */
[----:B-1----:R-:W-:Y:S01]  /*9fd0*/  F2FP.F16.F32.PACK_AB R160, R169, R202 ;  /* 0x000000caa9a0723e */ /* 0x002fe200000000ff */
[-C--:B------:R-:W-:Y:S01]  /*9fe0*/  FMUL.FTZ R76, R76, R23.reuse ;  /* 0x000000174c4c7220 */ /* 0x080fe20000410000 */
[-C--:B------:R-:W-:Y:S01]  /*9ff0*/  FMUL.FTZ R77, R77, R23.reuse ;  /* 0x000000174d4d7220 */ /* 0x080fe20000410000 */
[----:B------:R-:W-:Y:S01]  /*a000*/  FSEL R157, R157, RZ, P2 ;  /* 0x000000ff9d9d7208 */ /* 0x000fe20001000000 */
[-C--:B------:R-:W-:Y:S01]  /*a010*/  FMUL.FTZ R80, R80, R23.reuse ;  /* 0x0000001750507220 */ /* 0x080fe20000410000 */
[-C--:B------:R-:W-:Y:S01]  /*a020*/  FMUL.FTZ R81, R81, R23.reuse ;  /* 0x0000001751517220 */ /* 0x080fe20000410000 */
[----:B------:R-:W-:Y:S01]  /*a030*/  FMUL.FTZ R84, R84, R23 ;  /* 0x0000001754547220 */ /* 0x000fe20000410000 */
[----:B------:R-:W-:Y:S01]  /*a040*/  MUFU.EX2 R176, R176 ;  /* 0x000000b000b07308 */ /* 0x000fe20000000800 */
[--C-:B------:R-:W-:Y:S01]  /*a050*/  FFMA.FTZ R209, R153, UR6, -R157.reuse ;  /* 0x0000000699d17c23 */ /* 0x100fe2000801089d */
[----:B------:R-:W-:Y:S01]  /*a060*/  FSEL R153, R181, RZ, P2 ;  /* 0x000000ffb5997208 */ /* 0x000fe20001000000 */
[--C-:B------:R-:W-:Y:S01]  /*a070*/  FFMA.FTZ R211, R158, UR6, -R157.reuse ;  /* 0x000000069ed37c23 */ /* 0x100fe2000801089d */
[----:B------:R-:W-:Y:S01]  /*a080*/  ISETP.NE.AND P2, PT, R197, RZ, PT ;  /* 0x000000ffc500720c */ /* 0x000fe20003f45270 */
[--C-:B------:R-:W-:Y:S01]  /*a090*/  FFMA.FTZ R210, R155, UR6, -R157.reuse ;  /* 0x000000069bd27c23 */ /* 0x100fe2000801089d */
[--C-:B------:R-:W-:Y:S01]  /*a0a0*/  FFMA.FTZ R212, R159, UR6, -R157.reuse ;  /* 0x000000069fd47c23 */ /* 0x100fe2000801089d */
[----:B------:R-:W-:Y:S01]  /*a0b0*/  FADD.FTZ R153, -R153, R188 ;  /* 0x000000bc99997221 */ /* 0x000fe20000010100 */
[--C-:B------:R-:W-:Y:S01]  /*a0c0*/  FFMA.FTZ R216, R205, UR6, -R157.reuse ;  /* 0x00000006cdd87c23 */ /* 0x100fe2000801089d */
[--C-:B------:R-:W-:Y:S01]  /*a0d0*/  FFMA.FTZ R217, R207, UR6, -R157.reuse ;  /* 0x00000006cfd97c23 */ /* 0x100fe2000801089d */
[--C-:B------:R-:W-:Y:S01]  /*a0e0*/  FFMA.FTZ R163, R163, UR6, -R157.reuse ;  /* 0x00000006a3a37c23 */ /* 0x100fe2000801089d */
[----:B------:R-:W-:Y:S01]  /*a0f0*/  FMUL.FTZ R153, R153, UR6 ;  /* 0x0000000699997c20 */ /* 0x000fe20008410000 */
[--C-:B------:R-:W-:Y:S01]  /*a100*/  FFMA.FTZ R159, R166, UR6, -R157.reuse ;  /* 0x00000006a69f7c23 */ /* 0x100fe2000801089d */
[--C-:B------:R-:W-:Y:S01]  /*a110*/  FFMA.FTZ R167, R167, UR6, -R157.reuse ;  /* 0x00000006a7a77c23 */ /* 0x100fe2000801089d */
[--C-:B------:R-:W-:Y:S01]  /*a120*/  FFMA.FTZ R218, R208, UR6, -R157.reuse ;  /* 0x00000006d0da7c23 */ /* 0x100fe2000801089d */
[----:B------:R0:W1:Y:S01]  /*a130*/  MUFU.EX2 R188, R153 ;  /* 0x0000009900bc7308 */ /* 0x0000620000000800 */
[----:B------:R-:W-:Y:S01]  /*a140*/  FFMA.FTZ R219, R156, UR6, -R157 ;  /* 0x000000069cdb7c23 */ /* 0x000fe2000801089d */
[----:B------:R-:W-:-:S02]  /*a150*/  @!P2 IMAD R158, R206, 0x40, R195 ;  /* 0x00000040ce9ea824 */ /* 0x000fc400078e02c3 */
[--C-:B------:R-:W-:Y:S01]  /*a160*/  FFMA.FTZ R206, R162, UR6, -R157.reuse ;  /* 0x00000006a2ce7c23 */ /* 0x100fe2000801089d */
[--C-:B------:R-:W-:Y:S01]  /*a170*/  FFMA.FTZ R220, R214, UR6, -R157.reuse ;  /* 0x00000006d6dc7c23 */ /* 0x100fe2000801089d */
[----:B------:R-:W-:Y:S01]  /*a180*/  FFMA.FTZ R221, R215, UR6, -R157 ;  /* 0x00000006d7dd7c23 */ /* 0x000fe2000801089d */
[----:B------:R-:W-:Y:S02]  /*a190*/  @!P2 IMAD R155, R158, 0x4, R199 ;  /* 0x000000049e9ba824 */ /* 0x000fe400078e02c7 */
[--C-:B------:R-:W-:Y:S01]  /*a1a0*/  FFMA.FTZ R161, R152, UR6, -R157.reuse ;  /* 0x0000000698a17c23 */ /* 0x100fe2000801089d */
[----:B------:R-:W-:Y:S01]  /*a1b0*/  MUFU.EX2 R209, R209 ;  /* 0x000000d100d17308 */ /* 0x000fe20000000800 */
[----:B0-----:R-:W-:Y:S01]  /*a1c0*/  FFMA.FTZ R153, R154, UR6, -R157 ;  /* 0x000000069a997c23 */ /* 0x001fe2000801089d */
[----:B------:R-:W-:Y:S01]  /*a1d0*/  F2FP.F16.F32.PACK_AB R152, R171, R170 ;  /* 0x000000aaab98723e */ /* 0x000fe200000000ff */
[----:B------:R-:W-:Y:S01]  /*a1e0*/  @!P2 STS [R155+0x38400], R23 ;  /* 0x038400179b00a388 */ /* 0x000fe20000000800 */
[----:B------:R-:W-:Y:S01]  /*a1f0*/  F2FP.F16.F32.PACK_AB R154, R175, R174 ;  /* 0x000000aeaf9a723e */ /* 0x000fe200000000ff */
[-C--:B------:R-:W-:Y:S01]  /*a200*/  FMUL.FTZ R85, R85, R23.reuse ;  /* 0x0000001755557220 */ /* 0x080fe20000410000 */
[----:B------:R-:W-:Y:S01]  /*a210*/  F2FP.F16.F32.PACK_AB R156, R179, R178 ;  /* 0x000000b2b39c723e */ /* 0x000fe200000000ff */
[-C--:B------:R-:W-:Y:S01]  /*a220*/  FMUL.FTZ R88, R88, R23.reuse ;  /* 0x0000001758587220 */ /* 0x080fe20000410000 */
[----:B------:R-:W-:Y:S01]  /*a230*/  MUFU.EX2 R210, R210 ;  /* 0x000000d200d27308 */ /* 0x000fe20000000800 */
[----:B-1----:R0:W-:Y:S01]  /*a240*/  @!P2 STS [R155+0x38420], R188 ;  /* 0x038420bc9b00a388 */ /* 0x0021e20000000800 */
[----:B------:R-:W-:Y:S01]  /*a250*/  F2FP.F16.F32.PACK_AB R158, R183, R182 ;  /* 0x000000b6b79e723e */ /* 0x000fe200000000ff */
[-C--:B------:R-:W-:Y:S01]  /*a260*/  FMUL.FTZ R89, R89, R23.reuse ;  /* 0x0000001759597220 */ /* 0x080fe20000410000 */
[----:B------:R-:W-:Y:S01]  /*a270*/  F2FP.F16.F32.PACK_AB R162, R173, R172 ;  /* 0x000000acada2723e */ /* 0x000fe200000000ff */
        /* <DEDUP_REMOVED lines=34> */
[----:B------:R-:W-:Y:S01]  /*a4a0*/  FMUL.FTZ R149, R149, R23 ;  /* 0x0000001795957220 */ /* 0x000fe20000410000 */
        /* <DEDUP_REMOVED lines=24> */
[----:B------:R1:W2:Y:S01]  /*a630*/  MUFU.EX2 R215, R153 ;  /* 0x0000009900d77308 */ /* 0x0002a20000000800 */
        /* <DEDUP_REMOVED lines=8> */
[----:B-1----:R-:W-:Y:S01]  /*a6c0*/  F2FP.F16.F32.PACK_AB R153, R210, R209 ;  /* 0x000000d1d299723e */ /* 0x002fe200000000ff */
[----:B------:R-:W-:Y:S01]  /*a6d0*/  BAR.SYNC.DEFER_BLOCKING 0xf, 0x100 ;  /* 0x03c4000000007b1d */ /* 0x000fe20000010000 */
[-C--:B------:R-:W-:Y:S01]  /*a6e0*/  FMUL.FTZ R78, R78, R188.reuse ;  /* 0x000000bc4e4e7220 */ /* 0x080fe20000410000 */
[-C--:B------:R-:W-:Y:S01]  /*a6f0*/  FMUL.FTZ R79, R79, R188.reuse ;  /* 0x000000bc4f4f7220 */ /* 0x080fe20000410000 */
[-C--:B------:R-:W-:Y:S01]  /*a700*/  FMUL.FTZ R82, R82, R188.reuse ;  /* 0x000000bc52527220 */ /* 0x080fe20000410000 */
[-C--:B------:R-:W-:Y:S01]  /*a710*/  FMUL.FTZ R83, R83, R188.reuse ;  /* 0x000000bc53537220 */ /* 0x080fe20000410000 */
[----:B------:R-:W-:Y:S01]  /*a720*/  FMUL.FTZ R86, R86, R188 ;  /* 0x000000bc56567220 */ /* 0x000fe20000410000 */
        /* <DEDUP_REMOVED lines=42> */
[----:B------:R-:W-:Y:S01]  /*a9d0*/  FMUL.FTZ R151, R151, R188 ;  /* 0x000000bc97977220 */ /* 0x000fe20000410000 */
[----:B------:R0:W-:Y:S01]  /*a9e0*/  STSM.16.M88.4 [R191+0x36400], R152 ;  /* 0x03640098bf007844 */ /* 0x0001e20000000200 */
[----:B------:R-:W-:Y:S01]  /*a9f0*/  FFMA.FTZ R170, R23, R3, R170 ;  /* 0x0000000317aa7223 */ /* 0x000fe200000100aa */
[----:B------:R-:W-:Y:S01]  /*aa00*/  FFMA.FTZ R209, R188, R10, R209 ;  /* 0x0000000abcd17223 */ /* 0x000fe200000100d1 */
[----:B------:R-:W-:Y:S01]  /*aa10*/  ISETP.GT.AND P2, PT, R184, UR61, PT ;  /* 0x0000003db8007c0c */ /* 0x000fe2000bf44270 */
[----:B------:R2:W-:Y:S01]  /*aa20*/  STSM.16.M88.4 [R193], R156 ;  /* 0x0000009cc1007844 */ /* 0x0005e20000000200 */
[----:B------:R-:W-:Y:S01]  /*aa30*/  MUFU.EX2 R220, R220 ;  /* 0x000000dc00dc7308 */ /* 0x000fe20000000800 */
[----:B------:R-:W-:Y:S01]  /*aa40*/  FADD.FTZ R171, R171, R170 ;  /* 0x000000aaabab7221 */ /* 0x000fe20000010000 */
[----:B------:R-:W-:Y:S01]  /*aa50*/  FADD.FTZ R210, R210, R209 ;  /* 0x000000d1d2d27221 */ /* 0x000fe20000010000 */
[----:B------:R2:W-:Y:S01]  /*aa60*/  STSM.16.M88.4 [R190], R160 ;  /* 0x000000a0be007844 */ /* 0x0005e20000000200 */
[----:B------:R-:W-:-:S02]  /*aa70*/  IMAD.MOV.U32 R23, RZ, RZ, R168 ;  /* 0x000000ffff177224 */ /* 0x000fc400078e00a8 */
[----:B------:R-:W-:Y:S01]  /*aa80*/  FADD.FTZ R174, R174, R171 ;  /* 0x000000abaeae7221 */ /* 0x000fe20000010000 */
[----:B------:R-:W-:Y:S01]  /*aa90*/  FADD.FTZ R211, R211, R210 ;  /* 0x000000d2d3d37221 */ /* 0x000fe20000010000 */
[----:B------:R-:W-:Y:S01]  /*aaa0*/  IMAD.MOV.U32 R188, RZ, RZ, R181 ;  /* 0x000000ffffbc7224 */ /* 0x000fe200078e00b5 */
[----:B------:R-:W3:Y:S01]  /*aab0*/  MUFU.EX2 R221, R221 ;  /* 0x000000dd00dd7308 */ /* 0x000ee20000000800 */
[----:B-1----:R-:W-:Y:S01]  /*aac0*/  F2FP.F16.F32.PACK_AB R165, R219, R218 ;  /* 0x000000dadba5723e */ /* 0x002fe200000000ff */
        /* <DEDUP_REMOVED lines=8> */
[----:B------:R-:W-:Y:S01]  /*ab50*/  IMAD.MOV.U32 R206, RZ, RZ, R11 ;  /* 0x000000ffffce7224 */ /* 0x000fe200078e000b */
[----:B---3--:R-:W-:Y:S01]  /*ab60*/  F2FP.F16.F32.PACK_AB R167, R221, R220 ;  /* 0x000000dcdda7723e */ /* 0x008fe200000000ff */
[----:B------:R-:W-:Y:S01]  /*ab70*/  FADD.FTZ R183, R183, R182 ;  /* 0x000000b6b7b77221 */ /* 0x000fe20000010000 */
[----:B------:R-:W-:-:S03]  /*ab80*/  FADD.FTZ R207, R208, R207 ;  /* 0x000000cfd0cf7221 */ /* 0x000fc60000010000 */
[----:B------:R2:W-:Y:S01]  /*ab90*/  STSM.16.M88.4 [R192], R164 ;  /* 0x000000a4c0007844 */ /* 0x0005e20000000200 */
[----:B------:R-:W-:Y:S01]  /*aba0*/  WARPGROUP.ARRIVE ;  /* 0x00000000000079c5 */ /* 0x000fe20000000000 */
[----:B------:R-:W-:Y:S01]  /*abb0*/  FADD.FTZ R202, R202, R183 ;  /* 0x000000b7caca7221 */ /* 0x000fe20000010000 */
[----:B------:R-:W-:-:S03]  /*abc0*/  FADD.FTZ R214, R214, R207 ;  /* 0x000000cfd6d67221 */ /* 0x000fc60000010000 */
[----:B------:R-:W-:Y:S01]  /*abd0*/  FADD.FTZ R169, R169, R202 ;  /* 0x000000caa9a97221 */ /* 0x000fe20000010000 */
[----:B------:R-:W-:Y:S01]  /*abe0*/  HGMMA.64x256x16.F32 R24, R152, gdesc[UR8].tnspB, R24, gsb0 ;  /* 0x43e0000898187df0 */ /* 0x000fe20008000818 */
[----:B------:R-:W-:Y:S01]  /*abf0*/  R2UR UR10, R222 ;  /* 0x00000000de0a72ca */ /* 0x000fe200000e0000 */
[----:B------:R-:W-:Y:S01]  /*ac00*/  UMOV UR11, 0x40000040 ;  /* 0x40000040000b7882 */ /* 0x000fe20000000000 */
[----:B------:R-:W-:Y:S02]  /*ac10*/  VIADD R222, R213, 0x100 ;  /* 0x00000100d5de7836 */ /* 0x000fe40000000000 */
[----:B------:R-:W-:Y:S01]  /*ac20*/  FADD.FTZ R215, R215, R214 ;  /* 0x000000d6d7d77221 */ /* 0x000fe20000010000 */
[----:B------:R-:W-:Y:S02]  /*ac30*/  VIADD R213, R213, 0x180 ;  /* 0x00000180d5d57836 */ /* 0x000fe40000000000 */
        /* <DEDUP_REMOVED lines=12> */
[----:B------:R-:W-:Y:S02]  /*ad00*/  WARPGROUP.DEPBAR.LE gsb0, 0x0 ;  /* 0x00008000000079c5 */ /* 0x000fe40000010000 */
[----:B------:R-:W-:Y:S01]  /*ad10*/  WARPGROUP.ARRIVE ;  /* 0x00000000000079c5 */ /* 0x000fe20000000000 */
[----:B0-----:R-:W-:-:S04]  /*ad20*/  VIADD R152, R184, 0xffffffff ;  /* 0xffffffffb8987836 */ /* 0x001fc80000000000 */
[----:B------:R-:W-:Y:S01]  /*ad30*/  IMAD.MOV.U32 R184, RZ, RZ, R152 ;  /* 0x000000ffffb87224 */ /* 0x000fe200078e0098 */
        /* <DEDUP_REMOVED lines=24> */
[----:B------:R-:W-:Y:S02]  /*aec0*/  IMAD.MOV.U32 R188, RZ, RZ, R181 ;  /* 0x000000ffffbc7224 */ /* 0x000fe400078e00b5 */
[----:B------:R-:W-:Y:S02]  /*aed0*/  IMAD.MOV.U32 R23, RZ, RZ, R168 ;  /* 0x000000ffff177224 */ /* 0x000fe400078e00a8 */
[----:B------:R-:W-:-:S07]  /*aee0*/  IMAD.MOV.U32 R184, RZ, RZ, R152 ;  /* 0x000000ffffb87224 */ /* 0x000fce00078e0098 */
.L_x_5032:
[----:B------:R-:W0:Y:S01]  /*aef0*/  S2UR UR14, SR_CTAID.X ;  /* 0x00000000000e79c3 */ /* 0x000e220000002500 */
[----:B------:R-:W-:Y:S01]  /*af00*/  ULDC UR10, c[0x0][0x448] ;  /* 0x00011200000a7ab9 */ /* 0x000fe20000000800 */
[----:B------:R-:W-:Y:S01]  /*af10*/  IADD3 R189, -R189, 0x1, RZ ;  /* 0x00000001bdbd7810 */ /* 0x000fe20007ffe1ff */
[----:B------:R-:W-:-:S04]  /*af20*/  UISETP.NE.AND UP0, UPT, UR10, 0x1, UPT ;  /* 0x000000010a00788c */ /* 0x000fc8000bf05270 */
[----:B------:R-:W-:Y:S01]  /*af30*/  IMAD R189, R16, UR7, R189 ;  /* 0x0000000710bd7c24 */ /* 0x000fe2000f8e02bd */
[----:B------:R-:W-:Y:S02]  /*af40*/  ULDC UR7, c[0x0][0xadc] ;  /* 0x0002b70000077ab9 */ /* 0x000fe40000000800 */
[----:B------:R-:W-:Y:S02]  /*af50*/  UISETP.GE.AND UP1, UPT, UR7, 0x1, UPT ;  /* 0x000000010700788c */ /* 0x000fe4000bf26270 */
[----:B------:R-:W-:Y:S02]  /*af60*/  R2UR UR15, R189 ;  /* 0x00000000bd0f72ca */ /* 0x000fe400000e0000 */
[----:B------:R-:W-:Y:S01]  /*af70*/  @UP0 ULDC UR10, c[0x0][0x44c] ;  /* 0x00011300000a0ab9 */ /* 0x000fe20000000800 */
[----:B------:R-:W-:Y:S01]  /*af80*/  @UP0 ULDC UR18, c[0x0][0x450] ;  /* 0x0001140000120ab9 */ /* 0x000fe20000000800 */
[----:B------:R-:W-:Y:S01]  /*af90*/  PLOP3.LUT P6, PT, PT, PT, UP1, 0x80, 0x0 ;  /* 0x000000000000781c */ /* 0x000fe20003fcf018 */
[----:B0-----:R-:W-:-:S04]  /*afa0*/  ULEA UR14, UR14, 0x3f, 0x6 ;  /* 0x0000003f0e0e7891 */ /* 0x001fc8000f8e303f */
[----:B------:R-:W-:-:S04]  /*afb0*/  UIMAD.WIDE.U32 UR10, UR14, UR10, URZ ;  /* 0x0000000a0e0a72a5 */ /* 0x000fc8000f8e003f */
[----:B------:R-:W-:-:S03]  /*afc0*/  @UP0 USHF.R.U32.HI UR14, URZ, UR18, UR11 ;  /* 0x000000123f0e0299 */ /* 0x000fc6000801160b */
[----:B------:R-:W-:Y:S01]  /*afd0*/  ULDC UR18, c[0x0][0xad4] ;  /* 0x0002b50000127ab9 */ /* 0x000fe20000000800 */
[----:B------:R-:W-:-:S04]  /*afe0*/  UIADD3 UR14, UR15, UR14, URZ ;  /* 0x0000000e0f0e7290 */ /* 0x000fc8000fffe03f */
[----:B------:R-:W-:Y:S01]  /*aff0*/  UIADD3 UR18, UR14, -UR18, URZ ;  /* 0x800000120e127290 */ /* 0x000fe2000fffe03f */
[----:B------:R-:W-:Y:S11]  /*b000*/  @!P6 BRA `(.L_x_5050) ;  /* 0x000000000048e947 */ /* 0x000ff60003800000 */
        /* <DEDUP_REMOVED lines=11> */
.L_x_5051:
[----:B------:R-:W-:-:S11]  /*b0c0*/  UISETP.NE.AND UP1, UPT, UR7, 0x1, UPT ;  /* 0x000000010700788c */ /* 0x000fd6000bf25270 */
[----:B------:R-:W-:Y:S02]  /*b0d0*/  @UP1 ULDC.64 UR10, c[0x0][0xae0] ;  /* 0x0002b800000a1ab9 */ /* 0x000fe40000000a00 */
[----:B------:R-:W-:-:S04]  /*b0e0*/  UIMAD.WIDE.U32 UR14, UR19, UR10, URZ ;  /* 0x0000000a130e72a5 */ /* 0x000fc8000f8e003f */
[----:B------:R-:W-:-:S12]  /*b0f0*/  @UP1 USHF.R.U32.HI UR19, URZ, UR11, UR15 ;  /* 0x0000000b3f131299 */ /* 0x000fd8000801160f */
.L_x_5052:
[----:B------:R-:W-:-:S04]  /*b100*/  UIMAD UR7, UR19, UR7, URZ ;  /* 0x00000007130772a4 */ /* 0x000fc8000f8e023f */
[----:B------:R-:W-:-:S04]  /*b110*/  UISETP.LT.AND UP1, UPT, UR18, UR7, UPT ;  /* 0x000000071200728c */ /* 0x000fc8000bf21270 */
[----:B------:R-:W-:-:S12]  /*b120*/  USEL UR18, UR18, UR7, !UP1 ;  /* 0x0000000712127287 */ /* 0x000fd8000c800000 */
.L_x_5050:
[----:B------:R-:W-:Y:S01]  /*b130*/  UIADD3 UR18, UR18, 0x3f, URZ ;  /* 0x0000003f12127890 */ /* 0x000fe2000fffe03f */
[----:B------:R-:W-:-:S03]  /*b140*/  R2UR UR10, R198 ;  /* 0x00000000c60a72ca */ /* 0x000fc600000e0000 */
[----:B------:R-:W-:-:S04]  /*b150*/  USHF.R.S32.HI UR7, URZ, 0x1f, UR18 ;  /* 0x0000001f3f077899 */ /* 0x000fc80008011412 */
[----:B------:R-:W-:-:S04]  /*b160*/  ULEA.HI UR7, UR7, UR18, URZ, 0x6 ;  /* 0x0000001207077291 */ /* 0x000fc8000f8f303f */
[----:B------:R-:W-:-:S04]  /*b170*/  USHF.R.S32.HI UR7, URZ, 0x6, UR7 ;  /* 0x000000063f077899 */ /* 0x000fc80008011407 */
[----:B------:R-:W-:-:S04]  /*b180*/  UISETP.LT.AND UP1, UPT, UR10, UR7, UPT ;  /* 0x000000070a00728c */ /* 0x000fc8000bf21270 */
[----:B------:R-:W-:-:S06]  /*b190*/  USEL UR61, UR10, UR7, !UP1 ;  /* 0x000000070a3d7287 */ /* 0x000fcc000c800000 */
[----:B------:R-:W-:-:S13]  /*b1a0*/  ISETP.GE.AND P2, PT, R184, UR61, PT ;  /* 0x0000003db8007c0c */ /* 0x000fda000bf46270 */
[----:B------:R-:W-:Y:S05]  /*b1b0*/  @!P2 BRA `(.L_x_5053) ;  /* 0x0000002800d0a947 */ /* 0x000fea0003800000 */
[----:B------:R-:W-:Y:S02]  /*b1c0*/  IMAD.MOV.U32 R211, RZ, RZ, R188 ;  /* 0x000000ffffd37224 */ /* 0x000fe400078e00bc */
[----:B------:R-:W-:Y:S02]  /*b1d0*/  IMAD.MOV.U32 R189, RZ, RZ, R23 ;  /* 0x000000ffffbd7224 */ /* 0x000fe400078e0017 */
[----:B------:R-:W-:Y:S02]  /*b1e0*/  IMAD.MOV.U32 R203, RZ, RZ, R184 ;  /* 0x000000ffffcb7224 */ /* 0x000fe400078e00b8 */
[----:B------:R-:W-:-:S07]  /*b1f0*/  IMAD.MOV.U32 R212, RZ, RZ, R11 ;  /* 0x000000ffffd47224 */ /* 0x000fce00078e000b */
.L_x_5062:
[----:B------:R-:W-:-:S05]  /*b200*/  VIADD R11, R212, 0x1 ;  /* 0x00000001d40b7836 */ /* 0x000fca0000000000 */
[----:B------:R-:W-:-:S04]  /*b210*/  ISETP.NE.AND P3, PT, R11, 0x2, PT ;  /* 0x000000020b00780c */ /* 0x000fc80003f65270 */
[----:B------:R-:W-:Y:S02]  /*b220*/  SEL R23, RZ, 0x1, P3 ;  /* 0x00000001ff177807 */ /* 0x000fe40001800000 */
[----:B------:R-:W-:Y:S02]  /*b230*/  SEL R11, R11, RZ, P3 ;  /* 0x000000ff0b0b7207 */ /* 0x000fe40001800000 */
[----:B------:R-:W-:Y:S01]  /*b240*/  R2UR UR6, R23 ;  /* 0x00000000170672ca */ /* 0x000fe200000e0000 */
[----:B------:R-:W-:Y:S02]  /*b250*/  IMAD.MOV.U32 R23, RZ, RZ, R203 ;  /* 0x000000ffff177224 */ /* 0x000fe400078e00cb */
[----:B------:R-:W-:-:S03]  /*b260*/  VIADD R203, R203, 0xffffffff ;  /* 0xffffffffcbcb7836 */ /* 0x000fc60000000000 */
[----:B------:R-:W-:-:S07]  /*b270*/  ISETP.GT.AND P2, PT, R23, UR61, PT ;  /* 0x0000003d17007c0c */ /* 0x000fce000bf44270 */
[----:B------:R-:W-:Y:S01]  /*b280*/  ULOP3.LUT UR60, UR60, UR6, URZ, 0x3c, !UPT ;  /* 0x000000063c3c7292 */ /* 0x000fe2000f8e3c3f */
[----:B0-----:R-:W-:Y:S11]  /*b290*/  @!P0 BRA `(.L_x_5054) ;  /* 0x0000000000048947 */ /* 0x001ff60003800000 */
[----:B------:R-:W-:Y:S01]  /*b2a0*/  BPT.TRAP 0x1 ;  /* 0x000000040000795c */ /* 0x000fe20000300000 */
.L_x_5054:
[----:B------:R-:W-:Y:S02]  /*b2b0*/  IMAD.U32 R23, RZ, RZ, UR60 ;  /* 0x0000003cff177e24 */ /* 0x000fe4000f8e00ff */
[----:B------:R-:W-:-:S03]  /*b2c0*/  IMAD R184, R11, 0x8, R199 ;  /* 0x000000080bb87824 */ /* 0x000fc600078e02c7 */
[----:B------:R-:W-:-:S04]  /*b2d0*/  SHF.L.U32 R23, R23, 0x1f, RZ ;  /* 0x0000001f17177819 */ /* 0x000fc800000006ff */
[----:B------:R0:W1:Y:S01]  /*b2e0*/  SYNCS.PHASECHK.TRANS64.TRYWAIT P3, [R184+URZ+0x38830], R23 ;  /* 0x03883017b80075a7 */ /* 0x000062000806017f */
[----:B------:R-:W-:Y:S05]  /*b2f0*/  @!P0 BRA `(.L_x_5055) ;  /* 0x0000000000048947 */ /* 0x000fea0003800000 */
[----:B------:R-:W-:Y:S01]  /*b300*/  BPT.TRAP 0x1 ;  /* 0x000000040000795c */ /* 0x000fe20000300000 */
.L_x_5055:
[----:B------:R-:W-:Y:S01]  /*b310*/  IMAD R188, R11, 0x200, R194 ;  /* 0x000002000bbc7824 */ /* 0x000fe200078e02c2 */
[----:B-1----:R-:W-:Y:S06]  /*b320*/  @P3 BRA `(.L_x_5056) ;  /* 0x0000000000083947 */ /* 0x002fec0003800000 */
[----:B------:R-:W1:Y:S02]  /*b330*/  SYNCS.PHASECHK.TRANS64.TRYWAIT P3, [R184+URZ+0x38830], R23 ;  /* 0x03883017b80075a7 */ /* 0x000e64000806017f */
[----:B-1----:R-:W-:Y:S05]  /*b340*/  @!P3 BRA `(.L_x_5057) ;  /* 0x000000f00004b947 */ /* 0x002fea0003800000 */
.L_x_5056:
[----:B------:R-:W-:Y:S01]  /*b350*/  R2UR UR58, R188 ;  /* 0x00000000bc3a72ca */ /* 0x000fe200000e0000 */
[----:B--2---:R-:W-:Y:S01]  /*b360*/  WARPGROUP.ARRIVE ;  /* 0x00000000000079c5 */ /* 0x004fe20000000000 */
[----:B------:R-:W-:Y:S01]  /*b370*/  R2UR UR56, R8 ;  /* 0x00000000083872ca */ /* 0x000fe200000e0000 */
[----:B------:R-:W-:Y:S01]  /*b380*/  UMOV UR59, 0x40000040 ;  /* 0x40000040003b7882 */ /* 0x000fe20000000000 */
[----:B------:R-:W-:Y:S01]  /*b390*/  R2UR UR57, R9 ;  /* 0x00000000093972ca */ /* 0x000fe200000e0000 */
[----:B------:R-:W-:-:S12]  /*b3a0*/  VIADD R202, R188, 0x2 ;  /* 0x00000002bcca7836 */ /* 0x000fd80000000000 */
[----:B------:R-:W-:Y:S01]  /*b3b0*/  HGMMA.64x64x16.F32 R152, gdesc[UR56], RZ, !UPT, gsb0 ;  /* 0x00e00000389879f0 */ /* 0x000fe2000c0008ff */
[----:B------:R-:W-:Y:S01]  /*b3c0*/  R2UR UR58, R202 ;  /* 0x00000000ca3a72ca */ /* 0x000fe200000e0000 */
[----:B------:R-:W-:Y:S01]  /*b3d0*/  UMOV UR59, 0x40000040 ;  /* 0x40000040003b7882 */ /* 0x000fe20000000000 */
[----:B------:R-:W-:Y:S01]  /*b3e0*/  R2UR UR56, R20 ;  /* 0x00000000143872ca */ /* 0x000fe200000e0000 */
[C---:B------:R-:W-:Y:S01]  /*b3f0*/  VIADD R202, R188.reuse, 0x4 ;  /* 0x00000004bcca7836 */ /* 0x040fe20000000000 */
[----:B------:R-:W-:Y:S01]  /*b400*/  R2UR UR57, R21 ;  /* 0x00000000153972ca */ /* 0x000fe200000e0000 */
[----:B------:R-:W-:Y:S01]  /*b410*/  VIADD R188, R188, 0x6 ;  /* 0x00000006bcbc7836 */ /* 0x000fe20000000000 */
[----:B------:R-:W-:Y:S02]  /*b420*/  WARPGROUP.DEPBAR.LE gsb0, 0x0 ;  /* 0x00008000000079c5 */ /* 0x000fe40000010000 */
[----:B------:R-:W-:-:S09]  /*b430*/  WARPGROUP.ARRIVE ;  /* 0x00000000000079c5 */ /* 0x000fd20000000000 */
[----:B------:R-:W-:Y:S01]  /*b440*/  HGMMA.64x64x16.F32 R152, gdesc[UR56], R152, gsb0 ;  /* 0x00e00000389879f0 */ /* 0x000fe20008000898 */
[----:B------:R-:W-:Y:S01]  /*b450*/  R2UR UR58, R202 ;  /* 0x00000000ca3a72ca */ /* 0x000fe200000e0000 */
[----:B------:R-:W-:Y:S01]  /*b460*/  UMOV UR59, 0x40000040 ;  /* 0x40000040003b7882 */ /* 0x000fe20000000000 */
[----:B------:R-:W-:Y:S02]  /*b470*/  R2UR UR56, R18 ;  /* 0x00000000123872ca */ /* 0x000fe400000e0000 */
[----:B------:R-:W-:Y:S01]  /*b480*/  R2UR UR57, R19 ;  /* 0x00000000133972ca */ /* 0x000fe200000e0000 */
[----:B------:R-:W-:Y:S02]  /*b490*/  WARPGROUP.DEPBAR.LE gsb0, 0x0 ;  /* 0x00008000000079c5 */ /* 0x000fe40000010000 */
[----:B------:R-:W-:-:S10]  /*b4a0*/  WARPGROUP.ARRIVE ;  /* 0x00000000000079c5 */ /* 0x000fd40000000000 */
[----:B------:R-:W-:Y:S01]  /*b4b0*/  HGMMA.64x64x16.F32 R152, gdesc[UR56], R152, gsb0 ;  /* 0x00e00000389879f0 */ /* 0x000fe20008000898 */
[----:B------:R-:W-:Y:S01]  /*b4c0*/  R2UR UR58, R188 ;  /* 0x00000000bc3a72ca */ /* 0x000fe200000e0000 */
[----:B------:R-:W-:Y:S01]  /*b4d0*/  UMOV UR59, 0x40000040 ;  /* 0x40000040003b7882 */ /* 0x000fe20000000000 */
[----:B------:R-:W-:Y:S02]  /*b4e0*/  R2UR UR56, R14 ;  /* 0x000000000e3872ca */ /* 0x000fe400000e0000 */
[----:B------:R-:W-:Y:S01]  /*b4f0*/  R2UR UR57, R15 ;  /* 0x000000000f3972ca */ /* 0x000fe200000e0000 */
[----:B------:R-:W-:Y:S02]  /*b500*/  WARPGROUP.DEPBAR.LE gsb0, 0x0 ;  /* 0x00008000000079c5 */ /* 0x000fe40000010000 */
[----:B------:R-:W-:-:S10]  /*b510*/  WARPGROUP.ARRIVE ;  /* 0x00000000000079c5 */ /* 0x000fd40000000000 */
[----:B------:R-:W-:Y:S03]  /*b520*/  HGMMA.64x64x16.F32 R152, gdesc[UR56], R152, gsb0 ;  /* 0x00e00000389879f0 */ /* 0x000fe60008000898 */
[----:B------:R-:W-:Y:S02]  /*b530*/  WARPGROUP.DEPBAR.LE gsb0, 0x0 ;  /* 0x00008000000079c5 */ /* 0x000fe40000010000 */
[----:B------:R-:W-:Y:S05]  /*b540*/  @!P0 BRA `(.L_x_5058) ;  /* 0x0000000000048947 */ /* 0x000fea0003800000 */
[----:B------:R-:W-:Y:S01]  /*b550*/  BPT.TRAP 0x1 ;  /* 0x000000040000795c */ /* 0x000fe20000300000 */
.L_x_5058:
[----:B------:R2:W3:Y:S01]  /*b560*/  SYNCS.PHASECHK.TRANS64.TRYWAIT P3, [R184+URZ+0x38850], R23 ;  /* 0x03885017b80075a7 */ /* 0x0004e2000806017f */
[----:B------:R-:W-:Y:S05]  /*b570*/  @!P0 BRA `(.L_x_5059) ;  /* 0x0000000000048947 */ /* 0x000fea0003800000 */
[----:B------:R-:W-:Y:S01]  /*b580*/  BPT.TRAP 0x1 ;  /* 0x000000040000795c */ /* 0x000fe20000300000 */
.L_x_5059:
[----:B---3--:R-:W-:Y:S05]  /*b590*/  @P3 BRA `(.L_x_5060) ;  /* 0x0000000000083947 */ /* 0x008fea0003800000 */
[----:B------:R-:W3:Y:S02]  /*b5a0*/  SYNCS.PHASECHK.TRANS64.TRYWAIT P3, [R184+URZ+0x38850], R23 ;  /* 0x03885017b80075a7 */ /* 0x000ee4000806017f */
[----:B---3--:R-:W-:Y:S05]  /*b5b0*/  @!P3 BRA `(.L_x_5061) ;  /* 0x000000ec007cb947 */ /* 0x008fea0003800000 */
.L_x_5060:
[----:B0123--:R-:W-:Y:S01]  /*b5c0*/  IMAD R23, R11, 0x1000, R17 ;  /* 0x000010000b177824 */ /* 0x00ffe200078e0211 */
[----:B------:R-:W-:Y:S01]  /*b5d0*/  R2UR UR56, R6 ;  /* 0x00000000063872ca */ /* 0x000fe200000e0000 */
[----:B------:R-:W-:Y:S01]  /*b5e0*/  WARPGROUP.ARRIVE ;  /* 0x00000000000079c5 */ /* 0x000fe20000000000 */
[----:B------:R-:W-:Y:S01]  /*b5f0*/  R2UR UR57, R7 ;  /* 0x00000000073972ca */ /* 0x000fe200000e0000 */
[----:B------:R-:W-:Y:S01]  /*b600*/  UMOV UR59, 0x40000040 ;  /* 0x40000040003b7882 */ /* 0x000fe20000000000 */
[C---:B------:R-:W-:Y:S01]  /*b610*/  R2UR UR58, R23.reuse ;  /* 0x00000000173a72ca */ /* 0x040fe200000e0000 */
[C---:B------:R-:W-:Y:S01]  /*b620*/  VIADD R188, R23.reuse, 0x2 ;  /* 0x0000000217bc7836 */ /* 0x040fe20000000000 */
        /* <DEDUP_REMOVED lines=11> */
[----:B------:R-:W-:Y:S01]  /*b6e0*/  HGMMA.64x64x16.F32 R152, gdesc[UR56], R152, gsb0 ;  /* 0x00e00000389879f0 */ /* 0x000fe20008000898 */
[----:B------:R-:W-:Y:S01]  /*b6f0*/  R2UR UR58, R188 ;  /* 0x00000000bc3a72ca */ /* 0x000fe200000e0000 */
[----:B------:R-:W-:Y:S01]  /*b700*/  UMOV UR59, 0x40000040 ;  /* 0x40000040003b7882 */ /* 0x000fe20000000000 */
[----:B------:R-:W-:Y:S01]  /*b710*/  R2UR UR56, R4 ;  /* 0x00000000043872ca */ /* 0x000fe200000e0000 */
[----:B------:R-:W-:Y:S01]  /*b720*/  VIADD R188, R23, 0x4 ;  /* 0x0000000417bc7836 */ /* 0x000fe20000000000 */
[----:B------:R-:W-:Y:S01]  /*b730*/  R2UR UR57, R5 ;  /* 0x00000000053972ca */ /* 0x000fe200000e0000 */
[----:B------:R-:W-:Y:S01]  /*b740*/  UMOV UR51, 0x40000040 ;  /* 0x4000004000337882 */ /* 0x000fe20000000000 */
[----:B------:R-:W0:Y:S01]  /*b750*/  S2R R202, SR_TID.X ;  /* 0x0000000000ca7919 */ /* 0x000e220000002100 */
[----:B------:R-:W-:Y:S01]  /*b760*/  UMOV UR55, 0x40000040 ;  /* 0x4000004000377882 */ /* 0x000fe20000000000 */
[----:B------:R-:W-:-:S02]  /*b770*/  IMAD.MOV.U32 R207, RZ, RZ, 0x4 ;  /* 0x00000004ffcf7424 */ /* 0x000fc400078e00ff */
[----:B------:R-:W-:Y:S01]  /*b780*/  IMAD R221, R11, 0x1000, R196 ;  /* 0x000010000bdd7824 */ /* 0x000fe200078e02c4 */
[----:B0-----:R-:W-:Y:S01]  /*b790*/  SHF.R.U32.HI R202, RZ, 0x7, R202 ;  /* 0x00000007ffca7819 */ /* 0x001fe200000116ca */
[----:B------:R-:W-:Y:S02]  /*b7a0*/  WARPGROUP.DEPBAR.LE gsb0, 0x0 ;  /* 0x00008000000079c5 */ /* 0x000fe40000010000 */
[----:B------:R-:W-:-:S06]  /*b7b0*/  WARPGROUP.ARRIVE ;  /* 0x00000000000079c5 */ /* 0x000fcc0000000000 */
[----:B------:R-:W-:Y:S01]  /*b7c0*/  HGMMA.64x64x16.F32 R152, gdesc[UR56], R152, gsb0 ;  /* 0x00e00000389879f0 */ /* 0x000fe20008000898 */
[----:B------:R-:W-:Y:S01]  /*b7d0*/  R2UR UR58, R188 ;  /* 0x00000000bc3a72ca */ /* 0x000fe200000e0000 */
[----:B------:R-:W-:Y:S01]  /*b7e0*/  UMOV UR59, 0x40000040 ;  /* 0x40000040003b7882 */ /* 0x000fe20000000000 */
[----:B------:R-:W-:Y:S01]  /*b7f0*/  R2UR UR56, R12 ;  /* 0x000000000c3872ca */ /* 0x000fe200000e0000 */
[----:B------:R-:W-:Y:S01]  /*b800*/  VIADD R188, R23, 0x6 ;  /* 0x0000000617bc7836 */ /* 0x000fe20000000000 */
[----:B------:R-:W-:-:S04]  /*b810*/  R2UR UR57, R13 ;  /* 0x000000000d3972ca */ /* 0x000fc800000e0000 */
        /* <DEDUP_REMOVED lines=23> */
[----:B------:R-:W-:Y:S02]  /*b990*/  WARPGROUP.DEPBAR.LE gsb0, 0x0 ;  /* 0x00008000000079c5 */ /* 0x000fe40000010000 */
[----:B------:R-:W-:Y:S01]  /*b9a0*/  WARPGROUP.ARRIVE ;  /* 0x00000000000079c5 */ /* 0x000fe20000000000 */
[----:B------:R-:W-:-:S05]  /*b9b0*/  VIADD R188, R23, 0x606 ;  /* 0x0000060617bc7836 */ /* 0x000fca0000000000 */
[----:B------:R-:W-:Y:S01]  /*b9c0*/  HGMMA.64x64x16.F32 R152, gdesc[UR56], R152, gsb0 ;  /* 0x00e00000389879f0 */ /* 0x000fe20008000898 */
[----:B------:R-:W-:Y:S01]  /*b9d0*/  R2UR UR54, R188 ;  /* 0x00000000bc3672ca */ /* 0x000fe200000e0000 */
[----:B------:R-:W-:Y:S01]  /*b9e0*/  UMOV UR57, 0x40000040 ;  /* 0x4000004000397882 */ /* 0x000fe20000000000 */
[----:B------:R-:W0:Y:S01]  /*b9f0*/  SHFL.IDX PT, R188, R202, RZ, 0x1f ;  /* 0x00001fffcabc7589 */ /* 0x000e2200000e0000 */
[----:B------:R-:W-:Y:S01]  /*ba00*/  UMOV UR59, 0x40000040 ;  /* 0x40000040003b7882 */ /* 0x000fe20000000000 */
[----:B0-----:R-:W-:Y:S01]  /*ba10*/  ISETP.GT.AND P3, PT, R188, 0x7f, PT ;  /* 0x0000007fbc00780c */ /* 0x001fe20003f64270 */
[----:B------:R-:W-:-:S03]  /*ba20*/  VIADD R188, R23, 0x800 ;  /* 0x0000080017bc7836 */ /* 0x000fc60000000000 */
[----:B------:R-:W-:Y:S02]  /*ba30*/  SEL R205, RZ, 0x2, !P3 ;  /* 0x00000002ffcd7807 */ /* 0x000fe40005800000 */
[C---:B------:R-:W-:Y:S02]  /*ba40*/  SEL R209, R207.reuse, 0x2, P3 ;  /* 0x00000002cfd17807 */ /* 0x040fe40001800000 */
[----:B------:R-:W-:Y:S01]  /*ba50*/  SEL R207, R207, 0x6, !P3 ;  /* 0x00000006cfcf7807 */ /* 0x000fe20005800000 */
[----:B------:R-:W-:Y:S02]  /*ba60*/  IMAD.IADD R202, R186, 0x1, R205 ;  /* 0x00000001baca7824 */ /* 0x000fe400078e02cd */
        /* <DEDUP_REMOVED lines=236> */
[----:B------:R-:W-:Y:S02]  /*c930*/  FMNMX.FTZ R188, R162, R23, !PT ;  /* 0x00000017a2bc7209 */ /* 0x000fe40007810000 */
[----:B0-----:R-:W-:Y:S02]  /*c940*/  FMNMX.FTZ R23, R204, R205, !PT ;  /* 0x000000cdcc177209 */ /* 0x001fe40007810000 */
[----:B------:R-:W-:-:S03]  /*c950*/  FMNMX.FTZ R205, R163, R188, !PT ;  /* 0x000000bca3cd7209 */ /* 0x000fc60007810000 */
[C---:B------:R-:W-:Y:S01]  /*c960*/  FADD.FTZ R189, -R23.reuse, R189 ;  /* 0x000000bd17bd7221 */ /* 0x040fe20000010100 */
[----:B------:R-:W-:Y:S01]  /*c970*/  FMNMX.FTZ R188, R166, R205, !PT ;  /* 0x000000cda6bc7209 */ /* 0x000fe20007810000 */
[----:B------:R-:W-:Y:S02]  /*c980*/  FMUL.FTZ R213, R23, UR6 ;  /* 0x0000000617d57c20 */ /* 0x000fe40008410000 */
[----:B------:R-:W-:Y:S01]  /*c990*/  FMUL.FTZ R202, R189, UR6 ;  /* 0x00000006bdca7c20 */ /* 0x000fe20008410000 */
[----:B------:R-:W-:Y:S01]  /*c9a0*/  FMNMX.FTZ R189, R167, R188, !PT ;  /* 0x000000bca7bd7209 */ /* 0x000fe20007810000 */
[--C-:B------:R-:W-:Y:S01]  /*c9b0*/  FFMA.FTZ R204, R153, UR6, -R213.reuse ;  /* 0x0000000699cc7c23 */ /* 0x100fe200080108d5 */
[--C-:B------:R-:W-:Y:S01]  /*c9c0*/  FFMA.FTZ R206, R157, UR6, -R213.reuse ;  /* 0x000000069dce7c23 */ /* 0x100fe200080108d5 */
[--C-:B------:R-:W-:Y:S01]  /*c9d0*/  FFMA.FTZ R207, R160, UR6, -R213.reuse ;  /* 0x00000006a0cf7c23 */ /* 0x100fe200080108d5 */
[----:B------:R-:W-:Y:S01]  /*c9e0*/  FMNMX.FTZ R188, R170, R189, !PT ;  /* 0x000000bdaabc7209 */ /* 0x000fe20007810000 */
[--C-:B------:R-:W-:Y:S01]  /*c9f0*/  FFMA.FTZ R189, R152, UR6, -R213.reuse ;  /* 0x0000000698bd7c23 */ /* 0x100fe200080108d5 */
[----:B------:R-:W0:Y:S01]  /*ca00*/  MUFU.EX2 R202, R202 ;  /* 0x000000ca00ca7308 */ /* 0x000e220000000800 */
        /* <DEDUP_REMOVED lines=15> */
[----:B------:R-:W-:Y:S01]  /*cb00*/  MUFU.EX2 R189, R189 ;  /* 0x000000bd00bd7308 */ /* 0x000fe20000000800 */
[----:B0-----:R-:W-:Y:S01]  /*cb10*/  FMUL.FTZ R24, R24, R202 ;  /* 0x000000ca18187220 */ /* 0x001fe20000410000 */
[----:B------:R-:W-:Y:S01]  /*cb20*/  FMNMX.FTZ R153, R179, R152, !PT ;  /* 0x00000098b3997209 */ /* 0x000fe20007810000 */
[-C--:B------:R-:W-:Y:S01]  /*cb30*/  FMUL.FTZ R25, R25, R202.reuse ;  /* 0x000000ca19197220 */ /* 0x080fe20000410000 */
[-C--:B------:R-:W-:Y:S01]  /*cb40*/  FMUL.FTZ R28, R28, R202.reuse ;  /* 0x000000ca1c1c7220 */ /* 0x080fe20000410000 */
[-C--:B------:R-:W-:Y:S01]  /*cb50*/  FMUL.FTZ R29, R29, R202.reuse ;  /* 0x000000ca1d1d7220 */ /* 0x080fe20000410000 */
[----:B------:R-:W-:Y:S01]  /*cb60*/  FMNMX.FTZ R152, R182, R153, !PT ;  /* 0x00000099b6987209 */ /* 0x000fe20007810000 */
[-C--:B------:R-:W-:Y:S01]  /*cb70*/  FMUL.FTZ R32, R32, R202.reuse ;  /* 0x000000ca20207220 */ /* 0x080fe20000410000 */
[----:B------:R-:W-:Y:S01]  /*cb80*/  MUFU.EX2 R204, R204 ;  /* 0x000000cc00cc7308 */ /* 0x000fe20000000800 */
[----:B------:R-:W-:Y:S01]  /*cb90*/  FMUL.FTZ R33, R33, R202 ;  /* 0x000000ca21217220 */ /* 0x000fe20000410000 */
[----:B------:R-:W-:Y:S01]  /*cba0*/  FMNMX.FTZ R152, R183, R152, !PT ;  /* 0x00000098b7987209 */ /* 0x000fe20007810000 */
[-C--:B------:R-:W-:Y:S01]  /*cbb0*/  FMUL.FTZ R36, R36, R202.reuse ;  /* 0x000000ca24247220 */ /* 0x080fe20000410000 */
[-C--:B------:R-:W-:Y:S01]  /*cbc0*/  FMUL.FTZ R37, R37, R202.reuse ;  /* 0x000000ca25257220 */ /* 0x080fe20000410000 */
[-C--:B------:R-:W-:Y:S01]  /*cbd0*/  FMUL.FTZ R40, R40, R202.reuse ;  /* 0x000000ca28287220 */ /* 0x080fe20000410000 */
[-C--:B------:R-:W-:Y:S01]  /*cbe0*/  FMUL.FTZ R41, R41, R202.reuse ;  /* 0x000000ca29297220 */ /* 0x080fe20000410000 */
[----:B------:R-:W0:Y:S01]  /*cbf0*/  SHFL.BFLY PT, R153, R152, 0x2, 0x1f ;  /* 0x0c401f0098997f89 */ /* 0x000e2200000e0000 */
        /* <DEDUP_REMOVED lines=23> */
[----:B0-----:R-:W-:Y:S01]  /*cd70*/  FMNMX.FTZ R153, R152, R153, !PT ;  /* 0x0000009998997209 */ /* 0x001fe20007810000 */
[----:B------:R-:W0:Y:S01]  /*cd80*/  MUFU.EX2 R208, R208 ;  /* 0x000000d000d07308 */ /* 0x000e220000000800 */
[-C--:B------:R-:W-:Y:S01]  /*cd90*/  FMUL.FTZ R84, R84, R202.reuse ;  /* 0x000000ca54547220 */ /* 0x080fe20000410000 */
[-C--:B------:R-:W-:Y:S01]  /*cda0*/  FMUL.FTZ R85, R85, R202.reuse ;  /* 0x000000ca55557220 */ /* 0x080fe20000410000 */
[-C--:B------:R-:W-:Y:S01]  /*cdb0*/  FMUL.FTZ R88, R88, R202.reuse ;  /* 0x000000ca58587220 */ /* 0x080fe20000410000 */
[----:B------:R-:W1:Y:S01]  /*cdc0*/  SHFL.BFLY PT, R188, R153, 0x1, 0x1f ;  /* 0x0c201f0099bc7f89 */ /* 0x000e6200000e0000 */
        /* <DEDUP_REMOVED lines=22> */
[----:B------:R-:W-:Y:S01]  /*cf30*/  FMUL.FTZ R125, R125, R202 ;  /* 0x000000ca7d7d7220 */ /* 0x000fe20000410000 */
[----:B-1----:R-:W-:Y:S01]  /*cf40*/  FMNMX.FTZ R188, R153, R188, !PT ;  /* 0x000000bc99bc7209 */ /* 0x002fe20007810000 */
[----:B------:R-:W-:Y:S01]  /*cf50*/  FFMA.FTZ R153, R181, UR6, -R213 ;  /* 0x00000006b5997c23 */ /* 0x000fe200080108d5 */
[-C--:B------:R-:W-:Y:S01]  /*cf60*/  FMUL.FTZ R128, R128, R202.reuse ;  /* 0x000000ca80807220 */ /* 0x080fe20000410000 */
[-C--:B------:R-:W-:Y:S01]  /*cf70*/  FMUL.FTZ R129, R129, R202.reuse ;  /* 0x000000ca81817220 */ /* 0x080fe20000410000 */
[----:B------:R-:W-:Y:S01]  /*cf80*/  MUFU.EX2 R169, R169 ;  /* 0x000000a900a97308 */ /* 0x000fe20000000800 */
[----:B------:R-:W-:Y:S01]  /*cf90*/  FADD.FTZ R152, -R188, R211 ;  /* 0x000000d3bc987221 */ /* 0x000fe20000010100 */
[-C--:B------:R-:W-:Y:S01]  /*cfa0*/  FMUL.FTZ R132, R132, R202.reuse ;  /* 0x000000ca84847220 */ /* 0x080fe20000410000 */
[-C--:B------:R-:W-:Y:S01]  /*cfb0*/  FMUL.FTZ R133, R133, R202.reuse ;  /* 0x000000ca85857220 */ /* 0x080fe20000410000 */
[-C--:B------:R-:W-:Y:S01]  /*cfc0*/  FMUL.FTZ R136, R136, R202.reuse ;  /* 0x000000ca88887220 */ /* 0x080fe20000410000 */
[----:B------:R-:W-:Y:S01]  /*cfd0*/  FMUL.FTZ R181, R152, UR6 ;  /* 0x0000000698b57c20 */ /* 0x000fe20008410000 */
[----:B------:R-:W-:Y:S01]  /*cfe0*/  FMUL.FTZ R152, R188, UR6 ;  /* 0x00000006bc987c20 */ /* 0x000fe20008410000 */
[-C--:B------:R-:W-:Y:S01]  /*cff0*/  FMUL.FTZ R137, R137, R202.reuse ;  /* 0x000000ca89897220 */ /* 0x080fe20000410000 */
[----:B------:R0:W-:Y:S01]  /*d000*/  MUFU.EX2 R211, R153 ;  /* 0x0000009900d37308 */ /* 0x0001e20000000800 */
[----:B------:R-:W-:Y:S01]  /*d010*/  FMUL.FTZ R140, R140, R202 ;  /* 0x000000ca8c8c7220 */ /* 0x000fe20000410000 */
[----:B------:R-:W-:Y:S01]  /*d020*/  FFMA.FTZ R214, R154, UR6, -R152 ;  /* 0x000000069ad67c23 */ /* 0x000fe20008010898 */
[----:B------:R-:W-:-:S02]  /*d030*/  @!P3 IMAD R154, R212, 0x40, R195 ;  /* 0x00000040d49ab824 */ /* 0x000fc400078e02c3 */
[--C-:B------:R-:W-:Y:S01]  /*d040*/  FFMA.FTZ R213, R155, UR6, -R152.reuse ;  /* 0x000000069bd57c23 */ /* 0x100fe20008010898 */
[--C-:B------:R-:W-:Y:S01]  /*d050*/  FFMA.FTZ R215, R158, UR6, -R152.reuse ;  /* 0x000000069ed77c23 */ /* 0x100fe20008010898 */
[--C-:B------:R-:W-:Y:S01]  /*d060*/  FFMA.FTZ R216, R159, UR6, -R152.reuse ;  /* 0x000000069fd87c23 */ /* 0x100fe20008010898 */
[----:B------:R-:W-:Y:S01]  /*d070*/  @!P3 IMAD R154, R154, 0x4, R199 ;  /* 0x000000049a9ab824 */ /* 0x000fe200078e02c7 */
[----:B------:R-:W1:Y:S01]  /*d080*/  MUFU.EX2 R181, R181 ;  /* 0x000000b500b57308 */ /* 0x000e620000000800 */
[----:B0-----:R-:W-:Y:S02]  /*d090*/  @!P1 VIADD R153, R184, 0x38840 ;  /* 0x00038840b8999836 */ /* 0x001fe40000000000 */
[--C-:B------:R-:W-:Y:S01]  /*d0a0*/  FFMA.FTZ R217, R162, UR6, -R152.reuse ;  /* 0x00000006a2d97c23 */ /* 0x100fe20008010898 */
[--C-:B------:R-:W-:Y:S01]  /*d0b0*/  FFMA.FTZ R218, R163, UR6, -R152.reuse ;  /* 0x00000006a3da7c23 */ /* 0x100fe20008010898 */
[--C-:B------:R-:W-:Y:S01]  /*d0c0*/  FFMA.FTZ R219, R166, UR6, -R152.reuse ;  /* 0x00000006a6db7c23 */ /* 0x100fe20008010898 */
[--C-:B------:R-:W-:Y:S01]  /*d0d0*/  FFMA.FTZ R220, R167, UR6, -R152.reuse ;  /* 0x00000006a7dc7c23 */ /* 0x100fe20008010898 */
[----:B------:R-:W-:Y:S01]  /*d0e0*/  @!P1 PRMT R153, RZ, 0x654, R153 ;  /* 0x00000654ff999816 */ /* 0x000fe20000000099 */
[--C-:B------:R-:W-:Y:S01]  /*d0f0*/  FFMA.FTZ R170, R170, UR6, -R152.reuse ;  /* 0x00000006aaaa7c23 */ /* 0x100fe20008010898 */
[--C-:B------:R-:W-:Y:S01]  /*d100*/  FFMA.FTZ R171, R171, UR6, -R152.reuse ;  /* 0x00000006abab7c23 */ /* 0x100fe20008010898 */
[--C-:B------:R-:W-:Y:S01]  /*d110*/  FFMA.FTZ R174, R174, UR6, -R152.reuse ;  /* 0x00000006aeae7c23 */ /* 0x100fe20008010898 */
[--C-:B------:R-:W-:Y:S01]  /*d120*/  FFMA.FTZ R175, R175, UR6, -R152.reuse ;  /* 0x00000006afaf7c23 */ /* 0x100fe20008010898 */
[----:B------:R0:W-:Y:S01]  /*d130*/  @!P1 SYNCS.ARRIVE.TRANS64.RED.A1T0 RZ, [R153+URZ], RZ ;  /* 0x000000ff99ff99a7 */ /* 0x0001e2000810043f */
[--C-:B------:R-:W-:Y:S01]  /*d140*/  FFMA.FTZ R178, R178, UR6, -R152.reuse ;  /* 0x00000006b2b27c23 */ /* 0x100fe20008010898 */
[--C-:B------:R-:W-:Y:S01]  /*d150*/  FFMA.FTZ R179, R179, UR6, -R152.reuse ;  /* 0x00000006b3b37c23 */ /* 0x100fe20008010898 */
[--C-:B------:R-:W-:Y:S01]  /*d160*/  FFMA.FTZ R182, R182, UR6, -R152.reuse ;  /* 0x00000006b6b67c23 */ /* 0x100fe20008010898 */
[----:B------:R-:W-:Y:S01]  /*d170*/  FFMA.FTZ R183, R183, UR6, -R152 ;  /* 0x00000006b7b77c23 */ /* 0x000fe20008010898 */
[----:B------:R-:W-:Y:S01]  /*d180*/  @!P3 STS [R154+0x38400], R202 ;  /* 0x038400ca9a00b388 */ /* 0x000fe20000000800 */
[----:B------:R-:W-:Y:S01]  /*d190*/  MUFU.EX2 R214, R214 ;  /* 0x000000d600d67308 */ /* 0x000fe20000000800 */
[----:B------:R-:W-:Y:S01]  /*d1a0*/  F2FP.F16.F32.PACK_AB R152, R204, R189 ;  /* 0x000000bdcc98723e */ /* 0x000fe200000000ff */
[----:B-1----:R-:W-:Y:S01]  /*d1b0*/  FMUL.FTZ R26, R26, R181 ;  /* 0x000000b51a1a7220 */ /* 0x002fe20000410000 */
[----:B------:R1:W-:Y:S01]  /*d1c0*/  @!P3 STS [R154+0x38420], R181 ;  /* 0x038420b59a00b388 */ /* 0x0003e20000000800 */
[----:B------:R-:W-:Y:S01]  /*d1d0*/  F2FP.F16.F32.PACK_AB R158, R210, R209 ;  /* 0x000000d1d29e723e */ /* 0x000fe200000000ff */
[-C--:B------:R-:W-:Y:S01]  /*d1e0*/  FMUL.FTZ R27, R27, R181.reuse ;  /* 0x000000b51b1b7220 */ /* 0x080fe20000410000 */
[----:B------:R-:W-:Y:S01]  /*d1f0*/  F2FP.F16.F32.PACK_AB R160, R169, R168 ;  /* 0x000000a8a9a0723e */ /* 0x000fe200000000ff */
[-C--:B------:R-:W-:Y:S01]  /*d200*/  FMUL.FTZ R30, R30, R181.reuse ;  /* 0x000000b51e1e7220 */ /* 0x080fe20000410000 */
[----:B------:R-:W0:Y:S01]  /*d210*/  MUFU.EX2 R213, R213 ;  /* 0x000000d500d57308 */ /* 0x000e220000000800 */
[-C--:B------:R-:W-:Y:S01]  /*d220*/  FMUL.FTZ R31, R31, R181.reuse ;  /* 0x000000b51f1f7220 */ /* 0x080fe20000410000 */
[-C--:B------:R-:W-:Y:S01]  /*d230*/  FMUL.FTZ R34, R34, R181.reuse ;  /* 0x000000b522227220 */ /* 0x080fe20000410000 */
[-C--:B------:R-:W-:Y:S01]  /*d240*/  FMUL.FTZ R35, R35, R181.reuse ;  /* 0x000000b523237220 */ /* 0x080fe20000410000 */
[----:B------:R-:W-:Y:S01]  /*d250*/  FMUL.FTZ R38, R38, R181 ;  /* 0x000000b526267220 */ /* 0x000fe20000410000 */
[----:B-1----:R-:W-:Y:S01]  /*d260*/  F2FP.F16.F32.PACK_AB R154, R206, R205 ;  /* 0x000000cdce9a723e */ /* 0x002fe200000000ff */
        /* <DEDUP_REMOVED lines=77> */
[----:B------:R-:W-:Y:S01]  /*d740*/  FMUL.FTZ R151, R151, R181 ;  /* 0x000000b597977220 */ /* 0x000fe20000410000 */
[----:B------:R0:W-:Y:S01]  /*d750*/  STSM.16.M88.4 [R191+0x36400], R152 ;  /* 0x03640098bf007844 */ /* 0x0001e20000000200 */
[----:B------:R-:W-:-:S02]  /*d760*/  VIADD R212, R221, 0x80 ;  /* 0x00000080ddd47836 */ /* 0x000fc40000000000 */
[----:B------:R-:W-:Y:S01]  /*d770*/  FFMA.FTZ R3, R202, R3, R189 ;  /* 0x00000003ca037223 */ /* 0x000fe200000100bd */
[----:B------:R-:W-:Y:S01]  /*d780*/  FFMA.FTZ R10, R181, R10, R214 ;  /* 0x0000000ab50a7223 */ /* 0x000fe200000100d6 */
[----:B------:R-:W-:Y:S01]  /*d790*/  MUFU.EX2 R174, R174 ;  /* 0x000000ae00ae7308 */ /* 0x000fe20000000800 */
[----:B------:R0:W-:Y:S01]  /*d7a0*/  STSM.16.M88.4 [R193], R156 ;  /* 0x0000009cc1007844 */ /* 0x0001e20000000200 */
[----:B------:R-:W-:Y:S01]  /*d7b0*/  FADD.FTZ R204, R204, R3 ;  /* 0x00000003cccc7221 */ /* 0x000fe20000010000 */
[----:B------:R-:W-:Y:S01]  /*d7c0*/  FADD.FTZ R10, R213, R10 ;  /* 0x0000000ad50a7221 */ /* 0x000fe20000010000 */
[----:B------:R-:W-:Y:S02]  /*d7d0*/  @!P1 VIADD R184, R184, 0x38860 ;  /* 0x00038860b8b89836 */ /* 0x000fe40000000000 */
[----:B------:R-:W-:Y:S01]  /*d7e0*/  FADD.FTZ R205, R205, R204 ;  /* 0x000000cccdcd7221 */ /* 0x000fe20000010000 */
[----:B------:R-:W-:Y:S01]  /*d7f0*/  FADD.FTZ R215, R215, R10 ;  /* 0x0000000ad7d77221 */ /* 0x000fe20000010000 */
[----:B------:R-:W2:Y:S01]  /*d800*/  MUFU.EX2 R175, R175 ;  /* 0x000000af00af7308 */ /* 0x000ea20000000800 */
[----:B-1----:R-:W-:Y:S01]  /*d810*/  F2FP.F16.F32.PACK_AB R161, R171, R170 ;  /* 0x000000aaaba1723e */ /* 0x002fe200000000ff */
[----:B------:R-:W-:Y:S01]  /*d820*/  FADD.FTZ R206, R206, R205 ;  /* 0x000000cdcece7221 */ /* 0x000fe20000010000 */
[----:B------:R-:W-:Y:S01]  /*d830*/  FADD.FTZ R216, R216, R215 ;  /* 0x000000d7d8d87221 */ /* 0x000fe20000010000 */
[----:B------:R-:W-:Y:S01]  /*d840*/  @!P1 PRMT R184, RZ, 0x654, R184 ;  /* 0x00000654ffb89816 */ /* 0x000fe200000000b8 */
[----:B------:R-:W-:-:S02]  /*d850*/  IMAD.MOV.U32 R189, RZ, RZ, R23 ;  /* 0x000000ffffbd7224 */ /* 0x000fc400078e0017 */
        /* <DEDUP_REMOVED lines=13> */
[----:B------:R-:W2:Y:S01]  /*d930*/  MUFU.EX2 R180, R180 ;  /* 0x000000b400b47308 */ /* 0x000ea20000000800 */
[----:B------:R-:W-:Y:S02]  /*d940*/  FADD.FTZ R170, R170, R219 ;  /* 0x000000dbaaaa7221 */ /* 0x000fe40000010000 */
[----:B------:R-:W-:Y:S02]  /*d950*/  FADD.FTZ R169, R169, R168 ;  /* 0x000000a8a9a97221 */ /* 0x000fe40000010000 */
[----:B------:R-:W-:Y:S02]  /*d960*/  FADD.FTZ R171, R171, R170 ;  /* 0x000000aaabab7221 */ /* 0x000fe40000010000 */
[----:B------:R-:W-:Y:S01]  /*d970*/  FADD.FTZ R172, R172, R169 ;  /* 0x000000a9acac7221 */ /* 0x000fe20000010000 */
[----:B------:R-:W-:Y:S01]  /*d980*/  MUFU.EX2 R178, R178 ;  /* 0x000000b200b27308 */ /* 0x000fe20000000800 */
[----:B-1----:R-:W-:Y:S01]  /*d990*/  F2FP.F16.F32.PACK_AB R164, R177, R176 ;  /* 0x000000b0b1a4723e */ /* 0x002fe200000000ff */
[----:B------:R-:W-:Y:S01]  /*d9a0*/  FADD.FTZ R174, R174, R171 ;  /* 0x000000abaeae7221 */ /* 0x000fe20000010000 */
[----:B------:R-:W-:-:S03]  /*d9b0*/  FADD.FTZ R173, R173, R172 ;  /* 0x000000acadad7221 */ /* 0x000fc60000010000 */
[----:B------:R-:W-:Y:S01]  /*d9c0*/  FADD.FTZ R175, R175, R174 ;  /* 0x000000aeafaf7221 */ /* 0x000fe20000010000 */
[----:B------:R-:W-:Y:S01]  /*d9d0*/  FADD.FTZ R176, R176, R173 ;  /* 0x000000adb0b07221 */ /* 0x000fe20000010000 */
[----:B------:R-:W1:Y:S01]  /*d9e0*/  MUFU.EX2 R179, R179 ;  /* 0x000000b300b37308 */ /* 0x000e620000000800 */
[----:B--2---:R-:W-:Y:S02]  /*d9f0*/  F2FP.F16.F32.PACK_AB R166, R211, R180 ;  /* 0x000000b4d3a6723e */ /* 0x004fe400000000ff */
[----:B------:R-:W-:-:S04]  /*da00*/  FADD.FTZ R177, R177, R176 ;  /* 0x000000b0b1b17221 */ /* 0x000fc80000010000 */
[----:B------:R-:W-:Y:S01]  /*da10*/  FADD.FTZ R180, R180, R177 ;  /* 0x000000b1b4b47221 */ /* 0x000fe20000010000 */
[----:B------:R-:W2:Y:S03]  /*da20*/  MUFU.EX2 R182, R182 ;  /* 0x000000b600b67308 */ /* 0x000ea60000000800 */
[----:B------:R-:W-:Y:S01]  /*da30*/  FADD.FTZ R3, R211, R180 ;  /* 0x000000b4d3037221 */ /* 0x000fe20000010000 */
[----:B------:R-:W-:-:S04]  /*da40*/  IMAD.MOV.U32 R211, RZ, RZ, R188 ;  /* 0x000000ffffd37224 */ /* 0x000fc800078e00bc */
[----:B------:R-:W3:Y:S01]  /*da50*/  MUFU.EX2 R183, R183 ;  /* 0x000000b700b77308 */ /* 0x000ee20000000800 */
[----:B-1----:R-:W-:Y:S01]  /*da60*/  F2FP.F16.F32.PACK_AB R165, R179, R178 ;  /* 0x000000b2b3a5723e */ /* 0x002fe200000000ff */
[----:B------:R-:W-:-:S04]  /*da70*/  FADD.FTZ R178, R178, R175 ;  /* 0x000000afb2b27221 */ /* 0x000fc80000010000 */
[----:B------:R-:W-:-:S04]  /*da80*/  FADD.FTZ R179, R179, R178 ;  /* 0x000000b2b3b37221 */ /* 0x000fc80000010000 */
[----:B--2---:R-:W-:Y:S01]  /*da90*/  FADD.FTZ R10, R182, R179 ;  /* 0x000000b3b60a7221 */ /* 0x004fe20000010000 */
[----:B---3--:R-:W-:-:S03]  /*daa0*/  F2FP.F16.F32.PACK_AB R167, R183, R182 ;  /* 0x000000b6b7a7723e */ /* 0x008fc600000000ff */
[----:B------:R-:W-:Y:S02]  /*dab0*/  FADD.FTZ R10, R183, R10 ;  /* 0x0000000ab70a7221 */ /* 0x000fe40000010000 */
[----:B------:R0:W-:Y:S01]  /*dac0*/  STSM.16.M88.4 [R192], R164 ;  /* 0x000000a4c0007844 */ /* 0x0001e20000000200 */
[----:B------:R-:W-:-:S06]  /*dad0*/  WARPGROUP.ARRIVE ;  /* 0x00000000000079c5 */ /* 0x000fcc0000000000 */
        /* <DEDUP_REMOVED lines=33> */
[----:B0-----:R-:W-:-:S07]  /*dcf0*/  IMAD.MOV.U32 R184, RZ, RZ, R203 ;  /* 0x000000ffffb87224 */ /* 0x001fce00078e00cb */
.L_x_5053:
[----:B------:R-:W-:-:S13]  /*dd00*/  R2UR UR7, R198 ;  /* 0x00000000c60772ca */ /* 0x000fda00000e0000 */
[----:B------:R-:W-:-:S13]  /*dd10*/  ISETP.GE.AND P2, PT, R184, UR7, PT ;  /* 0x00000007b8007c0c */ /* 0x000fda000bf46270 */
[----:B------:R-:W-:Y:S05]  /*dd20*/  @!P2 BRA `(.L_x_5063) ;  /* 0x00000034008ca947 */ /* 0x000fea0003800000 */
[----:B--2---:R-:W-:Y:S01]  /*dd30*/  IMAD.MOV.U32 R204, RZ, RZ, R188 ;  /* 0x000000ffffcc7224 */ /* 0x004fe200078e00bc */
[----:B------:R-:W-:Y:S01]  /*dd40*/  ULDC UR61, c[0x0][0xadc] ;  /* 0x0002b700003d7ab9 */ /* 0x000fe20000000800 */
[----:B------:R-:W-:Y:S02]  /*dd50*/  IMAD.MOV.U32 R203, RZ, RZ, R23 ;  /* 0x000000ffffcb7224 */ /* 0x000fe400078e0017 */
[----:B------:R-:W-:-:S07]  /*dd60*/  IMAD.MOV.U32 R206, RZ, RZ, R11 ;  /* 0x000000ffffce7224 */ /* 0x000fce00078e000b */
.L_x_5080:
[----:B------:R-:W-:-:S05]  /*dd70*/  VIADD R11, R206, 0x1 ;  /* 0x00000001ce0b7836 */ /* 0x000fca0000000000 */
[----:B------:R-:W-:-:S04]  /*dd80*/  ISETP.NE.AND P2, PT, R11, 0x2, PT ;  /* 0x000000020b00780c */ /* 0x000fc80003f45270 */
[----:B------:R-:W-:Y:S02]  /*dd90*/  SEL R23, RZ, 0x1, P2 ;  /* 0x00000001ff177807 */ /* 0x000fe40001000000 */
[----:B------:R-:W-:Y:S02]  /*dda0*/  SEL R11, R11, RZ, P2 ;  /* 0x000000ff0b0b7207 */ /* 0x000fe40001000000 */
[----:B------:R-:W-:-:S13]  /*ddb0*/  R2UR UR6, R23 ;  /* 0x00000000170672ca */ /* 0x000fda00000e0000 */
[----:B------:R-:W-:Y:S01]  /*ddc0*/  ULOP3.LUT UR60, UR60, UR6, URZ, 0x3c, !UPT ;  /* 0x000000063c3c7292 */ /* 0x000fe2000f8e3c3f */
[----:B---3--:R-:W-:Y:S11]  /*ddd0*/  @!P0 BRA `(.L_x_5064) ;  /* 0x0000000000048947 */ /* 0x008ff60003800000 */
[----:B------:R-:W-:Y:S01]  /*dde0*/  BPT.TRAP 0x1 ;  /* 0x000000040000795c */ /* 0x000fe20000300000 */
.L_x_5064:
[----:B------:R-:W-:Y:S02]  /*ddf0*/  IMAD.U32 R189, RZ, RZ, UR60 ;  /* 0x0000003cffbd7e24 */ /* 0x000fe4000f8e00ff */
[----:B------:R-:W-:-:S03]  /*de00*/  IMAD R202, R11, 0x8, R199 ;  /* 0x000000080bca7824 */ /* 0x000fc600078e02c7 */
[----:B------:R-:W-:-:S04]  /*de10*/  SHF.L.U32 R189, R189, 0x1f, RZ ;  /* 0x0000001fbdbd7819 */ /* 0x000fc800000006ff */
[----:B------:R0:W1:Y:S01]  /*de20*/  SYNCS.PHASECHK.TRANS64.TRYWAIT P2, [R202+URZ+0x38830], R189 ;  /* 0x038830bdca0075a7 */ /* 0x000062000804017f */
[----:B------:R-:W-:Y:S05]  /*de30*/  @!P0 BRA `(.L_x_5065) ;  /* 0x0000000000048947 */ /* 0x000fea0003800000 */
[----:B------:R-:W-:Y:S01]  /*de40*/  BPT.TRAP 0x1 ;  /* 0x000000040000795c */ /* 0x000fe20000300000 */
.L_x_5065:
[----:B------:R-:W-:Y:S01]  /*de50*/  IMAD R23, R11, 0x200, R194 ;  /* 0x000002000b177824 */ /* 0x000fe200078e02c2 */
[----:B-1----:R-:W-:Y:S06]  /*de60*/  @P2 BRA `(.L_x_5066) ;  /* 0x0000000000082947 */ /* 0x002fec0003800000 */
[----:B------:R-:W1:Y:S02]  /*de70*/  SYNCS.PHASECHK.TRANS64.TRYWAIT P2, [R202+URZ+0x38830], R189 ;  /* 0x038830bdca0075a7 */ /* 0x000e64000804017f */
[----:B-1----:R-:W-:Y:S05]  /*de80*/  @!P2 BRA `(.L_x_5067) ;  /* 0x000000c4005ca947 */ /* 0x002fea0003800000 */
.L_x_5066:
[----:B------:R-:W-:Y:S01]  /*de90*/  R2UR UR58, R23 ;  /* 0x00000000173a72ca */ /* 0x000fe200000e0000 */
[----:B------:R-:W-:Y:S01]  /*dea0*/  WARPGROUP.ARRIVE ;  /* 0x00000000000079c5 */ /* 0x000fe20000000000 */
        /* <DEDUP_REMOVED lines=8> */
[----:B------:R-:W-:Y:S01]  /*df30*/  VIADD R188, R23, 0x4 ;  /* 0x0000000417bc7836 */ /* 0x000fe20000000000 */
        /* <DEDUP_REMOVED lines=22> */
.L_x_5068:
[----:B------:R2:W3:Y:S01]  /*e0a0*/  SYNCS.PHASECHK.TRANS64.TRYWAIT P2, [R202+URZ+0x38850], R189 ;  /* 0x038850bdca0075a7 */ /* 0x0004e2000804017f */
[----:B------:R-:W-:Y:S05]  /*e0b0*/  @!P0 BRA `(.L_x_5069) ;  /* 0x0000000000048947 */ /* 0x000fea0003800000 */
[----:B------:R-:W-:Y:S01]  /*e0c0*/  BPT.TRAP 0x1 ;  /* 0x000000040000795c */ /* 0x000fe20000300000 */
.L_x_5069:
[----:B------:R-:W-:Y:S01]  /*e0d0*/  IMAD R23, R11, 0x1000, R17 ;  /* 0x000010000b177824 */ /* 0x000fe200078e0211 */
[----:B---3--:R-:W-:Y:S06]  /*e0e0*/  @P2 BRA `(.L_x_5070) ;  /* 0x0000000000082947 */ /* 0x008fec0003800000 */
[----:B------:R-:W3:Y:S02]  /*e0f0*/  SYNCS.PHASECHK.TRANS64.TRYWAIT P2, [R202+URZ+0x38850], R189 ;  /* 0x038850bdca0075a7 */ /* 0x000ee4000804017f */
[----:B---3--:R-:W-:Y:S05]  /*e100*/  @!P2 BRA `(.L_x_5071) ;  /* 0x000000c000d0a947 */ /* 0x008fea0003800000 */
.L_x_5070:
[----:B------:R-:W-:Y:S01]  /*e110*/  R2UR UR58, R23 ;  /* 0x00000000173a72ca */ /* 0x000fe200000e0000 */
[----:B------:R-:W-:Y:S01]  /*e120*/  WARPGROUP.ARRIVE ;  /* 0x00000000000079c5 */ /* 0x000fe20000000000 */
[----:B------:R-:W-:Y:S01]  /*e130*/  R2UR UR56, R6 ;  /* 0x00000000063872ca */ /* 0x000fe200000e0000 */
[----:B------:R-:W-:Y:S01]  /*e140*/  UMOV UR59, 0x40000040 ;  /* 0x40000040003b7882 */ /* 0x000fe20000000000 */
[----:B------:R-:W-:Y:S01]  /*e150*/  R2UR UR57, R7 ;  /* 0x00000000073972ca */ /* 0x000fe200000e0000 */
        /* <DEDUP_REMOVED lines=19> */
[----:B------:R-:W4:Y:S01]  /*e290*/  S2R R205, SR_TID.X ;  /* 0x0000000000cd7919 */ /* 0x000f220000002100 */
[----:B------:R-:W-:Y:S01]  /*e2a0*/  UMOV UR55, 0x40000040 ;  /* 0x4000004000377882 */ /* 0x000fe20000000000 */
[----:B------:R-:W-:Y:S01]  /*e2b0*/  IMAD.MOV.U32 R212, RZ, RZ, R187 ;  /* 0x000000ffffd47224 */ /* 0x000fe200078e00bb */
[----:B----4-:R-:W-:Y:S01]  /*e2c0*/  SHF.R.U32.HI R205, RZ, 0x7, R205 ;  /* 0x00000007ffcd7819 */ /* 0x010fe200000116cd */
[----:B------:R-:W-:-:S02]  /*e2d0*/  WARPGROUP.DEPBAR.LE gsb0, 0x0 ;  /* 0x00008000000079c5 */ /* 0x000fc40000010000 */
        /* <DEDUP_REMOVED lines=36> */
[----:B------:R-:W4:Y:S01]  /*e520*/  SHFL.IDX PT, R188, R205, RZ, 0x1f ;  /* 0x00001fffcdbc7589 */ /* 0x000f2200000e0000 */
[----:B------:R-:W-:Y:S01]  /*e530*/  UMOV UR59, 0x40000040 ;  /* 0x40000040003b7882 */ /* 0x000fe20000000000 */
[----:B----4-:R-:W-:Y:S01]  /*e540*/  ISETP.GT.AND P2, PT, R188, 0x7f, PT ;  /* 0x0000007fbc00780c */ /* 0x010fe20003f44270 */
[----:B------:R-:W-:-:S03]  /*e550*/  VIADD R188, R23, 0x800 ;  /* 0x0000080017bc7836 */ /* 0x000fc60000000000 */
[----:B0123--:R-:W-:-:S05]  /*e560*/  SEL R189, RZ, 0x2, !P2 ;  /* 0x00000002ffbd7807 */ /* 0x00ffca0005000000 */
[----:B------:R-:W-:Y:S02]  /*e570*/  IMAD.IADD R205, R186, 0x1, R189 ;  /* 0x00000001bacd7824 */ /* 0x000fe400078e02bd */
[----:B------:R-:W-:-:S03]  /*e580*/  IMAD.IADD R207, R189, 0x1, R188 ;  /* 0x00000001bdcf7824 */ /* 0x000fc600078e02bc */
[----:B------:R-:W-:Y:S01]  /*e590*/  R2UR UR56, R205 ;  /* 0x00000000cd3872ca */ /* 0x000fe200000e0000 */
[----:B------:R-:W-:Y:S01]  /*e5a0*/  IMAD.MOV.U32 R205, RZ, RZ, 0x4 ;  /* 0x00000004ffcd7424 */ /* 0x000fe200078e00ff */
[----:B------:R-:W-:-:S04]  /*e5b0*/  R2UR UR58, R207 ;  /* 0x00000000cf3a72ca */ /* 0x000fc800000e0000 */
        /* <DEDUP_REMOVED lines=9> */
[----:B------:R-:W-:Y:S01]  /*e650*/  R2UR UR7, R201 ;  /* 0x00000000c90772ca */ /* 0x000fe200000e0000 */
[----:B------:R-:W-:Y:S02]  /*e660*/  WARPGROUP.DEPBAR.LE gsb0, 0x0 ;  /* 0x00008000000079c5 */ /* 0x000fe40000010000 */
[----:B------:R-:W-:-:S06]  /*e670*/  WARPGROUP.ARRIVE ;  /* 0x00000000000079c5 */ /* 0x000fcc0000000000 */
[----:B------:R-:W-:Y:S01]  /*e680*/  HGMMA.64x64x16.F32 R152, gdesc[UR8], R152, gsb0 ;  /* 0x00e00000089879f0 */ /* 0x000fe20008000898 */
[----:B------:R-:W-:Y:S01]  /*e690*/  ULDC UR10, c[0x0][0x288] ;  /* 0x0000a200000a7ab9 */ /* 0x000fe20000000800 */
[----:B------:R-:W-:Y:S01]  /*e6a0*/  ULDC UR11, c[0x0][0xad8] ;  /* 0x0002b600000b7ab9 */ /* 0x000fe20000000800 */
[----:B------:R-:W-:Y:S02]  /*e6b0*/  WARPGROUP.DEPBAR.LE gsb0, 0x0 ;  /* 0x00008000000079c5 */ /* 0x000fe40000010000 */
[----:B------:R-:W-:-:S06]  /*e6c0*/  WARPGROUP.ARRIVE ;  /* 0x00000000000079c5 */ /* 0x000fcc0000000000 */
[----:B------:R-:W-:Y:S01]  /*e6d0*/  HGMMA.64x64x16.F32 R152, gdesc[UR12], R152, gsb0 ;  /* 0x00e000000c9879f0 */ /* 0x000fe20008000898 */
[----:B------:R-:W-:Y:S02]  /*e6e0*/  ULDC UR15, c[0x0][0x2f0] ;  /* 0x0000bc00000f7ab9 */ /* 0x000fe40000000800 */
        /* <DEDUP_REMOVED lines=182> */
[----:B------:R-:W-:Y:S01]  /*f250*/  IADD3 R23, R188, R189, R23 ;  /* 0x000000bdbc177210 */ /* 0x000fe20007ffe017 */
[----:B------:R-:W-:-:S05]  /*f260*/  @!P1 VIADD R188, R202, 0x38840 ;  /* 0x00038840cabc9836 */ /* 0x000fca0000000000 */
        /* <DEDUP_REMOVED lines=8> */
[----:B------:R-:W-:Y:S01]  /*f2f0*/  @P2 IMAD.HI.U32 R23, R187, UR6, RZ ;  /* 0x00000006bb172c27 */ /* 0x000fe2000f8e00ff */
[----:B------:R-:W-:-:S04]  /*f300*/  @UP0 ULDC UR6, c[0x0][0x450] ;  /* 0x0001140000060ab9 */ /* 0x000fc80000000800 */
[----:B------:R-:W-:Y:S01]  /*f310*/  @P2 SHF.R.U32.HI R212, RZ, UR6, R23 ;  /* 0x00000006ffd42c19 */ /* 0x000fe20008011617 */
[----:B------:R-:W-:-:S04]  /*f320*/  IMAD.SHL.U32 R23, R184, 0x40, RZ ;  /* 0x00000040b8177824 */ /* 0x000fc800078e00ff */
[----:B------:R-:W0:Y:S01]  /*f330*/  SHFL.IDX PT, R205, R212, RZ, 0x1c1f ;  /* 0x001c1fffd4cd7589 */ /* 0x000e2200000e0000 */
[----:B------:R-:W-:-:S05]  /*f340*/  IADD3 R189, -R2, 0x1, -R23 ;  /* 0x0000000102bd7810 */ /* 0x000fca0007ffe917 */
[----:B------:R-:W-:-:S04]  /*f350*/  IMAD R189, R16, UR15, R189 ;  /* 0x0000000f10bd7c24 */ /* 0x000fc8000f8e02bd */
[----:B------:R-:W-:-:S04]  /*f360*/  VIADD R189, R189, -UR10 ;  /* 0x8000000abdbd7c36 */ /* 0x000fc80008000000 */
[C---:B------:R-:W-:Y:S02]  /*f370*/  VIADD R209, R189.reuse, UR11 ;  /* 0x0000000bbdd17c36 */ /* 0x040fe40008000000 */
[----:B------:R-:W-:Y:S02]  /*f380*/  VIADD R210, R189, UR7 ;  /* 0x00000007bdd27c36 */ /* 0x000fe40008000000 */
[--C-:B0-----:R-:W-:Y:S02]  /*f390*/  IMAD.IADD R211, R209, 0x1, R205.reuse ;  /* 0x00000001d1d37824 */ /* 0x101fe400078e02cd */
[----:B------:R-:W-:Y:S01]  /*f3a0*/  IMAD.IADD R207, R210, 0x1, R205 ;  /* 0x00000001d2cf7824 */ /* 0x000fe200078e02cd */
[----:B------:R-:W-:Y:S02]  /*f3b0*/  WARPGROUP.DEPBAR.LE gsb0, 0x0 ;  /* 0x00008000000079c5 */ /* 0x000fe40000010000 */
[----:B------:R-:W-:-:S06]  /*f3c0*/  WARPGROUP.ARRIVE ;  /* 0x00000000000079c5 */ /* 0x000fcc0000000000 */
[----:B------:R-:W-:Y:S03]  /*f3d0*/  HGMMA.64x64x16.F32 R152, gdesc[UR56], R152, gsb0 ;  /* 0x00e00000389879f0 */ /* 0x000fe60008000898 */
[----:B------:R-:W-:Y:S02]  /*f3e0*/  WARPGROUP.DEPBAR.LE gsb0, 0x0 ;  /* 0x00008000000079c5 */ /* 0x000fe40000010000 */
[----:B------:R0:W-:Y:S01]  /*f3f0*/  @!P1 SYNCS.ARRIVE.TRANS64.RED.A1T0 RZ, [R188+URZ], RZ ;  /* 0x000000ffbcff99a7 */ /* 0x0001e2000810043f */
[----:B------:R-:W-:Y:S05]  /*f400*/  @!P6 BRA `(.L_x_5072) ;  /* 0x000000000064e947 */ /* 0x000fea0003800000 */
[----:B------:R-:W-:Y:S01]  /*f410*/  ULDC UR7, c[0x0][0x2f0] ;  /* 0x0000bc0000077ab9 */ /* 0x000fe20000000800 */
[----:B------:R-:W-:Y:S01]  /*f420*/  ULDC UR6, c[0x0][0x288] ;  /* 0x0000a20000067ab9 */ /* 0x000fe20000000800 */
[----:B0-----:R-:W-:Y:S01]  /*f430*/  IMAD R188, R16, UR7, R205 ;  /* 0x0000000710bc7c24 */ /* 0x001fe2000f8e02cd */
        /* <DEDUP_REMOVED lines=12> */
.L_x_5074:
[----:B------:R-:W-:-:S05]  /*f500*/  IMAD.U32 R208, RZ, RZ, UR61 ;  /* 0x0000003dffd07e24 */ /* 0x000fca000f8e00ff */
[----:B------:R-:W-:-:S13]  /*f510*/  ISETP.NE.AND P2, PT, R208, 0x1, PT ;  /* 0x00000001d000780c */ /* 0x000fda0003f45270 */
[----:B------:R-:W0:Y:S02]  /*f520*/  @P2 LDC.64 R188, c[0x0][0xae0] ;  /* 0x0002b800ffbc2b82 */ /* 0x000e240000000a00 */
[----:B0-----:R-:W-:-:S05]  /*f530*/  @P2 IMAD.HI.U32 R188, R205, R188, RZ ;  /* 0x000000bccdbc2227 */ /* 0x001fca00078e00ff */
[----:B------:R-:W-:-:S07]  /*f540*/  @P2 SHF.R.U32.HI R205, RZ, R189, R188 ;  /* 0x000000bdffcd2219 */ /* 0x000fce00000116bc */
.L_x_5075:
[----:B------:R-:W-:Y:S05]  /*f550*/  BSYNC B0 ;  /* 0x0000000000007941 */ /* 0x000fea0003800000 */
.L_x_5073:
[----:B------:R-:W-:-:S04]  /*f560*/  IMAD R205, R205, R208, -R23 ;  /* 0x000000d0cdcd7224 */ /* 0x000fc800078e0a17 */
[----:B------:R-:W-:-:S05]  /*f570*/  IMAD.IADD R188, R205, 0x1, -R2 ;  /* 0x00000001cdbc7824 */ /* 0x000fca00078e0a02 */
[----:B------:R-:W-:Y:S02]  /*f580*/  VIADDMNMX R211, R188, R208, R211, PT ;  /* 0x000000d0bcd37246 */ /* 0x000fe400038001d3 */
[----:B------:R-:W-:-:S07]  /*f590*/  VIMNMX R207, R207, R188, !PT ;  /* 0x000000bccfcf7248 */ /* 0x000fce0007fe0100 */
.L_x_5072:
[----:B------:R-:W-:-:S04]  /*f5a0*/  ISETP.GT.AND P2, PT, R184, -0x1, PT ;  /* 0xffffffffb800780c */ /* 0x000fc80003f44270 */
[C---:B------:R-:W-:Y:S02]  /*f5b0*/  ISETP.GT.AND P3, PT, R207.reuse, RZ, P2 ;  /* 0x000000ffcf00720c */ /* 0x040fe40001764270 */
[----:B------:R-:W-:Y:S02]  /*f5c0*/  ISETP.GT.AND P5, PT, R207, 0x1, P2 ;  /* 0x00000001cf00780c */ /* 0x000fe400017a4270 */
[----:B------:R-:W-:Y:S02]  /*f5d0*/  ISETP.LT.OR P4, PT, R211, 0x1, P3 ;  /* 0x00000001d300780c */ /* 0x000fe40001f81670 */
[C---:B------:R-:W-:Y:S02]  /*f5e0*/  ISETP.GT.AND P3, PT, R207.reuse, 0x8, P2 ;  /* 0x00000008cf00780c */ /* 0x040fe40001764270 */
[----:B------:R-:W-:Y:S02]  /*f5f0*/  FSEL R208, R152, -INF , !P4 ;  /* 0xff80000098d07808 */ /* 0x000fe40006000000 */
[----:B------:R-:W-:-:S02]  /*f600*/  ISETP.GT.AND P4, PT, R207, 0x9, P2 ;  /* 0x00000009cf00780c */ /* 0x000fc40001784270 */
[C---:B------:R-:W-:Y:S02]  /*f610*/  ISETP.LT.OR P5, PT, R211.reuse, 0x2, P5 ;  /* 0x00000002d300780c */ /* 0x040fe40002fa1670 */
[C---:B------:R-:W-:Y:S02]  /*f620*/  ISETP.LT.OR P3, PT, R211.reuse, 0x9, P3 ;  /* 0x00000009d300780c */ /* 0x040fe40001f61670 */
[----:B------:R-:W-:Y:S02]  /*f630*/  ISETP.LT.OR P4, PT, R211, 0xa, P4 ;  /* 0x0000000ad300780c */ /* 0x000fe40002781670 */
[----:B------:R-:W-:Y:S02]  /*f640*/  FSEL R205, R153, -INF , !P5 ;  /* 0xff80000099cd7808 */ /* 0x000fe40006800000 */
[----:B------:R-:W-:Y:S01]  /*f650*/  FSEL R189, R156, -INF , !P3 ;  /* 0xff8000009cbd7808 */ /* 0x000fe20005800000 */
[----:B------:R-:W1:Y:S01]  /*f660*/  SHFL.IDX PT, R153, R212, 0x1, 0x1c1f ;  /* 0x003c1f00d4997f89 */ /* 0x000e6200000e0000 */
[----:B0-----:R-:W-:-:S02]  /*f670*/  FSEL R188, R157, -INF , !P4 ;  /* 0xff8000009dbc7808 */ /* 0x001fc40006000000 */
        /* <DEDUP_REMOVED lines=10> */
[----:B------:R-:W-:Y:S01]  /*f720*/  ISETP.GT.AND P3, PT, R207, 0x20, P2 ;  /* 0x00000020cf00780c */ /* 0x000fe20001764270 */
[--C-:B-1----:R-:W-:Y:S01]  /*f730*/  IMAD.IADD R209, R209, 0x1, R153.reuse ;  /* 0x00000001d1d17824 */ /* 0x102fe200078e0299 */
[----:B------:R-:W-:Y:S01]  /*f740*/  ISETP.GT.AND P4, PT, R207, 0x21, P2 ;  /* 0x00000021cf00780c */ /* 0x000fe20001784270 */
[----:B------:R-:W-:Y:S01]  /*f750*/  IMAD.IADD R210, R210, 0x1, R153 ;  /* 0x00000001d2d27824 */ /* 0x000fe200078e0299 */
        /* <DEDUP_REMOVED lines=9> */
[C---:B------:R-:W-:Y:S02]  /*f7f0*/  ISETP.LT.OR P5, PT, R211.reuse, 0x29, P5 ;  /* 0x00000029d300780c */ /* 0x040fe40002fa1670 */
[C---:B------:R-:W-:Y:S02]  /*f800*/  ISETP.LT.OR P3, PT, R211.reuse, 0x2a, P3 ;  /* 0x0000002ad300780c */ /* 0x040fe40001f61670 */
[----:B------:R-:W-:Y:S02]  /*f810*/  ISETP.LT.OR P4, PT, R211, 0x31, P4 ;  /* 0x00000031d300780c */ /* 0x000fe40002781670 */
[----:B------:R-:W-:-:S02]  /*f820*/  FSEL R172, R172, -INF , !P5 ;  /* 0xff800000acac7808 */ /* 0x000fc40006800000 */
[----:B------:R-:W-:Y:S02]  /*f830*/  FSEL R173, R173, -INF , !P3 ;  /* 0xff800000adad7808 */ /* 0x000fe40005800000 */
[----:B------:R-:W-:Y:S02]  /*f840*/  FSEL R176, R176, -INF , !P4 ;  /* 0xff800000b0b07808 */ /* 0x000fe40006000000 */
[C---:B------:R-:W-:Y:S02]  /*f850*/  ISETP.GT.AND P5, PT, R207.reuse, 0x31, P2 ;  /* 0x00000031cf00780c */ /* 0x040fe400017a4270 */
[C---:B------:R-:W-:Y:S02]  /*f860*/  ISETP.GT.AND P3, PT, R207.reuse, 0x38, P2 ;  /* 0x00000038cf00780c */ /* 0x040fe40001764270 */
[----:B------:R-:W-:Y:S02]  /*f870*/  ISETP.GT.AND P4, PT, R207, 0x39, P2 ;  /* 0x00000039cf00780c */ /* 0x000fe40001784270 */
[----:B------:R-:W-:-:S02]  /*f880*/  ISETP.LT.OR P5, PT, R211, 0x32, P5 ;  /* 0x00000032d300780c */ /* 0x000fc40002fa1670 */
[C---:B------:R-:W-:Y:S02]  /*f890*/  ISETP.LT.OR P3, PT, R211.reuse, 0x39, P3 ;  /* 0x00000039d300780c */ /* 0x040fe40001f61670 */
[----:B------:R-:W-:Y:S02]  /*f8a0*/  ISETP.LT.OR P4, PT, R211, 0x3a, P4 ;  /* 0x0000003ad300780c */ /* 0x000fe40002781670 */
[----:B------:R-:W-:Y:S02]  /*f8b0*/  FSEL R177, R177, -INF , !P5 ;  /* 0xff800000b1b17808 */ /* 0x000fe40006800000 */
[----:B------:R-:W-:Y:S02]  /*f8c0*/  FSEL R180, R180, -INF , !P3 ;  /* 0xff800000b4b47808 */ /* 0x000fe40005800000 */
[----:B------:R-:W-:Y:S01]  /*f8d0*/  FSEL R181, R181, -INF , !P4 ;  /* 0xff800000b5b57808 */ /* 0x000fe20006000000 */
[----:B------:R-:W-:Y:S06]  /*f8e0*/  @!P6 BRA `(.L_x_5076) ;  /* 0x000000000064e947 */ /* 0x000fec0003800000 */
[----:B------:R-:W-:Y:S01]  /*f8f0*/  ULDC UR7, c[0x0][0x2f0] ;  /* 0x0000bc0000077ab9 */ /* 0x000fe20000000800 */
[----:B------:R-:W-:Y:S01]  /*f900*/  ULDC UR6, c[0x0][0x288] ;  /* 0x0000a20000067ab9 */ /* 0x000fe20000000800 */
        /* <DEDUP_REMOVED lines=13> */
.L_x_5078:
[----:B------:R-:W-:-:S05]  /*f9e0*/  IMAD.U32 R212, RZ, RZ, UR61 ;  /* 0x0000003dffd47e24 */ /* 0x000fca000f8e00ff */
[----:B------:R-:W-:-:S13]  /*f9f0*/  ISETP.NE.AND P3, PT, R212, 0x1, PT ;  /* 0x00000001d400780c */ /* 0x000fda0003f65270 */
[----:B------:R-:W0:Y:S02]  /*fa00*/  @P3 LDC.64 R152, c[0x0][0xae0] ;  /* 0x0002b800ff983b82 */ /* 0x000e240000000a00 */
[----:B0-----:R-:W-:-:S05]  /*fa10*/  @P3 IMAD.HI.U32 R152, R168, R152, RZ ;  /* 0x00000098a8983227 */ /* 0x001fca00078e00ff */
[----:B------:R-:W-:-:S07]  /*fa20*/  @P3 SHF.R.U32.HI R168, RZ, R153, R152 ;  /* 0x00000099ffa83219 */ /* 0x000fce0000011698 */
.L_x_5079:
[----:B------:R-:W-:Y:S05]  /*fa30*/  BSYNC B0 ;  /* 0x0000000000007941 */ /* 0x000fea0003800000 */
.L_x_5077:
[----:B------:R-:W-:-:S04]  /*fa40*/  IMAD R23, R168, R212, -R23 ;  /* 0x000000d4a8177224 */ /* 0x000fc800078e0a17 */
[----:B------:R-:W-:-:S05]  /*fa50*/  IMAD.IADD R23, R23, 0x1, -R2 ;  /* 0x0000000117177824 */ /* 0x000fca00078e0a02 */
[----:B------:R-:W-:Y:S02]  /*fa60*/  VIADDMNMX R209, R23, R212, R209, PT ;  /* 0x000000d417d17246 */ /* 0x000fe400038001d1 */
[----:B------:R-:W-:-:S07]  /*fa70*/  VIMNMX R210, R210, R23, !PT ;  /* 0x00000017d2d27248 */ /* 0x000fce0007fe0100 */
.L_x_5076:
[----:B------:R-:W-:Y:S01]  /*fa80*/  FMNMX.FTZ R152, R208, R203, !PT ;  /* 0x000000cbd0987209 */ /* 0x000fe20007810000 */
[----:B------:R-:W-:Y:S01]  /*fa90*/  ULDC UR6, c[0x0][0xa80] ;  /* 0x0002a00000067ab9 */ /* 0x000fe20000000800 */
[----:B------:R-:W-:Y:S01]  /*faa0*/  ISETP.GT.AND P3, PT, R210, 0x1, P2 ;  /* 0x00000001d200780c */ /* 0x000fe20001764270 */
[----:B------:R-:W-:Y:S01]  /*fab0*/  UMOV UR11, 0x40000040 ;  /* 0x40000040000b7882 */ /* 0x000fe20000000000 */
[----:B------:R-:W-:Y:S01]  /*fac0*/  FMNMX.FTZ R152, R205, R152, !PT ;  /* 0x00000098cd987209 */ /* 0x000fe20007810000 */
[----:B------:R-:W-:Y:S01]  /*fad0*/  @!P1 VIADD R202, R202, 0x38860 ;  /* 0x00038860caca9836 */ /* 0x000fe20000000000 */
        /* <DEDUP_REMOVED lines=10> */
[----:B------:R-:W-:Y:S02]  /*fb80*/  ISETP.LT.OR P4, PT, R209, 0x9, P4 ;  /* 0x00000009d100780c */ /* 0x000fe40002781670 */
[----:B------:R-:W-:Y:S02]  /*fb90*/  FMNMX.FTZ R152, R165, R152, !PT ;  /* 0x00000098a5987209 */ /* 0x000fe40007810000 */
[----:B------:R-:W-:Y:S02]  /*fba0*/  ISETP.GT.AND P5, PT, R210, 0x9, P2 ;  /* 0x00000009d200780c */ /* 0x000fe400017a4270 */
[----:B------:R-:W-:Y:S02]  /*fbb0*/  FMNMX.FTZ R23, R157, R152, !PT ;  /* 0x000000989d177209 */ /* 0x000fe40007810000 */
[----:B------:R-:W-:-:S02]  /*fbc0*/  FSEL R158, R158, -INF , !P4 ;  /* 0xff8000009e9e7808 */ /* 0x000fc40006000000 */
        /* <DEDUP_REMOVED lines=14> */
[C---:B------:R-:W-:Y:S01]  /*fcb0*/  ISETP.GT.AND P4, PT, R210.reuse, 0x19, P2 ;  /* 0x00000019d200780c */ /* 0x040fe20001784270 */
[----:B------:R-:W0:Y:S01]  /*fcc0*/  SHFL.BFLY PT, R23, R152, 0x2, 0x1f ;  /* 0x0c401f0098177f89 */ /* 0x000e2200000e0000 */
[----:B------:R-:W-:Y:S02]  /*fcd0*/  FSEL R163, R163, -INF , !P5 ;  /* 0xff800000a3a37808 */ /* 0x000fe40006800000 */
[----:B------:R-:W-:Y:S02]  /*fce0*/  ISETP.GT.AND P5, PT, R210, 0x20, P2 ;  /* 0x00000020d200780c */ /* 0x000fe400017a4270 */
[----:B------:R-:W-:-:S02]  /*fcf0*/  ISETP.LT.OR P4, PT, R209, 0x1a, P4 ;  /* 0x0000001ad100780c */ /* 0x000fc40002781670 */
[----:B------:R-:W-:Y:S02]  /*fd00*/  ISETP.LT.OR P5, PT, R209, 0x21, P5 ;  /* 0x00000021d100780c */ /* 0x000fe40002fa1670 */
[----:B------:R-:W-:Y:S02]  /*fd10*/  FSEL R167, R167, -INF , !P4 ;  /* 0xff800000a7a77808 */ /* 0x000fe40006000000 */
[----:B------:R-:W-:Y:S02]  /*fd20*/  ISETP.GT.AND P4, PT, R210, 0x28, P2 ;  /* 0x00000028d200780c */ /* 0x000fe40001784270 */
[----:B------:R-:W-:Y:S02]  /*fd30*/  R2UR UR7, R198 ;  /* 0x00000000c60772ca */ /* 0x000fe400000e0000 */
[----:B------:R-:W-:Y:S02]  /*fd40*/  ISETP.LT.OR P4, PT, R209, 0x29, P4 ;  /* 0x00000029d100780c */ /* 0x000fe40002781670 */
[----:B------:R-:W-:-:S02]  /*fd50*/  @!P1 PRMT R202, RZ, 0x654, R202 ;  /* 0x00000654ffca9816 */ /* 0x000fc400000000ca */
[----:B------:R-:W-:Y:S02]  /*fd60*/  FSEL R207, R174, -INF , !P4 ;  /* 0xff800000aecf7808 */ /* 0x000fe40006000000 */
[----:B------:R-:W-:Y:S02]  /*fd70*/  ISETP.GT.AND P4, PT, R210, 0x30, P2 ;  /* 0x00000030d200780c */ /* 0x000fe40001784270 */
[----:B0-----:R-:W-:Y:S02]  /*fd80*/  FMNMX.FTZ R153, R152, R23, !PT ;  /* 0x0000001798997209 */ /* 0x001fe40007810000 */
[----:B------:R-:W-:-:S03]  /*fd90*/  ISETP.LT.OR P4, PT, R209, 0x31, P4 ;  /* 0x00000031d100780c */ /* 0x000fc60002781670 */
[----:B------:R-:W0:Y:S01]  /*fda0*/  SHFL.BFLY PT, R168, R153, 0x1, 0x1f ;  /* 0x0c201f0099a87f89 */ /* 0x000e2200000e0000 */
[----:B------:R-:W-:Y:S02]  /*fdb0*/  FSEL R212, R178, -INF , !P4 ;  /* 0xff800000b2d47808 */ /* 0x000fe40006000000 */
[----:B------:R-:W-:-:S04]  /*fdc0*/  ISETP.GT.AND P4, PT, R210, 0x38, P2 ;  /* 0x00000038d200780c */ /* 0x000fc80001784270 */
[----:B------:R-:W-:Y:S02]  /*fdd0*/  ISETP.LT.OR P4, PT, R209, 0x39, P4 ;  /* 0x00000039d100780c */ /* 0x000fe40002781670 */
        /* <DEDUP_REMOVED lines=9> */
[----:B------:R-:W-:Y:S02]  /*fe70*/  ISETP.GT.AND P3, PT, R210, 0x21, P2 ;  /* 0x00000021d200780c */ /* 0x000fe40001764270 */
[----:B------:R-:W-:Y:S02]  /*fe80*/  FMNMX.FTZ R169, R159, R152, !PT ;  /* 0x000000989fa97209 */ /* 0x000fe40007810000 */
[----:B------:R-:W-:-:S02]  /*fe90*/  ISETP.LT.OR P3, PT, R209, 0x22, P3 ;  /* 0x00000022d100780c */ /* 0x000fc40001f61670 */
[----:B------:R-:W-:Y:S02]  /*fea0*/  FMNMX.FTZ R154, R162, R169, !PT ;  /* 0x000000a9a29a7209 */ /* 0x000fe40007810000 */
[----:B------:R-:W-:Y:S02]  /*feb0*/  FSEL R152, R170, -INF , !P5 ;  /* 0xff800000aa987808 */ /* 0x000fe40006800000 */
        /* <DEDUP_REMOVED lines=13> */
[----:B------:R-:W-:Y:S02]  /*ff90*/  ISETP.GT.AND P2, PT, R210, 0x39, P2 ;  /* 0x00000039d200780c */ /* 0x000fe40001744270 */
[----:B------:R-:W-:Y:S02]  /*ffa0*/  FSEL R210, R179, -INF , !P3 ;  /* 0xff800000b3d27808 */ /* 0x000fe40005800000 */
[----:B------:R-:W-:-:S02]  /*ffb0*/  FMNMX.FTZ R171, R212, R171, !PT ;  /* 0x000000abd4ab7209 */ /* 0x000fc40007810000 */
[----:B------:R-:W-:Y:S02]  /*ffc0*/  FSETP.NEU.FTZ.AND P5, PT, R23, -INF , PT ;  /* 0xff8000001700780b */ /* 0x000fe40003fbd000 */
[----:B------:R-:W-:Y:S02]  /*ffd0*/  ISETP.LT.OR P2, PT, R209, 0x3a, P2 ;  /* 0x0000003ad100780c */ /* 0x000fe40001741670 */
[----:B------:R-:W-:Y:S02]  /*ffe0*/  FSEL R209, R182, -INF , !P4 ;  /* 0xff800000b6d17808 */ /* 0x000fe40006000000 */
[----:B------:R-:W-:Y:S02]  /*fff0*/  FMNMX.FTZ R174, R210, R171, !PT ;  /* 0x000000abd2ae7209 */ /* 0x000fe40007810000 */
[----:B------:R-:W-:Y:S02]  /*10000*/  FSEL R213, R213, RZ, P5 ;  /* 0x000000ffd5d57208 */ /* 0x000fe40002800000 */
[----:B------:R-:W-:-:S02]  /*10010*/  FSEL R214, R183, -INF , !P2 ;  /* 0xff800000b7d67808 */ /* 0x000fc40005000000 */
[----:B------:R-:W-:Y:S01]  /*10020*/  FMNMX.FTZ R175, R209, R174, !PT ;  /* 0x000000aed1af7209 */ /* 0x000fe20007810000 */
[--C-:B------:R-:W-:Y:S01]  /*10030*/  FFMA.FTZ R174, R160, UR6, -R213.reuse ;  /* 0x00000006a0ae7c23 */ /* 0x100fe200080108d5 */
[--C-:B------:R-:W-:Y:S01]  /*10040*/  FFMA.FTZ R188, R188, UR6, -R213.reuse ;  /* 0x00000006bcbc7c23 */ /* 0x100fe200080108d5 */
[--C-:B------:R-:W-:Y:S01]  /*10050*/  FFMA.FTZ R182, R157, UR6, -R213.reuse ;  /* 0x000000069db67c23 */ /* 0x100fe200080108d5 */
[----:B------:R-:W-:Y:S01]  /*10060*/  FMNMX.FTZ R160, R214, R175, !PT ;  /* 0x000000afd6a07209 */ /* 0x000fe20007810000 */
[--C-:B------:R-:W-:Y:S01]  /*10070*/  FFMA.FTZ R175, R161, UR6, -R213.reuse ;  /* 0x00000006a1af7c23 */ /* 0x100fe200080108d5 */
[----:B------:R-:W-:Y:S01]  /*10080*/  MUFU.EX2 R171, R188 ;  /* 0x000000bc00ab7308 */ /* 0x000fe20000000800 */
[--C-:B------:R-:W-:Y:S01]  /*10090*/  FFMA.FTZ R183, R156, UR6, -R213.reuse ;  /* 0x000000069cb77c23 */ /* 0x100fe200080108d5 */
[----:B------:R-:W-:Y:S01]  /*100a0*/  FSEL R156, R23, RZ, P5 ;  /* 0x000000ff179c7208 */ /* 0x000fe20002800000 */
[----:B------:R-:W0:Y:S01]  /*100b0*/  SHFL.BFLY PT, R161, R160, 0x2, 0x1f ;  /* 0x0c401f00a0a17f89 */ /* 0x000e2200000e0000 */
[--C-:B------:R-:W-:Y:S01]  /*100c0*/  FFMA.FTZ R189, R189, UR6, -R213.reuse ;  /* 0x00000006bdbd7c23 */ /* 0x100fe200080108d5 */
[--C-:B------:R-:W-:Y:S01]  /*100d0*/  FFMA.FTZ R208, R208, UR6, -R213.reuse ;  /* 0x00000006d0d07c23 */ /* 0x100fe200080108d5 */
[----:B------:R-:W-:Y:S01]  /*100e0*/  FFMA.FTZ R205, R205, UR6, -R213 ;  /* 0x00000006cdcd7c23 */ /* 0x000fe200080108d5 */
[----:B------:R-:W-:Y:S01]  /*100f0*/  FADD.FTZ R156, -R156, R203 ;  /* 0x000000cb9c9c7221 */ /* 0x000fe20000010100 */
[----:B------:R1:W-:Y:S01]  /*10100*/  MUFU.EX2 R170, R189 ;  /* 0x000000bd00aa7308 */ /* 0x0003e20000000800 */
[--C-:B------:R-:W-:Y:S01]  /*10110*/  FFMA.FTZ R178, R164, UR6, -R213.reuse ;  /* 0x00000006a4b27c23 */ /* 0x100fe200080108d5 */
[--C-:B------:R-:W-:Y:S01]  /*10120*/  FFMA.FTZ R179, R165, UR6, -R213.reuse ;  /* 0x00000006a5b37c23 */ /* 0x100fe200080108d5 */
[----:B------:R-:W-:Y:S01]  /*10130*/  FMUL.FTZ R156, R156, UR6 ;  /* 0x000000069c9c7c20 */ /* 0x000fe20008410000 */
[--C-:B------:R-:W-:Y:S01]  /*10140*/  FFMA.FTZ R172, R172, UR6, -R213.reuse ;  /* 0x00000006acac7c23 */ /* 0x100fe200080108d5 */
[--C-:B------:R-:W-:Y:S01]  /*10150*/  FFMA.FTZ R173, R173, UR6, -R213.reuse ;  /* 0x00000006adad7c23 */ /* 0x100fe200080108d5 */
[--C-:B------:R-:W-:Y:S01]  /*10160*/  FFMA.FTZ R176, R176, UR6, -R213.reuse ;  /* 0x00000006b0b07c23 */ /* 0x100fe200080108d5 */
[--C-:B------:R-:W-:Y:S01]  /*10170*/  FFMA.FTZ R177, R177, UR6, -R213.reuse ;  /* 0x00000006b1b17c23 */ /* 0x100fe200080108d5 */
[----:B------:R-:W-:Y:S01]  /*10180*/  MUFU.EX2 R168, R208 ;  /* 0x000000d000a87308 */ /* 0x000fe20000000800 */
[--C-:B-1----:R-:W-:Y:S01]  /*10190*/  FFMA.FTZ R189, R181, UR6, -R213.reuse ;  /* 0x00000006b5bd7c23 */ /* 0x102fe200080108d5 */
[----:B------:R-:W-:Y:S01]  /*101a0*/  FFMA.FTZ R180, R180, UR6, -R213 ;  /* 0x00000006b4b47c23 */ /* 0x000fe200080108d5 */
[----:B------:R-:W-:-:S04]  /*101b0*/  IMAD R213, R11, 0x1000, R196 ;  /* 0x000010000bd57824 */ /* 0x000fc800078e02c4 */
[C---:B------:R-:W-:Y:S01]  /*101c0*/  VIADD R221, R213.reuse, 0x80 ;  /* 0x00000080d5dd7836 */ /* 0x040fe20000000000 */
[----:B------:R-:W1:Y:S01]  /*101d0*/  MUFU.EX2 R181, R156 ;  /* 0x0000009c00b57308 */ /* 0x000e620000000800 */
[----:B------:R-:W-:Y:S02]  /*101e0*/  R2UR UR10, R213 ;  /* 0x00000000d50a72ca */ /* 0x000fe400000e0000 */
[----:B0-----:R-:W-:-:S05]  /*101f0*/  FMNMX.FTZ R161, R160, R161, !PT ;  /* 0x000000a1a0a17209 */ /* 0x001fca0007810000 */
[----:B------:R-:W0:Y:S01]  /*10200*/  SHFL.BFLY PT, R188, R161, 0x1, 0x1f ;  /* 0x0c201f00a1bc7f89 */ /* 0x000e2200000e0000 */
[----:B------:R2:W3:Y:S08]  /*10210*/  MUFU.EX2 R169, R205 ;  /* 0x000000cd00a97308 */ /* 0x0004f00000000800 */
[----:B------:R-:W-:Y:S01]  /*10220*/  MUFU.EX2 R174, R174 ;  /* 0x000000ae00ae7308 */ /* 0x000fe20000000800 */
        /* <DEDUP_REMOVED lines=14> */
[----:B0-----:R-:W-:Y:S01]  /*10310*/  FMNMX.FTZ R188, R161, R188, !PT ;  /* 0x000000bca1bc7209 */ /* 0x001fe20007810000 */
[----:B------:R-:W-:Y:S01]  /*10320*/  MUFU.EX2 R178, R178 ;  /* 0x000000b200b27308 */ /* 0x000fe20000000800 */
[-C--:B------:R-:W-:Y:S01]  /*10330*/  FMUL.FTZ R49, R49, R181.reuse ;  /* 0x000000b531317220 */ /* 0x080fe20000410000 */
[-C--:B------:R-:W-:Y:S01]  /*10340*/  FMUL.FTZ R52, R52, R181.reuse ;  /* 0x000000b534347220 */ /* 0x080fe20000410000 */
[C---:B------:R-:W-:Y:S01]  /*10350*/  FSETP.NEU.FTZ.AND P2, PT, R188.reuse, -INF , PT ;  /* 0xff800000bc00780b */ /* 0x040fe20003f5d000 */
[----:B------:R-:W-:Y:S01]  /*10360*/  FMUL.FTZ R157, R188, UR6 ;  /* 0x00000006bc9d7c20 */ /* 0x000fe20008410000 */
[-C--:B------:R-:W-:Y:S01]  /*10370*/  FMUL.FTZ R53, R53, R181.reuse ;  /* 0x000000b535357220 */ /* 0x080fe20000410000 */
[-C--:B------:R-:W-:Y:S01]  /*10380*/  FMUL.FTZ R56, R56, R181.reuse ;  /* 0x000000b538387220 */ /* 0x080fe20000410000 */
[-C--:B------:R-:W-:Y:S01]  /*10390*/  FMUL.FTZ R57, R57, R181.reuse ;  /* 0x000000b539397220 */ /* 0x080fe20000410000 */
[----:B------:R-:W0:Y:S01]  /*103a0*/  MUFU.EX2 R179, R179 ;  /* 0x000000b300b37308 */ /* 0x000e220000000800 */
[----:B------:R-:W-:Y:S01]  /*103b0*/  FSEL R157, R157, RZ, P2 ;  /* 0x000000ff9d9d7208 */ /* 0x000fe20001000000 */
[-C--:B------:R-:W-:Y:S01]  /*103c0*/  FMUL.FTZ R60, R60, R181.reuse ;  /* 0x000000b53c3c7220 */ /* 0x080fe20000410000 */
[-C--:B------:R-:W-:Y:S01]  /*103d0*/  FMUL.FTZ R61, R61, R181.reuse ;  /* 0x000000b53d3d7220 */ /* 0x080fe20000410000 */
[-C--:B------:R-:W-:Y:S01]  /*103e0*/  FMUL.FTZ R64, R64, R181.reuse ;  /* 0x000000b540407220 */ /* 0x080fe20000410000 */
[----:B------:R-:W-:Y:S01]  /*103f0*/  FMUL.FTZ R65, R65, R181 ;  /* 0x000000b541417220 */ /* 0x000fe20000410000 */
[--C-:B------:R-:W-:Y:S01]  /*10400*/  FFMA.FTZ R203, R153, UR6, -R157.reuse ;  /* 0x0000000699cb7c23 */ /* 0x100fe2000801089d */
[----:B------:R-:W-:Y:S01]  /*10410*/  FSEL R153, R188, RZ, P2 ;  /* 0x000000ffbc997208 */ /* 0x000fe20001000000 */
[--C-:B------:R-:W-:Y:S01]  /*10420*/  FFMA.FTZ R208, R155, UR6, -R157.reuse ;  /* 0x000000069bd07c23 */ /* 0x100fe2000801089d */
[----:B------:R-:W-:Y:S01]  /*10430*/  ISETP.NE.AND P2, PT, R197, RZ, PT ;  /* 0x000000ffc500720c */ /* 0x000fe20003f45270 */
[--C-:B------:R-:W-:Y:S01]  /*10440*/  FFMA.FTZ R159, R159, UR6, -R157.reuse ;  /* 0x000000069f9f7c23 */ /* 0x100fe2000801089d */
[--C-:B--2---:R-:W-:Y:S01]  /*10450*/  FFMA.FTZ R205, R158, UR6, -R157.reuse ;  /* 0x000000069ecd7c23 */ /* 0x104fe2000801089d */
[----:B------:R-:W-:Y:S01]  /*10460*/  FADD.FTZ R153, -R153, R204 ;  /* 0x000000cc99997221 */ /* 0x000fe20000010100 */
[--C-:B------:R-:W-:Y:S01]  /*10470*/  FFMA.FTZ R215, R211, UR6, -R157.reuse ;  /* 0x00000006d3d77c23 */ /* 0x100fe2000801089d */
[----:B------:R2:W-:Y:S01]  /*10480*/  MUFU.EX2 R204, R159 ;  /* 0x0000009f00cc7308 */ /* 0x0005e20000000800 */
[--C-:B------:R-:W-:Y:S01]  /*10490*/  FFMA.FTZ R163, R163, UR6, -R157.reuse ;  /* 0x00000006a3a37c23 */ /* 0x100fe2000801089d */
[----:B------:R-:W-:Y:S01]  /*104a0*/  FMUL.FTZ R153, R153, UR6 ;  /* 0x0000000699997c20 */ /* 0x000fe20008410000 */
[--C-:B------:R-:W-:Y:S01]  /*104b0*/  FFMA.FTZ R161, R166, UR6, -R157.reuse ;  /* 0x00000006a6a17c23 */ /* 0x100fe2000801089d */
[--C-:B------:R-:W-:Y:S01]  /*104c0*/  FFMA.FTZ R167, R167, UR6, -R157.reuse ;  /* 0x00000006a7a77c23 */ /* 0x100fe2000801089d */
[--C-:B------:R-:W-:Y:S01]  /*104d0*/  FFMA.FTZ R217, R212, UR6, -R157.reuse ;  /* 0x00000006d4d97c23 */ /* 0x100fe2000801089d */
[--C-:B------:R-:W-:Y:S01]  /*104e0*/  FFMA.FTZ R218, R210, UR6, -R157.reuse ;  /* 0x00000006d2da7c23 */ /* 0x100fe2000801089d */
[----:B------:R-:W-:Y:S01]  /*104f0*/  FFMA.FTZ R219, R209, UR6, -R157 ;  /* 0x00000006d1db7c23 */ /* 0x000fe2000801089d */
[----:B------:R4:W5:Y:S01]  /*10500*/  MUFU.EX2 R216, R153 ;  /* 0x0000009900d87308 */ /* 0x0009620000000800 */
[----:B------:R-:W-:-:S02]  /*10510*/  @!P2 IMAD R156, R206, 0x40, R195 ;  /* 0x00000040ce9ca824 */ /* 0x000fc400078e02c3 */
[--C-:B------:R-:W-:Y:S01]  /*10520*/  FFMA.FTZ R206, R162, UR6, -R157.reuse ;  /* 0x00000006a2ce7c23 */ /* 0x100fe2000801089d */
[--C-:B------:R-:W-:Y:S01]  /*10530*/  FFMA.FTZ R220, R214, UR6, -R157.reuse ;  /* 0x00000006d6dc7c23 */ /* 0x100fe2000801089d */
[----:B--2---:R-:W-:Y:S01]  /*10540*/  FFMA.FTZ R159, R152, UR6, -R157 ;  /* 0x00000006989f7c23 */ /* 0x004fe2000801089d */
[----:B------:R-:W-:Y:S02]  /*10550*/  @!P2 IMAD R155, R156, 0x4, R199 ;  /* 0x000000049c9ba824 */ /* 0x000fe400078e02c7 */
[--C-:B------:R-:W-:Y:S01]  /*10560*/  FFMA.FTZ R165, R207, UR6, -R157.reuse ;  /* 0x00000006cfa57c23 */ /* 0x100fe2000801089d */
[----:B---3--:R-:W-:Y:S01]  /*10570*/  F2FP.F16.F32.PACK_AB R152, R169, R168 ;  /* 0x000000a8a998723e */ /* 0x008fe200000000ff */
[----:B------:R-:W-:Y:S01]  /*10580*/  MUFU.EX2 R203, R203 ;  /* 0x000000cb00cb7308 */ /* 0x000fe20000000800 */
[----:B----4-:R-:W-:Y:S01]  /*10590*/  FFMA.FTZ R153, R154, UR6, -R157 ;  /* 0x000000069a997c23 */ /* 0x010fe2000801089d */
[----:B------:R-:W-:Y:S01]  /*105a0*/  @!P2 STS [R155+0x38400], R181 ;  /* 0x038400b59b00a388 */ /* 0x000fe20000000800 */
[----:B------:R-:W-:Y:S01]  /*105b0*/  F2FP.F16.F32.PACK_AB R154, R171, R170 ;  /* 0x000000aaab9a723e */ /* 0x000fe200000000ff */
[-C--:B------:R-:W-:Y:S01]  /*105c0*/  FMUL.FTZ R68, R68, R181.reuse ;  /* 0x000000b544447220 */ /* 0x080fe20000410000 */
[----:B-1----:R-:W-:Y:S01]  /*105d0*/  F2FP.F16.F32.PACK_AB R156, R175, R174 ;  /* 0x000000aeaf9c723e */ /* 0x002fe200000000ff */
[-C--:B------:R-:W-:Y:S01]  /*105e0*/  FMUL.FTZ R69, R69, R181.reuse ;  /* 0x000000b545457220 */ /* 0x080fe20000410000 */
[----:B0-----:R-:W-:Y:S01]  /*105f0*/  F2FP.F16.F32.PACK_AB R158, R179, R178 ;  /* 0x000000b2b39e723e */ /* 0x001fe200000000ff */
[----:B------:R-:W-:Y:S01]  /*10600*/  MUFU.EX2 R208, R208 ;  /* 0x000000d000d07308 */ /* 0x000fe20000000800 */
[----:B-----5:R0:W-:Y:S01]  /*10610*/  @!P2 STS [R155+0x38420], R216 ;  /* 0x038420d89b00a388 */ /* 0x0201e20000000800 */
        /* <DEDUP_REMOVED lines=87> */
[----:B0-----:R-:W-:Y:S01]  /*10b90*/  F2FP.F16.F32.PACK_AB R159, R210, R209 ;  /* 0x000000d1d29f723e */ /* 0x001fe200000000ff */
[----:B------:R-:W-:Y:S01]  /*10ba0*/  FMUL.FTZ R91, R91, R216 ;  /* 0x000000d85b5b7220 */ /* 0x000fe20000410000 */
[----:B-1----:R-:W-:Y:S01]  /*10bb0*/  F2FP.F16.F32.PACK_AB R162, R173, R172 ;  /* 0x000000acada2723e */ /* 0x002fe200000000ff */
[-C--:B------:R-:W-:Y:S01]  /*10bc0*/  FMUL.FTZ R94, R94, R216.reuse ;  /* 0x000000d85e5e7220 */ /* 0x080fe20000410000 */
[-C--:B------:R-:W-:Y:S01]  /*10bd0*/  FMUL.FTZ R95, R95, R216.reuse ;  /* 0x000000d85f5f7220 */ /* 0x080fe20000410000 */
[-C--:B------:R-:W-:Y:S01]  /*10be0*/  FMUL.FTZ R98, R98, R216.reuse ;  /* 0x000000d862627220 */ /* 0x080fe20000410000 */
[-C--:B------:R-:W-:Y:S01]  /*10bf0*/  FMUL.FTZ R99, R99, R216.reuse ;  /* 0x000000d863637220 */ /* 0x080fe20000410000 */
        /* <DEDUP_REMOVED lines=9> */
[----:B---3--:R-:W-:Y:S01]  /*10c90*/  F2FP.F16.F32.PACK_AB R161, R212, R211 ;  /* 0x000000d3d4a1723e */ /* 0x008fe200000000ff */
        /* <DEDUP_REMOVED lines=25> */
[----:B------:R0:W-:Y:S01]  /*10e30*/  STSM.16.M88.4 [R191+0x36400], R152 ;  /* 0x03640098bf007844 */ /* 0x0001e20000000200 */
[----:B------:R-:W-:Y:S01]  /*10e40*/  FFMA.FTZ R168, R181, R3, R168 ;  /* 0x00000003b5a87223 */ /* 0x000fe200000100a8 */
[----:B------:R-:W-:Y:S01]  /*10e50*/  FFMA.FTZ R203, R216, R10, R203 ;  /* 0x0000000ad8cb7223 */ /* 0x000fe200000100cb */
[----:B------:R-:W-:Y:S01]  /*10e60*/  ISETP.GT.AND P2, PT, R184, UR7, PT ;  /* 0x00000007b8007c0c */ /* 0x000fe2000bf44270 */
[----:B------:R3:W-:Y:S01]  /*10e70*/  STSM.16.M88.4 [R193], R156 ;  /* 0x0000009cc1007844 */ /* 0x0007e20000000200 */
[----:B------:R-:W2:Y:S01]  /*10e80*/  MUFU.EX2 R189, R189 ;  /* 0x000000bd00bd7308 */ /* 0x000ea20000000800 */
[----:B-1----:R-:W-:Y:S01]  /*10e90*/  F2FP.F16.F32.PACK_AB R164, R177, R176 ;  /* 0x000000b0b1a4723e */ /* 0x002fe200000000ff */
[----:B------:R-:W-:Y:S01]  /*10ea0*/  FADD.FTZ R169, R169, R168 ;  /* 0x000000a8a9a97221 */ /* 0x000fe20000010000 */
[----:B------:R3:W-:Y:S01]  /*10eb0*/  STSM.16.M88.4 [R190], R160 ;  /* 0x000000a0be007844 */ /* 0x0007e20000000200 */
[----:B------:R-:W-:Y:S01]  /*10ec0*/  FADD.FTZ R208, R208, R203 ;  /* 0x000000cbd0d07221 */ /* 0x000fe20000010000 */
[----:B------:R-:W-:-:S02]  /*10ed0*/  IMAD.MOV.U32 R203, RZ, RZ, R23 ;  /* 0x000000ffffcb7224 */ /* 0x000fc400078e0017 */
[----:B------:R-:W-:Y:S01]  /*10ee0*/  FADD.FTZ R170, R170, R169 ;  /* 0x000000a9aaaa7221 */ /* 0x000fe20000010000 */
[----:B------:R-:W-:Y:S01]  /*10ef0*/  MUFU.EX2 R217, R217 ;  /* 0x000000d900d97308 */ /* 0x000fe20000000800 */
[----:B------:R-:W-:Y:S02]  /*10f00*/  FADD.FTZ R205, R205, R208 ;  /* 0x000000d0cdcd7221 */ /* 0x000fe40000010000 */
[----:B------:R-:W-:Y:S02]  /*10f10*/  FADD.FTZ R171, R171, R170 ;  /* 0x000000aaabab7221 */ /* 0x000fe40000010000 */
[----:B------:R-:W-:Y:S02]  /*10f20*/  FADD.FTZ R205, R204, R205 ;  /* 0x000000cdcccd7221 */ /* 0x000fe40000010000 */
[----:B------:R-:W-:Y:S01]  /*10f30*/  FADD.FTZ R174, R174, R171 ;  /* 0x000000abaeae7221 */ /* 0x000fe20000010000 */
[----:B------:R-:W-:Y:S01]  /*10f40*/  IMAD.MOV.U32 R204, RZ, RZ, R188 ;  /* 0x000000ffffcc7224 */ /* 0x000fe200078e00bc */
[----:B------:R-:W1:Y:S01]  /*10f50*/  MUFU.EX2 R218, R218 ;  /* 0x000000da00da7308 */ /* 0x000e620000000800 */
[----:B--2---:R-:W-:Y:S01]  /*10f60*/  F2FP.F16.F32.PACK_AB R166, R189, R180 ;  /* 0x000000b4bda6723e */ /* 0x004fe200000000ff */
[----:B------:R-:W-:Y:S01]  /*10f70*/  FADD.FTZ R206, R206, R205 ;  /* 0x000000cdcece7221 */ /* 0x000fe20000010000 */
[----:B------:R-:W-:-:S03]  /*10f80*/  FADD.FTZ R175, R175, R174 ;  /* 0x000000aeafaf7221 */ /* 0x000fc60000010000 */
[----:B------:R-:W-:Y:S01]  /*10f90*/  FADD.FTZ R206, R207, R206 ;  /* 0x000000cecfce7221 */ /* 0x000fe20000010000 */
[----:B------:R-:W-:Y:S01]  /*10fa0*/  FADD.FTZ R178, R178, R175 ;  /* 0x000000afb2b27221 */ /* 0x000fe20000010000 */
[----:B------:R-:W-:Y:S02]  /*10fb0*/  MUFU.EX2 R219, R219 ;  /* 0x000000db00db7308 */ /* 0x000fe40000000800 */
[----:B------:R-:W-:Y:S01]  /*10fc0*/  FADD.FTZ R209, R209, R206 ;  /* 0x000000ced1d17221 */ /* 0x000fe20000010000 */
[----:B------:R-:W-:Y:S01]  /*10fd0*/  FADD.FTZ R179, R179, R178 ;  /* 0x000000b2b3b37221 */ /* 0x000fe20000010000 */
[----:B------:R-:W-:Y:S02]  /*10fe0*/  IMAD.MOV.U32 R206, RZ, RZ, R11 ;  /* 0x000000ffffce7224 */ /* 0x000fe400078e000b */
[----:B------:R-:W-:Y:S01]  /*10ff0*/  FADD.FTZ R210, R210, R209 ;  /* 0x000000d1d2d27221 */ /* 0x000fe20000010000 */
[----:B------:R-:W-:Y:S01]  /*11000*/  FADD.FTZ R182, R182, R179 ;  /* 0x000000b3b6b67221 */ /* 0x000fe20000010000 */
[----:B------:R-:W2:Y:S01]  /*11010*/  MUFU.EX2 R220, R220 ;  /* 0x000000dc00dc7308 */ /* 0x000ea20000000800 */
        /* <DEDUP_REMOVED lines=9> */
[----:B--2---:R-:W-:Y:S02]  /*110b0*/  F2FP.F16.F32.PACK_AB R167, R220, R219 ;  /* 0x000000dbdca7723e */ /* 0x004fe400000000ff */
[----:B------:R-:W-:Y:S01]  /*110c0*/  FADD.FTZ R217, R217, R214 ;  /* 0x000000d6d9d97221 */ /* 0x000fe20000010000 */
[----:B------:R-:W-:Y:S02]  /*110d0*/  FADD.FTZ R177, R177, R176 ;  /* 0x000000b0b1b17221 */ /* 0x000fe40000010000 */
        /* <DEDUP_REMOVED lines=12> */
[----:B------:R-:W-:-:S02]  /*111a0*/  WARPGROUP.DEPBAR.LE gsb0, 0x0 ;  /* 0x00008000000079c5 */ /* 0x000fc40000010000 */
[----:B------:R-:W-:Y:S01]  /*111b0*/  WARPGROUP.ARRIVE ;  /* 0x00000000000079c5 */ /* 0x000fe20000000000 */
[----:B0-----:R-:W-:-:S04]  /*111c0*/  VIADD R152, R184, 0xffffffff ;  /* 0xffffffffb8987836 */ /* 0x001fc80000000000 */
[----:B------:R-:W-:-:S12]  /*111d0*/  IMAD.MOV.U32 R184, RZ, RZ, R152 ;  /* 0x000000ffffb87224 */ /* 0x000fd800078e0098 */
        /* <DEDUP_REMOVED lines=24> */
.L_x_5063:
[----:B------:R-:W0:Y:S01]  /*11360*/  SHFL.BFLY PT, R0, R3, 0x2, 0x1f ;  /* 0x0c401f0003007f89 */ /* 0x000e2200000e0000 */
[----:B------:R-:W-:Y:S01]  /*11370*/  IMAD.MOV.U32 R4, RZ, RZ, RZ ;  /* 0x000000ffff047224 */ /* 0x000fe200078e00ff */
[----:B------:R-:W-:Y:S08]  /*11380*/  BAR.ARV 0x8, 0x100 ;  /* 0x0204000000007b1d */ /* 0x000ff00000002000 */
[----:B------:R-:W-:Y:S01]  /*11390*/  BAR.SYNC.DEFER_BLOCKING 0xf, 0x100 ;  /* 0x03c4000000007b1d */ /* 0x000fe20000010000 */
[----:B------:R-:W-:-:S05]  /*113a0*/  ISETP.NE.AND P0, PT, R197, RZ, PT ;  /* 0x000000ffc500720c */ /* 0x000fca0003f05270 */
[----:B------:R-:W1:Y:S01]  /*113b0*/  SHFL.BFLY PT, R7, R10, 0x2, 0x1f ;  /* 0x0c401f000a077f89 */ /* 0x000e6200000e0000 */
[----:B0-----:R-:W-:-:S05]  /*113c0*/  FADD.FTZ R2, R0, R3 ;  /* 0x0000000300027221 */ /* 0x001fca0000010000 */
[----:B------:R-:W0:Y:S01]  /*113d0*/  SHFL.BFLY PT, R5, R2, 0x1, 0x1f ;  /* 0x0c201f0002057f89 */ /* 0x000e2200000e0000 */
[----:B-1----:R-:W-:-:S05]  /*113e0*/  FADD.FTZ R7, R7, R10 ;  /* 0x0000000a07077221 */ /* 0x002fca0000010000 */
[----:B------:R-:W1:Y:S01]  /*113f0*/  SHFL.BFLY PT, R0, R7, 0x1, 0x1f ;  /* 0x0c201f0007007f89 */ /* 0x000e6200000e0000 */
[----:B0-----:R-:W-:Y:S01]  /*11400*/  FADD.FTZ R6, R2, R5 ;  /* 0x0000000502067221 */ /* 0x001fe20000010000 */
[----:B------:R-:W-:-:S04]  /*11410*/  IMAD R2, R11, 0x40, R195 ;  /* 0x000000400b027824 */ /* 0x000fc800078e02c3 */
[----:B------:R-:W-:Y:S01]  /*11420*/  FSETP.NE.FTZ.AND P1, PT, R6, RZ, PT ;  /* 0x000000ff0600720b */ /* 0x000fe20003f35000 */
[----:B------:R-:W-:Y:S02]  /*11430*/  @!P0 IMAD R199, R2, 0x4, R199 ;  /* 0x0000000402c78824 */ /* 0x000fe400078e02c7 */
[----:B------:R-:W-:-:S10]  /*11440*/  IMAD.MOV.U32 R2, RZ, RZ, -0x800000 ;  /* 0xff800000ff027424 */ /* 0x000fd400078e00ff */
[----:B------:R-:W0:Y:S01]  /*11450*/  @P1 MUFU.RCP R4, R6 ;  /* 0x0000000600041308 */ /* 0x000e220000001000 */
[----:B-1----:R-:W-:Y:S01]  /*11460*/  FADD.FTZ R8, R7, R0 ;  /* 0x0000000007087221 */ /* 0x002fe20000010000 */
[----:B------:R-:W-:-:S04]  /*11470*/  IMAD.MOV.U32 R0, RZ, RZ, RZ ;  /* 0x000000ffff007224 */ /* 0x000fc800078e00ff */
[----:B------:R-:W-:Y:S02]  /*11480*/  FSETP.NE.FTZ.AND P2, PT, R8, RZ, PT ;  /* 0x000000ff0800720b */ /* 0x000fe40003f55000 */
[----:B------:R1:W4:Y:S01]  /*11490*/  @P1 MUFU.LG2 R3, R6 ;  /* 0x0000000600031308 */ /* 0x0003220000000c00 */
[----:B0-----:R0:W-:Y:S01]  /*114a0*/  @!P0 STS [R199+0x38400], R4 ;  /* 0x03840004c7008388 */ /* 0x0011e20000000800 */
[----:B-1----:R-:W-:Y:S02]  /*114b0*/  IMAD.U32 R6, RZ, RZ, UR6 ;  /* 0x00000006ff067e24 */ /* 0x002fe4000f8e00ff */
[----:B------:R-:W-:-:S07]  /*114c0*/  FMUL.FTZ R24, R24, R4 ;  /* 0x0000000418187220 */ /* 0x000fce0000410000 */
[----:B------:R-:W1:Y:S01]  /*114d0*/  @P2 MUFU.RCP R0, R8 ;  /* 0x0000000800002308 */ /* 0x000e620000001000 */
[-C--:B------:R-:W-:Y:S01]  /*114e0*/  FMUL.FTZ R25, R25, R4.reuse ;  /* 0x0000000419197220 */ /* 0x080fe20000410000 */
[----:B------:R-:W-:Y:S01]  /*114f0*/  @P1 FMUL.FTZ R6, R6, 0.69314718246459960938 ;  /* 0x3f31721806061820 */ /* 0x000fe20000410000 */
[-C--:B------:R-:W-:Y:S01]  /*11500*/  FMUL.FTZ R28, R28, R4.reuse ;  /* 0x000000041c1c7220 */ /* 0x080fe20000410000 */
[-C--:B------:R-:W-:Y:S01]  /*11510*/  FMUL.FTZ R29, R29, R4.reuse ;  /* 0x000000041d1d7220 */ /* 0x080fe20000410000 */
[----:B----4-:R-:W-:Y:S01]  /*11520*/  @P1 FMUL.FTZ R3, R3, 0.69314718246459960938 ;  /* 0x3f31721803031820 */ /* 0x010fe20000410000 */
[-C--:B------:R-:W-:Y:S01]  /*11530*/  FMUL.FTZ R32, R32, R4.reuse ;  /* 0x0000000420207220 */ /* 0x080fe20000410000 */
[-C--:B------:R-:W-:Y:S01]  /*11540*/  FMUL.FTZ R33, R33, R4.reuse ;  /* 0x0000000421217220 */ /* 0x080fe20000410000 */
[----:B------:R4:W5:Y:S01]  /*11550*/  @P2 MUFU.LG2 R5, R8 ;  /* 0x0000000800052308 */ /* 0x0009620000000c00 */
        /* <DEDUP_REMOVED lines=8> */
[----:B-1----:R1:W-:Y:S01]  /*115e0*/  @!P0 STS [R199+0x38420], R0 ;  /* 0x03842000c7008388 */ /* 0x0023e20000000800 */
[----:B----4-:R-:W-:-:S02]  /*115f0*/  IMAD.U32 R8, RZ, RZ, UR6 ;  /* 0x00000006ff087e24 */ /* 0x010fc4000f8e00ff */
[-C--:B------:R-:W-:Y:S01]  /*11600*/  FMUL.FTZ R52, R52, R4.reuse ;  /* 0x0000000434347220 */ /* 0x080fe20000410000 */
[-C--:B------:R-:W-:Y:S01]  /*11610*/  FMUL.FTZ R53, R53, R4.reuse ;  /* 0x0000000435357220 */ /* 0x080fe20000410000 */
[-C--:B------:R-:W-:Y:S01]  /*11620*/  FMUL.FTZ R56, R56, R4.reuse ;  /* 0x0000000438387220 */ /* 0x080fe20000410000 */
[----:B------:R-:W-:Y:S01]  /*11630*/  @P2 FMUL.FTZ R8, R8, 0.69314718246459960938 ;  /* 0x3f31721808082820 */ /* 0x000fe20000410000 */
[-C--:B------:R-:W-:Y:S01]  /*11640*/  FMUL.FTZ R57, R57, R4.reuse ;  /* 0x0000000439397220 */ /* 0x080fe20000410000 */
[-C--:B------:R-:W-:Y:S01]  /*11650*/  FMUL.FTZ R60, R60, R4.reuse ;  /* 0x000000043c3c7220 */ /* 0x080fe20000410000 */
[----:B-----5:R-:W-:Y:S01]  /*11660*/  @P2 FMUL.FTZ R5, R5, 0.69314718246459960938 ;  /* 0x3f31721805052820 */ /* 0x020fe20000410000 */
        /* <DEDUP_REMOVED lines=45> */
[----:B0-----:R-:W-:Y:S01]  /*11940*/  IMAD.MOV.U32 R4, RZ, RZ, -0x800000 ;  /* 0xff800000ff047424 */ /* 0x001fe200078e00ff */
        /* <DEDUP_REMOVED lines=67> */
[----:B-1----:R-:W-:Y:S06]  /*11d80*/  BAR.ARV 0xe, 0x100 ;  /* 0x0384000000007b1d */ /* 0x002fec0000002000 */
.L_x_5000:
[----:B------:R-:W-:Y:S05]  /*11d90*/  @P0 BRA `(.L_x_5081) ;  /* 0x0000002400180947 */ /* 0x000fea0003800000 */
[----:B--23--:R-:W2:Y:S01]  /*11da0*/  LDL R156, [R1] ;  /* 0x00000000019c7983 */ /* 0x00cea20000100800 */
        /* <DEDUP_REMOVED lines=19> */
[----:B------:R-:W-:-:S02]  /*11ee0*/  SHF.R.S32.HI R155, RZ, 0x1f, R8 ;  /* 0x0000001fff9b7819 */ /* 0x000fc40000011408 */
[----:B-1----:R-:W-:Y:S02]  /*11ef0*/  ISETP.NE.AND P0, PT, R7, RZ, PT ;  /* 0x000000ff0700720c */ /* 0x002fe40003f05270 */
[----:B------:R-:W-:-:S04]  /*11f00*/  LEA.HI R7, R155, R8, RZ, 0x2 ;  /* 0x000000089b077211 */ /* 0x000fc800078f10ff */
[----:B------:R-:W-:Y:S02]  /*11f10*/  SHF.R.S32.HI R154, RZ, 0x2, R7 ;  /* 0x00000002ff9a7819 */ /* 0x000fe40000011407 */
        /* <DEDUP_REMOVED lines=9> */
[----:B------:R-:W-:Y:S01]  /*11fb0*/  LEA.HI R11, R21, R20, RZ, 0x2 ;  /* 0x00000014150b7211 */ /* 0x000fe200078f10ff */
[----:B------:R-:W-:Y:S01]  /*11fc0*/  ULDC.64 UR4, c[0x0][0xcd0] ;  /* 0x0003340000047ab9 */ /* 0x000fe20000000a00 */
[----:B------:R-:W-:Y:S01]  /*11fd0*/  R2UR UR10, R156 ;  /* 0x000000009c0a72ca */ /* 0x000fe200000e0000 */
[C---:B------:R-:W-:Y:S01]  /*11fe0*/  IMAD.IADD R23, R20.reuse, 0x1, -R9 ;  /* 0x0000000114177824 */ /* 0x040fe200078e0a09 */
[----:B------:R-:W-:Y:S01]  /*11ff0*/  LOP3.LUT R11, R11, 0xfffffffc, RZ, 0xc0, !PT ;  /* 0xfffffffc0b0b7812 */ /* 0x000fe200078ec0ff */
[----:B------:R-:W2:Y:S03]  /*12000*/  S2UR UR7, SR_CTAID.Z ;  /* 0x00000000000779c3 */ /* 0x000ea60000002700 */
[----:B------:R-:W-:Y:S01]  /*12010*/  SHF.R.S32.HI R10, RZ, 0x1f, R23 ;  /* 0x0000001fff0a7819 */ /* 0x000fe20000011417 */
[----:B------:R-:W-:-:S03]  /*12020*/  IMAD.IADD R11, R20, 0x1, -R11 ;  /* 0x00000001140b7824 */ /* 0x000fc600078e0a0b */
[CC--:B------:R-:W-:Y:S01]  /*12030*/  LEA.HI R152, R10.reuse, R23.reuse, RZ, 0x2 ;  /* 0x000000170a987211 */ /* 0x0c0fe200078f10ff */
[----:B------:R-:W3:Y:S01]  /*12040*/  LDC.64 R18, c[0x0][0xcd8] ;  /* 0x00033600ff127b82 */ /* 0x000ee20000000a00 */
[----:B------:R-:W-:Y:S01]  /*12050*/  LEA.HI R10, R10, R23, RZ, 0x5 ;  /* 0x000000170a0a7211 */ /* 0x000fe200078f28ff */
[----:B------:R-:W-:Y:S01]  /*12060*/  UIMAD.WIDE.U32 UR8, UR10, UR4, URZ ;  /* 0x000000040a0872a5 */ /* 0x000fe2000f8e003f */
[--C-:B------:R-:W-:Y:S01]  /*12070*/  SHF.R.S32.HI R9, RZ, 0x2, R152.reuse ;  /* 0x00000002ff097819 */ /* 0x100fe20000011498 */
[----:B------:R-:W-:Y:S01]  /*12080*/  UIMAD UR4, UR6, UR4, URZ ;  /* 0x00000004060472a4 */ /* 0x000fe2000f8e023f */
[----:B------:R-:W-:Y:S02]  /*12090*/  SHF.R.S32.HI R12, RZ, 0x1f, R152 ;  /* 0x0000001fff0c7819 */ /* 0x000fe40000011498 */
[----:B------:R-:W-:Y:S01]  /*120a0*/  SHF.R.S32.HI R10, RZ, 0x5, R10 ;  /* 0x00000005ff0a7819 */ /* 0x000fe2000001140a */
[----:B------:R-:W-:Y:S01]  /*120b0*/  UIMAD UR4, UR10, UR5, UR4 ;  /* 0x000000050a0472a4 */ /* 0x000fe2000f8e0204 */
[----:B0-----:R-:W-:-:S02]  /*120c0*/  ISETP.NE.AND P0, PT, R16, 0x1, PT ;  /* 0x000000011000780c */ /* 0x001fc40003f05270 */
[----:B------:R-:W-:Y:S01]  /*120d0*/  LEA.HI R12, R12, R9, RZ, 0x3 ;  /* 0x000000090c0c7211 */ /* 0x000fe200078f18ff */
[----:B------:R-:W-:Y:S01]  /*120e0*/  UIADD3 UR4, UR9, UR4, URZ ;  /* 0x0000000409047290 */ /* 0x000fe2000fffe03f */
[----:B------:R-:W-:Y:S01]  /*120f0*/  LOP3.LUT R152, R152, 0x7ffffffc, RZ, 0xc0, !PT ;  /* 0x7ffffffc98987812 */ /* 0x000fe200078ec0ff */
[----:B------:R-:W-:Y:S01]  /*12100*/  ULDC.64 UR10, c[0x0][0x208] ;  /* 0x00008200000a7ab9 */ /* 0x000fe20000000a00 */
[----:B------:R-:W-:Y:S01]  /*12110*/  LOP3.LUT R12, R12, 0xfffffff8, RZ, 0xc0, !PT ;  /* 0xfffffff80c0c7812 */ /* 0x000fe200078ec0ff */
[----:B--2---:R-:W-:Y:S02]  /*12120*/  USHF.R.S32.HI UR5, URZ, 0x1f, UR7 ;  /* 0x0000001f3f057899 */ /* 0x004fe40008011407 */
[----:B------:R-:W-:Y:S02]  /*12130*/  IMAD.IADD R152, R23, 0x1, -R152 ;  /* 0x0000000117987824 */ /* 0x000fe400078e0a98 */
[----:B------:R-:W-:Y:S01]  /*12140*/  IMAD.IADD R9, R9, 0x1, -R12 ;  /* 0x0000000109097824 */ /* 0x000fe200078e0a0c */
[----:B------:R-:W-:Y:S01]  /*12150*/  LEA.HI R12, R11, R11, RZ, 0x1 ;  /* 0x0000000b0b0c7211 */ /* 0x000fe200078f08ff */
[----:B------:R-:W0:Y:S01]  /*12160*/  @P0 LDC R14, c[0x0][0xcec] ;  /* 0x00033b00ff0e0b82 */ /* 0x000e220000000800 */
[----:B------:R-:W-:-:S02]  /*12170*/  IMAD.SHL.U32 R152, R152, 0x2, RZ ;  /* 0x0000000298987824 */ /* 0x000fc400078e00ff */
[----:B------:R-:W-:Y:S01]  /*12180*/  LOP3.LUT R12, R12, 0x1ffffffe, RZ, 0xc0, !PT ;  /* 0x1ffffffe0c0c7812 */ /* 0x000fe200078ec0ff */
[----:B------:R-:W-:Y:S02]  /*12190*/  IMAD R153, R10, 0x10, R9 ;  /* 0x000000100a997824 */ /* 0x000fe400078e0209 */
[----:B------:R-:W-:Y:S02]  /*121a0*/  IMAD.U32 R10, RZ, RZ, UR8 ;  /* 0x00000008ff0a7e24 */ /* 0x000fe4000f8e00ff */
[----:B------:R-:W2:Y:S01]  /*121b0*/  @P0 LDC R17, c[0x0][0xcf0] ;  /* 0x00033c00ff110b82 */ /* 0x000ea20000000800 */
[----:B------:R-:W-:Y:S02]  /*121c0*/  IMAD.IADD R12, R11, 0x1, -R12 ;  /* 0x000000010b0c7824 */ /* 0x000fe400078e0a0c */
[----:B------:R-:W-:Y:S02]  /*121d0*/  IMAD.U32 R11, RZ, RZ, UR9 ;  /* 0x00000009ff0b7e24 */ /* 0x000fe4000f8e00ff */
[----:B------:R-:W-:-:S02]  /*121e0*/  IMAD R9, R12, 0x8, R153 ;  /* 0x000000080c097824 */ /* 0x000fc400078e0299 */
[----:B---3--:R-:W-:Y:S02]  /*121f0*/  IMAD R12, R18, UR5, RZ ;  /* 0x00000005120c7c24 */ /* 0x008fe4000f8e02ff */
[----:B-1----:R-:W-:Y:S02]  /*12200*/  IMAD R9, R22, 0x40, R9 ;  /* 0x0000004016097824 */ /* 0x002fe400078e0209 */
[----:B------:R-:W-:Y:S02]  /*12210*/  IMAD R15, R19, UR7, R12 ;  /* 0x00000007130f7c24 */ /* 0x000fe4000f8e020c */
[----:B------:R-:W-:Y:S01]  /*12220*/  IMAD.U32 R11, RZ, RZ, UR4 ;  /* 0x00000004ff0b7e24 */ /* 0x000fe2000f8e00ff */
[----:B------:R-:W-:Y:S01]  /*12230*/  ULDC.64 UR4, c[0x0][0xce0] ;  /* 0x0003380000047ab9 */ /* 0x000fe20000000a00 */
[----:B------:R-:W-:Y:S02]  /*12240*/  IMAD.MOV.U32 R13, RZ, RZ, R9 ;  /* 0x000000ffff0d7224 */ /* 0x000fe400078e0009 */
[----:B0-----:R-:W-:-:S04]  /*12250*/  @P0 IMAD.HI.U32 R12, R9, R14, RZ ;  /* 0x0000000e090c0227 */ /* 0x001fc800078e00ff */
[----:B------:R-:W-:Y:S01]  /*12260*/  IMAD.WIDE.U32 R10, R18, UR7, R10 ;  /* 0x00000007120a7c25 */ /* 0x000fe2000f8e000a */
[----:B--2---:R-:W-:-:S03]  /*12270*/  @P0 SHF.R.U32.HI R13, RZ, R17, R12 ;  /* 0x00000011ff0d0219 */ /* 0x004fc6000001160c */
[----:B------:R-:W-:Y:S02]  /*12280*/  IMAD.IADD R11, R11, 0x1, R15 ;  /* 0x000000010b0b7824 */ /* 0x000fe400078e020f */
[----:B------:R-:W-:Y:S01]  /*12290*/  IMAD R12, R5, UR4, RZ ;  /* 0x00000004050c7c24 */ /* 0x000fe2000f8e02ff */
[--C-:B------:R-:W-:Y:S01]  /*122a0*/  SHF.R.S32.HI R15, RZ, 0x1f, R13.reuse ;  /* 0x0000001fff0f7819 */ /* 0x100fe2000001140d */
[----:B------:R-:W-:Y:S02]  /*122b0*/  IMAD.MOV R14, RZ, RZ, -R13 ;  /* 0x000000ffff0e7224 */ /* 0x000fe400078e0a0d */
[----:B------:R-:W-:-:S04]  /*122c0*/  IMAD.WIDE.U32 R10, R3, UR4, R10 ;  /* 0x00000004030a7c25 */ /* 0x000fc8000f8e000a */
[----:B------:R-:W-:Y:S01]  /*122d0*/  IMAD R9, R16, R14, R9 ;  /* 0x0000000e10097224 */ /* 0x000fe200078e0209 */
[----:B------:R-:W-:Y:S01]  /*122e0*/  IADD3 R10, P0, R13, R10, RZ ;  /* 0x0000000a0d0a7210 */ /* 0x000fe20007f1e0ff */
        /* <DEDUP_REMOVED lines=18> */
[----:B------:R-:W-:Y:S03]  /*12410*/  SHFL.IDX PT, R10, R17, RZ, 0x1c1f ;  /* 0x001c1fff110a7589 */ /* 0x000fe600000e0000 */
        /* <DEDUP_REMOVED lines=9> */
.L_x_5082:
[----:B------:R-:W1:Y:S01]  /*124b0*/  S2R R14, SR_CTAID.X ;  /* 0x00000000000e7919 */ /* 0x000e620000002500 */
[----:B------:R-:W-:Y:S01]  /*124c0*/  LEA.HI R21, R21, R20, RZ, 0x2 ;  /* 0x0000001415157211 */ /* 0x000fe200078f10ff */
[----:B------:R-:W2:Y:S01]  /*124d0*/  S2UR UR7, SR_CTAID.Z ;  /* 0x00000000000779c3 */ /* 0x000ea20000002700 */
[----:B------:R-:W-:Y:S01]  /*124e0*/  SHF.R.S32.HI R9, RZ, 0x1f, R7 ;  /* 0x0000001fff097819 */ /* 0x000fe20000011407 */
[----:B------:R-:W-:Y:S01]  /*124f0*/  ULDC.64 UR8, c[0x0][0xc38] ;  /* 0x00030e0000087ab9 */ /* 0x000fe20000000a00 */
[----:B------:R-:W-:Y:S01]  /*12500*/  LOP3.LUT R21, R21, 0xfffffffc, RZ, 0xc0, !PT ;  /* 0xfffffffc15157812 */ /* 0x000fe200078ec0ff */
[----:B------:R-:W-:Y:S01]  /*12510*/  UIMAD UR6, UR6, UR8, URZ ;  /* 0x00000008060672a4 */ /* 0x000fe2000f8e023f */
[----:B------:R-:W-:Y:S01]  /*12520*/  LEA.HI R9, R9, R154, RZ, 0x3 ;  /* 0x0000009a09097211 */ /* 0x000fe200078f18ff */
[----:B------:R-:W-:Y:S01]  /*12530*/  BSSY B0, `(.L_x_5083) ;  /* 0x0000103000007945 */ /* 0x000fe20003800000 */
[----:B------:R-:W-:Y:S01]  /*12540*/  R2UR UR10, R156 ;  /* 0x000000009c0a72ca */ /* 0x000fe200000e0000 */
[----:B------:R-:W-:Y:S01]  /*12550*/  IMAD.IADD R21, R20, 0x1, -R21 ;  /* 0x0000000114157824 */ /* 0x000fe200078e0a15 */
[----:B0-----:R-:W0:Y:S01]  /*12560*/  LDC.64 R12, c[0x0][0xc40] ;  /* 0x00031000ff0c7b82 */ /* 0x001e220000000a00 */
        /* <DEDUP_REMOVED lines=20> */
[C---:B0-----:R-:W-:Y:S02]  /*126b0*/  IMAD R2, R12.reuse, UR8, RZ ;  /* 0x000000080c027c24 */ /* 0x041fe4000f8e02ff */
[----:B------:R-:W-:-:S04]  /*126c0*/  IMAD.WIDE.U32 R10, R12, UR7, R10 ;  /* 0x000000070c0a7c25 */ /* 0x000fc8000f8e000a */
[----:B---3--:R-:W-:-:S04]  /*126d0*/  @P1 IMAD.HI.U32 R4, R15, R4, RZ ;  /* 0x000000040f041227 */ /* 0x008fc800078e00ff */
[----:B------:R-:W-:Y:S02]  /*126e0*/  IMAD R13, R13, UR7, R2 ;  /* 0x000000070d0d7c24 */ /* 0x000fe4000f8e0202 */
[----:B------:R-:W-:Y:S01]  /*126f0*/  IMAD.MOV.U32 R9, RZ, RZ, R15 ;  /* 0x000000ffff097224 */ /* 0x000fe200078e000f */
[----:B--2---:R-:W-:Y:S01]  /*12700*/  @P1 SHF.R.U32.HI R9, RZ, R17, R4 ;  /* 0x00000011ff091219 */ /* 0x004fe20000011604 */
        /* <DEDUP_REMOVED lines=229> */
.L_x_5084:
[----:B------:R-:W-:Y:S05]  /*13560*/  BSYNC B0 ;  /* 0x0000000000007941 */ /* 0x000fea0003800000 */
.L_x_5083:
[----:B------:R-:W-:Y:S01]  /*13570*/  VIADD R7, R7, 0x8 ;  /* 0x0000000807077836 */ /* 0x000fe20000000000 */
[----:B0-2---:R4:W0:Y:S04]  /*13580*/  SHFL.IDX PT, R3, R5, 0x1, 0x1c1f ;  /* 0x003c1f0005037f89 */ /* 0x00582800000e0000 */
[----:B------:R-:W-:Y:S01]  /*13590*/  ISETP.GE.AND P0, PT, R7, R6, PT ;  /* 0x000000060700720c */ /* 0x000fe20003f06270 */
[----:B-1----:R4:W1:-:S12]  /*135a0*/  SHFL.IDX PT, R2, R4, 0x1, 0x1c1f ;  /* 0x003c1f0004027f89 */ /* 0x00285800000e0000 */
[----:B----4-:R-:W-:Y:S05]  /*135b0*/  @P0 BRA `(.L_x_4991) ;  /* 0x0000006800e80947 */ /* 0x010fea0003800000 */
        /* <DEDUP_REMOVED lines=192> */
[----:B----4-:R-:W-:-:S05]  /*141c0*/  LOP3.LUT R5, R0, 0xfffffffe, RZ, 0xc0, !PT ;  /* 0xfffffffe00057812 */ /* 0x010fca00078ec0ff */
[----:B------:R-:W-:-:S05]  /*141d0*/  IMAD.WIDE R2, R5, 0x4, R2 ;  /* 0x0000000405027825 */ /* 0x000fca00078e0202 */
[----:B------:R0:W-:Y:S01]  /*141e0*/  ST.E.64 desc[UR4][R2.64], R150 ;  /* 0x0000009602007985 */ /* 0x0001e2000c101b04 */
[----:B------:R-:W-:Y:S05]  /*141f0*/  BRA `(.L_x_4991) ;  /* 0x0000005c00d87947 */ /* 0x000fea0003800000 */
.L_x_5081:
[----:B------:R-:W1:Y:S02]  /*14200*/  S2R R0, SR_TID.X ;  /* 0x0000000000007919 */ /* 0x000e640000002100 */
[----:B-1----:R-:W-:-:S05]  /*14210*/  VIADD R2, R0, 0xffffff80 ;  /* 0xffffff8000027836 */ /* 0x002fca0000000000 */
[----:B------:R-:W-:-:S13]  /*14220*/  ISETP.GT.AND P0, PT, R2, 0x3f, PT ;  /* 0x0000003f0200780c */ /* 0x000fda0003f04270 */
[----:B------:R-:W-:Y:S05]  /*14230*/  @P0 BRA `(.L_x_4991) ;  /* 0x0000005c00c80947 */ /* 0x000fea0003800000 */
[----:B------:R-:W1:Y:S01]  /*14240*/  S2R R3, SR_CTAID.X ;  /* 0x0000000000037919 */ /* 0x000e620000002500 */
[----:B------:R-:W4:Y:S01]  /*14250*/  LDC R6, c[0x0][0xce8] ;  /* 0x00033a00ff067b82 */ /* 0x000f220000000800 */
[----:B------:R-:W-:Y:S01]  /*14260*/  ULDC UR4, c[0x0][0xb88] ;  /* 0x0002e20000047ab9 */ /* 0x000fe20000000800 */
[----:B-1----:R-:W-:Y:S02]  /*14270*/  IMAD R0, R3, 0x40, R0 ;  /* 0x0000004003007824 */ /* 0x002fe400078e0200 */
[----:B----4-:R-:W-:Y:S02]  /*14280*/  IMAD R3, R6, UR4, RZ ;  /* 0x0000000406037c24 */ /* 0x010fe4000f8e02ff */
[----:B------:R-:W-:-:S05]  /*14290*/  VIADD R0, R0, 0xffffff80 ;  /* 0xffffff8000007836 */ /* 0x000fca0000000000 */
[----:B------:R-:W-:-:S13]  /*142a0*/  ISETP.GE.AND P0, PT, R0, R3, PT ;  /* 0x000000030000720c */ /* 0x000fda0003f06270 */
[----:B------:R-:W-:Y:S05]  /*142b0*/  @P0 BRA `(.L_x_4991) ;  /* 0x0000005c00a80947 */ /* 0x000fea0003800000 */
[----:B------:R-:W4:Y:S01]  /*142c0*/  LDL R4, [R1] ;  /* 0x0000000001047983 */ /* 0x000f220000100800 */
[----:B------:R-:W-:Y:S01]  /*142d0*/  ISETP.NE.AND P0, PT, R6, 0x1, PT ;  /* 0x000000010600780c */ /* 0x000fe20003f05270 */
[----:B------:R-:W-:Y:S01]  /*142e0*/  S2UR UR7, SR_CTAID.Z ;  /* 0x00000000000779c3 */ /* 0x000fe20000002700 */
[----:B------:R-:W-:Y:S01]  /*142f0*/  ULDC.64 UR8, c[0x0][0xcd0] ;  /* 0x0003340000087ab9 */ /* 0x000fe20000000a00 */
[----:B------:R-:W-:Y:S01]  /*14300*/  IMAD.MOV.U32 R5, RZ, RZ, R0 ;  /* 0x000000ffff057224 */ /* 0x000fe200078e0000 */
[----:B------:R-:W-:-:S05]  /*14310*/  ULDC.64 UR12, c[0x0][0x208] ;  /* 0x00008200000c7ab9 */ /* 0x000fca0000000a00 */
[----:B------:R-:W1:Y:S08]  /*14320*/  LDC.64 R10, c[0x0][0xcd8] ;  /* 0x00033600ff0a7b82 */ /* 0x000e700000000a00 */
[----:B------:R-:W5:Y:S08]  /*14330*/  @P0 LDC R7, c[0x0][0xcec] ;  /* 0x00033b00ff070b82 */ /* 0x000f700000000800 */
[----:B------:R-:W2:Y:S08]  /*14340*/  @P0 LDC R9, c[0x0][0xcf0] ;  /* 0x00033c00ff090b82 */ /* 0x000eb00000000800 */
[----:B------:R-:W3:Y:S08]  /*14350*/  S2UR UR10, SR_CTAID.Y ;  /* 0x00000000000a79c3 */ /* 0x000ef00000002600 */
[----:B0-----:R-:W3:Y:S01]  /*14360*/  LDC R8, c[0x0][0xd50] ;  /* 0x00035400ff087b82 */ /* 0x001ee20000000800 */
[----:B----4-:R-:W-:Y:S01]  /*14370*/  R2UR UR11, R4 ;  /* 0x00000000040b72ca */ /* 0x010fe200000e0000 */
[----:B-----5:R-:W-:-:S05]  /*14380*/  @P0 IMAD.HI.U32 R4, R0, R7, RZ ;  /* 0x0000000700040227 */ /* 0x020fca00078e00ff */
[----:B--2---:R-:W-:-:S07]  /*14390*/  @P0 SHF.R.U32.HI R5, RZ, R9, R4 ;  /* 0x00000009ff050219 */ /* 0x004fce0000011604 */
[----:B------:R-:W-:Y:S02]  /*143a0*/  USHF.R.S32.HI UR6, URZ, 0x1f, UR11 ;  /* 0x0000001f3f067899 */ /* 0x000fe4000801140b */
[----:B------:R-:W-:Y:S01]  /*143b0*/  IMAD R7, RZ, RZ, -UR11 ;  /* 0x8000000bff077e24 */ /* 0x000fe2000f8e02ff */
[----:B------:R-:W-:Y:S02]  /*143c0*/  UIMAD.WIDE.U32 UR4, UR11, UR8, URZ ;  /* 0x000000080b0472a5 */ /* 0x000fe4000f8e003f */
[----:B------:R-:W-:Y:S01]  /*143d0*/  UIMAD UR6, UR6, UR8, URZ ;  /* 0x00000008060672a4 */ /* 0x000fe2000f8e023f */
[----:B---3--:R-:W-:Y:S01]  /*143e0*/  IMAD R9, R8, R7, UR10 ;  /* 0x0000000a08097e24 */ /* 0x008fe2000f8e0207 */
[----:B------:R-:W-:Y:S01]  /*143f0*/  USHF.R.S32.HI UR8, URZ, 0x1f, UR7 ;  /* 0x0000001f3f087899 */ /* 0x000fe20008011407 */
[----:B------:R-:W-:Y:S01]  /*14400*/  IMAD.MOV R7, RZ, RZ, -R5 ;  /* 0x000000ffff077224 */ /* 0x000fe200078e0a05 */
[----:B------:R-:W-:Y:S01]  /*14410*/  UIMAD UR6, UR11, UR9, UR6 ;  /* 0x000000090b0672a4 */ /* 0x000fe2000f8e0206 */
[----:B------:R-:W-:Y:S01]  /*14420*/  IMAD.U32 R3, RZ, RZ, UR5 ;  /* 0x00000005ff037e24 */ /* 0x000fe2000f8e00ff */
[----:B------:R-:W-:Y:S01]  /*14430*/  SHF.R.S32.HI R4, RZ, 0x1f, R9 ;  /* 0x0000001fff047819 */ /* 0x000fe20000011409 */
[----:B------:R-:W-:Y:S01]  /*14440*/  IMAD.U32 R2, RZ, RZ, UR4 ;  /* 0x00000004ff027e24 */ /* 0x000fe2000f8e00ff */
[----:B------:R-:W-:Y:S01]  /*14450*/  UIADD3 UR6, UR5, UR6, URZ ;  /* 0x0000000605067290 */ /* 0x000fe2000fffe03f */
[----:B-1----:R-:W-:-:S02]  /*14460*/  IMAD R12, R10, UR8, RZ ;  /* 0x000000080a0c7c24 */ /* 0x002fc4000f8e02ff */
        /* <DEDUP_REMOVED lines=24> */
.L_x_4989:
        /* <DEDUP_REMOVED lines=18> */
.L_x_5085:
[----:B------:R-:W-:Y:S01]  /*14710*/  ULDC UR7, c[0x0][0xd50] ;  /* 0x0003540000077ab9 */ /* 0x000fe20000000800 */
[----:B------:R-:W-:Y:S01]  /*14720*/  UMOV UR36, UR6 ;  /* 0x0000000600247c82 */ /* 0x000fe20008000000 */
[----:B------:R-:W-:-:S11]  /*14730*/  UISETP.NE.AND UP0, UPT, UR7, 0x1, UPT ;  /* 0x000000010700788c */ /* 0x000fd6000bf05270 */
[----:B------:R-:W-:Y:S01]  /*14740*/  @UP0 ULDC UR4, c[0x0][0xd54] ;  /* 0x0003550000040ab9 */ /* 0x000fe20000000800 */
[----:B------:R-:W-:Y:S01]  /*14750*/  @UP0 ULDC UR8, c[0x0][0xd58] ;  /* 0x0003560000080ab9 */ /* 0x000fe20000000800 */
[----:B------:R-:W-:-:S04]  /*14760*/  UIMAD.WIDE.U32 UR4, UR6, UR4, URZ ;  /* 0x00000004060472a5 */ /* 0x000fc8000f8e003f */
[----:B------:R-:W-:-:S12]  /*14770*/  @UP0 USHF.R.U32.HI UR36, URZ, UR8, UR5 ;  /* 0x000000083f240299 */ /* 0x000fd80008011605 */
.L_x_5086:
        /* <DEDUP_REMOVED lines=45> */
.L_x_5089:
[----:B------:R-:W-:-:S11]  /*14a50*/  UISETP.NE.AND UP0, UPT, UR5, 0x1, UPT ;  /* 0x000000010500788c */ /* 0x000fd6000bf05270 */
[----:B------:R-:W-:Y:S02]  /*14a60*/  @UP0 ULDC.64 UR14, c[0x0][0xae0] ;  /* 0x0002b800000e0ab9 */ /* 0x000fe40000000a00 */
[----:B------:R-:W-:-:S04]  /*14a70*/  UIMAD.WIDE.U32 UR6, UR8, UR14, URZ ;  /* 0x0000000e080672a5 */ /* 0x000fc8000f8e003f */
[----:B------:R-:W-:-:S12]  /*14a80*/  @UP0 USHF.R.U32.HI UR8, URZ, UR15, UR7 ;  /* 0x0000000f3f080299 */ /* 0x000fd80008011607 */
.L_x_5090:
[----:B------:R-:W-:-:S04]  /*14a90*/  UIMAD UR8, UR8, UR5, UR5 ;  /* 0x00000005080872a4 */ /* 0x000fc8000f8e0205 */
[----:B------:R-:W-:-:S04]  /*14aa0*/  UISETP.LT.AND UP0, UPT, UR4, UR8, UPT ;  /* 0x000000080400728c */ /* 0x000fc8000bf01270 */
[----:B------:R-:W-:-:S12]  /*14ab0*/  USEL UR4, UR4, UR8, UP0 ;  /* 0x0000000804047287 */ /* 0x000fd80008000000 */
.L_x_5088:
        /* <DEDUP_REMOVED lines=26> */
.L_x_5092:
[----:B------:R-:W-:-:S11]  /*14c60*/  UISETP.NE.AND UP0, UPT, UR5, 0x1, UPT ;  /* 0x000000010500788c */ /* 0x000fd6000bf05270 */
[----:B------:R-:W-:Y:S02]  /*14c70*/  @UP0 ULDC.64 UR10, c[0x0][0xae0] ;  /* 0x0002b800000a0ab9 */ /* 0x000fe40000000a00 */
[----:B------:R-:W-:-:S04]  /*14c80*/  UIMAD.WIDE.U32 UR6, UR4, UR10, URZ ;  /* 0x0000000a040672a5 */ /* 0x000fc8000f8e003f */
[----:B------:R-:W-:-:S12]  /*14c90*/  @UP0 USHF.R.U32.HI UR4, URZ, UR11, UR7 ;  /* 0x0000000b3f040299 */ /* 0x000fd80008011607 */
.L_x_5093:
[----:B------:R-:W-:-:S04]  /*14ca0*/  UIMAD UR4, UR4, UR5, URZ ;  /* 0x00000005040472a4 */ /* 0x000fc8000f8e023f */
[----:B------:R-:W-:-:S04]  /*14cb0*/  UISETP.LT.AND UP0, UPT, UR8, UR4, UPT ;  /* 0x000000040800728c */ /* 0x000fc8000bf01270 */
[----:B------:R-:W-:-:S12]  /*14cc0*/  USEL UR8, UR8, UR4, !UP0 ;  /* 0x0000000408087287 */ /* 0x000fd8000c000000 */
.L_x_5091:
        /* <DEDUP_REMOVED lines=45> */
.L_x_5094:
[----:B------:R-:W-:Y:S01]  /*14fa0*/  UIMAD UR39, UR45, UR41, UR40 ;  /* 0x000000292d2772a4 */ /* 0x000fe2000f8e0228 */
[----:B------:R-:W-:Y:S02]  /*14fb0*/  IMAD.U32 R0, RZ, RZ, UR12 ;  /* 0x0000000cff007e24 */ /* 0x000fe4000f8e00ff */
        /* <DEDUP_REMOVED lines=31> */
.L_x_5095:
        /* <DEDUP_REMOVED lines=20> */
.L_x_5097:
        /* <DEDUP_REMOVED lines=15> */
.L_x_5096:
[----:B------:R-:W0:Y:S01]  /*153e0*/  LDC.64 R2, c[0x0][0xaf0] ;  /* 0x0002bc00ff027b82 */ /* 0x000e220000000a00 */
[----:B------:R-:W-:-:S07]  /*153f0*/  ULDC.64 UR4, c[0x0][0x208] ;  /* 0x0000820000047ab9 */ /* 0x000fce0000000a00 */
[----:B------:R-:W1:Y:S01]  /*15400*/  LDC.64 R4, c[0x0][0x418] ;  /* 0x00010600ff047b82 */ /* 0x000e620000000a00 */
[----:B0-----:R-:W-:-:S04]  /*15410*/  ISETP.NE.U32.AND P0, PT, R2, RZ, PT ;  /* 0x000000ff0200720c */ /* 0x001fc80003f05070 */
[----:B------:R-:W-:-:S13]  /*15420*/  ISETP.NE.AND.EX P0, PT, R3, RZ, PT, P0 ;  /* 0x000000ff0300720c */ /* 0x000fda0003f05300 */
[----:B------:R-:W0:Y:S02]  /*15430*/  @P0 LDC.64 R2, c[0x0][0xaf0] ;  /* 0x0002bc00ff020b82 */ /* 0x000e240000000a00 */
[----:B0-----:R-:W-:-:S05]  /*15440*/  @P0 IMAD.WIDE R2, R18, 0x4, R2 ;  /* 0x0000000412020825 */ /* 0x001fca00078e0202 */
[----:B------:R-:W2:Y:S01]  /*15450*/  @P0 LDG.E R18, desc[UR4][R2.64] ;  /* 0x0000000402120981 */ /* 0x000ea2000c1e1900 */
[----:B-1----:R-:W-:Y:S01]  /*15460*/  ISETP.NE.U32.AND P0, PT, R4, RZ, PT ;  /* 0x000000ff0400720c */ /* 0x002fe20003f05070 */
        /* <DEDUP_REMOVED lines=12> */
.L_x_5198:
        /* <DEDUP_REMOVED lines=9> */
.L_x_5201:
[----:B------:R-:W-:Y:S05]  /*155c0*/  @!P6 BRA `(.L_x_5099) ;  /* 0x0000000000dce947 */ /* 0x000fea0003800000 */
[----:B------:R-:W-:Y:S01]  /*155d0*/  IMAD.MOV.U32 R16, RZ, RZ, R18 ;  /* 0x000000ffff107224 */ /* 0x000fe200078e0012 */
[----:B------:R-:W-:Y:S06]  /*155e0*/  @!P1 BRA `(.L_x_5101) ;  /* 0x0000000000549947 */ /* 0x000fec0003800000 */
[----:B0-----:R-:W0:Y:S01]  /*155f0*/  LDC R6, c[0x0][0x43c] ;  /* 0x00010f00ff067b82 */ /* 0x001e220000000800 */
[----:B------:R-:W-:Y:S01]  /*15600*/  IMAD.MOV.U32 R8, RZ, RZ, R0 ;  /* 0x000000ffff087224 */ /* 0x000fe200078e0000 */
[----:B------:R-:W-:Y:S01]  /*15610*/  ULDC.64 UR4, c[0x0][0x428] ;  /* 0x00010a0000047ab9 */ /* 0x000fe20000000a00 */
[----:B------:R-:W-:Y:S01]  /*15620*/  ULDC.64 UR6, c[0x0][0x208] ;  /* 0x0000820000067ab9 */ /* 0x000fe20000000a00 */
        /* <DEDUP_REMOVED lines=17> */
.L_x_5101:
[----:B------:R-:W-:Y:S01]  /*15740*/  IMAD.MOV.U32 R0, RZ, RZ, 0x1 ;  /* 0x00000001ff007424 */ /* 0x000fe200078e00ff */
[----:B-1----:R-:W1:Y:S04]  /*15750*/  S2R R8, SR_TID.X ;  /* 0x0000000000087919 */ /* 0x002e680000002100 */
[----:B------:R-:W-:-:S04]  /*15760*/  SHF.L.U32 R0, R0, 0x1f, RZ ;  /* 0x0000001f00007819 */ /* 0x000fc800000006ff */
[----:B------:R-:W2:Y:S01]  /*15770*/  SYNCS.PHASECHK.TRANS64.TRYWAIT P0, [UR38+0x38840], R0 ;  /* 0x03884000ff0075a7 */ /* 0x000ea20008000166 */
[----:B-1----:R-:W-:-:S04]  /*15780*/  LOP3.LUT R2, R8, 0x7f, RZ, 0xc0, !PT ;  /* 0x0000007f08027812 */ /* 0x002fc800078ec0ff */
[----:B------:R-:W-:Y:S01]  /*15790*/  ISETP.NE.AND P1, PT, R2, RZ, PT ;  /* 0x000000ff0200720c */ /* 0x000fe20003f25270 */
[----:B--2---:R-:W-:-:S12]  /*157a0*/  @!P0 BRA `(.L_x_5102) ;  /* 0x0000004c007c8947 */ /* 0x004fd80003800000 */
.L_x_5202:
[----:B------:R-:W-:Y:S05]  /*157b0*/  @P1 BRA `(.L_x_5103) ;  /* 0x0000000000181947 */ /* 0x000fea0003800000 */
[----:B------:R-:W2:Y:S01]  /*157c0*/  S2R R2, SR_TID.X ;  /* 0x0000000000027919 */ /* 0x000ea20000002100 */
[----:B-1----:R-:W-:-:S04]  /*157d0*/  IMAD.MOV.U32 R0, RZ, RZ, 0x2000 ;  /* 0x00002000ff007424 */ /* 0x002fc800078e00ff */
[----:B------:R3:W-:Y:S01]  /*157e0*/  SYNCS.ARRIVE.TRANS64 RZ, [UR38+0x38830], R0 ;  /* 0x03883000ffff79a7 */ /* 0x0007e20008000026 */
[----:B--2---:R-:W-:-:S13]  /*157f0*/  LOP3.LUT P0, RZ, R2, 0x1f, RZ, 0xc0, !PT ;  /* 0x0000001f02ff7812 */ /* 0x004fda000780c0ff */
[----:B---3--:R-:W-:Y:S05]  /*15800*/  @!P0 BRA `(.L_x_5103) ;  /* 0x0000000000048947 */ /* 0x008fea0003800000 */
[----:B------:R-:W-:Y:S01]  /*15810*/  BPT.TRAP 0x1 ;  /* 0x000000040000795c */ /* 0x000fe20000300000 */
.L_x_5103:
        /* <DEDUP_REMOVED lines=18> */
.L_x_5099:
[----:B------:R-:W-:Y:S05]  /*15940*/  WARPSYNC.ALL ;  /* 0x0000000000007948 */ /* 0x000fea0003800000 */
[----:B------:R-:W-:Y:S01]  /*15950*/  UIADD3 UR4, UR38, 0x20400, URZ ;  /* 0x0002040026047890 */ /* 0x000fe2000fffe03f */
[----:B------:R-:W-:Y:S01]  /*15960*/  BAR.SYNC.DEFER_BLOCKING 0x8, 0x100 ;  /* 0x0204000000007b1d */ /* 0x000fe20000010000 */
[----:B------:R-:W-:Y:S02]  /*15970*/  USHF.R.S32.HI UR43, URZ, 0x1f, UR36 ;  /* 0x0000001f3f2b7899 */ /* 0x000fe40008011424 */
        /* <DEDUP_REMOVED lines=19> */
.L_x_5104:
[----:B------:R-:W1:Y:S01]  /*15ab0*/  LDC R7, c[0x0][0x448] ;  /* 0x00011200ff077b82 */ /* 0x000e620000000800 */
[----:B0-----:R-:W0:Y:S01]  /*15ac0*/  S2R R6, SR_CTAID.Z ;  /* 0x0000000000067919 */ /* 0x001e220000002700 */
[----:B------:R-:W-:Y:S02]  /*15ad0*/  ULDC.64 UR8, c[0x0][0x2d8] ;  /* 0x0000b60000087ab9 */ /* 0x000fe40000000a00 */
[----:B------:R-:W-:Y:S01]  /*15ae0*/  UIMAD UR6, UR43, UR8, URZ ;  /* 0x000000082b0672a4 */ /* 0x000fe2000f8e023f */
[----:B------:R-:W2:Y:S01]  /*15af0*/  S2R R11, SR_TID.X ;  /* 0x00000000000b7919 */ /* 0x000ea20000002100 */
[----:B------:R-:W-:Y:S02]  /*15b00*/  UIMAD.WIDE.U32 UR4, UR36, UR8, URZ ;  /* 0x00000008240472a5 */ /* 0x000fe4000f8e003f */
[----:B------:R-:W3:Y:S01]  /*15b10*/  LDC.64 R2, c[0x0][0x2e0] ;  /* 0x0000b800ff027b82 */ /* 0x000ee20000000a00 */
[----:B------:R-:W-:-:S04]  /*15b20*/  UIMAD UR6, UR36, UR9, UR6 ;  /* 0x00000009240672a4 */ /* 0x000fc8000f8e0206 */
[----:B------:R-:W-:Y:S01]  /*15b30*/  UIADD3 UR5, UR5, UR6, URZ ;  /* 0x0000000605057290 */ /* 0x000fe2000fffe03f */
[----:B-1----:R-:W-:Y:S02]  /*15b40*/  ISETP.NE.AND P0, PT, R7, 0x1, PT ;  /* 0x000000010700780c */ /* 0x002fe40003f05270 */
[----:B0-----:R-:W-:Y:S02]  /*15b50*/  SHF.R.S32.HI R12, RZ, 0x1f, R6 ;  /* 0x0000001fff0c7819 */ /* 0x001fe40000011406 */
[----:B------:R-:W0:Y:S09]  /*15b60*/  S2R R6, SR_CTAID.Z ;  /* 0x0000000000067919 */ /* 0x000e320000002700 */
[----:B------:R-:W1:Y:S01]  /*15b70*/  @P0 LDC R9, c[0x0][0x44c] ;  /* 0x00011300ff090b82 */ /* 0x000e620000000800 */
[C---:B--2---:R-:W-:Y:S01]  /*15b80*/  LOP3.LUT R8, R11.reuse, 0x7f, RZ, 0xc0, !PT ;  /* 0x0000007f0b087812 */ /* 0x044fe200078ec0ff */
[----:B------:R-:W-:-:S03]  /*15b90*/  IMAD.SHL.U32 R0, R11, 0x10, RZ ;  /* 0x000000100b007824 */ /* 0x000fc600078e00ff */
[----:B------:R-:W-:-:S03]  /*15ba0*/  SHF.R.U32.HI R5, RZ, 0x3, R8 ;  /* 0x00000003ff057819 */ /* 0x000fc60000011608 */
[----:B------:R-:W2:Y:S01]  /*15bb0*/  @P0 LDC R4, c[0x0][0x450] ;  /* 0x00011400ff040b82 */ /* 0x000ea20000000800 */
[----:B------:R-:W-:-:S05]  /*15bc0*/  LOP3.LUT R0, R5, 0x70, R0, 0xf8, !PT ;  /* 0x0000007005007812 */ /* 0x000fca00078ef800 */
[----:B------:R-:W-:-:S04]  /*15bd0*/  VIADD R10, R0, UR46 ;  /* 0x0000002e000a7c36 */ /* 0x000fc80008000000 */
[----:B------:R-:W-:Y:S01]  /*15be0*/  IMAD.MOV.U32 R0, RZ, RZ, R10 ;  /* 0x000000ffff007224 */ /* 0x000fe200078e000a */
[----:B------:R4:W-:Y:S01]  /*15bf0*/  STL [R1+0x8], R10 ;  /* 0x0000080a01007387 */ /* 0x0009e20000100800 */
[----:B-1----:R-:W-:-:S05]  /*15c00*/  @P0 IMAD.HI.U32 R9, R10, R9, RZ ;  /* 0x000000090a090227 */ /* 0x002fca00078e00ff */
[----:B--2---:R-:W-:Y:S01]  /*15c10*/  @P0 SHF.R.U32.HI R0, RZ, R4, R9 ;  /* 0x00000004ff000219 */ /* 0x004fe20000011609 */
[----:B---3--:R-:W-:-:S04]  /*15c20*/  IMAD R4, R12, R2, RZ ;  /* 0x000000020c047224 */ /* 0x008fc800078e02ff */
[C---:B0-----:R-:W-:Y:S01]  /*15c30*/  IMAD R9, R6.reuse, R3, R4 ;  /* 0x0000000306097224 */ /* 0x041fe200078e0204 */
[----:B------:R-:W-:Y:S01]  /*15c40*/  SHF.R.S32.HI R4, RZ, 0x1f, R0 ;  /* 0x0000001fff047819 */ /* 0x000fe20000011400 */
[----:B------:R-:W-:Y:S01]  /*15c50*/  IMAD.WIDE.U32 R2, R6, R2, UR4 ;  /* 0x0000000406027e25 */ /* 0x000fe2000f8e0002 */
[----:B------:R-:W-:-:S03]  /*15c60*/  ULDC.64 UR4, c[0x0][0x2d0] ;  /* 0x0000b40000047ab9 */ /* 0x000fc60000000a00 */
[----:B------:R-:W-:Y:S02]  /*15c70*/  IMAD.MOV R6, RZ, RZ, -R0 ;  /* 0x000000ffff067224 */ /* 0x000fe400078e0a00 */
[----:B------:R-:W-:Y:S02]  /*15c80*/  IMAD.IADD R3, R3, 0x1, R9 ;  /* 0x0000000103037824 */ /* 0x000fe400078e0209 */
[----:B------:R-:W-:Y:S02]  /*15c90*/  IMAD R9, R4, UR4, RZ ;  /* 0x0000000404097c24 */ /* 0x000fe4000f8e02ff */
[----:B------:R-:W-:Y:S02]  /*15ca0*/  IMAD R4, R7, R6, R10 ;  /* 0x0000000607047224 */ /* 0x000fe400078e020a */
[C---:B------:R-:W-:Y:S02]  /*15cb0*/  IMAD R6, R0.reuse, UR5, R9 ;  /* 0x0000000500067c24 */ /* 0x040fe4000f8e0209 */
[----:B------:R-:W-:Y:S01]  /*15cc0*/  IMAD.WIDE.U32 R2, R0, UR4, R2 ;  /* 0x0000000400027c25 */ /* 0x000fe2000f8e0002 */
[----:B------:R-:W-:Y:S01]  /*15cd0*/  SHF.R.S32.HI R0, RZ, 0x1f, R4 ;  /* 0x0000001fff007819 */ /* 0x000fe20000011404 */
[----:B------:R-:W-:-:S02]  /*15ce0*/  ULDC.64 UR4, c[0x0][0x2c8] ;  /* 0x0000b20000047ab9 */ /* 0x000fc40000000a00 */
        /* <DEDUP_REMOVED lines=10> */
[C---:B----4-:R-:W-:Y:S02]  /*15d90*/  LOP3.LUT R10, R2.reuse, 0x38, RZ, 0xc0, !PT ;  /* 0x00000038020a7812 */ /* 0x050fe400078ec0ff */
[----:B------:R-:W-:Y:S02]  /*15da0*/  LOP3.LUT R2, R2, 0x1f8, RZ, 0xc0, !PT ;  /* 0x000001f802027812 */ /* 0x000fe400078ec0ff */
[----:B------:R-:W-:Y:S01]  /*15db0*/  ISETP.GE.AND P0, PT, R10, UR4, PT ;  /* 0x000000040a007c0c */ /* 0x000fe2000bf06270 */
[----:B------:R-:W-:Y:S01]  /*15dc0*/  UMOV UR4, 0xffffffff ;  /* 0xffffffff00047882 */ /* 0x000fe20000000000 */
[----:B------:R-:W-:Y:S01]  /*15dd0*/  LOP3.LUT R9, R2, 0x38, R11, 0x78, !PT ;  /* 0x0000003802097812 */ /* 0x000fe200078e780b */
[----:B------:R-:W-:-:S05]  /*15de0*/  IMAD.SHL.U32 R2, R8, 0x8, RZ ;  /* 0x0000000808027824 */ /* 0x000fca00078e00ff */
[----:B------:R-:W-:Y:S01]  /*15df0*/  LOP3.LUT R8, R9, 0x200, R2, 0xf8, !PT ;  /* 0x0000020009087812 */ /* 0x000fe200078ef802 */
[----:B------:R-:W-:Y:S06]  /*15e00*/  BRA.DIV UR4, `(.L_x_5105) ;  /* 0x0000004604fc7947 */ /* 0x000fec000b800000 */
[----:B------:R-:W0:Y:S01]  /*15e10*/  SHFL.IDX PT, R6, R0, RZ, 0x181f ;  /* 0x00181fff00067589 */ /* 0x000e2200000e0000 */
[----:B------:R-:W-:Y:S01]  /*15e20*/  ULDC UR4, c[0x0][0x288] ;  /* 0x0000a20000047ab9 */ /* 0x000fe20000000800 */
[----:B------:R-:W-:Y:S01]  /*15e30*/  VIADD R9, R5, UR46 ;  /* 0x0000002e05097c36 */ /* 0x000fe20008000000 */
[----:B------:R-:W-:Y:S01]  /*15e40*/  ULDC.64 UR6, c[0x0][0x208] ;  /* 0x0000820000067ab9 */ /* 0x000fe20000000a00 */
[----:B------:R-:W1:Y:S01]  /*15e50*/  SHFL.IDX PT, R4, R3, RZ, 0x181f ;  /* 0x00181fff03047589 */ /* 0x000e6200000e0000 */
[----:B------:R-:W-:Y:S02]  /*15e60*/  IMAD R2, R7, UR4, RZ ;  /* 0x0000000407027c24 */ /* 0x000fe4000f8e02ff */
[C---:B------:R-:W-:Y:S01]  /*15e70*/  VIADD R11, R9.reuse, 0x10 ;  /* 0x00000010090b7836 */ /* 0x040fe20000000000 */
[----:B------:R-:W-:Y:S01]  /*15e80*/  STL [R1+0x4], R9 ;  /* 0x0000040901007387 */ /* 0x000fe20000100800 */
[C---:B------:R-:W-:Y:S01]  /*15e90*/  VIADD R7, R9.reuse, 0x20 ;  /* 0x0000002009077836 */ /* 0x040fe20000000000 */
[----:B------:R-:W-:-:S02]  /*15ea0*/  ISETP.GE.AND P1, PT, R9, R2, PT ;  /* 0x000000020900720c */ /* 0x000fc40003f26270 */
[----:B------:R-:W-:Y:S04]  /*15eb0*/  STL [R1+0x18], R11 ;  /* 0x0000180b01007387 */ /* 0x000fe80000100800 */
[----:B------:R-:W-:Y:S07]  /*15ec0*/  STL [R1+0x1c], R7 ;  /* 0x00001c0701007387 */ /* 0x000fee0000100800 */
[----:B0-----:R-:W-:-:S02]  /*15ed0*/  @!P1 LEA R5, P2, R10, R6, 0x1 ;  /* 0x000000060a059211 */ /* 0x001fc400078408ff */
[----:B------:R-:W-:-:S03]  /*15ee0*/  @!P1 LEA R6, R8, UR38, 0x1 ;  /* 0x0000002608069c11 */ /* 0x000fc6000f8e08ff */
[----:B-1----:R-:W-:-:S05]  /*15ef0*/  @!P1 IMAD.X R4, RZ, RZ, R4, P2 ;  /* 0x000000ffff049224 */ /* 0x002fca00010e0604 */
[----:B------:R-:W-:-:S04]  /*15f00*/  @!P1 LOP3.LUT R5, R5, R4, RZ, 0x3c, !PT ;  /* 0x0000000405059212 */ /* 0x000fc800078e3cff */
[----:B------:R-:W-:-:S04]  /*15f10*/  @!P1 LOP3.LUT R4, R5, R4, RZ, 0x3c, !PT ;  /* 0x0000000405049212 */ /* 0x000fc800078e3cff */
[----:B------:R-:W-:-:S05]  /*15f20*/  @!P1 LOP3.LUT R5, R5, R4, RZ, 0x3c, !PT ;  /* 0x0000000405059212 */ /* 0x000fca00078e3cff */
[----:B------:R-:W-:Y:S01]  /*15f30*/  @!PT LDS RZ, [RZ] ;  /* 0x00000000fffff984 */ /* 0x000fe20000000800 */
[----:B------:R0:W-:Y:S01]  /*15f40*/  @!P1 LDGSTS.E.BYPASS.LTC128B.128 [R6+0x20400], desc[UR6][R4.64], !P0 ;  /* 0x2040000004069fae */ /* 0x0001e2000c101d46 */
[----:B------:R-:W-:-:S03]  /*15f50*/  ISETP.GE.AND P1, PT, R11, R2, PT ;  /* 0x000000020b00720c */ /* 0x000fc60003f26270 */
[----:B0-----:R-:W0:Y:S10]  /*15f60*/  SHFL.IDX PT, R5, R0, 0x1, 0x181f ;  /* 0x00381f0000057f89 */ /* 0x001e3400000e0000 */
[----:B------:R-:W-:Y:S01]  /*15f70*/  @!P1 LEA R6, R8, UR38, 0x1 ;  /* 0x0000002608069c11 */ /* 0x000fe2000f8e08ff */
[----:B------:R-:W1:Y:S01]  /*15f80*/  SHFL.IDX PT, R4, R3, 0x1, 0x181f ;  /* 0x00381f0003047f89 */ /* 0x000e6200000e0000 */
[----:B0-----:R-:W-:-:S05]  /*15f90*/  @!P1 LEA R5, P2, R10, R5, 0x1 ;  /* 0x000000050a059211 */ /* 0x001fca00078408ff */
[----:B-1----:R-:W-:-:S05]  /*15fa0*/  @!P1 IMAD.X R4, RZ, RZ, R4, P2 ;  /* 0x000000ffff049224 */ /* 0x002fca00010e0604 */
[----:B------:R-:W-:-:S04]  /*15fb0*/  @!P1 LOP3.LUT R5, R5, R4, RZ, 0x3c, !PT ;  /* 0x0000000405059212 */ /* 0x000fc800078e3cff */
[----:B------:R-:W-:-:S04]  /*15fc0*/  @!P1 LOP3.LUT R4, R5, R4, RZ, 0x3c, !PT ;  /* 0x0000000405049212 */ /* 0x000fc800078e3cff */
[----:B------:R-:W-:-:S05]  /*15fd0*/  @!P1 LOP3.LUT R5, R5, R4, RZ, 0x3c, !PT ;  /* 0x0000000405059212 */ /* 0x000fca00078e3cff */
[----:B------:R0:W-:Y:S01]  /*15fe0*/  @!P1 LDGSTS.E.BYPASS.LTC128B.128 [R6+0x20c00], desc[UR6][R4.64], !P0 ;  /* 0x20c0000004069fae */ /* 0x0001e2000c101d46 */
[----:B------:R-:W-:-:S03]  /*15ff0*/  ISETP.GE.AND P1, PT, R7, R2, PT ;  /* 0x000000020700720c */ /* 0x000fc60003f26270 */
[----:B0-----:R-:W0:Y:S10]  /*16000*/  SHFL.IDX PT, R5, R0, 0x2, 0x181f ;  /* 0x00581f0000057f89 */ /* 0x001e3400000e0000 */
[----:B------:R-:W-:Y:S01]  /*16010*/  @!P1 LEA R6, R8, UR38, 0x1 ;  /* 0x0000002608069c11 */ /* 0x000fe2000f8e08ff */
[----:B------:R-:W1:Y:S04]  /*16020*/  SHFL.IDX PT, R4, R3, 0x2, 0x181f ;  /* 0x00581f0003047f89 */ /* 0x000e6800000e0000 */
[----:B------:R-:W2:Y:S04]  /*16030*/  SHFL.IDX PT, R0, R0, 0x3, 0x181f ;  /* 0x00781f0000007f89 */ /* 0x000ea800000e0000 */
[----:B------:R-:W3:Y:S01]  /*16040*/  SHFL.IDX PT, R3, R3, 0x3, 0x181f ;  /* 0x00781f0003037f89 */ /* 0x000ee200000e0000 */
[----:B0-----:R-:W-:-:S05]  /*16050*/  @!P1 LEA R5, P2, R10, R5, 0x1 ;  /* 0x000000050a059211 */ /* 0x001fca00078408ff */
[----:B-1----:R-:W-:-:S05]  /*16060*/  @!P1 IMAD.X R4, RZ, RZ, R4, P2 ;  /* 0x000000ffff049224 */ /* 0x002fca00010e0604 */
[----:B------:R-:W-:-:S04]  /*16070*/  @!P1 LOP3.LUT R5, R5, R4, RZ, 0x3c, !PT ;  /* 0x0000000405059212 */ /* 0x000fc800078e3cff */
[----:B------:R-:W-:-:S04]  /*16080*/  @!P1 LOP3.LUT R4, R5, R4, RZ, 0x3c, !PT ;  /* 0x0000000405049212 */ /* 0x000fc800078e3cff */
[----:B------:R-:W-:-:S05]  /*16090*/  @!P1 LOP3.LUT R5, R5, R4, RZ, 0x3c, !PT ;  /* 0x0000000405059212 */ /* 0x000fca00078e3cff */
[----:B--23--:R0:W-:Y:S02]  /*160a0*/  @!P1 LDGSTS.E.BYPASS.LTC128B.128 [R6+0x21400], desc[UR6][R4.64], !P0 ;  /* 0x2140000004069fae */ /* 0x00c1e4000c101d46 */
.L_x_5211:
[----:B0-----:R-:W2:Y:S01]  /*160b0*/  LDL R4, [R1+0x4] ;  /* 0x0000040001047983 */ /* 0x001ea20000100800 */
        /* <DEDUP_REMOVED lines=14> */
[----:B-1----:R-:W1:Y:S01]  /*161a0*/  LDC.64 R2, c[0x0][0x3d8] ;  /* 0x0000f600ff027b82 */ /* 0x002e620000000a00 */
[----:B------:R-:W-:Y:S01]  /*161b0*/  NOP ;  /* 0x0000000000007918 */ /* 0x000fe20000000000 */
[C---:B-1----:R-:W-:Y:S01]  /*161c0*/  IMAD R0, R2.reuse, UR43, RZ ;  /* 0x0000002b02007c24 */ /* 0x042fe2000f8e02ff */
[----:B------:R-:W-:Y:S01]  /*161d0*/  UIADD3 UR4, UR38, 0x26400, URZ ;  /* 0x0002640026047890 */ /* 0x000fe2000fffe03f */
[----:B0-----:R-:W-:Y:S01]  /*161e0*/  IMAD.WIDE.U32 R4, R2, UR36, RZ ;  /* 0x0000002402047c25 */ /* 0x001fe2000f8e00ff */
        /* <DEDUP_REMOVED lines=24> */
.L_x_5106:
[----:B------:R-:W2:Y:S01]  /*16370*/  LDL.LU.64 R8, [R1+0x28] ;  /* 0x0000280001087983 */ /* 0x000ea20000300a00 */
[----:B------:R-:W1:Y:S01]  /*16380*/  LDC R7, c[0x0][0x448] ;  /* 0x00011200ff077b82 */ /* 0x000e620000000800 */
[----:B------:R-:W-:Y:S02]  /*16390*/  ULDC.64 UR4, c[0x0][0x3e0] ;  /* 0x0000f80000047ab9 */ /* 0x000fe40000000a00 */
[----:B0-----:R-:W2:Y:S04]  /*163a0*/  LDL.LU.64 R2, [R1+0x10] ;  /* 0x0000100001027983 */ /* 0x001ea80000300a00 */
[----:B------:R-:W3:Y:S01]  /*163b0*/  LDL.LU R6, [R1+0x8] ;  /* 0x0000080001067983 */ /* 0x000ee20000300800 */
[----:B------:R-:W0:Y:S01]  /*163c0*/  S2R R0, SR_CTAID.Z ;  /* 0x0000000000007919 */ /* 0x000e220000002700 */
[----:B------:R-:W4:Y:S01]  /*163d0*/  S2R R4, SR_CTAID.Z ;  /* 0x0000000000047919 */ /* 0x000f220000002700 */
[----:B-1----:R-:W-:-:S02]  /*163e0*/  ISETP.NE.AND P0, PT, R7, 0x1, PT ;  /* 0x000000010700780c */ /* 0x002fc40003f05270 */
[----:B0-----:R-:W-:-:S05]  /*163f0*/  SHF.R.S32.HI R0, RZ, 0x1f, R0 ;  /* 0x0000001fff007819 */ /* 0x001fca0000011400 */
[----:B------:R-:W-:-:S04]  /*16400*/  IMAD R0, R0, UR4, RZ ;  /* 0x0000000400007c24 */ /* 0x000fc8000f8e02ff */
[----:B----4-:R-:W-:Y:S02]  /*16410*/  IMAD R5, R4, UR5, R0 ;  /* 0x0000000504057c24 */ /* 0x010fe4000f8e0200 */
[----:B------:R-:W0:Y:S01]  /*16420*/  @P0 LDC R0, c[0x0][0x450] ;  /* 0x00011400ff000b82 */ /* 0x000e220000000800 */
[----:B------:R-:W-:Y:S01]  /*16430*/  LOP3.LUT R17, R17, 0xfffffff7, RZ, 0xc0, !PT ;  /* 0xfffffff711117812 */ /* 0x000fe200078ec0ff */
[----:B--2---:R-:W-:-:S04]  /*16440*/  IMAD.MOV.U32 R2, RZ, RZ, R8 ;  /* 0x000000ffff027224 */ /* 0x004fc800078e0008 */
[----:B------:R-:W-:Y:S01]  /*16450*/  IMAD.WIDE.U32 R2, R4, UR4, R2 ;  /* 0x0000000404027c25 */ /* 0x000fe2000f8e0002 */
[----:B------:R-:W1:Y:S01]  /*16460*/  S2R R8, SR_TID.X ;  /* 0x0000000000087919 */ /* 0x000e620000002100 */
[----:B------:R-:W-:Y:S02]  /*16470*/  ULDC.64 UR4, c[0x0][0x3d0] ;  /* 0x0000f40000047ab9 */ /* 0x000fe40000000a00 */
[----:B------:R-:W-:Y:S02]  /*16480*/  IMAD.IADD R3, R3, 0x1, R5 ;  /* 0x0000000103037824 */ /* 0x000fe400078e0205 */
[----:B------:R-:W2:Y:S01]  /*16490*/  @P0 LDC R5, c[0x0][0x44c] ;  /* 0x00011300ff050b82 */ /* 0x000ea20000000800 */
[----:B---3--:R-:W-:Y:S02]  /*164a0*/  IMAD.MOV.U32 R4, RZ, RZ, R6 ;  /* 0x000000ffff047224 */ /* 0x008fe400078e0006 */
[----:B--2---:R-:W-:-:S05]  /*164b0*/  @P0 IMAD.HI.U32 R5, R6, R5, RZ ;  /* 0x0000000506050227 */ /* 0x004fca00078e00ff */
[----:B0-----:R-:W-:-:S04]  /*164c0*/  @P0 SHF.R.U32.HI R4, RZ, R0, R5 ;  /* 0x00000000ff040219 */ /* 0x001fc80000011605 */
[--C-:B------:R-:W-:Y:S01]  /*164d0*/  SHF.R.S32.HI R5, RZ, 0x1f, R4.reuse ;  /* 0x0000001fff057819 */ /* 0x100fe20000011404 */
[----:B------:R-:W-:-:S04]  /*164e0*/  IMAD.MOV R0, RZ, RZ, -R4 ;  /* 0x000000ffff007224 */ /* 0x000fc800078e0a04 */
[----:B------:R-:W-:Y:S02]  /*164f0*/  IMAD R0, R7, R0, R6 ;  /* 0x0000000007007224 */ /* 0x000fe400078e0206 */
[----:B------:R-:W-:Y:S02]  /*16500*/  IMAD R5, R5, UR4, RZ ;  /* 0x0000000405057c24 */ /* 0x000fe4000f8e02ff */
[----:B------:R-:W-:-:S04]  /*16510*/  IMAD.WIDE.U32 R2, R4, UR4, R2 ;  /* 0x0000000404027c25 */ /* 0x000fc8000f8e0002 */
[----:B------:R-:W-:Y:S01]  /*16520*/  IMAD R5, R4, UR5, R5 ;  /* 0x0000000504057c24 */ /* 0x000fe2000f8e0205 */
[----:B------:R-:W-:Y:S01]  /*16530*/  SHF.R.S32.HI R4, RZ, 0x1f, R0 ;  /* 0x0000001fff047819 */ /* 0x000fe20000011400 */
[----:B------:R-:W-:Y:S02]  /*16540*/  ULDC.64 UR4, c[0x0][0x3c8] ;  /* 0x0000f20000047ab9 */ /* 0x000fe40000000a00 */
[----:B------:R-:W-:Y:S02]  /*16550*/  IMAD.IADD R3, R3, 0x1, R5 ;  /* 0x0000000103037824 */ /* 0x000fe400078e0205 */
[----:B------:R-:W-:Y:S02]  /*16560*/  IMAD R4, R4, UR4, RZ ;  /* 0x0000000404047c24 */ /* 0x000fe4000f8e02ff */
[----:B------:R-:W-:-:S04]  /*16570*/  IMAD.WIDE.U32 R2, R0, UR4, R2 ;  /* 0x0000000400027c25 */ /* 0x000fc8000f8e0002 */
[----:B------:R-:W-:Y:S01]  /*16580*/  IMAD R5, R0, UR5, R4 ;  /* 0x0000000500057c24 */ /* 0x000fe2000f8e0204 */
[----:B------:R-:W-:Y:S01]  /*16590*/  ULDC.64 UR4, c[0x0][0x390] ;  /* 0x0000e40000047ab9 */ /* 0x000fe20000000a00 */
[----:B-1----:R-:W-:Y:S01]  /*165a0*/  IMAD.SHL.U32 R10, R8, 0x8, RZ ;  /* 0x00000008080a7824 */ /* 0x002fe200078e00ff */
[----:B------:R-:W-:Y:S01]  /*165b0*/  LEA R0, P0, R2, UR4, 0x1 ;  /* 0x0000000402007c11 */ /* 0x000fe2000f8008ff */
[----:B------:R-:W-:Y:S01]  /*165c0*/  IMAD.IADD R3, R3, 0x1, R5 ;  /* 0x0000000103037824 */ /* 0x000fe200078e0205 */
[----:B------:R-:W-:Y:S02]  /*165d0*/  ULDC UR4, c[0x0][0x3b8] ;  /* 0x0000ee0000047ab9 */ /* 0x000fe40000000800 */
[----:B------:R-:W-:Y:S02]  /*165e0*/  LOP3.LUT R10, R10, 0x38, RZ, 0xc0, !PT ;  /* 0x000000380a0a7812 */ /* 0x000fe400078ec0ff */
        /* <DEDUP_REMOVED lines=134> */
.L_x_5221:
        /* <DEDUP_REMOVED lines=38> */
.L_x_5109:
[----:B------:R-:W-:Y:S05]  /*170b0*/  BSYNC B0 ;  /* 0x0000000000007941 */ /* 0x000fea0003800000 */
.L_x_5108:
        /* <DEDUP_REMOVED lines=9> */
.L_x_5222:
        /* <DEDUP_REMOVED lines=9> */
.L_x_5223:
        /* <DEDUP_REMOVED lines=8> */
.L_x_5115:
[----:B------:R-:W-:Y:S05]  /*17260*/  BSYNC B1 ;  /* 0x0000000000017941 */ /* 0x000fea0003800000 */
.L_x_5114:
        /* <DEDUP_REMOVED lines=11> */
.L_x_5116:
        /* <DEDUP_REMOVED lines=13> */
.L_x_5117:
        /* <DEDUP_REMOVED lines=13> */
.L_x_5118:
        /* <DEDUP_REMOVED lines=13> */
.L_x_5119:
        /* <DEDUP_REMOVED lines=13> */
.L_x_5120:
        /* <DEDUP_REMOVED lines=13> */
.L_x_5121:
        /* <DEDUP_REMOVED lines=13> */
.L_x_5122:
        /* <DEDUP_REMOVED lines=13> */
.L_x_5123:
        /* <DEDUP_REMOVED lines=8> */
.L_x_5112:
[----:B------:R-:W-:Y:S05]  /*17950*/  BSYNC B0 ;  /* 0x0000000000007941 */ /* 0x000fea0003800000 */
.L_x_5111:
[----:B0-----:R-:W3:Y:S01]  /*17960*/  LDL.LU R3, [R1+0x20] ;  /* 0x0000200001037983 */ /* 0x001ee20000300800 */
[----:B------:R-:W-:Y:S02]  /*17970*/  IMAD.MOV.U32 R9, RZ, RZ, RZ ;  /* 0x000000ffff097224 */ /* 0x000fe400078e00ff */
[----:B-1----:R-:W-:Y:S02]  /*17980*/  IMAD.MOV.U32 R6, RZ, RZ, 0x1 ;  /* 0x00000001ff067424 */ /* 0x002fe400078e00ff */
[----:B---3--:R-:W-:-:S05]  /*17990*/  VIADD R8, R3, 0xfffffffe ;  /* 0xfffffffe03087836 */ /* 0x008fca0000000000 */
        /* <DEDUP_REMOVED lines=19> */
[----:B0-----:R-:W-:-:S03]  /*17ad0*/  LOP3.LUT R10, R4, 0x1f, RZ, 0xc0, !PT ;  /* 0x0000001f040a7812 */ /* 0x001fc600078ec0ff */
[----:B------:R-:W-:-:S05]  /*17ae0*/  IMAD.IADD R2, R2, 0x1, R3 ;  /* 0x0000000102027824 */ /* 0x000fca00078e0203 */
[----:B------:R-:W-:Y:S01]  /*17af0*/  LOP3.LUT R11, R2, 0x1, RZ, 0xc0, !PT ;  /* 0x00000001020b7812 */ /* 0x000fe200078ec0ff */
[----:B------:R-:W-:Y:S06]  /*17b00*/  @!P0 BRA `(.L_x_5124) ;  /* 0x0000001400e08947 */ /* 0x000fec0003800000 */
[----:B------:R-:W-:Y:S01]  /*17b10*/  BSSY B0, `(.L_x_5124) ;  /* 0x0000177000007945 */ /* 0x000fe20003800000 */
[----:B------:R-:W-:Y:S02]  /*17b20*/  IMAD.IADD R7, R2, 0x1, -R11 ;  /* 0x0000000102077824 */ /* 0x000fe400078e0a0b */
[----:B------:R-:W-:-:S07]  /*17b30*/  IMAD.MOV.U32 R0, RZ, RZ, 0x1 ;  /* 0x00000001ff007424 */ /* 0x000fce00078e00ff */
.L_x_5165:
        /* <DEDUP_REMOVED lines=28> */
.L_x_5127:
[----:B------:R-:W1:Y:S01]  /*17d00*/  S2R R2, SR_TID.X ;  /* 0x0000000000027919 */ /* 0x000e620000002100 */
[----:B------:R-:W-:Y:S01]  /*17d10*/  BSSY B2, `(.L_x_5128) ;  /* 0x0000006000027945 */ /* 0x000fe20003800000 */
[----:B-1----:R-:W-:Y:S02]  /*17d20*/  LOP3.LUT R3, R2, 0x7f, RZ, 0xc0, !PT ;  /* 0x0000007f02037812 */ /* 0x002fe400078ec0ff */
[----:B------:R-:W-:Y:S02]  /*17d30*/  SHF.L.U32 R2, R0, 0x1f, RZ ;  /* 0x0000001f00027819 */ /* 0x000fe400000006ff */
[----:B------:R-:W-:Y:S02]  /*17d40*/  ISETP.NE.AND P2, PT, R3, RZ, PT ;  /* 0x000000ff0300720c */ /* 0x000fe40003f45270 */
[----:B------:R-:W1:Y:S02]  /*17d50*/  SYNCS.PHASECHK.TRANS64.TRYWAIT P0, [UR38+0x38848], R2 ;  /* 0x03884802ff0075a7 */ /* 0x000e640008000166 */
[----:B-1----:R-:W-:Y:S09]  /*17d60*/  @!P0 BRA `(.L_x_5129) ;  /* 0x0000003800348947 */ /* 0x002ff20003800000 */
.L_x_5224:
[----:B------:R-:W-:Y:S05]  /*17d70*/  BSYNC B2 ;  /* 0x0000000000027941 */ /* 0x000fea0003800000 */
.L_x_5128:
[----:B------:R-:W-:Y:S04]  /*17d80*/  BSSY B2, `(.L_x_5130) ;  /* 0x0000007000027945 */ /* 0x000fe80003800000 */
[----:B------:R-:W-:Y:S05]  /*17d90*/  @P2 BRA `(.L_x_5131) ;  /* 0x0000000000142947 */ /* 0x000fea0003800000 */
[----:B------:R-:W-:Y:S01]  /*17da0*/  ISETP.NE.AND P0, PT, R10, RZ, PT ;  /* 0x000000ff0a00720c */ /* 0x000fe20003f05270 */
[----:B-1----:R-:W-:-:S04]  /*17db0*/  IMAD.MOV.U32 R3, RZ, RZ, 0x2000 ;  /* 0x00002000ff037424 */ /* 0x002fc800078e00ff */
[----:B------:R3:W-:Y:S08]  /*17dc0*/  SYNCS.ARRIVE.TRANS64 RZ, [UR38+0x38838], R3 ;  /* 0x03883803ffff79a7 */ /* 0x0007f00008000026 */
[----:B---3--:R-:W-:Y:S05]  /*17dd0*/  @!P0 BRA `(.L_x_5131) ;  /* 0x0000000000048947 */ /* 0x008fea0003800000 */
[----:B------:R-:W-:Y:S01]  /*17de0*/  BPT.TRAP 0x1 ;  /* 0x000000040000795c */ /* 0x000fe20000300000 */
.L_x_5131:
[----:B------:R-:W-:Y:S05]  /*17df0*/  BSYNC B2 ;  /* 0x0000000000027941 */ /* 0x000fea0003800000 */
.L_x_5130:
        /* <DEDUP_REMOVED lines=11> */
.L_x_5132:
        /* <DEDUP_REMOVED lines=10> */
.L_x_5225:
[----:B------:R-:W-:Y:S05]  /*17f50*/  BSYNC B2 ;  /* 0x0000000000027941 */ /* 0x000fea0003800000 */
.L_x_5133:
        /* <DEDUP_REMOVED lines=9> */
.L_x_5136:
[----:B------:R-:W-:Y:S05]  /*17ff0*/  BSYNC B2 ;  /* 0x0000000000027941 */ /* 0x000fea0003800000 */
.L_x_5135:
        /* <DEDUP_REMOVED lines=9> */
.L_x_5137:
        /* <DEDUP_REMOVED lines=13> */
.L_x_5138:
        /* <DEDUP_REMOVED lines=13> */
.L_x_5139:
        /* <DEDUP_REMOVED lines=13> */
.L_x_5140:
        /* <DEDUP_REMOVED lines=13> */
.L_x_5141:
        /* <DEDUP_REMOVED lines=13> */
.L_x_5142:
        /* <DEDUP_REMOVED lines=13> */
.L_x_5143:
        /* <DEDUP_REMOVED lines=13> */
.L_x_5144:
        /* <DEDUP_REMOVED lines=8> */
.L_x_5126:
[----:B------:R-:W-:Y:S05]  /*186c0*/  BSYNC B1 ;  /* 0x0000000000017941 */ /* 0x000fea0003800000 */
.L_x_5125:
        /* <DEDUP_REMOVED lines=27> */
.L_x_5147:
[----:B------:R-:W1:Y:S01]  /*18880*/  S2R R2, SR_TID.X ;  /* 0x0000000000027919 */ /* 0x000e620000002100 */
[----:B------:R-:W-:Y:S01]  /*18890*/  BSSY B2, `(.L_x_5148) ;  /* 0x0000006000027945 */ /* 0x000fe20003800000 */
[----:B-1----:R-:W-:Y:S02]  /*188a0*/  LOP3.LUT R3, R2, 0x7f, RZ, 0xc0, !PT ;  /* 0x0000007f02037812 */ /* 0x002fe400078ec0ff */
[----:B------:R-:W-:Y:S02]  /*188b0*/  SHF.L.U32 R2, R0, 0x1f, RZ ;  /* 0x0000001f00027819 */ /* 0x000fe400000006ff */
[----:B------:R-:W-:Y:S02]  /*188c0*/  ISETP.NE.AND P2, PT, R3, RZ, PT ;  /* 0x000000ff0300720c */ /* 0x000fe40003f45270 */
[----:B------:R-:W1:Y:S02]  /*188d0*/  SYNCS.PHASECHK.TRANS64.TRYWAIT P0, [UR38+0x38840], R2 ;  /* 0x03884002ff0075a7 */ /* 0x000e640008000166 */
[----:B-1----:R-:W-:Y:S09]  /*188e0*/  @!P0 BRA `(.L_x_5149) ;  /* 0x0000002c00848947 */ /* 0x002ff20003800000 */
.L_x_5226:
[----:B------:R-:W-:Y:S05]  /*188f0*/  BSYNC B2 ;  /* 0x0000000000027941 */ /* 0x000fea0003800000 */
.L_x_5148:
[----:B------:R-:W-:Y:S04]  /*18900*/  BSSY B2, `(.L_x_5150) ;  /* 0x0000007000027945 */ /* 0x000fe80003800000 */
[----:B------:R-:W-:Y:S05]  /*18910*/  @P2 BRA `(.L_x_5151) ;  /* 0x0000000000142947 */ /* 0x000fea0003800000 */
[----:B------:R-:W-:Y:S01]  /*18920*/  ISETP.NE.AND P0, PT, R10, RZ, PT ;  /* 0x000000ff0a00720c */ /* 0x000fe20003f05270 */
[----:B-1----:R-:W-:-:S04]  /*18930*/  IMAD.MOV.U32 R3, RZ, RZ, 0x2000 ;  /* 0x00002000ff037424 */ /* 0x002fc800078e00ff */
[----:B------:R3:W-:Y:S08]  /*18940*/  SYNCS.ARRIVE.TRANS64 RZ, [UR38+0x38830], R3 ;  /* 0x03883003ffff79a7 */ /* 0x0007f00008000026 */
[----:B---3--:R-:W-:Y:S05]  /*18950*/  @!P0 BRA `(.L_x_5151) ;  /* 0x0000000000048947 */ /* 0x008fea0003800000 */
[----:B------:R-:W-:Y:S01]  /*18960*/  BPT.TRAP 0x1 ;  /* 0x000000040000795c */ /* 0x000fe20000300000 */
.L_x_5151:
[----:B------:R-:W-:Y:S05]  /*18970*/  BSYNC B2 ;  /* 0x0000000000027941 */ /* 0x000fea0003800000 */
.L_x_5150:
        /* <DEDUP_REMOVED lines=11> */
.L_x_5152:
        /* <DEDUP_REMOVED lines=11> */
.L_x_5227:
[----:B------:R-:W-:Y:S05]  /*18ae0*/  BSYNC B2 ;  /* 0x0000000000027941 */ /* 0x000fea0003800000 */
.L_x_5153:
        /* <DEDUP_REMOVED lines=9> */
.L_x_5156:
[----:B------:R-:W-:Y:S05]  /*18b80*/  BSYNC B2 ;  /* 0x0000000000027941 */ /* 0x000fea0003800000 */
.L_x_5155:
        /* <DEDUP_REMOVED lines=9> */
.L_x_5157:
        /* <DEDUP_REMOVED lines=13> */
.L_x_5158:
        /* <DEDUP_REMOVED lines=13> */
.L_x_5159:
        /* <DEDUP_REMOVED lines=13> */
.L_x_5160:
        /* <DEDUP_REMOVED lines=13> */
.L_x_5161:
        /* <DEDUP_REMOVED lines=13> */
.L_x_5162:
        /* <DEDUP_REMOVED lines=13> */
.L_x_5163:
        /* <DEDUP_REMOVED lines=13> */
.L_x_5164:
        /* <DEDUP_REMOVED lines=8> */
.L_x_5146:
[----:B------:R-:W-:Y:S05]  /*19250*/  BSYNC B1 ;  /* 0x0000000000017941 */ /* 0x000fea0003800000 */
.L_x_5145:
[----:B------:R-:W-:Y:S01]  /*19260*/  VIADD R8, R8, 0xfffffffe ;  /* 0xfffffffe08087836 */ /* 0x000fe20000000000 */
[----:B------:R-:W-:Y:S06]  /*19270*/  @P1 BRA `(.L_x_5165) ;  /* 0xffffffe800301947 */ /* 0x000fec000383ffff */
[----:B------:R-:W-:Y:S05]  /*19280*/  BSYNC B0 ;  /* 0x0000000000007941 */ /* 0x000fea0003800000 */
.L_x_5124:
        /* <DEDUP_REMOVED lines=26> */
.L_x_5168:
[----:B------:R-:W1:Y:S01]  /*19430*/  S2R R2, SR_TID.X ;  /* 0x0000000000027919 */ /* 0x000e620000002100 */
[----:B------:R-:W-:Y:S01]  /*19440*/  BSSY B1, `(.L_x_5169) ;  /* 0x0000006000017945 */ /* 0x000fe20003800000 */
[----:B-1----:R-:W-:Y:S02]  /*19450*/  LOP3.LUT R3, R2, 0x7f, RZ, 0xc0, !PT ;  /* 0x0000007f02037812 */ /* 0x002fe400078ec0ff */
[----:B------:R-:W-:Y:S02]  /*19460*/  SHF.L.U32 R2, R0, 0x1f, RZ ;  /* 0x0000001f00027819 */ /* 0x000fe400000006ff */
[----:B------:R-:W-:Y:S02]  /*19470*/  ISETP.NE.AND P1, PT, R3, RZ, PT ;  /* 0x000000ff0300720c */ /* 0x000fe40003f25270 */
[----:B------:R-:W1:Y:S02]  /*19480*/  SYNCS.PHASECHK.TRANS64.TRYWAIT P0, [UR38+0x38848], R2 ;  /* 0x03884802ff0075a7 */ /* 0x000e640008000166 */
[----:B-1----:R-:W-:Y:S09]  /*19490*/  @!P0 BRA `(.L_x_5170) ;  /* 0x0000002000c88947 */ /* 0x002ff20003800000 */
.L_x_5228:
[----:B------:R-:W-:Y:S05]  /*194a0*/  BSYNC B1 ;  /* 0x0000000000017941 */ /* 0x000fea0003800000 */
.L_x_5169:
[----:B------:R-:W-:Y:S04]  /*194b0*/  BSSY B1, `(.L_x_5171) ;  /* 0x0000007000017945 */ /* 0x000fe80003800000 */
[----:B------:R-:W-:Y:S05]  /*194c0*/  @P1 BRA `(.L_x_5172) ;  /* 0x0000000000141947 */ /* 0x000fea0003800000 */
[----:B------:R-:W-:Y:S01]  /*194d0*/  ISETP.NE.AND P0, PT, R10, RZ, PT ;  /* 0x000000ff0a00720c */ /* 0x000fe20003f05270 */
[----:B-1----:R-:W-:-:S04]  /*194e0*/  IMAD.MOV.U32 R3, RZ, RZ, 0x2000 ;  /* 0x00002000ff037424 */ /* 0x002fc800078e00ff */
[----:B------:R3:W-:Y:S08]  /*194f0*/  SYNCS.ARRIVE.TRANS64 RZ, [UR38+0x38838], R3 ;  /* 0x03883803ffff79a7 */ /* 0x0007f00008000026 */
[----:B---3--:R-:W-:Y:S05]  /*19500*/  @!P0 BRA `(.L_x_5172) ;  /* 0x0000000000048947 */ /* 0x008fea0003800000 */
[----:B------:R-:W-:Y:S01]  /*19510*/  BPT.TRAP 0x1 ;  /* 0x000000040000795c */ /* 0x000fe20000300000 */
.L_x_5172:
[----:B------:R-:W-:Y:S05]  /*19520*/  BSYNC B1 ;  /* 0x0000000000017941 */ /* 0x000fea0003800000 */
.L_x_5171:
        /* <DEDUP_REMOVED lines=11> */
.L_x_5173:
        /* <DEDUP_REMOVED lines=11> */
.L_x_5229:
[----:B------:R-:W-:Y:S05]  /*19690*/  BSYNC B1 ;  /* 0x0000000000017941 */ /* 0x000fea0003800000 */
.L_x_5174:
        /* <DEDUP_REMOVED lines=9> */
.L_x_5177:
[----:B------:R-:W-:Y:S05]  /*19730*/  BSYNC B1 ;  /* 0x0000000000017941 */ /* 0x000fea0003800000 */
.L_x_5176:
        /* <DEDUP_REMOVED lines=9> */
.L_x_5178:
        /* <DEDUP_REMOVED lines=13> */
.L_x_5179:
        /* <DEDUP_REMOVED lines=13> */
.L_x_5180:
        /* <DEDUP_REMOVED lines=13> */
.L_x_5181:
        /* <DEDUP_REMOVED lines=13> */
.L_x_5182:
        /* <DEDUP_REMOVED lines=13> */
.L_x_5183:
        /* <DEDUP_REMOVED lines=13> */
.L_x_5184:
        /* <DEDUP_REMOVED lines=13> */
.L_x_5185:
        /* <DEDUP_REMOVED lines=8> */
.L_x_5167:
[----:B------:R-:W-:Y:S05]  /*19e00*/  BSYNC B0 ;  /* 0x0000000000007941 */ /* 0x000fea0003800000 */
.L_x_5166:
[----:B------:R-:W-:Y:S01]  /*19e10*/  LOP3.LUT R0, R0, 0x1, RZ, 0x3c, !PT ;  /* 0x0000000100007812 */ /* 0x000fe200078e3cff */
[----:B------:R-:W-:Y:S02]  /*19e20*/  IMAD.MOV.U32 R6, RZ, RZ, RZ ;  /* 0x000000ffff067224 */ /* 0x000fe400078e00ff */
[----:B------:R-:W-:-:S07]  /*19e30*/  IMAD.MOV.U32 R9, RZ, RZ, RZ ;  /* 0x000000ffff097224 */ /* 0x000fce00078e00ff */
.L_x_5087:
[----:B------:R-:W1:Y:S01]  /*19e40*/  S2R R3, SR_CgaCtaId ;  /* 0x0000000000037919 */ /* 0x000e620000008800 */
[----:B------:R-:W-:Y:S02]  /*19e50*/  MOV R2, 0x400 ;  /* 0x0000040000027802 */ /* 0x000fe40000000f00 */
[----:B------:R-:W-:Y:S02]  /*19e60*/  SHF.L.U32 R9, R9, 0x1f, RZ ;  /* 0x0000001f09097819 */ /* 0x000fe400000006ff */
[----:B-1----:R-:W-:-:S04]  /*19e70*/  LEA R2, R3, R2, 0x18 ;  /* 0x0000000203027211 */ /* 0x002fc800078ec0ff */
[----:B------:R-:W1:Y:S02]  /*19e80*/  SYNCS.PHASECHK.TRANS64.TRYWAIT P0, [R2+URZ+0x38820], R9 ;  /* 0x03882009020075a7 */ /* 0x000e64000800017f */
[----:B-1----:R-:W-:Y:S05]  /*19e90*/  @!P0 BRA `(.L_x_5186) ;  /* 0x0000001800788947 */ /* 0x002fea0003800000 */
.L_x_5230:
[----:B------:R-:W-:-:S03]  /*19ea0*/  UMOV UR4, 0xffffffff ;  /* 0xffffffff00047882 */ /* 0x000fc60000000000 */
[----:B------:R-:W-:Y:S05]  /*19eb0*/  BRA.DIV UR4, `(.L_x_5187) ;  /* 0x0000001a04847947 */ /* 0x000fea000b800000 */
[----:B------:R-:W3:Y:S02]  /*19ec0*/  S2R R3, SR_TID.X ;  /* 0x0000000000037919 */ /* 0x000ee40000002100 */
[----:B---3--:R-:W-:-:S04]  /*19ed0*/  SHF.R.U32.HI R3, RZ, 0x5, R3 ;  /* 0x00000005ff037819 */ /* 0x008fc80000011603 */
[----:B------:R-:W-:-:S05]  /*19ee0*/  LOP3.LUT R3, R3, 0x3, RZ, 0xc0, !PT ;  /* 0x0000000303037812 */ /* 0x000fca00078ec0ff */
[----:B--2---:R2:W3:Y:S02]  /*19ef0*/  SHFL.IDX PT, R14, R3, RZ, 0x1f ;  /* 0x00001fff030e7589 */ /* 0x0044e400000e0000 */
.L_x_5233:
[----:B---3--:R-:W-:-:S13]  /*19f00*/  ISETP.NE.AND P0, PT, R14, RZ, PT ;  /* 0x000000ff0e00720c */ /* 0x008fda0003f05270 */
[----:B------:R-:W-:Y:S05]  /*19f10*/  @P0 BRA `(.L_x_4991) ;  /* 0x0000000000900947 */ /* 0x000fea0003800000 */
[----:B------:R-:W-:-:S03]  /*19f20*/  UMOV UR4, 0xffffffff ;  /* 0xffffffff00047882 */ /* 0x000fc60000000000 */
[----:B------:R-:W-:Y:S05]  /*19f30*/  BRA.DIV UR4, `(.L_x_5188) ;  /* 0x0000001a04987947 */ /* 0x000fea000b800000 */
[----:B------:R-:W-:-:S13]  /*19f40*/  ELECT P6, URZ, PT ;  /* 0x00000000003f782f */ /* 0x000fda00038c0000 */
.L_x_5236:
        /* <DEDUP_REMOVED lines=8> */
.L_x_5189:
        /* <DEDUP_REMOVED lines=12> */
.L_x_5237:
[----:B------:R-:W3:Y:S02]  /*1a090*/  SYNCS.PHASECHK.TRANS64.TRYWAIT P0, [R5+URZ], R0 ;  /* 0x00000000050075a7 */ /* 0x000ee4000800017f */
[----:B---3--:R-:W-:Y:S05]  /*1a0a0*/  @!P0 BRA `(.L_x_5191) ;  /* 0x0000001800708947 */ /* 0x008fea0003800000 */
.L_x_5238:
[----:B------:R-:W-:Y:S05]  /*1a0b0*/  @!P2 BRA `(.L_x_5192) ;  /* 0x000000000004a947 */ /* 0x000fea0003800000 */
[----:B------:R-:W-:Y:S01]  /*1a0c0*/  BPT.TRAP 0x1 ;  /* 0x000000040000795c */ /* 0x000fe20000300000 */
.L_x_5192:
[----:B-1----:R-:W-:-:S04]  /*1a0d0*/  VIADD R2, R2, 0x38860 ;  /* 0x0003886002027836 */ /* 0x002fc80000000000 */
[----:B---3--:R-:W-:-:S04]  /*1a0e0*/  IMAD R5, R6, 0x8, R2 ;  /* 0x0000000806057824 */ /* 0x008fc800078e0202 */
[----:B------:R-:W1:Y:S02]  /*1a0f0*/  SYNCS.PHASECHK.TRANS64.TRYWAIT P0, [R5+URZ], R4 ;  /* 0x00000004050075a7 */ /* 0x000e64000800017f */
[----:B-1----:R-:W-:Y:S05]  /*1a100*/  @!P0 BRA `(.L_x_5193) ;  /* 0x00000018006c8947 */ /* 0x002fea0003800000 */
.L_x_5239:
[----:B------:R-:W-:-:S07]  /*1a110*/  IMAD R3, R3, 0x8, R2 ;  /* 0x0000000803037824 */ /* 0x000fce00078e0202 */
.L_x_5194:
[----:B---3--:R3:W4:Y:S02]  /*1a120*/  SYNCS.PHASECHK.TRANS64.TRYWAIT P0, [R3+URZ], R0 ;  /* 0x00000000030075a7 */ /* 0x008724000800017f */
[----:B----4-:R-:W-:Y:S05]  /*1a130*/  @!P0 NANOSLEEP.SYNCS 0x989680 ;  /* 0x009896800000895d */ /* 0x010fea0003900000 */
[----:B------:R-:W4:Y:S02]  /*1a140*/  @!P0 SYNCS.PHASECHK.TRANS64 P0, [R3+URZ], R0 ;  /* 0x00000000030085a7 */ /* 0x000f24000800007f */
[----:B----4-:R-:W-:Y:S05]  /*1a150*/  @!P0 BRA `(.L_x_5194) ;  /* 0xfffffffc00f08947 */ /* 0x010fea000383ffff */
.L_x_4991:
[----:B------:R-:W-:Y:S05]  /*1a160*/  BSYNC B6 ;  /* 0x0000000000067941 */ /* 0x000fea0003800000 */
.L_x_4988:
[----:B------:R-:W-:Y:S05]  /*1a170*/  EXIT ;  /* 0x000000000000794d */ /* 0x000fea0003800000 */
.L_x_5011:
[----:B0-----:R0:W1:Y:S02]  /*1a180*/  SYNCS.PHASECHK.TRANS64.TRYWAIT P0, [R199+URZ+0x38800], R4 ;  /* 0x03880004c70075a7 */ /* 0x001064000800017f */
[----:B-1----:R-:W-:Y:S05]  /*1a190*/  @!P0 NANOSLEEP.SYNCS 0x989680 ;  /* 0x009896800000895d */ /* 0x002fea0003900000 */
[----:B------:R-:W1:Y:S02]  /*1a1a0*/  @!P0 SYNCS.PHASECHK.TRANS64 P0, [R199+URZ+0x38800], R4 ;  /* 0x03880004c70085a7 */ /* 0x000e64000800007f */
[----:B-1----:R-:W-:Y:S05]  /*1a1b0*/  @!P0 BRA `(.L_x_5011) ;  /* 0xfffffffc00f08947 */ /* 0x002fea000383ffff */
[----:B------:R-:W-:Y:S05]  /*1a1c0*/  BRA `(.L_x_5195) ;  /* 0xfffffe9800f47947 */ /* 0x000fea000383ffff */
.L_x_5015:
[----:B--2---:R2:W3:Y:S02]  /*1a1d0*/  SYNCS.PHASECHK.TRANS64.TRYWAIT P1, [R199+URZ+0x38830], R4 ;  /* 0x03883004c70075a7 */ /* 0x0044e4000802017f */
[----:B---3--:R-:W-:Y:S05]  /*1a1e0*/  @!P1 NANOSLEEP.SYNCS 0x989680 ;  /* 0x009896800000995d */ /* 0x008fea0003900000 */
[----:B------:R-:W3:Y:S02]  /*1a1f0*/  @!P1 SYNCS.PHASECHK.TRANS64 P1, [R199+URZ+0x38830], R4 ;  /* 0x03883004c70095a7 */ /* 0x000ee4000802007f */
[----:B---3--:R-:W-:Y:S05]  /*1a200*/  @!P1 BRA `(.L_x_5015) ;  /* 0xfffffffc00f09947 */ /* 0x008fea000383ffff */
[----:B------:R-:W-:Y:S05]  /*1a210*/  BRA `(.L_x_5014) ;  /* 0xfffffe9c00407947 */ /* 0x000fea000383ffff */
.L_x_5016:
[----:B---3--:R3:W4:Y:S02]  /*1a220*/  SYNCS.PHASECHK.TRANS64.TRYWAIT P1, [R199+URZ+0x38810], R4 ;  /* 0x03881004c70075a7 */ /* 0x008724000802017f */
[----:B----4-:R-:W-:Y:S05]  /*1a230*/  @!P1 NANOSLEEP.SYNCS 0x989680 ;  /* 0x009896800000995d */ /* 0x010fea0003900000 */
[----:B------:R-:W4:Y:S02]  /*1a240*/  @!P1 SYNCS.PHASECHK.TRANS64 P1, [R199+URZ+0x38810], R4 ;  /* 0x03881004c70095a7 */ /* 0x000f24000802007f */
[----:B----4-:R-:W-:Y:S05]  /*1a250*/  @!P1 BRA `(.L_x_5016) ;  /* 0xfffffffc00f09947 */ /* 0x010fea000383ffff */
[----:B------:R-:W-:Y:S05]  /*1a260*/  BRA `(.L_x_5196) ;  /* 0xfffffea000307947 */ /* 0x000fea000383ffff */
.L_x_5020:
[----:B------:R0:W0:Y:S02]  /*1a270*/  SYNCS.PHASECHK.TRANS64.TRYWAIT P1, [R199+URZ+0x38850], R4 ;  /* 0x03885004c70075a7 */ /* 0x000024000802017f */
[----:B0-----:R-:W-:Y:S05]  /*1a280*/  @!P1 NANOSLEEP.SYNCS 0x989680 ;  /* 0x009896800000995d */ /* 0x001fea0003900000 */
[----:B------:R-:W0:Y:S02]  /*1a290*/  @!P1 SYNCS.PHASECHK.TRANS64 P1, [R199+URZ+0x38850], R4 ;  /* 0x03885004c70095a7 */ /* 0x000e24000802007f */
[----:B0-----:R-:W-:Y:S05]  /*1a2a0*/  @!P1 BRA `(.L_x_5020) ;  /* 0xfffffffc00f09947 */ /* 0x001fea000383ffff */
[----:B------:R-:W-:Y:S05]  /*1a2b0*/  BRA `(.L_x_5019) ;  /* 0xfffffea0005c7947 */ /* 0x000fea000383ffff */
.L_x_5036:
[----:B-1----:R1:W2:Y:S02]  /*1a2c0*/  SYNCS.PHASECHK.TRANS64.TRYWAIT P2, [R204+URZ+0x38830], R203 ;  /* 0x038830cbcc0075a7 */ /* 0x0022a4000804017f */
[----:B--2---:R-:W-:Y:S05]  /*1a2d0*/  @!P2 NANOSLEEP.SYNCS 0x989680 ;  /* 0x009896800000a95d */ /* 0x004fea0003900000 */
[----:B------:R-:W2:Y:S02]  /*1a2e0*/  @!P2 SYNCS.PHASECHK.TRANS64 P2, [R204+URZ+0x38830], R203 ;  /* 0x038830cbcc00a5a7 */ /* 0x000ea4000804007f */
[----:B--2---:R-:W-:Y:S05]  /*1a2f0*/  @!P2 BRA `(.L_x_5036) ;  /* 0xfffffffc00f0a947 */ /* 0x004fea000383ffff */
[----:B------:R-:W-:Y:S05]  /*1a300*/  BRA `(.L_x_5035) ;  /* 0xfffffed400447947 */ /* 0x000fea000383ffff */
.L_x_5040:
[----:B---3--:R3:W4:Y:S02]  /*1a310*/  SYNCS.PHASECHK.TRANS64.TRYWAIT P2, [R204+URZ+0x38850], R203 ;  /* 0x038850cbcc0075a7 */ /* 0x008724000804017f */
[----:B----4-:R-:W-:Y:S05]  /*1a320*/  @!P2 NANOSLEEP.SYNCS 0x989680 ;  /* 0x009896800000a95d */ /* 0x010fea0003900000 */
[----:B------:R-:W4:Y:S02]  /*1a330*/  @!P2 SYNCS.PHASECHK.TRANS64 P2, [R204+URZ+0x38850], R203 ;  /* 0x038850cbcc00a5a7 */ /* 0x000f24000804007f */
[----:B----4-:R-:W-:Y:S05]  /*1a340*/  @!P2 BRA `(.L_x_5040) ;  /* 0xfffffffc00f0a947 */ /* 0x010fea000383ffff */
[----:B------:R-:W-:Y:S05]  /*1a350*/  BRA `(.L_x_5039) ;  /* 0xfffffed800107947 */ /* 0x000fea000383ffff */
.L_x_5057:
[----:B-1----:R1:W3:Y:S02]  /*1a360*/  SYNCS.PHASECHK.TRANS64.TRYWAIT P3, [R184+URZ+0x38830], R23 ;  /* 0x03883017b80075a7 */ /* 0x0022e4000806017f */
[----:B---3--:R-:W-:Y:S05]  /*1a370*/  @!P3 NANOSLEEP.SYNCS 0x989680 ;  /* 0x009896800000b95d */ /* 0x008fea0003900000 */
[----:B------:R-:W3:Y:S02]  /*1a380*/  @!P3 SYNCS.PHASECHK.TRANS64 P3, [R184+URZ+0x38830], R23 ;  /* 0x03883017b800b5a7 */ /* 0x000ee4000806007f */
[----:B---3--:R-:W-:Y:S05]  /*1a390*/  @!P3 BRA `(.L_x_5057) ;  /* 0xfffffffc00f0b947 */ /* 0x008fea000383ffff */
[----:B------:R-:W-:Y:S05]  /*1a3a0*/  BRA `(.L_x_5056) ;  /* 0xffffff0c00e87947 */ /* 0x000fea000383ffff */
.L_x_5061:
[----:B---3--:R3:W4:Y:S02]  /*1a3b0*/  SYNCS.PHASECHK.TRANS64.TRYWAIT P3, [R184+URZ+0x38850], R23 ;  /* 0x03885017b80075a7 */ /* 0x008724000806017f */
[----:B----4-:R-:W-:Y:S05]  /*1a3c0*/  @!P3 NANOSLEEP.SYNCS 0x989680 ;  /* 0x009896800000b95d */ /* 0x010fea0003900000 */
[----:B------:R-:W4:Y:S02]  /*1a3d0*/  @!P3 SYNCS.PHASECHK.TRANS64 P3, [R184+URZ+0x38850], R23 ;  /* 0x03885017b800b5a7 */ /* 0x000f24000806007f */
[----:B----4-:R-:W-:Y:S05]  /*1a3e0*/  @!P3 BRA `(.L_x_5061) ;  /* 0xfffffffc00f0b947 */ /* 0x010fea000383ffff */
[----:B------:R-:W-:Y:S05]  /*1a3f0*/  BRA `(.L_x_5060) ;  /* 0xffffff1000707947 */ /* 0x000fea000383ffff */
.L_x_5067:
[----:B-1----:R1:W2:Y:S02]  /*1a400*/  SYNCS.PHASECHK.TRANS64.TRYWAIT P2, [R202+URZ+0x38830], R189 ;  /* 0x038830bdca0075a7 */ /* 0x0022a4000804017f */
[----:B--2---:R-:W-:Y:S05]  /*1a410*/  @!P2 NANOSLEEP.SYNCS 0x989680 ;  /* 0x009896800000a95d */ /* 0x004fea0003900000 */
[----:B------:R-:W2:Y:S02]  /*1a420*/  @!P2 SYNCS.PHASECHK.TRANS64 P2, [R202+URZ+0x38830], R189 ;  /* 0x038830bdca00a5a7 */ /* 0x000ea4000804007f */
[----:B--2---:R-:W-:Y:S05]  /*1a430*/  @!P2 BRA `(.L_x_5067) ;  /* 0xfffffffc00f0a947 */ /* 0x004fea000383ffff */
[----:B------:R-:W-:Y:S05]  /*1a440*/  BRA `(.L_x_5066) ;  /* 0xffffff3800907947 */ /* 0x000fea000383ffff */
.L_x_5071:
[----:B---3--:R3:W4:Y:S02]  /*1a450*/  SYNCS.PHASECHK.TRANS64.TRYWAIT P2, [R202+URZ+0x38850], R189 ;  /* 0x038850bdca0075a7 */ /* 0x008724000804017f */
[----:B----4-:R-:W-:Y:S05]  /*1a460*/  @!P2 NANOSLEEP.SYNCS 0x989680 ;  /* 0x009896800000a95d */ /* 0x010fea0003900000 */
[----:B------:R-:W4:Y:S02]  /*1a470*/  @!P2 SYNCS.PHASECHK.TRANS64 P2, [R202+URZ+0x38850], R189 ;  /* 0x038850bdca00a5a7 */ /* 0x000f24000804007f */
[----:B----4-:R-:W-:Y:S05]  /*1a480*/  @!P2 BRA `(.L_x_5071) ;  /* 0xfffffffc00f0a947 */ /* 0x010fea000383ffff */
[----:B------:R-:W-:Y:S05]  /*1a490*/  BRA `(.L_x_5070) ;  /* 0xffffff3c001c7947 */ /* 0x000fea000383ffff */
.L_x_5098:
[----:B------:R-:W-:Y:S02]  /*1a4a0*/  IMAD.MOV.U32 R13, RZ, RZ, R6 ;  /* 0x000000ffff0d7224 */ /* 0x000fe400078e0006 */
[----:B------:R-:W-:Y:S02]  /*1a4b0*/  IMAD.MOV.U32 R12, RZ, RZ, RZ ;  /* 0x000000ffff0c7224 */ /* 0x000fe400078e00ff */
[----:B------:R-:W-:Y:S02]  /*1a4c0*/  IMAD.MOV.U32 R11, RZ, RZ, 0x1f ;  /* 0x0000001fff0b7424 */ /* 0x000fe400078e00ff */
[----:B------:R-:W-:-:S07]  /*1a4d0*/  IMAD.MOV.U32 R15, RZ, RZ, -0x1 ;  /* 0xffffffffff0f7424 */ /* 0x000fce00078e00ff */
[----:B------:R-:W-:Y:S05]  /*1a4e0*/  WARPSYNC.COLLECTIVE R15, `(.L_x_5197) ;  /* 0x000000000f087348 */ /* 0x000fea0003c00000 */
[----:B------:R0:W1:Y:S02]  /*1a4f0*/  SHFL.IDX P6, R14, R13, R12, R11 ;  /* 0x0000000c0d0e7389 */ /* 0x00006400000c000b */
[----:B01----:R-:W-:Y:S01]  /*1a500*/  ENDCOLLECTIVE ;  /* 0x000000000000791b */ /* 0x003fe20003800000 */
.L_x_5197:
[----:B------:R-:W-:Y:S05]  /*1a510*/  BRA `(.L_x_5198) ;  /* 0xffffffb000047947 */ /* 0x000fea000383ffff */
.L_x_5100:
[----:B------:R-:W-:Y:S01]  /*1a520*/  BSSY B0, `(.L_x_5199) ;  /* 0x0000006000007945 */ /* 0x000fe20003800000 */
[----:B------:R-:W-:-:S07]  /*1a530*/  IMAD.MOV.U32 R15, RZ, RZ, -0x1 ;  /* 0xffffffffff0f7424 */ /* 0x000fce00078e00ff */
[----:B0-----:R-:W-:Y:S05]  /*1a540*/  WARPSYNC.COLLECTIVE R15, `(.L_x_5200) ;  /* 0x000000000f0c7348 */ /* 0x001fea0003c00000 */
[----:B------:R-:W-:Y:S02]  /*1a550*/  ELECT P6, UR62, PT ;  /* 0x00000000003e782f */ /* 0x000fe400038c0000 */
[----:B------:R-:W-:Y:S01]  /*1a560*/  MOV R14, UR62 ;  /* 0x0000003e000e7c02 */ /* 0x000fe20008000f00 */
[----:B0-----:R-:W-:Y:S10]  /*1a570*/  ENDCOLLECTIVE ;  /* 0x000000000000791b */ /* 0x001ff40003800000 */
.L_x_5200:
[----:B------:R-:W-:Y:S05]  /*1a580*/  BSYNC B0 ;  /* 0x0000000000007941 */ /* 0x000fea0003800000 */
.L_x_5199:
[----:B------:R-:W-:Y:S05]  /*1a590*/  BRA `(.L_x_5201) ;  /* 0xffffffb000087947 */ /* 0x000fea000383ffff */
.L_x_5102:
[----:B-1----:R-:W-:-:S04]  /*1a5a0*/  IMAD.U32 R3, RZ, RZ, UR38 ;  /* 0x00000026ff037e24 */ /* 0x002fc8000f8e00ff */
[----:B------:R1:W2:Y:S03]  /*1a5b0*/  SYNCS.PHASECHK.TRANS64.TRYWAIT P0, [R3+URZ+0x38840], R0 ;  /* 0x03884000030075a7 */ /* 0x0002a6000800017f */
[----:B--2---:R-:W-:Y:S05]  /*1a5c0*/  @!P0 NANOSLEEP.SYNCS 0x989680 ;  /* 0x009896800000895d */ /* 0x004fea0003900000 */
[----:B------:R-:W2:Y:S02]  /*1a5d0*/  @!P0 SYNCS.PHASECHK.TRANS64 P0, [R3+URZ+0x38840], R0 ;  /* 0x03884000030085a7 */ /* 0x000ea4000800007f */
[----:B--2---:R-:W-:Y:S05]  /*1a5e0*/  @!P0 BRA `(.L_x_5102) ;  /* 0xfffffffc00ec8947 */ /* 0x004fea000383ffff */
[----:B------:R-:W-:Y:S05]  /*1a5f0*/  BRA `(.L_x_5202) ;  /* 0xffffffb0006c7947 */ /* 0x000fea000383ffff */
.L_x_5105:
        /* <DEDUP_REMOVED lines=8> */
.L_x_5203:
[----:B------:R0:W-:Y:S01]  /*1a680*/  STL [R1+0x4], R9 ;  /* 0x0000040901007387 */ /* 0x0001e20000100800 */
[----:B------:R-:W-:Y:S02]  /*1a690*/  IMAD.MOV.U32 R13, RZ, RZ, R0 ;  /* 0x000000ffff0d7224 */ /* 0x000fe400078e0000 */
[----:B------:R-:W-:-:S07]  /*1a6a0*/  IMAD.MOV.U32 R4, RZ, RZ, R14 ;  /* 0x000000ffff047224 */ /* 0x000fce00078e000e */
[----:B0-----:R-:W-:Y:S05]  /*1a6b0*/  WARPSYNC.COLLECTIVE R15, `(.L_x_5204) ;  /* 0x000000000f087348 */ /* 0x001fea0003c00000 */
[----:B------:R1:W2:Y:S02]  /*1a6c0*/  SHFL.IDX P6, R14, R13, R12, R11 ;  /* 0x0000000c0d0e7389 */ /* 0x0002a400000c000b */
[----:B012---:R-:W-:Y:S01]  /*1a6d0*/  ENDCOLLECTIVE ;  /* 0x000000000000791b */ /* 0x007fe20003800000 */
.L_x_5204:
[----:B------:R-:W-:Y:S01]  /*1a6e0*/  ULDC UR4, c[0x0][0x288] ;  /* 0x0000a20000047ab9 */ /* 0x000fe20000000800 */
[----:B------:R-:W-:Y:S01]  /*1a6f0*/  ULDC.64 UR6, c[0x0][0x208] ;  /* 0x0000820000067ab9 */ /* 0x000fe20000000a00 */
[----:B------:R-:W-:Y:S02]  /*1a700*/  IMAD R2, R7, UR4, RZ ;  /* 0x0000000407027c24 */ /* 0x000fe4000f8e02ff */
[----:B------:R-:W-:-:S03]  /*1a710*/  VIADD R7, R9, 0x10 ;  /* 0x0000001009077836 */ /* 0x000fc60000000000 */
[----:B------:R-:W-:Y:S02]  /*1a720*/  ISETP.GE.AND P1, PT, R9, R2, PT ;  /* 0x000000020900720c */ /* 0x000fe40003f26270 */
[----:B------:R0:W-:Y:S01]  /*1a730*/  STL [R1+0x18], R7 ;  /* 0x0000180701007387 */ /* 0x0001e20000100800 */
[----:B------:R-:W-:Y:S02]  /*1a740*/  IMAD.MOV.U32 R13, RZ, RZ, R3 ;  /* 0x000000ffff0d7224 */ /* 0x000fe400078e0003 */
[----:B------:R-:W-:Y:S02]  /*1a750*/  IMAD.MOV.U32 R12, RZ, RZ, 0x1 ;  /* 0x00000001ff0c7424 */ /* 0x000fe400078e00ff */
[----:B------:R-:W-:-:S06]  /*1a760*/  IMAD.MOV.U32 R6, RZ, RZ, R14 ;  /* 0x000000ffff067224 */ /* 0x000fcc00078e000e */
[----:B------:R-:W-:Y:S02]  /*1a770*/  @!P1 LEA R5, P2, R10, R6, 0x1 ;  /* 0x000000060a059211 */ /* 0x000fe400078408ff */
[----:B------:R-:W-:-:S03]  /*1a780*/  @!P1 LEA R6, R8, UR38, 0x1 ;  /* 0x0000002608069c11 */ /* 0x000fc6000f8e08ff */
        /* <DEDUP_REMOVED lines=9> */
[----:B0-----:R-:W-:-:S12]  /*1a820*/  VIADD R7, R9, 0x20 ;  /* 0x0000002009077836 */ /* 0x001fd80000000000 */
[----:B-1----:R-:W-:Y:S05]  /*1a830*/  WARPSYNC.COLLECTIVE R15, `(.L_x_5205) ;  /* 0x000000000f087348 */ /* 0x002fea0003c00000 */
[----:B------:R0:W2:Y:S02]  /*1a840*/  SHFL.IDX P6, R14, R13, R12, R11 ;  /* 0x0000000c0d0e7389 */ /* 0x0000a400000c000b */
[----:B012---:R-:W-:Y:S01]  /*1a850*/  ENDCOLLECTIVE ;  /* 0x000000000000791b */ /* 0x007fe20003800000 */
.L_x_5205:
[----:B------:R0:W-:Y:S01]  /*1a860*/  STL [R1+0x1c], R7 ;  /* 0x00001c0701007387 */ /* 0x0001e20000100800 */
[----:B------:R-:W-:Y:S01]  /*1a870*/  @!P1 LEA R6, R8, UR38, 0x1 ;  /* 0x0000002608069c11 */ /* 0x000fe2000f8e08ff */
[----:B------:R-:W-:Y:S02]  /*1a880*/  IMAD.MOV.U32 R13, RZ, RZ, R0 ;  /* 0x000000ffff0d7224 */ /* 0x000fe400078e0000 */
[----:B------:R-:W-:-:S07]  /*1a890*/  IMAD.MOV.U32 R4, RZ, RZ, R14 ;  /* 0x000000ffff047224 */ /* 0x000fce00078e000e */
[----:B0-----:R-:W-:Y:S05]  /*1a8a0*/  WARPSYNC.COLLECTIVE R15, `(.L_x_5206) ;  /* 0x000000000f087348 */ /* 0x001fea0003c00000 */
[----:B------:R1:W2:Y:S02]  /*1a8b0*/  SHFL.IDX P6, R14, R13, R12, R11 ;  /* 0x0000000c0d0e7389 */ /* 0x0002a400000c000b */
[----:B012---:R-:W-:Y:S01]  /*1a8c0*/  ENDCOLLECTIVE ;  /* 0x000000000000791b */ /* 0x007fe20003800000 */
.L_x_5206:
        /* <DEDUP_REMOVED lines=17> */
.L_x_5207:
[----:B------:R-:W-:Y:S01]  /*1a9e0*/  @!P1 LEA R6, R8, UR38, 0x1 ;  /* 0x0000002608069c11 */ /* 0x000fe2000f8e08ff */
[----:B------:R-:W-:Y:S02]  /*1a9f0*/  IMAD.MOV.U32 R13, RZ, RZ, R0 ;  /* 0x000000ffff0d7224 */ /* 0x000fe400078e0000 */
[----:B------:R-:W-:-:S07]  /*1aa00*/  IMAD.MOV.U32 R4, RZ, RZ, R14 ;  /* 0x000000ffff047224 */ /* 0x000fce00078e000e */
[----:B------:R-:W-:Y:S05]  /*1aa10*/  WARPSYNC.COLLECTIVE R15, `(.L_x_5208) ;  /* 0x000000000f087348 */ /* 0x000fea0003c00000 */
[----:B------:R0:W1:Y:S02]  /*1aa20*/  SHFL.IDX P6, R14, R13, R12, R11 ;  /* 0x0000000c0d0e7389 */ /* 0x00006400000c000b */
[----:B01----:R-:W-:Y:S01]  /*1aa30*/  ENDCOLLECTIVE ;  /* 0x000000000000791b */ /* 0x003fe20003800000 */
.L_x_5208:
        /* <DEDUP_REMOVED lines=16> */
.L_x_5209:
[----:B------:R-:W-:Y:S02]  /*1ab40*/  IMAD.MOV.U32 R13, RZ, RZ, R0 ;  /* 0x000000ffff0d7224 */ /* 0x000fe400078e0000 */
[----:B------:R-:W-:-:S07]  /*1ab50*/  IMAD.MOV.U32 R3, RZ, RZ, R14 ;  /* 0x000000ffff037224 */ /* 0x000fce00078e000e */
[----:B------:R-:W-:Y:S05]  /*1ab60*/  WARPSYNC.COLLECTIVE R15, `(.L_x_5210) ;  /* 0x000000000f087348 */ /* 0x000fea0003c00000 */
[----:B------:R0:W1:Y:S02]  /*1ab70*/  SHFL.IDX P6, R14, R13, R12, R11 ;  /* 0x0000000c0d0e7389 */ /* 0x00006400000c000b */
[----:B01----:R-:W-:Y:S01]  /*1ab80*/  ENDCOLLECTIVE ;  /* 0x000000000000791b */ /* 0x003fe20003800000 */
.L_x_5210:
[----:B------:R-:W-:Y:S01]  /*1ab90*/  IMAD.MOV.U32 R0, RZ, RZ, R14 ;  /* 0x000000ffff007224 */ /* 0x000fe200078e000e */
[----:B------:R-:W-:Y:S06]  /*1aba0*/  BRA `(.L_x_5211) ;  /* 0xffffffb400407947 */ /* 0x000fec000383ffff */
.L_x_5107:
        /* <DEDUP_REMOVED lines=8> */
.L_x_5213:
[----:B------:R-:W-:Y:S05]  /*1ac30*/  BSYNC B0 ;  /* 0x0000000000007941 */ /* 0x000fea0003800000 */
.L_x_5212:
        /* <DEDUP_REMOVED lines=17> */
.L_x_5214:
        /* <DEDUP_REMOVED lines=49> */
.L_x_5215:
[----:B------:R-:W-:Y:S02]  /*1b060*/  IMAD.MOV.U32 R13, RZ, RZ, R0 ;  /* 0x000000ffff0d7224 */ /* 0x000fe400078e0000 */
[----:B------:R-:W-:-:S07]  /*1b070*/  IMAD.MOV.U32 R8, RZ, RZ, R14 ;  /* 0x000000ffff087224 */ /* 0x000fce00078e000e */
[----:B------:R-:W-:Y:S05]  /*1b080*/  WARPSYNC.COLLECTIVE R15, `(.L_x_5216) ;  /* 0x000000000f087348 */ /* 0x000fea0003c00000 */
[----:B------:R0:W1:Y:S02]  /*1b090*/  SHFL.IDX P6, R14, R13, R12, R11 ;  /* 0x0000000c0d0e7389 */ /* 0x00006400000c000b */
[----:B01----:R-:W-:Y:S01]  /*1b0a0*/  ENDCOLLECTIVE ;  /* 0x000000000000791b */ /* 0x003fe20003800000 */
.L_x_5216:
        /* <DEDUP_REMOVED lines=31> */
.L_x_5217:
[----:B------:R-:W-:Y:S02]  /*1b2a0*/  IMAD.MOV.U32 R13, RZ, RZ, R0 ;  /* 0x000000ffff0d7224 */ /* 0x000fe400078e0000 */
[----:B------:R-:W-:-:S07]  /*1b2b0*/  IMAD.MOV.U32 R2, RZ, RZ, R14 ;  /* 0x000000ffff027224 */ /* 0x000fce00078e000e */
[----:B------:R-:W-:Y:S05]  /*1b2c0*/  WARPSYNC.COLLECTIVE R15, `(.L_x_5218) ;  /* 0x000000000f087348 */ /* 0x000fea0003c00000 */
[----:B------:R0:W1:Y:S02]  /*1b2d0*/  SHFL.IDX P6, R14, R13, R12, R11 ;  /* 0x0000000c0d0e7389 */ /* 0x00006400000c000b */
[----:B01----:R-:W-:Y:S01]  /*1b2e0*/  ENDCOLLECTIVE ;  /* 0x000000000000791b */ /* 0x003fe20003800000 */
.L_x_5218:
        /* <DEDUP_REMOVED lines=35> */
.L_x_5219:
[----:B------:R-:W-:Y:S02]  /*1b520*/  IMAD.MOV.U32 R13, RZ, RZ, R0 ;  /* 0x000000ffff0d7224 */ /* 0x000fe400078e0000 */
[----:B------:R-:W-:-:S07]  /*1b530*/  IMAD.MOV.U32 R6, RZ, RZ, R14 ;  /* 0x000000ffff067224 */ /* 0x000fce00078e000e */
[----:B------:R-:W-:Y:S05]  /*1b540*/  WARPSYNC.COLLECTIVE R15, `(.L_x_5220) ;  /* 0x000000000f087348 */ /* 0x000fea0003c00000 */
[----:B------:R0:W1:Y:S02]  /*1b550*/  SHFL.IDX P6, R14, R13, R12, R11 ;  /* 0x0000000c0d0e7389 */ /* 0x00006400000c000b */
[----:B01----:R-:W-:Y:S01]  /*1b560*/  ENDCOLLECTIVE ;  /* 0x000000000000791b */ /* 0x003fe20003800000 */
.L_x_5220:
[----:B------:R-:W-:Y:S05]  /*1b570*/  BRA `(.L_x_5221) ;  /* 0xffffffb800347947 */ /* 0x000fea000383ffff */
.L_x_5110:
[----:B0-----:R-:W-:-:S04]  /*1b580*/  IMAD.U32 R3, RZ, RZ, UR38 ;  /* 0x00000026ff037e24 */ /* 0x001fc8000f8e00ff */
[----:B------:R0:W3:Y:S03]  /*1b590*/  SYNCS.PHASECHK.TRANS64.TRYWAIT P0, [R3+URZ+0x38820], R2 ;  /* 0x03882002030075a7 */ /* 0x0000e6000800017f */
[----:B---3--:R-:W-:Y:S05]  /*1b5a0*/  @!P0 NANOSLEEP.SYNCS 0x989680 ;  /* 0x009896800000895d */ /* 0x008fea0003900000 */
[----:B------:R-:W3:Y:S02]  /*1b5b0*/  @!P0 SYNCS.PHASECHK.TRANS64 P0, [R3+URZ+0x38820], R2 ;  /* 0x03882002030085a7 */ /* 0x000ee4000800007f */
[----:B---3--:R-:W-:Y:S05]  /*1b5c0*/  @!P0 BRA `(.L_x_5110) ;  /* 0xfffffffc00ec8947 */ /* 0x008fea000383ffff */
[----:B------:R-:W-:Y:S05]  /*1b5d0*/  BRA `(.L_x_5222) ;  /* 0xffffffb800dc7947 */ /* 0x000fea000383ffff */
.L_x_5113:
[----:B0-----:R-:W-:-:S04]  /*1b5e0*/  IMAD.U32 R3, RZ, RZ, UR38 ;  /* 0x00000026ff037e24 */ /* 0x001fc8000f8e00ff */
[----:B------:R0:W3:Y:S03]  /*1b5f0*/  SYNCS.PHASECHK.TRANS64.TRYWAIT P0, [R3+URZ+0x38860], R2 ;  /* 0x03886002030075a7 */ /* 0x0000e6000800017f */
[----:B---3--:R-:W-:Y:S05]  /*1b600*/  @!P0 NANOSLEEP.SYNCS 0x989680 ;  /* 0x009896800000895d */ /* 0x008fea0003900000 */
[----:B------:R-:W3:Y:S02]  /*1b610*/  @!P0 SYNCS.PHASECHK.TRANS64 P0, [R3+URZ+0x38860], R2 ;  /* 0x03886002030085a7 */ /* 0x000ee4000800007f */
[----:B---3--:R-:W-:Y:S05]  /*1b620*/  @!P0 BRA `(.L_x_5113) ;  /* 0xfffffffc00ec8947 */ /* 0x008fea000383ffff */
[----:B------:R-:W-:Y:S05]  /*1b630*/  BRA `(.L_x_5223) ;  /* 0xffffffb800e87947 */ /* 0x000fea000383ffff */
.L_x_5129:
[----:B-1----:R-:W-:-:S04]  /*1b640*/  IMAD.U32 R3, RZ, RZ, UR38 ;  /* 0x00000026ff037e24 */ /* 0x002fc8000f8e00ff */
[----:B------:R1:W3:Y:S03]  /*1b650*/  SYNCS.PHASECHK.TRANS64.TRYWAIT P0, [R3+URZ+0x38848], R2 ;  /* 0x03884802030075a7 */ /* 0x0002e6000800017f */
[----:B---3--:R-:W-:Y:S05]  /*1b660*/  @!P0 NANOSLEEP.SYNCS 0x989680 ;  /* 0x009896800000895d */ /* 0x008fea0003900000 */
[----:B------:R-:W3:Y:S02]  /*1b670*/  @!P0 SYNCS.PHASECHK.TRANS64 P0, [R3+URZ+0x38848], R2 ;  /* 0x03884802030085a7 */ /* 0x000ee4000800007f */
[----:B---3--:R-:W-:Y:S05]  /*1b680*/  @!P0 BRA `(.L_x_5129) ;  /* 0xfffffffc00ec8947 */ /* 0x008fea000383ffff */
[----:B------:R-:W-:Y:S05]  /*1b690*/  BRA `(.L_x_5224) ;  /* 0xffffffc400b47947 */ /* 0x000fea000383ffff */
.L_x_5134:
[----:B01----:R-:W-:-:S04]  /*1b6a0*/  IMAD.U32 R3, RZ, RZ, UR38 ;  /* 0x00000026ff037e24 */ /* 0x003fc8000f8e00ff */
[----:B------:R0:W1:Y:S03]  /*1b6b0*/  SYNCS.PHASECHK.TRANS64.TRYWAIT P0, [R3+URZ+0x38868], R2 ;  /* 0x03886802030075a7 */ /* 0x000066000800017f */
[----:B-1----:R-:W-:Y:S05]  /*1b6c0*/  @!P0 NANOSLEEP.SYNCS 0x989680 ;  /* 0x009896800000895d */ /* 0x002fea0003900000 */
[----:B------:R-:W1:Y:S02]  /*1b6d0*/  @!P0 SYNCS.PHASECHK.TRANS64 P0, [R3+URZ+0x38868], R2 ;  /* 0x03886802030085a7 */ /* 0x000e64000800007f */
[----:B-1----:R-:W-:Y:S05]  /*1b6e0*/  @!P0 BRA `(.L_x_5134) ;  /* 0xfffffffc00ec8947 */ /* 0x002fea000383ffff */
[----:B------:R-:W-:Y:S05]  /*1b6f0*/  BRA `(.L_x_5225) ;  /* 0xffffffc800147947 */ /* 0x000fea000383ffff */
.L_x_5149:
[----:B-1----:R-:W-:-:S04]  /*1b700*/  IMAD.U32 R3, RZ, RZ, UR38 ;  /* 0x00000026ff037e24 */ /* 0x002fc8000f8e00ff */
[----:B------:R1:W3:Y:S03]  /*1b710*/  SYNCS.PHASECHK.TRANS64.TRYWAIT P0, [R3+URZ+0x38840], R2 ;  /* 0x03884002030075a7 */ /* 0x0002e6000800017f */
[----:B---3--:R-:W-:Y:S05]  /*1b720*/  @!P0 NANOSLEEP.SYNCS 0x989680 ;  /* 0x009896800000895d */ /* 0x008fea0003900000 */
[----:B------:R-:W3:Y:S02]  /*1b730*/  @!P0 SYNCS.PHASECHK.TRANS64 P0, [R3+URZ+0x38840], R2 ;  /* 0x03884002030085a7 */ /* 0x000ee4000800007f */
[----:B---3--:R-:W-:Y:S05]  /*1b740*/  @!P0 BRA `(.L_x_5149) ;  /* 0xfffffffc00ec8947 */ /* 0x008fea000383ffff */
[----:B------:R-:W-:Y:S05]  /*1b750*/  BRA `(.L_x_5226) ;  /* 0xffffffd000647947 */ /* 0x000fea000383ffff */
.L_x_5154:
[----:B01----:R-:W-:-:S04]  /*1b760*/  IMAD.U32 R3, RZ, RZ, UR38 ;  /* 0x00000026ff037e24 */ /* 0x003fc8000f8e00ff */
[----:B------:R0:W1:Y:S03]  /*1b770*/  SYNCS.PHASECHK.TRANS64.TRYWAIT P0, [R3+URZ+0x38860], R2 ;  /* 0x03886002030075a7 */ /* 0x000066000800017f */
[----:B-1----:R-:W-:Y:S05]  /*1b780*/  @!P0 NANOSLEEP.SYNCS 0x989680 ;  /* 0x009896800000895d */ /* 0x002fea0003900000 */
[----:B------:R-:W1:Y:S02]  /*1b790*/  @!P0 SYNCS.PHASECHK.TRANS64 P0, [R3+URZ+0x38860], R2 ;  /* 0x03886002030085a7 */ /* 0x000e64000800007f */
[----:B-1----:R-:W-:Y:S05]  /*1b7a0*/  @!P0 BRA `(.L_x_5154) ;  /* 0xfffffffc00ec8947 */ /* 0x002fea000383ffff */
[----:B------:R-:W-:Y:S05]  /*1b7b0*/  BRA `(.L_x_5227) ;  /* 0xffffffd000c87947 */ /* 0x000fea000383ffff */
.L_x_5170:
[----:B-1----:R-:W-:-:S04]  /*1b7c0*/  IMAD.U32 R3, RZ, RZ, UR38 ;  /* 0x00000026ff037e24 */ /* 0x002fc8000f8e00ff */
[----:B------:R1:W3:Y:S03]  /*1b7d0*/  SYNCS.PHASECHK.TRANS64.TRYWAIT P0, [R3+URZ+0x38848], R2 ;  /* 0x03884802030075a7 */ /* 0x0002e6000800017f */
[----:B---3--:R-:W-:Y:S05]  /*1b7e0*/  @!P0 NANOSLEEP.SYNCS 0x989680 ;  /* 0x009896800000895d */ /* 0x008fea0003900000 */
[----:B------:R-:W3:Y:S02]  /*1b7f0*/  @!P0 SYNCS.PHASECHK.TRANS64 P0, [R3+URZ+0x38848], R2 ;  /* 0x03884802030085a7 */ /* 0x000ee4000800007f */
[----:B---3--:R-:W-:Y:S05]  /*1b800*/  @!P0 BRA `(.L_x_5170) ;  /* 0xfffffffc00ec8947 */ /* 0x008fea000383ffff */
[----:B------:R-:W-:Y:S05]  /*1b810*/  BRA `(.L_x_5228) ;  /* 0xffffffdc00207947 */ /* 0x000fea000383ffff */
.L_x_5175:
[----:B-1----:R-:W-:-:S04]  /*1b820*/  IMAD.U32 R3, RZ, RZ, UR38 ;  /* 0x00000026ff037e24 */ /* 0x002fc8000f8e00ff */
[----:B------:R1:W3:Y:S03]  /*1b830*/  SYNCS.PHASECHK.TRANS64.TRYWAIT P0, [R3+URZ+0x38868], R2 ;  /* 0x03886802030075a7 */ /* 0x0002e6000800017f */
[----:B---3--:R-:W-:Y:S05]  /*1b840*/  @!P0 NANOSLEEP.SYNCS 0x989680 ;  /* 0x009896800000895d */ /* 0x008fea0003900000 */
[----:B------:R-:W3:Y:S02]  /*1b850*/  @!P0 SYNCS.PHASECHK.TRANS64 P0, [R3+URZ+0x38868], R2 ;  /* 0x03886802030085a7 */ /* 0x000ee4000800007f */
[----:B---3--:R-:W-:Y:S05]  /*1b860*/  @!P0 BRA `(.L_x_5175) ;  /* 0xfffffffc00ec8947 */ /* 0x008fea000383ffff */
[----:B------:R-:W-:Y:S05]  /*1b870*/  BRA `(.L_x_5229) ;  /* 0xffffffdc00847947 */ /* 0x000fea000383ffff */
.L_x_5186:
[----:B-1----:R1:W3:Y:S02]  /*1b880*/  SYNCS.PHASECHK.TRANS64.TRYWAIT P0, [R2+URZ+0x38820], R9 ;  /* 0x03882009020075a7 */ /* 0x0022e4000800017f */
[----:B---3--:R-:W-:Y:S05]  /*1b890*/  @!P0 NANOSLEEP.SYNCS 0x989680 ;  /* 0x009896800000895d */ /* 0x008fea0003900000 */
[----:B------:R-:W3:Y:S02]  /*1b8a0*/  @!P0 SYNCS.PHASECHK.TRANS64 P0, [R2+URZ+0x38820], R9 ;  /* 0x03882009020085a7 */ /* 0x000ee4000800007f */
[----:B---3--:R-:W-:Y:S05]  /*1b8b0*/  @!P0 BRA `(.L_x_5186) ;  /* 0xfffffffc00f08947 */ /* 0x008fea000383ffff */
[----:B------:R-:W-:Y:S05]  /*1b8c0*/  BRA `(.L_x_5230) ;  /* 0xffffffe400747947 */ /* 0x000fea000383ffff */
.L_x_5187:
        /* <DEDUP_REMOVED lines=11> */
.L_x_5232:
[----:B------:R-:W-:Y:S05]  /*1b980*/  BSYNC B0 ;  /* 0x0000000000007941 */ /* 0x000fea0003800000 */
.L_x_5231:
[----:B------:R-:W-:Y:S05]  /*1b990*/  BRA `(.L_x_5233) ;  /* 0xffffffe400587947 */ /* 0x000fea000383ffff */
.L_x_5188:
[----:B------:R-:W-:Y:S01]  /*1b9a0*/  BSSY B0, `(.L_x_5234) ;  /* 0x0000006000007945 */ /* 0x000fe20003800000 */
[----:B------:R-:W-:-:S07]  /*1b9b0*/  IMAD.MOV.U32 R15, RZ, RZ, -0x1 ;  /* 0xffffffffff0f7424 */ /* 0x000fce00078e00ff */
[----:B012---:R-:W-:Y:S05]  /*1b9c0*/  WARPSYNC.COLLECTIVE R15, `(.L_x_5235) ;  /* 0x000000000f0c7348 */ /* 0x007fea0003c00000 */
[----:B------:R-:W-:Y:S02]  /*1b9d0*/  ELECT P6, UR62, PT ;  /* 0x00000000003e782f */ /* 0x000fe400038c0000 */
[----:B------:R-:W-:Y:S01]  /*1b9e0*/  MOV R14, UR62 ;  /* 0x0000003e000e7c02 */ /* 0x000fe20008000f00 */
[----:B012---:R-:W-:Y:S10]  /*1b9f0*/  ENDCOLLECTIVE ;  /* 0x000000000000791b */ /* 0x007ff40003800000 */
.L_x_5235:
[----:B------:R-:W-:Y:S05]  /*1ba00*/  BSYNC B0 ;  /* 0x0000000000007941 */ /* 0x000fea0003800000 */
.L_x_5234:
[----:B------:R-:W-:Y:S05]  /*1ba10*/  BRA `(.L_x_5236) ;  /* 0xffffffe4004c7947 */ /* 0x000fea000383ffff */
.L_x_5190:
[----:B--2---:R2:W3:Y:S02]  /*1ba20*/  SYNCS.PHASECHK.TRANS64.TRYWAIT P0, [R7+URZ], R4 ;  /* 0x00000004070075a7 */ /* 0x0044e4000800017f */
[----:B---3--:R-:W-:Y:S05]  /*1ba30*/  @!P0 NANOSLEEP.SYNCS 0x989680 ;  /* 0x009896800000895d */ /* 0x008fea0003900000 */
[----:B------:R-:W3:Y:S02]  /*1ba40*/  @!P0 SYNCS.PHASECHK.TRANS64 P0, [R7+URZ], R4 ;  /* 0x00000004070085a7 */ /* 0x000ee4000800007f */
[----:B---3--:R-:W-:Y:S05]  /*1ba50*/  @!P0 BRA `(.L_x_5190) ;  /* 0xfffffffc00f08947 */ /* 0x008fea000383ffff */
[----:B------:R-:W-:Y:S05]  /*1ba60*/  BRA `(.L_x_5237) ;  /* 0xffffffe400887947 */ /* 0x000fea000383ffff */
.L_x_5191:
[----:B---3--:R3:W4:Y:S02]  /*1ba70*/  SYNCS.PHASECHK.TRANS64.TRYWAIT P0, [R5+URZ], R0 ;  /* 0x00000000050075a7 */ /* 0x008724000800017f */
[----:B----4-:R-:W-:Y:S05]  /*1ba80*/  @!P0 NANOSLEEP.SYNCS 0x989680 ;  /* 0x009896800000895d */ /* 0x010fea0003900000 */
[----:B------:R-:W4:Y:S02]  /*1ba90*/  @!P0 SYNCS.PHASECHK.TRANS64 P0, [R5+URZ], R0 ;  /* 0x00000000050085a7 */ /* 0x000f24000800007f */
[----:B----4-:R-:W-:Y:S05]  /*1baa0*/  @!P0 BRA `(.L_x_5191) ;  /* 0xfffffffc00f08947 */ /* 0x010fea000383ffff */
[----:B------:R-:W-:Y:S05]  /*1bab0*/  BRA `(.L_x_5238) ;  /* 0xffffffe4007c7947 */ /* 0x000fea000383ffff */
.L_x_5193:
[----:B-1----:R1:W3:Y:S02]  /*1bac0*/  SYNCS.PHASECHK.TRANS64.TRYWAIT P0, [R5+URZ], R4 ;  /* 0x00000004050075a7 */ /* 0x0022e4000800017f */
[----:B---3--:R-:W-:Y:S05]  /*1bad0*/  @!P0 NANOSLEEP.SYNCS 0x989680 ;  /* 0x009896800000895d */ /* 0x008fea0003900000 */
[----:B------:R-:W3:Y:S02]  /*1bae0*/  @!P0 SYNCS.PHASECHK.TRANS64 P0, [R5+URZ], R4 ;  /* 0x00000004050085a7 */ /* 0x000ee4000800007f */
[----:B---3--:R-:W-:Y:S05]  /*1baf0*/  @!P0 BRA `(.L_x_5193) ;  /* 0xfffffffc00f08947 */ /* 0x008fea000383ffff */
[----:B------:R-:W-:Y:S05]  /*1bb00*/  BRA `(.L_x_5239) ;  /* 0xffffffe400807947 */ /* 0x000fea000383ffff */
.L_x_5240:
        /* <DEDUP_REMOVED lines=15> */
.L_x_15003:


//--------------------- .text._ZN7cutlass13device_kernelIN5flash11enable_sm90INS1_16FlashAttnFwdSm90INS1_25CollectiveMainloopFwdSm90ILi2EN4cute5tupleIJNS5_1CILi1EEES8_S8_EEENS6_IJNS7_ILi64EEESA_SA_EEELi512ENS_6half_tEfNS_4arch4Sm90ELb0ELb1ELb0ELb1ELb0ELb0ELb0ELb0ELb0ELb1ELb1ELb0EEENS1_21CollectiveEpilogueFwdINS6_IJSA_NS7_ILi512EEESA_EEES9_SC_SE_Li256ELb1ELb1ELb1ELb0EEENS1_36VarlenDynamicPersistentTileSchedulerILi64ELi64ELi256ELi128ELb1ELb1ELb1ELb1ELb0ELb1EEEEEEEEEvNT_6ParamsE --------------------------
	.section	.text._ZN7cutlass13device_kernelIN5flash11enable_sm90INS1_16FlashAttnFwdSm90INS1_25CollectiveMainloopFwdSm90ILi2EN4cute5tupleIJNS5_1CILi1EEES8_S8_EEENS6_IJNS7_ILi64EEESA_SA_EEELi512ENS_6half_tEfNS_4arch4Sm90ELb0ELb1ELb0ELb1ELb0ELb0ELb0ELb0ELb0ELb1ELb1ELb0EEENS1_21CollectiveEpilogueFwdINS6_IJSA_NS7_ILi512EEESA_EEES9_SC_SE_Li256ELb1ELb1ELb1ELb0EEENS1_36VarlenDynamicPersistentTileSchedulerILi64ELi64ELi256ELi128ELb1ELb1ELb1ELb1ELb0ELb1EEEEEEEEEvNT_6ParamsE,"ax",@progbits
	.align	128
.text._ZN7cutlass13device_kernelIN5flash11enable_sm90INS1_16FlashAttnFwdSm90INS1_25CollectiveMainloopFwdSm90ILi2EN4cute5tupleIJNS5_1CILi1EEES8_S8_EEENS6_IJNS7_ILi64EEESA_SA_EEELi512ENS_6half_tEfNS_4arch4Sm90ELb0ELb1ELb0ELb1ELb0ELb0ELb0ELb0ELb0ELb1ELb1ELb0EEENS1_21CollectiveEpilogueFwdINS6_IJSA_NS7_ILi512EEESA_EEES9_SC_SE_Li256ELb1ELb1ELb1ELb0EEENS1_36VarlenDynamicPersistentTileSchedulerILi64ELi64ELi256ELi128ELb1ELb1ELb1ELb1ELb0ELb1EEEEEEEEEvNT_6ParamsE:
        .type           _ZN7cutlass13device_kernelIN5flash11enable_sm90INS1_16FlashAttnFwdSm90INS1_25CollectiveMainloopFwdSm90ILi2EN4cute5tupleIJNS5_1CILi1EEES8_S8_EEENS6_IJNS7_ILi64EEESA_SA_EEELi512ENS_6half_tEfNS_4arch4Sm90ELb0ELb1ELb0ELb1ELb0ELb0ELb0ELb0ELb0ELb1ELb1ELb0EEENS1_21CollectiveEpilogueFwdINS6_IJSA_NS7_ILi512EEESA_EEES9_SC_SE_Li256ELb1ELb1ELb1ELb0EEENS1_36VarlenDynamicPersistentTileSchedulerILi64ELi64ELi256ELi128ELb1ELb1ELb1ELb1ELb0ELb1EEEEEEEEEvNT_6ParamsE,@function
        .size           _ZN7cutlass13device_kernelIN5flash11enable_sm90INS1_16FlashAttnFwdSm90INS1_25CollectiveMainloopFwdSm90ILi2EN4cute5tupleIJNS5_1CILi1EEES8_S8_EEENS6_IJNS7_ILi64EEESA_SA_EEELi512ENS_6half_tEfNS_4arch4Sm90ELb0ELb1ELb0ELb1ELb0ELb0ELb0ELb0ELb0ELb1ELb1ELb0EEENS1_21CollectiveEpilogueFwdINS6_IJSA_NS7_ILi512EEESA_EEES9_SC_SE_Li256ELb1ELb1ELb1ELb0EEENS1_36VarlenDynamicPersistentTileSchedulerILi64ELi64ELi256ELi128ELb1ELb1ELb1ELb1ELb0ELb1EEEEEEEEEvNT_6ParamsE,(.L_x_15004 - _ZN7cutlass13device_kernelIN5flash11enable_sm90INS1_16FlashAttnFwdSm90INS1_25CollectiveMainloopFwdSm90ILi2EN4cute5tupleIJNS5_1CILi1EEES8_S8_EEENS6_IJNS7_ILi64EEESA_SA_EEELi512ENS_6half_tEfNS_4arch4Sm90ELb0ELb1ELb0ELb1ELb0ELb0ELb0ELb0ELb0ELb1ELb1ELb0EEENS1_21CollectiveEpilogueFwdINS6_IJSA_NS7_ILi512EEESA_EEES9_SC_SE_Li256ELb1ELb1ELb1ELb0EEENS1_36VarlenDynamicPersistentTileSchedulerILi64ELi64ELi256ELi128ELb1ELb1ELb1ELb1ELb0ELb1EEEEEEEEEvNT_6ParamsE)
        .other          _ZN7cutlass13device_kernelIN5flash11enable_sm90INS1_16FlashAttnFwdSm90INS1_25CollectiveMainloopFwdSm90ILi2EN4cute5tupleIJNS5_1CILi1EEES8_S8_EEENS6_IJNS7_ILi64EEESA_SA_EEELi512ENS_6half_tEfNS_4arch4Sm90ELb0ELb1ELb0ELb1ELb0ELb0ELb0ELb0ELb0ELb1ELb1ELb0EEENS1_21CollectiveEpilogueFwdINS6_IJSA_NS7_ILi512EEESA_EEES9_SC_SE_Li256ELb1ELb1ELb1ELb0EEENS1_36VarlenDynamicPersistentTileSchedulerILi64ELi64ELi256ELi128ELb1ELb1ELb1ELb1ELb0ELb1EEEEEEEEEvNT_6ParamsE,@"STO_CUDA_ENTRY STV_DEFAULT"
_ZN7cutlass13device_kernelIN5flash11enable_sm90INS1_16FlashAttnFwdSm90INS1_25CollectiveMainloopFwdSm90ILi2EN4cute5tupleIJNS5_1CILi1EEES8_S8_EEENS6_IJNS7_ILi64EEESA_SA_EEELi512ENS_6half_tEfNS_4arch4Sm90ELb0ELb1ELb0ELb1ELb0ELb0ELb0ELb0ELb0ELb1ELb1ELb0EEENS1_21CollectiveEpilogueFwdINS6_IJSA_NS7_ILi512EEESA_EEES9_SC_SE_Li256ELb1ELb1ELb1ELb0EEENS1_36VarlenDynamicPersistentTileSchedulerILi64ELi64ELi256ELi128ELb1ELb1ELb1ELb1ELb0ELb1EEEEEEEEEvNT_6ParamsE:
        /* <DEDUP_REMOVED lines=18> */
.L_x_5242:
[----:B------:R-:W-:Y:S05]  /*0120*/  BSYNC B0 ;  /* 0x0000000000007941 */ /* 0x000fea0003800000 */
.L_x_5241:
        /* <DEDUP_REMOVED lines=37> */
.L_x_5243:
        /* <DEDUP_REMOVED lines=22> */
.L_x_5244:
        /* <DEDUP_REMOVED lines=18> */
.L_x_5245:
        /* <DEDUP_REMOVED lines=22> */
.L_x_5246:
        /* <DEDUP_REMOVED lines=22> */
.L_x_5247:
[----:B------:R-:W-:Y:S01]  /*08c0*/  PLOP3.LUT P0, PT, PT, PT, UP0, 0x80, 0x0 ;  /* 0x000000000000781c */ /* 0x000fe20003f0f008 */
[----:B------:R-:W-:Y:S01]  /*08d0*/  UMOV UR36, 0x1 ;  /* 0x0000000100247882 */ /* 0x000fe20000000000 */
[----:B------:R-:W-:Y:S01]  /*08e0*/  NOP ;  /* 0x0000000000007918 */ /* 0x000fe20000000000 */
[----:B------:R-:W-:Y:S01]  /*08f0*/  USEL UR36, UR36, 0x2, !UP0 ;  /* 0x0000000224247887 */ /* 0x000fe2000c000000 */
[----:B------:R-:W-:Y:S01]  /*0900*/  ULDC.64 UR40, c[0x0][0x208] ;  /* 0x0000820000287ab9 */ /* 0x000fe20000000a00 */
[----:B012-4-:R-:W-:Y:S08]  /*0910*/  BAR.SYNC.DEFER_BLOCKING 0x0 ;  /* 0x0000000000007b1d */ /* 0x017ff00000010000 */
[----:B------:R-:W-:Y:S05]  /*0920*/  @!P0 BRA `(.L_x_5248) ;  /* 0x0000011800d08947 */ /* 0x000fea0003800000 */
.L_x_5249:
        /* <DEDUP_REMOVED lines=25> */
[----:B------:R-:W-:Y:S01]  /*0ac0*/  R2UR UR5, R9 ;  /* 0x00000000090572ca */ /* 0x000fe200000e0000 */
[----:B------:R-:W-:Y:S01]  /*0ad0*/  UMOV UR37, URZ ;  /* 0x0000003f00257c82 */ /* 0x000fe20008000000 */
        /* <DEDUP_REMOVED lines=9> */
[----:B------:R-:W-:Y:S01]  /*0b70*/  IMAD.IADD R10, R6, 0x1, -R11 ;  /* 0x00000001060a7824 */ /* 0x000fe200078e0a0b */
[----:B------:R-:W-:Y:S02]  /*0b80*/  SHF.R.S32.HI R7, RZ, 0x1f, R2 ;  /* 0x0000001fff077819 */ /* 0x000fe40000011402 */
[----:B------:R-:W-:Y:S01]  /*0b90*/  LEA.HI R2, R0, R5, RZ, 0x1 ;  /* 0x0000000500027211 */ /* 0x000fe200078f08ff */
[----:B------:R-:W-:Y:S01]  /*0ba0*/  IMAD.IADD R0, R6, 0x1, -R3 ;  /* 0x0000000106007824 */ /* 0x000fe200078e0a03 */
[----:B------:R-:W-:Y:S02]  /*0bb0*/  LEA.HI R7, R7, R4, RZ, 0x2 ;  /* 0x0000000407077211 */ /* 0x000fe400078f10ff */
[----:B------:R-:W-:Y:S02]  /*0bc0*/  LOP3.LUT R2, R2, 0x1ffffffe, RZ, 0xc0, !PT ;  /* 0x1ffffffe02027812 */ /* 0x000fe400078ec0ff */
[----:B------:R-:W-:-:S02]  /*0bd0*/  SHF.R.S32.HI R3, RZ, 0x1f, R0 ;  /* 0x0000001fff037819 */ /* 0x000fc40000011400 */
[----:B------:R-:W-:Y:S01]  /*0be0*/  SHF.R.S32.HI R225, RZ, 0x7, R8 ;  /* 0x00000007ffe17819 */ /* 0x000fe20000011408 */
[----:B------:R-:W-:Y:S01]  /*0bf0*/  IMAD.IADD R2, R5, 0x1, -R2 ;  /* 0x0000000105027824 */ /* 0x000fe200078e0a02 */
[----:B------:R-:W-:Y:S02]  /*0c00*/  LEA.HI R5, R3, R0, RZ, 0x3 ;  /* 0x0000000003057211 */ /* 0x000fe400078f18ff */
[----:B------:R-:W-:Y:S01]  /*0c10*/  LOP3.LUT R7, R7, 0x3ffffc, RZ, 0xc0, !PT ;  /* 0x003ffffc07077812 */ /* 0x000fe200078ec0ff */
[----:B------:R-:W-:Y:S01]  /*0c20*/  IMAD R12, R225, 0x100, R0 ;  /* 0x00000100e10c7824 */ /* 0x000fe200078e0200 */
[----:B------:R-:W-:Y:S01]  /*0c30*/  LOP3.LUT R9, R8, 0xffffff80, RZ, 0xc0, !PT ;  /* 0xffffff8008097812 */ /* 0x000fe200078ec0ff */
[----:B------:R-:W-:Y:S01]  /*0c40*/  IMAD.SHL.U32 R2, R2, 0x8, RZ ;  /* 0x0000000802027824 */ /* 0x000fe200078e00ff */
[----:B------:R-:W-:Y:S01]  /*0c50*/  LOP3.LUT R187, R224, 0xfffffff8, RZ, 0xc0, !PT ;  /* 0xfffffff8e0bb7812 */ /* 0x000fe200078ec0ff */
[----:B------:R-:W-:Y:S01]  /*0c60*/  IMAD.IADD R7, R4, 0x1, -R7 ;  /* 0x0000000104077824 */ /* 0x000fe200078e0a07 */
[C---:B------:R-:W-:Y:S01]  /*0c70*/  LOP3.LUT R11, R5.reuse, 0xfffffff8, RZ, 0xc0, !PT ;  /* 0xfffffff8050b7812 */ /* 0x040fe200078ec0ff */
[----:B------:R-:W-:Y:S01]  /*0c80*/  IMAD.SHL.U32 R5, R5, 0x40, RZ ;  /* 0x0000004005057824 */ /* 0x000fe200078e00ff */
[----:B------:R-:W-:Y:S01]  /*0c90*/  LEA.HI R8, R8, R225, RZ, 0x1 ;  /* 0x000000e108087211 */ /* 0x000fe200078f08ff */
[C---:B------:R-:W-:Y:S01]  /*0ca0*/  IMAD.IADD R9, R6.reuse, 0x1, -R9 ;  /* 0x0000000106097824 */ /* 0x040fe200078e0a09 */
[----:B------:R-:W-:Y:S01]  /*0cb0*/  SHF.R.S32.HI R224, RZ, 0x3, R224 ;  /* 0x00000003ffe07819 */ /* 0x000fe200000114e0 */
[----:B------:R-:W-:Y:S01]  /*0cc0*/  IMAD.IADD R187, R6, 0x1, -R187 ;  /* 0x0000000106bb7824 */ /* 0x000fe200078e0abb */
[----:B------:R-:W-:Y:S01]  /*0cd0*/  LEA.HI R6, R10, R10, RZ, 0x1 ;  /* 0x0000000a0a067211 */ /* 0x000fe200078f08ff */
[----:B------:R-:W-:Y:S01]  /*0ce0*/  IMAD.IADD R11, R0, 0x1, -R11 ;  /* 0x00000001000b7824 */ /* 0x000fe200078e0a0b */
[----:B------:R-:W-:Y:S01]  /*0cf0*/  LOP3.LUT R8, R8, 0xfffffe, RZ, 0xc0, !PT ;  /* 0x00fffffe08087812 */ /* 0x000fe200078ec0ff */
[----:B------:R-:W-:Y:S01]  /*0d00*/  IMAD R15, R7, 0x10, R12 ;  /* 0x00000010070f7824 */ /* 0x000fe200078e020c */
[----:B------:R-:W-:Y:S01]  /*0d10*/  LOP3.LUT R7, R5, 0x7ffffe00, RZ, 0xc0, !PT ;  /* 0x7ffffe0005077812 */ /* 0x000fe200078ec0ff */
[----:B------:R-:W-:Y:S01]  /*0d20*/  IMAD.SHL.U32 R5, R11, 0x40, RZ ;  /* 0x000000400b057824 */ /* 0x000fe200078e00ff */
[----:B------:R-:W-:Y:S01]  /*0d30*/  LOP3.LUT R3, R6, 0x1ffffffe, RZ, 0xc0, !PT ;  /* 0x1ffffffe06037812 */ /* 0x000fe200078ec0ff */
[----:B------:R-:W-:Y:S01]  /*0d40*/  IMAD.IADD R8, R225, 0x1, -R8 ;  /* 0x00000001e1087824 */ /* 0x000fe200078e0a08 */
[----:B------:R-:W-:Y:S01]  /*0d50*/  SHF.R.S32.HI R6, RZ, 0x1f, R9 ;  /* 0x0000001fff067819 */ /* 0x000fe20000011409 */
[----:B------:R-:W-:Y:S01]  /*0d60*/  IMAD R7, R4, 0x400, R7 ;  /* 0x0000040004077824 */ /* 0x000fe200078e0207 */
[----:B------:R-:W-:Y:S01]  /*0d70*/  LOP3.LUT R5, R5, 0x1c0, RZ, 0xc0, !PT ;  /* 0x000001c005057812 */ /* 0x000fe200078ec0ff */
[----:B------:R-:W-:Y:S01]  /*0d80*/  IMAD.IADD R13, R10, 0x1, -R3 ;  /* 0x000000010a0d7824 */ /* 0x000fe200078e0a03 */
[----:B------:R-:W-:Y:S01]  /*0d90*/  LEA.HI R3, R6, R9, RZ, 0x2 ;  /* 0x0000000906037211 */ /* 0x000fe200078f10ff */
[--C-:B------:R-:W-:Y:S01]  /*0da0*/  IMAD.U32 R4, R15, 0x40, R2.reuse ;  /* 0x000000400f047824 */ /* 0x100fe200078e0002 */
[----:B------:R-:W-:Y:S01]  /*0db0*/  LOP3.LUT R2, R5, 0x8, R2, 0xf8, !PT ;  /* 0x0000000805027812 */ /* 0x000fe200078ef802 */
[----:B------:R-:W-:Y:S01]  /*0dc0*/  IMAD.SHL.U32 R185, R187, 0x8, RZ ;  /* 0x00000008bbb97824 */ /* 0x000fe200078e00ff */
[----:B------:R-:W-:-:S02]  /*0dd0*/  SHF.R.U32.HI R5, RZ, 0x3, R5 ;  /* 0x00000003ff057819 */ /* 0x000fc40000011605 */
[----:B------:R-:W-:Y:S01]  /*0de0*/  LOP3.LUT R10, R3, 0x7ffffffc, RZ, 0xc0, !PT ;  /* 0x7ffffffc030a7812 */ /* 0x000fe200078ec0ff */
[----:B------:R0:W-:Y:S01]  /*0df0*/  STL [R1+0x54], R4 ;  /* 0x0000540401007387 */ /* 0x0001e20000100800 */
[--C-:B------:R-:W-:Y:S01]  /*0e00*/  SHF.R.S32.HI R0, RZ, 0x2, R3.reuse ;  /* 0x00000002ff007819 */ /* 0x100fe20000011403 */
[----:B------:R-:W-:Y:S01]  /*0e10*/  VIADD R192, R185, 0x40 ;  /* 0x00000040b9c07836 */ /* 0x000fe20000000000 */
[----:B------:R-:W-:Y:S01]  /*0e20*/  LOP3.LUT R2, R2, R5, RZ, 0x3c, !PT ;  /* 0x0000000502027212 */ /* 0x000fe200078e3cff */
[----:B------:R-:W-:Y:S01]  /*0e30*/  IMAD.IADD R10, R9, 0x1, -R10 ;  /* 0x00000001090a7824 */ /* 0x000fe200078e0a0a */
[----:B------:R-:W-:Y:S02]  /*0e40*/  SHF.R.S32.HI R3, RZ, 0x1f, R3 ;  /* 0x0000001fff037819 */ /* 0x000fe40000011403 */
[----:B------:R-:W-:Y:S01]  /*0e50*/  R2P PR, R11, 0x6 ;  /* 0x000000060b007804 */ /* 0x000fe20000000000 */
[----:B------:R-:W-:Y:S01]  /*0e60*/  IMAD.IADD R7, R7, 0x1, R2 ;  /* 0x0000000107077824 */ /* 0x000fe200078e0202 */
[----:B------:R-:W-:Y:S01]  /*0e70*/  LEA.HI R3, R3, R0, RZ, 0x3 ;  /* 0x0000000003037211 */ /* 0x000fe200078f18ff */
[----:B0-----:R-:W-:Y:S01]  /*0e80*/  IMAD.SHL.U32 R4, R8, 0x100, RZ ;  /* 0x0000010008047824 */ /* 0x001fe200078e00ff */
[----:B------:R-:W-:Y:S01]  /*0e90*/  LEA.HI R6, R6, R9, RZ, 0x5 ;  /* 0x0000000906067211 */ /* 0x000fe200078f28ff */
[----:B------:R-:W-:Y:S01]  /*0ea0*/  IMAD.SHL.U32 R2, R10, 0x2, RZ ;  /* 0x000000020a027824 */ /* 0x000fe200078e00ff */
[----:B------:R-:W-:-:S02]  /*0eb0*/  LOP3.LUT R3, R3, 0xfffffff8, RZ, 0xc0, !PT ;  /* 0xfffffff803037812 */ /* 0x000fc400078ec0ff */
[----:B------:R-:W-:Y:S01]  /*0ec0*/  LEA R19, R7, UR46, 0x1 ;  /* 0x0000002e07137c11 */ /* 0x000fe2000f8e08ff */
[----:B------:R-:W-:Y:S01]  /*0ed0*/  IMAD.IADD R17, R2, 0x1, R4 ;  /* 0x0000000102117824 */ /* 0x000fe200078e0204 */
[----:B------:R-:W-:Y:S01]  /*0ee0*/  SHF.R.S32.HI R6, RZ, 0x5, R6 ;  /* 0x00000005ff067819 */ /* 0x000fe20000011406 */
[----:B------:R-:W-:Y:S01]  /*0ef0*/  IMAD.IADD R3, R0, 0x1, -R3 ;  /* 0x0000000100037824 */ /* 0x000fe200078e0a03 */
[----:B------:R0:W-:Y:S01]  /*0f00*/  STL [R1+0x50], R4 ;  /* 0x0000500401007387 */ /* 0x0001e20000100800 */
[C---:B------:R-:W-:Y:S01]  /*0f10*/  VIADD R223, R17.reuse, 0x8 ;  /* 0x0000000811df7836 */ /* 0x040fe20000000000 */
[----:B------:R-:W-:Y:S01]  /*0f20*/  SHF.R.S32.HI R0, RZ, 0x1f, R17 ;  /* 0x0000001fff007819 */ /* 0x000fe20000011411 */
[----:B------:R-:W-:Y:S01]  /*0f30*/  VIADD R222, R17, 0x10 ;  /* 0x0000001011de7836 */ /* 0x000fe20000000000 */
[----:B------:R-:W-:Y:S01]  /*0f40*/  SEL R23, R23, 0xffffffe0, !P1 ;  /* 0xffffffe017177807 */ /* 0x000fe20004800000 */
[C---:B------:R-:W-:Y:S01]  /*0f50*/  VIADD R221, R17.reuse, 0x18 ;  /* 0x0000001811dd7836 */ /* 0x040fe20000000000 */
[----:B------:R-:W-:Y:S01]  /*0f60*/  SHF.R.S32.HI R0, RZ, 0x1f, R223 ;  /* 0x0000001fff007819 */ /* 0x000fe200000114df */
[----:B------:R-:W-:-:S02]  /*0f70*/  VIADD R220, R17, 0x20 ;  /* 0x0000002011dc7836 */ /* 0x000fc40000000000 */
[C---:B------:R-:W-:Y:S01]  /*0f80*/  VIADD R219, R17.reuse, 0x28 ;  /* 0x0000002811db7836 */ /* 0x040fe20000000000 */
[----:B0-----:R-:W-:Y:S01]  /*0f90*/  SHF.R.S32.HI R4, RZ, 0x1f, R222 ;  /* 0x0000001fff047819 */ /* 0x001fe200000114de */
[C---:B------:R-:W-:Y:S01]  /*0fa0*/  VIADD R218, R17.reuse, 0x30 ;  /* 0x0000003011da7836 */ /* 0x040fe20000000000 */
[----:B------:R-:W-:Y:S01]  /*0fb0*/  SHF.R.S32.HI R0, RZ, 0x1f, R220 ;  /* 0x0000001fff007819 */ /* 0x000fe200000114dc */
[C---:B------:R-:W-:Y:S01]  /*0fc0*/  VIADD R217, R17.reuse, 0x38 ;  /* 0x0000003811d97836 */ /* 0x040fe20000000000 */
[----:B------:R-:W-:Y:S01]  /*0fd0*/  SHF.R.S32.HI R4, RZ, 0x1f, R219 ;  /* 0x0000001fff047819 */ /* 0x000fe200000114db */
[C---:B------:R-:W-:Y:S02]  /*0fe0*/  VIADD R216, R17.reuse, 0x40 ;  /* 0x0000004011d87836 */ /* 0x040fe40000000000 */
[C---:B------:R-:W-:Y:S01]  /*0ff0*/  VIADD R215, R17.reuse, 0x48 ;  /* 0x0000004811d77836 */ /* 0x040fe20000000000 */
[----:B------:R-:W-:Y:S01]  /*1000*/  SHF.R.S32.HI R0, RZ, 0x1f, R217 ;  /* 0x0000001fff007819 */ /* 0x000fe200000114d9 */
[----:B------:R-:W-:Y:S01]  /*1010*/  VIADD R214, R17, 0x50 ;  /* 0x0000005011d67836 */ /* 0x000fe20000000000 */
[----:B------:R-:W-:Y:S01]  /*1020*/  SHF.R.S32.HI R4, RZ, 0x1f, R216 ;  /* 0x0000001fff047819 */ /* 0x000fe200000114d8 */
[----:B------:R-:W-:-:S02]  /*1030*/  VIADD R184, R19, 0x26800 ;  /* 0x0002680013b87836 */ /* 0x000fc40000000000 */
[----:B------:R-:W-:Y:S01]  /*1040*/  IMAD R16, R6, 0x10, R3 ;  /* 0x0000001006107824 */ /* 0x000fe200078e0203 */
        /* <DEDUP_REMOVED lines=49> */
[----:B------:R-:W-:Y:S01]  /*1360*/  IMAD R186, R13, 0x8, R16 ;  /* 0x000000080dba7824 */ /* 0x000fe200078e0210 */
[----:B------:R-:W-:Y:S01]  /*1370*/  SHF.R.S32.HI R226, RZ, 0x1f, R193 ;  /* 0x0000001fffe27819 */ /* 0x000fe200000114c1 */
[----:B------:R-:W-:-:S07]  /*1380*/  IMAD.IADD R23, R23, 0x1, R22 ;  /* 0x0000000117177824 */ /* 0x000fce00078e0216 */
.L_x_5362:
[----:B------:R-:W-:Y:S02]  /*1390*/  ULDC.64 UR8, c[0x0][0xa28] ;  /* 0x00028a0000087ab9 */ /* 0x000fe40000000a00 */
[----:B------:R-:W-:-:S04]  /*13a0*/  UISETP.NE.U32.AND UP0, UPT, UR8, URZ, UPT ;  /* 0x0000003f0800728c */ /* 0x000fc8000bf05070 */
[----:B------:R-:W-:-:S03]  /*13b0*/  UISETP.NE.AND.EX UP0, UPT, UR9, URZ, UPT, UP0 ;  /* 0x0000003f0900728c */ /* 0x000fc6000bf05300 */
[----:B------:R-:W-:Y:S02]  /*13c0*/  ULDC.64 UR8, c[0x0][0xa18] ;  /* 0x0002860000087ab9 */ /* 0x000fe40000000a00 */
[----:B------:R-:W-:Y:S01]  /*13d0*/  UISETP.NE.U32.AND UP1, UPT, UR8, URZ, UPT ;  /* 0x0000003f0800728c */ /* 0x000fe2000bf25070 */
[----:B------:R-:W-:-:S03]  /*13e0*/  PLOP3.LUT P0, PT, PT, PT, UP0, 0x80, 0x0 ;  /* 0x000000000000781c */ /* 0x000fc60003f0f008 */
[----:B------:R-:W-:-:S03]  /*13f0*/  UISETP.NE.AND.EX UP1, UPT, UR9, URZ, UPT, UP1 ;  /* 0x0000003f0900728c */ /* 0x000fc6000bf25310 */
[----:B------:R-:W-:Y:S02]  /*1400*/  @UP0 ULDC.64 UR8, c[0x0][0xa28] ;  /* 0x00028a0000080ab9 */ /* 0x000fe40000000a00 */
[----:B------:R-:W-:Y:S01]  /*1410*/  @UP0 UIMAD.WIDE UR8, UR6, 0x4, UR8 ;  /* 0x00000004060808a5 */ /* 0x000fe2000f8e0208 */
[----:B------:R-:W-:-:S05]  /*1420*/  PLOP3.LUT P2, PT, PT, PT, UP1, 0x80, 0x0 ;  /* 0x000000000000781c */ /* 0x000fca0003f4f018 */
[----:B------:R-:W-:Y:S01]  /*1430*/  @UP1 ULDC.64 UR10, c[0x0][0xa18] ;  /* 0x00028600000a1ab9 */ /* 0x000fe20000000a00 */
[----:B0-23--:R-:W-:Y:S02]  /*1440*/  IMAD.U32 R4, RZ, RZ, UR8 ;  /* 0x00000008ff047e24 */ /* 0x00dfe4000f8e00ff */
[----:B----4-:R-:W-:Y:S01]  /*1450*/  IMAD.U32 R5, RZ, RZ, UR9 ;  /* 0x00000009ff057e24 */ /* 0x010fe2000f8e00ff */
[----:B------:R-:W-:Y:S02]  /*1460*/  @UP1 UIMAD.WIDE UR8, UR6, 0x4, UR10 ;  /* 0x00000004060818a5 */ /* 0x000fe4000f8e020a */
[----:B------:R-:W-:Y:S02]  /*1470*/  ULOP3.LUT UR4, UR7, 0xff000000, URZ, 0xc0, !UPT ;  /* 0xff00000007047892 */ /* 0x000fe4000f8ec03f */
[----:B------:R-:W2:Y:S01]  /*1480*/  @P0 LDG.E R4, desc[UR40][R4.64] ;  /* 0x0000002804040981 */ /* 0x000ea2000c1e1900 */
[----:B------:R-:W-:Y:S01]  /*1490*/  ULDC.64 UR10, c[0x0][0xa20] ;  /* 0x00028800000a7ab9 */ /* 0x000fe20000000a00 */
[----:B-1----:R-:W-:-:S02]  /*14a0*/  IMAD.U32 R6, RZ, RZ, UR8 ;  /* 0x00000008ff067e24 */ /* 0x002fc4000f8e00ff */
[----:B------:R-:W-:Y:S01]  /*14b0*/  IMAD.U32 R7, RZ, RZ, UR9 ;  /* 0x00000009ff077e24 */ /* 0x000fe2000f8e00ff */
[----:B------:R-:W-:-:S04]  /*14c0*/  ULDC.64 UR8, c[0x0][0x418] ;  /* 0x0001060000087ab9 */ /* 0x000fc80000000a00 */
[----:B------:R-:W3:Y:S01]  /*14d0*/  @P2 LDG.E R6, desc[UR40][R6.64] ;  /* 0x0000002806062981 */ /* 0x000ee2000c1e1900 */
[----:B------:R-:W-:Y:S01]  /*14e0*/  UISETP.NE.U32.AND UP0, UPT, UR8, URZ, UPT ;  /* 0x0000003f0800728c */ /* 0x000fe2000bf05070 */
[----:B------:R-:W-:Y:S01]  /*14f0*/  ISETP.NE.U32.AND P1, PT, RZ, UR10, PT ;  /* 0x0000000aff007c0c */ /* 0x000fe2000bf25070 */
[----:B------:R-:W-:Y:S02]  /*1500*/  ULOP3.LUT UR45, UR7, 0xff0000, URZ, 0xc0, !UPT ;  /* 0x00ff0000072d7892 */ /* 0x000fe4000f8ec03f */
[----:B------:R-:W-:Y:S01]  /*1510*/  UISETP.NE.AND.EX UP0, UPT, UR9, URZ, UPT, UP0 ;  /* 0x0000003f0900728c */ /* 0x000fe2000bf05300 */
[----:B------:R-:W-:Y:S01]  /*1520*/  ISETP.NE.AND.EX P1, PT, RZ, UR11, PT, P1 ;  /* 0x0000000bff007c0c */ /* 0x000fe2000bf25310 */
[----:B------:R-:W-:Y:S01]  /*1530*/  ULDC UR8, c[0x0][0x424] ;  /* 0x0001090000087ab9 */ /* 0x000fe20000000800 */
[----:B------:R-:W-:Y:S02]  /*1540*/  USHF.R.U32.HI UR4, URZ, 0x8, UR4 ;  /* 0x000000083f047899 */ /* 0x000fe40008011604 */
[----:B------:R-:W-:Y:S01]  /*1550*/  USEL UR8, UR8, 0x1, UP0 ;  /* 0x0000000108087887 */ /* 0x000fe20008000000 */
[----:B------:R-:W-:Y:S01]  /*1560*/  ULDC UR9, c[0x0][0x2f0] ;  /* 0x0000bc0000097ab9 */ /* 0x000fe20000000800 */
[----:B------:R-:W-:Y:S01]  /*1570*/  UMOV UR49, URZ ;  /* 0x0000003f00317c82 */ /* 0x000fe20008000000 */
[----:B------:R-:W-:Y:S01]  /*1580*/  ULEA.HI UR45, UR45, UR4, URZ, 0x10 ;  /* 0x000000042d2d7291 */ /* 0x000fe2000f8f803f */
[----:B------:R-:W-:Y:S01]  /*1590*/  ULDC UR51, c[0x0][0x288] ;  /* 0x0000a20000337ab9 */ /* 0x000fe20000000800 */
[----:B------:R-:W-:-:S02]  /*15a0*/  UIMAD UR4, UR8, UR9, URZ ;  /* 0x00000009080472a4 */ /* 0x000fc4000f8e023f */
[----:B------:R-:W-:Y:S01]  /*15b0*/  ULOP3.LUT UR44, UR7, 0xffff, URZ, 0xc0, !UPT ;  /* 0x0000ffff072c7892 */ /* 0x000fe2000f8ec03f */
[----:B--2---:R-:W-:Y:S02]  /*15c0*/  @P0 R2UR UR49, R4 ;  /* 0x00000000043102ca */ /* 0x004fe400000e0000 */
        /* <DEDUP_REMOVED lines=15> */
.L_x_5250:
[----:B------:R-:W-:Y:S01]  /*16c0*/  UMOV UR43, UR6 ;  /* 0x00000006002b7c82 */ /* 0x000fe20008000000 */
[----:B------:R-:W-:Y:S05]  /*16d0*/  @!P1 BRA `(.L_x_5251) ;  /* 0x00000000001c9947 */ /* 0x000fea0003800000 */
[----:B------:R-:W-:Y:S02]  /*16e0*/  ULDC.64 UR8, c[0x0][0xa20] ;  /* 0x0002880000087ab9 */ /* 0x000fe40000000a00 */
[----:B------:R-:W-:-:S06]  /*16f0*/  UIMAD.WIDE UR6, UR6, 0x4, UR8 ;  /* 0x00000004060678a5 */ /* 0x000fcc000f8e0208 */
[----:B------:R-:W-:Y:S02]  /*1700*/  IMAD.U32 R4, RZ, RZ, UR6 ;  /* 0x00000006ff047e24 */ /* 0x000fe4000f8e00ff */
[----:B------:R-:W-:-:S05]  /*1710*/  IMAD.U32 R5, RZ, RZ, UR7 ;  /* 0x00000007ff057e24 */ /* 0x000fca000f8e00ff */
[----:B------:R-:W2:Y:S02]  /*1720*/  LDG.E R4, desc[UR40][R4.64] ;  /* 0x0000002804047981 */ /* 0x000ea4000c1e1900 */
[----:B--2---:R-:W-:Y:S01]  /*1730*/  R2UR UR4, R4 ;  /* 0x00000000040472ca */ /* 0x004fe200000e0000 */
[----:B------:R-:W-:-:S14]  /*1740*/  BRA `(.L_x_5252) ;  /* 0x0000000000347947 */ /* 0x000fdc0003800000 */
.L_x_5251:
        /* <DEDUP_REMOVED lines=13> */
.L_x_5252:
[----:B------:R-:W-:Y:S02]  /*1820*/  UISETP.NE.AND UP0, UPT, UR47, 0x1, UPT ;  /* 0x000000012f00788c */ /* 0x000fe4000bf05270 */
[----:B------:R-:W-:Y:S02]  /*1830*/  UIADD3 UR49, UR4, -UR49, URZ ;  /* 0x8000003104317290 */ /* 0x000fe4000fffe03f */
[----:B------:R-:W-:Y:S02]  /*1840*/  USHF.L.U32 UR42, UR5, 0x6, URZ ;  /* 0x00000006052a7899 */ /* 0x000fe4000800063f */
[----:B------:R-:W-:Y:S01]  /*1850*/  UIADD3 UR4, UR49, 0x3f, URZ ;  /* 0x0000003f31047890 */ /* 0x000fe2000fffe03f */
[----:B------:R-:W-:-:S03]  /*1860*/  PLOP3.LUT P0, PT, PT, PT, UP0, 0x80, 0x0 ;  /* 0x000000000000781c */ /* 0x000fc60003f0f008 */
[----:B------:R-:W-:-:S04]  /*1870*/  USHF.R.S32.HI UR6, URZ, 0x1f, UR4 ;  /* 0x0000001f3f067899 */ /* 0x000fc80008011404 */
[----:B------:R-:W-:-:S04]  /*1880*/  ULEA.HI UR6, UR6, UR4, URZ, 0x6 ;  /* 0x0000000406067291 */ /* 0x000fc8000f8f303f */
[----:B------:R-:W-:Y:S02]  /*1890*/  USHF.R.S32.HI UR6, URZ, 0x6, UR6 ;  /* 0x000000063f067899 */ /* 0x000fe40008011406 */
[----:B------:R-:W-:Y:S10]  /*18a0*/  @!P0 BRA `(.L_x_5253) ;  /* 0x0000002400108947 */ /* 0x000ff40003800000 */
[----:B------:R-:W-:Y:S01]  /*18b0*/  ULDC UR4, c[0x0][0x448] ;  /* 0x0001120000047ab9 */ /* 0x000fe20000000800 */
[----:B------:R-:W-:Y:S02]  /*18c0*/  UIADD3 UR7, UR42, 0x3f, URZ ;  /* 0x0000003f2a077890 */ /* 0x000fe4000fffe03f */
[----:B------:R-:W-:Y:S02]  /*18d0*/  UISETP.NE.AND UP0, UPT, UR4, 0x1, UPT ;  /* 0x000000010400788c */ /* 0x000fe4000bf05270 */
[----:B------:R-:W-:Y:S01]  /*18e0*/  UIADD3 UR10, UR49, 0x1, -UR51 ;  /* 0x00000001310a7890 */ /* 0x000fe2000fffe833 */
[----:B------:R-:W-:Y:S02]  /*18f0*/  ULDC.64 UR4, c[0x0][0x9e0] ;  /* 0x0002780000047ab9 */ /* 0x000fe40000000a00 */
[----:B------:R-:W-:-:S06]  /*1900*/  UISETP.GE.AND UP1, UPT, UR5, 0x1, UPT ;  /* 0x000000010500788c */ /* 0x000fcc000bf26270 */
        /* <DEDUP_REMOVED lines=18> */
.L_x_5255:
[----:B------:R-:W-:-:S11]  /*1a30*/  UISETP.NE.AND UP1, UPT, UR5, 0x1, UPT ;  /* 0x000000010500788c */ /* 0x000fd6000bf25270 */
[----:B------:R-:W-:Y:S02]  /*1a40*/  @UP1 ULDC.64 UR10, c[0x0][0x9e8] ;  /* 0x00027a00000a1ab9 */ /* 0x000fe40000000a00 */
[----:B------:R-:W-:-:S04]  /*1a50*/  UIMAD.WIDE.U32 UR8, UR7, UR10, URZ ;  /* 0x0000000a070872a5 */ /* 0x000fc8000f8e003f */
[----:B------:R-:W-:-:S12]  /*1a60*/  @UP1 USHF.R.U32.HI UR7, URZ, UR11, UR9 ;  /* 0x0000000b3f071299 */ /* 0x000fd80008011609 */
.L_x_5256:
[----:B------:R-:W-:-:S04]  /*1a70*/  UIMAD UR7, UR7, UR5, UR5 ;  /* 0x00000005070772a4 */ /* 0x000fc8000f8e0205 */
[----:B------:R-:W-:-:S04]  /*1a80*/  UISETP.LT.AND UP1, UPT, UR4, UR7, UPT ;  /* 0x000000070400728c */ /* 0x000fc8000bf21270 */
[----:B------:R-:W-:-:S12]  /*1a90*/  USEL UR4, UR4, UR7, UP1 ;  /* 0x0000000704047287 */ /* 0x000fd80008800000 */
.L_x_5254:
[----:B------:R-:W-:Y:S01]  /*1aa0*/  UIADD3 UR4, UR4, 0x3f, URZ ;  /* 0x0000003f04047890 */ /* 0x000fe2000fffe03f */
[----:B------:R-:W-:Y:S01]  /*1ab0*/  @UP0 ULDC UR8, c[0x0][0x44c] ;  /* 0x0001130000080ab9 */ /* 0x000fe20000000800 */
[----:B------:R-:W-:Y:S02]  /*1ac0*/  @UP0 ULDC UR10, c[0x0][0x450] ;  /* 0x00011400000a0ab9 */ /* 0x000fe40000000800 */
[----:B------:R-:W-:Y:S02]  /*1ad0*/  USHF.R.S32.HI UR7, URZ, 0x1f, UR4 ;  /* 0x0000001f3f077899 */ /* 0x000fe40008011404 */
[----:B------:R-:W-:Y:S02]  /*1ae0*/  UIMAD.WIDE.U32 UR8, UR42, UR8, URZ ;  /* 0x000000082a0872a5 */ /* 0x000fe4000f8e003f */
[----:B------:R-:W-:-:S03]  /*1af0*/  ULEA.HI UR7, UR7, UR4, URZ, 0x6 ;  /* 0x0000000407077291 */ /* 0x000fc6000f8f303f */
[----:B------:R-:W-:Y:S01]  /*1b00*/  UMOV UR4, UR42 ;  /* 0x0000002a00047c82 */ /* 0x000fe20008000000 */
[----:B------:R-:W-:Y:S02]  /*1b10*/  @UP0 USHF.R.U32.HI UR4, URZ, UR10, UR9 ;  /* 0x0000000a3f040299 */ /* 0x000fe40008011609 */
[----:B------:R-:W-:Y:S02]  /*1b20*/  USHF.R.S32.HI UR7, URZ, 0x6, UR7 ;  /* 0x000000063f077899 */ /* 0x000fe40008011407 */
[----:B------:R-:W-:Y:S02]  /*1b30*/  UIADD3 UR49, UR4, UR49, -UR51 ;  /* 0x0000003104317290 */ /* 0x000fe4000fffe833 */
[----:B------:R-:W-:Y:S01]  /*1b40*/  UISETP.LT.AND UP0, UPT, UR6, UR7, UPT ;  /* 0x000000070600728c */ /* 0x000fe2000bf01270 */
[----:B------:R-:W-:-:S03]  /*1b50*/  ULDC UR4, c[0x0][0x9dc] ;  /* 0x0002770000047ab9 */ /* 0x000fc60000000800 */
        /* <DEDUP_REMOVED lines=13> */
.L_x_5258:
[----:B------:R-:W-:-:S11]  /*1c30*/  UISETP.NE.AND UP0, UPT, UR5, 0x1, UPT ;  /* 0x000000010500788c */ /* 0x000fd6000bf05270 */
[----:B------:R-:W-:Y:S02]  /*1c40*/  @UP0 ULDC.64 UR10, c[0x0][0x9e8] ;  /* 0x00027a00000a0ab9 */ /* 0x000fe40000000a00 */
[----:B------:R-:W-:-:S04]  /*1c50*/  UIMAD.WIDE.U32 UR6, UR49, UR10, URZ ;  /* 0x0000000a310672a5 */ /* 0x000fc8000f8e003f */
[----:B------:R-:W-:-:S12]  /*1c60*/  @UP0 USHF.R.U32.HI UR49, URZ, UR11, UR7 ;  /* 0x0000000b3f310299 */ /* 0x000fd80008011607 */
.L_x_5259:
[----:B------:R-:W-:-:S04]  /*1c70*/  UIMAD UR5, UR49, UR5, URZ ;  /* 0x00000005310572a4 */ /* 0x000fc8000f8e023f */
[----:B------:R-:W-:-:S04]  /*1c80*/  UISETP.LT.AND UP0, UPT, UR4, UR5, UPT ;  /* 0x000000050400728c */ /* 0x000fc8000bf01270 */
[----:B------:R-:W-:-:S12]  /*1c90*/  USEL UR4, UR4, UR5, !UP0 ;  /* 0x0000000504047287 */ /* 0x000fd8000c000000 */
.L_x_5257:
[----:B------:R-:W-:Y:S02]  /*1ca0*/  USHF.R.S32.HI UR5, URZ, 0x1f, UR4 ;  /* 0x0000001f3f057899 */ /* 0x000fe40008011404 */
[----:B------:R-:W-:Y:S02]  /*1cb0*/  ULOP3.LUT UR20, UR45, 0xff, URZ, 0xc0, !UPT ;  /* 0x000000ff2d147892 */ /* 0x000fe4000f8ec03f */
[----:B------:R-:W-:-:S03]  /*1cc0*/  ULEA.HI UR5, UR5, UR4, URZ, 0x6 ;  /* 0x0000000405057291 */ /* 0x000fc6000f8f303f */
[----:B------:R-:W-:Y:S01]  /*1cd0*/  UMOV UR4, URZ ;  /* 0x0000003f00047c82 */ /* 0x000fe20008000000 */
[----:B------:R-:W-:-:S04]  /*1ce0*/  USHF.R.S32.HI UR5, URZ, 0x6, UR5 ;  /* 0x000000063f057899 */ /* 0x000fc80008011405 */
[----:B------:R-:W-:-:S04]  /*1cf0*/  UISETP.LT.AND UP0, UPT, URZ, UR5, UPT ;  /* 0x000000053f00728c */ /* 0x000fc8000bf01270 */
[----:B------:R-:W-:-:S04]  /*1d00*/  USEL UR10, URZ, UR5, !UP0 ;  /* 0x000000053f0a7287 */ /* 0x000fc8000c000000 */
[----:B------:R-:W-:-:S06]  /*1d10*/  UISETP.GT.AND UP0, UPT, UR9, UR10, UPT ;  /* 0x0000000a0900728c */ /* 0x000fcc000bf04270 */
[----:B------:R-:W-:-:S13]  /*1d20*/  PLOP3.LUT P0, PT, PT, PT, UP0, 0x80, 0x0 ;  /* 0x000000000000781c */ /* 0x000fda0003f0f008 */
[----:B------:R-:W-:Y:S05]  /*1d30*/  @!P0 BRA `(.L_x_5260) ;  /* 0x0000000000948947 */ /* 0x000fea0003800000 */
[----:B------:R-:W-:-:S04]  /*1d40*/  USHF.R.U32.HI UR11, URZ, 0x10, UR45 ;  /* 0x000000103f0b7899 */ /* 0x000fc8000801162d */
[----:B------:R-:W-:-:S11]  /*1d50*/  UISETP.NE.AND UP0, UPT, UR11, URZ, UPT ;  /* 0x0000003f0b00728c */ /* 0x000fd6000bf05270 */
[----:B------:R-:W-:Y:S02]  /*1d60*/  @!UP0 ULDC UR11, c[0x0][0x9f0] ;  /* 0x00027c00000b8ab9 */ /* 0x000fe40000000800 */
        /* <DEDUP_REMOVED lines=9> */
[----:B------:R-:W-:-:S05]  /*1e00*/  IABS R5, R5 ;  /* 0x0000000500057213 */ /* 0x000fca0000000000 */
[----:B------:R-:W0:Y:S01]  /*1e10*/  I2F.RP R0, UR12 ;  /* 0x0000000c00007d06 */ /* 0x000e220008209400 */
[----:B------:R-:W-:-:S05]  /*1e20*/  IMAD.MOV.U32 R4, RZ, RZ, R5 ;  /* 0x000000ffff047224 */ /* 0x000fca00078e0005 */
[----:B------:R-:W-:Y:S02]  /*1e30*/  R2UR UR8, R4 ;  /* 0x00000000040872ca */ /* 0x000fe400000e0000 */
        /* <DEDUP_REMOVED lines=21> */
.L_x_5260:
[----:B------:R-:W-:Y:S01]  /*1f90*/  UIMAD UR20, UR20, UR4, UR10 ;  /* 0x00000004141472a4 */ /* 0x000fe2000f8e020a */
[----:B------:R-:W-:Y:S01]  /*1fa0*/  IMAD.U32 R0, RZ, RZ, UR9 ;  /* 0x00000009ff007e24 */ /* 0x000fe2000f8e00ff */
[----:B------:R-:W-:Y:S01]  /*1fb0*/  PLOP3.LUT P0, PT, PT, PT, PT, 0x80, 0x0 ;  /* 0x000000000000781c */ /* 0x000fe20003f0f070 */
[----:B------:R-:W-:Y:S01]  /*1fc0*/  IMAD.U32 R3, RZ, RZ, UR4 ;  /* 0x00000004ff037e24 */ /* 0x000fe2000f8e00ff */
[----:B------:R-:W-:Y:S01]  /*1fd0*/  CS2R R150, SRZ ;  /* 0x0000000000967805 */ /* 0x000fe2000001ff00 */
[----:B------:R-:W-:Y:S01]  /*1fe0*/  IMAD.MOV.U32 R12, RZ, RZ, RZ ;  /* 0x000000ffff0c7224 */ /* 0x000fe200078e00ff */
[----:B------:R-:W-:Y:S02]  /*1ff0*/  CS2R R148, SRZ ;  /* 0x0000000000947805 */ /* 0x000fe4000001ff00 */
[----:B------:R-:W-:Y:S02]  /*2000*/  CS2R R146, SRZ ;  /* 0x0000000000927805 */ /* 0x000fe4000001ff00 */
[----:B------:R-:W-:Y:S01]  /*2010*/  VIADDMNMX R0, R3, UR20, R0, PT ;  /* 0x0000001403007c46 */ /* 0x000fe2000b800100 */
[----:B------:R-:W-:Y:S01]  /*2020*/  IMAD.MOV.U32 R3, RZ, RZ, RZ ;  /* 0x000000ffff037224 */ /* 0x000fe200078e00ff */
[----:B------:R-:W-:-:S02]  /*2030*/  CS2R R144, SRZ ;  /* 0x0000000000907805 */ /* 0x000fc4000001ff00 */
[----:B------:R-:W-:Y:S02]  /*2040*/  CS2R R142, SRZ ;  /* 0x00000000008e7805 */ /* 0x000fe4000001ff00 */
[----:B------:R-:W-:Y:S02]  /*2050*/  R2UR UR22, R0 ;  /* 0x00000000001672ca */ /* 0x000fe400000e0000 */
        /* <DEDUP_REMOVED lines=12> */
[----:B------:R-:W-:Y:S01]  /*2120*/  UISETP.GT.AND UP0, UPT, UR22, UR20, UPT ;  /* 0x000000141600728c */ /* 0x000fe2000bf04270 */
[----:B------:R-:W-:Y:S02]  /*2130*/  CS2R R116, SRZ ;  /* 0x0000000000747805 */ /* 0x000fe4000001ff00 */
[----:B------:R-:W-:Y:S02]  /*2140*/  CS2R R114, SRZ ;  /* 0x0000000000727805 */ /* 0x000fe4000001ff00 */
[----:B------:R-:W-:Y:S02]  /*2150*/  CS2R R112, SRZ ;  /* 0x0000000000707805 */ /* 0x000fe4000001ff00 */
[----:B------:R-:W-:-:S02]  /*2160*/  CS2R R110, SRZ ;  /* 0x00000000006e7805 */ /* 0x000fc4000001ff00 */
[----:B------:R-:W-:Y:S02]  /*2170*/  CS2R R108, SRZ ;  /* 0x00000000006c7805 */ /* 0x000fe4000001ff00 */
[----:B------:R-:W-:Y:S02]  /*2180*/  PLOP3.LUT P1, PT, PT, PT, UP0, 0x80, 0x0 ;  /* 0x000000000000781c */ /* 0x000fe40003f2f008 */
        /* <DEDUP_REMOVED lines=44> */
[----:B------:R-:W-:Y:S02]  /*2450*/  ISETP.NE.AND P0, PT, RZ, UR47, PT ;  /* 0x0000002fff007c0c */ /* 0x000fe4000bf05270 */
[----:B0-----:R-:W-:Y:S01]  /*2460*/  R2UR UR4, R0 ;  /* 0x00000000000472ca */ /* 0x001fe200000e0000 */
[----:B------:R-:W-:-:S05]  /*2470*/  IMAD.MOV.U32 R0, RZ, RZ, 0x1 ;  /* 0x00000001ff007424 */ /* 0x000fca00078e00ff */
[----:B------:R-:W-:-:S04]  /*2480*/  SEL R0, R0, 0x2, !P0 ;  /* 0x0000000200007807 */ /* 0x000fc80004000000 */
[----:B------:R-:W-:-:S03]  /*2490*/  LOP3.LUT R0, R0, 0x1, RZ, 0xfc, !PT ;  /* 0x0000000100007812 */ /* 0x000fc600078efcff */
[----:B------:R-:W-:Y:S01]  /*24a0*/  ULEA.HI UR5, UR4, UR4, URZ, 0x1 ;  /* 0x0000000404057291 */ /* 0x000fe2000f8f083f */
[----:B------:R-:W-:-:S03]  /*24b0*/  ISETP.NE.AND P0, PT, R0, 0x3, PT ;  /* 0x000000030000780c */ /* 0x000fc60003f05270 */
        /* <DEDUP_REMOVED lines=9> */
.L_x_5262:
[----:B------:R-:W-:Y:S01]  /*2550*/  ULEA UR23, UR37, UR46, 0x3 ;  /* 0x0000002e25177291 */ /* 0x000fe2000f8e183f */
[----:B------:R-:W-:-:S05]  /*2560*/  IMAD.U32 R0, RZ, RZ, UR38 ;  /* 0x00000026ff007e24 */ /* 0x000fca000f8e00ff */
[----:B------:R-:W-:-:S04]  /*2570*/  SHF.L.U32 R0, R0, 0x1f, RZ ;  /* 0x0000001f00007819 */ /* 0x000fc800000006ff */
[----:B------:R-:W0:Y:S02]  /*2580*/  SYNCS.PHASECHK.TRANS64.TRYWAIT P1, [UR23+0x28c50], R0 ;  /* 0x028c5000ff0075a7 */ /* 0x000e240008020157 */
[----:B0-----:R-:W-:Y:S05]  /*2590*/  @!P1 BRA `(.L_x_5263) ;  /* 0x0000017c005c9947 */ /* 0x001fea0003800000 */
.L_x_5513:
        /* <DEDUP_REMOVED lines=9> */
[----:B------:R-:W-:-:S02]  /*2630*/  UIADD3 UR6, UR18, 0x80, URZ ;  /* 0x0000008012067890 */ /* 0x000fc4000fffe03f */
[----:B------:R-:W-:Y:S01]  /*2640*/  ULOP3.LUT UR16, UR4, 0x10000, URZ, 0xfc, !UPT ;  /* 0x0001000004107892 */ /* 0x000fe2000f8efc3f */
[----:B------:R-:W-:Y:S01]  /*2650*/  UMOV UR7, 0x40000040 ;  /* 0x4000004000077882 */ /* 0x000fe20000000000 */
[----:B------:R-:W-:Y:S02]  /*2660*/  UMOV UR5, 0x40000040 ;  /* 0x4000004000057882 */ /* 0x000fe40000000000 */
[----:B------:R-:W-:Y:S02]  /*2670*/  UIADD3 UR4, UR16, 0x2, URZ ;  /* 0x0000000210047890 */ /* 0x000fe4000fffe03f */
[----:B------:R-:W-:Y:S02]  /*2680*/  UIADD3 UR10, UR18, 0x100, URZ ;  /* 0x00000100120a7890 */ /* 0x000fe4000fffe03f */
[----:B------:R-:W-:Y:S01]  /*2690*/  UIADD3 UR8, UR16, 0x4, URZ ;  /* 0x0000000410087890 */ /* 0x000fe2000fffe03f */
[----:B------:R-:W-:Y:S01]  /*26a0*/  UMOV UR11, 0x40000040 ;  /* 0x40000040000b7882 */ /* 0x000fe20000000000 */
[----:B------:R-:W-:Y:S01]  /*26b0*/  WARPGROUP.ARRIVE ;  /* 0x00000000000079c5 */ /* 0x000fe20000000000 */
[----:B------:R-:W-:Y:S01]  /*26c0*/  UMOV UR9, 0x40000040 ;  /* 0x4000004000097882 */ /* 0x000fe20000000000 */
[----:B------:R-:W-:-:S02]  /*26d0*/  UIADD3 UR14, UR18, 0x180, URZ ;  /* 0x00000180120e7890 */ /* 0x000fc4000fffe03f */
[----:B------:R-:W-:Y:S02]  /*26e0*/  UIADD3 UR12, UR16, 0x6, URZ ;  /* 0x00000006100c7890 */ /* 0x000fe4000fffe03f */
[----:B------:R-:W-:Y:S01]  /*26f0*/  HGMMA.64x256x16.F32 R24, gdesc[UR16].tnspB, RZ, !UPT, gsb0 ;  /* 0x43e00000101879f0 */ /* 0x000fe2000c0008ff */
[----:B------:R-:W-:Y:S01]  /*2700*/  UMOV UR15, 0x40000040 ;  /* 0x40000040000f7882 */ /* 0x000fe20000000000 */
        /* <DEDUP_REMOVED lines=9> */
[----:B------:R-:W-:-:S06]  /*27a0*/  UISETP.GE.AND UP0, UPT, UR6, UR20, UPT ;  /* 0x000000140600728c */ /* 0x000fcc000bf06270 */
[----:B------:R-:W-:Y:S01]  /*27b0*/  PLOP3.LUT P1, PT, PT, PT, UP0, 0x80, 0x0 ;  /* 0x000000000000781c */ /* 0x000fe20003f2f008 */
        /* <DEDUP_REMOVED lines=12> */
.L_x_5269:
[----:B------:R-:W-:Y:S01]  /*2880*/  BAR.SYNC.DEFER_BLOCKING 0xe, 0x100 ;  /* 0x0384000000007b1d */ /* 0x000fe20000010000 */
[----:B------:R-:W-:Y:S01]  /*2890*/  IMAD.U32 R3, RZ, RZ, UR37 ;  /* 0x00000025ff037e24 */ /* 0x000fe2000f8e00ff */
[----:B------:R-:W-:-:S03]  /*28a0*/  UIADD3 UR37, UR37, 0x1, URZ ;  /* 0x0000000125257890 */ /* 0x000fc6000fffe03f */
[----:B01----:R-:W-:Y:S01]  /*28b0*/  IMAD R0, R3, 0x40, R16 ;  /* 0x0000004003007824 */ /* 0x003fe200078e0210 */
[----:B------:R-:W-:Y:S01]  /*28c0*/  UISETP.NE.AND UP0, UPT, UR37, 0x2, UPT ;  /* 0x000000022500788c */ /* 0x000fe2000bf05270 */
[----:B------:R-:W-:Y:S01]  /*28d0*/  UMOV UR6, UR22 ;  /* 0x0000001600067c82 */ /* 0x000fe20008000000 */
[----:B------:R-:W-:Y:S02]  /*28e0*/  UIADD3 UR22, UR22, -0x1, URZ ;  /* 0xffffffff16167890 */ /* 0x000fe4000fffe03f */
[----:B------:R-:W-:Y:S01]  /*28f0*/  LEA R0, R0, UR46, 0x2 ;  /* 0x0000002e00007c11 */ /* 0x000fe2000f8e10ff */
[----:B------:R-:W-:Y:S02]  /*2900*/  UISETP.GT.AND UP1, UPT, UR6, UR20, UPT ;  /* 0x000000140600728c */ /* 0x000fe4000bf24270 */
[----:B------:R-:W-:Y:S02]  /*2910*/  USEL UR6, URZ, 0x1, UP0 ;  /* 0x000000013f067887 */ /* 0x000fe40008000000 */
[----:B------:R-:W-:-:S02]  /*2920*/  USEL UR37, UR37, URZ, UP0 ;  /* 0x0000003f25257287 */ /* 0x000fc40008000000 */
        /* <DEDUP_REMOVED lines=133> */
.L_x_5265:
[----:B------:R-:W-:Y:S01]  /*3180*/  ULEA UR23, UR37, UR46, 0x3 ;  /* 0x0000002e25177291 */ /* 0x000fe2000f8e183f */
[----:B------:R-:W-:-:S05]  /*3190*/  IMAD.U32 R0, RZ, RZ, UR38 ;  /* 0x00000026ff007e24 */ /* 0x000fca000f8e00ff */
[----:B------:R-:W-:-:S04]  /*31a0*/  SHF.L.U32 R0, R0, 0x1f, RZ ;  /* 0x0000001f00007819 */ /* 0x000fc800000006ff */
[----:B------:R0:W1:Y:S01]  /*31b0*/  SYNCS.PHASECHK.TRANS64.TRYWAIT P1, [UR23+0x28c50], R0 ;  /* 0x028c5000ff0075a7 */ /* 0x0000620008020157 */
[----:B------:R-:W-:Y:S05]  /*31c0*/  @!P0 BRA `(.L_x_5266) ;  /* 0x0000000000048947 */ /* 0x000fea0003800000 */
[----:B------:R-:W-:Y:S01]  /*31d0*/  BPT.TRAP 0x1 ;  /* 0x000000040000795c */ /* 0x000fe20000300000 */
.L_x_5266:
[----:B-1----:R-:W-:Y:S05]  /*31e0*/  @P1 BRA `(.L_x_5267) ;  /* 0x0000000000081947 */ /* 0x002fea0003800000 */
[----:B------:R-:W1:Y:S02]  /*31f0*/  SYNCS.PHASECHK.TRANS64.TRYWAIT P1, [UR23+0x28c50], R0 ;  /* 0x028c5000ff0075a7 */ /* 0x000e640008020157 */
[----:B-1----:R-:W-:Y:S05]  /*3200*/  @!P1 BRA `(.L_x_5268) ;  /* 0x0000017000589947 */ /* 0x002fea0003800000 */
.L_x_5267:
[----:B------:R-:W-:Y:S01]  /*3210*/  ULEA UR18, UR37, UR21, 0xc ;  /* 0x0000001525127291 */ /* 0x000fe2000f8e603f */
[----:B------:R-:W-:Y:S01]  /*3220*/  WARPGROUP.ARRIVE ;  /* 0x00000000000079c5 */ /* 0x000fe20000000000 */
[----:B------:R-:W-:Y:S01]  /*3230*/  UMOV UR19, 0x40000040 ;  /* 0x4000004000137882 */ /* 0x000fe20000000000 */
[----:B------:R-:W-:Y:S01]  /*3240*/  UMOV UR7, 0x40000040 ;  /* 0x4000004000077882 */ /* 0x000fe20000000000 */
[----:B------:R-:W-:Y:S01]  /*3250*/  UIADD3 UR6, UR18, 0x80, URZ ;  /* 0x0000008012067890 */ /* 0x000fe2000fffe03f */
[----:B01----:R-:W-:Y:S01]  /*3260*/  IMAD.U32 R0, RZ, RZ, UR23 ;  /* 0x00000017ff007e24 */ /* 0x003fe2000f8e00ff */
[----:B------:R-:W-:Y:S01]  /*3270*/  UIADD3 UR10, UR18, 0x100, URZ ;  /* 0x00000100120a7890 */ /* 0x000fe2000fffe03f */
[----:B------:R-:W-:Y:S01]  /*3280*/  PLOP3.LUT P1, PT, PT, PT, UP1, 0x80, 0x0 ;  /* 0x000000000000781c */ /* 0x000fe20003f2f018 */
[----:B------:R-:W-:Y:S01]  /*3290*/  UMOV UR11, 0x40000040 ;  /* 0x40000040000b7882 */ /* 0x000fe20000000000 */
        /* <DEDUP_REMOVED lines=21> */
.L_x_5264:
[----:B------:R-:W-:Y:S01]  /*33f0*/  BAR.SYNC.DEFER_BLOCKING 0xe, 0x100 ;  /* 0x0384000000007b1d */ /* 0x000fe20000010000 */
[----:B------:R-:W-:Y:S01]  /*3400*/  IMAD.U32 R3, RZ, RZ, UR37 ;  /* 0x00000025ff037e24 */ /* 0x000fe2000f8e00ff */
[----:B------:R-:W-:Y:S01]  /*3410*/  UIADD3 UR37, UR37, 0x1, URZ ;  /* 0x0000000125257890 */ /* 0x000fe2000fffe03f */
[----:B------:R-:W-:Y:S01]  /*3420*/  PLOP3.LUT P0, PT, PT, PT, PT, 0x8, 0x0 ;  /* 0x000000000000781c */ /* 0x000fe20003f0e170 */
[----:B------:R-:W-:Y:S02]  /*3430*/  IMAD.MOV.U32 R12, RZ, RZ, RZ ;  /* 0x000000ffff0c7224 */ /* 0x000fe400078e00ff */
[----:B01----:R-:W-:Y:S01]  /*3440*/  IMAD R0, R3, 0x40, R16 ;  /* 0x0000004003007824 */ /* 0x003fe200078e0210 */
        /* <DEDUP_REMOVED lines=138> */
.L_x_5253:
        /* <DEDUP_REMOVED lines=24> */
.L_x_5271:
[----:B------:R-:W-:-:S11]  /*3e70*/  UISETP.NE.AND UP1, UPT, UR5, 0x1, UPT ;  /* 0x000000010500788c */ /* 0x000fd6000bf25270 */
[----:B------:R-:W-:Y:S02]  /*3e80*/  @UP1 ULDC.64 UR10, c[0x0][0x9e8] ;  /* 0x00027a00000a1ab9 */ /* 0x000fe40000000a00 */
[----:B------:R-:W-:-:S04]  /*3e90*/  UIMAD.WIDE.U32 UR8, UR7, UR10, URZ ;  /* 0x0000000a070872a5 */ /* 0x000fc8000f8e003f */
[----:B------:R-:W-:-:S12]  /*3ea0*/  @UP1 USHF.R.U32.HI UR7, URZ, UR11, UR9 ;  /* 0x0000000b3f071299 */ /* 0x000fd80008011609 */
.L_x_5272:
[----:B------:R-:W-:-:S04]  /*3eb0*/  UIMAD UR7, UR7, UR5, UR5 ;  /* 0x00000005070772a4 */ /* 0x000fc8000f8e0205 */
[----:B------:R-:W-:-:S04]  /*3ec0*/  UISETP.LT.AND UP1, UPT, UR4, UR7, UPT ;  /* 0x000000070400728c */ /* 0x000fc8000bf21270 */
[----:B------:R-:W-:-:S12]  /*3ed0*/  USEL UR4, UR4, UR7, UP1 ;  /* 0x0000000704047287 */ /* 0x000fd80008800000 */
.L_x_5270:
[----:B------:R-:W-:Y:S01]  /*3ee0*/  UIADD3 UR4, UR4, 0x3f, URZ ;  /* 0x0000003f04047890 */ /* 0x000fe2000fffe03f */
[----:B------:R-:W-:Y:S01]  /*3ef0*/  @UP0 ULDC UR8, c[0x0][0x44c] ;  /* 0x0001130000080ab9 */ /* 0x000fe20000000800 */
[----:B------:R-:W-:Y:S02]  /*3f00*/  @UP0 ULDC UR10, c[0x0][0x450] ;  /* 0x00011400000a0ab9 */ /* 0x000fe40000000800 */
[----:B------:R-:W-:Y:S02]  /*3f10*/  USHF.R.S32.HI UR7, URZ, 0x1f, UR4 ;  /* 0x0000001f3f077899 */ /* 0x000fe40008011404 */
[----:B------:R-:W-:Y:S02]  /*3f20*/  UIMAD.WIDE.U32 UR8, UR42, UR8, URZ ;  /* 0x000000082a0872a5 */ /* 0x000fe4000f8e003f */
[----:B------:R-:W-:-:S03]  /*3f30*/  ULEA.HI UR7, UR7, UR4, URZ, 0x6 ;  /* 0x0000000407077291 */ /* 0x000fc6000f8f303f */
[----:B------:R-:W-:Y:S01]  /*3f40*/  UMOV UR4, UR42 ;  /* 0x0000002a00047c82 */ /* 0x000fe20008000000 */
[----:B------:R-:W-:Y:S02]  /*3f50*/  USHF.R.S32.HI UR7, URZ, 0x6, UR7 ;  /* 0x000000063f077899 */ /* 0x000fe40008011407 */
[----:B------:R-:W-:Y:S02]  /*3f60*/  @UP0 USHF.R.U32.HI UR4, URZ, UR10, UR9 ;  /* 0x0000000a3f040299 */ /* 0x000fe40008011609 */
[----:B------:R-:W-:Y:S02]  /*3f70*/  UISETP.LT.AND UP0, UPT, UR6, UR7, UPT ;  /* 0x000000070600728c */ /* 0x000fe4000bf01270 */
[----:B------:R-:W-:Y:S01]  /*3f80*/  UIADD3 UR4, UR4, UR49, -UR51 ;  /* 0x0000003104047290 */ /* 0x000fe2000fffe833 */
        /* <DEDUP_REMOVED lines=14> */
.L_x_5274:
[----:B------:R-:W-:-:S11]  /*4070*/  UISETP.NE.AND UP0, UPT, UR5, 0x1, UPT ;  /* 0x000000010500788c */ /* 0x000fd6000bf05270 */
[----:B------:R-:W-:Y:S02]  /*4080*/  @UP0 ULDC.64 UR10, c[0x0][0x9e8] ;  /* 0x00027a00000a0ab9 */ /* 0x000fe40000000a00 */
[----:B------:R-:W-:-:S04]  /*4090*/  UIMAD.WIDE.U32 UR8, UR4, UR10, URZ ;  /* 0x0000000a040872a5 */ /* 0x000fc8000f8e003f */
[----:B------:R-:W-:-:S12]  /*40a0*/  @UP0 USHF.R.U32.HI UR4, URZ, UR11, UR9 ;  /* 0x0000000b3f040299 */ /* 0x000fd80008011609 */
.L_x_5275:
[----:B------:R-:W-:-:S04]  /*40b0*/  UIMAD UR4, UR4, UR5, URZ ;  /* 0x00000005040472a4 */ /* 0x000fc8000f8e023f */
[----:B------:R-:W-:-:S04]  /*40c0*/  UISETP.LT.AND UP0, UPT, UR7, UR4, UPT ;  /* 0x000000040700728c */ /* 0x000fc8000bf01270 */
[----:B------:R-:W-:-:S12]  /*40d0*/  USEL UR7, UR7, UR4, !UP0 ;  /* 0x0000000407077287 */ /* 0x000fd8000c000000 */
.L_x_5273:
[----:B------:R-:W-:Y:S02]  /*40e0*/  USHF.R.S32.HI UR4, URZ, 0x1f, UR7 ;  /* 0x0000001f3f047899 */ /* 0x000fe40008011407 */
[----:B------:R-:W-:Y:S02]  /*40f0*/  ULOP3.LUT UR10, UR45, 0xff, URZ, 0xc0, !UPT ;  /* 0x000000ff2d0a7892 */ /* 0x000fe4000f8ec03f */
[----:B------:R-:W-:-:S04]  /*4100*/  ULEA.HI UR4, UR4, UR7, URZ, 0x6 ;  /* 0x0000000704047291 */ /* 0x000fc8000f8f303f */
[----:B------:R-:W-:-:S04]  /*4110*/  USHF.R.S32.HI UR4, URZ, 0x6, UR4 ;  /* 0x000000063f047899 */ /* 0x000fc80008011404 */
[----:B------:R-:W-:-:S04]  /*4120*/  UISETP.LT.AND UP0, UPT, URZ, UR4, UPT ;  /* 0x000000043f00728c */ /* 0x000fc8000bf01270 */
[----:B------:R-:W-:-:S03]  /*4130*/  USEL UR48, URZ, UR4, !UP0 ;  /* 0x000000043f307287 */ /* 0x000fc6000c000000 */
[----:B------:R-:W-:Y:S01]  /*4140*/  UMOV UR4, URZ ;  /* 0x0000003f00047c82 */ /* 0x000fe20008000000 */
        /* <DEDUP_REMOVED lines=40> */
.L_x_5276:
        /* <DEDUP_REMOVED lines=103> */
.L_x_5277:
[----:B------:R-:W-:Y:S01]  /*4a40*/  ULEA.HI UR4, UR39, UR39, URZ, 0x1 ;  /* 0x0000002727047291 */ /* 0x000fe2000f8f083f */
[----:B------:R-:W-:Y:S01]  /*4a50*/  IMAD.MOV.U32 R3, RZ, RZ, 0x1 ;  /* 0x00000001ff037424 */ /* 0x000fe200078e00ff */
[----:B------:R-:W-:Y:S02]  /*4a60*/  ISETP.NE.AND P0, PT, RZ, UR47, PT ;  /* 0x0000002fff007c0c */ /* 0x000fe4000bf05270 */
[----:B------:R-:W-:Y:S02]  /*4a70*/  ULOP3.LUT UR4, UR4, 0xfffffffe, URZ, 0xc0, !UPT ;  /* 0xfffffffe04047892 */ /* 0x000fe4000f8ec03f */
[----:B------:R-:W-:Y:S02]  /*4a80*/  SEL R3, R3, 0x2, !P0 ;  /* 0x0000000203037807 */ /* 0x000fe40004000000 */
[----:B------:R-:W-:Y:S02]  /*4a90*/  UIADD3 UR4, UR39, -UR4, URZ ;  /* 0x8000000427047290 */ /* 0x000fe4000fffe03f */
[----:B------:R-:W-:-:S04]  /*4aa0*/  LOP3.LUT R3, R3, 0x1, RZ, 0xfc, !PT ;  /* 0x0000000103037812 */ /* 0x000fc800078efcff */
[----:B------:R-:W-:Y:S01]  /*4ab0*/  IMAD.U32 R0, RZ, RZ, UR4 ;  /* 0x00000004ff007e24 */ /* 0x000fe2000f8e00ff */
[----:B------:R-:W-:-:S04]  /*4ac0*/  ISETP.NE.AND P0, PT, R3, 0x3, PT ;  /* 0x000000030300780c */ /* 0x000fc80003f05270 */
[----:B------:R-:W-:-:S04]  /*4ad0*/  SHF.L.U32 R0, R0, 0x1f, RZ ;  /* 0x0000001f00007819 */ /* 0x000fc800000006ff */
[----:B------:R-:W0:Y:S02]  /*4ae0*/  SYNCS.PHASECHK.TRANS64.TRYWAIT P1, [UR46+0x28c00], R0 ;  /* 0x028c0000ff0075a7 */ /* 0x000e24000802016e */
[----:B0-----:R-:W-:Y:S05]  /*4af0*/  @!P1 BRA `(.L_x_5278) ;  /* 0x0000015800349947 */ /* 0x001fea0003800000 */
.L_x_5514:
[----:B------:R-:W-:Y:S05]  /*4b00*/  @!P0 BRA `(.L_x_5279) ;  /* 0x0000000000048947 */ /* 0x000fea0003800000 */
[----:B------:R-:W-:Y:S01]  /*4b10*/  BPT.TRAP 0x1 ;  /* 0x000000040000795c */ /* 0x000fe20000300000 */
.L_x_5279:
[----:B------:R-:W-:Y:S02]  /*4b20*/  IMAD.U32 R7, RZ, RZ, UR37 ;  /* 0x00000025ff077e24 */ /* 0x000fe4000f8e00ff */
[----:B------:R-:W-:-:S03]  /*4b30*/  IMAD.U32 R8, RZ, RZ, UR38 ;  /* 0x00000026ff087e24 */ /* 0x000fc6000f8e00ff */
[----:B------:R-:W-:Y:S02]  /*4b40*/  LEA R7, R7, UR46, 0x3 ;  /* 0x0000002e07077c11 */ /* 0x000fe4000f8e18ff */
[----:B------:R-:W-:-:S04]  /*4b50*/  SHF.L.U32 R8, R8, 0x1f, RZ ;  /* 0x0000001f08087819 */ /* 0x000fc800000006ff */
[----:B------:R1:W2:Y:S01]  /*4b60*/  SYNCS.PHASECHK.TRANS64.TRYWAIT P1, [R7+URZ+0x28c30], R8 ;  /* 0x028c3008070075a7 */ /* 0x0002a2000802017f */
[----:B------:R-:W-:Y:S05]  /*4b70*/  @!P0 BRA `(.L_x_5280) ;  /* 0x0000000000048947 */ /* 0x000fea0003800000 */
[----:B------:R-:W-:Y:S01]  /*4b80*/  BPT.TRAP 0x1 ;  /* 0x000000040000795c */ /* 0x000fe20000300000 */
.L_x_5280:
[----:B--2---:R-:W-:Y:S05]  /*4b90*/  @P1 BRA `(.L_x_5281) ;  /* 0x0000000000081947 */ /* 0x004fea0003800000 */
[----:B------:R-:W2:Y:S02]  /*4ba0*/  SYNCS.PHASECHK.TRANS64.TRYWAIT P1, [R7+URZ+0x28c30], R8 ;  /* 0x028c3008070075a7 */ /* 0x000ea4000802017f */
[----:B--2---:R-:W-:Y:S05]  /*4bb0*/  @!P1 BRA `(.L_x_5282) ;  /* 0x00000158001c9947 */ /* 0x004fea0003800000 */
.L_x_5281:
        /* <DEDUP_REMOVED lines=15> */
[----:B------:R-:W-:Y:S01]  /*4cb0*/  VIADD R3, R186, UR42 ;  /* 0x0000002aba037c36 */ /* 0x000fe20008000000 */
[----:B------:R-:W-:Y:S01]  /*4cc0*/  UMOV UR7, 0x40000040 ;  /* 0x4000004000077882 */ /* 0x000fe20000000000 */
[----:B------:R-:W-:Y:S01]  /*4cd0*/  UMOV UR5, 0x40000040 ;  /* 0x4000004000057882 */ /* 0x000fe20000000000 */
[----:B------:R-:W-:Y:S01]  /*4ce0*/  ULOP3.LUT UR4, UR4, 0x3fff, URZ, 0xc0, !UPT ;  /* 0x00003fff04047892 */ /* 0x000fe2000f8ec03f */
[----:B------:R-:W-:Y:S01]  /*4cf0*/  IMAD.MOV.U32 R4, RZ, RZ, R3 ;  /* 0x000000ffff047224 */ /* 0x000fe200078e0003 */
[----:B------:R-:W-:Y:S01]  /*4d00*/  UMOV UR11, 0x40000040 ;  /* 0x40000040000b7882 */ /* 0x000fe20000000000 */
[----:B------:R-:W-:Y:S01]  /*4d10*/  UMOV UR9, 0x40000040 ;  /* 0x4000004000097882 */ /* 0x000fe20000000000 */
[----:B------:R-:W-:Y:S01]  /*4d20*/  ULEA UR18, UR37, UR18, 0x9 ;  /* 0x0000001225127291 */ /* 0x000fe2000f8e483f */
[----:B------:R-:W-:Y:S01]  /*4d30*/  LEA R11, R168, 0xffffffc0, 0x6 ;  /* 0xffffffc0a80b7811 */ /* 0x000fe200078e30ff */
[----:B------:R-:W-:-:S02]  /*4d40*/  ULOP3.LUT UR16, UR4, 0x10000, URZ, 0xfc, !UPT ;  /* 0x0001000004107892 */ /* 0x000fc4000f8efc3f */
[----:B------:R-:W-:Y:S01]  /*4d50*/  UIADD3 UR6, UR18, 0x2, URZ ;  /* 0x0000000212067890 */ /* 0x000fe2000fffe03f */
[----:B------:R-:W-:Y:S01]  /*4d60*/  IADD3 R10, -R2, UR49, -R11 ;  /* 0x00000031020a7c10 */ /* 0x000fe2000fffe90b */
[----:B------:R-:W-:Y:S02]  /*4d70*/  UIADD3 UR4, UR16, 0x2, URZ ;  /* 0x0000000210047890 */ /* 0x000fe4000fffe03f */
[----:B------:R-:W-:Y:S02]  /*4d80*/  UIADD3 UR10, UR18, 0x4, URZ ;  /* 0x00000004120a7890 */ /* 0x000fe4000fffe03f */
[----:B------:R-:W-:Y:S02]  /*4d90*/  UIADD3 UR8, UR16, 0x4, URZ ;  /* 0x0000000410087890 */ /* 0x000fe4000fffe03f */
[----:B------:R-:W-:Y:S01]  /*4da0*/  HGMMA.64x64x16.F32 R24, gdesc[UR16], RZ, !UPT, gsb0 ;  /* 0x00e00000101879f0 */ /* 0x000fe2000c0008ff */
[----:B------:R-:W-:Y:S02]  /*4db0*/  UIADD3 UR14, UR18, 0x6, URZ ;  /* 0x00000006120e7890 */ /* 0x000fe4000fffe03f */
[----:B------:R-:W-:Y:S01]  /*4dc0*/  UIADD3 UR12, UR16, 0x6, URZ ;  /* 0x00000006100c7890 */ /* 0x000fe2000fffe03f */
[----:B------:R-:W-:Y:S01]  /*4dd0*/  UMOV UR15, 0x40000040 ;  /* 0x40000040000f7882 */ /* 0x000fe20000000000 */
[----:B------:R-:W-:Y:S01]  /*4de0*/  UMOV UR13, 0x40000040 ;  /* 0x40000040000d7882 */ /* 0x000fe20000000000 */
[----:B------:R-:W-:-:S02]  /*4df0*/  WARPGROUP.DEPBAR.LE gsb0, 0x0 ;  /* 0x00008000000079c5 */ /* 0x000fc40000010000 */
[----:B------:R-:W-:-:S06]  /*4e00*/  WARPGROUP.ARRIVE ;  /* 0x00000000000079c5 */ /* 0x000fcc0000000000 */
[----:B------:R-:W-:Y:S01]  /*4e10*/  HGMMA.64x64x16.F32 R24, gdesc[UR4], R24, gsb0 ;  /* 0x00e00000041879f0 */ /* 0x000fe20008000818 */
        /* <DEDUP_REMOVED lines=9> */
[----:B------:R-:W-:-:S03]  /*4eb0*/  IMAD.MOV.U32 R5, RZ, RZ, -0x40 ;  /* 0xffffffc0ff057424 */ /* 0x000fc600078e00ff */
[----:B------:R-:W-:Y:S01]  /*4ec0*/  @!P1 PRMT R3, RZ, 0x654, R3 ;  /* 0x00000654ff039816 */ /* 0x000fe20000000003 */
[----:B------:R-:W0:Y:S01]  /*4ed0*/  SHFL.IDX PT, R9, R4, RZ, 0x1c1f ;  /* 0x001c1fff04097589 */ /* 0x000e2200000e0000 */
[----:B------:R-:W-:-:S04]  /*4ee0*/  IMAD R5, R168, R5, 0x41 ;  /* 0x00000041a8057424 */ /* 0x000fc800078e0205 */
[----:B------:R-:W-:Y:S01]  /*4ef0*/  VIADD R14, R5, 0xffffffff ;  /* 0xffffffff050e7836 */ /* 0x000fe20000000000 */
[----:B------:R-:W-:Y:S02]  /*4f00*/  WARPGROUP.DEPBAR.LE gsb0, 0x0 ;  /* 0x00008000000079c5 */ /* 0x000fe40000010000 */
[----:B------:R-:W-:-:S06]  /*4f10*/  WARPGROUP.ARRIVE ;  /* 0x00000000000079c5 */ /* 0x000fcc0000000000 */
[----:B------:R-:W-:Y:S01]  /*4f20*/  HGMMA.64x64x16.F32 R24, gdesc[UR8], R24, gsb0 ;  /* 0x00e00000081879f0 */ /* 0x000fe20008000818 */
[----:B------:R-:W-:Y:S02]  /*4f30*/  ULDC UR11, c[0x0][0x9dc] ;  /* 0x00027700000b7ab9 */ /* 0x000fe40000000800 */
[----:B------:R-:W-:Y:S01]  /*4f40*/  ULOP3.LUT UR6, URZ, UR11, URZ, 0x33, !UPT ;  /* 0x0000000b3f067292 */ /* 0x000fe2000f8e333f */
[----:B------:R-:W-:Y:S02]  /*4f50*/  WARPGROUP.DEPBAR.LE gsb0, 0x0 ;  /* 0x00008000000079c5 */ /* 0x000fe40000010000 */
[----:B------:R-:W-:-:S06]  /*4f60*/  WARPGROUP.ARRIVE ;  /* 0x00000000000079c5 */ /* 0x000fcc0000000000 */
[----:B------:R-:W-:Y:S01]  /*4f70*/  HGMMA.64x64x16.F32 R24, gdesc[UR12], R24, gsb0 ;  /* 0x00e000000c1879f0 */ /* 0x000fe20008000818 */
[----:B------:R-:W-:Y:S02]  /*4f80*/  ULDC.64 UR14, c[0x0][0x9e0] ;  /* 0x00027800000e7ab9 */ /* 0x000fe40000000a00 */
[----:B------:R-:W-:-:S06]  /*4f90*/  UISETP.GE.AND UP1, UPT, UR15, 0x1, UPT ;  /* 0x000000010f00788c */ /* 0x000fcc000bf26270 */
[----:B------:R-:W-:Y:S01]  /*4fa0*/  PLOP3.LUT P2, PT, PT, PT, UP1, 0x40, 0x0 ;  /* 0x000000000000781c */ /* 0x000fe20003f4e818 */
[----:B------:R-:W-:Y:S02]  /*4fb0*/  WARPGROUP.DEPBAR.LE gsb0, 0x0 ;  /* 0x00008000000079c5 */ /* 0x000fe40000010000 */
[----:B------:R3:W-:Y:S02]  /*4fc0*/  @!P1 SYNCS.ARRIVE.TRANS64.RED.A1T0 RZ, [R3+URZ], RZ ;  /* 0x000000ff03ff99a7 */ /* 0x0007e4000810043f */
[----:B---3--:R-:W-:-:S05]  /*4fd0*/  IADD3 R3, -R2, UR49, R5 ;  /* 0x0000003102037c10 */ /* 0x008fca000fffe105 */
[----:B------:R-:W-:-:S04]  /*4fe0*/  VIADD R3, R3, -UR51 ;  /* 0x8000003303037c36 */ /* 0x000fc80008000000 */
[C---:B------:R-:W-:Y:S02]  /*4ff0*/  VIADD R13, R3.reuse, UR14 ;  /* 0x0000000e030d7c36 */ /* 0x040fe40008000000 */
[----:B------:R-:W-:-:S03]  /*5000*/  VIADD R12, R3, UR6 ;  /* 0x00000006030c7c36 */ /* 0x000fc60008000000 */
[----:B0-----:R-:W-:Y:S01]  /*5010*/  VIADDMNMX R3, R9, R13, R10, PT ;  /* 0x0000000d09037246 */ /* 0x001fe2000380010a */
[----:B------:R-:W-:Y:S01]  /*5020*/  IMAD.IADD R5, R12, 0x1, R9 ;  /* 0x000000010c057824 */ /* 0x000fe200078e0209 */
[----:B------:R-:W-:Y:S06]  /*5030*/  @P2 BRA `(.L_x_5283) ;  /* 0x00000000005c2947 */ /* 0x000fec0003800000 */
[----:B------:R-:W-:Y:S01]  /*5040*/  IMAD.U32 R6, RZ, RZ, UR51 ;  /* 0x00000033ff067e24 */ /* 0x000fe2000f8e00ff */
[----:B------:R-:W-:Y:S04]  /*5050*/  BSSY B0, `(.L_x_5284) ;  /* 0x0000011000007945 */ /* 0x000fe80003800000 */
[----:B------:R-:W-:-:S04]  /*5060*/  IADD3 R6, -R6, UR49, R9 ;  /* 0x0000003106067c10 */ /* 0x000fc8000fffe109 */
        /* <DEDUP_REMOVED lines=10> */
.L_x_5285:
[----:B------:R-:W-:-:S06]  /*5110*/  UISETP.NE.AND UP2, UPT, UR15, 0x1, UPT ;  /* 0x000000010f00788c */ /* 0x000fcc000bf45270 */
[----:B------:R-:W-:-:S05]  /*5120*/  PLOP3.LUT P2, PT, PT, PT, UP2, 0x80, 0x0 ;  /* 0x000000000000781c */ /* 0x000fca0003f4f028 */
[----:B------:R-:W-:-:S08]  /*5130*/  @UP2 ULDC.64 UR6, c[0x0][0x9e8] ;  /* 0x00027a0000062ab9 */ /* 0x000fd00000000a00 */
[----:B------:R-:W-:-:S05]  /*5140*/  @P2 IMAD.HI.U32 R9, R6, UR6, RZ ;  /* 0x0000000606092c27 */ /* 0x000fca000f8e00ff */
[----:B------:R-:W-:-:S07]  /*5150*/  @P2 SHF.R.U32.HI R6, RZ, UR7, R9 ;  /* 0x00000007ff062c19 */ /* 0x000fce0008011609 */
.L_x_5286:
[----:B------:R-:W-:Y:S05]  /*5160*/  BSYNC B0 ;  /* 0x0000000000007941 */ /* 0x000fea0003800000 */
.L_x_5284:
[----:B------:R-:W-:-:S04]  /*5170*/  IMAD R9, R6, UR15, -R11 ;  /* 0x0000000f06097c24 */ /* 0x000fc8000f8e0a0b */
[----:B------:R-:W-:-:S05]  /*5180*/  IMAD.IADD R6, R9, 0x1, -R2 ;  /* 0x0000000109067824 */ /* 0x000fca00078e0a02 */
[----:B------:R-:W-:Y:S02]  /*5190*/  VIMNMX R5, R5, R6, !PT ;  /* 0x0000000605057248 */ /* 0x000fe40007fe0100 */
[----:B------:R-:W-:-:S07]  /*51a0*/  VIADDMNMX R3, R6, UR15, R3, PT ;  /* 0x0000000f06037c46 */ /* 0x000fce000b800103 */
.L_x_5283:
[C---:B------:R-:W-:Y:S02]  /*51b0*/  ISETP.GE.AND P2, PT, R14.reuse, 0x2, PT ;  /* 0x000000020e00780c */ /* 0x040fe40003f46270 */
[C---:B------:R-:W-:Y:S02]  /*51c0*/  ISETP.GE.AND P6, PT, R14.reuse, 0xa, PT ;  /* 0x0000000a0e00780c */ /* 0x040fe40003fc6270 */
        /* <DEDUP_REMOVED lines=71> */
[----:B------:R-:W-:Y:S02]  /*5640*/  ISETP.GT.AND P6, PT, R5, 0x39, !P6 ;  /* 0x000000390500780c */ /* 0x000fe400077c4270 */
[----:B------:R-:W0:Y:S02]  /*5650*/  SHFL.IDX PT, R5, R4, 0x1, 0x1c1f ;  /* 0x003c1f0004057f89 */ /* 0x000e2400000e0000 */
[----:B------:R-:W-:-:S04]  /*5660*/  ISETP.LT.OR P6, PT, R3, 0x3a, P6 ;  /* 0x0000003a0300780c */ /* 0x000fc800037c1670 */
[----:B------:R-:W-:Y:S02]  /*5670*/  FSEL R53, R53, -INF , !P6 ;  /* 0xff80000035357808 */ /* 0x000fe40007000000 */
[----:B------:R-:W-:Y:S02]  /*5680*/  PLOP3.LUT P6, PT, PT, PT, UP1, 0x40, 0x0 ;  /* 0x000000000000781c */ /* 0x000fe40003fce818 */
[----:B0-----:R-:W-:Y:S01]  /*5690*/  VIADDMNMX R3, R5, R13, R10, PT ;  /* 0x0000000d05037246 */ /* 0x001fe2000380010a */
[----:B------:R-:W-:-:S10]  /*56a0*/  IMAD.IADD R6, R12, 0x1, R5 ;  /* 0x000000010c067824 */ /* 0x000fd400078e0205 */
[----:B------:R-:W-:Y:S05]  /*56b0*/  @P6 BRA `(.L_x_5287) ;  /* 0x0000000000646947 */ /* 0x000fea0003800000 */
        /* <DEDUP_REMOVED lines=14> */
.L_x_5289:
[----:B------:R-:W-:-:S06]  /*57a0*/  UISETP.NE.AND UP2, UPT, UR15, 0x1, UPT ;  /* 0x000000010f00788c */ /* 0x000fcc000bf45270 */
[----:B------:R-:W-:-:S05]  /*57b0*/  PLOP3.LUT P6, PT, PT, PT, UP2, 0x80, 0x0 ;  /* 0x000000000000781c */ /* 0x000fca0003fcf028 */
[----:B------:R-:W-:-:S08]  /*57c0*/  @UP2 ULDC.64 UR6, c[0x0][0x9e8] ;  /* 0x00027a0000062ab9 */ /* 0x000fd00000000a00 */
[----:B------:R-:W-:Y:S01]  /*57d0*/  @P6 IMAD.HI.U32 R5, R4, UR6, RZ ;  /* 0x0000000604056c27 */ /* 0x000fe2000f8e00ff */
[----:B------:R-:W-:-:S13]  /*57e0*/  PLOP3.LUT P6, PT, PT, PT, UP2, 0x80, 0x0 ;  /* 0x000000000000781c */ /* 0x000fda0003fcf028 */
[----:B------:R-:W-:-:S07]  /*57f0*/  @P6 SHF.R.U32.HI R4, RZ, UR7, R5 ;  /* 0x00000007ff046c19 */ /* 0x000fce0008011605 */
.L_x_5290:
[----:B------:R-:W-:Y:S05]  /*5800*/  BSYNC B0 ;  /* 0x0000000000007941 */ /* 0x000fea0003800000 */
.L_x_5288:
[----:B------:R-:W-:-:S04]  /*5810*/  IMAD R5, R4, UR15, -R11 ;  /* 0x0000000f04057c24 */ /* 0x000fc8000f8e0a0b */
[----:B------:R-:W-:-:S05]  /*5820*/  IMAD.IADD R5, R5, 0x1, -R2 ;  /* 0x0000000105057824 */ /* 0x000fca00078e0a02 */
[----:B------:R-:W-:Y:S02]  /*5830*/  VIMNMX R6, R6, R5, !PT ;  /* 0x0000000506067248 */ /* 0x000fe40007fe0100 */
[----:B------:R-:W-:-:S07]  /*5840*/  VIADDMNMX R3, R5, UR15, R3, PT ;  /* 0x0000000f05037c46 */ /* 0x000fce000b800103 */
.L_x_5287:
[----:B------:R-:W-:Y:S01]  /*5850*/  BAR.SYNC.DEFER_BLOCKING 0xf, 0x100 ;  /* 0x03c4000000007b1d */ /* 0x000fe20000010000 */
[----:B------:R-:W-:Y:S02]  /*5860*/  ISETP.GT.AND P2, PT, R6, 0x1, !P2 ;  /* 0x000000010600780c */ /* 0x000fe40005744270 */
[----:B------:R-:W-:Y:S02]  /*5870*/  FMNMX.FTZ R4, R15, R25, !PT ;  /* 0x000000190f047209 */ /* 0x000fe40007810000 */
[----:B------:R-:W-:Y:S01]  /*5880*/  ISETP.LT.OR P2, PT, R3, 0x2, P2 ;  /* 0x000000020300780c */ /* 0x000fe20001741670 */
[----:B------:R-:W-:Y:S01]  /*5890*/  ULDC UR10, c[0x0][0x988] ;  /* 0x00026200000a7ab9 */ /* 0x000fe20000000800 */
        /* <DEDUP_REMOVED lines=28> */
[----:B------:R-:W-:Y:S02]  /*5a60*/  ISETP.GT.AND P3, PT, R6, 0x8, !P3 ;  /* 0x000000080600780c */ /* 0x000fe40005f64270 */
[----:B------:R-:W-:Y:S02]  /*5a70*/  FSEL R38, R38, -INF , !P2 ;  /* 0xff80000026267808 */ /* 0x000fe40005000000 */
[----:B------:R-:W-:Y:S02]  /*5a80*/  ISETP.NE.AND P2, PT, R36, RZ, PT ;  /* 0x000000ff2400720c */ /* 0x000fe40003f45270 */
[----:B------:R-:W-:Y:S02]  /*5a90*/  FMNMX.FTZ R4, R67, R4, !PT ;  /* 0x0000000443047209 */ /* 0x000fe40007810000 */
[----:B------:R-:W-:-:S02]  /*5aa0*/  ISETP.GT.AND P2, PT, R6, 0x19, !P2 ;  /* 0x000000190600780c */ /* 0x000fc40005744270 */
[C---:B------:R-:W-:Y:S02]  /*5ab0*/  ISETP.LT.OR P3, PT, R3.reuse, 0x9, P3 ;  /* 0x000000090300780c */ /* 0x040fe40001f61670 */
[----:B------:R-:W-:Y:S02]  /*5ac0*/  ISETP.LT.OR P2, PT, R3, 0x1a, P2 ;  /* 0x0000001a0300780c */ /* 0x000fe40001741670 */
[----:B------:R-:W-:Y:S02]  /*5ad0*/  FMNMX.FTZ R10, R53, R4, !PT ;  /* 0x00000004350a7209 */ /* 0x000fe40007810000 */
[----:B------:R-:W-:Y:S02]  /*5ae0*/  FSEL R39, R39, -INF , !P2 ;  /* 0xff80000027277808 */ /* 0x000fe40005000000 */
[----:B------:R-:W-:Y:S01]  /*5af0*/  ISETP.NE.AND P2, PT, R58, RZ, PT ;  /* 0x000000ff3a00720c */ /* 0x000fe20003f45270 */
[----:B------:R-:W0:Y:S01]  /*5b00*/  SHFL.BFLY PT, R5, R10, 0x2, 0x1f ;  /* 0x0c401f000a057f89 */ /* 0x000e2200000e0000 */
[----:B------:R-:W-:-:S02]  /*5b10*/  FSEL R30, R30, -INF , !P3 ;  /* 0xff8000001e1e7808 */ /* 0x000fc40005800000 */
[----:B------:R-:W-:Y:S02]  /*5b20*/  ISETP.GT.AND P2, PT, R6, 0x20, !P2 ;  /* 0x000000200600780c */ /* 0x000fe40005744270 */
[----:B------:R-:W-:Y:S02]  /*5b30*/  ISETP.NE.AND P3, PT, R60, RZ, PT ;  /* 0x000000ff3c00720c */ /* 0x000fe40003f65270 */
[----:B------:R-:W-:Y:S02]  /*5b40*/  ISETP.LT.OR P2, PT, R3, 0x21, P2 ;  /* 0x000000210300780c */ /* 0x000fe40001741670 */
[----:B------:R-:W-:Y:S02]  /*5b50*/  ISETP.NE.AND P6, PT, R9, RZ, PT ;  /* 0x000000ff0900720c */ /* 0x000fe40003fc5270 */
[----:B------:R-:W-:Y:S02]  /*5b60*/  FSEL R42, R42, -INF , !P2 ;  /* 0xff8000002a2a7808 */ /* 0x000fe40005000000 */
[----:B------:R-:W-:-:S02]  /*5b70*/  ISETP.NE.AND P2, PT, R40, RZ, PT ;  /* 0x000000ff2800720c */ /* 0x000fc40003f45270 */
[C---:B------:R-:W-:Y:S02]  /*5b80*/  ISETP.GT.AND P4, PT, R6.reuse, 0x31, !P4 ;  /* 0x000000310600780c */ /* 0x040fe40006784270 */
[C---:B------:R-:W-:Y:S02]  /*5b90*/  ISETP.GT.AND P2, PT, R6.reuse, 0x21, !P2 ;  /* 0x000000210600780c */ /* 0x040fe40005744270 */
[----:B------:R-:W-:Y:S02]  /*5ba0*/  ISETP.GT.AND P5, PT, R6, 0x38, !P5 ;  /* 0x000000380600780c */ /* 0x000fe40006fa4270 */
[C---:B------:R-:W-:Y:S02]  /*5bb0*/  ISETP.LT.OR P2, PT, R3.reuse, 0x22, P2 ;  /* 0x000000220300780c */ /* 0x040fe40001741670 */
[----:B------:R-:W-:Y:S02]  /*5bc0*/  ISETP.LT.OR P4, PT, R3, 0x32, P4 ;  /* 0x000000320300780c */ /* 0x000fe40002781670 */
[----:B------:R-:W-:-:S02]  /*5bd0*/  FSEL R43, R43, -INF , !P2 ;  /* 0xff8000002b2b7808 */ /* 0x000fc40005000000 */
[----:B------:R-:W-:Y:S02]  /*5be0*/  ISETP.GT.AND P2, PT, R6, 0x28, !P3 ;  /* 0x000000280600780c */ /* 0x000fe40005f44270 */
[----:B0-----:R-:W-:Y:S02]  /*5bf0*/  FMNMX.FTZ R11, R10, R5, !PT ;  /* 0x000000050a0b7209 */ /* 0x001fe40007810000 */
[----:B------:R-:W-:Y:S02]  /*5c00*/  ISETP.LT.OR P2, PT, R3, 0x29, P2 ;  /* 0x000000290300780c */ /* 0x000fe40001741670 */
[----:B------:R-:W-:Y:S01]  /*5c10*/  ISETP.NE.AND P3, PT, R62, RZ, PT ;  /* 0x000000ff3e00720c */ /* 0x000fe20003f65270 */
[----:B------:R-:W0:Y:S01]  /*5c20*/  SHFL.BFLY PT, R12, R11, 0x1, 0x1f ;  /* 0x0c201f000b0c7f89 */ /* 0x000e2200000e0000 */
[----:B------:R-:W-:Y:S02]  /*5c30*/  FSEL R46, R46, -INF , !P2 ;  /* 0xff8000002e2e7808 */ /* 0x000fe40005000000 */
[----:B------:R-:W-:-:S02]  /*5c40*/  ISETP.GT.AND P2, PT, R6, RZ, !P6 ;  /* 0x000000ff0600720c */ /* 0x000fc40007744270 */
[----:B------:R-:W-:Y:S02]  /*5c50*/  ISETP.GT.AND P3, PT, R6, 0x30, !P3 ;  /* 0x000000300600780c */ /* 0x000fe40005f64270 */
[C---:B------:R-:W-:Y:S02]  /*5c60*/  ISETP.LT.OR P2, PT, R3.reuse, 0x1, P2 ;  /* 0x000000010300780c */ /* 0x040fe40001741670 */
[----:B------:R-:W-:Y:S02]  /*5c70*/  ISETP.LT.OR P3, PT, R3, 0x31, P3 ;  /* 0x000000310300780c */ /* 0x000fe40001f61670 */
        /* <DEDUP_REMOVED lines=8> */
[----:B------:R-:W-:-:S02]  /*5d00*/  FMNMX.FTZ R4, R34, R5, !PT ;  /* 0x0000000522047209 */ /* 0x000fc40007810000 */
[----:B0-----:R-:W-:Y:S02]  /*5d10*/  FMNMX.FTZ R5, R11, R12, !PT ;  /* 0x0000000c0b057209 */ /* 0x001fe40007810000 */
[----:B------:R-:W-:Y:S02]  /*5d20*/  FMNMX.FTZ R9, R35, R4, !PT ;  /* 0x0000000423097209 */ /* 0x000fe40007810000 */
[C---:B------:R-:W-:Y:S01]  /*5d30*/  FSETP.NEU.FTZ.AND P2, PT, R5.reuse, -INF , PT ;  /* 0xff8000000500780b */ /* 0x040fe20003f5d000 */
[----:B------:R-:W-:Y:S01]  /*5d40*/  FMUL.FTZ R10, R5, UR10 ;  /* 0x0000000a050a7c20 */ /* 0x000fe20008410000 */
[----:B------:R-:W-:Y:S02]  /*5d50*/  FMNMX.FTZ R4, R38, R9, !PT ;  /* 0x0000000926047209 */ /* 0x000fe40007810000 */
[----:B------:R-:W-:Y:S02]  /*5d60*/  ISETP.NE.AND P6, PT, R14, RZ, PT ;  /* 0x000000ff0e00720c */ /* 0x000fe40003fc5270 */
[----:B------:R-:W-:-:S02]  /*5d70*/  FMNMX.FTZ R9, R39, R4, !PT ;  /* 0x0000000427097209 */ /* 0x000fc40007810000 */
[----:B------:R-:W-:Y:S02]  /*5d80*/  FSEL R50, R50, -INF , !P3 ;  /* 0xff80000032327808 */ /* 0x000fe40005800000 */
[----:B------:R-:W-:Y:S02]  /*5d90*/  FMNMX.FTZ R4, R42, R9, !PT ;  /* 0x000000092a047209 */ /* 0x000fe40007810000 */
[----:B------:R-:W-:Y:S02]  /*5da0*/  FSEL R10, R10, RZ, P2 ;  /* 0x000000ff0a0a7208 */ /* 0x000fe40001000000 */
[----:B------:R-:W-:Y:S02]  /*5db0*/  FMNMX.FTZ R9, R43, R4, !PT ;  /* 0x000000042b097209 */ /* 0x000fe40007810000 */
[----:B------:R-:W-:Y:S01]  /*5dc0*/  ISETP.GT.AND P2, PT, R6, 0x39, !P6 ;  /* 0x000000390600780c */ /* 0x000fe20007744270 */
[--C-:B------:R-:W-:Y:S01]  /*5dd0*/  FFMA.FTZ R6, R15, UR10, -R10.reuse ;  /* 0x0000000a0f067c23 */ /* 0x100fe2000801080a */
[----:B------:R-:W-:Y:S01]  /*5de0*/  FMNMX.FTZ R4, R46, R9, !PT ;  /* 0x000000092e047209 */ /* 0x000fe20007810000 */
[--C-:B------:R-:W-:Y:S01]  /*5df0*/  FFMA.FTZ R11, R25, UR10, -R10.reuse ;  /* 0x0000000a190b7c23 */ /* 0x100fe2000801080a */
[----:B------:R-:W-:Y:S01]  /*5e00*/  ISETP.LT.OR P5, PT, R3, 0x39, P5 ;  /* 0x000000390300780c */ /* 0x000fe20002fa1670 */
[----:B------:R0:W-:Y:S01]  /*5e10*/  MUFU.EX2 R152, R6 ;  /* 0x0000000600987308 */ /* 0x0001e20000000800 */
[----:B------:R-:W-:Y:S01]  /*5e20*/  FMNMX.FTZ R9, R47, R4, !PT ;  /* 0x000000042f097209 */ /* 0x000fe20007810000 */
[--C-:B------:R-:W-:Y:S01]  /*5e30*/  FFMA.FTZ R12, R57, UR10, -R10.reuse ;  /* 0x0000000a390c7c23 */ /* 0x100fe2000801080a */
[----:B------:R-:W-:Y:S01]  /*5e40*/  FSEL R51, R51, -INF , !P4 ;  /* 0xff80000033337808 */ /* 0x000fe20006000000 */
[--C-:B------:R-:W-:Y:S01]  /*5e50*/  FFMA.FTZ R13, R33, UR10, -R10.reuse ;  /* 0x0000000a210d7c23 */ /* 0x100fe2000801080a */
[----:B------:R-:W-:Y:S01]  /*5e60*/  FMNMX.FTZ R4, R50, R9, !PT ;  /* 0x0000000932047209 */ /* 0x000fe20007810000 */
[--C-:B------:R-:W-:Y:S01]  /*5e70*/  FFMA.FTZ R9, R29, UR10, -R10.reuse ;  /* 0x0000000a1d097c23 */ /* 0x100fe2000801080a */
[----:B------:R-:W-:Y:S01]  /*5e80*/  ISETP.LT.OR P2, PT, R3, 0x3a, P2 ;  /* 0x0000003a0300780c */ /* 0x000fe20001741670 */
[----:B------:R-:W3:Y:S01]  /*5e90*/  MUFU.EX2 R11, R11 ;  /* 0x0000000b000b7308 */ /* 0x000ee20000000800 */
[----:B------:R-:W-:Y:S01]  /*5ea0*/  FSEL R54, R54, -INF , !P5 ;  /* 0xff80000036367808 */ /* 0x000fe20006800000 */
[--C-:B0-----:R-:W-:Y:S01]  /*5eb0*/  FFMA.FTZ R6, R21, UR10, -R10.reuse ;  /* 0x0000000a15067c23 */ /* 0x101fe2000801080a */
[----:B------:R-:W-:Y:S01]  /*5ec0*/  FMNMX.FTZ R3, R51, R4, !PT ;  /* 0x0000000433037209 */ /* 0x000fe20007810000 */
[--C-:B------:R-:W-:Y:S01]  /*5ed0*/  FFMA.FTZ R14, R59, UR10, -R10.reuse ;  /* 0x0000000a3b0e7c23 */ /* 0x100fe2000801080a */
[----:B------:R-:W-:Y:S01]  /*5ee0*/  FSEL R55, R55, -INF , !P2 ;  /* 0xff80000037377808 */ /* 0x000fe20005000000 */
[--C-:B------:R-:W-:Y:S01]  /*5ef0*/  FFMA.FTZ R15, R37, UR10, -R10.reuse ;  /* 0x0000000a250f7c23 */ /* 0x100fe2000801080a */
[----:B------:R-:W-:Y:S01]  /*5f00*/  FMNMX.FTZ R4, R54, R3, !PT ;  /* 0x0000000336047209 */ /* 0x000fe20007810000 */
[----:B------:R-:W0:Y:S01]  /*5f10*/  MUFU.EX2 R154, R6 ;  /* 0x00000006009a7308 */ /* 0x000e220000000800 */
[--C-:B------:R-:W-:Y:S01]  /*5f20*/  FFMA.FTZ R20, R61, UR10, -R10.reuse ;  /* 0x0000000a3d147c23 */ /* 0x100fe2000801080a */
[--C-:B------:R-:W-:Y:S01]  /*5f30*/  FFMA.FTZ R24, R63, UR10, -R10.reuse ;  /* 0x0000000a3f187c23 */ /* 0x100fe2000801080a */
[----:B------:R-:W-:Y:S01]  /*5f40*/  FMNMX.FTZ R4, R55, R4, !PT ;  /* 0x0000000437047209 */ /* 0x000fe20007810000 */
[--C-:B------:R-:W-:Y:S01]  /*5f50*/  FFMA.FTZ R25, R45, UR10, -R10.reuse ;  /* 0x0000000a2d197c23 */ /* 0x100fe2000801080a */
[--C-:B------:R-:W-:Y:S01]  /*5f60*/  FFMA.FTZ R28, R65, UR10, -R10.reuse ;  /* 0x0000000a411c7c23 */ /* 0x100fe2000801080a */
[----:B------:R-:W-:-:S02]  /*5f70*/  FFMA.FTZ R29, R49, UR10, -R10 ;  /* 0x0000000a311d7c23 */ /* 0x000fc4000801080a */
[----:B------:R-:W4:Y:S01]  /*5f80*/  SHFL.BFLY PT, R3, R4, 0x2, 0x1f ;  /* 0x0c401f0004037f89 */ /* 0x000f2200000e0000 */
[----:B------:R-:W5:Y:S01]  /*5f90*/  MUFU.EX2 R9, R9 ;  /* 0x0000000900097308 */ /* 0x000f620000000800 */
[----:B---3--:R-:W-:Y:S01]  /*5fa0*/  FADD.FTZ R33, R152, R11 ;  /* 0x0000000b98217221 */ /* 0x008fe20000010000 */
[----:B------:R-:W-:-:S06]  /*5fb0*/  F2FP.F16.F32.PACK_AB R152, R11, R152 ;  /* 0x000000980b98723e */ /* 0x000fcc00000000ff */
[----:B------:R-:W3:Y:S01]  /*5fc0*/  MUFU.EX2 R12, R12 ;  /* 0x0000000c000c7308 */ /* 0x000ee20000000800 */
[----:B0-----:R-:W-:-:S07]  /*5fd0*/  FADD.FTZ R32, R154, R33 ;  /* 0x000000219a207221 */ /* 0x001fce0000010000 */
[----:B------:R-:W0:Y:S01]  /*5fe0*/  MUFU.EX2 R13, R13 ;  /* 0x0000000d000d7308 */ /* 0x000e220000000800 */
[C---:B-----5:R-:W-:Y:S01]  /*5ff0*/  FADD.FTZ R37, R9.reuse, R32 ;  /* 0x0000002009257221 */ /* 0x060fe20000010000 */
[----:B------:R-:W-:Y:S02]  /*6000*/  F2FP.F16.F32.PACK_AB R154, R9, R154 ;  /* 0x0000009a099a723e */ /* 0x000fe400000000ff */
[----:B----4-:R-:W-:Y:S01]  /*6010*/  FMNMX.FTZ R3, R4, R3, !PT ;  /* 0x0000000304037209 */ /* 0x010fe20007810000 */
[----:B------:R-:W-:-:S03]  /*6020*/  FFMA.FTZ R4, R41, UR10, -R10 ;  /* 0x0000000a29047c23 */ /* 0x000fc6000801080a */
[----:B------:R-:W4:Y:S01]  /*6030*/  MUFU.EX2 R14, R14 ;  /* 0x0000000e000e7308 */ /* 0x000f220000000800 */
[----:B---3--:R-:W-:Y:S01]  /*6040*/  FADD.FTZ R36, R12, R37 ;  /* 0x000000250c247221 */ /* 0x008fe20000010000 */
[----:B------:R-:W3:Y:S06]  /*6050*/  SHFL.BFLY PT, R6, R3, 0x1, 0x1f ;  /* 0x0c201f0003067f89 */ /* 0x000eec00000e0000 */
[----:B------:R5:W-:Y:S01]  /*6060*/  MUFU.EX2 R21, R4 ;  /* 0x0000000400157308 */ /* 0x000be20000000800 */
[C---:B0-----:R-:W-:Y:S01]  /*6070*/  FADD.FTZ R37, R13.reuse, R36 ;  /* 0x000000240d257221 */ /* 0x041fe20000010000 */
[----:B------:R-:W-:-:S06]  /*6080*/  F2FP.F16.F32.PACK_AB R156, R13, R12 ;  /* 0x0000000c0d9c723e */ /* 0x000fcc00000000ff */
[----:B------:R-:W0:Y:S01]  /*6090*/  MUFU.EX2 R15, R15 ;  /* 0x0000000f000f7308 */ /* 0x000e220000000800 */
[----:B----4-:R-:W-:-:S07]  /*60a0*/  FADD.FTZ R36, R14, R37 ;  /* 0x000000250e247221 */ /* 0x010fce0000010000 */
[----:B------:R-:W-:Y:S01]  /*60b0*/  MUFU.EX2 R20, R20 ;  /* 0x0000001400147308 */ /* 0x000fe20000000800 */
[----:B---3--:R-:W-:Y:S01]  /*60c0*/  FMNMX.FTZ R6, R3, R6, !PT ;  /* 0x0000000603067209 */ /* 0x008fe20007810000 */
[--C-:B------:R-:W-:Y:S01]  /*60d0*/  FFMA.FTZ R3, R67, UR10, -R10.reuse ;  /* 0x0000000a43037c23 */ /* 0x100fe2000801080a */
[----:B------:R-:W-:Y:S02]  /*60e0*/  FFMA.FTZ R10, R53, UR10, -R10 ;  /* 0x0000000a350a7c23 */ /* 0x000fe4000801080a */
[C---:B------:R-:W-:Y:S01]  /*60f0*/  FSETP.NEU.FTZ.AND P2, PT, R6.reuse, -INF , PT ;  /* 0xff8000000600780b */ /* 0x040fe20003f5d000 */
[----:B-----5:R-:W-:Y:S02]  /*6100*/  FMUL.FTZ R4, R6, UR10 ;  /* 0x0000000a06047c20 */ /* 0x020fe40008410000 */
[----:B------:R-:W-:Y:S01]  /*6110*/  MUFU.EX2 R24, R24 ;  /* 0x0000001800187308 */ /* 0x000fe20000000800 */
[----:B0-----:R-:W-:Y:S02]  /*6120*/  F2FP.F16.F32.PACK_AB R158, R15, R14 ;  /* 0x0000000e0f9e723e */ /* 0x001fe400000000ff */
[----:B------:R-:W-:-:S05]  /*6130*/  FSEL R4, R4, RZ, P2 ;  /* 0x000000ff04047208 */ /* 0x000fca0001000000 */
        /* <DEDUP_REMOVED lines=16> */
[----:B------:R-:W3:Y:S01]  /*6240*/  MUFU.EX2 R27, R27 ;  /* 0x0000001b001b7308 */ /* 0x000ee20000000800 */
[--C-:B------:R-:W-:Y:S01]  /*6250*/  FFMA.FTZ R54, R54, UR10, -R4.reuse ;  /* 0x0000000a36367c23 */ /* 0x100fe20008010804 */
[----:B------:R-:W-:Y:S01]  /*6260*/  FFMA.FTZ R4, R55, UR10, -R4 ;  /* 0x0000000a37047c23 */ /* 0x000fe20008010804 */
[----:B0-----:R-:W-:-:S02]  /*6270*/  F2FP.F16.F32.PACK_AB R162, R25, R24 ;  /* 0x0000001819a2723e */ /* 0x001fc400000000ff */
[----:B------:R-:W-:-:S03]  /*6280*/  F2FP.F16.F32.PACK_AB R160, R21, R20 ;  /* 0x0000001415a0723e */ /* 0x000fc600000000ff */
[----:B------:R-:W0:Y:S08]  /*6290*/  MUFU.EX2 R30, R30 ;  /* 0x0000001e001e7308 */ /* 0x000e300000000800 */
[----:B------:R-:W4:Y:S01]  /*62a0*/  MUFU.EX2 R31, R31 ;  /* 0x0000001f001f7308 */ /* 0x000f220000000800 */
[----:B---3--:R-:W-:Y:S01]  /*62b0*/  FADD.FTZ R33, R26, R27 ;  /* 0x0000001b1a217221 */ /* 0x008fe20000010000 */
[----:B------:R-:W-:-:S06]  /*62c0*/  F2FP.F16.F32.PACK_AB R153, R27, R26 ;  /* 0x0000001a1b99723e */ /* 0x000fcc00000000ff */
[----:B------:R-:W3:Y:S01]  /*62d0*/  MUFU.EX2 R34, R34 ;  /* 0x0000002200227308 */ /* 0x000ee20000000800 */
[----:B0-----:R-:W-:-:S07]  /*62e0*/  FADD.FTZ R32, R30, R33 ;  /* 0x000000211e207221 */ /* 0x001fce0000010000 */
[----:B------:R-:W0:Y:S01]  /*62f0*/  MUFU.EX2 R35, R35 ;  /* 0x0000002300237308 */ /* 0x000e220000000800 */
[C---:B----4-:R-:W-:Y:S01]  /*6300*/  FADD.FTZ R33, R31.reuse, R32 ;  /* 0x000000201f217221 */ /* 0x050fe20000010000 */
[----:B------:R-:W-:-:S05]  /*6310*/  F2FP.F16.F32.PACK_AB R155, R31, R30 ;  /* 0x0000001e1f9b723e */ /* 0x000fca00000000ff */
[----:B------:R4:W-:Y:S01]  /*6320*/  STSM.16.M88.4 [R19+0x26800], R152 ;  /* 0x0268009813007844 */ /* 0x0009e20000000200 */
[----:B------:R-:W5:Y:S01]  /*6330*/  MUFU.EX2 R38, R38 ;  /* 0x0000002600267308 */ /* 0x000f620000000800 */
[----:B---3--:R-:W-:Y:S01]  /*6340*/  FADD.FTZ R32, R34, R33 ;  /* 0x0000002122207221 */ /* 0x008fe20000010000 */
[----:B------:R-:W-:-:S06]  /*6350*/  FADD.FTZ R33, R15, R36 ;  /* 0x000000240f217221 */ /* 0x000fcc0000010000 */
[----:B------:R-:W3:Y:S01]  /*6360*/  MUFU.EX2 R39, R39 ;  /* 0x0000002700277308 */ /* 0x000ee20000000800 */
[C---:B0-----:R-:W-:Y:S01]  /*6370*/  FADD.FTZ R11, R35.reuse, R32 ;  /* 0x00000020230b7221 */ /* 0x041fe20000010000 */
[----:B------:R-:W-:Y:S01]  /*6380*/  FADD.FTZ R32, R20, R33 ;  /* 0x0000002114207221 */ /* 0x000fe20000010000 */
[----:B------:R-:W-:-:S03]  /*6390*/  F2FP.F16.F32.PACK_AB R157, R35, R34 ;  /* 0x00000022239d723e */ /* 0x000fc600000000ff */
[----:B------:R-:W-:Y:S02]  /*63a0*/  FADD.FTZ R13, R21, R32 ;  /* 0x00000020150d7221 */ /* 0x000fe40000010000 */
[----:B------:R-:W0:Y:S01]  /*63b0*/  MUFU.EX2 R42, R42 ;  /* 0x0000002a002a7308 */ /* 0x000e220000000800 */
[----:B-----5:R-:W-:-:S07]  /*63c0*/  FADD.FTZ R12, R38, R11 ;  /* 0x0000000b260c7221 */ /* 0x020fce0000010000 */
[----:B------:R-:W5:Y:S01]  /*63d0*/  MUFU.EX2 R43, R43 ;  /* 0x0000002b002b7308 */ /* 0x000f620000000800 */
[C---:B---3--:R-:W-:Y:S01]  /*63e0*/  FADD.FTZ R11, R39.reuse, R12 ;  /* 0x0000000c270b7221 */ /* 0x048fe20000010000 */
[----:B------:R-:W-:-:S05]  /*63f0*/  F2FP.F16.F32.PACK_AB R159, R39, R38 ;  /* 0x00000026279f723e */ /* 0x000fca00000000ff */
[----:B------:R4:W-:Y:S01]  /*6400*/  STSM.16.M88.4 [R184], R156 ;  /* 0x0000009cb8007844 */ /* 0x0009e20000000200 */
[----:B------:R-:W3:Y:S01]  /*6410*/  MUFU.EX2 R46, R46 ;  /* 0x0000002e002e7308 */ /* 0x000ee20000000800 */
[----:B0-----:R-:W-:-:S07]  /*6420*/  FADD.FTZ R12, R42, R11 ;  /* 0x0000000b2a0c7221 */ /* 0x001fce0000010000 */
[----:B------:R-:W0:Y:S01]  /*6430*/  MUFU.EX2 R47, R47 ;  /* 0x0000002f002f7308 */ /* 0x000e220000000800 */
[C---:B-----5:R-:W-:Y:S01]  /*6440*/  FADD.FTZ R11, R43.reuse, R12 ;  /* 0x0000000c2b0b7221 */ /* 0x060fe20000010000 */
[----:B------:R-:W-:-:S06]  /*6450*/  F2FP.F16.F32.PACK_AB R161, R43, R42 ;  /* 0x0000002a2ba1723e */ /* 0x000fcc00000000ff */
[----:B------:R-:W-:Y:S01]  /*6460*/  MUFU.EX2 R28, R28 ;  /* 0x0000001c001c7308 */ /* 0x000fe20000000800 */
[----:B---3--:R-:W-:-:S07]  /*6470*/  FADD.FTZ R12, R46, R11 ;  /* 0x0000000b2e0c7221 */ /* 0x008fce0000010000 */
[----:B------:R-:W3:Y:S01]  /*6480*/  MUFU.EX2 R29, R29 ;  /* 0x0000001d001d7308 */ /* 0x000ee20000000800 */
[C---:B0-----:R-:W-:Y:S01]  /*6490*/  F2FP.F16.F32.PACK_AB R163, R47.reuse, R46 ;  /* 0x0000002e2fa3723e */ /* 0x041fe200000000ff */
[----:B------:R-:W-:-:S04]  /*64a0*/  FADD.FTZ R47, R47, R12 ;  /* 0x0000000c2f2f7221 */ /* 0x000fc80000010000 */
[----:B------:R4:W-:Y:S02]  /*64b0*/  STSM.16.M88.4 [R22], R160 ;  /* 0x000000a016007844 */ /* 0x0009e40000000200 */
[----:B------:R-:W-:Y:S08]  /*64c0*/  MUFU.EX2 R50, R50 ;  /* 0x0000003200327308 */ /* 0x000ff00000000800 */
[----:B------:R-:W0:Y:S01]  /*64d0*/  MUFU.EX2 R51, R51 ;  /* 0x0000003300337308 */ /* 0x000e220000000800 */
[----:B---3--:R-:W-:-:S07]  /*64e0*/  F2FP.F16.F32.PACK_AB R164, R29, R28 ;  /* 0x0000001c1da4723e */ /* 0x008fce00000000ff */
[----:B------:R-:W-:Y:S08]  /*64f0*/  MUFU.EX2 R3, R3 ;  /* 0x0000000300037308 */ /* 0x000ff00000000800 */
[----:B------:R-:W3:Y:S01]  /*6500*/  MUFU.EX2 R10, R10 ;  /* 0x0000000a000a7308 */ /* 0x000ee20000000800 */
[----:B0-----:R-:W-:Y:S01]  /*6510*/  F2FP.F16.F32.PACK_AB R165, R51, R50 ;  /* 0x0000003233a5723e */ /* 0x001fe200000000ff */
[----:B------:R-:W-:-:S04]  /*6520*/  FADD.FTZ R50, R50, R47 ;  /* 0x0000002f32327221 */ /* 0x000fc80000010000 */
[----:B------:R-:W-:Y:S02]  /*6530*/  FADD.FTZ R51, R51, R50 ;  /* 0x0000003233337221 */ /* 0x000fe40000010000 */
[----:B------:R-:W-:Y:S08]  /*6540*/  MUFU.EX2 R54, R54 ;  /* 0x0000003600367308 */ /* 0x000ff00000000800 */
[----:B------:R0:W5:Y:S01]  /*6550*/  MUFU.EX2 R9, R4 ;  /* 0x0000000400097308 */ /* 0x0001620000000800 */
[----:B---3--:R-:W-:Y:S01]  /*6560*/  F2FP.F16.F32.PACK_AB R166, R10, R3 ;  /* 0x000000030aa6723e */ /* 0x008fe200000000ff */
[----:B0-----:R-:W-:-:S04]  /*6570*/  FADD.FTZ R4, R24, R13 ;  /* 0x0000000d18047221 */ /* 0x001fc80000010000 */
[----:B------:R-:W-:-:S04]  /*6580*/  FADD.FTZ R25, R25, R4 ;  /* 0x0000000419197221 */ /* 0x000fc80000010000 */
[----:B------:R-:W-:Y:S01]  /*6590*/  FADD.FTZ R28, R28, R25 ;  /* 0x000000191c1c7221 */ /* 0x000fe20000010000 */
[----:B-----5:R-:W-:Y:S01]  /*65a0*/  F2FP.F16.F32.PACK_AB R167, R9, R54 ;  /* 0x0000003609a7723e */ /* 0x020fe200000000ff */
[----:B------:R-:W-:Y:S02]  /*65b0*/  FADD.FTZ R54, R54, R51 ;  /* 0x0000003336367221 */ /* 0x000fe40000010000 */
[----:B------:R-:W-:Y:S02]  /*65c0*/  FADD.FTZ R28, R29, R28 ;  /* 0x0000001c1d1c7221 */ /* 0x000fe40000010000 */
[----:B------:R4:W-:Y:S02]  /*65d0*/  STSM.16.M88.4 [R23], R164 ;  /* 0x000000a417007844 */ /* 0x0009e40000000200 */
[----:B------:R-:W-:-:S04]  /*65e0*/  FADD.FTZ R3, R3, R28 ;  /* 0x0000001c03037221 */ /* 0x000fc80000010000 */
[----:B------:R-:W-:Y:S01]  /*65f0*/  FADD.FTZ R4, R10, R3 ;  /* 0x000000030a047221 */ /* 0x000fe20000010000 */
[----:B------:R-:W-:Y:S01]  /*6600*/  FADD.FTZ R3, R9, R54 ;  /* 0x0000003609037221 */ /* 0x000fe20000010000 */
[----:B------:R-:W-:Y:S06]  /*6610*/  @!P0 BRA `(.L_x_5291) ;  /* 0x0000000000048947 */ /* 0x000fec0003800000 */
[----:B------:R-:W-:Y:S01]  /*6620*/  BPT.TRAP 0x1 ;  /* 0x000000040000795c */ /* 0x000fe20000300000 */
.L_x_5291:
[----:B------:R0:W3:Y:S01]  /*6630*/  SYNCS.PHASECHK.TRANS64.TRYWAIT P2, [R7+URZ+0x28c50], R8 ;  /* 0x028c5008070075a7 */ /* 0x0000e2000804017f */
[----:B------:R-:W-:Y:S05]  /*6640*/  @!P0 BRA `(.L_x_5292) ;  /* 0x0000000000048947 */ /* 0x000fea0003800000 */
[----:B------:R-:W-:Y:S01]  /*6650*/  BPT.TRAP 0x1 ;  /* 0x000000040000795c */ /* 0x000fe20000300000 */
.L_x_5292:
[----:B---3--:R-:W-:Y:S05]  /*6660*/  @P2 BRA `(.L_x_5293) ;  /* 0x0000000000082947 */ /* 0x008fea0003800000 */
[----:B------:R-:W3:Y:S02]  /*6670*/  SYNCS.PHASECHK.TRANS64.TRYWAIT P2, [R7+URZ+0x28c50], R8 ;  /* 0x028c5008070075a7 */ /* 0x000ee4000804017f */
[----:B---3--:R-:W-:Y:S05]  /*6680*/  @!P2 BRA `(.L_x_5294) ;  /* 0x0000013c007ca947 */ /* 0x008fea0003800000 */
.L_x_5293:
[----:B------:R-:W-:Y:S01]  /*6690*/  ULEA UR18, UR37, UR50, 0xc ;  /* 0x0000003225127291 */ /* 0x000fe2000f8e603f */
[----:B------:R-:W-:Y:S01]  /*66a0*/  WARPGROUP.ARRIVE ;  /* 0x00000000000079c5 */ /* 0x000fe20000000000 */
[----:B------:R-:W-:Y:S01]  /*66b0*/  UMOV UR7, 0x40000040 ;  /* 0x4000004000077882 */ /* 0x000fe20000000000 */
[----:B------:R-:W-:Y:S01]  /*66c0*/  R2UR UR20, R168 ;  /* 0x00000000a81472ca */ /* 0x000fe200000e0000 */
[----:B------:R-:W-:Y:S01]  /*66d0*/  @UP0 ULDC UR19, c[0x0][0x450] ;  /* 0x0001140000130ab9 */ /* 0x000fe20000000800 */
[----:B------:R-:W-:Y:S01]  /*66e0*/  PLOP3.LUT P2, PT, PT, PT, UP1, 0x40, 0x0 ;  /* 0x000000000000781c */ /* 0x000fe20003f4e818 */
[----:B0123--:R-:W-:Y:S01]  /*66f0*/  @!P1 VIADD R7, R7, 0x28c60 ;  /* 0x00028c6007079836 */ /* 0x00ffe20000000000 */
[----:B------:R-:W-:Y:S02]  /*6700*/  UMOV UR6, UR18 ;  /* 0x0000001200067c82 */ /* 0x000fe40008000000 */
[----:B------:R-:W-:Y:S01]  /*6710*/  HGMMA.64x256x16.F32 R24, R152, gdesc[UR4].tnspB, RZ, !UPT, gsb0 ;  /* 0x43e0000498187df0 */ /* 0x000fe2000c0008ff */
[----:B------:R-:W-:Y:S01]  /*6720*/  UIADD3 UR6, UR18, 0x80, URZ ;  /* 0x0000008012067890 */ /* 0x000fe2000fffe03f */
[----:B------:R-:W-:Y:S01]  /*6730*/  @!P1 PRMT R7, RZ, 0x654, R7 ;  /* 0x00000654ff079816 */ /* 0x000fe20000000007 */
[----:B------:R-:W-:-:S04]  /*6740*/  UMOV UR7, 0x40000040 ;  /* 0x4000004000077882 */ /* 0x000fc80000000000 */
[----:B------:R-:W-:Y:S01]  /*6750*/  UIADD3 UR20, UR20, -0x2, URZ ;  /* 0xfffffffe14147890 */ /* 0x000fe2000fffe03f */
[----:B------:R-:W-:Y:S02]  /*6760*/  WARPGROUP.DEPBAR.LE gsb0, 0x0 ;  /* 0x00008000000079c5 */ /* 0x000fe40000010000 */
[----:B------:R-:W-:-:S15]  /*6770*/  WARPGROUP.ARRIVE ;  /* 0x00000000000079c5 */ /* 0x000fde0000000000 */
[----:B------:R-:W-:-:S03]  /*6780*/  NOP ;  /* 0x0000000000007918 */ /* 0x000fc60000000000 */
        /* <DEDUP_REMOVED lines=8> */
[----:B------:R-:W-:Y:S02]  /*6810*/  UMOV UR7, 0x40000040 ;  /* 0x4000004000077882 */ /* 0x000fe40000000000 */
[----:B------:R-:W-:Y:S01]  /*6820*/  UMOV UR18, UR42 ;  /* 0x0000002a00127c82 */ /* 0x000fe20008000000 */
[----:B------:R-:W-:Y:S02]  /*6830*/  WARPGROUP.DEPBAR.LE gsb0, 0x0 ;  /* 0x00008000000079c5 */ /* 0x000fe40000010000 */
[----:B------:R-:W-:-:S15]  /*6840*/  WARPGROUP.ARRIVE ;  /* 0x00000000000079c5 */ /* 0x000fde0000000000 */
[----:B------:R-:W-:-:S06]  /*6850*/  NOP ;  /* 0x0000000000007918 */ /* 0x000fcc0000000000 */
[----:B------:R-:W-:Y:S01]  /*6860*/  HGMMA.64x256x16.F32 R24, R164, gdesc[UR4].tnspB, R24, gsb0 ;  /* 0x43e00004a4187df0 */ /* 0x000fe20008000818 */
[----:B------:R-:W-:Y:S02]  /*6870*/  @UP0 ULDC UR6, c[0x0][0x44c] ;  /* 0x0001130000060ab9 */ /* 0x000fe40000000800 */
[----:B------:R-:W-:-:S04]  /*6880*/  UIMAD.WIDE.U32 UR6, UR42, UR6, URZ ;  /* 0x000000062a0672a5 */ /* 0x000fc8000f8e003f */
[----:B------:R-:W-:-:S04]  /*6890*/  @UP0 USHF.R.U32.HI UR18, URZ, UR19, UR7 ;  /* 0x000000133f120299 */ /* 0x000fc80008011607 */
[----:B------:R-:W-:-:S04]  /*68a0*/  UIADD3 UR6, UR18, UR49, -UR51 ;  /* 0x0000003112067290 */ /* 0x000fc8000fffe833 */
[----:B------:R-:W-:Y:S01]  /*68b0*/  UIADD3 UR14, UR6, UR14, URZ ;  /* 0x0000000e060e7290 */ /* 0x000fe2000fffe03f */
        /* <DEDUP_REMOVED lines=21> */
.L_x_5296:
[----:B------:R-:W-:-:S11]  /*6a10*/  UISETP.NE.AND UP2, UPT, UR15, 0x1, UPT ;  /* 0x000000010f00788c */ /* 0x000fd6000bf45270 */
[----:B------:R-:W-:Y:S02]  /*6a20*/  @UP2 ULDC.64 UR22, c[0x0][0x9e8] ;  /* 0x00027a0000162ab9 */ /* 0x000fe40000000a00 */
[----:B------:R-:W-:-:S04]  /*6a30*/  UIMAD.WIDE.U32 UR6, UR18, UR22, URZ ;  /* 0x00000016120672a5 */ /* 0x000fc8000f8e003f */
[----:B------:R-:W-:-:S12]  /*6a40*/  @UP2 USHF.R.U32.HI UR18, URZ, UR23, UR7 ;  /* 0x000000173f122299 */ /* 0x000fd80008011607 */
.L_x_5297:
[----:B------:R-:W-:-:S04]  /*6a50*/  UIMAD UR15, UR18, UR15, UR15 ;  /* 0x0000000f120f72a4 */ /* 0x000fc8000f8e020f */
[----:B------:R-:W-:-:S04]  /*6a60*/  UISETP.LT.AND UP2, UPT, UR14, UR15, UPT ;  /* 0x0000000f0e00728c */ /* 0x000fc8000bf41270 */
[----:B------:R-:W-:-:S12]  /*6a70*/  USEL UR14, UR14, UR15, UP2 ;  /* 0x0000000f0e0e7287 */ /* 0x000fd80009000000 */
.L_x_5295:
[----:B------:R-:W-:Y:S01]  /*6a80*/  USHF.R.S32.HI UR6, URZ, 0x1f, UR14 ;  /* 0x0000001f3f067899 */ /* 0x000fe2000801140e */
[----:B------:R-:W-:Y:S01]  /*6a90*/  ULDC UR25, c[0x0][0x9e4] ;  /* 0x0002790000197ab9 */ /* 0x000fe20000000800 */
[----:B------:R-:W-:Y:S02]  /*6aa0*/  ULDC UR22, c[0x0][0x9dc] ;  /* 0x0002770000167ab9 */ /* 0x000fe40000000800 */
[----:B------:R-:W-:Y:S01]  /*6ab0*/  ULEA.HI UR6, UR6, UR14, URZ, 0x6 ;  /* 0x0000000e06067291 */ /* 0x000fe2000f8f303f */
[----:B------:R-:W-:Y:S01]  /*6ac0*/  ULDC UR23, c[0x0][0x988] ;  /* 0x0002620000177ab9 */ /* 0x000fe20000000800 */
[----:B------:R-:W-:Y:S02]  /*6ad0*/  ULDC UR26, c[0x0][0x9e0] ;  /* 0x00027800001a7ab9 */ /* 0x000fe40000000800 */
[----:B------:R-:W-:-:S04]  /*6ae0*/  USHF.R.S32.HI UR6, URZ, 0x6, UR6 ;  /* 0x000000063f067899 */ /* 0x000fc80008011406 */
[----:B------:R-:W-:-:S04]  /*6af0*/  UISETP.LT.AND UP2, UPT, UR48, UR6, UPT ;  /* 0x000000063000728c */ /* 0x000fc8000bf41270 */
[----:B------:R-:W-:-:S04]  /*6b00*/  USEL UR21, UR48, UR6, !UP2 ;  /* 0x0000000630157287 */ /* 0x000fc8000d000000 */
[----:B------:R-:W-:-:S06]  /*6b10*/  UISETP.GE.AND UP2, UPT, UR20, UR21, UPT ;  /* 0x000000151400728c */ /* 0x000fcc000bf46270 */
[----:B------:R-:W-:-:S13]  /*6b20*/  PLOP3.LUT P2, PT, PT, PT, UP2, 0x80, 0x0 ;  /* 0x000000000000781c */ /* 0x000fda0003f4f028 */
[----:B------:R-:W-:Y:S05]  /*6b30*/  @!P2 BRA `(.L_x_5298) ;  /* 0x000000240060a947 */ /* 0x000fea0003800000 */
.L_x_5315:
[----:B------:R-:W-:-:S04]  /*6b40*/  UIADD3 UR24, UR37, 0x1, URZ ;  /* 0x0000000125187890 */ /* 0x000fc8000fffe03f */
[----:B------:R-:W-:-:S04]  /*6b50*/  UISETP.NE.AND UP2, UPT, UR24, 0x2, UPT ;  /* 0x000000021800788c */ /* 0x000fc8000bf45270 */
[----:B------:R-:W-:Y:S02]  /*6b60*/  USEL UR6, URZ, 0x1, UP2 ;  /* 0x000000013f067887 */ /* 0x000fe40009000000 */
[----:B------:R-:W-:Y:S02]  /*6b70*/  USEL UR24, UR24, URZ, UP2 ;  /* 0x0000003f18187287 */ /* 0x000fe40009000000 */
[----:B------:R-:W-:Y:S01]  /*6b80*/  ULOP3.LUT UR38, UR38, UR6, URZ, 0x3c, !UPT ;  /* 0x0000000626267292 */ /* 0x000fe2000f8e3c3f */
[----:B-12---:R-:W-:Y:S11]  /*6b90*/  @!P0 BRA `(.L_x_5299) ;  /* 0x0000000000048947 */ /* 0x006ff60003800000 */
[----:B------:R-:W-:Y:S01]  /*6ba0*/  BPT.TRAP 0x1 ;  /* 0x000000040000795c */ /* 0x000fe20000300000 */
.L_x_5299:
[----:B------:R-:W-:Y:S01]  /*6bb0*/  ULEA UR27, UR24, UR46, 0x3 ;  /* 0x0000002e181b7291 */ /* 0x000fe2000f8e183f */
[----:B0-----:R-:W-:-:S05]  /*6bc0*/  IMAD.U32 R7, RZ, RZ, UR38 ;  /* 0x00000026ff077e24 */ /* 0x001fca000f8e00ff */
[----:B------:R-:W-:-:S04]  /*6bd0*/  SHF.L.U32 R7, R7, 0x1f, RZ ;  /* 0x0000001f07077819 */ /* 0x000fc800000006ff */
[----:B------:R0:W1:Y:S01]  /*6be0*/  SYNCS.PHASECHK.TRANS64.TRYWAIT P2, [UR27+0x28c30], R7 ;  /* 0x028c3007ff0075a7 */ /* 0x000062000804015b */
[----:B------:R-:W-:Y:S05]  /*6bf0*/  @!P0 BRA `(.L_x_5300) ;  /* 0x0000000000048947 */ /* 0x000fea0003800000 */
[----:B------:R-:W-:Y:S01]  /*6c00*/  BPT.TRAP 0x1 ;  /* 0x000000040000795c */ /* 0x000fe20000300000 */
.L_x_5300:
[----:B-1----:R-:W-:Y:S05]  /*6c10*/  @P2 BRA `(.L_x_5301) ;  /* 0x0000000000082947 */ /* 0x002fea0003800000 */
[----:B------:R-:W1:Y:S02]  /*6c20*/  SYNCS.PHASECHK.TRANS64.TRYWAIT P2, [UR27+0x28c30], R7 ;  /* 0x028c3007ff0075a7 */ /* 0x000e64000804015b */
[----:B-1----:R-:W-:Y:S05]  /*6c30*/  @!P2 BRA `(.L_x_5302) ;  /* 0x000001380024a947 */ /* 0x002fea0003800000 */
.L_x_5301:
[----:B------:R-:W-:Y:S01]  /*6c40*/  R2UR UR18, R0 ;  /* 0x00000000001272ca */ /* 0x000fe200000e0000 */
[----:B----4-:R-:W-:Y:S01]  /*6c50*/  WARPGROUP.ARRIVE ;  /* 0x00000000000079c5 */ /* 0x010fe20000000000 */
[----:B------:R-:W-:Y:S01]  /*6c60*/  UMOV UR19, 0x40000040 ;  /* 0x4000004000137882 */ /* 0x000fe20000000000 */
[----:B------:R-:W-:Y:S01]  /*6c70*/  UMOV UR7, 0x40000040 ;  /* 0x4000004000077882 */ /* 0x000fe20000000000 */
[----:B------:R-:W-:Y:S01]  /*6c80*/  UMOV UR11, 0x40000040 ;  /* 0x40000040000b7882 */ /* 0x000fe20000000000 */
[----:B------:R-:W-:Y:S01]  /*6c90*/  UMOV UR15, 0x40000040 ;  /* 0x40000040000f7882 */ /* 0x000fe20000000000 */
[----:B------:R-:W-:Y:S01]  /*6ca0*/  PLOP3.LUT P2, PT, PT, PT, UP0, 0x80, 0x0 ;  /* 0x000000000000781c */ /* 0x000fe20003f4f008 */
[----:B------:R-:W-:Y:S01]  /*6cb0*/  VIADD R15, R186, UR42 ;  /* 0x0000002aba0f7c36 */ /* 0x000fe20008000000 */
[----:B------:R-:W-:Y:S01]  /*6cc0*/  PLOP3.LUT P3, PT, PT, PT, UP0, 0x80, 0x0 ;  /* 0x000000000000781c */ /* 0x000fe20003f6f008 */
[----:B------:R-:W-:-:S04]  /*6cd0*/  IMAD.U32 R10, RZ, RZ, UR27 ;  /* 0x0000001bff0a7e24 */ /* 0x000fc8000f8e00ff */
[----:B------:R-:W-:Y:S01]  /*6ce0*/  ULEA UR18, UR24, UR18, 0x9 ;  /* 0x0000001218127291 */ /* 0x000fe2000f8e483f */
[----:B-1----:R-:W-:-:S03]  /*6cf0*/  @!P1 VIADD R8, R10, 0x28c40 ;  /* 0x00028c400a089836 */ /* 0x002fc60000000000 */
[----:B------:R-:W-:Y:S02]  /*6d00*/  UIADD3 UR6, UR18, 0x2, URZ ;  /* 0x0000000212067890 */ /* 0x000fe4000fffe03f */
[----:B------:R-:W-:Y:S01]  /*6d10*/  UIADD3 UR10, UR18, 0x4, URZ ;  /* 0x00000004120a7890 */ /* 0x000fe2000fffe03f */
[----:B------:R-:W-:Y:S01]  /*6d20*/  @!P1 PRMT R8, RZ, 0x654, R8 ;  /* 0x00000654ff089816 */ /* 0x000fe20000000008 */
[----:B------:R-:W-:Y:S02]  /*6d30*/  UIADD3 UR14, UR18, 0x6, URZ ;  /* 0x00000006120e7890 */ /* 0x000fe4000fffe03f */
[----:B------:R-:W-:Y:S03]  /*6d40*/  HGMMA.64x64x16.F32 R152, gdesc[UR16], RZ, !UPT, gsb0 ;  /* 0x00e00000109879f0 */ /* 0x000fe6000c0008ff */
[----:B------:R-:W-:Y:S02]  /*6d50*/  WARPGROUP.DEPBAR.LE gsb0, 0x0 ;  /* 0x00008000000079c5 */ /* 0x000fe40000010000 */
[----:B------:R-:W-:-:S06]  /*6d60*/  WARPGROUP.ARRIVE ;  /* 0x00000000000079c5 */ /* 0x000fcc0000000000 */
[----:B------:R-:W-:Y:S01]  /*6d70*/  HGMMA.64x64x16.F32 R152, gdesc[UR4], R152, gsb0 ;  /* 0x00e00000049879f0 */ /* 0x000fe20008000898 */
[----:B------:R-:W-:Y:S01]  /*6d80*/  @UP0 ULDC UR7, c[0x0][0x44c] ;  /* 0x0001130000070ab9 */ /* 0x000fe20000000800 */
[----:B------:R-:W-:Y:S01]  /*6d90*/  USHF.L.U32 UR6, UR20, 0x6, URZ ;  /* 0x0000000614067899 */ /* 0x000fe2000800063f */
[----:B------:R-:W-:Y:S01]  /*6da0*/  @P2 IMAD.HI.U32 R9, R15, UR7, RZ ;  /* 0x000000070f092c27 */ /* 0x000fe2000f8e00ff */
[----:B------:R-:W-:Y:S01]  /*6db0*/  @UP0 ULDC UR7, c[0x0][0x450] ;  /* 0x0001140000070ab9 */ /* 0x000fe20000000800 */
[----:B------:R-:W-:-:S03]  /*6dc0*/  PLOP3.LUT P2, PT, PT, PT, UP1, 0x40, 0x0 ;  /* 0x000000000000781c */ /* 0x000fc60003f4e818 */
[----:B------:R-:W-:Y:S01]  /*6dd0*/  @P3 SHF.R.U32.HI R15, RZ, UR7, R9 ;  /* 0x00000007ff0f3c19 */ /* 0x000fe20008011609 */
[----:B------:R-:W-:-:S04]  /*6de0*/  IMAD.U32 R13, RZ, RZ, UR6 ;  /* 0x00000006ff0d7e24 */ /* 0x000fc8000f8e00ff */
[----:B------:R-:W1:Y:S01]  /*6df0*/  SHFL.IDX PT, R20, R15, RZ, 0x1c1f ;  /* 0x001c1fff0f147589 */ /* 0x000e6200000e0000 */
[----:B------:R-:W-:Y:S01]  /*6e00*/  IADD3 R13, -R2, 0x1, -R13 ;  /* 0x00000001020d7810 */ /* 0x000fe20007ffe90d */
[----:B------:R-:W-:Y:S02]  /*6e10*/  WARPGROUP.DEPBAR.LE gsb0, 0x0 ;  /* 0x00008000000079c5 */ /* 0x000fe40000010000 */
[----:B------:R-:W-:-:S06]  /*6e20*/  WARPGROUP.ARRIVE ;  /* 0x00000000000079c5 */ /* 0x000fcc0000000000 */
[----:B------:R-:W-:Y:S01]  /*6e30*/  HGMMA.64x64x16.F32 R152, gdesc[UR8], R152, gsb0 ;  /* 0x00e00000089879f0 */ /* 0x000fe20008000898 */
[----:B------:R-:W-:Y:S02]  /*6e40*/  UMOV UR11, UR22 ;  /* 0x00000016000b7c82 */ /* 0x000fe40008000000 */
[----:B------:R-:W-:Y:S01]  /*6e50*/  ULOP3.LUT UR7, URZ, UR11, URZ, 0x33, !UPT ;  /* 0x0000000b3f077292 */ /* 0x000fe2000f8e333f */
[----:B------:R-:W-:Y:S02]  /*6e60*/  WARPGROUP.DEPBAR.LE gsb0, 0x0 ;  /* 0x00008000000079c5 */ /* 0x000fe40000010000 */
[----:B------:R-:W-:-:S06]  /*6e70*/  WARPGROUP.ARRIVE ;  /* 0x00000000000079c5 */ /* 0x000fcc0000000000 */
[----:B------:R-:W-:Y:S03]  /*6e80*/  HGMMA.64x64x16.F32 R152, gdesc[UR12], R152, gsb0 ;  /* 0x00e000000c9879f0 */ /* 0x000fe60008000898 */
[----:B------:R-:W-:Y:S02]  /*6e90*/  WARPGROUP.DEPBAR.LE gsb0, 0x0 ;  /* 0x00008000000079c5 */ /* 0x000fe40000010000 */
[----:B------:R2:W-:Y:S02]  /*6ea0*/  @!P1 SYNCS.ARRIVE.TRANS64.RED.A1T0 RZ, [R8+URZ], RZ ;  /* 0x000000ff08ff99a7 */ /* 0x0005e4000810043f */
[----:B--2---:R-:W-:-:S05]  /*6eb0*/  IMAD.U32 R8, RZ, RZ, UR51 ;  /* 0x00000033ff087e24 */ /* 0x004fca000f8e00ff */
[----:B------:R-:W-:-:S05]  /*6ec0*/  IADD3 R13, -R8, UR49, R13 ;  /* 0x00000031080d7c10 */ /* 0x000fca000fffe10d */
[C---:B------:R-:W-:Y:S02]  /*6ed0*/  VIADD R14, R13.reuse, UR26 ;  /* 0x0000001a0d0e7c36 */ /* 0x040fe40008000000 */
[----:B------:R-:W-:Y:S02]  /*6ee0*/  VIADD R13, R13, UR7 ;  /* 0x000000070d0d7c36 */ /* 0x000fe40008000000 */
[C---:B-1----:R-:W-:Y:S02]  /*6ef0*/  IMAD.IADD R12, R20.reuse, 0x1, R14 ;  /* 0x00000001140c7824 */ /* 0x042fe400078e020e */
[----:B------:R-:W-:Y:S01]  /*6f00*/  IMAD.IADD R11, R20, 0x1, R13 ;  /* 0x00000001140b7824 */ /* 0x000fe200078e020d */
[----:B------:R-:W-:Y:S06]  /*6f10*/  @P2 BRA `(.L_x_5303) ;  /* 0x00000000005c2947 */ /* 0x000fec0003800000 */
[----:B------:R-:W-:Y:S01]  /*6f20*/  IMAD.U32 R8, RZ, RZ, UR51 ;  /* 0x00000033ff087e24 */ /* 0x000fe2000f8e00ff */
[----:B------:R-:W-:Y:S04]  /*6f30*/  BSSY B0, `(.L_x_5304) ;  /* 0x0000011000007945 */ /* 0x000fe80003800000 */
[----:B------:R-:W-:-:S04]  /*6f40*/  IADD3 R20, -R8, UR49, R20 ;  /* 0x0000003108147c10 */ /* 0x000fc8000fffe114 */
        /* <DEDUP_REMOVED lines=10> */
.L_x_5305:
[----:B------:R-:W-:-:S05]  /*6ff0*/  IMAD.U32 R21, RZ, RZ, UR25 ;  /* 0x00000019ff157e24 */ /* 0x000fca000f8e00ff */
[----:B------:R-:W-:-:S13]  /*7000*/  ISETP.NE.AND P2, PT, R21, 0x1, PT ;  /* 0x000000011500780c */ /* 0x000fda0003f45270 */
[----:B------:R-:W1:Y:S02]  /*7010*/  @P2 LDC.64 R8, c[0x0][0x9e8] ;  /* 0x00027a00ff082b82 */ /* 0x000e640000000a00 */
[----:B-1----:R-:W-:-:S05]  /*7020*/  @P2 IMAD.HI.U32 R8, R20, R8, RZ ;  /* 0x0000000814082227 */ /* 0x002fca00078e00ff */
[----:B------:R-:W-:-:S07]  /*7030*/  @P2 SHF.R.U32.HI R20, RZ, R9, R8 ;  /* 0x00000009ff142219 */ /* 0x000fce0000011608 */
.L_x_5306:
[----:B------:R-:W-:Y:S05]  /*7040*/  BSYNC B0 ;  /* 0x0000000000007941 */ /* 0x000fea0003800000 */
.L_x_5304:
[----:B------:R-:W-:-:S04]  /*7050*/  IMAD R20, R20, R21, -UR6 ;  /* 0x8000000614147e24 */ /* 0x000fc8000f8e0215 */
[----:B------:R-:W-:-:S05]  /*7060*/  IMAD.IADD R20, R20, 0x1, -R2 ;  /* 0x0000000114147824 */ /* 0x000fca00078e0a02 */
[----:B------:R-:W-:Y:S02]  /*7070*/  VIMNMX R11, R11, R20, !PT ;  /* 0x000000140b0b7248 */ /* 0x000fe40007fe0100 */
[----:B------:R-:W-:-:S07]  /*7080*/  VIADDMNMX R12, R20, R21, R12, PT ;  /* 0x00000015140c7246 */ /* 0x000fce000380010c */
.L_x_5303:
[----:B------:R-:W-:Y:S01]  /*7090*/  UISETP.GT.AND UP2, UPT, UR20, -0x1, UPT ;  /* 0xffffffff1400788c */ /* 0x000fe2000bf44270 */
[----:B------:R-:W1:Y:S05]  /*70a0*/  SHFL.IDX PT, R8, R15, 0x1, 0x1c1f ;  /* 0x003c1f000f087f89 */ /* 0x000e6a00000e0000 */
[----:B------:R-:W-:-:S04]  /*70b0*/  PLOP3.LUT P2, PT, PT, PT, UP2, 0x80, 0x0 ;  /* 0x000000000000781c */ /* 0x000fc80003f4f028 */
[C---:B------:R-:W-:Y:S02]  /*70c0*/  ISETP.GT.AND P5, PT, R11.reuse, RZ, P2 ;  /* 0x000000ff0b00720c */ /* 0x040fe400017a4270 */
[C---:B------:R-:W-:Y:S02]  /*70d0*/  ISETP.GT.AND P4, PT, R11.reuse, 0x1, P2 ;  /* 0x000000010b00780c */ /* 0x040fe40001784270 */
[----:B------:R-:W-:Y:S02]  /*70e0*/  ISETP.LT.OR P5, PT, R12, 0x1, P5 ;  /* 0x000000010c00780c */ /* 0x000fe40002fa1670 */
[C---:B------:R-:W-:Y:S02]  /*70f0*/  ISETP.GT.AND P6, PT, R11.reuse, 0x8, P2 ;  /* 0x000000080b00780c */ /* 0x040fe400017c4270 */
[----:B------:R-:W-:Y:S02]  /*7100*/  FSEL R152, R152, -INF , !P5 ;  /* 0xff80000098987808 */ /* 0x000fe40006800000 */
[----:B------:R-:W-:-:S02]  /*7110*/  ISETP.GT.AND P5, PT, R11, 0x10, P2 ;  /* 0x000000100b00780c */ /* 0x000fc400017a4270 */
[----:B------:R-:W-:Y:S02]  /*7120*/  ISETP.GT.AND P3, PT, R11, 0x9, P2 ;  /* 0x000000090b00780c */ /* 0x000fe40001764270 */
[----:B------:R-:W-:Y:S01]  /*7130*/  ISETP.LT.OR P5, PT, R12, 0x11, P5 ;  /* 0x000000110c00780c */ /* 0x000fe20002fa1670 */
[--C-:B-1----:R-:W-:Y:S01]  /*7140*/  IMAD.IADD R14, R14, 0x1, R8.reuse ;  /* 0x000000010e0e7824 */ /* 0x102fe200078e0208 */
[----:B------:R-:W-:Y:S01]  /*7150*/  ISETP.LT.OR P4, PT, R12, 0x2, P4 ;  /* 0x000000020c00780c */ /* 0x000fe20002781670 */
[----:B------:R-:W-:Y:S01]  /*7160*/  IMAD.IADD R13, R13, 0x1, R8 ;  /* 0x000000010d0d7824 */ /* 0x000fe200078e0208 */
        /* <DEDUP_REMOVED lines=37> */
[----:B------:R-:W-:Y:S02]  /*73c0*/  FSEL R177, R177, -INF , !P4 ;  /* 0xff800000b1b17808 */ /* 0x000fe40006000000 */
[----:B------:R-:W-:-:S02]  /*73d0*/  FSEL R180, R180, -INF , !P6 ;  /* 0xff800000b4b47808 */ /* 0x000fc40007000000 */
[----:B------:R-:W-:Y:S01]  /*73e0*/  FSEL R181, R181, -INF , !P3 ;  /* 0xff800000b5b57808 */ /* 0x000fe20005800000 */
        /* <DEDUP_REMOVED lines=14> */
.L_x_5309:
[----:B------:R-:W-:-:S05]  /*74d0*/  IMAD.U32 R12, RZ, RZ, UR25 ;  /* 0x00000019ff0c7e24 */ /* 0x000fca000f8e00ff */
[----:B------:R-:W-:-:S13]  /*74e0*/  ISETP.NE.AND P3, PT, R12, 0x1, PT ;  /* 0x000000010c00780c */ /* 0x000fda0003f65270 */
[----:B------:R-:W1:Y:S02]  /*74f0*/  @P3 LDC.64 R8, c[0x0][0x9e8] ;  /* 0x00027a00ff083b82 */ /* 0x000e640000000a00 */
[----:B-1----:R-:W-:-:S05]  /*7500*/  @P3 IMAD.HI.U32 R8, R11, R8, RZ ;  /* 0x000000080b083227 */ /* 0x002fca00078e00ff */
[----:B------:R-:W-:-:S07]  /*7510*/  @P3 SHF.R.U32.HI R11, RZ, R9, R8 ;  /* 0x00000009ff0b3219 */ /* 0x000fce0000011608 */
.L_x_5310:
[----:B------:R-:W-:Y:S05]  /*7520*/  BSYNC B0 ;  /* 0x0000000000007941 */ /* 0x000fea0003800000 */
.L_x_5308:
[----:B------:R-:W-:-:S04]  /*7530*/  IMAD R11, R11, R12, -UR6 ;  /* 0x800000060b0b7e24 */ /* 0x000fc8000f8e020c */
[----:B------:R-:W-:-:S05]  /*7540*/  IMAD.IADD R11, R11, 0x1, -R2 ;  /* 0x000000010b0b7824 */ /* 0x000fca00078e0a02 */
[----:B------:R-:W-:Y:S02]  /*7550*/  VIMNMX R13, R13, R11, !PT ;  /* 0x0000000b0d0d7248 */ /* 0x000fe40007fe0100 */
[----:B------:R-:W-:-:S07]  /*7560*/  VIADDMNMX R14, R11, R12, R14, PT ;  /* 0x0000000c0b0e7246 */ /* 0x000fce000380010e */
.L_x_5307:
[----:B------:R-:W-:Y:S01]  /*7570*/  FMNMX.FTZ R8, R152, R5, !PT ;  /* 0x0000000598087209 */ /* 0x000fe20007810000 */
[----:B------:R-:W-:Y:S01]  /*7580*/  UMOV UR10, UR23 ;  /* 0x00000017000a7c82 */ /* 0x000fe20008000000 */
[----:B------:R-:W-:Y:S02]  /*7590*/  LOP3.LUT R18, R18, 0xffffdfff, RZ, 0xc0, !PT ;  /* 0xffffdfff12127812 */ /* 0x000fe400078ec0ff */
[----:B------:R-:W-:Y:S02]  /*75a0*/  FMNMX.FTZ R8, R153, R8, !PT ;  /* 0x0000000899087209 */ /* 0x000fe40007810000 */
[----:B------:R-:W-:Y:S02]  /*75b0*/  @P0 LOP3.LUT R18, R18, 0x2000, RZ, 0xfc, !PT ;  /* 0x0000200012120812 */ /* 0x000fe400078efcff */
[----:B------:R-:W-:Y:S02]  /*75c0*/  FMNMX.FTZ R8, R156, R8, !PT ;  /* 0x000000089c087209 */ /* 0x000fe40007810000 */
[----:B------:R-:W-:-:S02]  /*75d0*/  ISETP.GT.AND P0, PT, R13, 0x31, P2 ;  /* 0x000000310d00780c */ /* 0x000fc40001704270 */
[----:B------:R-:W-:Y:S02]  /*75e0*/  FMNMX.FTZ R8, R157, R8, !PT ;  /* 0x000000089d087209 */ /* 0x000fe40007810000 */
[----:B------:R-:W-:Y:S02]  /*75f0*/  LOP3.LUT R18, R18, 0xffffefff, RZ, 0xc0, !PT ;  /* 0xffffefff12127812 */ /* 0x000fe400078ec0ff */
[----:B------:R-:W-:Y:S02]  /*7600*/  FMNMX.FTZ R8, R160, R8, !PT ;  /* 0x00000008a0087209 */ /* 0x000fe40007810000 */
[----:B------:R-:W-:Y:S02]  /*7610*/  @P1 LOP3.LUT R18, R18, 0x1000, RZ, 0xfc, !PT ;  /* 0x0000100012121812 */ /* 0x000fe400078efcff */
[----:B------:R-:W-:Y:S02]  /*7620*/  FMNMX.FTZ R8, R161, R8, !PT ;  /* 0x00000008a1087209 */ /* 0x000fe40007810000 */
[----:B------:R-:W-:-:S02]  /*7630*/  LOP3.LUT R18, R18, 0xfffffffd, RZ, 0xc0, !PT ;  /* 0xfffffffd12127812 */ /* 0x000fc400078ec0ff */
[----:B------:R-:W-:Y:S02]  /*7640*/  FMNMX.FTZ R8, R164, R8, !PT ;  /* 0x00000008a4087209 */ /* 0x000fe40007810000 */
[----:B------:R-:W-:Y:S02]  /*7650*/  ISETP.GT.AND P3, PT, R13, 0x1, P2 ;  /* 0x000000010d00780c */ /* 0x000fe40001764270 */
[----:B------:R-:W-:Y:S02]  /*7660*/  FMNMX.FTZ R8, R165, R8, !PT ;  /* 0x00000008a5087209 */ /* 0x000fe40007810000 */
[C---:B------:R-:W-:Y:S02]  /*7670*/  ISETP.GT.AND P4, PT, R13.reuse, 0x8, P2 ;  /* 0x000000080d00780c */ /* 0x040fe40001784270 */
[----:B------:R-:W-:Y:S02]  /*7680*/  FMNMX.FTZ R8, R168, R8, !PT ;  /* 0x00000008a8087209 */ /* 0x000fe40007810000 */
[----:B------:R-:W-:-:S02]  /*7690*/  ISETP.GT.AND P5, PT, R13, 0x9, P2 ;  /* 0x000000090d00780c */ /* 0x000fc400017a4270 */
[----:B------:R-:W-:Y:S02]  /*76a0*/  FMNMX.FTZ R8, R169, R8, !PT ;  /* 0x00000008a9087209 */ /* 0x000fe40007810000 */
[----:B------:R-:W-:Y:S02]  /*76b0*/  @P0 LOP3.LUT R18, R18, 0x2, RZ, 0xfc, !PT ;  /* 0x0000000212120812 */ /* 0x000fe400078efcff */
[----:B------:R-:W-:Y:S02]  /*76c0*/  FMNMX.FTZ R8, R172, R8, !PT ;  /* 0x00000008ac087209 */ /* 0x000fe40007810000 */
[C---:B------:R-:W-:Y:S02]  /*76d0*/  ISETP.LT.OR P3, PT, R14.reuse, 0x2, P3 ;  /* 0x000000020e00780c */ /* 0x040fe40001f61670 */
[----:B------:R-:W-:Y:S02]  /*76e0*/  FMNMX.FTZ R8, R173, R8, !PT ;  /* 0x00000008ad087209 */ /* 0x000fe40007810000 */
[----:B------:R-:W-:-:S02]  /*76f0*/  ISETP.LT.OR P4, PT, R14, 0x9, P4 ;  /* 0x000000090e00780c */ /* 0x000fc40002781670 */
[----:B------:R-:W-:Y:S02]  /*7700*/  FMNMX.FTZ R8, R176, R8, !PT ;  /* 0x00000008b0087209 */ /* 0x000fe40007810000 */
[----:B------:R-:W-:Y:S02]  /*7710*/  ISETP.LT.OR P5, PT, R14, 0xa, P5 ;  /* 0x0000000a0e00780c */ /* 0x000fe40002fa1670 */
[----:B------:R-:W-:Y:S02]  /*7720*/  FMNMX.FTZ R8, R177, R8, !PT ;  /* 0x00000008b1087209 */ /* 0x000fe40007810000 */
[----:B------:R-:W-:Y:S02]  /*7730*/  ISETP.GT.AND P0, PT, R13, 0x38, P2 ;  /* 0x000000380d00780c */ /* 0x000fe40001704270 */
[----:B------:R-:W-:Y:S02]  /*7740*/  FMNMX.FTZ R8, R180, R8, !PT ;  /* 0x00000008b4087209 */ /* 0x000fe40007810000 */
[----:B------:R-:W-:-:S02]  /*7750*/  FSEL R155, R155, -INF , !P3 ;  /* 0xff8000009b9b7808 */ /* 0x000fc40005800000 */
[----:B------:R-:W-:Y:S02]  /*7760*/  FSEL R158, R158, -INF , !P4 ;  /* 0xff8000009e9e7808 */ /* 0x000fe40006000000 */
[----:B------:R-:W-:Y:S02]  /*7770*/  FSEL R159, R159, -INF , !P5 ;  /* 0xff8000009f9f7808 */ /* 0x000fe40006800000 */
[C---:B------:R-:W-:Y:S02]  /*7780*/  ISETP.GT.AND P6, PT, R13.reuse, 0x10, P2 ;  /* 0x000000100d00780c */ /* 0x040fe400017c4270 */
[C---:B------:R-:W-:Y:S02]  /*7790*/  ISETP.GT.AND P3, PT, R13.reuse, 0x11, P2 ;  /* 0x000000110d00780c */ /* 0x040fe40001764270 */
[C---:B------:R-:W-:Y:S02]  /*77a0*/  ISETP.GT.AND P4, PT, R13.reuse, 0x18, P2 ;  /* 0x000000180d00780c */ /* 0x040fe40001784270 */
[----:B------:R-:W-:-:S02]  /*77b0*/  ISETP.GT.AND P5, PT, R13, 0x19, P2 ;  /* 0x000000190d00780c */ /* 0x000fc400017a4270 */
[----:B------:R-:W-:Y:S02]  /*77c0*/  FMNMX.FTZ R8, R181, R8, !PT ;  /* 0x00000008b5087209 */ /* 0x000fe40007810000 */
[C---:B------:R-:W-:Y:S02]  /*77d0*/  ISETP.LT.OR P6, PT, R14.reuse, 0x11, P6 ;  /* 0x000000110e00780c */ /* 0x040fe400037c1670 */
[C---:B------:R-:W-:Y:S01]  /*77e0*/  ISETP.LT.OR P3, PT, R14.reuse, 0x12, P3 ;  /* 0x000000120e00780c */ /* 0x040fe20001f61670 */
[----:B------:R-:W1:Y:S01]  /*77f0*/  SHFL.BFLY PT, R9, R8, 0x2, 0x1f ;  /* 0x0c401f0008097f89 */ /* 0x000e6200000e0000 */
[C---:B------:R-:W-:Y:S02]  /*7800*/  ISETP.LT.OR P4, PT, R14.reuse, 0x19, P4 ;  /* 0x000000190e00780c */ /* 0x040fe40002781670 */
[----:B------:R-:W-:Y:S02]  /*7810*/  ISETP.LT.OR P5, PT, R14, 0x1a, P5 ;  /* 0x0000001a0e00780c */ /* 0x000fe40002fa1670 */
[----:B------:R-:W-:-:S02]  /*7820*/  LOP3.LUT R18, R18, 0xfffffff7, RZ, 0xc0, !PT ;  /* 0xfffffff712127812 */ /* 0x000fc400078ec0ff */
[----:B------:R-:W-:Y:S02]  /*7830*/  FSEL R162, R162, -INF , !P6 ;  /* 0xff800000a2a27808 */ /* 0x000fe40007000000 */
[----:B------:R-:W-:Y:S02]  /*7840*/  FSEL R163, R163, -INF , !P3 ;  /* 0xff800000a3a37808 */ /* 0x000fe40005800000 */
[----:B------:R-:W-:Y:S02]  /*7850*/  FSEL R166, R166, -INF , !P4 ;  /* 0xff800000a6a67808 */ /* 0x000fe40006000000 */
[----:B------:R-:W-:Y:S02]  /*7860*/  FSEL R167, R167, -INF , !P5 ;  /* 0xff800000a7a77808 */ /* 0x000fe40006800000 */
[----:B------:R-:W-:Y:S02]  /*7870*/  @P0 LOP3.LUT R18, R18, 0x8, RZ, 0xfc, !PT ;  /* 0x0000000812120812 */ /* 0x000fe400078efcff */
[----:B------:R-:W-:-:S02]  /*7880*/  ISETP.GT.AND P1, PT, R13, 0x20, P2 ;  /* 0x000000200d00780c */ /* 0x000fc40001724270 */
[C---:B------:R-:W-:Y:S02]  /*7890*/  ISETP.GT.AND P3, PT, R13.reuse, 0x21, P2 ;  /* 0x000000210d00780c */ /* 0x040fe40001764270 */
[C---:B------:R-:W-:Y:S02]  /*78a0*/  ISETP.GT.AND P4, PT, R13.reuse, 0x28, P2 ;  /* 0x000000280d00780c */ /* 0x040fe40001784270 */
[C---:B------:R-:W-:Y:S02]  /*78b0*/  ISETP.GT.AND P5, PT, R13.reuse, 0x29, P2 ;  /* 0x000000290d00780c */ /* 0x040fe400017a4270 */
[C---:B------:R-:W-:Y:S02]  /*78c0*/  ISETP.GT.AND P6, PT, R13.reuse, 0x30, P2 ;  /* 0x000000300d00780c */ /* 0x040fe400017c4270 */
[C---:B------:R-:W-:Y:S02]  /*78d0*/  ISETP.GT.AND P0, PT, R13.reuse, RZ, P2 ;  /* 0x000000ff0d00720c */ /* 0x040fe40001704270 */
[----:B------:R-:W-:-:S02]  /*78e0*/  ISETP.GT.AND P2, PT, R13, 0x39, P2 ;  /* 0x000000390d00780c */ /* 0x000fc40001744270 */
[----:B------:R-:W-:Y:S02]  /*78f0*/  LOP3.LUT R18, R18, 0xffffffdf, RZ, 0xc0, !PT ;  /* 0xffffffdf12127812 */ /* 0x000fe400078ec0ff */
[----:B------:R-:W-:Y:S02]  /*7900*/  ISETP.LT.OR P1, PT, R14, 0x21, P1 ;  /* 0x000000210e00780c */ /* 0x000fe40000f21670 */
[----:B-1----:R-:W-:Y:S02]  /*7910*/  FMNMX.FTZ R8, R8, R9, !PT ;  /* 0x0000000908087209 */ /* 0x002fe40007810000 */
[C---:B------:R-:W-:Y:S02]  /*7920*/  ISETP.LT.OR P0, PT, R14.reuse, 0x1, P0 ;  /* 0x000000010e00780c */ /* 0x040fe40000701670 */
[----:B------:R-:W-:Y:S01]  /*7930*/  ISETP.LT.OR P6, PT, R14, 0x31, P6 ;  /* 0x000000310e00780c */ /* 0x000fe200037c1670 */
[----:B------:R-:W1:Y:S01]  /*7940*/  SHFL.BFLY PT, R9, R8, 0x1, 0x1f ;  /* 0x0c201f0008097f89 */ /* 0x000e6200000e0000 */
[----:B------:R-:W-:-:S02]  /*7950*/  FSEL R154, R154, -INF , !P0 ;  /* 0xff8000009a9a7808 */ /* 0x000fc40004000000 */
[----:B------:R-:W-:-:S04]  /*7960*/  @P2 LOP3.LUT R18, R18, 0x20, RZ, 0xfc, !PT ;  /* 0x0000002012122812 */ /* 0x000fc800078efcff */
[C---:B------:R-:W-:Y:S02]  /*7970*/  LOP3.LUT P2, RZ, R18.reuse, 0x8, RZ, 0xc0, !PT ;  /* 0x0000000812ff7812 */ /* 0x040fe4000784c0ff */
[----:B------:R-:W-:Y:S02]  /*7980*/  LOP3.LUT R18, R18, 0xfffffeff, RZ, 0xc0, !PT ;  /* 0xfffffeff12127812 */ /* 0x000fe400078ec0ff */
[----:B------:R-:W-:Y:S02]  /*7990*/  ISETP.LT.OR P2, PT, R14, 0x39, P2 ;  /* 0x000000390e00780c */ /* 0x000fe40001741670 */
[----:B------:R-:W-:Y:S02]  /*79a0*/  @P1 LOP3.LUT R18, R18, 0x100, RZ, 0xfc, !PT ;  /* 0x0000010012121812 */ /* 0x000fe400078efcff */
[----:B------:R-:W-:Y:S02]  /*79b0*/  ISETP.LT.OR P1, PT, R14, 0x22, P3 ;  /* 0x000000220e00780c */ /* 0x000fe40001f21670 */
[----:B------:R-:W-:-:S02]  /*79c0*/  LOP3.LUT P3, RZ, R18, 0x2, RZ, 0xc0, !PT ;  /* 0x0000000212ff7812 */ /* 0x000fc4000786c0ff */
[----:B------:R-:W-:Y:S02]  /*79d0*/  LOP3.LUT R18, R18, 0xffffffbf, RZ, 0xc0, !PT ;  /* 0xffffffbf12127812 */ /* 0x000fe400078ec0ff */
[----:B------:R-:W-:Y:S02]  /*79e0*/  ISETP.LT.OR P3, PT, R14, 0x32, P3 ;  /* 0x000000320e00780c */ /* 0x000fe40001f61670 */
[----:B------:R-:W-:Y:S02]  /*79f0*/  FSEL R182, R182, -INF , !P2 ;  /* 0xff800000b6b67808 */ /* 0x000fe40005000000 */
[----:B-1----:R-:W-:Y:S02]  /*7a00*/  FMNMX.FTZ R8, R8, R9, !PT ;  /* 0x0000000908087209 */ /* 0x002fe40007810000 */
[----:B------:R-:W-:Y:S02]  /*7a10*/  FSEL R179, R179, -INF , !P3 ;  /* 0xff800000b3b37808 */ /* 0x000fe40005800000 */
[----:B------:R-:W-:-:S02]  /*7a20*/  @P1 LOP3.LUT R18, R18, 0x40, RZ, 0xfc, !PT ;  /* 0x0000004012121812 */ /* 0x000fc400078efcff */
[----:B------:R-:W-:Y:S02]  /*7a30*/  ISETP.LT.OR P1, PT, R14, 0x29, P4 ;  /* 0x000000290e00780c */ /* 0x000fe40002721670 */
[C---:B------:R-:W-:Y:S02]  /*7a40*/  LOP3.LUT P4, RZ, R18.reuse, 0x20, RZ, 0xc0, !PT ;  /* 0x0000002012ff7812 */ /* 0x040fe4000788c0ff */
[----:B------:R-:W-:Y:S02]  /*7a50*/  LOP3.LUT R18, R18, 0xffffffef, RZ, 0xc0, !PT ;  /* 0xffffffef12127812 */ /* 0x000fe400078ec0ff */
[----:B------:R-:W-:Y:S02]  /*7a60*/  ISETP.LT.OR P4, PT, R14, 0x3a, P4 ;  /* 0x0000003a0e00780c */ /* 0x000fe40002781670 */
[----:B------:R-:W-:Y:S02]  /*7a70*/  ISETP.NE.AND P2, PT, R17, RZ, PT ;  /* 0x000000ff1100720c */ /* 0x000fe40003f45270 */
[----:B------:R-:W-:-:S03]  /*7a80*/  FSEL R183, R183, -INF , !P4 ;  /* 0xff800000b7b77808 */ /* 0x000fc60006000000 */
[----:B------:R-:W-:Y:S02]  /*7a90*/  @P1 LOP3.LUT R18, R18, 0x10, RZ, 0xfc, !PT ;  /* 0x0000001012121812 */ /* 0x000fe400078efcff */
[----:B------:R-:W-:Y:S02]  /*7aa0*/  ISETP.LT.OR P1, PT, R14, 0x2a, P5 ;  /* 0x0000002a0e00780c */ /* 0x000fe40002f21670 */
[----:B------:R-:W-:Y:S02]  /*7ab0*/  FSETP.NEU.FTZ.AND P5, PT, R8, -INF , PT ;  /* 0xff8000000800780b */ /* 0x000fe40003fbd000 */
[----:B------:R-:W-:Y:S02]  /*7ac0*/  LOP3.LUT R18, R18, 0xffffbfff, RZ, 0xc0, !PT ;  /* 0xffffbfff12127812 */ /* 0x000fe400078ec0ff */
[----:B------:R-:W-:-:S05]  /*7ad0*/  FSEL R9, R8, RZ, P5 ;  /* 0x000000ff08097208 */ /* 0x000fca0002800000 */
[----:B------:R-:W-:Y:S01]  /*7ae0*/  FADD.FTZ R5, -R9, R5 ;  /* 0x0000000509057221 */ /* 0x000fe20000010100 */
[----:B------:R-:W-:Y:S01]  /*7af0*/  FMUL.FTZ R9, R8, UR10 ;  /* 0x0000000a08097c20 */ /* 0x000fe20008410000 */
[----:B------:R-:W-:Y:S02]  /*7b00*/  @P1 LOP3.LUT R18, R18, 0x4000, RZ, 0xfc, !PT ;  /* 0x0000400012121812 */ /* 0x000fe400078efcff */
[----:B------:R-:W-:Y:S02]  /*7b10*/  FMUL.FTZ R5, R5, UR10 ;  /* 0x0000000a05057c20 */ /* 0x000fe40008410000 */
[----:B------:R-:W-:Y:S02]  /*7b20*/  FSEL R9, R9, RZ, P5 ;  /* 0x000000ff09097208 */ /* 0x000fe40002800000 */
[----:B------:R-:W-:-:S03]  /*7b30*/  LOP3.LUT R18, R18, 0xffff7fff, RZ, 0xc0, !PT ;  /* 0xffff7fff12127812 */ /* 0x000fc600078ec0ff */
        /* <DEDUP_REMOVED lines=16> */
[----:B------:R-:W-:Y:S01]  /*7c40*/  FMNMX.FTZ R9, R154, R6, !PT ;  /* 0x000000069a097209 */ /* 0x000fe20007810000 */
[----:B------:R-:W-:Y:S01]  /*7c50*/  MUFU.EX2 R152, R152 ;  /* 0x0000009800987308 */ /* 0x000fe20000000800 */
[----:B------:R-:W-:-:S02]  /*7c60*/  @P6 LOP3.LUT R18, R18, 0x8000, RZ, 0xfc, !PT ;  /* 0x0000800012126812 */ /* 0x000fc400078efcff */
[----:B------:R-:W-:Y:S02]  /*7c70*/  FMNMX.FTZ R9, R155, R9, !PT ;  /* 0x000000099b097209 */ /* 0x000fe40007810000 */
[----:B------:R-:W-:Y:S02]  /*7c80*/  LOP3.LUT P6, RZ, R18, 0x100, RZ, 0xc0, !PT ;  /* 0x0000010012ff7812 */ /* 0x000fe400078cc0ff */
[----:B------:R-:W-:Y:S01]  /*7c90*/  FMNMX.FTZ R9, R158, R9, !PT ;  /* 0x000000099e097209 */ /* 0x000fe20007810000 */
[----:B------:R-:W-:Y:S01]  /*7ca0*/  MUFU.EX2 R153, R153 ;  /* 0x0000009900997308 */ /* 0x000fe20000000800 */
[----:B------:R-:W-:Y:S02]  /*7cb0*/  LOP3.LUT P1, RZ, R18, 0x40, RZ, 0xc0, !PT ;  /* 0x0000004012ff7812 */ /* 0x000fe4000782c0ff */
[----:B------:R-:W-:Y:S02]  /*7cc0*/  FMNMX.FTZ R9, R159, R9, !PT ;  /* 0x000000099f097209 */ /* 0x000fe40007810000 */
[----:B------:R-:W-:-:S02]  /*7cd0*/  FSEL R170, R170, -INF , !P6 ;  /* 0xff800000aaaa7808 */ /* 0x000fc40007000000 */
[----:B------:R-:W-:Y:S01]  /*7ce0*/  FMNMX.FTZ R9, R162, R9, !PT ;  /* 0x00000009a2097209 */ /* 0x000fe20007810000 */
[----:B------:R-:W-:Y:S01]  /*7cf0*/  MUFU.EX2 R156, R156 ;  /* 0x0000009c009c7308 */ /* 0x000fe20000000800 */
[----:B------:R-:W-:Y:S02]  /*7d00*/  LOP3.LUT P5, RZ, R18, 0x10, RZ, 0xc0, !PT ;  /* 0x0000001012ff7812 */ /* 0x000fe400078ac0ff */
[----:B------:R-:W-:Y:S02]  /*7d10*/  FMNMX.FTZ R9, R163, R9, !PT ;  /* 0x00000009a3097209 */ /* 0x000fe40007810000 */
[----:B------:R-:W-:Y:S02]  /*7d20*/  FSEL R171, R171, -INF , !P1 ;  /* 0xff800000abab7808 */ /* 0x000fe40004800000 */
[----:B------:R-:W-:Y:S01]  /*7d30*/  FMNMX.FTZ R9, R166, R9, !PT ;  /* 0x00000009a6097209 */ /* 0x000fe20007810000 */
[----:B------:R-:W1:Y:S01]  /*7d40*/  MUFU.EX2 R157, R157 ;  /* 0x0000009d009d7308 */ /* 0x000e620000000800 */
[----:B------:R-:W-:-:S02]  /*7d50*/  LOP3.LUT P1, RZ, R18, 0x4000, RZ, 0xc0, !PT ;  /* 0x0000400012ff7812 */ /* 0x000fc4000782c0ff */
[----:B------:R-:W-:Y:S02]  /*7d60*/  FMNMX.FTZ R9, R167, R9, !PT ;  /* 0x00000009a7097209 */ /* 0x000fe40007810000 */
[----:B------:R-:W-:Y:S02]  /*7d70*/  FSEL R174, R174, -INF , !P5 ;  /* 0xff800000aeae7808 */ /* 0x000fe40006800000 */
[----:B------:R-:W-:Y:S01]  /*7d80*/  FMNMX.FTZ R9, R170, R9, !PT ;  /* 0x00000009aa097209 */ /* 0x000fe20007810000 */
[----:B------:R-:W-:Y:S01]  /*7d90*/  MUFU.EX2 R160, R160 ;  /* 0x000000a000a07308 */ /* 0x000fe20000000800 */
[----:B------:R-:W-:Y:S02]  /*7da0*/  LOP3.LUT P6, RZ, R18, 0x8000, RZ, 0xc0, !PT ;  /* 0x0000800012ff7812 */ /* 0x000fe400078cc0ff */
[----:B------:R-:W-:Y:S02]  /*7db0*/  FMNMX.FTZ R9, R171, R9, !PT ;  /* 0x00000009ab097209 */ /* 0x000fe40007810000 */
[----:B------:R-:W-:-:S02]  /*7dc0*/  FSEL R175, R175, -INF , !P1 ;  /* 0xff800000afaf7808 */ /* 0x000fc40004800000 */
[----:B------:R-:W-:Y:S01]  /*7dd0*/  FMNMX.FTZ R9, R174, R9, !PT ;  /* 0x00000009ae097209 */ /* 0x000fe20007810000 */
[----:B------:R-:W-:Y:S01]  /*7de0*/  MUFU.EX2 R161, R161 ;  /* 0x000000a100a17308 */ /* 0x000fe20000000800 */
[----:B------:R-:W-:Y:S02]  /*7df0*/  FSEL R178, R178, -INF , !P6 ;  /* 0xff800000b2b27808 */ /* 0x000fe40007000000 */
[----:B------:R-:W-:Y:S02]  /*7e00*/  FMNMX.FTZ R9, R175, R9, !PT ;  /* 0x00000009af097209 */ /* 0x000fe40007810000 */
[----:B------:R-:W-:Y:S02]  /*7e10*/  LOP3.LUT P0, RZ, R18, 0x2000, RZ, 0xc0, !PT ;  /* 0x0000200012ff7812 */ /* 0x000fe4000780c0ff */
[----:B------:R-:W-:Y:S01]  /*7e20*/  FMNMX.FTZ R9, R178, R9, !PT ;  /* 0x00000009b2097209 */ /* 0x000fe20007810000 */
[----:B------:R-:W-:Y:S01]  /*7e30*/  MUFU.EX2 R164, R164 ;  /* 0x000000a400a47308 */ /* 0x000fe20000000800 */
[----:B------:R-:W-:-:S02]  /*7e40*/  LOP3.LUT P1, RZ, R18, 0x1000, RZ, 0xc0, !PT ;  /* 0x0000100012ff7812 */ /* 0x000fc4000782c0ff */
[----:B------:R-:W-:-:S04]  /*7e50*/  FMNMX.FTZ R9, R179, R9, !PT ;  /* 0x00000009b3097209 */ /* 0x000fc80007810000 */
[----:B------:R-:W-:Y:S01]  /*7e60*/  FMNMX.FTZ R9, R182, R9, !PT ;  /* 0x00000009b6097209 */ /* 0x000fe20007810000 */
[----:B------:R-:W-:Y:S03]  /*7e70*/  MUFU.EX2 R165, R165 ;  /* 0x000000a500a57308 */ /* 0x000fe60000000800 */
[----:B------:R-:W-:-:S05]  /*7e80*/  FMNMX.FTZ R9, R183, R9, !PT ;  /* 0x00000009b7097209 */ /* 0x000fca0007810000 */
[----:B------:R-:W2:Y:S01]  /*7e90*/  SHFL.BFLY PT, R11, R9, 0x2, 0x1f ;  /* 0x0c401f00090b7f89 */ /* 0x000ea200000e0000 */
[----:B------:R-:W-:Y:S08]  /*7ea0*/  MUFU.EX2 R168, R168 ;  /* 0x000000a800a87308 */ /* 0x000ff00000000800 */
[----:B------:R-:W-:Y:S08]  /*7eb0*/  MUFU.EX2 R169, R169 ;  /* 0x000000a900a97308 */ /* 0x000ff00000000800 */
[----:B------:R-:W-:Y:S01]  /*7ec0*/  MUFU.EX2 R173, R173 ;  /* 0x000000ad00ad7308 */ /* 0x000fe20000000800 */
[----:B--2---:R-:W-:-:S07]  /*7ed0*/  FMNMX.FTZ R9, R9, R11, !PT ;  /* 0x0000000b09097209 */ /* 0x004fce0007810000 */
[----:B------:R-:W-:Y:S01]  /*7ee0*/  MUFU.EX2 R176, R176 ;  /* 0x000000b000b07308 */ /* 0x000fe20000000800 */
[----:B------:R-:W2:Y:S07]  /*7ef0*/  SHFL.BFLY PT, R11, R9, 0x1, 0x1f ;  /* 0x0c201f00090b7f89 */ /* 0x000eae00000e0000 */
[----:B------:R-:W-:Y:S08]  /*7f00*/  MUFU.EX2 R177, R177 ;  /* 0x000000b100b17308 */ /* 0x000ff00000000800 */
[----:B------:R-:W-:Y:S01]  /*7f10*/  MUFU.EX2 R181, R181 ;  /* 0x000000b500b57308 */ /* 0x000fe20000000800 */
[----:B--2---:R-:W-:-:S04]  /*7f20*/  FMNMX.FTZ R9, R9, R11, !PT ;  /* 0x0000000b09097209 */ /* 0x004fc80007810000 */
[C---:B------:R-:W-:Y:S01]  /*7f30*/  FSETP.NEU.FTZ.AND P3, PT, R9.reuse, -INF , PT ;  /* 0xff8000000900780b */ /* 0x040fe20003f7d000 */
[----:B------:R-:W-:-:S03]  /*7f40*/  FMUL.FTZ R15, R9, UR10 ;  /* 0x0000000a090f7c20 */ /* 0x000fc60008410000 */
[----:B------:R-:W-:Y:S02]  /*7f50*/  FSEL R11, R9, RZ, P3 ;  /* 0x000000ff090b7208 */ /* 0x000fe40001800000 */
[----:B------:R-:W-:-:S03]  /*7f60*/  FSEL R15, R15, RZ, P3 ;  /* 0x000000ff0f0f7208 */ /* 0x000fc60001800000 */
[----:B------:R-:W-:Y:S02]  /*7f70*/  FADD.FTZ R11, -R11, R6 ;  /* 0x000000060b0b7221 */ /* 0x000fe40000010100 */
[----:B------:R2:W3:Y:S01]  /*7f80*/  MUFU.EX2 R6, R5 ;  /* 0x0000000500067308 */ /* 0x0004e20000000800 */
[--C-:B------:R-:W-:Y:S01]  /*7f90*/  FFMA.FTZ R12, R154, UR10, -R15.reuse ;  /* 0x0000000a9a0c7c23 */ /* 0x100fe2000801080f */
[--C-:B------:R-:W-:Y:S01]  /*7fa0*/  FFMA.FTZ R155, R155, UR10, -R15.reuse ;  /* 0x0000000a9b9b7c23 */ /* 0x100fe2000801080f */
[--C-:B------:R-:W-:Y:S01]  /*7fb0*/  FFMA.FTZ R159, R159, UR10, -R15.reuse ;  /* 0x0000000a9f9f7c23 */ /* 0x100fe2000801080f */
[--C-:B------:R-:W-:Y:S01]  /*7fc0*/  FFMA.FTZ R13, R162, UR10, -R15.reuse ;  /* 0x0000000aa20d7c23 */ /* 0x100fe2000801080f */
[--C-:B------:R-:W-:Y:S01]  /*7fd0*/  FFMA.FTZ R163, R163, UR10, -R15.reuse ;  /* 0x0000000aa3a37c23 */ /* 0x100fe2000801080f */
[----:B------:R-:W-:Y:S01]  /*7fe0*/  FFMA.FTZ R14, R166, UR10, -R15 ;  /* 0x0000000aa60e7c23 */ /* 0x000fe2000801080f */
[----:B-1----:R-:W-:Y:S01]  /*7ff0*/  F2FP.F16.F32.PACK_AB R154, R157, R156 ;  /* 0x0000009c9d9a723e */ /* 0x002fe200000000ff */
[----:B------:R-:W-:Y:S01]  /*8000*/  MUFU.EX2 R12, R12 ;  /* 0x0000000c000c7308 */ /* 0x000fe20000000800 */
[----:B--2---:R-:W-:Y:S01]  /*8010*/  FMUL.FTZ R5, R11, UR10 ;  /* 0x0000000a0b057c20 */ /* 0x004fe20008410000 */
[----:B------:R-:W-:-:S02]  /*8020*/  IMAD.U32 R11, RZ, RZ, UR37 ;  /* 0x00000025ff0b7e24 */ /* 0x000fc4000f8e00ff */
[--C-:B------:R-:W-:Y:S01]  /*8030*/  FFMA.FTZ R167, R167, UR10, -R15.reuse ;  /* 0x0000000aa7a77c23 */ /* 0x100fe2000801080f */
[--C-:B------:R-:W-:Y:S01]  /*8040*/  FFMA.FTZ R170, R170, UR10, -R15.reuse ;  /* 0x0000000aaaaa7c23 */ /* 0x100fe2000801080f */
[--C-:B------:R-:W-:Y:S01]  /*8050*/  FFMA.FTZ R171, R171, UR10, -R15.reuse ;  /* 0x0000000aabab7c23 */ /* 0x100fe2000801080f */
[----:B------:R-:W-:Y:S02]  /*8060*/  @!P2 IMAD R11, R11, 0x40, R16 ;  /* 0x000000400b0ba824 */ /* 0x000fe400078e0210 */
[--C-:B------:R-:W-:Y:S01]  /*8070*/  FFMA.FTZ R174, R174, UR10, -R15.reuse ;  /* 0x0000000aaeae7c23 */ /* 0x100fe2000801080f */
[----:B------:R-:W1:Y:S01]  /*8080*/  MUFU.EX2 R5, R5 ;  /* 0x0000000500057308 */ /* 0x000e620000000800 */
[----:B---3--:R-:W-:Y:S01]  /*8090*/  FFMA.FTZ R4, R6, R4, R152 ;  /* 0x0000000406047223 */ /* 0x008fe20000010098 */
[----:B------:R-:W-:Y:S01]  /*80a0*/  F2FP.F16.F32.PACK_AB R152, R153, R152 ;  /* 0x000000989998723e */ /* 0x000fe200000000ff */
[--C-:B------:R-:W-:Y:S01]  /*80b0*/  FFMA.FTZ R175, R175, UR10, -R15.reuse ;  /* 0x0000000aafaf7c23 */ /* 0x100fe2000801080f */
[----:B------:R-:W-:Y:S01]  /*80c0*/  @!P2 LEA R11, R11, UR46, 0x2 ;  /* 0x0000002e0b0bac11 */ /* 0x000fe2000f8e10ff */
[----:B------:R-:W-:Y:S01]  /*80d0*/  FADD.FTZ R4, R153, R4 ;  /* 0x0000000499047221 */ /* 0x000fe20000010000 */
[--C-:B------:R-:W-:Y:S01]  /*80e0*/  FFMA.FTZ R178, R178, UR10, -R15.reuse ;  /* 0x0000000ab2b27c23 */ /* 0x100fe2000801080f */
[--C-:B------:R-:W-:Y:S01]  /*80f0*/  FFMA.FTZ R179, R179, UR10, -R15.reuse ;  /* 0x0000000ab3b37c23 */ /* 0x100fe2000801080f */
[----:B------:R-:W2:Y:S01]  /*8100*/  MUFU.EX2 R153, R155 ;  /* 0x0000009b00997308 */ /* 0x000ea20000000800 */
[----:B------:R-:W-:Y:S01]  /*8110*/  @!P2 STS [R11+0x28800], R6 ;  /* 0x028800060b00a388 */ /* 0x000fe20000000800 */
[----:B------:R-:W-:Y:S01]  /*8120*/  FADD.FTZ R4, R156, R4 ;  /* 0x000000049c047221 */ /* 0x000fe20000010000 */
[----:B------:R-:W-:Y:S01]  /*8130*/  F2FP.F16.F32.PACK_AB R156, R161, R160 ;  /* 0x000000a0a19c723e */ /* 0x000fe200000000ff */
[----:B------:R-:W-:Y:S01]  /*8140*/  FFMA.FTZ R182, R182, UR10, -R15 ;  /* 0x0000000ab6b67c23 */ /* 0x000fe2000801080f */
[-C--:B------:R-:W-:Y:S01]  /*8150*/  FMUL.FTZ R24, R24, R6.reuse ;  /* 0x0000000618187220 */ /* 0x080fe20000410000 */
[----:B------:R-:W-:Y:S01]  /*8160*/  FADD.FTZ R4, R157, R4 ;  /* 0x000000049d047221 */ /* 0x000fe20000010000 */
[-C--:B------:R-:W-:Y:S01]  /*8170*/  FMUL.FTZ R25, R25, R6.reuse ;  /* 0x0000000619197220 */ /* 0x080fe20000410000 */
[----:B------:R-:W-:Y:S01]  /*8180*/  MUFU.EX2 R155, R159 ;  /* 0x0000009f009b7308 */ /* 0x000fe20000000800 */
[----:B-1----:R1:W-:Y:S01]  /*8190*/  @!P2 STS [R11+0x28820], R5 ;  /* 0x028820050b00a388 */ /* 0x0023e20000000800 */
[----:B------:R-:W-:Y:S01]  /*81a0*/  FFMA.FTZ R3, R5, R3, R12 ;  /* 0x0000000305037223 */ /* 0x000fe2000001000c */
[----:B------:R-:W-:Y:S01]  /*81b0*/  FADD.FTZ R4, R160, R4 ;  /* 0x00000004a0047221 */ /* 0x000fe20000010000 */
[-C--:B------:R-:W-:Y:S01]  /*81c0*/  FMUL.FTZ R28, R28, R6.reuse ;  /* 0x000000061c1c7220 */ /* 0x080fe20000410000 */
[-C--:B------:R-:W-:Y:S01]  /*81d0*/  FMUL.FTZ R29, R29, R6.reuse ;  /* 0x000000061d1d7220 */ /* 0x080fe20000410000 */
[-C--:B------:R-:W-:Y:S01]  /*81e0*/  FMUL.FTZ R32, R32, R6.reuse ;  /* 0x0000000620207220 */ /* 0x080fe20000410000 */
[----:B------:R-:W-:Y:S01]  /*81f0*/  FADD.FTZ R4, R161, R4 ;  /* 0x00000004a1047221 */ /* 0x000fe20000010000 */
[----:B------:R-:W-:Y:S01]  /*8200*/  MUFU.EX2 R13, R13 ;  /* 0x0000000d000d7308 */ /* 0x000fe20000000800 */
[----:B--2---:R-:W-:Y:S01]  /*8210*/  FADD.FTZ R3, R153, R3 ;  /* 0x0000000399037221 */ /* 0x004fe20000010000 */
[----:B------:R-:W-:Y:S01]  /*8220*/  FMUL.FTZ R33, R33, R6 ;  /* 0x0000000621217220 */ /* 0x000fe20000410000 */
[--C-:B-1----:R-:W-:Y:S01]  /*8230*/  FFMA.FTZ R11, R158, UR10, -R15.reuse ;  /* 0x0000000a9e0b7c23 */ /* 0x102fe2000801080f */
[----:B------:R-:W-:Y:S01]  /*8240*/  FADD.FTZ R4, R164, R4 ;  /* 0x00000004a4047221 */ /* 0x000fe20000010000 */
[----:B------:R-:W-:Y:S01]  /*8250*/  F2FP.F16.F32.PACK_AB R158, R165, R164 ;  /* 0x000000a4a59e723e */ /* 0x000fe200000000ff */
[----:B------:R-:W-:Y:S01]  /*8260*/  FFMA.FTZ R15, R183, UR10, -R15 ;  /* 0x0000000ab70f7c23 */ /* 0x000fe2000801080f */
        /* <DEDUP_REMOVED lines=9> */
[----:B------:R-:W1:Y:S01]  /*8300*/  MUFU.EX2 R11, R11 ;  /* 0x0000000b000b7308 */ /* 0x000e620000000800 */
[----:B------:R-:W-:Y:S01]  /*8310*/  FADD.FTZ R4, R169, R4 ;  /* 0x00000004a9047221 */ /* 0x000fe20000010000 */
[-C--:B------:R-:W-:Y:S01]  /*8320*/  FMUL.FTZ R48, R48, R6.reuse ;  /* 0x0000000630307220 */ /* 0x080fe20000410000 */
        /* <DEDUP_REMOVED lines=26> */
[----:B------:R-:W-:Y:S01]  /*84d0*/  FADD.FTZ R3, R157, R3 ;  /* 0x000000039d037221 */ /* 0x000fe20000010000 */
[-C--:B------:R-:W-:Y:S01]  /*84e0*/  FMUL.FTZ R89, R89, R6.reuse ;  /* 0x0000000659597220 */ /* 0x080fe20000410000 */
[-C--:B------:R-:W-:Y:S01]  /*84f0*/  FMUL.FTZ R92, R92, R6.reuse ;  /* 0x000000065c5c7220 */ /* 0x080fe20000410000 */
[----:B------:R-:W4:Y:S01]  /*8500*/  MUFU.EX2 R171, R171 ;  /* 0x000000ab00ab7308 */ /* 0x000f220000000800 */
[----:B--2---:R-:W-:Y:S01]  /*8510*/  FADD.FTZ R3, R14, R3 ;  /* 0x000000030e037221 */ /* 0x004fe20000010000 */
[-C--:B------:R-:W-:Y:S01]  /*8520*/  FMUL.FTZ R93, R93, R6.reuse ;  /* 0x000000065d5d7220 */ /* 0x080fe20000410000 */
[-C--:B------:R-:W-:Y:S01]  /*8530*/  FMUL.FTZ R96, R96, R6.reuse ;  /* 0x0000000660607220 */ /* 0x080fe20000410000 */
[-C--:B------:R-:W-:Y:S01]  /*8540*/  FMUL.FTZ R97, R97, R6.reuse ;  /* 0x0000000661617220 */ /* 0x080fe20000410000 */
[----:B---3--:R-:W-:Y:S01]  /*8550*/  FADD.FTZ R3, R159, R3 ;  /* 0x000000039f037221 */ /* 0x008fe20000010000 */
        /* <DEDUP_REMOVED lines=11> */
[----:B----4-:R-:W-:Y:S01]  /*8610*/  FADD.FTZ R3, R171, R3 ;  /* 0x00000003ab037221 */ /* 0x010fe20000010000 */
        /* <DEDUP_REMOVED lines=13> */
[-C--:B------:R-:W-:Y:S01]  /*86f0*/  FMUL.FTZ R136, R136, R6.reuse ;  /* 0x0000000688887220 */ /* 0x080fe20000410000 */
[----:B------:R-:W2:Y:S01]  /*8700*/  MUFU.EX2 R165, R178 ;  /* 0x000000b200a57308 */ /* 0x000ea20000000800 */
[----:B-1----:R-:W-:Y:S01]  /*8710*/  FADD.FTZ R3, R163, R3 ;  /* 0x00000003a3037221 */ /* 0x002fe20000010000 */
[----:B------:R-:W-:Y:S01]  /*8720*/  FADD.FTZ R4, R176, R4 ;  /* 0x00000004b0047221 */ /* 0x000fe20000010000 */
        /* <DEDUP_REMOVED lines=8> */
[----:B------:R-:W-:Y:S01]  /*87b0*/  FMUL.FTZ R149, R149, R6 ;  /* 0x0000000695957220 */ /* 0x000fe20000410000 */
[----:B------:R-:W-:Y:S01]  /*87c0*/  FADD.FTZ R4, R177, R4 ;  /* 0x00000004b1047221 */ /* 0x000fe20000010000 */
[----:B------:R-:W-:Y:S01]  /*87d0*/  F2FP.F16.F32.PACK_AB R153, R153, R12 ;  /* 0x0000000c9999723e */ /* 0x000fe200000000ff */
[----:B------:R-:W-:Y:S01]  /*87e0*/  FMUL.FTZ R26, R26, R5 ;  /* 0x000000051a1a7220 */ /* 0x000fe20000410000 */
[----:B------:R-:W-:Y:S01]  /*87f0*/  F2FP.F16.F32.PACK_AB R155, R155, R11 ;  /* 0x0000000b9b9b723e */ /* 0x000fe200000000ff */
[----:B------:R-:W-:Y:S01]  /*8800*/  BAR.SYNC.DEFER_BLOCKING 0xf, 0x100 ;  /* 0x03c4000000007b1d */ /* 0x000fe20000010000 */
[----:B--2---:R-:W-:Y:S01]  /*8810*/  FADD.FTZ R3, R165, R3 ;  /* 0x00000003a5037221 */ /* 0x004fe20000010000 */
[----:B------:R-:W-:Y:S01]  /*8820*/  F2FP.F16.F32.PACK_AB R157, R157, R13 ;  /* 0x0000000d9d9d723e */ /* 0x000fe200000000ff */
[-C--:B------:R-:W-:Y:S01]  /*8830*/  FMUL.FTZ R27, R27, R5.reuse ;  /* 0x000000051b1b7220 */ /* 0x080fe20000410000 */
[----:B------:R-:W-:Y:S01]  /*8840*/  F2FP.F16.F32.PACK_AB R159, R159, R14 ;  /* 0x0000000e9f9f723e */ /* 0x000fe200000000ff */
[-C--:B------:R-:W-:Y:S01]  /*8850*/  FMUL.FTZ R30, R30, R5.reuse ;  /* 0x000000051e1e7220 */ /* 0x080fe20000410000 */
[----:B------:R-:W2:Y:S01]  /*8860*/  MUFU.EX2 R166, R180 ;  /* 0x000000b400a67308 */ /* 0x000ea20000000800 */
[----:B------:R-:W-:Y:S01]  /*8870*/  F2FP.F16.F32.PACK_AB R160, R169, R168 ;  /* 0x000000a8a9a0723e */ /* 0x000fe200000000ff */
[-C--:B------:R-:W-:Y:S01]  /*8880*/  FMUL.FTZ R31, R31, R5.reuse ;  /* 0x000000051f1f7220 */ /* 0x080fe20000410000 */
[----:B-1----:R-:W-:Y:S01]  /*8890*/  FADD.FTZ R6, R179, R3 ;  /* 0x00000003b3067221 */ /* 0x002fe20000010000 */
[----:B------:R-:W-:Y:S01]  /*88a0*/  F2FP.F16.F32.PACK_AB R162, R173, R162 ;  /* 0x000000a2ada2723e */ /* 0x000fe200000000ff */
[----:B------:R-:W-:Y:S01]  /*88b0*/  FMUL.FTZ R34, R34, R5 ;  /* 0x0000000522227220 */ /* 0x000fe20000410000 */
[----:B------:R-:W-:Y:S01]  /*88c0*/  F2FP.F16.F32.PACK_AB R161, R171, R161 ;  /* 0x000000a1aba1723e */ /* 0x000fe200000000ff */
[----:B------:R-:W-:Y:S01]  /*88d0*/  FMUL.FTZ R35, R35, R5 ;  /* 0x0000000523237220 */ /* 0x000fe20000410000 */
[----:B------:R-:W1:Y:S01]  /*88e0*/  MUFU.EX2 R167, R182 ;  /* 0x000000b600a77308 */ /* 0x000e620000000800 */
[----:B------:R-:W-:Y:S01]  /*88f0*/  F2FP.F16.F32.PACK_AB R163, R175, R163 ;  /* 0x000000a3afa3723e */ /* 0x000fe200000000ff */
[-C--:B------:R-:W-:Y:S01]  /*8900*/  FMUL.FTZ R38, R38, R5.reuse ;  /* 0x0000000526267220 */ /* 0x080fe20000410000 */
[----:B------:R-:W-:Y:S01]  /*8910*/  F2FP.F16.F32.PACK_AB R164, R177, R176 ;  /* 0x000000b0b1a4723e */ /* 0x000fe200000000ff */
[----:B------:R-:W-:Y:S01]  /*8920*/  FMUL.FTZ R39, R39, R5 ;  /* 0x0000000527277220 */ /* 0x000fe20000410000 */
[----:B------:R-:W-:Y:S01]  /*8930*/  F2FP.F16.F32.PACK_AB R165, R179, R165 ;  /* 0x000000a5b3a5723e */ /* 0x000fe200000000ff */
[-C--:B------:R-:W-:Y:S01]  /*8940*/  FMUL.FTZ R42, R42, R5.reuse ;  /* 0x000000052a2a7220 */ /* 0x080fe20000410000 */
[-C--:B------:R-:W-:Y:S01]  /*8950*/  FMUL.FTZ R43, R43, R5.reuse ;  /* 0x000000052b2b7220 */ /* 0x080fe20000410000 */
[----:B------:R-:W3:Y:S01]  /*8960*/  MUFU.EX2 R15, R15 ;  /* 0x0000000f000f7308 */ /* 0x000ee20000000800 */
[----:B--2---:R-:W-:Y:S01]  /*8970*/  FADD.FTZ R4, R166, R4 ;  /* 0x00000004a6047221 */ /* 0x004fe20000010000 */
[C---:B------:R-:W-:Y:S01]  /*8980*/  F2FP.F16.F32.PACK_AB R166, R181.reuse, R166 ;  /* 0x000000a6b5a6723e */ /* 0x040fe200000000ff */
[----:B------:R2:W-:Y:S01]  /*8990*/  STSM.16.M88.4 [R19+0x26800], R152 ;  /* 0x0268009813007844 */ /* 0x0005e20000000200 */
[-C--:B------:R-:W-:Y:S01]  /*89a0*/  FMUL.FTZ R46, R46, R5.reuse ;  /* 0x000000052e2e7220 */ /* 0x080fe20000410000 */
[----:B------:R-:W-:Y:S01]  /*89b0*/  FADD.FTZ R4, R181, R4 ;  /* 0x00000004b5047221 */ /* 0x000fe20000010000 */
[-C--:B------:R-:W-:Y:S01]  /*89c0*/  FMUL.FTZ R47, R47, R5.reuse ;  /* 0x000000052f2f7220 */ /* 0x080fe20000410000 */
[----:B------:R2:W-:Y:S01]  /*89d0*/  STSM.16.M88.4 [R184], R156 ;  /* 0x0000009cb8007844 */ /* 0x0005e20000000200 */
[-C--:B------:R-:W-:Y:S01]  /*89e0*/  FMUL.FTZ R50, R50, R5.reuse ;  /* 0x0000000532327220 */ /* 0x080fe20000410000 */
[----:B-1----:R-:W-:Y:S01]  /*89f0*/  FADD.FTZ R6, R167, R6 ;  /* 0x00000006a7067221 */ /* 0x002fe20000010000 */
[-C--:B------:R-:W-:Y:S01]  /*8a00*/  FMUL.FTZ R51, R51, R5.reuse ;  /* 0x0000000533337220 */ /* 0x080fe20000410000 */
[----:B------:R2:W-:Y:S01]  /*8a10*/  STSM.16.M88.4 [R22], R160 ;  /* 0x000000a016007844 */ /* 0x0005e20000000200 */
[-C--:B------:R-:W-:Y:S01]  /*8a20*/  FMUL.FTZ R54, R54, R5.reuse ;  /* 0x0000000536367220 */ /* 0x080fe20000410000 */
[-C--:B------:R-:W-:Y:S01]  /*8a30*/  FMUL.FTZ R55, R55, R5.reuse ;  /* 0x0000000537377220 */ /* 0x080fe20000410000 */
[-C--:B------:R-:W-:Y:S01]  /*8a40*/  FMUL.FTZ R58, R58, R5.reuse ;  /* 0x000000053a3a7220 */ /* 0x080fe20000410000 */
[-C--:B------:R-:W-:Y:S01]  /*8a50*/  FMUL.FTZ R59, R59, R5.reuse ;  /* 0x000000053b3b7220 */ /* 0x080fe20000410000 */
[----:B------:R-:W-:Y:S01]  /*8a60*/  FMUL.FTZ R62, R62, R5 ;  /* 0x000000053e3e7220 */ /* 0x000fe20000410000 */
[C---:B---3--:R-:W-:Y:S01]  /*8a70*/  F2FP.F16.F32.PACK_AB R167, R15.reuse, R167 ;  /* 0x000000a70fa7723e */ /* 0x048fe200000000ff */
        /* <DEDUP_REMOVED lines=47> */
[----:B--2---:R-:W-:Y:S06]  /*8d70*/  @!P0 BRA `(.L_x_5311) ;  /* 0x0000000000048947 */ /* 0x004fec0003800000 */
[----:B------:R-:W-:Y:S01]  /*8d80*/  BPT.TRAP 0x1 ;  /* 0x000000040000795c */ /* 0x000fe20000300000 */
.L_x_5311:
[----:B------:R1:W2:Y:S01]  /*8d90*/  SYNCS.PHASECHK.TRANS64.TRYWAIT P2, [UR27+0x28c50], R7 ;  /* 0x028c5007ff0075a7 */ /* 0x0002a2000804015b */
[----:B------:R-:W-:Y:S05]  /*8da0*/  @!P0 BRA `(.L_x_5312) ;  /* 0x0000000000048947 */ /* 0x000fea0003800000 */
[----:B------:R-:W-:Y:S01]  /*8db0*/  BPT.TRAP 0x1 ;  /* 0x000000040000795c */ /* 0x000fe20000300000 */
.L_x_5312:
[----:B--2---:R-:W-:Y:S05]  /*8dc0*/  @P2 BRA `(.L_x_5313) ;  /* 0x0000000000082947 */ /* 0x004fea0003800000 */
[----:B------:R-:W2:Y:S02]  /*8dd0*/  SYNCS.PHASECHK.TRANS64.TRYWAIT P2, [UR27+0x28c50], R7 ;  /* 0x028c5007ff0075a7 */ /* 0x000ea4000804015b */
[----:B--2---:R-:W-:Y:S05]  /*8de0*/  @!P2 BRA `(.L_x_5314) ;  /* 0x0000011400d0a947 */ /* 0x004fea0003800000 */
.L_x_5313:
        /* <DEDUP_REMOVED lines=42> */
[----:B------:R-:W-:Y:S01]  /*9090*/  IMAD.MOV.U32 R6, RZ, RZ, R9 ;  /* 0x000000ffff067224 */ /* 0x000fe200078e0009 */
[----:B------:R-:W-:Y:S01]  /*90a0*/  UMOV UR37, UR24 ;  /* 0x0000001800257c82 */ /* 0x000fe20008000000 */
[----:B------:R-:W-:-:S07]  /*90b0*/  IMAD.MOV.U32 R5, RZ, RZ, R8 ;  /* 0x000000ffff057224 */ /* 0x000fce00078e0008 */
.L_x_5298:
[----:B------:R-:W-:Y:S01]  /*90c0*/  ULDC UR6, c[0x0][0x448] ;  /* 0x0001120000067ab9 */ /* 0x000fe20000000800 */
[----:B------:R-:W-:Y:S01]  /*90d0*/  ULDC UR18, c[0x0][0x9e4] ;  /* 0x0002790000127ab9 */ /* 0x000fe20000000800 */
[----:B------:R-:W-:Y:S02]  /*90e0*/  UISETP.NE.AND UP0, UPT, UR6, 0x1, UPT ;  /* 0x000000010600788c */ /* 0x000fe4000bf05270 */
[----:B------:R-:W-:Y:S02]  /*90f0*/  UISETP.GE.AND UP1, UPT, UR18, 0x1, UPT ;  /* 0x000000011200788c */ /* 0x000fe4000bf26270 */
[----:B------:R-:W-:Y:S02]  /*9100*/  UIADD3 UR14, UR42, 0x3f, URZ ;  /* 0x0000003f2a0e7890 */ /* 0x000fe4000fffe03f */
[----:B------:R-:W-:Y:S02]  /*9110*/  UIADD3 UR15, UR49, 0x1, -UR51 ;  /* 0x00000001310f7890 */ /* 0x000fe4000fffe833 */
[----:B------:R-:W-:-:S03]  /*9120*/  PLOP3.LUT P5, PT, PT, PT, UP1, 0x80, 0x0 ;  /* 0x000000000000781c */ /* 0x000fc60003faf018 */
[----:B------:R-:W-:Y:S01]  /*9130*/  @UP0 ULDC UR6, c[0x0][0x44c] ;  /* 0x0001130000060ab9 */ /* 0x000fe20000000800 */
[----:B------:R-:W-:Y:S01]  /*9140*/  @UP0 ULDC UR19, c[0x0][0x450] ;  /* 0x0001140000130ab9 */ /* 0x000fe20000000800 */
[----:B------:R-:W-:-:S04]  /*9150*/  UIMAD.WIDE.U32 UR6, UR14, UR6, URZ ;  /* 0x000000060e0672a5 */ /* 0x000fc8000f8e003f */
[----:B------:R-:W-:-:S04]  /*9160*/  @UP0 USHF.R.U32.HI UR14, URZ, UR19, UR7 ;  /* 0x000000133f0e0299 */ /* 0x000fc80008011607 */
        /* <DEDUP_REMOVED lines=13> */
.L_x_5317:
[----:B------:R-:W-:-:S11]  /*9240*/  UISETP.NE.AND UP1, UPT, UR18, 0x1, UPT ;  /* 0x000000011200788c */ /* 0x000fd6000bf25270 */
[----:B------:R-:W-:Y:S02]  /*9250*/  @UP1 ULDC.64 UR22, c[0x0][0x9e8] ;  /* 0x00027a0000161ab9 */ /* 0x000fe40000000a00 */
[----:B------:R-:W-:-:S04]  /*9260*/  UIMAD.WIDE.U32 UR6, UR14, UR22, URZ ;  /* 0x000000160e0672a5 */ /* 0x000fc8000f8e003f */
[----:B------:R-:W-:-:S12]  /*9270*/  @UP1 USHF.R.U32.HI UR14, URZ, UR23, UR7 ;  /* 0x000000173f0e1299 */ /* 0x000fd80008011607 */
.L_x_5318:
[----:B------:R-:W-:-:S04]  /*9280*/  UIMAD UR14, UR14, UR18, URZ ;  /* 0x000000120e0e72a4 */ /* 0x000fc8000f8e023f */
[----:B------:R-:W-:-:S04]  /*9290*/  UISETP.LT.AND UP1, UPT, UR11, UR14, UPT ;  /* 0x0000000e0b00728c */ /* 0x000fc8000bf21270 */
[----:B------:R-:W-:-:S12]  /*92a0*/  USEL UR11, UR11, UR14, !UP1 ;  /* 0x0000000e0b0b7287 */ /* 0x000fd8000c800000 */
.L_x_5316:
        /* <DEDUP_REMOVED lines=11> */
[----:B------:R-:W-:Y:S01]  /*9360*/  IMAD.MOV.U32 R9, RZ, RZ, R5 ;  /* 0x000000ffff097224 */ /* 0x000fe200078e0005 */
[----:B------:R-:W-:Y:S01]  /*9370*/  UMOV UR23, UR37 ;  /* 0x0000002500177c82 */ /* 0x000fe20008000000 */
[----:B------:R-:W-:-:S05]  /*9380*/  ULDC UR20, c[0x0][0x988] ;  /* 0x0002620000147ab9 */ /* 0x000fca0000000800 */
.L_x_5328:
        /* <DEDUP_REMOVED lines=8> */
[----:B---3--:R-:W-:Y:S10]  /*9410*/  @!P0 BRA `(.L_x_5320) ;  /* 0x0000000000048947 */ /* 0x008ff40003800000 */
[----:B------:R-:W-:Y:S01]  /*9420*/  BPT.TRAP 0x1 ;  /* 0x000000040000795c */ /* 0x000fe20000300000 */
.L_x_5320:
[----:B------:R-:W-:Y:S01]  /*9430*/  ULEA UR24, UR37, UR46, 0x3 ;  /* 0x0000002e25187291 */ /* 0x000fe2000f8e183f */
[----:B01----:R-:W-:-:S05]  /*9440*/  IMAD.U32 R7, RZ, RZ, UR38 ;  /* 0x00000026ff077e24 */ /* 0x003fca000f8e00ff */
[----:B------:R-:W-:-:S04]  /*9450*/  SHF.L.U32 R7, R7, 0x1f, RZ ;  /* 0x0000001f07077819 */ /* 0x000fc800000006ff */
[----:B------:R0:W1:Y:S01]  /*9460*/  SYNCS.PHASECHK.TRANS64.TRYWAIT P2, [UR24+0x28c30], R7 ;  /* 0x028c3007ff0075a7 */ /* 0x0000620008040158 */
[----:B------:R-:W-:Y:S05]  /*9470*/  @!P0 BRA `(.L_x_5321) ;  /* 0x0000000000048947 */ /* 0x000fea0003800000 */
[----:B------:R-:W-:Y:S01]  /*9480*/  BPT.TRAP 0x1 ;  /* 0x000000040000795c */ /* 0x000fe20000300000 */
.L_x_5321:
[----:B-1----:R-:W-:Y:S05]  /*9490*/  @P2 BRA `(.L_x_5322) ;  /* 0x0000000000082947 */ /* 0x002fea0003800000 */
[----:B------:R-:W1:Y:S02]  /*94a0*/  SYNCS.PHASECHK.TRANS64.TRYWAIT P2, [UR24+0x28c30], R7 ;  /* 0x028c3007ff0075a7 */ /* 0x000e640008040158 */
[----:B-1----:R-:W-:Y:S05]  /*94b0*/  @!P2 BRA `(.L_x_5323) ;  /* 0x000001100030a947 */ /* 0x002fea0003800000 */
.L_x_5322:
[----:B------:R-:W-:Y:S01]  /*94c0*/  R2UR UR18, R0 ;  /* 0x00000000001272ca */ /* 0x000fe200000e0000 */
[----:B----4-:R-:W-:Y:S01]  /*94d0*/  WARPGROUP.ARRIVE ;  /* 0x00000000000079c5 */ /* 0x010fe20000000000 */
[----:B------:R-:W-:Y:S01]  /*94e0*/  UMOV UR19, 0x40000040 ;  /* 0x4000004000137882 */ /* 0x000fe20000000000 */
[----:B------:R-:W-:Y:S01]  /*94f0*/  UMOV UR7, 0x40000040 ;  /* 0x4000004000077882 */ /* 0x000fe20000000000 */
[----:B------:R-:W-:Y:S01]  /*9500*/  UMOV UR11, 0x40000040 ;  /* 0x40000040000b7882 */ /* 0x000fe20000000000 */
[----:B------:R-:W-:Y:S01]  /*9510*/  UMOV UR15, 0x40000040 ;  /* 0x40000040000f7882 */ /* 0x000fe20000000000 */
[----:B------:R-:W-:-:S07]  /*9520*/  ISETP.NE.AND P2, PT, R17, RZ, PT ;  /* 0x000000ff1100720c */ /* 0x000fce0003f45270 */
[----:B------:R-:W-:-:S04]  /*9530*/  ULEA UR18, UR37, UR18, 0x9 ;  /* 0x0000001225127291 */ /* 0x000fc8000f8e483f */
[----:B------:R-:W-:Y:S02]  /*9540*/  UIADD3 UR6, UR18, 0x2, URZ ;  /* 0x0000000212067890 */ /* 0x000fe4000fffe03f */
[----:B------:R-:W-:Y:S02]  /*9550*/  UIADD3 UR10, UR18, 0x4, URZ ;  /* 0x00000004120a7890 */ /* 0x000fe4000fffe03f */
[----:B------:R-:W-:Y:S02]  /*9560*/  UIADD3 UR14, UR18, 0x6, URZ ;  /* 0x00000006120e7890 */ /* 0x000fe4000fffe03f */
[----:B------:R-:W-:Y:S03]  /*9570*/  HGMMA.64x64x16.F32 R152, gdesc[UR16], RZ, !UPT, gsb0 ;  /* 0x00e00000109879f0 */ /* 0x000fe6000c0008ff */
[----:B------:R-:W-:Y:S02]  /*9580*/  WARPGROUP.DEPBAR.LE gsb0, 0x0 ;  /* 0x00008000000079c5 */ /* 0x000fe40000010000 */
[----:B------:R-:W-:-:S06]  /*9590*/  WARPGROUP.ARRIVE ;  /* 0x00000000000079c5 */ /* 0x000fcc0000000000 */
[----:B------:R-:W-:Y:S03]  /*95a0*/  HGMMA.64x64x16.F32 R152, gdesc[UR4], R152, gsb0 ;  /* 0x00e00000049879f0 */ /* 0x000fe60008000898 */
[----:B------:R-:W-:Y:S02]  /*95b0*/  WARPGROUP.DEPBAR.LE gsb0, 0x0 ;  /* 0x00008000000079c5 */ /* 0x000fe40000010000 */
[----:B------:R-:W-:-:S06]  /*95c0*/  WARPGROUP.ARRIVE ;  /* 0x00000000000079c5 */ /* 0x000fcc0000000000 */
[----:B------:R-:W-:Y:S01]  /*95d0*/  HGMMA.64x64x16.F32 R152, gdesc[UR8], R152, gsb0 ;  /* 0x00e00000089879f0 */ /* 0x000fe20008000898 */
[----:B------:R-:W-:Y:S02]  /*95e0*/  UMOV UR10, UR20 ;  /* 0x00000014000a7c82 */ /* 0x000fe40008000000 */
        /* <DEDUP_REMOVED lines=20> */
[----:B-1----:R-:W1:Y:S02]  /*9730*/  SHFL.BFLY PT, R6, R5, 0x2, 0x1f ;  /* 0x0c401f0005067f89 */ /* 0x002e6400000e0000 */
[----:B-1----:R-:W-:-:S05]  /*9740*/  FMNMX.FTZ R5, R5, R6, !PT ;  /* 0x0000000605057209 */ /* 0x002fca0007810000 */
[----:B------:R-:W1:Y:S02]  /*9750*/  SHFL.BFLY PT, R6, R5, 0x1, 0x1f ;  /* 0x0c201f0005067f89 */ /* 0x000e6400000e0000 */
[----:B-1----:R-:W-:-:S05]  /*9760*/  FMNMX.FTZ R5, R5, R6, !PT ;  /* 0x0000000605057209 */ /* 0x002fca0007810000 */
        /* <DEDUP_REMOVED lines=19> */
[----:B------:R-:W-:Y:S01]  /*98a0*/  FMUL.FTZ R9, R9, UR10 ;  /* 0x0000000a09097c20 */ /* 0x000fe20008410000 */
[----:B------:R-:W-:Y:S02]  /*98b0*/  MUFU.EX2 R152, R152 ;  /* 0x0000009800987308 */ /* 0x000fe40000000800 */
[----:B------:R-:W-:-:S04]  /*98c0*/  FMNMX.FTZ R6, R155, R6, !PT ;  /* 0x000000069b067209 */ /* 0x000fc80007810000 */
[----:B------:R-:W-:Y:S02]  /*98d0*/  FMNMX.FTZ R6, R158, R6, !PT ;  /* 0x000000069e067209 */ /* 0x000fe40007810000 */
[----:B------:R-:W1:Y:S02]  /*98e0*/  MUFU.EX2 R9, R9 ;  /* 0x0000000900097308 */ /* 0x000e640000000800 */
[----:B------:R-:W-:-:S04]  /*98f0*/  FMNMX.FTZ R6, R159, R6, !PT ;  /* 0x000000069f067209 */ /* 0x000fc80007810000 */
[----:B------:R-:W-:Y:S02]  /*9900*/  FMNMX.FTZ R6, R162, R6, !PT ;  /* 0x00000006a2067209 */ /* 0x000fe40007810000 */
[----:B------:R-:W3:Y:S02]  /*9910*/  MUFU.EX2 R153, R153 ;  /* 0x0000009900997308 */ /* 0x000ee40000000800 */
[----:B------:R-:W-:-:S04]  /*9920*/  FMNMX.FTZ R6, R163, R6, !PT ;  /* 0x00000006a3067209 */ /* 0x000fc80007810000 */
[----:B------:R-:W-:Y:S02]  /*9930*/  FMNMX.FTZ R6, R166, R6, !PT ;  /* 0x00000006a6067209 */ /* 0x000fe40007810000 */
[----:B------:R-:W4:Y:S01]  /*9940*/  MUFU.EX2 R156, R156 ;  /* 0x0000009c009c7308 */ /* 0x000f220000000800 */
[----:B-1----:R-:W-:Y:S01]  /*9950*/  FFMA.FTZ R4, R9, R4, R152 ;  /* 0x0000000409047223 */ /* 0x002fe20000010098 */
[----:B------:R-:W-:Y:S01]  /*9960*/  FMNMX.FTZ R6, R167, R6, !PT ;  /* 0x00000006a7067209 */ /* 0x000fe20007810000 */
[-C--:B------:R-:W-:Y:S01]  /*9970*/  FMUL.FTZ R24, R24, R9.reuse ;  /* 0x0000000918187220 */ /* 0x080fe20000410000 */
[-C--:B------:R-:W-:Y:S01]  /*9980*/  FMUL.FTZ R25, R25, R9.reuse ;  /* 0x0000000919197220 */ /* 0x080fe20000410000 */
[-C--:B------:R-:W-:Y:S01]  /*9990*/  FMUL.FTZ R28, R28, R9.reuse ;  /* 0x000000091c1c7220 */ /* 0x080fe20000410000 */
[----:B------:R-:W-:Y:S01]  /*99a0*/  FMNMX.FTZ R6, R170, R6, !PT ;  /* 0x00000006aa067209 */ /* 0x000fe20007810000 */
[-C--:B------:R-:W-:Y:S01]  /*99b0*/  FMUL.FTZ R29, R29, R9.reuse ;  /* 0x000000091d1d7220 */ /* 0x080fe20000410000 */
[----:B------:R-:W1:Y:S01]  /*99c0*/  MUFU.EX2 R157, R157 ;  /* 0x0000009d009d7308 */ /* 0x000e620000000800 */
[----:B---3--:R-:W-:Y:S01]  /*99d0*/  FADD.FTZ R4, R153, R4 ;  /* 0x0000000499047221 */ /* 0x008fe20000010000 */
[----:B------:R-:W-:Y:S01]  /*99e0*/  FMNMX.FTZ R6, R171, R6, !PT ;  /* 0x00000006ab067209 */ /* 0x000fe20007810000 */
[-C--:B------:R-:W-:Y:S01]  /*99f0*/  FMUL.FTZ R32, R32, R9.reuse ;  /* 0x0000000920207220 */ /* 0x080fe20000410000 */
[----:B------:R-:W-:Y:S01]  /*9a00*/  F2FP.F16.F32.PACK_AB R188, R153, R152 ;  /* 0x0000009899bc723e */ /* 0x000fe200000000ff */
[-C--:B------:R-:W-:Y:S01]  /*9a10*/  FMUL.FTZ R33, R33, R9.reuse ;  /* 0x0000000921217220 */ /* 0x080fe20000410000 */
[----:B------:R-:W-:Y:S01]  /*9a20*/  FMNMX.FTZ R6, R174, R6, !PT ;  /* 0x00000006ae067209 */ /* 0x000fe20007810000 */
[-C--:B------:R-:W-:Y:S01]  /*9a30*/  FMUL.FTZ R36, R36, R9.reuse ;  /* 0x0000000924247220 */ /* 0x080fe20000410000 */
[----:B------:R-:W3:Y:S01]  /*9a40*/  MUFU.EX2 R152, R160 ;  /* 0x000000a000987308 */ /* 0x000ee20000000800 */
[----:B----4-:R-:W-:Y:S01]  /*9a50*/  FADD.FTZ R4, R156, R4 ;  /* 0x000000049c047221 */ /* 0x010fe20000010000 */
[----:B------:R-:W-:Y:S01]  /*9a60*/  FMNMX.FTZ R6, R175, R6, !PT ;  /* 0x00000006af067209 */ /* 0x000fe20007810000 */
[-C--:B------:R-:W-:Y:S01]  /*9a70*/  FMUL.FTZ R37, R37, R9.reuse ;  /* 0x0000000925257220 */ /* 0x080fe20000410000 */
[-C--:B------:R-:W-:Y:S01]  /*9a80*/  FMUL.FTZ R40, R40, R9.reuse ;  /* 0x0000000928287220 */ /* 0x080fe20000410000 */
[-C--:B------:R-:W-:Y:S01]  /*9a90*/  FMUL.FTZ R41, R41, R9.reuse ;  /* 0x0000000929297220 */ /* 0x080fe20000410000 */
[----:B------:R-:W-:Y:S01]  /*9aa0*/  FMNMX.FTZ R6, R178, R6, !PT ;  /* 0x00000006b2067209 */ /* 0x000fe20007810000 */
[-C--:B------:R-:W-:Y:S01]  /*9ab0*/  FMUL.FTZ R44, R44, R9.reuse ;  /* 0x000000092c2c7220 */ /* 0x080fe20000410000 */
[----:B------:R-:W4:Y:S01]  /*9ac0*/  MUFU.EX2 R161, R161 ;  /* 0x000000a100a17308 */ /* 0x000f220000000800 */
[----:B-1----:R-:W-:Y:S01]  /*9ad0*/  FADD.FTZ R4, R157, R4 ;  /* 0x000000049d047221 */ /* 0x002fe20000010000 */
[----:B------:R-:W-:Y:S01]  /*9ae0*/  FMNMX.FTZ R6, R179, R6, !PT ;  /* 0x00000006b3067209 */ /* 0x000fe20007810000 */
[-C--:B------:R-:W-:Y:S01]  /*9af0*/  FMUL.FTZ R45, R45, R9.reuse ;  /* 0x000000092d2d7220 */ /* 0x080fe20000410000 */
[----:B------:R-:W-:Y:S01]  /*9b00*/  F2FP.F16.F32.PACK_AB R190, R157, R156 ;  /* 0x0000009c9dbe723e */ /* 0x000fe200000000ff */
[-C--:B------:R-:W-:Y:S01]  /*9b10*/  FMUL.FTZ R48, R48, R9.reuse ;  /* 0x0000000930307220 */ /* 0x080fe20000410000 */
[----:B------:R-:W-:Y:S01]  /*9b20*/  FMNMX.FTZ R6, R182, R6, !PT ;  /* 0x00000006b6067209 */ /* 0x000fe20007810000 */
[-C--:B------:R-:W-:Y:S01]  /*9b30*/  FMUL.FTZ R49, R49, R9.reuse ;  /* 0x0000000931317220 */ /* 0x080fe20000410000 */
[----:B------:R-:W1:Y:S01]  /*9b40*/  MUFU.EX2 R164, R164 ;  /* 0x000000a400a47308 */ /* 0x000e620000000800 */
[----:B---3--:R-:W-:Y:S01]  /*9b50*/  FADD.FTZ R4, R152, R4 ;  /* 0x0000000498047221 */ /* 0x008fe20000010000 */
[----:B------:R-:W-:Y:S01]  /*9b60*/  FMNMX.FTZ R6, R183, R6, !PT ;  /* 0x00000006b7067209 */ /* 0x000fe20007810000 */
[-C--:B------:R-:W-:Y:S01]  /*9b70*/  FMUL.FTZ R52, R52, R9.reuse ;  /* 0x0000000934347220 */ /* 0x080fe20000410000 */
[-C--:B------:R-:W-:Y:S01]  /*9b80*/  FMUL.FTZ R53, R53, R9.reuse ;  /* 0x0000000935357220 */ /* 0x080fe20000410000 */
[-C--:B------:R-:W-:Y:S01]  /*9b90*/  FMUL.FTZ R56, R56, R9.reuse ;  /* 0x0000000938387220 */ /* 0x080fe20000410000 */
[-C--:B------:R-:W-:Y:S01]  /*9ba0*/  FMUL.FTZ R57, R57, R9.reuse ;  /* 0x0000000939397220 */ /* 0x080fe20000410000 */
[----:B--2---:R-:W2:Y:S01]  /*9bb0*/  SHFL.BFLY PT, R10, R6, 0x2, 0x1f ;  /* 0x0c401f00060a7f89 */ /* 0x004ea200000e0000 */
[----:B------:R-:W3:Y:S01]  /*9bc0*/  MUFU.EX2 R165, R165 ;  /* 0x000000a500a57308 */ /* 0x000ee20000000800 */
[C---:B----4-:R-:W-:Y:S01]  /*9bd0*/  FADD.FTZ R4, R161.reuse, R4 ;  /* 0x00000004a1047221 */ /* 0x050fe20000010000 */
[----:B------:R-:W-:Y:S01]  /*9be0*/  F2FP.F16.F32.PACK_AB R152, R161, R152 ;  /* 0x00000098a198723e */ /* 0x000fe200000000ff */
[-C--:B------:R-:W-:Y:S01]  /*9bf0*/  FMUL.FTZ R60, R60, R9.reuse ;  /* 0x000000093c3c7220 */ /* 0x080fe20000410000 */
[-C--:B------:R-:W-:Y:S01]  /*9c00*/  FMUL.FTZ R61, R61, R9.reuse ;  /* 0x000000093d3d7220 */ /* 0x080fe20000410000 */
[-C--:B------:R-:W-:Y:S01]  /*9c10*/  FMUL.FTZ R64, R64, R9.reuse ;  /* 0x0000000940407220 */ /* 0x080fe20000410000 */
[-C--:B------:R-:W-:Y:S01]  /*9c20*/  FMUL.FTZ R65, R65, R9.reuse ;  /* 0x0000000941417220 */ /* 0x080fe20000410000 */
[-C--:B------:R-:W-:Y:S01]  /*9c30*/  FMUL.FTZ R68, R68, R9.reuse ;  /* 0x0000000944447220 */ /* 0x080fe20000410000 */
[----:B------:R-:W4:Y:S01]  /*9c40*/  MUFU.EX2 R156, R168 ;  /* 0x000000a8009c7308 */ /* 0x000f220000000800 */
        /* <DEDUP_REMOVED lines=14> */
[----:B--2---:R-:W-:Y:S01]  /*9d30*/  FMNMX.FTZ R6, R6, R10, !PT ;  /* 0x0000000a06067209 */ /* 0x004fe20007810000 */
[----:B------:R-:W2:Y:S01]  /*9d40*/  MUFU.EX2 R172, R172 ;  /* 0x000000ac00ac7308 */ /* 0x000ea20000000800 */
[----:B----4-:R-:W-:Y:S01]  /*9d50*/  FADD.FTZ R4, R156, R4 ;  /* 0x000000049c047221 */ /* 0x010fe20000010000 */
[-C--:B------:R-:W-:Y:S01]  /*9d60*/  FMUL.FTZ R92, R92, R9.reuse ;  /* 0x000000095c5c7220 */ /* 0x080fe20000410000 */
[-C--:B------:R-:W-:Y:S01]  /*9d70*/  FMUL.FTZ R93, R93, R9.reuse ;  /* 0x000000095d5d7220 */ /* 0x080fe20000410000 */
[----:B------:R-:W3:Y:S01]  /*9d80*/  SHFL.BFLY PT, R10, R6, 0x1, 0x1f ;  /* 0x0c201f00060a7f89 */ /* 0x000ee200000e0000 */
[-C--:B------:R-:W-:Y:S01]  /*9d90*/  FMUL.FTZ R96, R96, R9.reuse ;  /* 0x0000000960607220 */ /* 0x080fe20000410000 */
[-C--:B------:R-:W-:Y:S01]  /*9da0*/  FMUL.FTZ R97, R97, R9.reuse ;  /* 0x0000000961617220 */ /* 0x080fe20000410000 */
[-C--:B------:R-:W-:Y:S01]  /*9db0*/  FMUL.FTZ R100, R100, R9.reuse ;  /* 0x0000000964647220 */ /* 0x080fe20000410000 */
[----:B------:R-:W4:Y:S01]  /*9dc0*/  MUFU.EX2 R173, R173 ;  /* 0x000000ad00ad7308 */ /* 0x000f220000000800 */
[C---:B-1----:R-:W-:Y:S01]  /*9dd0*/  FADD.FTZ R4, R169.reuse, R4 ;  /* 0x00000004a9047221 */ /* 0x042fe20000010000 */
[----:B------:R-:W-:Y:S01]  /*9de0*/  F2FP.F16.F32.PACK_AB R156, R169, R156 ;  /* 0x0000009ca99c723e */ /* 0x000fe200000000ff */
[-C--:B------:R-:W-:Y:S01]  /*9df0*/  FMUL.FTZ R101, R101, R9.reuse ;  /* 0x0000000965657220 */ /* 0x080fe20000410000 */
        /* <DEDUP_REMOVED lines=16> */
[----:B---3--:R-:W-:Y:S01]  /*9f00*/  FMNMX.FTZ R6, R6, R10, !PT ;  /* 0x0000000a06067209 */ /* 0x008fe20007810000 */
[-C--:B------:R-:W-:Y:S01]  /*9f10*/  FMUL.FTZ R128, R128, R9.reuse ;  /* 0x0000000980807220 */ /* 0x080fe20000410000 */
[-C--:B------:R-:W-:Y:S01]  /*9f20*/  FMUL.FTZ R129, R129, R9.reuse ;  /* 0x0000000981817220 */ /* 0x080fe20000410000 */
[-C--:B------:R-:W-:Y:S01]  /*9f30*/  FMUL.FTZ R132, R132, R9.reuse ;  /* 0x0000000984847220 */ /* 0x080fe20000410000 */
[----:B------:R-:W3:Y:S01]  /*9f40*/  MUFU.EX2 R180, R180 ;  /* 0x000000b400b47308 */ /* 0x000ee20000000800 */
[C---:B------:R-:W-:Y:S01]  /*9f50*/  FADD.FTZ R8, -R6.reuse, R8 ;  /* 0x0000000806087221 */ /* 0x040fe20000010100 */
[----:B------:R-:W-:Y:S01]  /*9f60*/  FMUL.FTZ R10, R6, UR10 ;  /* 0x0000000a060a7c20 */ /* 0x000fe20008410000 */
[----:B-1----:R-:W-:Y:S01]  /*9f70*/  FADD.FTZ R4, R160, R4 ;  /* 0x00000004a0047221 */ /* 0x002fe20000010000 */
[-C--:B------:R-:W-:Y:S01]  /*9f80*/  FMUL.FTZ R133, R133, R9.reuse ;  /* 0x0000000985857220 */ /* 0x080fe20000410000 */
        /* <DEDUP_REMOVED lines=13> */
[----:B------:R-:W4:Y:S01]  /*a060*/  MUFU.EX2 R8, R8 ;  /* 0x0000000800087308 */ /* 0x000f220000000800 */
[--C-:B------:R-:W-:Y:S01]  /*a070*/  FFMA.FTZ R175, R175, UR10, -R10.reuse ;  /* 0x0000000aafaf7c23 */ /* 0x100fe2000801080a */
[--C-:B------:R-:W-:Y:S01]  /*a080*/  FFMA.FTZ R178, R178, UR10, -R10.reuse ;  /* 0x0000000ab2b27c23 */ /* 0x100fe2000801080a */
[--C-:B------:R-:W-:Y:S01]  /*a090*/  FFMA.FTZ R179, R179, UR10, -R10.reuse ;  /* 0x0000000ab3b37c23 */ /* 0x100fe2000801080a */
[--C-:B------:R-:W-:Y:S01]  /*a0a0*/  FFMA.FTZ R182, R182, UR10, -R10.reuse ;  /* 0x0000000ab6b67c23 */ /* 0x100fe2000801080a */
[----:B------:R-:W-:Y:S01]  /*a0b0*/  FFMA.FTZ R183, R183, UR10, -R10 ;  /* 0x0000000ab7b77c23 */ /* 0x000fe2000801080a */
[----:B------:R-:W-:Y:S01]  /*a0c0*/  IMAD.U32 R10, RZ, RZ, UR24 ;  /* 0x00000018ff0a7e24 */ /* 0x000fe2000f8e00ff */
[----:B-1----:R-:W-:Y:S01]  /*a0d0*/  F2FP.F16.F32.PACK_AB R154, R165, R164 ;  /* 0x000000a4a59a723e */ /* 0x002fe200000000ff */
[----:B------:R-:W1:Y:S01]  /*a0e0*/  MUFU.EX2 R155, R155 ;  /* 0x0000009b009b7308 */ /* 0x000e620000000800 */
[C---:B--2---:R-:W-:Y:S01]  /*a0f0*/  FADD.FTZ R4, R177.reuse, R4 ;  /* 0x00000004b1047221 */ /* 0x044fe20000010000 */
[----:B------:R-:W-:Y:S01]  /*a100*/  @!P1 VIADD R11, R10, 0x28c40 ;  /* 0x00028c400a0b9836 */ /* 0x000fe20000000000 */
[----:B------:R-:W-:Y:S01]  /*a110*/  F2FP.F16.F32.PACK_AB R160, R177, R160 ;  /* 0x000000a0b1a0723e */ /* 0x000fe200000000ff */
[-C--:B------:R-:W-:Y:S01]  /*a120*/  FMUL.FTZ R136, R136, R9.reuse ;  /* 0x0000000988887220 */ /* 0x080fe20000410000 */
[----:B---3--:R-:W-:Y:S01]  /*a130*/  FADD.FTZ R4, R180, R4 ;  /* 0x00000004b4047221 */ /* 0x008fe20000010000 */
[----:B------:R-:W-:Y:S01]  /*a140*/  FMUL.FTZ R137, R137, R9 ;  /* 0x0000000989897220 */ /* 0x000fe20000410000 */
[----:B------:R-:W-:Y:S01]  /*a150*/  @!P1 PRMT R11, RZ, 0x654, R11 ;  /* 0x00000654ff0b9816 */ /* 0x000fe2000000000b */
[----:B------:R2:W3:Y:S01]  /*a160*/  MUFU.EX2 R191, R158 ;  /* 0x0000009e00bf7308 */ /* 0x0004e20000000800 */
[----:B----4-:R-:W-:Y:S01]  /*a170*/  FFMA.FTZ R3, R8, R3, R189 ;  /* 0x0000000308037223 */ /* 0x010fe200000100bd */
[-C--:B------:R-:W-:Y:S01]  /*a180*/  FMUL.FTZ R140, R140, R9.reuse ;  /* 0x000000098c8c7220 */ /* 0x080fe20000410000 */
[----:B------:R4:W-:Y:S01]  /*a190*/  @!P1 SYNCS.ARRIVE.TRANS64.RED.A1T0 RZ, [R11+URZ], RZ ;  /* 0x000000ff0bff99a7 */ /* 0x0009e2000810043f */
[-C--:B------:R-:W-:Y:S01]  /*a1a0*/  FMUL.FTZ R141, R141, R9.reuse ;  /* 0x000000098d8d7220 */ /* 0x080fe20000410000 */
[-C--:B------:R-:W-:Y:S01]  /*a1b0*/  FMUL.FTZ R144, R144, R9.reuse ;  /* 0x0000000990907220 */ /* 0x080fe20000410000 */
[-C--:B------:R-:W-:Y:S01]  /*a1c0*/  FMUL.FTZ R145, R145, R9.reuse ;  /* 0x0000000991917220 */ /* 0x080fe20000410000 */
[----:B------:R-:W-:Y:S01]  /*a1d0*/  FMUL.FTZ R148, R148, R9 ;  /* 0x0000000994947220 */ /* 0x000fe20000410000 */
[----:B------:R-:W5:Y:S01]  /*a1e0*/  MUFU.EX2 R159, R159 ;  /* 0x0000009f009f7308 */ /* 0x000f620000000800 */
[C---:B-1----:R-:W-:Y:S01]  /*a1f0*/  FADD.FTZ R3, R155.reuse, R3 ;  /* 0x000000039b037221 */ /* 0x042fe20000010000 */
[----:B------:R-:W-:Y:S01]  /*a200*/  F2FP.F16.F32.PACK_AB R189, R155, R189 ;  /* 0x000000bd9bbd723e */ /* 0x000fe200000000ff */
[----:B----4-:R-:W-:Y:S01]  /*a210*/  IMAD.U32 R11, RZ, RZ, UR23 ;  /* 0x00000017ff0b7e24 */ /* 0x010fe2000f8e00ff */
[----:B--2---:R-:W-:Y:S01]  /*a220*/  F2FP.F16.F32.PACK_AB R158, R173, R172 ;  /* 0x000000acad9e723e */ /* 0x004fe200000000ff */
[----:B------:R-:W-:Y:S01]  /*a230*/  FMUL.FTZ R149, R149, R9 ;  /* 0x0000000995957220 */ /* 0x000fe20000410000 */
[-C--:B------:R-:W-:Y:S01]  /*a240*/  FMUL.FTZ R26, R26, R8.reuse ;  /* 0x000000081a1a7220 */ /* 0x080fe20000410000 */
[----:B------:R-:W-:Y:S01]  /*a250*/  @!P2 IMAD R11, R11, 0x40, R16 ;  /* 0x000000400b0ba824 */ /* 0x000fe200078e0210 */
[----:B------:R-:W1:Y:S01]  /*a260*/  MUFU.EX2 R153, R162 ;  /* 0x000000a200997308 */ /* 0x000e620000000800 */
[----:B---3--:R-:W-:Y:S01]  /*a270*/  FADD.FTZ R3, R191, R3 ;  /* 0x00000003bf037221 */ /* 0x008fe20000010000 */
[-C--:B------:R-:W-:Y:S01]  /*a280*/  FMUL.FTZ R27, R27, R8.reuse ;  /* 0x000000081b1b7220 */ /* 0x080fe20000410000 */
[-C--:B------:R-:W-:Y:S01]  /*a290*/  FMUL.FTZ R30, R30, R8.reuse ;  /* 0x000000081e1e7220 */ /* 0x080fe20000410000 */
[----:B------:R-:W-:Y:S01]  /*a2a0*/  @!P2 LEA R11, R11, UR46, 0x2 ;  /* 0x0000002e0b0bac11 */ /* 0x000fe2000f8e10ff */
[-C--:B------:R-:W-:Y:S01]  /*a2b0*/  FMUL.FTZ R31, R31, R8.reuse ;  /* 0x000000081f1f7220 */ /* 0x080fe20000410000 */
[-C--:B------:R-:W-:Y:S01]  /*a2c0*/  FMUL.FTZ R34, R34, R8.reuse ;  /* 0x0000000822227220 */ /* 0x080fe20000410000 */
[-C--:B------:R-:W-:Y:S01]  /*a2d0*/  FMUL.FTZ R35, R35, R8.reuse ;  /* 0x0000000823237220 */ /* 0x080fe20000410000 */
[----:B------:R-:W2:Y:S01]  /*a2e0*/  MUFU.EX2 R163, R163 ;  /* 0x000000a300a37308 */ /* 0x000ea20000000800 */
[C---:B-----5:R-:W-:Y:S01]  /*a2f0*/  FADD.FTZ R3, R159.reuse, R3 ;  /* 0x000000039f037221 */ /* 0x060fe20000010000 */
[----:B------:R3:W-:Y:S01]  /*a300*/  @!P2 STS [R11+0x28800], R9 ;  /* 0x028800090b00a388 */ /* 0x0007e20000000800 */
[----:B------:R-:W-:Y:S01]  /*a310*/  F2FP.F16.F32.PACK_AB R191, R159, R191 ;  /* 0x000000bf9fbf723e */ /* 0x000fe200000000ff */
[-C--:B------:R-:W-:Y:S01]  /*a320*/  FMUL.FTZ R38, R38, R8.reuse ;  /* 0x0000000826267220 */ /* 0x080fe20000410000 */
[-C--:B------:R-:W-:Y:S01]  /*a330*/  FMUL.FTZ R39, R39, R8.reuse ;  /* 0x0000000827277220 */ /* 0x080fe20000410000 */
[----:B------:R3:W-:Y:S01]  /*a340*/  @!P2 STS [R11+0x28820], R8 ;  /* 0x028820080b00a388 */ /* 0x0007e20000000800 */
[-C--:B------:R-:W-:Y:S01]  /*a350*/  FMUL.FTZ R42, R42, R8.reuse ;  /* 0x000000082a2a7220 */ /* 0x080fe20000410000 */
[----:B------:R-:W4:Y:S01]  /*a360*/  MUFU.EX2 R166, R166 ;  /* 0x000000a600a67308 */ /* 0x000f220000000800 */
[----:B-1----:R-:W-:Y:S01]  /*a370*/  FADD.FTZ R3, R153, R3 ;  /* 0x0000000399037221 */ /* 0x002fe20000010000 */
[----:B------:R-:W-:Y:S01]  /*a380*/  BAR.SYNC.DEFER_BLOCKING 0xf, 0x100 ;  /* 0x03c4000000007b1d */ /* 0x000fe20000010000 */
        /* <DEDUP_REMOVED lines=20> */
[----:B------:R-:W-:Y:S01]  /*a4d0*/  FMUL.FTZ R74, R74, R8 ;  /* 0x000000084a4a7220 */ /* 0x000fe20000410000 */
[----:B------:R-:W4:Y:S01]  /*a4e0*/  MUFU.EX2 R171, R171 ;  /* 0x000000ab00ab7308 */ /* 0x000f220000000800 */
[C---:B-1----:R-:W-:Y:S01]  /*a4f0*/  FADD.FTZ R3, R167.reuse, R3 ;  /* 0x00000003a7037221 */ /* 0x042fe20000010000 */
[----:B------:R-:W-:Y:S01]  /*a500*/  F2FP.F16.F32.PACK_AB R155, R167, R166 ;  /* 0x000000a6a79b723e */ /* 0x000fe200000000ff */
[----:B------:R3:W-:Y:S01]  /*a510*/  STSM.16.M88.4 [R19+0x26800], R188 ;  /* 0x026800bc13007844 */ /* 0x0007e20000000200 */
[-C--:B------:R-:W-:Y:S01]  /*a520*/  FMUL.FTZ R75, R75, R8.reuse ;  /* 0x000000084b4b7220 */ /* 0x080fe20000410000 */
[-C--:B------:R-:W-:Y:S01]  /*a530*/  FMUL.FTZ R78, R78, R8.reuse ;  /* 0x000000084e4e7220 */ /* 0x080fe20000410000 */
[-C--:B------:R-:W-:Y:S01]  /*a540*/  FMUL.FTZ R79, R79, R8.reuse ;  /* 0x000000084f4f7220 */ /* 0x080fe20000410000 */
[----:B------:R3:W-:Y:S01]  /*a550*/  STSM.16.M88.4 [R184], R152 ;  /* 0x00000098b8007844 */ /* 0x0007e20000000200 */
        /* <DEDUP_REMOVED lines=23> */
[----:B------:R-:W-:Y:S01]  /*a6d0*/  FMUL.FTZ R114, R114, R8 ;  /* 0x0000000872727220 */ /* 0x000fe20000410000 */
[----:B------:R-:W1:Y:S01]  /*a6e0*/  MUFU.EX2 R179, R179 ;  /* 0x000000b300b37308 */ /* 0x000e620000000800 */
[C---:B--2---:R-:W-:Y:S01]  /*a6f0*/  FADD.FTZ R3, R175.reuse, R3 ;  /* 0x00000003af037221 */ /* 0x044fe20000010000 */
[----:B------:R-:W-:Y:S01]  /*a700*/  F2FP.F16.F32.PACK_AB R159, R175, R174 ;  /* 0x000000aeaf9f723e */ /* 0x000fe200000000ff */
[-C--:B------:R-:W-:Y:S01]  /*a710*/  FMUL.FTZ R115, R115, R8.reuse ;  /* 0x0000000873737220 */ /* 0x080fe20000410000 */
[-C--:B------:R-:W-:Y:S01]  /*a720*/  FMUL.FTZ R118, R118, R8.reuse ;  /* 0x0000000876767220 */ /* 0x080fe20000410000 */
[-C--:B------:R-:W-:Y:S01]  /*a730*/  FMUL.FTZ R119, R119, R8.reuse ;  /* 0x0000000877777220 */ /* 0x080fe20000410000 */
[-C--:B------:R-:W-:Y:S01]  /*a740*/  FMUL.FTZ R122, R122, R8.reuse ;  /* 0x000000087a7a7220 */ /* 0x080fe20000410000 */
[----:B------:R3:W-:Y:S01]  /*a750*/  STSM.16.M88.4 [R22], R156 ;  /* 0x0000009c16007844 */ /* 0x0007e20000000200 */
        /* <DEDUP_REMOVED lines=21> */
[----:B------:R-:W-:Y:S01]  /*a8b0*/  FMUL.FTZ R151, R151, R8 ;  /* 0x0000000897977220 */ /* 0x000fe20000410000 */
[C---:B----4-:R-:W-:Y:S01]  /*a8c0*/  FADD.FTZ R3, R163.reuse, R12 ;  /* 0x0000000ca3037221 */ /* 0x050fe20000010000 */
[----:B------:R-:W-:-:S02]  /*a8d0*/  F2FP.F16.F32.PACK_AB R163, R163, R182 ;  /* 0x000000b6a3a3723e */ /* 0x000fc400000000ff */
[C---:B-1----:R-:W-:Y:S01]  /*a8e0*/  F2FP.F16.F32.PACK_AB R162, R181.reuse, R180 ;  /* 0x000000b4b5a2723e */ /* 0x042fe200000000ff */
[----:B------:R-:W-:-:S04]  /*a8f0*/  FADD.FTZ R4, R181, R4 ;  /* 0x00000004b5047221 */ /* 0x000fc80000010000 */
[----:B------:R3:W-:Y:S01]  /*a900*/  STSM.16.M88.4 [R23], R160 ;  /* 0x000000a017007844 */ /* 0x0007e20000000200 */
[----:B------:R-:W-:Y:S05]  /*a910*/  @!P0 BRA `(.L_x_5324) ;  /* 0x0000000000048947 */ /* 0x000fea0003800000 */
[----:B------:R-:W-:Y:S01]  /*a920*/  BPT.TRAP 0x1 ;  /* 0x000000040000795c */ /* 0x000fe20000300000 */
.L_x_5324:
[----:B------:R1:W2:Y:S01]  /*a930*/  SYNCS.PHASECHK.TRANS64.TRYWAIT P2, [UR24+0x28c50], R7 ;  /* 0x028c5007ff0075a7 */ /* 0x0002a20008040158 */
[----:B------:R-:W-:Y:S05]  /*a940*/  @!P0 BRA `(.L_x_5325) ;  /* 0x0000000000048947 */ /* 0x000fea0003800000 */
[----:B------:R-:W-:Y:S01]  /*a950*/  BPT.TRAP 0x1 ;  /* 0x000000040000795c */ /* 0x000fe20000300000 */
.L_x_5325:
[----:B--2---:R-:W-:Y:S05]  /*a960*/  @P2 BRA `(.L_x_5326) ;  /* 0x0000000000082947 */ /* 0x004fea0003800000 */
[----:B------:R-:W2:Y:S02]  /*a970*/  SYNCS.PHASECHK.TRANS64.TRYWAIT P2, [UR24+0x28c50], R7 ;  /* 0x028c5007ff0075a7 */ /* 0x000ea40008040158 */
[----:B--2---:R-:W-:Y:S05]  /*a980*/  @!P2 BRA `(.L_x_5327) ;  /* 0x000000fc0014a947 */ /* 0x004fea0003800000 */
.L_x_5326:
[----:B------:R-:W-:Y:S01]  /*a990*/  ULEA UR11, UR37, UR50, 0xc ;  /* 0x00000032250b7291 */ /* 0x000fe2000f8e603f */
[----:B------:R-:W-:Y:S01]  /*a9a0*/  WARPGROUP.ARRIVE ;  /* 0x00000000000079c5 */ /* 0x000fe20000000000 */
[----:B------:R-:W-:Y:S01]  /*a9b0*/  UMOV UR7, 0x40000040 ;  /* 0x4000004000077882 */ /* 0x000fe20000000000 */
[----:B------:R-:W-:Y:S01]  /*a9c0*/  PLOP3.LUT P2, PT, PT, PT, UP1, 0x80, 0x0 ;  /* 0x000000000000781c */ /* 0x000fe20003f4f018 */
[----:B--2---:R-:W-:Y:S01]  /*a9d0*/  @!P1 VIADD R10, R10, 0x28c60 ;  /* 0x00028c600a0a9836 */ /* 0x004fe20000000000 */
[----:B------:R-:W-:Y:S01]  /*a9e0*/  UMOV UR23, UR37 ;  /* 0x0000002500177c82 */ /* 0x000fe20008000000 */
[----:B---3--:R-:W-:Y:S01]  /*a9f0*/  IMAD.MOV.U32 R8, RZ, RZ, R6 ;  /* 0x000000ffff087224 */ /* 0x008fe200078e0006 */
        /* <DEDUP_REMOVED lines=33> */
[----:B------:R-:W-:-:S05]  /*ac10*/  UMOV UR20, UR22 ;  /* 0x0000001600147c82 */ /* 0x000fca0008000000 */
.L_x_5319:
[----:B------:R-:W-:-:S06]  /*ac20*/  UISETP.GE.AND UP1, UPT, UR20, UR48, UPT ;  /* 0x000000301400728c */ /* 0x000fcc000bf26270 */
[----:B------:R-:W-:-:S13]  /*ac30*/  PLOP3.LUT P2, PT, PT, PT, UP1, 0x80, 0x0 ;  /* 0x000000000000781c */ /* 0x000fda0003f4f018 */
[----:B------:R-:W-:Y:S05]  /*ac40*/  @!P2 BRA `(.L_x_5329) ;  /* 0x0000002000e8a947 */ /* 0x000fea0003800000 */
[----:B--23--:R-:W-:Y:S01]  /*ac50*/  IMAD.MOV.U32 R10, RZ, RZ, R6 ;  /* 0x000000ffff0a7224 */ /* 0x00cfe200078e0006 */
[----:B------:R-:W-:Y:S01]  /*ac60*/  UMOV UR22, UR37 ;  /* 0x0000002500167c82 */ /* 0x000fe20008000000 */
[----:B------:R-:W-:Y:S01]  /*ac70*/  IMAD.MOV.U32 R11, RZ, RZ, R5 ;  /* 0x000000ffff0b7224 */ /* 0x000fe200078e0005 */
[----:B------:R-:W-:Y:S01]  /*ac80*/  ULDC UR23, c[0x0][0x9e4] ;  /* 0x0002790000177ab9 */ /* 0x000fe20000000800 */
[----:B------:R-:W-:Y:S01]  /*ac90*/  ULDC UR24, c[0x0][0x9dc] ;  /* 0x0002770000187ab9 */ /* 0x000fe20000000800 */
[----:B------:R-:W-:Y:S01]  /*aca0*/  ULDC UR21, c[0x0][0x988] ;  /* 0x0002620000157ab9 */ /* 0x000fe20000000800 */
[----:B------:R-:W-:-:S05]  /*acb0*/  ULDC UR25, c[0x0][0x9e0] ;  /* 0x0002780000197ab9 */ /* 0x000fca0000000800 */
.L_x_5346:
[----:B------:R-:W-:-:S04]  /*acc0*/  UIADD3 UR37, UR22, 0x1, URZ ;  /* 0x0000000116257890 */ /* 0x000fc8000fffe03f */
[----:B------:R-:W-:-:S04]  /*acd0*/  UISETP.NE.AND UP1, UPT, UR37, 0x2, UPT ;  /* 0x000000022500788c */ /* 0x000fc8000bf25270 */
[----:B------:R-:W-:Y:S02]  /*ace0*/  USEL UR6, URZ, 0x1, UP1 ;  /* 0x000000013f067887 */ /* 0x000fe40008800000 */
[----:B------:R-:W-:Y:S02]  /*acf0*/  USEL UR37, UR37, URZ, UP1 ;  /* 0x0000003f25257287 */ /* 0x000fe40008800000 */
[----:B------:R-:W-:Y:S01]  /*ad00*/  ULOP3.LUT UR38, UR38, UR6, URZ, 0x3c, !UPT ;  /* 0x0000000626267292 */ /* 0x000fe2000f8e3c3f */
[----:B0123--:R-:W-:Y:S11]  /*ad10*/  @!P0 BRA `(.L_x_5330) ;  /* 0x0000000000048947 */ /* 0x00fff60003800000 */
[----:B------:R-:W-:Y:S01]  /*ad20*/  BPT.TRAP 0x1 ;  /* 0x000000040000795c */ /* 0x000fe20000300000 */
.L_x_5330:
[----:B------:R-:W-:Y:S01]  /*ad30*/  ULEA UR26, UR37, UR46, 0x3 ;  /* 0x0000002e251a7291 */ /* 0x000fe2000f8e183f */
[----:B------:R-:W-:-:S05]  /*ad40*/  IMAD.U32 R8, RZ, RZ, UR38 ;  /* 0x00000026ff087e24 */ /* 0x000fca000f8e00ff */
[----:B------:R-:W-:-:S04]  /*ad50*/  SHF.L.U32 R8, R8, 0x1f, RZ ;  /* 0x0000001f08087819 */ /* 0x000fc800000006ff */
[----:B------:R2:W3:Y:S01]  /*ad60*/  SYNCS.PHASECHK.TRANS64.TRYWAIT P2, [UR26+0x28c30], R8 ;  /* 0x028c3008ff0075a7 */ /* 0x0004e2000804015a */
[----:B------:R-:W-:Y:S05]  /*ad70*/  @!P0 BRA `(.L_x_5331) ;  /* 0x0000000000048947 */ /* 0x000fea0003800000 */
[----:B------:R-:W-:Y:S01]  /*ad80*/  BPT.TRAP 0x1 ;  /* 0x000000040000795c */ /* 0x000fe20000300000 */
.L_x_5331:
[----:B---3--:R-:W-:Y:S05]  /*ad90*/  @P2 BRA `(.L_x_5332) ;  /* 0x0000000000082947 */ /* 0x008fea0003800000 */
[----:B------:R-:W3:Y:S02]  /*ada0*/  SYNCS.PHASECHK.TRANS64.TRYWAIT P2, [UR26+0x28c30], R8 ;  /* 0x028c3008ff0075a7 */ /* 0x000ee4000804015a */
[----:B---3--:R-:W-:Y:S05]  /*adb0*/  @!P2 BRA `(.L_x_5333) ;  /* 0x000000f8001ca947 */ /* 0x008fea0003800000 */
.L_x_5332:
[----:B------:R-:W-:Y:S01]  /*adc0*/  R2UR UR18, R0 ;  /* 0x00000000001272ca */ /* 0x000fe200000e0000 */
[----:B----4-:R-:W-:Y:S01]  /*add0*/  WARPGROUP.ARRIVE ;  /* 0x00000000000079c5 */ /* 0x010fe20000000000 */
[----:B------:R-:W-:Y:S01]  /*ade0*/  UMOV UR19, 0x40000040 ;  /* 0x4000004000137882 */ /* 0x000fe20000000000 */
[----:B------:R-:W-:Y:S01]  /*adf0*/  UMOV UR7, 0x40000040 ;  /* 0x4000004000077882 */ /* 0x000fe20000000000 */
[----:B------:R-:W-:Y:S01]  /*ae00*/  UMOV UR11, 0x40000040 ;  /* 0x40000040000b7882 */ /* 0x000fe20000000000 */
[----:B------:R-:W-:Y:S01]  /*ae10*/  UMOV UR15, 0x40000040 ;  /* 0x40000040000f7882 */ /* 0x000fe20000000000 */
[----:B------:R-:W-:Y:S01]  /*ae20*/  PLOP3.LUT P2, PT, PT, PT, UP0, 0x80, 0x0 ;  /* 0x000000000000781c */ /* 0x000fe20003f4f008 */
[----:B------:R-:W-:Y:S02]  /*ae30*/  VIADD R15, R186, UR42 ;  /* 0x0000002aba0f7c36 */ /* 0x000fe40008000000 */
[----:B------:R-:W-:-:S04]  /*ae40*/  IMAD.U32 R9, RZ, RZ, UR26 ;  /* 0x0000001aff097e24 */ /* 0x000fc8000f8e00ff */
[----:B------:R-:W-:Y:S01]  /*ae50*/  ULEA UR18, UR37, UR18, 0x9 ;  /* 0x0000001225127291 */ /* 0x000fe2000f8e483f */
[----:B---3--:R-:W-:-:S03]  /*ae60*/  @!P1 VIADD R5, R9, 0x28c40 ;  /* 0x00028c4009059836 */ /* 0x008fc60000000000 */
        /* <DEDUP_REMOVED lines=11> */
[----:B------:R-:W-:-:S04]  /*af20*/  @UP0 ULDC UR7, c[0x0][0x450] ;  /* 0x0001140000070ab9 */ /* 0x000fc80000000800 */
[----:B------:R-:W-:Y:S01]  /*af30*/  @P2 SHF.R.U32.HI R15, RZ, UR7, R6 ;  /* 0x00000007ff0f2c19 */ /* 0x000fe20008011606 */
[----:B------:R-:W-:Y:S01]  /*af40*/  IMAD.U32 R13, RZ, RZ, UR6 ;  /* 0x00000006ff0d7e24 */ /* 0x000fe2000f8e00ff */
[----:B------:R-:W-:-:S03]  /*af50*/  ULOP3.LUT UR7, URZ, UR24, URZ, 0x33, !UPT ;  /* 0x000000183f077292 */ /* 0x000fc6000f8e333f */
[----:B------:R-:W3:Y:S01]  /*af60*/  SHFL.IDX PT, R20, R15, RZ, 0x1c1f ;  /* 0x001c1fff0f147589 */ /* 0x000ee200000e0000 */
[----:B------:R-:W-:Y:S01]  /*af70*/  IADD3 R13, -R2, 0x1, -R13 ;  /* 0x00000001020d7810 */ /* 0x000fe20007ffe90d */
        /* <DEDUP_REMOVED lines=8> */
[----:B----4-:R-:W-:-:S05]  /*b000*/  IMAD.U32 R5, RZ, RZ, UR51 ;  /* 0x00000033ff057e24 */ /* 0x010fca000f8e00ff */
[----:B------:R-:W-:-:S05]  /*b010*/  IADD3 R13, -R5, UR49, R13 ;  /* 0x00000031050d7c10 */ /* 0x000fca000fffe10d */
[C---:B------:R-:W-:Y:S02]  /*b020*/  VIADD R14, R13.reuse, UR25 ;  /* 0x000000190d0e7c36 */ /* 0x040fe40008000000 */
[----:B------:R-:W-:Y:S02]  /*b030*/  VIADD R13, R13, UR7 ;  /* 0x000000070d0d7c36 */ /* 0x000fe40008000000 */
[--C-:B---3--:R-:W-:Y:S02]  /*b040*/  IMAD.IADD R12, R14, 0x1, R20.reuse ;  /* 0x000000010e0c7824 */ /* 0x108fe400078e0214 */
[----:B------:R-:W-:Y:S01]  /*b050*/  IMAD.IADD R5, R13, 0x1, R20 ;  /* 0x000000010d057824 */ /* 0x000fe200078e0214 */
[----:B------:R-:W-:Y:S06]  /*b060*/  @!P5 BRA `(.L_x_5334) ;  /* 0x00000000005cd947 */ /* 0x000fec0003800000 */
        /* <DEDUP_REMOVED lines=8> */
[----:B01----:R-:W0:Y:S02]  /*b0f0*/  @P2 LDC.64 R6, c[0x0][0x9e8] ;  /* 0x00027a00ff062b82 */ /* 0x003e240000000a00 */
[----:B0-----:R-:W-:-:S05]  /*b100*/  @P2 IMAD.HI.U32 R6, R20, R6, RZ ;  /* 0x0000000614062227 */ /* 0x001fca00078e00ff */
[----:B------:R-:W-:-:S04]  /*b110*/  @P2 SHF.R.U32.HI R20, RZ, R7, R6 ;  /* 0x00000007ff142219 */ /* 0x000fc80000011606 */
[----:B------:R-:W-:Y:S01]  /*b120*/  LOP3.LUT R20, RZ, R20, RZ, 0x33, !PT ;  /* 0x00000014ff147212 */ /* 0x000fe200078e33ff */
[----:B------:R-:W-:Y:S06]  /*b130*/  BRA `(.L_x_5337) ;  /* 0x0000000000147947 */ /* 0x000fec0003800000 */
.L_x_5336:
[----:B------:R-:W-:-:S05]  /*b140*/  IMAD.U32 R21, RZ, RZ, UR23 ;  /* 0x00000017ff157e24 */ /* 0x000fca000f8e00ff */
[----:B------:R-:W-:-:S13]  /*b150*/  ISETP.NE.AND P2, PT, R21, 0x1, PT ;  /* 0x000000011500780c */ /* 0x000fda0003f45270 */
[----:B01----:R-:W0:Y:S02]  /*b160*/  @P2 LDC.64 R6, c[0x0][0x9e8] ;  /* 0x00027a00ff062b82 */ /* 0x003e240000000a00 */
[----:B0-----:R-:W-:-:S05]  /*b170*/  @P2 IMAD.HI.U32 R6, R20, R6, RZ ;  /* 0x0000000614062227 */ /* 0x001fca00078e00ff */
[----:B------:R-:W-:-:S07]  /*b180*/  @P2 SHF.R.U32.HI R20, RZ, R7, R6 ;  /* 0x00000007ff142219 */ /* 0x000fce0000011606 */
.L_x_5337:
[----:B------:R-:W-:Y:S05]  /*b190*/  BSYNC B0 ;  /* 0x0000000000007941 */ /* 0x000fea0003800000 */
.L_x_5335:
[----:B------:R-:W-:-:S04]  /*b1a0*/  IMAD R20, R20, R21, -UR6 ;  /* 0x8000000614147e24 */ /* 0x000fc8000f8e0215 */
[----:B------:R-:W-:-:S05]  /*b1b0*/  IMAD.IADD R20, R20, 0x1, -R2 ;  /* 0x0000000114147824 */ /* 0x000fca00078e0a02 */
[----:B------:R-:W-:Y:S02]  /*b1c0*/  VIMNMX R5, R5, R20, !PT ;  /* 0x0000001405057248 */ /* 0x000fe40007fe0100 */
[----:B------:R-:W-:-:S07]  /*b1d0*/  VIADDMNMX R12, R20, R21, R12, PT ;  /* 0x00000015140c7246 */ /* 0x000fce000380010c */
.L_x_5334:
[----:B------:R-:W-:Y:S01]  /*b1e0*/  UISETP.GT.AND UP1, UPT, UR20, -0x1, UPT ;  /* 0xffffffff1400788c */ /* 0x000fe2000bf24270 */
[----:B------:R-:W3:Y:S05]  /*b1f0*/  SHFL.IDX PT, R15, R15, 0x1, 0x1c1f ;  /* 0x003c1f000f0f7f89 */ /* 0x000eea00000e0000 */
[----:B------:R-:W-:-:S04]  /*b200*/  PLOP3.LUT P2, PT, PT, PT, UP1, 0x80, 0x0 ;  /* 0x000000000000781c */ /* 0x000fc80003f4f018 */
[C---:B------:R-:W-:Y:S02]  /*b210*/  ISETP.GT.AND P3, PT, R5.reuse, RZ, P2 ;  /* 0x000000ff0500720c */ /* 0x040fe40001764270 */
[C---:B------:R-:W-:Y:S02]  /*b220*/  ISETP.GT.AND P6, PT, R5.reuse, 0x1, P2 ;  /* 0x000000010500780c */ /* 0x040fe400017c4270 */
[----:B------:R-:W-:Y:S02]  /*b230*/  ISETP.LT.OR P4, PT, R12, 0x1, P3 ;  /* 0x000000010c00780c */ /* 0x000fe40001f81670 */
[C---:B------:R-:W-:Y:S02]  /*b240*/  ISETP.GT.AND P3, PT, R5.reuse, 0x8, P2 ;  /* 0x000000080500780c */ /* 0x040fe40001764270 */
[----:B------:R-:W-:Y:S02]  /*b250*/  FSEL R152, R152, -INF , !P4 ;  /* 0xff80000098987808 */ /* 0x000fe40006000000 */
[----:B------:R-:W-:-:S02]  /*b260*/  ISETP.GT.AND P4, PT, R5, 0x9, P2 ;  /* 0x000000090500780c */ /* 0x000fc40001784270 */
[C---:B------:R-:W-:Y:S02]  /*b270*/  ISETP.LT.OR P6, PT, R12.reuse, 0x2, P6 ;  /* 0x000000020c00780c */ /* 0x040fe400037c1670 */
[----:B------:R-:W-:Y:S01]  /*b280*/  ISETP.LT.OR P3, PT, R12, 0x9, P3 ;  /* 0x000000090c00780c */ /* 0x000fe20001f61670 */
[--C-:B---3--:R-:W-:Y:S01]  /*b290*/  IMAD.IADD R14, R14, 0x1, R15.reuse ;  /* 0x000000010e0e7824 */ /* 0x108fe200078e020f */
[----:B------:R-:W-:Y:S01]  /*b2a0*/  ISETP.LT.OR P4, PT, R12, 0xa, P4 ;  /* 0x0000000a0c00780c */ /* 0x000fe20002781670 */
[----:B------:R-:W-:Y:S01]  /*b2b0*/  IMAD.IADD R13, R13, 0x1, R15 ;  /* 0x000000010d0d7824 */ /* 0x000fe200078e020f */
        /* <DEDUP_REMOVED lines=38> */
[----:B------:R-:W-:Y:S01]  /*b520*/  FSEL R181, R181, -INF , !P4 ;  /* 0xff800000b5b57808 */ /* 0x000fe20006000000 */
        /* <DEDUP_REMOVED lines=14> */
.L_x_5340:
[----:B------:R-:W-:-:S05]  /*b610*/  IMAD.U32 R5, RZ, RZ, UR23 ;  /* 0x00000017ff057e24 */ /* 0x000fca000f8e00ff */
[----:B------:R-:W-:-:S13]  /*b620*/  ISETP.NE.AND P3, PT, R5, 0x1, PT ;  /* 0x000000010500780c */ /* 0x000fda0003f65270 */
[----:B01----:R-:W0:Y:S02]  /*b630*/  @P3 LDC.64 R6, c[0x0][0x9e8] ;  /* 0x00027a00ff063b82 */ /* 0x003e240000000a00 */
[----:B0-----:R-:W-:-:S05]  /*b640*/  @P3 IMAD.HI.U32 R6, R15, R6, RZ ;  /* 0x000000060f063227 */ /* 0x001fca00078e00ff */
[----:B------:R-:W-:-:S07]  /*b650*/  @P3 SHF.R.U32.HI R15, RZ, R7, R6 ;  /* 0x00000007ff0f3219 */ /* 0x000fce0000011606 */
.L_x_5341:
[----:B------:R-:W-:Y:S05]  /*b660*/  BSYNC B0 ;  /* 0x0000000000007941 */ /* 0x000fea0003800000 */
.L_x_5339:
[----:B------:R-:W-:-:S04]  /*b670*/  IMAD R15, R15, R5, -UR6 ;  /* 0x800000060f0f7e24 */ /* 0x000fc8000f8e0205 */
[----:B------:R-:W-:-:S05]  /*b680*/  IMAD.IADD R15, R15, 0x1, -R2 ;  /* 0x000000010f0f7824 */ /* 0x000fca00078e0a02 */
[----:B------:R-:W-:Y:S02]  /*b690*/  VIMNMX R13, R13, R15, !PT ;  /* 0x0000000f0d0d7248 */ /* 0x000fe40007fe0100 */
[----:B------:R-:W-:-:S07]  /*b6a0*/  VIADDMNMX R14, R15, R5, R14, PT ;  /* 0x000000050f0e7246 */ /* 0x000fce000380010e */
.L_x_5338:
        /* <DEDUP_REMOVED lines=20> */
[C---:B------:R-:W-:Y:S02]  /*b7f0*/  ISETP.GT.AND P6, PT, R13.reuse, RZ, P2 ;  /* 0x000000ff0d00720c */ /* 0x040fe400017c4270 */
[----:B------:R-:W-:Y:S02]  /*b800*/  FMNMX.FTZ R5, R172, R5, !PT ;  /* 0x00000005ac057209 */ /* 0x000fe40007810000 */
[----:B------:R-:W-:Y:S02]  /*b810*/  ISETP.GT.AND P4, PT, R13, 0x1, P2 ;  /* 0x000000010d00780c */ /* 0x000fe40001784270 */
[----:B------:R-:W-:Y:S02]  /*b820*/  FMNMX.FTZ R5, R173, R5, !PT ;  /* 0x00000005ad057209 */ /* 0x000fe40007810000 */
[----:B------:R-:W-:-:S02]  /*b830*/  ISETP.LT.OR P6, PT, R14, 0x1, P6 ;  /* 0x000000010e00780c */ /* 0x000fc400037c1670 */
[----:B------:R-:W-:Y:S02]  /*b840*/  FMNMX.FTZ R5, R176, R5, !PT ;  /* 0x00000005b0057209 */ /* 0x000fe40007810000 */
[----:B------:R-:W-:Y:S02]  /*b850*/  ISETP.LT.OR P4, PT, R14, 0x2, P4 ;  /* 0x000000020e00780c */ /* 0x000fe40002781670 */
[----:B------:R-:W-:Y:S02]  /*b860*/  FMNMX.FTZ R5, R177, R5, !PT ;  /* 0x00000005b1057209 */ /* 0x000fe40007810000 */
[----:B------:R-:W-:Y:S02]  /*b870*/  FSEL R154, R154, -INF , !P6 ;  /* 0xff8000009a9a7808 */ /* 0x000fe40007000000 */
[----:B------:R-:W-:Y:S02]  /*b880*/  FMNMX.FTZ R5, R180, R5, !PT ;  /* 0x00000005b4057209 */ /* 0x000fe40007810000 */
[----:B------:R-:W-:-:S02]  /*b890*/  FSEL R155, R155, -INF , !P4 ;  /* 0xff8000009b9b7808 */ /* 0x000fc40006000000 */
[----:B------:R-:W-:Y:S02]  /*b8a0*/  FMNMX.FTZ R5, R181, R5, !PT ;  /* 0x00000005b5057209 */ /* 0x000fe40007810000 */
[C---:B------:R-:W-:Y:S02]  /*b8b0*/  ISETP.GT.AND P4, PT, R13.reuse, 0x10, P2 ;  /* 0x000000100d00780c */ /* 0x040fe40001784270 */
[----:B------:R-:W-:Y:S01]  /*b8c0*/  ISETP.GT.AND P6, PT, R13, 0x38, P2 ;  /* 0x000000380d00780c */ /* 0x000fe200017c4270 */
[----:B------:R-:W3:Y:S01]  /*b8d0*/  SHFL.BFLY PT, R6, R5, 0x2, 0x1f ;  /* 0x0c401f0005067f89 */ /* 0x000ee200000e0000 */
[C---:B------:R-:W-:Y:S02]  /*b8e0*/  ISETP.LT.OR P4, PT, R14.reuse, 0x11, P4 ;  /* 0x000000110e00780c */ /* 0x040fe40002781670 */
[----:B------:R-:W-:Y:S02]  /*b8f0*/  ISETP.LT.OR P6, PT, R14, 0x39, P6 ;  /* 0x000000390e00780c */ /* 0x000fe400037c1670 */
[----:B------:R-:W-:-:S02]  /*b900*/  FSEL R162, R162, -INF , !P4 ;  /* 0xff800000a2a27808 */ /* 0x000fc40006000000 */
[----:B------:R-:W-:Y:S02]  /*b910*/  ISETP.GT.AND P4, PT, R13, 0x19, P2 ;  /* 0x000000190d00780c */ /* 0x000fe40001784270 */
[----:B------:R-:W-:Y:S02]  /*b920*/  FSEL R182, R182, -INF , !P6 ;  /* 0xff800000b6b67808 */ /* 0x000fe40007000000 */
[----:B------:R-:W-:-:S04]  /*b930*/  ISETP.LT.OR P4, PT, R14, 0x1a, P4 ;  /* 0x0000001a0e00780c */ /* 0x000fc80002781670 */
[----:B------:R-:W-:Y:S02]  /*b940*/  FSEL R167, R167, -INF , !P4 ;  /* 0xff800000a7a77808 */ /* 0x000fe40006000000 */
[----:B------:R-:W-:-:S04]  /*b950*/  ISETP.GT.AND P4, PT, R13, 0x28, P2 ;  /* 0x000000280d00780c */ /* 0x000fc80001784270 */
[----:B------:R-:W-:Y:S02]  /*b960*/  ISETP.LT.OR P4, PT, R14, 0x29, P4 ;  /* 0x000000290e00780c */ /* 0x000fe40002781670 */
[----:B---3--:R-:W-:Y:S02]  /*b970*/  FMNMX.FTZ R5, R5, R6, !PT ;  /* 0x0000000605057209 */ /* 0x008fe40007810000 */
[----:B------:R-:W-:Y:S02]  /*b980*/  FSEL R174, R174, -INF , !P4 ;  /* 0xff800000aeae7808 */ /* 0x000fe40006000000 */
[----:B------:R-:W-:Y:S01]  /*b990*/  ISETP.GT.AND P4, PT, R13, 0x30, P2 ;  /* 0x000000300d00780c */ /* 0x000fe20001784270 */
[----:B------:R-:W3:Y:S03]  /*b9a0*/  SHFL.BFLY PT, R6, R5, 0x1, 0x1f ;  /* 0x0c201f0005067f89 */ /* 0x000ee600000e0000 */
[----:B------:R-:W-:-:S04]  /*b9b0*/  ISETP.LT.OR P4, PT, R14, 0x31, P4 ;  /* 0x000000310e00780c */ /* 0x000fc80002781670 */
[----:B------:R-:W-:Y:S02]  /*b9c0*/  FSEL R178, R178, -INF , !P4 ;  /* 0xff800000b2b27808 */ /* 0x000fe40006000000 */
[----:B---3--:R-:W-:-:S04]  /*b9d0*/  FMNMX.FTZ R5, R5, R6, !PT ;  /* 0x0000000605057209 */ /* 0x008fc80007810000 */
[C---:B------:R-:W-:Y:S01]  /*b9e0*/  FSETP.NEU.FTZ.AND P3, PT, R5.reuse, -INF , PT ;  /* 0xff8000000500780b */ /* 0x040fe20003f7d000 */
[----:B------:R-:W-:-:S03]  /*b9f0*/  FMUL.FTZ R6, R5, UR10 ;  /* 0x0000000a05067c20 */ /* 0x000fc60008410000 */
[----:B01----:R-:W-:Y:S02]  /*ba00*/  FSEL R7, R5, RZ, P3 ;  /* 0x000000ff05077208 */ /* 0x003fe40001800000 */
[----:B------:R-:W-:Y:S02]  /*ba10*/  FSEL R6, R6, RZ, P3 ;  /* 0x000000ff06067208 */ /* 0x000fe40001800000 */
[----:B------:R-:W-:Y:S01]  /*ba20*/  ISETP.GT.AND P3, PT, R13, 0x8, P2 ;  /* 0x000000080d00780c */ /* 0x000fe20001764270 */
[----:B------:R-:W-:Y:S02]  /*ba30*/  FADD.FTZ R7, -R7, R11 ;  /* 0x0000000b07077221 */ /* 0x000fe40000010100 */
        /* <DEDUP_REMOVED lines=16> */
[----:B------:R-:W-:Y:S01]  /*bb40*/  ISETP.LT.OR P3, PT, R14, 0x9, P3 ;  /* 0x000000090e00780c */ /* 0x000fe20001f61670 */
[----:B------:R-:W-:Y:S01]  /*bb50*/  FMUL.FTZ R7, R7, UR10 ;  /* 0x0000000a07077c20 */ /* 0x000fe20008410000 */
[----:B------:R-:W-:Y:S01]  /*bb60*/  FMNMX.FTZ R6, R154, R10, !PT ;  /* 0x0000000a9a067209 */ /* 0x000fe20007810000 */
[----:B------:R-:W-:Y:S01]  /*bb70*/  MUFU.EX2 R152, R152 ;  /* 0x0000009800987308 */ /* 0x000fe20000000800 */
[----:B------:R-:W-:-:S02]  /*bb80*/  FSEL R158, R158, -INF , !P3 ;  /* 0xff8000009e9e7808 */ /* 0x000fc40005800000 */
[----:B------:R-:W-:Y:S02]  /*bb90*/  FMNMX.FTZ R6, R155, R6, !PT ;  /* 0x000000069b067209 */ /* 0x000fe40007810000 */
[----:B------:R-:W-:Y:S02]  /*bba0*/  ISETP.GT.AND P3, PT, R13, 0x11, P2 ;  /* 0x000000110d00780c */ /* 0x000fe40001764270 */
[----:B------:R-:W-:Y:S01]  /*bbb0*/  FMNMX.FTZ R6, R158, R6, !PT ;  /* 0x000000069e067209 */ /* 0x000fe20007810000 */
[----:B------:R-:W0:Y:S01]  /*bbc0*/  MUFU.EX2 R7, R7 ;  /* 0x0000000700077308 */ /* 0x000e220000000800 */
[----:B------:R-:W-:Y:S02]  /*bbd0*/  ISETP.LT.OR P3, PT, R14, 0x12, P3 ;  /* 0x000000120e00780c */ /* 0x000fe40001f61670 */
[----:B------:R-:W-:Y:S02]  /*bbe0*/  FMNMX.FTZ R6, R159, R6, !PT ;  /* 0x000000069f067209 */ /* 0x000fe40007810000 */
[----:B------:R-:W-:-:S02]  /*bbf0*/  FSEL R163, R163, -INF , !P3 ;  /* 0xff800000a3a37808 */ /* 0x000fc40005800000 */
[----:B------:R-:W-:Y:S01]  /*bc00*/  FMNMX.FTZ R6, R162, R6, !PT ;  /* 0x00000006a2067209 */ /* 0x000fe20007810000 */
[----:B------:R-:W1:Y:S01]  /*bc10*/  MUFU.EX2 R153, R153 ;  /* 0x0000009900997308 */ /* 0x000e620000000800 */
[----:B------:R-:W-:Y:S02]  /*bc20*/  ISETP.GT.AND P3, PT, R13, 0x20, P2 ;  /* 0x000000200d00780c */ /* 0x000fe40001764270 */
[----:B------:R-:W-:Y:S02]  /*bc30*/  FMNMX.FTZ R6, R163, R6, !PT ;  /* 0x00000006a3067209 */ /* 0x000fe40007810000 */
[----:B------:R-:W-:Y:S02]  /*bc40*/  ISETP.LT.OR P3, PT, R14, 0x21, P3 ;  /* 0x000000210e00780c */ /* 0x000fe40001f61670 */
[----:B------:R-:W-:Y:S01]  /*bc50*/  FMNMX.FTZ R6, R166, R6, !PT ;  /* 0x00000006a6067209 */ /* 0x000fe20007810000 */
[----:B------:R-:W3:Y:S01]  /*bc60*/  MUFU.EX2 R156, R156 ;  /* 0x0000009c009c7308 */ /* 0x000ee20000000800 */
[----:B------:R-:W-:Y:S01]  /*bc70*/  FSEL R170, R170, -INF , !P3 ;  /* 0xff800000aaaa7808 */ /* 0x000fe20005800000 */
[----:B0-----:R-:W-:Y:S01]  /*bc80*/  FFMA.FTZ R4, R7, R4, R152 ;  /* 0x0000000407047223 */ /* 0x001fe20000010098 */
[----:B------:R-:W-:Y:S01]  /*bc90*/  FMNMX.FTZ R6, R167, R6, !PT ;  /* 0x00000006a7067209 */ /* 0x000fe20007810000 */
[-C--:B------:R-:W-:Y:S01]  /*bca0*/  FMUL.FTZ R24, R24, R7.reuse ;  /* 0x0000000718187220 */ /* 0x080fe20000410000 */
[----:B------:R-:W-:Y:S01]  /*bcb0*/  ISETP.GT.AND P3, PT, R13, 0x29, P2 ;  /* 0x000000290d00780c */ /* 0x000fe20001764270 */
[-C--:B------:R-:W-:Y:S01]  /*bcc0*/  FMUL.FTZ R25, R25, R7.reuse ;  /* 0x0000000719197220 */ /* 0x080fe20000410000 */
[----:B------:R-:W-:Y:S01]  /*bcd0*/  FMNMX.FTZ R6, R170, R6, !PT ;  /* 0x00000006aa067209 */ /* 0x000fe20007810000 */
[----:B------:R-:W0:Y:S01]  /*bce0*/  MUFU.EX2 R157, R157 ;  /* 0x0000009d009d7308 */ /* 0x000e220000000800 */
[----:B------:R-:W-:Y:S01]  /*bcf0*/  ISETP.LT.OR P3, PT, R14, 0x2a, P3 ;  /* 0x0000002a0e00780c */ /* 0x000fe20001f61670 */
[----:B-1----:R-:W-:Y:S01]  /*bd00*/  FADD.FTZ R4, R153, R4 ;  /* 0x0000000499047221 */ /* 0x002fe20000010000 */
[----:B------:R-:W-:Y:S01]  /*bd10*/  FMNMX.FTZ R6, R171, R6, !PT ;  /* 0x00000006ab067209 */ /* 0x000fe20007810000 */
[-C--:B------:R-:W-:Y:S01]  /*bd20*/  FMUL.FTZ R28, R28, R7.reuse ;  /* 0x000000071c1c7220 */ /* 0x080fe20000410000 */
[----:B------:R-:W-:Y:S01]  /*bd30*/  FSEL R175, R175, -INF , !P3 ;  /* 0xff800000afaf7808 */ /* 0x000fe20005800000 */
[-C--:B------:R-:W-:Y:S01]  /*bd40*/  FMUL.FTZ R29, R29, R7.reuse ;  /* 0x000000071d1d7220 */ /* 0x080fe20000410000 */
[----:B------:R-:W-:Y:S01]  /*bd50*/  ISETP.GT.AND P3, PT, R13, 0x31, P2 ;  /* 0x000000310d00780c */ /* 0x000fe20001764270 */
[----:B------:R-:W1:Y:S01]  /*bd60*/  MUFU.EX2 R160, R160 ;  /* 0x000000a000a07308 */ /* 0x000e620000000800 */
[----:B------:R-:W-:Y:S01]  /*bd70*/  FMNMX.FTZ R6, R174, R6, !PT ;  /* 0x00000006ae067209 */ /* 0x000fe20007810000 */
[----:B---3--:R-:W-:Y:S01]  /*bd80*/  FADD.FTZ R4, R156, R4 ;  /* 0x000000049c047221 */ /* 0x008fe20000010000 */
[----:B------:R-:W-:Y:S01]  /*bd90*/  ISETP.LT.OR P3, PT, R14, 0x32, P3 ;  /* 0x000000320e00780c */ /* 0x000fe20001f61670 */
[-C--:B------:R-:W-:Y:S01]  /*bda0*/  FMUL.FTZ R32, R32, R7.reuse ;  /* 0x0000000720207220 */ /* 0x080fe20000410000 */
[----:B------:R-:W-:Y:S01]  /*bdb0*/  FMNMX.FTZ R6, R175, R6, !PT ;  /* 0x00000006af067209 */ /* 0x000fe20007810000 */
[-C--:B------:R-:W-:Y:S01]  /*bdc0*/  FMUL.FTZ R33, R33, R7.reuse ;  /* 0x0000000721217220 */ /* 0x080fe20000410000 */
[----:B------:R-:W-:Y:S01]  /*bdd0*/  ISETP.GT.AND P2, PT, R13, 0x39, P2 ;  /* 0x000000390d00780c */ /* 0x000fe20001744270 */
[----:B------:R-:W3:Y:S01]  /*bde0*/  MUFU.EX2 R161, R161 ;  /* 0x000000a100a17308 */ /* 0x000ee20000000800 */
[----:B------:R-:W-:Y:S01]  /*bdf0*/  FSEL R179, R179, -INF , !P3 ;  /* 0xff800000b3b37808 */ /* 0x000fe20005800000 */
[----:B0-----:R-:W-:Y:S01]  /*be00*/  FADD.FTZ R4, R157, R4 ;  /* 0x000000049d047221 */ /* 0x001fe20000010000 */
[----:B------:R-:W-:Y:S01]  /*be10*/  FMNMX.FTZ R6, R178, R6, !PT ;  /* 0x00000006b2067209 */ /* 0x000fe20007810000 */
[-C--:B------:R-:W-:Y:S01]  /*be20*/  FMUL.FTZ R36, R36, R7.reuse ;  /* 0x0000000724247220 */ /* 0x080fe20000410000 */
[----:B------:R-:W-:Y:S01]  /*be30*/  ISETP.LT.OR P2, PT, R14, 0x3a, P2 ;  /* 0x0000003a0e00780c */ /* 0x000fe20001741670 */
[-C--:B------:R-:W-:Y:S01]  /*be40*/  FMUL.FTZ R37, R37, R7.reuse ;  /* 0x0000000725257220 */ /* 0x080fe20000410000 */
[----:B------:R-:W-:Y:S01]  /*be50*/  FMNMX.FTZ R6, R179, R6, !PT ;  /* 0x00000006b3067209 */ /* 0x000fe20007810000 */
[----:B------:R-:W0:Y:S01]  /*be60*/  MUFU.EX2 R164, R164 ;  /* 0x000000a400a47308 */ /* 0x000e220000000800 */
[----:B------:R-:W-:Y:S01]  /*be70*/  FSEL R183, R183, -INF , !P2 ;  /* 0xff800000b7b77808 */ /* 0x000fe20005000000 */
[----:B-1----:R-:W-:Y:S01]  /*be80*/  FADD.FTZ R4, R160, R4 ;  /* 0x00000004a0047221 */ /* 0x002fe20000010000 */
[----:B------:R-:W-:Y:S01]  /*be90*/  FMNMX.FTZ R6, R182, R6, !PT ;  /* 0x00000006b6067209 */ /* 0x000fe20007810000 */
[-C--:B------:R-:W-:Y:S01]  /*bea0*/  FMUL.FTZ R40, R40, R7.reuse ;  /* 0x0000000728287220 */ /* 0x080fe20000410000 */
[----:B------:R-:W-:Y:S01]  /*beb0*/  ISETP.NE.AND P3, PT, R17, RZ, PT ;  /* 0x000000ff1100720c */ /* 0x000fe20003f65270 */
[-C--:B------:R-:W-:Y:S01]  /*bec0*/  FMUL.FTZ R41, R41, R7.reuse ;  /* 0x0000000729297220 */ /* 0x080fe20000410000 */
[----:B------:R-:W-:Y:S01]  /*bed0*/  FMNMX.FTZ R6, R183, R6, !PT ;  /* 0x00000006b7067209 */ /* 0x000fe20007810000 */
[----:B------:R-:W1:Y:S01]  /*bee0*/  MUFU.EX2 R165, R165 ;  /* 0x000000a500a57308 */ /* 0x000e620000000800 */
[----:B------:R-:W-:Y:S01]  /*bef0*/  F2FP.F16.F32.PACK_AB R152, R153, R152 ;  /* 0x000000989998723e */ /* 0x000fe200000000ff */
[----:B---3--:R-:W-:Y:S01]  /*bf00*/  FADD.FTZ R4, R161, R4 ;  /* 0x00000004a1047221 */ /* 0x008fe20000010000 */
[-C--:B------:R-:W-:Y:S01]  /*bf10*/  FMUL.FTZ R44, R44, R7.reuse ;  /* 0x000000072c2c7220 */ /* 0x080fe20000410000 */
[----:B------:R-:W3:Y:S01]  /*bf20*/  SHFL.BFLY PT, R11, R6, 0x2, 0x1f ;  /* 0x0c401f00060b7f89 */ /* 0x000ee200000e0000 */
[-C--:B------:R-:W-:Y:S01]  /*bf30*/  FMUL.FTZ R45, R45, R7.reuse ;  /* 0x000000072d2d7220 */ /* 0x080fe20000410000 */
[-C--:B------:R-:W-:Y:S01]  /*bf40*/  FMUL.FTZ R48, R48, R7.reuse ;  /* 0x0000000730307220 */ /* 0x080fe20000410000 */
[-C--:B------:R-:W-:Y:S01]  /*bf50*/  FMUL.FTZ R49, R49, R7.reuse ;  /* 0x0000000731317220 */ /* 0x080fe20000410000 */
[----:B------:R-:W4:Y:S01]  /*bf60*/  MUFU.EX2 R168, R168 ;  /* 0x000000a800a87308 */ /* 0x000f220000000800 */
        /* <DEDUP_REMOVED lines=18> */
[----:B------:R-:W-:Y:S01]  /*c090*/  FMUL.FTZ R77, R77, R7 ;  /* 0x000000074d4d7220 */ /* 0x000fe20000410000 */
[----:B---3--:R-:W-:Y:S01]  /*c0a0*/  FMNMX.FTZ R6, R6, R11, !PT ;  /* 0x0000000b06067209 */ /* 0x008fe20007810000 */
[-C--:B------:R-:W-:Y:S01]  /*c0b0*/  FMUL.FTZ R80, R80, R7.reuse ;  /* 0x0000000750507220 */ /* 0x080fe20000410000 */
[-C--:B------:R-:W-:Y:S01]  /*c0c0*/  FMUL.FTZ R81, R81, R7.reuse ;  /* 0x0000000751517220 */ /* 0x080fe20000410000 */
[-C--:B------:R-:W-:Y:S01]  /*c0d0*/  FMUL.FTZ R84, R84, R7.reuse ;  /* 0x0000000754547220 */ /* 0x080fe20000410000 */
[----:B------:R-:W3:Y:S01]  /*c0e0*/  MUFU.EX2 R173, R173 ;  /* 0x000000ad00ad7308 */ /* 0x000ee20000000800 */
[----:B------:R-:W4:Y:S01]  /*c0f0*/  SHFL.BFLY PT, R11, R6, 0x1, 0x1f ;  /* 0x0c201f00060b7f89 */ /* 0x000f2200000e0000 */
[----:B0-----:R-:W-:Y:S01]  /*c100*/  FADD.FTZ R4, R169, R4 ;  /* 0x00000004a9047221 */ /* 0x001fe20000010000 */
        /* <DEDUP_REMOVED lines=20> */
[----:B------:R-:W-:Y:S01]  /*c250*/  FMUL.FTZ R117, R117, R7 ;  /* 0x0000000775757220 */ /* 0x000fe20000410000 */
[----:B------:R-:W-:Y:S01]  /*c260*/  MUFU.EX2 R181, R181 ;  /* 0x000000b500b57308 */ /* 0x000fe20000000800 */
[----:B----4-:R-:W-:Y:S01]  /*c270*/  FMNMX.FTZ R6, R6, R11, !PT ;  /* 0x0000000b06067209 */ /* 0x010fe20007810000 */
[----:B0-----:R-:W-:Y:S01]  /*c280*/  FADD.FTZ R4, R176, R4 ;  /* 0x00000004b0047221 */ /* 0x001fe20000010000 */
[-C--:B------:R-:W-:Y:S01]  /*c290*/  FMUL.FTZ R120, R120, R7.reuse ;  /* 0x0000000778787220 */ /* 0x080fe20000410000 */
[-C--:B------:R-:W-:Y:S01]  /*c2a0*/  FMUL.FTZ R121, R121, R7.reuse ;  /* 0x0000000779797220 */ /* 0x080fe20000410000 */
[C---:B------:R-:W-:Y:S01]  /*c2b0*/  FSETP.NEU.FTZ.AND P2, PT, R6.reuse, -INF , PT ;  /* 0xff8000000600780b */ /* 0x040fe20003f5d000 */
[----:B------:R-:W-:Y:S01]  /*c2c0*/  FMUL.FTZ R15, R6, UR10 ;  /* 0x0000000a060f7c20 */ /* 0x000fe20008410000 */
[-C--:B------:R-:W-:Y:S01]  /*c2d0*/  FMUL.FTZ R124, R124, R7.reuse ;  /* 0x000000077c7c7220 */ /* 0x080fe20000410000 */
[-C--:B------:R-:W-:Y:S01]  /*c2e0*/  FMUL.FTZ R125, R125, R7.reuse ;  /* 0x000000077d7d7220 */ /* 0x080fe20000410000 */
[----:B------:R-:W-:Y:S01]  /*c2f0*/  FSEL R11, R6, RZ, P2 ;  /* 0x000000ff060b7208 */ /* 0x000fe20001000000 */
[----:B-1----:R-:W-:Y:S01]  /*c300*/  FADD.FTZ R4, R177, R4 ;  /* 0x00000004b1047221 */ /* 0x002fe20000010000 */
[----:B------:R-:W-:Y:S01]  /*c310*/  FSEL R15, R15, RZ, P2 ;  /* 0x000000ff0f0f7208 */ /* 0x000fe20001000000 */
[-C--:B------:R-:W-:Y:S01]  /*c320*/  FMUL.FTZ R128, R128, R7.reuse ;  /* 0x0000000780807220 */ /* 0x080fe20000410000 */
[-C--:B------:R-:W-:Y:S01]  /*c330*/  FMUL.FTZ R129, R129, R7.reuse ;  /* 0x0000000781817220 */ /* 0x080fe20000410000 */
[----:B------:R-:W-:Y:S01]  /*c340*/  FADD.FTZ R11, -R11, R10 ;  /* 0x0000000a0b0b7221 */ /* 0x000fe20000010100 */
[----:B------:R-:W-:Y:S01]  /*c350*/  FMUL.FTZ R132, R132, R7 ;  /* 0x0000000784847220 */ /* 0x000fe20000410000 */
[--C-:B------:R-:W-:Y:S01]  /*c360*/  FFMA.FTZ R12, R154, UR10, -R15.reuse ;  /* 0x0000000a9a0c7c23 */ /* 0x100fe2000801080f */
[----:B------:R-:W-:Y:S01]  /*c370*/  FFMA.FTZ R155, R155, UR10, -R15 ;  /* 0x0000000a9b9b7c23 */ /* 0x000fe2000801080f */
[----:B------:R-:W-:Y:S01]  /*c380*/  FMUL.FTZ R10, R11, UR10 ;  /* 0x0000000a0b0a7c20 */ /* 0x000fe20008410000 */
[----:B------:R-:W-:-:S02]  /*c390*/  IMAD.U32 R11, RZ, RZ, UR22 ;  /* 0x00000016ff0b7e24 */ /* 0x000fc4000f8e00ff */
[--C-:B------:R-:W-:Y:S01]  /*c3a0*/  FFMA.FTZ R159, R159, UR10, -R15.reuse ;  /* 0x0000000a9f9f7c23 */ /* 0x100fe2000801080f */
[----:B------:R-:W-:Y:S01]  /*c3b0*/  MUFU.EX2 R153, R155 ;  /* 0x0000009b00997308 */ /* 0x000fe20000000800 */
[--C-:B------:R-:W-:Y:S01]  /*c3c0*/  FFMA.FTZ R13, R162, UR10, -R15.reuse ;  /* 0x0000000aa20d7c23 */ /* 0x100fe2000801080f */
[----:B------:R-:W-:Y:S02]  /*c3d0*/  @!P3 IMAD R11, R11, 0x40, R16 ;  /* 0x000000400b0bb824 */ /* 0x000fe400078e0210 */
[--C-:B------:R-:W-:Y:S01]  /*c3e0*/  FFMA.FTZ R163, R163, UR10, -R15.reuse ;  /* 0x0000000aa3a37c23 */ /* 0x100fe2000801080f */
[--C-:B------:R-:W-:Y:S01]  /*c3f0*/  FFMA.FTZ R14, R166, UR10, -R15.reuse ;  /* 0x0000000aa60e7c23 */ /* 0x100fe2000801080f */
[----:B------:R-:W-:Y:S01]  /*c400*/  F2FP.F16.F32.PACK_AB R154, R157, R156 ;  /* 0x0000009c9d9a723e */ /* 0x000fe200000000ff */
[--C-:B------:R-:W-:Y:S01]  /*c410*/  FFMA.FTZ R167, R167, UR10, -R15.reuse ;  /* 0x0000000aa7a77c23 */ /* 0x100fe2000801080f */
[----:B------:R-:W-:Y:S01]  /*c420*/  @!P3 LEA R11, R11, UR46, 0x2 ;  /* 0x0000002e0b0bbc11 */ /* 0x000fe2000f8e10ff */
[----:B------:R-:W0:Y:S01]  /*c430*/  MUFU.EX2 R10, R10 ;  /* 0x0000000a000a7308 */ /* 0x000e220000000800 */
[--C-:B------:R-:W-:Y:S01]  /*c440*/  FFMA.FTZ R170, R170, UR10, -R15.reuse ;  /* 0x0000000aaaaa7c23 */ /* 0x100fe2000801080f */
[--C-:B------:R-:W-:Y:S01]  /*c450*/  FFMA.FTZ R171, R171, UR10, -R15.reuse ;  /* 0x0000000aabab7c23 */ /* 0x100fe2000801080f */
[----:B------:R-:W-:Y:S01]  /*c460*/  F2FP.F16.F32.PACK_AB R156, R161, R160 ;  /* 0x000000a0a19c723e */ /* 0x000fe200000000ff */
[----:B------:R-:W-:Y:S01]  /*c470*/  @!P3 STS [R11+0x28800], R7 ;  /* 0x028800070b00b388 */ /* 0x000fe20000000800 */
[--C-:B------:R-:W-:Y:S01]  /*c480*/  FFMA.FTZ R174, R174, UR10, -R15.reuse ;  /* 0x0000000aaeae7c23 */ /* 0x100fe2000801080f */
[--C-:B------:R-:W-:Y:S01]  /*c490*/  FFMA.FTZ R175, R175, UR10, -R15.reuse ;  /* 0x0000000aafaf7c23 */ /* 0x100fe2000801080f */
[--C-:B------:R-:W-:Y:S01]  /*c4a0*/  FFMA.FTZ R178, R178, UR10, -R15.reuse ;  /* 0x0000000ab2b27c23 */ /* 0x100fe2000801080f */
[----:B------:R-:W1:Y:S01]  /*c4b0*/  MUFU.EX2 R12, R12 ;  /* 0x0000000c000c7308 */ /* 0x000e620000000800 */
[--C-:B------:R-:W-:Y:S01]  /*c4c0*/  FFMA.FTZ R179, R179, UR10, -R15.reuse ;  /* 0x0000000ab3b37c23 */ /* 0x100fe2000801080f */
[--C-:B------:R-:W-:Y:S01]  /*c4d0*/  FFMA.FTZ R182, R182, UR10, -R15.reuse ;  /* 0x0000000ab6b67c23 */ /* 0x100fe2000801080f */
[----:B------:R-:W-:Y:S01]  /*c4e0*/  F2FP.F16.F32.PACK_AB R160, R169, R168 ;  /* 0x000000a8a9a0723e */ /* 0x000fe200000000ff */
[-C--:B------:R-:W-:Y:S01]  /*c4f0*/  FMUL.FTZ R133, R133, R7.reuse ;  /* 0x0000000785857220 */ /* 0x080fe20000410000 */
[----:B------:R-:W-:Y:S01]  /*c500*/  F2FP.F16.F32.PACK_AB R162, R173, R172 ;  /* 0x000000acada2723e */ /* 0x000fe200000000ff */
[-C--:B------:R-:W-:Y:S01]  /*c510*/  FMUL.FTZ R136, R136, R7.reuse ;  /* 0x0000000788887220 */ /* 0x080fe20000410000 */
[-C--:B------:R-:W-:Y:S01]  /*c520*/  FMUL.FTZ R137, R137, R7.reuse ;  /* 0x0000000789897220 */ /* 0x080fe20000410000 */
[----:B------:R-:W-:Y:S01]  /*c530*/  MUFU.EX2 R155, R159 ;  /* 0x0000009f009b7308 */ /* 0x000fe20000000800 */
[----:B0-----:R0:W-:Y:S01]  /*c540*/  @!P3 STS [R11+0x28820], R10 ;  /* 0x0288200a0b00b388 */ /* 0x0011e20000000800 */
[-C--:B------:R-:W-:Y:S01]  /*c550*/  FMUL.FTZ R140, R140, R7.reuse ;  /* 0x000000078c8c7220 */ /* 0x080fe20000410000 */
[-C--:B------:R-:W-:Y:S01]  /*c560*/  FMUL.FTZ R141, R141, R7.reuse ;  /* 0x000000078d8d7220 */ /* 0x080fe20000410000 */
[-C--:B------:R-:W-:Y:S01]  /*c570*/  FMUL.FTZ R144, R144, R7.reuse ;  /* 0x0000000790907220 */ /* 0x080fe20000410000 */
[-C--:B------:R-:W-:Y:S01]  /*c580*/  FMUL.FTZ R145, R145, R7.reuse ;  /* 0x0000000791917220 */ /* 0x080fe20000410000 */
[-C--:B------:R-:W-:Y:S01]  /*c590*/  FMUL.FTZ R148, R148, R7.reuse ;  /* 0x0000000794947220 */ /* 0x080fe20000410000 */
[----:B------:R-:W-:Y:S01]  /*c5a0*/  FMUL.FTZ R149, R149, R7 ;  /* 0x0000000795957220 */ /* 0x000fe20000410000 */
[----:B------:R-:W-:Y:S01]  /*c5b0*/  MUFU.EX2 R13, R13 ;  /* 0x0000000d000d7308 */ /* 0x000fe20000000800 */
[----:B-1----:R-:W-:Y:S01]  /*c5c0*/  FFMA.FTZ R3, R10, R3, R12 ;  /* 0x000000030a037223 */ /* 0x002fe2000001000c */
[----:B------:R-:W-:Y:S01]  /*c5d0*/  FMUL.FTZ R26, R26, R10 ;  /* 0x0000000a1a1a7220 */ /* 0x000fe20000410000 */
[----:B0-----:R-:W-:Y:S01]  /*c5e0*/  FFMA.FTZ R11, R158, UR10, -R15 ;  /* 0x0000000a9e0b7c23 */ /* 0x001fe2000801080f */
[----:B------:R-:W-:Y:S01]  /*c5f0*/  F2FP.F16.F32.PACK_AB R158, R165, R164 ;  /* 0x000000a4a59e723e */ /* 0x000fe200000000ff */
[----:B------:R-:W-:Y:S01]  /*c600*/  FADD.FTZ R3, R153, R3 ;  /* 0x0000000399037221 */ /* 0x000fe20000010000 */
[----:B------:R-:W-:Y:S01]  /*c610*/  FFMA.FTZ R15, R183, UR10, -R15 ;  /* 0x0000000ab70f7c23 */ /* 0x000fe2000801080f */
[----:B------:R-:W-:Y:S01]  /*c620*/  F2FP.F16.F32.PACK_AB R153, R153, R12 ;  /* 0x0000000c9999723e */ /* 0x000fe200000000ff */
[----:B------:R-:W-:Y:S01]  /*c630*/  MUFU.EX2 R157, R163 ;  /* 0x000000a3009d7308 */ /* 0x000fe20000000800 */
[----:B------:R-:W-:Y:S01]  /*c640*/  F2FP.F16.F32.PACK_AB R164, R177, R176 ;  /* 0x000000b0b1a4723e */ /* 0x000fe200000000ff */
        /* <DEDUP_REMOVED lines=27> */
[C---:B------:R-:W-:Y:S01]  /*c800*/  FADD.FTZ R3, R155.reuse, R3 ;  /* 0x000000039b037221 */ /* 0x040fe20000010000 */
[----:B------:R-:W-:Y:S01]  /*c810*/  F2FP.F16.F32.PACK_AB R155, R155, R11 ;  /* 0x0000000b9b9b723e */ /* 0x000fe200000000ff */
[----:B------:R-:W-:Y:S01]  /*c820*/  BAR.SYNC.DEFER_BLOCKING 0xf, 0x100 ;  /* 0x03c4000000007b1d */ /* 0x000fe20000010000 */
[-C--:B------:R-:W-:Y:S01]  /*c830*/  FMUL.FTZ R74, R74, R10.reuse ;  /* 0x0000000a4a4a7220 */ /* 0x080fe20000410000 */
[----:B------:R-:W-:Y:S01]  /*c840*/  FADD.FTZ R3, R13, R3 ;  /* 0x000000030d037221 */ /* 0x000fe20000010000 */
[-C--:B------:R-:W-:Y:S01]  /*c850*/  FMUL.FTZ R75, R75, R10.reuse ;  /* 0x0000000a4b4b7220 */ /* 0x080fe20000410000 */
[-C--:B------:R-:W-:Y:S01]  /*c860*/  FMUL.FTZ R78, R78, R10.reuse ;  /* 0x0000000a4e4e7220 */ /* 0x080fe20000410000 */
[-C--:B------:R-:W-:Y:S01]  /*c870*/  FMUL.FTZ R79, R79, R10.reuse ;  /* 0x0000000a4f4f7220 */ /* 0x080fe20000410000 */
[----:B------:R-:W0:Y:S01]  /*c880*/  MUFU.EX2 R161, R170 ;  /* 0x000000aa00a17308 */ /* 0x000e220000000800 */
[C---:B------:R-:W-:Y:S01]  /*c890*/  FADD.FTZ R3, R157.reuse, R3 ;  /* 0x000000039d037221 */ /* 0x040fe20000010000 */
[----:B------:R-:W-:Y:S01]  /*c8a0*/  F2FP.F16.F32.PACK_AB R157, R157, R13 ;  /* 0x0000000d9d9d723e */ /* 0x000fe200000000ff */
[-C--:B------:R-:W-:Y:S01]  /*c8b0*/  FMUL.FTZ R82, R82, R10.reuse ;  /* 0x0000000a52527220 */ /* 0x080fe20000410000 */
[-C--:B------:R-:W-:Y:S01]  /*c8c0*/  FMUL.FTZ R83, R83, R10.reuse ;  /* 0x0000000a53537220 */ /* 0x080fe20000410000 */
[----:B-1----:R-:W-:Y:S01]  /*c8d0*/  FADD.FTZ R3, R14, R3 ;  /* 0x000000030e037221 */ /* 0x002fe20000010000 */
[-C--:B------:R-:W-:Y:S01]  /*c8e0*/  FMUL.FTZ R86, R86, R10.reuse ;  /* 0x0000000a56567220 */ /* 0x080fe20000410000 */
[----:B------:R-:W-:Y:S01]  /*c8f0*/  FMUL.FTZ R87, R87, R10 ;  /* 0x0000000a57577220 */ /* 0x000fe20000410000 */
        /* <DEDUP_REMOVED lines=10> */
[----:B------:R0:W-:Y:S01]  /*c9a0*/  STSM.16.M88.4 [R19+0x26800], R152 ;  /* 0x0268009813007844 */ /* 0x0001e20000000200 */
[-C--:B------:R-:W-:Y:S01]  /*c9b0*/  FMUL.FTZ R99, R99, R10.reuse ;  /* 0x0000000a63637220 */ /* 0x080fe20000410000 */
[-C--:B------:R-:W-:Y:S01]  /*c9c0*/  FMUL.FTZ R102, R102, R10.reuse ;  /* 0x0000000a66667220 */ /* 0x080fe20000410000 */
[-C--:B------:R-:W-:Y:S01]  /*c9d0*/  FMUL.FTZ R103, R103, R10.reuse ;  /* 0x0000000a67677220 */ /* 0x080fe20000410000 */
[----:B------:R0:W-:Y:S01]  /*c9e0*/  STSM.16.M88.4 [R184], R156 ;  /* 0x0000009cb8007844 */ /* 0x0001e20000000200 */
        /* <DEDUP_REMOVED lines=37> */
[----:B------:R-:W-:-:S04]  /*cc40*/  FMUL.FTZ R151, R151, R10 ;  /* 0x0000000a97977220 */ /* 0x000fc80000410000 */
[----:B------:R-:W3:Y:S01]  /*cc50*/  MUFU.EX2 R15, R15 ;  /* 0x0000000f000f7308 */ /* 0x000ee20000000800 */
[----:B----4-:R-:W-:Y:S01]  /*cc60*/  FADD.FTZ R4, R166, R4 ;  /* 0x00000004a6047221 */ /* 0x010fe20000010000 */
[----:B------:R-:W-:-:S03]  /*cc70*/  F2FP.F16.F32.PACK_AB R166, R181, R166 ;  /* 0x000000a6b5a6723e */ /* 0x000fc600000000ff */
[----:B------:R-:W-:Y:S01]  /*cc80*/  FADD.FTZ R4, R181, R4 ;  /* 0x00000004b5047221 */ /* 0x000fe20000010000 */
[----:B-1----:R-:W-:Y:S01]  /*cc90*/  FADD.FTZ R12, R167, R12 ;  /* 0x0000000ca70c7221 */ /* 0x002fe20000010000 */
[----:B---3--:R-:W-:-:S03]  /*cca0*/  F2FP.F16.F32.PACK_AB R167, R15, R167 ;  /* 0x000000a70fa7723e */ /* 0x008fc600000000ff */
[----:B------:R-:W-:Y:S02]  /*ccb0*/  FADD.FTZ R3, R15, R12 ;  /* 0x0000000c0f037221 */ /* 0x000fe40000010000 */
[----:B------:R0:W-:Y:S01]  /*ccc0*/  STSM.16.M88.4 [R23], R164 ;  /* 0x000000a417007844 */ /* 0x0001e20000000200 */
[----:B------:R-:W-:Y:S05]  /*ccd0*/  @!P0 BRA `(.L_x_5342) ;  /* 0x0000000000048947 */ /* 0x000fea0003800000 */
[----:B------:R-:W-:Y:S01]  /*cce0*/  BPT.TRAP 0x1 ;  /* 0x000000040000795c */ /* 0x000fe20000300000 */
.L_x_5342:
[----:B------:R1:W3:Y:S01]  /*ccf0*/  SYNCS.PHASECHK.TRANS64.TRYWAIT P2, [UR26+0x28c50], R8 ;  /* 0x028c5008ff0075a7 */ /* 0x0002e2000804015a */
[----:B------:R-:W-:Y:S05]  /*cd00*/  @!P0 BRA `(.L_x_5343) ;  /* 0x0000000000048947 */ /* 0x000fea0003800000 */
[----:B------:R-:W-:Y:S01]  /*cd10*/  BPT.TRAP 0x1 ;  /* 0x000000040000795c */ /* 0x000fe20000300000 */
.L_x_5343:
[----:B---3--:R-:W-:Y:S05]  /*cd20*/  @P2 BRA `(.L_x_5344) ;  /* 0x0000000000082947 */ /* 0x008fea0003800000 */
[----:B------:R-:W3:Y:S02]  /*cd30*/  SYNCS.PHASECHK.TRANS64.TRYWAIT P2, [UR26+0x28c50], R8 ;  /* 0x028c5008ff0075a7 */ /* 0x000ee4000804015a */
[----:B---3--:R-:W-:Y:S05]  /*cd40*/  @!P2 BRA `(.L_x_5345) ;  /* 0x000000d80050a947 */ /* 0x008fea0003800000 */
.L_x_5344:
[----:B------:R-:W-:Y:S01]  /*cd50*/  ULEA UR11, UR37, UR50, 0xc ;  /* 0x00000032250b7291 */ /* 0x000fe2000f8e603f */
[----:B------:R-:W-:Y:S01]  /*cd60*/  WARPGROUP.ARRIVE ;  /* 0x00000000000079c5 */ /* 0x000fe20000000000 */
[----:B------:R-:W-:Y:S01]  /*cd70*/  UMOV UR7, 0x40000040 ;  /* 0x4000004000077882 */ /* 0x000fe20000000000 */
[----:B------:R-:W-:Y:S01]  /*cd80*/  UISETP.GT.AND UP1, UPT, UR20, UR48, UPT ;  /* 0x000000301400728c */ /* 0x000fe2000bf24270 */
[----:B---3--:R-:W-:Y:S01]  /*cd90*/  @!P1 VIADD R9, R9, 0x28c60 ;  /* 0x00028c6009099836 */ /* 0x008fe20000000000 */
        /* <DEDUP_REMOVED lines=37> */
.L_x_5329:
[----:B01----:R-:W0:Y:S01]  /*cff0*/  SHFL.BFLY PT, R7, R4, 0x2, 0x1f ;  /* 0x0c401f0004077f89 */ /* 0x003e2200000e0000 */
[----:B------:R-:W-:Y:S08]  /*d000*/  BAR.ARV 0x8, 0x100 ;  /* 0x0204000000007b1d */ /* 0x000ff00000002000 */
[----:B------:R-:W-:Y:S01]  /*d010*/  BAR.SYNC.DEFER_BLOCKING 0xf, 0x100 ;  /* 0x03c4000000007b1d */ /* 0x000fe20000010000 */
[----:B------:R-:W-:Y:S01]  /*d020*/  ISETP.NE.AND P0, PT, R17, RZ, PT ;  /* 0x000000ff1100720c */ /* 0x000fe20003f05270 */
[----:B------:R-:W-:Y:S01]  /*d030*/  IMAD.U32 R11, RZ, RZ, UR37 ;  /* 0x00000025ff0b7e24 */ /* 0x000fe2000f8e00ff */
[----:B------:R-:W-:Y:S01]  /*d040*/  UIADD3 UR37, UR37, 0x1, URZ ;  /* 0x0000000125257890 */ /* 0x000fe2000fffe03f */
[----:B------:R-:W-:Y:S01]  /*d050*/  IMAD.MOV.U32 R12, RZ, RZ, -0x800000 ;  /* 0xff800000ff0c7424 */ /* 0x000fe200078e00ff */
[----:B------:R-:W-:-:S02]  /*d060*/  UIADD3 UR39, UR39, 0x1, URZ ;  /* 0x0000000127277890 */ /* 0x000fc4000fffe03f */
[----:B------:R-:W-:Y:S01]  /*d070*/  UISETP.NE.AND UP0, UPT, UR37, 0x2, UPT ;  /* 0x000000022500788c */ /* 0x000fe2000bf05270 */
[----:B------:R-:W2:Y:S03]  /*d080*/  SHFL.BFLY PT, R0, R3, 0x2, 0x1f ;  /* 0x0c401f0003007f89 */ /* 0x000ea600000e0000 */
[----:B------:R-:W-:Y:S01]  /*d090*/  USEL UR4, URZ, 0x1, UP0 ;  /* 0x000000013f047887 */ /* 0x000fe20008000000 */
[----:B0-----:R-:W-:Y:S01]  /*d0a0*/  FADD.FTZ R7, R7, R4 ;  /* 0x0000000407077221 */ /* 0x001fe20000010000 */
[----:B------:R-:W-:Y:S01]  /*d0b0*/  USEL UR37, UR37, URZ, UP0 ;  /* 0x0000003f25257287 */ /* 0x000fe20008000000 */
[----:B------:R-:W-:Y:S01]  /*d0c0*/  @!P0 IMAD R4, R11, 0x40, R16 ;  /* 0x000000400b048824 */ /* 0x000fe200078e0210 */
[----:B------:R-:W-:Y:S01]  /*d0d0*/  ULOP3.LUT UR38, UR38, UR4, URZ, 0x3c, !UPT ;  /* 0x0000000426267292 */ /* 0x000fe2000f8e3c3f */
[----:B--2---:R-:W-:Y:S01]  /*d0e0*/  FADD.FTZ R8, R0, R3 ;  /* 0x0000000300087221 */ /* 0x004fe20000010000 */
[----:B------:R-:W-:Y:S01]  /*d0f0*/  IMAD.MOV.U32 R3, RZ, RZ, RZ ;  /* 0x000000ffff037224 */ /* 0x000fe200078e00ff */
[----:B------:R-:W0:Y:S04]  /*d100*/  SHFL.BFLY PT, R0, R7, 0x1, 0x1f ;  /* 0x0c201f0007007f89 */ /* 0x000e2800000e0000 */
[----:B---3--:R-:W1:Y:S01]  /*d110*/  SHFL.BFLY PT, R9, R8, 0x1, 0x1f ;  /* 0x0c201f0008097f89 */ /* 0x008e6200000e0000 */
[----:B0-----:R-:W-:Y:S01]  /*d120*/  FADD.FTZ R10, R7, R0 ;  /* 0x00000000070a7221 */ /* 0x001fe20000010000 */
[----:B------:R-:W-:-:S02]  /*d130*/  IMAD.MOV.U32 R0, RZ, RZ, RZ ;  /* 0x000000ffff007224 */ /* 0x000fc400078e00ff */
[----:B-1----:R-:W-:Y:S02]  /*d140*/  FADD.FTZ R9, R8, R9 ;  /* 0x0000000908097221 */ /* 0x002fe40000010000 */
[----:B------:R-:W-:Y:S02]  /*d150*/  FSETP.NE.FTZ.AND P1, PT, R10, RZ, PT ;  /* 0x000000ff0a00720b */ /* 0x000fe40003f35000 */
[----:B------:R-:W-:Y:S02]  /*d160*/  @!P0 LEA R8, R4, UR46, 0x2 ;  /* 0x0000002e04088c11 */ /* 0x000fe4000f8e10ff */
[----:B------:R-:W-:-:S09]  /*d170*/  FSETP.NE.FTZ.AND P2, PT, R9, RZ, PT ;  /* 0x000000ff0900720b */ /* 0x000fd20003f55000 */
[----:B------:R-:W0:Y:S08]  /*d180*/  @P1 MUFU.RCP R3, R10 ;  /* 0x0000000a00031308 */ /* 0x000e300000001000 */
[----:B------:R-:W1:Y:S08]  /*d190*/  @P2 MUFU.RCP R0, R9 ;  /* 0x0000000900002308 */ /* 0x000e700000001000 */
[----:B------:R-:W2:Y:S01]  /*d1a0*/  @P1 MUFU.LG2 R7, R10 ;  /* 0x0000000a00071308 */ /* 0x000ea20000000c00 */
[----:B0-----:R-:W-:Y:S01]  /*d1b0*/  @!P0 STS [R8+0x28800], R3 ;  /* 0x0288000308008388 */ /* 0x001fe20000000800 */
[-C--:B------:R-:W-:Y:S01]  /*d1c0*/  FMUL.FTZ R24, R24, R3.reuse ;  /* 0x0000000318187220 */ /* 0x080fe20000410000 */
[-C--:B------:R-:W-:Y:S01]  /*d1d0*/  FMUL.FTZ R25, R25, R3.reuse ;  /* 0x0000000319197220 */ /* 0x080fe20000410000 */
[-C--:B------:R-:W-:Y:S01]  /*d1e0*/  FMUL.FTZ R28, R28, R3.reuse ;  /* 0x000000031c1c7220 */ /* 0x080fe20000410000 */
[-C--:B------:R-:W-:Y:S01]  /*d1f0*/  FMUL.FTZ R29, R29, R3.reuse ;  /* 0x000000031d1d7220 */ /* 0x080fe20000410000 */
[-C--:B------:R-:W-:Y:S01]  /*d200*/  FMUL.FTZ R32, R32, R3.reuse ;  /* 0x0000000320207220 */ /* 0x080fe20000410000 */
[-C--:B------:R-:W-:Y:S01]  /*d210*/  FMUL.FTZ R33, R33, R3.reuse ;  /* 0x0000000321217220 */ /* 0x080fe20000410000 */
[----:B------:R0:W3:Y:S01]  /*d220*/  @P2 MUFU.LG2 R4, R9 ;  /* 0x0000000900042308 */ /* 0x0000e20000000c00 */
[----:B-1----:R1:W-:Y:S01]  /*d230*/  @!P0 STS [R8+0x28820], R0 ;  /* 0x0288200008008388 */ /* 0x0023e20000000800 */
        /* <DEDUP_REMOVED lines=8> */
[----:B--2---:R-:W-:Y:S01]  /*d2c0*/  @P1 FMUL.FTZ R7, R7, 0.69314718246459960938 ;  /* 0x3f31721807071820 */ /* 0x004fe20000410000 */
[----:B-1----:R-:W-:Y:S02]  /*d2d0*/  IMAD.U32 R8, RZ, RZ, UR10 ;  /* 0x0000000aff087e24 */ /* 0x002fe4000f8e00ff */
[-C--:B------:R-:W-:Y:S01]  /*d2e0*/  FMUL.FTZ R49, R49, R3.reuse ;  /* 0x0000000331317220 */ /* 0x080fe20000410000 */
[----:B------:R-:W-:Y:S01]  /*d2f0*/  @P1 FMUL.FTZ R9, R9, 0.69314718246459960938 ;  /* 0x3f31721809091820 */ /* 0x000fe20000410000 */
[-C--:B------:R-:W-:Y:S01]  /*d300*/  FMUL.FTZ R52, R52, R3.reuse ;  /* 0x0000000334347220 */ /* 0x080fe20000410000 */
[----:B------:R-:W-:Y:S01]  /*d310*/  @P2 FMUL.FTZ R8, R8, 0.69314718246459960938 ;  /* 0x3f31721808082820 */ /* 0x000fe20000410000 */
[-C--:B------:R-:W-:Y:S01]  /*d320*/  FMUL.FTZ R53, R53, R3.reuse ;  /* 0x0000000335357220 */ /* 0x080fe20000410000 */
[----:B---3--:R-:W-:Y:S01]  /*d330*/  @P2 FMUL.FTZ R4, R4, 0.69314718246459960938 ;  /* 0x3f31721804042820 */ /* 0x008fe20000410000 */
        /* <DEDUP_REMOVED lines=117> */
.L_x_5261:
[----:B------:R-:W0:Y:S08]  /*da90*/  S2UR UR4, SR_CgaCtaId ;  /* 0x00000000000479c3 */ /* 0x000e300000008800 */
[----:B------:R-:W-:Y:S01]  /*daa0*/  BAR.SYNC.DEFER_BLOCKING 0x5, 0x180 ;  /* 0x0146000000007b1d */ /* 0x000fe20000010000 */
[----:B------:R-:W-:-:S05]  /*dab0*/  USHF.R.U32.HI UR9, URZ, 0x10, UR45 ;  /* 0x000000103f097899 */ /* 0x000fca000801162d */
        /* <DEDUP_REMOVED lines=12> */
[----:B------:R-:W-:Y:S01]  /*db80*/  ULDC.64 UR14, c[0x0][0xc00] ;  /* 0x00030000000e7ab9 */ /* 0x000fe20000000a00 */
[----:B------:R-:W-:Y:S01]  /*db90*/  F2FP.F16.F32.PACK_AB R5, R27, R26 ;  /* 0x0000001a1b05723e */ /* 0x000fe200000000ff */
[----:B------:R-:W-:Y:S01]  /*dba0*/  ULDC.64 UR12, c[0x0][0xc00] ;  /* 0x00030000000c7ab9 */ /* 0x000fe20000000a00 */
[----:B------:R-:W-:Y:S01]  /*dbb0*/  F2FP.F16.F32.PACK_AB R8, R33, R32 ;  /* 0x000000202108723e */ /* 0x000fe200000000ff */
[----:B------:R-:W-:Y:S01]  /*dbc0*/  UIMAD.WIDE UR12, UR43, 0x4, UR12 ;  /* 0x000000042b0c78a5 */ /* 0x000fe2000f8e020c */
[----:B------:R-:W-:Y:S02]  /*dbd0*/  F2FP.F16.F32.PACK_AB R10, R37, R36 ;  /* 0x00000024250a723e */ /* 0x000fe400000000ff */
[----:B------:R-:W-:Y:S01]  /*dbe0*/  F2FP.F16.F32.PACK_AB R11, R39, R38 ;  /* 0x00000026270b723e */ /* 0x000fe200000000ff */
[----:B------:R-:W-:Y:S01]  /*dbf0*/  UMOV UR10, UR46 ;  /* 0x0000002e000a7c82 */ /* 0x000fe20008000000 */
[----:B0-----:R-:W-:Y:S01]  /*dc00*/  UMOV UR11, UR4 ;  /* 0x00000004000b7c82 */ /* 0x001fe20008000000 */
[----:B------:R-:W-:Y:S01]  /*dc10*/  ULDC UR4, c[0x0][0xad4] ;  /* 0x0002b50000047ab9 */ /* 0x000fe20000000800 */
[----:B------:R-:W-:-:S02]  /*dc20*/  IMAD.U32 R14, RZ, RZ, UR10 ;  /* 0x0000000aff0e7e24 */ /* 0x000fc4000f8e00ff */
[----:B------:R-:W-:Y:S01]  /*dc30*/  IMAD.U32 R15, RZ, RZ, UR11 ;  /* 0x0000000bff0f7e24 */ /* 0x000fe2000f8e00ff */
[----:B------:R-:W-:Y:S02]  /*dc40*/  ULDC.64 UR10, c[0x0][0xc08] ;  /* 0x00030200000a7ab9 */ /* 0x000fe40000000a00 */
[----:B------:R-:W-:-:S04]  /*dc50*/  UISETP.NE.U32.AND UP0, UPT, UR10, URZ, UPT ;  /* 0x0000003f0a00728c */ /* 0x000fc8000bf05070 */
[----:B------:R-:W-:-:S11]  /*dc60*/  UISETP.NE.AND.EX UP0, UPT, UR11, URZ, UPT, UP0 ;  /* 0x0000003f0b00728c */ /* 0x000fd6000bf05300 */
[----:B------:R-:W-:Y:S02]  /*dc70*/  @UP0 ULDC.64 UR10, c[0x0][0xc08] ;  /* 0x00030200000a0ab9 */ /* 0x000fe40000000a00 */
[----:B------:R-:W-:Y:S01]  /*dc80*/  @UP0 UIMAD.WIDE UR10, UR43, 0x4, UR10 ;  /* 0x000000042b0a08a5 */ /* 0x000fe2000f8e020a */
[----:B------:R-:W-:Y:S01]  /*dc90*/  BAR.SYNC.DEFER_BLOCKING 0x1, 0x100 ;  /* 0x0044000000007b1d */ /* 0x000fe20000010000 */
        /* <DEDUP_REMOVED lines=12> */
[--C-:B0-----:R-:W-:Y:S01]  /*dd60*/  IMAD.X R5, RZ, RZ, R21.reuse, P0 ;  /* 0x000000ffff057224 */ /* 0x101fe200000e0615 */
[----:B------:R-:W-:Y:S02]  /*dd70*/  LOP3.LUT R4, R0, R9, RZ, 0x3c, !PT ;  /* 0x0000000900047212 */ /* 0x000fe400078e3cff */
[----:B----4-:R-:W-:Y:S02]  /*dd80*/  IADD3 R153, P0, R20, 0x40, RZ ;  /* 0x0000004014997810 */ /* 0x010fe40007f1e0ff */
[----:B------:R-:W-:Y:S02]  /*dd90*/  MOV R0, R4 ;  /* 0x0000000400007202 */ /* 0x000fe40000000f00 */
[----:B------:R-:W-:Y:S01]  /*dda0*/  LOP3.LUT R4, R153, 0x380, RZ, 0xc0, !PT ;  /* 0x0000038099047812 */ /* 0x000fe200078ec0ff */
[----:B------:R-:W-:Y:S01]  /*ddb0*/  IMAD.X R7, RZ, RZ, R21, P0 ;  /* 0x000000ffff077224 */ /* 0x000fe200000e0615 */
[----:B------:R-:W-:-:S02]  /*ddc0*/  F2FP.F16.F32.PACK_AB R9, R35, R34 ;  /* 0x000000222309723e */ /* 0x000fc400000000ff */
[----:B------:R-:W-:Y:S02]  /*ddd0*/  SHF.R.U64 R4, R4, 0x3, RZ ;  /* 0x0000000304047819 */ /* 0x000fe400000012ff */
[----:B------:R-:W-:Y:S01]  /*dde0*/  F2FP.F16.F32.PACK_AB R5, R43, R42 ;  /* 0x0000002a2b05723e */ /* 0x000fe200000000ff */
[----:B------:R0:W-:Y:S01]  /*ddf0*/  STSM.16.M88.4 [R0], R8 ;  /* 0x0000000800007844 */ /* 0x0001e20000000200 */
[----:B------:R-:W-:Y:S02]  /*de00*/  LOP3.LUT R6, R4, R153, RZ, 0x3c, !PT ;  /* 0x0000009904067212 */ /* 0x000fe400078e3cff */
[----:B------:R-:W-:Y:S02]  /*de10*/  IADD3 R153, P0, R20, 0x60, RZ ;  /* 0x0000006014997810 */ /* 0x000fe40007f1e0ff */
[----:B------:R-:W-:Y:S02]  /*de20*/  MOV R13, R6 ;  /* 0x00000006000d7202 */ /* 0x000fe40000000f00 */
[----:B------:R-:W-:-:S02]  /*de30*/  F2FP.F16.F32.PACK_AB R4, R41, R40 ;  /* 0x000000282904723e */ /* 0x000fc400000000ff */
[----:B------:R-:W-:Y:S02]  /*de40*/  F2FP.F16.F32.PACK_AB R6, R45, R44 ;  /* 0x0000002c2d06723e */ /* 0x000fe400000000ff */
[----:B------:R-:W-:Y:S02]  /*de50*/  F2FP.F16.F32.PACK_AB R7, R47, R46 ;  /* 0x0000002e2f07723e */ /* 0x000fe400000000ff */
[----:B0-----:R-:W-:-:S03]  /*de60*/  LOP3.LUT R0, R153, 0x380, RZ, 0xc0, !PT ;  /* 0x0000038099007812 */ /* 0x001fc600078ec0ff */
[----:B------:R0:W-:Y:S01]  /*de70*/  STSM.16.M88.4 [R13], R4 ;  /* 0x000000040d007844 */ /* 0x0001e20000000200 */
[----:B------:R-:W-:Y:S02]  /*de80*/  F2FP.F16.F32.PACK_AB R8, R49, R48 ;  /* 0x000000303108723e */ /* 0x000fe400000000ff */
[----:B------:R-:W-:Y:S02]  /*de90*/  SHF.R.U64 R0, R0, 0x3, RZ ;  /* 0x0000000300007819 */ /* 0x000fe400000012ff */
[----:B------:R-:W-:Y:S02]  /*dea0*/  F2FP.F16.F32.PACK_AB R9, R51, R50 ;  /* 0x000000323309723e */ /* 0x000fe400000000ff */
[----:B------:R-:W-:Y:S02]  /*deb0*/  F2FP.F16.F32.PACK_AB R10, R53, R52 ;  /* 0x00000034350a723e */ /* 0x000fe400000000ff */
[----:B------:R-:W-:Y:S01]  /*dec0*/  F2FP.F16.F32.PACK_AB R11, R55, R54 ;  /* 0x00000036370b723e */ /* 0x000fe200000000ff */
[----:B0-----:R-:W-:Y:S01]  /*ded0*/  IMAD.X R5, RZ, RZ, R21, P0 ;  /* 0x000000ffff057224 */ /* 0x001fe200000e0615 */
[----:B------:R-:W-:-:S02]  /*dee0*/  LOP3.LUT R4, R0, R153, RZ, 0x3c, !PT ;  /* 0x0000009900047212 */ /* 0x000fc400078e3cff */
[----:B------:R-:W-:Y:S02]  /*def0*/  IADD3 R153, P0, R20, 0x2000, RZ ;  /* 0x0000200014997810 */ /* 0x000fe40007f1e0ff */
[----:B------:R-:W-:Y:S02]  /*df00*/  MOV R0, R4 ;  /* 0x0000000400007202 */ /* 0x000fe40000000f00 */
[----:B------:R-:W-:Y:S01]  /*df10*/  LOP3.LUT R4, R153, 0x380, RZ, 0xc0, !PT ;  /* 0x0000038099047812 */ /* 0x000fe200078ec0ff */
[----:B------:R-:W-:Y:S01]  /*df20*/  IMAD.X R7, RZ, RZ, R21, P0 ;  /* 0x000000ffff077224 */ /* 0x000fe200000e0615 */
[----:B------:R-:W-:Y:S01]  /*df30*/  F2FP.F16.F32.PACK_AB R5, R59, R58 ;  /* 0x0000003a3b05723e */ /* 0x000fe200000000ff */
[----:B------:R0:W-:Y:S01]  /*df40*/  STSM.16.M88.4 [R0], R8 ;  /* 0x0000000800007844 */ /* 0x0001e20000000200 */
[----:B------:R-:W-:-:S04]  /*df50*/  SHF.R.U64 R4, R4, 0x3, RZ ;  /* 0x0000000304047819 */ /* 0x000fc800000012ff */
[----:B------:R-:W-:Y:S02]  /*df60*/  LOP3.LUT R6, R4, R153, RZ, 0x3c, !PT ;  /* 0x0000009904067212 */ /* 0x000fe400078e3cff */
[----:B------:R-:W-:Y:S02]  /*df70*/  IADD3 R153, P0, R20, 0x2020, RZ ;  /* 0x0000202014997810 */ /* 0x000fe40007f1e0ff */
[----:B------:R-:W-:Y:S02]  /*df80*/  MOV R13, R6 ;  /* 0x00000006000d7202 */ /* 0x000fe40000000f00 */
[----:B------:R-:W-:Y:S02]  /*df90*/  F2FP.F16.F32.PACK_AB R4, R57, R56 ;  /* 0x000000383904723e */ /* 0x000fe400000000ff */
[----:B------:R-:W-:Y:S02]  /*dfa0*/  F2FP.F16.F32.PACK_AB R6, R61, R60 ;  /* 0x0000003c3d06723e */ /* 0x000fe400000000ff */
[----:B------:R-:W-:-:S02]  /*dfb0*/  F2FP.F16.F32.PACK_AB R7, R63, R62 ;  /* 0x0000003e3f07723e */ /* 0x000fc400000000ff */
[----:B0-----:R-:W-:Y:S02]  /*dfc0*/  LOP3.LUT R0, R153, 0x380, RZ, 0xc0, !PT ;  /* 0x0000038099007812 */ /* 0x001fe400078ec0ff */
[----:B------:R-:W-:Y:S01]  /*dfd0*/  F2FP.F16.F32.PACK_AB R8, R65, R64 ;  /* 0x000000404108723e */ /* 0x000fe200000000ff */
[----:B------:R0:W-:Y:S01]  /*dfe0*/  STSM.16.M88.4 [R13], R4 ;  /* 0x000000040d007844 */ /* 0x0001e20000000200 */
        /* <DEDUP_REMOVED lines=94> */
[C---:B------:R-:W-:Y:S02]  /*e5d0*/  IADD3 R153, P1, R20.reuse, 0x6040, RZ ;  /* 0x0000604014997810 */ /* 0x040fe40007f3e0ff */
[----:B------:R-:W-:Y:S02]  /*e5e0*/  IADD3 R7, P0, R20, 0x6060, RZ ;  /* 0x0000606014077810 */ /* 0x000fe40007f1e0ff */
[----:B------:R-:W-:Y:S01]  /*e5f0*/  MOV R0, R4 ;  /* 0x0000000400007202 */ /* 0x000fe20000000f00 */
[--C-:B------:R-:W-:Y:S01]  /*e600*/  IMAD.X R5, RZ, RZ, R21.reuse, P1 ;  /* 0x000000ffff057224 */ /* 0x100fe200008e0615 */
[----:B------:R-:W-:Y:S01]  /*e610*/  LOP3.LUT R4, R153, 0x380, RZ, 0xc0, !PT ;  /* 0x0000038099047812 */ /* 0x000fe200078ec0ff */
[----:B------:R-:W-:Y:S01]  /*e620*/  IMAD.X R21, RZ, RZ, R21, P0 ;  /* 0x000000ffff157224 */ /* 0x000fe200000e0615 */
[----:B------:R-:W-:Y:S01]  /*e630*/  LOP3.LUT R6, R7, 0x380, RZ, 0xc0, !PT ;  /* 0x0000038007067812 */ /* 0x000fe200078ec0ff */
[----:B------:R0:W-:Y:S01]  /*e640*/  STSM.16.M88.4 [R0], R8 ;  /* 0x0000000800007844 */ /* 0x0001e20000000200 */
[----:B------:R-:W-:-:S02]  /*e650*/  SHF.R.U64 R4, R4, 0x3, RZ ;  /* 0x0000000304047819 */ /* 0x000fc400000012ff */
[----:B------:R-:W-:Y:S02]  /*e660*/  SHF.R.U64 R6, R6, 0x3, RZ ;  /* 0x0000000306067819 */ /* 0x000fe400000012ff */
[----:B------:R-:W-:Y:S02]  /*e670*/  LOP3.LUT R4, R4, R153, RZ, 0x3c, !PT ;  /* 0x0000009904047212 */ /* 0x000fe400078e3cff */
[----:B------:R-:W-:Y:S02]  /*e680*/  LOP3.LUT R20, R6, R7, RZ, 0x3c, !PT ;  /* 0x0000000706147212 */ /* 0x000fe400078e3cff */
[----:B------:R-:W-:Y:S02]  /*e690*/  F2FP.F16.F32.PACK_AB R6, R141, R140 ;  /* 0x0000008c8d06723e */ /* 0x000fe400000000ff */
[----:B------:R-:W-:Y:S02]  /*e6a0*/  F2FP.F16.F32.PACK_AB R7, R143, R142 ;  /* 0x0000008e8f07723e */ /* 0x000fe400000000ff */
[----:B------:R-:W-:-:S02]  /*e6b0*/  MOV R20, R20 ;  /* 0x0000001400147202 */ /* 0x000fc40000000f00 */
[----:B------:R-:W-:Y:S02]  /*e6c0*/  PLOP3.LUT P1, PT, PT, PT, UP0, 0x80, 0x0 ;  /* 0x000000000000781c */ /* 0x000fe40003f2f008 */
[----:B0-----:R-:W-:Y:S02]  /*e6d0*/  MOV R0, R4 ;  /* 0x0000000400007202 */ /* 0x001fe40000000f00 */
[----:B------:R-:W-:Y:S02]  /*e6e0*/  F2FP.F16.F32.PACK_AB R4, R137, R136 ;  /* 0x000000888904723e */ /* 0x000fe400000000ff */
[----:B------:R-:W-:Y:S02]  /*e6f0*/  F2FP.F16.F32.PACK_AB R5, R139, R138 ;  /* 0x0000008a8b05723e */ /* 0x000fe400000000ff */
[----:B------:R-:W-:Y:S02]  /*e700*/  F2FP.F16.F32.PACK_AB R8, R145, R144 ;  /* 0x000000909108723e */ /* 0x000fe400000000ff */
[----:B------:R-:W-:Y:S01]  /*e710*/  F2FP.F16.F32.PACK_AB R9, R147, R146 ;  /* 0x000000929309723e */ /* 0x000fe200000000ff */
[----:B------:R0:W-:Y:S01]  /*e720*/  STSM.16.M88.4 [R0], R4 ;  /* 0x0000000400007844 */ /* 0x0001e20000000200 */
[----:B------:R-:W-:-:S02]  /*e730*/  F2FP.F16.F32.PACK_AB R10, R149, R148 ;  /* 0x00000094950a723e */ /* 0x000fc400000000ff */
[----:B------:R-:W-:Y:S02]  /*e740*/  F2FP.F16.F32.PACK_AB R11, R151, R150 ;  /* 0x00000096970b723e */ /* 0x000fe400000000ff */
[----:B------:R-:W-:-:S03]  /*e750*/  ISETP.NE.U32.AND P0, PT, RZ, UR14, PT ;  /* 0x0000000eff007c0c */ /* 0x000fc6000bf05070 */
[----:B------:R1:W-:Y:S01]  /*e760*/  STSM.16.M88.4 [R20], R8 ;  /* 0x0000000814007844 */ /* 0x0003e20000000200 */
[----:B------:R-:W-:Y:S01]  /*e770*/  BAR.SYNC.DEFER_BLOCKING 0x1, 0x100 ;  /* 0x0044000000007b1d */ /* 0x000fe20000010000 */
[----:B------:R-:W-:Y:S01]  /*e780*/  ISETP.NE.AND.EX P0, PT, RZ, UR15, PT, P0 ;  /* 0x0000000fff007c0c */ /* 0x000fe2000bf05300 */
[----:B0-----:R-:W-:Y:S02]  /*e790*/  IMAD.U32 R4, RZ, RZ, UR10 ;  /* 0x0000000aff047e24 */ /* 0x001fe4000f8e00ff */
[----:B------:R-:W-:-:S05]  /*e7a0*/  IMAD.U32 R5, RZ, RZ, UR11 ;  /* 0x0000000bff057e24 */ /* 0x000fca000f8e00ff */
[----:B------:R0:W2:Y:S02]  /*e7b0*/  @P1 LDG.E R6, desc[UR40][R4.64] ;  /* 0x0000002804061981 */ /* 0x0000a4000c1e1900 */
[----:B0-----:R-:W-:Y:S02]  /*e7c0*/  IMAD.U32 R4, RZ, RZ, UR12 ;  /* 0x0000000cff047e24 */ /* 0x001fe4000f8e00ff */
[----:B------:R-:W-:-:S05]  /*e7d0*/  IMAD.U32 R5, RZ, RZ, UR13 ;  /* 0x0000000dff057e24 */ /* 0x000fca000f8e00ff */
[----:B------:R1:W5:Y:S01]  /*e7e0*/  @P0 LDG.E R0, desc[UR40][R4.64] ;  /* 0x0000002804000981 */ /* 0x000362000c1e1900 */
[----:B------:R-:W-:Y:S01]  /*e7f0*/  UISETP.NE.AND UP0, UPT, UR9, URZ, UPT ;  /* 0x0000003f0900728c */ /* 0x000fe2000bf05270 */
[----:B------:R-:W-:Y:S01]  /*e800*/  ULDC UR8, c[0x0][0xa88] ;  /* 0x0002a20000087ab9 */ /* 0x000fe20000000800 */
[----:B------:R-:W-:Y:S02]  /*e810*/  ULOP3.LUT UR45, UR45, 0xff, URZ, 0xc0, !UPT ;  /* 0x000000ff2d2d7892 */ /* 0x000fe4000f8ec03f */
[----:B------:R-:W-:Y:S01]  /*e820*/  USEL UR10, UR9, UR4, UP0 ;  /* 0x00000004090a7287 */ /* 0x000fe20008000000 */
[----:B--2---:R-:W-:Y:S01]  /*e830*/  @P1 R2UR UR8, R6 ;  /* 0x00000000060812ca */ /* 0x004fe200000e0000 */
[----:B-1----:R-:W-:-:S14]  /*e840*/  @P1 BRA `(.L_x_5349) ;  /* 0x0000000000281947 */ /* 0x002fdc0003800000 */
[----:B------:R-:W-:Y:S05]  /*e850*/  @!P0 BRA `(.L_x_5349) ;  /* 0x0000000000248947 */ /* 0x000fea0003800000 */
[----:B------:R-:W-:Y:S02]  /*e860*/  IMAD.U32 R4, RZ, RZ, UR12 ;  /* 0x0000000cff047e24 */ /* 0x000fe4000f8e00ff */
[----:B------:R-:W-:Y:S02]  /*e870*/  IMAD.U32 R6, RZ, RZ, UR12 ;  /* 0x0000000cff067e24 */ /* 0x000fe4000f8e00ff */
[----:B------:R-:W-:Y:S02]  /*e880*/  IMAD.U32 R5, RZ, RZ, UR13 ;  /* 0x0000000dff057e24 */ /* 0x000fe4000f8e00ff */
[----:B------:R-:W-:-:S03]  /*e890*/  IMAD.U32 R7, RZ, RZ, UR13 ;  /* 0x0000000dff077e24 */ /* 0x000fc6000f8e00ff */
[----:B------:R-:W2:Y:S04]  /*e8a0*/  LDG.E R4, desc[UR40][R4.64] ;  /* 0x0000002804047981 */ /* 0x000ea8000c1e1900 */
[----:B------:R-:W3:Y:S01]  /*e8b0*/  LDG.E R6, desc[UR40][R6.64+0x4] ;  /* 0x0000042806067981 */ /* 0x000ee2000c1e1900 */
[----:B--2---:R-:W-:Y:S02]  /*e8c0*/  R2UR UR4, R4 ;  /* 0x00000000040472ca */ /* 0x004fe400000e0000 */
[----:B---3--:R-:W-:-:S13]  /*e8d0*/  R2UR UR8, R6 ;  /* 0x00000000060872ca */ /* 0x008fda00000e0000 */
[----:B------:R-:W-:-:S12]  /*e8e0*/  UIADD3 UR8, -UR4, UR8, URZ ;  /* 0x0000000804087290 */ /* 0x000fd8000fffe13f */
.L_x_5349:
        /* <DEDUP_REMOVED lines=14> */
[----:B------:R-:W-:Y:S01]  /*e9d0*/  VIADD R9, R186, UR42 ;  /* 0x0000002aba097c36 */ /* 0x000fe20008000000 */
[----:B------:R-:W-:Y:S01]  /*e9e0*/  UMOV UR20, 0x9b8 ;  /* 0x000009b800147882 */ /* 0x000fe20000000000 */
[----:B------:R-:W-:Y:S01]  /*e9f0*/  UISETP.NE.U32.AND UP0, UPT, UR14, URZ, UPT ;  /* 0x0000003f0e00728c */ /* 0x000fe2000bf05070 */
[----:B------:R-:W-:Y:S01]  /*ea00*/  VIADD R20, R16, UR42 ;  /* 0x0000002a10147c36 */ /* 0x000fe20008000000 */
[----:B------:R-:W-:Y:S01]  /*ea10*/  USEL UR20, UR20, 0x978, UP1 ;  /* 0x0000097814147887 */ /* 0x000fe20008800000 */
[----:B------:R-:W-:Y:S01]  /*ea20*/  IMAD.MOV.U32 R5, RZ, RZ, R9 ;  /* 0x000000ffff057224 */ /* 0x000fe200078e0009 */
[----:B------:R-:W-:Y:S02]  /*ea30*/  UISETP.NE.AND.EX UP0, UPT, UR15, URZ, UPT, UP0 ;  /* 0x0000003f0f00728c */ /* 0x000fe4000bf05300 */
[----:B------:R-:W-:-:S02]  /*ea40*/  USEL UR16, UR45, URZ, UP1 ;  /* 0x0000003f2d107287 */ /* 0x000fc40008800000 */
[----:B------:R-:W-:Y:S02]  /*ea50*/  USEL UR18, UR43, URZ, !UP0 ;  /* 0x0000003f2b127287 */ /* 0x000fe4000c000000 */
[----:B------:R-:W-:-:S04]  /*ea60*/  USHF.R.S32.HI UR17, URZ, 0x1f, UR43 ;  /* 0x0000001f3f117899 */ /* 0x000fc8000801142b */
[----:B------:R-:W-:Y:S01]  /*ea70*/  ULDC.64 UR14, c[0x0][UR20+0x228] ;  /* 0x00008a00140e7abb */ /* 0x000fe20008000a00 */
[----:B------:R-:W-:Y:S01]  /*ea80*/  ULDC.64 UR10, c[0x0][UR20+0x220] ;  /* 0x00008800140a7abb */ /* 0x000fe20008000a00 */
[----:B------:R-:W-:Y:S02]  /*ea90*/  UIMAD.WIDE.U32 UR22, UR14, UR16, URZ ;  /* 0x000000100e1672a5 */ /* 0x000fe4000f8e003f */
[----:B------:R-:W-:Y:S01]  /*eaa0*/  UIMAD UR21, UR15, UR16, URZ ;  /* 0x000000100f1572a4 */ /* 0x000fe2000f8e023f */
[----:B0-----:R-:W-:Y:S01]  /*eab0*/  ISETP.NE.AND P0, PT, R0, 0x1, PT ;  /* 0x000000010000780c */ /* 0x001fe20003f05270 */
[----:B------:R-:W-:Y:S01]  /*eac0*/  UIMAD.WIDE.U32 UR14, UR10, UR18, URZ ;  /* 0x000000120a0e72a5 */ /* 0x000fe2000f8e003f */
[----:B------:R-:W-:Y:S01]  /*ead0*/  ULDC.64 UR12, c[0x0][UR20+0x218] ;  /* 0x00008600140c7abb */ /* 0x000fe20008000a00 */
[----:B------:R-:W-:Y:S02]  /*eae0*/  USEL UR19, UR17, URZ, !UP0 ;  /* 0x0000003f11137287 */ /* 0x000fe4000c000000 */
[----:B------:R-:W-:-:S02]  /*eaf0*/  UIMAD UR18, UR11, UR18, URZ ;  /* 0x000000120b1272a4 */ /* 0x000fc4000f8e023f */
[----:B------:R-:W-:Y:S02]  /*eb00*/  UIMAD.WIDE.U32 UR16, UR12, UR44, URZ ;  /* 0x0000002c0c1072a5 */ /* 0x000fe4000f8e003f */
[----:B------:R-:W-:Y:S02]  /*eb10*/  UIMAD UR12, UR13, UR44, URZ ;  /* 0x0000002c0d0c72a4 */ /* 0x000fe4000f8e023f */
[----:B------:R-:W-:Y:S02]  /*eb20*/  UIMAD UR18, UR10, UR19, UR18 ;  /* 0x000000130a1272a4 */ /* 0x000fe4000f8e0212 */
[----:B------:R-:W0:Y:S01]  /*eb30*/  @P0 LDC R4, c[0x0][0xbec] ;  /* 0x0002fb00ff040b82 */ /* 0x000e220000000800 */
[----:B------:R-:W-:Y:S02]  /*eb40*/  UIADD3 UR21, UR23, UR21, URZ ;  /* 0x0000001517157290 */ /* 0x000fe4000fffe03f */
[----:B------:R-:W-:Y:S02]  /*eb50*/  UIADD3 UR10, UR17, UR12, URZ ;  /* 0x0000000c110a7290 */ /* 0x000fe4000fffe03f */
[----:B------:R-:W-:-:S02]  /*eb60*/  UIADD3 UR16, UP0, UP2, UR14, UR16, UR4 ;  /* 0x000000100e107290 */ /* 0x000fc4000fa1e004 */
[----:B------:R-:W-:Y:S01]  /*eb70*/  UIADD3 UR12, UR15, UR18, URZ ;  /* 0x000000120f0c7290 */ /* 0x000fe2000fffe03f */
[----:B------:R-:W1:Y:S01]  /*eb80*/  @P0 LDC R7, c[0x0][0xbf0] ;  /* 0x0002fc00ff070b82 */ /* 0x000e620000000800 */
[----:B------:R-:W-:Y:S02]  /*eb90*/  IMAD.U32 R6, RZ, RZ, UR21 ;  /* 0x00000015ff067e24 */ /* 0x000fe4000f8e00ff */
[----:B------:R-:W-:-:S03]  /*eba0*/  UIADD3.X UR12, UR12, UR10, UR24, UP0, UP2 ;  /* 0x0000000a0c0c7290 */ /* 0x000fc600087e4418 */
[----:B------:R-:W-:Y:S01]  /*ebb0*/  ULDC.64 UR10, c[0x0][UR20+0x210] ;  /* 0x00008400140a7abb */ /* 0x000fe20008000a00 */
[----:B0-----:R-:W-:-:S05]  /*ebc0*/  @P0 IMAD.HI.U32 R4, R9, R4, RZ ;  /* 0x0000000409040227 */ /* 0x001fca00078e00ff */
[----:B-1----:R-:W-:Y:S01]  /*ebd0*/  @P0 SHF.R.U32.HI R5, RZ, R7, R4 ;  /* 0x00000007ff050219 */ /* 0x002fe20000011604 */
[----:B------:R-:W-:-:S04]  /*ebe0*/  IMAD.U32 R4, RZ, RZ, UR22 ;  /* 0x00000016ff047e24 */ /* 0x000fc8000f8e00ff */
[--C-:B------:R-:W-:Y:S01]  /*ebf0*/  IMAD.MOV R7, RZ, RZ, -R5.reuse ;  /* 0x000000ffff077224 */ /* 0x100fe200078e0a05 */
[----:B------:R-:W-:Y:S02]  /*ec00*/  IADD3 R4, P0, P2, R5, UR16, R4 ;  /* 0x0000001005047c10 */ /* 0x000fe4000fa1e004 */
[----:B------:R-:W-:Y:S01]  /*ec10*/  SHF.R.S32.HI R5, RZ, 0x1f, R5 ;  /* 0x0000001fff057819 */ /* 0x000fe20000011405 */
[----:B------:R-:W-:-:S03]  /*ec20*/  IMAD R7, R0, R7, R9 ;  /* 0x0000000700077224 */ /* 0x000fc600078e0209 */
        /* <DEDUP_REMOVED lines=9> */
[----:B------:R-:W-:Y:S02]  /*ecc0*/  IMAD.IADD R5, R5, 0x1, R9 ;  /* 0x0000000105057824 */ /* 0x000fe400078e0209 */
[----:B------:R-:W-:Y:S03]  /*ecd0*/  SHFL.IDX PT, R6, R8, 0x1, 0x1c1f ;  /* 0x003c1f0008067f89 */ /* 0x000fe600000e0000 */
[----:B------:R-:W-:Y:S02]  /*ece0*/  LEA.HI.X R10, R4, UR13, R5, 0x2, P0 ;  /* 0x0000000d040a7c11 */ /* 0x000fe400080f1405 */
[----:B------:R-:W-:Y:S04]  /*ecf0*/  SHFL.IDX PT, R4, R8, RZ, 0x1c1f ;  /* 0x001c1fff08047589 */ /* 0x000fe800000e0000 */
[----:B------:R-:W0:Y:S04]  /*ed00*/  SHFL.IDX PT, R5, R10, RZ, 0x1c1f ;  /* 0x001c1fff0a057589 */ /* 0x000e2800000e0000 */
[----:B------:R-:W1:Y:S01]  /*ed10*/  SHFL.IDX PT, R7, R10, 0x1, 0x1c1f ;  /* 0x003c1f000a077f89 */ /* 0x000e6200000e0000 */
[----:B--2---:R-:W-:-:S02]  /*ed20*/  IMAD.MOV R9, RZ, RZ, -R11 ;  /* 0x000000ffff097224 */ /* 0x004fc400078e0a0b */
[----:B------:R-:W-:Y:S02]  /*ed30*/  IMAD R11, R0, UR8, RZ ;  /* 0x00000008000b7c24 */ /* 0x000fe4000f8e02ff */
[----:B------:R-:W-:Y:S01]  /*ed40*/  VIADD R0, R20, 0x8 ;  /* 0x0000000814007836 */ /* 0x000fe20000000000 */
[----:B------:R-:W-:-:S04]  /*ed50*/  ISETP.NE.AND P0, PT, R2, R9, PT ;  /* 0x000000090200720c */ /* 0x000fc80003f05270 */
[-C--:B------:R-:W-:Y:S02]  /*ed60*/  ISETP.GE.OR P2, PT, R20, R11.reuse, P0 ;  /* 0x0000000b1400720c */ /* 0x080fe40000746670 */
[----:B------:R-:W-:-:S11]  /*ed70*/  ISETP.GE.OR P0, PT, R0, R11, P0 ;  /* 0x0000000b0000720c */ /* 0x000fd60000706670 */
[----:B0-----:R0:W-:Y:S04]  /*ed80*/  @!P2 ST.E desc[UR40][R4.64], R3 ;  /* 0x000000030400a985 */ /* 0x0011e8000c101928 */
[----:B-1----:R0:W-:Y:S02]  /*ed90*/  @!P0 ST.E desc[UR40][R6.64], R12 ;  /* 0x0000000c06008985 */ /* 0x0021e4000c101928 */
.L_x_5350:
[----:B------:R-:W-:Y:S05]  /*eda0*/  @P1 BRA `(.L_x_5351) ;  /* 0x0000001000481947 */ /* 0x000fea0003800000 */
[----:B0-----:R-:W-:Y:S01]  /*edb0*/  IMAD R3, R224, 0x40, R185 ;  /* 0x00000040e0037824 */ /* 0x001fe200078e02b9 */
[----:B------:R-:W0:Y:S01]  /*edc0*/  LDC R81, c[0x0][0xbe8] ;  /* 0x0002fa00ff517b82 */ /* 0x000e220000000800 */
[----:B------:R-:W-:Y:S01]  /*edd0*/  ULDC UR16, c[0x0][0xac8] ;  /* 0x0002b20000107ab9 */ /* 0x000fe20000000800 */
[----:B------:R-:W-:Y:S01]  /*ede0*/  ULDC.64 UR14, c[0x0][0xaa0] ;  /* 0x0002a800000e7ab9 */ /* 0x000fe20000000a00 */
[----:B------:R-:W-:-:S03]  /*edf0*/  IMAD.WIDE R14, R3, 0x2, R14 ;  /* 0x00000002030e7825 */ /* 0x000fc600078e020e */
[C---:B------:R-:W-:Y:S02]  /*ee00*/  IADD3 R41, P2, R14.reuse, 0x7000, RZ ;  /* 0x000070000e297810 */ /* 0x040fe40007f5e0ff */
[----:B------:R-:W-:Y:S02]  /*ee10*/  IADD3 R9, P3, R14, 0x1000, RZ ;  /* 0x000010000e097810 */ /* 0x000fe40007f7e0ff */
[----:B------:R-:W-:Y:S02]  /*ee20*/  LOP3.LUT R40, R41, 0x380, RZ, 0xc0, !PT ;  /* 0x0000038029287812 */ /* 0x000fe400078ec0ff */
[----:B------:R-:W-:Y:S02]  /*ee30*/  LOP3.LUT R8, R9, 0x380, RZ, 0xc0, !PT ;  /* 0x0000038009087812 */ /* 0x000fe400078ec0ff */
[----:B------:R-:W-:Y:S02]  /*ee40*/  SHF.R.U64 R40, R40, 0x3, RZ ;  /* 0x0000000328287819 */ /* 0x000fe400000012ff */
[----:B------:R-:W-:-:S02]  /*ee50*/  SHF.R.U64 R8, R8, 0x3, RZ ;  /* 0x0000000308087819 */ /* 0x000fc400000012ff */
[----:B------:R-:W-:Y:S02]  /*ee60*/  IADD3 R33, P0, R14, 0x5000, RZ ;  /* 0x000050000e217810 */ /* 0x000fe40007f1e0ff */
[----:B------:R-:W-:Y:S01]  /*ee70*/  LOP3.LUT R40, R40, R41, RZ, 0x3c, !PT ;  /* 0x0000002928287212 */ /* 0x000fe200078e3cff */
[--C-:B------:R-:W-:Y:S01]  /*ee80*/  IMAD.X R41, RZ, RZ, R15.reuse, P2 ;  /* 0x000000ffff297224 */ /* 0x100fe200010e060f */
[----:B------:R-:W-:Y:S01]  /*ee90*/  LOP3.LUT R8, R8, R9, RZ, 0x3c, !PT ;  /* 0x0000000908087212 */ /* 0x000fe200078e3cff */
[----:B------:R-:W-:Y:S01]  /*eea0*/  IMAD.X R9, RZ, RZ, R15, P3 ;  /* 0x000000ffff097224 */ /* 0x000fe200018e060f */
[C---:B------:R-:W-:Y:S02]  /*eeb0*/  IADD3 R69, P2, R14.reuse, 0xe000, RZ ;  /* 0x0000e0000e457810 */ /* 0x040fe40007f5e0ff */
[----:B------:R-:W-:Y:S01]  /*eec0*/  LOP3.LUT R32, R33, 0x380, RZ, 0xc0, !PT ;  /* 0x0000038021207812 */ /* 0x000fe200078ec0ff */
[----:B------:R-:W-:Y:S01]  /*eed0*/  UIMAD UR12, UR24, UR14, URZ ;  /* 0x0000000e180c72a4 */ /* 0x000fe2000f8e023f */
[C---:B------:R-:W-:Y:S01]  /*eee0*/  IADD3 R45, P3, R14.reuse, 0x8000, RZ ;  /* 0x000080000e2d7810 */ /* 0x040fe20007f7e0ff */
[C---:B------:R-:W-:Y:S01]  /*eef0*/  VIADD R99, R185.reuse, 0x80 ;  /* 0x00000080b9637836 */ /* 0x040fe20000000000 */
[----:B------:R-:W-:Y:S01]  /*ef00*/  IADD3 R37, P1, R14, 0x6000, RZ ;  /* 0x000060000e257810 */ /* 0x000fe20007f3e0ff */
[----:B------:R-:W-:Y:S01]  /*ef10*/  VIADD R97, R185, 0xc0 ;  /* 0x000000c0b9617836 */ /* 0x000fe20000000000 */
[----:B------:R-:W-:Y:S01]  /*ef20*/  LOP3.LUT R68, R69, 0x380, RZ, 0xc0, !PT ;  /* 0x0000038045447812 */ /* 0x000fe200078ec0ff */
[----:B------:R-:W-:Y:S01]  /*ef30*/  UIMAD.WIDE.U32 UR10, UR4, UR14, URZ ;  /* 0x0000000e040a72a5 */ /* 0x000fe2000f8e003f */
[----:B------:R-:W-:Y:S01]  /*ef40*/  SHF.R.U64 R32, R32, 0x3, RZ ;  /* 0x0000000320207819 */ /* 0x000fe200000012ff */
[----:B------:R-:W-:Y:S01]  /*ef50*/  VIADD R101, R185, 0x100 ;  /* 0x00000100b9657836 */ /* 0x000fe20000000000 */
[----:B------:R-:W-:Y:S01]  /*ef60*/  LOP3.LUT R44, R45, 0x380, RZ, 0xc0, !PT ;  /* 0x000003802d2c7812 */ /* 0x000fe200078ec0ff */
[----:B------:R-:W-:Y:S01]  /*ef70*/  VIADD R91, R185, 0x140 ;  /* 0x00000140b95b7836 */ /* 0x000fe20000000000 */
[----:B------:R-:W-:Y:S01]  /*ef80*/  LOP3.LUT R36, R37, 0x380, RZ, 0xc0, !PT ;  /* 0x0000038025247812 */ /* 0x000fe200078ec0ff */
[----:B------:R-:W5:Y:S01]  /*ef90*/  LD.E.128 R8, desc[UR40][R8.64] ;  /* 0x0000002808087980 */ /* 0x000f62000c101d00 */
[----:B------:R-:W-:-:S02]  /*efa0*/  SHF.R.U64 R68, R68, 0x3, RZ ;  /* 0x0000000344447819 */ /* 0x000fc400000012ff */
[----:B------:R-:W-:Y:S01]  /*efb0*/  LOP3.LUT R32, R32, R33, RZ, 0x3c, !PT ;  /* 0x0000002120207212 */ /* 0x000fe200078e3cff */
[--C-:B------:R-:W-:Y:S01]  /*efc0*/  IMAD.X R33, RZ, RZ, R15.reuse, P0 ;  /* 0x000000ffff217224 */ /* 0x100fe200000e060f */
[----:B------:R-:W-:Y:S01]  /*efd0*/  SHF.R.U64 R44, R44, 0x3, RZ ;  /* 0x000000032c2c7819 */ /* 0x000fe200000012ff */
[----:B------:R-:W5:Y:S01]  /*efe0*/  LD.E.128 R40, desc[UR40][R40.64] ;  /* 0x0000002828287980 */ /* 0x000f62000c101d00 */
[----:B------:R-:W-:Y:S02]  /*eff0*/  SHF.R.U64 R36, R36, 0x3, RZ ;  /* 0x0000000324247819 */ /* 0x000fe400000012ff */
[----:B------:R-:W-:Y:S01]  /*f000*/  IADD3 R61, P0, R14, 0xc000, RZ ;  /* 0x0000c0000e3d7810 */ /* 0x000fe20007f1e0ff */
[----:B------:R-:W-:Y:S01]  /*f010*/  UIMAD UR12, UR4, UR15, UR12 ;  /* 0x0000000f040c72a4 */ /* 0x000fe2000f8e020c */
[----:B------:R-:W-:Y:S01]  /*f020*/  LOP3.LUT R68, R68, R69, RZ, 0x3c, !PT ;  /* 0x0000004544447212 */ /* 0x000fe200078e3cff */
[--C-:B------:R-:W-:Y:S01]  /*f030*/  IMAD.X R69, RZ, RZ, R15.reuse, P2 ;  /* 0x000000ffff457224 */ /* 0x100fe200010e060f */
[----:B------:R-:W-:Y:S01]  /*f040*/  LOP3.LUT R44, R44, R45, RZ, 0x3c, !PT ;  /* 0x0000002d2c2c7212 */ /* 0x000fe200078e3cff */
[--C-:B------:R-:W-:Y:S01]  /*f050*/  IMAD.X R45, RZ, RZ, R15.reuse, P3 ;  /* 0x000000ffff2d7224 */ /* 0x100fe200018e060f */
[----:B0-----:R-:W-:Y:S01]  /*f060*/  ISETP.NE.AND P2, PT, R81, 0x1, PT ;  /* 0x000000015100780c */ /* 0x001fe20003f45270 */
[----:B------:R-:W5:Y:S01]  /*f070*/  LD.E.128 R32, desc[UR40][R32.64] ;  /* 0x0000002820207980 */ /* 0x000f62000c101d00 */
[----:B------:R-:W-:Y:S01]  /*f080*/  LOP3.LUT R36, R36, R37, RZ, 0x3c, !PT ;  /* 0x0000002524247212 */ /* 0x000fe200078e3cff */
[----:B------:R-:W-:Y:S01]  /*f090*/  IMAD.X R37, RZ, RZ, R15, P1 ;  /* 0x000000ffff257224 */ /* 0x000fe200008e060f */
[----:B------:R-:W-:-:S02]  /*f0a0*/  LOP3.LUT R60, R61, 0x380, RZ, 0xc0, !PT ;  /* 0x000003803d3c7812 */ /* 0x000fc400078ec0ff */
[C---:B------:R-:W-:Y:S02]  /*f0b0*/  IADD3 R13, P4, R14.reuse, 0x2000, RZ ;  /* 0x000020000e0d7810 */ /* 0x040fe40007f9e0ff */
[C---:B------:R-:W-:Y:S02]  /*f0c0*/  IADD3 R25, P5, R14.reuse, 0x3000, RZ ;  /* 0x000030000e197810 */ /* 0x040fe40007fbe0ff */
[C---:B------:R-:W-:Y:S01]  /*f0d0*/  IADD3 R29, P6, R14.reuse, 0x4000, RZ ;  /* 0x000040000e1d7810 */ /* 0x040fe20007fde0ff */
[----:B------:R-:W-:Y:S01]  /*f0e0*/  UIADD3 UR11, UR11, UR12, URZ ;  /* 0x0000000c0b0b7290 */ /* 0x000fe2000fffe03f */
[C---:B------:R-:W-:Y:S01]  /*f0f0*/  IADD3 R3, P3, R14.reuse, 0xf000, RZ ;  /* 0x0000f0000e037810 */ /* 0x040fe20007f7e0ff */
[----:B------:R-:W0:Y:S01]  /*f100*/  @P2 LDC R21, c[0x0][0xbec] ;  /* 0x0002fb00ff152b82 */ /* 0x000e220000000800 */
[----:B------:R-:W-:Y:S01]  /*f110*/  IADD3 R65, P1, R14, 0xd000, RZ ;  /* 0x0000d0000e417810 */ /* 0x000fe20007f3e0ff */
[----:B------:R-:W-:Y:S01]  /*f120*/  ULDC.64 UR12, c[0x0][0xae8] ;  /* 0x0002ba00000c7ab9 */ /* 0x000fe20000000a00 */
[----:B------:R-:W-:Y:S01]  /*f130*/  SHF.R.U64 R60, R60, 0x3, RZ ;  /* 0x000000033c3c7819 */ /* 0x000fe200000012ff */
[----:B------:R-:W-:Y:S01]  /*f140*/  USHF.R.S32.HI UR4, URZ, 0x1f, UR9 ;  /* 0x0000001f3f047899 */ /* 0x000fe20008011409 */
[----:B------:R-:W-:Y:S01]  /*f150*/  LOP3.LUT R0, R3, 0x380, RZ, 0xc0, !PT ;  /* 0x0000038003007812 */ /* 0x000fe200078ec0ff */
[--C-:B------:R-:W-:Y:S01]  /*f160*/  IMAD.X R73, RZ, RZ, R15.reuse, P3 ;  /* 0x000000ffff497224 */ /* 0x100fe200018e060f */
[----:B------:R-:W-:Y:S01]  /*f170*/  LOP3.LUT R64, R65, 0x380, RZ, 0xc0, !PT ;  /* 0x0000038041407812 */ /* 0x000fe200078ec0ff */
[----:B------:R-:W1:Y:S01]  /*f180*/  @P2 LDC R77, c[0x0][0xbf0] ;  /* 0x0002fc00ff4d2b82 */ /* 0x000e620000000800 */
[----:B------:R-:W-:Y:S01]  /*f190*/  LOP3.LUT R60, R60, R61, RZ, 0x3c, !PT ;  /* 0x0000003d3c3c7212 */ /* 0x000fe200078e3cff */
[----:B------:R-:W-:Y:S01]  /*f1a0*/  IMAD.X R61, RZ, RZ, R15, P0 ;  /* 0x000000ffff3d7224 */ /* 0x000fe200000e060f */
[----:B------:R-:W-:Y:S01]  /*f1b0*/  SHF.R.U64 R0, R0, 0x3, RZ ;  /* 0x0000000300007819 */ /* 0x000fe200000012ff */
[----:B------:R-:W5:Y:S01]  /*f1c0*/  LD.E.128 R36, desc[UR40][R36.64] ;  /* 0x0000002824247980 */ /* 0x000f62000c101d00 */
[----:B------:R-:W-:-:S02]  /*f1d0*/  SHF.R.U64 R64, R64, 0x3, RZ ;  /* 0x0000000340407819 */ /* 0x000fc400000012ff */
[----:B------:R-:W-:Y:S01]  /*f1e0*/  ISETP.GE.AND P0, PT, R192, UR16, PT ;  /* 0x00000010c0007c0c */ /* 0x000fe2000bf06270 */
[----:B------:R-:W5:Y:S01]  /*f1f0*/  LD.E.128 R44, desc[UR40][R44.64] ;  /* 0x000000282c2c7980 */ /* 0x000f62000c101d00 */
[----:B------:R-:W-:Y:S02]  /*f200*/  LOP3.LUT R72, R0, R3, RZ, 0x3c, !PT ;  /* 0x0000000300487212 */ /* 0x000fe400078e3cff */
[----:B------:R-:W-:Y:S01]  /*f210*/  LOP3.LUT R64, R64, R65, RZ, 0x3c, !PT ;  /* 0x0000004140407212 */ /* 0x000fe200078e3cff */
[----:B------:R-:W-:Y:S01]  /*f220*/  IMAD.X R65, RZ, RZ, R15, P1 ;  /* 0x000000ffff417224 */ /* 0x000fe200008e060f */
[----:B------:R-:W-:Y:S01]  /*f230*/  SEL R3, RZ, 0xffffffff, P0 ;  /* 0xffffffffff037807 */ /* 0x000fe20000000000 */
[----:B------:R-:W5:Y:S01]  /*f240*/  LD.E.128 R68, desc[UR40][R68.64] ;  /* 0x0000002844447980 */ /* 0x000f62000c101d00 */
[----:B------:R-:W-:Y:S02]  /*f250*/  ISETP.GE.AND P1, PT, R185, UR16, PT ;  /* 0x00000010b9007c0c */ /* 0x000fe4000bf26270 */
[----:B------:R-:W-:Y:S01]  /*f260*/  LOP3.LUT R12, R13, 0x380, RZ, 0xc0, !PT ;  /* 0x000003800d0c7812 */ /* 0x000fe200078ec0ff */
[----:B------:R-:W-:Y:S01]  /*f270*/  IMAD.SHL.U32 R3, R3, 0x2, RZ ;  /* 0x0000000203037824 */ /* 0x000fe200078e00ff */
[----:B------:R-:W-:-:S02]  /*f280*/  SEL R0, RZ, 0x1, P1 ;  /* 0x00000001ff007807 */ /* 0x000fc40000800000 */
[----:B------:R-:W-:Y:S02]  /*f290*/  LOP3.LUT R24, R25, 0x380, RZ, 0xc0, !PT ;  /* 0x0000038019187812 */ /* 0x000fe400078ec0ff */
[----:B------:R-:W-:Y:S01]  /*f2a0*/  LOP3.LUT R28, R29, 0x380, RZ, 0xc0, !PT ;  /* 0x000003801d1c7812 */ /* 0x000fe200078ec0ff */
[----:B------:R-:W-:Y:S01]  /*f2b0*/  UIMAD.WIDE.U32 UR10, UR44, UR12, UR10 ;  /* 0x0000000c2c0a72a5 */ /* 0x000fe2000f8e000a */
[----:B------:R-:W-:Y:S01]  /*f2c0*/  LOP3.LUT R3, R3, 0x2, R0, 0xe2, !PT ;  /* 0x0000000203037812 */ /* 0x000fe200078ee200 */
[----:B------:R-:W-:Y:S01]  /*f2d0*/  IMAD R0, R187, 0x20, R224 ;  /* 0x00000020bb007824 */ /* 0x000fe200078e02e0 */
[----:B------:R-:W-:Y:S01]  /*f2e0*/  ISETP.GE.AND P1, PT, R99, UR16, PT ;  /* 0x0000001063007c0c */ /* 0x000fe2000bf26270 */
[----:B------:R-:W5:Y:S01]  /*f2f0*/  LD.E.128 R60, desc[UR40][R60.64] ;  /* 0x000000283c3c7980 */ /* 0x000f62000c101d00 */
[----:B------:R-:W-:Y:S01]  /*f300*/  ISETP.GE.AND P0, PT, R97, UR16, PT ;  /* 0x0000001061007c0c */ /* 0x000fe2000bf06270 */
[----:B------:R-:W-:Y:S01]  /*f310*/  VIADD R80, R0, UR42 ;  /* 0x0000002a00507c36 */ /* 0x000fe20008000000 */
[----:B------:R-:W-:Y:S01]  /*f320*/  SHF.R.U64 R12, R12, 0x3, RZ ;  /* 0x000000030c0c7819 */ /* 0x000fe200000012ff */
[----:B------:R-:W5:Y:S01]  /*f330*/  LD.E.128 R64, desc[UR40][R64.64] ;  /* 0x0000002840407980 */ /* 0x000f62000c101d00 */
[----:B------:R-:W-:-:S02]  /*f340*/  SHF.R.U64 R24, R24, 0x3, RZ ;  /* 0x0000000318187819 */ /* 0x000fc400000012ff */
[----:B------:R-:W-:Y:S01]  /*f350*/  SHF.R.U64 R28, R28, 0x3, RZ ;  /* 0x000000031c1c7819 */ /* 0x000fe200000012ff */
[----:B------:R-:W5:Y:S01]  /*f360*/  LD.E.128 R72, desc[UR40][R72.64] ;  /* 0x0000002848487980 */ /* 0x000f62000c101d00 */
[----:B------:R-:W-:Y:S02]  /*f370*/  SEL R20, RZ, 0xffffffff, P1 ;  /* 0xffffffffff147807 */ /* 0x000fe40000800000 */
[----:B------:R-:W-:Y:S01]  /*f380*/  SEL R0, RZ, 0xffffffff, P0 ;  /* 0xffffffffff007807 */ /* 0x000fe20000000000 */
[----:B------:R-:W-:Y:S01]  /*f390*/  UIMAD UR11, UR44, UR13, UR11 ;  /* 0x0000000d2c0b72a4 */ /* 0x000fe2000f8e020b */
[----:B------:R-:W-:Y:S01]  /*f3a0*/  LOP3.LUT R12, R12, R13, RZ, 0x3c, !PT ;  /* 0x0000000d0c0c7212 */ /* 0x000fe200078e3cff */
[--C-:B------:R-:W-:Y:S01]  /*f3b0*/  IMAD.X R13, RZ, RZ, R15.reuse, P4 ;  /* 0x000000ffff0d7224 */ /* 0x100fe200020e060f */
[----:B------:R-:W-:Y:S01]  /*f3c0*/  LOP3.LUT R24, R24, R25, RZ, 0x3c, !PT ;  /* 0x0000001918187212 */ /* 0x000fe200078e3cff */
[--C-:B------:R-:W-:Y:S01]  /*f3d0*/  IMAD.X R25, RZ, RZ, R15.reuse, P5 ;  /* 0x000000ffff197224 */ /* 0x100fe200028e060f */
[----:B------:R-:W-:Y:S01]  /*f3e0*/  LOP3.LUT R28, R28, R29, RZ, 0x3c, !PT ;  /* 0x0000001d1c1c7212 */ /* 0x000fe200078e3cff */
[----:B------:R-:W-:Y:S01]  /*f3f0*/  IMAD.X R29, RZ, RZ, R15, P6 ;  /* 0x000000ffff1d7224 */ /* 0x000fe200030e060f */
[----:B------:R-:W-:Y:S01]  /*f400*/  IADD3 R49, P4, R14, 0x9000, RZ ;  /* 0x000090000e317810 */ /* 0x000fe20007f9e0ff */
[----:B------:R-:W-:Y:S01]  /*f410*/  IMAD.SHL.U32 R20, R20, 0x4, RZ ;  /* 0x0000000414147824 */ /* 0x000fe200078e00ff */
[C---:B------:R-:W-:Y:S01]  /*f420*/  IADD3 R53, P5, R14.reuse, 0xa000, RZ ;  /* 0x0000a0000e357810 */ /* 0x040fe20007fbe0ff */
[----:B------:R-:W-:Y:S01]  /*f430*/  ULDC.64 UR12, c[0x0][0xaf0] ;  /* 0x0002bc00000c7ab9 */ /* 0x000fe20000000a00 */
[----:B------:R-:W-:Y:S01]  /*f440*/  IADD3 R57, P6, R14, 0xb000, RZ ;  /* 0x0000b0000e397810 */ /* 0x000fe20007fde0ff */
[----:B------:R-:W-:Y:S01]  /*f450*/  IMAD.SHL.U32 R79, R0, 0x8, RZ ;  /* 0x00000008004f7824 */ /* 0x000fe200078e00ff */
[----:B------:R-:W-:Y:S01]  /*f460*/  UIMAD UR4, UR4, UR12, URZ ;  /* 0x0000000c040472a4 */ /* 0x000fe2000f8e023f */
[----:B0-----:R-:W-:Y:S01]  /*f470*/  @P2 IMAD.HI.U32 R0, R80, R21, RZ ;  /* 0x0000001550002227 */ /* 0x001fe200078e00ff */
[----:B------:R-:W-:Y:S01]  /*f480*/  LOP3.LUT R48, R49, 0x380, RZ, 0xc0, !PT ;  /* 0x0000038031307812 */ /* 0x000fe200078ec0ff */
[----:B------:R-:W5:Y:S01]  /*f490*/  LD.E.128 R24, desc[UR40][R24.64] ;  /* 0x0000002818187980 */ /* 0x000f62000c101d00 */
[----:B------:R-:W-:-:S02]  /*f4a0*/  LOP3.LUT R52, R53, 0x380, RZ, 0xc0, !PT ;  /* 0x0000038035347812 */ /* 0x000fc400078ec0ff */
[----:B------:R-:W-:Y:S01]  /*f4b0*/  LOP3.LUT R56, R57, 0x380, RZ, 0xc0, !PT ;  /* 0x0000038039387812 */ /* 0x000fe200078ec0ff */
[----:B------:R-:W5:Y:S01]  /*f4c0*/  LD.E.128 R28, desc[UR40][R28.64] ;  /* 0x000000281c1c7980 */ /* 0x000f62000c101d00 */
[----:B------:R-:W-:Y:S02]  /*f4d0*/  LOP3.LUT R5, R14, 0x380, RZ, 0xc0, !PT ;  /* 0x000003800e057812 */ /* 0x000fe400078ec0ff */
[----:B------:R-:W-:Y:S01]  /*f4e0*/  LOP3.LUT R76, R20, 0x4, R3, 0xe2, !PT ;  /* 0x00000004144c7812 */ /* 0x000fe200078ee203 */
[----:B------:R-:W-:Y:S01]  /*f4f0*/  IMAD.MOV.U32 R3, RZ, RZ, R80 ;  /* 0x000000ffff037224 */ /* 0x000fe200078e0050 */
[----:B------:R-:W-:Y:S01]  /*f500*/  UIMAD UR4, UR9, UR13, UR4 ;  /* 0x0000000d090472a4 */ /* 0x000fe2000f8e0204 */
[----:B-1----:R-:W-:Y:S01]  /*f510*/  @P2 SHF.R.U32.HI R3, RZ, R77, R0 ;  /* 0x0000004dff032219 */ /* 0x002fe20000011600 */
[----:B------:R-:W-:Y:S01]  /*f520*/  UIMAD.WIDE.U32 UR10, UR9, UR12, UR10 ;  /* 0x0000000c090a72a5 */ /* 0x000fe2000f8e000a */
[----:B------:R-:W-:Y:S02]  /*f530*/  SHF.R.U64 R48, R48, 0x3, RZ ;  /* 0x0000000330307819 */ /* 0x000fe400000012ff */
[----:B------:R-:W-:-:S02]  /*f540*/  SHF.R.U64 R52, R52, 0x3, RZ ;  /* 0x0000000334347819 */ /* 0x000fc400000012ff */
[----:B------:R-:W-:Y:S02]  /*f550*/  SHF.R.U64 R56, R56, 0x3, RZ ;  /* 0x0000000338387819 */ /* 0x000fe400000012ff */
[----:B------:R-:W-:Y:S01]  /*f560*/  SHF.R.U64 R5, R5, 0x3, RZ ;  /* 0x0000000305057819 */ /* 0x000fe200000012ff */
[----:B------:R-:W-:Y:S01]  /*f570*/  UIADD3 UR4, UR11, UR4, URZ ;  /* 0x000000040b047290 */ /* 0x000fe2000fffe03f */
[----:B------:R-:W-:Y:S02]  /*f580*/  ISETP.GE.AND P0, PT, R101, UR16, PT ;  /* 0x0000001065007c0c */ /* 0x000fe4000bf06270 */
[--C-:B------:R-:W-:Y:S01]  /*f590*/  SHF.R.S32.HI R77, RZ, 0x1f, R3.reuse ;  /* 0x0000001fff4d7819 */ /* 0x100fe20000011403 */
[----:B------:R-:W-:Y:S01]  /*f5a0*/  IMAD.U32 R20, RZ, RZ, UR10 ;  /* 0x0000000aff147e24 */ /* 0x000fe2000f8e00ff */
[----:B------:R-:W-:Y:S01]  /*f5b0*/  LOP3.LUT R76, R79, 0x8, R76, 0xe2, !PT ;  /* 0x000000084f4c7812 */ /* 0x000fe200078ee24c */
[----:B------:R-:W-:Y:S01]  /*f5c0*/  IMAD.U32 R21, RZ, RZ, UR11 ;  /* 0x0000000bff157e24 */ /* 0x000fe2000f8e00ff */
        /* <DEDUP_REMOVED lines=8> */
[----:B------:R-:W-:Y:S01]  /*f650*/  ULDC.64 UR10, c[0x0][0xae0] ;  /* 0x0002b800000a7ab9 */ /* 0x000fe20000000a00 */
[----:B------:R-:W-:Y:S01]  /*f660*/  IMAD.MOV.U32 R5, RZ, RZ, R15 ;  /* 0x000000ffff057224 */ /* 0x000fe200078e000f */
[----:B------:R-:W-:Y:S01]  /*f670*/  SEL R0, RZ, 0xffffffff, P0 ;  /* 0xffffffffff007807 */ /* 0x000fe20000000000 */
[----:B------:R-:W-:Y:S01]  /*f680*/  IMAD R78, R77, UR10, RZ ;  /* 0x0000000a4d4e7c24 */ /* 0x000fe2000f8e02ff */
[----:B------:R-:W-:Y:S01]  /*f690*/  ISETP.GE.AND P0, PT, R91, UR16, PT ;  /* 0x000000105b007c0c */ /* 0x000fe2000bf06270 */
[----:B------:R-:W-:Y:S01]  /*f6a0*/  IMAD.U32 R21, RZ, RZ, UR4 ;  /* 0x00000004ff157e24 */ /* 0x000fe2000f8e00ff */
[----:B------:R-:W5:Y:S01]  /*f6b0*/  LD.E.128 R12, desc[UR40][R12.64] ;  /* 0x000000280c0c7980 */ /* 0x000f62000c101d00 */
[----:B------:R-:W-:-:S02]  /*f6c0*/  IMAD R77, R81, R79, R80 ;  /* 0x0000004f514d7224 */ /* 0x000fc400078e0250 */
[----:B------:R-:W-:Y:S01]  /*f6d0*/  IMAD.SHL.U32 R83, R0, 0x10, RZ ;  /* 0x0000001000537824 */ /* 0x000fe200078e00ff */
[----:B------:R-:W5:Y:S01]  /*f6e0*/  LD.E.128 R4, desc[UR40][R4.64] ;  /* 0x0000002804047980 */ /* 0x000f62000c101d00 */
[C---:B------:R-:W-:Y:S01]  /*f6f0*/  IMAD R79, R3.reuse, UR11, R78 ;  /* 0x0000000b034f7c24 */ /* 0x040fe2000f8e024e */
[----:B------:R-:W-:Y:S01]  /*f700*/  SEL R0, RZ, 0xffffffff, P0 ;  /* 0xffffffffff007807 */ /* 0x000fe20000000000 */
[----:B------:R-:W-:Y:S01]  /*f710*/  IMAD.WIDE.U32 R20, R3, UR10, R20 ;  /* 0x0000000a03147c25 */ /* 0x000fe2000f8e0014 */
[----:B------:R-:W5:Y:S01]  /*f720*/  LD.E.128 R48, desc[UR40][R48.64] ;  /* 0x0000002830307980 */ /* 0x000f62000c101d00 */
[----:B------:R-:W-:Y:S01]  /*f730*/  SHF.R.S32.HI R3, RZ, 0x1f, R77 ;  /* 0x0000001fff037819 */ /* 0x000fe2000001144d */
[----:B------:R-:W-:Y:S02]  /*f740*/  ULDC.64 UR10, c[0x0][0xad8] ;  /* 0x0002b600000a7ab9 */ /* 0x000fe40000000a00 */
[----:B------:R-:W5:Y:S01]  /*f750*/  LD.E.128 R52, desc[UR40][R52.64] ;  /* 0x0000002834347980 */ /* 0x000f62000c101d00 */
[----:B------:R-:W-:-:S03]  /*f760*/  VIADD R93, R185, 0x180 ;  /* 0x00000180b95d7836 */ /* 0x000fc60000000000 */
[----:B------:R-:W5:Y:S01]  /*f770*/  LD.E.128 R56, desc[UR40][R56.64] ;  /* 0x0000002838387980 */ /* 0x000f62000c101d00 */
[----:B------:R-:W-:Y:S01]  /*f780*/  @!PT LDS RZ, [RZ] ;  /* 0x00000000fffff984 */ /* 0x000fe20000000800 */
[----:B------:R-:W-:Y:S01]  /*f790*/  @!PT LDS RZ, [RZ] ;  /* 0x00000000fffff984 */ /* 0x000fe20000000800 */
[----:B------:R-:W-:Y:S01]  /*f7a0*/  @!PT LDS RZ, [RZ] ;  /* 0x00000000fffff984 */ /* 0x000fe20000000800 */
[----:B------:R-:W-:Y:S01]  /*f7b0*/  @!PT LDS RZ, [RZ] ;  /* 0x00000000fffff984 */ /* 0x000fe20000000800 */
[----:B------:R0:W-:Y:S06]  /*f7c0*/  MEMBAR.ALL.CTA ;  /* 0x0000000000007992 */ /* 0x0001ec0000008000 */
[----:B0-----:R-:W0:Y:S01]  /*f7d0*/  FENCE.VIEW.ASYNC.S ;  /* 0x00000000000073c6 */ /* 0x001e220000000000 */
[----:B------:R-:W-:Y:S01]  /*f7e0*/  LOP3.LUT R76, R83, 0x10, R76, 0xe2, !PT ;  /* 0x00000010534c7812 */ /* 0x000fe200078ee24c */
[----:B------:R-:W-:Y:S01]  /*f7f0*/  IMAD.SHL.U32 R83, R0, 0x20, RZ ;  /* 0x0000002000537824 */ /* 0x000fe200078e00ff */
[----:B------:R-:W-:Y:S01]  /*f800*/  ISETP.GE.AND P0, PT, R93, UR16, PT ;  /* 0x000000105d007c0c */ /* 0x000fe2000bf06270 */
[----:B------:R-:W-:-:S02]  /*f810*/  IMAD.IADD R21, R21, 0x1, R79 ;  /* 0x0000000115157824 */ /* 0x000fc400078e024f */
[----:B------:R-:W-:Y:S02]  /*f820*/  IMAD R0, R3, UR10, RZ ;  /* 0x0000000a03007c24 */ /* 0x000fe4000f8e02ff */
[----:B------:R-:W-:Y:S02]  /*f830*/  VIADD R88, R224, UR42 ;  /* 0x0000002ae0587c36 */ /* 0x000fe40008000000 */
[----:B------:R-:W-:Y:S01]  /*f840*/  IMAD R89, R81, UR8, RZ ;  /* 0x0000000851597c24 */ /* 0x000fe2000f8e02ff */
[----:B------:R-:W-:Y:S01]  /*f850*/  UIADD3 UR4, UR46, 0x28c20, URZ ;  /* 0x00028c202e047890 */ /* 0x000fe2000fffe03f */
[C---:B------:R-:W-:Y:S01]  /*f860*/  IMAD R79, R77.reuse, UR11, R0 ;  /* 0x0000000b4d4f7c24 */ /* 0x040fe2000f8e0200 */
[----:B------:R-:W-:Y:S01]  /*f870*/  SEL R3, RZ, 0x40, P0 ;  /* 0x00000040ff037807 */ /* 0x000fe20000000000 */
[----:B------:R-:W-:Y:S01]  /*f880*/  IMAD.WIDE.U32 R20, R77, UR10, R20 ;  /* 0x0000000a4d147c25 */ /* 0x000fe2000f8e0014 */
[----:B------:R-:W-:Y:S01]  /*f890*/  ISETP.GE.AND P0, PT, R88, R89, PT ;  /* 0x000000595800720c */ /* 0x000fe20003f06270 */
[----:B------:R-:W-:Y:S01]  /*f8a0*/  ULDC.64 UR10, c[0x0][0xa80] ;  /* 0x0002a000000a7ab9 */ /* 0x000fe20000000a00 */
[----:B------:R-:W-:Y:S01]  /*f8b0*/  UPRMT UR4, URZ, 0x654, UR4 ;  /* 0x000006543f047896 */ /* 0x000fe20008000004 */
[----:B------:R-:W-:Y:S01]  /*f8c0*/  VIADD R95, R185, 0x1c0 ;  /* 0x000001c0b95f7836 */ /* 0x000fe20000000000 */
[----:B------:R-:W-:Y:S01]  /*f8d0*/  LEA R86, P2, R20, UR10, 0x1 ;  /* 0x0000000a14567c11 */ /* 0x000fe2000f8408ff */
[----:B------:R-:W-:Y:S01]  /*f8e0*/  IMAD.IADD R21, R21, 0x1, R79 ;  /* 0x0000000115157824 */ /* 0x000fe200078e024f */
[----:B------:R-:W-:-:S02]  /*f8f0*/  LOP3.LUT R76, R83, 0x20, R76, 0xe2, !PT ;  /* 0x00000020534c7812 */ /* 0x000fc400078ee24c */
[----:B------:R-:W-:Y:S02]  /*f900*/  ISETP.GE.AND P1, PT, R95, UR16, PT ;  /* 0x000000105f007c0c */ /* 0x000fe4000bf26270 */
[----:B------:R-:W-:Y:S01]  /*f910*/  LEA.HI.X R87, R20, UR11, R21, 0x1, P2 ;  /* 0x0000000b14577c11 */ /* 0x000fe200090f0c15 */
[----:B0-----:R-:W-:Y:S01]  /*f920*/  SYNCS.ARRIVE.TRANS64.RED.A1T0 RZ, [UR4], RZ ;  /* 0x000000ffffff79a7 */ /* 0x001fe20008100404 */
[----:B------:R-:W-:Y:S01]  /*f930*/  LOP3.LUT R3, R76, R3, RZ, 0xfc, !PT ;  /* 0x000000034c037212 */ /* 0x000fe200078efcff */
[----:B------:R0:W1:Y:S01]  /*f940*/  SHFL.IDX PT, R20, R86, RZ, 0x181f ;  /* 0x00181fff56147589 */ /* 0x00006200000e0000 */
[----:B------:R-:W-:Y:S01]  /*f950*/  SEL R0, RZ, 0x80, P1 ;  /* 0x00000080ff007807 */ /* 0x000fe20000800000 */
[----:B------:R-:W-:Y:S02]  /*f960*/  BSSY B1, `(.L_x_5352) ;  /* 0x000002a000017945 */ /* 0x000fe40003800000 */
[----:B------:R0:W2:Y:S01]  /*f970*/  SHFL.IDX PT, R21, R87, RZ, 0x181f ;  /* 0x00181fff57157589 */ /* 0x0000a200000e0000 */
[----:B------:R-:W-:-:S02]  /*f980*/  LOP3.LUT R0, R3, R0, RZ, 0xfc, !PT ;  /* 0x0000000003007212 */ /* 0x000fc400078efcff */
        /* <DEDUP_REMOVED lines=9> */
[CC--:B-1----:R-:W-:Y:S01]  /*fa20*/  @!P1 LEA R76, P2, R192.reuse, R20.reuse, 0x1 ;  /* 0x00000014c04c9211 */ /* 0x0c2fe200078408ff */
        /* <DEDUP_REMOVED lines=8> */
[-C--:B------:R-:W-:Y:S02]  /*fab0*/  @!P3 LEA R82, P6, R97, R20.reuse, 0x1 ;  /* 0x000000146152b211 */ /* 0x080fe400078c08ff */
        /* <DEDUP_REMOVED lines=9> */
[----:B------:R-:W-:Y:S01]  /*fb50*/  SHF.R.S32.HI R7, RZ, 0x1f, R93 ;  /* 0x0000001fff077819 */ /* 0x000fe2000001145d */
[----:B------:R3:W-:Y:S01]  /*fb60*/  @!P2 ST.E.128 desc[UR40][R84.64], R44 ;  /* 0x0000002c5400a985 */ /* 0x0007e2000c101d28 */
[-C--:B------:R-:W-:Y:S02]  /*fb70*/  @!P1 LEA.HI.X R5, R91, R21.reuse, R5, 0x1, P5 ;  /* 0x000000155b059211 */ /* 0x080fe400028f0c05 */
[C---:B------:R-:W-:Y:S02]  /*fb80*/  @P0 LEA R6, P5, R93.reuse, R20, 0x1 ;  /* 0x000000145d060211 */ /* 0x040fe400078a08ff */
[----:B--2---:R-:W-:Y:S01]  /*fb90*/  SHF.R.S32.HI R13, RZ, 0x1f, R95 ;  /* 0x0000001fff0d7819 */ /* 0x004fe2000001145f */
[----:B------:R3:W-:Y:S01]  /*fba0*/  @!P1 ST.E.128 desc[UR40][R4.64], R52 ;  /* 0x0000003404009985 */ /* 0x0007e2000c101d28 */
[----:B------:R-:W-:-:S02]  /*fbb0*/  @P0 LEA.HI.X R7, R93, R21, R7, 0x1, P5 ;  /* 0x000000155d070211 */ /* 0x000fc400028f0c07 */
[----:B------:R-:W-:-:S03]  /*fbc0*/  @P6 LEA R12, P5, R95, R20, 0x1 ;  /* 0x000000145f0c6211 */ /* 0x000fc600078a08ff */
[----:B------:R3:W-:Y:S01]  /*fbd0*/  @P0 ST.E.128 desc[UR40][R6.64], R60 ;  /* 0x0000003c06000985 */ /* 0x0007e2000c101d28 */
[----:B------:R-:W-:-:S05]  /*fbe0*/  @P6 LEA.HI.X R13, R95, R21, R13, 0x1, P5 ;  /* 0x000000155f0d6211 */ /* 0x000fca00028f0c0d */
[----:B------:R3:W-:Y:S04]  /*fbf0*/  @P6 ST.E.128 desc[UR40][R12.64], R68 ;  /* 0x000000440c006985 */ /* 0x0007e8000c101d28 */
.L_x_5353:
[----:B------:R-:W-:Y:S05]  /*fc00*/  BSYNC B1 ;  /* 0x0000000000017941 */ /* 0x000fea0003800000 */
.L_x_5352:
        /* <DEDUP_REMOVED lines=11> */
[----:B--2---:R-:W-:Y:S01]  /*fcc0*/  SHF.R.S32.HI R21, RZ, 0x1f, R97 ;  /* 0x0000001fff157819 */ /* 0x004fe20000011461 */
[----:B0---4-:R-:W-:Y:S02]  /*fcd0*/  @!P0 IMAD.WIDE R6, R185, 0x2, R4 ;  /* 0x00000002b9068825 */ /* 0x011fe400078e0204 */
[CC--:B------:R-:W-:Y:S02]  /*fce0*/  @!P4 LEA R12, P5, R192.reuse, R4.reuse, 0x1 ;  /* 0x00000004c00cc211 */ /* 0x0c0fe400078a08ff */
[-C--:B------:R-:W-:Y:S01]  /*fcf0*/  @!P3 LEA R14, P6, R99, R4.reuse, 0x1 ;  /* 0x00000004630eb211 */ /* 0x080fe200078c08ff */
[----:B------:R0:W-:Y:S01]  /*fd00*/  @!P0 ST.E.128 desc[UR40][R6.64], R8 ;  /* 0x0000000806008985 */ /* 0x0001e2000c101d28 */
[----:B------:R-:W-:Y:S02]  /*fd10*/  ISETP.GE.AND P0, PT, R91, UR16, PT ;  /* 0x000000105b007c0c */ /* 0x000fe4000bf06270 */
[----:B------:R-:W-:Y:S02]  /*fd20*/  @!P4 LEA.HI.X R13, R192, R5, R152, 0x1, P5 ;  /* 0x00000005c00dc211 */ /* 0x000fe400028f0c98 */
[----:B-1----:R-:W-:-:S02]  /*fd30*/  @!P2 LEA R20, P5, R97, R4, 0x1 ;  /* 0x000000046114a211 */ /* 0x002fc400078a08ff */
[-C--:B------:R-:W-:Y:S01]  /*fd40*/  @!P3 LEA.HI.X R15, R99, R5.reuse, R15, 0x1, P6 ;  /* 0x00000005630fb211 */ /* 0x080fe200030f0c0f */
[----:B------:R1:W-:Y:S01]  /*fd50*/  @!P4 ST.E.128 desc[UR40][R12.64], R24 ;  /* 0x000000180c00c985 */ /* 0x0003e2000c101d28 */
[----:B------:R-:W-:Y:S02]  /*fd60*/  LOP3.LUT P6, RZ, R3, 0x40, RZ, 0xc0, !PT ;  /* 0x0000004003ff7812 */ /* 0x000fe400078cc0ff */
[----:B------:R-:W-:Y:S01]  /*fd70*/  @!P2 LEA.HI.X R21, R97, R5, R21, 0x1, P5 ;  /* 0x000000056115a211 */ /* 0x000fe200028f0c15 */
[----:B------:R1:W-:Y:S01]  /*fd80*/  @!P3 ST.E.128 desc[UR40][R14.64], R32 ;  /* 0x000000200e00b985 */ /* 0x0003e2000c101d28 */
[----:B------:R-:W-:-:S03]  /*fd90*/  SHF.R.S32.HI R3, RZ, 0x1f, R101 ;  /* 0x0000001fff037819 */ /* 0x000fc60000011465 */
[----:B------:R1:W-:Y:S01]  /*fda0*/  @!P2 ST.E.128 desc[UR40][R20.64], R40 ;  /* 0x000000281400a985 */ /* 0x0003e2000c101d28 */
[----:B0-----:R-:W-:-:S04]  /*fdb0*/  @!P1 LEA R6, P5, R101, R4, 0x1 ;  /* 0x0000000465069211 */ /* 0x001fc800078a08ff */
[-C--:B------:R-:W-:Y:S02]  /*fdc0*/  @!P1 LEA.HI.X R7, R101, R5.reuse, R3, 0x1, P5 ;  /* 0x0000000565079211 */ /* 0x080fe400028f0c03 */
[----:B------:R-:W-:Y:S02]  /*fdd0*/  SHF.R.S32.HI R3, RZ, 0x1f, R91 ;  /* 0x0000001fff037819 */ /* 0x000fe4000001145b */
[C---:B------:R-:W-:Y:S01]  /*fde0*/  @!P0 LEA R8, P5, R91.reuse, R4, 0x1 ;  /* 0x000000045b088211 */ /* 0x040fe200078a08ff */
[----:B------:R1:W-:Y:S03]  /*fdf0*/  @!P1 ST.E.128 desc[UR40][R6.64], R48 ;  /* 0x0000003006009985 */ /* 0x0003e6000c101d28 */
[----:B------:R-:W-:Y:S02]  /*fe00*/  @!P0 LEA.HI.X R9, R91, R5, R3, 0x1, P5 ;  /* 0x000000055b098211 */ /* 0x000fe400028f0c03 */
[----:B------:R-:W-:-:S02]  /*fe10*/  SHF.R.S32.HI R3, RZ, 0x1f, R93 ;  /* 0x0000001fff037819 */ /* 0x000fc4000001145d */
[C---:B------:R-:W-:Y:S01]  /*fe20*/  @P6 LEA R10, P5, R93.reuse, R4, 0x1 ;  /* 0x000000045d0a6211 */ /* 0x040fe200078a08ff */
[----:B------:R1:W-:Y:S01]  /*fe30*/  @!P0 ST.E.128 desc[UR40][R8.64], R56 ;  /* 0x0000003808008985 */ /* 0x0003e2000c101d28 */
[----:B------:R-:W-:Y:S02]  /*fe40*/  LOP3.LUT P0, RZ, R0, 0x80, RZ, 0xc0, !PT ;  /* 0x0000008000ff7812 */ /* 0x000fe4000780c0ff */
[----:B------:R-:W-:-:S05]  /*fe50*/  @P6 LEA.HI.X R11, R93, R5, R3, 0x1, P5 ;  /* 0x000000055d0b6211 */ /* 0x000fca00028f0c03 */
[----:B------:R1:W-:Y:S06]  /*fe60*/  @P6 ST.E.128 desc[UR40][R10.64], R64 ;  /* 0x000000400a006985 */ /* 0x0003ec000c101d28 */
[----:B------:R-:W-:Y:S05]  /*fe70*/  @!P0 BRA `(.L_x_5354) ;  /* 0x0000002400648947 */ /* 0x000fea0003800000 */
[----:B------:R-:W-:Y:S02]  /*fe80*/  LEA R4, P0, R95, R4, 0x1 ;  /* 0x000000045f047211 */ /* 0x000fe400078008ff */
[----:B------:R-:W-:-:S04]  /*fe90*/  SHF.R.S32.HI R0, RZ, 0x1f, R95 ;  /* 0x0000001fff007819 */ /* 0x000fc8000001145f */
[----:B------:R-:W-:-:S05]  /*fea0*/  LEA.HI.X R5, R95, R5, R0, 0x1, P0 ;  /* 0x000000055f057211 */ /* 0x000fca00000f0c00 */
[----:B------:R0:W-:Y:S01]  /*feb0*/  ST.E.128 desc[UR40][R4.64], R72 ;  /* 0x0000004804007985 */ /* 0x0001e2000c101d28 */
[----:B------:R-:W-:Y:S05]  /*fec0*/  BRA `(.L_x_5354) ;  /* 0x0000002400507947 */ /* 0x000fea0003800000 */
.L_x_5351:
[----:B------:R-:W-:Y:S01]  /*fed0*/  ULDC.64 UR14, c[0x0][0xb08] ;  /* 0x0002c200000e7ab9 */ /* 0x000fe20000000a00 */
[----:B0-----:R-:W-:Y:S01]  /*fee0*/  VIADD R4, R186, UR42 ;  /* 0x0000002aba047c36 */ /* 0x001fe20008000000 */
[----:B------:R-:W-:Y:S01]  /*fef0*/  UIMAD UR12, UR24, UR14, URZ ;  /* 0x0000000e180c72a4 */ /* 0x000fe2000f8e023f */
[----:B------:R-:W-:Y:S01]  /*ff00*/  BSSY B1, `(.L_x_5355) ;  /* 0x00000ca000017945 */ /* 0x000fe20003800000 */
[----:B------:R-:W-:Y:S01]  /*ff10*/  UIMAD.WIDE.U32 UR10, UR4, UR14, URZ ;  /* 0x0000000e040a72a5 */ /* 0x000fe2000f8e003f */
[----:B------:R-:W-:Y:S01]  /*ff20*/  IMAD.MOV.U32 R3, RZ, RZ, R4 ;  /* 0x000000ffff037224 */ /* 0x000fe200078e0004 */
[----:B------:R-:W-:Y:S01]  /*ff30*/  UIMAD UR12, UR4, UR15, UR12 ;  /* 0x0000000f040c72a4 */ /* 0x000fe2000f8e020c */
[----:B------:R-:W-:Y:S01]  /*ff40*/  SHF.R.S32.HI R21, RZ, 0x1f, R205 ;  /* 0x0000001fff157819 */ /* 0x000fe200000114cd */
[----:B------:R-:W-:Y:S01]  /*ff50*/  ULDC UR14, c[0x0][0xbe8] ;  /* 0x0002fa00000e7ab9 */ /* 0x000fe20000000800 */
[----:B------:R-:W-:Y:S01]  /*ff60*/  USHF.R.S32.HI UR4, URZ, 0x1f, UR9 ;  /* 0x0000001f3f047899 */ /* 0x000fe20008011409 */
[----:B------:R-:W-:Y:S01]  /*ff70*/  SHF.R.S32.HI R152, RZ, 0x1f, R206 ;  /* 0x0000001fff987819 */ /* 0x000fe200000114ce */
[----:B------:R-:W-:Y:S01]  /*ff80*/  UIADD3 UR11, UR11, UR12, URZ ;  /* 0x0000000c0b0b7290 */ /* 0x000fe2000fffe03f */
[----:B------:R-:W-:Y:S01]  /*ff90*/  SHF.R.S32.HI R153, RZ, 0x1f, R207 ;  /* 0x0000001fff997819 */ /* 0x000fe200000114cf */
[----:B------:R-:W-:Y:S01]  /*ffa0*/  UISETP.NE.AND UP0, UPT, UR14, 0x1, UPT ;  /* 0x000000010e00788c */ /* 0x000fe2000bf05270 */
[----:B------:R-:W-:Y:S01]  /*ffb0*/  SHF.R.S32.HI R154, RZ, 0x1f, R208 ;  /* 0x0000001fff9a7819 */ /* 0x000fe200000114d0 */
[----:B------:R-:W-:Y:S01]  /*ffc0*/  ULDC.64 UR12, c[0x0][0xb38] ;  /* 0x0002ce00000c7ab9 */ /* 0x000fe20000000a00 */
[----:B------:R-:W-:Y:S01]  /*ffd0*/  UIMAD UR8, UR8, UR14, URZ ;  /* 0x0000000e080872a4 */ /* 0x000fe2000f8e023f */
[----:B------:R-:W-:Y:S01]  /*ffe0*/  SHF.R.S32.HI R155, RZ, 0x1f, R209 ;  /* 0x0000001fff9b7819 */ /* 0x000fe200000114d1 */
[----:B------:R-:W-:Y:S01]  /*fff0*/  UIMAD.WIDE.U32 UR10, UR44, UR12, UR10 ;  /* 0x0000000c2c0a72a5 */ /* 0x000fe2000f8e000a */
[----:B------:R-:W-:-:S02]  /*10000*/  PLOP3.LUT P0, PT, PT, PT, UP0, 0x80, 0x0 ;  /* 0x000000000000781c */ /* 0x000fc40003f0f008 */
[----:B------:R-:W-:Y:S01]  /*10010*/  SHF.R.S32.HI R156, RZ, 0x1f, R210 ;  /* 0x0000001fff9c7819 */ /* 0x000fe200000114d2 */
[----:B------:R-:W-:Y:S01]  /*10020*/  UIMAD UR11, UR44, UR13, UR11 ;  /* 0x0000000d2c0b72a4 */ /* 0x000fe2000f8e020b */
[----:B------:R-:W-:Y:S02]  /*10030*/  SHF.R.S32.HI R157, RZ, 0x1f, R211 ;  /* 0x0000001fff9d7819 */ /* 0x000fe400000114d3 */
[----:B------:R-:W-:Y:S01]  /*10040*/  ULDC.64 UR12, c[0x0][0xb40] ;  /* 0x0002d000000c7ab9 */ /* 0x000fe20000000a00 */
[----:B------:R-:W-:Y:S01]  /*10050*/  SHF.R.S32.HI R158, RZ, 0x1f, R212 ;  /* 0x0000001fff9e7819 */ /* 0x000fe200000114d4 */
[----:B------:R-:W-:Y:S01]  /*10060*/  UIMAD UR4, UR4, UR12, URZ ;  /* 0x0000000c040472a4 */ /* 0x000fe2000f8e023f */
[----:B------:R-:W-:Y:S01]  /*10070*/  SHF.R.S32.HI R159, RZ, 0x1f, R213 ;  /* 0x0000001fff9f7819 */ /* 0x000fe200000114d5 */
[----:B------:R-:W-:Y:S01]  /*10080*/  UIMAD.WIDE.U32 UR10, UR9, UR12, UR10 ;  /* 0x0000000c090a72a5 */ /* 0x000fe2000f8e000a */
[----:B------:R-:W-:Y:S01]  /*10090*/  SHF.R.S32.HI R160, RZ, 0x1f, R214 ;  /* 0x0000001fffa07819 */ /* 0x000fe200000114d6 */
[----:B------:R-:W-:Y:S01]  /*100a0*/  UIMAD UR4, UR9, UR13, UR4 ;  /* 0x0000000d090472a4 */ /* 0x000fe2000f8e0204 */
[----:B------:R-:W-:-:S02]  /*100b0*/  SHF.R.S32.HI R161, RZ, 0x1f, R215 ;  /* 0x0000001fffa17819 */ /* 0x000fc400000114d7 */
[----:B------:R-:W-:Y:S01]  /*100c0*/  @UP0 ULDC UR9, c[0x0][0xbec] ;  /* 0x0002fb0000090ab9 */ /* 0x000fe20000000800 */
[----:B------:R-:W-:Y:S01]  /*100d0*/  UIADD3 UR11, UR11, UR4, URZ ;  /* 0x000000040b0b7290 */ /* 0x000fe2000fffe03f */
[----:B------:R-:W-:Y:S01]  /*100e0*/  @P0 IMAD.HI.U32 R0, R4, UR9, RZ ;  /* 0x0000000904000c27 */ /* 0x000fe2000f8e00ff */
[----:B------:R-:W-:Y:S01]  /*100f0*/  ULDC.64 UR12, c[0x0][0xb48] ;  /* 0x0002d200000c7ab9 */ /* 0x000fe20000000a00 */
[----:B------:R-:W-:Y:S01]  /*10100*/  @UP0 ULDC UR4, c[0x0][0xbf0] ;  /* 0x0002fc0000040ab9 */ /* 0x000fe20000000800 */
[----:B------:R-:W-:Y:S01]  /*10110*/  UIMAD.WIDE.U32 UR10, UR45, UR12, UR10 ;  /* 0x0000000c2d0a72a5 */ /* 0x000fe2000f8e000a */
[----:B------:R-:W-:Y:S02]  /*10120*/  SHF.R.S32.HI R162, RZ, 0x1f, R216 ;  /* 0x0000001fffa27819 */ /* 0x000fe400000114d8 */
[----:B------:R-:W-:Y:S01]  /*10130*/  @P0 SHF.R.U32.HI R3, RZ, UR4, R0 ;  /* 0x00000004ff030c19 */ /* 0x000fe20008011600 */
[----:B------:R-:W-:Y:S01]  /*10140*/  UIMAD UR45, UR45, UR13, UR11 ;  /* 0x0000000d2d2d72a4 */ /* 0x000fe2000f8e020b */
[----:B------:R-:W-:Y:S01]  /*10150*/  SHF.R.S32.HI R163, RZ, 0x1f, R217 ;  /* 0x0000001fffa37819 */ /* 0x000fe200000114d9 */
[----:B------:R-:W-:Y:S01]  /*10160*/  IMAD.U32 R5, RZ, RZ, UR11 ;  /* 0x0000000bff057e24 */ /* 0x000fe2000f8e00ff */
[--C-:B------:R-:W-:Y:S01]  /*10170*/  SHF.R.S32.HI R0, RZ, 0x1f, R3.reuse ;  /* 0x0000001fff007819 */ /* 0x100fe20000011403 */
[----:B------:R-:W-:Y:S01]  /*10180*/  IMAD.MOV R7, RZ, RZ, -R3 ;  /* 0x000000ffff077224 */ /* 0x000fe200078e0a03 */
[----:B------:R-:W-:Y:S01]  /*10190*/  ULDC.64 UR12, c[0x0][0xb30] ;  /* 0x0002cc00000c7ab9 */ /* 0x000fe20000000a00 */
[----:B------:R-:W-:Y:S01]  /*101a0*/  IMAD.U32 R5, RZ, RZ, UR45 ;  /* 0x0000002dff057e24 */ /* 0x000fe2000f8e00ff */
[----:B------:R-:W-:Y:S01]  /*101b0*/  UIADD3 UR4, UR46, 0x28c20, URZ ;  /* 0x00028c202e047890 */ /* 0x000fe2000fffe03f */
[----:B------:R-:W-:Y:S01]  /*101c0*/  IMAD R7, R7, UR14, R4 ;  /* 0x0000000e07077c24 */ /* 0x000fe2000f8e0204 */
[----:B------:R-:W-:Y:S01]  /*101d0*/  SHF.R.S32.HI R164, RZ, 0x1f, R218 ;  /* 0x0000001fffa47819 */ /* 0x000fe200000114da */
[----:B------:R-:W-:Y:S01]  /*101e0*/  IMAD R0, R0, UR12, RZ ;  /* 0x0000000c00007c24 */ /* 0x000fe2000f8e02ff */
[----:B------:R-:W-:Y:S01]  /*101f0*/  UPRMT UR4, URZ, 0x654, UR4 ;  /* 0x000006543f047896 */ /* 0x000fe20008000004 */
[----:B------:R-:W-:Y:S01]  /*10200*/  IMAD.U32 R4, RZ, RZ, UR10 ;  /* 0x0000000aff047e24 */ /* 0x000fe2000f8e00ff */
[----:B------:R-:W-:Y:S01]  /*10210*/  ULDC.64 UR10, c[0x0][0xb28] ;  /* 0x0002ca00000a7ab9 */ /* 0x000fe20000000a00 */
[C---:B------:R-:W-:Y:S01]  /*10220*/  IMAD R9, R3.reuse, UR13, R0 ;  /* 0x0000000d03097c24 */ /* 0x040fe2000f8e0200 */
[----:B------:R-:W-:Y:S01]  /*10230*/  SHF.R.S32.HI R0, RZ, 0x1f, R7 ;  /* 0x0000001fff007819 */ /* 0x000fe20000011407 */
[----:B------:R-:W-:Y:S01]  /*10240*/  IMAD.WIDE.U32 R4, R3, UR12, R4 ;  /* 0x0000000c03047c25 */ /* 0x000fe2000f8e0004 */
[----:B------:R-:W-:-:S02]  /*10250*/  SHF.R.S32.HI R165, RZ, 0x1f, R219 ;  /* 0x0000001fffa57819 */ /* 0x000fc400000114db */
[----:B------:R-:W-:Y:S01]  /*10260*/  SHF.R.S32.HI R166, RZ, 0x1f, R220 ;  /* 0x0000001fffa67819 */ /* 0x000fe200000114dc */
[----:B------:R-:W-:Y:S01]  /*10270*/  IMAD R0, R0, UR10, RZ ;  /* 0x0000000a00007c24 */ /* 0x000fe2000f8e02ff */
[----:B------:R-:W-:Y:S01]  /*10280*/  SYNCS.ARRIVE.TRANS64.RED.A1T0 RZ, [UR4], RZ ;  /* 0x000000ffffff79a7 */ /* 0x000fe20008100404 */
[----:B------:R-:W-:Y:S01]  /*10290*/  IMAD.IADD R5, R5, 0x1, R9 ;  /* 0x0000000105057824 */ /* 0x000fe200078e0209 */
[----:B------:R-:W-:Y:S01]  /*102a0*/  SHF.R.S32.HI R13, RZ, 0x1f, R221 ;  /* 0x0000001fff0d7819 */ /* 0x000fe200000114dd */
[C---:B------:R-:W-:Y:S01]  /*102b0*/  IMAD R3, R7.reuse, UR11, R0 ;  /* 0x0000000b07037c24 */ /* 0x040fe2000f8e0200 */
[----:B------:R-:W-:Y:S01]  /*102c0*/  SHF.R.S32.HI R167, RZ, 0x1f, R222 ;  /* 0x0000001fffa77819 */ /* 0x000fe200000114de */
[----:B------:R-:W-:Y:S01]  /*102d0*/  VIADD R0, R16, UR42 ;  /* 0x0000002a10007c36 */ /* 0x000fe20008000000 */
[----:B------:R-:W-:Y:S01]  /*102e0*/  SHF.R.S32.HI R168, RZ, 0x1f, R223 ;  /* 0x0000001fffa87819 */ /* 0x000fe200000114df */
[----:B------:R-:W-:Y:S01]  /*102f0*/  IMAD.WIDE.U32 R4, R7, UR10, R4 ;  /* 0x0000000a07047c25 */ /* 0x000fe2000f8e0004 */
[----:B------:R-:W-:Y:S01]  /*10300*/  ULDC.64 UR10, c[0x0][0xb00] ;  /* 0x0002c000000a7ab9 */ /* 0x000fe20000000a00 */
[----:B------:R-:W-:-:S02]  /*10310*/  SHF.R.S32.HI R169, RZ, 0x1f, R17 ;  /* 0x0000001fffa97819 */ /* 0x000fc40000011411 */
[----:B------:R-:W-:Y:S01]  /*10320*/  ISETP.GE.AND P0, PT, R0, UR8, PT ;  /* 0x0000000800007c0c */ /* 0x000fe2000bf06270 */
[----:B------:R-:W-:Y:S01]  /*10330*/  IMAD.IADD R5, R5, 0x1, R3 ;  /* 0x0000000105057824 */ /* 0x000fe200078e0203 */
[----:B------:R-:W-:-:S04]  /*10340*/  LEA R3, P1, R4, UR10, 0x2 ;  /* 0x0000000a04037c11 */ /* 0x000fc8000f8210ff */
[----:B------:R-:W-:Y:S01]  /*10350*/  LEA.HI.X R10, R4, UR11, R5, 0x2, P1 ;  /* 0x0000000b040a7c11 */ /* 0x000fe200088f1405 */
[----:B------:R0:W1:Y:S04]  /*10360*/  SHFL.IDX PT, R11, R3, RZ, 0x1c1f ;  /* 0x001c1fff030b7589 */ /* 0x00006800000e0000 */
[----:B------:R0:W2:Y:S02]  /*10370*/  SHFL.IDX PT, R12, R10, RZ, 0x1c1f ;  /* 0x001c1fff0a0c7589 */ /* 0x0000a400000e0000 */
        /* <DEDUP_REMOVED lines=130> */
.L_x_5356:
[----:B------:R-:W-:Y:S05]  /*10ba0*/  BSYNC B1 ;  /* 0x0000000000017941 */ /* 0x000fea0003800000 */
.L_x_5355:
        /* <DEDUP_REMOVED lines=10> */
[-C--:B0--3--:R-:W-:Y:S02]  /*10c50*/  @!P4 LEA R4, P3, R17, R24.reuse, 0x2 ;  /* 0x000000181104c211 */ /* 0x089fe400078610ff */
[----:B------:R-:W-:Y:S02]  /*10c60*/  @!P2 LEA R6, P6, R223, R24, 0x2 ;  /* 0x00000018df06a211 */ /* 0x000fe400078c10ff */
[----:B------:R-:W-:Y:S02]  /*10c70*/  @!P4 LEA.HI.X R5, R17, R20, R169, 0x2, P3 ;  /* 0x000000141105c211 */ /* 0x000fe400018f14a9 */
        /* <DEDUP_REMOVED lines=9> */
[----:B-1----:R-:W-:Y:S01]  /*10d10*/  @!P0 LEA.HI.X R11, R221, R20, R13, 0x2, P6 ;  /* 0x00000014dd0b8211 */ /* 0x002fe200030f140d */
        /* <DEDUP_REMOVED lines=14> */
[-C--:B---3--:R-:W-:Y:S02]  /*10e00*/  @!P0 LEA R6, P6, R217, R24.reuse, 0x2 ;  /* 0x00000018d9068211 */ /* 0x088fe400078c10ff */
[----:B------:R-:W-:Y:S01]  /*10e10*/  ISETP.GE.AND P4, PT, R213, UR4, PT ;  /* 0x00000004d5007c0c */ /* 0x000fe2000bf86270 */
[----:B------:R3:W-:Y:S01]  /*10e20*/  @!P5 ST.E.64 desc[UR40][R14.64], R50 ;  /* 0x000000320e00d985 */ /* 0x0007e2000c101b28 */
[----:B-1----:R-:W-:-:S02]  /*10e30*/  @!P1 LEA R8, P5, R216, R24, 0x2 ;  /* 0x00000018d8089211 */ /* 0x002fc400078a10ff */
        /* <DEDUP_REMOVED lines=16> */
[----:B---3--:R-:W-:-:S03]  /*10f40*/  @!P5 LEA R14, P6, R212, R24, 0x2 ;  /* 0x00000018d40ed211 */ /* 0x008fc600078c10ff */
[----:B------:R3:W-:Y:S01]  /*10f50*/  @!P4 ST.E.64 desc[UR40][R12.64], R70 ;  /* 0x000000460c00c985 */ /* 0x0007e2000c101b28 */
[----:B------:R-:W-:Y:S02]  /*10f60*/  @!P5 LEA.HI.X R15, R212, R20, R158, 0x2, P6 ;  /* 0x00000014d40fd211 */ /* 0x000fe400030f149e */
[CC--:B0-----:R-:W-:Y:S02]  /*10f70*/  @!P0 LEA R6, P4, R211.reuse, R24.reuse, 0x2 ;  /* 0x00000018d3068211 */ /* 0x0c1fe400078810ff */
[----:B-1----:R-:W-:Y:S01]  /*10f80*/  @!P1 LEA R8, P3, R210, R24, 0x2 ;  /* 0x00000018d2089211 */ /* 0x002fe200078610ff */
        /* <DEDUP_REMOVED lines=23> */
[-C--:B-1----:R-:W-:Y:S02]  /*11100*/  @!P2 LEA R6, P6, R205, R24.reuse, 0x2 ;  /* 0x00000018cd06a211 */ /* 0x082fe400078c10ff */
[----:B------:R-:W-:Y:S01]  /*11110*/  ISETP.GE.AND P4, PT, R201, UR4, PT ;  /* 0x00000004c9007c0c */ /* 0x000fe2000bf86270 */
[----:B------:R1:W-:Y:S01]  /*11120*/  @!P3 ST.E.64 desc[UR40][R14.64], R98 ;  /* 0x000000620e00b985 */ /* 0x0003e2000c101b28 */
[----:B--2---:R-:W-:Y:S02]  /*11130*/  @!P1 LEA R8, P3, R204, R24, 0x2 ;  /* 0x00000018cc089211 */ /* 0x004fe400078610ff */
[----:B------:R-:W-:Y:S02]  /*11140*/  @!P2 LEA.HI.X R7, R205, R20, R21, 0x2, P6 ;  /* 0x00000014cd07a211 */ /* 0x000fe400030f1415 */
[----:B---3--:R-:W-:-:S02]  /*11150*/  @!P0 LEA R10, P6, R203, R24, 0x2 ;  /* 0x00000018cb0a8211 */ /* 0x008fc400078c10ff */
[-C--:B------:R-:W-:Y:S01]  /*11160*/  @!P1 LEA.HI.X R9, R204, R20.reuse, R237, 0x2, P3 ;  /* 0x00000014cc099211 */ /* 0x080fe200018f14ed */
[----:B------:R2:W-:Y:S01]  /*11170*/  @!P2 ST.E.64 desc[UR40][R6.64], R102 ;  /* 0x000000660600a985 */ /* 0x0005e2000c101b28 */
[----:B------:R-:W-:Y:S02]  /*11180*/  ISETP.GE.AND P3, PT, R200, UR4, PT ;  /* 0x00000004c8007c0c */ /* 0x000fe4000bf66270 */
[----:B------:R-:W-:Y:S01]  /*11190*/  @!P0 LEA.HI.X R11, R203, R20, R236, 0x2, P6 ;  /* 0x00000014cb0b8211 */ /* 0x000fe200030f14ec */
[----:B------:R3:W-:Y:S01]  /*111a0*/  @!P1 ST.E.64 desc[UR40][R8.64], R106 ;  /* 0x0000006a08009985 */ /* 0x0007e2000c101b28 */
[-C--:B0-----:R-:W-:Y:S02]  /*111b0*/  @!P5 LEA R4, P1, R202, R24.reuse, 0x2 ;  /* 0x00000018ca04d211 */ /* 0x081fe400078210ff */
[----:B----4-:R-:W-:Y:S01]  /*111c0*/  @!P4 LEA R12, P2, R201, R24, 0x2 ;  /* 0x00000018c90cc211 */ /* 0x010fe200078410ff */
[----:B------:R-:W-:Y:S01]  /*111d0*/  @!P0 ST.E.64 desc[UR40][R10.64], R110 ;  /* 0x0000006e0a008985 */ /* 0x000fe2000c101b28 */
[----:B------:R-:W-:-:S02]  /*111e0*/  ISETP.GE.AND P0, PT, R199, UR4, PT ;  /* 0x00000004c7007c0c */ /* 0x000fc4000bf06270 */
[----:B------:R-:W-:Y:S02]  /*111f0*/  @!P5 LEA.HI.X R5, R202, R20, R235, 0x2, P1 ;  /* 0x00000014ca05d211 */ /* 0x000fe400008f14eb */
[----:B------:R-:W-:Y:S02]  /*11200*/  ISETP.GE.AND P1, PT, R198, UR4, PT ;  /* 0x00000004c6007c0c */ /* 0x000fe4000bf26270 */
[C---:B-1----:R-:W-:Y:S01]  /*11210*/  @!P3 LEA R14, P6, R200.reuse, R24, 0x2 ;  /* 0x00000018c80eb211 */ /* 0x042fe200078c10ff */
[----:B------:R0:W-:Y:S01]  /*11220*/  @!P5 ST.E.64 desc[UR40][R4.64], R114 ;  /* 0x000000720400d985 */ /* 0x0001e2000c101b28 */
[-C--:B------:R-:W-:Y:S02]  /*11230*/  @!P4 LEA.HI.X R13, R201, R20.reuse, R234, 0x2, P2 ;  /* 0x00000014c90dc211 */ /* 0x080fe400010f14ea */
[----:B------:R-:W-:Y:S02]  /*11240*/  @!P3 LEA.HI.X R15, R200, R20, R233, 0x2, P6 ;  /* 0x00000014c80fb211 */ /* 0x000fe400030f14e9 */
[----:B------:R-:W-:Y:S01]  /*11250*/  ISETP.GE.AND P2, PT, R195, UR4, PT ;  /* 0x00000004c3007c0c */ /* 0x000fe2000bf46270 */
[----:B------:R1:W-:Y:S01]  /*11260*/  @!P4 ST.E.64 desc[UR40][R12.64], R118 ;  /* 0x000000760c00c985 */ /* 0x0003e2000c101b28 */
[----:B------:R-:W-:-:S02]  /*11270*/  ISETP.GE.AND P4, PT, R197, UR4, PT ;  /* 0x00000004c5007c0c */ /* 0x000fc4000bf86270 */
[C---:B--2---:R-:W-:Y:S01]  /*11280*/  @!P0 LEA R6, P5, R199.reuse, R24, 0x2 ;  /* 0x00000018c7068211 */ /* 0x044fe200078a10ff */
[----:B------:R2:W-:Y:S01]  /*11290*/  @!P3 ST.E.64 desc[UR40][R14.64], R122 ;  /* 0x0000007a0e00b985 */ /* 0x0005e2000c101b28 */
[----:B------:R-:W-:Y:S02]  /*112a0*/  ISETP.GE.AND P3, PT, R196, UR4, PT ;  /* 0x00000004c4007c0c */ /* 0x000fe4000bf66270 */
[----:B------:R-:W-:Y:S02]  /*112b0*/  @!P0 LEA.HI.X R7, R199, R20, R232, 0x2, P5 ;  /* 0x00000014c7078211 */ /* 0x000fe400028f14e8 */
[----:B------:R-:W-:Y:S02]  /*112c0*/  ISETP.GE.AND P5, PT, R194, UR4, PT ;  /* 0x00000004c2007c0c */ /* 0x000fe4000bfa6270 */
[-C--:B---3--:R-:W-:Y:S01]  /*112d0*/  @!P1 LEA R8, P6, R198, R24.reuse, 0x2 ;  /* 0x00000018c6089211 */ /* 0x088fe200078c10ff */
[----:B------:R3:W-:Y:S02]  /*112e0*/  @!P0 ST.E.64 desc[UR40][R6.64], R126 ;  /* 0x0000007e06008985 */ /* 0x0007e4000c101b28 */
[----:B0-----:R-:W-:-:S02]  /*112f0*/  @!P4 LEA R4, P0, R197, R24, 0x2 ;  /* 0x00000018c504c211 */ /* 0x001fc400078010ff */
[----:B------:R-:W-:Y:S02]  /*11300*/  @!P1 LEA.HI.X R9, R198, R20, R231, 0x2, P6 ;  /* 0x00000014c6099211 */ /* 0x000fe400030f14e7 */
[----:B------:R-:W-:Y:S02]  /*11310*/  @!P3 LEA R10, P6, R196, R24, 0x2 ;  /* 0x00000018c40ab211 */ /* 0x000fe400078c10ff */
[----:B------:R-:W-:Y:S01]  /*11320*/  @!P4 LEA.HI.X R5, R197, R20, R230, 0x2, P0 ;  /* 0x00000014c505c211 */ /* 0x000fe200000f14e6 */
[----:B------:R3:W-:Y:S01]  /*11330*/  @!P1 ST.E.64 desc[UR40][R8.64], R130 ;  /* 0x0000008208009985 */ /* 0x0007e2000c101b28 */
[-C--:B-1----:R-:W-:Y:S02]  /*11340*/  @!P2 LEA R12, P1, R195, R24.reuse, 0x2 ;  /* 0x00000018c30ca211 */ /* 0x082fe400078210ff */
[----:B--2---:R-:W-:Y:S01]  /*11350*/  @!P5 LEA R14, P0, R194, R24, 0x2 ;  /* 0x00000018c20ed211 */ /* 0x004fe200078010ff */
        /* <DEDUP_REMOVED lines=9> */
[----:B---3--:R-:W-:-:S04]  /*113f0*/  LEA R4, P0, R193, R24, 0x2 ;  /* 0x00000018c1047211 */ /* 0x008fc800078010ff */
[----:B------:R-:W-:-:S05]  /*11400*/  LEA.HI.X R5, R193, R20, R226, 0x2, P0 ;  /* 0x00000014c1057211 */ /* 0x000fca00000f14e2 */
[----:B------:R0:W-:Y:S01]  /*11410*/  ST.E.64 desc[UR40][R4.64], R150 ;  /* 0x0000009604007985 */ /* 0x0001e2000c101b28 */
[----:B------:R-:W-:Y:S05]  /*11420*/  BRA `(.L_x_5354) ;  /* 0x0000000c00f87947 */ /* 0x000fea0003800000 */
.L_x_5348:
        /* <DEDUP_REMOVED lines=9> */
[----:B------:R-:W-:Y:S01]  /*114c0*/  UISETP.NE.U32.AND UP1, UPT, UR10, URZ, UPT ;  /* 0x0000003f0a00728c */ /* 0x000fe2000bf25070 */
[----:B------:R-:W-:Y:S02]  /*114d0*/  ULDC UR4, c[0x0][0xa88] ;  /* 0x0002a20000047ab9 */ /* 0x000fe40000000800 */
[----:B------:R-:W2:Y:S01]  /*114e0*/  @P1 LDG.E R9, desc[UR40][R4.64] ;  /* 0x0000002804091981 */ /* 0x000ea2000c1e1900 */
[----:B------:R-:W-:Y:S01]  /*114f0*/  UISETP.NE.AND.EX UP1, UPT, UR11, URZ, UPT, UP1 ;  /* 0x0000003f0b00728c */ /* 0x000fe2000bf25310 */
[----:B------:R-:W-:-:S05]  /*11500*/  IMAD.U32 R0, RZ, RZ, UR4 ;  /* 0x00000004ff007e24 */ /* 0x000fca000f8e00ff */
[----:B------:R-:W-:-:S05]  /*11510*/  PLOP3.LUT P2, PT, PT, PT, UP1, 0x80, 0x0 ;  /* 0x000000000000781c */ /* 0x000fca0003f4f018 */
[----:B------:R-:W-:Y:S02]  /*11520*/  @UP1 ULDC.64 UR10, c[0x0][0xc08] ;  /* 0x00030200000a1ab9 */ /* 0x000fe40000000a00 */
[----:B------:R-:W-:-:S06]  /*11530*/  @UP1 UIMAD.WIDE UR10, UR43, 0x4, UR10 ;  /* 0x000000042b0a18a5 */ /* 0x000fcc000f8e020a */
[----:B------:R-:W-:Y:S02]  /*11540*/  IMAD.U32 R6, RZ, RZ, UR10 ;  /* 0x0000000aff067e24 */ /* 0x000fe4000f8e00ff */
[----:B------:R-:W-:-:S05]  /*11550*/  IMAD.U32 R7, RZ, RZ, UR11 ;  /* 0x0000000bff077e24 */ /* 0x000fca000f8e00ff */
[----:B------:R0:W5:Y:S01]  /*11560*/  @P2 LDG.E R0, desc[UR40][R6.64] ;  /* 0x0000002806002981 */ /* 0x000162000c1e1900 */
[----:B------:R-:W-:Y:S01]  /*11570*/  UISETP.NE.AND UP1, UPT, UR9, URZ, UPT ;  /* 0x0000003f0900728c */ /* 0x000fe2000bf25270 */
[----:B------:R-:W-:Y:S01]  /*11580*/  UMOV UR4, URZ ;  /* 0x0000003f00047c82 */ /* 0x000fe20008000000 */
[----:B------:R-:W1:Y:S09]  /*11590*/  S2R R8, SR_TID.X ;  /* 0x0000000000087919 */ /* 0x000e720000002100 */
[----:B------:R-:W-:Y:S01]  /*115a0*/  @!UP1 ULDC UR9, c[0x0][0xad4] ;  /* 0x0002b50000099ab9 */ /* 0x000fe20000000800 */
[----:B-1----:R-:W-:-:S05]  /*115b0*/  VIADD R3, R8, 0xffffff80 ;  /* 0xffffff8008037836 */ /* 0x002fca0000000000 */
[----:B------:R-:W-:Y:S02]  /*115c0*/  ISETP.GT.AND P0, PT, R3, 0x3f, PT ;  /* 0x0000003f0300780c */ /* 0x000fe40003f04270 */
[----:B--2---:R-:W-:Y:S01]  /*115d0*/  @P1 R2UR UR4, R9 ;  /* 0x00000000090412ca */ /* 0x004fe200000e0000 */
[----:B0-----:R-:W-:-:S14]  /*115e0*/  @P2 BRA `(.L_x_5357) ;  /* 0x0000000000102947 */ /* 0x001fdc0003800000 */
[----:B------:R-:W-:Y:S05]  /*115f0*/  @!P1 BRA `(.L_x_5357) ;  /* 0x00000000000c9947 */ /* 0x000fea0003800000 */
[----:B------:R-:W2:Y:S04]  /*11600*/  LDG.E R3, desc[UR40][R4.64] ;  /* 0x0000002804037981 */ /* 0x000ea8000c1e1900 */
[----:B-----5:R-:W2:Y:S02]  /*11610*/  LDG.E R0, desc[UR40][R4.64+0x4] ;  /* 0x0000042804007981 */ /* 0x020ea4000c1e1900 */
[----:B--2---:R-:W-:-:S07]  /*11620*/  IMAD.IADD R0, R0, 0x1, -R3 ;  /* 0x0000000100007824 */ /* 0x004fce00078e0a03 */
.L_x_5357:
[----:B------:R-:W-:Y:S01]  /*11630*/  USHF.R.S32.HI UR16, URZ, 0x1f, UR43 ;  /* 0x0000001f3f107899 */ /* 0x000fe2000801142b */
[----:B------:R-:W-:Y:S01]  /*11640*/  BSSY B1, `(.L_x_5358) ;  /* 0x000003a000017945 */ /* 0x000fe20003800000 */
[----:B------:R-:W-:Y:S02]  /*11650*/  USHF.R.S32.HI UR24, URZ, 0x1f, UR4 ;  /* 0x0000001f3f187899 */ /* 0x000fe40008011404 */
[----:B------:R-:W-:Y:S02]  /*11660*/  USEL UR8, UR43, URZ, !UP0 ;  /* 0x0000003f2b087287 */ /* 0x000fe4000c000000 */
[----:B------:R-:W-:Y:S01]  /*11670*/  USEL UR16, UR16, URZ, !UP0 ;  /* 0x0000003f10107287 */ /* 0x000fe2000c000000 */
[----:B------:R-:W-:Y:S11]  /*11680*/  @P0 BRA `(.L_x_5359) ;  /* 0x0000000000d40947 */ /* 0x000ff60003800000 */
[----:B------:R-:W0:Y:S01]  /*11690*/  LDC R9, c[0x0][0xbe8] ;  /* 0x0002fa00ff097b82 */ /* 0x000e220000000800 */
[----:B------:R-:W-:-:S05]  /*116a0*/  IMAD.U32 R5, RZ, RZ, UR42 ;  /* 0x0000002aff057e24 */ /* 0x000fca000f8e00ff */
[----:B------:R-:W-:Y:S01]  /*116b0*/  IADD3 R6, R5, -0x80, R8 ;  /* 0xffffff8005067810 */ /* 0x000fe20007ffe008 */
[----:B0----5:R-:W-:-:S05]  /*116c0*/  IMAD R3, R0, R9, RZ ;  /* 0x0000000900037224 */ /* 0x021fca00078e02ff */
[----:B------:R-:W-:-:S13]  /*116d0*/  ISETP.GE.AND P0, PT, R6, R3, PT ;  /* 0x000000030600720c */ /* 0x000fda0003f06270 */
[----:B------:R-:W-:Y:S05]  /*116e0*/  @P0 BRA `(.L_x_5359) ;  /* 0x0000000000bc0947 */ /* 0x000fea0003800000 */
[----:B------:R-:W-:Y:S01]  /*116f0*/  ISETP.NE.AND P0, PT, R9, 0x1, PT ;  /* 0x000000010900780c */ /* 0x000fe20003f05270 */
[----:B------:R-:W-:Y:S01]  /*11700*/  UISETP.GT.AND UP0, UPT, UR9, 0x1, UPT ;  /* 0x000000010900788c */ /* 0x000fe2000bf04270 */
[----:B------:R-:W-:Y:S01]  /*11710*/  UMOV UR20, 0x9b8 ;  /* 0x000009b800147882 */ /* 0x000fe20000000000 */
[----:B------:R-:W-:Y:S02]  /*11720*/  ULOP3.LUT UR17, UR45, 0xff, URZ, 0xc0, !UPT ;  /* 0x000000ff2d117892 */ /* 0x000fe4000f8ec03f */
[----:B------:R-:W-:Y:S02]  /*11730*/  USEL UR20, UR20, 0x978, UP0 ;  /* 0x0000097814147887 */ /* 0x000fe40008000000 */
[----:B------:R-:W-:-:S06]  /*11740*/  USEL UR17, UR17, URZ, UP0 ;  /* 0x0000003f11117287 */ /* 0x000fcc0008000000 */
[----:B------:R-:W0:Y:S04]  /*11750*/  @P0 LDC R3, c[0x0][0xbec] ;  /* 0x0002fb00ff030b82 */ /* 0x000e280000000800 */
[----:B------:R-:W-:Y:S01]  /*11760*/  ULDC.64 UR14, c[0x0][UR20+0x220] ;  /* 0x00008800140e7abb */ /* 0x000fe20008000a00 */
[----:B------:R-:W-:Y:S01]  /*11770*/  ULDC.64 UR12, c[0x0][UR20+0x218] ;  /* 0x00008600140c7abb */ /* 0x000fe20008000a00 */
[----:B------:R-:W-:Y:S02]  /*11780*/  ULDC.64 UR18, c[0x0][UR20+0x228] ;  /* 0x00008a0014127abb */ /* 0x000fe40008000a00 */
[----:B------:R-:W1:Y:S01]  /*11790*/  @P0 LDC R5, c[0x0][0xbf0] ;  /* 0x0002fc00ff050b82 */ /* 0x000e620000000800 */
[----:B------:R-:W-:Y:S02]  /*117a0*/  UIMAD UR15, UR15, UR8, URZ ;  /* 0x000000080f0f72a4 */ /* 0x000fe4000f8e023f */
[----:B------:R-:W-:-:S02]  /*117b0*/  UIMAD.WIDE.U32 UR10, UR12, UR44, URZ ;  /* 0x0000002c0c0a72a5 */ /* 0x000fc4000f8e003f */
[----:B------:R-:W-:Y:S02]  /*117c0*/  UIMAD UR21, UR13, UR44, URZ ;  /* 0x0000002c0d1572a4 */ /* 0x000fe4000f8e023f */
[----:B------:R-:W-:Y:S02]  /*117d0*/  UIMAD.WIDE.U32 UR22, UR18, UR17, URZ ;  /* 0x00000011121672a5 */ /* 0x000fe4000f8e003f */
[----:B------:R-:W-:Y:S02]  /*117e0*/  UIMAD.WIDE.U32 UR12, UR14, UR8, URZ ;  /* 0x000000080e0c72a5 */ /* 0x000fe4000f8e003f */
[----:B------:R-:W-:Y:S02]  /*117f0*/  UIMAD UR17, UR19, UR17, URZ ;  /* 0x00000011131172a4 */ /* 0x000fe4000f8e023f */
[----:B------:R-:W-:Y:S02]  /*11800*/  UIMAD UR15, UR14, UR16, UR15 ;  /* 0x000000100e0f72a4 */ /* 0x000fe4000f8e020f */
[----:B------:R-:W-:Y:S01]  /*11810*/  UIADD3 UR10, UP1, UP2, UR12, UR10, UR4 ;  /* 0x0000000a0c0a7290 */ /* 0x000fe2000fa3e004 */
[----:B0-----:R-:W-:Y:S01]  /*11820*/  @P0 IMAD.HI.U32 R4, R6, R3, RZ ;  /* 0x0000000306040227 */ /* 0x001fe200078e00ff */
[----:B------:R-:W-:-:S02]  /*11830*/  UIADD3 UR17, UR23, UR17, URZ ;  /* 0x0000001117117290 */ /* 0x000fc4000fffe03f */
[----:B------:R-:W-:Y:S01]  /*11840*/  UIADD3 UR21, UR11, UR21, URZ ;  /* 0x000000150b157290 */ /* 0x000fe2000fffe03f */
[----:B------:R-:W-:Y:S01]  /*11850*/  IMAD.MOV.U32 R3, RZ, RZ, R6 ;  /* 0x000000ffff037224 */ /* 0x000fe200078e0006 */
[----:B------:R-:W-:Y:S02]  /*11860*/  UIADD3 UR12, UR13, UR15, URZ ;  /* 0x0000000f0d0c7290 */ /* 0x000fe4000fffe03f */
[----:B------:R-:W-:Y:S01]  /*11870*/  IMAD.U32 R8, RZ, RZ, UR17 ;  /* 0x00000011ff087e24 */ /* 0x000fe2000f8e00ff */
[----:B-1----:R-:W-:Y:S01]  /*11880*/  @P0 SHF.R.U32.HI R3, RZ, R5, R4 ;  /* 0x00000005ff030219 */ /* 0x002fe20000011604 */
[----:B------:R-:W-:Y:S01]  /*11890*/  IMAD.U32 R4, RZ, RZ, UR22 ;  /* 0x00000016ff047e24 */ /* 0x000fe2000f8e00ff */
[----:B------:R-:W-:Y:S01]  /*118a0*/  UIADD3.X UR12, UR12, UR21, UR24, UP1, UP2 ;  /* 0x000000150c0c7290 */ /* 0x000fe20008fe4418 */
[----:B------:R-:W-:Y:S01]  /*118b0*/  IMAD.U32 R5, RZ, RZ, UR23 ;  /* 0x00000017ff057e24 */ /* 0x000fe2000f8e00ff */
[--C-:B------:R-:W-:Y:S01]  /*118c0*/  SHF.R.S32.HI R5, RZ, 0x1f, R3.reuse ;  /* 0x0000001fff057819 */ /* 0x100fe20000011403 */
[----:B------:R-:W-:Y:S01]  /*118d0*/  IMAD.MOV R7, RZ, RZ, -R3 ;  /* 0x000000ffff077224 */ /* 0x000fe200078e0a03 */
[----:B------:R-:W-:Y:S01]  /*118e0*/  IADD3 R4, P0, P1, R3, UR10, R4 ;  /* 0x0000000a03047c10 */ /* 0x000fe2000f91e004 */
[----:B------:R-:W-:-:S02]  /*118f0*/  ULDC.64 UR10, c[0x0][UR20+0x210] ;  /* 0x00008400140a7abb */ /* 0x000fc40008000a00 */
[----:B------:R-:W-:Y:S01]  /*11900*/  IMAD R7, R9, R7, R6 ;  /* 0x0000000709077224 */ /* 0x000fe200078e0206 */
[----:B------:R-:W-:Y:S01]  /*11910*/  IADD3.X R5, R5, UR12, R8, P0, P1 ;  /* 0x0000000c05057c10 */ /* 0x000fe200087e2408 */
[----:B------:R-:W-:Y:S01]  /*11920*/  ULDC.64 UR12, c[0x0][0xba8] ;  /* 0x0002ea00000c7ab9 */ /* 0x000fe20000000a00 */
[----:B------:R-:W-:Y:S01]  /*11930*/  @!UP0 ULDC UR12, c[0x0][0xb50] ;  /* 0x0002d400000c8ab9 */ /* 0x000fe20000000800 */
[C---:B------:R-:W-:Y:S01]  /*11940*/  IMAD R6, R7.reuse, UR11, RZ ;  /* 0x0000000b07067c24 */ /* 0x040fe2000f8e02ff */
[----:B------:R-:W-:Y:S01]  /*11950*/  SHF.R.S32.HI R3, RZ, 0x1f, R7 ;  /* 0x0000001fff037819 */ /* 0x000fe20000011407 */
        /* <DEDUP_REMOVED lines=8> */
.L_x_5359:
[----:B------:R-:W-:Y:S05]  /*119e0*/  BSYNC B1 ;  /* 0x0000000000017941 */ /* 0x000fea0003800000 */
.L_x_5358:
[----:B------:R-:W-:-:S06]  /*119f0*/  UISETP.GT.AND UP0, UPT, UR9, 0x1, UPT ;  /* 0x000000010900788c */ /* 0x000fcc000bf04270 */
[----:B------:R-:W-:-:S13]  /*11a00*/  PLOP3.LUT P0, PT, PT, PT, UP0, 0x80, 0x0 ;  /* 0x000000000000781c */ /* 0x000fda0003f0f008 */
[----:B------:R-:W-:Y:S05]  /*11a10*/  @P0 BRA `(.L_x_5354) ;  /* 0x00000008007c0947 */ /* 0x000fea0003800000 */
[----:B------:R-:W1:Y:S01]  /*11a20*/  LDC R11, c[0x0][0xbe8] ;  /* 0x0002fa00ff0b7b82 */ /* 0x000e620000000800 */
[----:B------:R-:W-:Y:S01]  /*11a30*/  ULDC UR14, c[0x0][0xac8] ;  /* 0x0002b200000e7ab9 */ /* 0x000fe20000000800 */
[----:B------:R-:W-:Y:S01]  /*11a40*/  ULDC.64 UR12, c[0x0][0xaa0] ;  /* 0x0002a800000c7ab9 */ /* 0x000fe20000000a00 */
[----:B------:R-:W-:Y:S01]  /*11a50*/  ISETP.GE.AND P1, PT, R192, UR14, PT ;  /* 0x0000000ec0007c0c */ /* 0x000fe2000bf26270 */
[----:B------:R-:W-:Y:S01]  /*11a60*/  UIMAD UR9, UR24, UR12, URZ ;  /* 0x0000000c180972a4 */ /* 0x000fe2000f8e023f */
[C---:B------:R-:W-:Y:S01]  /*11a70*/  ISETP.GE.AND P2, PT, R185.reuse, UR14, PT ;  /* 0x0000000eb9007c0c */ /* 0x040fe2000bf46270 */
[----:B------:R-:W-:Y:S01]  /*11a80*/  UIMAD.WIDE.U32 UR10, UR4, UR12, URZ ;  /* 0x0000000c040a72a5 */ /* 0x000fe2000f8e003f */
[----:B------:R-:W-:Y:S01]  /*11a90*/  SEL R4, RZ, 0xffffffff, P1 ;  /* 0xffffffffff047807 */ /* 0x000fe20000800000 */
[----:B------:R-:W-:Y:S01]  /*11aa0*/  UIMAD UR9, UR4, UR13, UR9 ;  /* 0x0000000d040972a4 */ /* 0x000fe2000f8e0209 */
[----:B0-----:R-:W-:Y:S01]  /*11ab0*/  SEL R3, RZ, 0x1, P2 ;  /* 0x00000001ff037807 */ /* 0x001fe20001000000 */
[C---:B------:R-:W-:Y:S01]  /*11ac0*/  VIADD R35, R185.reuse, 0x80 ;  /* 0x00000080b9237836 */ /* 0x040fe20000000000 */
[----:B------:R-:W-:Y:S01]  /*11ad0*/  ULDC.64 UR12, c[0x0][0xae8] ;  /* 0x0002ba00000c7ab9 */ /* 0x000fe20000000a00 */
[----:B------:R-:W-:Y:S01]  /*11ae0*/  IMAD.SHL.U32 R4, R4, 0x2, RZ ;  /* 0x0000000204047824 */ /* 0x000fe200078e00ff */
[----:B------:R-:W-:Y:S01]  /*11af0*/  UIADD3 UR11, UR11, UR9, URZ ;  /* 0x000000090b0b7290 */ /* 0x000fe2000fffe03f */
[----:B------:R-:W-:Y:S01]  /*11b00*/  VIADD R31, R185, 0xc0 ;  /* 0x000000c0b91f7836 */ /* 0x000fe20000000000 */
[----:B------:R-:W-:Y:S01]  /*11b10*/  ISETP.GE.AND P1, PT, R35, UR14, PT ;  /* 0x0000000e23007c0c */ /* 0x000fe2000bf26270 */
[----:B------:R-:W-:Y:S01]  /*11b20*/  VIADD R29, R185, 0x100 ;  /* 0x00000100b91d7836 */ /* 0x000fe20000000000 */
[----:B------:R-:W-:Y:S01]  /*11b30*/  LOP3.LUT R6, R4, 0x2, R3, 0xe2, !PT ;  /* 0x0000000204067812 */ /* 0x000fe200078ee203 */
[----:B------:R-:W-:Y:S01]  /*11b40*/  IMAD R3, R187, 0x20, R224 ;  /* 0x00000020bb037824 */ /* 0x000fe200078e02e0 */
[----:B------:R-:W-:Y:S01]  /*11b50*/  UIMAD.WIDE.U32 UR10, UR44, UR12, UR10 ;  /* 0x0000000c2c0a72a5 */ /* 0x000fe2000f8e000a */
[----:B------:R-:W-:Y:S01]  /*11b60*/  VIADD R33, R185, 0x140 ;  /* 0x00000140b9217836 */ /* 0x000fe20000000000 */
[----:B------:R-:W-:Y:S01]  /*11b70*/  BSSY B1, `(.L_x_5360) ;  /* 0x0000065000017945 */ /* 0x000fe20003800000 */
[----:B------:R-:W-:Y:S01]  /*11b80*/  VIADD R8, R3, UR42 ;  /* 0x0000002a03087c36 */ /* 0x000fe20008000000 */
[----:B------:R-:W-:Y:S01]  /*11b90*/  SEL R3, RZ, 0xffffffff, P1 ;  /* 0xffffffffff037807 */ /* 0x000fe20000800000 */
[----:B------:R-:W-:Y:S01]  /*11ba0*/  UIMAD UR11, UR44, UR13, UR11 ;  /* 0x0000000d2c0b72a4 */ /* 0x000fe2000f8e020b */
[----:B-1----:R-:W-:Y:S01]  /*11bb0*/  ISETP.NE.AND P0, PT, R11, 0x1, PT ;  /* 0x000000010b00780c */ /* 0x002fe20003f05270 */
[----:B------:R-:W-:Y:S01]  /*11bc0*/  VIADD R37, R185, 0x180 ;  /* 0x00000180b9257836 */ /* 0x000fe20000000000 */
[----:B------:R-:W-:Y:S01]  /*11bd0*/  ISETP.GE.AND P1, PT, R31, UR14, PT ;  /* 0x0000000e1f007c0c */ /* 0x000fe2000bf26270 */
[----:B------:R-:W-:Y:S01]  /*11be0*/  ULDC.64 UR12, c[0x0][0xaf0] ;  /* 0x0002bc00000c7ab9 */ /* 0x000fe20000000a00 */
[----:B------:R-:W-:Y:S01]  /*11bf0*/  IMAD.SHL.U32 R9, R3, 0x4, RZ ;  /* 0x0000000403097824 */ /* 0x000fe200078e00ff */
[----:B------:R-:W-:Y:S01]  /*11c00*/  UIMAD UR16, UR16, UR12, URZ ;  /* 0x0000000c101072a4 */ /* 0x000fe2000f8e023f */
[----:B------:R-:W-:Y:S01]  /*11c10*/  IMAD.MOV.U32 R3, RZ, RZ, R8 ;  /* 0x000000ffff037224 */ /* 0x000fe200078e0008 */
[----:B------:R-:W-:Y:S01]  /*11c20*/  SHF.R.S32.HI R30, RZ, 0x1f, R29 ;  /* 0x0000001fff1e7819 */ /* 0x000fe2000001141d */
[----:B-----5:R-:W-:Y:S01]  /*11c30*/  IMAD R25, R0, R11, RZ ;  /* 0x0000000b00197224 */ /* 0x020fe200078e02ff */
[----:B------:R-:W-:Y:S01]  /*11c40*/  UIMAD UR4, UR8, UR13, UR16 ;  /* 0x0000000d080472a4 */ /* 0x000fe2000f8e0210 */
[----:B------:R-:W-:Y:S01]  /*11c50*/  LOP3.LUT R6, R9, 0x4, R6, 0xe2, !PT ;  /* 0x0000000409067812 */ /* 0x000fe200078ee206 */
[----:B------:R-:W-:Y:S01]  /*11c60*/  UIMAD.WIDE.U32 UR8, UR8, UR12, UR10 ;  /* 0x0000000c080872a5 */ /* 0x000fe2000f8e000a */
[----:B------:R-:W-:Y:S01]  /*11c70*/  VIADD R26, R224, UR42 ;  /* 0x0000002ae01a7c36 */ /* 0x000fe20008000000 */
[----:B------:R-:W0:Y:S01]  /*11c80*/  @P0 LDC R5, c[0x0][0xbec] ;  /* 0x0002fb00ff050b82 */ /* 0x000e220000000800 */
[----:B------:R-:W-:Y:S01]  /*11c90*/  VIADD R27, R185, 0x1c0 ;  /* 0x000001c0b91b7836 */ /* 0x000fe20000000000 */
[----:B------:R-:W-:Y:S01]  /*11ca0*/  UIADD3 UR4, UR9, UR4, URZ ;  /* 0x0000000409047290 */ /* 0x000fe2000fffe03f */
[----:B------:R-:W-:-:S02]  /*11cb0*/  SHF.R.S32.HI R32, RZ, 0x1f, R31 ;  /* 0x0000001fff207819 */ /* 0x000fc4000001141f */
[----:B------:R-:W-:Y:S02]  /*11cc0*/  SHF.R.S32.HI R34, RZ, 0x1f, R37 ;  /* 0x0000001fff227819 */ /* 0x000fe40000011425 */
[----:B------:R-:W-:Y:S01]  /*11cd0*/  SHF.R.S32.HI R28, RZ, 0x1f, R27 ;  /* 0x0000001fff1c7819 */ /* 0x000fe2000001141b */
[----:B------:R-:W1:Y:S01]  /*11ce0*/  @P0 LDC R7, c[0x0][0xbf0] ;  /* 0x0002fc00ff070b82 */ /* 0x000e620000000800 */
[----:B------:R-:W-:Y:S02]  /*11cf0*/  SHF.R.S32.HI R36, RZ, 0x1f, R33 ;  /* 0x0000001fff247819 */ /* 0x000fe40000011421 */
[----:B------:R-:W-:Y:S02]  /*11d00*/  SHF.R.S32.HI R38, RZ, 0x1f, R35 ;  /* 0x0000001fff267819 */ /* 0x000fe40000011423 */
[----:B------:R-:W-:Y:S01]  /*11d10*/  SHF.R.S32.HI R39, RZ, 0x1f, R192 ;  /* 0x0000001fff277819 */ /* 0x000fe200000114c0 */
[----:B0-----:R-:W-:Y:S01]  /*11d20*/  @P0 IMAD.HI.U32 R4, R8, R5, RZ ;  /* 0x0000000508040227 */ /* 0x001fe200078e00ff */
[----:B------:R-:W-:-:S02]  /*11d30*/  SEL R5, RZ, 0xffffffff, P1 ;  /* 0xffffffffff057807 */ /* 0x000fc40000800000 */
[----:B------:R-:W-:-:S04]  /*11d40*/  ISETP.GE.AND P1, PT, R27, UR14, PT ;  /* 0x0000000e1b007c0c */ /* 0x000fc8000bf26270 */
[----:B------:R-:W-:Y:S02]  /*11d50*/  SEL R0, RZ, 0x80, P1 ;  /* 0x00000080ff007807 */ /* 0x000fe40000800000 */
[----:B-1----:R-:W-:Y:S01]  /*11d60*/  @P0 SHF.R.U32.HI R3, RZ, R7, R4 ;  /* 0x00000007ff030219 */ /* 0x002fe20000011604 */
[----:B------:R-:W-:Y:S01]  /*11d70*/  IMAD.SHL.U32 R7, R5, 0x8, RZ ;  /* 0x0000000805077824 */ /* 0x000fe200078e00ff */
[----:B------:R-:W-:Y:S01]  /*11d80*/  ISETP.GE.AND P0, PT, R29, UR14, PT ;  /* 0x0000000e1d007c0c */ /* 0x000fe2000bf06270 */
[----:B------:R-:W-:Y:S02]  /*11d90*/  IMAD.U32 R4, RZ, RZ, UR8 ;  /* 0x00000008ff047e24 */ /* 0x000fe4000f8e00ff */
[----:B------:R-:W-:Y:S01]  /*11da0*/  IMAD.U32 R5, RZ, RZ, UR9 ;  /* 0x00000009ff057e24 */ /* 0x000fe2000f8e00ff */
[----:B------:R-:W-:Y:S01]  /*11db0*/  LOP3.LUT R10, R7, 0x8, R6, 0xe2, !PT ;  /* 0x00000008070a7812 */ /* 0x000fe200078ee206 */
[--C-:B------:R-:W-:Y:S01]  /*11dc0*/  IMAD.MOV R7, RZ, RZ, -R3.reuse ;  /* 0x000000ffff077224 */ /* 0x100fe200078e0a03 */
[----:B------:R-:W-:Y:S01]  /*11dd0*/  SHF.R.S32.HI R6, RZ, 0x1f, R3 ;  /* 0x0000001fff067819 */ /* 0x000fe20000011403 */
[----:B------:R-:W-:Y:S01]  /*11de0*/  ULDC.64 UR8, c[0x0][0xae0] ;  /* 0x0002b80000087ab9 */ /* 0x000fe20000000a00 */
[----:B------:R-:W-:Y:S01]  /*11df0*/  SEL R9, RZ, 0xffffffff, P0 ;  /* 0xffffffffff097807 */ /* 0x000fe20000000000 */
[----:B------:R-:W-:Y:S01]  /*11e00*/  IMAD.U32 R5, RZ, RZ, UR4 ;  /* 0x00000004ff057e24 */ /* 0x000fe2000f8e00ff */
[----:B------:R-:W-:Y:S01]  /*11e10*/  ISETP.GE.AND P0, PT, R33, UR14, PT ;  /* 0x0000000e21007c0c */ /* 0x000fe2000bf06270 */
[----:B------:R-:W-:-:S02]  /*11e20*/  IMAD R6, R6, UR8, RZ ;  /* 0x0000000806067c24 */ /* 0x000fc4000f8e02ff */
[----:B------:R-:W-:Y:S01]  /*11e30*/  IMAD R7, R11, R7, R8 ;  /* 0x000000070b077224 */ /* 0x000fe200078e0208 */
[----:B------:R-:W-:Y:S01]  /*11e40*/  SEL R8, RZ, 0xffffffff, P0 ;  /* 0xffffffffff087807 */ /* 0x000fe20000000000 */
[----:B------:R-:W-:Y:S01]  /*11e50*/  IMAD.SHL.U32 R13, R9, 0x10, RZ ;  /* 0x00000010090d7824 */ /* 0x000fe200078e00ff */
[----:B------:R-:W-:Y:S01]  /*11e60*/  ISETP.GE.AND P0, PT, R37, UR14, PT ;  /* 0x0000000e25007c0c */ /* 0x000fe2000bf06270 */
[C---:B------:R-:W-:Y:S02]  /*11e70*/  IMAD R9, R3.reuse, UR9, R6 ;  /* 0x0000000903097c24 */ /* 0x040fe4000f8e0206 */
[----:B------:R-:W-:Y:S01]  /*11e80*/  IMAD.WIDE.U32 R4, R3, UR8, R4 ;  /* 0x0000000803047c25 */ /* 0x000fe2000f8e0004 */
[----:B------:R-:W-:Y:S01]  /*11e90*/  SHF.R.S32.HI R3, RZ, 0x1f, R7 ;  /* 0x0000001fff037819 */ /* 0x000fe20000011407 */
[----:B------:R-:W-:Y:S01]  /*11ea0*/  ULDC.64 UR8, c[0x0][0xad8] ;  /* 0x0002b60000087ab9 */ /* 0x000fe20000000a00 */
[----:B------:R-:W-:Y:S01]  /*11eb0*/  LOP3.LUT R10, R13, 0x10, R10, 0xe2, !PT ;  /* 0x000000100d0a7812 */ /* 0x000fe200078ee20a */
[----:B------:R-:W-:-:S02]  /*11ec0*/  IMAD.IADD R5, R5, 0x1, R9 ;  /* 0x0000000105057824 */ /* 0x000fc400078e0209 */
[----:B------:R-:W-:Y:S02]  /*11ed0*/  IMAD R6, R3, UR8, RZ ;  /* 0x0000000803067c24 */ /* 0x000fe4000f8e02ff */
[----:B------:R-:W-:-:S04]  /*11ee0*/  IMAD.WIDE.U32 R4, R7, UR8, R4 ;  /* 0x0000000807047c25 */ /* 0x000fc8000f8e0004 */
[----:B------:R-:W-:Y:S01]  /*11ef0*/  IMAD R3, R7, UR9, R6 ;  /* 0x0000000907037c24 */ /* 0x000fe2000f8e0206 */
[----:B------:R-:W-:Y:S01]  /*11f00*/  ULDC.64 UR8, c[0x0][0xa80] ;  /* 0x0002a00000087ab9 */ /* 0x000fe20000000a00 */
[----:B------:R-:W-:Y:S01]  /*11f10*/  SEL R7, RZ, 0x40, P0 ;  /* 0x00000040ff077807 */ /* 0x000fe20000000000 */
[----:B------:R-:W-:Y:S01]  /*11f20*/  IMAD.SHL.U32 R9, R8, 0x20, RZ ;  /* 0x0000002008097824 */ /* 0x000fe200078e00ff */
[----:B------:R-:W-:Y:S01]  /*11f30*/  LEA R20, P0, R4, UR8, 0x1 ;  /* 0x0000000804147c11 */ /* 0x000fe2000f8008ff */
[----:B------:R-:W-:-:S03]  /*11f40*/  IMAD.IADD R3, R5, 0x1, R3 ;  /* 0x0000000105037824 */ /* 0x000fc600078e0203 */
[----:B------:R-:W-:Y:S01]  /*11f50*/  LOP3.LUT R10, R9, 0x20, R10, 0xe2, !PT ;  /* 0x00000020090a7812 */ /* 0x000fe200078ee20a */
[----:B------:R0:W1:Y:S01]  /*11f60*/  SHFL.IDX PT, R6, R20, RZ, 0x181f ;  /* 0x00181fff14067589 */ /* 0x00006200000e0000 */
[----:B------:R-:W-:Y:S02]  /*11f70*/  LEA.HI.X R3, R4, UR9, R3, 0x1, P0 ;  /* 0x0000000904037c11 */ /* 0x000fe400080f0c03 */
[----:B------:R-:W-:Y:S02]  /*11f80*/  ISETP.GE.AND P0, PT, R26, R25, PT ;  /* 0x000000191a00720c */ /* 0x000fe40003f06270 */
[----:B------:R-:W-:Y:S02]  /*11f90*/  LOP3.LUT R21, R10, R7, RZ, 0xfc, !PT ;  /* 0x000000070a157212 */ /* 0x000fe400078efcff */
[----:B------:R0:W2:Y:S02]  /*11fa0*/  SHFL.IDX PT, R7, R3, RZ, 0x181f ;  /* 0x00181fff03077589 */ /* 0x0000a400000e0000 */
        /* <DEDUP_REMOVED lines=33> */
.L_x_5361:
[----:B------:R-:W-:Y:S05]  /*121c0*/  BSYNC B1 ;  /* 0x0000000000017941 */ /* 0x000fea0003800000 */
.L_x_5360:
        /* <DEDUP_REMOVED lines=9> */
[----:B------:R-:W-:-:S05]  /*12260*/  ISETP.GE.AND P2, PT, R29, UR14, PT ;  /* 0x0000000e1d007c0c */ /* 0x000fca000bf46270 */
[----:B-1-3--:R-:W-:Y:S02]  /*12270*/  @!P1 IMAD.WIDE R4, R185, 0x2, R6 ;  /* 0x00000002b9049825 */ /* 0x00afe400078e0206 */
        /* <DEDUP_REMOVED lines=25> */
.L_x_5354:
[----:B------:R-:W-:Y:S05]  /*12410*/  BSYNC B0 ;  /* 0x0000000000007941 */ /* 0x000fea0003800000 */
.L_x_5347:
[----:B------:R-:W-:Y:S02]  /*12420*/  ULDC UR4, c[0x0][0xc3c] ;  /* 0x00030f0000047ab9 */ /* 0x000fe40000000800 */
[----:B------:R-:W-:-:S06]  /*12430*/  UISETP.GE.AND UP0, UPT, UR6, UR4, UPT ;  /* 0x000000040600728c */ /* 0x000fcc000bf06270 */
[----:B------:R-:W-:-:S13]  /*12440*/  PLOP3.LUT P0, PT, PT, PT, UP0, 0x80, 0x0 ;  /* 0x000000000000781c */ /* 0x000fda0003f0f008 */
[----:B------:R-:W-:Y:S05]  /*12450*/  @!P0 BRA `(.L_x_5362) ;  /* 0xfffffeec00cc8947 */ /* 0x000fea000383ffff */
[----:B------:R-:W-:Y:S05]  /*12460*/  EXIT ;  /* 0x000000000000794d */ /* 0x000fea0003800000 */
.L_x_5248:
        /* <DEDUP_REMOVED lines=18> */
.L_x_5363:
        /* <DEDUP_REMOVED lines=43> */
.L_x_5367:
        /* <DEDUP_REMOVED lines=39> */
.L_x_5365:
        /* <DEDUP_REMOVED lines=12> */
.L_x_5368:
[----:B---34-:R-:W-:Y:S01]  /*12b70*/  IMAD R2, R3, UR5, R10 ;  /* 0x0000000503027c24 */ /* 0x018fe2000f8e020a */
[----:B-1----:R-:W-:Y:S01]  /*12b80*/  ISETP.NE.AND P0, PT, R8, 0x1, PT ;  /* 0x000000010800780c */ /* 0x002fe20003f05270 */
[----:B------:R-:W-:-:S03]  /*12b90*/  VIADD R14, R9, UR4 ;  /* 0x00000004090e7c36 */ /* 0x000fc60008000000 */
[----:B------:R1:W-:Y:S01]  /*12ba0*/  STL [R1], R2 ;  /* 0x0000000201007387 */ /* 0x0003e20000100800 */
[----:B------:R-:W-:-:S03]  /*12bb0*/  IADD3 R5, -R2, UR6, RZ ;  /* 0x0000000602057c10 */ /* 0x000fc6000fffe1ff */
[----:B------:R1:W-:Y:S05]  /*12bc0*/  STL [R1+0xc], R14 ;  /* 0x00000c0e01007387 */ /* 0x0003ea0000100800 */
[----:B------:R-:W-:Y:S05]  /*12bd0*/  @!P0 BRA `(.L_x_5369) ;  /* 0x0000000000e08947 */ /* 0x000fea0003800000 */
[----:B0-2---:R-:W-:Y:S02]  /*12be0*/  IABS R7, R4 ;  /* 0x0000000400077213 */ /* 0x005fe40000000000 */
[----:B------:R-:W-:Y:S02]  /*12bf0*/  IABS R9, R8 ;  /* 0x0000000800097213 */ /* 0x000fe40000000000 */
[----:B------:R-:W0:Y:S08]  /*12c00*/  I2F.RP R10, R7 ;  /* 0x00000007000a7306 */ /* 0x000e300000209400 */
[----:B------:R-:W2:Y:S08]  /*12c10*/  I2F.RP R11, R9 ;  /* 0x00000009000b7306 */ /* 0x000eb00000209400 */
[----:B0-----:R-:W1:Y:S08]  /*12c20*/  MUFU.RCP R10, R10 ;  /* 0x0000000a000a7308 */ /* 0x001e700000001000 */
[----:B--2---:R-:W-:Y:S01]  /*12c30*/  MUFU.RCP R11, R11 ;  /* 0x0000000b000b7308 */ /* 0x004fe20000001000 */
[----:B-1----:R-:W-:Y:S01]  /*12c40*/  VIADD R2, R10, 0xffffffe ;  /* 0x0ffffffe0a027836 */ /* 0x002fe20000000000 */
[----:B------:R-:W-:-:S06]  /*12c50*/  IABS R10, R4 ;  /* 0x00000004000a7213 */ /* 0x000fcc0000000000 */
[----:B------:R0:W1:Y:S02]  /*12c60*/  F2I.FTZ.U32.TRUNC.NTZ R3, R2 ;  /* 0x0000000200037305 */ /* 0x000064000021f000 */
[----:B0-----:R-:W-:Y:S02]  /*12c70*/  IMAD.MOV.U32 R2, RZ, RZ, RZ ;  /* 0x000000ffff027224 */ /* 0x001fe400078e00ff */
[----:B-1----:R-:W-:-:S04]  /*12c80*/  IMAD.MOV R12, RZ, RZ, -R3 ;  /* 0x000000ffff0c7224 */ /* 0x002fc800078e0a03 */
[----:B------:R-:W-:-:S04]  /*12c90*/  IMAD R13, R12, R7, RZ ;  /* 0x000000070c0d7224 */ /* 0x000fc800078e02ff */
[----:B------:R-:W-:Y:S01]  /*12ca0*/  IMAD.HI.U32 R3, R3, R13, R2 ;  /* 0x0000000d03037227 */ /* 0x000fe200078e0002 */
[----:B------:R-:W-:-:S03]  /*12cb0*/  IABS R2, R5 ;  /* 0x0000000500027213 */ /* 0x000fc60000000000 */
[----:B------:R-:W-:Y:S02]  /*12cc0*/  IMAD.MOV R13, RZ, RZ, -R10 ;  /* 0x000000ffff0d7224 */ /* 0x000fe400078e0a0a */
[----:B------:R-:W-:-:S04]  /*12cd0*/  IMAD.HI.U32 R10, R3, R2, RZ ;  /* 0x00000002030a7227 */ /* 0x000fc800078e00ff */
[----:B------:R-:W-:Y:S02]  /*12ce0*/  IMAD R2, R10, R13, R2 ;  /* 0x0000000d0a027224 */ /* 0x000fe400078e0202 */
[----:B------:R-:W-:-:S03]  /*12cf0*/  VIADD R3, R11, 0xffffffe ;  /* 0x0ffffffe0b037836 */ /* 0x000fc60000000000 */
[----:B------:R-:W-:-:S03]  /*12d00*/  ISETP.GT.U32.AND P1, PT, R7, R2, PT ;  /* 0x000000020700720c */ /* 0x000fc60003f24070 */
[----:B------:R-:W0:Y:S10]  /*12d10*/  F2I.FTZ.U32.TRUNC.NTZ R3, R3 ;  /* 0x0000000300037305 */ /* 0x000e34000021f000 */
[----:B------:R-:W-:-:S02]  /*12d20*/  @!P1 IMAD.IADD R2, R2, 0x1, -R7 ;  /* 0x0000000102029824 */ /* 0x000fc400078e0a07 */
[----:B------:R-:W-:Y:S01]  /*12d30*/  @!P1 VIADD R10, R10, 0x1 ;  /* 0x000000010a0a9836 */ /* 0x000fe20000000000 */
[----:B------:R-:W-:Y:S02]  /*12d40*/  ISETP.NE.AND P1, PT, R4, RZ, PT ;  /* 0x000000ff0400720c */ /* 0x000fe40003f25270 */
[----:B------:R-:W-:Y:S01]  /*12d50*/  ISETP.GE.U32.AND P0, PT, R2, R7, PT ;  /* 0x000000070200720c */ /* 0x000fe20003f06070 */
[----:B0-----:R-:W-:-:S04]  /*12d60*/  IMAD.MOV R2, RZ, RZ, -R3 ;  /* 0x000000ffff027224 */ /* 0x001fc800078e0a03 */
[----:B------:R-:W-:Y:S02]  /*12d70*/  IMAD R7, R2, R9, RZ ;  /* 0x0000000902077224 */ /* 0x000fe400078e02ff */
[----:B------:R-:W-:-:S04]  /*12d80*/  IMAD.MOV.U32 R2, RZ, RZ, RZ ;  /* 0x000000ffff027224 */ /* 0x000fc800078e00ff */
        /* <DEDUP_REMOVED lines=29> */
.L_x_5369:
        /* <DEDUP_REMOVED lines=61> */
.L_x_5370:
[----:B01----:R-:W-:-:S05]  /*13330*/  LOP3.LUT R3, RZ, R2, RZ, 0x33, !PT ;  /* 0x00000002ff037212 */ /* 0x003fca00078e33ff */
[----:B------:R-:W-:-:S05]  /*13340*/  IMAD.IADD R2, R4, 0x1, R3 ;  /* 0x0000000104027824 */ /* 0x000fca00078e0203 */
[----:B------:R1:W-:Y:S01]  /*13350*/  STL [R1+0x4], R2 ;  /* 0x0000040201007387 */ /* 0x0003e20000100800 */
[----:B------:R-:W-:Y:S05]  /*13360*/  BRA `(.L_x_5371) ;  /* 0x0000000000107947 */ /* 0x000fea0003800000 */
.L_x_5366:
[----:B------:R-:W-:Y:S01]  /*13370*/  IMAD.U32 R2, RZ, RZ, UR6 ;  /* 0x00000006ff027e24 */ /* 0x000fe2000f8e00ff */
[----:B------:R0:W-:Y:S04]  /*13380*/  STL [R1+0x4], RZ ;  /* 0x000004ff01007387 */ /* 0x0001e80000100800 */
[----:B------:R0:W-:Y:S04]  /*13390*/  STL [R1+0x8], RZ ;  /* 0x000008ff01007387 */ /* 0x0001e80000100800 */
[----:B------:R0:W-:Y:S02]  /*133a0*/  STL [R1], R2 ;  /* 0x0000000201007387 */ /* 0x0001e40000100800 */
.L_x_5371:
        /* <DEDUP_REMOVED lines=10> */
.L_x_5364:
        /* <DEDUP_REMOVED lines=8> */
[----:B------:R-:W2:Y:S01]  /*134d0*/  S2UR UR5, SR_CgaCtaId ;  /* 0x00000000000579c3 */ /* 0x000ea20000008800 */
[C---:B---3--:R-:W-:Y:S01]  /*134e0*/  IMAD.SHL.U32 R0, R6.reuse, 0x8, RZ ;  /* 0x0000000806007824 */ /* 0x048fe200078e00ff */
[----:B------:R-:W-:Y:S01]  /*134f0*/  LOP3.LUT R4, R6, 0x7f, RZ, 0xc0, !PT ;  /* 0x0000007f06047812 */ /* 0x000fe200078ec0ff */
[----:B------:R-:W-:Y:S01]  /*13500*/  UMOV UR4, 0x400 ;  /* 0x0000040000047882 */ /* 0x000fe20000000000 */
[----:B------:R-:W-:Y:S01]  /*13510*/  BSSY B8, `(.L_x_5372) ;  /* 0x00006a2000087945 */ /* 0x000fe20003800000 */
[----:B------:R-:W-:Y:S01]  /*13520*/  ULDC UR37, c[0x0][0xc] ;  /* 0x0000030000257ab9 */ /* 0x000fe20000000800 */
[----:B------:R-:W-:Y:S01]  /*13530*/  LOP3.LUT R3, R0, 0x1f8, RZ, 0xc0, !PT ;  /* 0x000001f800037812 */ /* 0x000fe200078ec0ff */
[----:B01----:R-:W-:Y:S01]  /*13540*/  IMAD.SHL.U32 R2, R4, 0x8, RZ ;  /* 0x0000000804027824 */ /* 0x003fe200078e00ff */
[----:B------:R-:W-:Y:S01]  /*13550*/  ULDC.64 UR38, c[0x0][0x198] ;  /* 0x0000660000267ab9 */ /* 0x000fe20000000a00 */
[----:B------:R-:W-:Y:S01]  /*13560*/  IMAD.MOV.U32 R0, RZ, RZ, 0x1 ;  /* 0x00000001ff007424 */ /* 0x000fe200078e00ff */
[----:B------:R-:W-:Y:S01]  /*13570*/  LOP3.LUT R3, R3, 0x38, R6, 0x78, !PT ;  /* 0x0000003803037812 */ /* 0x000fe200078e7806 */
[----:B------:R-:W-:-:S03]  /*13580*/  IMAD.SHL.U32 R6, R6, 0x10, RZ ;  /* 0x0000001006067824 */ /* 0x000fc600078e00ff */
[----:B------:R-:W-:Y:S02]  /*13590*/  LOP3.LUT R2, R3, 0x200, R2, 0xf8, !PT ;  /* 0x0000020003027812 */ /* 0x000fe400078ef802 */
[----:B------:R-:W-:-:S04]  /*135a0*/  SHF.R.U32.HI R3, RZ, 0x3, R4 ;  /* 0x00000003ff037819 */ /* 0x000fc80000011604 */
[----:B------:R-:W-:Y:S01]  /*135b0*/  LOP3.LUT R3, R3, 0x70, R6, 0xf8, !PT ;  /* 0x0000007003037812 */ /* 0x000fe200078ef806 */
[----:B--2---:R-:W-:-:S06]  /*135c0*/  ULEA UR4, UR5, UR4, 0x18 ;  /* 0x0000000405047291 */ /* 0x004fcc000f8ec03f */
[----:B------:R-:W-:-:S04]  /*135d0*/  IMAD.U32 R19, RZ, RZ, UR4 ;  /* 0x00000004ff137e24 */ /* 0x000fc8000f8e00ff */
[----:B------:R-:W-:-:S05]  /*135e0*/  IMAD R2, R2, 0x2, R19 ;  /* 0x0000000202027824 */ /* 0x000fca00078e0213 */
[----:B------:R0:W-:Y:S04]  /*135f0*/  STL [R1+0x54], R2 ;  /* 0x0000540201007387 */ /* 0x0001e80000100800 */
[----:B------:R0:W-:Y:S04]  /*13600*/  STL [R1+0x48], RZ ;  /* 0x000048ff01007387 */ /* 0x0001e80000100800 */
[----:B------:R0:W-:Y:S04]  /*13610*/  STL [R1+0x14], R0 ;  /* 0x0000140001007387 */ /* 0x0001e80000100800 */
[----:B------:R0:W-:Y:S02]  /*13620*/  STL [R1+0x10], RZ ;  /* 0x000010ff01007387 */ /* 0x0001e40000100800 */
.L_x_5500:
[----:B--2---:R-:W2:Y:S01]  /*13630*/  LDL R9, [R1+0xc] ;  /* 0x00000c0001097983 */ /* 0x004ea20000100800 */
[----:B------:R-:W-:Y:S05]  /*13640*/  YIELD ;  /* 0x0000000000007946 */ /* 0x000fea0003800000 */
[----:B------:R-:W-:Y:S01]  /*13650*/  ULDC.64 UR4, c[0x0][0xa28] ;  /* 0x00028a0000047ab9 */ /* 0x000fe20000000a00 */
[----:B0-----:R-:W-:Y:S01]  /*13660*/  IMAD.MOV.U32 R0, RZ, RZ, RZ ;  /* 0x000000ffff007224 */ /* 0x001fe200078e00ff */
[----:B------:R-:W-:Y:S01]  /*13670*/  ISETP.NE.U32.AND P0, PT, RZ, UR4, PT ;  /* 0x00000004ff007c0c */ /* 0x000fe2000bf05070 */
[----:B-1----:R-:W0:Y:S01]  /*13680*/  LDC.64 R4, c[0x0][0xa00] ;  /* 0x00028000ff047b82 */ /* 0x002e220000000a00 */
[----:B------:R-:W-:Y:S01]  /*13690*/  IMAD.MOV.U32 R10, RZ, RZ, RZ ;  /* 0x000000ffff0a7224 */ /* 0x000fe200078e00ff */
[----:B------:R-:W-:Y:S01]  /*136a0*/  ULDC.64 UR6, c[0x0][0xa08] ;  /* 0x0002820000067ab9 */ /* 0x000fe20000000a00 */
[----:B------:R-:W-:Y:S01]  /*136b0*/  ISETP.NE.AND.EX P0, PT, RZ, UR5, PT, P0 ;  /* 0x00000005ff007c0c */ /* 0x000fe2000bf05300 */
[----:B------:R-:W-:-:S12]  /*136c0*/  ULDC.64 UR4, c[0x0][0xa18] ;  /* 0x0002860000047ab9 */ /* 0x000fd80000000a00 */
        /* <DEDUP_REMOVED lines=37> */
.L_x_5373:
        /* <DEDUP_REMOVED lines=12> */
[----:B------:R-:W3:Y:S02]  /*139e0*/  LDC.64 R2, c[0x0][0xa20] ;  /* 0x00028800ff027b82 */ /* 0x000ee40000000a00 */
[----:B---3--:R-:W-:-:S05]  /*139f0*/  IMAD.WIDE R2, R9, 0x4, R2 ;  /* 0x0000000409027825 */ /* 0x008fca00078e0202 */
[----:B------:R3:W5:Y:S01]  /*13a00*/  LDG.E R7, desc[UR40][R2.64] ;  /* 0x0000002802077981 */ /* 0x000762000c1e1900 */
[----:B------:R-:W-:Y:S05]  /*13a10*/  BRA `(.L_x_5375) ;  /* 0x0000000000107947 */ /* 0x000fea0003800000 */
.L_x_5374:
[----:B------:R-:W-:Y:S05]  /*13a20*/  @!P1 BRA `(.L_x_5375) ;  /* 0x00000000000c9947 */ /* 0x000fea0003800000 */
[----:B------:R-:W3:Y:S04]  /*13a30*/  LDG.E R7, desc[UR40][R2.64] ;  /* 0x0000002802077981 */ /* 0x000ee8000c1e1900 */
[----:B------:R-:W3:Y:S02]  /*13a40*/  LDG.E R2, desc[UR40][R2.64+0x4] ;  /* 0x0000042802027981 */ /* 0x000ee4000c1e1900 */
[----:B---3--:R-:W-:-:S07]  /*13a50*/  IMAD.IADD R7, R2, 0x1, -R7 ;  /* 0x0000000102077824 */ /* 0x008fce00078e0a07 */
.L_x_5375:
        /* <DEDUP_REMOVED lines=12> */
[----:B------:R-:W-:-:S05]  /*13b20*/  VIADD R4, R0, 0x3f ;  /* 0x0000003f00047836 */ /* 0x000fca0000000000 */
[----:B------:R-:W-:-:S04]  /*13b30*/  SHF.R.S32.HI R2, RZ, 0x1f, R4 ;  /* 0x0000001fff027819 */ /* 0x000fc80000011404 */
[----:B------:R-:W-:Y:S02]  /*13b40*/  LEA.HI R4, R2, R4, RZ, 0x6 ;  /* 0x0000000402047211 */ /* 0x000fe400078f30ff */
[----:B------:R-:W-:Y:S02]  /*13b50*/  IADD3 R2, R0, 0x1, -R10 ;  /* 0x0000000100027810 */ /* 0x000fe40007ffe80a */
[----:B------:R-:W-:-:S03]  /*13b60*/  SHF.R.S32.HI R9, RZ, 0x6, R4 ;  /* 0x00000006ff097819 */ /* 0x000fc60000011404 */
[----:B------:R-:W-:Y:S02]  /*13b70*/  IMAD.IADD R7, R2, 0x1, R7 ;  /* 0x0000000102077824 */ /* 0x000fe400078e0207 */
[----:B------:R-:W3:Y:S01]  /*13b80*/  LDC.64 R2, c[0x0][0x9e0] ;  /* 0x00027800ff027b82 */ /* 0x000ee20000000a00 */
[----:B------:R2:W-:Y:S01]  /*13b90*/  STL [R1+0x58], R9 ;  /* 0x0000580901007387 */ /* 0x0005e20000100800 */
        /* <DEDUP_REMOVED lines=14> */
.L_x_5378:
[----:B------:R-:W-:-:S13]  /*13c80*/  ISETP.NE.AND P0, PT, R3, 0x1, PT ;  /* 0x000000010300780c */ /* 0x000fda0003f05270 */
[----:B------:R-:W2:Y:S02]  /*13c90*/  @P0 LDC.64 R4, c[0x0][0x9e8] ;  /* 0x00027a00ff040b82 */ /* 0x000ea40000000a00 */
[----:B--2---:R-:W-:-:S05]  /*13ca0*/  @P0 IMAD.HI.U32 R4, R8, R4, RZ ;  /* 0x0000000408040227 */ /* 0x004fca00078e00ff */
[----:B------:R-:W-:-:S07]  /*13cb0*/  @P0 SHF.R.U32.HI R8, RZ, R5, R4 ;  /* 0x00000005ff080219 */ /* 0x000fce0000011604 */
.L_x_5379:
[----:B------:R-:W-:Y:S05]  /*13cc0*/  BSYNC B0 ;  /* 0x0000000000007941 */ /* 0x000fea0003800000 */
.L_x_5377:
[----:B------:R-:W-:-:S05]  /*13cd0*/  IMAD R8, R8, R3, R3 ;  /* 0x0000000308087224 */ /* 0x000fca00078e0203 */
[----:B------:R-:W-:-:S07]  /*13ce0*/  VIMNMX R2, R2, R8, PT ;  /* 0x0000000802027248 */ /* 0x000fce0003fe0100 */
.L_x_5376:
[----:B------:R-:W2:Y:S01]  /*13cf0*/  @P1 LDC R4, c[0x0][0x44c] ;  /* 0x00011300ff041b82 */ /* 0x000ea20000000800 */
[----:B------:R-:W-:Y:S01]  /*13d00*/  IMAD.MOV.U32 R5, RZ, RZ, R11 ;  /* 0x000000ffff057224 */ /* 0x000fe200078e000b */
[----:B------:R-:W-:Y:S01]  /*13d10*/  ULDC UR4, c[0x0][0x9dc] ;  /* 0x0002770000047ab9 */ /* 0x000fe20000000800 */
[----:B------:R-:W-:-:S05]  /*13d20*/  VIADD R2, R2, 0x3f ;  /* 0x0000003f02027836 */ /* 0x000fca0000000000 */
[----:B------:R-:W3:Y:S01]  /*13d30*/  @P1 LDC R7, c[0x0][0x450] ;  /* 0x00011400ff071b82 */ /* 0x000ee20000000800 */
[----:B--2---:R-:W-:-:S05]  /*13d40*/  @P1 IMAD.HI.U32 R4, R11, R4, RZ ;  /* 0x000000040b041227 */ /* 0x004fca00078e00ff */
[----:B---3--:R-:W-:-:S04]  /*13d50*/  @P1 SHF.R.U32.HI R5, RZ, R7, R4 ;  /* 0x00000007ff051219 */ /* 0x008fc80000011604 */
[----:B------:R-:W-:Y:S02]  /*13d60*/  IADD3 R7, R5, R0, -R10 ;  /* 0x0000000005077210 */ /* 0x000fe40007ffe80a */
[----:B------:R-:W-:-:S04]  /*13d70*/  SHF.R.S32.HI R0, RZ, 0x1f, R2 ;  /* 0x0000001fff007819 */ /* 0x000fc80000011402 */
[----:B------:R-:W-:Y:S01]  /*13d80*/  LEA.HI R0, R0, R2, RZ, 0x6 ;  /* 0x0000000200007211 */ /* 0x000fe200078f30ff */
[----:B------:R-:W-:-:S03]  /*13d90*/  VIADD R2, R7, -UR4 ;  /* 0x8000000407027c36 */ /* 0x000fc60008000000 */
[----:B------:R-:W-:-:S04]  /*13da0*/  SHF.R.S32.HI R4, RZ, 0x6, R0 ;  /* 0x00000006ff047819 */ /* 0x000fc80000011400 */
        /* <DEDUP_REMOVED lines=13> */
.L_x_5382:
[----:B------:R-:W-:-:S13]  /*13e80*/  ISETP.NE.AND P0, PT, R3, 0x1, PT ;  /* 0x000000010300780c */ /* 0x000fda0003f05270 */
[----:B--2---:R-:W2:Y:S02]  /*13e90*/  @P0 LDC.64 R4, c[0x0][0x9e8] ;  /* 0x00027a00ff040b82 */ /* 0x004ea40000000a00 */
[----:B--2---:R-:W-:-:S05]  /*13ea0*/  @P0 IMAD.HI.U32 R4, R7, R4, RZ ;  /* 0x0000000407040227 */ /* 0x004fca00078e00ff */
[----:B------:R-:W-:-:S07]  /*13eb0*/  @P0 SHF.R.U32.HI R7, RZ, R5, R4 ;  /* 0x00000005ff070219 */ /* 0x000fce0000011604 */
.L_x_5383:
[----:B------:R-:W-:Y:S05]  /*13ec0*/  BSYNC B0 ;  /* 0x0000000000007941 */ /* 0x000fea0003800000 */
.L_x_5381:
[----:B------:R-:W-:-:S05]  /*13ed0*/  IMAD R3, R7, R3, RZ ;  /* 0x0000000307037224 */ /* 0x000fca00078e02ff */
[----:B------:R-:W-:-:S07]  /*13ee0*/  VIMNMX R2, R2, R3, !PT ;  /* 0x0000000302027248 */ /* 0x000fce0007fe0100 */
.L_x_5380:
[----:B------:R-:W-:Y:S01]  /*13ef0*/  SHF.R.S32.HI R3, RZ, 0x1f, R2 ;  /* 0x0000001fff037819 */ /* 0x000fe20000011402 */
[----:B------:R-:W-:Y:S01]  /*13f00*/  IMAD.MOV.U32 R5, RZ, RZ, RZ ;  /* 0x000000ffff057224 */ /* 0x000fe200078e00ff */
[----:B--2---:R-:W-:Y:S01]  /*13f10*/  SHF.R.U32.HI R4, RZ, 0x10, R6 ;  /* 0x00000010ff047819 */ /* 0x004fe20000011606 */
[----:B------:R-:W-:Y:S01]  /*13f20*/  BSSY B0, `(.L_x_5384) ;  /* 0x0000029000007945 */ /* 0x000fe20003800000 */
[----:B------:R-:W-:Y:S01]  /*13f30*/  LEA.HI R3, R3, R2, RZ, 0x6 ;  /* 0x0000000203037211 */ /* 0x000fe200078f30ff */
[----:B01----:R-:W-:Y:S01]  /*13f40*/  IMAD.MOV.U32 R10, RZ, RZ, R5 ;  /* 0x000000ffff0a7224 */ /* 0x003fe200078e0005 */
[----:B------:R-:W-:Y:S02]  /*13f50*/  ISETP.NE.AND P0, PT, R4, RZ, PT ;  /* 0x000000ff0400720c */ /* 0x000fe40003f05270 */
[----:B------:R-:W-:Y:S02]  /*13f60*/  SHF.R.S32.HI R3, RZ, 0x6, R3 ;  /* 0x00000006ff037819 */ /* 0x000fe40000011403 */
[----:B------:R-:W-:-:S02]  /*13f70*/  LOP3.LUT R8, R6, 0xff, RZ, 0xc0, !PT ;  /* 0x000000ff06087812 */ /* 0x000fc400078ec0ff */
        /* <DEDUP_REMOVED lines=35> */
.L_x_5385:
[----:B------:R-:W-:Y:S05]  /*141b0*/  BSYNC B0 ;  /* 0x0000000000007941 */ /* 0x000fea0003800000 */
.L_x_5384:
        /* <DEDUP_REMOVED lines=15> */
[----:B------:R-:W0:Y:S02]  /*142b0*/  FLO.U32 R0, UR4 ;  /* 0x0000000400007d00 */ /* 0x000e2400080e0000 */
        /* <DEDUP_REMOVED lines=10> */
.L_x_5387:
        /* <DEDUP_REMOVED lines=20> */
.L_x_5390:
[----:B------:R-:W-:Y:S05]  /*144a0*/  BSYNC B6 ;  /* 0x0000000000067941 */ /* 0x000fea0003800000 */
.L_x_5389:
        /* <DEDUP_REMOVED lines=20> */
.L_x_5393:
        /* <DEDUP_REMOVED lines=15> */
.L_x_5392:
[----:B------:R-:W-:Y:S05]  /*146e0*/  BSYNC B6 ;  /* 0x0000000000067941 */ /* 0x000fea0003800000 */
.L_x_5391:
[----:B------:R-:W3:Y:S01]  /*146f0*/  LDL R0, [R1+0xc] ;  /* 0x00000c0001007983 */ /* 0x000ee20000100800 */
[----:B------:R-:W-:Y:S02]  /*14700*/  ULDC.64 UR4, c[0x0][0x9f8] ;  /* 0x00027e0000047ab9 */ /* 0x000fe40000000a00 */
[----:B------:R-:W-:Y:S01]  /*14710*/  ISETP.NE.U32.AND P0, PT, RZ, UR4, PT ;  /* 0x00000004ff007c0c */ /* 0x000fe2000bf05070 */
[----:B------:R-:W4:Y:S03]  /*14720*/  LDL R16, [R1+0x30] ;  /* 0x0000300001107983 */ /* 0x000f260000100800 */
        /* <DEDUP_REMOVED lines=20> */
.L_x_5517:
        /* <DEDUP_REMOVED lines=9> */
.L_x_5520:
        /* <DEDUP_REMOVED lines=9> */
[----:B-1----:R-:W1:Y:S02]  /*14990*/  @P0 LDC.64 R4, c[0x0][0x440] ;  /* 0x00011000ff040b82 */ /* 0x002e640000000a00 */
        /* <DEDUP_REMOVED lines=14> */
.L_x_5397:
[----:B------:R-:W4:Y:S04]  /*14a80*/  LDL R0, [R1+0x10] ;  /* 0x0000100001007983 */ /* 0x000f280000100800 */
[----:B---3--:R-:W3:Y:S01]  /*14a90*/  LDL R2, [R1+0x14] ;  /* 0x0000140001027983 */ /* 0x008ee20000100800 */
[----:B----4-:R-:W-:Y:S01]  /*14aa0*/  IMAD R0, R0, 0x8, R19 ;  /* 0x0000000800007824 */ /* 0x010fe200078e0213 */
[----:B---3--:R-:W-:-:S04]  /*14ab0*/  SHF.L.U32 R2, R2, 0x1f, RZ ;  /* 0x0000001f02027819 */ /* 0x008fc800000006ff */
[----:B------:R-:W3:Y:S02]  /*14ac0*/  SYNCS.PHASECHK.TRANS64.TRYWAIT P0, [R0+URZ+0x28c40], R2 ;  /* 0x028c4002000075a7 */ /* 0x000ee4000800017f */
[----:B---3--:R-:W-:Y:S05]  /*14ad0*/  @!P0 BRA `(.L_x_5398) ;  /* 0x0000005c00548947 */ /* 0x008fea0003800000 */
.L_x_5521:
        /* <DEDUP_REMOVED lines=11> */
.L_x_5399:
[----:B------:R-:W4:Y:S04]  /*14b90*/  LDL R3, [R1+0x10] ;  /* 0x0000100001037983 */ /* 0x000f280000100800 */
[----:B-1----:R-:W2:Y:S04]  /*14ba0*/  LDL R4, [R1+0x20] ;  /* 0x0000200001047983 */ /* 0x002ea80000100800 */
        /* <DEDUP_REMOVED lines=21> */
.L_x_5395:
[----:B------:R-:W3:Y:S01]  /*14d00*/  LDL.LU R3, [R1+0x3c] ;  /* 0x00003c0001037983 */ /* 0x000ee20000300800 */
[----:B------:R-:W-:Y:S05]  /*14d10*/  WARPSYNC.ALL ;  /* 0x0000000000007948 */ /* 0x000fea0003800000 */
[----:B------:R-:W-:Y:S01]  /*14d20*/  ULDC.64 UR4, c[0x0][0x298] ;  /* 0x0000a60000047ab9 */ /* 0x000fe20000000a00 */
[----:B------:R-:W-:Y:S01]  /*14d30*/  BSSY B6, `(.L_x_5400) ;  /* 0x000001c000067945 */ /* 0x000fe20003800000 */
[----:B------:R-:W-:Y:S01]  /*14d40*/  BAR.SYNC.DEFER_BLOCKING 0x8, 0x100 ;  /* 0x0204000000007b1d */ /* 0x000fe20000010000 */
[----:B---3--:R-:W-:Y:S01]  /*14d50*/  SHF.R.S32.HI R0, RZ, 0x1f, R3 ;  /* 0x0000001fff007819 */ /* 0x008fe20000011403 */
[----:B-1----:R-:W-:-:S04]  /*14d60*/  IMAD.WIDE.U32 R4, R3, UR4, RZ ;  /* 0x0000000403047c25 */ /* 0x002fc8000f8e00ff */
        /* <DEDUP_REMOVED lines=24> */
.L_x_5401:
[----:B------:R-:W-:Y:S05]  /*14ef0*/  BSYNC B6 ;  /* 0x0000000000067941 */ /* 0x000fea0003800000 */
.L_x_5400:
[----:B-1----:R-:W3:Y:S01]  /*14f00*/  LDL.LU R0, [R1+0x3c] ;  /* 0x00003c0001007983 */ /* 0x002ee20000300800 */
[----:B------:R-:W-:Y:S01]  /*14f10*/  ULDC.64 UR6, c[0x0][0xa00] ;  /* 0x0002800000067ab9 */ /* 0x000fe20000000a00 */
[----:B------:R-:W-:Y:S01]  /*14f20*/  ULDC.64 UR4, c[0x0][0x2d8] ;  /* 0x0000b60000047ab9 */ /* 0x000fe20000000a00 */
[----:B0-----:R-:W0:Y:S01]  /*14f30*/  LDC R7, c[0x0][0x448] ;  /* 0x00011200ff077b82 */ /* 0x001e220000000800 */
[----:B------:R-:W3:Y:S04]  /*14f40*/  LDL.LU.64 R2, [R1+0x40] ;  /* 0x0000400001027983 */ /* 0x000ee80000300a00 */
[----:B------:R-:W4:Y:S04]  /*14f50*/  LDL R5, [R1+0xc] ;  /* 0x00000c0001057983 */ /* 0x000f280000100800 */
[----:B------:R-:W2:Y:S01]  /*14f60*/  LDL R12, [R1+0x24] ;  /* 0x00002400010c7983 */ /* 0x000ea20000100800 */
[----:B------:R-:W-:Y:S01]  /*14f70*/  ISETP.NE.U32.AND P0, PT, RZ, UR6, PT ;  /* 0x00000006ff007c0c */ /* 0x000fe2000bf05070 */
[----:B------:R-:W-:-:S03]  /*14f80*/  ULDC UR6, c[0x0][0x2b8] ;  /* 0x0000ae0000067ab9 */ /* 0x000fc60000000800 */
[----:B------:R-:W-:Y:S01]  /*14f90*/  ISETP.NE.AND.EX P0, PT, RZ, UR7, PT, P0 ;  /* 0x00000007ff007c0c */ /* 0x000fe2000bf05300 */
[----:B------:R-:W1:Y:S02]  /*14fa0*/  S2R R8, SR_TID.X ;  /* 0x0000000000087919 */ /* 0x000e640000002100 */
[----:B-1----:R-:W-:Y:S02]  /*14fb0*/  IMAD.SHL.U32 R8, R8, 0x10, RZ ;  /* 0x0000001008087824 */ /* 0x002fe400078e00ff */
[----:B---3--:R-:W-:Y:S01]  /*14fc0*/  IMAD.MOV.U32 R3, RZ, RZ, R0 ;  /* 0x000000ffff037224 */ /* 0x008fe200078e0000 */
[----:B----4-:R-:W-:-:S04]  /*14fd0*/  SHF.R.S32.HI R0, RZ, 0x1f, R5 ;  /* 0x0000001fff007819 */ /* 0x010fc80000011405 */
[----:B------:R-:W-:Y:S02]  /*14fe0*/  SEL R4, R0, RZ, !P0 ;  /* 0x000000ff00047207 */ /* 0x000fe40004000000 */
[----:B------:R-:W-:Y:S02]  /*14ff0*/  SEL R0, R5, RZ, !P0 ;  /* 0x000000ff05007207 */ /* 0x000fe40004000000 */
[----:B------:R-:W1:Y:S01]  /*15000*/  S2R R5, SR_TID.X ;  /* 0x0000000000057919 */ /* 0x000e620000002100 */
[----:B------:R-:W-:-:S04]  /*15010*/  IMAD.WIDE.U32 R2, R17, UR4, R2 ;  /* 0x0000000411027c25 */ /* 0x000fc8000f8e0002 */
[----:B------:R-:W-:Y:S01]  /*15020*/  IMAD R3, R17, UR5, R3 ;  /* 0x0000000511037c24 */ /* 0x000fe2000f8e0203 */
[----:B------:R-:W-:Y:S02]  /*15030*/  ULDC.64 UR4, c[0x0][0x2e0] ;  /* 0x0000b80000047ab9 */ /* 0x000fe40000000a00 */
[----:B------:R-:W-:Y:S02]  /*15040*/  IMAD R4, R4, UR4, RZ ;  /* 0x0000000404047c24 */ /* 0x000fe4000f8e02ff */
[----:B------:R-:W-:-:S04]  /*15050*/  IMAD.WIDE.U32 R2, R0, UR4, R2 ;  /* 0x0000000400027c25 */ /* 0x000fc8000f8e0002 */
[----:B------:R-:W-:Y:S01]  /*15060*/  IMAD R0, R0, UR5, R4 ;  /* 0x0000000500007c24 */ /* 0x000fe2000f8e0204 */
[----:B0-----:R-:W-:Y:S01]  /*15070*/  ISETP.NE.AND P0, PT, R7, 0x1, PT ;  /* 0x000000010700780c */ /* 0x001fe20003f05270 */
[----:B------:R-:W0:Y:S01]  /*15080*/  S2R R9, SR_TID.X ;  /* 0x0000000000097919 */ /* 0x000e220000002100 */
[----:B------:R-:W-:-:S11]  /*15090*/  ULDC.64 UR4, c[0x0][0x2d0] ;  /* 0x0000b40000047ab9 */ /* 0x000fd60000000a00 */
[----:B------:R-:W3:Y:S01]  /*150a0*/  @P0 LDC R6, c[0x0][0x450] ;  /* 0x00011400ff060b82 */ /* 0x000ee20000000800 */
[----:B-1----:R-:W-:-:S04]  /*150b0*/  LOP3.LUT R5, R5, 0x7f, RZ, 0xc0, !PT ;  /* 0x0000007f05057812 */ /* 0x002fc800078ec0ff */
[----:B------:R-:W-:-:S04]  /*150c0*/  SHF.R.U32.HI R5, RZ, 0x3, R5 ;  /* 0x00000003ff057819 */ /* 0x000fc80000011605 */
[----:B------:R-:W-:Y:S02]  /*150d0*/  LOP3.LUT R8, R5, 0x70, R8, 0xf8, !PT ;  /* 0x0000007005087812 */ /* 0x000fe400078ef808 */
[----:B------:R-:W1:Y:S03]  /*150e0*/  @P0 LDC R5, c[0x0][0x44c] ;  /* 0x00011300ff050b82 */ /* 0x000e660000000800 */
[----:B--2---:R-:W-:Y:S02]  /*150f0*/  IMAD.IADD R4, R8, 0x1, R12 ;  /* 0x0000000108047824 */ /* 0x004fe400078e020c */
[----:B------:R2:W5:Y:S01]  /*15100*/  LDL R8, [R1+0x54] ;  /* 0x0000540001087983 */ /* 0x0005620000100800 */
[----:B------:R-:W-:Y:S02]  /*15110*/  IMAD.IADD R3, R3, 0x1, R0 ;  /* 0x0000000103037824 */ /* 0x000fe400078e0200 */
[----:B------:R-:W-:Y:S01]  /*15120*/  IMAD.MOV.U32 R0, RZ, RZ, R4 ;  /* 0x000000ffff007224 */ /* 0x000fe200078e0004 */
[----:B------:R-:W4:Y:S01]  /*15130*/  S2R R10, SR_TID.X ;  /* 0x00000000000a7919 */ /* 0x000f220000002100 */
[----:B-1----:R-:W-:-:S05]  /*15140*/  @P0 IMAD.HI.U32 R5, R4, R5, RZ ;  /* 0x0000000504050227 */ /* 0x002fca00078e00ff */
        /* <DEDUP_REMOVED lines=10> */
[----:B0-----:R-:W-:-:S04]  /*151f0*/  IMAD.SHL.U32 R9, R9, 0x8, RZ ;  /* 0x0000000809097824 */ /* 0x001fc800078e00ff */
[----:B------:R-:W-:Y:S02]  /*15200*/  IMAD R0, R0, UR4, RZ ;  /* 0x0000000400007c24 */ /* 0x000fe4000f8e02ff */
[----:B------:R-:W-:-:S04]  /*15210*/  IMAD.WIDE.U32 R2, R4, UR4, R2 ;  /* 0x0000000404027c25 */ /* 0x000fc8000f8e0002 */
[----:B------:R-:W-:Y:S01]  /*15220*/  IMAD R0, R4, UR5, R0 ;  /* 0x0000000504007c24 */ /* 0x000fe2000f8e0200 */
[----:B------:R-:W-:Y:S01]  /*15230*/  ULDC.64 UR4, c[0x0][0x280] ;  /* 0x0000a00000047ab9 */ /* 0x000fe20000000a00 */
[----:B------:R-:W-:Y:S02]  /*15240*/  LOP3.LUT R9, R9, 0x38, RZ, 0xc0, !PT ;  /* 0x0000003809097812 */ /* 0x000fe400078ec0ff */
[----:B------:R-:W-:Y:S01]  /*15250*/  IMAD.IADD R0, R3, 0x1, R0 ;  /* 0x0000000103007824 */ /* 0x000fe200078e0200 */
[----:B------:R-:W-:Y:S01]  /*15260*/  LEA R4, P1, R2, UR4, 0x1 ;  /* 0x0000000402047c11 */ /* 0x000fe2000f8208ff */
[----:B------:R-:W-:Y:S01]  /*15270*/  UMOV UR4, 0xffffffff ;  /* 0xffffffff00047882 */ /* 0x000fe20000000000 */
[----:B----4-:R-:W-:Y:S02]  /*15280*/  LOP3.LUT R10, R10, 0x7f, RZ, 0xc0, !PT ;  /* 0x0000007f0a0a7812 */ /* 0x010fe400078ec0ff */
[----:B------:R-:W-:Y:S02]  /*15290*/  ISETP.GE.AND P0, PT, R9, UR6, PT ;  /* 0x0000000609007c0c */ /* 0x000fe4000bf06270 */
[----:B------:R-:W-:-:S02]  /*152a0*/  LEA.HI.X R0, R2, UR5, R0, 0x1, P1 ;  /* 0x0000000502007c11 */ /* 0x000fc400088f0c00 */
[----:B------:R-:W-:Y:S01]  /*152b0*/  SHF.R.U32.HI R10, RZ, 0x3, R10 ;  /* 0x00000003ff0a7819 */ /* 0x000fe2000001160a */
[----:B--2---:R-:W-:Y:S08]  /*152c0*/  BRA.DIV UR4, `(.L_x_5402) ;  /* 0x00000056046c7947 */ /* 0x004ff0000b800000 */
[----:B------:R-:W2:Y:S04]  /*152d0*/  LDL.LU R6, [R1+0x28] ;  /* 0x0000280001067983 */ /* 0x000ea80000300800 */
[----:B------:R-:W3:Y:S01]  /*152e0*/  LDL.LU R5, [R1+0x24] ;  /* 0x0000240001057983 */ /* 0x000ee20000300800 */
        /* <DEDUP_REMOVED lines=24> */
[----:B------:R-:W-:Y:S04]  /*15470*/  SHFL.IDX PT, R4, R4, 0x3, 0x181f ;  /* 0x00781f0004047f89 */ /* 0x000fe800000e0000 */
[----:B0-----:R-:W0:Y:S04]  /*15480*/  SHFL.IDX PT, R6, R0, 0x2, 0x181f ;  /* 0x00581f0000067f89 */ /* 0x001e2800000e0000 */
[----:B------:R-:W2:Y:S01]  /*15490*/  SHFL.IDX PT, R0, R0, 0x3, 0x181f ;  /* 0x00781f0000007f89 */ /* 0x000ea200000e0000 */
[----:B-1----:R-:W-:-:S05]  /*154a0*/  @!P1 LEA R5, P2, R9, R5, 0x1 ;  /* 0x0000000509059211 */ /* 0x002fca00078408ff */
[----:B0-----:R-:W-:-:S04]  /*154b0*/  @!P1 IMAD.X R6, RZ, RZ, R6, P2 ;  /* 0x000000ffff069224 */ /* 0x001fc800010e0606 */
[----:B------:R-:W-:Y:S02]  /*154c0*/  @!P1 IMAD.MOV.U32 R7, RZ, RZ, R6 ;  /* 0x000000ffff079224 */ /* 0x000fe400078e0006 */
[----:B------:R-:W-:-:S05]  /*154d0*/  @!P1 IMAD.MOV.U32 R6, RZ, RZ, R5 ;  /* 0x000000ffff069224 */ /* 0x000fca00078e0005 */
[----:B--2---:R0:W-:Y:S02]  /*154e0*/  @!P1 LDGSTS.E.BYPASS.LTC128B.128 [R8+0x21400], desc[UR40][R6.64], !P0 ;  /* 0x2140000006089fae */ /* 0x0041e4000c101d68 */
.L_x_5530:
[----:B------:R-:W-:-:S05]  /*154f0*/  VIADD R3, R3, 0x30 ;  /* 0x0000003003037836 */ /* 0x000fca0000000000 */
[----:B------:R-:W-:-:S13]  /*15500*/  ISETP.GE.AND P1, PT, R3, R2, PT ;  /* 0x000000020300720c */ /* 0x000fda0003f26270 */
[----:B------:R-:W-:-:S05]  /*15510*/  @!P1 LEA R2, P2, R9, R4, 0x1 ;  /* 0x0000000409029211 */ /* 0x000fca00078408ff */
[----:B------:R-:W-:-:S05]  /*15520*/  @!P1 IMAD.X R3, RZ, RZ, R0, P2 ;  /* 0x000000ffff039224 */ /* 0x000fca00010e0600 */
[----:B------:R-:W-:Y:S01]  /*15530*/  @!PT LDS RZ, [RZ] ;  /* 0x00000000fffff984 */ /* 0x000fe20000000800 */
[----:B------:R-:W-:Y:S01]  /*15540*/  @!PT LDS RZ, [RZ] ;  /* 0x00000000fffff984 */ /* 0x000fe20000000800 */
[----:B------:R-:W-:Y:S01]  /*15550*/  @!PT LDS RZ, [RZ] ;  /* 0x00000000fffff984 */ /* 0x000fe20000000800 */
[----:B------:R1:W-:Y:S01]  /*15560*/  @!P1 LDGSTS.E.BYPASS.LTC128B.128 [R8+0x21c00], desc[UR40][R2.64], !P0 ;  /* 0x21c0000002089fae */ /* 0x0003e2000c101d68 */
[----:B------:R-:W-:Y:S01]  /*15570*/  PLOP3.LUT P0, PT, PT, PT, PT, 0x80, 0x0 ;  /* 0x000000000000781c */ /* 0x000fe20003f0f070 */
[----:B------:R-:W-:-:S12]  /*15580*/  NOP ;  /* 0x0000000000007918 */ /* 0x000fd80000000000 */
.L_x_5403:
[----:B------:R-:W-:Y:S02]  /*15590*/  PLOP3.LUT P1, PT, P1, P0, PT, 0xa2, 0x0 ;  /* 0x000000000000781c */ /* 0x000fe40000f21472 */
[----:B------:R-:W-:-:S08]  /*155a0*/  @P0 R2UR P1, UR4, R19 ;  /* 0x00000000130402ca */ /* 0x000fd00000020000 */
[----:B------:R-:W-:-:S05]  /*155b0*/  @P0 PLOP3.LUT P0, PT, P1, PT, PT, 0x80, 0x0 ;  /* 0x000000000000081c */ /* 0x000fca0000f0f070 */
[----:B------:R-:W-:Y:S01]  /*155c0*/  @!P1 SYNCS.ARRIVE.TRANS64.RED.A0T1 RZ, [UR4+0x28c00], RZ ;  /* 0x028c00ffffff99a7 */ /* 0x000fe20008200404 */
[----:B------:R-:W-:Y:S07]  /*155d0*/  @!P1 ARRIVES.LDGSTSBAR.64.TRANSCNT [UR4+0x28c00] ;  /* 0x028c0000ff0099b0 */ /* 0x000fee0008000a84 */
[----:B------:R-:W-:Y:S05]  /*155e0*/  @P0 BRA.U.ANY `(.L_x_5403) ;  /* 0xfffffffd00e80947 */ /* 0x000fea000393ffff */
[----:B-1----:R-:W2:Y:S02]  /*155f0*/  LDL.LU R2, [R1+0x48] ;  /* 0x0000480001027983 */ /* 0x002ea40000300800 */
        /* <DEDUP_REMOVED lines=9> */
[----:B------:R-:W2:Y:S03]  /*15690*/  SYNCS.PHASECHK.TRANS64.TRYWAIT P0, [R19+URZ+0x28c20], R0 ;  /* 0x028c2000130075a7 */ /* 0x000ea6000800017f */
[----:B-12---:R-:W-:Y:S05]  /*156a0*/  @!P0 BRA `(.L_x_5405) ;  /* 0x0000005400b88947 */ /* 0x006fea0003800000 */
.L_x_5531:
[----:B------:R-:W-:Y:S05]  /*156b0*/  BSYNC B0 ;  /* 0x0000000000007941 */ /* 0x000fea0003800000 */
.L_x_5404:
[----:B------:R-:W-:Y:S01]  /*156c0*/  LOP3.LUT P0, RZ, R18, 0x1, RZ, 0xc0, !PT ;  /* 0x0000000112ff7812 */ /* 0x000fe2000780c0ff */
[----:B------:R-:W-:-:S12]  /*156d0*/  BSSY B0, `(.L_x_5406) ;  /* 0x0000097000007945 */ /* 0x000fd80003800000 */
[----:B------:R-:W-:Y:S05]  /*156e0*/  @!P0 BRA `(.L_x_5407) ;  /* 0x0000000800548947 */ /* 0x000fea0003800000 */
[----:B------:R-:W1:Y:S04]  /*156f0*/  LDL R4, [R1+0x10] ;  /* 0x0000100001047983 */ /* 0x000e680000100800 */
[----:B------:R-:W2:Y:S01]  /*15700*/  LDL R2, [R1+0x14] ;  /* 0x0000140001027983 */ /* 0x000ea20000100800 */
[----:B------:R-:W-:Y:S01]  /*15710*/  BSSY B1, `(.L_x_5408) ;  /* 0x0000008000017945 */ /* 0x000fe20003800000 */
[----:B------:R-:W3:Y:S02]  /*15720*/  S2R R3, SR_TID.X ;  /* 0x0000000000037919 */ /* 0x000ee40000002100 */
[----:B---3--:R-:W-:-:S04]  /*15730*/  LOP3.LUT R3, R3, 0x7f, RZ, 0xc0, !PT ;  /* 0x0000007f03037812 */ /* 0x008fc800078ec0ff */
[----:B------:R-:W-:Y:S01]  /*15740*/  ISETP.NE.AND P1, PT, R3, RZ, PT ;  /* 0x000000ff0300720c */ /* 0x000fe20003f25270 */
[----:B-1----:R-:W-:Y:S01]  /*15750*/  IMAD R0, R4, 0x8, R19 ;  /* 0x0000000804007824 */ /* 0x002fe200078e0213 */
[----:B--2---:R-:W-:-:S04]  /*15760*/  SHF.L.U32 R2, R2, 0x1f, RZ ;  /* 0x0000001f02027819 */ /* 0x004fc800000006ff */
[----:B------:R-:W1:Y:S02]  /*15770*/  SYNCS.PHASECHK.TRANS64.TRYWAIT P0, [R0+URZ+0x28c60], R2 ;  /* 0x028c6002000075a7 */ /* 0x000e64000800017f */
[----:B-1----:R-:W-:Y:S05]  /*15780*/  @!P0 BRA `(.L_x_5409) ;  /* 0x0000005400948947 */ /* 0x002fea0003800000 */
.L_x_5532:
[----:B------:R-:W-:Y:S05]  /*15790*/  BSYNC B1 ;  /* 0x0000000000017941 */ /* 0x000fea0003800000 */
.L_x_5408:
[----:B------:R-:W-:Y:S04]  /*157a0*/  BSSY B1, `(.L_x_5410) ;  /* 0x0000009000017945 */ /* 0x000fe80003800000 */
        /* <DEDUP_REMOVED lines=8> */
.L_x_5411:
[----:B------:R-:W-:Y:S05]  /*15830*/  BSYNC B1 ;  /* 0x0000000000017941 */ /* 0x000fea0003800000 */
.L_x_5410:
[----:B------:R-:W2:Y:S04]  /*15840*/  LDL R4, [R1+0x18] ;  /* 0x0000180001047983 */ /* 0x000ea80000100800 */
[----:B------:R-:W2:Y:S04]  /*15850*/  LDL.LU R3, [R1+0x20] ;  /* 0x0000200001037983 */ /* 0x000ea80000300800 */
[----:B-1----:R-:W3:Y:S01]  /*15860*/  LDL R2, [R1+0x10] ;  /* 0x0000100001027983 */ /* 0x002ee20000100800 */
        /* <DEDUP_REMOVED lines=10> */
.L_x_5412:
        /* <DEDUP_REMOVED lines=15> */
.L_x_5413:
        /* <DEDUP_REMOVED lines=15> */
.L_x_5414:
        /* <DEDUP_REMOVED lines=15> */
.L_x_5415:
        /* <DEDUP_REMOVED lines=15> */
.L_x_5416:
        /* <DEDUP_REMOVED lines=15> */
.L_x_5417:
        /* <DEDUP_REMOVED lines=15> */
.L_x_5418:
        /* <DEDUP_REMOVED lines=15> */
.L_x_5419:
        /* <DEDUP_REMOVED lines=10> */
.L_x_5407:
[----:B------:R-:W-:Y:S05]  /*16040*/  BSYNC B0 ;  /* 0x0000000000007941 */ /* 0x000fea0003800000 */
.L_x_5406:
[----:B------:R-:W1:Y:S04]  /*16050*/  LDL R4, [R1+0x30] ;  /* 0x0000300001047983 */ /* 0x000e680000100800 */
[----:B------:R-:W2:Y:S01]  /*16060*/  LDL R5, [R1+0x1c] ;  /* 0x00001c0001057983 */ /* 0x000ea20000100800 */
[----:B------:R-:W-:Y:S01]  /*16070*/  BSSY B0, `(.L_x_5420) ;  /* 0x00002b1000007945 */ /* 0x000fe20003800000 */
[----:B-1----:R-:W-:-:S05]  /*16080*/  VIADD R0, R4, 0xfffffffe ;  /* 0xfffffffe04007836 */ /* 0x002fca0000000000 */
[----:B--2---:R-:W-:-:S13]  /*16090*/  ISETP.GE.AND P0, PT, R0, R5, PT ;  /* 0x000000050000720c */ /* 0x004fda0003f06270 */
[----:B------:R-:W-:Y:S05]  /*160a0*/  @!P0 BRA `(.L_x_5421) ;  /* 0x0000002800b48947 */ /* 0x000fea0003800000 */
[----:B------:R-:W2:Y:S04]  /*160b0*/  LDL.LU R9, [R1+0x4c] ;  /* 0x00004c0001097983 */ /* 0x000ea80000300800 */
[----:B0-----:R-:W3:Y:S04]  /*160c0*/  LDL.LU R8, [R1+0x38] ;  /* 0x0000380001087983 */ /* 0x001ee80000300800 */
[----:B------:R-:W4:Y:S04]  /*160d0*/  LDL.LU R7, [R1+0x50] ;  /* 0x0000500001077983 */ /* 0x000f280000300800 */
[----:B------:R-:W5:Y:S04]  /*160e0*/  LDL.LU R6, [R1+0x34] ;  /* 0x0000340001067983 */ /* 0x000f680000300800 */
[----:B------:R-:W5:Y:S01]  /*160f0*/  LDL.LU R4, [R1+0x58] ;  /* 0x0000580001047983 */ /* 0x000f620000300800 */
[----:B------:R-:W-:Y:S01]  /*16100*/  LOP3.LUT R5, RZ, R5, RZ, 0x33, !PT ;  /* 0x00000005ff057212 */ /* 0x000fe200078e33ff */
[----:B------:R-:W-:Y:S01]  /*16110*/  BSSY B2, `(.L_x_5422) ;  /* 0x00000eb000027945 */ /* 0x000fe20003800000 */
[----:B--2---:R-:W-:-:S04]  /*16120*/  VIADD R2, R9, 0x1 ;  /* 0x0000000109027836 */ /* 0x004fc80000000000 */
[----:B---3--:R-:W-:Y:S01]  /*16130*/  IMAD R2, R2, R8, RZ ;  /* 0x0000000802027224 */ /* 0x008fe200078e02ff */
[----:B----4-:R-:W-:-:S04]  /*16140*/  LOP3.LUT R3, RZ, R7, RZ, 0x33, !PT ;  /* 0x00000007ff037212 */ /* 0x010fc800078e33ff */
        /* <DEDUP_REMOVED lines=45> */
.L_x_5426:
        /* <DEDUP_REMOVED lines=8> */
.L_x_5533:
[----:B------:R-:W-:Y:S05]  /*164a0*/  BSYNC B3 ;  /* 0x0000000000037941 */ /* 0x000fea0003800000 */
.L_x_5427:
        /* <DEDUP_REMOVED lines=9> */
.L_x_5430:
[----:B------:R-:W-:Y:S05]  /*16540*/  BSYNC B3 ;  /* 0x0000000000037941 */ /* 0x000fea0003800000 */
.L_x_5429:
[----:B------:R-:W2:Y:S04]  /*16550*/  LDL R6, [R1+0x10] ;  /* 0x0000100001067983 */ /* 0x000ea80000100800 */
[----:B------:R-:W3:Y:S01]  /*16560*/  LDL R7, [R1+0x18] ;  /* 0x0000180001077983 */ /* 0x000ee20000100800 */
[----:B------:R-:W-:Y:S01]  /*16570*/  IMAD.MOV.U32 R10, RZ, RZ, RZ ;  /* 0x000000ffff0a7224 */ /* 0x000fe200078e00ff */
        /* <DEDUP_REMOVED lines=10> */
.L_x_5431:
        /* <DEDUP_REMOVED lines=13> */
.L_x_5534:
[----:B------:R-:W-:Y:S05]  /*166f0*/  BSYNC B3 ;  /* 0x0000000000037941 */ /* 0x000fea0003800000 */
.L_x_5432:
        /* <DEDUP_REMOVED lines=11> */
.L_x_5435:
[----:B------:R-:W-:Y:S05]  /*167b0*/  BSYNC B3 ;  /* 0x0000000000037941 */ /* 0x000fea0003800000 */
.L_x_5434:
[----:B-12---:R-:W2:Y:S01]  /*167c0*/  LDL R2, [R1+0x10] ;  /* 0x0000100001027983 */ /* 0x006ea20000100800 */
        /* <DEDUP_REMOVED lines=9> */
.L_x_5436:
        /* <DEDUP_REMOVED lines=15> */
.L_x_5437:
        /* <DEDUP_REMOVED lines=15> */
.L_x_5438:
        /* <DEDUP_REMOVED lines=15> */
.L_x_5439:
        /* <DEDUP_REMOVED lines=15> */
.L_x_5440:
        /* <DEDUP_REMOVED lines=15> */
.L_x_5441:
        /* <DEDUP_REMOVED lines=15> */
.L_x_5442:
        /* <DEDUP_REMOVED lines=15> */
.L_x_5443:
        /* <DEDUP_REMOVED lines=10> */
.L_x_5425:
[----:B------:R-:W-:Y:S05]  /*16f90*/  BSYNC B1 ;  /* 0x0000000000017941 */ /* 0x000fea0003800000 */
.L_x_5424:
[----:B------:R-:W2:Y:S02]  /*16fa0*/  LDL.LU R6, [R1+0x30] ;  /* 0x0000300001067983 */ /* 0x000ea40000300800 */
[----:B--2---:R-:W-:-:S07]  /*16fb0*/  VIADD R0, R6, 0xfffffffd ;  /* 0xfffffffd06007836 */ /* 0x004fce0000000000 */
.L_x_5423:
[----:B------:R-:W-:Y:S05]  /*16fc0*/  BSYNC B2 ;  /* 0x0000000000027941 */ /* 0x000fea0003800000 */
.L_x_5422:
[----:B------:R-:W-:-:S05]  /*16fd0*/  VIADD R5, R5, 0xfffffffe ;  /* 0xfffffffe05057836 */ /* 0x000fca0000000000 */
[----:B------:R-:W-:-:S13]  /*16fe0*/  ISETP.NE.AND P0, PT, R5, R4, PT ;  /* 0x000000040500720c */ /* 0x000fda0003f05270 */
[----:B------:R-:W-:Y:S05]  /*16ff0*/  @!P0 BRA `(.L_x_5421) ;  /* 0x0000001800e08947 */ /* 0x000fea0003800000 */
.L_x_5484:
        /* <DEDUP_REMOVED lines=35> */
.L_x_5446:
        /* <DEDUP_REMOVED lines=8> */
.L_x_5535:
[----:B------:R-:W-:Y:S05]  /*172b0*/  BSYNC B2 ;  /* 0x0000000000027941 */ /* 0x000fea0003800000 */
.L_x_5447:
        /* <DEDUP_REMOVED lines=9> */
.L_x_5450:
[----:B------:R-:W-:Y:S05]  /*17350*/  BSYNC B2 ;  /* 0x0000000000027941 */ /* 0x000fea0003800000 */
.L_x_5449:
        /* <DEDUP_REMOVED lines=12> */
.L_x_5451:
        /* <DEDUP_REMOVED lines=13> */
.L_x_5536:
[----:B------:R-:W-:Y:S05]  /*174f0*/  BSYNC B2 ;  /* 0x0000000000027941 */ /* 0x000fea0003800000 */
.L_x_5452:
        /* <DEDUP_REMOVED lines=11> */
.L_x_5455:
[----:B------:R-:W-:Y:S05]  /*175b0*/  BSYNC B2 ;  /* 0x0000000000027941 */ /* 0x000fea0003800000 */
.L_x_5454:
        /* <DEDUP_REMOVED lines=9> */
.L_x_5456:
        /* <DEDUP_REMOVED lines=15> */
.L_x_5457:
        /* <DEDUP_REMOVED lines=15> */
.L_x_5458:
        /* <DEDUP_REMOVED lines=15> */
.L_x_5459:
        /* <DEDUP_REMOVED lines=15> */
.L_x_5460:
        /* <DEDUP_REMOVED lines=15> */
.L_x_5461:
        /* <DEDUP_REMOVED lines=15> */
.L_x_5462:
        /* <DEDUP_REMOVED lines=15> */
.L_x_5463:
        /* <DEDUP_REMOVED lines=10> */
.L_x_5445:
[----:B------:R-:W-:Y:S05]  /*17d80*/  BSYNC B1 ;  /* 0x0000000000017941 */ /* 0x000fea0003800000 */
.L_x_5444:
        /* <DEDUP_REMOVED lines=35> */
.L_x_5466:
        /* <DEDUP_REMOVED lines=8> */
.L_x_5537:
[----:B------:R-:W-:Y:S05]  /*18040*/  BSYNC B2 ;  /* 0x0000000000027941 */ /* 0x000fea0003800000 */
.L_x_5467:
        /* <DEDUP_REMOVED lines=9> */
.L_x_5470:
[----:B------:R-:W-:Y:S05]  /*180e0*/  BSYNC B2 ;  /* 0x0000000000027941 */ /* 0x000fea0003800000 */
.L_x_5469:
        /* <DEDUP_REMOVED lines=13> */
.L_x_5471:
        /* <DEDUP_REMOVED lines=13> */
.L_x_5538:
[----:B------:R-:W-:Y:S05]  /*18290*/  BSYNC B2 ;  /* 0x0000000000027941 */ /* 0x000fea0003800000 */
.L_x_5472:
        /* <DEDUP_REMOVED lines=11> */
.L_x_5475:
[----:B------:R-:W-:Y:S05]  /*18350*/  BSYNC B2 ;  /* 0x0000000000027941 */ /* 0x000fea0003800000 */
.L_x_5474:
        /* <DEDUP_REMOVED lines=10> */
.L_x_5476:
        /* <DEDUP_REMOVED lines=15> */
.L_x_5477:
        /* <DEDUP_REMOVED lines=15> */
.L_x_5478:
        /* <DEDUP_REMOVED lines=15> */
.L_x_5479:
        /* <DEDUP_REMOVED lines=15> */
.L_x_5480:
        /* <DEDUP_REMOVED lines=15> */
.L_x_5481:
        /* <DEDUP_REMOVED lines=15> */
.L_x_5482:
        /* <DEDUP_REMOVED lines=15> */
.L_x_5483:
        /* <DEDUP_REMOVED lines=10> */
.L_x_5465:
[----:B------:R-:W-:Y:S05]  /*18b30*/  BSYNC B1 ;  /* 0x0000000000017941 */ /* 0x000fea0003800000 */
.L_x_5464:
[----:B------:R-:W2:Y:S01]  /*18b40*/  LDL R2, [R1+0x1c] ;  /* 0x00001c0001027983 */ /* 0x000ea20000100800 */
[----:B------:R-:W-:Y:S01]  /*18b50*/  VIADD R0, R0, 0xfffffffe ;  /* 0xfffffffe00007836 */ /* 0x000fe20000000000 */
[----:B--2---:R-:W-:-:S13]  /*18b60*/  ISETP.GT.AND P0, PT, R6, R2, PT ;  /* 0x000000020600720c */ /* 0x004fda0003f04270 */
[----:B------:R-:W-:Y:S05]  /*18b70*/  @P0 BRA `(.L_x_5484) ;  /* 0xffffffe400200947 */ /* 0x000fea000383ffff */
.L_x_5421:
[----:B------:R-:W-:Y:S05]  /*18b80*/  BSYNC B0 ;  /* 0x0000000000007941 */ /* 0x000fea0003800000 */
.L_x_5420:
        /* <DEDUP_REMOVED lines=19> */
[----:B0-----:R-:W0:Y:S02]  /*18cc0*/  S2R R6, SR_LTMASK ;  /* 0x0000000000067919 */ /* 0x001e240000003900 */
[----:B0-----:R-:W-:-:S04]  /*18cd0*/  LOP3.LUT R6, R6, UR4, RZ, 0xc0, !PT ;  /* 0x0000000406067c12 */ /* 0x001fc8000f8ec0ff */
[----:B------:R-:W0:Y:S01]  /*18ce0*/  POPC R7, R6 ;  /* 0x0000000600077309 */ /* 0x000e220000000000 */
[----:B--2---:R-:W0:Y:S02]  /*18cf0*/  SHFL.IDX PT, R4, R3, R4, 0x1f ;  /* 0x00001f0403047589 */ /* 0x004e2400000e0000 */
[----:B0-----:R-:W-:-:S05]  /*18d00*/  IADD3 R2, R4, UR37, R7 ;  /* 0x0000002504027c10 */ /* 0x001fca000fffe007 */
[----:B------:R2:W-:Y:S02]  /*18d10*/  STL [R1], R2 ;  /* 0x0000000201007387 */ /* 0x0005e40000100800 */
.L_x_5486:
[----:B------:R-:W-:Y:S05]  /*18d20*/  BSYNC B0 ;  /* 0x0000000000007941 */ /* 0x000fea0003800000 */
.L_x_5485:
[----:B------:R-:W-:-:S05]  /*18d30*/  SEL R0, R0, RZ, P0 ;  /* 0x000000ff00007207 */ /* 0x000fca0000000000 */
[----:B------:R3:W-:Y:S02]  /*18d40*/  STL [R1+0x10], R0 ;  /* 0x0000100001007387 */ /* 0x0007e40000100800 */
.L_x_5388:
[----:B------:R-:W-:Y:S05]  /*18d50*/  BSYNC B7 ;  /* 0x0000000000077941 */ /* 0x000fea0003800000 */
.L_x_5386:
        /* <DEDUP_REMOVED lines=8> */
[----:B01----:R-:W0:Y:S04]  /*18de0*/  LDS.128 R4, [R19+0x28cd0] ;  /* 0x028cd00013047984 */ /* 0x003e280000000c00 */
[----:B0-----:R1:W-:Y:S04]  /*18df0*/  STL.64 [R1], R4 ;  /* 0x0000000401007387 */ /* 0x0013e80000100a00 */
[----:B------:R1:W-:Y:S01]  /*18e00*/  STL.64 [R1+0x8], R6 ;  /* 0x0000080601007387 */ /* 0x0003e20000100a00 */
[----:B------:R-:W-:Y:S06]  /*18e10*/  BAR.ARV 0x4, 0x180 ;  /* 0x0106000000007b1d */ /* 0x000fec0000002000 */
[----:B------:R-:W-:Y:S05]  /*18e20*/  BRA `(.L_x_5488) ;  /* 0x0000001000307947 */ /* 0x000fea0003800000 */
.L_x_5487:
[----:B------:R-:W5:Y:S01]  /*18e30*/  S2R R16, SR_TID.X ;  /* 0x0000000000107919 */ /* 0x000f620000002100 */
[----:B------:R-:W-:Y:S01]  /*18e40*/  UMOV UR4, 0xffffffff ;  /* 0xffffffff00047882 */ /* 0x000fe20000000000 */
[----:B-----5:R-:W-:-:S04]  /*18e50*/  LOP3.LUT R16, R16, 0x1f, RZ, 0xc0, !PT ;  /* 0x0000001f10107812 */ /* 0x020fc800078ec0ff */
[----:B------:R-:W-:Y:S01]  /*18e60*/  ISETP.NE.AND P0, PT, R16, 0x1f, PT ;  /* 0x0000001f1000780c */ /* 0x000fe20003f05270 */
[----:B------:R-:W-:-:S12]  /*18e70*/  BRA.DIV UR4, `(.L_x_5489) ;  /* 0x0000002204647947 */ /* 0x000fd8000b800000 */
[----:B-1----:R-:W2:Y:S01]  /*18e80*/  LDL.LU R3, [R1] ;  /* 0x0000000001037983 */ /* 0x002ea20000300800 */
[----:B------:R-:W-:-:S03]  /*18e90*/  ULDC UR4, c[0x0][0xc3c] ;  /* 0x00030f0000047ab9 */ /* 0x000fc60000000800 */
[----:B0-----:R-:W3:Y:S01]  /*18ea0*/  LDL R8, [R1+0xc] ;  /* 0x00000c0001087983 */ /* 0x001ee20000100800 */
[----:B--2---:R-:W-:Y:S02]  /*18eb0*/  IMAD.MOV.U32 R10, RZ, RZ, R3 ;  /* 0x000000ffff0a7224 */ /* 0x004fe400078e0003 */
[----:B---34-:R-:W-:-:S05]  /*18ec0*/  IMAD.IADD R0, R8, 0x1, R16 ;  /* 0x0000000108007824 */ /* 0x018fca00078e0210 */
        /* <DEDUP_REMOVED lines=16> */
[----:B---3--:R-:W-:Y:S01]  /*18fd0*/  @!P1 IMAD.MOV.U32 R7, RZ, RZ, R6 ;  /* 0x000000ffff079224 */ /* 0x008fe200078e0006 */
        /* <DEDUP_REMOVED lines=19> */
.L_x_5548:
[----:B------:R-:W-:Y:S02]  /*19110*/  ULDC UR4, c[0x0][0xc38] ;  /* 0x00030e0000047ab9 */ /* 0x000fe40000000800 */
[----:B------:R-:W-:-:S04]  /*19120*/  IMAD.U32 R8, RZ, RZ, UR4 ;  /* 0x00000004ff087e24 */ /* 0x000fc8000f8e00ff */
[----:B-1----:R-:W-:-:S04]  /*19130*/  IMAD R9, R14, R8, RZ ;  /* 0x000000080e097224 */ /* 0x002fc800078e02ff */
[----:B------:R-:W-:-:S05]  /*19140*/  IMAD.IADD R0, R0, 0x1, R9 ;  /* 0x0000000100007824 */ /* 0x000fca00078e0209 */
[----:B------:R-:W-:-:S13]  /*19150*/  ISETP.GT.AND P6, PT, R0, R4, PT ;  /* 0x000000040000720c */ /* 0x000fda0003fc4270 */
[----:B------:R-:W-:Y:S05]  /*19160*/  @P6 BRA `(.L_x_5490) ;  /* 0x0000000000ac6947 */ /* 0x000fea0003800000 */
.L_x_5493:
        /* <DEDUP_REMOVED lines=37> */
.L_x_5556:
[----:B------:R-:W-:Y:S02]  /*193c0*/  ULDC UR4, c[0x0][0xc38] ;  /* 0x00030e0000047ab9 */ /* 0x000fe40000000800 */
[----:B------:R-:W-:-:S04]  /*193d0*/  IMAD.U32 R8, RZ, RZ, UR4 ;  /* 0x00000004ff087e24 */ /* 0x000fc8000f8e00ff */
[----:B-1----:R-:W-:-:S04]  /*193e0*/  IMAD R9, R14, R8, RZ ;  /* 0x000000080e097224 */ /* 0x002fc800078e02ff */
[----:B------:R-:W-:-:S05]  /*193f0*/  IMAD.IADD R0, R9, 0x1, R0 ;  /* 0x0000000109007824 */ /* 0x000fca00078e0200 */
[----:B------:R-:W-:-:S13]  /*19400*/  ISETP.GT.AND P6, PT, R0, R4, PT ;  /* 0x000000040000720c */ /* 0x000fda0003fc4270 */
[----:B------:R-:W-:Y:S05]  /*19410*/  @!P6 BRA `(.L_x_5493) ;  /* 0xfffffffc0054e947 */ /* 0x000fea000383ffff */
.L_x_5490:
        /* <DEDUP_REMOVED lines=12> */
.L_x_5561:
[----:B------:R-:W-:-:S13]  /*194e0*/  ISETP.NE.AND P0, PT, R3, RZ, PT ;  /* 0x000000ff0300720c */ /* 0x000fda0003f05270 */
[----:B------:R-:W-:Y:S05]  /*194f0*/  @!P0 BRA `(.L_x_5495) ;  /* 0x0000000000108947 */ /* 0x000fea0003800000 */
[----:B------:R-:W-:Y:S01]  /*19500*/  UMOV UR4, 0xffffffff ;  /* 0xffffffff00047882 */ /* 0x000fe20000000000 */
[----:B------:R-:W-:Y:S02]  /*19510*/  VIADD R12, R10, 0xffffffff ;  /* 0xffffffff0a0c7836 */ /* 0x000fe40000000000 */
[----:B------:R-:W-:Y:S05]  /*19520*/  BRA.DIV UR4, `(.L_x_5496) ;  /* 0x0000002604287947 */ /* 0x000fea000b800000 */
[----:B------:R2:W4:Y:S02]  /*19530*/  SHFL.IDX PT, R6, R2, R12, 0x1f ;  /* 0x00001f0c02067589 */ /* 0x00052400000e0000 */
.L_x_5495:
[----:B----4-:R-:W-:Y:S01]  /*19540*/  IMAD R3, R6, R8, R9 ;  /* 0x0000000806037224 */ /* 0x010fe200078e0209 */
[----:B------:R-:W-:-:S03]  /*19550*/  ISETP.NE.AND P0, PT, R7, 0x1, PT ;  /* 0x000000010700780c */ /* 0x000fc60003f05270 */
[----:B------:R-:W-:Y:S01]  /*19560*/  IMAD.IADD R4, R4, 0x1, -R3 ;  /* 0x0000000104047824 */ /* 0x000fe200078e0a03 */
[----:B------:R4:W-:Y:S09]  /*19570*/  STL [R1], R3 ;  /* 0x0000000301007387 */ /* 0x0009f20000100800 */
[----:B------:R-:W-:Y:S05]  /*19580*/  @!P0 BRA `(.L_x_5497) ;  /* 0x0000000000e48947 */ /* 0x000fea0003800000 */
[----:B-1-3--:R-:W-:-:S04]  /*19590*/  IABS R5, R0 ;  /* 0x0000000000057213 */ /* 0x00afc80000000000 */
[----:B------:R-:W1:Y:S08]  /*195a0*/  I2F.RP R6, R5 ;  /* 0x0000000500067306 */ /* 0x000e700000209400 */
[----:B-1----:R-:W1:Y:S02]  /*195b0*/  MUFU.RCP R6, R6 ;  /* 0x0000000600067308 */ /* 0x002e640000001000 */
[----:B-1----:R-:W-:-:S06]  /*195c0*/  VIADD R9, R6, 0xffffffe ;  /* 0x0ffffffe06097836 */ /* 0x002fcc0000000000 */
[----:B----4-:R-:W0:Y:S02]  /*195d0*/  F2I.FTZ.U32.TRUNC.NTZ R3, R9 ;  /* 0x0000000900037305 */ /* 0x010e24000021f000 */
[----:B0-2---:R-:W-:-:S04]  /*195e0*/  IMAD.MOV R2, RZ, RZ, -R3 ;  /* 0x000000ffff027224 */ /* 0x005fc800078e0a03 */
        /* <DEDUP_REMOVED lines=38> */
[----:B------:R-:W-:Y:S01]  /*19850*/  IMAD.MOV R5, RZ, RZ, -R3 ;  /* 0x000000ffff057224 */ /* 0x000fe200078e0a03 */
[----:B------:R-:W-:-:S03]  /*19860*/  LOP3.LUT R2, R3, R7, RZ, 0x3c, !PT ;  /* 0x0000000703027212 */ /* 0x000fc600078e3cff */
[----:B------:R-:W-:Y:S01]  /*19870*/  IMAD R4, R0, R5, R4 ;  /* 0x0000000500047224 */ /* 0x000fe200078e0204 */
        /* <DEDUP_REMOVED lines=10> */
.L_x_5497:
[----:B-1-3--:R-:W3:Y:S01]  /*19920*/  LDL R5, [R1+0xc] ;  /* 0x00000c0001057983 */ /* 0x00aee20000100800 */
[----:B0-2-4-:R-:W3:Y:S02]  /*19930*/  LDC.64 R2, c[0x0][0xc90] ;  /* 0x00032400ff027b82 */ /* 0x015ee40000000a00 */
[----:B---3--:R-:W-:-:S05]  /*19940*/  IMAD.WIDE R2, R5, 0x4, R2 ;  /* 0x0000000405027825 */ /* 0x008fca00078e0202 */
        /* <DEDUP_REMOVED lines=60> */
.L_x_5498:
[----:B-1----:R-:W-:-:S05]  /*19d10*/  LOP3.LUT R3, RZ, R4, RZ, 0x33, !PT ;  /* 0x00000004ff037212 */ /* 0x002fca00078e33ff */
[----:B------:R-:W-:-:S05]  /*19d20*/  IMAD.IADD R0, R0, 0x1, R3 ;  /* 0x0000000100007824 */ /* 0x000fca00078e0203 */
[----:B------:R1:W-:Y:S01]  /*19d30*/  STL [R1+0x4], R0 ;  /* 0x0000040001007387 */ /* 0x0003e20000100800 */
[----:B------:R-:W-:Y:S05]  /*19d40*/  BRA `(.L_x_5499) ;  /* 0x0000000000287947 */ /* 0x000fea0003800000 */
.L_x_5491:
        /* <DEDUP_REMOVED lines=10> */
.L_x_5499:
[----:B0-----:R-:W2:Y:S04]  /*19df0*/  LDL R3, [R1+0x8] ;  /* 0x0000080001037983 */ /* 0x001ea80000100800 */
[----:B------:R-:W3:Y:S04]  /*19e00*/  LDL R2, [R1+0xc] ;  /* 0x00000c0001027983 */ /* 0x000ee80000100800 */
[----:B------:R-:W4:Y:S04]  /*19e10*/  LDL R5, [R1+0x4] ;  /* 0x0000040001057983 */ /* 0x000f280000100800 */
[----:B------:R-:W4:Y:S01]  /*19e20*/  LDL R4, [R1] ;  /* 0x0000000001047983 */ /* 0x000f220000100800 */
[----:B-1----:R-:W0:Y:S01]  /*19e30*/  S2R R0, SR_TID.X ;  /* 0x0000000000007919 */ /* 0x002e220000002100 */
        /* <DEDUP_REMOVED lines=11> */
.L_x_5488:
[----:B---34-:R-:W3:Y:S01]  /*19ef0*/  LDL R0, [R1+0xc] ;  /* 0x00000c0001007983 */ /* 0x018ee20000100800 */
[----:B------:R-:W-:Y:S02]  /*19f00*/  ULDC UR4, c[0x0][0xc3c] ;  /* 0x00030f0000047ab9 */ /* 0x000fe40000000800 */
[----:B---3--:R-:W-:-:S13]  /*19f10*/  ISETP.GE.AND P0, PT, R0, UR4, PT ;  /* 0x0000000400007c0c */ /* 0x008fda000bf06270 */
[----:B------:R-:W-:Y:S05]  /*19f20*/  @!P0 BRA `(.L_x_5500) ;  /* 0xffffff9400c08947 */ /* 0x000fea000383ffff */
[----:B------:R-:W-:Y:S05]  /*19f30*/  BSYNC B8 ;  /* 0x0000000000087941 */ /* 0x000fea0003800000 */
.L_x_5372:
[----:B---3--:R-:W3:Y:S01]  /*19f40*/  LDL.LU R0, [R1+0x48] ;  /* 0x0000480001007983 */ /* 0x008ee20000300800 */
[----:B------:R-:W-:Y:S01]  /*19f50*/  BSSY B0, `(.L_x_5501) ;  /* 0x000000b000007945 */ /* 0x000fe20003800000 */
[----:B01----:R-:W0:Y:S01]  /*19f60*/  S2R R5, SR_CgaCtaId ;  /* 0x0000000000057919 */ /* 0x003e220000008800 */
[----:B---3--:R-:W-:-:S05]  /*19f70*/  VIADD R0, R0, 0x1 ;  /* 0x0000000100007836 */ /* 0x008fca0000000000 */
[----:B--2---:R-:W-:-:S04]  /*19f80*/  LEA.HI R2, R0, R0, RZ, 0x1 ;  /* 0x0000000000027211 */ /* 0x004fc800078f08ff */
[----:B------:R-:W-:-:S05]  /*19f90*/  LOP3.LUT R3, R2, 0xfffffffe, RZ, 0xc0, !PT ;  /* 0xfffffffe02037812 */ /* 0x000fca00078ec0ff */
[----:B------:R-:W-:Y:S01]  /*19fa0*/  IMAD.IADD R3, R0, 0x1, -R3 ;  /* 0x0000000100037824 */ /* 0x000fe200078e0a03 */
[----:B------:R-:W-:-:S04]  /*19fb0*/  MOV R0, 0x400 ;  /* 0x0000040000007802 */ /* 0x000fc80000000f00 */
[----:B0-----:R-:W-:Y:S02]  /*19fc0*/  LEA R0, R5, R0, 0x18 ;  /* 0x0000000005007211 */ /* 0x001fe400078ec0ff */
[----:B------:R-:W-:-:S04]  /*19fd0*/  SHF.L.U32 R3, R3, 0x1f, RZ ;  /* 0x0000001f03037819 */ /* 0x000fc800000006ff */
[----:B------:R-:W0:Y:S02]  /*19fe0*/  SYNCS.PHASECHK.TRANS64.TRYWAIT P0, [R0+URZ+0x28c20], R3 ;  /* 0x028c2003000075a7 */ /* 0x000e24000800017f */
[----:B0-----:R-:W-:Y:S05]  /*19ff0*/  @!P0 BRA `(.L_x_5502) ;  /* 0x00000018009c8947 */ /* 0x001fea0003800000 */
.L_x_5564:
[----:B------:R-:W-:Y:S05]  /*1a000*/  BSYNC B0 ;  /* 0x0000000000007941 */ /* 0x000fea0003800000 */
.L_x_5501:
[----:B------:R-:W-:-:S03]  /*1a010*/  UMOV UR4, 0xffffffff ;  /* 0xffffffff00047882 */ /* 0x000fc60000000000 */
[----:B------:R-:W-:Y:S05]  /*1a020*/  BRA.DIV UR4, `(.L_x_5503) ;  /* 0x0000001a04a47947 */ /* 0x000fea000b800000 */
[----:B------:R-:W1:Y:S02]  /*1a030*/  S2R R2, SR_TID.X ;  /* 0x0000000000027919 */ /* 0x000e640000002100 */
[----:B-1----:R-:W-:-:S04]  /*1a040*/  SHF.R.U32.HI R2, RZ, 0x5, R2 ;  /* 0x00000005ff027819 */ /* 0x002fc80000011602 */
[----:B------:R-:W-:-:S05]  /*1a050*/  LOP3.LUT R2, R2, 0x3, RZ, 0xc0, !PT ;  /* 0x0000000302027812 */ /* 0x000fca00078ec0ff */
[----:B------:R1:W2:Y:S02]  /*1a060*/  SHFL.IDX PT, R14, R2, RZ, 0x1f ;  /* 0x00001fff020e7589 */ /* 0x0002a400000e0000 */
.L_x_5567:
[----:B--2---:R-:W-:Y:S01]  /*1a070*/  ISETP.NE.AND P0, PT, R14, RZ, PT ;  /* 0x000000ff0e00720c */ /* 0x004fe20003f05270 */
[----:B------:R-:W-:-:S12]  /*1a080*/  BSSY B0, `(.L_x_5504) ;  /* 0x0000027000007945 */ /* 0x000fd80003800000 */
[----:B------:R-:W-:Y:S05]  /*1a090*/  @P0 BRA `(.L_x_5505) ;  /* 0x0000000000940947 */ /* 0x000fea0003800000 */
[----:B------:R-:W-:-:S03]  /*1a0a0*/  UMOV UR4, 0xffffffff ;  /* 0xffffffff00047882 */ /* 0x000fc60000000000 */
[----:B------:R-:W-:Y:S05]  /*1a0b0*/  BRA.DIV UR4, `(.L_x_5506) ;  /* 0x0000001a04b47947 */ /* 0x000fea000b800000 */
[----:B------:R-:W-:-:S13]  /*1a0c0*/  ELECT P6, URZ, PT ;  /* 0x00000000003f782f */ /* 0x000fda00038c0000 */
.L_x_5570:
[----:B------:R-:W-:Y:S05]  /*1a0d0*/  @!P6 BRA `(.L_x_5505) ;  /* 0x000000000084e947 */ /* 0x000fea0003800000 */
[----:B------:R-:W-:-:S06]  /*1a0e0*/  ULOP3.LUT UR4, UR36, 0x2, URZ, 0xfc, !UPT ;  /* 0x0000000224047892 */ /* 0x000fcc000f8efc3f */
[----:B-1----:R-:W-:-:S05]  /*1a0f0*/  IMAD.U32 R2, RZ, RZ, UR4 ;  /* 0x00000004ff027e24 */ /* 0x002fca000f8e00ff */
[----:B------:R-:W-:-:S13]  /*1a100*/  ISETP.NE.AND P2, PT, R2, 0x3, PT ;  /* 0x000000030200780c */ /* 0x000fda0003f45270 */
[----:B------:R-:W-:Y:S05]  /*1a110*/  @!P2 BRA `(.L_x_5507) ;  /* 0x000000000004a947 */ /* 0x000fea0003800000 */
[----:B------:R-:W-:Y:S01]  /*1a120*/  BPT.TRAP 0x1 ;  /* 0x000000040000795c */ /* 0x000fe20000300000 */
.L_x_5507:
        /* <DEDUP_REMOVED lines=14> */
.L_x_5571:
[----:B------:R-:W1:Y:S02]  /*1a210*/  SYNCS.PHASECHK.TRANS64.TRYWAIT P0, [R7+URZ], R2 ;  /* 0x00000002070075a7 */ /* 0x000e64000800017f */
[----:B-1----:R-:W-:Y:S05]  /*1a220*/  @!P0 BRA `(.L_x_5509) ;  /* 0x00000018008c8947 */ /* 0x002fea0003800000 */
.L_x_5572:
[----:B------:R-:W-:Y:S05]  /*1a230*/  @!P2 BRA `(.L_x_5510) ;  /* 0x000000000004a947 */ /* 0x000fea0003800000 */
[----:B------:R-:W-:Y:S01]  /*1a240*/  BPT.TRAP 0x1 ;  /* 0x000000040000795c */ /* 0x000fe20000300000 */
.L_x_5510:
[----:B------:R-:W2:Y:S01]  /*1a250*/  LDL.LU R4, [R1+0x10] ;  /* 0x0000100001047983 */ /* 0x000ea20000300800 */
[----:B------:R-:W-:-:S04]  /*1a260*/  VIADD R0, R0, 0x28c60 ;  /* 0x00028c6000007836 */ /* 0x000fc80000000000 */
[----:B--2---:R-:W-:-:S04]  /*1a270*/  IMAD R4, R4, 0x8, R0 ;  /* 0x0000000804047824 */ /* 0x004fc800078e0200 */
[----:B------:R-:W2:Y:S02]  /*1a280*/  SYNCS.PHASECHK.TRANS64.TRYWAIT P0, [R4+URZ], R5 ;  /* 0x00000005040075a7 */ /* 0x000ea4000800017f */
[----:B--2---:R-:W-:Y:S05]  /*1a290*/  @!P0 BRA `(.L_x_5511) ;  /* 0x0000001800848947 */ /* 0x004fea0003800000 */
.L_x_5573:
[----:B------:R-:W-:-:S07]  /*1a2a0*/  IMAD R3, R3, 0x8, R0 ;  /* 0x0000000803037824 */ /* 0x000fce00078e0200 */
.L_x_5512:
[----:B---3--:R3:W4:Y:S02]  /*1a2b0*/  SYNCS.PHASECHK.TRANS64.TRYWAIT P0, [R3+URZ], R2 ;  /* 0x00000002030075a7 */ /* 0x008724000800017f */
[----:B----4-:R-:W-:Y:S05]  /*1a2c0*/  @!P0 NANOSLEEP.SYNCS 0x989680 ;  /* 0x009896800000895d */ /* 0x010fea0003900000 */
[----:B------:R-:W4:Y:S02]  /*1a2d0*/  @!P0 SYNCS.PHASECHK.TRANS64 P0, [R3+URZ], R2 ;  /* 0x00000002030085a7 */ /* 0x000f24000800007f */
[----:B----4-:R-:W-:Y:S05]  /*1a2e0*/  @!P0 BRA `(.L_x_5512) ;  /* 0xfffffffc00f08947 */ /* 0x010fea000383ffff */
.L_x_5505:
[----:B------:R-:W-:Y:S05]  /*1a2f0*/  BSYNC B0 ;  /* 0x0000000000007941 */ /* 0x000fea0003800000 */
.L_x_5504:
[----:B------:R-:W-:Y:S05]  /*1a300*/  EXIT ;  /* 0x000000000000794d */ /* 0x000fea0003800000 */
.L_x_5263:
[----:B0-----:R-:W-:-:S04]  /*1a310*/  IMAD.U32 R3, RZ, RZ, UR23 ;  /* 0x00000017ff037e24 */ /* 0x001fc8000f8e00ff */
[----:B------:R0:W1:Y:S03]  /*1a320*/  SYNCS.PHASECHK.TRANS64.TRYWAIT P1, [R3+URZ+0x28c50], R0 ;  /* 0x028c5000030075a7 */ /* 0x000066000802017f */
[----:B-1----:R-:W-:Y:S05]  /*1a330*/  @!P1 NANOSLEEP.SYNCS 0x989680 ;  /* 0x009896800000995d */ /* 0x002fea0003900000 */
[----:B------:R-:W1:Y:S02]  /*1a340*/  @!P1 SYNCS.PHASECHK.TRANS64 P1, [R3+URZ+0x28c50], R0 ;  /* 0x028c5000030095a7 */ /* 0x000e64000802007f */
[----:B-1----:R-:W-:Y:S05]  /*1a350*/  @!P1 BRA `(.L_x_5263) ;  /* 0xfffffffc00ec9947 */ /* 0x002fea000383ffff */
[----:B------:R-:W-:Y:S05]  /*1a360*/  BRA `(.L_x_5513) ;  /* 0xfffffe80008c7947 */ /* 0x000fea000383ffff */
.L_x_5268:
[----:B-1----:R-:W-:-:S04]  /*1a370*/  IMAD.U32 R3, RZ, RZ, UR23 ;  /* 0x00000017ff037e24 */ /* 0x002fc8000f8e00ff */
[----:B------:R1:W2:Y:S03]  /*1a380*/  SYNCS.PHASECHK.TRANS64.TRYWAIT P1, [R3+URZ+0x28c50], R0 ;  /* 0x028c5000030075a7 */ /* 0x0002a6000802017f */
[----:B--2---:R-:W-:Y:S05]  /*1a390*/  @!P1 NANOSLEEP.SYNCS 0x989680 ;  /* 0x009896800000995d */ /* 0x004fea0003900000 */
[----:B------:R-:W2:Y:S02]  /*1a3a0*/  @!P1 SYNCS.PHASECHK.TRANS64 P1, [R3+URZ+0x28c50], R0 ;  /* 0x028c5000030095a7 */ /* 0x000ea4000802007f */
[----:B--2---:R-:W-:Y:S05]  /*1a3b0*/  @!P1 BRA `(.L_x_5268) ;  /* 0xfffffffc00ec9947 */ /* 0x004fea000383ffff */
[----:B------:R-:W-:Y:S05]  /*1a3c0*/  BRA `(.L_x_5267) ;  /* 0xfffffe8c00907947 */ /* 0x000fea000383ffff */
.L_x_5278:
[----:B0-----:R-:W-:-:S04]  /*1a3d0*/  IMAD.U32 R3, RZ, RZ, UR46 ;  /* 0x0000002eff037e24 */ /* 0x001fc8000f8e00ff */
[----:B------:R0:W1:Y:S03]  /*1a3e0*/  SYNCS.PHASECHK.TRANS64.TRYWAIT P1, [R3+URZ+0x28c00], R0 ;  /* 0x028c0000030075a7 */ /* 0x000066000802017f */
[----:B-1----:R-:W-:Y:S05]  /*1a3f0*/  @!P1 NANOSLEEP.SYNCS 0x989680 ;  /* 0x009896800000995d */ /* 0x002fea0003900000 */
[----:B------:R-:W1:Y:S02]  /*1a400*/  @!P1 SYNCS.PHASECHK.TRANS64 P1, [R3+URZ+0x28c00], R0 ;  /* 0x028c0000030095a7 */ /* 0x000e64000802007f */
[----:B-1----:R-:W-:Y:S05]  /*1a410*/  @!P1 BRA `(.L_x_5278) ;  /* 0xfffffffc00ec9947 */ /* 0x002fea000383ffff */
[----:B------:R-:W-:Y:S05]  /*1a420*/  BRA `(.L_x_5514) ;  /* 0xfffffea400b47947 */ /* 0x000fea000383ffff */
.L_x_5282:
[----:B--2---:R2:W3:Y:S02]  /*1a430*/  SYNCS.PHASECHK.TRANS64.TRYWAIT P1, [R7+URZ+0x28c30], R8 ;  /* 0x028c3008070075a7 */ /* 0x0044e4000802017f */
[----:B---3--:R-:W-:Y:S05]  /*1a440*/  @!P1 NANOSLEEP.SYNCS 0x989680 ;  /* 0x009896800000995d */ /* 0x008fea0003900000 */
[----:B------:R-:W3:Y:S02]  /*1a450*/  @!P1 SYNCS.PHASECHK.TRANS64 P1, [R7+URZ+0x28c30], R8 ;  /* 0x028c3008070095a7 */ /* 0x000ee4000802007f */
[----:B---3--:R-:W-:Y:S05]  /*1a460*/  @!P1 BRA `(.L_x_5282) ;  /* 0xfffffffc00f09947 */ /* 0x008fea000383ffff */
[----:B------:R-:W-:Y:S05]  /*1a470*/  BRA `(.L_x_5281) ;  /* 0xfffffea400d07947 */ /* 0x000fea000383ffff */
.L_x_5294:
[----:B---3--:R3:W0:Y:S02]  /*1a480*/  SYNCS.PHASECHK.TRANS64.TRYWAIT P2, [R7+URZ+0x28c50], R8 ;  /* 0x028c5008070075a7 */ /* 0x008624000804017f */
[----:B0-----:R-:W-:Y:S05]  /*1a490*/  @!P2 NANOSLEEP.SYNCS 0x989680 ;  /* 0x009896800000a95d */ /* 0x001fea0003900000 */
[----:B------:R-:W0:Y:S02]  /*1a4a0*/  @!P2 SYNCS.PHASECHK.TRANS64 P2, [R7+URZ+0x28c50], R8 ;  /* 0x028c50080700a5a7 */ /* 0x000e24000804007f */
[----:B0-----:R-:W-:Y:S05]  /*1a4b0*/  @!P2 BRA `(.L_x_5294) ;  /* 0xfffffffc00f0a947 */ /* 0x001fea000383ffff */
[----:B------:R-:W-:Y:S05]  /*1a4c0*/  BRA `(.L_x_5293) ;  /* 0xfffffec000707947 */ /* 0x000fea000383ffff */
.L_x_5302:
[----:B-1----:R-:W-:-:S04]  /*1a4d0*/  IMAD.U32 R8, RZ, RZ, UR27 ;  /* 0x0000001bff087e24 */ /* 0x002fc8000f8e00ff */
[----:B------:R1:W2:Y:S03]  /*1a4e0*/  SYNCS.PHASECHK.TRANS64.TRYWAIT P2, [R8+URZ+0x28c30], R7 ;  /* 0x028c3007080075a7 */ /* 0x0002a6000804017f */
[----:B--2---:R-:W-:Y:S05]  /*1a4f0*/  @!P2 NANOSLEEP.SYNCS 0x989680 ;  /* 0x009896800000a95d */ /* 0x004fea0003900000 */
[----:B------:R-:W2:Y:S02]  /*1a500*/  @!P2 SYNCS.PHASECHK.TRANS64 P2, [R8+URZ+0x28c30], R7 ;  /* 0x028c30070800a5a7 */ /* 0x000ea4000804007f */
[----:B--2---:R-:W-:Y:S05]  /*1a510*/  @!P2 BRA `(.L_x_5302) ;  /* 0xfffffffc00eca947 */ /* 0x004fea000383ffff */
[----:B------:R-:W-:Y:S05]  /*1a520*/  BRA `(.L_x_5301) ;  /* 0xfffffec400c47947 */ /* 0x000fea000383ffff */
.L_x_5314:
[----:B--2---:R2:W3:Y:S02]  /*1a530*/  SYNCS.PHASECHK.TRANS64.TRYWAIT P2, [R10+URZ+0x28c50], R7 ;  /* 0x028c50070a0075a7 */ /* 0x0044e4000804017f */
[----:B---3--:R-:W-:Y:S05]  /*1a540*/  @!P2 NANOSLEEP.SYNCS 0x989680 ;  /* 0x009896800000a95d */ /* 0x008fea0003900000 */
[----:B------:R-:W3:Y:S02]  /*1a550*/  @!P2 SYNCS.PHASECHK.TRANS64 P2, [R10+URZ+0x28c50], R7 ;  /* 0x028c50070a00a5a7 */ /* 0x000ee4000804007f */
[----:B---3--:R-:W-:Y:S05]  /*1a560*/  @!P2 BRA `(.L_x_5314) ;  /* 0xfffffffc00f0a947 */ /* 0x008fea000383ffff */
[----:B------:R-:W-:Y:S05]  /*1a570*/  BRA `(.L_x_5313) ;  /* 0xfffffee8001c7947 */ /* 0x000fea000383ffff */
.L_x_5323:
[----:B-1----:R-:W-:-:S04]  /*1a580*/  IMAD.U32 R6, RZ, RZ, UR24 ;  /* 0x00000018ff067e24 */ /* 0x002fc8000f8e00ff */
[----:B------:R1:W3:Y:S03]  /*1a590*/  SYNCS.PHASECHK.TRANS64.TRYWAIT P2, [R6+URZ+0x28c30], R7 ;  /* 0x028c3007060075a7 */ /* 0x0002e6000804017f */
[----:B---3--:R-:W-:Y:S05]  /*1a5a0*/  @!P2 NANOSLEEP.SYNCS 0x989680 ;  /* 0x009896800000a95d */ /* 0x008fea0003900000 */
[----:B------:R-:W3:Y:S02]  /*1a5b0*/  @!P2 SYNCS.PHASECHK.TRANS64 P2, [R6+URZ+0x28c30], R7 ;  /* 0x028c30070600a5a7 */ /* 0x000ee4000804007f */
[----:B---3--:R-:W-:Y:S05]  /*1a5c0*/  @!P2 BRA `(.L_x_5323) ;  /* 0xfffffffc00eca947 */ /* 0x008fea000383ffff */
[----:B------:R-:W-:Y:S05]  /*1a5d0*/  BRA `(.L_x_5322) ;  /* 0xfffffeec00b87947 */ /* 0x000fea000383ffff */
.L_x_5327:
[----:B--2---:R2:W4:Y:S02]  /*1a5e0*/  SYNCS.PHASECHK.TRANS64.TRYWAIT P2, [R10+URZ+0x28c50], R7 ;  /* 0x028c50070a0075a7 */ /* 0x004524000804017f */
[----:B----4-:R-:W-:Y:S05]  /*1a5f0*/  @!P2 NANOSLEEP.SYNCS 0x989680 ;  /* 0x009896800000a95d */ /* 0x010fea0003900000 */
[----:B------:R-:W4:Y:S02]  /*1a600*/  @!P2 SYNCS.PHASECHK.TRANS64 P2, [R10+URZ+0x28c50], R7 ;  /* 0x028c50070a00a5a7 */ /* 0x000f24000804007f */
[----:B----4-:R-:W-:Y:S05]  /*1a610*/  @!P2 BRA `(.L_x_5327) ;  /* 0xfffffffc00f0a947 */ /* 0x010fea000383ffff */
[----:B------:R-:W-:Y:S05]  /*1a620*/  BRA `(.L_x_5326) ;  /* 0xffffff0000d87947 */ /* 0x000fea000383ffff */
.L_x_5333:
[----:B---3--:R-:W-:-:S04]  /*1a630*/  IMAD.U32 R5, RZ, RZ, UR26 ;  /* 0x0000001aff057e24 */ /* 0x008fc8000f8e00ff */
[----:B------:R3:W0:Y:S03]  /*1a640*/  SYNCS.PHASECHK.TRANS64.TRYWAIT P2, [R5+URZ+0x28c30], R8 ;  /* 0x028c3008050075a7 */ /* 0x000626000804017f */
[----:B0-----:R-:W-:Y:S05]  /*1a650*/  @!P2 NANOSLEEP.SYNCS 0x989680 ;  /* 0x009896800000a95d */ /* 0x001fea0003900000 */
[----:B------:R-:W0:Y:S02]  /*1a660*/  @!P2 SYNCS.PHASECHK.TRANS64 P2, [R5+URZ+0x28c30], R8 ;  /* 0x028c30080500a5a7 */ /* 0x000e24000804007f */
[----:B0-----:R-:W-:Y:S05]  /*1a670*/  @!P2 BRA `(.L_x_5333) ;  /* 0xfffffffc00eca947 */ /* 0x001fea000383ffff */
[----:B------:R-:W-:Y:S05]  /*1a680*/  BRA `(.L_x_5332) ;  /* 0xffffff0400cc7947 */ /* 0x000fea000383ffff */
.L_x_5345:
[----:B---3--:R3:W4:Y:S02]  /*1a690*/  SYNCS.PHASECHK.TRANS64.TRYWAIT P2, [R9+URZ+0x28c50], R8 ;  /* 0x028c5008090075a7 */ /* 0x008724000804017f */
[----:B----4-:R-:W-:Y:S05]  /*1a6a0*/  @!P2 NANOSLEEP.SYNCS 0x989680 ;  /* 0x009896800000a95d */ /* 0x010fea0003900000 */
[----:B------:R-:W4:Y:S02]  /*1a6b0*/  @!P2 SYNCS.PHASECHK.TRANS64 P2, [R9+URZ+0x28c50], R8 ;  /* 0x028c50080900a5a7 */ /* 0x000f24000804007f */
[----:B----4-:R-:W-:Y:S05]  /*1a6c0*/  @!P2 BRA `(.L_x_5345) ;  /* 0xfffffffc00f0a947 */ /* 0x010fea000383ffff */
[----:B------:R-:W-:Y:S05]  /*1a6d0*/  BRA `(.L_x_5344) ;  /* 0xffffff24009c7947 */ /* 0x000fea000383ffff */
.L_x_5394:
        /* <DEDUP_REMOVED lines=11> */
.L_x_5516:
[----:B------:R-:W-:Y:S05]  /*1a790*/  BSYNC B0 ;  /* 0x0000000000007941 */ /* 0x000fea0003800000 */
.L_x_5515:
[----:B------:R-:W-:Y:S05]  /*1a7a0*/  BRA `(.L_x_5517) ;  /* 0xffffffa000307947 */ /* 0x000fea000383ffff */
.L_x_5396:
[----:B------:R-:W-:Y:S01]  /*1a7b0*/  BSSY B0, `(.L_x_5518) ;  /* 0x0000006000007945 */ /* 0x000fe20003800000 */
[----:B------:R-:W-:-:S07]  /*1a7c0*/  IMAD.MOV.U32 R15, RZ, RZ, -0x1 ;  /* 0xffffffffff0f7424 */ /* 0x000fce00078e00ff */
[----:B012---:R-:W-:Y:S05]  /*1a7d0*/  WARPSYNC.COLLECTIVE R15, `(.L_x_5519) ;  /* 0x000000000f0c7348 */ /* 0x007fea0003c00000 */
[----:B------:R-:W-:Y:S02]  /*1a7e0*/  ELECT P6, UR62, PT ;  /* 0x00000000003e782f */ /* 0x000fe400038c0000 */
[----:B------:R-:W-:Y:S01]  /*1a7f0*/  MOV R14, UR62 ;  /* 0x0000003e000e7c02 */ /* 0x000fe20008000f00 */
[----:B012---:R-:W-:Y:S10]  /*1a800*/  ENDCOLLECTIVE ;  /* 0x000000000000791b */ /* 0x007ff40003800000 */
.L_x_5519:
[----:B------:R-:W-:Y:S05]  /*1a810*/  BSYNC B0 ;  /* 0x0000000000007941 */ /* 0x000fea0003800000 */
.L_x_5518:
[----:B------:R-:W-:Y:S05]  /*1a820*/  BRA `(.L_x_5520) ;  /* 0xffffffa000347947 */ /* 0x000fea000383ffff */
.L_x_5398:
[----:B---3--:R3:W4:Y:S02]  /*1a830*/  SYNCS.PHASECHK.TRANS64.TRYWAIT P0, [R0+URZ+0x28c40], R2 ;  /* 0x028c4002000075a7 */ /* 0x008724000800017f */
[----:B----4-:R-:W-:Y:S05]  /*1a840*/  @!P0 NANOSLEEP.SYNCS 0x989680 ;  /* 0x009896800000895d */ /* 0x010fea0003900000 */
[----:B------:R-:W4:Y:S02]  /*1a850*/  @!P0 SYNCS.PHASECHK.TRANS64 P0, [R0+URZ+0x28c40], R2 ;  /* 0x028c4002000085a7 */ /* 0x000f24000800007f */
[----:B----4-:R-:W-:Y:S05]  /*1a860*/  @!P0 BRA `(.L_x_5398) ;  /* 0xfffffffc00f08947 */ /* 0x010fea000383ffff */
[----:B------:R-:W-:Y:S05]  /*1a870*/  BRA `(.L_x_5521) ;  /* 0xffffffa000987947 */ /* 0x000fea000383ffff */
.L_x_5402:
[----:B------:R-:W2:Y:S01]  /*1a880*/  LDL.LU R11, [R1+0x28] ;  /* 0x00002800010b7983 */ /* 0x000ea20000300800 */
[----:B------:R-:W-:Y:S02]  /*1a890*/  IMAD.MOV.U32 R5, RZ, RZ, R12 ;  /* 0x000000ffff057224 */ /* 0x000fe400078e000c */
[----:B------:R-:W-:Y:S02]  /*1a8a0*/  IMAD.MOV.U32 R13, RZ, RZ, R0 ;  /* 0x000000ffff0d7224 */ /* 0x000fe400078e0000 */
[----:B------:R-:W-:Y:S02]  /*1a8b0*/  IMAD.MOV.U32 R12, RZ, RZ, RZ ;  /* 0x000000ffff0c7224 */ /* 0x000fe400078e00ff */
[----:B------:R-:W-:Y:S02]  /*1a8c0*/  IMAD.MOV.U32 R15, RZ, RZ, -0x1 ;  /* 0xffffffffff0f7424 */ /* 0x000fe400078e00ff */
        /* <DEDUP_REMOVED lines=8> */
.L_x_5522:
[----:B------:R-:W-:Y:S02]  /*1a950*/  IMAD.MOV.U32 R13, RZ, RZ, R4 ;  /* 0x000000ffff0d7224 */ /* 0x000fe400078e0004 */
[----:B------:R-:W-:-:S07]  /*1a960*/  IMAD.MOV.U32 R6, RZ, RZ, R14 ;  /* 0x000000ffff067224 */ /* 0x000fce00078e000e */
[----:B------:R-:W-:Y:S05]  /*1a970*/  WARPSYNC.COLLECTIVE R15, `(.L_x_5523) ;  /* 0x000000000f087348 */ /* 0x000fea0003c00000 */
[----:B------:R0:W1:Y:S02]  /*1a980*/  SHFL.IDX P6, R14, R13, R12, R11 ;  /* 0x0000000c0d0e7389 */ /* 0x00006400000c000b */
[----:B01----:R-:W-:Y:S01]  /*1a990*/  ENDCOLLECTIVE ;  /* 0x000000000000791b */ /* 0x003fe20003800000 */
.L_x_5523:
[----:B------:R-:W-:Y:S02]  /*1a9a0*/  IMAD.MOV.U32 R13, RZ, RZ, R0 ;  /* 0x000000ffff0d7224 */ /* 0x000fe400078e0000 */
[----:B------:R-:W-:Y:S02]  /*1a9b0*/  IMAD.MOV.U32 R12, RZ, RZ, 0x1 ;  /* 0x00000001ff0c7424 */ /* 0x000fe400078e00ff */
[----:B------:R-:W-:-:S07]  /*1a9c0*/  IMAD.MOV.U32 R7, RZ, RZ, R14 ;  /* 0x000000ffff077224 */ /* 0x000fce00078e000e */
[----:B------:R-:W-:Y:S05]  /*1a9d0*/  WARPSYNC.COLLECTIVE R15, `(.L_x_5524) ;  /* 0x000000000f087348 */ /* 0x000fea0003c00000 */
[----:B------:R0:W1:Y:S02]  /*1a9e0*/  SHFL.IDX P6, R14, R13, R12, R11 ;  /* 0x0000000c0d0e7389 */ /* 0x00006400000c000b */
[----:B01----:R-:W-:Y:S01]  /*1a9f0*/  ENDCOLLECTIVE ;  /* 0x000000000000791b */ /* 0x003fe20003800000 */
.L_x_5524:
        /* <DEDUP_REMOVED lines=15> */
.L_x_5525:
[----:B------:R-:W-:Y:S02]  /*1aaf0*/  IMAD.MOV.U32 R13, RZ, RZ, R0 ;  /* 0x000000ffff0d7224 */ /* 0x000fe400078e0000 */
[----:B------:R-:W-:Y:S02]  /*1ab00*/  IMAD.MOV.U32 R12, RZ, RZ, 0x2 ;  /* 0x00000002ff0c7424 */ /* 0x000fe400078e00ff */
[----:B------:R-:W-:-:S07]  /*1ab10*/  IMAD.MOV.U32 R5, RZ, RZ, R14 ;  /* 0x000000ffff057224 */ /* 0x000fce00078e000e */
[----:B------:R-:W-:Y:S05]  /*1ab20*/  WARPSYNC.COLLECTIVE R15, `(.L_x_5526) ;  /* 0x000000000f087348 */ /* 0x000fea0003c00000 */
[----:B------:R0:W1:Y:S02]  /*1ab30*/  SHFL.IDX P6, R14, R13, R12, R11 ;  /* 0x0000000c0d0e7389 */ /* 0x00006400000c000b */
[----:B01----:R-:W-:Y:S01]  /*1ab40*/  ENDCOLLECTIVE ;  /* 0x000000000000791b */ /* 0x003fe20003800000 */
.L_x_5526:
        /* <DEDUP_REMOVED lines=15> */
.L_x_5527:
[----:B------:R-:W-:Y:S02]  /*1ac40*/  IMAD.MOV.U32 R13, RZ, RZ, R0 ;  /* 0x000000ffff0d7224 */ /* 0x000fe400078e0000 */
[----:B------:R-:W-:Y:S02]  /*1ac50*/  IMAD.MOV.U32 R12, RZ, RZ, 0x3 ;  /* 0x00000003ff0c7424 */ /* 0x000fe400078e00ff */
[----:B------:R-:W-:-:S07]  /*1ac60*/  IMAD.MOV.U32 R5, RZ, RZ, R14 ;  /* 0x000000ffff057224 */ /* 0x000fce00078e000e */
[----:B------:R-:W-:Y:S05]  /*1ac70*/  WARPSYNC.COLLECTIVE R15, `(.L_x_5528) ;  /* 0x000000000f087348 */ /* 0x000fea0003c00000 */
[----:B------:R0:W1:Y:S02]  /*1ac80*/  SHFL.IDX P6, R14, R13, R12, R11 ;  /* 0x0000000c0d0e7389 */ /* 0x00006400000c000b */
[----:B01----:R-:W-:Y:S01]  /*1ac90*/  ENDCOLLECTIVE ;  /* 0x000000000000791b */ /* 0x003fe20003800000 */
.L_x_5528:
        /* <DEDUP_REMOVED lines=13> */
.L_x_5529:
[----:B------:R-:W-:Y:S01]  /*1ad70*/  IMAD.MOV.U32 R4, RZ, RZ, R14 ;  /* 0x000000ffff047224 */ /* 0x000fe200078e000e */
[----:B------:R-:W-:Y:S06]  /*1ad80*/  BRA `(.L_x_5530) ;  /* 0xffffffa400d87947 */ /* 0x000fec000383ffff */
.L_x_5405:
[----:B-1----:R1:W2:Y:S02]  /*1ad90*/  SYNCS.PHASECHK.TRANS64.TRYWAIT P0, [R19+URZ+0x28c20], R0 ;  /* 0x028c2000130075a7 */ /* 0x0022a4000800017f */
[----:B--2---:R-:W-:Y:S05]  /*1ada0*/  @!P0 NANOSLEEP.SYNCS 0x989680 ;  /* 0x009896800000895d */ /* 0x004fea0003900000 */
[----:B------:R-:W2:Y:S02]  /*1adb0*/  @!P0 SYNCS.PHASECHK.TRANS64 P0, [R19+URZ+0x28c20], R0 ;  /* 0x028c2000130085a7 */ /* 0x000ea4000800007f */
[----:B--2---:R-:W-:Y:S05]  /*1adc0*/  @!P0 BRA `(.L_x_5405) ;  /* 0xfffffffc00f08947 */ /* 0x004fea000383ffff */
[----:B------:R-:W-:Y:S05]  /*1add0*/  BRA `(.L_x_5531) ;  /* 0xffffffa800347947 */ /* 0x000fea000383ffff */
.L_x_5409:
[----:B-1----:R1:W2:Y:S02]  /*1ade0*/  SYNCS.PHASECHK.TRANS64.TRYWAIT P0, [R0+URZ+0x28c60], R2 ;  /* 0x028c6002000075a7 */ /* 0x0022a4000800017f */
[----:B--2---:R-:W-:Y:S05]  /*1adf0*/  @!P0 NANOSLEEP.SYNCS 0x989680 ;  /* 0x009896800000895d */ /* 0x004fea0003900000 */
[----:B------:R-:W2:Y:S02]  /*1ae00*/  @!P0 SYNCS.PHASECHK.TRANS64 P0, [R0+URZ+0x28c60], R2 ;  /* 0x028c6002000085a7 */ /* 0x000ea4000800007f */
[----:B--2---:R-:W-:Y:S05]  /*1ae10*/  @!P0 BRA `(.L_x_5409) ;  /* 0xfffffffc00f08947 */ /* 0x004fea000383ffff */
[----:B------:R-:W-:Y:S05]  /*1ae20*/  BRA `(.L_x_5532) ;  /* 0xffffffa800587947 */ /* 0x000fea000383ffff */
.L_x_5428:
[----:B-1----:R1:W2:Y:S02]  /*1ae30*/  SYNCS.PHASECHK.TRANS64.TRYWAIT P0, [R3+URZ+0x28c40], R2 ;  /* 0x028c4002030075a7 */ /* 0x0022a4000800017f */
[----:B--2---:R-:W-:Y:S05]  /*1ae40*/  @!P0 NANOSLEEP.SYNCS 0x989680 ;  /* 0x009896800000895d */ /* 0x004fea0003900000 */
[----:B------:R-:W2:Y:S02]  /*1ae50*/  @!P0 SYNCS.PHASECHK.TRANS64 P0, [R3+URZ+0x28c40], R2 ;  /* 0x028c4002030085a7 */ /* 0x000ea4000800007f */
[----:B--2---:R-:W-:Y:S05]  /*1ae60*/  @!P0 BRA `(.L_x_5428) ;  /* 0xfffffffc00f08947 */ /* 0x004fea000383ffff */
[----:B------:R-:W-:Y:S05]  /*1ae70*/  BRA `(.L_x_5533) ;  /* 0xffffffb400887947 */ /* 0x000fea000383ffff */
.L_x_5433:
[----:B--2---:R2:W3:Y:S02]  /*1ae80*/  SYNCS.PHASECHK.TRANS64.TRYWAIT P0, [R3+URZ+0x28c60], R2 ;  /* 0x028c6002030075a7 */ /* 0x0044e4000800017f */
[----:B---3--:R-:W-:Y:S05]  /*1ae90*/  @!P0 NANOSLEEP.SYNCS 0x989680 ;  /* 0x009896800000895d */ /* 0x008fea0003900000 */
[----:B------:R-:W3:Y:S02]  /*1aea0*/  @!P0 SYNCS.PHASECHK.TRANS64 P0, [R3+URZ+0x28c60], R2 ;  /* 0x028c6002030085a7 */ /* 0x000ee4000800007f */
[----:B---3--:R-:W-:Y:S05]  /*1aeb0*/  @!P0 BRA `(.L_x_5433) ;  /* 0xfffffffc00f08947 */ /* 0x008fea000383ffff */
[----:B------:R-:W-:Y:S05]  /*1aec0*/  BRA `(.L_x_5534) ;  /* 0xffffffb800087947 */ /* 0x000fea000383ffff */
.L_x_5448:
[----:B0-----:R0:W1:Y:S02]  /*1aed0*/  SYNCS.PHASECHK.TRANS64.TRYWAIT P0, [R4+URZ+0x28c40], R2 ;  /* 0x028c4002040075a7 */ /* 0x001064000800017f */
[----:B-1----:R-:W-:Y:S05]  /*1aee0*/  @!P0 NANOSLEEP.SYNCS 0x989680 ;  /* 0x009896800000895d */ /* 0x002fea0003900000 */
[----:B------:R-:W1:Y:S02]  /*1aef0*/  @!P0 SYNCS.PHASECHK.TRANS64 P0, [R4+URZ+0x28c40], R2 ;  /* 0x028c4002040085a7 */ /* 0x000e64000800007f */
[----:B-1----:R-:W-:Y:S05]  /*1af00*/  @!P0 BRA `(.L_x_5448) ;  /* 0xfffffffc00f08947 */ /* 0x002fea000383ffff */
[----:B------:R-:W-:Y:S05]  /*1af10*/  BRA `(.L_x_5535) ;  /* 0xffffffc000e47947 */ /* 0x000fea000383ffff */
.L_x_5453:
[----:B-1----:R1:W2:Y:S02]  /*1af20*/  SYNCS.PHASECHK.TRANS64.TRYWAIT P0, [R4+URZ+0x28c60], R2 ;  /* 0x028c6002040075a7 */ /* 0x0022a4000800017f */
[----:B--2---:R-:W-:Y:S05]  /*1af30*/  @!P0 NANOSLEEP.SYNCS 0x989680 ;  /* 0x009896800000895d */ /* 0x004fea0003900000 */
[----:B------:R-:W2:Y:S02]  /*1af40*/  @!P0 SYNCS.PHASECHK.TRANS64 P0, [R4+URZ+0x28c60], R2 ;  /* 0x028c6002040085a7 */ /* 0x000ea4000800007f */
[----:B--2---:R-:W-:Y:S05]  /*1af50*/  @!P0 BRA `(.L_x_5453) ;  /* 0xfffffffc00f08947 */ /* 0x004fea000383ffff */
[----:B------:R-:W-:Y:S05]  /*1af60*/  BRA `(.L_x_5536) ;  /* 0xffffffc400607947 */ /* 0x000fea000383ffff */
.L_x_5468:
[----:B-1----:R1:W2:Y:S02]  /*1af70*/  SYNCS.PHASECHK.TRANS64.TRYWAIT P0, [R4+URZ+0x28c40], R2 ;  /* 0x028c4002040075a7 */ /* 0x0022a4000800017f */
[----:B--2---:R-:W-:Y:S05]  /*1af80*/  @!P0 NANOSLEEP.SYNCS 0x989680 ;  /* 0x009896800000895d */ /* 0x004fea0003900000 */
[----:B------:R-:W2:Y:S02]  /*1af90*/  @!P0 SYNCS.PHASECHK.TRANS64 P0, [R4+URZ+0x28c40], R2 ;  /* 0x028c4002040085a7 */ /* 0x000ea4000800007f */
[----:B--2---:R-:W-:Y:S05]  /*1afa0*/  @!P0 BRA `(.L_x_5468) ;  /* 0xfffffffc00f08947 */ /* 0x004fea000383ffff */
[----:B------:R-:W-:Y:S05]  /*1afb0*/  BRA `(.L_x_5537) ;  /* 0xffffffd000207947 */ /* 0x000fea000383ffff */
.L_x_5473:
[----:B0-----:R0:W2:Y:S02]  /*1afc0*/  SYNCS.PHASECHK.TRANS64.TRYWAIT P0, [R4+URZ+0x28c60], R2 ;  /* 0x028c6002040075a7 */ /* 0x0010a4000800017f */
[----:B--2---:R-:W-:Y:S05]  /*1afd0*/  @!P0 NANOSLEEP.SYNCS 0x989680 ;  /* 0x009896800000895d */ /* 0x004fea0003900000 */
[----:B------:R-:W2:Y:S02]  /*1afe0*/  @!P0 SYNCS.PHASECHK.TRANS64 P0, [R4+URZ+0x28c60], R2 ;  /* 0x028c6002040085a7 */ /* 0x000ea4000800007f */
[----:B--2---:R-:W-:Y:S05]  /*1aff0*/  @!P0 BRA `(.L_x_5473) ;  /* 0xfffffffc00f08947 */ /* 0x004fea000383ffff */
[----:B------:R-:W-:Y:S05]  /*1b000*/  BRA `(.L_x_5538) ;  /* 0xffffffd000a07947 */ /* 0x000fea000383ffff */
.L_x_5489:
[----:B---34-:R-:W3:Y:S01]  /*1b010*/  LDL R0, [R1] ;  /* 0x0000000001007983 */ /* 0x018ee20000100800 */
[----:B------:R-:W-:Y:S01]  /*1b020*/  BSSY B0, `(.L_x_5539) ;  /* 0x0000008000007945 */ /* 0x000fe20003800000 */
[----:B------:R-:W-:Y:S02]  /*1b030*/  IMAD.MOV.U32 R12, RZ, RZ, RZ ;  /* 0x000000ffff0c7224 */ /* 0x000fe400078e00ff */
[----:B------:R-:W-:Y:S02]  /*1b040*/  IMAD.MOV.U32 R11, RZ, RZ, 0x1f ;  /* 0x0000001fff0b7424 */ /* 0x000fe400078e00ff */
[----:B------:R-:W-:Y:S02]  /*1b050*/  IMAD.MOV.U32 R15, RZ, RZ, -0x1 ;  /* 0xffffffffff0f7424 */ /* 0x000fe400078e00ff */
[----:B---3--:R-:W-:-:S07]  /*1b060*/  IMAD.MOV.U32 R13, RZ, RZ, R0 ;  /* 0x000000ffff0d7224 */ /* 0x008fce00078e0000 */
[----:B012---:R-:W-:Y:S05]  /*1b070*/  WARPSYNC.COLLECTIVE R15, `(.L_x_5540) ;  /* 0x000000000f087348 */ /* 0x007fea0003c00000 */
[----:B------:R3:W4:Y:S02]  /*1b080*/  SHFL.IDX P6, R14, R13, R12, R11 ;  /* 0x0000000c0d0e7389 */ /* 0x00072400000c000b */
[----:B01234-:R-:W-:Y:S01]  /*1b090*/  ENDCOLLECTIVE ;  /* 0x000000000000791b */ /* 0x01ffe20003800000 */
.L_x_5540:
[----:B------:R-:W-:Y:S05]  /*1b0a0*/  BSYNC B0 ;  /* 0x0000000000007941 */ /* 0x000fea0003800000 */
.L_x_5539:
        /* <DEDUP_REMOVED lines=9> */
.L_x_5541:
        /* <DEDUP_REMOVED lines=14> */
[C---:B------:R-:W-:Y:S02]  /*1b220*/  ISETP.GE.U32.AND P3, PT, R16.reuse, 0x4, PT ;  /* 0x000000041000780c */ /* 0x040fe40003f66070 */
[C---:B------:R-:W-:Y:S02]  /*1b230*/  ISETP.GE.U32.AND P4, PT, R16.reuse, 0x8, PT ;  /* 0x000000081000780c */ /* 0x040fe40003f86070 */
[C---:B------:R-:W-:Y:S01]  /*1b240*/  ISETP.GE.U32.AND P5, PT, R16.reuse, 0x10, PT ;  /* 0x000000101000780c */ /* 0x040fe20003fa6070 */
[----:B--2---:R-:W-:Y:S02]  /*1b250*/  @!P1 IMAD.MOV.U32 R5, RZ, RZ, R8 ;  /* 0x000000ffff059224 */ /* 0x004fe400078e0008 */
[----:B---3--:R-:W-:Y:S01]  /*1b260*/  @!P1 IMAD.MOV.U32 R7, RZ, RZ, R6 ;  /* 0x000000ffff079224 */ /* 0x008fe200078e0006 */
[----:B------:R-:W-:Y:S01]  /*1b270*/  ISETP.NE.AND P1, PT, R16, RZ, PT ;  /* 0x000000ff1000720c */ /* 0x000fe20003f25270 */
[----:B------:R-:W-:-:S02]  /*1b280*/  IMAD.MOV.U32 R6, RZ, RZ, RZ ;  /* 0x000000ffff067224 */ /* 0x000fc400078e00ff */
[----:B------:R-:W-:-:S04]  /*1b290*/  IMAD R2, R7, R5, RZ ;  /* 0x0000000507027224 */ /* 0x000fc800078e02ff */
[----:B------:R-:W-:-:S07]  /*1b2a0*/  IMAD.MOV.U32 R13, RZ, RZ, R2 ;  /* 0x000000ffff0d7224 */ /* 0x000fce00078e0002 */
[----:B------:R-:W-:Y:S05]  /*1b2b0*/  WARPSYNC.COLLECTIVE R15, `(.L_x_5542) ;  /* 0x000000000f087348 */ /* 0x000fea0003c00000 */
[----:B------:R0:W1:Y:S02]  /*1b2c0*/  SHFL.UP P6, R14, R13, R12, R11 ;  /* 0x0400000c0d0e7389 */ /* 0x00006400000c000b */
[----:B01----:R-:W-:Y:S01]  /*1b2d0*/  ENDCOLLECTIVE ;  /* 0x000000000000791b */ /* 0x003fe20003800000 */
.L_x_5542:
[----:B------:R-:W-:Y:S01]  /*1b2e0*/  IMAD.MOV.U32 R12, RZ, RZ, 0x2 ;  /* 0x00000002ff0c7424 */ /* 0x000fe200078e00ff */
[----:B------:R-:W-:-:S05]  /*1b2f0*/  SEL R3, R14, RZ, P1 ;  /* 0x000000ff0e037207 */ /* 0x000fca0000800000 */
[----:B------:R-:W-:-:S04]  /*1b300*/  IMAD.IADD R2, R2, 0x1, R3 ;  /* 0x0000000102027824 */ /* 0x000fc800078e0203 */
[----:B------:R-:W-:-:S07]  /*1b310*/  IMAD.MOV.U32 R13, RZ, RZ, R2 ;  /* 0x000000ffff0d7224 */ /* 0x000fce00078e0002 */
[----:B------:R-:W-:Y:S05]  /*1b320*/  WARPSYNC.COLLECTIVE R15, `(.L_x_5543) ;  /* 0x000000000f087348 */ /* 0x000fea0003c00000 */
[----:B------:R0:W1:Y:S02]  /*1b330*/  SHFL.UP P6, R14, R13, R12, R11 ;  /* 0x0400000c0d0e7389 */ /* 0x00006400000c000b */
[----:B01----:R-:W-:Y:S01]  /*1b340*/  ENDCOLLECTIVE ;  /* 0x000000000000791b */ /* 0x003fe20003800000 */
.L_x_5543:
[----:B------:R-:W-:Y:S01]  /*1b350*/  IMAD.MOV.U32 R12, RZ, RZ, 0x4 ;  /* 0x00000004ff0c7424 */ /* 0x000fe200078e00ff */
[----:B------:R-:W-:-:S05]  /*1b360*/  SEL R3, R14, RZ, P2 ;  /* 0x000000ff0e037207 */ /* 0x000fca0001000000 */
[----:B------:R-:W-:-:S04]  /*1b370*/  IMAD.IADD R2, R2, 0x1, R3 ;  /* 0x0000000102027824 */ /* 0x000fc800078e0203 */
[----:B------:R-:W-:-:S07]  /*1b380*/  IMAD.MOV.U32 R13, RZ, RZ, R2 ;  /* 0x000000ffff0d7224 */ /* 0x000fce00078e0002 */
[----:B------:R-:W-:Y:S05]  /*1b390*/  WARPSYNC.COLLECTIVE R15, `(.L_x_5544) ;  /* 0x000000000f087348 */ /* 0x000fea0003c00000 */
[----:B------:R0:W1:Y:S02]  /*1b3a0*/  SHFL.UP P6, R14, R13, R12, R11 ;  /* 0x0400000c0d0e7389 */ /* 0x00006400000c000b */
[----:B01----:R-:W-:Y:S01]  /*1b3b0*/  ENDCOLLECTIVE ;  /* 0x000000000000791b */ /* 0x003fe20003800000 */
.L_x_5544:
[----:B------:R-:W-:Y:S01]  /*1b3c0*/  IMAD.MOV.U32 R12, RZ, RZ, 0x8 ;  /* 0x00000008ff0c7424 */ /* 0x000fe200078e00ff */
[----:B------:R-:W-:-:S05]  /*1b3d0*/  SEL R3, R14, RZ, P3 ;  /* 0x000000ff0e037207 */ /* 0x000fca0001800000 */
[----:B------:R-:W-:-:S04]  /*1b3e0*/  IMAD.IADD R2, R2, 0x1, R3 ;  /* 0x0000000102027824 */ /* 0x000fc800078e0203 */
[----:B------:R-:W-:-:S07]  /*1b3f0*/  IMAD.MOV.U32 R13, RZ, RZ, R2 ;  /* 0x000000ffff0d7224 */ /* 0x000fce00078e0002 */
[----:B------:R-:W-:Y:S05]  /*1b400*/  WARPSYNC.COLLECTIVE R15, `(.L_x_5545) ;  /* 0x000000000f087348 */ /* 0x000fea0003c00000 */
[----:B------:R0:W1:Y:S02]  /*1b410*/  SHFL.UP P6, R14, R13, R12, R11 ;  /* 0x0400000c0d0e7389 */ /* 0x00006400000c000b */
[----:B01----:R-:W-:Y:S01]  /*1b420*/  ENDCOLLECTIVE ;  /* 0x000000000000791b */ /* 0x003fe20003800000 */
.L_x_5545:
[----:B------:R-:W-:Y:S01]  /*1b430*/  IMAD.MOV.U32 R12, RZ, RZ, 0x10 ;  /* 0x00000010ff0c7424 */ /* 0x000fe200078e00ff */
[----:B------:R-:W-:-:S05]  /*1b440*/  SEL R3, R14, RZ, P4 ;  /* 0x000000ff0e037207 */ /* 0x000fca0002000000 */
[----:B------:R-:W-:-:S04]  /*1b450*/  IMAD.IADD R2, R2, 0x1, R3 ;  /* 0x0000000102027824 */ /* 0x000fc800078e0203 */
[----:B------:R-:W-:-:S07]  /*1b460*/  IMAD.MOV.U32 R13, RZ, RZ, R2 ;  /* 0x000000ffff0d7224 */ /* 0x000fce00078e0002 */
[----:B------:R-:W-:Y:S05]  /*1b470*/  WARPSYNC.COLLECTIVE R15, `(.L_x_5546) ;  /* 0x000000000f087348 */ /* 0x000fea0003c00000 */
[----:B------:R0:W1:Y:S02]  /*1b480*/  SHFL.UP P6, R14, R13, R12, R11 ;  /* 0x0400000c0d0e7389 */ /* 0x00006400000c000b */
[----:B01----:R-:W-:Y:S01]  /*1b490*/  ENDCOLLECTIVE ;  /* 0x000000000000791b */ /* 0x003fe20003800000 */
.L_x_5546:
        /* <DEDUP_REMOVED lines=8> */
.L_x_5547:
[----:B------:R-:W-:Y:S05]  /*1b520*/  BRA `(.L_x_5548) ;  /* 0xffffffd800f87947 */ /* 0x000fea000383ffff */
.L_x_5492:
        /* <DEDUP_REMOVED lines=8> */
.L_x_5550:
[----:B------:R-:W-:Y:S05]  /*1b5b0*/  BSYNC B0 ;  /* 0x0000000000007941 */ /* 0x000fea0003800000 */
.L_x_5549:
        /* <DEDUP_REMOVED lines=9> */
.L_x_5551:
[----:B------:R-:W-:Y:S01]  /*1b650*/  IMAD.MOV.U32 R12, RZ, RZ, 0x4 ;  /* 0x00000004ff0c7424 */ /* 0x000fe200078e00ff */
[----:B------:R-:W-:-:S05]  /*1b660*/  SEL R3, R14, RZ, P2 ;  /* 0x000000ff0e037207 */ /* 0x000fca0001000000 */
[----:B------:R-:W-:-:S04]  /*1b670*/  IMAD.IADD R2, R2, 0x1, R3 ;  /* 0x0000000102027824 */ /* 0x000fc800078e0203 */
[----:B------:R-:W-:-:S07]  /*1b680*/  IMAD.MOV.U32 R13, RZ, RZ, R2 ;  /* 0x000000ffff0d7224 */ /* 0x000fce00078e0002 */
[----:B------:R-:W-:Y:S05]  /*1b690*/  WARPSYNC.COLLECTIVE R15, `(.L_x_5552) ;  /* 0x000000000f087348 */ /* 0x000fea0003c00000 */
[----:B------:R0:W1:Y:S02]  /*1b6a0*/  SHFL.UP P6, R14, R13, R12, R11 ;  /* 0x0400000c0d0e7389 */ /* 0x00006400000c000b */
[----:B01----:R-:W-:Y:S01]  /*1b6b0*/  ENDCOLLECTIVE ;  /* 0x000000000000791b */ /* 0x003fe20003800000 */
.L_x_5552:
[----:B------:R-:W-:Y:S01]  /*1b6c0*/  IMAD.MOV.U32 R12, RZ, RZ, 0x8 ;  /* 0x00000008ff0c7424 */ /* 0x000fe200078e00ff */
[----:B------:R-:W-:-:S05]  /*1b6d0*/  SEL R3, R14, RZ, P3 ;  /* 0x000000ff0e037207 */ /* 0x000fca0001800000 */
[----:B------:R-:W-:-:S04]  /*1b6e0*/  IMAD.IADD R2, R2, 0x1, R3 ;  /* 0x0000000102027824 */ /* 0x000fc800078e0203 */
[----:B------:R-:W-:-:S07]  /*1b6f0*/  IMAD.MOV.U32 R13, RZ, RZ, R2 ;  /* 0x000000ffff0d7224 */ /* 0x000fce00078e0002 */
[----:B------:R-:W-:Y:S05]  /*1b700*/  WARPSYNC.COLLECTIVE R15, `(.L_x_5553) ;  /* 0x000000000f087348 */ /* 0x000fea0003c00000 */
[----:B------:R0:W1:Y:S02]  /*1b710*/  SHFL.UP P6, R14, R13, R12, R11 ;  /* 0x0400000c0d0e7389 */ /* 0x00006400000c000b */
[----:B01----:R-:W-:Y:S01]  /*1b720*/  ENDCOLLECTIVE ;  /* 0x000000000000791b */ /* 0x003fe20003800000 */
.L_x_5553:
[----:B------:R-:W-:Y:S01]  /*1b730*/  IMAD.MOV.U32 R12, RZ, RZ, 0x10 ;  /* 0x00000010ff0c7424 */ /* 0x000fe200078e00ff */
[----:B------:R-:W-:-:S05]  /*1b740*/  SEL R3, R14, RZ, P4 ;  /* 0x000000ff0e037207 */ /* 0x000fca0002000000 */
[----:B------:R-:W-:-:S04]  /*1b750*/  IMAD.IADD R2, R2, 0x1, R3 ;  /* 0x0000000102027824 */ /* 0x000fc800078e0203 */
[----:B------:R-:W-:-:S07]  /*1b760*/  IMAD.MOV.U32 R13, RZ, RZ, R2 ;  /* 0x000000ffff0d7224 */ /* 0x000fce00078e0002 */
[----:B------:R-:W-:Y:S05]  /*1b770*/  WARPSYNC.COLLECTIVE R15, `(.L_x_5554) ;  /* 0x000000000f087348 */ /* 0x000fea0003c00000 */
[----:B------:R0:W1:Y:S02]  /*1b780*/  SHFL.UP P6, R14, R13, R12, R11 ;  /* 0x0400000c0d0e7389 */ /* 0x00006400000c000b */
[----:B01----:R-:W-:Y:S01]  /*1b790*/  ENDCOLLECTIVE ;  /* 0x000000000000791b */ /* 0x003fe20003800000 */
.L_x_5554:
        /* <DEDUP_REMOVED lines=8> */
.L_x_5555:
[----:B------:R-:W-:Y:S05]  /*1b820*/  BRA `(.L_x_5556) ;  /* 0xffffffd800e47947 */ /* 0x000fea000383ffff */
.L_x_5494:
[----:B------:R-:W-:Y:S01]  /*1b830*/  BSSY B0, `(.L_x_5557) ;  /* 0x0000006000007945 */ /* 0x000fe20003800000 */
[----:B------:R-:W-:Y:S01]  /*1b840*/  PLOP3.LUT P6, PT, P6, PT, PT, 0x8, 0x0 ;  /* 0x000000000000781c */ /* 0x000fe200037ce170 */
[----:B------:R-:W-:-:S12]  /*1b850*/  IMAD.MOV.U32 R15, RZ, RZ, -0x1 ;  /* 0xffffffffff0f7424 */ /* 0x000fd800078e00ff */
[----:B0-----:R-:W-:Y:S05]  /*1b860*/  WARPSYNC.COLLECTIVE R15, `(.L_x_5558) ;  /* 0x000000000f087348 */ /* 0x001fea0003c00000 */
[----:B------:R-:W-:Y:S01]  /*1b870*/  VOTE.ANY R14, PT, P6 ;  /* 0x00000000000e7806 */ /* 0x000fe200030e0100 */
[----:B0-----:R-:W-:Y:S06]  /*1b880*/  ENDCOLLECTIVE ;  /* 0x000000000000791b */ /* 0x001fec0003800000 */
.L_x_5558:
[----:B------:R-:W-:Y:S05]  /*1b890*/  BSYNC B0 ;  /* 0x0000000000007941 */ /* 0x000fea0003800000 */
.L_x_5557:
        /* <DEDUP_REMOVED lines=10> */
.L_x_5559:
[----:B------:R-:W-:Y:S02]  /*1b940*/  IMAD.MOV.U32 R13, RZ, RZ, R7 ;  /* 0x000000ffff0d7224 */ /* 0x000fe400078e0007 */
[----:B------:R-:W-:-:S07]  /*1b950*/  IMAD.MOV.U32 R0, RZ, RZ, R14 ;  /* 0x000000ffff007224 */ /* 0x000fce00078e000e */
[----:B------:R-:W-:Y:S05]  /*1b960*/  WARPSYNC.COLLECTIVE R15, `(.L_x_5560) ;  /* 0x000000000f087348 */ /* 0x000fea0003c00000 */
[----:B------:R0:W1:Y:S02]  /*1b970*/  SHFL.IDX P6, R14, R13, R12, R11 ;  /* 0x0000000c0d0e7389 */ /* 0x00006400000c000b */
[----:B01----:R-:W-:Y:S01]  /*1b980*/  ENDCOLLECTIVE ;  /* 0x000000000000791b */ /* 0x003fe20003800000 */
.L_x_5560:
[----:B------:R-:W-:Y:S02]  /*1b990*/  IMAD.MOV.U32 R7, RZ, RZ, R14 ;  /* 0x000000ffff077224 */ /* 0x000fe400078e000e */
[----:B------:R-:W-:-:S05]  /*1b9a0*/  IMAD.IADD R5, R10, 0x1, R16 ;  /* 0x000000010a057824 */ /* 0x000fca00078e0210 */
[----:B------:R1:W-:Y:S01]  /*1b9b0*/  STL [R1+0xc], R5 ;  /* 0x00000c0501007387 */ /* 0x0003e20000100800 */
[----:B------:R-:W-:Y:S05]  /*1b9c0*/  BRA `(.L_x_5561) ;  /* 0xffffffd800c47947 */ /* 0x000fea000383ffff */
.L_x_5496:
[----:B------:R-:W-:Y:S01]  /*1b9d0*/  BSSY B0, `(.L_x_5562) ;  /* 0x0000007000007945 */ /* 0x000fe20003800000 */
[----:B------:R-:W-:Y:S02]  /*1b9e0*/  IMAD.MOV.U32 R13, RZ, RZ, R2 ;  /* 0x000000ffff0d7224 */ /* 0x000fe400078e0002 */
[----:B------:R-:W-:Y:S02]  /*1b9f0*/  IMAD.MOV.U32 R11, RZ, RZ, 0x1f ;  /* 0x0000001fff0b7424 */ /* 0x000fe400078e00ff */
[----:B------:R-:W-:-:S07]  /*1ba00*/  IMAD.MOV.U32 R15, RZ, RZ, -0x1 ;  /* 0xffffffffff0f7424 */ /* 0x000fce00078e00ff */
[----:B01-3--:R-:W-:Y:S05]  /*1ba10*/  WARPSYNC.COLLECTIVE R15, `(.L_x_5563) ;  /* 0x000000000f087348 */ /* 0x00bfea0003c00000 */
[----:B------:R2:W4:Y:S02]  /*1ba20*/  SHFL.IDX P6, R14, R13, R12, R11 ;  /* 0x0000000c0d0e7389 */ /* 0x00052400000c000b */
[----:B01234-:R-:W-:Y:S01]  /*1ba30*/  ENDCOLLECTIVE ;  /* 0x000000000000791b */ /* 0x01ffe20003800000 */
.L_x_5563:
[----:B------:R-:W-:Y:S05]  /*1ba40*/  BSYNC B0 ;  /* 0x0000000000007941 */ /* 0x000fea0003800000 */
.L_x_5562:
[----:B------:R-:W-:Y:S01]  /*1ba50*/  IMAD.MOV.U32 R6, RZ, RZ, R14 ;  /* 0x000000ffff067224 */ /* 0x000fe200078e000e */
[----:B------:R-:W-:Y:S06]  /*1ba60*/  BRA `(.L_x_5495) ;  /* 0xffffffd800b47947 */ /* 0x000fec000383ffff */
.L_x_5502:
[----:B0-----:R0:W1:Y:S02]  /*1ba70*/  SYNCS.PHASECHK.TRANS64.TRYWAIT P0, [R0+URZ+0x28c20], R3 ;  /* 0x028c2003000075a7 */ /* 0x001064000800017f */
[----:B-1----:R-:W-:Y:S05]  /*1ba80*/  @!P0 NANOSLEEP.SYNCS 0x989680 ;  /* 0x009896800000895d */ /* 0x002fea0003900000 */
[----:B------:R-:W1:Y:S02]  /*1ba90*/  @!P0 SYNCS.PHASECHK.TRANS64 P0, [R0+URZ+0x28c20], R3 ;  /* 0x028c2003000085a7 */ /* 0x000e64000800007f */
[----:B-1----:R-:W-:Y:S05]  /*1baa0*/  @!P0 BRA `(.L_x_5502) ;  /* 0xfffffffc00f08947 */ /* 0x002fea000383ffff */
[----:B------:R-:W-:Y:S05]  /*1bab0*/  BRA `(.L_x_5564) ;  /* 0xffffffe400507947 */ /* 0x000fea000383ffff */
.L_x_5503:
        /* <DEDUP_REMOVED lines=11> */
.L_x_5566:
[----:B------:R-:W-:Y:S05]  /*1bb70*/  BSYNC B0 ;  /* 0x0000000000007941 */ /* 0x000fea0003800000 */
.L_x_5565:
[----:B------:R-:W-:Y:S05]  /*1bb80*/  BRA `(.L_x_5567) ;  /* 0xffffffe400387947 */ /* 0x000fea000383ffff */
.L_x_5506:
[----:B------:R-:W-:Y:S01]  /*1bb90*/  BSSY B1, `(.L_x_5568) ;  /* 0x0000006000017945 */ /* 0x000fe20003800000 */
[----:B------:R-:W-:-:S07]  /*1bba0*/  IMAD.MOV.U32 R15, RZ, RZ, -0x1 ;  /* 0xffffffffff0f7424 */ /* 0x000fce00078e00ff */
[----:B01----:R-:W-:Y:S05]  /*1bbb0*/  WARPSYNC.COLLECTIVE R15, `(.L_x_5569) ;  /* 0x000000000f0c7348 */ /* 0x003fea0003c00000 */
[----:B------:R-:W-:Y:S02]  /*1bbc0*/  ELECT P6, UR62, PT ;  /* 0x00000000003e782f */ /* 0x000fe400038c0000 */
[----:B------:R-:W-:Y:S01]  /*1bbd0*/  MOV R14, UR62 ;  /* 0x0000003e000e7c02 */ /* 0x000fe20008000f00 */
[----:B01----:R-:W-:Y:S10]  /*1bbe0*/  ENDCOLLECTIVE ;  /* 0x000000000000791b */ /* 0x003ff40003800000 */
.L_x_5569:
[----:B------:R-:W-:Y:S05]  /*1bbf0*/  BSYNC B1 ;  /* 0x0000000000017941 */ /* 0x000fea0003800000 */
.L_x_5568:
[----:B------:R-:W-:Y:S05]  /*1bc00*/  BRA `(.L_x_5570) ;  /* 0xffffffe400307947 */ /* 0x000fea000383ffff */
.L_x_5508:
[----:B0-----:R0:W1:Y:S02]  /*1bc10*/  SYNCS.PHASECHK.TRANS64.TRYWAIT P0, [R6+URZ], R5 ;  /* 0x00000005060075a7 */ /* 0x001064000800017f */
[----:B-1----:R-:W-:Y:S05]  /*1bc20*/  @!P0 NANOSLEEP.SYNCS 0x989680 ;  /* 0x009896800000895d */ /* 0x002fea0003900000 */
[----:B------:R-:W1:Y:S02]  /*1bc30*/  @!P0 SYNCS.PHASECHK.TRANS64 P0, [R6+URZ], R5 ;  /* 0x00000005060085a7 */ /* 0x000e64000800007f */
[----:B-1----:R-:W-:Y:S05]  /*1bc40*/  @!P0 BRA `(.L_x_5508) ;  /* 0xfffffffc00f08947 */ /* 0x002fea000383ffff */
[----:B------:R-:W-:Y:S05]  /*1bc50*/  BRA `(.L_x_5571) ;  /* 0xffffffe4006c7947 */ /* 0x000fea000383ffff */
.L_x_5509:
[----:B-1----:R1:W2:Y:S02]  /*1bc60*/  SYNCS.PHASECHK.TRANS64.TRYWAIT P0, [R7+URZ], R2 ;  /* 0x00000002070075a7 */ /* 0x0022a4000800017f */
[----:B--2---:R-:W-:Y:S05]  /*1bc70*/  @!P0 NANOSLEEP.SYNCS 0x989680 ;  /* 0x009896800000895d */ /* 0x004fea0003900000 */
[----:B------:R-:W2:Y:S02]  /*1bc80*/  @!P0 SYNCS.PHASECHK.TRANS64 P0, [R7+URZ], R2 ;  /* 0x00000002070085a7 */ /* 0x000ea4000800007f */
[----:B--2---:R-:W-:Y:S05]  /*1bc90*/  @!P0 BRA `(.L_x_5509) ;  /* 0xfffffffc00f08947 */ /* 0x004fea000383ffff */
[----:B------:R-:W-:Y:S05]  /*1bca0*/  BRA `(.L_x_5572) ;  /* 0xffffffe400607947 */ /* 0x000fea000383ffff */
.L_x_5511:
[----:B--2---:R2:W3:Y:S02]  /*1bcb0*/  SYNCS.PHASECHK.TRANS64.TRYWAIT P0, [R4+URZ], R5 ;  /* 0x00000005040075a7 */ /* 0x0044e4000800017f */
[----:B---3--:R-:W-:Y:S05]  /*1bcc0*/  @!P0 NANOSLEEP.SYNCS 0x989680 ;  /* 0x009896800000895d */ /* 0x008fea0003900000 */
[----:B------:R-:W3:Y:S02]  /*1bcd0*/  @!P0 SYNCS.PHASECHK.TRANS64 P0, [R4+URZ], R5 ;  /* 0x00000005040085a7 */ /* 0x000ee4000800007f */
[----:B---3--:R-:W-:Y:S05]  /*1bce0*/  @!P0 BRA `(.L_x_5511) ;  /* 0xfffffffc00f08947 */ /* 0x008fea000383ffff */
[----:B------:R-:W-:Y:S05]  /*1bcf0*/  BRA `(.L_x_5573) ;  /* 0xffffffe400687947 */ /* 0x000fea000383ffff */
.L_x_5574:
        /* <DEDUP_REMOVED lines=16> */
.L_x_15004:


//--------------------- .text._ZN7cutlass13device_kernelIN5flash11enable_sm90INS1_16FlashAttnFwdSm90INS1_25CollectiveMainloopFwdSm90ILi2EN4cute5tupleIJNS5_1CILi1EEES8_S8_EEENS6_IJNS7_ILi64EEESA_SA_EEELi512ENS_6half_tEfNS_4arch4Sm90ELb0ELb1ELb0ELb1ELb0ELb1ELb0ELb0ELb0ELb1ELb1ELb0EEENS1_21CollectiveEpilogueFwdINS6_IJSA_NS7_ILi512EEESA_EEES9_SC_SE_Li256ELb1ELb1ELb1ELb0EEENS1_36VarlenDynamicPersistentTileSchedulerILi64ELi64ELi256ELi128ELb1ELb1ELb1ELb1ELb0ELb1EEEEEEEEEvNT_6ParamsE --------------------------
	.section	.text._ZN7cutlass13device_kernelIN5flash11enable_sm90INS1_16FlashAttnFwdSm90INS1_25CollectiveMainloopFwdSm90ILi2EN4cute5tupleIJNS5_1CILi1EEES8_S8_EEENS6_IJNS7_ILi64EEESA_SA_EEELi512ENS_6half_tEfNS_4arch4Sm90ELb0ELb1ELb0ELb1ELb0ELb1ELb0ELb0ELb0ELb1ELb1ELb0EEENS1_21CollectiveEpilogueFwdINS6_IJSA_NS7_ILi512EEESA_EEES9_SC_SE_Li256ELb1ELb1ELb1ELb0EEENS1_36VarlenDynamicPersistentTileSchedulerILi64ELi64ELi256ELi128ELb1ELb1ELb1ELb1ELb0ELb1EEEEEEEEEvNT_6ParamsE,"ax",@progbits
	.align	128
.text._ZN7cutlass13device_kernelIN5flash11enable_sm90INS1_16FlashAttnFwdSm90INS1_25CollectiveMainloopFwdSm90ILi2EN4cute5tupleIJNS5_1CILi1EEES8_S8_EEENS6_IJNS7_ILi64EEESA_SA_EEELi512ENS_6half_tEfNS_4arch4Sm90ELb0ELb1ELb0ELb1ELb0ELb1ELb0ELb0ELb0ELb1ELb1ELb0EEENS1_21CollectiveEpilogueFwdINS6_IJSA_NS7_ILi512EEESA_EEES9_SC_SE_Li256ELb1ELb1ELb1ELb0EEENS1_36VarlenDynamicPersistentTileSchedulerILi64ELi64ELi256ELi128ELb1ELb1ELb1ELb1ELb0ELb1EEEEEEEEEvNT_6ParamsE:
        .type           _ZN7cutlass13device_kernelIN5flash11enable_sm90INS1_16FlashAttnFwdSm90INS1_25CollectiveMainloopFwdSm90ILi2EN4cute5tupleIJNS5_1CILi1EEES8_S8_EEENS6_IJNS7_ILi64EEESA_SA_EEELi512ENS_6half_tEfNS_4arch4Sm90ELb0ELb1ELb0ELb1ELb0ELb1ELb0ELb0ELb0ELb1ELb1ELb0EEENS1_21CollectiveEpilogueFwdINS6_IJSA_NS7_ILi512EEESA_EEES9_SC_SE_Li256ELb1ELb1ELb1ELb0EEENS1_36VarlenDynamicPersistentTileSchedulerILi64ELi64ELi256ELi128ELb1ELb1ELb1ELb1ELb0ELb1EEEEEEEEEvNT_6ParamsE,@function
        .size           _ZN7cutlass13device_kernelIN5flash11enable_sm90INS1_16FlashAttnFwdSm90INS1_25CollectiveMainloopFwdSm90ILi2EN4cute5tupleIJNS5_1CILi1EEES8_S8_EEENS6_IJNS7_ILi64EEESA_SA_EEELi512ENS_6half_tEfNS_4arch4Sm90ELb0ELb1ELb0ELb1ELb0ELb1ELb0ELb0ELb0ELb1ELb1ELb0EEENS1_21CollectiveEpilogueFwdINS6_IJSA_NS7_ILi512EEESA_EEES9_SC_SE_Li256ELb1ELb1ELb1ELb0EEENS1_36VarlenDynamicPersistentTileSchedulerILi64ELi64ELi256ELi128ELb1ELb1ELb1ELb1ELb0ELb1EEEEEEEEEvNT_6ParamsE,(.L_x_15005 - _ZN7cutlass13device_kernelIN5flash11enable_sm90INS1_16FlashAttnFwdSm90INS1_25CollectiveMainloopFwdSm90ILi2EN4cute5tupleIJNS5_1CILi1EEES8_S8_EEENS6_IJNS7_ILi64EEESA_SA_EEELi512ENS_6half_tEfNS_4arch4Sm90ELb0ELb1ELb0ELb1ELb0ELb1ELb0ELb0ELb0ELb1ELb1ELb0EEENS1_21CollectiveEpilogueFwdINS6_IJSA_NS7_ILi512EEESA_EEES9_SC_SE_Li256ELb1ELb1ELb1ELb0EEENS1_36VarlenDynamicPersistentTileSchedulerILi64ELi64ELi256ELi128ELb1ELb1ELb1ELb1ELb0ELb1EEEEEEEEEvNT_6ParamsE)
        .other          _ZN7cutlass13device_kernelIN5flash11enable_sm90INS1_16FlashAttnFwdSm90INS1_25CollectiveMainloopFwdSm90ILi2EN4cute5tupleIJNS5_1CILi1EEES8_S8_EEENS6_IJNS7_ILi64EEESA_SA_EEELi512ENS_6half_tEfNS_4arch4Sm90ELb0ELb1ELb0ELb1ELb0ELb1ELb0ELb0ELb0ELb1ELb1ELb0EEENS1_21CollectiveEpilogueFwdINS6_IJSA_NS7_ILi512EEESA_EEES9_SC_SE_Li256ELb1ELb1ELb1ELb0EEENS1_36VarlenDynamicPersistentTileSchedulerILi64ELi64ELi256ELi128ELb1ELb1ELb1ELb1ELb0ELb1EEEEEEEEEvNT_6ParamsE,@"STO_CUDA_ENTRY STV_DEFAULT"
_ZN7cutlass13device_kernelIN5flash11enable_sm90INS1_16FlashAttnFwdSm90INS1_25CollectiveMainloopFwdSm90ILi2EN4cute5tupleIJNS5_1CILi1EEES8_S8_EEENS6_IJNS7_ILi64EEESA_SA_EEELi512ENS_6half_tEfNS_4arch4Sm90ELb0ELb1ELb0ELb1ELb0ELb1ELb0ELb0ELb0ELb1ELb1ELb0EEENS1_21CollectiveEpilogueFwdINS6_IJSA_NS7_ILi512EEESA_EEES9_SC_SE_Li256ELb1ELb1ELb1ELb0EEENS1_36VarlenDynamicPersistentTileSchedulerILi64ELi64ELi256ELi128ELb1ELb1ELb1ELb1ELb0ELb1EEEEEEEEEvNT_6ParamsE:
        /* <DEDUP_REMOVED lines=24> */
.L_x_5576:
[----:B------:R-:W-:Y:S05]  /*0180*/  BSYNC B0 ;  /* 0x0000000000007941 */ /* 0x000fea0003800000 */
.L_x_5575:
        /* <DEDUP_REMOVED lines=37> */
.L_x_5577:
        /* <DEDUP_REMOVED lines=22> */
.L_x_5578:
        /* <DEDUP_REMOVED lines=18> */
.L_x_5579:
        /* <DEDUP_REMOVED lines=22> */
.L_x_5580:
        /* <DEDUP_REMOVED lines=22> */
.L_x_5581:
        /* <DEDUP_REMOVED lines=8> */
.L_x_5584:
        /* <DEDUP_REMOVED lines=34> */
[----:B------:R-:W-:Y:S01]  /*0bc0*/  LOP3.LUT R9, R7, 0xffffff80, RZ, 0xc0, !PT ;  /* 0xffffff8007097812 */ /* 0x000fe200078ec0ff */
[C---:B------:R-:W-:Y:S01]  /*0bd0*/  IMAD.IADD R13, R6.reuse, 0x1, -R13 ;  /* 0x00000001060d7824 */ /* 0x040fe200078e0a0d */
[--C-:B------:R-:W-:Y:S01]  /*0be0*/  SHF.R.S32.HI R203, RZ, 0x5, R4.reuse ;  /* 0x00000005ffcb7819 */ /* 0x100fe20000011404 */
[----:B------:R-:W-:Y:S01]  /*0bf0*/  IMAD.IADD R3, R6, 0x1, -R3 ;  /* 0x0000000106037824 */ /* 0x000fe200078e0a03 */
[----:B------:R-:W-:Y:S01]  /*0c00*/  LEA.HI R0, R0, R5, RZ, 0x1 ;  /* 0x0000000500007211 */ /* 0x000fe200078f08ff */
[----:B------:R-:W-:Y:S01]  /*0c10*/  IMAD.IADD R9, R6, 0x1, -R9 ;  /* 0x0000000106097824 */ /* 0x000fe200078e0a09 */
[----:B------:R-:W-:Y:S01]  /*0c20*/  LOP3.LUT R11, R10, 0xfffffffc, RZ, 0xc0, !PT ;  /* 0xfffffffc0a0b7812 */ /* 0x000fe200078ec0ff */
[----:B------:R-:W-:Y:S01]  /*0c30*/  IMAD.SHL.U32 R193, R13, 0x8, RZ ;  /* 0x000000080dc17824 */ /* 0x000fe200078e00ff */
[----:B------:R-:W-:Y:S02]  /*0c40*/  SHF.R.S32.HI R4, RZ, 0x1f, R4 ;  /* 0x0000001fff047819 */ /* 0x000fe40000011404 */
[----:B------:R-:W-:Y:S01]  /*0c50*/  SHF.R.S32.HI R8, RZ, 0x1f, R3 ;  /* 0x0000001fff087819 */ /* 0x000fe20000011403 */
[----:B------:R-:W-:Y:S01]  /*0c60*/  IMAD.IADD R188, R6, 0x1, -R11 ;  /* 0x0000000106bc7824 */ /* 0x000fe200078e0a0b */
[----:B------:R-:W-:Y:S01]  /*0c70*/  LOP3.LUT R0, R0, 0x1ffffffe, RZ, 0xc0, !PT ;  /* 0x1ffffffe00007812 */ /* 0x000fe200078ec0ff */
[C---:B------:R-:W-:Y:S01]  /*0c80*/  VIADD R218, R193.reuse, 0x40 ;  /* 0x00000040c1da7836 */ /* 0x040fe20000000000 */
[----:B------:R-:W-:Y:S01]  /*0c90*/  LEA.HI R4, R4, R203, RZ, 0x2 ;  /* 0x000000cb04047211 */ /* 0x000fe200078f10ff */
[----:B------:R-:W-:Y:S01]  /*0ca0*/  VIADD R216, R193, 0xc0 ;  /* 0x000000c0c1d87836 */ /* 0x000fe20000000000 */
[----:B------:R-:W-:Y:S01]  /*0cb0*/  SHF.R.S32.HI R6, RZ, 0x1f, R9 ;  /* 0x0000001fff067819 */ /* 0x000fe20000011409 */
[----:B------:R-:W-:Y:S01]  /*0cc0*/  IMAD.IADD R0, R5, 0x1, -R0 ;  /* 0x0000000105007824 */ /* 0x000fe200078e0a00 */
[----:B------:R-:W-:Y:S01]  /*0cd0*/  LEA.HI R12, R8, R3, RZ, 0x3 ;  /* 0x00000003080c7211 */ /* 0x000fe200078f18ff */
[C---:B------:R-:W-:Y:S01]  /*0ce0*/  VIADD R217, R193.reuse, 0x80 ;  /* 0x00000080c1d97836 */ /* 0x040fe20000000000 */
[----:B------:R-:W-:Y:S01]  /*0cf0*/  SHF.R.S32.HI R20, RZ, 0x7, R7 ;  /* 0x00000007ff147819 */ /* 0x000fe20000011407 */
[----:B------:R-:W-:Y:S01]  /*0d00*/  IMAD.SHL.U32 R0, R0, 0x8, RZ ;  /* 0x0000000800007824 */ /* 0x000fe200078e00ff */
[----:B------:R-:W-:Y:S01]  /*0d10*/  LOP3.LUT R4, R4, 0x3ffffc, RZ, 0xc0, !PT ;  /* 0x003ffffc04047812 */ /* 0x000fe200078ec0ff */
[----:B------:R-:W-:Y:S01]  /*0d20*/  VIADD R215, R193, 0x100 ;  /* 0x00000100c1d77836 */ /* 0x000fe20000000000 */
[----:B------:R-:W-:Y:S01]  /*0d30*/  LEA.HI R5, R6, R9, RZ, 0x2 ;  /* 0x0000000906057211 */ /* 0x000fe200078f10ff */
[----:B------:R-:W-:Y:S01]  /*0d40*/  IMAD R15, R20, 0x100, R3 ;  /* 0x00000100140f7824 */ /* 0x000fe200078e0203 */
[C---:B------:R-:W-:Y:S01]  /*0d50*/  LOP3.LUT R14, R12.reuse, 0xfffffff8, RZ, 0xc0, !PT ;  /* 0xfffffff80c0e7812 */ /* 0x040fe200078ec0ff */
[----:B------:R-:W-:Y:S01]  /*0d60*/  IMAD.IADD R4, R203, 0x1, -R4 ;  /* 0x00000001cb047824 */ /* 0x000fe200078e0a04 */
[----:B------:R-:W-:Y:S01]  /*0d70*/  SHF.R.S32.HI R186, RZ, 0x2, R10 ;  /* 0x00000002ffba7819 */ /* 0x000fe2000001140a */
[----:B------:R-:W-:Y:S01]  /*0d80*/  IMAD.SHL.U32 R12, R12, 0x40, RZ ;  /* 0x000000400c0c7824 */ /* 0x000fe200078e00ff */
[--C-:B------:R-:W-:Y:S01]  /*0d90*/  SHF.R.S32.HI R8, RZ, 0x2, R5.reuse ;  /* 0x00000002ff087819 */ /* 0x100fe20000011405 */
[----:B------:R-:W-:Y:S01]  /*0da0*/  IMAD.IADD R14, R3, 0x1, -R14 ;  /* 0x00000001030e7824 */ /* 0x000fe200078e0a0e */
[----:B------:R-:W-:Y:S01]  /*0db0*/  SHF.R.S32.HI R11, RZ, 0x1f, R5 ;  /* 0x0000001fff0b7819 */ /* 0x000fe20000011405 */
[----:B------:R-:W-:Y:S01]  /*0dc0*/  IMAD R17, R4, 0x10, R15 ;  /* 0x0000001004117824 */ /* 0x000fe200078e020f */
[----:B------:R-:W-:Y:S01]  /*0dd0*/  LOP3.LUT R4, R5, 0x7ffffffc, RZ, 0xc0, !PT ;  /* 0x7ffffffc05047812 */ /* 0x000fe200078ec0ff */
[----:B------:R-:W-:Y:S01]  /*0de0*/  VIADD R15, R186, 0x20 ;  /* 0x00000020ba0f7836 */ /* 0x000fe20000000000 */
[----:B------:R-:W-:Y:S01]  /*0df0*/  LEA.HI R11, R11, R8, RZ, 0x3 ;  /* 0x000000080b0b7211 */ /* 0x000fe200078f18ff */
[----:B------:R-:W-:Y:S01]  /*0e00*/  IMAD.SHL.U32 R3, R14, 0x40, RZ ;  /* 0x000000400e037824 */ /* 0x000fe200078e00ff */
[----:B------:R-:W-:Y:S01]  /*0e10*/  LOP3.LUT R12, R12, 0x7ffffe00, RZ, 0xc0, !PT ;  /* 0x7ffffe000c0c7812 */ /* 0x000fe200078ec0ff */
[----:B------:R-:W-:Y:S01]  /*0e20*/  STL [R1+0x4c], R20 ;  /* 0x00004c1401007387 */ /* 0x000fe20000100800 */
        /* <DEDUP_REMOVED lines=10> */
[----:B------:R-:W-:Y:S01]  /*0ed0*/  SHF.R.U32.HI R3, RZ, 0x3, R3 ;  /* 0x00000003ff037819 */ /* 0x000fe20000011603 */
[----:B------:R-:W-:Y:S01]  /*0ee0*/  IMAD.SHL.U32 R5, R5, 0x40, RZ ;  /* 0x0000004005057824 */ /* 0x000fe200078e00ff */
[----:B------:R-:W-:Y:S01]  /*0ef0*/  LEA.HI R7, R7, R20, RZ, 0x1 ;  /* 0x0000001407077211 */ /* 0x000fe200078f08ff */
[----:B------:R-:W-:Y:S01]  /*0f00*/  IMAD.SHL.U32 R16, R188, 0x8, RZ ;  /* 0x00000008bc107824 */ /* 0x000fe200078e00ff */
[----:B------:R-:W-:Y:S01]  /*0f10*/  LEA.HI R6, R6, R9, RZ, 0x5 ;  /* 0x0000000906067211 */ /* 0x000fe200078f28ff */
[----:B------:R0:W-:Y:S01]  /*0f20*/  STL [R1+0x6c], R8 ;  /* 0x00006c0801007387 */ /* 0x0001e20000100800 */
[----:B------:R-:W-:Y:S01]  /*0f30*/  LOP3.LUT R3, R0, R3, RZ, 0x3c, !PT ;  /* 0x0000000300037212 */ /* 0x000fe200078e3cff */
[----:B------:R-:W-:Y:S01]  /*0f40*/  IMAD.SHL.U32 R185, R4, 0x2, RZ ;  /* 0x0000000204b97824 */ /* 0x000fe200078e00ff */
[----:B------:R-:W-:-:S02]  /*0f50*/  LOP3.LUT R7, R7, 0xfffffe, RZ, 0xc0, !PT ;  /* 0x00fffffe07077812 */ /* 0x000fc400078ec0ff */
[----:B------:R-:W-:Y:S02]  /*0f60*/  LOP3.LUT R15, R15, 0x1c0, RZ, 0xc0, !PT ;  /* 0x000001c00f0f7812 */ /* 0x000fe400078ec0ff */
[----:B------:R-:W-:Y:S01]  /*0f70*/  SHF.R.S32.HI R6, RZ, 0x5, R6 ;  /* 0x00000005ff067819 */ /* 0x000fe20000011406 */
[----:B------:R-:W-:Y:S01]  /*0f80*/  IMAD.IADD R7, R20, 0x1, -R7 ;  /* 0x0000000114077824 */ /* 0x000fe200078e0a07 */
[----:B------:R-:W-:Y:S02]  /*0f90*/  SHF.R.U32.HI R9, RZ, 0x3, R15 ;  /* 0x00000003ff097819 */ /* 0x000fe4000001160f */
[----:B0-----:R-:W-:Y:S01]  /*0fa0*/  LOP3.LUT R8, R5, 0xfffffe00, RZ, 0xc0, !PT ;  /* 0xfffffe0005087812 */ /* 0x001fe200078ec0ff */
[----:B------:R-:W-:Y:S01]  /*0fb0*/  IMAD.IADD R5, R12, 0x1, R3 ;  /* 0x000000010c057824 */ /* 0x000fe200078e0203 */
[----:B------:R-:W-:Y:S01]  /*0fc0*/  SHF.R.S32.HI R3, RZ, 0x1f, R10 ;  /* 0x0000001fff037819 */ /* 0x000fe2000001140a */
[----:B------:R-:W-:Y:S01]  /*0fd0*/  IMAD R191, R6, 0x10, R11 ;  /* 0x0000001006bf7824 */ /* 0x000fe200078e020b */
[----:B------:R-:W-:Y:S01]  /*0fe0*/  LOP3.LUT R15, R15, 0x38, R16, 0xf8, !PT ;  /* 0x000000380f0f7812 */ /* 0x000fe200078ef810 */
[----:B------:R-:W-:Y:S01]  /*0ff0*/  IMAD.SHL.U32 R6, R7, 0x100, RZ ;  /* 0x0000010007067824 */ /* 0x000fe200078e00ff */
[----:B------:R-:W-:Y:S01]  /*1000*/  LEA.HI R0, R188, R188, RZ, 0x1 ;  /* 0x000000bcbc007211 */ /* 0x000fe200078f08ff */
[----:B------:R-:W-:Y:S01]  /*1010*/  IMAD R196, R5, 0x2, R2 ;  /* 0x0000000205c47824 */ /* 0x000fe200078e0202 */
[----:B------:R-:W-:Y:S01]  /*1020*/  LEA.HI R3, R3, R186, RZ, 0x3 ;  /* 0x000000ba03037211 */ /* 0x000fe200078f18ff */
[----:B------:R-:W-:Y:S01]  /*1030*/  IMAD.IADD R194, R185, 0x1, R6 ;  /* 0x00000001b9c27824 */ /* 0x000fe200078e0206 */
[----:B------:R-:W-:Y:S01]  /*1040*/  LOP3.LUT R15, R8, R15, R9, 0xf6, !PT ;  /* 0x0000000f080f7212 */ /* 0x000fe200078ef609 */
[----:B------:R0:W-:Y:S01]  /*1050*/  STL [R1+0x68], R6 ;  /* 0x0000680601007387 */ /* 0x0001e20000100800 */
[----:B------:R-:W-:Y:S01]  /*1060*/  LOP3.LUT R9, R0, 0x1ffffffe, RZ, 0xc0, !PT ;  /* 0x1ffffffe00097812 */ /* 0x000fe200078ec0ff */
[C---:B------:R-:W-:Y:S01]  /*1070*/  VIADD R25, R194.reuse, 0x10 ;  /* 0x00000010c2197836 */ /* 0x040fe20000000000 */
[----:B------:R-:W-:Y:S01]  /*1080*/  LOP3.LUT R3, R3, 0xfffffff8, RZ, 0xc0, !PT ;  /* 0xfffffff803037812 */ /* 0x000fe200078ec0ff */
[----:B------:R-:W-:Y:S01]  /*1090*/  VIADD R22, R194, 0x28 ;  /* 0x00000028c2167836 */ /* 0x000fe20000000000 */
[----:B------:R-:W-:Y:S01]  /*10a0*/  R2P PR, R14, 0x6 ;  /* 0x000000060e007804 */ /* 0x000fe20000000000 */
[----:B------:R-:W-:Y:S01]  /*10b0*/  IMAD.IADD R0, R188, 0x1, -R9 ;  /* 0x00000001bc007824 */ /* 0x000fe200078e0a09 */
[----:B------:R-:W-:Y:S01]  /*10c0*/  SHF.R.S32.HI R4, RZ, 0x1f, R218 ;  /* 0x0000001fff047819 */ /* 0x000fe200000114da */
[----:B------:R-:W-:Y:S01]  /*10d0*/  IMAD.IADD R195, R186, 0x1, -R3 ;  /* 0x00000001bac37824 */ /* 0x000fe200078e0a03 */
[----:B------:R-:W-:Y:S01]  /*10e0*/  SHF.R.S32.HI R4, RZ, 0x1f, R216 ;  /* 0x0000001fff047819 */ /* 0x000fe200000114d8 */
[----:B------:R-:W-:Y:S01]  /*10f0*/  IMAD R4, R15, 0x2, R2 ;  /* 0x000000020f047824 */ /* 0x000fe200078e0202 */
[----:B------:R-:W-:Y:S01]  /*1100*/  SHF.R.S32.HI R3, RZ, 0x1f, R217 ;  /* 0x0000001fff037819 */ /* 0x000fe200000114d9 */
[C---:B------:R-:W-:Y:S01]  /*1110*/  VIADD R15, R194.reuse, 0x40 ;  /* 0x00000040c20f7836 */ /* 0x040fe20000000000 */
[----:B------:R-:W-:Y:S01]  /*1120*/  SHF.R.S32.HI R3, RZ, 0x1f, R215 ;  /* 0x0000001fff037819 */ /* 0x000fe200000114d7 */
[C---:B------:R-:W-:Y:S01]  /*1130*/  VIADD R12, R194.reuse, 0x58 ;  /* 0x00000058c20c7836 */ /* 0x040fe20000000000 */
[----:B------:R-:W-:Y:S01]  /*1140*/  SHF.R.S32.HI R3, RZ, 0x1f, R194 ;  /* 0x0000001fff037819 */ /* 0x000fe200000114c2 */
[----:B------:R-:W-:Y:S01]  /*1150*/  VIADD R9, R194, 0x70 ;  /* 0x00000070c2097836 */ /* 0x000fe20000000000 */
[----:B------:R1:W-:Y:S01]  /*1160*/  STL [R1+0x64], R4 ;  /* 0x0000640401007387 */ /* 0x0003e20000100800 */
[----:B------:R-:W-:Y:S01]  /*1170*/  IMAD R201, R0, 0x8, R191 ;  /* 0x0000000800c97824 */ /* 0x000fe200078e02bf */
[----:B------:R-:W-:Y:S01]  /*1180*/  SHF.R.S32.HI R0, RZ, 0x1f, R25 ;  /* 0x0000001fff007819 */ /* 0x000fe20000011419 */
[C---:B0-----:R-:W-:Y:S01]  /*1190*/  VIADD R6, R194.reuse, 0x88 ;  /* 0x00000088c2067836 */ /* 0x041fe20000000000 */
[----:B------:R-:W-:Y:S01]  /*11a0*/  SHF.R.S32.HI R0, RZ, 0x1f, R22 ;  /* 0x0000001fff007819 */ /* 0x000fe20000011416 */
[C---:B------:R-:W-:Y:S01]  /*11b0*/  VIADD R3, R194.reuse, 0x98 ;  /* 0x00000098c2037836 */ /* 0x040fe20000000000 */
[----:B------:R-:W-:Y:S01]  /*11c0*/  SHF.R.S32.HI R0, RZ, 0x1f, R15 ;  /* 0x0000001fff007819 */ /* 0x000fe2000001140f */
[C---:B------:R-:W-:Y:S01]  /*11d0*/  VIADD R237, R194.reuse, 0xa0 ;  /* 0x000000a0c2ed7836 */ /* 0x040fe20000000000 */
[----:B------:R-:W-:Y:S01]  /*11e0*/  SHF.R.S32.HI R0, RZ, 0x1f, R12 ;  /* 0x0000001fff007819 */ /* 0x000fe2000001140c */
[----:B------:R-:W-:Y:S01]  /*11f0*/  VIADD R230, R194, 0xb0 ;  /* 0x000000b0c2e67836 */ /* 0x000fe20000000000 */
[----:B------:R-:W-:Y:S01]  /*1200*/  SEL R198, R198, 0xffffffe0, !P1 ;  /* 0xffffffe0c6c67807 */ /* 0x000fe20004800000 */
[C---:B-1----:R-:W-:Y:S01]  /*1210*/  VIADD R4, R194.reuse, 0x90 ;  /* 0x00000090c2047836 */ /* 0x042fe20000000000 */
        /* <DEDUP_REMOVED lines=53> */
[----:B------:R-:W-:-:S02]  /*1570*/  VIADD R200, R188, 0x10 ;  /* 0x00000010bcc87836 */ /* 0x000fc40000000000 */
[----:B------:R-:W-:-:S07]  /*1580*/  IMAD.IADD R198, R198, 0x1, R197 ;  /* 0x00000001c6c67824 */ /* 0x000fce00078e02c5 */
.L_x_5803:
[----:B------:R-:W-:Y:S01]  /*1590*/  ULDC.64 UR4, c[0x0][0xa28] ;  /* 0x00028a0000047ab9 */ /* 0x000fe20000000a00 */
[----:B01--4-:R-:W0:Y:S01]  /*15a0*/  LDC.64 R4, c[0x0][0xa08] ;  /* 0x00028200ff047b82 */ /* 0x013e220000000a00 */
        /* <DEDUP_REMOVED lines=10> */
[----:B------:R-:W1:Y:S01]  /*1650*/  @P0 LDC.64 R6, c[0x0][0xa28] ;  /* 0x00028a00ff060b82 */ /* 0x000e620000000a00 */
[----:B------:R-:W-:Y:S01]  /*1660*/  ISETP.NE.AND.EX P3, PT, RZ, UR5, PT, P3 ;  /* 0x00000005ff007c0c */ /* 0x000fe2000bf65330 */
[----:B0-----:R-:W-:-:S06]  /*1670*/  IMAD.WIDE R4, R79, 0x4, R4 ;  /* 0x000000044f047825 */ /* 0x001fcc00078e0204 */
[----:B------:R-:W0:Y:S01]  /*1680*/  @P1 LDC.64 R8, c[0x0][0xa18] ;  /* 0x00028600ff081b82 */ /* 0x000e220000000a00 */
[----:B------:R-:W-:Y:S02]  /*1690*/  ULDC UR4, c[0x0][0x288] ;  /* 0x0000a20000047ab9 */ /* 0x000fe40000000800 */
[----:B------:R-:W-:Y:S01]  /*16a0*/  IMAD.U32 R22, RZ, RZ, UR4 ;  /* 0x00000004ff167e24 */ /* 0x000fe2000f8e00ff */
[----:B------:R-:W-:Y:S02]  /*16b0*/  ULDC.64 UR4, c[0x0][0x418] ;  /* 0x0001060000047ab9 */ /* 0x000fe40000000a00 */
[----:B--2---:R2:W5:Y:S01]  /*16c0*/  @P3 LDG.E R24, desc[UR42][R4.64] ;  /* 0x0000002a04183981 */ /* 0x004562000c1e1900 */
[----:B-1----:R-:W-:-:S05]  /*16d0*/  @P0 IMAD.WIDE R6, R79, 0x4, R6 ;  /* 0x000000044f060825 */ /* 0x002fca00078e0206 */
[----:B------:R2:W5:Y:S01]  /*16e0*/  @P0 LDG.E R10, desc[UR42][R6.64] ;  /* 0x0000002a060a0981 */ /* 0x000562000c1e1900 */
[----:B0-----:R-:W-:-:S05]  /*16f0*/  @P1 IMAD.WIDE R8, R79, 0x4, R8 ;  /* 0x000000044f081825 */ /* 0x001fca00078e0208 */
[----:B------:R2:W5:Y:S01]  /*1700*/  @P1 LDG.E R22, desc[UR42][R8.64] ;  /* 0x0000002a08161981 */ /* 0x000562000c1e1900 */
[----:B------:R-:W-:Y:S01]  /*1710*/  UISETP.NE.U32.AND UP0, UPT, UR4, URZ, UPT ;  /* 0x0000003f0400728c */ /* 0x000fe2000bf05070 */
[C---:B------:R-:W-:Y:S02]  /*1720*/  LOP3.LUT R3, R78.reuse, 0xff000000, RZ, 0xc0, !PT ;  /* 0xff0000004e037812 */ /* 0x040fe400078ec0ff */
[----:B------:R-:W-:Y:S01]  /*1730*/  ULDC UR4, c[0x0][0x424] ;  /* 0x0001090000047ab9 */ /* 0x000fe20000000800 */
[----:B------:R-:W-:Y:S01]  /*1740*/  UISETP.NE.AND.EX UP0, UPT, UR5, URZ, UPT, UP0 ;  /* 0x0000003f0500728c */ /* 0x000fe2000bf05300 */
[----:B------:R-:W-:Y:S02]  /*1750*/  ISETP.NE.U32.AND P2, PT, RZ, UR6, PT ;  /* 0x00000006ff007c0c */ /* 0x000fe4000bf45070 */
[----:B------:R-:W-:Y:S01]  /*1760*/  ULDC UR5, c[0x0][0x2f0] ;  /* 0x0000bc0000057ab9 */ /* 0x000fe20000000800 */
[----:B------:R-:W-:Y:S01]  /*1770*/  USEL UR4, UR4, 0x1, UP0 ;  /* 0x0000000104047887 */ /* 0x000fe20008000000 */
[----:B------:R-:W-:-:S02]  /*1780*/  LOP3.LUT R0, R78, 0xff0000, RZ, 0xc0, !PT ;  /* 0x00ff00004e007812 */ /* 0x000fc400078ec0ff */
[----:B------:R-:W-:Y:S01]  /*1790*/  SHF.R.U32.HI R3, RZ, 0x8, R3 ;  /* 0x00000008ff037819 */ /* 0x000fe20000011603 */
[----:B------:R-:W-:Y:S01]  /*17a0*/  UIMAD UR4, UR4, UR5, URZ ;  /* 0x00000005040472a4 */ /* 0x000fe2000f8e023f */
[----:B------:R-:W-:Y:S02]  /*17b0*/  ISETP.NE.AND.EX P2, PT, RZ, UR7, PT, P2 ;  /* 0x00000007ff007c0c */ /* 0x000fe4000bf45320 */
[----:B------:R-:W-:Y:S01]  /*17c0*/  ULDC UR5, c[0x0][0x348] ;  /* 0x0000d20000057ab9 */ /* 0x000fe20000000800 */
[----:B------:R-:W-:Y:S01]  /*17d0*/  LEA.HI R205, R0, R3, RZ, 0x10 ;  /* 0x0000000300cd7211 */ /* 0x000fe200078f80ff */
[----:B------:R-:W-:Y:S01]  /*17e0*/  IMAD.MOV.U32 R214, RZ, RZ, R79 ;  /* 0x000000ffffd67224 */ /* 0x000fe200078e004f */
[----:B------:R-:W-:Y:S01]  /*17f0*/  LOP3.LUT R204, R78, 0xffff, RZ, 0xc0, !PT ;  /* 0x0000ffff4ecc7812 */ /* 0x000fe200078ec0ff */
[----:B--2---:R-:W-:Y:S07]  /*1800*/  @P1 BRA `(.L_x_5586) ;  /* 0x0000000000241947 */ /* 0x004fee0003800000 */
        /* <DEDUP_REMOVED lines=9> */
.L_x_5586:
[----:B------:R-:W-:Y:S02]  /*18a0*/  IMAD.U32 R40, RZ, RZ, UR5 ;  /* 0x00000005ff287e24 */ /* 0x000fe4000f8e00ff */
[----:B------:R-:W-:Y:S01]  /*18b0*/  IMAD.U32 R25, RZ, RZ, UR4 ;  /* 0x00000004ff197e24 */ /* 0x000fe2000f8e00ff */
[----:B------:R-:W-:Y:S06]  /*18c0*/  @!P2 BRA `(.L_x_5587) ;  /* 0x000000000010a947 */ /* 0x000fec0003800000 */
[----:B------:R-:W0:Y:S02]  /*18d0*/  LDC.64 R4, c[0x0][0xa20] ;  /* 0x00028800ff047b82 */ /* 0x000e240000000a00 */
[----:B0-----:R-:W-:-:S05]  /*18e0*/  IMAD.WIDE R4, R79, 0x4, R4 ;  /* 0x000000044f047825 */ /* 0x001fca00078e0204 */
[----:B------:R0:W5:Y:S01]  /*18f0*/  LDG.E R25, desc[UR42][R4.64] ;  /* 0x0000002a04197981 */ /* 0x000162000c1e1900 */
[----:B------:R-:W-:Y:S05]  /*1900*/  BRA `(.L_x_5588) ;  /* 0x0000000000107947 */ /* 0x000fea0003800000 */
.L_x_5587:
[----:B------:R-:W-:Y:S05]  /*1910*/  @!P3 BRA `(.L_x_5588) ;  /* 0x00000000000cb947 */ /* 0x000fea0003800000 */
[----:B------:R-:W2:Y:S04]  /*1920*/  LDG.E R0, desc[UR42][R4.64] ;  /* 0x0000002a04007981 */ /* 0x000ea8000c1e1900 */
[----:B------:R-:W2:Y:S02]  /*1930*/  LDG.E R25, desc[UR42][R4.64+0x4] ;  /* 0x0000042a04197981 */ /* 0x000ea4000c1e1900 */
[----:B--2---:R-:W-:-:S07]  /*1940*/  IMAD.IADD R25, R25, 0x1, -R0 ;  /* 0x0000000119197824 */ /* 0x004fce00078e0a00 */
.L_x_5588:
        /* <DEDUP_REMOVED lines=25> */
[----:B--2---:R-:W-:-:S03]  /*1ae0*/  @P1 IMAD.HI.U32 R3, R0, R11, RZ ;  /* 0x0000000b00031227 */ /* 0x004fc600078e00ff */
[C---:B------:R-:W-:Y:S01]  /*1af0*/  IADD3 R7, R23.reuse, 0x1, -R22 ;  /* 0x0000000117077810 */ /* 0x040fe20007ffe816 */
[----:B------:R-:W-:Y:S01]  /*1b00*/  IMAD.MOV.U32 R6, RZ, RZ, R0 ;  /* 0x000000ffff067224 */ /* 0x000fe200078e0000 */
[----:B----4-:R-:W-:Y:S01]  /*1b10*/  @P1 SHF.R.U32.HI R6, RZ, R12, R3 ;  /* 0x0000000cff061219 */ /* 0x010fe20000011603 */
[----:B------:R-:W-:-:S04]  /*1b20*/  VIADD R0, R23, 0x3f ;  /* 0x0000003f17007836 */ /* 0x000fc80000000000 */
[----:B-1----:R-:W-:Y:S01]  /*1b30*/  IMAD.IADD R9, R7, 0x1, R6 ;  /* 0x0000000107097824 */ /* 0x002fe200078e0206 */
[----:B------:R-:W-:-:S03]  /*1b40*/  SHF.R.S32.HI R3, RZ, 0x1f, R0 ;  /* 0x0000001fff037819 */ /* 0x000fc60000011400 */
[----:B------:R-:W-:Y:S01]  /*1b50*/  IMAD.IADD R4, R9, 0x1, R4 ;  /* 0x0000000109047824 */ /* 0x000fe200078e0204 */
[----:B------:R-:W-:-:S04]  /*1b60*/  LEA.HI R3, R3, R0, RZ, 0x6 ;  /* 0x0000000003037211 */ /* 0x000fc800078f30ff */
[----:B------:R-:W-:Y:S01]  /*1b70*/  SHF.R.S32.HI R43, RZ, 0x6, R3 ;  /* 0x00000006ff2b7819 */ /* 0x000fe20000011403 */
        /* <DEDUP_REMOVED lines=12> */
.L_x_5591:
[----:B------:R-:W-:-:S13]  /*1c40*/  ISETP.NE.AND P0, PT, R5, 0x1, PT ;  /* 0x000000010500780c */ /* 0x000fda0003f05270 */
[----:B------:R-:W0:Y:S02]  /*1c50*/  @P0 LDC.64 R6, c[0x0][0x9e8] ;  /* 0x00027a00ff060b82 */ /* 0x000e240000000a00 */
[----:B0-----:R-:W-:-:S05]  /*1c60*/  @P0 IMAD.HI.U32 R6, R0, R6, RZ ;  /* 0x0000000600060227 */ /* 0x001fca00078e00ff */
[----:B------:R-:W-:-:S07]  /*1c70*/  @P0 SHF.R.U32.HI R0, RZ, R7, R6 ;  /* 0x00000007ff000219 */ /* 0x000fce0000011606 */
.L_x_5592:
[----:B------:R-:W-:Y:S05]  /*1c80*/  BSYNC B0 ;  /* 0x0000000000007941 */ /* 0x000fea0003800000 */
.L_x_5590:
[----:B------:R-:W-:-:S05]  /*1c90*/  IMAD R3, R0, R5, R5 ;  /* 0x0000000500037224 */ /* 0x000fca00078e0205 */
[----:B------:R-:W-:-:S07]  /*1ca0*/  VIMNMX R4, R4, R3, PT ;  /* 0x0000000304047248 */ /* 0x000fce0003fe0100 */
.L_x_5589:
[----:B------:R-:W0:Y:S01]  /*1cb0*/  @P1 LDC R7, c[0x0][0x44c] ;  /* 0x00011300ff071b82 */ /* 0x000e220000000800 */
[----:B------:R-:W-:Y:S01]  /*1cc0*/  VIADD R4, R4, 0x3f ;  /* 0x0000003f04047836 */ /* 0x000fe20000000000 */
[----:B------:R-:W-:Y:S01]  /*1cd0*/  ULDC UR4, c[0x0][0x9dc] ;  /* 0x0002770000047ab9 */ /* 0x000fe20000000800 */
[----:B------:R-:W-:-:S03]  /*1ce0*/  IMAD.MOV.U32 R6, RZ, RZ, R192 ;  /* 0x000000ffff067224 */ /* 0x000fc600078e00c0 */
[----:B------:R-:W-:Y:S02]  /*1cf0*/  SHF.R.S32.HI R3, RZ, 0x1f, R4 ;  /* 0x0000001fff037819 */ /* 0x000fe40000011404 */
[----:B------:R-:W1:Y:S02]  /*1d00*/  @P1 LDC R9, c[0x0][0x450] ;  /* 0x00011400ff091b82 */ /* 0x000e640000000800 */
[----:B------:R-:W-:Y:S01]  /*1d10*/  LEA.HI R3, R3, R4, RZ, 0x6 ;  /* 0x0000000403037211 */ /* 0x000fe200078f30ff */
[----:B0-----:R-:W-:-:S05]  /*1d20*/  @P1 IMAD.HI.U32 R0, R192, R7, RZ ;  /* 0x00000007c0001227 */ /* 0x001fca00078e00ff */
[----:B-1----:R-:W-:Y:S02]  /*1d30*/  @P1 SHF.R.U32.HI R6, RZ, R9, R0 ;  /* 0x00000009ff061219 */ /* 0x002fe40000011600 */
[----:B------:R-:W-:Y:S02]  /*1d40*/  SHF.R.S32.HI R0, RZ, 0x6, R3 ;  /* 0x00000006ff007819 */ /* 0x000fe40000011403 */
[----:B------:R-:W-:Y:S02]  /*1d50*/  IADD3 R3, R6, R23, -R22 ;  /* 0x0000001706037210 */ /* 0x000fe40007ffe816 */
[----:B------:R-:W-:-:S03]  /*1d60*/  VIMNMX R8, R43, R0, PT ;  /* 0x000000002b087248 */ /* 0x000fc60003fe0100 */
        /* <DEDUP_REMOVED lines=12> */
.L_x_5595:
[----:B------:R-:W-:-:S13]  /*1e30*/  ISETP.NE.AND P0, PT, R5, 0x1, PT ;  /* 0x000000010500780c */ /* 0x000fda0003f05270 */
[----:B------:R-:W0:Y:S02]  /*1e40*/  @P0 LDC.64 R6, c[0x0][0x9e8] ;  /* 0x00027a00ff060b82 */ /* 0x000e240000000a00 */
[----:B0-----:R-:W-:-:S05]  /*1e50*/  @P0 IMAD.HI.U32 R4, R3, R6, RZ ;  /* 0x0000000603040227 */ /* 0x001fca00078e00ff */
[----:B------:R-:W-:-:S07]  /*1e60*/  @P0 SHF.R.U32.HI R3, RZ, R7, R4 ;  /* 0x00000007ff030219 */ /* 0x000fce0000011604 */
.L_x_5596:
[----:B------:R-:W-:Y:S05]  /*1e70*/  BSYNC B0 ;  /* 0x0000000000007941 */ /* 0x000fea0003800000 */
.L_x_5594:
[----:B------:R-:W-:-:S05]  /*1e80*/  IMAD R3, R3, R5, RZ ;  /* 0x0000000503037224 */ /* 0x000fca00078e02ff */
[----:B------:R-:W-:-:S07]  /*1e90*/  VIMNMX R0, R0, R3, !PT ;  /* 0x0000000300007248 */ /* 0x000fce0007fe0100 */
.L_x_5593:
[----:B------:R-:W-:Y:S01]  /*1ea0*/  SHF.R.S32.HI R3, RZ, 0x1f, R0 ;  /* 0x0000001fff037819 */ /* 0x000fe20000011400 */
[----:B------:R-:W-:Y:S01]  /*1eb0*/  BSSY B0, `(.L_x_5597) ;  /* 0x0000028000007945 */ /* 0x000fe20003800000 */
[----:B------:R-:W-:Y:S02]  /*1ec0*/  LOP3.LUT R220, R205, 0xff, RZ, 0xc0, !PT ;  /* 0x000000ffcddc7812 */ /* 0x000fe400078ec0ff */
[----:B------:R-:W-:Y:S02]  /*1ed0*/  LEA.HI R3, R3, R0, RZ, 0x6 ;  /* 0x0000000003037211 */ /* 0x000fe400078f30ff */
[----:B------:R-:W-:Y:S02]  /*1ee0*/  SHF.R.U32.HI R205, RZ, 0x10, R205 ;  /* 0x00000010ffcd7819 */ /* 0x000fe400000116cd */
[----:B------:R-:W-:-:S04]  /*1ef0*/  SHF.R.S32.HI R3, RZ, 0x6, R3 ;  /* 0x00000006ff037819 */ /* 0x000fc80000011403 */
[----:B------:R-:W-:Y:S01]  /*1f00*/  VIMNMX R9, RZ, R3, !PT ;  /* 0x00000003ff097248 */ /* 0x000fe20007fe0100 */
[----:B------:R-:W-:-:S03]  /*1f10*/  IMAD.MOV.U32 R3, RZ, RZ, RZ ;  /* 0x000000ffff037224 */ /* 0x000fc600078e00ff */
        /* <DEDUP_REMOVED lines=33> */
.L_x_5598:
[----:B------:R-:W-:Y:S05]  /*2130*/  BSYNC B0 ;  /* 0x0000000000007941 */ /* 0x000fea0003800000 */
.L_x_5597:
[----:B------:R-:W-:-:S05]  /*2140*/  IMAD R0, R220, R3, R9 ;  /* 0x00000003dc007224 */ /* 0x000fca00078e0209 */
        /* <DEDUP_REMOVED lines=35> */
.L_x_5601:
[----:B------:R-:W-:Y:S05]  /*2380*/  BSYNC B6 ;  /* 0x0000000000067941 */ /* 0x000fea0003800000 */
.L_x_5600:
        /* <DEDUP_REMOVED lines=20> */
.L_x_5603:
[----:B------:R-:W-:Y:S05]  /*24d0*/  BSYNC B6 ;  /* 0x0000000000067941 */ /* 0x000fea0003800000 */
.L_x_5602:
[----:B------:R-:W-:Y:S01]  /*24e0*/  ULDC.64 UR4, c[0x0][0x9f8] ;  /* 0x00027e0000047ab9 */ /* 0x000fe20000000a00 */
[----:B------:R-:W0:Y:S01]  /*24f0*/  LDC.64 R60, c[0x0][0x300] ;  /* 0x0000c000ff3c7b82 */ /* 0x000e220000000a00 */
[----:B------:R-:W-:Y:S01]  /*2500*/  ISETP.NE.U32.AND P0, PT, RZ, UR4, PT ;  /* 0x00000004ff007c0c */ /* 0x000fe2000bf05070 */
[----:B------:R-:W-:Y:S01]  /*2510*/  IMAD.IADD R39, R24, 0x1, R25 ;  /* 0x0000000118277824 */ /* 0x000fe200078e0219 */
[----:B------:R-:W-:Y:S02]  /*2520*/  ULDC.64 UR6, c[0x0][0xa08] ;  /* 0x0002820000067ab9 */ /* 0x000fe40000000a00 */
[----:B------:R-:W-:Y:S01]  /*2530*/  ISETP.NE.AND.EX P0, PT, RZ, UR5, PT, P0 ;  /* 0x00000005ff007c0c */ /* 0x000fe2000bf05300 */
[----:B------:R-:W-:Y:S02]  /*2540*/  ULDC.64 UR4, c[0x0][0x308] ;  /* 0x0000c20000047ab9 */ /* 0x000fe40000000a00 */
[----:B------:R-:W1:Y:S01]  /*2550*/  LDC.64 R58, c[0x0][0x3f8] ;  /* 0x0000fe00ff3a7b82 */ /* 0x000e620000000a00 */
[----:B------:R-:W-:-:S07]  /*2560*/  SHF.R.S32.HI R17, RZ, 0x1f, R16 ;  /* 0x0000001fff117819 */ /* 0x000fce0000011410 */
[----:B------:R-:W2:Y:S08]  /*2570*/  LDC R51, c[0x0][0x3f4] ;  /* 0x0000fd00ff337b82 */ /* 0x000eb00000000800 */
[----:B------:R-:W3:Y:S02]  /*2580*/  @P0 LDC.64 R4, c[0x0][0x9f8] ;  /* 0x00027e00ff040b82 */ /* 0x000ee40000000a00 */
[----:B---3--:R-:W-:-:S05]  /*2590*/  @P0 IMAD.WIDE R4, R79, 0x4, R4 ;  /* 0x000000044f040825 */ /* 0x008fca00078e0204 */
        /* <DEDUP_REMOVED lines=9> */
[----:B------:R-:W-:Y:S01]  /*2630*/  SHF.R.S32.HI R189, RZ, 0x1f, R188 ;  /* 0x0000001fffbd7819 */ /* 0x000fe200000114bc */
[----:B------:R-:W-:Y:S01]  /*2640*/  IMAD R3, R39, R61, R0 ;  /* 0x0000003d27037224 */ /* 0x000fe200078e0200 */
[----:B---3--:R-:W3:Y:S01]  /*2650*/  LDC.64 R4, c[0x0][0x408] ;  /* 0x00010200ff047b82 */ /* 0x008ee20000000a00 */
[----:B------:R-:W-:Y:S01]  /*2660*/  IMAD R8, R72, R60, RZ ;  /* 0x0000003c48087224 */ /* 0x000fe200078e02ff */
[----:B--2---:R-:W-:Y:S01]  /*2670*/  ISETP.GE.AND P1, PT, R16, R51, PT ;  /* 0x000000331000720c */ /* 0x004fe20003f26270 */
[----:B------:R-:W-:Y:S01]  /*2680*/  IMAD.IADD R7, R7, 0x1, R3 ;  /* 0x0000000107077824 */ /* 0x000fe200078e0203 */
[----:B------:R-:W-:Y:S01]  /*2690*/  LOP3.LUT R57, R57, 0x1c0, RZ, 0xc0, !PT ;  /* 0x000001c039397812 */ /* 0x000fe200078ec0ff */
[----:B-1----:R-:W-:Y:S01]  /*26a0*/  IMAD R3, R72, R58, RZ ;  /* 0x0000003a48037224 */ /* 0x002fe200078e02ff */
[----:B------:R-:W-:Y:S01]  /*26b0*/  P2R R73, PR, RZ, 0x2 ;  /* 0x00000002ff497803 */ /* 0x000fe20000000000 */
[----:B------:R-:W-:Y:S01]  /*26c0*/  IMAD.WIDE.U32 R20, R204, UR4, R6 ;  /* 0x00000004cc147c25 */ /* 0x000fe2000f8e0006 */
[----:B------:R-:W-:-:S03]  /*26d0*/  SHF.R.U32.HI R53, RZ, 0x3, R57 ;  /* 0x00000003ff357819 */ /* 0x000fc60000011639 */
[----:B------:R-:W-:Y:S01]  /*26e0*/  IMAD R21, R204, UR5, R21 ;  /* 0x00000005cc157c24 */ /* 0x000fe2000f8e0215 */
[----:B------:R-:W-:Y:S01]  /*26f0*/  ULDC.64 UR4, c[0x0][0x330] ;  /* 0x0000cc0000047ab9 */ /* 0x000fe20000000a00 */
[----:B------:R-:W-:Y:S01]  /*2700*/  IMAD R8, R186, R61, R8 ;  /* 0x0000003dba087224 */ /* 0x000fe200078e0208 */
[----:B------:R-:W-:Y:S01]  /*2710*/  SHF.L.U64.HI R61, R60, 0x6, R61 ;  /* 0x000000063c3d7819 */ /* 0x000fe2000001023d */
[----:B------:R-:W-:-:S04]  /*2720*/  IMAD.WIDE.U32 R28, R204, UR4, R16 ;  /* 0x00000004cc1c7c25 */ /* 0x000fc8000f8e0010 */
[----:B------:R-:W-:Y:S01]  /*2730*/  IMAD R29, R204, UR5, R29 ;  /* 0x00000005cc1d7c24 */ /* 0x000fe2000f8e021d */
[----:B------:R-:W-:Y:S01]  /*2740*/  ULDC.64 UR4, c[0x0][0x310] ;  /* 0x0000c40000047ab9 */ /* 0x000fe20000000a00 */
[C---:B------:R-:W-:Y:S01]  /*2750*/  IMAD R11, R186.reuse, R59, R3 ;  /* 0x0000003bba0b7224 */ /* 0x040fe200078e0203 */
[----:B------:R-:W-:Y:S01]  /*2760*/  SEL R3, R51, RZ, P1 ;  /* 0x000000ff33037207 */ /* 0x000fe20000800000 */
[----:B------:R-:W-:Y:S01]  /*2770*/  IMAD.WIDE.U32 R30, R186, R58, R188 ;  /* 0x0000003aba1e7225 */ /* 0x000fe200078e00bc */
[----:B---3--:R-:W-:Y:S02]  /*2780*/  SHF.L.U64.HI R56, R4, 0x6, R5 ;  /* 0x0000000604387819 */ /* 0x008fe40000010205 */
[----:B0-----:R-:W-:Y:S01]  /*2790*/  LEA.HI R52, R52, 0x8, RZ, 0x19 ;  /* 0x0000000834347811 */ /* 0x001fe200078fc8ff */
[----:B------:R-:W-:-:S04]  /*27a0*/  IMAD.WIDE.U32 R34, R186, R4, R188 ;  /* 0x00000004ba227225 */ /* 0x000fc800078e00bc */
[----:B------:R-:W-:-:S04]  /*27b0*/  IMAD.WIDE.U32 R36, R186, R4, R16 ;  /* 0x00000004ba247225 */ /* 0x000fc800078e0010 */
[----:B------:R-:W-:Y:S02]  /*27c0*/  IMAD.IADD R3, R16, 0x1, R3 ;  /* 0x0000000110037824 */ /* 0x000fe400078e0203 */
[----:B------:R-:W-:-:S03]  /*27d0*/  IMAD.WIDE.U32 R32, R186, R58, R16 ;  /* 0x0000003aba207225 */ /* 0x000fc600078e0010 */
[----:B------:R-:W-:Y:S01]  /*27e0*/  SHF.R.S32.HI R62, RZ, 0x1f, R3 ;  /* 0x0000001fff3e7819 */ /* 0x000fe20000011403 */
[----:B------:R-:W-:Y:S02]  /*27f0*/  IMAD.IADD R31, R31, 0x1, R11 ;  /* 0x000000011f1f7824 */ /* 0x000fe400078e020b */
[----:B------:R-:W-:Y:S01]  /*2800*/  IMAD.IADD R33, R11, 0x1, R33 ;  /* 0x000000010b217824 */ /* 0x000fe200078e0221 */
[----:B------:R-:W-:Y:S01]  /*2810*/  LEA.HI R62, R62, R3, RZ, 0x3 ;  /* 0x000000033e3e7211 */ /* 0x000fe200078f18ff */
[----:B-----5:R-:W-:-:S03]  /*2820*/  IMAD.WIDE.U32 R30, R76, R58, R30 ;  /* 0x0000003a4c1e7225 */ /* 0x020fc600078e001e */
[----:B------:R-:W-:Y:S01]  /*2830*/  LOP3.LUT R47, R62, 0xfffffff8, RZ, 0xc0, !PT ;  /* 0xfffffff83e2f7812 */ /* 0x000fe200078ec0ff */
[----:B------:R-:W-:-:S03]  /*2840*/  IMAD.WIDE.U32 R32, R76, R58, R32 ;  /* 0x0000003a4c207225 */ /* 0x000fc600078e0020 */
[----:B------:R-:W-:Y:S01]  /*2850*/  SHF.R.S32.HI R44, RZ, 0x1f, R47 ;  /* 0x0000001fff2c7819 */ /* 0x000fe2000001142f */
[----:B------:R-:W-:Y:S02]  /*2860*/  VIADD R54, R16, 0x20 ;  /* 0x0000002010367836 */ /* 0x000fe40000000000 */
[----:B------:R-:W-:Y:S02]  /*2870*/  IMAD.SHL.U32 R55, R4, 0x40, RZ ;  /* 0x0000004004377824 */ /* 0x000fe400078e00ff */
[----:B------:R-:W-:Y:S01]  /*2880*/  IMAD.SHL.U32 R51, R51, 0x2, RZ ;  /* 0x0000000233337824 */ /* 0x000fe200078e00ff */
[----:B----4-:R-:W-:Y:S02]  /*2890*/  SHF.R.S32.HI R0, RZ, 0x1f, R79 ;  /* 0x0000001fff007819 */ /* 0x010fe4000001144f */
[----:B------:R-:W-:Y:S02]  /*28a0*/  SEL R79, R79, RZ, !P0 ;  /* 0x000000ff4f4f7207 */ /* 0x000fe40004000000 */
[----:B------:R-:W-:-:S03]  /*28b0*/  SEL R0, R0, RZ, !P0 ;  /* 0x000000ff00007207 */ /* 0x000fc60004000000 */
[----:B------:R-:W-:-:S04]  /*28c0*/  IMAD.WIDE.U32 R20, R79, UR4, R20 ;  /* 0x000000044f147c25 */ /* 0x000fc8000f8e0014 */
[----:B------:R-:W-:-:S04]  /*28d0*/  IMAD R6, R0, UR4, RZ ;  /* 0x0000000400067c24 */ /* 0x000fc8000f8e02ff */
[----:B------:R-:W-:Y:S01]  /*28e0*/  IMAD R65, R79, UR5, R6 ;  /* 0x000000054f417c24 */ /* 0x000fe2000f8e0206 */
[----:B------:R-:W-:Y:S01]  /*28f0*/  ULDC.64 UR4, c[0x0][0x338] ;  /* 0x0000ce0000047ab9 */ /* 0x000fe20000000a00 */
[----:B------:R-:W-:-:S04]  /*2900*/  IMAD.WIDE.U32 R6, R186, R60, R16 ;  /* 0x0000003cba067225 */ /* 0x000fc800078e0010 */
[----:B------:R-:W-:Y:S01]  /*2910*/  IMAD R0, R0, UR4, RZ ;  /* 0x0000000400007c24 */ /* 0x000fe2000f8e02ff */
[----:B------:R-:W-:Y:S01]  /*2920*/  IADD3 R64, P0, R20, R6, RZ ;  /* 0x0000000614407210 */ /* 0x000fe20007f1e0ff */
[----:B------:R-:W-:Y:S02]  /*2930*/  IMAD.IADD R65, R21, 0x1, R65 ;  /* 0x0000000115417824 */ /* 0x000fe400078e0241 */
[----:B------:R-:W-:Y:S01]  /*2940*/  IMAD.WIDE.U32 R28, R79, UR4, R28 ;  /* 0x000000044f1c7c25 */ /* 0x000fe2000f8e001c */
[----:B------:R-:W-:Y:S02]  /*2950*/  ULDC UR4, c[0x0][0x2f4] ;  /* 0x0000bd0000047ab9 */ /* 0x000fe40000000800 */
[----:B------:R-:W-:Y:S01]  /*2960*/  IADD3.X R63, R65, R7, R8, P0, !PT ;  /* 0x00000007413f7210 */ /* 0x000fe200007fe408 */
[----:B------:R-:W-:Y:S01]  /*2970*/  IMAD R79, R79, UR5, R0 ;  /* 0x000000054f4f7c24 */ /* 0x000fe2000f8e0200 */
[----:B------:R-:W-:Y:S01]  /*2980*/  IADD3 R38, P0, R186, R39, RZ ;  /* 0x00000027ba267210 */ /* 0x000fe20007f1e0ff */
[----:B------:R-:W-:Y:S01]  /*2990*/  IMAD R0, R72, R4, RZ ;  /* 0x0000000448007224 */ /* 0x000fe200078e02ff */
[----:B------:R-:W-:Y:S01]  /*29a0*/  ISETP.GE.AND P4, PT, R16, UR4, PT ;  /* 0x0000000410007c0c */ /* 0x000fe2000bf86270 */
[----:B------:R-:W-:Y:S01]  /*29b0*/  IMAD.SHL.U32 R60, R60, 0x40, RZ ;  /* 0x000000403c3c7824 */ /* 0x000fe200078e00ff */
[----:B------:R-:W-:Y:S01]  /*29c0*/  ISETP.GE.AND P3, PT, R54, UR4, PT ;  /* 0x0000000436007c0c */ /* 0x000fe2000bf66270 */
[----:B------:R-:W-:-:S02]  /*29d0*/  IMAD R7, R186, R5, R0 ;  /* 0x00000005ba077224 */ /* 0x000fc400078e0200 */
[----:B------:R-:W-:Y:S02]  /*29e0*/  IMAD.X R39, R9, 0x1, R72, P0 ;  /* 0x0000000109277824 */ /* 0x000fe400000e0648 */
[----:B------:R-:W-:Y:S02]  /*29f0*/  IMAD.IADD R35, R35, 0x1, R7 ;  /* 0x0000000123237824 */ /* 0x000fe400078e0207 */
[----:B------:R-:W-:Y:S01]  /*2a00*/  IMAD.IADD R37, R7, 0x1, R37 ;  /* 0x0000000107257824 */ /* 0x000fe200078e0225 */
[----:B------:R-:W-:Y:S01]  /*2a10*/  SHF.R.S32.HI R7, RZ, 0x1f, R76 ;  /* 0x0000001fff077819 */ /* 0x000fe2000001144c */
[----:B------:R-:W-:-:S04]  /*2a20*/  IMAD.WIDE.U32 R34, R76, R4, R34 ;  /* 0x000000044c227225 */ /* 0x000fc800078e0022 */
[C---:B------:R-:W-:Y:S02]  /*2a30*/  IMAD R0, R7.reuse, R58, RZ ;  /* 0x0000003a07007224 */ /* 0x040fe400078e02ff */
[-C--:B------:R-:W-:Y:S02]  /*2a40*/  IMAD R7, R7, R4.reuse, RZ ;  /* 0x0000000407077224 */ /* 0x080fe400078e02ff */
[C---:B------:R-:W-:Y:S01]  /*2a50*/  IMAD R3, R76.reuse, R59, R0 ;  /* 0x0000003b4c037224 */ /* 0x040fe200078e0200 */
[----:B------:R-:W-:Y:S01]  /*2a60*/  LOP3.LUT R0, R57, 0x18, R16, 0xf8, !PT ;  /* 0x0000001839007812 */ /* 0x000fe200078ef810 */
[----:B------:R-:W-:Y:S01]  /*2a70*/  IMAD R7, R76, R5, R7 ;  /* 0x000000054c077224 */ /* 0x000fe200078e0207 */
[----:B------:R-:W-:Y:S01]  /*2a80*/  SHF.L.U64.HI R59, R58, 0x6, R59 ;  /* 0x000000063a3b7819 */ /* 0x000fe2000001023b */
[----:B------:R-:W-:Y:S01]  /*2a90*/  IMAD.WIDE.U32 R36, R76, R4, R36 ;  /* 0x000000044c247225 */ /* 0x000fe200078e0024 */
[----:B------:R-:W-:-:S03]  /*2aa0*/  LOP3.LUT R0, R0, R53, RZ, 0x3c, !PT ;  /* 0x0000003500007212 */ /* 0x000fc600078e3cff */
[----:B------:R-:W-:Y:S02]  /*2ab0*/  IMAD.IADD R49, R31, 0x1, R3 ;  /* 0x000000011f317824 */ /* 0x000fe400078e0203 */
[----:B------:R-:W-:Y:S01]  /*2ac0*/  IMAD R50, R203, 0x200, R0 ;  /* 0x00000200cb327824 */ /* 0x000fe200078e0200 */
[----:B------:R-:W-:Y:S01]  /*2ad0*/  LOP3.LUT R0, R57, 0x38, R62, 0xf8, !PT ;  /* 0x0000003839007812 */ /* 0x000fe200078ef83e */
[----:B------:R-:W-:Y:S02]  /*2ae0*/  IMAD.IADD R48, R3, 0x1, R33 ;  /* 0x0000000103307824 */ /* 0x000fe400078e0221 */
[----:B------:R-:W-:Y:S01]  /*2af0*/  IMAD.SHL.U32 R58, R58, 0x40, RZ ;  /* 0x000000403a3a7824 */ /* 0x000fe200078e00ff */
[----:B------:R-:W-:Y:S01]  /*2b00*/  LOP3.LUT R0, R0, R53, RZ, 0x3c, !PT ;  /* 0x0000003500007212 */ /* 0x000fe200078e3cff */
[----:B------:R-:W-:Y:S02]  /*2b10*/  IMAD.IADD R46, R35, 0x1, R7 ;  /* 0x00000001232e7824 */ /* 0x000fe400078e0207 */
[----:B------:R-:W-:-:S02]  /*2b20*/  IMAD.IADD R45, R7, 0x1, R37 ;  /* 0x00000001072d7824 */ /* 0x000fc400078e0225 */
[----:B------:R-:W-:Y:S02]  /*2b30*/  IMAD R3, R203, 0x200, R0 ;  /* 0x00000200cb037824 */ /* 0x000fe400078e0200 */
[----:B------:R-:W-:-:S07]  /*2b40*/  IMAD.IADD R0, R29, 0x1, R79 ;  /* 0x000000011d007824 */ /* 0x000fce00078e024f */
.L_x_5633:
[----:B0-----:R-:W0:Y:S01]  /*2b50*/  LDC R69, c[0x0][0x3f4] ;  /* 0x0000fd00ff457b82 */ /* 0x001e220000000800 */
[----:B------:R-:W-:Y:S01]  /*2b60*/  VIADD R41, R41, 0xffffffff ;  /* 0xffffffff29297836 */ /* 0x000fe20000000000 */
[----:B------:R-:W-:Y:S05]  /*2b70*/  YIELD ;  /* 0x0000000000007946 */ /* 0x000fea0003800000 */
[----:B------:R-:W-:Y:S01]  /*2b80*/  SHF.R.S32.HI R68, RZ, 0x1f, R41 ;  /* 0x0000001fff447819 */ /* 0x000fe20000011429 */
[----:B----4-:R-:W1:Y:S01]  /*2b90*/  LDC.64 R66, c[0x0][0x2e8] ;  /* 0x0000ba00ff427b82 */ /* 0x010e620000000a00 */
[-C--:B------:R-:W-:Y:S01]  /*2ba0*/  IMAD R5, R61, R41.reuse, RZ ;  /* 0x000000293d057224 */ /* 0x080fe200078e02ff */
[----:B------:R-:W-:Y:S01]  /*2bb0*/  BSSY B0, `(.L_x_5604) ;  /* 0x000017f000007945 */ /* 0x000fe20003800000 */
[----:B---3--:R-:W-:Y:S01]  /*2bc0*/  IMAD.WIDE.U32 R14, R60, R41, RZ ;  /* 0x000000293c0e7225 */ /* 0x008fe200078e00ff */
[----:B------:R-:W-:-:S03]  /*2bd0*/  ISETP.GT.AND P2, PT, R41, R42, PT ;  /* 0x0000002a2900720c */ /* 0x000fc60003f44270 */
[----:B------:R-:W-:Y:S01]  /*2be0*/  IMAD R5, R68, R60, R5 ;  /* 0x0000003c44057224 */ /* 0x000fe200078e0205 */
[----:B------:R-:W-:Y:S01]  /*2bf0*/  IADD3 R4, P0, R64, R14, RZ ;  /* 0x0000000e40047210 */ /* 0x000fe20007f1e0ff */
[----:B--2---:R-:W-:Y:S02]  /*2c00*/  IMAD.SHL.U32 R27, R184, 0x1000, RZ ;  /* 0x00001000b81b7824 */ /* 0x004fe400078e00ff */
        /* <DEDUP_REMOVED lines=25> */
[----:B------:R-:W-:Y:S01]  /*2da0*/  ULDC.64 UR4, c[0x0][0x3e8] ;  /* 0x0000fa0000047ab9 */ /* 0x000fe20000000a00 */
[----:B------:R-:W-:Y:S01]  /*2db0*/  IMAD.MOV.U32 R6, RZ, RZ, R34 ;  /* 0x000000ffff067224 */ /* 0x000fe200078e0022 */
[----:B------:R-:W-:Y:S01]  /*2dc0*/  ULDC.64 UR6, c[0x0][0x400] ;  /* 0x0001000000067ab9 */ /* 0x000fe20000000a00 */
[----:B------:R-:W-:Y:S02]  /*2dd0*/  IMAD.MOV.U32 R7, RZ, RZ, R46 ;  /* 0x000000ffff077224 */ /* 0x000fe400078e002e */
[-C--:B------:R-:W-:Y:S02]  /*2de0*/  IMAD R5, R68, R55.reuse, R8 ;  /* 0x0000003744057224 */ /* 0x080fe400078e0208 */
[----:B------:R-:W-:Y:S01]  /*2df0*/  IMAD.WIDE.U32 R8, R41, R55, R6 ;  /* 0x0000003729087225 */ /* 0x000fe200078e0006 */
[----:B------:R-:W-:-:S03]  /*2e00*/  IADD3 R7, P0, R30, R4, RZ ;  /* 0x000000041e077210 */ /* 0x000fc60007f1e0ff */
[----:B------:R-:W-:Y:S01]  /*2e10*/  IMAD.IADD R5, R9, 0x1, R5 ;  /* 0x0000000109057824 */ /* 0x000fe200078e0205 */
[----:B------:R-:W-:Y:S01]  /*2e20*/  LEA R4, P5, R8, UR6, 0x1 ;  /* 0x0000000608047c11 */ /* 0x000fe2000f8a08ff */
[----:B------:R-:W-:Y:S01]  /*2e30*/  IMAD.X R10, R70, 0x1, R49, P0 ;  /* 0x00000001460a7824 */ /* 0x000fe200000e0631 */
[C---:B------:R-:W-:Y:S02]  /*2e40*/  LEA R6, P0, R7.reuse, UR4, 0x1 ;  /* 0x0000000407067c11 */ /* 0x040fe4000f8008ff */
[----:B------:R-:W-:Y:S02]  /*2e50*/  LEA.HI.X R5, R8, UR7, R5, 0x1, P5 ;  /* 0x0000000708057c11 */ /* 0x000fe4000a8f0c05 */
[----:B------:R-:W-:Y:S02]  /*2e60*/  CS2R R8, SRZ ;  /* 0x0000000000087805 */ /* 0x000fe4000001ff00 */
[----:B------:R-:W-:Y:S02]  /*2e70*/  LEA.HI.X R7, R7, UR5, R10, 0x1, P0 ;  /* 0x0000000507077c11 */ /* 0x000fe400080f0c0a */
[----:B------:R-:W-:-:S02]  /*2e80*/  CS2R R10, SRZ ;  /* 0x00000000000a7805 */ /* 0x000fc4000001ff00 */
[-C--:B------:R-:W-:Y:S02]  /*2e90*/  ISETP.GE.AND P5, PT, R188, R69.reuse, PT ;  /* 0x00000045bc00720c */ /* 0x080fe40003fa6270 */
[----:B------:R-:W-:-:S11]  /*2ea0*/  ISETP.GE.AND P0, PT, R200, R69, PT ;  /* 0x00000045c800720c */ /* 0x000fd60003f06270 */
[----:B------:R0:W5:Y:S04]  /*2eb0*/  @!P5 LDG.E.64 R14, desc[UR42][R6.64] ;  /* 0x0000002a060ed981 */ /* 0x000168000c1e1b00 */
[----:B------:R0:W5:Y:S04]  /*2ec0*/  @!P0 LDG.E.64 R8, desc[UR42][R6.64+0x20] ;  /* 0x0000202a06088981 */ /* 0x000168000c1e1b00 */
[----:B------:R0:W5:Y:S04]  /*2ed0*/  @!P5 LDG.E.64 R24, desc[UR42][R4.64] ;  /* 0x0000002a0418d981 */ /* 0x000168000c1e1b00 */
[----:B------:R0:W5:Y:S02]  /*2ee0*/  @!P0 LDG.E.64 R10, desc[UR42][R4.64+0x20] ;  /* 0x0000202a040a8981 */ /* 0x000164000c1e1b00 */
.L_x_5608:
[----:B------:R-:W-:Y:S05]  /*2ef0*/  BSYNC B1 ;  /* 0x0000000000017941 */ /* 0x000fea0003800000 */
.L_x_5607:
        /* <DEDUP_REMOVED lines=16> */
.L_x_5609:
[----:B------:R-:W-:Y:S01]  /*3000*/  IMAD R74, R184, 0x8, R2 ;  /* 0x00000008b84a7824 */ /* 0x000fe200078e0202 */
[----:B------:R-:W-:Y:S01]  /*3010*/  SHF.L.U32 R75, R187, 0x1f, RZ ;  /* 0x0000001fbb4b7819 */ /* 0x000fe200000006ff */
[----:B------:R-:W-:Y:S03]  /*3020*/  BSSY B1, `(.L_x_5610) ;  /* 0x0000003000017945 */ /* 0x000fe60003800000 */
[----:B------:R-:W0:Y:S02]  /*3030*/  SYNCS.PHASECHK.TRANS64.TRYWAIT P5, [R74+URZ+0x28c90], R75 ;  /* 0x028c904b4a0075a7 */ /* 0x000e2400080a017f */
[----:B0-----:R-:W-:Y:S05]  /*3040*/  @!P5 BRA `(.L_x_5611) ;  /* 0x000001f80070d947 */ /* 0x001fea0003800000 */
.L_x_6008:
[----:B------:R-:W-:Y:S05]  /*3050*/  BSYNC B1 ;  /* 0x0000000000017941 */ /* 0x000fea0003800000 */
.L_x_5610:
        /* <DEDUP_REMOVED lines=48> */
.L_x_5616:
[----:B------:R-:W-:Y:S05]  /*3360*/  BSYNC B2 ;  /* 0x0000000000027941 */ /* 0x000fea0003800000 */
.L_x_5615:
[----:B--2---:R1:W-:Y:S02]  /*3370*/  STG.E.128 desc[UR42][R12.64], R4 ;  /* 0x000000040c007986 */ /* 0x0043e4000c101d2a */
.L_x_5614:
[----:B------:R-:W-:Y:S05]  /*3380*/  BSYNC B1 ;  /* 0x0000000000017941 */ /* 0x000fea0003800000 */
.L_x_5613:
        /* <DEDUP_REMOVED lines=51> */
.L_x_5618:
[----:B------:R-:W-:Y:S05]  /*36c0*/  BSYNC B1 ;  /* 0x0000000000017941 */ /* 0x000fea0003800000 */
.L_x_5617:
[----:B-1----:R1:W-:Y:S01]  /*36d0*/  STG.E.128 desc[UR42][R12.64+0x40], R4 ;  /* 0x000040040c007986 */ /* 0x0023e2000c101d2a */
[----:B------:R-:W-:Y:S05]  /*36e0*/  BRA `(.L_x_5612) ;  /* 0x0000000c002c7947 */ /* 0x000fea0003800000 */
.L_x_5606:
[----:B------:R-:W-:-:S05]  /*36f0*/  IMAD R5, R41, -0x40, R40 ;  /* 0xffffffc029057824 */ /* 0x000fca00078e0228 */
[----:B------:R-:W-:-:S04]  /*3700*/  VIMNMX R5, R5, 0x40, PT ;  /* 0x0000004005057848 */ /* 0x000fc80003fe0100 */
[----:B------:R-:W-:-:S04]  /*3710*/  ISETP.GE.AND P1, PT, R186, R5, PT ;  /* 0x00000005ba00720c */ /* 0x000fc80003f26270 */
[----:B------:R-:W-:-:S13]  /*3720*/  ISETP.GE.OR P0, PT, R16, R69, P1 ;  /* 0x000000451000720c */ /* 0x000fda0000f06670 */
[----:B------:R-:W0:Y:S01]  /*3730*/  @!P0 LDC.64 R8, c[0x0][0x3e8] ;  /* 0x0000fa00ff088b82 */ /* 0x000e220000000a00 */
[----:B------:R-:W-:Y:S01]  /*3740*/  @!P0 IADD3 R6, P5, R32, R4, RZ ;  /* 0x0000000420068210 */ /* 0x000fe20007fbe0ff */
[----:B------:R-:W-:Y:S02]  /*3750*/  @!P0 IMAD R4, R56, R41, RZ ;  /* 0x0000002938048224 */ /* 0x000fe400078e02ff */
[----:B------:R-:W-:Y:S02]  /*3760*/  @!P0 IMAD.MOV.U32 R5, RZ, RZ, R45 ;  /* 0x000000ffff058224 */ /* 0x000fe400078e002d */
[----:B------:R-:W-:Y:S02]  /*3770*/  @!P0 IMAD R25, R68, R55, R4 ;  /* 0x0000003744198224 */ /* 0x000fe400078e0204 */
[----:B------:R-:W1:Y:S01]  /*3780*/  @!P0 LDC.64 R12, c[0x0][0x400] ;  /* 0x00010000ff0c8b82 */ /* 0x000e620000000a00 */
[----:B------:R-:W-:Y:S02]  /*3790*/  @!P0 IMAD.MOV.U32 R4, RZ, RZ, R36 ;  /* 0x000000ffff048224 */ /* 0x000fe400078e0024 */
[----:B------:R-:W-:-:S02]  /*37a0*/  @!P0 IMAD.X R7, R70, 0x1, R48, P5 ;  /* 0x0000000146078824 */ /* 0x000fc400028e0630 */
[----:B------:R-:W-:Y:S01]  /*37b0*/  @!P0 IMAD.WIDE.U32 R10, R41, R55, R4 ;  /* 0x00000037290a8225 */ /* 0x000fe200078e0004 */
[----:B------:R-:W-:-:S03]  /*37c0*/  CS2R R4, SRZ ;  /* 0x0000000000047805 */ /* 0x000fc6000001ff00 */
[----:B------:R-:W-:Y:S01]  /*37d0*/  @!P0 IMAD.IADD R11, R25, 0x1, R11 ;  /* 0x00000001190b8824 */ /* 0x000fe200078e020b */
[----:B0-----:R-:W-:-:S04]  /*37e0*/  @!P0 LEA R8, P5, R6, R8, 0x1 ;  /* 0x0000000806088211 */ /* 0x001fc800078a08ff */
[----:B------:R-:W-:Y:S02]  /*37f0*/  @!P0 LEA.HI.X R9, R6, R9, R7, 0x1, P5 ;  /* 0x0000000906098211 */ /* 0x000fe400028f0c07 */
[----:B------:R-:W-:Y:S02]  /*3800*/  CS2R R6, SRZ ;  /* 0x0000000000067805 */ /* 0x000fe4000001ff00 */
[----:B-1----:R-:W-:-:S04]  /*3810*/  @!P0 LEA R12, P5, R10, R12, 0x1 ;  /* 0x0000000c0a0c8211 */ /* 0x002fc800078a08ff */
[----:B------:R0:W2:Y:S01]  /*3820*/  @!P0 LDG.E.128 R4, desc[UR42][R8.64] ;  /* 0x0000002a08048981 */ /* 0x0000a2000c1e1d00 */
[----:B------:R-:W-:Y:S02]  /*3830*/  @!P0 LEA.HI.X R13, R10, R13, R11, 0x1, P5 ;  /* 0x0000000d0a0d8211 */ /* 0x000fe400028f0c0b */
[----:B------:R-:W-:Y:S02]  /*3840*/  CS2R R10, SRZ ;  /* 0x00000000000a7805 */ /* 0x000fe4000001ff00 */
        /* <DEDUP_REMOVED lines=22> */
.L_x_5619:
[----:B------:R-:W-:Y:S01]  /*39b0*/  IMAD R74, R184, 0x8, R2 ;  /* 0x00000008b84a7824 */ /* 0x000fe200078e0202 */
[----:B------:R-:W-:Y:S01]  /*39c0*/  SHF.L.U32 R75, R187, 0x1f, RZ ;  /* 0x0000001fbb4b7819 */ /* 0x000fe200000006ff */
[----:B------:R-:W0:Y:S01]  /*39d0*/  LDC R77, c[0x0][0x2f4] ;  /* 0x0000bd00ff4d7b82 */ /* 0x000e220000000800 */
[----:B------:R-:W-:Y:S02]  /*39e0*/  BSSY B1, `(.L_x_5620) ;  /* 0x0000003000017945 */ /* 0x000fe40003800000 */
[----:B------:R-:W1:Y:S02]  /*39f0*/  SYNCS.PHASECHK.TRANS64.TRYWAIT P5, [R74+URZ+0x28c90], R75 ;  /* 0x028c904b4a0075a7 */ /* 0x000e6400080a017f */
[----:B-1----:R-:W-:Y:S05]  /*3a00*/  @!P5 BRA `(.L_x_5621) ;  /* 0x000001f00014d947 */ /* 0x002fea0003800000 */
.L_x_6009:
[----:B------:R-:W-:Y:S05]  /*3a10*/  BSYNC B1 ;  /* 0x0000000000017941 */ /* 0x000fea0003800000 */
.L_x_5620:
        /* <DEDUP_REMOVED lines=22> */
[----:B------:R-:W-:Y:S02]  /*3b80*/  IMAD.SHL.U32 R79, R13, 0x8, RZ ;  /* 0x000000080d4f7824 */ /* 0x000fe400078e00ff */
[----:B------:R-:W-:-:S03]  /*3b90*/  IMAD.IADD R13, R3, 0x1, R27 ;  /* 0x00000001030d7824 */ /* 0x000fc600078e021b */
[----:B------:R-:W-:Y:S01]  /*3ba0*/  LOP3.LUT R12, R57, 0x38, R79, 0xf8, !PT ;  /* 0x00000038390c7812 */ /* 0x000fe200078ef84f */
[----:B------:R-:W-:-:S03]  /*3bb0*/  IMAD R13, R13, 0x2, R2 ;  /* 0x000000020d0d7824 */ /* 0x000fc600078e0202 */
[----:B------:R-:W-:-:S05]  /*3bc0*/  LOP3.LUT R12, R12, R53, RZ, 0x3c, !PT ;  /* 0x000000350c0c7212 */ /* 0x000fca00078e3cff */
[----:B------:R-:W-:-:S04]  /*3bd0*/  IMAD R12, R203, 0x200, R12 ;  /* 0x00000200cb0c7824 */ /* 0x000fc800078e020c */
[----:B------:R-:W-:Y:S02]  /*3be0*/  IMAD.IADD R27, R27, 0x1, R12 ;  /* 0x000000011b1b7824 */ /* 0x000fe400078e020c */
[----:B------:R-:W0:Y:S02]  /*3bf0*/  LDS.128 R12, [R13+0x22400] ;  /* 0x022400000d0c7984 */ /* 0x000e240000000c00 */
[----:B------:R-:W-:-:S06]  /*3c00*/  IMAD R27, R27, 0x2, R2 ;  /* 0x000000021b1b7824 */ /* 0x000fcc00078e0202 */
[----:B------:R-:W2:Y:S01]  /*3c10*/  LDS.128 R24, [R27+0x22400] ;  /* 0x022400001b187984 */ /* 0x000ea20000000c00 */
[----:B------:R-:W-:Y:S05]  /*3c20*/  @P6 BRA `(.L_x_5623) ;  /* 0x00000004004c6947 */ /* 0x000fea0003800000 */
[----:B------:R-:W-:Y:S02]  /*3c30*/  SHF.R.U64 R80, R4, 0x10, R5 ;  /* 0x0000001004507819 */ /* 0x000fe40000001205 */
[--C-:B------:R-:W-:Y:S02]  /*3c40*/  SHF.R.U32.HI R82, RZ, 0x10, R9.reuse ;  /* 0x00000010ff527819 */ /* 0x100fe40000011609 */
[----:B------:R-:W-:Y:S01]  /*3c50*/  SHF.R.U64 R89, R8, 0x10, R9 ;  /* 0x0000001008597819 */ /* 0x000fe20000001209 */
[----:B------:R-:W-:Y:S01]  /*3c60*/  HADD2.F32 R9, -RZ, R84.H0_H0 ;  /* 0x20000054ff097230 */ /* 0x000fe20000004100 */
[--C-:B------:R-:W-:Y:S01]  /*3c70*/  SHF.R.U64 R4, R6, 0x10, R7.reuse ;  /* 0x0000001006047819 */ /* 0x100fe20000001207 */
[----:B0-----:R-:W-:Y:S01]  /*3c80*/  HADD2.F32 R6, -RZ, R13.H0_H0 ;  /* 0x2000000dff067230 */ /* 0x001fe20000004100 */
[----:B------:R-:W-:Y:S01]  /*3c90*/  SHF.R.U32.HI R85, RZ, 0x10, R7 ;  /* 0x00000010ff557819 */ /* 0x000fe20000011607 */
[--C-:B--2---:R-:W-:Y:S01]  /*3ca0*/  HADD2.F32 R7, -RZ, R25.reuse.H0_H0 ;  /* 0x20000019ff077230 */ /* 0x104fe20000004100 */
[----:B------:R-:W-:Y:S01]  /*3cb0*/  SHF.R.U32.HI R81, RZ, 0x10, R5 ;  /* 0x00000010ff517819 */ /* 0x000fe20000011605 */
[----:B------:R-:W-:Y:S01]  /*3cc0*/  HADD2.F32 R25, -RZ, R25.H1_H1 ;  /* 0x30000019ff197230 */ /* 0x000fe20000004100 */
[--C-:B------:R-:W-:Y:S01]  /*3cd0*/  SHF.R.U64 R5, R10, 0x10, R11.reuse ;  /* 0x000000100a057819 */ /* 0x100fe2000000120b */
[----:B------:R-:W-:Y:S01]  /*3ce0*/  HADD2.F32 R82, -RZ, R82.H0_H0 ;  /* 0x20000052ff527230 */ /* 0x000fe20000004100 */
[----:B------:R-:W-:Y:S01]  /*3cf0*/  SHF.R.U32.HI R83, RZ, 0x10, R11 ;  /* 0x00000010ff537819 */ /* 0x000fe2000001160b */
[----:B------:R-:W-:-:S02]  /*3d00*/  HADD2.F32 R8, -RZ, R84.H1_H1 ;  /* 0x30000054ff087230 */ /* 0x000fc40000004100 */
[-C--:B------:R-:W-:Y:S01]  /*3d10*/  FMUL.FTZ R11, R7, R9.reuse ;  /* 0x00000009070b7220 */ /* 0x080fe20000410000 */
[----:B------:R-:W-:Y:S02]  /*3d20*/  HADD2.F32 R13, -RZ, R13.H1_H1 ;  /* 0x3000000dff0d7230 */ /* 0x000fe40000004100 */
[C---:B------:R-:W-:Y:S01]  /*3d30*/  FMUL.FTZ R84, R6.reuse, R9 ;  /* 0x0000000906547220 */ /* 0x040fe20000410000 */
[----:B------:R-:W-:Y:S02]  /*3d40*/  HADD2.F32 R10, -RZ, R81.H0_H0 ;  /* 0x20000051ff0a7230 */ /* 0x000fe40000004100 */
[----:B------:R-:W-:Y:S01]  /*3d50*/  FMUL.FTZ R86, R25, R82 ;  /* 0x0000005219567220 */ /* 0x000fe20000410000 */
[----:B------:R-:W-:Y:S01]  /*3d60*/  FFMA.FTZ R6, R6, R8, -R11 ;  /* 0x0000000806067223 */ /* 0x000fe2000001080b */
[----:B------:R-:W-:Y:S01]  /*3d70*/  FMUL.FTZ R82, R13, R82 ;  /* 0x000000520d527220 */ /* 0x000fe20000410000 */
[----:B------:R-:W-:Y:S01]  /*3d80*/  FFMA.FTZ R7, R7, R8, R84 ;  /* 0x0000000807077223 */ /* 0x000fe20000010054 */
[----:B------:R-:W-:-:S02]  /*3d90*/  HADD2.F32 R11, -RZ, R87.H0_H0 ;  /* 0x20000057ff0b7230 */ /* 0x000fc40000004100 */
[-C--:B------:R-:W-:Y:S01]  /*3da0*/  FFMA.FTZ R81, R13, R10.reuse, -R86 ;  /* 0x0000000a0d517223 */ /* 0x080fe20000010856 */
[----:B------:R-:W-:Y:S02]  /*3db0*/  HADD2.F32 R9, -RZ, R27.H0_H0 ;  /* 0x2000001bff097230 */ /* 0x000fe40000004100 */
[----:B------:R-:W-:Y:S01]  /*3dc0*/  FFMA.FTZ R86, R25, R10, R82 ;  /* 0x0000000a19567223 */ /* 0x000fe20000010052 */
[----:B------:R-:W-:Y:S02]  /*3dd0*/  HADD2.F32 R8, -RZ, R15.H0_H0 ;  /* 0x2000000fff087230 */ /* 0x000fe40000004100 */
[----:B------:R-:W-:Y:S02]  /*3de0*/  HADD2.F32 R27, -RZ, R27.H1_H1 ;  /* 0x3000001bff1b7230 */ /* 0x000fe40000004100 */
[-C--:B------:R-:W-:Y:S01]  /*3df0*/  FMUL.FTZ R13, R9, R11.reuse ;  /* 0x0000000b090d7220 */ /* 0x080fe20000410000 */
[----:B------:R-:W-:Y:S02]  /*3e00*/  HADD2.F32 R84, -RZ, R83.H0_H0 ;  /* 0x20000053ff547230 */ /* 0x000fe40000004100 */
[----:B------:R-:W-:Y:S01]  /*3e10*/  FMUL.FTZ R88, R8, R11 ;  /* 0x0000000b08587220 */ /* 0x000fe20000410000 */
[----:B------:R-:W-:Y:S01]  /*3e20*/  HADD2.F32 R15, -RZ, R15.H1_H1 ;  /* 0x3000000fff0f7230 */ /* 0x000fe20000004100 */
[----:B------:R-:W-:Y:S01]  /*3e30*/  F2FP.F16.F32.PACK_AB R7, R86, R7 ;  /* 0x000000075607723e */ /* 0x000fe200000000ff */
[----:B------:R-:W-:-:S02]  /*3e40*/  HADD2.F32 R10, -RZ, R87.H1_H1 ;  /* 0x30000057ff0a7230 */ /* 0x000fc40000004100 */
[-C--:B------:R-:W-:Y:S01]  /*3e50*/  FMUL.FTZ R90, R27, R84.reuse ;  /* 0x000000541b5a7220 */ /* 0x080fe20000410000 */
[----:B------:R-:W-:Y:S02]  /*3e60*/  HADD2.F32 R82, -RZ, R85.H0_H0 ;  /* 0x20000055ff527230 */ /* 0x000fe40000004100 */
[----:B------:R-:W-:Y:S01]  /*3e70*/  FMUL.FTZ R92, R15, R84 ;  /* 0x000000540f5c7220 */ /* 0x000fe20000410000 */
[----:B------:R-:W-:Y:S02]  /*3e80*/  HADD2.F32 R11, -RZ, R80.H0_H0 ;  /* 0x20000050ff0b7230 */ /* 0x000fe40000004100 */
[-C--:B------:R-:W-:Y:S01]  /*3e90*/  FFMA.FTZ R84, R8, R10.reuse, -R13 ;  /* 0x0000000a08547223 */ /* 0x080fe2000001080d */
[----:B------:R-:W-:Y:S01]  /*3ea0*/  FFMA.FTZ R88, R9, R10, R88 ;  /* 0x0000000a09587223 */ /* 0x000fe20000010058 */
[-C--:B------:R-:W-:Y:S01]  /*3eb0*/  FFMA.FTZ R85, R15, R82.reuse, -R90 ;  /* 0x000000520f557223 */ /* 0x080fe2000001085a */
[----:B------:R-:W-:Y:S02]  /*3ec0*/  HADD2.F32 R13, -RZ, R91.H0_H0 ;  /* 0x2000005bff0d7230 */ /* 0x000fe40000004100 */
[----:B------:R-:W-:Y:S01]  /*3ed0*/  FFMA.FTZ R87, R27, R82, R92 ;  /* 0x000000521b577223 */ /* 0x000fe2000001005c */
[----:B------:R-:W-:-:S02]  /*3ee0*/  HADD2.F32 R9, -RZ, R24.H0_H0 ;  /* 0x20000018ff097230 */ /* 0x000fc40000004100 */
[----:B------:R-:W-:Y:S01]  /*3ef0*/  HADD2.F32 R8, -RZ, R12.H0_H0 ;  /* 0x2000000cff087230 */ /* 0x000fe20000004100 */
[----:B------:R-:W-:Y:S01]  /*3f00*/  F2FP.F16.F32.PACK_AB R84, R85, R84 ;  /* 0x000000545554723e */ /* 0x000fe200000000ff */
[----:B------:R-:W-:Y:S02]  /*3f10*/  HADD2.F32 R15, -RZ, R89.H0_H0 ;  /* 0x20000059ff0f7230 */ /* 0x000fe40000004100 */
[-C--:B------:R-:W-:Y:S01]  /*3f20*/  FMUL.FTZ R25, R9, R13.reuse ;  /* 0x0000000d09197220 */ /* 0x080fe20000410000 */
[----:B------:R-:W-:Y:S02]  /*3f30*/  HADD2.F32 R24, -RZ, R24.H1_H1 ;  /* 0x30000018ff187230 */ /* 0x000fe40000004100 */
[----:B------:R-:W-:Y:S01]  /*3f40*/  FMUL.FTZ R80, R8, R13 ;  /* 0x0000000d08507220 */ /* 0x000fe20000410000 */
[----:B------:R-:W-:Y:S01]  /*3f50*/  HADD2.F32 R12, -RZ, R12.H1_H1 ;  /* 0x3000000cff0c7230 */ /* 0x000fe20000004100 */
[----:B------:R-:W-:Y:S01]  /*3f60*/  F2FP.F16.F32.PACK_AB R87, R87, R88 ;  /* 0x000000585757723e */ /* 0x000fe200000000ff */
[----:B------:R-:W-:-:S02]  /*3f70*/  HADD2.F32 R10, -RZ, R93.H0_H0 ;  /* 0x2000005dff0a7230 */ /* 0x000fc40000004100 */
[-C--:B------:R-:W-:Y:S01]  /*3f80*/  FMUL.FTZ R13, R24, R15.reuse ;  /* 0x0000000f180d7220 */ /* 0x080fe20000410000 */
[----:B------:R-:W-:Y:S02]  /*3f90*/  FMUL.FTZ R15, R12, R15 ;  /* 0x0000000f0c0f7220 */ /* 0x000fe40000410000 */
[-C--:B------:R-:W-:Y:S01]  /*3fa0*/  FFMA.FTZ R25, R8, R10.reuse, -R25 ;  /* 0x0000000a08197223 */ /* 0x080fe20000010819 */
[-C--:B------:R-:W-:Y:S01]  /*3fb0*/  FFMA.FTZ R12, R12, R11.reuse, -R13 ;  /* 0x0000000b0c0c7223 */ /* 0x080fe2000001080d */
[----:B------:R-:W-:Y:S02]  /*3fc0*/  HADD2.F32 R13, -RZ, R5.H0_H0 ;  /* 0x20000005ff0d7230 */ /* 0x000fe40000004100 */
[----:B------:R-:W-:Y:S01]  /*3fd0*/  FFMA.FTZ R80, R9, R10, R80 ;  /* 0x0000000a09507223 */ /* 0x000fe20000010050 */
[----:B------:R-:W-:Y:S02]  /*3fe0*/  HADD2.F32 R8, -RZ, R26.H0_H0 ;  /* 0x2000001aff087230 */ /* 0x000fe40000004100 */
[----:B------:R-:W-:Y:S01]  /*3ff0*/  FFMA.FTZ R15, R24, R11, R15 ;  /* 0x0000000b180f7223 */ /* 0x000fe2000001000f */
[----:B------:R-:W-:Y:S01]  /*4000*/  HADD2.F32 R5, -RZ, R14.H0_H0 ;  /* 0x2000000eff057230 */ /* 0x000fe20000004100 */
[----:B------:R-:W-:Y:S01]  /*4010*/  F2FP.F16.F32.PACK_AB R12, R12, R25 ;  /* 0x000000190c0c723e */ /* 0x000fe200000000ff */
[----:B------:R-:W-:-:S02]  /*4020*/  HADD2.F32 R26, -RZ, R26.H1_H1 ;  /* 0x3000001aff1a7230 */ /* 0x000fc40000004100 */
[----:B------:R-:W-:Y:S01]  /*4030*/  HADD2.F32 R10, -RZ, R91.H1_H1 ;  /* 0x3000005bff0a7230 */ /* 0x000fe20000004100 */
[----:B------:R-:W-:Y:S01]  /*4040*/  F2FP.F16.F32.PACK_AB R24, R15, R80 ;  /* 0x000000500f18723e */ /* 0x000fe200000000ff */
[----:B------:R-:W-:Y:S02]  /*4050*/  HADD2.F32 R14, -RZ, R14.H1_H1 ;  /* 0x3000000eff0e7230 */ /* 0x000fe40000004100 */
[-C--:B------:R-:W-:Y:S01]  /*4060*/  FMUL.FTZ R83, R26, R13.reuse ;  /* 0x0000000d1a537220 */ /* 0x080fe20000410000 */
[----:B------:R-:W-:Y:S02]  /*4070*/  HADD2.F32 R9, -RZ, R93.H1_H1 ;  /* 0x3000005dff097230 */ /* 0x000fe40000004100 */
[-C--:B------:R-:W-:Y:S01]  /*4080*/  FMUL.FTZ R27, R5, R10.reuse ;  /* 0x0000000a051b7220 */ /* 0x080fe20000410000 */
[----:B------:R-:W-:Y:S02]  /*4090*/  HADD2.F32 R11, -RZ, R4.H0_H0 ;  /* 0x20000004ff0b7230 */ /* 0x000fe40000004100 */
[----:B------:R-:W-:Y:S01]  /*40a0*/  FMUL.FTZ R13, R14, R13 ;  /* 0x0000000d0e0d7220 */ /* 0x000fe20000410000 */
[C---:B------:R-:W-:Y:S01]  /*40b0*/  FMUL.FTZ R4, R8.reuse, R10 ;  /* 0x0000000a08047220 */ /* 0x040fe20000410000 */
[----:B------:R-:W-:Y:S01]  /*40c0*/  FFMA.FTZ R27, R8, R9, R27 ;  /* 0x00000009081b7223 */ /* 0x000fe2000001001b */
[----:B------:R-:W-:-:S02]  /*40d0*/  IMAD.MOV.U32 R25, RZ, RZ, R7 ;  /* 0x000000ffff197224 */ /* 0x000fc400078e0007 */
[----:B------:R-:W-:Y:S01]  /*40e0*/  FFMA.FTZ R26, R26, R11, R13 ;  /* 0x0000000b1a1a7223 */ /* 0x000fe2000001000d */
[----:B------:R-:W-:Y:S01]  /*40f0*/  FFMA.FTZ R4, R5, R9, -R4 ;  /* 0x0000000905047223 */ /* 0x000fe20000010804 */
[----:B------:R-:W-:Y:S01]  /*4100*/  FFMA.FTZ R83, R14, R11, -R83 ;  /* 0x0000000b0e537223 */ /* 0x000fe20000010853 */
[----:B------:R-:W-:Y:S01]  /*4110*/  F2FP.F16.F32.PACK_AB R13, R81, R6 ;  /* 0x00000006510d723e */ /* 0x000fe200000000ff */
[----:B------:R-:W-:Y:S01]  /*4120*/  IMAD.MOV.U32 R15, RZ, RZ, R84 ;  /* 0x000000ffff0f7224 */ /* 0x000fe200078e0054 */
[----:B------:R-:W-:Y:S01]  /*4130*/  F2FP.F16.F32.PACK_AB R26, R26, R27 ;  /* 0x0000001b1a1a723e */ /* 0x000fe200000000ff */
[----:B------:R-:W-:Y:S01]  /*4140*/  IMAD.MOV.U32 R27, RZ, RZ, R87 ;  /* 0x000000ffff1b7224 */ /* 0x000fe200078e0057 */
[----:B------:R-:W-:-:S07]  /*4150*/  F2FP.F16.F32.PACK_AB R14, R83, R4 ;  /* 0x00000004530e723e */ /* 0x000fce00000000ff */
.L_x_5623:
[----:B------:R-:W-:Y:S05]  /*4160*/  BSYNC B1 ;  /* 0x0000000000017941 */ /* 0x000fea0003800000 */
.L_x_5622:
        /* <DEDUP_REMOVED lines=10> */
.L_x_5605:
[----:B------:R-:W-:-:S06]  /*4210*/  UISETP.NE.AND UP0, UPT, UR37, 0x3, UPT ;  /* 0x000000032500788c */ /* 0x000fcc000bf05270 */
[----:B------:R-:W-:-:S13]  /*4220*/  PLOP3.LUT P0, PT, PT, PT, UP0, 0x80, 0x0 ;  /* 0x000000000000781c */ /* 0x000fda0003f0f008 */
[----:B------:R-:W-:Y:S05]  /*4230*/  @!P0 BRA `(.L_x_5624) ;  /* 0x0000000000048947 */ /* 0x000fea0003800000 */
[----:B------:R-:W-:Y:S01]  /*4240*/  BPT.TRAP 0x1 ;  /* 0x000000040000795c */ /* 0x000fe20000300000 */
.L_x_5624:
        /* <DEDUP_REMOVED lines=8> */
.L_x_6010:
[----:B------:R-:W-:Y:S05]  /*42d0*/  BSYNC B1 ;  /* 0x0000000000017941 */ /* 0x000fea0003800000 */
.L_x_5625:
[----:B------:R-:W-:Y:S05]  /*42e0*/  @P1 BRA `(.L_x_5612) ;  /* 0x00000000002c1947 */ /* 0x000fea0003800000 */
[----:B------:R-:W-:Y:S01]  /*42f0*/  @!P3 LOP3.LUT P5, RZ, R195, 0x4, RZ, 0xc0, !PT ;  /* 0x00000004c3ffb812 */ /* 0x000fe200078ac0ff */
[----:B------:R-:W-:Y:S01]  /*4300*/  @!P3 VIADD R4, R50, 0x20 ;  /* 0x000000203204b836 */ /* 0x000fe20000000000 */
[----:B------:R-:W-:Y:S02]  /*4310*/  PLOP3.LUT P6, PT, PT, PT, PT, 0x8, 0x0 ;  /* 0x000000000000781c */ /* 0x000fe40003fce170 */
[----:B------:R-:W-:-:S13]  /*4320*/  @!P3 PLOP3.LUT P6, PT, P5, PT, PT, 0x80, 0x0 ;  /* 0x000000000000b81c */ /* 0x000fda0002fcf070 */
[----:B------:R-:W-:-:S04]  /*4330*/  @P6 VIADD R4, R50, 0xffffffe0 ;  /* 0xffffffe032046836 */ /* 0x000fc80000000000 */
[----:B------:R-:W-:Y:S02]  /*4340*/  @!P3 IMAD.IADD R27, R27, 0x1, R4 ;  /* 0x000000011b1bb824 */ /* 0x000fe400078e0204 */
[----:B------:R-:W1:Y:S02]  /*4350*/  @!P4 LDS.128 R4, [R26+0x22400] ;  /* 0x022400001a04c984 */ /* 0x000e640000000c00 */
[----:B------:R-:W-:-:S06]  /*4360*/  @!P3 IMAD R8, R27, 0x2, R2 ;  /* 0x000000021b08b824 */ /* 0x000fcc00078e0202 */
[----:B------:R-:W2:Y:S04]  /*4370*/  @!P3 LDS.128 R8, [R8+0x22400] ;  /* 0x022400000808b984 */ /* 0x000ea80000000c00 */
[----:B-1----:R1:W-:Y:S04]  /*4380*/  @!P4 STG.E.128 desc[UR42][R12.64], R4 ;  /* 0x000000040c00c986 */ /* 0x0023e8000c101d2a */
[----:B--2---:R1:W-:Y:S02]  /*4390*/  @!P3 STG.E.128 desc[UR42][R12.64+0x40], R8 ;  /* 0x000040080c00b986 */ /* 0x0043e4000c101d2a */
.L_x_5612:
[----:B------:R-:W-:Y:S05]  /*43a0*/  BSYNC B0 ;  /* 0x0000000000007941 */ /* 0x000fea0003800000 */
.L_x_5604:
[----:B-1----:R-:W1:Y:S01]  /*43b0*/  S2R R4, SR_TID.X ;  /* 0x0000000000047919 */ /* 0x002e620000002100 */
[----:B------:R-:W-:Y:S01]  /*43c0*/  @!PT LDS RZ, [RZ] ;  /* 0x00000000fffff984 */ /* 0x000fe20000000800 */
[----:B------:R-:W-:Y:S01]  /*43d0*/  @!PT LDS RZ, [RZ] ;  /* 0x00000000fffff984 */ /* 0x000fe20000000800 */
[----:B------:R-:W-:Y:S01]  /*43e0*/  @!PT LDS RZ, [RZ] ;  /* 0x00000000fffff984 */ /* 0x000fe20000000800 */
[----:B------:R-:W-:Y:S01]  /*43f0*/  @!PT LDS RZ, [RZ] ;  /* 0x00000000fffff984 */ /* 0x000fe20000000800 */
[----:B------:R5:W-:Y:S06]  /*4400*/  MEMBAR.ALL.CTA ;  /* 0x0000000000007992 */ /* 0x000bec0000008000 */
[----:B-----5:R-:W5:Y:S01]  /*4410*/  FENCE.VIEW.ASYNC.S ;  /* 0x00000000000073c6 */ /* 0x020f620000000000 */
[----:B------:R-:W-:Y:S05]  /*4420*/  WARPSYNC.ALL ;  /* 0x0000000000007948 */ /* 0x000fea0003800000 */
[----:B------:R-:W-:Y:S01]  /*4430*/  BSSY B0, `(.L_x_5627) ;  /* 0x0000009000007945 */ /* 0x000fe20003800000 */
[----:B-1----:R-:W-:Y:S01]  /*4440*/  LOP3.LUT R4, R4, 0x7f, RZ, 0xc0, !PT ;  /* 0x0000007f04047812 */ /* 0x002fe200078ec0ff */
[----:B-----5:R1:W-:Y:S03]  /*4450*/  BAR.SYNC.DEFER_BLOCKING R52, 0x80 ;  /* 0x000200340000751d */ /* 0x0203e60000010000 */
[----:B------:R-:W-:-:S13]  /*4460*/  ISETP.NE.AND P5, PT, R4, RZ, PT ;  /* 0x000000ff0400720c */ /* 0x000fda0003fa5270 */
[----:B------:R-:W-:-:S05]  /*4470*/  @!P5 VIADD R4, R74, 0x28ca0 ;  /* 0x00028ca04a04d836 */ /* 0x000fca0000000000 */
[----:B------:R-:W-:-:S04]  /*4480*/  @!P5 PRMT R4, RZ, 0x654, R4 ;  /* 0x00000654ff04d816 */ /* 0x000fc80000000004 */
[----:B------:R1:W-:Y:S01]  /*4490*/  @!P5 SYNCS.ARRIVE.TRANS64.RED.A1T0 RZ, [R4+URZ], RZ ;  /* 0x000000ff04ffd9a7 */ /* 0x0003e2000810043f */
[----:B------:R-:W-:Y:S05]  /*44a0*/  @!P0 BRA `(.L_x_5628) ;  /* 0x0000000000048947 */ /* 0x000fea0003800000 */
[----:B------:R-:W-:Y:S01]  /*44b0*/  BPT.TRAP 0x1 ;  /* 0x000000040000795c */ /* 0x000fe20000300000 */
.L_x_5628:
[----:B------:R-:W-:Y:S05]  /*44c0*/  BSYNC B0 ;  /* 0x0000000000007941 */ /* 0x000fea0003800000 */
.L_x_5627:
[----:B------:R-:W5:Y:S01]  /*44d0*/  SYNCS.PHASECHK.TRANS64.TRYWAIT P0, [R74+URZ+0x28cb0], R75 ;  /* 0x028cb04b4a0075a7 */ /* 0x000f62000800017f */
[----:B------:R-:W-:Y:S04]  /*44e0*/  BSSY B0, `(.L_x_5629) ;  /* 0x0000002000007945 */ /* 0x000fe80003800000 */
[----:B-----5:R-:W-:Y:S05]  /*44f0*/  @!P0 BRA `(.L_x_5630) ;  /* 0x000001e400808947 */ /* 0x020fea0003800000 */
.L_x_6011:
[----:B------:R-:W-:Y:S05]  /*4500*/  BSYNC B0 ;  /* 0x0000000000007941 */ /* 0x000fea0003800000 */
.L_x_5629:
[----:B------:R-:W-:Y:S04]  /*4510*/  BSSY B0, `(.L_x_5631) ;  /* 0x0000052000007945 */ /* 0x000fe80003800000 */
[----:B------:R-:W-:Y:S05]  /*4520*/  @P1 BRA `(.L_x_5632) ;  /* 0x0000000400401947 */ /* 0x000fea0003800000 */
[----:B------:R-:W-:Y:S01]  /*4530*/  IMAD.WIDE R6, R41, 0x40, R38 ;  /* 0x0000004029067825 */ /* 0x000fe200078e0226 */
[----:B------:R-:W-:Y:S01]  /*4540*/  ULDC.64 UR4, c[0x0][0x328] ;  /* 0x0000ca0000047ab9 */ /* 0x000fe20000000a00 */
[----:B------:R-:W-:Y:S02]  /*4550*/  LOP3.LUT P0, RZ, R195, 0x4, RZ, 0xc0, !PT ;  /* 0x00000004c3ff7812 */ /* 0x000fe4000780c0ff */
[----:B------:R-:W-:Y:S02]  /*4560*/  IMAD R7, R7, UR4, RZ ;  /* 0x0000000407077c24 */ /* 0x000fe4000f8e02ff */
[----:B-1----:R-:W-:Y:S02]  /*4570*/  IMAD.MOV.U32 R4, RZ, RZ, R28 ;  /* 0x000000ffff047224 */ /* 0x002fe400078e001c */
[----:B------:R-:W-:Y:S02]  /*4580*/  IMAD.MOV.U32 R5, RZ, RZ, R0 ;  /* 0x000000ffff057224 */ /* 0x000fe400078e0000 */
[----:B------:R-:W-:-:S02]  /*4590*/  IMAD R7, R6, UR5, R7 ;  /* 0x0000000506077c24 */ /* 0x000fc4000f8e0207 */
[----:B------:R-:W-:Y:S01]  /*45a0*/  IMAD.WIDE.U32 R4, R6, UR4, R4 ;  /* 0x0000000406047c25 */ /* 0x000fe2000f8e0004 */
[----:B------:R-:W-:-:S03]  /*45b0*/  ULDC.64 UR4, c[0x0][0x318] ;  /* 0x0000c60000047ab9 */ /* 0x000fc60000000a00 */
[----:B------:R-:W-:Y:S01]  /*45c0*/  IMAD R9, R184, 0x8000, R50 ;  /* 0x00008000b8097824 */ /* 0x000fe200078e0232 */
[----:B---3--:R-:W-:Y:S01]  /*45d0*/  LEA R12, P1, R4, UR4, 0x1 ;  /* 0x00000004040c7c11 */ /* 0x008fe2000f8208ff */
[----:B------:R-:W-:Y:S01]  /*45e0*/  IMAD.IADD R5, R5, 0x1, R7 ;  /* 0x0000000105057824 */ /* 0x000fe200078e0207 */
[----:B------:R-:W-:Y:S01]  /*45f0*/  ULDC UR4, c[0x0][0x320] ;  /* 0x0000c80000047ab9 */ /* 0x000fe20000000800 */
[----:B------:R-:W-:Y:S02]  /*4600*/  VIADD R6, R16, 0x40 ;  /* 0x0000004010067836 */ /* 0x000fe40000000000 */
[C---:B------:R-:W-:Y:S01]  /*4610*/  VIADD R15, R9.reuse, 0x20 ;  /* 0x00000020090f7836 */ /* 0x040fe20000000000 */
[----:B------:R-:W-:Y:S01]  /*4620*/  LEA.HI.X R13, R4, UR5, R5, 0x1, P1 ;  /* 0x00000005040d7c11 */ /* 0x000fe200088f0c05 */
[C---:B------:R-:W-:Y:S01]  /*4630*/  @P0 VIADD R15, R9.reuse, 0xffffffe0 ;  /* 0xffffffe0090f0836 */ /* 0x040fe20000000000 */
[----:B------:R-:W-:Y:S01]  /*4640*/  ISETP.GE.AND P1, PT, R16, UR4, PT ;  /* 0x0000000410007c0c */ /* 0x000fe2000bf26270 */
[----:B--2-4-:R-:W-:Y:S01]  /*4650*/  IMAD R25, R9, 0x2, R2 ;  /* 0x0000000209197824 */ /* 0x014fe200078e0202 */
[----:B------:R-:W-:Y:S01]  /*4660*/  ISETP.GE.AND P0, PT, R6, UR4, PT ;  /* 0x0000000406007c0c */ /* 0x000fe2000bf06270 */
[----:B------:R-:W-:-:S02]  /*4670*/  VIADD R14, R16, 0x80 ;  /* 0x00000080100e7836 */ /* 0x000fc40000000000 */
[----:B------:R-:W-:-:S08]  /*4680*/  VIADD R24, R16, 0xc0 ;  /* 0x000000c010187836 */ /* 0x000fd00000000000 */
[----:B------:R-:W1:Y:S04]  /*4690*/  @!P1 LDS.128 R4, [R25+0x400] ;  /* 0x0004000019049984 */ /* 0x000e680000000c00 */
[----:B------:R-:W2:Y:S04]  /*46a0*/  @!P0 LDS.128 R8, [R25+0x2400] ;  /* 0x0024000019088984 */ /* 0x000ea80000000c00 */
[----:B-1----:R-:W-:Y:S01]  /*46b0*/  @!P1 STG.E.128 desc[UR42][R12.64], R4 ;  /* 0x000000040c009986 */ /* 0x002fe2000c101d2a */
[----:B------:R-:W-:Y:S01]  /*46c0*/  ISETP.GE.AND P1, PT, R14, UR4, PT ;  /* 0x000000040e007c0c */ /* 0x000fe2000bf26270 */
[----:B------:R-:W-:-:S02]  /*46d0*/  VIADD R14, R16, 0x100 ;  /* 0x00000100100e7836 */ /* 0x000fc40000000000 */
[----:B--2---:R-:W-:Y:S01]  /*46e0*/  @!P0 STG.E.128 desc[UR42][R12.64+0x80], R8 ;  /* 0x000080080c008986 */ /* 0x004fe2000c101d2a */
[----:B------:R-:W-:Y:S01]  /*46f0*/  ISETP.GE.AND P0, PT, R24, UR4, PT ;  /* 0x0000000418007c0c */ /* 0x000fe2000bf06270 */
        /* <DEDUP_REMOVED lines=16> */
[----:B------:R-:W-:Y:S02]  /*4800*/  IMAD R24, R15, 0x2, R2 ;  /* 0x000000020f187824 */ /* 0x000fe400078e0202 */
[----:B------:R-:W-:-:S06]  /*4810*/  VIADD R15, R16, 0xe0 ;  /* 0x000000e0100f7836 */ /* 0x000fcc0000000000 */
[----:B------:R-:W1:Y:S04]  /*4820*/  @!P1 LDS.128 R4, [R25+0xc400] ;  /* 0x00c4000019049984 */ /* 0x000e680000000c00 */
[----:B------:R-:W2:Y:S04]  /*4830*/  @!P0 LDS.128 R8, [R25+0xe400] ;  /* 0x00e4000019088984 */ /* 0x000ea80000000c00 */
[----:B-1----:R-:W-:Y:S01]  /*4840*/  @!P1 STG.E.128 desc[UR42][R12.64+0x300], R4 ;  /* 0x000300040c009986 */ /* 0x002fe2000c101d2a */
[----:B------:R-:W-:-:S03]  /*4850*/  ISETP.GE.AND P1, PT, R54, UR4, PT ;  /* 0x0000000436007c0c */ /* 0x000fc6000bf26270 */
        /* <DEDUP_REMOVED lines=22> */
[----:B------:R-:W-:-:S03]  /*49c0*/  ISETP.GE.AND P1, PT, R14, UR4, PT ;  /* 0x000000040e007c0c */ /* 0x000fc6000bf26270 */
[----:B--2---:R-:W-:Y:S01]  /*49d0*/  @!P0 STG.E.128 desc[UR42][R12.64+0x2c0], R8 ;  /* 0x0002c0080c008986 */ /* 0x004fe2000c101d2a */
[----:B------:R-:W-:-:S09]  /*49e0*/  ISETP.GE.AND P0, PT, R15, UR4, PT ;  /* 0x000000040f007c0c */ /* 0x000fd2000bf06270 */
[----:B------:R-:W1:Y:S04]  /*49f0*/  @!P1 LDS.128 R4, [R24+0xc400] ;  /* 0x00c4000018049984 */ /* 0x000e680000000c00 */
[----:B------:R-:W2:Y:S04]  /*4a00*/  @!P0 LDS.128 R8, [R24+0xe400] ;  /* 0x00e4000018088984 */ /* 0x000ea80000000c00 */
[----:B-1----:R1:W-:Y:S04]  /*4a10*/  @!P1 STG.E.128 desc[UR42][R12.64+0x340], R4 ;  /* 0x000340040c009986 */ /* 0x0023e8000c101d2a */
[----:B--2---:R1:W-:Y:S02]  /*4a20*/  @!P0 STG.E.128 desc[UR42][R12.64+0x3c0], R8 ;  /* 0x0003c0080c008986 */ /* 0x0043e4000c101d2a */
.L_x_5632:
[----:B------:R-:W-:Y:S05]  /*4a30*/  BSYNC B0 ;  /* 0x0000000000007941 */ /* 0x000fea0003800000 */
.L_x_5631:
        /* <DEDUP_REMOVED lines=8> */
[----:B0-----:R-:W-:-:S03]  /*4ac0*/  @!P5 VIADD R74, R74, 0x28cc0 ;  /* 0x00028cc04a4ad836 */ /* 0x001fc60000000000 */
        /* <DEDUP_REMOVED lines=8> */
.L_x_5599:
[----:B------:R-:W-:Y:S04]  /*4b50*/  BSSY B0, `(.L_x_5634) ;  /* 0x0000004000007945 */ /* 0x000fe80003800000 */
[----:B------:R-:W-:Y:S05]  /*4b60*/  @P0 BRA `(.L_x_5635) ;  /* 0x0000000000080947 */ /* 0x000fea0003800000 */
[----:B------:R-:W1:Y:S02]  /*4b70*/  FENCE.VIEW.ASYNC.G ;  /* 0x00000000000073c6 */ /* 0x000e640000000100 */
[----:B-1----:R-:W-:Y:S06]  /*4b80*/  BAR.ARV 0xc, 0x180 ;  /* 0x0306000000007b1d */ /* 0x002fec0000002000 */
.L_x_5635:
[----:B------:R-:W-:Y:S05]  /*4b90*/  BSYNC B0 ;  /* 0x0000000000007941 */ /* 0x000fea0003800000 */
.L_x_5634:
[----:B------:R-:W-:Y:S01]  /*4ba0*/  UISETP.NE.AND UP0, UPT, UR38, 0x1, UPT ;  /* 0x000000012600788c */ /* 0x000fe2000bf05270 */
[----:B------:R-:W-:Y:S05]  /*4bb0*/  BSSY B7, `(.L_x_5636) ;  /* 0x0000f2a000077945 */ /* 0x000fea0003800000 */
[----:B------:R-:W-:-:S13]  /*4bc0*/  PLOP3.LUT P0, PT, PT, PT, UP0, 0x80, 0x0 ;  /* 0x000000000000781c */ /* 0x000fda0003f0f008 */
[----:B------:R-:W-:Y:S05]  /*4bd0*/  @!P0 BRA `(.L_x_5637) ;  /* 0x00000024004c8947 */ /* 0x000fea0003800000 */
[----:B------:R-:W1:Y:S01]  /*4be0*/  LDC R0, c[0x0][0x448] ;  /* 0x00011200ff007b82 */ /* 0x000e620000000800 */
[----:B------:R-:W-:-:S07]  /*4bf0*/  IADD3 R7, R23, 0x1, -R22 ;  /* 0x0000000117077810 */ /* 0x000fce0007ffe816 */
[----:B------:R-:W0:Y:S01]  /*4c00*/  LDC.64 R4, c[0x0][0x9e0] ;  /* 0x00027800ff047b82 */ /* 0x000e220000000a00 */
[----:B-1----:R-:W-:Y:S01]  /*4c10*/  ISETP.NE.AND P1, PT, R0, 0x1, PT ;  /* 0x000000010000780c */ /* 0x002fe20003f25270 */
[----:B------:R-:W-:Y:S01]  /*4c20*/  VIADD R0, R192, 0x3f ;  /* 0x0000003fc0007836 */ /* 0x000fe20000000000 */
[----:B0-----:R-:W-:-:S11]  /*4c30*/  ISETP.GE.AND P2, PT, R5, 0x1, PT ;  /* 0x000000010500780c */ /* 0x001fd60003f46270 */
[----:B------:R-:W0:Y:S08]  /*4c40*/  @P1 LDC R3, c[0x0][0x44c] ;  /* 0x00011300ff031b82 */ /* 0x000e300000000800 */
[----:B------:R-:W1:Y:S01]  /*4c50*/  @P1 LDC R6, c[0x0][0x450] ;  /* 0x00011400ff061b82 */ /* 0x000e620000000800 */
[----:B0-----:R-:W-:-:S05]  /*4c60*/  @P1 IMAD.HI.U32 R3, R0, R3, RZ ;  /* 0x0000000300031227 */ /* 0x001fca00078e00ff */
[----:B-1----:R-:W-:-:S05]  /*4c70*/  @P1 SHF.R.U32.HI R0, RZ, R6, R3 ;  /* 0x00000006ff001219 */ /* 0x002fca0000011603 */
[----:B------:R-:W-:-:S04]  /*4c80*/  IMAD.IADD R3, R7, 0x1, R0 ;  /* 0x0000000107037824 */ /* 0x000fc800078e0200 */
        /* <DEDUP_REMOVED lines=13> */
.L_x_5640:
[----:B------:R-:W-:-:S13]  /*4d60*/  ISETP.NE.AND P0, PT, R5, 0x1, PT ;  /* 0x000000010500780c */ /* 0x000fda0003f05270 */
[----:B------:R-:W0:Y:S02]  /*4d70*/  @P0 LDC.64 R6, c[0x0][0x9e8] ;  /* 0x00027a00ff060b82 */ /* 0x000e240000000a00 */
[----:B0-----:R-:W-:-:S05]  /*4d80*/  @P0 IMAD.HI.U32 R6, R0, R6, RZ ;  /* 0x0000000600060227 */ /* 0x001fca00078e00ff */
[----:B------:R-:W-:-:S07]  /*4d90*/  @P0 SHF.R.U32.HI R0, RZ, R7, R6 ;  /* 0x00000007ff000219 */ /* 0x000fce0000011606 */
.L_x_5641:
[----:B------:R-:W-:Y:S05]  /*4da0*/  BSYNC B0 ;  /* 0x0000000000007941 */ /* 0x000fea0003800000 */
.L_x_5639:
[----:B------:R-:W-:-:S05]  /*4db0*/  IMAD R3, R0, R5, R5 ;  /* 0x0000000500037224 */ /* 0x000fca00078e0205 */
[----:B------:R-:W-:-:S07]  /*4dc0*/  VIMNMX R4, R4, R3, PT ;  /* 0x0000000304047248 */ /* 0x000fce0003fe0100 */
.L_x_5638:
        /* <DEDUP_REMOVED lines=24> */
.L_x_5644:
[----:B------:R-:W-:-:S13]  /*4f50*/  ISETP.NE.AND P0, PT, R5, 0x1, PT ;  /* 0x000000010500780c */ /* 0x000fda0003f05270 */
[----:B------:R-:W0:Y:S02]  /*4f60*/  @P0 LDC.64 R6, c[0x0][0x9e8] ;  /* 0x00027a00ff060b82 */ /* 0x000e240000000a00 */
[----:B0-----:R-:W-:-:S05]  /*4f70*/  @P0 IMAD.HI.U32 R4, R22, R6, RZ ;  /* 0x0000000616040227 */ /* 0x001fca00078e00ff */
[----:B------:R-:W-:-:S07]  /*4f80*/  @P0 SHF.R.U32.HI R22, RZ, R7, R4 ;  /* 0x00000007ff160219 */ /* 0x000fce0000011604 */
.L_x_5645:
[----:B------:R-:W-:Y:S05]  /*4f90*/  BSYNC B0 ;  /* 0x0000000000007941 */ /* 0x000fea0003800000 */
.L_x_5643:
[----:B------:R-:W-:-:S05]  /*4fa0*/  IMAD R5, R22, R5, RZ ;  /* 0x0000000516057224 */ /* 0x000fca00078e02ff */
[----:B------:R-:W-:-:S07]  /*4fb0*/  VIMNMX R0, R0, R5, !PT ;  /* 0x0000000500007248 */ /* 0x000fce0007fe0100 */
.L_x_5642:
[----:B------:R-:W-:Y:S01]  /*4fc0*/  SHF.R.S32.HI R3, RZ, 0x1f, R0 ;  /* 0x0000001fff037819 */ /* 0x000fe20000011400 */
[----:B------:R-:W-:Y:S01]  /*4fd0*/  BSSY B0, `(.L_x_5646) ;  /* 0x0000025000007945 */ /* 0x000fe20003800000 */
[----:B------:R-:W-:Y:S02]  /*4fe0*/  IMAD.MOV.U32 R5, RZ, RZ, RZ ;  /* 0x000000ffff057224 */ /* 0x000fe400078e00ff */
[----:B------:R-:W-:-:S04]  /*4ff0*/  LEA.HI R3, R3, R0, RZ, 0x6 ;  /* 0x0000000003037211 */ /* 0x000fc800078f30ff */
[----:B------:R-:W-:-:S04]  /*5000*/  SHF.R.S32.HI R3, RZ, 0x6, R3 ;  /* 0x00000006ff037819 */ /* 0x000fc80000011403 */
        /* <DEDUP_REMOVED lines=9> */
[----:B---3--:R-:W-:Y:S02]  /*50a0*/  IABS R12, R11 ;  /* 0x0000000b000c7213 */ /* 0x008fe40000000000 */
        /* <DEDUP_REMOVED lines=23> */
.L_x_5647:
[----:B------:R-:W-:Y:S05]  /*5220*/  BSYNC B0 ;  /* 0x0000000000007941 */ /* 0x000fea0003800000 */
.L_x_5646:
[-C--:B------:R-:W-:Y:S01]  /*5230*/  IMAD R0, R220, R5.reuse, R9 ;  /* 0x00000005dc007224 */ /* 0x080fe200078e0209 */
        /* <DEDUP_REMOVED lines=45> */
[----:B---3--:R-:W-:Y:S02]  /*5510*/  CS2R R70, SRZ ;  /* 0x0000000000467805 */ /* 0x008fe4000001ff00 */
[----:B------:R-:W-:Y:S02]  /*5520*/  CS2R R68, SRZ ;  /* 0x0000000000447805 */ /* 0x000fe4000001ff00 */
[----:B----4-:R-:W-:Y:S02]  /*5530*/  CS2R R66, SRZ ;  /* 0x0000000000427805 */ /* 0x010fe4000001ff00 */
        /* <DEDUP_REMOVED lines=19> */
[----:B--2---:R-:W-:-:S02]  /*5670*/  CS2R R26, SRZ ;  /* 0x00000000001a7805 */ /* 0x004fc4000001ff00 */
[----:B------:R-:W-:Y:S01]  /*5680*/  CS2R R24, SRZ ;  /* 0x0000000000187805 */ /* 0x000fe2000001ff00 */
[----:B------:R-:W-:Y:S06]  /*5690*/  @!P1 BRA `(.L_x_5648) ;  /* 0x000000e400ec9947 */ /* 0x000fec0003800000 */
[----:B------:R-:W2:Y:S04]  /*56a0*/  LDL R10, [R1+0x4c] ;  /* 0x00004c00010a7983 */ /* 0x000ea80000100800 */
[----:B--2---:R-:W0:Y:S02]  /*56b0*/  SHFL.IDX PT, R3, R10, RZ, 0x1f ;  /* 0x00001fff0a037589 */ /* 0x004e2400000e0000 */
[----:B0-----:R-:W-:-:S04]  /*56c0*/  LEA.HI R4, R3, R3, RZ, 0x1 ;  /* 0x0000000303047211 */ /* 0x001fc800078f08ff */
[----:B------:R-:W-:-:S05]  /*56d0*/  LOP3.LUT R4, R4, 0x1fffe, RZ, 0xc0, !PT ;  /* 0x0001fffe04047812 */ /* 0x000fca00078ec0ff */
[----:B------:R-:W-:Y:S02]  /*56e0*/  IMAD.IADD R3, R3, 0x1, -R4 ;  /* 0x0000000103037824 */ /* 0x000fe400078e0a04 */
[----:B------:R-:W-:Y:S02]  /*56f0*/  IMAD.U32 R4, RZ, RZ, UR37 ;  /* 0x00000025ff047e24 */ /* 0x000fe4000f8e00ff */
[----:B------:R-:W-:-:S03]  /*5700*/  IMAD R3, R3, 0x8000, R2 ;  /* 0x0000800003037824 */ /* 0x000fc600078e0202 */
[----:B------:R-:W-:Y:S01]  /*5710*/  ISETP.NE.AND P0, PT, R4, 0x3, PT ;  /* 0x000000030400780c */ /* 0x000fe20003f05270 */
[----:B------:R-:W-:-:S05]  /*5720*/  VIADD R3, R3, 0x400 ;  /* 0x0000040003037836 */ /* 0x000fca0000000000 */
[----:B------:R-:W-:-:S04]  /*5730*/  SHF.R.U32.HI R3, RZ, 0x4, R3 ;  /* 0x00000004ff037819 */ /* 0x000fc80000011603 */
[----:B------:R-:W-:-:S04]  /*5740*/  LOP3.LUT R3, R3, 0x3fff, RZ, 0xc0, !PT ;  /* 0x00003fff03037812 */ /* 0x000fc800078ec0ff */
[----:B------:R-:W-:Y:S01]  /*5750*/  LOP3.LUT R3, R3, 0x2000000, RZ, 0xfc, !PT ;  /* 0x0200000003037812 */ /* 0x000fe200078efcff */
[----:B------:R-:W-:Y:S06]  /*5760*/  @!P0 BRA `(.L_x_5649) ;  /* 0x0000000000048947 */ /* 0x000fec0003800000 */
[----:B------:R-:W-:Y:S01]  /*5770*/  BPT.TRAP 0x1 ;  /* 0x000000040000795c */ /* 0x000fe20000300000 */
.L_x_5649:
[----:B------:R-:W-:Y:S01]  /*5780*/  IMAD R9, R18, 0x8, R2 ;  /* 0x0000000812097824 */ /* 0x000fe200078e0202 */
[----:B------:R-:W-:Y:S01]  /*5790*/  SHF.L.U32 R10, R19, 0x1f, RZ ;  /* 0x0000001f130a7819 */ /* 0x000fe200000006ff */
[----:B------:R-:W-:Y:S01]  /*57a0*/  VIADD R4, R2, 0x26800 ;  /* 0x0002680002047836 */ /* 0x000fe20000000000 */
[----:B------:R-:W-:Y:S01]  /*57b0*/  BSSY B0, `(.L_x_5650) ;  /* 0x0000008000007945 */ /* 0x000fe20003800000 */
[----:B------:R-:W-:Y:S01]  /*57c0*/  IMAD R6, R18, 0x1000, R3 ;  /* 0x0000100012067824 */ /* 0x000fe200078e0203 */
[----:B------:R-:W0:Y:S01]  /*57d0*/  SYNCS.PHASECHK.TRANS64.TRYWAIT P1, [R9+URZ+0x28c50], R10 ;  /* 0x028c500a090075a7 */ /* 0x000e22000802017f */
[----:B------:R-:W-:Y:S01]  /*57e0*/  IMAD.MOV.U32 R7, RZ, RZ, 0x40000040 ;  /* 0x40000040ff077424 */ /* 0x000fe200078e00ff */
[----:B------:R-:W-:-:S04]  /*57f0*/  SHF.R.U32.HI R4, RZ, 0x4, R4 ;  /* 0x00000004ff047819 */ /* 0x000fc80000011604 */
[----:B------:R-:W-:-:S04]  /*5800*/  LOP3.LUT R4, R4, 0x3fff, RZ, 0xc0, !PT ;  /* 0x00003fff04047812 */ /* 0x000fc800078ec0ff */
[----:B------:R-:W-:Y:S01]  /*5810*/  LOP3.LUT R4, R4, 0x10000, RZ, 0xfc, !PT ;  /* 0x0001000004047812 */ /* 0x000fe200078efcff */
[----:B0-----:R-:W-:Y:S06]  /*5820*/  @!P1 BRA `(.L_x_5651) ;  /* 0x000001d000c89947 */ /* 0x001fec0003800000 */
.L_x_6012:
[----:B------:R-:W-:Y:S05]  /*5830*/  BSYNC B0 ;  /* 0x0000000000007941 */ /* 0x000fea0003800000 */
.L_x_5650:
        /* <DEDUP_REMOVED lines=24> */
[----:B-----5:R-:W-:Y:S01]  /*59c0*/  WARPGROUP.ARRIVE ;  /* 0x00000000000079c5 */ /* 0x020fe20000000000 */
[----:B------:R-:W-:Y:S01]  /*59d0*/  R2UR UR13, R11 ;  /* 0x000000000b0d72ca */ /* 0x000fe200000e0000 */
[----:B------:R-:W-:Y:S01]  /*59e0*/  VIADD R8, R8, 0xfffffffe ;  /* 0xfffffffe08087836 */ /* 0x000fe20000000000 */
[----:B------:R-:W-:Y:S03]  /*59f0*/  BSSY B0, `(.L_x_5652) ;  /* 0x00000e2000007945 */ /* 0x000fe60003800000 */
[----:B------:R-:W-:Y:S01]  /*5a00*/  HGMMA.64x256x16.F32 R24, gdesc[UR4].tnspB, RZ, !UPT, gsb0 ;  /* 0x43e00000041879f0 */ /* 0x000fe2000c0008ff */
[----:B------:R-:W-:Y:S01]  /*5a10*/  R2UR UR6, R6 ;  /* 0x00000000060672ca */ /* 0x000fe200000e0000 */
[----:B------:R-:W-:Y:S01]  /*5a20*/  VIADD R6, R4, 0x6 ;  /* 0x0000000604067836 */ /* 0x000fe20000000000 */
[----:B------:R-:W-:Y:S01]  /*5a30*/  R2UR UR7, R7 ;  /* 0x00000000070772ca */ /* 0x000fe200000e0000 */
[----:B------:R-:W-:Y:S01]  /*5a40*/  IMAD.MOV.U32 R7, RZ, RZ, 0x40000040 ;  /* 0x40000040ff077424 */ /* 0x000fe200078e00ff */
[----:B------:R-:W-:-:S02]  /*5a50*/  ISETP.GE.AND P2, PT, R8, R0, PT ;  /* 0x000000000800720c */ /* 0x000fc40003f46270 */
        /* <DEDUP_REMOVED lines=22> */
.L_x_5659:
[----:B------:R-:W-:Y:S01]  /*5bc0*/  BAR.SYNC.DEFER_BLOCKING 0xe, 0x100 ;  /* 0x0384000000007b1d */ /* 0x000fe20000010000 */
[C---:B------:R-:W-:Y:S02]  /*5bd0*/  IMAD R8, R18.reuse, 0x40, R191 ;  /* 0x0000004012087824 */ /* 0x040fe400078e02bf */
[----:B------:R-:W-:Y:S02]  /*5be0*/  VIADD R18, R18, 0x1 ;  /* 0x0000000112127836 */ /* 0x000fe40000000000 */
[----:B------:R-:W-:-:S03]  /*5bf0*/  IMAD R8, R8, 0x4, R2 ;  /* 0x0000000408087824 */ /* 0x000fc600078e0202 */
[----:B------:R-:W-:-:S04]  /*5c00*/  ISETP.NE.AND P2, PT, R18, 0x2, PT ;  /* 0x000000021200780c */ /* 0x000fc80003f45270 */
[----:B------:R-:W-:Y:S01]  /*5c10*/  SEL R18, R18, RZ, P2 ;  /* 0x000000ff12127207 */ /* 0x000fe20001000000 */
[----:B0-----:R-:W0:Y:S04]  /*5c20*/  LDS R9, [R8+0x28800] ;  /* 0x0288000008097984 */ /* 0x001e280000000800 */
[----:B-1----:R-:W1:Y:S01]  /*5c30*/  LDS R8, [R8+0x28820] ;  /* 0x0288200008087984 */ /* 0x002e620000000800 */
        /* <DEDUP_REMOVED lines=135> */
.L_x_5654:
[----:B------:R-:W-:Y:S01]  /*64b0*/  IMAD R21, R18, 0x8, R2 ;  /* 0x0000000812157824 */ /* 0x000fe200078e0202 */
[----:B------:R-:W-:-:S04]  /*64c0*/  SHF.L.U32 R8, R19, 0x1f, RZ ;  /* 0x0000001f13087819 */ /* 0x000fc800000006ff */
[----:B------:R0:W1:Y:S01]  /*64d0*/  SYNCS.PHASECHK.TRANS64.TRYWAIT P2, [R21+URZ+0x28c50], R8 ;  /* 0x028c5008150075a7 */ /* 0x000062000804017f */
[----:B------:R-:W-:Y:S05]  /*64e0*/  @!P0 BRA `(.L_x_5655) ;  /* 0x0000000000048947 */ /* 0x000fea0003800000 */
[----:B------:R-:W-:Y:S01]  /*64f0*/  BPT.TRAP 0x1 ;  /* 0x000000040000795c */ /* 0x000fe20000300000 */
.L_x_5655:
[----:B------:R-:W-:Y:S04]  /*6500*/  BSSY B1, `(.L_x_5656) ;  /* 0x0000004000017945 */ /* 0x000fe80003800000 */
[----:B-1----:R-:W-:Y:S05]  /*6510*/  @P2 BRA `(.L_x_5657) ;  /* 0x0000000000082947 */ /* 0x002fea0003800000 */
[----:B------:R-:W1:Y:S02]  /*6520*/  SYNCS.PHASECHK.TRANS64.TRYWAIT P2, [R21+URZ+0x28c50], R8 ;  /* 0x028c5008150075a7 */ /* 0x000e64000804017f */
[----:B-1----:R-:W-:Y:S05]  /*6530*/  @!P2 BRA `(.L_x_5658) ;  /* 0x000001c40098a947 */ /* 0x002fea0003800000 */
.L_x_5657:
[----:B------:R-:W-:Y:S05]  /*6540*/  BSYNC B1 ;  /* 0x0000000000017941 */ /* 0x000fea0003800000 */
.L_x_5656:
[----:B01----:R-:W-:Y:S01]  /*6550*/  IMAD R8, R18, 0x1000, R3 ;  /* 0x0000100012087824 */ /* 0x003fe200078e0203 */
[----:B------:R-:W-:Y:S01]  /*6560*/  R2UR UR4, R4 ;  /* 0x00000000040472ca */ /* 0x000fe200000e0000 */
[----:B------:R-:W-:Y:S01]  /*6570*/  IMAD.MOV.U32 R9, RZ, RZ, 0x40000040 ;  /* 0x40000040ff097424 */ /* 0x000fe200078e00ff */
[----:B------:R-:W-:Y:S01]  /*6580*/  R2UR UR5, R5 ;  /* 0x00000000050572ca */ /* 0x000fe200000e0000 */
[----:B------:R-:W-:Y:S01]  /*6590*/  WARPGROUP.ARRIVE ;  /* 0x00000000000079c5 */ /* 0x000fe20000000000 */
[C---:B------:R-:W-:Y:S01]  /*65a0*/  R2UR UR6, R8.reuse ;  /* 0x00000000080672ca */ /* 0x040fe200000e0000 */
[----:B------:R-:W-:Y:S01]  /*65b0*/  VIADD R14, R8, 0x80 ;  /* 0x00000080080e7836 */ /* 0x000fe20000000000 */
[----:B------:R-:W-:Y:S01]  /*65c0*/  R2UR UR7, R9 ;  /* 0x00000000090772ca */ /* 0x000fe200000e0000 */
[----:B------:R-:W-:Y:S02]  /*65d0*/  IMAD.MOV.U32 R15, RZ, RZ, 0x40000040 ;  /* 0x40000040ff0f7424 */ /* 0x000fe400078e00ff */
[----:B------:R-:W-:-:S02]  /*65e0*/  IMAD.MOV.U32 R9, RZ, RZ, 0x40000040 ;  /* 0x40000040ff097424 */ /* 0x000fc400078e00ff */
[----:B------:R-:W-:-:S05]  /*65f0*/  @!P1 VIADD R21, R21, 0x28c60 ;  /* 0x00028c6015159836 */ /* 0x000fca0000000000 */
[----:B------:R-:W-:-:S03]  /*6600*/  @!P1 PRMT R21, RZ, 0x654, R21 ;  /* 0x00000654ff159816 */ /* 0x000fc60000000015 */
        /* <DEDUP_REMOVED lines=27> */
[----:B------:R-:W-:Y:S03]  /*67c0*/  HGMMA.64x256x16.F32 R24, gdesc[UR4].tnspB, R24, gsb0 ;  /* 0x43e00000041879f0 */ /* 0x000fe60008000818 */
[----:B------:R-:W-:Y:S02]  /*67d0*/  WARPGROUP.DEPBAR.LE gsb0, 0x0 ;  /* 0x00008000000079c5 */ /* 0x000fe40000010000 */
[----:B------:R-:W-:Y:S06]  /*67e0*/  BAR.ARV 0xf, 0x100 ;  /* 0x03c4000000007b1d */ /* 0x000fec0000002000 */
[----:B------:R1:W-:Y:S01]  /*67f0*/  @!P1 SYNCS.ARRIVE.TRANS64.RED.A1T0 RZ, [R21+URZ], RZ ;  /* 0x000000ff15ff99a7 */ /* 0x0003e2000810043f */
[----:B------:R-:W-:Y:S05]  /*6800*/  @P3 BRA `(.L_x_5659) ;  /* 0xfffffff000ec3947 */ /* 0x000fea000383ffff */
.L_x_5653:
[----:B------:R-:W-:Y:S05]  /*6810*/  BSYNC B0 ;  /* 0x0000000000007941 */ /* 0x000fea0003800000 */
.L_x_5652:
[----:B------:R-:W-:Y:S01]  /*6820*/  BAR.SYNC.DEFER_BLOCKING 0xe, 0x100 ;  /* 0x0384000000007b1d */ /* 0x000fe20000010000 */
[C---:B------:R-:W-:Y:S01]  /*6830*/  IMAD R3, R18.reuse, 0x40, R191 ;  /* 0x0000004012037824 */ /* 0x040fe200078e02bf */
[----:B------:R-:W-:Y:S01]  /*6840*/  PLOP3.LUT P0, PT, PT, PT, PT, 0x8, 0x0 ;  /* 0x000000000000781c */ /* 0x000fe20003f0e170 */
[----:B------:R-:W-:Y:S02]  /*6850*/  VIADD R18, R18, 0x1 ;  /* 0x0000000112127836 */ /* 0x000fe40000000000 */
[----:B------:R-:W-:Y:S02]  /*6860*/  IMAD R3, R3, 0x4, R2 ;  /* 0x0000000403037824 */ /* 0x000fe400078e0202 */
[----:B------:R-:W-:Y:S01]  /*6870*/  IMAD.MOV.U32 R152, RZ, RZ, RZ ;  /* 0x000000ffff987224 */ /* 0x000fe200078e00ff */
[----:B------:R-:W-:-:S04]  /*6880*/  ISETP.NE.AND P1, PT, R18, 0x2, PT ;  /* 0x000000021200780c */ /* 0x000fc80003f25270 */
[----:B------:R-:W-:Y:S01]  /*6890*/  SEL R18, R18, RZ, P1 ;  /* 0x000000ff12127207 */ /* 0x000fe20000800000 */
[----:B------:R-:W2:Y:S04]  /*68a0*/  LDS R0, [R3+0x28820] ;  /* 0x0288200003007984 */ /* 0x000ea80000000800 */
[----:B------:R3:W4:Y:S02]  /*68b0*/  LDS R2, [R3+0x28800] ;  /* 0x0288000003027984 */ /* 0x0007240000000800 */
[----:B---3--:R-:W-:Y:S02]  /*68c0*/  IMAD.MOV.U32 R3, RZ, RZ, RZ ;  /* 0x000000ffff037224 */ /* 0x008fe400078e00ff */
        /* <DEDUP_REMOVED lines=132> */
.L_x_5637:
        /* <DEDUP_REMOVED lines=24> */
.L_x_5662:
[----:B------:R-:W-:-:S13]  /*7290*/  ISETP.NE.AND P0, PT, R5, 0x1, PT ;  /* 0x000000010500780c */ /* 0x000fda0003f05270 */
[----:B------:R-:W0:Y:S02]  /*72a0*/  @P0 LDC.64 R6, c[0x0][0x9e8] ;  /* 0x00027a00ff060b82 */ /* 0x000e240000000a00 */
[----:B0-----:R-:W-:-:S05]  /*72b0*/  @P0 IMAD.HI.U32 R6, R0, R6, RZ ;  /* 0x0000000600060227 */ /* 0x001fca00078e00ff */
[----:B------:R-:W-:-:S07]  /*72c0*/  @P0 SHF.R.U32.HI R0, RZ, R7, R6 ;  /* 0x00000007ff000219 */ /* 0x000fce0000011606 */
.L_x_5663:
[----:B------:R-:W-:Y:S05]  /*72d0*/  BSYNC B0 ;  /* 0x0000000000007941 */ /* 0x000fea0003800000 */
.L_x_5661:
[----:B------:R-:W-:-:S05]  /*72e0*/  IMAD R3, R0, R5, R5 ;  /* 0x0000000500037224 */ /* 0x000fca00078e0205 */
[----:B------:R-:W-:-:S07]  /*72f0*/  VIMNMX R4, R4, R3, PT ;  /* 0x0000000304047248 */ /* 0x000fce0003fe0100 */
.L_x_5660:
        /* <DEDUP_REMOVED lines=24> */
.L_x_5666:
[----:B------:R-:W-:-:S13]  /*7480*/  ISETP.NE.AND P0, PT, R5, 0x1, PT ;  /* 0x000000010500780c */ /* 0x000fda0003f05270 */
[----:B------:R-:W0:Y:S02]  /*7490*/  @P0 LDC.64 R6, c[0x0][0x9e8] ;  /* 0x00027a00ff060b82 */ /* 0x000e240000000a00 */
[----:B0-----:R-:W-:-:S05]  /*74a0*/  @P0 IMAD.HI.U32 R4, R3, R6, RZ ;  /* 0x0000000603040227 */ /* 0x001fca00078e00ff */
[----:B------:R-:W-:-:S07]  /*74b0*/  @P0 SHF.R.U32.HI R3, RZ, R7, R4 ;  /* 0x00000007ff030219 */ /* 0x000fce0000011604 */
.L_x_5667:
[----:B------:R-:W-:Y:S05]  /*74c0*/  BSYNC B0 ;  /* 0x0000000000007941 */ /* 0x000fea0003800000 */
.L_x_5665:
[----:B------:R-:W-:-:S05]  /*74d0*/  IMAD R3, R3, R5, RZ ;  /* 0x0000000503037224 */ /* 0x000fca00078e02ff */
[----:B------:R-:W-:-:S07]  /*74e0*/  VIMNMX R0, R0, R3, !PT ;  /* 0x0000000300007248 */ /* 0x000fce0007fe0100 */
.L_x_5664:
        /* <DEDUP_REMOVED lines=38> */
.L_x_5669:
[----:B------:R-:W-:Y:S05]  /*7750*/  BSYNC B0 ;  /* 0x0000000000007941 */ /* 0x000fea0003800000 */
.L_x_5668:
        /* <DEDUP_REMOVED lines=101> */
.L_x_5671:
[----:B------:R-:W-:Y:S05]  /*7db0*/  BSYNC B6 ;  /* 0x0000000000067941 */ /* 0x000fea0003800000 */
.L_x_5670:
        /* <DEDUP_REMOVED lines=12> */
.L_x_5675:
[----:B-1----:R1:W2:Y:S02]  /*7e80*/  SYNCS.PHASECHK.TRANS64.TRYWAIT P0, [R2+URZ+0x28c00], R3 ;  /* 0x028c0003020075a7 */ /* 0x0022a4000800017f */
[----:B--2---:R-:W-:Y:S05]  /*7e90*/  @!P0 NANOSLEEP.SYNCS 0x989680 ;  /* 0x009896800000895d */ /* 0x004fea0003900000 */
[----:B------:R-:W2:Y:S02]  /*7ea0*/  @!P0 SYNCS.PHASECHK.TRANS64 P0, [R2+URZ+0x28c00], R3 ;  /* 0x028c0003020085a7 */ /* 0x000ea4000800007f */
[----:B--2---:R-:W-:Y:S05]  /*7eb0*/  @!P0 BRA `(.L_x_5675) ;  /* 0xfffffffc00f08947 */ /* 0x004fea000383ffff */
.L_x_5674:
[----:B------:R-:W-:Y:S05]  /*7ec0*/  BSYNC B0 ;  /* 0x0000000000007941 */ /* 0x000fea0003800000 */
.L_x_5673:
[----:B------:R-:W-:Y:S05]  /*7ed0*/  BRA `(.L_x_5676) ;  /* 0x0000002c00187947 */ /* 0x000fea0003800000 */
.L_x_5672:
[----:B------:R-:W-:Y:S01]  /*7ee0*/  VIADD R4, R2, 0x20400 ;  /* 0x0002040002047836 */ /* 0x000fe20000000000 */
[----:B-----5:R-:W-:Y:S01]  /*7ef0*/  SHF.R.S32.HI R0, RZ, 0x1f, R76 ;  /* 0x0000001fff007819 */ /* 0x020fe2000001144c */
[----:B------:R-:W-:Y:S01]  /*7f00*/  ULDC.64 UR4, c[0x0][0x3f8] ;  /* 0x0000fe0000047ab9 */ /* 0x000fe20000000a00 */
[----:B------:R-:W-:Y:S01]  /*7f10*/  ULDC.64 UR6, c[0x0][0x408] ;  /* 0x0001020000067ab9 */ /* 0x000fe20000000a00 */
[----:B------:R-:W-:Y:S01]  /*7f20*/  IMAD.WIDE.U32 R24, R76, UR4, RZ ;  /* 0x000000044c187c25 */ /* 0x000fe2000f8e00ff */
[----:B------:R-:W-:Y:S01]  /*7f30*/  LOP3.LUT P0, RZ, R4, 0x3ff, RZ, 0xc0, !PT ;  /* 0x000003ff04ff7812 */ /* 0x000fe2000780c0ff */
[----:B------:R-:W-:Y:S02]  /*7f40*/  BSSY B6, `(.L_x_5677) ;  /* 0x0000019000067945 */ /* 0x000fe40003800000 */
[C---:B------:R-:W-:Y:S02]  /*7f50*/  IMAD R3, R0.reuse, UR4, RZ ;  /* 0x0000000400037c24 */ /* 0x040fe4000f8e02ff */
[----:B------:R-:W-:-:S02]  /*7f60*/  IMAD R5, R0, UR6, RZ ;  /* 0x0000000600057c24 */ /* 0x000fc4000f8e02ff */
[C---:B------:R-:W-:Y:S02]  /*7f70*/  IMAD R3, R76.reuse, UR5, R3 ;  /* 0x000000054c037c24 */ /* 0x040fe4000f8e0203 */
        /* <DEDUP_REMOVED lines=21> */
.L_x_5678:
[----:B------:R-:W-:Y:S05]  /*80d0*/  BSYNC B6 ;  /* 0x0000000000067941 */ /* 0x000fea0003800000 */
.L_x_5677:
[----:B------:R-:W0:Y:S01]  /*80e0*/  S2R R0, SR_TID.X ;  /* 0x0000000000007919 */ /* 0x000e220000002100 */
[----:B------:R-:W-:Y:S01]  /*80f0*/  ULDC.U8 UR4, c[0x0][0x410] ;  /* 0x0001040000047ab9 */ /* 0x000fe20000000000 */
[----:B------:R-:W-:Y:S01]  /*8100*/  BSSY B0, `(.L_x_5679) ;  /* 0x000029b000007945 */ /* 0x000fe20003800000 */
[----:B------:R-:W-:Y:S01]  /*8110*/  ISETP.NE.AND P0, PT, RZ, UR4, PT ;  /* 0x00000004ff007c0c */ /* 0x000fe2000bf05270 */
[C---:B------:R-:W-:Y:S02]  /*8120*/  VIADD R36, R186.reuse, 0x20 ;  /* 0x00000020ba247836 */ /* 0x040fe40000000000 */
[----:B------:R-:W-:Y:S02]  /*8130*/  IMAD.IADD R34, R186, 0x1, R192 ;  /* 0x00000001ba227824 */ /* 0x000fe400078e02c0 */
[----:B0-----:R-:W-:-:S05]  /*8140*/  VIADD R0, R0, 0xffffff80 ;  /* 0xffffff8000007836 */ /* 0x001fca0000000000 */
[----:B------:R-:W-:-:S04]  /*8150*/  SHF.R.S32.HI R3, RZ, 0x1f, R0 ;  /* 0x0000001fff037819 */ /* 0x000fc80000011400 */
[----:B------:R-:W-:-:S04]  /*8160*/  LEA.HI R3, R3, R0, RZ, 0x2 ;  /* 0x0000000003037211 */ /* 0x000fc800078f10ff */
[----:B------:R-:W-:-:S05]  /*8170*/  LOP3.LUT R3, R3, 0xfffffffc, RZ, 0xc0, !PT ;  /* 0xfffffffc03037812 */ /* 0x000fca00078ec0ff */
[----:B------:R-:W-:Y:S01]  /*8180*/  IMAD.IADD R3, R0, 0x1, -R3 ;  /* 0x0000000100037824 */ /* 0x000fe200078e0a03 */
[----:B------:R-:W-:Y:S06]  /*8190*/  @!P0 BRA `(.L_x_5680) ;  /* 0x0000001400508947 */ /* 0x000fec0003800000 */
[----:B------:R-:W0:Y:S01]  /*81a0*/  LDC R37, c[0x0][0x448] ;  /* 0x00011200ff257b82 */ /* 0x000e220000000800 */
[----:B------:R-:W-:Y:S01]  /*81b0*/  IMAD R3, R3, 0x20, R34 ;  /* 0x0000002003037824 */ /* 0x000fe200078e0222 */
[----:B------:R-:W-:Y:S01]  /*81c0*/  ULDC.64 UR4, c[0x0][0x3f8] ;  /* 0x0000fe0000047ab9 */ /* 0x000fe20000000a00 */
[----:B------:R-:W-:Y:S01]  /*81d0*/  ULDC.64 UR6, c[0x0][0x408] ;  /* 0x0001020000067ab9 */ /* 0x000fe20000000a00 */
[----:B------:R-:W-:Y:S01]  /*81e0*/  IMAD.MOV.U32 R6, RZ, RZ, R24 ;  /* 0x000000ffff067224 */ /* 0x000fe200078e0018 */
[----:B------:R-:W-:Y:S01]  /*81f0*/  SHF.R.S32.HI R31, RZ, 0x1f, R200 ;  /* 0x0000001fff1f7819 */ /* 0x000fe200000114c8 */
[----:B------:R-:W-:Y:S02]  /*8200*/  IMAD.MOV.U32 R7, RZ, RZ, R27 ;  /* 0x000000ffff077224 */ /* 0x000fe400078e001b */
[----:B------:R-:W-:Y:S02]  /*8210*/  IMAD.MOV.U32 R8, RZ, RZ, R76 ;  /* 0x000000ffff087224 */ /* 0x000fe400078e004c */
[----:B------:R-:W-:Y:S01]  /*8220*/  IMAD.MOV.U32 R9, RZ, RZ, R29 ;  /* 0x000000ffff097224 */ /* 0x000fe200078e001d */
[----:B0-----:R-:W-:-:S13]  /*8230*/  ISETP.NE.AND P0, PT, R37, 0x1, PT ;  /* 0x000000012500780c */ /* 0x001fda0003f05270 */
[----:B------:R-:W0:Y:S08]  /*8240*/  @P0 LDC R0, c[0x0][0x44c] ;  /* 0x00011300ff000b82 */ /* 0x000e300000000800 */
[----:B------:R-:W1:Y:S01]  /*8250*/  @P0 LDC R5, c[0x0][0x450] ;  /* 0x00011400ff050b82 */ /* 0x000e620000000800 */
[----:B0-----:R-:W-:-:S05]  /*8260*/  @P0 IMAD.HI.U32 R0, R3, R0, RZ ;  /* 0x0000000003000227 */ /* 0x001fca00078e00ff */
[----:B-1----:R-:W-:-:S04]  /*8270*/  @P0 SHF.R.U32.HI R3, RZ, R5, R0 ;  /* 0x00000005ff030219 */ /* 0x002fc80000011600 */
        /* <DEDUP_REMOVED lines=21> */
.L_x_6018:
[----:B------:R-:W-:Y:S01]  /*83d0*/  IMAD R37, R22, R37, RZ ;  /* 0x0000002516257224 */ /* 0x000fe200078e02ff */
[----:B------:R-:W-:Y:S01]  /*83e0*/  BSSY B1, `(.L_x_5682) ;  /* 0x000001d000017945 */ /* 0x000fe20003800000 */
[----:B------:R-:W-:Y:S02]  /*83f0*/  CS2R R26, SRZ ;  /* 0x00000000001a7805 */ /* 0x000fe4000001ff00 */
[----:B------:R-:W-:Y:S02]  /*8400*/  CS2R R24, SRZ ;  /* 0x0000000000187805 */ /* 0x000fe4000001ff00 */
[----:B------:R-:W-:Y:S02]  /*8410*/  CS2R R28, SRZ ;  /* 0x00000000001c7805 */ /* 0x000fe4000001ff00 */
[----:B------:R-:W-:Y:S02]  /*8420*/  ISETP.GE.AND P0, PT, R34, R37, PT ;  /* 0x000000252200720c */ /* 0x000fe40003f06270 */
[----:B------:R-:W-:-:S11]  /*8430*/  CS2R R20, SRZ ;  /* 0x0000000000147805 */ /* 0x000fd6000001ff00 */
[----:B------:R-:W-:Y:S05]  /*8440*/  @P0 BRA `(.L_x_5683) ;  /* 0x0000000000580947 */ /* 0x000fea0003800000 */
[----:B------:R-:W-:Y:S01]  /*8450*/  ULDC UR4, c[0x0][0x3f4] ;  /* 0x0000fd0000047ab9 */ /* 0x000fe20000000800 */
[----:B--2---:R-:W-:Y:S01]  /*8460*/  IMAD.MOV.U32 R8, RZ, RZ, R0 ;  /* 0x000000ffff087224 */ /* 0x004fe200078e0000 */
[----:B------:R-:W-:Y:S01]  /*8470*/  ISETP.GE.AND P2, PT, R188, UR4, PT ;  /* 0x00000004bc007c0c */ /* 0x000fe2000bf46270 */
[----:B-1----:R-:W-:Y:S01]  /*8480*/  IMAD.MOV.U32 R9, RZ, RZ, R3 ;  /* 0x000000ffff097224 */ /* 0x002fe200078e0003 */
[----:B------:R-:W-:Y:S01]  /*8490*/  ISETP.GE.AND P3, PT, R200, UR4, PT ;  /* 0x00000004c8007c0c */ /* 0x000fe2000bf66270 */
[----:B---3--:R-:W-:Y:S01]  /*84a0*/  IMAD.MOV.U32 R15, RZ, RZ, R5 ;  /* 0x000000ffff0f7224 */ /* 0x008fe200078e0005 */
[----:B------:R-:W-:-:S09]  /*84b0*/  CS2R R28, SRZ ;  /* 0x00000000001c7805 */ /* 0x000fd2000001ff00 */
[----:B------:R-:W-:Y:S02]  /*84c0*/  @!P2 IMAD.WIDE R32, R188, 0x2, R8 ;  /* 0x00000002bc20a825 */ /* 0x000fe400078e0208 */
[C---:B------:R-:W-:Y:S02]  /*84d0*/  @!P3 SHF.L.U64.HI R24, R200.reuse, 0x1, R31 ;  /* 0x00000001c818b819 */ /* 0x040fe4000001021f */
[----:B------:R-:W-:Y:S01]  /*84e0*/  @!P3 IMAD.SHL.U32 R9, R200, 0x2, RZ ;  /* 0x00000002c809b824 */ /* 0x000fe200078e00ff */
[----:B------:R-:W-:Y:S02]  /*84f0*/  CS2R R26, SRZ ;  /* 0x00000000001a7805 */ /* 0x000fe4000001ff00 */
[----:B------:R-:W-:Y:S01]  /*8500*/  CS2R R20, SRZ ;  /* 0x0000000000147805 */ /* 0x000fe2000001ff00 */
[----:B----4-:R-:W-:Y:S01]  /*8510*/  @!P2 IMAD.WIDE R12, R188, 0x2, R14 ;  /* 0x00000002bc0ca825 */ /* 0x010fe200078e020e */
[----:B------:R1:W5:Y:S01]  /*8520*/  @!P2 LD.E.64 R28, desc[UR42][R32.64] ;  /* 0x0000002a201ca980 */ /* 0x000362000c101b00 */
[----:B------:R-:W-:-:S02]  /*8530*/  @!P3 IADD3 R10, P0, R0, R9, RZ ;  /* 0x00000009000ab210 */ /* 0x000fc40007f1e0ff */
[----:B------:R-:W-:Y:S01]  /*8540*/  @!P3 IADD3 R8, P1, R14, R9, RZ ;  /* 0x000000090e08b210 */ /* 0x000fe20007f3e0ff */
[----:B------:R1:W5:Y:S02]  /*8550*/  @!P2 LD.E.64 R26, desc[UR42][R12.64] ;  /* 0x0000002a0c1aa980 */ /* 0x000364000c101b00 */
[--C-:B------:R-:W-:Y:S02]  /*8560*/  @!P3 IMAD.X R11, R3, 0x1, R24.reuse, P0 ;  /* 0x00000001030bb824 */ /* 0x100fe400000e0618 */
[----:B------:R-:W-:Y:S01]  /*8570*/  @!P3 IMAD.X R9, R5, 0x1, R24, P1 ;  /* 0x000000010509b824 */ /* 0x000fe200008e0618 */
[----:B------:R-:W-:Y:S02]  /*8580*/  CS2R R24, SRZ ;  /* 0x0000000000187805 */ /* 0x000fe4000001ff00 */
[----:B------:R1:W5:Y:S04]  /*8590*/  @!P3 LD.E.64 R20, desc[UR42][R10.64] ;  /* 0x0000002a0a14b980 */ /* 0x000368000c101b00 */
[----:B------:R1:W5:Y:S02]  /*85a0*/  @!P3 LD.E.64 R24, desc[UR42][R8.64] ;  /* 0x0000002a0818b980 */ /* 0x000364000c101b00 */
.L_x_5683:
[----:B------:R-:W-:Y:S05]  /*85b0*/  BSYNC B1 ;  /* 0x0000000000017941 */ /* 0x000fea0003800000 */
.L_x_5682:
[----:B-1---5:R-:W-:Y:S01]  /*85c0*/  IMAD.MOV.U32 R3, RZ, RZ, R27 ;  /* 0x000000ffff037224 */ /* 0x022fe200078e001b */
[----:B------:R-:W-:Y:S01]  /*85d0*/  UMOV UR4, 0xffffffff ;  /* 0xffffffff00047882 */ /* 0x000fe20000000000 */
[----:B---3--:R-:W-:Y:S02]  /*85e0*/  IMAD.MOV.U32 R5, RZ, RZ, R24 ;  /* 0x000000ffff057224 */ /* 0x008fe400078e0018 */
[----:B------:R-:W-:Y:S02]  /*85f0*/  IMAD.MOV.U32 R8, RZ, RZ, R25 ;  /* 0x000000ffff087224 */ /* 0x000fe400078e0019 */
[----:B--2---:R-:W-:Y:S01]  /*8600*/  IMAD.MOV.U32 R0, RZ, RZ, R26 ;  /* 0x000000ffff007224 */ /* 0x004fe200078e001a */
        /* <DEDUP_REMOVED lines=8> */
[----:B------:R-:W-:Y:S02]  /*8690*/  CS2R R8, SRZ ;  /* 0x0000000000087805 */ /* 0x000fe4000001ff00 */
[----:B------:R-:W-:Y:S02]  /*86a0*/  PRMT R40, R40, 0x5410, R0 ;  /* 0x0000541028287816 */ /* 0x000fe40000000000 */
[----:B------:R-:W-:Y:S01]  /*86b0*/  PRMT R44, R44, 0x5410, R3 ;  /* 0x000054102c2c7816 */ /* 0x000fe20000000003 */
[----:B------:R-:W-:Y:S06]  /*86c0*/  BRA.DIV UR4, `(.L_x_5684) ;  /* 0x000001a604b87947 */ /* 0x000fec000b800000 */
[----:B------:R1:W2:Y:S04]  /*86d0*/  SHFL.IDX PT, R3, R6, 0x1, 0x1c1f ;  /* 0x003c1f0006037f89 */ /* 0x0002a800000e0000 */
[----:B0-----:R-:W0:Y:S04]  /*86e0*/  SHFL.IDX PT, R4, R4, 0x1, 0x1c1f ;  /* 0x003c1f0004047f89 */ /* 0x001e2800000e0000 */
[----:B------:R-:W3:Y:S04]  /*86f0*/  SHFL.IDX PT, R7, R7, 0x1, 0x1c1f ;  /* 0x003c1f0007077f89 */ /* 0x000ee800000e0000 */
[----:B------:R1:W0:Y:S02]  /*8700*/  SHFL.IDX PT, R0, R30, 0x1, 0x1c1f ;  /* 0x003c1f001e007f89 */ /* 0x00022400000e0000 */
.L_x_6024:
[----:B------:R-:W-:Y:S01]  /*8710*/  VIADD R34, R34, 0x20 ;  /* 0x0000002022227836 */ /* 0x000fe20000000000 */
[----:B------:R-:W-:Y:S01]  /*8720*/  LEA.HI R5, R219, R219, RZ, 0x1 ;  /* 0x000000dbdb057211 */ /* 0x000fe200078f08ff */
[----:B------:R-:W-:Y:S01]  /*8730*/  BSSY B1, `(.L_x_5685) ;  /* 0x0000020000017945 */ /* 0x000fe20003800000 */
[----:B------:R-:W-:Y:S01]  /*8740*/  IMAD.SHL.U32 R38, R195, 0x40, RZ ;  /* 0x00000040c3267824 */ /* 0x000fe200078e00ff */
[----:B------:R-:W-:Y:S02]  /*8750*/  CS2R R10, SRZ ;  /* 0x00000000000a7805 */ /* 0x000fe4000001ff00 */
[----:B------:R-:W-:Y:S02]  /*8760*/  ISETP.GE.AND P0, PT, R34, R37, PT ;  /* 0x000000252200720c */ /* 0x000fe40003f06270 */
[----:B----4-:R-:W-:Y:S02]  /*8770*/  CS2R R14, SRZ ;  /* 0x00000000000e7805 */ /* 0x010fe4000001ff00 */
[----:B-1----:R-:W-:-:S02]  /*8780*/  LOP3.LUT R6, R5, 0xfffffffe, RZ, 0xc0, !PT ;  /* 0xfffffffe05067812 */ /* 0x002fc400078ec0ff */
[----:B------:R-:W-:-:S03]  /*8790*/  CS2R R12, SRZ ;  /* 0x00000000000c7805 */ /* 0x000fc6000001ff00 */
[----:B------:R-:W-:-:S05]  /*87a0*/  IMAD.IADD R6, R219, 0x1, -R6 ;  /* 0x00000001db067824 */ /* 0x000fca00078e0a06 */
[----:B------:R-:W-:Y:S01]  /*87b0*/  SHF.L.U32 R35, R6, 0x1f, RZ ;  /* 0x0000001f06237819 */ /* 0x000fe200000006ff */
[----:B------:R-:W-:Y:S06]  /*87c0*/  @P0 BRA `(.L_x_5686) ;  /* 0x0000000000580947 */ /* 0x000fec0003800000 */
[----:B------:R-:W-:Y:S01]  /*87d0*/  ULDC UR4, c[0x0][0x3f4] ;  /* 0x0000fd0000047ab9 */ /* 0x000fe20000000800 */
[----:B--2---:R-:W-:Y:S01]  /*87e0*/  IMAD.MOV.U32 R5, RZ, RZ, R3 ;  /* 0x000000ffff057224 */ /* 0x004fe200078e0003 */
[----:B------:R-:W-:Y:S02]  /*87f0*/  ISETP.GE.AND P2, PT, R188, UR4, PT ;  /* 0x00000004bc007c0c */ /* 0x000fe4000bf46270 */
[----:B------:R-:W-:Y:S02]  /*8800*/  CS2R R14, SRZ ;  /* 0x00000000000e7805 */ /* 0x000fe4000001ff00 */
[----:B------:R-:W-:Y:S01]  /*8810*/  ISETP.GE.AND P3, PT, R200, UR4, PT ;  /* 0x00000004c8007c0c */ /* 0x000fe2000bf66270 */
[----:B0-----:R-:W-:Y:S02]  /*8820*/  IMAD.MOV.U32 R10, RZ, RZ, R0 ;  /* 0x000000ffff0a7224 */ /* 0x001fe400078e0000 */
[----:B---3--:R-:W-:-:S06]  /*8830*/  IMAD.MOV.U32 R11, RZ, RZ, R7 ;  /* 0x000000ffff0b7224 */ /* 0x008fcc00078e0007 */
[----:B------:R-:W-:-:S04]  /*8840*/  @!P2 IMAD.WIDE R32, R188, 0x2, R4 ;  /* 0x00000002bc20a825 */ /* 0x000fc800078e0204 */
[C---:B------:R-:W-:Y:S01]  /*8850*/  @!P3 SHF.L.U64.HI R34, R200.reuse, 0x1, R31 ;  /* 0x00000001c822b819 */ /* 0x040fe2000001021f */
[----:B------:R-:W-:Y:S01]  /*8860*/  @!P3 IMAD.SHL.U32 R5, R200, 0x2, RZ ;  /* 0x00000002c805b824 */ /* 0x000fe200078e00ff */
[----:B------:R-:W-:Y:S01]  /*8870*/  CS2R R8, SRZ ;  /* 0x0000000000087805 */ /* 0x000fe2000001ff00 */
[----:B------:R-:W-:Y:S01]  /*8880*/  @!P2 IMAD.WIDE R30, R188, 0x2, R10 ;  /* 0x00000002bc1ea825 */ /* 0x000fe200078e020a */
[----:B------:R-:W-:Y:S01]  /*8890*/  CS2R R12, SRZ ;  /* 0x00000000000c7805 */ /* 0x000fe2000001ff00 */
[----:B------:R1:W5:Y:S01]  /*88a0*/  @!P2 LD.E.64 R14, desc[UR42][R32.64] ;  /* 0x0000002a200ea980 */ /* 0x000362000c101b00 */
[-C--:B------:R-:W-:Y:S02]  /*88b0*/  @!P3 IADD3 R4, P0, R4, R5.reuse, RZ ;  /* 0x000000050404b210 */ /* 0x080fe40007f1e0ff */
[----:B------:R-:W-:Y:S02]  /*88c0*/  CS2R R10, SRZ ;  /* 0x00000000000a7805 */ /* 0x000fe4000001ff00 */
[----:B------:R-:W-:Y:S01]  /*88d0*/  @!P3 IADD3 R6, P1, R0, R5, RZ ;  /* 0x000000050006b210 */ /* 0x000fe20007f3e0ff */
[----:B------:R1:W5:Y:S01]  /*88e0*/  @!P2 LD.E.64 R8, desc[UR42][R30.64] ;  /* 0x0000002a1e08a980 */ /* 0x000362000c101b00 */
[----:B------:R-:W-:-:S03]  /*88f0*/  @!P3 IMAD.X R5, R3, 0x1, R34, P0 ;  /* 0x000000010305b824 */ /* 0x000fc600000e0622 */
[----:B------:R-:W-:Y:S02]  /*8900*/  @!P3 IMAD.X R7, R7, 0x1, R34, P1 ;  /* 0x000000010707b824 */ /* 0x000fe400008e0622 */
[----:B------:R1:W5:Y:S04]  /*8910*/  @!P3 LD.E.64 R12, desc[UR42][R4.64] ;  /* 0x0000002a040cb980 */ /* 0x000368000c101b00 */
[----:B------:R1:W5:Y:S02]  /*8920*/  @!P3 LD.E.64 R10, desc[UR42][R6.64] ;  /* 0x0000002a060ab980 */ /* 0x000364000c101b00 */
.L_x_5686:
[----:B------:R-:W-:Y:S05]  /*8930*/  BSYNC B1 ;  /* 0x0000000000017941 */ /* 0x000fea0003800000 */
.L_x_5685:
[----:B------:R-:W4:Y:S01]  /*8940*/  SYNCS.PHASECHK.TRANS64.TRYWAIT P0, [R2+URZ+0x28c00], R35 ;  /* 0x028c0023020075a7 */ /* 0x000f22000800017f */
[----:B--2---:R-:W-:Y:S01]  /*8950*/  LOP3.LUT R3, R38, 0x1c0, RZ, 0xc0, !PT ;  /* 0x000001c026037812 */ /* 0x004fe200078ec0ff */
[----:B01---5:R-:W-:Y:S01]  /*8960*/  IMAD.MOV.U32 R4, RZ, RZ, R8 ;  /* 0x000000ffff047224 */ /* 0x023fe200078e0008 */
[----:B------:R-:W-:Y:S01]  /*8970*/  VIADDMNMX R31, R37, -R192, 0x40, PT ;  /* 0x00000040251f7446 */ /* 0x000fe200038009c0 */
[----:B------:R-:W-:Y:S01]  /*8980*/  IMAD.MOV.U32 R6, RZ, RZ, R14 ;  /* 0x000000ffff067224 */ /* 0x000fe200078e000e */
[----:B------:R-:W-:Y:S01]  /*8990*/  LOP3.LUT R0, R3, 0x18, R16, 0xf8, !PT ;  /* 0x0000001803007812 */ /* 0x000fe200078ef810 */
[----:B------:R-:W-:Y:S01]  /*89a0*/  IMAD.MOV.U32 R5, RZ, RZ, R11 ;  /* 0x000000ffff057224 */ /* 0x000fe200078e000b */
[----:B------:R-:W-:Y:S01]  /*89b0*/  SHF.R.U32.HI R3, RZ, 0x3, R3 ;  /* 0x00000003ff037819 */ /* 0x000fe20000011603 */
[----:B------:R-:W-:Y:S01]  /*89c0*/  BSSY B1, `(.L_x_5687) ;  /* 0x0000013000017945 */ /* 0x000fe20003800000 */
[----:B------:R-:W-:Y:S01]  /*89d0*/  PRMT R46, R4, 0x7610, R46 ;  /* 0x00007610042e7816 */ /* 0x000fe2000000002e */
[----:B------:R-:W-:Y:S01]  /*89e0*/  IMAD.MOV.U32 R4, RZ, RZ, R10 ;  /* 0x000000ffff047224 */ /* 0x000fe200078e000a */
[----:B------:R-:W-:Y:S01]  /*89f0*/  LOP3.LUT R0, R0, R3, RZ, 0x3c, !PT ;  /* 0x0000000300007212 */ /* 0x000fe200078e3cff */
[----:B------:R-:W-:Y:S01]  /*8a00*/  IMAD.MOV.U32 R3, RZ, RZ, R9 ;  /* 0x000000ffff037224 */ /* 0x000fe200078e0009 */
[----:B------:R-:W-:Y:S01]  /*8a10*/  PRMT R30, R5, 0x7610, R30 ;  /* 0x00007610051e7816 */ /* 0x000fe2000000001e */
[----:B------:R-:W-:Y:S01]  /*8a20*/  IMAD.MOV.U32 R5, RZ, RZ, R13 ;  /* 0x000000ffff057224 */ /* 0x000fe200078e000d */
[----:B------:R-:W-:Y:S01]  /*8a30*/  PRMT R47, R4, 0x5410, R6 ;  /* 0x00005410042f7816 */ /* 0x000fe20000000006 */
[----:B------:R-:W-:Y:S01]  /*8a40*/  IMAD.MOV.U32 R4, RZ, RZ, R12 ;  /* 0x000000ffff047224 */ /* 0x000fe200078e000c */
[----:B------:R-:W-:Y:S01]  /*8a50*/  PRMT R46, R46, 0x5410, R3 ;  /* 0x000054102e2e7816 */ /* 0x000fe20000000003 */
[----:B------:R-:W-:Y:S01]  /*8a60*/  IMAD R3, R203, 0x200, R0 ;  /* 0x00000200cb037824 */ /* 0x000fe200078e0200 */
[----:B------:R-:W-:Y:S01]  /*8a70*/  LOP3.LUT P2, RZ, R195, 0x4, RZ, 0xc0, !PT ;  /* 0x00000004c3ff7812 */ /* 0x000fe2000784c0ff */
[----:B------:R-:W-:Y:S01]  /*8a80*/  IMAD.MOV.U32 R0, RZ, RZ, R15 ;  /* 0x000000ffff007224 */ /* 0x000fe200078e000f */
[----:B------:R-:W-:Y:S01]  /*8a90*/  ISETP.GE.AND P1, PT, R186, R31, PT ;  /* 0x0000001fba00720c */ /* 0x000fe20003f26270 */
[----:B------:R-:W-:-:S03]  /*8aa0*/  IMAD R3, R3, 0x2, R2 ;  /* 0x0000000203037824 */ /* 0x000fc600078e0202 */
[----:B------:R-:W-:Y:S01]  /*8ab0*/  PRMT R48, R0, 0x5410, R4 ;  /* 0x0000541000307816 */ /* 0x000fe20000000004 */
[C---:B------:R-:W-:Y:S02]  /*8ac0*/  VIADD R4, R3.reuse, 0x20400 ;  /* 0x0002040003047836 */ /* 0x040fe40000000000 */
[----:B------:R-:W-:Y:S01]  /*8ad0*/  VIADD R0, R3, 0x20440 ;  /* 0x0002044003007836 */ /* 0x000fe20000000000 */
[----:B----4-:R-:W-:Y:S06]  /*8ae0*/  @!P0 BRA `(.L_x_5688) ;  /* 0x000001a400248947 */ /* 0x010fec0003800000 */
.L_x_6025:
[----:B------:R-:W-:Y:S05]  /*8af0*/  BSYNC B1 ;  /* 0x0000000000017941 */ /* 0x000fea0003800000 */
.L_x_5687:
[----:B------:R-:W-:Y:S01]  /*8b00*/  BSSY B1, `(.L_x_5689) ;  /* 0x000005f000017945 */ /* 0x000fe20003800000 */
[----:B------:R-:W-:Y:S01]  /*8b10*/  PRMT R30, R30, 0x5410, R5 ;  /* 0x000054101e1e7816 */ /* 0x000fe20000000005 */
[----:B------:R-:W-:Y:S02]  /*8b20*/  @P2 VIADD R0, R4, 0xffffffc0 ;  /* 0xffffffc004002836 */ /* 0x000fe40000000000 */
[----:B------:R-:W-:Y:S05]  /*8b30*/  @P1 BRA `(.L_x_5690) ;  /* 0x00000004006c1947 */ /* 0x000fea0003800000 */
[----:B------:R-:W1:Y:S01]  /*8b40*/  LDC R5, c[0x0][0x3f4] ;  /* 0x0000fd00ff057b82 */ /* 0x000e620000000800 */
[----:B------:R-:W-:Y:S01]  /*8b50*/  BSSY B2, `(.L_x_5691) ;  /* 0x000002e000027945 */ /* 0x000fe20003800000 */
[-C--:B-1----:R-:W-:Y:S02]  /*8b60*/  ISETP.GE.AND P0, PT, R188, R5.reuse, PT ;  /* 0x00000005bc00720c */ /* 0x082fe40003f06270 */
[----:B------:R-:W-:-:S11]  /*8b70*/  ISETP.GE.AND P1, PT, R200, R5, PT ;  /* 0x00000005c800720c */ /* 0x000fd60003f26270 */
[----:B------:R-:W-:Y:S05]  /*8b80*/  @P0 BRA `(.L_x_5692) ;  /* 0x0000000000a80947 */ /* 0x000fea0003800000 */
[----:B---3--:R-:W1:Y:S01]  /*8b90*/  LDS.128 R4, [R3+0x20400] ;  /* 0x0204000003047984 */ /* 0x008e620000000c00 */
[----:B------:R-:W-:Y:S01]  /*8ba0*/  SHF.R.U32.HI R33, RZ, 0x10, R29 ;  /* 0x00000010ff217819 */ /* 0x000fe2000001161d */
[--C-:B------:R-:W-:Y:S01]  /*8bb0*/  HADD2.F32 R34, -RZ, R40.reuse.H0_H0 ;  /* 0x20000028ff227230 */ /* 0x100fe20000004100 */
[----:B0-----:R-:W-:Y:S01]  /*8bc0*/  SHF.R.U32.HI R35, RZ, 0x10, R27 ;  /* 0x00000010ff237819 */ /* 0x001fe2000001161b */
[----:B------:R-:W-:Y:S01]  /*8bd0*/  HADD2.F32 R32, -RZ, R40.H1_H1 ;  /* 0x30000028ff207230 */ /* 0x000fe20000004100 */
[----:B------:R-:W-:Y:S01]  /*8be0*/  SHF.R.U64 R41, R28, 0x10, R29 ;  /* 0x000000101c297819 */ /* 0x000fe2000000121d */
[----:B------:R-:W-:Y:S01]  /*8bf0*/  HADD2.F32 R33, -RZ, R33.H0_H0 ;  /* 0x20000021ff217230 */ /* 0x000fe20000004100 */
[----:B------:R-:W-:Y:S01]  /*8c00*/  SHF.R.U64 R39, R26, 0x10, R27 ;  /* 0x000000101a277819 */ /* 0x000fe2000000121b */
[----:B------:R-:W-:Y:S02]  /*8c10*/  HADD2.F32 R35, -RZ, R35.H0_H0 ;  /* 0x20000023ff237230 */ /* 0x000fe40000004100 */
[----:B-1----:R-:W-:-:S02]  /*8c20*/  HADD2.F32 R28, -RZ, R7.H0_H0 ;  /* 0x20000007ff1c7230 */ /* 0x002fc40000004100 */
[----:B------:R-:W-:Y:S02]  /*8c30*/  HADD2.F32 R29, -RZ, R7.H1_H1 ;  /* 0x30000007ff1d7230 */ /* 0x000fe40000004100 */
[--C-:B------:R-:W-:Y:S02]  /*8c40*/  HADD2.F32 R7, -RZ, R4.reuse.H0_H0 ;  /* 0x20000004ff077230 */ /* 0x100fe40000004100 */
[----:B------:R-:W-:Y:S02]  /*8c50*/  HADD2.F32 R4, -RZ, R4.H1_H1 ;  /* 0x30000004ff047230 */ /* 0x000fe40000004100 */
[C---:B------:R-:W-:Y:S01]  /*8c60*/  FMUL.FTZ R40, R29.reuse, R33 ;  /* 0x000000211d287220 */ /* 0x040fe20000410000 */
[-C--:B------:R-:W-:Y:S01]  /*8c70*/  FMUL.FTZ R37, R29, R35.reuse ;  /* 0x000000231d257220 */ /* 0x080fe20000410000 */
[--C-:B------:R-:W-:Y:S02]  /*8c80*/  HADD2.F32 R26, -RZ, R6.reuse.H0_H0 ;  /* 0x20000006ff1a7230 */ /* 0x100fe40000004100 */
[----:B------:R-:W-:Y:S01]  /*8c90*/  FMUL.FTZ R38, R4, R34 ;  /* 0x0000002204267220 */ /* 0x000fe20000410000 */
[----:B------:R-:W-:Y:S01]  /*8ca0*/  FFMA.FTZ R42, R28, R35, R40 ;  /* 0x000000231c2a7223 */ /* 0x000fe20000010028 */
[----:B------:R-:W-:-:S02]  /*8cb0*/  HADD2.F32 R27, -RZ, R6.H1_H1 ;  /* 0x30000006ff1b7230 */ /* 0x000fc40000004100 */
[-C--:B------:R-:W-:Y:S01]  /*8cc0*/  FMUL.FTZ R40, R4, R32.reuse ;  /* 0x0000002004287220 */ /* 0x080fe20000410000 */
[C---:B------:R-:W-:Y:S01]  /*8cd0*/  FFMA.FTZ R38, R7.reuse, R32, -R38 ;  /* 0x0000002007267223 */ /* 0x040fe20000010826 */
[----:B------:R-:W-:Y:S02]  /*8ce0*/  HADD2.F32 R6, -RZ, R5.H0_H0 ;  /* 0x20000005ff067230 */ /* 0x000fe40000004100 */
[----:B------:R-:W-:Y:S01]  /*8cf0*/  FFMA.FTZ R37, R28, R33, -R37 ;  /* 0x000000211c257223 */ /* 0x000fe20000010825 */
[----:B------:R-:W-:Y:S02]  /*8d00*/  HADD2.F32 R32, -RZ, R43.H0_H0 ;  /* 0x2000002bff207230 */ /* 0x000fe40000004100 */
[----:B------:R-:W-:Y:S01]  /*8d10*/  FFMA.FTZ R33, R7, R34, R40 ;  /* 0x0000002207217223 */ /* 0x000fe20000010028 */
[----:B------:R-:W-:Y:S02]  /*8d20*/  HADD2.F32 R5, -RZ, R5.H1_H1 ;  /* 0x30000005ff057230 */ /* 0x000fe40000004100 */
[----:B------:R-:W-:-:S02]  /*8d30*/  HADD2.F32 R28, -RZ, R44.H1_H1 ;  /* 0x3000002cff1c7230 */ /* 0x000fc40000004100 */
[C---:B------:R-:W-:Y:S01]  /*8d40*/  FMUL.FTZ R35, R27.reuse, R32 ;  /* 0x000000201b237220 */ /* 0x040fe20000410000 */
[----:B------:R-:W-:Y:S02]  /*8d50*/  HADD2.F32 R29, -RZ, R39.H0_H0 ;  /* 0x20000027ff1d7230 */ /* 0x000fe40000004100 */
[----:B------:R-:W-:Y:S02]  /*8d60*/  HADD2.F32 R4, -RZ, R41.H0_H0 ;  /* 0x20000029ff047230 */ /* 0x000fe40000004100 */
[-C--:B------:R-:W-:Y:S01]  /*8d70*/  FMUL.FTZ R27, R27, R28.reuse ;  /* 0x0000001c1b1b7220 */ /* 0x080fe20000410000 */
[C---:B------:R-:W-:Y:S01]  /*8d80*/  FFMA.FTZ R35, R26.reuse, R28, -R35 ;  /* 0x0000001c1a237223 */ /* 0x040fe20000010823 */
[C---:B------:R-:W-:Y:S01]  /*8d90*/  FMUL.FTZ R7, R5.reuse, R29 ;  /* 0x0000001d05077220 */ /* 0x040fe20000410000 */
[----:B------:R-:W-:Y:S01]  /*8da0*/  FMUL.FTZ R34, R5, R4 ;  /* 0x0000000405227220 */ /* 0x000fe20000410000 */
[----:B------:R-:W-:Y:S02]  /*8db0*/  FFMA.FTZ R26, R26, R32, R27 ;  /* 0x000000201a1a7223 */ /* 0x000fe4000001001b */
[----:B------:R-:W-:Y:S01]  /*8dc0*/  FFMA.FTZ R5, R6, R4, -R7 ;  /* 0x0000000406057223 */ /* 0x000fe20000010807 */
[----:B------:R-:W-:Y:S01]  /*8dd0*/  F2FP.F16.F32.PACK_AB R7, R42, R37 ;  /* 0x000000252a07723e */ /* 0x000fe200000000ff */
[----:B------:R-:W-:Y:S01]  /*8de0*/  FFMA.FTZ R34, R6, R29, R34 ;  /* 0x0000001d06227223 */ /* 0x000fe20000010022 */
[----:B------:R-:W-:-:S02]  /*8df0*/  F2FP.F16.F32.PACK_AB R4, R33, R38 ;  /* 0x000000262104723e */ /* 0x000fc400000000ff */
[----:B------:R-:W-:Y:S02]  /*8e00*/  F2FP.F16.F32.PACK_AB R6, R26, R35 ;  /* 0x000000231a06723e */ /* 0x000fe400000000ff */
[----:B------:R-:W-:-:S05]  /*8e10*/  F2FP.F16.F32.PACK_AB R5, R34, R5 ;  /* 0x000000052205723e */ /* 0x000fca00000000ff */
[----:B------:R1:W-:Y:S02]  /*8e20*/  STS.128 [R3+0x20400], R4 ;  /* 0x0204000403007388 */ /* 0x0003e40000000c00 */
.L_x_5692:
[----:B------:R-:W-:Y:S05]  /*8e30*/  BSYNC B2 ;  /* 0x0000000000027941 */ /* 0x000fea0003800000 */
.L_x_5691:
[----:B------:R-:W-:Y:S05]  /*8e40*/  @P1 BRA `(.L_x_5690) ;  /* 0x0000000000a81947 */ /* 0x000fea0003800000 */
[----:B-1-3--:R-:W1:Y:S01]  /*8e50*/  LDS.128 R4, [R0] ;  /* 0x0000000000047984 */ /* 0x00ae620000000c00 */
[----:B------:R-:W-:Y:S01]  /*8e60*/  SHF.R.U32.HI R27, RZ, 0x10, R21 ;  /* 0x00000010ff1b7819 */ /* 0x000fe20000011615 */
[----:B------:R-:W-:Y:S01]  /*8e70*/  HADD2.F32 R28, -RZ, R43.H1_H1 ;  /* 0x3000002bff1c7230 */ /* 0x000fe20000004100 */
[--C-:B------:R-:W-:Y:S01]  /*8e80*/  SHF.R.U32.HI R29, RZ, 0x10, R25.reuse ;  /* 0x00000010ff1d7819 */ /* 0x100fe20000011619 */
[----:B------:R-:W-:Y:S01]  /*8e90*/  HADD2.F32 R26, -RZ, R45.H0_H0 ;  /* 0x2000002dff1a7230 */ /* 0x000fe20000004100 */
[----:B0-----:R-:W-:Y:S01]  /*8ea0*/  SHF.R.U64 R35, R24, 0x10, R25 ;  /* 0x0000001018237819 */ /* 0x001fe20000001219 */
        /* <DEDUP_REMOVED lines=15> */
[--C-:B------:R-:W-:Y:S02]  /*8fa0*/  HADD2.F32 R6, -RZ, R5.reuse.H0_H0 ;  /* 0x20000005ff067230 */ /* 0x100fe40000004100 */
        /* <DEDUP_REMOVED lines=19> */
[----:B------:R2:W-:Y:S02]  /*90e0*/  STS.128 [R0], R4 ;  /* 0x0000000400007388 */ /* 0x0005e40000000c00 */
.L_x_5690:
[----:B------:R-:W-:Y:S05]  /*90f0*/  BSYNC B1 ;  /* 0x0000000000017941 */ /* 0x000fea0003800000 */
.L_x_5689:
[----:B------:R-:W-:-:S13]  /*9100*/  ISETP.GE.AND P0, PT, R36, R31, PT ;  /* 0x0000001f2400720c */ /* 0x000fda0003f06270 */
[----:B------:R-:W-:Y:S05]  /*9110*/  @P0 BRA `(.L_x_5693) ;  /* 0x0000001800640947 */ /* 0x000fea0003800000 */
[----:B-12---:R-:W1:Y:S01]  /*9120*/  LDC R5, c[0x0][0x3f4] ;  /* 0x0000fd00ff057b82 */ /* 0x006e620000000800 */
[----:B------:R-:W-:Y:S01]  /*9130*/  BSSY B1, `(.L_x_5694) ;  /* 0x000002e000017945 */ /* 0x000fe20003800000 */
[-C--:B-1----:R-:W-:Y:S02]  /*9140*/  ISETP.GE.AND P0, PT, R188, R5.reuse, PT ;  /* 0x00000005bc00720c */ /* 0x082fe40003f06270 */
[----:B------:R-:W-:-:S11]  /*9150*/  ISETP.GE.AND P1, PT, R200, R5, PT ;  /* 0x00000005c800720c */ /* 0x000fd60003f26270 */
[----:B------:R-:W-:Y:S05]  /*9160*/  @P0 BRA `(.L_x_5695) ;  /* 0x0000000000a80947 */ /* 0x000fea0003800000 */
[----:B---3--:R-:W1:Y:S01]  /*9170*/  LDS.128 R4, [R3+0x21400] ;  /* 0x0214000003047984 */ /* 0x008e620000000c00 */
        /* <DEDUP_REMOVED lines=22> */
[----:B------:R-:W-:Y:S02]  /*92e0*/  HADD2.F32 R20, -RZ, R46.H1_H1 ;  /* 0x3000002eff147230 */ /* 0x000fe40000004100 */
[----:B------:R-:W-:Y:S01]  /*92f0*/  FFMA.FTZ R21, R7, R24, R28 ;  /* 0x0000001807157223 */ /* 0x000fe2000001001c */
[----:B------:R-:W-:Y:S02]  /*9300*/  HADD2.F32 R5, -RZ, R5.H1_H1 ;  /* 0x30000005ff057230 */ /* 0x000fe40000004100 */
[----:B------:R-:W-:-:S02]  /*9310*/  HADD2.F32 R14, -RZ, R48.H0_H0 ;  /* 0x20000030ff0e7230 */ /* 0x000fc40000004100 */
        /* <DEDUP_REMOVED lines=15> */
.L_x_5695:
[----:B------:R-:W-:Y:S05]  /*9410*/  BSYNC B1 ;  /* 0x0000000000017941 */ /* 0x000fea0003800000 */
.L_x_5694:
[----:B------:R-:W-:Y:S05]  /*9420*/  @P1 BRA `(.L_x_5693) ;  /* 0x0000001400a01947 */ /* 0x000fea0003800000 */
[----:B-1-3--:R-:W1:Y:S01]  /*9430*/  LDS.128 R4, [R0+0x1000] ;  /* 0x0010000000047984 */ /* 0x00ae620000000c00 */
[----:B------:R-:W-:Y:S02]  /*9440*/  SHF.R.U64 R24, R12, 0x10, R13 ;  /* 0x000000100c187819 */ /* 0x000fe4000000120d */
[----:B------:R-:W-:Y:S02]  /*9450*/  SHF.R.U32.HI R14, RZ, 0x10, R11 ;  /* 0x00000010ff0e7819 */ /* 0x000fe4000001160b */
[----:B------:R-:W-:Y:S01]  /*9460*/  SHF.R.U32.HI R12, RZ, 0x10, R13 ;  /* 0x00000010ff0c7819 */ /* 0x000fe2000001160d */
[----:B------:R-:W-:Y:S01]  /*9470*/  HADD2.F32 R13, -RZ, R47.H0_H0 ;  /* 0x2000002fff0d7230 */ /* 0x000fe20000004100 */
[----:B------:R-:W-:Y:S01]  /*9480*/  SHF.R.U64 R21, R10, 0x10, R11 ;  /* 0x000000100a157819 */ /* 0x000fe2000000120b */
[----:B------:R-:W-:Y:S02]  /*9490*/  HADD2.F32 R14, -RZ, R14.H0_H0 ;  /* 0x2000000eff0e7230 */ /* 0x000fe40000004100 */
[----:B------:R-:W-:-:S02]  /*94a0*/  HADD2.F32 R12, -RZ, R12.H0_H0 ;  /* 0x2000000cff0c7230 */ /* 0x000fc40000004100 */
[----:B------:R-:W-:Y:S02]  /*94b0*/  HADD2.F32 R11, -RZ, R48.H1_H1 ;  /* 0x30000030ff0b7230 */ /* 0x000fe40000004100 */
[--C-:B-1----:R-:W-:Y:S02]  /*94c0*/  HADD2.F32 R10, -RZ, R7.reuse.H1_H1 ;  /* 0x30000007ff0a7230 */ /* 0x102fe40000004100 */
[--C-:B------:R-:W-:Y:S02]  /*94d0*/  HADD2.F32 R3, -RZ, R4.reuse.H0_H0 ;  /* 0x20000004ff037230 */ /* 0x100fe40000004100 */
[----:B------:R-:W-:Y:S02]  /*94e0*/  HADD2.F32 R4, -RZ, R4.H1_H1 ;  /* 0x30000004ff047230 */ /* 0x000fe40000004100 */
[C---:B------:R-:W-:Y:S01]  /*94f0*/  FMUL.FTZ R20, R10.reuse, R14 ;  /* 0x0000000e0a147220 */ /* 0x040fe20000410000 */
[----:B------:R-:W-:Y:S02]  /*9500*/  HADD2.F32 R9, -RZ, R7.H0_H0 ;  /* 0x20000007ff097230 */ /* 0x000fe40000004100 */
[----:B------:R-:W-:Y:S01]  /*9510*/  FMUL.FTZ R15, R10, R12 ;  /* 0x0000000c0a0f7220 */ /* 0x000fe20000410000 */
[----:B------:R-:W-:-:S02]  /*9520*/  HADD2.F32 R7, -RZ, R6.H0_H0 ;  /* 0x20000006ff077230 */ /* 0x000fc40000004100 */
[C---:B------:R-:W-:Y:S01]  /*9530*/  FMUL.FTZ R10, R4.reuse, R13 ;  /* 0x0000000d040a7220 */ /* 0x040fe20000410000 */
[----:B------:R-:W-:Y:S02]  /*9540*/  HADD2.F32 R8, -RZ, R6.H1_H1 ;  /* 0x30000006ff087230 */ /* 0x000fe40000004100 */
[----:B------:R-:W-:Y:S01]  /*9550*/  FFMA.FTZ R20, R9, R12, -R20 ;  /* 0x0000000c09147223 */ /* 0x000fe20000010814 */
[-C--:B------:R-:W-:Y:S01]  /*9560*/  FMUL.FTZ R12, R4, R11.reuse ;  /* 0x0000000b040c7220 */ /* 0x080fe20000410000 */
[----:B------:R-:W-:Y:S01]  /*9570*/  FFMA.FTZ R11, R3, R11, -R10 ;  /* 0x0000000b030b7223 */ /* 0x000fe2000001080a */
[--C-:B------:R-:W-:Y:S02]  /*9580*/  HADD2.F32 R10, -RZ, R30.reuse.H0_H0 ;  /* 0x2000001eff0a7230 */ /* 0x100fe40000004100 */
[----:B------:R-:W-:Y:S01]  /*9590*/  FFMA.FTZ R15, R9, R14, R15 ;  /* 0x0000000e090f7223 */ /* 0x000fe2000001000f */
[----:B------:R-:W-:Y:S02]  /*95a0*/  HADD2.F32 R6, -RZ, R5.H0_H0 ;  /* 0x20000005ff067230 */ /* 0x000fe40000004100 */
[----:B------:R-:W-:Y:S01]  /*95b0*/  FFMA.FTZ R12, R3, R13, R12 ;  /* 0x0000000d030c7223 */ /* 0x000fe2000001000c */
[----:B------:R-:W-:-:S02]  /*95c0*/  HADD2.F32 R30, -RZ, R30.H1_H1 ;  /* 0x3000001eff1e7230 */ /* 0x000fc40000004100 */
[C---:B------:R-:W-:Y:S01]  /*95d0*/  FMUL.FTZ R14, R8.reuse, R10 ;  /* 0x0000000a080e7220 */ /* 0x040fe20000410000 */
[----:B------:R-:W-:Y:S02]  /*95e0*/  HADD2.F32 R5, -RZ, R5.H1_H1 ;  /* 0x30000005ff057230 */ /* 0x000fe40000004100 */
[----:B------:R-:W-:Y:S02]  /*95f0*/  HADD2.F32 R9, -RZ, R21.H0_H0 ;  /* 0x20000015ff097230 */ /* 0x000fe40000004100 */
[-C--:B------:R-:W-:Y:S01]  /*9600*/  FMUL.FTZ R13, R8, R30.reuse ;  /* 0x0000001e080d7220 */ /* 0x080fe20000410000 */
[----:B------:R-:W-:Y:S02]  /*9610*/  HADD2.F32 R4, -RZ, R24.H0_H0 ;  /* 0x20000018ff047230 */ /* 0x000fe40000004100 */
[----:B------:R-:W-:Y:S01]  /*9620*/  FFMA.FTZ R14, R7, R30, -R14 ;  /* 0x0000001e070e7223 */ /* 0x000fe2000001080e */
[----:B------:R-:W-:Y:S01]  /*9630*/  FMUL.FTZ R3, R5, R9 ;  /* 0x0000000905037220 */ /* 0x000fe20000410000 */
[----:B------:R-:W-:Y:S01]  /*9640*/  FFMA.FTZ R13, R7, R10, R13 ;  /* 0x0000000a070d7223 */ /* 0x000fe2000001000d */
[----:B------:R-:W-:Y:S01]  /*9650*/  FMUL.FTZ R8, R5, R4 ;  /* 0x0000000405087220 */ /* 0x000fe20000410000 */
[----:B------:R-:W-:Y:S01]  /*9660*/  F2FP.F16.F32.PACK_AB R7, R15, R20 ;  /* 0x000000140f07723e */ /* 0x000fe200000000ff */
[----:B------:R-:W-:Y:S01]  /*9670*/  FFMA.FTZ R3, R6, R4, -R3 ;  /* 0x0000000406037223 */ /* 0x000fe20000010803 */
[----:B------:R-:W-:Y:S01]  /*9680*/  F2FP.F16.F32.PACK_AB R4, R12, R11 ;  /* 0x0000000b0c04723e */ /* 0x000fe200000000ff */
[----:B------:R-:W-:Y:S01]  /*9690*/  FFMA.FTZ R8, R6, R9, R8 ;  /* 0x0000000906087223 */ /* 0x000fe20000010008 */
[----:B------:R-:W-:-:S04]  /*96a0*/  F2FP.F16.F32.PACK_AB R6, R13, R14 ;  /* 0x0000000e0d06723e */ /* 0x000fc800000000ff */
[----:B------:R-:W-:-:S05]  /*96b0*/  F2FP.F16.F32.PACK_AB R5, R8, R3 ;  /* 0x000000030805723e */ /* 0x000fca00000000ff */
[----:B------:R4:W-:Y:S01]  /*96c0*/  STS.128 [R0+0x1000], R4 ;  /* 0x0010000400007388 */ /* 0x0009e20000000c00 */
[----:B------:R-:W-:Y:S05]  /*96d0*/  BRA `(.L_x_5693) ;  /* 0x0000001000f47947 */ /* 0x000fea0003800000 */
.L_x_5680:
        /* <DEDUP_REMOVED lines=36> */
.L_x_6031:
[----:B------:R-:W-:Y:S01]  /*9920*/  IMAD R33, R22, R21, RZ ;  /* 0x0000001516217224 */ /* 0x000fe200078e02ff */
[----:B------:R-:W-:Y:S01]  /*9930*/  BSSY B1, `(.L_x_5697) ;  /* 0x000000f000017945 */ /* 0x000fe20003800000 */
[----:B---3--:R-:W-:Y:S01]  /*9940*/  IMAD.MOV.U32 R15, RZ, RZ, R5 ;  /* 0x000000ffff0f7224 */ /* 0x008fe200078e0005 */
[----:B------:R-:W-:Y:S02]  /*9950*/  CS2R R28, SRZ ;  /* 0x00000000001c7805 */ /* 0x000fe4000001ff00 */
[----:B------:R-:W-:Y:S02]  /*9960*/  CS2R R30, SRZ ;  /* 0x00000000001e7805 */ /* 0x000fe4000001ff00 */
[----:B------:R-:W-:Y:S02]  /*9970*/  ISETP.GE.AND P0, PT, R34, R33, PT ;  /* 0x000000212200720c */ /* 0x000fe40003f06270 */
[----:B------:R-:W-:Y:S02]  /*9980*/  CS2R R24, SRZ ;  /* 0x0000000000187805 */ /* 0x000fe4000001ff00 */
[----:B------:R-:W-:-:S09]  /*9990*/  CS2R R26, SRZ ;  /* 0x00000000001a7805 */ /* 0x000fd2000001ff00 */
[----:B------:R-:W-:Y:S05]  /*99a0*/  @P0 BRA `(.L_x_5698) ;  /* 0x00000000001c0947 */ /* 0x000fea0003800000 */
[----:B------:R-:W-:Y:S02]  /*99b0*/  ULDC UR4, c[0x0][0x3f4] ;  /* 0x0000fd0000047ab9 */ /* 0x000fe40000000800 */
[----:B------:R-:W-:-:S13]  /*99c0*/  ISETP.GE.AND P0, PT, R16, UR4, PT ;  /* 0x0000000410007c0c */ /* 0x000fda000bf06270 */
[----:B------:R-:W-:Y:S05]  /*99d0*/  @P0 BRA `(.L_x_5698) ;  /* 0x0000000000100947 */ /* 0x000fea0003800000 */
[----:B------:R-:W-:-:S04]  /*99e0*/  IMAD.WIDE R10, R16, 0x2, R10 ;  /* 0x00000002100a7825 */ /* 0x000fc800078e020a */
[----:B----4-:R-:W-:Y:S01]  /*99f0*/  IMAD.WIDE R14, R16, 0x2, R14 ;  /* 0x00000002100e7825 */ /* 0x010fe200078e020e */
[----:B------:R0:W5:Y:S04]  /*9a00*/  LD.E.128 R24, desc[UR42][R10.64] ;  /* 0x0000002a0a187980 */ /* 0x000168000c101d00 */
[----:B------:R0:W5:Y:S02]  /*9a10*/  LD.E.128 R28, desc[UR42][R14.64] ;  /* 0x0000002a0e1c7980 */ /* 0x000164000c101d00 */
.L_x_5698:
[----:B------:R-:W-:Y:S05]  /*9a20*/  BSYNC B1 ;  /* 0x0000000000017941 */ /* 0x000fea0003800000 */
.L_x_5697:
[----:B-----5:R-:W-:Y:S01]  /*9a30*/  IMAD.MOV.U32 R0, RZ, RZ, R28 ;  /* 0x000000ffff007224 */ /* 0x020fe200078e001c */
[----:B------:R-:W-:Y:S01]  /*9a40*/  UMOV UR4, 0xffffffff ;  /* 0xffffffff00047882 */ /* 0x000fe20000000000 */
[----:B------:R-:W-:Y:S02]  /*9a50*/  IMAD.MOV.U32 R4, RZ, RZ, R30 ;  /* 0x000000ffff047224 */ /* 0x000fe400078e001e */
[----:B------:R-:W-:Y:S02]  /*9a60*/  IMAD.MOV.U32 R5, RZ, RZ, R31 ;  /* 0x000000ffff057224 */ /* 0x000fe400078e001f */
        /* <DEDUP_REMOVED lines=9> */
[----:B------:R-:W-:Y:S02]  /*9b00*/  PRMT R44, R44, 0x5410, R5 ;  /* 0x000054102c2c7816 */ /* 0x000fe40000000005 */
[----:B------:R-:W-:Y:S02]  /*9b10*/  CS2R R4, SRZ ;  /* 0x0000000000047805 */ /* 0x000fe4000001ff00 */
[----:B------:R-:W-:Y:S01]  /*9b20*/  PRMT R38, R3, 0x7610, R38 ;  /* 0x0000761003267816 */ /* 0x000fe20000000026 */
[----:B------:R-:W-:Y:S06]  /*9b30*/  BRA.DIV UR4, `(.L_x_5699) ;  /* 0x00000196049c7947 */ /* 0x000fec000b800000 */
[----:B------:R-:W1:Y:S04]  /*9b40*/  SHFL.IDX PT, R3, R8, 0x1, 0x1c1f ;  /* 0x003c1f0008037f89 */ /* 0x000e6800000e0000 */
[----:B------:R-:W2:Y:S04]  /*9b50*/  SHFL.IDX PT, R0, R6, 0x1, 0x1c1f ;  /* 0x003c1f0006007f89 */ /* 0x000ea800000e0000 */
[----:B------:R-:W3:Y:S04]  /*9b60*/  SHFL.IDX PT, R7, R7, 0x1, 0x1c1f ;  /* 0x003c1f0007077f89 */ /* 0x000ee800000e0000 */
[----:B0---4-:R0:W4:Y:S01]  /*9b70*/  SHFL.IDX PT, R14, R9, 0x1, 0x1c1f ;  /* 0x003c1f00090e7f89 */ /* 0x01112200000e0000 */
[----:B-1----:R-:W-:-:S02]  /*9b80*/  IMAD.MOV.U32 R13, RZ, RZ, R3 ;  /* 0x000000ffff0d7224 */ /* 0x002fc400078e0003 */
[----:B0-2---:R-:W-:-:S07]  /*9b90*/  IMAD.MOV.U32 R12, RZ, RZ, R0 ;  /* 0x000000ffff0c7224 */ /* 0x005fce00078e0000 */
.L_x_6037:
[----:B------:R-:W0:Y:S01]  /*9ba0*/  LDC R35, c[0x0][0x3f4] ;  /* 0x0000fd00ff237b82 */ /* 0x000e220000000800 */
[----:B------:R-:W-:Y:S01]  /*9bb0*/  VIADD R34, R34, 0x20 ;  /* 0x0000002022227836 */ /* 0x000fe20000000000 */
[----:B------:R-:W-:Y:S01]  /*9bc0*/  LEA.HI R0, R219, R219, RZ, 0x1 ;  /* 0x000000dbdb007211 */ /* 0x000fe200078f08ff */
[----:B------:R-:W-:Y:S01]  /*9bd0*/  BSSY B1, `(.L_x_5700) ;  /* 0x0000014000017945 */ /* 0x000fe20003800000 */
[----:B---3--:R-:W-:Y:S01]  /*9be0*/  IMAD.MOV.U32 R15, RZ, RZ, R7 ;  /* 0x000000ffff0f7224 */ /* 0x008fe200078e0007 */
[----:B------:R-:W-:Y:S02]  /*9bf0*/  CS2R R6, SRZ ;  /* 0x0000000000067805 */ /* 0x000fe4000001ff00 */
[----:B------:R-:W-:Y:S02]  /*9c00*/  ISETP.GE.AND P0, PT, R34, R33, PT ;  /* 0x000000212200720c */ /* 0x000fe40003f06270 */
[----:B------:R-:W-:Y:S02]  /*9c10*/  CS2R R8, SRZ ;  /* 0x0000000000087805 */ /* 0x000fe4000001ff00 */
[----:B------:R-:W-:-:S02]  /*9c20*/  LOP3.LUT R0, R0, 0xfffffffe, RZ, 0xc0, !PT ;  /* 0xfffffffe00007812 */ /* 0x000fc400078ec0ff */
[----:B------:R-:W-:-:S03]  /*9c30*/  CS2R R10, SRZ ;  /* 0x00000000000a7805 */ /* 0x000fc6000001ff00 */
[----:B------:R-:W-:-:S05]  /*9c40*/  IMAD.IADD R0, R219, 0x1, -R0 ;  /* 0x00000001db007824 */ /* 0x000fca00078e0a00 */
[----:B------:R-:W-:Y:S01]  /*9c50*/  SHF.L.U32 R21, R0, 0x1f, RZ ;  /* 0x0000001f00157819 */ /* 0x000fe200000006ff */
[----:B------:R-:W-:Y:S06]  /*9c60*/  @P0 BRA `(.L_x_5701) ;  /* 0x0000000000280947 */ /* 0x000fec0003800000 */
[----:B------:R-:W-:Y:S01]  /*9c70*/  ULDC UR4, c[0x0][0x3f4] ;  /* 0x0000fd0000047ab9 */ /* 0x000fe20000000800 */
[----:B------:R-:W-:Y:S02]  /*9c80*/  CS2R R6, SRZ ;  /* 0x0000000000067805 */ /* 0x000fe4000001ff00 */
[----:B------:R-:W-:Y:S02]  /*9c90*/  ISETP.GE.AND P0, PT, R16, UR4, PT ;  /* 0x0000000410007c0c */ /* 0x000fe4000bf06270 */
[----:B------:R-:W-:Y:S02]  /*9ca0*/  CS2R R8, SRZ ;  /* 0x0000000000087805 */ /* 0x000fe4000001ff00 */
[----:B------:R-:W-:-:S09]  /*9cb0*/  CS2R R10, SRZ ;  /* 0x00000000000a7805 */ /* 0x000fd2000001ff00 */
[----:B------:R-:W-:Y:S05]  /*9cc0*/  @P0 BRA `(.L_x_5701) ;  /* 0x0000000000100947 */ /* 0x000fea0003800000 */
[----:B------:R-:W-:-:S04]  /*9cd0*/  IMAD.WIDE R12, R16, 0x2, R12 ;  /* 0x00000002100c7825 */ /* 0x000fc800078e020c */
[----:B----4-:R-:W-:Y:S01]  /*9ce0*/  IMAD.WIDE R14, R16, 0x2, R14 ;  /* 0x00000002100e7825 */ /* 0x010fe200078e020e */
[----:B------:R1:W5:Y:S04]  /*9cf0*/  LD.E.128 R8, desc[UR42][R12.64] ;  /* 0x0000002a0c087980 */ /* 0x000368000c101d00 */
[----:B------:R1:W5:Y:S02]  /*9d00*/  LD.E.128 R4, desc[UR42][R14.64] ;  /* 0x0000002a0e047980 */ /* 0x000364000c101d00 */
.L_x_5701:
[----:B------:R-:W-:Y:S05]  /*9d10*/  BSYNC B1 ;  /* 0x0000000000017941 */ /* 0x000fea0003800000 */
.L_x_5700:
[----:B------:R-:W2:Y:S01]  /*9d20*/  SYNCS.PHASECHK.TRANS64.TRYWAIT P1, [R2+URZ+0x28c00], R21 ;  /* 0x028c0015020075a7 */ /* 0x000ea2000802017f */
[----:B------:R-:W-:Y:S01]  /*9d30*/  VIADDMNMX R3, R33, -R192, 0x40, PT ;  /* 0x0000004021037446 */ /* 0x000fe200038009c0 */
[----:B-----5:R-:W-:Y:S01]  /*9d40*/  IMAD.MOV.U32 R0, RZ, RZ, R4 ;  /* 0x000000ffff007224 */ /* 0x020fe200078e0004 */
[----:B0-----:R-:W-:Y:S01]  /*9d50*/  ISETP.GE.AND P0, PT, R16, R35, PT ;  /* 0x000000231000720c */ /* 0x001fe20003f06270 */
[----:B-1----:R-:W-:Y:S01]  /*9d60*/  IMAD.MOV.U32 R12, RZ, RZ, R5 ;  /* 0x000000ffff0c7224 */ /* 0x002fe200078e0005 */
[----:B------:R-:W-:Y:S01]  /*9d70*/  BSSY B1, `(.L_x_5702) ;  /* 0x000000e000017945 */ /* 0x000fe20003800000 */
[----:B------:R-:W-:Y:S01]  /*9d80*/  IMAD.MOV.U32 R13, RZ, RZ, R9 ;  /* 0x000000ffff0d7224 */ /* 0x000fe200078e0009 */
[-C--:B------:R-:W-:Y:S02]  /*9d90*/  ISETP.GE.OR P2, PT, R186, R3.reuse, P0 ;  /* 0x00000003ba00720c */ /* 0x080fe40000746670 */
[----:B------:R-:W-:Y:S01]  /*9da0*/  PRMT R37, R0, 0x7610, R37 ;  /* 0x0000761000257816 */ /* 0x000fe20000000025 */
[----:B------:R-:W-:Y:S01]  /*9db0*/  IMAD.MOV.U32 R0, RZ, RZ, R6 ;  /* 0x000000ffff007224 */ /* 0x000fe200078e0006 */
[----:B------:R-:W-:Y:S01]  /*9dc0*/  ISETP.GE.OR P0, PT, R36, R3, P0 ;  /* 0x000000032400720c */ /* 0x000fe20000706670 */
[----:B------:R-:W-:Y:S01]  /*9dd0*/  IMAD.MOV.U32 R3, RZ, RZ, R7 ;  /* 0x000000ffff037224 */ /* 0x000fe200078e0007 */
[----:B------:R-:W-:Y:S01]  /*9de0*/  PRMT R57, R12, 0x7610, R57 ;  /* 0x000076100c397816 */ /* 0x000fe20000000039 */
[----:B------:R-:W-:-:S03]  /*9df0*/  IMAD.MOV.U32 R12, RZ, RZ, R8 ;  /* 0x000000ffff0c7224 */ /* 0x000fc600078e0008 */
[----:B------:R-:W-:Y:S01]  /*9e00*/  PRMT R0, R3, 0x5410, R0 ;  /* 0x0000541003007816 */ /* 0x000fe20000000000 */
[----:B------:R-:W-:Y:S01]  /*9e10*/  IMAD.IADD R3, R16, 0x1, R35 ;  /* 0x0000000110037824 */ /* 0x000fe200078e0223 */
[----:B------:R-:W-:Y:S02]  /*9e20*/  PRMT R37, R37, 0x5410, R12 ;  /* 0x0000541025257816 */ /* 0x000fe4000000000c */
[----:B------:R-:W-:Y:S01]  /*9e30*/  PRMT R57, R57, 0x5410, R13 ;  /* 0x0000541039397816 */ /* 0x000fe2000000000d */
[----:B--2---:R-:W-:Y:S06]  /*9e40*/  @!P1 BRA `(.L_x_5703) ;  /* 0x0000019400509947 */ /* 0x004fec0003800000 */
.L_x_6038:
[----:B------:R-:W-:Y:S05]  /*9e50*/  BSYNC B1 ;  /* 0x0000000000017941 */ /* 0x000fea0003800000 */
.L_x_5702:
[----:B------:R-:W-:Y:S01]  /*9e60*/  BSSY B1, `(.L_x_5704) ;  /* 0x0000063000017945 */ /* 0x000fe20003800000 */
[----:B------:R-:W-:Y:S01]  /*9e70*/  IMAD.MOV.U32 R20, RZ, RZ, R10 ;  /* 0x000000ffff147224 */ /* 0x000fe200078e000a */
[----:B------:R-:W-:Y:S01]  /*9e80*/  LOP3.LUT R3, R3, 0x38, RZ, 0xc0, !PT ;  /* 0x0000003803037812 */ /* 0x000fe200078ec0ff */
[----:B0-----:R-:W-:Y:S01]  /*9e90*/  IMAD.MOV.U32 R21, RZ, RZ, R11 ;  /* 0x000000ffff157224 */ /* 0x001fe200078e000b */
[----:B------:R-:W-:Y:S06]  /*9ea0*/  @P2 BRA `(.L_x_5705) ;  /* 0x0000000400782947 */ /* 0x000fec0003800000 */
[----:B------:R-:W-:Y:S01]  /*9eb0*/  IMAD.SHL.U32 R12, R195, 0x40, RZ ;  /* 0x00000040c30c7824 */ /* 0x000fe200078e00ff */
[--C-:B------:R-:W-:Y:S01]  /*9ec0*/  SHF.R.U64 R52, R28, 0x10, R29.reuse ;  /* 0x000000101c347819 */ /* 0x100fe2000000121d */
[----:B------:R-:W-:Y:S01]  /*9ed0*/  HADD2.F32 R39, -RZ, R39.H0_H0 ;  /* 0x20000027ff277230 */ /* 0x000fe20000004100 */
[----:B------:R-:W-:Y:S01]  /*9ee0*/  SHF.R.U32.HI R40, RZ, 0x10, R29 ;  /* 0x00000010ff287819 */ /* 0x000fe2000001161d */
[----:B------:R-:W-:Y:S01]  /*9ef0*/  HADD2.F32 R38, -RZ, R38.H0_H0 ;  /* 0x20000026ff267230 */ /* 0x000fe20000004100 */
[----:B------:R-:W-:Y:S02]  /*9f00*/  LOP3.LUT R32, R12, 0x1c0, RZ, 0xc0, !PT ;  /* 0x000001c00c207812 */ /* 0x000fe400078ec0ff */
[----:B------:R-:W-:Y:S01]  /*9f10*/  SHF.R.U64 R54, R24, 0x10, R25 ;  /* 0x0000001018367819 */ /* 0x000fe20000001219 */
[----:B------:R-:W-:Y:S01]  /*9f20*/  HADD2.F32 R40, -RZ, R40.H0_H0 ;  /* 0x20000028ff287230 */ /* 0x000fe20000004100 */
[----:B------:R-:W-:Y:S02]  /*9f30*/  SHF.R.U32.HI R15, RZ, 0x3, R32 ;  /* 0x00000003ff0f7819 */ /* 0x000fe40000011620 */
[----:B------:R-:W-:-:S02]  /*9f40*/  LOP3.LUT R12, R32, 0x38, R16, 0xf8, !PT ;  /* 0x00000038200c7812 */ /* 0x000fc400078ef810 */
[----:B------:R-:W-:Y:S02]  /*9f50*/  LOP3.LUT R32, R15, R3, R32, 0x1e, !PT ;  /* 0x000000030f207212 */ /* 0x000fe400078e1e20 */
[----:B------:R-:W-:Y:S02]  /*9f60*/  LOP3.LUT R12, R12, R15, RZ, 0x3c, !PT ;  /* 0x0000000f0c0c7212 */ /* 0x000fe400078e3cff */
[----:B------:R-:W-:Y:S01]  /*9f70*/  SHF.R.U32.HI R42, RZ, 0x10, R25 ;  /* 0x00000010ff2a7819 */ /* 0x000fe20000011619 */
[C---:B------:R-:W-:Y:S01]  /*9f80*/  IMAD R33, R203.reuse, 0x200, R32 ;  /* 0x00000200cb217824 */ /* 0x040fe200078e0220 */
[--C-:B------:R-:W-:Y:S01]  /*9f90*/  SHF.R.U64 R51, R30, 0x10, R31.reuse ;  /* 0x000000101e337819 */ /* 0x100fe2000000121f */
[----:B------:R-:W-:Y:S01]  /*9fa0*/  IMAD R13, R203, 0x200, R12 ;  /* 0x00000200cb0d7824 */ /* 0x000fe200078e020c */
[----:B------:R-:W-:Y:S01]  /*9fb0*/  SHF.R.U32.HI R45, RZ, 0x10, R31 ;  /* 0x00000010ff2d7819 */ /* 0x000fe2000001161f */
[--C-:B------:R-:W-:Y:S01]  /*9fc0*/  IMAD R49, R33, 0x2, R2.reuse ;  /* 0x0000000221317824 */ /* 0x100fe200078e0202 */
[--C-:B------:R-:W-:Y:S01]  /*9fd0*/  SHF.R.U64 R53, R26, 0x10, R27.reuse ;  /* 0x000000101a357819 */ /* 0x100fe2000000121b */
[----:B------:R-:W-:Y:S01]  /*9fe0*/  IMAD R47, R13, 0x2, R2 ;  /* 0x000000020d2f7824 */ /* 0x000fe200078e0202 */
[----:B------:R-:W-:-:S02]  /*9ff0*/  SHF.R.U32.HI R50, RZ, 0x10, R27 ;  /* 0x00000010ff327819 */ /* 0x000fc4000001161b */
[----:B------:R-:W0:Y:S04]  /*a000*/  LDS.128 R32, [R49+0x20400] ;  /* 0x0204000031207984 */ /* 0x000e280000000c00 */
[----:B----4-:R-:W1:Y:S01]  /*a010*/  LDS.128 R12, [R47+0x20400] ;  /* 0x020400002f0c7984 */ /* 0x010e620000000c00 */
[--C-:B0-----:R-:W-:Y:S02]  /*a020*/  HADD2.F32 R29, -RZ, R33.reuse.H0_H0 ;  /* 0x20000021ff1d7230 */ /* 0x101fe40000004100 */
[----:B------:R-:W-:Y:S02]  /*a030*/  HADD2.F32 R33, -RZ, R33.H1_H1 ;  /* 0x30000021ff217230 */ /* 0x000fe40000004100 */
[--C-:B-1----:R-:W-:Y:S02]  /*a040*/  HADD2.F32 R24, -RZ, R13.reuse.H0_H0 ;  /* 0x2000000dff187230 */ /* 0x102fe40000004100 */
[C---:B------:R-:W-:Y:S01]  /*a050*/  FMUL.FTZ R41, R29.reuse, R39 ;  /* 0x000000271d297220 */ /* 0x040fe20000410000 */
[----:B------:R-:W-:Y:S01]  /*a060*/  FMUL.FTZ R43, R29, R38 ;  /* 0x000000261d2b7220 */ /* 0x000fe20000410000 */
[----:B------:R-:W-:-:S02]  /*a070*/  HADD2.F32 R25, -RZ, R13.H1_H1 ;  /* 0x3000000dff197230 */ /* 0x000fc40000004100 */
        /* <DEDUP_REMOVED lines=9> */
[----:B------:R-:W-:Y:S02]  /*a110*/  HADD2.F32 R26, -RZ, R15.H0_H0 ;  /* 0x2000000fff1a7230 */ /* 0x000fe40000004100 */
[C---:B------:R-:W-:Y:S01]  /*a120*/  FMUL.FTZ R33, R31.reuse, R29 ;  /* 0x0000001d1f217220 */ /* 0x040fe20000410000 */
[----:B------:R-:W-:Y:S02]  /*a130*/  HADD2.F32 R35, -RZ, R35.H1_H1 ;  /* 0x30000023ff237230 */ /* 0x000fe40000004100 */
[----:B------:R-:W-:Y:S01]  /*a140*/  FMUL.FTZ R48, R31, R24 ;  /* 0x000000181f307220 */ /* 0x000fe20000410000 */
[----:B------:R-:W-:Y:S02]  /*a150*/  HADD2.F32 R42, -RZ, R45.H0_H0 ;  /* 0x2000002dff2a7230 */ /* 0x000fe40000004100 */
[----:B------:R-:W-:Y:S01]  /*a160*/  FFMA.FTZ R46, R25, R40, R46 ;  /* 0x00000028192e7223 */ /* 0x000fe2000001002e */
[----:B------:R-:W-:-:S02]  /*a170*/  HADD2.F32 R27, -RZ, R15.H1_H1 ;  /* 0x3000000fff1b7230 */ /* 0x000fc40000004100 */
[C---:B------:R-:W-:Y:S01]  /*a180*/  FFMA.FTZ R39, R26.reuse, R24, -R33 ;  /* 0x000000181a277223 */ /* 0x040fe20000010821 */
[----:B------:R-:W-:Y:S02]  /*a190*/  HADD2.F32 R38, -RZ, R50.H0_H0 ;  /* 0x20000032ff267230 */ /* 0x000fe40000004100 */
[----:B------:R-:W-:Y:S01]  /*a1a0*/  FFMA.FTZ R48, R26, R29, R48 ;  /* 0x0000001d1a307223 */ /* 0x000fe20000010030 */
[----:B------:R-:W-:Y:S02]  /*a1b0*/  HADD2.F32 R28, -RZ, R32.H0_H0 ;  /* 0x20000020ff1c7230 */ /* 0x000fe40000004100 */
[C---:B------:R-:W-:Y:S01]  /*a1c0*/  FMUL.FTZ R40, R35.reuse, R42 ;  /* 0x0000002a23287220 */ /* 0x040fe20000410000 */
[----:B------:R-:W-:Y:S02]  /*a1d0*/  HADD2.F32 R26, -RZ, R55.H0_H0 ;  /* 0x20000037ff1a7230 */ /* 0x000fe40000004100 */
[----:B------:R-:W-:Y:S01]  /*a1e0*/  FMUL.FTZ R50, R35, R38 ;  /* 0x0000002623327220 */ /* 0x000fe20000410000 */
[----:B------:R-:W-:-:S02]  /*a1f0*/  HADD2.F32 R24, -RZ, R56.H0_H0 ;  /* 0x20000038ff187230 */ /* 0x000fc40000004100 */
[C---:B------:R-:W-:Y:S01]  /*a200*/  FFMA.FTZ R40, R27.reuse, R38, -R40 ;  /* 0x000000261b287223 */ /* 0x040fe20000010828 */
[----:B------:R-:W-:Y:S02]  /*a210*/  HADD2.F32 R30, -RZ, R34.H0_H0 ;  /* 0x20000022ff1e7230 */ /* 0x000fe40000004100 */
[C---:B------:R-:W-:Y:S01]  /*a220*/  FMUL.FTZ R38, R28.reuse, R26 ;  /* 0x0000001a1c267220 */ /* 0x040fe20000410000 */
[----:B------:R-:W-:Y:S02]  /*a230*/  HADD2.F32 R29, -RZ, R55.H1_H1 ;  /* 0x30000037ff1d7230 */ /* 0x000fe40000004100 */
[----:B------:R-:W-:Y:S01]  /*a240*/  FMUL.FTZ R31, R28, R24 ;  /* 0x000000181c1f7220 */ /* 0x000fe20000410000 */
[----:B------:R-:W-:Y:S02]  /*a250*/  HADD2.F32 R13, -RZ, R12.H0_H0 ;  /* 0x2000000cff0d7230 */ /* 0x000fe40000004100 */
[----:B------:R-:W-:Y:S01]  /*a260*/  FFMA.FTZ R45, R27, R42, R50 ;  /* 0x0000002a1b2d7223 */ /* 0x000fe20000010032 */
[----:B------:R-:W-:-:S02]  /*a270*/  HADD2.F32 R15, -RZ, R14.H0_H0 ;  /* 0x2000000eff0f7230 */ /* 0x000fc40000004100 */
[C---:B------:R-:W-:Y:S01]  /*a280*/  FMUL.FTZ R28, R30.reuse, R29 ;  /* 0x0000001d1e1c7220 */ /* 0x040fe20000410000 */
[----:B------:R-:W-:Y:S02]  /*a290*/  HADD2.F32 R25, -RZ, R56.H1_H1 ;  /* 0x30000038ff197230 */ /* 0x000fe40000004100 */
[C---:B------:R-:W-:Y:S01]  /*a2a0*/  FFMA.FTZ R38, R13.reuse, R24, -R38 ;  /* 0x000000180d267223 */ /* 0x040fe20000010826 */
[----:B------:R-:W-:Y:S01]  /*a2b0*/  FFMA.FTZ R24, R13, R26, R31 ;  /* 0x0000001a0d187223 */ /* 0x000fe2000001001f */
[----:B------:R-:W-:Y:S02]  /*a2c0*/  HADD2.F32 R32, -RZ, R32.H1_H1 ;  /* 0x30000020ff207230 */ /* 0x000fe40000004100 */
[----:B------:R-:W-:Y:S02]  /*a2d0*/  HADD2.F32 R34, -RZ, R34.H1_H1 ;  /* 0x30000022ff227230 */ /* 0x000fe40000004100 */
[-C--:B------:R-:W-:Y:S01]  /*a2e0*/  FMUL.FTZ R30, R30, R25.reuse ;  /* 0x000000191e1e7220 */ /* 0x080fe20000410000 */
[----:B------:R-:W-:Y:S01]  /*a2f0*/  FFMA.FTZ R28, R15, R25, -R28 ;  /* 0x000000190f1c7223 */ /* 0x000fe2000001081c */
[----:B------:R-:W-:-:S02]  /*a300*/  HADD2.F32 R27, -RZ, R52.H0_H0 ;  /* 0x20000034ff1b7230 */ /* 0x000fc40000004100 */
[----:B------:R-:W-:Y:S02]  /*a310*/  HADD2.F32 R31, -RZ, R51.H0_H0 ;  /* 0x20000033ff1f7230 */ /* 0x000fe40000004100 */
[----:B------:R-:W-:Y:S01]  /*a320*/  FFMA.FTZ R26, R15, R29, R30 ;  /* 0x0000001d0f1a7223 */ /* 0x000fe2000001001e */
[----:B------:R-:W-:Y:S02]  /*a330*/  HADD2.F32 R13, -RZ, R54.H0_H0 ;  /* 0x20000036ff0d7230 */ /* 0x000fe40000004100 */
[----:B------:R-:W-:Y:S01]  /*a340*/  FMUL.FTZ R15, R32, R27 ;  /* 0x0000001b200f7220 */ /* 0x000fe20000410000 */
[----:B------:R-:W-:Y:S02]  /*a350*/  HADD2.F32 R25, -RZ, R53.H0_H0 ;  /* 0x20000035ff197230 */ /* 0x000fe40000004100 */
[----:B------:R-:W-:Y:S01]  /*a360*/  FMUL.FTZ R35, R34, R31 ;  /* 0x0000001f22237220 */ /* 0x000fe20000410000 */
[----:B------:R-:W-:Y:S02]  /*a370*/  HADD2.F32 R12, -RZ, R12.H1_H1 ;  /* 0x3000000cff0c7230 */ /* 0x000fe40000004100 */
[----:B------:R-:W-:Y:S01]  /*a380*/  FMUL.FTZ R32, R32, R13 ;  /* 0x0000000d20207220 */ /* 0x000fe20000410000 */
[----:B------:R-:W-:-:S02]  /*a390*/  HADD2.F32 R14, -RZ, R14.H1_H1 ;  /* 0x3000000eff0e7230 */ /* 0x000fc40000004100 */
[----:B------:R-:W-:Y:S01]  /*a3a0*/  FMUL.FTZ R34, R34, R25 ;  /* 0x0000001922227220 */ /* 0x000fe20000410000 */
[C---:B------:R-:W-:Y:S01]  /*a3b0*/  FFMA.FTZ R29, R12.reuse, R13, -R15 ;  /* 0x0000000d0c1d7223 */ /* 0x040fe2000001080f */
[----:B------:R-:W-:Y:S01]  /*a3c0*/  FFMA.FTZ R33, R12, R27, R32 ;  /* 0x0000001b0c217223 */ /* 0x000fe20000010020 */
[C---:B------:R-:W-:Y:S01]  /*a3d0*/  FFMA.FTZ R35, R14.reuse, R25, -R35 ;  /* 0x000000190e237223 */ /* 0x040fe20000010823 */
[----:B------:R-:W-:Y:S01]  /*a3e0*/  FFMA.FTZ R31, R14, R31, R34 ;  /* 0x0000001f0e1f7223 */ /* 0x000fe20000010022 */
[----:B------:R-:W-:Y:S02]  /*a3f0*/  F2FP.F16.F32.PACK_AB R13, R44, R41 ;  /* 0x000000292c0d723e */ /* 0x000fe400000000ff */
[----:B------:R-:W-:Y:S02]  /*a400*/  F2FP.F16.F32.PACK_AB R15, R40, R39 ;  /* 0x00000027280f723e */ /* 0x000fe400000000ff */
[----:B------:R-:W-:Y:S02]  /*a410*/  F2FP.F16.F32.PACK_AB R12, R29, R38 ;  /* 0x000000261d0c723e */ /* 0x000fe400000000ff */
[----:B------:R-:W-:-:S02]  /*a420*/  F2FP.F16.F32.PACK_AB R14, R35, R28 ;  /* 0x0000001c230e723e */ /* 0x000fc400000000ff */
[----:B------:R-:W-:Y:S02]  /*a430*/  F2FP.F16.F32.PACK_AB R25, R46, R43 ;  /* 0x0000002b2e19723e */ /* 0x000fe400000000ff */
[----:B------:R-:W-:Y:S01]  /*a440*/  F2FP.F16.F32.PACK_AB R27, R45, R48 ;  /* 0x000000302d1b723e */ /* 0x000fe200000000ff */
[----:B------:R0:W-:Y:S01]  /*a450*/  STS.128 [R47+0x20400], R12 ;  /* 0x0204000c2f007388 */ /* 0x0001e20000000c00 */
[----:B------:R-:W-:Y:S02]  /*a460*/  F2FP.F16.F32.PACK_AB R24, R33, R24 ;  /* 0x000000182118723e */ /* 0x000fe400000000ff */
[----:B------:R-:W-:-:S05]  /*a470*/  F2FP.F16.F32.PACK_AB R26, R31, R26 ;  /* 0x0000001a1f1a723e */ /* 0x000fca00000000ff */
[----:B------:R0:W-:Y:S02]  /*a480*/  STS.128 [R49+0x20400], R24 ;  /* 0x0204001831007388 */ /* 0x0001e40000000c00 */
.L_x_5705:
[----:B------:R-:W-:Y:S05]  /*a490*/  BSYNC B1 ;  /* 0x0000000000017941 */ /* 0x000fea0003800000 */
.L_x_5704:
[----:B------:R-:W-:Y:S01]  /*a4a0*/  PRMT R31, R20, 0x5410, R21 ;  /* 0x00005410141f7816 */ /* 0x000fe20000000015 */
[----:B------:R-:W-:Y:S06]  /*a4b0*/  @P0 BRA `(.L_x_5693) ;  /* 0x00000004007c0947 */ /* 0x000fec0003800000 */
[----:B------:R-:W4:Y:S01]  /*a4c0*/  LDL R42, [R1+0x64] ;  /* 0x00006400012a7983 */ /* 0x000f220000100800 */
[----:B0-----:R-:W-:Y:S01]  /*a4d0*/  SHF.R.S32.HI R13, RZ, 0x1f, R36 ;  /* 0x0000001fff0d7819 */ /* 0x001fe20000011424 */
[----:B------:R-:W-:Y:S01]  /*a4e0*/  IMAD.SHL.U32 R12, R36, 0x40, RZ ;  /* 0x00000040240c7824 */ /* 0x000fe200078e00ff */
[--C-:B------:R-:W-:Y:S01]  /*a4f0*/  SHF.R.U64 R41, R8, 0x10, R9.reuse ;  /* 0x0000001008297819 */ /* 0x100fe20000001209 */
[--C-:B------:R-:W-:Y:S01]  /*a500*/  HADD2.F32 R28, -RZ, R57.reuse.H0_H0 ;  /* 0x20000039ff1c7230 */ /* 0x100fe20000004100 */
[----:B------:R-:W-:Y:S01]  /*a510*/  LEA.HI R36, R13, R36, RZ, 0x3 ;  /* 0x000000240d247211 */ /* 0x000fe200078f18ff */
[----:B------:R-:W-:Y:S01]  /*a520*/  HADD2.F32 R20, -RZ, R57.H1_H1 ;  /* 0x30000039ff147230 */ /* 0x000fe20000004100 */
[----:B------:R-:W-:Y:S02]  /*a530*/  LOP3.LUT R12, R12, 0x1c0, RZ, 0xc0, !PT ;  /* 0x000001c00c0c7812 */ /* 0x000fe400078ec0ff */
[----:B------:R-:W-:Y:S01]  /*a540*/  SHF.R.U32.HI R21, RZ, 0x10, R9 ;  /* 0x00000010ff157819 */ /* 0x000fe20000011609 */
[----:B------:R-:W-:Y:S01]  /*a550*/  IMAD.SHL.U32 R36, R36, 0x40, RZ ;  /* 0x0000004024247824 */ /* 0x000fe200078e00ff */
[----:B------:R-:W-:-:S02]  /*a560*/  SHF.R.U32.HI R13, RZ, 0x3, R12 ;  /* 0x00000003ff0d7819 */ /* 0x000fc4000001160c */
[--C-:B------:R-:W-:Y:S02]  /*a570*/  SHF.R.U64 R38, R4, 0x10, R5.reuse ;  /* 0x0000001004267819 */ /* 0x100fe40000001205 */
[----:B------:R-:W-:Y:S02]  /*a580*/  LOP3.LUT R3, R13, R3, R12, 0x1e, !PT ;  /* 0x000000030d037212 */ /* 0x000fe400078e1e0c */
[----:B------:R-:W-:Y:S02]  /*a590*/  LOP3.LUT R36, R36, 0xfffffe00, RZ, 0xc0, !PT ;  /* 0xfffffe0024247812 */ /* 0x000fe400078ec0ff */
[----:B------:R-:W-:Y:S02]  /*a5a0*/  SHF.R.U32.HI R30, RZ, 0x10, R5 ;  /* 0x00000010ff1e7819 */ /* 0x000fe40000011605 */
[----:B------:R-:W-:Y:S01]  /*a5b0*/  SHF.R.U64 R40, R10, 0x10, R11 ;  /* 0x000000100a287819 */ /* 0x000fe2000000120b */
[----:B------:R-:W-:Y:S01]  /*a5c0*/  IMAD.IADD R3, R36, 0x1, R3 ;  /* 0x0000000124037824 */ /* 0x000fe200078e0203 */
[----:B------:R-:W-:Y:S01]  /*a5d0*/  SHF.R.U32.HI R39, RZ, 0x10, R11 ;  /* 0x00000010ff277819 */ /* 0x000fe2000001160b */
[----:B------:R-:W-:Y:S01]  /*a5e0*/  HADD2.F32 R30, -RZ, R30.H0_H0 ;  /* 0x2000001eff1e7230 */ /* 0x000fe20000004100 */
        /* <DEDUP_REMOVED lines=11> */
[----:B------:R-:W-:Y:S02]  /*a6a0*/  HADD2.F32 R37, -RZ, R37.H1_H1 ;  /* 0x30000025ff257230 */ /* 0x000fe40000004100 */
[----:B------:R-:W-:Y:S02]  /*a6b0*/  HADD2.F32 R10, -RZ, R26.H0_H0 ;  /* 0x2000001aff0a7230 */ /* 0x000fe40000004100 */
[--C-:B------:R-:W-:Y:S02]  /*a6c0*/  HADD2.F32 R11, -RZ, R27.reuse.H0_H0 ;  /* 0x2000001bff0b7230 */ /* 0x100fe40000004100 */
[----:B------:R-:W-:Y:S02]  /*a6d0*/  HADD2.F32 R27, -RZ, R27.H1_H1 ;  /* 0x3000001bff1b7230 */ /* 0x000fe40000004100 */
[----:B------:R-:W-:Y:S02]  /*a6e0*/  HADD2.F32 R24, -RZ, R24.H1_H1 ;  /* 0x30000018ff187230 */ /* 0x000fe40000004100 */
[----:B------:R-:W-:Y:S01]  /*a6f0*/  HADD2.F32 R26, -RZ, R26.H1_H1 ;  /* 0x3000001aff1a7230 */ /* 0x000fe20000004100 */
[----:B----4-:R-:W0:Y:S02]  /*a700*/  LDS.128 R12, [R42+0x20400] ;  /* 0x020400002a0c7984 */ /* 0x010e240000000c00 */
[----:B0-----:R-:W-:-:S02]  /*a710*/  HADD2.F32 R5, -RZ, R13.H0_H0 ;  /* 0x2000000dff057230 */ /* 0x001fc40000004100 */
[----:B------:R-:W-:Y:S02]  /*a720*/  HADD2.F32 R13, -RZ, R13.H1_H1 ;  /* 0x3000000dff0d7230 */ /* 0x000fe40000004100 */
[----:B------:R-:W-:Y:S02]  /*a730*/  HADD2.F32 R4, -RZ, R12.H0_H0 ;  /* 0x2000000cff047230 */ /* 0x000fe40000004100 */
[C---:B------:R-:W-:Y:S01]  /*a740*/  FFMA.FTZ R32, R5.reuse, R20, -R32 ;  /* 0x0000001405207223 */ /* 0x040fe20000010820 */
[----:B------:R-:W-:Y:S02]  /*a750*/  HADD2.F32 R20, -RZ, R21.H0_H0 ;  /* 0x20000015ff147230 */ /* 0x000fe40000004100 */
[----:B------:R-:W-:Y:S01]  /*a760*/  FFMA.FTZ R34, R5, R28, R34 ;  /* 0x0000001c05227223 */ /* 0x000fe20000010022 */
[C---:B------:R-:W-:Y:S01]  /*a770*/  FMUL.FTZ R5, R8.reuse, R9 ;  /* 0x0000000908057220 */ /* 0x040fe20000410000 */
[----:B------:R-:W-:Y:S01]  /*a780*/  FMUL.FTZ R8, R8, R37 ;  /* 0x0000002508087220 */ /* 0x000fe20000410000 */
[----:B------:R-:W-:-:S02]  /*a790*/  HADD2.F32 R21, -RZ, R0.H1_H1 ;  /* 0x30000000ff157230 */ /* 0x000fc40000004100 */
[-C--:B------:R-:W-:Y:S01]  /*a7a0*/  FMUL.FTZ R28, R25, R20.reuse ;  /* 0x00000014191c7220 */ /* 0x080fe20000410000 */
[C---:B------:R-:W-:Y:S01]  /*a7b0*/  FFMA.FTZ R25, R13.reuse, R20, -R36 ;  /* 0x000000140d197223 */ /* 0x040fe20000010824 */
[C---:B------:R-:W-:Y:S01]  /*a7c0*/  FFMA.FTZ R37, R4.reuse, R37, -R5 ;  /* 0x0000002504257223 */ /* 0x040fe20000010805 */
[--C-:B------:R-:W-:Y:S02]  /*a7d0*/  HADD2.F32 R5, -RZ, R31.reuse.H0_H0 ;  /* 0x2000001fff057230 */ /* 0x100fe40000004100 */
[----:B------:R-:W-:Y:S01]  /*a7e0*/  FFMA.FTZ R29, R13, R30, R28 ;  /* 0x0000001e0d1d7223 */ /* 0x000fe2000001001c */
[----:B------:R-:W-:Y:S01]  /*a7f0*/  FFMA.FTZ R13, R4, R9, R8 ;  /* 0x00000009040d7223 */ /* 0x000fe20000010008 */
[----:B------:R-:W-:Y:S02]  /*a800*/  HADD2.F32 R8, -RZ, R0.H0_H0 ;  /* 0x20000000ff087230 */ /* 0x000fe40000004100 */
[----:B------:R-:W-:Y:S01]  /*a810*/  FMUL.FTZ R9, R10, R21 ;  /* 0x000000150a097220 */ /* 0x000fe20000410000 */
[----:B------:R-:W-:-:S02]  /*a820*/  HADD2.F32 R4, -RZ, R31.H1_H1 ;  /* 0x3000001fff047230 */ /* 0x000fc40000004100 */
[-C--:B------:R-:W-:Y:S01]  /*a830*/  FMUL.FTZ R31, R10, R5.reuse ;  /* 0x000000050a1f7220 */ /* 0x080fe20000410000 */
[----:B------:R-:W-:Y:S02]  /*a840*/  HADD2.F32 R6, -RZ, R14.H0_H0 ;  /* 0x2000000eff067230 */ /* 0x000fe40000004100 */
[C---:B------:R-:W-:Y:S01]  /*a850*/  FMUL.FTZ R28, R11.reuse, R8 ;  /* 0x000000080b1c7220 */ /* 0x040fe20000410000 */
[----:B------:R-:W-:Y:S02]  /*a860*/  HADD2.F32 R7, -RZ, R15.H0_H0 ;  /* 0x2000000fff077230 */ /* 0x000fe40000004100 */
[----:B------:R-:W-:Y:S01]  /*a870*/  FMUL.FTZ R11, R11, R4 ;  /* 0x000000040b0b7220 */ /* 0x000fe20000410000 */
[----:B------:R-:W-:Y:S02]  /*a880*/  HADD2.F32 R10, -RZ, R33.H0_H0 ;  /* 0x20000021ff0a7230 */ /* 0x000fe40000004100 */
[----:B------:R-:W-:Y:S01]  /*a890*/  FFMA.FTZ R20, R6, R5, -R9 ;  /* 0x0000000506147223 */ /* 0x000fe20000010809 */
[----:B------:R-:W-:-:S02]  /*a8a0*/  HADD2.F32 R0, -RZ, R39.H0_H0 ;  /* 0x20000027ff007230 */ /* 0x000fc40000004100 */
[----:B------:R-:W-:Y:S01]  /*a8b0*/  FFMA.FTZ R31, R6, R21, R31 ;  /* 0x00000015061f7223 */ /* 0x000fe2000001001f */
[----:B------:R-:W-:Y:S02]  /*a8c0*/  HADD2.F32 R15, -RZ, R15.H1_H1 ;  /* 0x3000000fff0f7230 */ /* 0x000fe40000004100 */
[C---:B------:R-:W-:Y:S01]  /*a8d0*/  FFMA.FTZ R28, R7.reuse, R4, -R28 ;  /* 0x00000004071c7223 */ /* 0x040fe2000001081c */
[----:B------:R-:W-:Y:S01]  /*a8e0*/  FFMA.FTZ R6, R7, R8, R11 ;  /* 0x0000000807067223 */ /* 0x000fe2000001000b */
[C---:B------:R-:W-:Y:S01]  /*a8f0*/  FMUL.FTZ R30, R27.reuse, R10 ;  /* 0x0000000a1b1e7220 */ /* 0x040fe20000410000 */
[-C--:B------:R-:W-:Y:S01]  /*a900*/  FMUL.FTZ R4, R27, R0.reuse ;  /* 0x000000001b047220 */ /* 0x080fe20000410000 */
[----:B------:R-:W-:Y:S02]  /*a910*/  HADD2.F32 R9, -RZ, R38.H0_H0 ;  /* 0x20000026ff097230 */ /* 0x000fe40000004100 */
        /* <DEDUP_REMOVED lines=23> */
[----:B------:R-:W-:-:S05]  /*aa90*/  F2FP.F16.F32.PACK_AB R10, R10, R31 ;  /* 0x0000001f0a0a723e */ /* 0x000fca00000000ff */
[----:B------:R0:W-:Y:S02]  /*aaa0*/  STS.128 [R3+0x20400], R8 ;  /* 0x0204000803007388 */ /* 0x0001e40000000c00 */
.L_x_5693:
[----:B------:R-:W-:Y:S05]  /*aab0*/  BSYNC B0 ;  /* 0x0000000000007941 */ /* 0x000fea0003800000 */
.L_x_5679:
        /* <DEDUP_REMOVED lines=8> */
.L_x_5676:
[----:B--2-4-:R-:W-:-:S05]  /*ab40*/  IMAD.U32 R0, RZ, RZ, UR37 ;  /* 0x00000025ff007e24 */ /* 0x014fca000f8e00ff */
[----:B------:R-:W-:-:S13]  /*ab50*/  ISETP.NE.AND P0, PT, R0, 0x3, PT ;  /* 0x000000030000780c */ /* 0x000fda0003f05270 */
[----:B------:R-:W-:Y:S05]  /*ab60*/  @!P0 BRA `(.L_x_5706) ;  /* 0x0000000000048947 */ /* 0x000fea0003800000 */
[----:B------:R-:W-:Y:S01]  /*ab70*/  BPT.TRAP 0x1 ;  /* 0x000000040000795c */ /* 0x000fe20000300000 */
.L_x_5706:
[----:B0-----:R-:W-:Y:S01]  /*ab80*/  IMAD R14, R18, 0x8, R2 ;  /* 0x00000008120e7824 */ /* 0x001fe200078e0202 */
[----:B------:R-:W-:-:S04]  /*ab90*/  SHF.L.U32 R57, R19, 0x1f, RZ ;  /* 0x0000001f13397819 */ /* 0x000fc800000006ff */
[----:B------:R0:W2:Y:S01]  /*aba0*/  SYNCS.PHASECHK.TRANS64.TRYWAIT P2, [R14+URZ+0x28c30], R57 ;  /* 0x028c30390e0075a7 */ /* 0x0000a2000804017f */
[----:B------:R-:W-:Y:S05]  /*abb0*/  @!P0 BRA `(.L_x_5707) ;  /* 0x0000000000048947 */ /* 0x000fea0003800000 */
[----:B------:R-:W-:Y:S01]  /*abc0*/  BPT.TRAP 0x1 ;  /* 0x000000040000795c */ /* 0x000fe20000300000 */
.L_x_5707:
[----:B------:R-:W4:Y:S02]  /*abd0*/  S2R R0, SR_TID.X ;  /* 0x0000000000007919 */ /* 0x000f240000002100 */
[----:B----4-:R-:W-:-:S04]  /*abe0*/  LOP3.LUT R0, R0, 0x7f, RZ, 0xc0, !PT ;  /* 0x0000007f00007812 */ /* 0x010fc800078ec0ff */
[----:B------:R-:W-:Y:S01]  /*abf0*/  ISETP.NE.AND P1, PT, R0, RZ, PT ;  /* 0x000000ff0000720c */ /* 0x000fe20003f25270 */
[----:B------:R-:W-:-:S05]  /*ac00*/  VIADD R0, R2, 0x22400 ;  /* 0x0002240002007836 */ /* 0x000fca0000000000 */
[----:B------:R-:W-:Y:S01]  /*ac10*/  SHF.R.U32.HI R0, RZ, 0x4, R0 ;  /* 0x00000004ff007819 */ /* 0x000fe20000011600 */
[----:B--2---:R-:W-:Y:S06]  /*ac20*/  @P2 BRA `(.L_x_5708) ;  /* 0x0000000000082947 */ /* 0x004fec0003800000 */
[----:B------:R-:W2:Y:S02]  /*ac30*/  SYNCS.PHASECHK.TRANS64.TRYWAIT P2, [R14+URZ+0x28c30], R57 ;  /* 0x028c30390e0075a7 */ /* 0x000ea4000804017f */
[----:B--2---:R-:W-:Y:S05]  /*ac40*/  @!P2 BRA `(.L_x_5709) ;  /* 0x0000018400e4a947 */ /* 0x004fea0003800000 */
.L_x_5708:
[----:B------:R-:W-:Y:S01]  /*ac50*/  LOP3.LUT R0, R0, 0x3fff, RZ, 0xc0, !PT ;  /* 0x00003fff00007812 */ /* 0x000fe200078ec0ff */
[----:B------:R-:W-:Y:S05]  /*ac60*/  WARPSYNC.ALL ;  /* 0x0000000000007948 */ /* 0x000fea0003800000 */
[----:B------:R-:W-:Y:S01]  /*ac70*/  LOP3.LUT R15, R0, 0x10000, RZ, 0xfc, !PT ;  /* 0x00010000000f7812 */ /* 0x000fe200078efcff */
[----:B------:R-:W-:Y:S01]  /*ac80*/  VIADD R0, R2, 0x20400 ;  /* 0x0002040002007836 */ /* 0x000fe20000000000 */
[----:B------:R-:W-:-:S03]  /*ac90*/  WARPGROUP.ARRIVE ;  /* 0x00000000000079c5 */ /* 0x000fc60000000000 */
[----:B-1----:R-:W-:Y:S01]  /*aca0*/  IMAD R6, R18, 0x200, R15 ;  /* 0x0000020012067824 */ /* 0x002fe200078e020f */
[----:B------:R-:W-:Y:S01]  /*acb0*/  ULDC.64 UR40, c[0x0][0x9e0] ;  /* 0x0002780000287ab9 */ /* 0x000fe20000000a00 */
[----:B---3--:R-:W-:Y:S01]  /*acc0*/  IMAD.MOV.U32 R7, RZ, RZ, 0x40000040 ;  /* 0x40000040ff077424 */ /* 0x008fe200078e00ff */
[----:B------:R-:W-:Y:S01]  /*acd0*/  SHF.R.U32.HI R0, RZ, 0x4, R0 ;  /* 0x00000004ff007819 */ /* 0x000fe20000011600 */
[----:B------:R-:W-:Y:S01]  /*ace0*/  IMAD.MOV.U32 R5, RZ, RZ, 0x40000040 ;  /* 0x40000040ff057424 */ /* 0x000fe200078e00ff */
[C---:B------:R-:W-:Y:S01]  /*acf0*/  R2UR UR6, R6.reuse ;  /* 0x00000000060672ca */ /* 0x040fe200000e0000 */
[----:B------:R-:W-:Y:S01]  /*ad00*/  VIADD R8, R6, 0x2 ;  /* 0x0000000206087836 */ /* 0x000fe20000000000 */
[----:B------:R-:W-:Y:S01]  /*ad10*/  LOP3.LUT R0, R0, 0x3fff, RZ, 0xc0, !PT ;  /* 0x00003fff00007812 */ /* 0x000fe200078ec0ff */
[----:B------:R-:W-:Y:S01]  /*ad20*/  IMAD.MOV.U32 R9, RZ, RZ, 0x40000040 ;  /* 0x40000040ff097424 */ /* 0x000fe200078e00ff */
[----:B------:R-:W-:Y:S01]  /*ad30*/  R2UR UR7, R7 ;  /* 0x00000000070772ca */ /* 0x000fe200000e0000 */
[----:B------:R-:W-:Y:S01]  /*ad40*/  IMAD.MOV.U32 R11, RZ, RZ, 0x40000040 ;  /* 0x40000040ff0b7424 */ /* 0x000fe200078e00ff */
[----:B------:R-:W-:Y:S01]  /*ad50*/  LOP3.LUT R4, R0, 0x10000, RZ, 0xfc, !PT ;  /* 0x0001000000047812 */ /* 0x000fe200078efcff */
[----:B------:R-:W-:Y:S01]  /*ad60*/  VIADD R12, R6, 0x4 ;  /* 0x00000004060c7836 */ /* 0x000fe20000000000 */
[----:B------:R-:W-:Y:S01]  /*ad70*/  R2UR UR5, R5 ;  /* 0x00000000050572ca */ /* 0x000fe200000e0000 */
[----:B------:R-:W-:Y:S01]  /*ad80*/  IMAD.MOV.U32 R13, RZ, RZ, 0x40000040 ;  /* 0x40000040ff0d7424 */ /* 0x000fe200078e00ff */
[C---:B------:R-:W-:Y:S01]  /*ad90*/  R2UR UR4, R4.reuse ;  /* 0x00000000040472ca */ /* 0x040fe200000e0000 */
[----:B------:R-:W-:Y:S01]  /*ada0*/  VIADD R10, R4, 0x2 ;  /* 0x00000002040a7836 */ /* 0x000fe20000000000 */
[----:B------:R-:W1:Y:S01]  /*adb0*/  LDC R0, c[0x0][0x448] ;  /* 0x00011200ff007b82 */ /* 0x000e620000000800 */
[----:B------:R-:W-:Y:S01]  /*adc0*/  IMAD.MOV.U32 R7, RZ, RZ, 0x40000040 ;  /* 0x40000040ff077424 */ /* 0x000fe200078e00ff */
[----:B------:R-:W-:Y:S01]  /*add0*/  UISETP.GE.AND UP0, UPT, UR41, 0x1, UPT ;  /* 0x000000012900788c */ /* 0x000fe2000bf06270 */
[----:B------:R-:W-:-:S03]  /*ade0*/  LEA R56, R168, 0xffffffc0, 0x6 ;  /* 0xffffffc0a8387811 */ /* 0x000fc600078e30ff */
[----:B------:R-:W-:Y:S01]  /*adf0*/  UP2UR UR47, UPR, URZ, 0x1 ;  /* 0x000000013f2f7883 */ /* 0x000fe20008000000 */
[----:B------:R-:W-:Y:S02]  /*ae00*/  IADD3 R58, -R185, R23, -R56 ;  /* 0x00000017b93a7210 */ /* 0x000fe40007ffe938 */
[----:B------:R-:W-:Y:S02]  /*ae10*/  PLOP3.LUT P3, PT, PT, PT, UP0, 0x40, 0x0 ;  /* 0x000000000000781c */ /* 0x000fe40003f6e808 */
[----:B------:R-:W-:Y:S01]  /*ae20*/  HGMMA.64x64x16.F32 R24, gdesc[UR4], RZ, !UPT, gsb0 ;  /* 0x00e00000041879f0 */ /* 0x000fe2000c0008ff */
[----:B------:R-:W-:Y:S01]  /*ae30*/  R2UR UR6, R8 ;  /* 0x00000000080672ca */ /* 0x000fe200000e0000 */
[----:B------:R-:W-:Y:S01]  /*ae40*/  VIADD R8, R4, 0x4 ;  /* 0x0000000404087836 */ /* 0x000fe20000000000 */
[----:B------:R-:W-:Y:S01]  /*ae50*/  R2UR UR7, R9 ;  /* 0x00000000090772ca */ /* 0x000fe200000e0000 */
[----:B------:R-:W-:Y:S01]  /*ae60*/  IMAD.MOV.U32 R9, RZ, RZ, 0x40000040 ;  /* 0x40000040ff097424 */ /* 0x000fe200078e00ff */
[----:B------:R-:W-:-:S02]  /*ae70*/  R2UR UR4, R10 ;  /* 0x000000000a0472ca */ /* 0x000fc400000e0000 */
[----:B------:R-:W-:Y:S02]  /*ae80*/  R2UR UR5, R11 ;  /* 0x000000000b0572ca */ /* 0x000fe400000e0000 */
[----:B-1----:R-:W-:Y:S01]  /*ae90*/  ISETP.NE.AND P2, PT, R0, 0x1, PT ;  /* 0x000000010000780c */ /* 0x002fe20003f45270 */
[----:B------:R-:W-:-:S12]  /*aea0*/  IMAD.IADD R0, R201, 0x1, R192 ;  /* 0x00000001c9007824 */ /* 0x000fd800078e02c0 */
[----:B------:R-:W1:Y:S01]  /*aeb0*/  @P2 LDC R3, c[0x0][0x44c] ;  /* 0x00011300ff032b82 */ /* 0x000e620000000800 */
[----:B------:R-:W-:Y:S02]  /*aec0*/  WARPGROUP.DEPBAR.LE gsb0, 0x0 ;  /* 0x00008000000079c5 */ /* 0x000fe40000010000 */
[----:B------:R-:W-:-:S06]  /*aed0*/  WARPGROUP.ARRIVE ;  /* 0x00000000000079c5 */ /* 0x000fcc0000000000 */
[----:B------:R-:W-:Y:S01]  /*aee0*/  HGMMA.64x64x16.F32 R24, gdesc[UR4], R24, gsb0 ;  /* 0x00e00000041879f0 */ /* 0x000fe20008000818 */
[----:B------:R-:W-:Y:S01]  /*aef0*/  R2UR UR6, R12 ;  /* 0x000000000c0672ca */ /* 0x000fe200000e0000 */
[----:B------:R-:W-:Y:S01]  /*af00*/  VIADD R12, R6, 0x6 ;  /* 0x00000006060c7836 */ /* 0x000fe20000000000 */
[----:B------:R-:W-:Y:S01]  /*af10*/  R2UR UR7, R13 ;  /* 0x000000000d0772ca */ /* 0x000fe200000e0000 */
[----:B------:R-:W-:Y:S01]  /*af20*/  VIADD R6, R4, 0x6 ;  /* 0x0000000604067836 */ /* 0x000fe20000000000 */
[----:B------:R-:W-:Y:S01]  /*af30*/  R2UR UR4, R8 ;  /* 0x00000000080472ca */ /* 0x000fe200000e0000 */
[----:B------:R-:W-:Y:S01]  /*af40*/  IMAD.MOV.U32 R13, RZ, RZ, 0x40000040 ;  /* 0x40000040ff0d7424 */ /* 0x000fe200078e00ff */
[----:B------:R-:W-:Y:S01]  /*af50*/  R2UR UR5, R9 ;  /* 0x00000000090572ca */ /* 0x000fe200000e0000 */
[----:B------:R-:W-:Y:S02]  /*af60*/  WARPGROUP.DEPBAR.LE gsb0, 0x0 ;  /* 0x00008000000079c5 */ /* 0x000fe40000010000 */
[----:B------:R-:W-:-:S10]  /*af70*/  WARPGROUP.ARRIVE ;  /* 0x00000000000079c5 */ /* 0x000fd40000000000 */
[----:B------:R-:W-:Y:S01]  /*af80*/  HGMMA.64x64x16.F32 R24, gdesc[UR4], R24, gsb0 ;  /* 0x00e00000041879f0 */ /* 0x000fe20008000818 */
[----:B------:R-:W-:Y:S01]  /*af90*/  R2UR UR6, R12 ;  /* 0x000000000c0672ca */ /* 0x000fe200000e0000 */
[----:B-1----:R-:W-:Y:S01]  /*afa0*/  @P2 IMAD.HI.U32 R12, R0, R3, RZ ;  /* 0x00000003000c2227 */ /* 0x002fe200078e00ff */
[----:B------:R-:W-:Y:S02]  /*afb0*/  R2UR UR7, R13 ;  /* 0x000000000d0772ca */ /* 0x000fe400000e0000 */
[----:B------:R-:W-:Y:S01]  /*afc0*/  R2UR UR4, R6 ;  /* 0x00000000060472ca */ /* 0x000fe200000e0000 */
[----:B------:R-:W1:Y:S01]  /*afd0*/  @P2 LDC R13, c[0x0][0x450] ;  /* 0x00011400ff0d2b82 */ /* 0x000e620000000800 */
[----:B------:R-:W-:Y:S01]  /*afe0*/  R2UR UR5, R7 ;  /* 0x00000000070572ca */ /* 0x000fe200000e0000 */
[----:B------:R-:W-:Y:S02]  /*aff0*/  IMAD.MOV.U32 R3, RZ, RZ, R0 ;  /* 0x000000ffff037224 */ /* 0x000fe400078e0000 */
[----:B------:R-:W-:-:S05]  /*b000*/  @!P1 VIADD R0, R14, 0x28c40 ;  /* 0x00028c400e009836 */ /* 0x000fca0000000000 */
[----:B------:R-:W-:Y:S02]  /*b010*/  @!P1 PRMT R0, RZ, 0x654, R0 ;  /* 0x00000654ff009816 */ /* 0x000fe40000000000 */
[----:B-1----:R-:W-:Y:S01]  /*b020*/  @P2 SHF.R.U32.HI R3, RZ, R13, R12 ;  /* 0x0000000dff032219 */ /* 0x002fe2000001160c */
[----:B------:R-:W-:-:S04]  /*b030*/  IMAD.MOV.U32 R13, RZ, RZ, -0x40 ;  /* 0xffffffc0ff0d7424 */ /* 0x000fc800078e00ff */
[----:B------:R-:W1:Y:S01]  /*b040*/  SHFL.IDX PT, R63, R3, RZ, 0x1c1f ;  /* 0x001c1fff033f7589 */ /* 0x000e6200000e0000 */
[----:B------:R-:W-:-:S04]  /*b050*/  IMAD R12, R168, R13, 0x41 ;  /* 0x00000041a80c7424 */ /* 0x000fc800078e020d */
[----:B------:R-:W-:Y:S01]  /*b060*/  VIADD R61, R12, 0xffffffff ;  /* 0xffffffff0c3d7836 */ /* 0x000fe20000000000 */
[----:B------:R-:W-:-:S05]  /*b070*/  IADD3 R13, -R185, R12, R23 ;  /* 0x0000000cb90d7210 */ /* 0x000fca0007ffe117 */
[----:B------:R-:W-:-:S04]  /*b080*/  IMAD.IADD R13, R13, 0x1, -R22 ;  /* 0x000000010d0d7824 */ /* 0x000fc800078e0a16 */
[----:B------:R-:W-:-:S05]  /*b090*/  VIADD R59, R13, UR40 ;  /* 0x000000280d3b7c36 */ /* 0x000fca0008000000 */
[----:B-1----:R-:W-:Y:S01]  /*b0a0*/  VIADDMNMX R12, R63, R59, R58, PT ;  /* 0x0000003b3f0c7246 */ /* 0x002fe2000380013a */
[----:B------:R-:W-:Y:S02]  /*b0b0*/  WARPGROUP.DEPBAR.LE gsb0, 0x0 ;  /* 0x00008000000079c5 */ /* 0x000fe40000010000 */
[----:B------:R-:W-:-:S06]  /*b0c0*/  WARPGROUP.ARRIVE ;  /* 0x00000000000079c5 */ /* 0x000fcc0000000000 */
[----:B------:R-:W-:Y:S01]  /*b0d0*/  HGMMA.64x64x16.F32 R24, gdesc[UR4], R24, gsb0 ;  /* 0x00e00000041879f0 */ /* 0x000fe20008000818 */
[----:B------:R-:W-:Y:S02]  /*b0e0*/  ULDC UR4, c[0x0][0x9dc] ;  /* 0x0002770000047ab9 */ /* 0x000fe40000000800 */
[----:B------:R-:W-:Y:S01]  /*b0f0*/  IMAD.U32 R21, RZ, RZ, UR4 ;  /* 0x00000004ff157e24 */ /* 0x000fe2000f8e00ff */
[----:B------:R-:W-:Y:S02]  /*b100*/  WARPGROUP.DEPBAR.LE gsb0, 0x0 ;  /* 0x00008000000079c5 */ /* 0x000fe40000010000 */
[----:B------:R1:W-:Y:S02]  /*b110*/  @!P1 SYNCS.ARRIVE.TRANS64.RED.A1T0 RZ, [R0+URZ], RZ ;  /* 0x000000ff00ff99a7 */ /* 0x0003e4000810043f */
[----:B-1----:R-:W-:-:S05]  /*b120*/  LOP3.LUT R0, RZ, R21, RZ, 0x33, !PT ;  /* 0x00000015ff007212 */ /* 0x002fca00078e33ff */
[----:B------:R-:W-:-:S04]  /*b130*/  IMAD.IADD R60, R13, 0x1, R0 ;  /* 0x000000010d3c7824 */ /* 0x000fc800078e0200 */
        /* <DEDUP_REMOVED lines=14> */
.L_x_5712:
[----:B------:R-:W-:-:S06]  /*b220*/  UISETP.NE.AND UP0, UPT, UR41, 0x1, UPT ;  /* 0x000000012900788c */ /* 0x000fcc000bf05270 */
[----:B------:R-:W-:-:S05]  /*b230*/  PLOP3.LUT P3, PT, PT, PT, UP0, 0x80, 0x0 ;  /* 0x000000000000781c */ /* 0x000fca0003f6f008 */
[----:B------:R-:W-:-:S08]  /*b240*/  @UP0 ULDC.64 UR4, c[0x0][0x9e8] ;  /* 0x00027a0000040ab9 */ /* 0x000fd00000000a00 */
[----:B------:R-:W-:-:S05]  /*b250*/  @P3 IMAD.HI.U32 R20, R0, UR4, RZ ;  /* 0x0000000400143c27 */ /* 0x000fca000f8e00ff */
[----:B------:R-:W-:-:S07]  /*b260*/  @P3 SHF.R.U32.HI R0, RZ, UR5, R20 ;  /* 0x00000005ff003c19 */ /* 0x000fce0008011614 */
.L_x_5713:
[----:B------:R-:W-:Y:S05]  /*b270*/  BSYNC B0 ;  /* 0x0000000000007941 */ /* 0x000fea0003800000 */
.L_x_5711:
[----:B------:R-:W-:-:S04]  /*b280*/  IMAD R0, R0, UR41, -R56 ;  /* 0x0000002900007c24 */ /* 0x000fc8000f8e0a38 */
[----:B------:R-:W-:-:S05]  /*b290*/  IMAD.IADD R0, R0, 0x1, -R185 ;  /* 0x0000000100007824 */ /* 0x000fca00078e0ab9 */
[----:B------:R-:W-:Y:S02]  /*b2a0*/  VIMNMX R13, R13, R0, !PT ;  /* 0x000000000d0d7248 */ /* 0x000fe40007fe0100 */
[----:B------:R-:W-:-:S07]  /*b2b0*/  VIADDMNMX R12, R0, UR41, R12, PT ;  /* 0x00000029000c7c46 */ /* 0x000fce000b80010c */
.L_x_5710:
[C---:B------:R-:W-:Y:S01]  /*b2c0*/  ISETP.GE.AND P3, PT, R61.reuse, 0x2, PT ;  /* 0x000000023d00780c */ /* 0x040fe20003f66270 */
[----:B------:R-:W1:Y:S01]  /*b2d0*/  SHFL.IDX PT, R3, R3, 0x1, 0x1c1f ;  /* 0x003c1f0003037f89 */ /* 0x000e6200000e0000 */
[----:B------:R-:W-:Y:S01]  /*b2e0*/  ISETP.GE.AND P4, PT, R61, 0x9, PT ;  /* 0x000000093d00780c */ /* 0x000fe20003f86270 */
[----:B------:R-:W-:Y:S01]  /*b2f0*/  UISETP.NE.AND UP0, UPT, UR47, URZ, UPT ;  /* 0x0000003f2f00728c */ /* 0x000fe2000bf05270 */
[C---:B------:R-:W-:Y:S02]  /*b300*/  ISETP.GT.AND P6, PT, R13.reuse, 0x1, !P3 ;  /* 0x000000010d00780c */ /* 0x040fe40005fc4270 */
[----:B------:R-:W-:Y:S02]  /*b310*/  ISETP.GT.AND P5, PT, R13, 0x8, !P4 ;  /* 0x000000080d00780c */ /* 0x000fe400067a4270 */
[C---:B------:R-:W-:Y:S02]  /*b320*/  ISETP.LT.OR P6, PT, R12.reuse, 0x2, P6 ;  /* 0x000000020c00780c */ /* 0x040fe400037c1670 */
[----:B------:R-:W-:-:S02]  /*b330*/  ISETP.LT.OR P5, PT, R12, 0x9, P5 ;  /* 0x000000090c00780c */ /* 0x000fc40002fa1670 */
[----:B-----5:R-:W-:Y:S02]  /*b340*/  FSEL R76, R25, -INF , !P6 ;  /* 0xff800000194c7808 */ /* 0x020fe40007000000 */
[----:B------:R-:W-:Y:S02]  /*b350*/  ISETP.GE.AND P6, PT, R61, 0xa, PT ;  /* 0x0000000a3d00780c */ /* 0x000fe40003fc6270 */
[----:B------:R-:W-:Y:S02]  /*b360*/  FSEL R74, R28, -INF , !P5 ;  /* 0xff8000001c4a7808 */ /* 0x000fe40006800000 */
[----:B------:R-:W-:Y:S02]  /*b370*/  ISETP.GT.AND P5, PT, R13, 0x9, !P6 ;  /* 0x000000090d00780c */ /* 0x000fe400077a4270 */
[----:B------:R-:W-:Y:S02]  /*b380*/  P2R R62, PR, RZ, 0x40 ;  /* 0x00000040ff3e7803 */ /* 0x000fe40000000000 */
[----:B------:R-:W-:-:S02]  /*b390*/  ISETP.LT.OR P5, PT, R12, 0xa, P5 ;  /* 0x0000000a0c00780c */ /* 0x000fc40002fa1670 */
[----:B------:R-:W-:Y:S02]  /*b3a0*/  ISETP.GE.AND P6, PT, R61, 0x11, PT ;  /* 0x000000113d00780c */ /* 0x000fe40003fc6270 */
[----:B------:R-:W-:Y:S01]  /*b3b0*/  FSEL R72, R29, -INF , !P5 ;  /* 0xff8000001d487808 */ /* 0x000fe20006800000 */
[----:B-1----:R-:W-:Y:S01]  /*b3c0*/  IMAD.IADD R29, R60, 0x1, R3 ;  /* 0x000000013c1d7824 */ /* 0x002fe200078e0203 */
        /* <DEDUP_REMOVED lines=48> */
[----:B------:R-:W-:Y:S02]  /*b6d0*/  VIADDMNMX R25, R3, R59, R58, PT ;  /* 0x0000003b03197246 */ /* 0x000fe4000380013a */
        /* <DEDUP_REMOVED lines=13> */
[----:B------:R-:W-:-:S04]  /*b7b0*/  ISETP.LT.OR P6, PT, R12, 0x3a, P6 ;  /* 0x0000003a0c00780c */ /* 0x000fc800037c1670 */
[----:B------:R-:W-:Y:S02]  /*b7c0*/  FSEL R24, R53, -INF , !P6 ;  /* 0xff80000035187808 */ /* 0x000fe40007000000 */
[----:B------:R-:W-:-:S13]  /*b7d0*/  PLOP3.LUT P6, PT, PT, PT, UP0, 0x40, 0x0 ;  /* 0x000000000000781c */ /* 0x000fda0003fce808 */
        /* <DEDUP_REMOVED lines=14> */
.L_x_5716:
[----:B------:R-:W-:-:S06]  /*b8c0*/  UISETP.NE.AND UP0, UPT, UR41, 0x1, UPT ;  /* 0x000000012900788c */ /* 0x000fcc000bf05270 */
[----:B------:R-:W-:-:S05]  /*b8d0*/  PLOP3.LUT P6, PT, PT, PT, UP0, 0x80, 0x0 ;  /* 0x000000000000781c */ /* 0x000fca0003fcf008 */
[----:B------:R-:W-:-:S08]  /*b8e0*/  @UP0 ULDC.64 UR4, c[0x0][0x9e8] ;  /* 0x00027a0000040ab9 */ /* 0x000fd00000000a00 */
[----:B------:R-:W-:Y:S01]  /*b8f0*/  @P6 IMAD.HI.U32 R12, R3, UR4, RZ ;  /* 0x00000004030c6c27 */ /* 0x000fe2000f8e00ff */
[----:B------:R-:W-:-:S13]  /*b900*/  PLOP3.LUT P6, PT, PT, PT, UP0, 0x80, 0x0 ;  /* 0x000000000000781c */ /* 0x000fda0003fcf008 */
[----:B------:R-:W-:-:S07]  /*b910*/  @P6 SHF.R.U32.HI R3, RZ, UR5, R12 ;  /* 0x00000005ff036c19 */ /* 0x000fce000801160c */
.L_x_5717:
[----:B------:R-:W-:Y:S05]  /*b920*/  BSYNC B0 ;  /* 0x0000000000007941 */ /* 0x000fea0003800000 */
.L_x_5715:
[----:B------:R-:W-:-:S04]  /*b930*/  IMAD R12, R3, UR41, -R56 ;  /* 0x00000029030c7c24 */ /* 0x000fc8000f8e0a38 */
[----:B------:R-:W-:-:S05]  /*b940*/  IMAD.IADD R12, R12, 0x1, -R185 ;  /* 0x000000010c0c7824 */ /* 0x000fca00078e0ab9 */
[----:B------:R-:W-:Y:S02]  /*b950*/  VIMNMX R29, R29, R12, !PT ;  /* 0x0000000c1d1d7248 */ /* 0x000fe40007fe0100 */
[----:B------:R-:W-:-:S07]  /*b960*/  VIADDMNMX R25, R12, UR41, R25, PT ;  /* 0x000000290c197c46 */ /* 0x000fce000b800119 */
.L_x_5714:
[----:B------:R-:W-:Y:S01]  /*b970*/  BAR.SYNC.DEFER_BLOCKING 0xf, 0x100 ;  /* 0x03c4000000007b1d */ /* 0x000fe20000010000 */
[----:B------:R-:W-:Y:S02]  /*b980*/  ISETP.GT.AND P3, PT, R29, 0x1, !P3 ;  /* 0x000000011d00780c */ /* 0x000fe40005f64270 */
[----:B------:R-:W-:Y:S02]  /*b990*/  FMNMX.FTZ R3, R164, R76, !PT ;  /* 0x0000004ca4037209 */ /* 0x000fe40007810000 */
[----:B------:R-:W-:Y:S01]  /*b9a0*/  ISETP.LT.OR P3, PT, R25, 0x2, P3 ;  /* 0x000000021900780c */ /* 0x000fe20001f61670 */
[----:B------:R-:W-:Y:S01]  /*b9b0*/  ULDC UR4, c[0x0][0x988] ;  /* 0x0002620000047ab9 */ /* 0x000fe20000000800 */
[----:B------:R-:W-:Y:S01]  /*b9c0*/  FMNMX.FTZ R3, R74, R3, !PT ;  /* 0x000000034a037209 */ /* 0x000fe20007810000 */
[----:B------:R-:W-:Y:S01]  /*b9d0*/  IMAD.U32 R13, RZ, RZ, UR4 ;  /* 0x00000004ff0d7e24 */ /* 0x000fe2000f8e00ff */
        /* <DEDUP_REMOVED lines=32> */
[----:B------:R-:W-:Y:S01]  /*bbe0*/  ISETP.GT.AND P4, PT, R29, 0x8, !P4 ;  /* 0x000000081d00780c */ /* 0x000fe20006784270 */
[----:B------:R-:W1:Y:S01]  /*bbf0*/  SHFL.BFLY PT, R12, R27, 0x2, 0x1f ;  /* 0x0c401f001b0c7f89 */ /* 0x000e6200000e0000 */
[C---:B------:R-:W-:Y:S02]  /*bc00*/  ISETP.LT.OR P3, PT, R25.reuse, 0x1a, P3 ;  /* 0x0000001a1900780c */ /* 0x040fe40001f61670 */
[----:B------:R-:W-:Y:S02]  /*bc10*/  ISETP.LT.OR P4, PT, R25, 0x9, P4 ;  /* 0x000000091900780c */ /* 0x000fe40002781670 */
[----:B------:R-:W-:Y:S02]  /*bc20*/  FSEL R60, R39, -INF , !P3 ;  /* 0xff800000273c7808 */ /* 0x000fe40005800000 */
[----:B------:R-:W-:Y:S02]  /*bc30*/  ISETP.NE.AND P3, PT, R37, RZ, PT ;  /* 0x000000ff2500720c */ /* 0x000fe40003f65270 */
        /* <DEDUP_REMOVED lines=8> */
[----:B------:R-:W-:Y:S02]  /*bcc0*/  ISETP.GT.AND P3, PT, R29, 0x21, !P3 ;  /* 0x000000211d00780c */ /* 0x000fe40005f64270 */
[----:B-1----:R-:W-:Y:S02]  /*bcd0*/  FMNMX.FTZ R31, R27, R12, !PT ;  /* 0x0000000c1b1f7209 */ /* 0x002fe40007810000 */
[C---:B------:R-:W-:Y:S02]  /*bce0*/  ISETP.LT.OR P3, PT, R25.reuse, 0x22, P3 ;  /* 0x000000221900780c */ /* 0x040fe40001f61670 */
[----:B------:R-:W-:Y:S01]  /*bcf0*/  ISETP.LT.OR P5, PT, R25, 0x39, P5 ;  /* 0x000000391900780c */ /* 0x000fe20002fa1670 */
[----:B------:R-:W1:Y:S01]  /*bd00*/  SHFL.BFLY PT, R12, R31, 0x1, 0x1f ;  /* 0x0c201f001f0c7f89 */ /* 0x000e6200000e0000 */
[----:B------:R-:W-:-:S02]  /*bd10*/  FSEL R62, R43, -INF , !P3 ;  /* 0xff8000002b3e7808 */ /* 0x000fc40005800000 */
[----:B------:R-:W-:Y:S02]  /*bd20*/  ISETP.NE.AND P3, PT, R41, RZ, PT ;  /* 0x000000ff2900720c */ /* 0x000fe40003f65270 */
[----:B------:R-:W-:Y:S02]  /*bd30*/  FSEL R54, R54, -INF , !P5 ;  /* 0xff80000036367808 */ /* 0x000fe40006800000 */
[----:B------:R-:W-:-:S04]  /*bd40*/  ISETP.GT.AND P3, PT, R29, 0x28, !P3 ;  /* 0x000000281d00780c */ /* 0x000fc80005f64270 */
[----:B------:R-:W-:-:S04]  /*bd50*/  ISETP.LT.OR P3, PT, R25, 0x29, P3 ;  /* 0x000000291900780c */ /* 0x000fc80001f61670 */
[----:B------:R-:W-:Y:S02]  /*bd60*/  FSEL R46, R46, -INF , !P3 ;  /* 0xff8000002e2e7808 */ /* 0x000fe40005800000 */
[----:B------:R-:W-:Y:S02]  /*bd70*/  ISETP.GT.AND P3, PT, R29, 0x29, !P4 ;  /* 0x000000291d00780c */ /* 0x000fe40006764270 */
[----:B------:R-:W-:Y:S02]  /*bd80*/  ISETP.NE.AND P4, PT, R73, RZ, PT ;  /* 0x000000ff4900720c */ /* 0x000fe40003f85270 */
[----:B------:R-:W-:Y:S02]  /*bd90*/  ISETP.LT.OR P3, PT, R25, 0x2a, P3 ;  /* 0x0000002a1900780c */ /* 0x000fe40001f61670 */
[----:B------:R-:W-:Y:S02]  /*bda0*/  ISETP.GT.AND P4, PT, R29, 0x31, !P4 ;  /* 0x000000311d00780c */ /* 0x000fe40006784270 */
[----:B------:R-:W-:-:S02]  /*bdb0*/  FSEL R64, R47, -INF , !P3 ;  /* 0xff8000002f407808 */ /* 0x000fc40005800000 */
[----:B------:R-:W-:Y:S02]  /*bdc0*/  ISETP.GT.AND P3, PT, R29, RZ, !P6 ;  /* 0x000000ff1d00720c */ /* 0x000fe40007764270 */
[----:B-1----:R-:W-:Y:S02]  /*bdd0*/  FMNMX.FTZ R12, R31, R12, !PT ;  /* 0x0000000c1f0c7209 */ /* 0x002fe40007810000 */
[----:B------:R-:W-:Y:S02]  /*bde0*/  ISETP.LT.OR P3, PT, R25, 0x1, P3 ;  /* 0x000000011900780c */ /* 0x000fe40001f61670 */
[----:B------:R-:W-:Y:S01]  /*bdf0*/  ISETP.NE.AND P6, PT, R49, RZ, PT ;  /* 0x000000ff3100720c */ /* 0x000fe20003fc5270 */
[----:B------:R-:W-:Y:S01]  /*be00*/  FMUL.FTZ R3, R12, R13 ;  /* 0x0000000d0c037220 */ /* 0x000fe20000410000 */
[----:B------:R-:W-:Y:S02]  /*be10*/  FSEL R26, R26, -INF , !P3 ;  /* 0xff8000001a1a7808 */ /* 0x000fe40005800000 */
[----:B------:R-:W-:-:S02]  /*be20*/  FSETP.NEU.FTZ.AND P3, PT, R12, -INF , PT ;  /* 0xff8000000c00780b */ /* 0x000fc40003f7d000 */
[----:B------:R-:W-:Y:S02]  /*be30*/  ISETP.LT.OR P4, PT, R25, 0x32, P4 ;  /* 0x000000321900780c */ /* 0x000fe40002781670 */
[----:B------:R-:W-:Y:S02]  /*be40*/  FSEL R33, R3, RZ, P3 ;  /* 0x000000ff03217208 */ /* 0x000fe40001800000 */
[----:B------:R-:W-:Y:S02]  /*be50*/  FMNMX.FTZ R3, R26, R36, !PT ;  /* 0x000000241a037209 */ /* 0x000fe40007810000 */
[----:B------:R-:W-:Y:S01]  /*be60*/  ISETP.NE.AND P3, PT, R45, RZ, PT ;  /* 0x000000ff2d00720c */ /* 0x000fe20003f65270 */
[--C-:B------:R-:W-:Y:S01]  /*be70*/  FFMA.FTZ R27, R76, R13, -R33.reuse ;  /* 0x0000000d4c1b7223 */ /* 0x100fe20000010821 */
[----:B------:R-:W-:Y:S01]  /*be80*/  FMNMX.FTZ R3, R30, R3, !PT ;  /* 0x000000031e037209 */ /* 0x000fe20007810000 */
[-CC-:B------:R-:W-:Y:S01]  /*be90*/  FFMA.FTZ R35, R20, R13.reuse, -R33.reuse ;  /* 0x0000000d14237223 */ /* 0x180fe20000010821 */
[----:B------:R-:W-:Y:S01]  /*bea0*/  ISETP.GT.AND P3, PT, R29, 0x30, !P3 ;  /* 0x000000301d00780c */ /* 0x000fe20005f64270 */
[--C-:B------:R-:W-:Y:S01]  /*beb0*/  FFMA.FTZ R0, R0, R13, -R33.reuse ;  /* 0x0000000d00007223 */ /* 0x100fe20000010821 */
[----:B------:R-:W-:Y:S01]  /*bec0*/  FMNMX.FTZ R3, R56, R3, !PT ;  /* 0x0000000338037209 */ /* 0x000fe20007810000 */
[--C-:B------:R-:W-:Y:S01]  /*bed0*/  FFMA.FTZ R164, R164, R13, -R33.reuse ;  /* 0x0000000da4a47223 */ /* 0x100fe20000010821 */
[----:B------:R-:W-:Y:S01]  /*bee0*/  ISETP.LT.OR P3, PT, R25, 0x31, P3 ;  /* 0x000000311900780c */ /* 0x000fe20001f61670 */
[----:B------:R-:W-:Y:S01]  /*bef0*/  MUFU.EX2 R31, R0 ;  /* 0x00000000001f7308 */ /* 0x000fe20000000800 */
[----:B------:R-:W-:Y:S01]  /*bf00*/  FMNMX.FTZ R3, R34, R3, !PT ;  /* 0x0000000322037209 */ /* 0x000fe20007810000 */
[-CC-:B------:R-:W-:Y:S01]  /*bf10*/  FFMA.FTZ R74, R74, R13.reuse, -R33.reuse ;  /* 0x0000000d4a4a7223 */ /* 0x180fe20000010821 */
[----:B------:R-:W-:Y:S01]  /*bf20*/  FSEL R50, R50, -INF , !P3 ;  /* 0xff80000032327808 */ /* 0x000fe20005800000 */
[--C-:B------:R-:W-:Y:S01]  /*bf30*/  FFMA.FTZ R70, R70, R13, -R33.reuse ;  /* 0x0000000d46467223 */ /* 0x100fe20000010821 */
[----:B------:R-:W-:Y:S01]  /*bf40*/  FMNMX.FTZ R3, R58, R3, !PT ;  /* 0x000000033a037209 */ /* 0x000fe20007810000 */
[-CC-:B------:R-:W-:Y:S01]  /*bf50*/  FFMA.FTZ R68, R68, R13.reuse, -R33.reuse ;  /* 0x0000000d44447223 */ /* 0x180fe20000010821 */
        /* <DEDUP_REMOVED lines=16> */
[----:B------:R-:W-:Y:S01]  /*c060*/  FFMA.FTZ R24, R24, R13, -R33 ;  /* 0x0000000d18187223 */ /* 0x000fe20000010821 */
[----:B------:R-:W-:Y:S01]  /*c070*/  MUFU.EX2 R164, R164 ;  /* 0x000000a400a47308 */ /* 0x000fe20000000800 */
[----:B------:R-:W-:-:S04]  /*c080*/  FMNMX.FTZ R3, R46, R3, !PT ;  /* 0x000000032e037209 */ /* 0x000fc80007810000 */
[----:B------:R-:W-:-:S03]  /*c090*/  FMNMX.FTZ R3, R64, R3, !PT ;  /* 0x0000000340037209 */ /* 0x000fc60007810000 */
[----:B------:R-:W1:Y:S01]  /*c0a0*/  MUFU.EX2 R27, R27 ;  /* 0x0000001b001b7308 */ /* 0x000e620000000800 */
[----:B------:R-:W-:-:S04]  /*c0b0*/  FMNMX.FTZ R3, R50, R3, !PT ;  /* 0x0000000332037209 */ /* 0x000fc80007810000 */
[----:B------:R-:W-:-:S03]  /*c0c0*/  FMNMX.FTZ R3, R78, R3, !PT ;  /* 0x000000034e037209 */ /* 0x000fc60007810000 */
[----:B------:R-:W-:Y:S01]  /*c0d0*/  MUFU.EX2 R74, R74 ;  /* 0x0000004a004a7308 */ /* 0x000fe20000000800 */
[----:B------:R-:W-:-:S04]  /*c0e0*/  FMNMX.FTZ R3, R54, R3, !PT ;  /* 0x0000000336037209 */ /* 0x000fc80007810000 */
[----:B------:R-:W-:-:S03]  /*c0f0*/  FMNMX.FTZ R3, R76, R3, !PT ;  /* 0x000000034c037209 */ /* 0x000fc60007810000 */
[----:B------:R-:W3:Y:S01]  /*c100*/  MUFU.EX2 R25, R25 ;  /* 0x0000001900197308 */ /* 0x000ee20000000800 */
[----:B-1----:R-:W-:Y:S01]  /*c110*/  FADD.FTZ R43, R164, R27 ;  /* 0x0000001ba42b7221 */ /* 0x002fe20000010000 */
[----:B------:R-:W1:Y:S01]  /*c120*/  SHFL.BFLY PT, R72, R3, 0x2, 0x1f ;  /* 0x0c401f0003487f89 */ /* 0x000e6200000e0000 */
[----:B------:R-:W-:-:S05]  /*c130*/  F2FP.F16.F32.PACK_AB R164, R27, R164 ;  /* 0x000000a41ba4723e */ /* 0x000fca00000000ff */
[----:B------:R-:W-:Y:S08]  /*c140*/  MUFU.EX2 R70, R70 ;  /* 0x0000004600467308 */ /* 0x000ff00000000800 */
[----:B------:R-:W4:Y:S01]  /*c150*/  MUFU.EX2 R29, R68 ;  /* 0x00000044001d7308 */ /* 0x000f220000000800 */
[----:B---3--:R-:W-:-:S07]  /*c160*/  F2FP.F16.F32.PACK_AB R166, R25, R74 ;  /* 0x0000004a19a6723e */ /* 0x008fce00000000ff */
[----:B------:R-:W3:Y:S01]  /*c170*/  MUFU.EX2 R66, R66 ;  /* 0x0000004200427308 */ /* 0x000ee20000000800 */
[----:B-1----:R-:W-:-:S05]  /*c180*/  FMNMX.FTZ R72, R3, R72, !PT ;  /* 0x0000004803487209 */ /* 0x002fca0007810000 */
[----:B------:R-:W1:Y:S02]  /*c190*/  SHFL.BFLY PT, R3, R72, 0x1, 0x1f ;  /* 0x0c201f0048037f89 */ /* 0x000e6400000e0000 */
[----:B------:R-:W-:Y:S01]  /*c1a0*/  MUFU.EX2 R40, R40 ;  /* 0x0000002800287308 */ /* 0x000fe20000000800 */
[----:B----4-:R-:W-:-:S07]  /*c1b0*/  F2FP.F16.F32.PACK_AB R160, R29, R70 ;  /* 0x000000461da0723e */ /* 0x010fce00000000ff */
[----:B------:R-:W4:Y:S01]  /*c1c0*/  MUFU.EX2 R35, R35 ;  /* 0x0000002300237308 */ /* 0x000f220000000800 */
[----:B---3--:R-:W-:-:S07]  /*c1d0*/  F2FP.F16.F32.PACK_AB R162, R31, R66 ;  /* 0x000000421fa2723e */ /* 0x008fce00000000ff */
[----:B------:R-:W-:Y:S01]  /*c1e0*/  MUFU.EX2 R44, R44 ;  /* 0x0000002c002c7308 */ /* 0x000fe20000000800 */
[----:B-1----:R-:W-:-:S07]  /*c1f0*/  FMNMX.FTZ R20, R72, R3, !PT ;  /* 0x0000000348147209 */ /* 0x002fce0007810000 */
[----:B------:R-:W1:Y:S01]  /*c200*/  MUFU.EX2 R37, R28 ;  /* 0x0000001c00257308 */ /* 0x000e620000000800 */
[----:B----4-:R-:W-:Y:S02]  /*c210*/  F2FP.F16.F32.PACK_AB R156, R35, R40 ;  /* 0x00000028239c723e */ /* 0x010fe400000000ff */
[C---:B------:R-:W-:Y:S01]  /*c220*/  FSETP.NEU.FTZ.AND P3, PT, R20.reuse, -INF , PT ;  /* 0xff8000001400780b */ /* 0x040fe20003f7d000 */
[----:B------:R-:W-:-:S04]  /*c230*/  FMUL.FTZ R0, R20, R13 ;  /* 0x0000000d14007220 */ /* 0x000fc80000410000 */
[----:B------:R3:W-:Y:S01]  /*c240*/  MUFU.EX2 R3, R24 ;  /* 0x0000001800037308 */ /* 0x0007e20000000800 */
[----:B------:R-:W-:Y:S01]  /*c250*/  FSEL R33, R0, RZ, P3 ;  /* 0x000000ff00217208 */ /* 0x000fe20001800000 */
[----:B------:R-:W-:-:S04]  /*c260*/  FADD.FTZ R0, R74, R43 ;  /* 0x0000002b4a007221 */ /* 0x000fc80000010000 */
        /* <DEDUP_REMOVED lines=9> */
[----:B------:R-:W-:Y:S01]  /*c300*/  FADD.FTZ R45, R25, R0 ;  /* 0x00000000192d7221 */ /* 0x000fe20000010000 */
[-CC-:B------:R-:W-:Y:S01]  /*c310*/  FFMA.FTZ R42, R42, R13.reuse, -R33.reuse ;  /* 0x0000000d2a2a7223 */ /* 0x180fe20000010821 */
[-CC-:B------:R-:W-:Y:S01]  /*c320*/  FFMA.FTZ R62, R62, R13.reuse, -R33.reuse ;  /* 0x0000000d3e3e7223 */ /* 0x180fe20000010821 */
[-C--:B------:R-:W-:Y:S01]  /*c330*/  FFMA.FTZ R46, R46, R13.reuse, -R33 ;  /* 0x0000000d2e2e7223 */ /* 0x080fe20000010821 */
[----:B------:R-:W4:Y:S01]  /*c340*/  MUFU.EX2 R26, R26 ;  /* 0x0000001a001a7308 */ /* 0x000f220000000800 */
[----:B---3--:R-:W-:Y:S01]  /*c350*/  FADD.FTZ R24, R70, R45 ;  /* 0x0000002d46187221 */ /* 0x008fe20000010000 */
[-CC-:B------:R-:W-:Y:S01]  /*c360*/  FFMA.FTZ R64, R64, R13.reuse, -R33.reuse ;  /* 0x0000000d40407223 */ /* 0x180fe20000010821 */
[-CC-:B------:R-:W-:Y:S01]  /*c370*/  FFMA.FTZ R50, R50, R13.reuse, -R33.reuse ;  /* 0x0000000d32327223 */ /* 0x180fe20000010821 */
[-CC-:B------:R-:W-:Y:S01]  /*c380*/  FFMA.FTZ R78, R78, R13.reuse, -R33.reuse ;  /* 0x0000000d4e4e7223 */ /* 0x180fe20000010821 */
[----:B------:R-:W-:Y:S01]  /*c390*/  FADD.FTZ R47, R29, R24 ;  /* 0x000000181d2f7221 */ /* 0x000fe20000010000 */
[-CC-:B------:R-:W-:Y:S01]  /*c3a0*/  FFMA.FTZ R54, R54, R13.reuse, -R33.reuse ;  /* 0x0000000d36367223 */ /* 0x180fe20000010821 */
[----:B------:R-:W-:Y:S01]  /*c3b0*/  FFMA.FTZ R33, R76, R13, -R33 ;  /* 0x0000000d4c217223 */ /* 0x000fe20000010821 */
[----:B------:R-:W3:Y:S01]  /*c3c0*/  MUFU.EX2 R30, R30 ;  /* 0x0000001e001e7308 */ /* 0x000ee20000000800 */
[----:B------:R-:W-:Y:S01]  /*c3d0*/  FADD.FTZ R24, R66, R47 ;  /* 0x0000002f42187221 */ /* 0x000fe20000010000 */
[----:B-1----:R-:W-:-:S06]  /*c3e0*/  F2FP.F16.F32.PACK_AB R158, R37, R44 ;  /* 0x0000002c259e723e */ /* 0x002fcc00000000ff */
[----:B------:R-:W1:Y:S01]  /*c3f0*/  MUFU.EX2 R167, R56 ;  /* 0x0000003800a77308 */ /* 0x000e620000000800 */
[----:B----4-:R-:W-:Y:S01]  /*c400*/  FADD.FTZ R43, R26, R165 ;  /* 0x000000a51a2b7221 */ /* 0x010fe20000010000 */
[----:B------:R-:W-:-:S06]  /*c410*/  F2FP.F16.F32.PACK_AB R165, R165, R26 ;  /* 0x0000001aa5a5723e */ /* 0x000fcc00000000ff */
[----:B------:R-:W4:Y:S01]  /*c420*/  MUFU.EX2 R34, R34 ;  /* 0x0000002200227308 */ /* 0x000f220000000800 */
[----:B---3--:R-:W-:-:S07]  /*c430*/  FADD.FTZ R0, R30, R43 ;  /* 0x0000002b1e007221 */ /* 0x008fce0000010000 */
[----:B------:R-:W3:Y:S01]  /*c440*/  MUFU.EX2 R161, R58 ;  /* 0x0000003a00a17308 */ /* 0x000ee20000000800 */
[C---:B-1----:R-:W-:Y:S01]  /*c450*/  FADD.FTZ R45, R167.reuse, R0 ;  /* 0x00000000a72d7221 */ /* 0x042fe20000010000 */
[----:B------:R-:W-:-:S05]  /*c460*/  F2FP.F16.F32.PACK_AB R167, R167, R30 ;  /* 0x0000001ea7a7723e */ /* 0x000fca00000000ff */
[----:B------:R1:W-:Y:S01]  /*c470*/  STSM.16.M88.4 [R196+0x26800], R164 ;  /* 0x026800a4c4007844 */ /* 0x0003e20000000200 */
[----:B------:R-:W5:Y:S01]  /*c480*/  MUFU.EX2 R38, R38 ;  /* 0x0000002600267308 */ /* 0x000f620000000800 */
[----:B----4-:R-:W-:Y:S01]  /*c490*/  FADD.FTZ R0, R34, R45 ;  /* 0x0000002d22007221 */ /* 0x010fe20000010000 */
[----:B------:R-:W-:-:S04]  /*c4a0*/  FADD.FTZ R45, R31, R24 ;  /* 0x000000181f2d7221 */ /* 0x000fc80000010000 */
[----:B------:R-:W-:Y:S02]  /*c4b0*/  FADD.FTZ R24, R40, R45 ;  /* 0x0000002d28187221 */ /* 0x000fe40000010000 */
[----:B------:R-:W4:Y:S01]  /*c4c0*/  MUFU.EX2 R163, R60 ;  /* 0x0000003c00a37308 */ /* 0x000f220000000800 */
[C---:B---3--:R-:W-:Y:S01]  /*c4d0*/  FADD.FTZ R27, R161.reuse, R0 ;  /* 0x00000000a11b7221 */ /* 0x048fe20000010000 */
[----:B------:R-:W-:-:S06]  /*c4e0*/  F2FP.F16.F32.PACK_AB R161, R161, R34 ;  /* 0x00000022a1a1723e */ /* 0x000fcc00000000ff */
[----:B------:R-:W3:Y:S01]  /*c4f0*/  MUFU.EX2 R42, R42 ;  /* 0x0000002a002a7308 */ /* 0x000ee20000000800 */
[----:B-----5:R-:W-:Y:S01]  /*c500*/  FADD.FTZ R0, R38, R27 ;  /* 0x0000001b26007221 */ /* 0x020fe20000010000 */
[----:B------:R-:W-:-:S06]  /*c510*/  FADD.FTZ R27, R35, R24 ;  /* 0x00000018231b7221 */ /* 0x000fcc0000010000 */
[----:B------:R-:W5:Y:S01]  /*c520*/  MUFU.EX2 R157, R62 ;  /* 0x0000003e009d7308 */ /* 0x000f620000000800 */
[C---:B----4-:R-:W-:Y:S01]  /*c530*/  FADD.FTZ R25, R163.reuse, R0 ;  /* 0x00000000a3197221 */ /* 0x050fe20000010000 */
[----:B------:R-:W-:-:S05]  /*c540*/  F2FP.F16.F32.PACK_AB R163, R163, R38 ;  /* 0x00000026a3a3723e */ /* 0x000fca00000000ff */
[----:B------:R1:W-:Y:S01]  /*c550*/  STSM.16.M88.4 [R199], R160 ;  /* 0x000000a0c7007844 */ /* 0x0003e20000000200 */
[----:B------:R-:W4:Y:S01]  /*c560*/  MUFU.EX2 R46, R46 ;  /* 0x0000002e002e7308 */ /* 0x000f220000000800 */
[----:B---3--:R-:W-:-:S07]  /*c570*/  FADD.FTZ R0, R42, R25 ;  /* 0x000000192a007221 */ /* 0x008fce0000010000 */
[----:B------:R-:W3:Y:S01]  /*c580*/  MUFU.EX2 R41, R64 ;  /* 0x0000004000297308 */ /* 0x000ee20000000800 */
[C---:B-----5:R-:W-:Y:S01]  /*c590*/  FADD.FTZ R25, R157.reuse, R0 ;  /* 0x000000009d197221 */ /* 0x060fe20000010000 */
[----:B------:R-:W-:Y:S01]  /*c5a0*/  FADD.FTZ R0, R44, R27 ;  /* 0x0000001b2c007221 */ /* 0x000fe20000010000 */
[----:B------:R-:W-:-:S03]  /*c5b0*/  F2FP.F16.F32.PACK_AB R157, R157, R42 ;  /* 0x0000002a9d9d723e */ /* 0x000fc600000000ff */
[----:B------:R-:W-:Y:S02]  /*c5c0*/  FADD.FTZ R37, R37, R0 ;  /* 0x0000000025257221 */ /* 0x000fe40000010000 */
[----:B------:R-:W-:Y:S01]  /*c5d0*/  MUFU.EX2 R48, R48 ;  /* 0x0000003000307308 */ /* 0x000fe20000000800 */
[----:B----4-:R-:W-:-:S07]  /*c5e0*/  FADD.FTZ R24, R46, R25 ;  /* 0x000000192e187221 */ /* 0x010fce0000010000 */
[----:B------:R-:W4:Y:S01]  /*c5f0*/  MUFU.EX2 R39, R32 ;  /* 0x0000002000277308 */ /* 0x000f220000000800 */
[C---:B---3--:R-:W-:Y:S01]  /*c600*/  F2FP.F16.F32.PACK_AB R159, R41.reuse, R46 ;  /* 0x0000002e299f723e */ /* 0x048fe200000000ff */
[----:B------:R-:W-:-:S04]  /*c610*/  FADD.FTZ R41, R41, R24 ;  /* 0x0000001829297221 */ /* 0x000fc80000010000 */
[----:B------:R1:W-:Y:S02]  /*c620*/  STSM.16.M88.4 [R197], R156 ;  /* 0x0000009cc5007844 */ /* 0x0003e40000000200 */
[----:B------:R-:W-:Y:S08]  /*c630*/  MUFU.EX2 R50, R50 ;  /* 0x0000003200327308 */ /* 0x000ff00000000800 */
[----:B------:R-:W3:Y:S01]  /*c640*/  MUFU.EX2 R43, R78 ;  /* 0x0000004e002b7308 */ /* 0x000ee20000000800 */
[----:B----4-:R-:W-:Y:S01]  /*c650*/  F2FP.F16.F32.PACK_AB R152, R39, R48 ;  /* 0x000000302798723e */ /* 0x010fe200000000ff */
[----:B------:R-:W-:-:S04]  /*c660*/  FADD.FTZ R48, R48, R37 ;  /* 0x0000002530307221 */ /* 0x000fc80000010000 */
[----:B------:R-:W-:Y:S02]  /*c670*/  FADD.FTZ R39, R39, R48 ;  /* 0x0000003027277221 */ /* 0x000fe40000010000 */
[----:B------:R-:W4:Y:S08]  /*c680*/  MUFU.EX2 R52, R52 ;  /* 0x0000003400347308 */ /* 0x000f300000000800 */
[----:B------:R-:W-:Y:S01]  /*c690*/  MUFU.EX2 R54, R54 ;  /* 0x0000003600367308 */ /* 0x000fe20000000800 */
[----:B---3--:R-:W-:Y:S01]  /*c6a0*/  F2FP.F16.F32.PACK_AB R153, R43, R50 ;  /* 0x000000322b99723e */ /* 0x008fe200000000ff */
[----:B------:R-:W-:-:S04]  /*c6b0*/  FADD.FTZ R50, R50, R41 ;  /* 0x0000002932327221 */ /* 0x000fc80000010000 */
[----:B------:R-:W-:Y:S02]  /*c6c0*/  FADD.FTZ R43, R43, R50 ;  /* 0x000000322b2b7221 */ /* 0x000fe40000010000 */
[----:B------:R-:W3:Y:S01]  /*c6d0*/  MUFU.EX2 R33, R33 ;  /* 0x0000002100217308 */ /* 0x000ee20000000800 */
[----:B----4-:R-:W-:Y:S01]  /*c6e0*/  F2FP.F16.F32.PACK_AB R154, R3, R52 ;  /* 0x00000034039a723e */ /* 0x010fe200000000ff */
[----:B------:R-:W-:-:S04]  /*c6f0*/  FADD.FTZ R0, R52, R39 ;  /* 0x0000002734007221 */ /* 0x000fc80000010000 */
[----:B------:R-:W-:Y:S01]  /*c700*/  FADD.FTZ R0, R3, R0 ;  /* 0x0000000003007221 */ /* 0x000fe20000010000 */
[----:B---3--:R-:W-:Y:S01]  /*c710*/  F2FP.F16.F32.PACK_AB R155, R33, R54 ;  /* 0x00000036219b723e */ /* 0x008fe200000000ff */
[----:B------:R-:W-:-:S04]  /*c720*/  FADD.FTZ R54, R54, R43 ;  /* 0x0000002b36367221 */ /* 0x000fc80000010000 */
[----:B------:R1:W-:Y:S01]  /*c730*/  STSM.16.M88.4 [R198], R152 ;  /* 0x00000098c6007844 */ /* 0x0003e20000000200 */
[----:B------:R-:W-:Y:S01]  /*c740*/  FADD.FTZ R3, R33, R54 ;  /* 0x0000003621037221 */ /* 0x000fe20000010000 */
[----:B------:R-:W-:Y:S06]  /*c750*/  @!P0 BRA `(.L_x_5718) ;  /* 0x0000000000048947 */ /* 0x000fec0003800000 */
[----:B------:R-:W-:Y:S01]  /*c760*/  BPT.TRAP 0x1 ;  /* 0x000000040000795c */ /* 0x000fe20000300000 */
.L_x_5718:
[----:B------:R3:W4:Y:S01]  /*c770*/  SYNCS.PHASECHK.TRANS64.TRYWAIT P3, [R14+URZ+0x28c50], R57 ;  /* 0x028c50390e0075a7 */ /* 0x000722000806017f */
[----:B------:R-:W-:Y:S05]  /*c780*/  @!P0 BRA `(.L_x_5719) ;  /* 0x0000000000048947 */ /* 0x000fea0003800000 */
[----:B------:R-:W-:Y:S01]  /*c790*/  BPT.TRAP 0x1 ;  /* 0x000000040000795c */ /* 0x000fe20000300000 */
.L_x_5719:
[----:B------:R-:W0:Y:S01]  /*c7a0*/  @P2 LDC R27, c[0x0][0x44c] ;  /* 0x00011300ff1b2b82 */ /* 0x000e220000000800 */
[----:B------:R-:W-:Y:S01]  /*c7b0*/  ULDC UR44, c[0x0][0x9e4] ;  /* 0x00027900002c7ab9 */ /* 0x000fe20000000800 */
[----:B------:R-:W-:Y:S01]  /*c7c0*/  ULDC UR45, c[0x0][0x9dc] ;  /* 0x00027700002d7ab9 */ /* 0x000fe20000000800 */
[----:B------:R-:W-:Y:S01]  /*c7d0*/  ULDC UR39, c[0x0][0x988] ;  /* 0x0002620000277ab9 */ /* 0x000fe20000000800 */
[----:B------:R-:W-:Y:S01]  /*c7e0*/  ULDC UR46, c[0x0][0x9e0] ;  /* 0x00027800002e7ab9 */ /* 0x000fe20000000800 */
[----:B------:R-:W-:Y:S01]  /*c7f0*/  BSSY B0, `(.L_x_5720) ;  /* 0x0000006000007945 */ /* 0x000fe20003800000 */
[----:B------:R-:W-:Y:S02]  /*c800*/  IMAD R28, R18, 0x1000, R190 ;  /* 0x00001000121c7824 */ /* 0x000fe400078e02be */
[----:B------:R-:W0:Y:S01]  /*c810*/  @P2 LDC R30, c[0x0][0x450] ;  /* 0x00011400ff1e2b82 */ /* 0x000e220000000800 */
[----:B----4-:R-:W-:Y:S05]  /*c820*/  @P3 BRA `(.L_x_5721) ;  /* 0x0000000000083947 */ /* 0x010fea0003800000 */
[----:B------:R-:W4:Y:S02]  /*c830*/  SYNCS.PHASECHK.TRANS64.TRYWAIT P3, [R14+URZ+0x28c50], R57 ;  /* 0x028c50390e0075a7 */ /* 0x000f24000806017f */
[----:B----4-:R-:W-:Y:S05]  /*c840*/  @!P3 BRA `(.L_x_5722) ;  /* 0x0000016800f8b947 */ /* 0x010fea0003800000 */
.L_x_5721:
[----:B------:R-:W-:Y:S05]  /*c850*/  BSYNC B0 ;  /* 0x0000000000007941 */ /* 0x000fea0003800000 */
.L_x_5720:
[----:B------:R-:W-:Y:S01]  /*c860*/  IMAD.MOV.U32 R24, RZ, RZ, R28 ;  /* 0x000000ffff187224 */ /* 0x000fe200078e001c */
[----:B------:R-:W-:Y:S01]  /*c870*/  UISETP.NE.AND UP0, UPT, UR47, URZ, UPT ;  /* 0x0000003f2f00728c */ /* 0x000fe2000bf05270 */
[----:B------:R-:W-:Y:S02]  /*c880*/  IMAD.MOV.U32 R25, RZ, RZ, 0x40000040 ;  /* 0x40000040ff197424 */ /* 0x000fe400078e00ff */
[----:B0-----:R-:W-:Y:S01]  /*c890*/  @P2 IMAD.HI.U32 R27, R192, R27, RZ ;  /* 0x0000001bc01b2227 */ /* 0x001fe200078e00ff */
[----:B------:R-:W-:Y:S02]  /*c8a0*/  R2UR UR6, R24 ;  /* 0x00000000180672ca */ /* 0x000fe400000e0000 */
[C---:B------:R-:W-:Y:S01]  /*c8b0*/  R2UR UR7, R25.reuse ;  /* 0x00000000190772ca */ /* 0x040fe200000e0000 */
[----:B------:R-:W-:Y:S01]  /*c8c0*/  IMAD.MOV.U32 R169, RZ, RZ, R192 ;  /* 0x000000ffffa97224 */ /* 0x000fe200078e00c0 */
[----:B------:R-:W-:Y:S01]  /*c8d0*/  @P2 SHF.R.U32.HI R169, RZ, R30, R27 ;  /* 0x0000001effa92219 */ /* 0x000fe2000001161b */
[C---:B------:R-:W-:Y:S01]  /*c8e0*/  VIADD R24, R28.reuse, 0x80 ;  /* 0x000000801c187836 */ /* 0x040fe20000000000 */
[----:B------:R-:W-:Y:S01]  /*c8f0*/  R2UR UR11, R25 ;  /* 0x00000000190b72ca */ /* 0x000fe200000e0000 */
[C---:B------:R-:W-:Y:S01]  /*c900*/  VIADD R26, R28.reuse, 0x100 ;  /* 0x000001001c1a7836 */ /* 0x040fe20000000000 */
[----:B------:R-:W-:Y:S01]  /*c910*/  PLOP3.LUT P3, PT, PT, PT, UP0, 0x40, 0x0 ;  /* 0x000000000000781c */ /* 0x000fe20003f6e808 */
[----:B------:R-:W-:Y:S01]  /*c920*/  VIADD R28, R28, 0x180 ;  /* 0x000001801c1c7836 */ /* 0x000fe20000000000 */
[----:B------:R-:W-:Y:S01]  /*c930*/  R2UR UR10, R24 ;  /* 0x00000000180a72ca */ /* 0x000fe200000e0000 */
[----:B------:R-:W-:Y:S01]  /*c940*/  IMAD.MOV.U32 R27, RZ, RZ, 0x40000040 ;  /* 0x40000040ff1b7424 */ /* 0x000fe200078e00ff */
[----:B------:R-:W-:Y:S01]  /*c950*/  R2UR UR14, R26 ;  /* 0x000000001a0e72ca */ /* 0x000fe200000e0000 */
[----:B------:R-:W-:Y:S01]  /*c960*/  IMAD.MOV.U32 R29, RZ, RZ, 0x40000040 ;  /* 0x40000040ff1d7424 */ /* 0x000fe200078e00ff */
[----:B------:R-:W-:Y:S01]  /*c970*/  R2UR UR18, R28 ;  /* 0x000000001c1272ca */ /* 0x000fe200000e0000 */
[----:B--234-:R-:W-:Y:S01]  /*c980*/  @!P1 VIADD R14, R14, 0x28c60 ;  /* 0x00028c600e0e9836 */ /* 0x01cfe20000000000 */
[----:B------:R-:W-:-:S02]  /*c990*/  R2UR UR15, R27 ;  /* 0x000000001b0f72ca */ /* 0x000fc400000e0000 */
[----:B------:R-:W-:Y:S02]  /*c9a0*/  R2UR UR19, R29 ;  /* 0x000000001d1372ca */ /* 0x000fe400000e0000 */
[----:B------:R-:W-:Y:S01]  /*c9b0*/  WARPGROUP.ARRIVE ;  /* 0x00000000000079c5 */ /* 0x000fe20000000000 */
[----:B------:R-:W-:-:S05]  /*c9c0*/  @!P1 PRMT R14, RZ, 0x654, R14 ;  /* 0x00000654ff0e9816 */ /* 0x000fca000000000e */
        /* <DEDUP_REMOVED lines=19> */
[----:B0-----:R-:W0:Y:S01]  /*cb00*/  FENCE.VIEW.ASYNC.S ;  /* 0x00000000000073c6 */ /* 0x001e220000000000 */
[----:B-1----:R-:W-:-:S05]  /*cb10*/  IADD3 R152, R169, R23, -R22 ;  /* 0x00000017a9987210 */ /* 0x002fca0007ffe816 */
[----:B------:R-:W-:Y:S01]  /*cb20*/  VIADD R153, R152, UR40 ;  /* 0x0000002898997c36 */ /* 0x000fe20008000000 */
[----:B0-----:R-:W-:Y:S01]  /*cb30*/  NOP ;  /* 0x0000000000007918 */ /* 0x001fe20000000000 */
[----:B------:R-:W-:Y:S06]  /*cb40*/  BAR.ARV 0xe, 0x100 ;  /* 0x0384000000007b1d */ /* 0x000fec0000002000 */
[----:B------:R0:W-:Y:S02]  /*cb50*/  @!P1 SYNCS.ARRIVE.TRANS64.RED.A1T0 RZ, [R14+URZ], RZ ;  /* 0x000000ff0eff99a7 */ /* 0x0001e4000810043f */
[----:B0-----:R-:W-:Y:S01]  /*cb60*/  VIADD R14, R168, 0xfffffffe ;  /* 0xfffffffea80e7836 */ /* 0x001fe20000000000 */
[----:B------:R-:W-:Y:S06]  /*cb70*/  @P3 BRA `(.L_x_5723) ;  /* 0x0000000000543947 */ /* 0x000fec0003800000 */
[C---:B------:R-:W-:Y:S01]  /*cb80*/  ISETP.GT.AND P3, PT, R152.reuse, RZ, PT ;  /* 0x000000ff9800720c */ /* 0x040fe20003f64270 */
[----:B------:R-:W-:Y:S01]  /*cb90*/  BSSY B0, `(.L_x_5724) ;  /* 0x0000010000007945 */ /* 0x000fe20003800000 */
[----:B------:R-:W-:-:S11]  /*cba0*/  VIADD R154, R152, 0xffffffff ;  /* 0xffffffff989a7836 */ /* 0x000fd60000000000 */
[----:B------:R-:W-:Y:S05]  /*cbb0*/  @P3 BRA `(.L_x_5725) ;  /* 0x0000000000203947 */ /* 0x000fea0003800000 */
[----:B------:R-:W-:Y:S01]  /*cbc0*/  UISETP.NE.AND UP0, UPT, UR41, 0x1, UPT ;  /* 0x000000012900788c */ /* 0x000fe2000bf05270 */
[----:B------:R-:W-:-:S05]  /*cbd0*/  IMAD.MOV R152, RZ, RZ, -R152 ;  /* 0x000000ffff987224 */ /* 0x000fca00078e0a98 */
[----:B------:R-:W-:-:S05]  /*cbe0*/  PLOP3.LUT P3, PT, PT, PT, UP0, 0x80, 0x0 ;  /* 0x000000000000781c */ /* 0x000fca0003f6f008 */
[----:B------:R-:W-:-:S08]  /*cbf0*/  @UP0 ULDC.64 UR4, c[0x0][0x9e8] ;  /* 0x00027a0000040ab9 */ /* 0x000fd00000000a00 */
[----:B------:R-:W-:-:S05]  /*cc00*/  @P3 IMAD.HI.U32 R154, R152, UR4, RZ ;  /* 0x00000004989a3c27 */ /* 0x000fca000f8e00ff */
[----:B------:R-:W-:-:S04]  /*cc10*/  @P3 SHF.R.U32.HI R152, RZ, UR5, R154 ;  /* 0x00000005ff983c19 */ /* 0x000fc8000801169a */
[----:B------:R-:W-:Y:S01]  /*cc20*/  LOP3.LUT R154, RZ, R152, RZ, 0x33, !PT ;  /* 0x00000098ff9a7212 */ /* 0x000fe200078e33ff */
[----:B------:R-:W-:Y:S06]  /*cc30*/  BRA `(.L_x_5726) ;  /* 0x0000000000147947 */ /* 0x000fec0003800000 */
.L_x_5725:
[----:B------:R-:W-:-:S06]  /*cc40*/  UISETP.NE.AND UP0, UPT, UR41, 0x1, UPT ;  /* 0x000000012900788c */ /* 0x000fcc000bf05270 */
[----:B------:R-:W-:-:S05]  /*cc50*/  PLOP3.LUT P3, PT, PT, PT, UP0, 0x80, 0x0 ;  /* 0x000000000000781c */ /* 0x000fca0003f6f008 */
[----:B------:R-:W-:-:S08]  /*cc60*/  @UP0 ULDC.64 UR4, c[0x0][0x9e8] ;  /* 0x00027a0000040ab9 */ /* 0x000fd00000000a00 */
[----:B------:R-:W-:-:S05]  /*cc70*/  @P3 IMAD.HI.U32 R152, R154, UR4, RZ ;  /* 0x000000049a983c27 */ /* 0x000fca000f8e00ff */
[----:B------:R-:W-:-:S07]  /*cc80*/  @P3 SHF.R.U32.HI R154, RZ, UR5, R152 ;  /* 0x00000005ff9a3c19 */ /* 0x000fce0008011698 */
.L_x_5726:
[----:B------:R-:W-:Y:S05]  /*cc90*/  BSYNC B0 ;  /* 0x0000000000007941 */ /* 0x000fea0003800000 */
.L_x_5724:
[----:B------:R-:W-:-:S04]  /*cca0*/  IMAD.U32 R152, RZ, RZ, UR41 ;  /* 0x00000029ff987e24 */ /* 0x000fc8000f8e00ff */
[----:B------:R-:W-:-:S05]  /*ccb0*/  IMAD R154, R154, R152, UR41 ;  /* 0x000000299a9a7e24 */ /* 0x000fca000f8e0298 */
[----:B------:R-:W-:-:S07]  /*ccc0*/  VIMNMX R153, R153, R154, PT ;  /* 0x0000009a99997248 */ /* 0x000fce0003fe0100 */
.L_x_5723:
[----:B------:R-:W-:Y:S01]  /*ccd0*/  SHF.R.S32.HI R152, RZ, 0x1f, R153 ;  /* 0x0000001fff987819 */ /* 0x000fe20000011499 */
[----:B------:R-:W-:Y:S03]  /*cce0*/  BSSY B1, `(.L_x_5727) ;  /* 0x0000252000017945 */ /* 0x000fe60003800000 */
[----:B------:R-:W-:-:S04]  /*ccf0*/  LEA.HI R152, R152, R153, RZ, 0x6 ;  /* 0x0000009998987211 */ /* 0x000fc800078f30ff */
[----:B------:R-:W-:-:S04]  /*cd00*/  SHF.R.S32.HI R152, RZ, 0x6, R152 ;  /* 0x00000006ff987819 */ /* 0x000fc80000011498 */
[----:B------:R-:W-:-:S04]  /*cd10*/  VIMNMX R210, R202, R152, !PT ;  /* 0x00000098cad27248 */ /* 0x000fc80007fe0100 */
[----:B------:R-:W-:-:S13]  /*cd20*/  ISETP.GE.AND P3, PT, R14, R210, PT ;  /* 0x000000d20e00720c */ /* 0x000fda0003f66270 */
[----:B------:R-:W-:Y:S05]  /*cd30*/  @!P3 BRA `(.L_x_5728) ;  /* 0x000000240030b947 */ /* 0x000fea0003800000 */
[----:B------:R-:W-:Y:S01]  /*cd40*/  BSSY B0, `(.L_x_5729) ;  /* 0x0000248000007945 */ /* 0x000fe20003800000 */
.L_x_5748:
[----:B------:R-:W-:-:S05]  /*cd50*/  VIADD R211, R18, 0x1 ;  /* 0x0000000112d37836 */ /* 0x000fca0000000000 */
[----:B------:R-:W-:-:S04]  /*cd60*/  ISETP.NE.AND P3, PT, R211, 0x2, PT ;  /* 0x00000002d300780c */ /* 0x000fc80003f65270 */
[----:B------:R-:W-:Y:S02]  /*cd70*/  SEL R13, RZ, 0x1, P3 ;  /* 0x00000001ff0d7807 */ /* 0x000fe40001800000 */
[----:B------:R-:W-:Y:S02]  /*cd80*/  SEL R211, R211, RZ, P3 ;  /* 0x000000ffd3d37207 */ /* 0x000fe40001800000 */
[----:B------:R-:W-:Y:S01]  /*cd90*/  LOP3.LUT R19, R19, R13, RZ, 0x3c, !PT ;  /* 0x0000000d13137212 */ /* 0x000fe200078e3cff */
[----:B0-----:R-:W-:Y:S06]  /*cda0*/  @!P0 BRA `(.L_x_5730) ;  /* 0x0000000000048947 */ /* 0x001fec0003800000 */
[----:B------:R-:W-:Y:S01]  /*cdb0*/  BPT.TRAP 0x1 ;  /* 0x000000040000795c */ /* 0x000fe20000300000 */
.L_x_5730:
[----:B------:R-:W-:Y:S01]  /*cdc0*/  IMAD R212, R211, 0x8, R2 ;  /* 0x00000008d3d47824 */ /* 0x000fe200078e0202 */
[----:B------:R-:W-:-:S04]  /*cdd0*/  SHF.L.U32 R213, R19, 0x1f, RZ ;  /* 0x0000001f13d57819 */ /* 0x000fc800000006ff */
[----:B------:R0:W1:Y:S01]  /*cde0*/  SYNCS.PHASECHK.TRANS64.TRYWAIT P3, [R212+URZ+0x28c30], R213 ;  /* 0x028c30d5d40075a7 */ /* 0x000062000806017f */
[----:B------:R-:W-:Y:S05]  /*cdf0*/  @!P0 BRA `(.L_x_5731) ;  /* 0x0000000000048947 */ /* 0x000fea0003800000 */
[----:B------:R-:W-:Y:S01]  /*ce00*/  BPT.TRAP 0x1 ;  /* 0x000000040000795c */ /* 0x000fe20000300000 */
.L_x_5731:
[----:B------:R-:W-:Y:S01]  /*ce10*/  BSSY B2, `(.L_x_5732) ;  /* 0x0000006000027945 */ /* 0x000fe20003800000 */
[----:B------:R-:W-:Y:S02]  /*ce20*/  IMAD R206, R211, 0x200, R15 ;  /* 0x00000200d3ce7824 */ /* 0x000fe400078e020f */
[----:B------:R-:W-:Y:S01]  /*ce30*/  IMAD.MOV.U32 R207, RZ, RZ, 0x40000040 ;  /* 0x40000040ffcf7424 */ /* 0x000fe200078e00ff */
[----:B-1----:R-:W-:Y:S06]  /*ce40*/  @P3 BRA `(.L_x_5733) ;  /* 0x0000000000083947 */ /* 0x002fec0003800000 */
[----:B------:R-:W1:Y:S02]  /*ce50*/  SYNCS.PHASECHK.TRANS64.TRYWAIT P3, [R212+URZ+0x28c30], R213 ;  /* 0x028c30d5d40075a7 */ /* 0x000e64000806017f */
[----:B-1----:R-:W-:Y:S05]  /*ce60*/  @!P3 BRA `(.L_x_5734) ;  /* 0x000001640084b947 */ /* 0x002fea0003800000 */
.L_x_5733:
[----:B------:R-:W-:Y:S05]  /*ce70*/  BSYNC B2 ;  /* 0x0000000000027941 */ /* 0x000fea0003800000 */
.L_x_5732:
[C---:B------:R-:W-:Y:S01]  /*ce80*/  R2UR UR6, R206.reuse ;  /* 0x00000000ce0672ca */ /* 0x040fe200000e0000 */
[----:B------:R-:W-:Y:S01]  /*ce90*/  WARPGROUP.ARRIVE ;  /* 0x00000000000079c5 */ /* 0x000fe20000000000 */
[----:B------:R-:W-:Y:S01]  /*cea0*/  R2UR UR7, R207 ;  /* 0x00000000cf0772ca */ /* 0x000fe200000e0000 */
[----:B------:R-:W-:Y:S01]  /*ceb0*/  VIADD R208, R206, 0x2 ;  /* 0x00000002ced07836 */ /* 0x000fe20000000000 */
[----:B------:R-:W-:Y:S01]  /*cec0*/  R2UR UR4, R4 ;  /* 0x00000000040472ca */ /* 0x000fe200000e0000 */
[----:B------:R-:W-:Y:S01]  /*ced0*/  IMAD.MOV.U32 R209, RZ, RZ, 0x40000040 ;  /* 0x40000040ffd17424 */ /* 0x000fe200078e00ff */
[----:B------:R-:W-:Y:S01]  /*cee0*/  R2UR UR5, R5 ;  /* 0x00000000050572ca */ /* 0x000fe200000e0000 */
[----:B------:R-:W-:Y:S01]  /*cef0*/  IMAD.MOV.U32 R207, RZ, RZ, 0x40000040 ;  /* 0x40000040ffcf7424 */ /* 0x000fe200078e00ff */
[----:B------:R-:W2:Y:S01]  /*cf00*/  @P2 LDC R21, c[0x0][0x44c] ;  /* 0x00011300ff152b82 */ /* 0x000ea20000000800 */
[----:B------:R-:W-:Y:S01]  /*cf10*/  IMAD.IADD R233, R201, 0x1, R192 ;  /* 0x00000001c9e97824 */ /* 0x000fe200078e02c0 */
[----:B------:R-:W-:-:S06]  /*cf20*/  UISETP.NE.AND UP0, UPT, UR47, URZ, UPT ;  /* 0x0000003f2f00728c */ /* 0x000fcc000bf05270 */
[----:B------:R-:W3:Y:S01]  /*cf30*/  @P2 LDC R13, c[0x0][0x450] ;  /* 0x00011400ff0d2b82 */ /* 0x000ee20000000800 */
[----:B------:R-:W-:Y:S02]  /*cf40*/  PLOP3.LUT P3, PT, PT, PT, UP0, 0x40, 0x0 ;  /* 0x000000000000781c */ /* 0x000fe40003f6e808 */
[----:B------:R-:W-:Y:S01]  /*cf50*/  HGMMA.64x64x16.F32 R152, gdesc[UR4], RZ, !UPT, gsb0 ;  /* 0x00e00000049879f0 */ /* 0x000fe2000c0008ff */
[----:B------:R-:W-:Y:S01]  /*cf60*/  R2UR UR6, R208 ;  /* 0x00000000d00672ca */ /* 0x000fe200000e0000 */
[----:B------:R-:W-:Y:S01]  /*cf70*/  VIADD R208, R206, 0x4 ;  /* 0x00000004ced07836 */ /* 0x000fe20000000000 */
[----:B------:R-:W-:Y:S01]  /*cf80*/  R2UR UR7, R209 ;  /* 0x00000000d10772ca */ /* 0x000fe200000e0000 */
[----:B------:R-:W-:Y:S01]  /*cf90*/  IMAD.MOV.U32 R209, RZ, RZ, 0x40000040 ;  /* 0x40000040ffd17424 */ /* 0x000fe200078e00ff */
[----:B------:R-:W-:Y:S01]  /*cfa0*/  R2UR UR4, R10 ;  /* 0x000000000a0472ca */ /* 0x000fe200000e0000 */
[----:B------:R-:W-:Y:S01]  /*cfb0*/  VIADD R206, R206, 0x6 ;  /* 0x00000006cece7836 */ /* 0x000fe20000000000 */
[----:B------:R-:W-:Y:S01]  /*cfc0*/  R2UR UR5, R11 ;  /* 0x000000000b0572ca */ /* 0x000fe200000e0000 */
[----:B--2---:R-:W-:-:S05]  /*cfd0*/  @P2 IMAD.HI.U32 R21, R233, R21, RZ ;  /* 0x00000015e9152227 */ /* 0x004fca00078e00ff */
[----:B---3--:R-:W-:Y:S01]  /*cfe0*/  @P2 SHF.R.U32.HI R233, RZ, R13, R21 ;  /* 0x0000000dffe92219 */ /* 0x008fe20000011615 */
[----:B------:R-:W-:Y:S02]  /*cff0*/  @!P1 VIADD R13, R212, 0x28c40 ;  /* 0x00028c40d40d9836 */ /* 0x000fe40000000000 */
[----:B------:R-:W-:Y:S02]  /*d000*/  IMAD.U32 R21, RZ, RZ, UR45 ;  /* 0x0000002dff157e24 */ /* 0x000fe4000f8e00ff */
[----:B------:R-:W2:Y:S01]  /*d010*/  SHFL.IDX PT, R234, R233, RZ, 0x1c1f ;  /* 0x001c1fffe9ea7589 */ /* 0x000ea200000e0000 */
[----:B------:R-:W-:Y:S02]  /*d020*/  @!P1 PRMT R13, RZ, 0x654, R13 ;  /* 0x00000654ff0d9816 */ /* 0x000fe4000000000d */
[----:B------:R-:W-:Y:S01]  /*d030*/  LOP3.LUT R232, RZ, R21, RZ, 0x33, !PT ;  /* 0x00000015ffe87212 */ /* 0x000fe200078e33ff */
        /* <DEDUP_REMOVED lines=16> */
[----:B------:R-:W-:Y:S03]  /*d140*/  HGMMA.64x64x16.F32 R152, gdesc[UR4], R152, gsb0 ;  /* 0x00e00000049879f0 */ /* 0x000fe60008000898 */
[----:B------:R-:W-:Y:S02]  /*d150*/  WARPGROUP.DEPBAR.LE gsb0, 0x0 ;  /* 0x00008000000079c5 */ /* 0x000fe40000010000 */
[----:B------:R3:W-:Y:S02]  /*d160*/  @!P1 SYNCS.ARRIVE.TRANS64.RED.A1T0 RZ, [R13+URZ], RZ ;  /* 0x000000ff0dff99a7 */ /* 0x0007e4000810043f */
[----:B---3--:R-:W-:-:S05]  /*d170*/  IMAD.SHL.U32 R13, R14, 0x40, RZ ;  /* 0x000000400e0d7824 */ /* 0x008fca00078e00ff */
[----:B------:R-:W-:-:S04]  /*d180*/  IADD3 R231, -R185, 0x1, -R13 ;  /* 0x00000001b9e77810 */ /* 0x000fc80007ffe90d */
[----:B------:R-:W-:-:S05]  /*d190*/  IADD3 R231, -R22, R231, R23 ;  /* 0x000000e716e77210 */ /* 0x000fca0007ffe117 */
[----:B------:R-:W-:Y:S02]  /*d1a0*/  IMAD.IADD R232, R232, 0x1, R231 ;  /* 0x00000001e8e87824 */ /* 0x000fe400078e02e7 */
[----:B------:R-:W-:Y:S02]  /*d1b0*/  VIADD R231, R231, UR46 ;  /* 0x0000002ee7e77c36 */ /* 0x000fe40008000000 */
[C---:B--2---:R-:W-:Y:S02]  /*d1c0*/  IMAD.IADD R208, R234.reuse, 0x1, R232 ;  /* 0x00000001ead07824 */ /* 0x044fe400078e02e8 */
        /* <DEDUP_REMOVED lines=9> */
[----:B------:R-:W2:Y:S02]  /*d260*/  @P3 LDC.64 R206, c[0x0][0x9e8] ;  /* 0x00027a00ffce3b82 */ /* 0x000ea40000000a00 */
[----:B--2---:R-:W-:-:S05]  /*d270*/  @P3 IMAD.HI.U32 R206, R234, R206, RZ ;  /* 0x000000ceeace3227 */ /* 0x004fca00078e00ff */
[----:B------:R-:W-:-:S04]  /*d280*/  @P3 SHF.R.U32.HI R234, RZ, R207, R206 ;  /* 0x000000cfffea3219 */ /* 0x000fc800000116ce */
[----:B------:R-:W-:Y:S01]  /*d290*/  LOP3.LUT R234, RZ, R234, RZ, 0x33, !PT ;  /* 0x000000eaffea7212 */ /* 0x000fe200078e33ff */
[----:B------:R-:W-:Y:S06]  /*d2a0*/  BRA `(.L_x_5738) ;  /* 0x0000000000147947 */ /* 0x000fec0003800000 */
.L_x_5737:
[----:B------:R-:W-:-:S05]  /*d2b0*/  IMAD.U32 R235, RZ, RZ, UR44 ;  /* 0x0000002cffeb7e24 */ /* 0x000fca000f8e00ff */
[----:B------:R-:W-:-:S13]  /*d2c0*/  ISETP.NE.AND P3, PT, R235, 0x1, PT ;  /* 0x00000001eb00780c */ /* 0x000fda0003f65270 */
[----:B------:R-:W2:Y:S02]  /*d2d0*/  @P3 LDC.64 R206, c[0x0][0x9e8] ;  /* 0x00027a00ffce3b82 */ /* 0x000ea40000000a00 */
[----:B--2---:R-:W-:-:S05]  /*d2e0*/  @P3 IMAD.HI.U32 R206, R234, R206, RZ ;  /* 0x000000ceeace3227 */ /* 0x004fca00078e00ff */
[----:B------:R-:W-:-:S07]  /*d2f0*/  @P3 SHF.R.U32.HI R234, RZ, R207, R206 ;  /* 0x000000cfffea3219 */ /* 0x000fce00000116ce */
.L_x_5738:
[----:B------:R-:W-:Y:S05]  /*d300*/  BSYNC B2 ;  /* 0x0000000000027941 */ /* 0x000fea0003800000 */
.L_x_5736:
[----:B------:R-:W-:-:S04]  /*d310*/  IMAD R234, R234, R235, -R13 ;  /* 0x000000ebeaea7224 */ /* 0x000fc800078e0a0d */
[----:B------:R-:W-:-:S05]  /*d320*/  IMAD.IADD R234, R234, 0x1, -R185 ;  /* 0x00000001eaea7824 */ /* 0x000fca00078e0ab9 */
[----:B------:R-:W-:Y:S02]  /*d330*/  VIMNMX R208, R208, R234, !PT ;  /* 0x000000ead0d07248 */ /* 0x000fe40007fe0100 */
[----:B------:R-:W-:-:S07]  /*d340*/  VIADDMNMX R209, R234, R235, R209, PT ;  /* 0x000000ebead17246 */ /* 0x000fce00038001d1 */
.L_x_5735:
[----:B------:R-:W-:Y:S01]  /*d350*/  ISETP.GT.AND P3, PT, R14, -0x1, PT ;  /* 0xffffffff0e00780c */ /* 0x000fe20003f64270 */
[----:B------:R-:W-:-:S03]  /*d360*/  UISETP.NE.AND UP0, UPT, UR47, URZ, UPT ;  /* 0x0000003f2f00728c */ /* 0x000fc6000bf05270 */
[C---:B------:R-:W-:Y:S02]  /*d370*/  ISETP.GT.AND P4, PT, R208.reuse, RZ, P3 ;  /* 0x000000ffd000720c */ /* 0x040fe40001f84270 */
[C---:B------:R-:W-:Y:S02]  /*d380*/  ISETP.GT.AND P6, PT, R208.reuse, 0x8, P3 ;  /* 0x00000008d000780c */ /* 0x040fe40001fc4270 */
[C---:B------:R-:W-:Y:S02]  /*d390*/  ISETP.LT.OR P5, PT, R209.reuse, 0x1, P4 ;  /* 0x00000001d100780c */ /* 0x040fe400027a1670 */
[----:B------:R-:W-:Y:S02]  /*d3a0*/  ISETP.GT.AND P4, PT, R208, 0x1, P3 ;  /* 0x00000001d000780c */ /* 0x000fe40001f84270 */
[----:B------:R-:W-:Y:S02]  /*d3b0*/  FSEL R206, R152, -INF , !P5 ;  /* 0xff80000098ce7808 */ /* 0x000fe40006800000 */
[----:B------:R-:W-:Y:S01]  /*d3c0*/  ISETP.LT.OR P4, PT, R209, 0x2, P4 ;  /* 0x00000002d100780c */ /* 0x000fe20002781670 */
[----:B------:R-:W2:Y:S01]  /*d3d0*/  SHFL.IDX PT, R152, R233, 0x1, 0x1c1f ;  /* 0x003c1f00e9987f89 */ /* 0x000ea200000e0000 */
[----:B------:R-:W-:-:S02]  /*d3e0*/  ISETP.GT.AND P5, PT, R208, 0x9, P3 ;  /* 0x00000009d000780c */ /* 0x000fc40001fa4270 */
[----:B------:R-:W-:Y:S02]  /*d3f0*/  FSEL R207, R153, -INF , !P4 ;  /* 0xff80000099cf7808 */ /* 0x000fe40006000000 */
[----:B------:R-:W-:Y:S02]  /*d400*/  ISETP.GT.AND P4, PT, R208, 0x10, P3 ;  /* 0x00000010d000780c */ /* 0x000fe40001f84270 */
[C---:B------:R-:W-:Y:S02]  /*d410*/  ISETP.LT.OR P6, PT, R209.reuse, 0x9, P6 ;  /* 0x00000009d100780c */ /* 0x040fe400037c1670 */
[C---:B------:R-:W-:Y:S02]  /*d420*/  ISETP.LT.OR P4, PT, R209.reuse, 0x11, P4 ;  /* 0x00000011d100780c */ /* 0x040fe40002781670 */
[----:B------:R-:W-:Y:S02]  /*d430*/  ISETP.LT.OR P5, PT, R209, 0xa, P5 ;  /* 0x0000000ad100780c */ /* 0x000fe40002fa1670 */
[----:B------:R-:W-:-:S02]  /*d440*/  FSEL R160, R160, -INF , !P4 ;  /* 0xff800000a0a07808 */ /* 0x000fc40006000000 */
[----:B------:R-:W-:Y:S02]  /*d450*/  ISETP.GT.AND P4, PT, R208, 0x19, P3 ;  /* 0x00000019d000780c */ /* 0x000fe40001f84270 */
[----:B------:R-:W-:Y:S02]  /*d460*/  FSEL R156, R156, -INF , !P6 ;  /* 0xff8000009c9c7808 */ /* 0x000fe40007000000 */
[----:B------:R-:W-:Y:S02]  /*d470*/  ISETP.LT.OR P4, PT, R209, 0x1a, P4 ;  /* 0x0000001ad100780c */ /* 0x000fe40002781670 */
[----:B------:R-:W-:Y:S02]  /*d480*/  FSEL R157, R157, -INF , !P5 ;  /* 0xff8000009d9d7808 */ /* 0x000fe40006800000 */
[C---:B------:R-:W-:Y:S01]  /*d490*/  ISETP.GT.AND P6, PT, R208.reuse, 0x11, P3 ;  /* 0x00000011d000780c */ /* 0x040fe20001fc4270 */
[--C-:B--2---:R-:W-:Y:S01]  /*d4a0*/  IMAD.IADD R231, R231, 0x1, R152.reuse ;  /* 0x00000001e7e77824 */ /* 0x104fe200078e0298 */
[----:B------:R-:W-:Y:S01]  /*d4b0*/  ISETP.GT.AND P5, PT, R208, 0x18, P3 ;  /* 0x00000018d000780c */ /* 0x000fe20001fa4270 */
[----:B------:R-:W-:Y:S01]  /*d4c0*/  IMAD.IADD R232, R232, 0x1, R152 ;  /* 0x00000001e8e87824 */ /* 0x000fe200078e0298 */
[----:B------:R-:W-:-:S02]  /*d4d0*/  FSEL R165, R165, -INF , !P4 ;  /* 0xff800000a5a57808 */ /* 0x000fc40006000000 */
[----:B------:R-:W-:Y:S02]  /*d4e0*/  ISETP.GT.AND P4, PT, R208, 0x28, P3 ;  /* 0x00000028d000780c */ /* 0x000fe40001f84270 */
[C---:B------:R-:W-:Y:S02]  /*d4f0*/  ISETP.LT.OR P6, PT, R209.reuse, 0x12, P6 ;  /* 0x00000012d100780c */ /* 0x040fe400037c1670 */
[C---:B------:R-:W-:Y:S02]  /*d500*/  ISETP.LT.OR P5, PT, R209.reuse, 0x19, P5 ;  /* 0x00000019d100780c */ /* 0x040fe40002fa1670 */
[----:B------:R-:W-:Y:S02]  /*d510*/  ISETP.LT.OR P4, PT, R209, 0x29, P4 ;  /* 0x00000029d100780c */ /* 0x000fe40002781670 */
[----:B------:R-:W-:Y:S02]  /*d520*/  FSEL R161, R161, -INF , !P6 ;  /* 0xff800000a1a17808 */ /* 0x000fe40007000000 */
[----:B------:R-:W-:-:S02]  /*d530*/  FSEL R164, R164, -INF , !P5 ;  /* 0xff800000a4a47808 */ /* 0x000fc40006800000 */
[C---:B------:R-:W-:Y:S02]  /*d540*/  ISETP.GT.AND P6, PT, R208.reuse, 0x20, P3 ;  /* 0x00000020d000780c */ /* 0x040fe40001fc4270 */
[----:B------:R-:W-:Y:S02]  /*d550*/  ISETP.GT.AND P5, PT, R208, 0x21, P3 ;  /* 0x00000021d000780c */ /* 0x000fe40001fa4270 */
[----:B------:R-:W-:Y:S02]  /*d560*/  FSEL R233, R172, -INF , !P4 ;  /* 0xff800000ace97808 */ /* 0x000fe40006000000 */
[----:B------:R-:W-:Y:S02]  /*d570*/  ISETP.GT.AND P4, PT, R208, 0x31, P3 ;  /* 0x00000031d000780c */ /* 0x000fe40001f84270 */
[C---:B------:R-:W-:Y:S02]  /*d580*/  ISETP.LT.OR P6, PT, R209.reuse, 0x21, P6 ;  /* 0x00000021d100780c */ /* 0x040fe400037c1670 */
[----:B------:R-:W-:-:S02]  /*d590*/  ISETP.LT.OR P5, PT, R209, 0x22, P5 ;  /* 0x00000022d100780c */ /* 0x000fc40002fa1670 */
[----:B------:R-:W-:Y:S02]  /*d5a0*/  ISETP.LT.OR P4, PT, R209, 0x32, P4 ;  /* 0x00000032d100780c */ /* 0x000fe40002781670 */
[----:B------:R-:W-:Y:S02]  /*d5b0*/  FSEL R168, R168, -INF , !P6 ;  /* 0xff800000a8a87808 */ /* 0x000fe40007000000 */
[----:B------:R-:W-:Y:S02]  /*d5c0*/  FSEL R169, R169, -INF , !P5 ;  /* 0xff800000a9a97808 */ /* 0x000fe40006800000 */
[C---:B------:R-:W-:Y:S02]  /*d5d0*/  ISETP.GT.AND P6, PT, R208.reuse, 0x29, P3 ;  /* 0x00000029d000780c */ /* 0x040fe40001fc4270 */
[----:B------:R-:W-:Y:S02]  /*d5e0*/  ISETP.GT.AND P5, PT, R208, 0x30, P3 ;  /* 0x00000030d000780c */ /* 0x000fe40001fa4270 */
[----:B------:R-:W-:-:S02]  /*d5f0*/  FSEL R177, R177, -INF , !P4 ;  /* 0xff800000b1b17808 */ /* 0x000fc40006000000 */
[----:B------:R-:W-:Y:S02]  /*d600*/  PLOP3.LUT P4, PT, PT, PT, UP0, 0x40, 0x0 ;  /* 0x000000000000781c */ /* 0x000fe40003f8e808 */
[C---:B------:R-:W-:Y:S02]  /*d610*/  ISETP.LT.OR P6, PT, R209.reuse, 0x2a, P6 ;  /* 0x0000002ad100780c */ /* 0x040fe400037c1670 */
[----:B------:R-:W-:Y:S02]  /*d620*/  ISETP.LT.OR P5, PT, R209, 0x31, P5 ;  /* 0x00000031d100780c */ /* 0x000fe40002fa1670 */
[----:B------:R-:W-:Y:S02]  /*d630*/  FSEL R173, R173, -INF , !P6 ;  /* 0xff800000adad7808 */ /* 0x000fe40007000000 */
[----:B------:R-:W-:Y:S02]  /*d640*/  FSEL R176, R176, -INF , !P5 ;  /* 0xff800000b0b07808 */ /* 0x000fe40006800000 */
[----:B------:R-:W-:-:S02]  /*d650*/  ISETP.GT.AND P6, PT, R208, 0x38, P3 ;  /* 0x00000038d000780c */ /* 0x000fc40001fc4270 */
[----:B------:R-:W-:Y:S02]  /*d660*/  ISETP.GT.AND P5, PT, R208, 0x39, P3 ;  /* 0x00000039d000780c */ /* 0x000fe40001fa4270 */
[C---:B------:R-:W-:Y:S02]  /*d670*/  ISETP.LT.OR P6, PT, R209.reuse, 0x39, P6 ;  /* 0x00000039d100780c */ /* 0x040fe400037c1670 */
[----:B------:R-:W-:Y:S02]  /*d680*/  ISETP.LT.OR P5, PT, R209, 0x3a, P5 ;  /* 0x0000003ad100780c */ /* 0x000fe40002fa1670 */
[----:B------:R-:W-:Y:S02]  /*d690*/  FSEL R180, R180, -INF , !P6 ;  /* 0xff800000b4b47808 */ /* 0x000fe40007000000 */
[----:B------:R-:W-:Y:S01]  /*d6a0*/  FSEL R181, R181, -INF , !P5 ;  /* 0xff800000b5b57808 */ /* 0x000fe20006800000 */
[----:B------:R-:W-:Y:S08]  /*d6b0*/  @P4 BRA `(.L_x_5739) ;  /* 0x0000000000584947 */ /* 0x000ff00003800000 */
        /* <DEDUP_REMOVED lines=12> */
.L_x_5741:
[----:B------:R-:W-:-:S05]  /*d780*/  IMAD.U32 R208, RZ, RZ, UR44 ;  /* 0x0000002cffd07e24 */ /* 0x000fca000f8e00ff */
[----:B------:R-:W-:-:S13]  /*d790*/  ISETP.NE.AND P4, PT, R208, 0x1, PT ;  /* 0x00000001d000780c */ /* 0x000fda0003f85270 */
[----:B------:R-:W2:Y:S02]  /*d7a0*/  @P4 LDC.64 R152, c[0x0][0x9e8] ;  /* 0x00027a00ff984b82 */ /* 0x000ea40000000a00 */
[----:B--2---:R-:W-:-:S05]  /*d7b0*/  @P4 IMAD.HI.U32 R152, R172, R152, RZ ;  /* 0x00000098ac984227 */ /* 0x004fca00078e00ff */
[----:B------:R-:W-:-:S07]  /*d7c0*/  @P4 SHF.R.U32.HI R172, RZ, R153, R152 ;  /* 0x00000099ffac4219 */ /* 0x000fce0000011698 */
.L_x_5742:
[----:B------:R-:W-:Y:S05]  /*d7d0*/  BSYNC B2 ;  /* 0x0000000000027941 */ /* 0x000fea0003800000 */
.L_x_5740:
[----:B------:R-:W-:-:S04]  /*d7e0*/  IMAD R13, R172, R208, -R13 ;  /* 0x000000d0ac0d7224 */ /* 0x000fc800078e0a0d */
[----:B------:R-:W-:-:S05]  /*d7f0*/  IMAD.IADD R13, R13, 0x1, -R185 ;  /* 0x000000010d0d7824 */ /* 0x000fca00078e0ab9 */
[----:B------:R-:W-:Y:S02]  /*d800*/  VIMNMX R232, R232, R13, !PT ;  /* 0x0000000de8e87248 */ /* 0x000fe40007fe0100 */
[----:B------:R-:W-:-:S07]  /*d810*/  VIADDMNMX R231, R13, R208, R231, PT ;  /* 0x000000d00de77246 */ /* 0x000fce00038001e7 */
.L_x_5739:
        /* <DEDUP_REMOVED lines=33> */
[----:B------:R-:W2:Y:S01]  /*da30*/  SHFL.BFLY PT, R152, R13, 0x2, 0x1f ;  /* 0x0c401f000d987f89 */ /* 0x000ea200000e0000 */
        /* <DEDUP_REMOVED lines=9> */
[----:B--2---:R-:W-:Y:S01]  /*dad0*/  FMNMX.FTZ R152, R13, R152, !PT ;  /* 0x000000980d987209 */ /* 0x004fe20007810000 */
[----:B------:R-:W-:Y:S01]  /*dae0*/  IMAD.U32 R13, RZ, RZ, UR39 ;  /* 0x00000027ff0d7e24 */ /* 0x000fe2000f8e00ff */
[----:B------:R-:W-:Y:S02]  /*daf0*/  FSEL R174, R174, -INF , !P5 ;  /* 0xff800000aeae7808 */ /* 0x000fe40006800000 */
[----:B------:R-:W-:Y:S01]  /*db00*/  ISETP.GT.AND P5, PT, R232, 0x30, P3 ;  /* 0x00000030e800780c */ /* 0x000fe20001fa4270 */
[----:B------:R-:W2:Y:S03]  /*db10*/  SHFL.BFLY PT, R172, R152, 0x1, 0x1f ;  /* 0x0c201f0098ac7f89 */ /* 0x000ea600000e0000 */
[----:B------:R-:W-:-:S04]  /*db20*/  ISETP.LT.OR P5, PT, R231, 0x31, P5 ;  /* 0x00000031e700780c */ /* 0x000fc80002fa1670 */
[----:B------:R-:W-:Y:S02]  /*db30*/  FSEL R178, R178, -INF , !P5 ;  /* 0xff800000b2b27808 */ /* 0x000fe40006800000 */
[----:B--2---:R-:W-:-:S04]  /*db40*/  FMNMX.FTZ R172, R152, R172, !PT ;  /* 0x000000ac98ac7209 */ /* 0x004fc80007810000 */
[----:B------:R-:W-:-:S04]  /*db50*/  FSETP.NEU.FTZ.AND P4, PT, R172, -INF , PT ;  /* 0xff800000ac00780b */ /* 0x000fc80003f9d000 */
[----:B------:R-:W-:-:S05]  /*db60*/  FSEL R152, R172, RZ, P4 ;  /* 0x000000ffac987208 */ /* 0x000fca0002000000 */
[----:B------:R-:W-:Y:S01]  /*db70*/  FADD.FTZ R152, -R152, R12 ;  /* 0x0000000c98987221 */ /* 0x000fe20000010100 */
[----:B------:R-:W-:-:S05]  /*db80*/  FMUL.FTZ R12, R172, R13 ;  /* 0x0000000dac0c7220 */ /* 0x000fca0000410000 */
[----:B------:R-:W-:Y:S02]  /*db90*/  FSEL R12, R12, RZ, P4 ;  /* 0x000000ff0c0c7208 */ /* 0x000fe40002000000 */
[----:B------:R-:W-:-:S03]  /*dba0*/  ISETP.GT.AND P4, PT, R232, 0x8, P3 ;  /* 0x00000008e800780c */ /* 0x000fc60001f84270 */
[-CC-:B------:R-:W-:Y:S01]  /*dbb0*/  FFMA.FTZ R206, R206, R13.reuse, -R12.reuse ;  /* 0x0000000dcece7223 */ /* 0x180fe2000001080c */
[----:B------:R-:W-:Y:S01]  /*dbc0*/  ISETP.LT.OR P4, PT, R231, 0x9, P4 ;  /* 0x00000009e700780c */ /* 0x000fe20002781670 */
[-CC-:B------:R-:W-:Y:S01]  /*dbd0*/  FFMA.FTZ R207, R207, R13.reuse, -R12.reuse ;  /* 0x0000000dcfcf7223 */ /* 0x180fe2000001080c */
[-CC-:B------:R-:W-:Y:S01]  /*dbe0*/  FFMA.FTZ R156, R156, R13.reuse, -R12.reuse ;  /* 0x0000000d9c9c7223 */ /* 0x180fe2000001080c */
[-CC-:B------:R-:W-:Y:S01]  /*dbf0*/  FFMA.FTZ R157, R157, R13.reuse, -R12.reuse ;  /* 0x0000000d9d9d7223 */ /* 0x180fe2000001080c */
[----:B------:R-:W-:Y:S01]  /*dc00*/  FSEL R158, R158, -INF , !P4 ;  /* 0xff8000009e9e7808 */ /* 0x000fe20006000000 */
[-CC-:B------:R-:W-:Y:S01]  /*dc10*/  FFMA.FTZ R160, R160, R13.reuse, -R12.reuse ;  /* 0x0000000da0a07223 */ /* 0x180fe2000001080c */
[----:B------:R-:W-:Y:S01]  /*dc20*/  ISETP.GT.AND P4, PT, R232, 0x11, P3 ;  /* 0x00000011e800780c */ /* 0x000fe20001f84270 */
[-CC-:B------:R-:W-:Y:S01]  /*dc30*/  FFMA.FTZ R161, R161, R13.reuse, -R12.reuse ;  /* 0x0000000da1a17223 */ /* 0x180fe2000001080c */
[-CC-:B------:R-:W-:Y:S01]  /*dc40*/  FFMA.FTZ R164, R164, R13.reuse, -R12.reuse ;  /* 0x0000000da4a47223 */ /* 0x180fe2000001080c */
        /* <DEDUP_REMOVED lines=12> */
[-C--:B------:R-:W-:Y:S01]  /*dd10*/  FFMA.FTZ R181, R181, R13.reuse, -R12 ;  /* 0x0000000db5b57223 */ /* 0x080fe2000001080c */
[----:B------:R-:W-:Y:S01]  /*dd20*/  FMUL.FTZ R12, R152, R13 ;  /* 0x0000000d980c7220 */ /* 0x000fe20000410000 */
[----:B------:R-:W-:Y:S01]  /*dd30*/  MUFU.EX2 R206, R206 ;  /* 0x000000ce00ce7308 */ /* 0x000fe20000000800 */
[----:B------:R-:W-:-:S02]  /*dd40*/  FSEL R153, R170, -INF , !P4 ;  /* 0xff800000aa997808 */ /* 0x000fc40006000000 */
[----:B------:R-:W-:Y:S02]  /*dd50*/  FMNMX.FTZ R170, R154, R20, !PT ;  /* 0x000000149aaa7209 */ /* 0x000fe40007810000 */
[----:B------:R-:W-:Y:S02]  /*dd60*/  ISETP.GT.AND P4, PT, R232, 0x29, P3 ;  /* 0x00000029e800780c */ /* 0x000fe40001f84270 */
[----:B------:R-:W-:Y:S01]  /*dd70*/  FMNMX.FTZ R170, R155, R170, !PT ;  /* 0x000000aa9baa7209 */ /* 0x000fe20007810000 */
[----:B------:R-:W2:Y:S01]  /*dd80*/  MUFU.EX2 R12, R12 ;  /* 0x0000000c000c7308 */ /* 0x000ea20000000800 */
[----:B------:R-:W-:Y:S02]  /*dd90*/  ISETP.LT.OR P4, PT, R231, 0x2a, P4 ;  /* 0x0000002ae700780c */ /* 0x000fe40002781670 */
[----:B------:R-:W-:Y:S02]  /*dda0*/  FMNMX.FTZ R170, R158, R170, !PT ;  /* 0x000000aa9eaa7209 */ /* 0x000fe40007810000 */
[----:B------:R-:W-:-:S02]  /*ddb0*/  FSEL R175, R175, -INF , !P4 ;  /* 0xff800000afaf7808 */ /* 0x000fc40006000000 */
[----:B------:R-:W-:Y:S01]  /*ddc0*/  FMNMX.FTZ R170, R159, R170, !PT ;  /* 0x000000aa9faa7209 */ /* 0x000fe20007810000 */
[----:B------:R-:W3:Y:S01]  /*ddd0*/  MUFU.EX2 R152, R207 ;  /* 0x000000cf00987308 */ /* 0x000ee20000000800 */
[----:B------:R-:W-:Y:S02]  /*dde0*/  ISETP.GT.AND P4, PT, R232, 0x31, P3 ;  /* 0x00000031e800780c */ /* 0x000fe40001f84270 */
[----:B------:R-:W-:Y:S02]  /*ddf0*/  FMNMX.FTZ R170, R162, R170, !PT ;  /* 0x000000aaa2aa7209 */ /* 0x000fe40007810000 */
[----:B------:R-:W-:Y:S02]  /*de00*/  ISETP.LT.OR P4, PT, R231, 0x32, P4 ;  /* 0x00000032e700780c */ /* 0x000fe40002781670 */
[----:B------:R-:W-:Y:S01]  /*de10*/  FMNMX.FTZ R170, R163, R170, !PT ;  /* 0x000000aaa3aa7209 */ /* 0x000fe20007810000 */
[----:B------:R-:W4:Y:S01]  /*de20*/  MUFU.EX2 R156, R156 ;  /* 0x0000009c009c7308 */ /* 0x000f220000000800 */
[----:B------:R-:W-:Y:S01]  /*de30*/  ISETP.GT.AND P3, PT, R232, 0x39, P3 ;  /* 0x00000039e800780c */ /* 0x000fe20001f64270 */
[----:B--2---:R-:W-:Y:S01]  /*de40*/  FFMA.FTZ R0, R12, R0, R206 ;  /* 0x000000000c007223 */ /* 0x004fe200000100ce */
[----:B------:R-:W-:Y:S01]  /*de50*/  FMNMX.FTZ R170, R166, R170, !PT ;  /* 0x000000aaa6aa7209 */ /* 0x000fe20007810000 */
[-C--:B------:R-:W-:Y:S01]  /*de60*/  FMUL.FTZ R24, R24, R12.reuse ;  /* 0x0000000c18187220 */ /* 0x080fe20000410000 */
[----:B------:R-:W-:Y:S01]  /*de70*/  FSEL R179, R179, -INF , !P4 ;  /* 0xff800000b3b37808 */ /* 0x000fe20006000000 */
[----:B------:R-:W-:Y:S01]  /*de80*/  FMUL.FTZ R25, R25, R12 ;  /* 0x0000000c19197220 */ /* 0x000fe20000410000 */
[----:B------:R-:W-:Y:S01]  /*de90*/  FMNMX.FTZ R170, R167, R170, !PT ;  /* 0x000000aaa7aa7209 */ /* 0x000fe20007810000 */
[----:B------:R-:W2:Y:S01]  /*dea0*/  MUFU.EX2 R157, R157 ;  /* 0x0000009d009d7308 */ /* 0x000ea20000000800 */
[----:B------:R-:W-:Y:S01]  /*deb0*/  ISETP.LT.OR P3, PT, R231, 0x3a, P3 ;  /* 0x0000003ae700780c */ /* 0x000fe20001f61670 */
[----:B---3--:R-:W-:Y:S01]  /*dec0*/  FADD.FTZ R0, R152, R0 ;  /* 0x0000000098007221 */ /* 0x008fe20000010000 */
[----:B------:R-:W-:Y:S01]  /*ded0*/  FMNMX.FTZ R170, R153, R170, !PT ;  /* 0x000000aa99aa7209 */ /* 0x000fe20007810000 */
[-C--:B------:R-:W-:Y:S01]  /*dee0*/  FMUL.FTZ R28, R28, R12.reuse ;  /* 0x0000000c1c1c7220 */ /* 0x080fe20000410000 */
[----:B------:R-:W-:Y:S01]  /*def0*/  FSEL R183, R183, -INF , !P3 ;  /* 0xff800000b7b77808 */ /* 0x000fe20005800000 */
[----:B------:R-:W-:Y:S01]  /*df00*/  FMUL.FTZ R29, R29, R12 ;  /* 0x0000000c1d1d7220 */ /* 0x000fe20000410000 */
[----:B------:R-:W-:Y:S01]  /*df10*/  FMNMX.FTZ R170, R171, R170, !PT ;  /* 0x000000aaabaa7209 */ /* 0x000fe20007810000 */
[----:B------:R-:W3:Y:S01]  /*df20*/  MUFU.EX2 R160, R160 ;  /* 0x000000a000a07308 */ /* 0x000ee20000000800 */
[----:B------:R-:W-:Y:S01]  /*df30*/  F2FP.F16.F32.PACK_AB R152, R152, R206 ;  /* 0x000000ce9898723e */ /* 0x000fe200000000ff */
[----:B----4-:R-:W-:Y:S01]  /*df40*/  FADD.FTZ R0, R156, R0 ;  /* 0x000000009c007221 */ /* 0x010fe20000010000 */
[----:B------:R-:W-:Y:S01]  /*df50*/  FMNMX.FTZ R170, R174, R170, !PT ;  /* 0x000000aaaeaa7209 */ /* 0x000fe20007810000 */
[-C--:B------:R-:W-:Y:S01]  /*df60*/  FMUL.FTZ R32, R32, R12.reuse ;  /* 0x0000000c20207220 */ /* 0x080fe20000410000 */
[----:B------:R-:W-:Y:S01]  /*df70*/  ISETP.NE.AND P3, PT, R194, RZ, PT ;  /* 0x000000ffc200720c */ /* 0x000fe20003f65270 */
[----:B------:R-:W-:Y:S01]  /*df80*/  FMUL.FTZ R33, R33, R12 ;  /* 0x0000000c21217220 */ /* 0x000fe20000410000 */
[----:B------:R-:W-:Y:S01]  /*df90*/  FMNMX.FTZ R170, R175, R170, !PT ;  /* 0x000000aaafaa7209 */ /* 0x000fe20007810000 */
[----:B------:R-:W4:Y:S01]  /*dfa0*/  MUFU.EX2 R161, R161 ;  /* 0x000000a100a17308 */ /* 0x000f220000000800 */
[----:B--2---:R-:W-:Y:S01]  /*dfb0*/  FADD.FTZ R0, R157, R0 ;  /* 0x000000009d007221 */ /* 0x004fe20000010000 */
[----:B------:R-:W-:Y:S01]  /*dfc0*/  FMUL.FTZ R36, R36, R12 ;  /* 0x0000000c24247220 */ /* 0x000fe20000410000 */
[----:B------:R-:W-:Y:S01]  /*dfd0*/  FMNMX.FTZ R170, R178, R170, !PT ;  /* 0x000000aab2aa7209 */ /* 0x000fe20007810000 */
[-C--:B------:R-:W-:Y:S01]  /*dfe0*/  FMUL.FTZ R37, R37, R12.reuse ;  /* 0x0000000c25257220 */ /* 0x080fe20000410000 */
[-C--:B------:R-:W-:Y:S01]  /*dff0*/  FMUL.FTZ R40, R40, R12.reuse ;  /* 0x0000000c28287220 */ /* 0x080fe20000410000 */
[----:B------:R-:W-:Y:S01]  /*e000*/  FMUL.FTZ R41, R41, R12 ;  /* 0x0000000c29297220 */ /* 0x000fe20000410000 */
[----:B------:R-:W-:Y:S01]  /*e010*/  FMNMX.FTZ R170, R179, R170, !PT ;  /* 0x000000aab3aa7209 */ /* 0x000fe20007810000 */
[----:B------:R-:W2:Y:S01]  /*e020*/  MUFU.EX2 R164, R164 ;  /* 0x000000a400a47308 */ /* 0x000ea20000000800 */
[----:B---3--:R-:W-:Y:S01]  /*e030*/  FADD.FTZ R0, R160, R0 ;  /* 0x00000000a0007221 */ /* 0x008fe20000010000 */
[----:B------:R-:W-:Y:S01]  /*e040*/  @!P3 IMAD R18, R18, 0x40, R191 ;  /* 0x000000401212b824 */ /* 0x000fe200078e02bf */
[----:B------:R-:W-:Y:S01]  /*e050*/  FMNMX.FTZ R170, R182, R170, !PT ;  /* 0x000000aab6aa7209 */ /* 0x000fe20007810000 */
[-C--:B------:R-:W-:Y:S01]  /*e060*/  FMUL.FTZ R44, R44, R12.reuse ;  /* 0x0000000c2c2c7220 */ /* 0x080fe20000410000 */
[----:B------:R-:W-:Y:S01]  /*e070*/  FMUL.FTZ R45, R45, R12 ;  /* 0x0000000c2d2d7220 */ /* 0x000fe20000410000 */
[----:B------:R-:W-:Y:S01]  /*e080*/  @!P3 IMAD R18, R18, 0x4, R2 ;  /* 0x000000041212b824 */ /* 0x000fe200078e0202 */
[----:B------:R-:W-:Y:S01]  /*e090*/  FMNMX.FTZ R170, R183, R170, !PT ;  /* 0x000000aab7aa7209 */ /* 0x000fe20007810000 */
[----:B------:R-:W3:Y:S01]  /*e0a0*/  MUFU.EX2 R165, R165 ;  /* 0x000000a500a57308 */ /* 0x000ee20000000800 */
[----:B----4-:R-:W-:Y:S01]  /*e0b0*/  FADD.FTZ R0, R161, R0 ;  /* 0x00000000a1007221 */ /* 0x010fe20000010000 */
[-C--:B------:R-:W-:Y:S01]  /*e0c0*/  FMUL.FTZ R48, R48, R12.reuse ;  /* 0x0000000c30307220 */ /* 0x080fe20000410000 */
[----:B------:R-:W-:Y:S01]  /*e0d0*/  @!P3 STS [R18+0x28800], R12 ;  /* 0x0288000c1200b388 */ /* 0x000fe20000000800 */
[-C--:B------:R-:W-:Y:S01]  /*e0e0*/  FMUL.FTZ R49, R49, R12.reuse ;  /* 0x0000000c31317220 */ /* 0x080fe20000410000 */
[-C--:B------:R-:W-:Y:S01]  /*e0f0*/  FMUL.FTZ R52, R52, R12.reuse ;  /* 0x0000000c34347220 */ /* 0x080fe20000410000 */
[-C--:B------:R-:W-:Y:S01]  /*e100*/  FMUL.FTZ R53, R53, R12.reuse ;  /* 0x0000000c35357220 */ /* 0x080fe20000410000 */
[----:B------:R-:W4:Y:S01]  /*e110*/  SHFL.BFLY PT, R206, R170, 0x2, 0x1f ;  /* 0x0c401f00aace7f89 */ /* 0x000f2200000e0000 */
[----:B------:R-:W5:Y:S01]  /*e120*/  MUFU.EX2 R168, R168 ;  /* 0x000000a800a87308 */ /* 0x000f620000000800 */
        /* <DEDUP_REMOVED lines=16> */
[----:B-----5:R-:W-:Y:S01]  /*e230*/  FADD.FTZ R0, R168, R0 ;  /* 0x00000000a8007221 */ /* 0x020fe20000010000 */
[-C--:B------:R-:W-:Y:S01]  /*e240*/  FMUL.FTZ R80, R80, R12.reuse ;  /* 0x0000000c50507220 */ /* 0x080fe20000410000 */
[-C--:B------:R-:W-:Y:S01]  /*e250*/  FMUL.FTZ R81, R81, R12.reuse ;  /* 0x0000000c51517220 */ /* 0x080fe20000410000 */
[-C--:B------:R-:W-:Y:S01]  /*e260*/  FMUL.FTZ R84, R84, R12.reuse ;  /* 0x0000000c54547220 */ /* 0x080fe20000410000 */
[-C--:B------:R-:W-:Y:S01]  /*e270*/  FMUL.FTZ R85, R85, R12.reuse ;  /* 0x0000000c55557220 */ /* 0x080fe20000410000 */
[----:B------:R-:W-:Y:S01]  /*e280*/  FMUL.FTZ R88, R88, R12 ;  /* 0x0000000c58587220 */ /* 0x000fe20000410000 */
[----:B----4-:R-:W-:Y:S01]  /*e290*/  FMNMX.FTZ R170, R170, R206, !PT ;  /* 0x000000ceaaaa7209 */ /* 0x010fe20007810000 */
[----:B------:R-:W4:Y:S01]  /*e2a0*/  MUFU.EX2 R173, R173 ;  /* 0x000000ad00ad7308 */ /* 0x000f220000000800 */
[----:B--2---:R-:W-:Y:S01]  /*e2b0*/  FADD.FTZ R0, R169, R0 ;  /* 0x00000000a9007221 */ /* 0x004fe20000010000 */
[-C--:B------:R-:W-:Y:S01]  /*e2c0*/  FMUL.FTZ R89, R89, R12.reuse ;  /* 0x0000000c59597220 */ /* 0x080fe20000410000 */
[-C--:B------:R-:W-:Y:S01]  /*e2d0*/  FMUL.FTZ R92, R92, R12.reuse ;  /* 0x0000000c5c5c7220 */ /* 0x080fe20000410000 */
[----:B------:R-:W2:Y:S01]  /*e2e0*/  SHFL.BFLY PT, R206, R170, 0x1, 0x1f ;  /* 0x0c201f00aace7f89 */ /* 0x000ea200000e0000 */
[-C--:B------:R-:W-:Y:S01]  /*e2f0*/  FMUL.FTZ R93, R93, R12.reuse ;  /* 0x0000000c5d5d7220 */ /* 0x080fe20000410000 */
[-C--:B------:R-:W-:Y:S01]  /*e300*/  FMUL.FTZ R96, R96, R12.reuse ;  /* 0x0000000c60607220 */ /* 0x080fe20000410000 */
[-C--:B------:R-:W-:Y:S01]  /*e310*/  FMUL.FTZ R97, R97, R12.reuse ;  /* 0x0000000c61617220 */ /* 0x080fe20000410000 */
[----:B------:R-:W5:Y:S01]  /*e320*/  MUFU.EX2 R176, R176 ;  /* 0x000000b000b07308 */ /* 0x000f620000000800 */
        /* <DEDUP_REMOVED lines=8> */
[----:B----4-:R-:W-:Y:S01]  /*e3b0*/  FADD.FTZ R0, R173, R0 ;  /* 0x00000000ad007221 */ /* 0x010fe20000010000 */
[-C--:B------:R-:W-:Y:S01]  /*e3c0*/  FMUL.FTZ R112, R112, R12.reuse ;  /* 0x0000000c70707220 */ /* 0x080fe20000410000 */
[-C--:B------:R-:W-:Y:S01]  /*e3d0*/  FMUL.FTZ R113, R113, R12.reuse ;  /* 0x0000000c71717220 */ /* 0x080fe20000410000 */
[-C--:B------:R-:W-:Y:S01]  /*e3e0*/  FMUL.FTZ R116, R116, R12.reuse ;  /* 0x0000000c74747220 */ /* 0x080fe20000410000 */
[-C--:B------:R-:W-:Y:S01]  /*e3f0*/  FMUL.FTZ R117, R117, R12.reuse ;  /* 0x0000000c75757220 */ /* 0x080fe20000410000 */
[-C--:B------:R-:W-:Y:S01]  /*e400*/  FMUL.FTZ R120, R120, R12.reuse ;  /* 0x0000000c78787220 */ /* 0x080fe20000410000 */
[-C--:B------:R-:W-:Y:S01]  /*e410*/  FMUL.FTZ R121, R121, R12.reuse ;  /* 0x0000000c79797220 */ /* 0x080fe20000410000 */
[----:B------:R-:W-:Y:S01]  /*e420*/  MUFU.EX2 R181, R181 ;  /* 0x000000b500b57308 */ /* 0x000fe20000000800 */
[----:B-----5:R-:W-:Y:S01]  /*e430*/  FADD.FTZ R0, R176, R0 ;  /* 0x00000000b0007221 */ /* 0x020fe20000010000 */
[-C--:B------:R-:W-:Y:S01]  /*e440*/  FMUL.FTZ R124, R124, R12.reuse ;  /* 0x0000000c7c7c7220 */ /* 0x080fe20000410000 */
[----:B------:R-:W-:Y:S01]  /*e450*/  FMUL.FTZ R125, R125, R12 ;  /* 0x0000000c7d7d7220 */ /* 0x000fe20000410000 */
[----:B--2---:R-:W-:Y:S01]  /*e460*/  FMNMX.FTZ R170, R170, R206, !PT ;  /* 0x000000ceaaaa7209 */ /* 0x004fe20007810000 */
[-C--:B------:R-:W-:Y:S01]  /*e470*/  FMUL.FTZ R128, R128, R12.reuse ;  /* 0x0000000c80807220 */ /* 0x080fe20000410000 */
[-C--:B------:R-:W-:Y:S01]  /*e480*/  FMUL.FTZ R129, R129, R12.reuse ;  /* 0x0000000c81817220 */ /* 0x080fe20000410000 */
[-C--:B------:R-:W-:Y:S01]  /*e490*/  FMUL.FTZ R132, R132, R12.reuse ;  /* 0x0000000c84847220 */ /* 0x080fe20000410000 */
[C---:B------:R-:W-:Y:S01]  /*e4a0*/  FSETP.NEU.FTZ.AND P4, PT, R170.reuse, -INF , PT ;  /* 0xff800000aa00780b */ /* 0x040fe20003f9d000 */
[CC--:B------:R-:W-:Y:S01]  /*e4b0*/  FMUL.FTZ R209, R170.reuse, R13.reuse ;  /* 0x0000000daad17220 */ /* 0x0c0fe20000410000 */
[----:B---3--:R-:W-:Y:S01]  /*e4c0*/  FADD.FTZ R0, R177, R0 ;  /* 0x00000000b1007221 */ /* 0x008fe20000010000 */
[-C--:B------:R-:W-:Y:S01]  /*e4d0*/  FMUL.FTZ R133, R133, R12.reuse ;  /* 0x0000000c85857220 */ /* 0x080fe20000410000 */
[----:B------:R-:W-:Y:S01]  /*e4e0*/  FSEL R206, R170, RZ, P4 ;  /* 0x000000ffaace7208 */ /* 0x000fe20002000000 */
[-C--:B------:R-:W-:Y:S01]  /*e4f0*/  FMUL.FTZ R136, R136, R12.reuse ;  /* 0x0000000c88887220 */ /* 0x080fe20000410000 */
[----:B------:R-:W-:Y:S01]  /*e500*/  FSEL R209, R209, RZ, P4 ;  /* 0x000000ffd1d17208 */ /* 0x000fe20002000000 */
[-C--:B------:R-:W-:Y:S01]  /*e510*/  FMUL.FTZ R137, R137, R12.reuse ;  /* 0x0000000c89897220 */ /* 0x080fe20000410000 */
[-C--:B------:R-:W-:Y:S01]  /*e520*/  FMUL.FTZ R140, R140, R12.reuse ;  /* 0x0000000c8c8c7220 */ /* 0x080fe20000410000 */
[----:B------:R-:W-:Y:S01]  /*e530*/  FADD.FTZ R206, -R206, R20 ;  /* 0x00000014cece7221 */ /* 0x000fe20000010100 */
[----:B------:R-:W-:Y:S01]  /*e540*/  FMUL.FTZ R141, R141, R12 ;  /* 0x0000000c8d8d7220 */ /* 0x000fe20000410000 */
[-CC-:B------:R-:W-:Y:S01]  /*e550*/  FFMA.FTZ R155, R155, R13.reuse, -R209.reuse ;  /* 0x0000000d9b9b7223 */ /* 0x180fe200000108d1 */
[-CC-:B------:R-:W-:Y:S01]  /*e560*/  FFMA.FTZ R159, R159, R13.reuse, -R209.reuse ;  /* 0x0000000d9f9f7223 */ /* 0x180fe200000108d1 */
[-C--:B------:R-:W-:Y:S01]  /*e570*/  FMUL.FTZ R20, R206, R13.reuse ;  /* 0x0000000dce147220 */ /* 0x080fe20000410000 */
[-CC-:B------:R-:W-:Y:S01]  /*e580*/  FFMA.FTZ R206, R154, R13.reuse, -R209.reuse ;  /* 0x0000000d9ace7223 */ /* 0x180fe200000108d1 */
[-CC-:B------:R-:W-:Y:S01]  /*e590*/  FFMA.FTZ R207, R162, R13.reuse, -R209.reuse ;  /* 0x0000000da2cf7223 */ /* 0x180fe200000108d1 */
[-CC-:B------:R-:W-:Y:S01]  /*e5a0*/  FFMA.FTZ R163, R163, R13.reuse, -R209.reuse ;  /* 0x0000000da3a37223 */ /* 0x180fe200000108d1 */
[----:B------:R-:W-:Y:S01]  /*e5b0*/  MUFU.EX2 R155, R155 ;  /* 0x0000009b009b7308 */ /* 0x000fe20000000800 */
[----:B------:R-:W-:Y:S01]  /*e5c0*/  F2FP.F16.F32.PACK_AB R154, R157, R156 ;  /* 0x0000009c9d9a723e */ /* 0x000fe200000000ff */
[-CC-:B------:R-:W-:Y:S01]  /*e5d0*/  FFMA.FTZ R208, R166, R13.reuse, -R209.reuse ;  /* 0x0000000da6d07223 */ /* 0x180fe200000108d1 */
[-CC-:B------:R-:W-:Y:S01]  /*e5e0*/  FFMA.FTZ R167, R167, R13.reuse, -R209.reuse ;  /* 0x0000000da7a77223 */ /* 0x180fe200000108d1 */
[-CC-:B------:R-:W-:Y:S01]  /*e5f0*/  FFMA.FTZ R153, R153, R13.reuse, -R209.reuse ;  /* 0x0000000d99997223 */ /* 0x180fe200000108d1 */
[-CC-:B------:R-:W-:Y:S01]  /*e600*/  FFMA.FTZ R171, R171, R13.reuse, -R209.reuse ;  /* 0x0000000dabab7223 */ /* 0x180fe200000108d1 */
[----:B------:R-:W-:Y:S01]  /*e610*/  F2FP.F16.F32.PACK_AB R156, R161, R160 ;  /* 0x000000a0a19c723e */ /* 0x000fe200000000ff */
[-CC-:B------:R-:W-:Y:S01]  /*e620*/  FFMA.FTZ R174, R174, R13.reuse, -R209.reuse ;  /* 0x0000000daeae7223 */ /* 0x180fe200000108d1 */
[----:B------:R-:W2:Y:S01]  /*e630*/  MUFU.EX2 R20, R20 ;  /* 0x0000001400147308 */ /* 0x000ea20000000800 */
[-CC-:B------:R-:W-:Y:S01]  /*e640*/  FFMA.FTZ R175, R175, R13.reuse, -R209.reuse ;  /* 0x0000000dafaf7223 */ /* 0x180fe200000108d1 */
[-CC-:B------:R-:W-:Y:S01]  /*e650*/  FFMA.FTZ R178, R178, R13.reuse, -R209.reuse ;  /* 0x0000000db2b27223 */ /* 0x180fe200000108d1 */
[-CC-:B------:R-:W-:Y:S01]  /*e660*/  FFMA.FTZ R179, R179, R13.reuse, -R209.reuse ;  /* 0x0000000db3b37223 */ /* 0x180fe200000108d1 */
[-CC-:B------:R-:W-:Y:S01]  /*e670*/  FFMA.FTZ R182, R182, R13.reuse, -R209.reuse ;  /* 0x0000000db6b67223 */ /* 0x180fe200000108d1 */
[----:B------:R-:W-:Y:S01]  /*e680*/  FFMA.FTZ R183, R183, R13, -R209 ;  /* 0x0000000db7b77223 */ /* 0x000fe200000108d1 */
[----:B------:R-:W-:Y:S01]  /*e690*/  F2FP.F16.F32.PACK_AB R160, R169, R168 ;  /* 0x000000a8a9a0723e */ /* 0x000fe200000000ff */
[-C--:B------:R-:W-:Y:S01]  /*e6a0*/  FMUL.FTZ R144, R144, R12.reuse ;  /* 0x0000000c90907220 */ /* 0x080fe20000410000 */
[----:B------:R-:W3:Y:S01]  /*e6b0*/  MUFU.EX2 R206, R206 ;  /* 0x000000ce00ce7308 */ /* 0x000ee20000000800 */
[----:B------:R-:W-:Y:S01]  /*e6c0*/  F2FP.F16.F32.PACK_AB R162, R173, R233 ;  /* 0x000000e9ada2723e */ /* 0x000fe200000000ff */
[-C--:B------:R-:W-:Y:S01]  /*e6d0*/  FMUL.FTZ R145, R145, R12.reuse ;  /* 0x0000000c91917220 */ /* 0x080fe20000410000 */
[-C--:B------:R-:W-:Y:S01]  /*e6e0*/  FMUL.FTZ R148, R148, R12.reuse ;  /* 0x0000000c94947220 */ /* 0x080fe20000410000 */
[----:B------:R-:W-:-:S04]  /*e6f0*/  FMUL.FTZ R149, R149, R12 ;  /* 0x0000000c95957220 */ /* 0x000fc80000410000 */
[----:B------:R-:W-:Y:S01]  /*e700*/  MUFU.EX2 R159, R159 ;  /* 0x0000009f009f7308 */ /* 0x000fe20000000800 */
[----:B--2---:R2:W-:Y:S01]  /*e710*/  @!P3 STS [R18+0x28820], R20 ;  /* 0x028820141200b388 */ /* 0x0045e20000000800 */
[-C--:B------:R-:W-:Y:S01]  /*e720*/  FMUL.FTZ R26, R26, R20.reuse ;  /* 0x000000141a1a7220 */ /* 0x080fe20000410000 */
[-C--:B------:R-:W-:Y:S01]  /*e730*/  FMUL.FTZ R27, R27, R20.reuse ;  /* 0x000000141b1b7220 */ /* 0x080fe20000410000 */
[-C--:B------:R-:W-:Y:S01]  /*e740*/  FMUL.FTZ R30, R30, R20.reuse ;  /* 0x000000141e1e7220 */ /* 0x080fe20000410000 */
[-C--:B------:R-:W-:Y:S01]  /*e750*/  FMUL.FTZ R31, R31, R20.reuse ;  /* 0x000000141f1f7220 */ /* 0x080fe20000410000 */
[-C--:B------:R-:W-:Y:S01]  /*e760*/  FMUL.FTZ R34, R34, R20.reuse ;  /* 0x0000001422227220 */ /* 0x080fe20000410000 */
[-C--:B------:R-:W-:Y:S01]  /*e770*/  FMUL.FTZ R35, R35, R20.reuse ;  /* 0x0000001423237220 */ /* 0x080fe20000410000 */
[----:B------:R-:W-:Y:S01]  /*e780*/  MUFU.EX2 R157, R207 ;  /* 0x000000cf009d7308 */ /* 0x000fe20000000800 */
[----:B---3--:R-:W-:Y:S01]  /*e790*/  FFMA.FTZ R3, R20, R3, R206 ;  /* 0x0000000314037223 */ /* 0x008fe200000100ce */
[----:B------:R-:W-:Y:S01]  /*e7a0*/  FMUL.FTZ R38, R38, R20 ;  /* 0x0000001426267220 */ /* 0x000fe20000410000 */
[----:B--2---:R-:W-:Y:S01]  /*e7b0*/  FFMA.FTZ R18, R158, R13, -R209 ;  /* 0x0000000d9e127223 */ /* 0x004fe200000108d1 */
[----:B------:R-:W-:Y:S01]  /*e7c0*/  F2FP.F16.F32.PACK_AB R158, R165, R164 ;  /* 0x000000a4a59e723e */ /* 0x000fe200000000ff */
[----:B------:R-:W-:Y:S01]  /*e7d0*/  FADD.FTZ R3, R155, R3 ;  /* 0x000000039b037221 */ /* 0x000fe20000010000 */
[----:B------:R-:W-:Y:S01]  /*e7e0*/  F2FP.F16.F32.PACK_AB R164, R177, R176 ;  /* 0x000000b0b1a4723e */ /* 0x000fe200000000ff */
        /* <DEDUP_REMOVED lines=28> */
[-C--:B------:R-:W-:Y:S01]  /*e9b0*/  FMUL.FTZ R86, R86, R20.reuse ;  /* 0x0000001456567220 */ /* 0x080fe20000410000 */
[-C--:B------:R-:W-:Y:S01]  /*e9c0*/  FMUL.FTZ R87, R87, R20.reuse ;  /* 0x0000001457577220 */ /* 0x080fe20000410000 */
[----:B------:R-:W-:Y:S01]  /*e9d0*/  FADD.FTZ R3, R159, R3 ;  /* 0x000000039f037221 */ /* 0x000fe20000010000 */
[-C--:B------:R-:W-:Y:S01]  /*e9e0*/  FMUL.FTZ R90, R90, R20.reuse ;  /* 0x000000145a5a7220 */ /* 0x080fe20000410000 */
[-C--:B------:R-:W-:Y:S01]  /*e9f0*/  FMUL.FTZ R91, R91, R20.reuse ;  /* 0x000000145b5b7220 */ /* 0x080fe20000410000 */
[----:B------:R2:W5:Y:S01]  /*ea00*/  MUFU.EX2 R161, R153 ;  /* 0x0000009900a17308 */ /* 0x0005620000000800 */
[----:B------:R-:W-:Y:S01]  /*ea10*/  FADD.FTZ R3, R157, R3 ;  /* 0x000000039d037221 */ /* 0x000fe20000010000 */
[----:B------:R-:W-:Y:S01]  /*ea20*/  F2FP.F16.F32.PACK_AB R157, R163, R157 ;  /* 0x0000009da39d723e */ /* 0x000fe200000000ff */
[-C--:B------:R-:W-:Y:S01]  /*ea30*/  FMUL.FTZ R94, R94, R20.reuse ;  /* 0x000000145e5e7220 */ /* 0x080fe20000410000 */
[-C--:B------:R-:W-:Y:S01]  /*ea40*/  FMUL.FTZ R95, R95, R20.reuse ;  /* 0x000000145f5f7220 */ /* 0x080fe20000410000 */
[----:B------:R-:W-:Y:S01]  /*ea50*/  FADD.FTZ R3, R163, R3 ;  /* 0x00000003a3037221 */ /* 0x000fe20000010000 */
[-C--:B------:R-:W-:Y:S01]  /*ea60*/  FMUL.FTZ R98, R98, R20.reuse ;  /* 0x0000001462627220 */ /* 0x080fe20000410000 */
[----:B------:R-:W-:Y:S01]  /*ea70*/  FMUL.FTZ R99, R99, R20 ;  /* 0x0000001463637220 */ /* 0x000fe20000410000 */
[----:B------:R-:W0:Y:S01]  /*ea80*/  MUFU.EX2 R171, R171 ;  /* 0x000000ab00ab7308 */ /* 0x000e220000000800 */
[----:B---3--:R-:W-:Y:S01]  /*ea90*/  FADD.FTZ R3, R208, R3 ;  /* 0x00000003d0037221 */ /* 0x008fe20000010000 */
[----:B--2---:R-:W-:Y:S01]  /*eaa0*/  F2FP.F16.F32.PACK_AB R153, R155, R206 ;  /* 0x000000ce9b99723e */ /* 0x004fe200000000ff */
[----:B------:R-:W-:Y:S01]  /*eab0*/  FMUL.FTZ R102, R102, R20 ;  /* 0x0000001466667220 */ /* 0x000fe20000410000 */
[----:B------:R-:W-:Y:S01]  /*eac0*/  F2FP.F16.F32.PACK_AB R155, R159, R18 ;  /* 0x000000129f9b723e */ /* 0x000fe200000000ff */
[C---:B----4-:R-:W-:Y:S01]  /*ead0*/  FADD.FTZ R3, R167.reuse, R3 ;  /* 0x00000003a7037221 */ /* 0x050fe20000010000 */
[----:B------:R-:W-:Y:S01]  /*eae0*/  BAR.SYNC.DEFER_BLOCKING 0xf, 0x100 ;  /* 0x03c4000000007b1d */ /* 0x000fe20000010000 */
[----:B------:R-:W-:Y:S01]  /*eaf0*/  F2FP.F16.F32.PACK_AB R159, R167, R208 ;  /* 0x000000d0a79f723e */ /* 0x000fe200000000ff */
[-C--:B------:R-:W-:Y:S01]  /*eb00*/  FMUL.FTZ R103, R103, R20.reuse ;  /* 0x0000001467677220 */ /* 0x080fe20000410000 */
[----:B-----5:R-:W-:Y:S01]  /*eb10*/  FADD.FTZ R3, R161, R3 ;  /* 0x00000003a1037221 */ /* 0x020fe20000010000 */
[-C--:B------:R-:W-:Y:S01]  /*eb20*/  FMUL.FTZ R106, R106, R20.reuse ;  /* 0x000000146a6a7220 */ /* 0x080fe20000410000 */
[-C--:B------:R-:W-:Y:S01]  /*eb30*/  FMUL.FTZ R107, R107, R20.reuse ;  /* 0x000000146b6b7220 */ /* 0x080fe20000410000 */
[----:B------:R-:W2:Y:S01]  /*eb40*/  MUFU.EX2 R174, R174 ;  /* 0x000000ae00ae7308 */ /* 0x000ea20000000800 */
[-C--:B------:R-:W-:Y:S01]  /*eb50*/  FMUL.FTZ R110, R110, R20.reuse ;  /* 0x000000146e6e7220 */ /* 0x080fe20000410000 */
[-C--:B------:R-:W-:Y:S01]  /*eb60*/  FMUL.FTZ R111, R111, R20.reuse ;  /* 0x000000146f6f7220 */ /* 0x080fe20000410000 */
[-C--:B------:R-:W-:Y:S01]  /*eb70*/  FMUL.FTZ R114, R114, R20.reuse ;  /* 0x0000001472727220 */ /* 0x080fe20000410000 */
[-C--:B------:R-:W-:Y:S01]  /*eb80*/  FMUL.FTZ R115, R115, R20.reuse ;  /* 0x0000001473737220 */ /* 0x080fe20000410000 */
[C---:B0-----:R-:W-:Y:S01]  /*eb90*/  FADD.FTZ R3, R171.reuse, R3 ;  /* 0x00000003ab037221 */ /* 0x041fe20000010000 */
[----:B------:R-:W-:Y:S01]  /*eba0*/  F2FP.F16.F32.PACK_AB R161, R171, R161 ;  /* 0x000000a1aba1723e */ /* 0x000fe200000000ff */
        /* <DEDUP_REMOVED lines=11> */
[----:B------:R2:W-:Y:S01]  /*ec60*/  STSM.16.M88.4 [R196+0x26800], R152 ;  /* 0x02680098c4007844 */ /* 0x0005e20000000200 */
[-C--:B------:R-:W-:Y:S01]  /*ec70*/  FMUL.FTZ R134, R134, R20.reuse ;  /* 0x0000001486867220 */ /* 0x080fe20000410000 */
[-C--:B------:R-:W-:Y:S01]  /*ec80*/  FMUL.FTZ R135, R135, R20.reuse ;  /* 0x0000001487877220 */ /* 0x080fe20000410000 */
[-C--:B------:R-:W-:Y:S01]  /*ec90*/  FMUL.FTZ R138, R138, R20.reuse ;  /* 0x000000148a8a7220 */ /* 0x080fe20000410000 */
[----:B------:R2:W-:Y:S01]  /*eca0*/  STSM.16.M88.4 [R199], R156 ;  /* 0x0000009cc7007844 */ /* 0x0005e20000000200 */
[----:B------:R-:W-:Y:S01]  /*ecb0*/  FMUL.FTZ R139, R139, R20 ;  /* 0x000000148b8b7220 */ /* 0x000fe20000410000 */
[----:B------:R-:W4:Y:S01]  /*ecc0*/  MUFU.EX2 R166, R180 ;  /* 0x000000b400a67308 */ /* 0x000f220000000800 */
[C---:B0-----:R-:W-:Y:S01]  /*ecd0*/  FADD.FTZ R3, R175.reuse, R3 ;  /* 0x00000003af037221 */ /* 0x041fe20000010000 */
[----:B------:R-:W-:Y:S01]  /*ece0*/  F2FP.F16.F32.PACK_AB R163, R175, R174 ;  /* 0x000000aeafa3723e */ /* 0x000fe200000000ff */
[-C--:B------:R-:W-:Y:S01]  /*ecf0*/  FMUL.FTZ R142, R142, R20.reuse ;  /* 0x000000148e8e7220 */ /* 0x080fe20000410000 */
[-C--:B------:R-:W-:Y:S01]  /*ed00*/  FMUL.FTZ R143, R143, R20.reuse ;  /* 0x000000148f8f7220 */ /* 0x080fe20000410000 */
[-C--:B------:R-:W-:Y:S01]  /*ed10*/  FMUL.FTZ R146, R146, R20.reuse ;  /* 0x0000001492927220 */ /* 0x080fe20000410000 */
[-C--:B------:R-:W-:Y:S01]  /*ed20*/  FMUL.FTZ R147, R147, R20.reuse ;  /* 0x0000001493937220 */ /* 0x080fe20000410000 */
[----:B------:R2:W-:Y:S01]  /*ed30*/  STSM.16.M88.4 [R197], R160 ;  /* 0x000000a0c5007844 */ /* 0x0005e20000000200 */
[----:B------:R-:W0:Y:S01]  /*ed40*/  MUFU.EX2 R179, R179 ;  /* 0x000000b300b37308 */ /* 0x000e220000000800 */
[----:B---3--:R-:W-:Y:S01]  /*ed50*/  FADD.FTZ R3, R165, R3 ;  /* 0x00000003a5037221 */ /* 0x008fe20000010000 */
[-C--:B------:R-:W-:Y:S01]  /*ed60*/  FMUL.FTZ R150, R150, R20.reuse ;  /* 0x0000001496967220 */ /* 0x080fe20000410000 */
[----:B------:R-:W-:-:S05]  /*ed70*/  FMUL.FTZ R151, R151, R20 ;  /* 0x0000001497977220 */ /* 0x000fca0000410000 */
[----:B------:R-:W3:Y:S01]  /*ed80*/  MUFU.EX2 R182, R182 ;  /* 0x000000b600b67308 */ /* 0x000ee20000000800 */
[----:B----4-:R-:W-:Y:S01]  /*ed90*/  FADD.FTZ R0, R166, R0 ;  /* 0x00000000a6007221 */ /* 0x010fe20000010000 */
[----:B------:R-:W-:-:S03]  /*eda0*/  F2FP.F16.F32.PACK_AB R166, R181, R166 ;  /* 0x000000a6b5a6723e */ /* 0x000fc600000000ff */
[----:B------:R-:W-:-:S03]  /*edb0*/  FADD.FTZ R0, R181, R0 ;  /* 0x00000000b5007221 */ /* 0x000fc60000010000 */
[----:B------:R-:W4:Y:S01]  /*edc0*/  MUFU.EX2 R183, R183 ;  /* 0x000000b700b77308 */ /* 0x000f220000000800 */
[C---:B0-----:R-:W-:Y:S01]  /*edd0*/  FADD.FTZ R3, R179.reuse, R3 ;  /* 0x00000003b3037221 */ /* 0x041fe20000010000 */
[----:B------:R-:W-:-:S03]  /*ede0*/  F2FP.F16.F32.PACK_AB R165, R179, R165 ;  /* 0x000000a5b3a5723e */ /* 0x000fc600000000ff */
[----:B---3--:R-:W-:Y:S01]  /*edf0*/  FADD.FTZ R3, R182, R3 ;  /* 0x00000003b6037221 */ /* 0x008fe20000010000 */
[----:B----4-:R-:W-:-:S03]  /*ee00*/  F2FP.F16.F32.PACK_AB R167, R183, R182 ;  /* 0x000000b6b7a7723e */ /* 0x010fc600000000ff */
[----:B------:R-:W-:Y:S02]  /*ee10*/  FADD.FTZ R3, R183, R3 ;  /* 0x00000003b7037221 */ /* 0x000fe40000010000 */
[----:B------:R2:W-:Y:S01]  /*ee20*/  STSM.16.M88.4 [R198], R164 ;  /* 0x000000a4c6007844 */ /* 0x0005e20000000200 */
[----:B------:R-:W-:Y:S05]  /*ee30*/  @!P0 BRA `(.L_x_5743) ;  /* 0x0000000000048947 */ /* 0x000fea0003800000 */
[----:B------:R-:W-:Y:S01]  /*ee40*/  BPT.TRAP 0x1 ;  /* 0x000000040000795c */ /* 0x000fe20000300000 */
.L_x_5743:
[----:B------:R0:W3:Y:S01]  /*ee50*/  SYNCS.PHASECHK.TRANS64.TRYWAIT P3, [R212+URZ+0x28c50], R213 ;  /* 0x028c50d5d40075a7 */ /* 0x0000e2000806017f */
[----:B------:R-:W-:Y:S05]  /*ee60*/  @!P0 BRA `(.L_x_5744) ;  /* 0x0000000000048947 */ /* 0x000fea0003800000 */
[----:B------:R-:W-:Y:S01]  /*ee70*/  BPT.TRAP 0x1 ;  /* 0x000000040000795c */ /* 0x000fe20000300000 */
.L_x_5744:
[----:B------:R-:W-:Y:S04]  /*ee80*/  BSSY B2, `(.L_x_5745) ;  /* 0x0000004000027945 */ /* 0x000fe80003800000 */
[----:B---3--:R-:W-:Y:S05]  /*ee90*/  @P3 BRA `(.L_x_5746) ;  /* 0x0000000000083947 */ /* 0x008fea0003800000 */
[----:B------:R-:W3:Y:S02]  /*eea0*/  SYNCS.PHASECHK.TRANS64.TRYWAIT P3, [R212+URZ+0x28c50], R213 ;  /* 0x028c50d5d40075a7 */ /* 0x000ee4000806017f */
[----:B---3--:R-:W-:Y:S05]  /*eeb0*/  @!P3 BRA `(.L_x_5747) ;  /* 0x000001440084b947 */ /* 0x008fea0003800000 */
.L_x_5746:
[----:B------:R-:W-:Y:S05]  /*eec0*/  BSYNC B2 ;  /* 0x0000000000027941 */ /* 0x000fea0003800000 */
.L_x_5745:
[----:B------:R-:W-:Y:S01]  /*eed0*/  IMAD R168, R211, 0x1000, R190 ;  /* 0x00001000d3a87824 */ /* 0x000fe200078e02be */
[----:B------:R-:W-:Y:S01]  /*eee0*/  WARPGROUP.ARRIVE ;  /* 0x00000000000079c5 */ /* 0x000fe20000000000 */
[----:B------:R-:W-:Y:S01]  /*eef0*/  IMAD.MOV.U32 R169, RZ, RZ, 0x40000040 ;  /* 0x40000040ffa97424 */ /* 0x000fe200078e00ff */
[----:B------:R-:W-:Y:S01]  /*ef00*/  ISETP.GT.AND P3, PT, R14, R210, PT ;  /* 0x000000d20e00720c */ /* 0x000fe20003f64270 */
[----:B01-3--:R-:W-:Y:S01]  /*ef10*/  @!P1 VIADD R212, R212, 0x28c60 ;  /* 0x00028c60d4d49836 */ /* 0x00bfe20000000000 */
[----:B------:R-:W-:Y:S01]  /*ef20*/  R2UR UR6, R168 ;  /* 0x00000000a80672ca */ /* 0x000fe200000e0000 */
[----:B------:R-:W-:Y:S01]  /*ef30*/  VIADD R14, R14, 0xffffffff ;  /* 0xffffffff0e0e7836 */ /* 0x000fe20000000000 */
[----:B------:R-:W-:Y:S01]  /*ef40*/  R2UR UR7, R169 ;  /* 0x00000000a90772ca */ /* 0x000fe200000e0000 */
[----:B------:R-:W-:Y:S01]  /*ef50*/  IMAD.MOV.U32 R169, RZ, RZ, 0x40000040 ;  /* 0x40000040ffa97424 */ /* 0x000fe200078e00ff */
[----:B------:R-:W-:Y:S01]  /*ef60*/  @!P1 PRMT R212, RZ, 0x654, R212 ;  /* 0x00000654ffd49816 */ /* 0x000fe200000000d4 */
[----:B------:R-:W-:-:S02]  /*ef70*/  IMAD.MOV.U32 R20, RZ, RZ, R170 ;  /* 0x000000ffff147224 */ /* 0x000fc400078e00aa */
[----:B------:R-:W-:Y:S02]  /*ef80*/  IMAD.MOV.U32 R12, RZ, RZ, R172 ;  /* 0x000000ffff0c7224 */ /* 0x000fe400078e00ac */
[----:B------:R-:W-:-:S06]  /*ef90*/  IMAD.MOV.U32 R18, RZ, RZ, R211 ;  /* 0x000000ffff127224 */ /* 0x000fcc00078e00d3 */
[----:B------:R-:W-:Y:S03]  /*efa0*/  HGMMA.64x256x16.F32 R24, R152, gdesc[UR4].tnspB, R24, gsb0 ;  /* 0x43e0000498187df0 */ /* 0x000fe60008000818 */
[----:B------:R-:W-:Y:S02]  /*efb0*/  WARPGROUP.DEPBAR.LE gsb0, 0x0 ;  /* 0x00008000000079c5 */ /* 0x000fe40000010000 */
[----:B--2---:R-:W-:Y:S01]  /*efc0*/  VIADD R152, R168, 0x80 ;  /* 0x00000080a8987836 */ /* 0x004fe20000000000 */
[----:B------:R-:W-:Y:S01]  /*efd0*/  WARPGROUP.ARRIVE ;  /* 0x00000000000079c5 */ /* 0x000fe20000000000 */
[----:B------:R-:W-:-:S03]  /*efe0*/  IMAD.MOV.U32 R153, RZ, RZ, 0x40000040 ;  /* 0x40000040ff997424 */ /* 0x000fc600078e00ff */
[----:B------:R-:W-:Y:S01]  /*eff0*/  R2UR UR6, R152 ;  /* 0x00000000980672ca */ /* 0x000fe200000e0000 */
[C---:B------:R-:W-:Y:S01]  /*f000*/  VIADD R152, R168.reuse, 0x100 ;  /* 0x00000100a8987836 */ /* 0x040fe20000000000 */
[----:B------:R-:W-:Y:S01]  /*f010*/  R2UR UR7, R153 ;  /* 0x00000000990772ca */ /* 0x000fe200000e0000 */
[----:B------:R-:W-:Y:S02]  /*f020*/  IMAD.MOV.U32 R153, RZ, RZ, 0x40000040 ;  /* 0x40000040ff997424 */ /* 0x000fe400078e00ff */
[----:B------:R-:W-:-:S13]  /*f030*/  VIADD R168, R168, 0x180 ;  /* 0x00000180a8a87836 */ /* 0x000fda0000000000 */
        /* <DEDUP_REMOVED lines=24> */
[----:B------:R-:W-:Y:S05]  /*f1c0*/  BSYNC B0 ;  /* 0x0000000000007941 */ /* 0x000fea0003800000 */
.L_x_5729:
[----:B------:R-:W-:Y:S02]  /*f1d0*/  IMAD.MOV.U32 R20, RZ, RZ, R170 ;  /* 0x000000ffff147224 */ /* 0x000fe400078e00aa */
[----:B------:R-:W-:Y:S02]  /*f1e0*/  IMAD.MOV.U32 R12, RZ, RZ, R172 ;  /* 0x000000ffff0c7224 */ /* 0x000fe400078e00ac */
[----:B------:R-:W-:-:S07]  /*f1f0*/  IMAD.MOV.U32 R18, RZ, RZ, R211 ;  /* 0x000000ffff127224 */ /* 0x000fce00078e00d3 */
.L_x_5728:
[----:B------:R-:W-:Y:S05]  /*f200*/  BSYNC B1 ;  /* 0x0000000000017941 */ /* 0x000fea0003800000 */
.L_x_5727:
[----:B------:R-:W1:Y:S01]  /*f210*/  LDC R152, c[0x0][0x448] ;  /* 0x00011200ff987b82 */ /* 0x000e620000000800 */
[----:B------:R-:W-:-:S07]  /*f220*/  VIADD R153, R192, 0x3f ;  /* 0x0000003fc0997836 */ /* 0x000fce0000000000 */
[----:B------:R-:W2:Y:S01]  /*f230*/  LDC R155, c[0x0][0x9e4] ;  /* 0x00027900ff9b7b82 */ /* 0x000ea20000000800 */
[----:B-1----:R-:W-:Y:S02]  /*f240*/  ISETP.NE.AND P5, PT, R152, 0x1, PT ;  /* 0x000000019800780c */ /* 0x002fe40003fa5270 */
[----:B--2---:R-:W-:-:S11]  /*f250*/  ISETP.GE.AND P6, PT, R155, 0x1, PT ;  /* 0x000000019b00780c */ /* 0x004fd60003fc6270 */
[----:B------:R-:W1:Y:S08]  /*f260*/  @P5 LDC R154, c[0x0][0x44c] ;  /* 0x00011300ff9a5b82 */ /* 0x000e700000000800 */
[----:B------:R-:W2:Y:S01]  /*f270*/  @P5 LDC R152, c[0x0][0x450] ;  /* 0x00011400ff985b82 */ /* 0x000ea20000000800 */
[----:B-1----:R-:W-:-:S05]  /*f280*/  @P5 IMAD.HI.U32 R154, R153, R154, RZ ;  /* 0x0000009a999a5227 */ /* 0x002fca00078e00ff */
[----:B--2---:R-:W-:Y:S02]  /*f290*/  @P5 SHF.R.U32.HI R153, RZ, R152, R154 ;  /* 0x00000098ff995219 */ /* 0x004fe4000001169a */
[----:B------:R-:W-:-:S05]  /*f2a0*/  IADD3 R152, R23, 0x1, -R22 ;  /* 0x0000000117987810 */ /* 0x000fca0007ffe816 */
[----:B------:R-:W-:-:S04]  /*f2b0*/  IMAD.IADD R153, R152, 0x1, R153 ;  /* 0x0000000198997824 */ /* 0x000fc800078e0299 */
[----:B------:R-:W-:Y:S01]  /*f2c0*/  IMAD.IADD R21, R153, 0x1, -R21 ;  /* 0x0000000199157824 */ /* 0x000fe200078e0a15 */
[----:B------:R-:W-:Y:S06]  /*f2d0*/  @!P6 BRA `(.L_x_5749) ;  /* 0x000000000048e947 */ /* 0x000fec0003800000 */
[----:B------:R-:W-:Y:S01]  /*f2e0*/  IMAD.MOV.U32 R154, RZ, RZ, R153 ;  /* 0x000000ffff9a7224 */ /* 0x000fe200078e0099 */
[----:B------:R-:W-:Y:S04]  /*f2f0*/  BSSY B0, `(.L_x_5750) ;  /* 0x000000e000007945 */ /* 0x000fe80003800000 */
[----:B------:R-:W-:-:S13]  /*f300*/  ISETP.GT.AND P2, PT, R154, -0x1, PT ;  /* 0xffffffff9a00780c */ /* 0x000fda0003f44270 */
        /* <DEDUP_REMOVED lines=8> */
.L_x_5751:
[----:B------:R-:W-:-:S13]  /*f390*/  ISETP.NE.AND P2, PT, R155, 0x1, PT ;  /* 0x000000019b00780c */ /* 0x000fda0003f45270 */
[----:B------:R-:W1:Y:S02]  /*f3a0*/  @P2 LDC.64 R152, c[0x0][0x9e8] ;  /* 0x00027a00ff982b82 */ /* 0x000e640000000a00 */
[----:B-1----:R-:W-:-:S05]  /*f3b0*/  @P2 IMAD.HI.U32 R152, R154, R152, RZ ;  /* 0x000000989a982227 */ /* 0x002fca00078e00ff */
[----:B------:R-:W-:-:S07]  /*f3c0*/  @P2 SHF.R.U32.HI R154, RZ, R153, R152 ;  /* 0x00000099ff9a2219 */ /* 0x000fce0000011698 */
.L_x_5752:
[----:B------:R-:W-:Y:S05]  /*f3d0*/  BSYNC B0 ;  /* 0x0000000000007941 */ /* 0x000fea0003800000 */
.L_x_5750:
[----:B------:R-:W-:-:S05]  /*f3e0*/  IMAD R154, R154, R155, RZ ;  /* 0x0000009b9a9a7224 */ /* 0x000fca00078e02ff */
[----:B------:R-:W-:-:S07]  /*f3f0*/  VIMNMX R21, R21, R154, !PT ;  /* 0x0000009a15157248 */ /* 0x000fce0007fe0100 */
.L_x_5749:
[----:B------:R-:W-:Y:S01]  /*f400*/  VIADD R21, R21, 0x3f ;  /* 0x0000003f15157836 */ /* 0x000fe20000000000 */
[----:B------:R-:W-:Y:S04]  /*f410*/  BSSY B0, `(.L_x_5753) ;  /* 0x00001ac000007945 */ /* 0x000fe80003800000 */
[----:B------:R-:W-:-:S04]  /*f420*/  SHF.R.S32.HI R152, RZ, 0x1f, R21 ;  /* 0x0000001fff987819 */ /* 0x000fc80000011415 */
[----:B------:R-:W-:-:S04]  /*f430*/  LEA.HI R152, R152, R21, RZ, 0x6 ;  /* 0x0000001598987211 */ /* 0x000fc800078f30ff */
[----:B------:R-:W-:-:S04]  /*f440*/  SHF.R.S32.HI R21, RZ, 0x6, R152 ;  /* 0x00000006ff157819 */ /* 0x000fc80000011498 */
[----:B------:R-:W-:-:S04]  /*f450*/  VIMNMX R21, R202, R21, !PT ;  /* 0x00000015ca157248 */ /* 0x000fc80007fe0100 */
[----:B------:R-:W-:-:S13]  /*f460*/  ISETP.GE.AND P2, PT, R14, R21, PT ;  /* 0x000000150e00720c */ /* 0x000fda0003f46270 */
[----:B------:R-:W-:Y:S05]  /*f470*/  @!P2 BRA `(.L_x_5754) ;  /* 0x000000180094a947 */ /* 0x000fea0003800000 */
[----:B------:R-:W-:Y:S01]  /*f480*/  BSSY B1, `(.L_x_5755) ;  /* 0x00001a3000017945 */ /* 0x000fe20003800000 */
[----:B------:R-:W-:Y:S02]  /*f490*/  IMAD.MOV.U32 R208, RZ, RZ, R20 ;  /* 0x000000ffffd07224 */ /* 0x000fe400078e0014 */
[----:B------:R-:W-:Y:S02]  /*f4a0*/  IMAD.MOV.U32 R209, RZ, RZ, R12 ;  /* 0x000000ffffd17224 */ /* 0x000fe400078e000c */
[----:B------:R-:W-:Y:S02]  /*f4b0*/  IMAD.MOV.U32 R206, RZ, RZ, R14 ;  /* 0x000000ffffce7224 */ /* 0x000fe400078e000e */
[----:B------:R-:W-:-:S07]  /*f4c0*/  IMAD.MOV.U32 R210, RZ, RZ, R18 ;  /* 0x000000ffffd27224 */ /* 0x000fce00078e0012 */
.L_x_5766:
        /* <DEDUP_REMOVED lines=8> */
[----:B-1----:R-:W-:Y:S06]  /*f550*/  @!P0 BRA `(.L_x_5756) ;  /* 0x0000000000048947 */ /* 0x002fec0003800000 */
[----:B------:R-:W-:Y:S01]  /*f560*/  BPT.TRAP 0x1 ;  /* 0x000000040000795c */ /* 0x000fe20000300000 */
.L_x_5756:
[----:B------:R-:W-:Y:S01]  /*f570*/  IMAD R14, R18, 0x8, R2 ;  /* 0x00000008120e7824 */ /* 0x000fe200078e0202 */
[----:B------:R-:W-:-:S04]  /*f580*/  SHF.L.U32 R207, R19, 0x1f, RZ ;  /* 0x0000001f13cf7819 */ /* 0x000fc800000006ff */
[----:B------:R1:W2:Y:S01]  /*f590*/  SYNCS.PHASECHK.TRANS64.TRYWAIT P3, [R14+URZ+0x28c30], R207 ;  /* 0x028c30cf0e0075a7 */ /* 0x0002a2000806017f */
[----:B------:R-:W-:Y:S05]  /*f5a0*/  @!P0 BRA `(.L_x_5757) ;  /* 0x0000000000048947 */ /* 0x000fea0003800000 */
[----:B------:R-:W-:Y:S01]  /*f5b0*/  BPT.TRAP 0x1 ;  /* 0x000000040000795c */ /* 0x000fe20000300000 */
.L_x_5757:
[----:B------:R-:W-:Y:S01]  /*f5c0*/  BSSY B2, `(.L_x_5758) ;  /* 0x0000006000027945 */ /* 0x000fe20003800000 */
[----:B------:R-:W-:Y:S02]  /*f5d0*/  IMAD R154, R18, 0x200, R15 ;  /* 0x00000200129a7824 */ /* 0x000fe400078e020f */
[----:B------:R-:W-:Y:S01]  /*f5e0*/  IMAD.MOV.U32 R155, RZ, RZ, 0x40000040 ;  /* 0x40000040ff9b7424 */ /* 0x000fe200078e00ff */
[----:B--2---:R-:W-:Y:S06]  /*f5f0*/  @P3 BRA `(.L_x_5759) ;  /* 0x0000000000083947 */ /* 0x004fec0003800000 */
[----:B------:R-:W2:Y:S02]  /*f600*/  SYNCS.PHASECHK.TRANS64.TRYWAIT P3, [R14+URZ+0x28c30], R207 ;  /* 0x028c30cf0e0075a7 */ /* 0x000ea4000806017f */
[----:B--2---:R-:W-:Y:S05]  /*f610*/  @!P3 BRA `(.L_x_5760) ;  /* 0x0000013c00c0b947 */ /* 0x004fea0003800000 */
.L_x_5759:
[----:B------:R-:W-:Y:S05]  /*f620*/  BSYNC B2 ;  /* 0x0000000000027941 */ /* 0x000fea0003800000 */
.L_x_5758:
[C---:B------:R-:W-:Y:S01]  /*f630*/  R2UR UR6, R154.reuse ;  /* 0x000000009a0672ca */ /* 0x040fe200000e0000 */
[C---:B------:R-:W-:Y:S01]  /*f640*/  VIADD R152, R154.reuse, 0x2 ;  /* 0x000000029a987836 */ /* 0x040fe20000000000 */
[----:B------:R-:W-:Y:S01]  /*f650*/  R2UR UR7, R155 ;  /* 0x000000009b0772ca */ /* 0x000fe200000e0000 */
[----:B------:R-:W-:Y:S01]  /*f660*/  VIADD R12, R154, 0x4 ;  /* 0x000000049a0c7836 */ /* 0x000fe20000000000 */
[----:B------:R-:W-:Y:S01]  /*f670*/  R2UR UR4, R4 ;  /* 0x00000000040472ca */ /* 0x000fe200000e0000 */
[----:B------:R-:W-:Y:S01]  /*f680*/  VIADD R154, R154, 0x6 ;  /* 0x000000069a9a7836 */ /* 0x000fe20000000000 */
[----:B------:R-:W-:Y:S01]  /*f690*/  R2UR UR5, R5 ;  /* 0x00000000050572ca */ /* 0x000fe200000e0000 */
[----:B------:R-:W-:Y:S01]  /*f6a0*/  IMAD.MOV.U32 R153, RZ, RZ, 0x40000040 ;  /* 0x40000040ff997424 */ /* 0x000fe200078e00ff */
        /* <DEDUP_REMOVED lines=11> */
[----:B------:R-:W-:Y:S01]  /*f760*/  R2UR UR15, R13 ;  /* 0x000000000d0f72ca */ /* 0x000fe200000e0000 */
[----:B------:R-:W-:Y:S01]  /*f770*/  ULDC UR4, c[0x0][0x988] ;  /* 0x0002620000047ab9 */ /* 0x000fe20000000800 */
[----:B------:R-:W-:-:S02]  /*f780*/  R2UR UR12, R8 ;  /* 0x00000000080c72ca */ /* 0x000fc400000e0000 */
        /* <DEDUP_REMOVED lines=30> */
[----:B------:R-:W3:Y:S02]  /*f970*/  SHFL.BFLY PT, R13, R12, 0x2, 0x1f ;  /* 0x0c401f000c0d7f89 */ /* 0x000ee400000e0000 */
[----:B---3--:R-:W-:-:S05]  /*f980*/  FMNMX.FTZ R12, R12, R13, !PT ;  /* 0x0000000d0c0c7209 */ /* 0x008fca0007810000 */
[----:B------:R-:W3:Y:S02]  /*f990*/  SHFL.BFLY PT, R13, R12, 0x1, 0x1f ;  /* 0x0c201f000c0d7f89 */ /* 0x000ee400000e0000 */
[----:B---3--:R-:W-:Y:S01]  /*f9a0*/  FMNMX.FTZ R12, R12, R13, !PT ;  /* 0x0000000d0c0c7209 */ /* 0x008fe20007810000 */
[----:B------:R-:W-:-:S04]  /*f9b0*/  IMAD.U32 R13, RZ, RZ, UR4 ;  /* 0x00000004ff0d7e24 */ /* 0x000fc8000f8e00ff */
        /* <DEDUP_REMOVED lines=19> */
[----:B------:R-:W-:Y:S01]  /*faf0*/  @!P1 VIADD R20, R14, 0x28c40 ;  /* 0x00028c400e149836 */ /* 0x000fe20000000000 */
[----:B------:R-:W3:Y:S04]  /*fb00*/  MUFU.EX2 R168, R211 ;  /* 0x000000d300a87308 */ /* 0x000ee80000000800 */
[----:B------:R-:W-:-:S04]  /*fb10*/  @!P1 PRMT R20, RZ, 0x654, R20 ;  /* 0x00000654ff149816 */ /* 0x000fc80000000014 */
[----:B------:R4:W-:Y:S01]  /*fb20*/  @!P1 SYNCS.ARRIVE.TRANS64.RED.A1T0 RZ, [R20+URZ], RZ ;  /* 0x000000ff14ff99a7 */ /* 0x0009e2000810043f */
[----:B------:R-:W5:Y:S01]  /*fb30*/  MUFU.EX2 R152, R152 ;  /* 0x0000009800987308 */ /* 0x000f620000000800 */
[----:B----4-:R-:W-:-:S07]  /*fb40*/  FMNMX.FTZ R20, R154, R208, !PT ;  /* 0x000000d09a147209 */ /* 0x010fce0007810000 */
[----:B------:R-:W4:Y:S01]  /*fb50*/  MUFU.EX2 R153, R153 ;  /* 0x0000009900997308 */ /* 0x000f220000000800 */
[-C--:B---3--:R-:W-:Y:S01]  /*fb60*/  FMUL.FTZ R24, R24, R168.reuse ;  /* 0x000000a818187220 */ /* 0x088fe20000410000 */
[----:B------:R-:W-:Y:S01]  /*fb70*/  FMUL.FTZ R25, R25, R168 ;  /* 0x000000a819197220 */ /* 0x000fe20000410000 */
[----:B------:R-:W-:Y:S01]  /*fb80*/  FMNMX.FTZ R20, R155, R20, !PT ;  /* 0x000000149b147209 */ /* 0x000fe20007810000 */
[-C--:B------:R-:W-:Y:S01]  /*fb90*/  FMUL.FTZ R28, R28, R168.reuse ;  /* 0x000000a81c1c7220 */ /* 0x080fe20000410000 */
[-C--:B------:R-:W-:Y:S01]  /*fba0*/  FMUL.FTZ R29, R29, R168.reuse ;  /* 0x000000a81d1d7220 */ /* 0x080fe20000410000 */
[----:B------:R-:W-:Y:S01]  /*fbb0*/  FMUL.FTZ R32, R32, R168 ;  /* 0x000000a820207220 */ /* 0x000fe20000410000 */
[----:B------:R-:W-:Y:S01]  /*fbc0*/  FMNMX.FTZ R20, R158, R20, !PT ;  /* 0x000000149e147209 */ /* 0x000fe20007810000 */
[----:B------:R-:W-:Y:S01]  /*fbd0*/  FMUL.FTZ R33, R33, R168 ;  /* 0x000000a821217220 */ /* 0x000fe20000410000 */
[----:B-----5:R-:W-:Y:S01]  /*fbe0*/  FFMA.FTZ R0, R168, R0, R152 ;  /* 0x00000000a8007223 */ /* 0x020fe20000010098 */
[----:B------:R-:W-:Y:S01]  /*fbf0*/  FMUL.FTZ R36, R36, R168 ;  /* 0x000000a824247220 */ /* 0x000fe20000410000 */
[----:B------:R-:W-:Y:S01]  /*fc00*/  FMNMX.FTZ R20, R159, R20, !PT ;  /* 0x000000149f147209 */ /* 0x000fe20007810000 */
[-C--:B------:R-:W-:Y:S01]  /*fc10*/  FMUL.FTZ R37, R37, R168.reuse ;  /* 0x000000a825257220 */ /* 0x080fe20000410000 */
[-C--:B------:R-:W-:Y:S01]  /*fc20*/  FMUL.FTZ R40, R40, R168.reuse ;  /* 0x000000a828287220 */ /* 0x080fe20000410000 */
[----:B------:R-:W-:Y:S01]  /*fc30*/  FMUL.FTZ R41, R41, R168 ;  /* 0x000000a829297220 */ /* 0x000fe20000410000 */
[----:B------:R-:W-:Y:S01]  /*fc40*/  FMNMX.FTZ R20, R162, R20, !PT ;  /* 0x00000014a2147209 */ /* 0x000fe20007810000 */
[----:B------:R-:W-:Y:S01]  /*fc50*/  FMUL.FTZ R44, R44, R168 ;  /* 0x000000a82c2c7220 */ /* 0x000fe20000410000 */
[C---:B----4-:R-:W-:Y:S01]  /*fc60*/  FADD.FTZ R0, R153.reuse, R0 ;  /* 0x0000000099007221 */ /* 0x050fe20000010000 */
[----:B------:R-:W-:Y:S01]  /*fc70*/  F2FP.F16.F32.PACK_AB R152, R153, R152 ;  /* 0x000000989998723e */ /* 0x000fe200000000ff */
[----:B------:R-:W-:Y:S01]  /*fc80*/  @!P3 IMAD R153, R210, 0x40, R191 ;  /* 0x00000040d299b824 */ /* 0x000fe200078e02bf */
[----:B------:R-:W-:Y:S01]  /*fc90*/  FMNMX.FTZ R20, R163, R20, !PT ;  /* 0x00000014a3147209 */ /* 0x000fe20007810000 */
[-C--:B------:R-:W-:Y:S01]  /*fca0*/  FMUL.FTZ R45, R45, R168.reuse ;  /* 0x000000a82d2d7220 */ /* 0x080fe20000410000 */
[----:B------:R-:W-:Y:S01]  /*fcb0*/  FMUL.FTZ R48, R48, R168 ;  /* 0x000000a830307220 */ /* 0x000fe20000410000 */
[----:B------:R-:W-:Y:S01]  /*fcc0*/  @!P3 IMAD R153, R153, 0x4, R2 ;  /* 0x000000049999b824 */ /* 0x000fe200078e0202 */
        /* <DEDUP_REMOVED lines=61> */
[----:B------:R-:W-:Y:S01]  /*100a0*/  @!P3 STS [R153+0x28800], R168 ;  /* 0x028800a89900b388 */ /* 0x000fe20000000800 */
[----:B------:R-:W3:Y:S03]  /*100b0*/  MUFU.EX2 R156, R156 ;  /* 0x0000009c009c7308 */ /* 0x000ee60000000800 */
[----:B------:R-:W4:Y:S05]  /*100c0*/  SHFL.BFLY PT, R168, R20, 0x2, 0x1f ;  /* 0x0c401f0014a87f89 */ /* 0x000f2a00000e0000 */
[----:B------:R-:W5:Y:S08]  /*100d0*/  MUFU.EX2 R157, R157 ;  /* 0x0000009d009d7308 */ /* 0x000f700000000800 */
[----:B------:R-:W0:Y:S01]  /*100e0*/  MUFU.EX2 R160, R160 ;  /* 0x000000a000a07308 */ /* 0x000e220000000800 */
[----:B---3--:R-:W-:-:S07]  /*100f0*/  FADD.FTZ R0, R156, R0 ;  /* 0x000000009c007221 */ /* 0x008fce0000010000 */
[----:B------:R-:W3:Y:S01]  /*10100*/  MUFU.EX2 R161, R161 ;  /* 0x000000a100a17308 */ /* 0x000ee20000000800 */
[----:B-----5:R-:W-:Y:S01]  /*10110*/  FADD.FTZ R0, R157, R0 ;  /* 0x000000009d007221 */ /* 0x020fe20000010000 */
[----:B----4-:R-:W-:-:S05]  /*10120*/  FMNMX.FTZ R20, R20, R168, !PT ;  /* 0x000000a814147209 */ /* 0x010fca0007810000 */
[----:B------:R-:W4:Y:S01]  /*10130*/  SHFL.BFLY PT, R168, R20, 0x1, 0x1f ;  /* 0x0c201f0014a87f89 */ /* 0x000f2200000e0000 */
[----:B------:R-:W5:Y:S01]  /*10140*/  MUFU.EX2 R164, R164 ;  /* 0x000000a400a47308 */ /* 0x000f620000000800 */
[----:B0-----:R-:W-:-:S07]  /*10150*/  FADD.FTZ R0, R160, R0 ;  /* 0x00000000a0007221 */ /* 0x001fce0000010000 */
[----:B------:R-:W0:Y:S01]  /*10160*/  MUFU.EX2 R165, R165 ;  /* 0x000000a500a57308 */ /* 0x000e220000000800 */
[----:B---3--:R-:W-:-:S07]  /*10170*/  FADD.FTZ R0, R161, R0 ;  /* 0x00000000a1007221 */ /* 0x008fce0000010000 */
[----:B------:R-:W3:Y:S01]  /*10180*/  MUFU.EX2 R209, R209 ;  /* 0x000000d100d17308 */ /* 0x000ee20000000800 */
[----:B-----5:R-:W-:Y:S01]  /*10190*/  FADD.FTZ R0, R164, R0 ;  /* 0x00000000a4007221 */ /* 0x020fe20000010000 */
[----:B----4-:R-:W-:-:S06]  /*101a0*/  FMNMX.FTZ R20, R20, R168, !PT ;  /* 0x000000a814147209 */ /* 0x010fcc0007810000 */
[----:B------:R-:W4:Y:S01]  /*101b0*/  MUFU.EX2 R169, R169 ;  /* 0x000000a900a97308 */ /* 0x000f220000000800 */
[----:B0-----:R-:W-:Y:S01]  /*101c0*/  FADD.FTZ R0, R165, R0 ;  /* 0x00000000a5007221 */ /* 0x001fe20000010000 */
[----:B------:R-:W-:-:S04]  /*101d0*/  FADD.FTZ R168, -R20, R208 ;  /* 0x000000d014a87221 */ /* 0x000fc80000010100 */
[----:B------:R-:W-:Y:S02]  /*101e0*/  FMUL.FTZ R168, R168, R13 ;  /* 0x0000000da8a87220 */ /* 0x000fe40000410000 */
[----:B------:R-:W0:Y:S01]  /*101f0*/  MUFU.EX2 R172, R172 ;  /* 0x000000ac00ac7308 */ /* 0x000e220000000800 */
[----:B---3--:R-:W-:-:S07]  /*10200*/  FADD.FTZ R0, R209, R0 ;  /* 0x00000000d1007221 */ /* 0x008fce0000010000 */
[----:B------:R-:W3:Y:S01]  /*10210*/  MUFU.EX2 R168, R168 ;  /* 0x000000a800a87308 */ /* 0x000ee20000000800 */
[----:B----4-:R-:W-:-:S07]  /*10220*/  FADD.FTZ R0, R169, R0 ;  /* 0x00000000a9007221 */ /* 0x010fce0000010000 */
[----:B------:R-:W4:Y:S01]  /*10230*/  MUFU.EX2 R173, R173 ;  /* 0x000000ad00ad7308 */ /* 0x000f220000000800 */
[----:B0-----:R-:W-:-:S07]  /*10240*/  FADD.FTZ R0, R172, R0 ;  /* 0x00000000ac007221 */ /* 0x001fce0000010000 */
[----:B------:R-:W0:Y:S01]  /*10250*/  MUFU.EX2 R176, R176 ;  /* 0x000000b000b07308 */ /* 0x000e220000000800 */
[----:B---3--:R3:W-:Y:S01]  /*10260*/  @!P3 STS [R153+0x28820], R168 ;  /* 0x028820a89900b388 */ /* 0x0087e20000000800 */
[-C--:B------:R-:W-:Y:S01]  /*10270*/  FMUL.FTZ R26, R26, R168.reuse ;  /* 0x000000a81a1a7220 */ /* 0x080fe20000410000 */
[-C--:B------:R-:W-:Y:S01]  /*10280*/  FMUL.FTZ R27, R27, R168.reuse ;  /* 0x000000a81b1b7220 */ /* 0x080fe20000410000 */
[-C--:B------:R-:W-:Y:S01]  /*10290*/  FMUL.FTZ R30, R30, R168.reuse ;  /* 0x000000a81e1e7220 */ /* 0x080fe20000410000 */
[-C--:B------:R-:W-:Y:S01]  /*102a0*/  FMUL.FTZ R31, R31, R168.reuse ;  /* 0x000000a81f1f7220 */ /* 0x080fe20000410000 */
[-C--:B------:R-:W-:Y:S01]  /*102b0*/  FMUL.FTZ R34, R34, R168.reuse ;  /* 0x000000a822227220 */ /* 0x080fe20000410000 */
[-C--:B------:R-:W-:Y:S01]  /*102c0*/  FMUL.FTZ R35, R35, R168.reuse ;  /* 0x000000a823237220 */ /* 0x080fe20000410000 */
[----:B------:R-:W5:Y:S01]  /*102d0*/  MUFU.EX2 R177, R177 ;  /* 0x000000b100b17308 */ /* 0x000f620000000800 */
[----:B----4-:R-:W-:Y:S01]  /*102e0*/  FADD.FTZ R0, R173, R0 ;  /* 0x00000000ad007221 */ /* 0x010fe20000010000 */
[-C--:B------:R-:W-:Y:S01]  /*102f0*/  FMUL.FTZ R38, R38, R168.reuse ;  /* 0x000000a826267220 */ /* 0x080fe20000410000 */
[-C--:B---3--:R-:W-:Y:S01]  /*10300*/  FMUL.FTZ R153, R20, R13.reuse ;  /* 0x0000000d14997220 */ /* 0x088fe20000410000 */
        /* <DEDUP_REMOVED lines=20> */
[----:B0-----:R-:W-:Y:S01]  /*10450*/  FADD.FTZ R0, R176, R0 ;  /* 0x00000000b0007221 */ /* 0x001fe20000010000 */
[-C--:B------:R-:W-:Y:S01]  /*10460*/  FMUL.FTZ R46, R46, R168.reuse ;  /* 0x000000a82e2e7220 */ /* 0x080fe20000410000 */
[-C--:B------:R-:W-:Y:S01]  /*10470*/  FMUL.FTZ R47, R47, R168.reuse ;  /* 0x000000a82f2f7220 */ /* 0x080fe20000410000 */
[-C--:B------:R-:W-:Y:S01]  /*10480*/  FMUL.FTZ R50, R50, R168.reuse ;  /* 0x000000a832327220 */ /* 0x080fe20000410000 */
[----:B-----5:R-:W-:Y:S01]  /*10490*/  FADD.FTZ R0, R177, R0 ;  /* 0x00000000b1007221 */ /* 0x020fe20000010000 */
        /* <DEDUP_REMOVED lines=12> */
[----:B------:R-:W-:Y:S01]  /*10560*/  FMUL.FTZ R70, R70, R168 ;  /* 0x000000a846467220 */ /* 0x000fe20000410000 */
[----:B------:R-:W-:Y:S01]  /*10570*/  F2FP.F16.F32.PACK_AB R156, R161, R160 ;  /* 0x000000a0a19c723e */ /* 0x000fe200000000ff */
[-C--:B------:R-:W-:Y:S01]  /*10580*/  FMUL.FTZ R71, R71, R168.reuse ;  /* 0x000000a847477220 */ /* 0x080fe20000410000 */
[----:B------:R-:W-:Y:S01]  /*10590*/  F2FP.F16.F32.PACK_AB R160, R169, R209 ;  /* 0x000000d1a9a0723e */ /* 0x000fe200000000ff */
[-C--:B------:R-:W-:Y:S01]  /*105a0*/  FMUL.FTZ R74, R74, R168.reuse ;  /* 0x000000a84a4a7220 */ /* 0x080fe20000410000 */
[-C--:B------:R-:W-:Y:S01]  /*105b0*/  FMUL.FTZ R75, R75, R168.reuse ;  /* 0x000000a84b4b7220 */ /* 0x080fe20000410000 */
[----:B------:R0:W4:Y:S01]  /*105c0*/  MUFU.EX2 R181, R158 ;  /* 0x0000009e00b57308 */ /* 0x0001220000000800 */
[----:B---3--:R-:W-:Y:S01]  /*105d0*/  FFMA.FTZ R3, R168, R3, R153 ;  /* 0x00000003a8037223 */ /* 0x008fe20000010099 */
[----:B------:R-:W-:Y:S01]  /*105e0*/  F2FP.F16.F32.PACK_AB R153, R155, R153 ;  /* 0x000000999b99723e */ /* 0x000fe200000000ff */
[-C--:B------:R-:W-:Y:S01]  /*105f0*/  FMUL.FTZ R78, R78, R168.reuse ;  /* 0x000000a84e4e7220 */ /* 0x080fe20000410000 */
[-C--:B------:R-:W-:Y:S01]  /*10600*/  FMUL.FTZ R79, R79, R168.reuse ;  /* 0x000000a84f4f7220 */ /* 0x080fe20000410000 */
[----:B------:R-:W-:Y:S01]  /*10610*/  FADD.FTZ R3, R155, R3 ;  /* 0x000000039b037221 */ /* 0x000fe20000010000 */
[-C--:B------:R-:W-:Y:S01]  /*10620*/  FMUL.FTZ R82, R82, R168.reuse ;  /* 0x000000a852527220 */ /* 0x080fe20000410000 */
[----:B------:R-:W-:Y:S01]  /*10630*/  FMUL.FTZ R83, R83, R168 ;  /* 0x000000a853537220 */ /* 0x000fe20000410000 */
[----:B------:R-:W3:Y:S01]  /*10640*/  MUFU.EX2 R159, R159 ;  /* 0x0000009f009f7308 */ /* 0x000ee20000000800 */
[----:B0-----:R-:W-:Y:S01]  /*10650*/  F2FP.F16.F32.PACK_AB R158, R165, R164 ;  /* 0x000000a4a59e723e */ /* 0x001fe200000000ff */
[----:B------:R-:W-:Y:S01]  /*10660*/  FMUL.FTZ R86, R86, R168 ;  /* 0x000000a856567220 */ /* 0x000fe20000410000 */
[----:B------:R-:W-:Y:S01]  /*10670*/  F2FP.F16.F32.PACK_AB R164, R177, R176 ;  /* 0x000000b0b1a4723e */ /* 0x000fe200000000ff */
[-C--:B------:R-:W-:Y:S01]  /*10680*/  FMUL.FTZ R87, R87, R168.reuse ;  /* 0x000000a857577220 */ /* 0x080fe20000410000 */
[-C--:B------:R-:W-:Y:S01]  /*10690*/  FMUL.FTZ R90, R90, R168.reuse ;  /* 0x000000a85a5a7220 */ /* 0x080fe20000410000 */
[-C--:B------:R-:W-:Y:S01]  /*106a0*/  FMUL.FTZ R91, R91, R168.reuse ;  /* 0x000000a85b5b7220 */ /* 0x080fe20000410000 */
[-C--:B------:R-:W-:Y:S01]  /*106b0*/  FMUL.FTZ R94, R94, R168.reuse ;  /* 0x000000a85e5e7220 */ /* 0x080fe20000410000 */
[----:B------:R0:W5:Y:S01]  /*106c0*/  MUFU.EX2 R210, R162 ;  /* 0x000000a200d27308 */ /* 0x0001620000000800 */
        /* <DEDUP_REMOVED lines=8> */
[C---:B---3--:R-:W-:Y:S01]  /*10750*/  FADD.FTZ R3, R159.reuse, R3 ;  /* 0x000000039f037221 */ /* 0x048fe20000010000 */
[----:B------:R-:W-:Y:S01]  /*10760*/  F2FP.F16.F32.PACK_AB R155, R159, R181 ;  /* 0x000000b59f9b723e */ /* 0x000fe200000000ff */
[----:B------:R-:W-:Y:S01]  /*10770*/  BAR.SYNC.DEFER_BLOCKING 0xf, 0x100 ;  /* 0x03c4000000007b1d */ /* 0x000fe20000010000 */
[----:B0-----:R-:W-:Y:S01]  /*10780*/  F2FP.F16.F32.PACK_AB R162, R173, R172 ;  /* 0x000000acada2723e */ /* 0x001fe200000000ff */
[-C--:B------:R-:W-:Y:S01]  /*10790*/  FMUL.FTZ R107, R107, R168.reuse ;  /* 0x000000a86b6b7220 */ /* 0x080fe20000410000 */
[-C--:B------:R-:W-:Y:S01]  /*107a0*/  FMUL.FTZ R110, R110, R168.reuse ;  /* 0x000000a86e6e7220 */ /* 0x080fe20000410000 */
[-C--:B------:R-:W-:Y:S01]  /*107b0*/  FMUL.FTZ R111, R111, R168.reuse ;  /* 0x000000a86f6f7220 */ /* 0x080fe20000410000 */
[-C--:B------:R-:W-:Y:S01]  /*107c0*/  FMUL.FTZ R114, R114, R168.reuse ;  /* 0x000000a872727220 */ /* 0x080fe20000410000 */
[----:B------:R-:W0:Y:S01]  /*107d0*/  MUFU.EX2 R208, R208 ;  /* 0x000000d000d07308 */ /* 0x000e220000000800 */
[----:B-----5:R-:W-:Y:S01]  /*107e0*/  FADD.FTZ R3, R210, R3 ;  /* 0x00000003d2037221 */ /* 0x020fe20000010000 */
[-C--:B------:R-:W-:Y:S01]  /*107f0*/  FMUL.FTZ R115, R115, R168.reuse ;  /* 0x000000a873737220 */ /* 0x080fe20000410000 */
[-C--:B------:R-:W-:Y:S01]  /*10800*/  FMUL.FTZ R118, R118, R168.reuse ;  /* 0x000000a876767220 */ /* 0x080fe20000410000 */
[-C--:B------:R-:W-:Y:S01]  /*10810*/  FMUL.FTZ R119, R119, R168.reuse ;  /* 0x000000a877777220 */ /* 0x080fe20000410000 */
[-C--:B------:R-:W-:Y:S01]  /*10820*/  FMUL.FTZ R122, R122, R168.reuse ;  /* 0x000000a87a7a7220 */ /* 0x080fe20000410000 */
[-C--:B------:R-:W-:Y:S01]  /*10830*/  FMUL.FTZ R123, R123, R168.reuse ;  /* 0x000000a87b7b7220 */ /* 0x080fe20000410000 */
[----:B------:R-:W-:Y:S01]  /*10840*/  FMUL.FTZ R126, R126, R168 ;  /* 0x000000a87e7e7220 */ /* 0x000fe20000410000 */
        /* <DEDUP_REMOVED lines=9> */
[----:B0-----:R-:W-:Y:S01]  /*108e0*/  FADD.FTZ R3, R208, R3 ;  /* 0x00000003d0037221 */ /* 0x001fe20000010000 */
[----:B------:R0:W-:Y:S01]  /*108f0*/  STSM.16.M88.4 [R196+0x26800], R152 ;  /* 0x02680098c4007844 */ /* 0x0001e20000000200 */
[-C--:B------:R-:W-:Y:S01]  /*10900*/  FMUL.FTZ R138, R138, R168.reuse ;  /* 0x000000a88a8a7220 */ /* 0x080fe20000410000 */
[-C--:B------:R-:W-:Y:S01]  /*10910*/  FMUL.FTZ R139, R139, R168.reuse ;  /* 0x000000a88b8b7220 */ /* 0x080fe20000410000 */
[-C--:B------:R-:W-:Y:S01]  /*10920*/  FMUL.FTZ R142, R142, R168.reuse ;  /* 0x000000a88e8e7220 */ /* 0x080fe20000410000 */
[-C--:B------:R-:W-:Y:S01]  /*10930*/  FMUL.FTZ R143, R143, R168.reuse ;  /* 0x000000a88f8f7220 */ /* 0x080fe20000410000 */
[----:B------:R-:W-:Y:S01]  /*10940*/  FMUL.FTZ R146, R146, R168 ;  /* 0x000000a892927220 */ /* 0x000fe20000410000 */
[----:B------:R-:W5:Y:S01]  /*10950*/  MUFU.EX2 R171, R171 ;  /* 0x000000ab00ab7308 */ /* 0x000f620000000800 */
[C---:B---3--:R-:W-:Y:S01]  /*10960*/  FADD.FTZ R3, R167.reuse, R3 ;  /* 0x00000003a7037221 */ /* 0x048fe20000010000 */
[----:B------:R-:W-:Y:S01]  /*10970*/  F2FP.F16.F32.PACK_AB R159, R167, R208 ;  /* 0x000000d0a79f723e */ /* 0x000fe200000000ff */
[-C--:B------:R-:W-:Y:S01]  /*10980*/  FMUL.FTZ R147, R147, R168.reuse ;  /* 0x000000a893937220 */ /* 0x080fe20000410000 */
[-C--:B------:R-:W-:Y:S01]  /*10990*/  FMUL.FTZ R150, R150, R168.reuse ;  /* 0x000000a896967220 */ /* 0x080fe20000410000 */
[----:B------:R-:W-:-:S02]  /*109a0*/  FMUL.FTZ R151, R151, R168 ;  /* 0x000000a897977220 */ /* 0x000fc40000410000 */
[----:B------:R0:W-:Y:S01]  /*109b0*/  STSM.16.M88.4 [R199], R156 ;  /* 0x0000009cc7007844 */ /* 0x0001e20000000200 */
[----:B------:R-:W3:Y:S01]  /*109c0*/  MUFU.EX2 R174, R174 ;  /* 0x000000ae00ae7308 */ /* 0x000ee20000000800 */
[----:B----4-:R-:W-:-:S07]  /*109d0*/  FADD.FTZ R3, R161, R3 ;  /* 0x00000003a1037221 */ /* 0x010fce0000010000 */
[----:B------:R-:W4:Y:S01]  /*109e0*/  MUFU.EX2 R175, R175 ;  /* 0x000000af00af7308 */ /* 0x000f220000000800 */
[C---:B-----5:R-:W-:Y:S01]  /*109f0*/  FADD.FTZ R3, R171.reuse, R3 ;  /* 0x00000003ab037221 */ /* 0x060fe20000010000 */
[----:B------:R-:W-:-:S06]  /*10a00*/  F2FP.F16.F32.PACK_AB R161, R171, R161 ;  /* 0x000000a1aba1723e */ /* 0x000fcc00000000ff */
[----:B------:R-:W5:Y:S01]  /*10a10*/  MUFU.EX2 R180, R180 ;  /* 0x000000b400b47308 */ /* 0x000f620000000800 */
[----:B---3--:R-:W-:-:S07]  /*10a20*/  FADD.FTZ R3, R174, R3 ;  /* 0x00000003ae037221 */ /* 0x008fce0000010000 */
[----:B------:R-:W3:Y:S01]  /*10a30*/  MUFU.EX2 R165, R178 ;  /* 0x000000b200a57308 */ /* 0x000ee20000000800 */
[C---:B----4-:R-:W-:Y:S01]  /*10a40*/  FADD.FTZ R3, R175.reuse, R3 ;  /* 0x00000003af037221 */ /* 0x050fe20000010000 */
[----:B------:R-:W-:-:S05]  /*10a50*/  F2FP.F16.F32.PACK_AB R163, R175, R174 ;  /* 0x000000aeafa3723e */ /* 0x000fca00000000ff */
[----:B------:R0:W-:Y:S01]  /*10a60*/  STSM.16.M88.4 [R197], R160 ;  /* 0x000000a0c5007844 */ /* 0x0001e20000000200 */
[----:B------:R-:W4:Y:S01]  /*10a70*/  MUFU.EX2 R179, R179 ;  /* 0x000000b300b37308 */ /* 0x000f220000000800 */
[----:B-----5:R-:W-:-:S04]  /*10a80*/  FADD.FTZ R0, R180, R0 ;  /* 0x00000000b4007221 */ /* 0x020fc80000010000 */
[C---:B------:R-:W-:Y:S01]  /*10a90*/  FADD.FTZ R0, R166.reuse, R0 ;  /* 0x00000000a6007221 */ /* 0x040fe20000010000 */
[----:B------:R-:W-:Y:S02]  /*10aa0*/  F2FP.F16.F32.PACK_AB R166, R166, R180 ;  /* 0x000000b4a6a6723e */ /* 0x000fe400000000ff */
[----:B------:R-:W5:Y:S01]  /*10ab0*/  MUFU.EX2 R182, R182 ;  /* 0x000000b600b67308 */ /* 0x000f620000000800 */
[----:B---3--:R-:W-:-:S07]  /*10ac0*/  FADD.FTZ R3, R165, R3 ;  /* 0x00000003a5037221 */ /* 0x008fce0000010000 */
[----:B------:R-:W3:Y:S01]  /*10ad0*/  MUFU.EX2 R183, R183 ;  /* 0x000000b700b77308 */ /* 0x000ee20000000800 */
[C---:B----4-:R-:W-:Y:S01]  /*10ae0*/  FADD.FTZ R3, R179.reuse, R3 ;  /* 0x00000003b3037221 */ /* 0x050fe20000010000 */
[----:B------:R-:W-:-:S03]  /*10af0*/  F2FP.F16.F32.PACK_AB R165, R179, R165 ;  /* 0x000000a5b3a5723e */ /* 0x000fc600000000ff */
[----:B-----5:R-:W-:Y:S01]  /*10b00*/  FADD.FTZ R3, R182, R3 ;  /* 0x00000003b6037221 */ /* 0x020fe20000010000 */
[----:B---3--:R-:W-:-:S03]  /*10b10*/  F2FP.F16.F32.PACK_AB R167, R183, R182 ;  /* 0x000000b6b7a7723e */ /* 0x008fc600000000ff */
[----:B------:R-:W-:Y:S02]  /*10b20*/  FADD.FTZ R3, R183, R3 ;  /* 0x00000003b7037221 */ /* 0x000fe40000010000 */
[----:B------:R0:W-:Y:S01]  /*10b30*/  STSM.16.M88.4 [R198], R164 ;  /* 0x000000a4c6007844 */ /* 0x0001e20000000200 */
[----:B------:R-:W-:Y:S05]  /*10b40*/  @!P0 BRA `(.L_x_5761) ;  /* 0x0000000000048947 */ /* 0x000fea0003800000 */
[----:B------:R-:W-:Y:S01]  /*10b50*/  BPT.TRAP 0x1 ;  /* 0x000000040000795c */ /* 0x000fe20000300000 */
.L_x_5761:
[----:B------:R3:W4:Y:S01]  /*10b60*/  SYNCS.PHASECHK.TRANS64.TRYWAIT P3, [R14+URZ+0x28c50], R207 ;  /* 0x028c50cf0e0075a7 */ /* 0x000722000806017f */
[----:B------:R-:W-:Y:S05]  /*10b70*/  @!P0 BRA `(.L_x_5762) ;  /* 0x0000000000048947 */ /* 0x000fea0003800000 */
[----:B------:R-:W-:Y:S01]  /*10b80*/  BPT.TRAP 0x1 ;  /* 0x000000040000795c */ /* 0x000fe20000300000 */
.L_x_5762:
[----:B------:R-:W-:Y:S04]  /*10b90*/  BSSY B2, `(.L_x_5763) ;  /* 0x0000004000027945 */ /* 0x000fe80003800000 */
[----:B----4-:R-:W-:Y:S05]  /*10ba0*/  @P3 BRA `(.L_x_5764) ;  /* 0x0000000000083947 */ /* 0x010fea0003800000 */
[----:B------:R-:W4:Y:S02]  /*10bb0*/  SYNCS.PHASECHK.TRANS64.TRYWAIT P3, [R14+URZ+0x28c50], R207 ;  /* 0x028c50cf0e0075a7 */ /* 0x000f24000806017f */
[----:B----4-:R-:W-:Y:S05]  /*10bc0*/  @!P3 BRA `(.L_x_5765) ;  /* 0x000001280068b947 */ /* 0x010fea0003800000 */
.L_x_5764:
[----:B------:R-:W-:Y:S05]  /*10bd0*/  BSYNC B2 ;  /* 0x0000000000027941 */ /* 0x000fea0003800000 */
.L_x_5763:
[----:B------:R-:W-:Y:S01]  /*10be0*/  IMAD R168, R18, 0x1000, R190 ;  /* 0x0000100012a87824 */ /* 0x000fe200078e02be */
[----:B------:R-:W-:Y:S01]  /*10bf0*/  WARPGROUP.ARRIVE ;  /* 0x00000000000079c5 */ /* 0x000fe20000000000 */
[----:B------:R-:W-:Y:S02]  /*10c00*/  IMAD.MOV.U32 R169, RZ, RZ, 0x40000040 ;  /* 0x40000040ffa97424 */ /* 0x000fe400078e00ff */
[----:B-1234-:R-:W-:Y:S01]  /*10c10*/  @!P1 VIADD R14, R14, 0x28c60 ;  /* 0x00028c600e0e9836 */ /* 0x01efe20000000000 */
[----:B------:R-:W-:Y:S01]  /*10c20*/  R2UR UR6, R168 ;  /* 0x00000000a80672ca */ /* 0x000fe200000e0000 */
[----:B------:R-:W-:Y:S01]  /*10c30*/  IMAD.MOV.U32 R208, RZ, RZ, R20 ;  /* 0x000000ffffd07224 */ /* 0x000fe200078e0014 */
[----:B------:R-:W-:Y:S01]  /*10c40*/  R2UR UR7, R169 ;  /* 0x00000000a90772ca */ /* 0x000fe200000e0000 */
[----:B------:R-:W-:Y:S01]  /*10c50*/  IMAD.MOV.U32 R169, RZ, RZ, 0x40000040 ;  /* 0x40000040ffa97424 */ /* 0x000fe200078e00ff */
[----:B------:R-:W-:Y:S01]  /*10c60*/  @!P1 PRMT R14, RZ, 0x654, R14 ;  /* 0x00000654ff0e9816 */ /* 0x000fe2000000000e */
[----:B------:R-:W-:-:S02]  /*10c70*/  IMAD.MOV.U32 R209, RZ, RZ, R12 ;  /* 0x000000ffffd17224 */ /* 0x000fc400078e000c */
[----:B------:R-:W-:-:S08]  /*10c80*/  IMAD.MOV.U32 R210, RZ, RZ, R18 ;  /* 0x000000ffffd27224 */ /* 0x000fd000078e0012 */
[----:B------:R-:W-:Y:S03]  /*10c90*/  HGMMA.64x256x16.F32 R24, R152, gdesc[UR4].tnspB, R24, gsb0 ;  /* 0x43e0000498187df0 */ /* 0x000fe60008000818 */
[----:B------:R-:W-:Y:S02]  /*10ca0*/  WARPGROUP.DEPBAR.LE gsb0, 0x0 ;  /* 0x00008000000079c5 */ /* 0x000fe40000010000 */
[----:B0-----:R-:W-:Y:S01]  /*10cb0*/  VIADD R152, R168, 0x80 ;  /* 0x00000080a8987836 */ /* 0x001fe20000000000 */
        /* <DEDUP_REMOVED lines=32> */
.L_x_5755:
[----:B-1----:R-:W-:-:S07]  /*10ec0*/  IMAD.MOV.U32 R14, RZ, RZ, R206 ;  /* 0x000000ffff0e7224 */ /* 0x002fce00078e00ce */
.L_x_5754:
[----:B------:R-:W-:Y:S05]  /*10ed0*/  BSYNC B0 ;  /* 0x0000000000007941 */ /* 0x000fea0003800000 */
.L_x_5753:
[----:B------:R-:W-:Y:S01]  /*10ee0*/  ISETP.GE.AND P2, PT, R14, R202, PT ;  /* 0x000000ca0e00720c */ /* 0x000fe20003f46270 */
[----:B------:R-:W-:-:S12]  /*10ef0*/  BSSY B0, `(.L_x_5767) ;  /* 0x000024e000007945 */ /* 0x000fd80003800000 */
[----:B------:R-:W-:Y:S05]  /*10f00*/  @!P2 BRA `(.L_x_5768) ;  /* 0x000000240030a947 */ /* 0x000fea0003800000 */
[----:B------:R-:W-:Y:S02]  /*10f10*/  IMAD.MOV.U32 R208, RZ, RZ, R20 ;  /* 0x000000ffffd07224 */ /* 0x000fe400078e0014 */
[----:B------:R-:W-:Y:S02]  /*10f20*/  IMAD.MOV.U32 R210, RZ, RZ, R12 ;  /* 0x000000ffffd27224 */ /* 0x000fe400078e000c */
[----:B------:R-:W-:-:S07]  /*10f30*/  IMAD.MOV.U32 R209, RZ, RZ, R18 ;  /* 0x000000ffffd17224 */ /* 0x000fce00078e0012 */
.L_x_5787:
[----:B------:R-:W-:-:S05]  /*10f40*/  VIADD R18, R209, 0x1 ;  /* 0x00000001d1127836 */ /* 0x000fca0000000000 */
[----:B------:R-:W-:-:S04]  /*10f50*/  ISETP.NE.AND P2, PT, R18, 0x2, PT ;  /* 0x000000021200780c */ /* 0x000fc80003f45270 */
[----:B------:R-:W-:Y:S02]  /*10f60*/  SEL R12, RZ, 0x1, P2 ;  /* 0x00000001ff0c7807 */ /* 0x000fe40001000000 */
[----:B------:R-:W-:Y:S02]  /*10f70*/  SEL R18, R18, RZ, P2 ;  /* 0x000000ff12127207 */ /* 0x000fe40001000000 */
[----:B------:R-:W-:Y:S01]  /*10f80*/  LOP3.LUT R19, R19, R12, RZ, 0x3c, !PT ;  /* 0x0000000c13137212 */ /* 0x000fe200078e3cff */
[----:B-1----:R-:W-:Y:S06]  /*10f90*/  @!P0 BRA `(.L_x_5769) ;  /* 0x0000000000048947 */ /* 0x002fec0003800000 */
[----:B------:R-:W-:Y:S01]  /*10fa0*/  BPT.TRAP 0x1 ;  /* 0x000000040000795c */ /* 0x000fe20000300000 */
.L_x_5769:
[----:B------:R-:W-:Y:S01]  /*10fb0*/  IMAD R206, R18, 0x8, R2 ;  /* 0x0000000812ce7824 */ /* 0x000fe200078e0202 */
[----:B------:R-:W-:-:S04]  /*10fc0*/  SHF.L.U32 R207, R19, 0x1f, RZ ;  /* 0x0000001f13cf7819 */ /* 0x000fc800000006ff */
[----:B------:R1:W2:Y:S01]  /*10fd0*/  SYNCS.PHASECHK.TRANS64.TRYWAIT P2, [R206+URZ+0x28c30], R207 ;  /* 0x028c30cfce0075a7 */ /* 0x0002a2000804017f */
[----:B------:R-:W-:Y:S05]  /*10fe0*/  @!P0 BRA `(.L_x_5770) ;  /* 0x0000000000048947 */ /* 0x000fea0003800000 */
[----:B------:R-:W-:Y:S01]  /*10ff0*/  BPT.TRAP 0x1 ;  /* 0x000000040000795c */ /* 0x000fe20000300000 */
.L_x_5770:
[----:B------:R-:W-:Y:S01]  /*11000*/  BSSY B1, `(.L_x_5771) ;  /* 0x0000006000017945 */ /* 0x000fe20003800000 */
[----:B------:R-:W-:Y:S02]  /*11010*/  IMAD R12, R18, 0x200, R15 ;  /* 0x00000200120c7824 */ /* 0x000fe400078e020f */
[----:B------:R-:W-:Y:S01]  /*11020*/  IMAD.MOV.U32 R13, RZ, RZ, 0x40000040 ;  /* 0x40000040ff0d7424 */ /* 0x000fe200078e00ff */
[----:B--2---:R-:W-:Y:S06]  /*11030*/  @P2 BRA `(.L_x_5772) ;  /* 0x0000000000082947 */ /* 0x004fec0003800000 */
[----:B------:R-:W2:Y:S02]  /*11040*/  SYNCS.PHASECHK.TRANS64.TRYWAIT P2, [R206+URZ+0x28c30], R207 ;  /* 0x028c30cfce0075a7 */ /* 0x000ea4000804017f */
[----:B--2---:R-:W-:Y:S05]  /*11050*/  @!P2 BRA `(.L_x_5773) ;  /* 0x000001240058a947 */ /* 0x004fea0003800000 */
.L_x_5772:
[----:B------:R-:W-:Y:S05]  /*11060*/  BSYNC B1 ;  /* 0x0000000000017941 */ /* 0x000fea0003800000 */
.L_x_5771:
[C---:B------:R-:W-:Y:S01]  /*11070*/  R2UR UR6, R12.reuse ;  /* 0x000000000c0672ca */ /* 0x040fe200000e0000 */
[----:B------:R-:W-:Y:S01]  /*11080*/  WARPGROUP.ARRIVE ;  /* 0x00000000000079c5 */ /* 0x000fe20000000000 */
[----:B------:R-:W-:Y:S01]  /*11090*/  R2UR UR7, R13 ;  /* 0x000000000d0772ca */ /* 0x000fe200000e0000 */
[----:B------:R-:W-:Y:S01]  /*110a0*/  VIADD R20, R12, 0x2 ;  /* 0x000000020c147836 */ /* 0x000fe20000000000 */
[----:B------:R-:W-:Y:S01]  /*110b0*/  R2UR UR4, R4 ;  /* 0x00000000040472ca */ /* 0x000fe200000e0000 */
[----:B------:R-:W-:Y:S01]  /*110c0*/  IMAD.MOV.U32 R21, RZ, RZ, 0x40000040 ;  /* 0x40000040ff157424 */ /* 0x000fe200078e00ff */
[----:B------:R-:W-:Y:S01]  /*110d0*/  R2UR UR5, R5 ;  /* 0x00000000050572ca */ /* 0x000fe200000e0000 */
[----:B------:R-:W-:Y:S02]  /*110e0*/  IMAD.MOV.U32 R13, RZ, RZ, 0x40000040 ;  /* 0x40000040ff0d7424 */ /* 0x000fe400078e00ff */
[----:B------:R-:W-:-:S10]  /*110f0*/  IMAD.IADD R231, R201, 0x1, R192 ;  /* 0x00000001c9e77824 */ /* 0x000fd400078e02c0 */
        /* <DEDUP_REMOVED lines=9> */
[----:B------:R-:W-:-:S10]  /*11190*/  WARPGROUP.ARRIVE ;  /* 0x00000000000079c5 */ /* 0x000fd40000000000 */
[----:B------:R-:W-:Y:S01]  /*111a0*/  HGMMA.64x64x16.F32 R152, gdesc[UR4], R152, gsb0 ;  /* 0x00e00000049879f0 */ /* 0x000fe20008000898 */
[----:B------:R-:W-:Y:S01]  /*111b0*/  R2UR UR6, R20 ;  /* 0x00000000140672ca */ /* 0x000fe200000e0000 */
[----:B------:R-:W-:Y:S01]  /*111c0*/  IMAD.SHL.U32 R20, R14, 0x40, RZ ;  /* 0x000000400e147824 */ /* 0x000fe200078e00ff */
[----:B------:R-:W-:Y:S02]  /*111d0*/  R2UR UR7, R21 ;  /* 0x00000000150772ca */ /* 0x000fe400000e0000 */
[----:B------:R-:W-:Y:S02]  /*111e0*/  R2UR UR4, R8 ;  /* 0x00000000080472ca */ /* 0x000fe400000e0000 */
[----:B------:R-:W-:Y:S02]  /*111f0*/  R2UR UR5, R9 ;  /* 0x00000000090572ca */ /* 0x000fe400000e0000 */
[----:B0-----:R-:W-:-:S04]  /*11200*/  IADD3 R212, -R185, 0x1, -R20 ;  /* 0x00000001b9d47810 */ /* 0x001fc80007ffe914 */
[----:B------:R-:W-:Y:S01]  /*11210*/  IADD3 R212, -R22, R212, R23 ;  /* 0x000000d416d47210 */ /* 0x000fe20007ffe117 */
[----:B------:R-:W-:Y:S02]  /*11220*/  WARPGROUP.DEPBAR.LE gsb0, 0x0 ;  /* 0x00008000000079c5 */ /* 0x000fe40000010000 */
[----:B------:R-:W-:-:S06]  /*11230*/  WARPGROUP.ARRIVE ;  /* 0x00000000000079c5 */ /* 0x000fcc0000000000 */
[----:B------:R-:W-:Y:S01]  /*11240*/  HGMMA.64x64x16.F32 R152, gdesc[UR4], R152, gsb0 ;  /* 0x00e00000049879f0 */ /* 0x000fe20008000898 */
[----:B------:R-:W-:Y:S02]  /*11250*/  R2UR UR6, R12 ;  /* 0x000000000c0672ca */ /* 0x000fe400000e0000 */
[----:B------:R-:W-:Y:S01]  /*11260*/  R2UR UR7, R13 ;  /* 0x000000000d0772ca */ /* 0x000fe200000e0000 */
[----:B------:R-:W0:Y:S01]  /*11270*/  @P5 LDC R12, c[0x0][0x450] ;  /* 0x00011400ff0c5b82 */ /* 0x000e220000000800 */
[----:B------:R-:W-:Y:S02]  /*11280*/  R2UR UR4, R6 ;  /* 0x00000000060472ca */ /* 0x000fe400000e0000 */
[----:B------:R-:W-:-:S05]  /*11290*/  R2UR UR5, R7 ;  /* 0x00000000070572ca */ /* 0x000fca00000e0000 */
[----:B------:R-:W3:Y:S02]  /*112a0*/  @P5 LDC R13, c[0x0][0x44c] ;  /* 0x00011300ff0d5b82 */ /* 0x000ee40000000800 */
[----:B---3--:R-:W-:-:S05]  /*112b0*/  @P5 IMAD.HI.U32 R13, R231, R13, RZ ;  /* 0x0000000de70d5227 */ /* 0x008fca00078e00ff */
[----:B0-----:R-:W-:Y:S01]  /*112c0*/  @P5 SHF.R.U32.HI R231, RZ, R12, R13 ;  /* 0x0000000cffe75219 */ /* 0x001fe2000001160d */
[----:B------:R-:W-:-:S04]  /*112d0*/  @!P1 VIADD R12, R206, 0x28c40 ;  /* 0x00028c40ce0c9836 */ /* 0x000fc80000000000 */
[----:B------:R-:W0:Y:S01]  /*112e0*/  SHFL.IDX PT, R232, R231, RZ, 0x1c1f ;  /* 0x001c1fffe7e87589 */ /* 0x000e2200000e0000 */
[----:B------:R-:W-:Y:S01]  /*112f0*/  @!P1 PRMT R12, RZ, 0x654, R12 ;  /* 0x00000654ff0c9816 */ /* 0x000fe2000000000c */
[----:B------:R-:W-:Y:S02]  /*11300*/  WARPGROUP.DEPBAR.LE gsb0, 0x0 ;  /* 0x00008000000079c5 */ /* 0x000fe40000010000 */
[----:B------:R-:W-:-:S06]  /*11310*/  WARPGROUP.ARRIVE ;  /* 0x00000000000079c5 */ /* 0x000fcc0000000000 */
[----:B------:R-:W-:Y:S01]  /*11320*/  HGMMA.64x64x16.F32 R152, gdesc[UR4], R152, gsb0 ;  /* 0x00e00000049879f0 */ /* 0x000fe20008000898 */
[----:B------:R-:W-:Y:S01]  /*11330*/  ULDC UR4, c[0x0][0x9dc] ;  /* 0x0002770000047ab9 */ /* 0x000fe20000000800 */
[----:B------:R-:W-:Y:S01]  /*11340*/  ULDC UR5, c[0x0][0x9e0] ;  /* 0x0002780000057ab9 */ /* 0x000fe20000000800 */
[----:B------:R-:W-:Y:S01]  /*11350*/  ULOP3.LUT UR4, URZ, UR4, URZ, 0x33, !UPT ;  /* 0x000000043f047292 */ /* 0x000fe2000f8e333f */
[----:B------:R-:W-:-:S04]  /*11360*/  VIADD R213, R212, UR5 ;  /* 0x00000005d4d57c36 */ /* 0x000fc80008000000 */
[----:B0-----:R-:W-:Y:S02]  /*11370*/  IMAD.IADD R211, R213, 0x1, R232 ;  /* 0x00000001d5d37824 */ /* 0x001fe400078e02e8 */
[----:B------:R-:W-:-:S04]  /*11380*/  VIADD R212, R212, UR4 ;  /* 0x00000004d4d47c36 */ /* 0x000fc80008000000 */
[----:B------:R-:W-:Y:S01]  /*11390*/  IMAD.IADD R21, R212, 0x1, R232 ;  /* 0x00000001d4157824 */ /* 0x000fe200078e02e8 */
[----:B------:R-:W-:Y:S02]  /*113a0*/  WARPGROUP.DEPBAR.LE gsb0, 0x0 ;  /* 0x00008000000079c5 */ /* 0x000fe40000010000 */
[----:B------:R0:W-:Y:S01]  /*113b0*/  @!P1 SYNCS.ARRIVE.TRANS64.RED.A1T0 RZ, [R12+URZ], RZ ;  /* 0x000000ff0cff99a7 */ /* 0x0001e2000810043f */
[----:B------:R-:W-:Y:S05]  /*113c0*/  @!P6 BRA `(.L_x_5774) ;  /* 0x000000000060e947 */ /* 0x000fea0003800000 */
[----:B------:R-:W-:Y:S01]  /*113d0*/  IADD3 R232, -R22, R23, R232 ;  /* 0x0000001716e87210 */ /* 0x000fe20007ffe1e8 */
[----:B------:R-:W-:Y:S03]  /*113e0*/  BSSY B1, `(.L_x_5775) ;  /* 0x0000012000017945 */ /* 0x000fe60003800000 */
[----:B------:R-:W-:-:S13]  /*113f0*/  ISETP.GT.AND P2, PT, R232, -0x1, PT ;  /* 0xffffffffe800780c */ /* 0x000fda0003f44270 */
[----:B------:R-:W-:Y:S05]  /*11400*/  @P2 BRA `(.L_x_5776) ;  /* 0x0000000000242947 */ /* 0x000fea0003800000 */
[----:B------:R-:W-:Y:S01]  /*11410*/  ULDC UR4, c[0x0][0x9e4] ;  /* 0x0002790000047ab9 */ /* 0x000fe20000000800 */
[----:B------:R-:W-:Y:S01]  /*11420*/  LOP3.LUT R232, RZ, R232, RZ, 0x33, !PT ;  /* 0x000000e8ffe87212 */ /* 0x000fe200078e33ff */
[----:B------:R-:W-:-:S05]  /*11430*/  IMAD.U32 R233, RZ, RZ, UR4 ;  /* 0x00000004ffe97e24 */ /* 0x000fca000f8e00ff */
[----:B------:R-:W-:-:S13]  /*11440*/  ISETP.NE.AND P2, PT, R233, 0x1, PT ;  /* 0x00000001e900780c */ /* 0x000fda0003f45270 */
[----:B0-----:R-:W0:Y:S02]  /*11450*/  @P2 LDC.64 R12, c[0x0][0x9e8] ;  /* 0x00027a00ff0c2b82 */ /* 0x001e240000000a00 */
[----:B0-----:R-:W-:-:S05]  /*11460*/  @P2 IMAD.HI.U32 R12, R232, R12, RZ ;  /* 0x0000000ce80c2227 */ /* 0x001fca00078e00ff */
[----:B------:R-:W-:-:S04]  /*11470*/  @P2 SHF.R.U32.HI R232, RZ, R13, R12 ;  /* 0x0000000dffe82219 */ /* 0x000fc8000001160c */
[----:B------:R-:W-:Y:S01]  /*11480*/  LOP3.LUT R232, RZ, R232, RZ, 0x33, !PT ;  /* 0x000000e8ffe87212 */ /* 0x000fe200078e33ff */
[----:B------:R-:W-:Y:S06]  /*11490*/  BRA `(.L_x_5777) ;  /* 0x0000000000187947 */ /* 0x000fec0003800000 */
.L_x_5776:
[----:B------:R-:W-:Y:S02]  /*114a0*/  ULDC UR4, c[0x0][0x9e4] ;  /* 0x0002790000047ab9 */ /* 0x000fe40000000800 */
[----:B------:R-:W-:-:S05]  /*114b0*/  IMAD.U32 R233, RZ, RZ, UR4 ;  /* 0x00000004ffe97e24 */ /* 0x000fca000f8e00ff */
[----:B------:R-:W-:-:S13]  /*114c0*/  ISETP.NE.AND P2, PT, R233, 0x1, PT ;  /* 0x00000001e900780c */ /* 0x000fda0003f45270 */
[----:B0-----:R-:W0:Y:S02]  /*114d0*/  @P2 LDC.64 R12, c[0x0][0x9e8] ;  /* 0x00027a00ff0c2b82 */ /* 0x001e240000000a00 */
[----:B0-----:R-:W-:-:S05]  /*114e0*/  @P2 IMAD.HI.U32 R12, R232, R12, RZ ;  /* 0x0000000ce80c2227 */ /* 0x001fca00078e00ff */
[----:B------:R-:W-:-:S07]  /*114f0*/  @P2 SHF.R.U32.HI R232, RZ, R13, R12 ;  /* 0x0000000dffe82219 */ /* 0x000fce000001160c */
.L_x_5777:
[----:B------:R-:W-:Y:S05]  /*11500*/  BSYNC B1 ;  /* 0x0000000000017941 */ /* 0x000fea0003800000 */
.L_x_5775:
[----:B------:R-:W-:-:S04]  /*11510*/  IMAD R232, R232, R233, -R20 ;  /* 0x000000e9e8e87224 */ /* 0x000fc800078e0a14 */
[----:B------:R-:W-:-:S05]  /*11520*/  IMAD.IADD R232, R232, 0x1, -R185 ;  /* 0x00000001e8e87824 */ /* 0x000fca00078e0ab9 */
[----:B------:R-:W-:Y:S02]  /*11530*/  VIMNMX R21, R21, R232, !PT ;  /* 0x000000e815157248 */ /* 0x000fe40007fe0100 */
[----:B------:R-:W-:-:S07]  /*11540*/  VIADDMNMX R211, R232, R233, R211, PT ;  /* 0x000000e9e8d37246 */ /* 0x000fce00038001d3 */
.L_x_5774:
[----:B------:R-:W-:Y:S01]  /*11550*/  ISETP.GT.AND P2, PT, R14, -0x1, PT ;  /* 0xffffffff0e00780c */ /* 0x000fe20003f44270 */
[----:B------:R-:W3:Y:S03]  /*11560*/  SHFL.IDX PT, R231, R231, 0x1, 0x1c1f ;  /* 0x003c1f00e7e77f89 */ /* 0x000ee600000e0000 */
[C---:B------:R-:W-:Y:S02]  /*11570*/  ISETP.GT.AND P4, PT, R21.reuse, RZ, P2 ;  /* 0x000000ff1500720c */ /* 0x040fe40001784270 */
[----:B------:R-:W-:Y:S02]  /*11580*/  ISETP.GT.AND P3, PT, R21, 0x1, P2 ;  /* 0x000000011500780c */ /* 0x000fe40001764270 */
[C---:B------:R-:W-:Y:S02]  /*11590*/  ISETP.LT.OR P4, PT, R211.reuse, 0x1, P4 ;  /* 0x00000001d300780c */ /* 0x040fe40002781670 */
[----:B------:R-:W-:-:S02]  /*115a0*/  ISETP.LT.OR P3, PT, R211, 0x2, P3 ;  /* 0x00000002d300780c */ /* 0x000fc40001f61670 */
[----:B------:R-:W-:Y:S02]  /*115b0*/  FSEL R152, R152, -INF , !P4 ;  /* 0xff80000098987808 */ /* 0x000fe40006000000 */
[----:B------:R-:W-:Y:S02]  /*115c0*/  FSEL R153, R153, -INF , !P3 ;  /* 0xff80000099997808 */ /* 0x000fe40005800000 */
[C---:B------:R-:W-:Y:S02]  /*115d0*/  ISETP.GT.AND P4, PT, R21.reuse, 0x8, P2 ;  /* 0x000000081500780c */ /* 0x040fe40001784270 */
[----:B------:R-:W-:Y:S02]  /*115e0*/  ISETP.GT.AND P3, PT, R21, 0x9, P2 ;  /* 0x000000091500780c */ /* 0x000fe40001764270 */
[C---:B------:R-:W-:Y:S02]  /*115f0*/  ISETP.LT.OR P4, PT, R211.reuse, 0x9, P4 ;  /* 0x00000009d300780c */ /* 0x040fe40002781670 */
[----:B------:R-:W-:-:S02]  /*11600*/  ISETP.LT.OR P3, PT, R211, 0xa, P3 ;  /* 0x0000000ad300780c */ /* 0x000fc40001f61670 */
[----:B------:R-:W-:Y:S01]  /*11610*/  FSEL R156, R156, -INF , !P4 ;  /* 0xff8000009c9c7808 */ /* 0x000fe20006000000 */
[--C-:B---3--:R-:W-:Y:S01]  /*11620*/  IMAD.IADD R213, R213, 0x1, R231.reuse ;  /* 0x00000001d5d57824 */ /* 0x108fe200078e02e7 */
[----:B------:R-:W-:Y:S01]  /*11630*/  FSEL R157, R157, -INF , !P3 ;  /* 0xff8000009d9d7808 */ /* 0x000fe20005800000 */
[----:B------:R-:W-:Y:S01]  /*11640*/  IMAD.IADD R212, R212, 0x1, R231 ;  /* 0x00000001d4d47824 */ /* 0x000fe200078e02e7 */
[C---:B------:R-:W-:Y:S02]  /*11650*/  ISETP.GT.AND P4, PT, R21.reuse, 0x10, P2 ;  /* 0x000000101500780c */ /* 0x040fe40001784270 */
        /* <DEDUP_REMOVED lines=34> */
[----:B------:R-:W-:Y:S01]  /*11880*/  FSEL R181, R181, -INF , !P3 ;  /* 0xff800000b5b57808 */ /* 0x000fe20005800000 */
[----:B------:R-:W-:Y:S08]  /*11890*/  @!P6 BRA `(.L_x_5778) ;  /* 0x000000000060e947 */ /* 0x000ff00003800000 */
        /* <DEDUP_REMOVED lines=13> */
.L_x_5780:
[----:B------:R-:W-:Y:S02]  /*11970*/  ULDC UR4, c[0x0][0x9e4] ;  /* 0x0002790000047ab9 */ /* 0x000fe40000000800 */
[----:B------:R-:W-:-:S05]  /*11980*/  IMAD.U32 R21, RZ, RZ, UR4 ;  /* 0x00000004ff157e24 */ /* 0x000fca000f8e00ff */
[----:B------:R-:W-:-:S13]  /*11990*/  ISETP.NE.AND P3, PT, R21, 0x1, PT ;  /* 0x000000011500780c */ /* 0x000fda0003f65270 */
[----:B0-----:R-:W0:Y:S02]  /*119a0*/  @P3 LDC.64 R12, c[0x0][0x9e8] ;  /* 0x00027a00ff0c3b82 */ /* 0x001e240000000a00 */
[----:B0-----:R-:W-:-:S05]  /*119b0*/  @P3 IMAD.HI.U32 R12, R231, R12, RZ ;  /* 0x0000000ce70c3227 */ /* 0x001fca00078e00ff */
[----:B------:R-:W-:-:S07]  /*119c0*/  @P3 SHF.R.U32.HI R231, RZ, R13, R12 ;  /* 0x0000000dffe73219 */ /* 0x000fce000001160c */
.L_x_5781:
[----:B------:R-:W-:Y:S05]  /*119d0*/  BSYNC B1 ;  /* 0x0000000000017941 */ /* 0x000fea0003800000 */
.L_x_5779:
[----:B------:R-:W-:-:S04]  /*119e0*/  IMAD R20, R231, R21, -R20 ;  /* 0x00000015e7147224 */ /* 0x000fc800078e0a14 */
[----:B------:R-:W-:-:S05]  /*119f0*/  IMAD.IADD R20, R20, 0x1, -R185 ;  /* 0x0000000114147824 */ /* 0x000fca00078e0ab9 */
[----:B------:R-:W-:Y:S02]  /*11a00*/  VIMNMX R212, R212, R20, !PT ;  /* 0x00000014d4d47248 */ /* 0x000fe40007fe0100 */
[----:B------:R-:W-:-:S07]  /*11a10*/  VIADDMNMX R213, R20, R21, R213, PT ;  /* 0x0000001514d57246 */ /* 0x000fce00038001d5 */
.L_x_5778:
[----:B0-----:R-:W-:Y:S01]  /*11a20*/  FMNMX.FTZ R12, R152, R210, !PT ;  /* 0x000000d2980c7209 */ /* 0x001fe20007810000 */
[----:B------:R-:W-:-:S03]  /*11a30*/  ULDC UR4, c[0x0][0x988] ;  /* 0x0002620000047ab9 */ /* 0x000fc60000000800 */
        /* <DEDUP_REMOVED lines=18> */
[----:B0-----:R-:W-:Y:S01]  /*11b60*/  FMNMX.FTZ R12, R12, R13, !PT ;  /* 0x0000000d0c0c7209 */ /* 0x001fe20007810000 */
[----:B------:R-:W-:-:S03]  /*11b70*/  IMAD.U32 R13, RZ, RZ, UR4 ;  /* 0x00000004ff0d7e24 */ /* 0x000fc6000f8e00ff */
[C---:B------:R-:W-:Y:S01]  /*11b80*/  FSETP.NEU.FTZ.AND P3, PT, R12.reuse, -INF , PT ;  /* 0xff8000000c00780b */ /* 0x040fe20003f7d000 */
[----:B------:R-:W-:-:S03]  /*11b90*/  FMUL.FTZ R20, R12, R13 ;  /* 0x0000000d0c147220 */ /* 0x000fc60000410000 */
[----:B------:R-:W-:Y:S02]  /*11ba0*/  FSEL R21, R12, RZ, P3 ;  /* 0x000000ff0c157208 */ /* 0x000fe40001800000 */
[----:B------:R-:W-:Y:S02]  /*11bb0*/  FSEL R20, R20, RZ, P3 ;  /* 0x000000ff14147208 */ /* 0x000fe40001800000 */
[----:B------:R-:W-:Y:S01]  /*11bc0*/  ISETP.GT.AND P3, PT, R212, 0x1, P2 ;  /* 0x00000001d400780c */ /* 0x000fe20001764270 */
[----:B------:R-:W-:Y:S02]  /*11bd0*/  FADD.FTZ R21, -R21, R210 ;  /* 0x000000d215157221 */ /* 0x000fe40000010100 */
[-CC-:B------:R-:W-:Y:S01]  /*11be0*/  FFMA.FTZ R152, R152, R13.reuse, -R20.reuse ;  /* 0x0000000d98987223 */ /* 0x180fe20000010814 */
[----:B------:R-:W-:Y:S01]  /*11bf0*/  ISETP.LT.OR P4, PT, R213, 0x2, P3 ;  /* 0x00000002d500780c */ /* 0x000fe20001f81670 */
[-CC-:B------:R-:W-:Y:S01]  /*11c00*/  FFMA.FTZ R153, R153, R13.reuse, -R20.reuse ;  /* 0x0000000d99997223 */ /* 0x180fe20000010814 */
[----:B------:R-:W-:Y:S01]  /*11c10*/  ISETP.GT.AND P3, PT, R212, 0x8, P2 ;  /* 0x00000008d400780c */ /* 0x000fe20001764270 */
[-CC-:B------:R-:W-:Y:S01]  /*11c20*/  FFMA.FTZ R156, R156, R13.reuse, -R20.reuse ;  /* 0x0000000d9c9c7223 */ /* 0x180fe20000010814 */
[----:B------:R-:W-:Y:S01]  /*11c30*/  FSEL R155, R155, -INF , !P4 ;  /* 0xff8000009b9b7808 */ /* 0x000fe20006000000 */
[-CC-:B------:R-:W-:Y:S01]  /*11c40*/  FFMA.FTZ R157, R157, R13.reuse, -R20.reuse ;  /* 0x0000000d9d9d7223 */ /* 0x180fe20000010814 */
[----:B------:R-:W-:Y:S01]  /*11c50*/  ISETP.GT.AND P4, PT, R212, 0x9, P2 ;  /* 0x00000009d400780c */ /* 0x000fe20001784270 */
[-CC-:B------:R-:W-:Y:S01]  /*11c60*/  FFMA.FTZ R160, R160, R13.reuse, -R20.reuse ;  /* 0x0000000da0a07223 */ /* 0x180fe20000010814 */
[----:B------:R-:W-:Y:S01]  /*11c70*/  ISETP.LT.OR P3, PT, R213, 0x9, P3 ;  /* 0x00000009d500780c */ /* 0x000fe20001f61670 */
[-CC-:B------:R-:W-:Y:S01]  /*11c80*/  FFMA.FTZ R161, R161, R13.reuse, -R20.reuse ;  /* 0x0000000da1a17223 */ /* 0x180fe20000010814 */
[----:B------:R-:W-:Y:S01]  /*11c90*/  ISETP.LT.OR P4, PT, R213, 0xa, P4 ;  /* 0x0000000ad500780c */ /* 0x000fe20002781670 */
[-CC-:B------:R-:W-:Y:S01]  /*11ca0*/  FFMA.FTZ R164, R164, R13.reuse, -R20.reuse ;  /* 0x0000000da4a47223 */ /* 0x180fe20000010814 */
[----:B------:R-:W-:Y:S01]  /*11cb0*/  FSEL R158, R158, -INF , !P3 ;  /* 0xff8000009e9e7808 */ /* 0x000fe20005800000 */
[-CC-:B------:R-:W-:Y:S01]  /*11cc0*/  FFMA.FTZ R165, R165, R13.reuse, -R20.reuse ;  /* 0x0000000da5a57223 */ /* 0x180fe20000010814 */
[----:B------:R-:W-:Y:S01]  /*11cd0*/  FSEL R159, R159, -INF , !P4 ;  /* 0xff8000009f9f7808 */ /* 0x000fe20006000000 */
[-CC-:B------:R-:W-:Y:S01]  /*11ce0*/  FFMA.FTZ R168, R168, R13.reuse, -R20.reuse ;  /* 0x0000000da8a87223 */ /* 0x180fe20000010814 */
[C---:B------:R-:W-:Y:S01]  /*11cf0*/  ISETP.GT.AND P4, PT, R212.reuse, 0x11, P2 ;  /* 0x00000011d400780c */ /* 0x040fe20001784270 */
[-CC-:B------:R-:W-:Y:S01]  /*11d00*/  FFMA.FTZ R169, R169, R13.reuse, -R20.reuse ;  /* 0x0000000da9a97223 */ /* 0x180fe20000010814 */
[----:B------:R-:W-:Y:S01]  /*11d10*/  ISETP.GT.AND P3, PT, R212, 0x10, P2 ;  /* 0x00000010d400780c */ /* 0x000fe20001764270 */
        /* <DEDUP_REMOVED lines=8> */
[-C--:B------:R-:W-:Y:S01]  /*11da0*/  FFMA.FTZ R181, R181, R13.reuse, -R20 ;  /* 0x0000000db5b57223 */ /* 0x080fe20000010814 */
[----:B------:R-:W-:Y:S01]  /*11db0*/  ISETP.LT.OR P3, PT, R213, 0x11, P3 ;  /* 0x00000011d500780c */ /* 0x000fe20001f61670 */
[----:B------:R-:W-:Y:S01]  /*11dc0*/  FMUL.FTZ R21, R21, R13 ;  /* 0x0000000d15157220 */ /* 0x000fe20000410000 */
[----:B------:R-:W-:Y:S01]  /*11dd0*/  ISETP.LT.OR P4, PT, R213, 0x1a, P4 ;  /* 0x0000001ad500780c */ /* 0x000fe20002781670 */
[----:B------:R-:W-:Y:S01]  /*11de0*/  MUFU.EX2 R152, R152 ;  /* 0x0000009800987308 */ /* 0x000fe20000000800 */
[----:B------:R-:W-:-:S02]  /*11df0*/  FSEL R162, R162, -INF , !P3 ;  /* 0xff800000a2a27808 */ /* 0x000fc40005800000 */
[----:B------:R-:W-:Y:S02]  /*11e00*/  FSEL R167, R167, -INF , !P4 ;  /* 0xff800000a7a77808 */ /* 0x000fe40006000000 */
[C---:B------:R-:W-:Y:S02]  /*11e10*/  ISETP.GT.AND P4, PT, R212.reuse, 0x21, P2 ;  /* 0x00000021d400780c */ /* 0x040fe40001784270 */
[----:B------:R-:W-:Y:S01]  /*11e20*/  ISETP.GT.AND P3, PT, R212, 0x18, P2 ;  /* 0x00000018d400780c */ /* 0x000fe20001764270 */
[----:B------:R-:W0:Y:S01]  /*11e30*/  MUFU.EX2 R21, R21 ;  /* 0x0000001500157308 */ /* 0x000e220000000800 */
[C---:B------:R-:W-:Y:S02]  /*11e40*/  ISETP.LT.OR P4, PT, R213.reuse, 0x22, P4 ;  /* 0x00000022d500780c */ /* 0x040fe40002781670 */
[----:B------:R-:W-:Y:S02]  /*11e50*/  ISETP.LT.OR P3, PT, R213, 0x19, P3 ;  /* 0x00000019d500780c */ /* 0x000fe40001f61670 */
[----:B------:R-:W-:-:S02]  /*11e60*/  FSEL R171, R171, -INF , !P4 ;  /* 0xff800000abab7808 */ /* 0x000fc40006000000 */
[----:B------:R-:W-:Y:S01]  /*11e70*/  ISETP.GT.AND P4, PT, R212, 0x29, P2 ;  /* 0x00000029d400780c */ /* 0x000fe20001784270 */
[----:B------:R-:W3:Y:S01]  /*11e80*/  MUFU.EX2 R153, R153 ;  /* 0x0000009900997308 */ /* 0x000ee20000000800 */
[----:B------:R-:W-:Y:S02]  /*11e90*/  FSEL R166, R166, -INF , !P3 ;  /* 0xff800000a6a67808 */ /* 0x000fe40005800000 */
[----:B------:R-:W-:Y:S02]  /*11ea0*/  ISETP.LT.OR P4, PT, R213, 0x2a, P4 ;  /* 0x0000002ad500780c */ /* 0x000fe40002781670 */
[C---:B------:R-:W-:Y:S02]  /*11eb0*/  ISETP.GT.AND P3, PT, R212.reuse, 0x20, P2 ;  /* 0x00000020d400780c */ /* 0x040fe40001764270 */
[----:B------:R-:W-:Y:S01]  /*11ec0*/  FSEL R175, R175, -INF , !P4 ;  /* 0xff800000afaf7808 */ /* 0x000fe20006000000 */
[----:B------:R-:W4:Y:S01]  /*11ed0*/  MUFU.EX2 R156, R156 ;  /* 0x0000009c009c7308 */ /* 0x000f220000000800 */
[----:B------:R-:W-:Y:S01]  /*11ee0*/  ISETP.GT.AND P4, PT, R212, RZ, P2 ;  /* 0x000000ffd400720c */ /* 0x000fe20001784270 */
[----:B0-----:R-:W-:Y:S01]  /*11ef0*/  FFMA.FTZ R0, R21, R0, R152 ;  /* 0x0000000015007223 */ /* 0x001fe20000010098 */
[C---:B------:R-:W-:Y:S01]  /*11f00*/  ISETP.LT.OR P3, PT, R213.reuse, 0x21, P3 ;  /* 0x00000021d500780c */ /* 0x040fe20001f61670 */
[-C--:B------:R-:W-:Y:S01]  /*11f10*/  FMUL.FTZ R24, R24, R21.reuse ;  /* 0x0000001518187220 */ /* 0x080fe20000410000 */
[----:B------:R-:W-:Y:S01]  /*11f20*/  ISETP.LT.OR P4, PT, R213, 0x1, P4 ;  /* 0x00000001d500780c */ /* 0x000fe20002781670 */
[-C--:B------:R-:W-:Y:S01]  /*11f30*/  FMUL.FTZ R25, R25, R21.reuse ;  /* 0x0000001519197220 */ /* 0x080fe20000410000 */
[----:B------:R-:W-:Y:S01]  /*11f40*/  FSEL R170, R170, -INF , !P3 ;  /* 0xff800000aaaa7808 */ /* 0x000fe20005800000 */
[----:B------:R-:W0:Y:S01]  /*11f50*/  MUFU.EX2 R157, R157 ;  /* 0x0000009d009d7308 */ /* 0x000e220000000800 */
[----:B------:R-:W-:Y:S01]  /*11f60*/  FSEL R154, R154, -INF , !P4 ;  /* 0xff8000009a9a7808 */ /* 0x000fe20006000000 */
[----:B---3--:R-:W-:Y:S01]  /*11f70*/  FADD.FTZ R0, R153, R0 ;  /* 0x0000000099007221 */ /* 0x008fe20000010000 */
[----:B------:R-:W-:Y:S01]  /*11f80*/  ISETP.GT.AND P3, PT, R212, 0x28, P2 ;  /* 0x00000028d400780c */ /* 0x000fe20001764270 */
[-C--:B------:R-:W-:Y:S01]  /*11f90*/  FMUL.FTZ R28, R28, R21.reuse ;  /* 0x000000151c1c7220 */ /* 0x080fe20000410000 */
[----:B------:R-:W-:Y:S01]  /*11fa0*/  FMNMX.FTZ R20, R154, R208, !PT ;  /* 0x000000d09a147209 */ /* 0x000fe20007810000 */
[-C--:B------:R-:W-:Y:S01]  /*11fb0*/  FMUL.FTZ R29, R29, R21.reuse ;  /* 0x000000151d1d7220 */ /* 0x080fe20000410000 */
[----:B------:R-:W-:Y:S01]  /*11fc0*/  ISETP.LT.OR P3, PT, R213, 0x29, P3 ;  /* 0x00000029d500780c */ /* 0x000fe20001f61670 */
[----:B------:R-:W3:Y:S01]  /*11fd0*/  MUFU.EX2 R160, R160 ;  /* 0x000000a000a07308 */ /* 0x000ee20000000800 */
[----:B------:R-:W-:Y:S01]  /*11fe0*/  FMNMX.FTZ R20, R155, R20, !PT ;  /* 0x000000149b147209 */ /* 0x000fe20007810000 */
[----:B----4-:R-:W-:Y:S01]  /*11ff0*/  FADD.FTZ R0, R156, R0 ;  /* 0x000000009c007221 */ /* 0x010fe20000010000 */
[----:B------:R-:W-:Y:S01]  /*12000*/  FSEL R174, R174, -INF , !P3 ;  /* 0xff800000aeae7808 */ /* 0x000fe20005800000 */
[-C--:B------:R-:W-:Y:S01]  /*12010*/  FMUL.FTZ R32, R32, R21.reuse ;  /* 0x0000001520207220 */ /* 0x080fe20000410000 */
[----:B------:R-:W-:Y:S01]  /*12020*/  FMNMX.FTZ R20, R158, R20, !PT ;  /* 0x000000149e147209 */ /* 0x000fe20007810000 */
[-C--:B------:R-:W-:Y:S01]  /*12030*/  FMUL.FTZ R33, R33, R21.reuse ;  /* 0x0000001521217220 */ /* 0x080fe20000410000 */
[----:B------:R-:W-:Y:S01]  /*12040*/  ISETP.GT.AND P3, PT, R212, 0x30, P2 ;  /* 0x00000030d400780c */ /* 0x000fe20001764270 */
[----:B------:R-:W4:Y:S01]  /*12050*/  MUFU.EX2 R161, R161 ;  /* 0x000000a100a17308 */ /* 0x000f220000000800 */
[----:B------:R-:W-:Y:S01]  /*12060*/  FMNMX.FTZ R20, R159, R20, !PT ;  /* 0x000000149f147209 */ /* 0x000fe20007810000 */
[----:B0-----:R-:W-:Y:S01]  /*12070*/  FADD.FTZ R0, R157, R0 ;  /* 0x000000009d007221 */ /* 0x001fe20000010000 */
[----:B------:R-:W-:Y:S01]  /*12080*/  ISETP.LT.OR P3, PT, R213, 0x31, P3 ;  /* 0x00000031d500780c */ /* 0x000fe20001f61670 */
[-C--:B------:R-:W-:Y:S01]  /*12090*/  FMUL.FTZ R36, R36, R21.reuse ;  /* 0x0000001524247220 */ /* 0x080fe20000410000 */
[----:B------:R-:W-:Y:S01]  /*120a0*/  FMNMX.FTZ R20, R162, R20, !PT ;  /* 0x00000014a2147209 */ /* 0x000fe20007810000 */
[-C--:B------:R-:W-:Y:S01]  /*120b0*/  FMUL.FTZ R37, R37, R21.reuse ;  /* 0x0000001525257220 */ /* 0x080fe20000410000 */
[----:B------:R-:W-:Y:S01]  /*120c0*/  FSEL R178, R178, -INF , !P3 ;  /* 0xff800000b2b27808 */ /* 0x000fe20005800000 */
[----:B------:R-:W0:Y:S01]  /*120d0*/  MUFU.EX2 R164, R164 ;  /* 0x000000a400a47308 */ /* 0x000e220000000800 */
[----:B------:R-:W-:Y:S01]  /*120e0*/  FMNMX.FTZ R20, R163, R20, !PT ;  /* 0x00000014a3147209 */ /* 0x000fe20007810000 */
[----:B---3--:R-:W-:Y:S01]  /*120f0*/  FADD.FTZ R0, R160, R0 ;  /* 0x00000000a0007221 */ /* 0x008fe20000010000 */
[----:B------:R-:W-:Y:S01]  /*12100*/  ISETP.GT.AND P3, PT, R212, 0x31, P2 ;  /* 0x00000031d400780c */ /* 0x000fe20001764270 */
[-C--:B------:R-:W-:Y:S01]  /*12110*/  FMUL.FTZ R40, R40, R21.reuse ;  /* 0x0000001528287220 */ /* 0x080fe20000410000 */
[----:B------:R-:W-:Y:S01]  /*12120*/  FMNMX.FTZ R20, R166, R20, !PT ;  /* 0x00000014a6147209 */ /* 0x000fe20007810000 */
[-C--:B------:R-:W-:Y:S01]  /*12130*/  FMUL.FTZ R41, R41, R21.reuse ;  /* 0x0000001529297220 */ /* 0x080fe20000410000 */
[----:B------:R-:W-:Y:S01]  /*12140*/  ISETP.GT.AND P4, PT, R212, 0x38, P2 ;  /* 0x00000038d400780c */ /* 0x000fe20001784270 */
[----:B------:R-:W3:Y:S01]  /*12150*/  MUFU.EX2 R165, R165 ;  /* 0x000000a500a57308 */ /* 0x000ee20000000800 */
[----:B------:R-:W-:Y:S01]  /*12160*/  FMNMX.FTZ R20, R167, R20, !PT ;  /* 0x00000014a7147209 */ /* 0x000fe20007810000 */
[----:B----4-:R-:W-:Y:S01]  /*12170*/  FADD.FTZ R0, R161, R0 ;  /* 0x00000000a1007221 */ /* 0x010fe20000010000 */
[----:B------:R-:W-:Y:S01]  /*12180*/  ISETP.LT.OR P3, PT, R213, 0x32, P3 ;  /* 0x00000032d500780c */ /* 0x000fe20001f61670 */
[-C--:B------:R-:W-:Y:S01]  /*12190*/  FMUL.FTZ R44, R44, R21.reuse ;  /* 0x000000152c2c7220 */ /* 0x080fe20000410000 */
[----:B------:R-:W-:Y:S01]  /*121a0*/  FMNMX.FTZ R20, R170, R20, !PT ;  /* 0x00000014aa147209 */ /* 0x000fe20007810000 */
[-C--:B------:R-:W-:Y:S01]  /*121b0*/  FMUL.FTZ R45, R45, R21.reuse ;  /* 0x000000152d2d7220 */ /* 0x080fe20000410000 */
[----:B------:R-:W-:Y:S01]  /*121c0*/  ISETP.GT.AND P2, PT, R212, 0x39, P2 ;  /* 0x00000039d400780c */ /* 0x000fe20001744270 */
[----:B------:R-:W-:Y:S01]  /*121d0*/  MUFU.EX2 R169, R169 ;  /* 0x000000a900a97308 */ /* 0x000fe20000000800 */
[----:B------:R-:W-:Y:S01]  /*121e0*/  FMNMX.FTZ R20, R171, R20, !PT ;  /* 0x00000014ab147209 */ /* 0x000fe20007810000 */
[----:B0-----:R-:W-:Y:S01]  /*121f0*/  FADD.FTZ R0, R164, R0 ;  /* 0x00000000a4007221 */ /* 0x001fe20000010000 */
[----:B------:R-:W-:Y:S01]  /*12200*/  ISETP.LT.OR P4, PT, R213, 0x39, P4 ;  /* 0x00000039d500780c */ /* 0x000fe20002781670 */
[-C--:B------:R-:W-:Y:S01]  /*12210*/  FMUL.FTZ R48, R48, R21.reuse ;  /* 0x0000001530307220 */ /* 0x080fe20000410000 */
[----:B------:R-:W-:Y:S01]  /*12220*/  FMNMX.FTZ R20, R174, R20, !PT ;  /* 0x00000014ae147209 */ /* 0x000fe20007810000 */
[-C--:B------:R-:W-:Y:S01]  /*12230*/  FMUL.FTZ R49, R49, R21.reuse ;  /* 0x0000001531317220 */ /* 0x080fe20000410000 */
[----:B------:R-:W-:Y:S01]  /*12240*/  FSEL R179, R179, -INF , !P3 ;  /* 0xff800000b3b37808 */ /* 0x000fe20005800000 */
[----:B------:R-:W-:Y:S01]  /*12250*/  MUFU.EX2 R172, R172 ;  /* 0x000000ac00ac7308 */ /* 0x000fe20000000800 */
[----:B------:R-:W-:Y:S01]  /*12260*/  FMNMX.FTZ R20, R175, R20, !PT ;  /* 0x00000014af147209 */ /* 0x000fe20007810000 */
[----:B---3--:R-:W-:Y:S01]  /*12270*/  FADD.FTZ R0, R165, R0 ;  /* 0x00000000a5007221 */ /* 0x008fe20000010000 */
[----:B------:R-:W-:Y:S01]  /*12280*/  ISETP.LT.OR P2, PT, R213, 0x3a, P2 ;  /* 0x0000003ad500780c */ /* 0x000fe20001741670 */
[-C--:B------:R-:W-:Y:S01]  /*12290*/  FMUL.FTZ R52, R52, R21.reuse ;  /* 0x0000001534347220 */ /* 0x080fe20000410000 */
[----:B------:R-:W-:Y:S01]  /*122a0*/  FMNMX.FTZ R20, R178, R20, !PT ;  /* 0x00000014b2147209 */ /* 0x000fe20007810000 */
[-C--:B------:R-:W-:Y:S01]  /*122b0*/  FMUL.FTZ R53, R53, R21.reuse ;  /* 0x0000001535357220 */ /* 0x080fe20000410000 */
[----:B------:R-:W-:Y:S01]  /*122c0*/  FSEL R182, R182, -INF , !P4 ;  /* 0xff800000b6b67808 */ /* 0x000fe20006000000 */
[----:B------:R-:W-:Y:S01]  /*122d0*/  MUFU.EX2 R176, R176 ;  /* 0x000000b000b07308 */ /* 0x000fe20000000800 */
[----:B------:R-:W-:Y:S01]  /*122e0*/  FMNMX.FTZ R20, R179, R20, !PT ;  /* 0x00000014b3147209 */ /* 0x000fe20007810000 */
[-C--:B------:R-:W-:Y:S01]  /*122f0*/  FMUL.FTZ R56, R56, R21.reuse ;  /* 0x0000001538387220 */ /* 0x080fe20000410000 */
[----:B------:R-:W-:Y:S01]  /*12300*/  FSEL R183, R183, -INF , !P2 ;  /* 0xff800000b7b77808 */ /* 0x000fe20005000000 */
[-C--:B------:R-:W-:Y:S01]  /*12310*/  FMUL.FTZ R57, R57, R21.reuse ;  /* 0x0000001539397220 */ /* 0x080fe20000410000 */
[----:B------:R-:W-:Y:S01]  /*12320*/  FMNMX.FTZ R20, R182, R20, !PT ;  /* 0x00000014b6147209 */ /* 0x000fe20007810000 */
[-C--:B------:R-:W-:Y:S01]  /*12330*/  FMUL.FTZ R60, R60, R21.reuse ;  /* 0x000000153c3c7220 */ /* 0x080fe20000410000 */
[----:B------:R-:W-:Y:S01]  /*12340*/  F2FP.F16.F32.PACK_AB R152, R153, R152 ;  /* 0x000000989998723e */ /* 0x000fe200000000ff */
[----:B------:R-:W-:Y:S01]  /*12350*/  MUFU.EX2 R177, R177 ;  /* 0x000000b100b17308 */ /* 0x000fe20000000800 */
[----:B------:R-:W-:Y:S01]  /*12360*/  FMNMX.FTZ R20, R183, R20, !PT ;  /* 0x00000014b7147209 */ /* 0x000fe20007810000 */
[-C--:B------:R-:W-:Y:S01]  /*12370*/  FMUL.FTZ R61, R61, R21.reuse ;  /* 0x000000153d3d7220 */ /* 0x080fe20000410000 */
[----:B------:R-:W-:Y:S01]  /*12380*/  ISETP.NE.AND P3, PT, R194, RZ, PT ;  /* 0x000000ffc200720c */ /* 0x000fe20003f65270 */
        /* <DEDUP_REMOVED lines=14> */
[-C--:B------:R-:W-:Y:S01]  /*12470*/  FMUL.FTZ R85, R85, R21.reuse ;  /* 0x0000001555557220 */ /* 0x080fe20000410000 */
[-C--:B------:R-:W-:Y:S01]  /*12480*/  FMUL.FTZ R88, R88, R21.reuse ;  /* 0x0000001558587220 */ /* 0x080fe20000410000 */
[----:B------:R-:W-:Y:S02]  /*12490*/  @!P3 IMAD R212, R212, 0x4, R2 ;  /* 0x00000004d4d4b824 */ /* 0x000fe400078e0202 */
        /* <DEDUP_REMOVED lines=8> */
[----:B------:R-:W-:Y:S01]  /*12520*/  FMUL.FTZ R104, R104, R21 ;  /* 0x0000001568687220 */ /* 0x000fe20000410000 */
[----:B0-----:R-:W-:Y:S01]  /*12530*/  FMNMX.FTZ R20, R20, R153, !PT ;  /* 0x0000009914147209 */ /* 0x001fe20007810000 */
        /* <DEDUP_REMOVED lines=24> */
[----:B0-----:R-:W-:-:S02]  /*126c0*/  FMNMX.FTZ R20, R20, R153, !PT ;  /* 0x0000009914147209 */ /* 0x001fc40007810000 */
[----:B------:R0:W3:Y:S02]  /*126d0*/  MUFU.EX2 R153, R168 ;  /* 0x000000a800997308 */ /* 0x0000e40000000800 */
[C---:B------:R-:W-:Y:S01]  /*126e0*/  FSETP.NEU.FTZ.AND P2, PT, R20.reuse, -INF , PT ;  /* 0xff8000001400780b */ /* 0x040fe20003f5d000 */
[----:B------:R-:W-:-:S05]  /*126f0*/  FMUL.FTZ R211, R20, R13 ;  /* 0x0000000d14d37220 */ /* 0x000fca0000410000 */
[----:B------:R-:W-:Y:S02]  /*12700*/  FSEL R211, R211, RZ, P2 ;  /* 0x000000ffd3d37208 */ /* 0x000fe40001000000 */
[----:B0-----:R-:W-:-:S03]  /*12710*/  FSEL R168, R20, RZ, P2 ;  /* 0x000000ff14a87208 */ /* 0x001fc60001000000 */
[-CC-:B------:R-:W-:Y:S01]  /*12720*/  FFMA.FTZ R210, R154, R13.reuse, -R211.reuse ;  /* 0x0000000d9ad27223 */ /* 0x180fe200000108d3 */
[----:B------:R-:W-:Y:S01]  /*12730*/  F2FP.F16.F32.PACK_AB R154, R157, R156 ;  /* 0x0000009c9d9a723e */ /* 0x000fe200000000ff */
[----:B------:R-:W-:Y:S01]  /*12740*/  FADD.FTZ R168, -R168, R208 ;  /* 0x000000d0a8a87221 */ /* 0x000fe20000010100 */
[-CC-:B------:R-:W-:Y:S01]  /*12750*/  FFMA.FTZ R209, R155, R13.reuse, -R211.reuse ;  /* 0x0000000d9bd17223 */ /* 0x180fe200000108d3 */
[----:B------:R-:W-:Y:S01]  /*12760*/  F2FP.F16.F32.PACK_AB R156, R161, R160 ;  /* 0x000000a0a19c723e */ /* 0x000fe200000000ff */
[----:B---3--:R-:W-:Y:S01]  /*12770*/  FADD.FTZ R0, R153, R0 ;  /* 0x0000000099007221 */ /* 0x008fe20000010000 */
[----:B------:R-:W-:Y:S01]  /*12780*/  FMUL.FTZ R168, R168, R13 ;  /* 0x0000000da8a87220 */ /* 0x000fe20000410000 */
[----:B------:R-:W-:Y:S01]  /*12790*/  F2FP.F16.F32.PACK_AB R160, R169, R153 ;  /* 0x00000099a9a0723e */ /* 0x000fe200000000ff */
        /* <DEDUP_REMOVED lines=15> */
[----:B------:R-:W-:Y:S01]  /*12890*/  FFMA.FTZ R183, R183, R13, -R211 ;  /* 0x0000000db7b77223 */ /* 0x000fe200000108d3 */
[----:B------:R-:W-:Y:S01]  /*128a0*/  F2FP.F16.F32.PACK_AB R158, R165, R164 ;  /* 0x000000a4a59e723e */ /* 0x000fe200000000ff */
[----:B------:R-:W3:Y:S01]  /*128b0*/  MUFU.EX2 R209, R209 ;  /* 0x000000d100d17308 */ /* 0x000ee20000000800 */
[----:B------:R-:W-:Y:S01]  /*128c0*/  FADD.FTZ R0, R169, R0 ;  /* 0x00000000a9007221 */ /* 0x000fe20000010000 */
[----:B------:R-:W-:-:S03]  /*128d0*/  F2FP.F16.F32.PACK_AB R164, R177, R176 ;  /* 0x000000b0b1a4723e */ /* 0x000fc600000000ff */
[----:B------:R-:W-:-:S03]  /*128e0*/  FADD.FTZ R0, R172, R0 ;  /* 0x00000000ac007221 */ /* 0x000fc60000010000 */
[----:B------:R-:W4:Y:S01]  /*128f0*/  MUFU.EX2 R155, R155 ;  /* 0x0000009b009b7308 */ /* 0x000f220000000800 */
[----:B0-----:R-:W-:Y:S01]  /*12900*/  FFMA.FTZ R3, R168, R3, R153 ;  /* 0x00000003a8037223 */ /* 0x001fe20000010099 */
[----:B------:R0:W-:Y:S01]  /*12910*/  @!P3 STS [R212+0x28820], R168 ;  /* 0x028820a8d400b388 */ /* 0x0001e20000000800 */
[-C--:B------:R-:W-:Y:S01]  /*12920*/  FMUL.FTZ R26, R26, R168.reuse ;  /* 0x000000a81a1a7220 */ /* 0x080fe20000410000 */
[-C--:B------:R-:W-:Y:S01]  /*12930*/  FMUL.FTZ R27, R27, R168.reuse ;  /* 0x000000a81b1b7220 */ /* 0x080fe20000410000 */
[-C--:B------:R-:W-:Y:S01]  /*12940*/  FMUL.FTZ R30, R30, R168.reuse ;  /* 0x000000a81e1e7220 */ /* 0x080fe20000410000 */
[-C--:B------:R-:W-:Y:S01]  /*12950*/  FMUL.FTZ R31, R31, R168.reuse ;  /* 0x000000a81f1f7220 */ /* 0x080fe20000410000 */
[-C--:B------:R-:W-:Y:S01]  /*12960*/  FMUL.FTZ R34, R34, R168.reuse ;  /* 0x000000a822227220 */ /* 0x080fe20000410000 */
[----:B------:R-:W5:Y:S01]  /*12970*/  MUFU.EX2 R159, R159 ;  /* 0x0000009f009f7308 */ /* 0x000f620000000800 */
        /* <DEDUP_REMOVED lines=18> */
[----:B------:R-:W-:Y:S01]  /*12aa0*/  BAR.SYNC.DEFER_BLOCKING 0xf, 0x100 ;  /* 0x03c4000000007b1d */ /* 0x000fe20000010000 */
[-C--:B------:R-:W-:Y:S01]  /*12ab0*/  FMUL.FTZ R58, R58, R168.reuse ;  /* 0x000000a83a3a7220 */ /* 0x080fe20000410000 */
[-C--:B------:R-:W-:Y:S01]  /*12ac0*/  FMUL.FTZ R59, R59, R168.reuse ;  /* 0x000000a83b3b7220 */ /* 0x080fe20000410000 */
        /* <DEDUP_REMOVED lines=20> */
[----:B-----5:R-:W-:Y:S01]  /*12c10*/  FADD.FTZ R3, R213, R3 ;  /* 0x00000003d5037221 */ /* 0x020fe20000010000 */
[----:B------:R0:W-:Y:S01]  /*12c20*/  STSM.16.M88.4 [R196+0x26800], R152 ;  /* 0x02680098c4007844 */ /* 0x0001e20000000200 */
        /* <DEDUP_REMOVED lines=34> */
[----:B------:R-:W-:Y:S01]  /*12e50*/  FADD.FTZ R0, R176, R0 ;  /* 0x00000000b0007221 */ /* 0x000fe20000010000 */
[-C--:B------:R-:W-:Y:S01]  /*12e60*/  FMUL.FTZ R134, R134, R168.reuse ;  /* 0x000000a886867220 */ /* 0x080fe20000410000 */
[-C--:B------:R-:W-:Y:S01]  /*12e70*/  FMUL.FTZ R135, R135, R168.reuse ;  /* 0x000000a887877220 */ /* 0x080fe20000410000 */
[----:B------:R-:W3:Y:S01]  /*12e80*/  MUFU.EX2 R165, R178 ;  /* 0x000000b200a57308 */ /* 0x000ee20000000800 */
[----:B----4-:R-:W-:Y:S01]  /*12e90*/  FADD.FTZ R3, R174, R3 ;  /* 0x00000003ae037221 */ /* 0x010fe20000010000 */
[----:B------:R-:W-:Y:S01]  /*12ea0*/  FADD.FTZ R0, R177, R0 ;  /* 0x00000000b1007221 */ /* 0x000fe20000010000 */
[-C--:B------:R-:W-:Y:S01]  /*12eb0*/  FMUL.FTZ R138, R138, R168.reuse ;  /* 0x000000a88a8a7220 */ /* 0x080fe20000410000 */
[-C--:B------:R-:W-:Y:S01]  /*12ec0*/  FMUL.FTZ R139, R139, R168.reuse ;  /* 0x000000a88b8b7220 */ /* 0x080fe20000410000 */
[-C--:B------:R-:W-:Y:S01]  /*12ed0*/  FMUL.FTZ R142, R142, R168.reuse ;  /* 0x000000a88e8e7220 */ /* 0x080fe20000410000 */
[-C--:B------:R-:W-:Y:S01]  /*12ee0*/  FMUL.FTZ R143, R143, R168.reuse ;  /* 0x000000a88f8f7220 */ /* 0x080fe20000410000 */
[----:B------:R-:W-:Y:S01]  /*12ef0*/  FMUL.FTZ R146, R146, R168 ;  /* 0x000000a892927220 */ /* 0x000fe20000410000 */
[----:B------:R-:W4:Y:S01]  /*12f00*/  MUFU.EX2 R166, R180 ;  /* 0x000000b400a67308 */ /* 0x000f220000000800 */
[C---:B-----5:R-:W-:Y:S01]  /*12f10*/  FADD.FTZ R3, R175.reuse, R3 ;  /* 0x00000003af037221 */ /* 0x060fe20000010000 */
[----:B------:R-:W-:Y:S01]  /*12f20*/  F2FP.F16.F32.PACK_AB R163, R175, R174 ;  /* 0x000000aeafa3723e */ /* 0x000fe200000000ff */
[-C--:B------:R-:W-:Y:S01]  /*12f30*/  FMUL.FTZ R147, R147, R168.reuse ;  /* 0x000000a893937220 */ /* 0x080fe20000410000 */
[-C--:B------:R-:W-:Y:S01]  /*12f40*/  FMUL.FTZ R150, R150, R168.reuse ;  /* 0x000000a896967220 */ /* 0x080fe20000410000 */
[----:B------:R-:W-:-:S02]  /*12f50*/  FMUL.FTZ R151, R151, R168 ;  /* 0x000000a897977220 */ /* 0x000fc40000410000 */
[----:B------:R0:W-:Y:S01]  /*12f60*/  STSM.16.M88.4 [R197], R160 ;  /* 0x000000a0c5007844 */ /* 0x0001e20000000200 */
[----:B------:R-:W5:Y:S01]  /*12f70*/  MUFU.EX2 R179, R179 ;  /* 0x000000b300b37308 */ /* 0x000f620000000800 */
[----:B---3--:R-:W-:-:S07]  /*12f80*/  FADD.FTZ R3, R165, R3 ;  /* 0x00000003a5037221 */ /* 0x008fce0000010000 */
[----:B------:R-:W3:Y:S01]  /*12f90*/  MUFU.EX2 R182, R182 ;  /* 0x000000b600b67308 */ /* 0x000ee20000000800 */
[----:B----4-:R-:W-:Y:S01]  /*12fa0*/  FADD.FTZ R0, R166, R0 ;  /* 0x00000000a6007221 */ /* 0x010fe20000010000 */
[----:B------:R-:W-:-:S03]  /*12fb0*/  F2FP.F16.F32.PACK_AB R166, R181, R166 ;  /* 0x000000a6b5a6723e */ /* 0x000fc600000000ff */
[----:B------:R-:W-:-:S03]  /*12fc0*/  FADD.FTZ R0, R181, R0 ;  /* 0x00000000b5007221 */ /* 0x000fc60000010000 */
[----:B------:R-:W4:Y:S01]  /*12fd0*/  MUFU.EX2 R183, R183 ;  /* 0x000000b700b77308 */ /* 0x000f220000000800 */
[C---:B-----5:R-:W-:Y:S01]  /*12fe0*/  FADD.FTZ R3, R179.reuse, R3 ;  /* 0x00000003b3037221 */ /* 0x060fe20000010000 */
[----:B------:R-:W-:-:S03]  /*12ff0*/  F2FP.F16.F32.PACK_AB R165, R179, R165 ;  /* 0x000000a5b3a5723e */ /* 0x000fc600000000ff */
[----:B---3--:R-:W-:Y:S01]  /*13000*/  FADD.FTZ R3, R182, R3 ;  /* 0x00000003b6037221 */ /* 0x008fe20000010000 */
[----:B----4-:R-:W-:-:S03]  /*13010*/  F2FP.F16.F32.PACK_AB R167, R183, R182 ;  /* 0x000000b6b7a7723e */ /* 0x010fc600000000ff */
[----:B------:R-:W-:Y:S02]  /*13020*/  FADD.FTZ R3, R183, R3 ;  /* 0x00000003b7037221 */ /* 0x000fe40000010000 */
[----:B------:R0:W-:Y:S01]  /*13030*/  STSM.16.M88.4 [R198], R164 ;  /* 0x000000a4c6007844 */ /* 0x0001e20000000200 */
[----:B------:R-:W-:Y:S05]  /*13040*/  @!P0 BRA `(.L_x_5782) ;  /* 0x0000000000048947 */ /* 0x000fea0003800000 */
[----:B------:R-:W-:Y:S01]  /*13050*/  BPT.TRAP 0x1 ;  /* 0x000000040000795c */ /* 0x000fe20000300000 */
.L_x_5782:
[----:B------:R3:W4:Y:S01]  /*13060*/  SYNCS.PHASECHK.TRANS64.TRYWAIT P2, [R206+URZ+0x28c50], R207 ;  /* 0x028c50cfce0075a7 */ /* 0x000722000804017f */
[----:B------:R-:W-:Y:S05]  /*13070*/  @!P0 BRA `(.L_x_5783) ;  /* 0x0000000000048947 */ /* 0x000fea0003800000 */
[----:B------:R-:W-:Y:S01]  /*13080*/  BPT.TRAP 0x1 ;  /* 0x000000040000795c */ /* 0x000fe20000300000 */
.L_x_5783:
[----:B------:R-:W-:Y:S04]  /*13090*/  BSSY B1, `(.L_x_5784) ;  /* 0x0000004000017945 */ /* 0x000fe80003800000 */
[----:B----4-:R-:W-:Y:S05]  /*130a0*/  @P2 BRA `(.L_x_5785) ;  /* 0x0000000000082947 */ /* 0x010fea0003800000 */
[----:B------:R-:W4:Y:S02]  /*130b0*/  SYNCS.PHASECHK.TRANS64.TRYWAIT P2, [R206+URZ+0x28c50], R207 ;  /* 0x028c50cfce0075a7 */ /* 0x000f24000804017f */
[----:B----4-:R-:W-:Y:S05]  /*130c0*/  @!P2 BRA `(.L_x_5786) ;  /* 0x000001040050a947 */ /* 0x010fea0003800000 */
.L_x_5785:
[----:B------:R-:W-:Y:S05]  /*130d0*/  BSYNC B1 ;  /* 0x0000000000017941 */ /* 0x000fea0003800000 */
.L_x_5784:
[----:B0-----:R-:W-:Y:S01]  /*130e0*/  IMAD R168, R18, 0x1000, R190 ;  /* 0x0000100012a87824 */ /* 0x001fe200078e02be */
[----:B------:R-:W-:Y:S01]  /*130f0*/  WARPGROUP.ARRIVE ;  /* 0x00000000000079c5 */ /* 0x000fe20000000000 */
[----:B------:R-:W-:Y:S01]  /*13100*/  IMAD.MOV.U32 R169, RZ, RZ, 0x40000040 ;  /* 0x40000040ffa97424 */ /* 0x000fe200078e00ff */
[----:B------:R-:W-:Y:S01]  /*13110*/  ISETP.GT.AND P2, PT, R14, R202, PT ;  /* 0x000000ca0e00720c */ /* 0x000fe20003f44270 */
[----:B-1234-:R-:W-:Y:S01]  /*13120*/  @!P1 VIADD R206, R206, 0x28c60 ;  /* 0x00028c60cece9836 */ /* 0x01efe20000000000 */
        /* <DEDUP_REMOVED lines=10> */
[----:B------:R-:W-:Y:S01]  /*131d0*/  VIADD R152, R168, 0x80 ;  /* 0x00000080a8987836 */ /* 0x000fe20000000000 */
        /* <DEDUP_REMOVED lines=31> */
.L_x_5768:
[----:B------:R-:W-:Y:S05]  /*133d0*/  BSYNC B0 ;  /* 0x0000000000007941 */ /* 0x000fea0003800000 */
.L_x_5767:
[----:B------:R-:W2:Y:S01]  /*133e0*/  SHFL.BFLY PT, R4, R0, 0x2, 0x1f ;  /* 0x0c401f0000047f89 */ /* 0x000ea200000e0000 */
[----:B------:R-:W-:Y:S02]  /*133f0*/  IMAD.MOV.U32 R152, RZ, RZ, -0x800000 ;  /* 0xff800000ff987424 */ /* 0x000fe400078e00ff */
[----:B------:R-:W-:Y:S01]  /*13400*/  VIADD R219, R219, 0x1 ;  /* 0x00000001dbdb7836 */ /* 0x000fe20000000000 */
[----:B------:R-:W-:Y:S08]  /*13410*/  BAR.ARV 0x8, 0x100 ;  /* 0x0204000000007b1d */ /* 0x000ff00000002000 */
[----:B------:R-:W-:Y:S01]  /*13420*/  BAR.SYNC.DEFER_BLOCKING 0xf, 0x100 ;  /* 0x03c4000000007b1d */ /* 0x000fe20000010000 */
[----:B--2---:R-:W-:-:S05]  /*13430*/  FADD.FTZ R4, R4, R0 ;  /* 0x0000000004047221 */ /* 0x004fca0000010000 */
[----:B------:R-:W2:Y:S02]  /*13440*/  SHFL.BFLY PT, R0, R4, 0x1, 0x1f ;  /* 0x0c201f0004007f89 */ /* 0x000ea400000e0000 */
[----:B--2---:R-:W-:Y:S01]  /*13450*/  FADD.FTZ R0, R4, R0 ;  /* 0x0000000004007221 */ /* 0x004fe20000010000 */
[----:B------:R-:W-:-:S04]  /*13460*/  IMAD.MOV.U32 R4, RZ, RZ, RZ ;  /* 0x000000ffff047224 */ /* 0x000fc800078e00ff */
[----:B------:R-:W-:-:S13]  /*13470*/  FSETP.NE.FTZ.AND P0, PT, R0, RZ, PT ;  /* 0x000000ff0000720b */ /* 0x000fda0003f15000 */
[----:B------:R-:W2:Y:S01]  /*13480*/  @P0 MUFU.RCP R4, R0 ;  /* 0x0000000000040308 */ /* 0x000ea20000001000 */
[----:B------:R-:W-:-:S07]  /*13490*/  @P0 FMUL.FTZ R5, R13, 0.69314718246459960938 ;  /* 0x3f3172180d050820 */ /* 0x000fce0000410000 */
[----:B------:R-:W3:Y:S01]  /*134a0*/  @P0 MUFU.LG2 R0, R0 ;  /* 0x0000000000000308 */ /* 0x000ee20000000c00 */
        /* <DEDUP_REMOVED lines=8> */
[----:B---3--:R-:W-:Y:S01]  /*13530*/  @P0 FMUL.FTZ R0, R0, 0.69314718246459960938 ;  /* 0x3f31721800000820 */ /* 0x008fe20000410000 */
[-C--:B------:R-:W-:Y:S01]  /*13540*/  FMUL.FTZ R40, R40, R4.reuse ;  /* 0x0000000428287220 */ /* 0x080fe20000410000 */
[-C--:B------:R-:W-:Y:S01]  /*13550*/  FMUL.FTZ R41, R41, R4.reuse ;  /* 0x0000000429297220 */ /* 0x080fe20000410000 */
[----:B------:R-:W-:Y:S01]  /*13560*/  FMUL.FTZ R44, R44, R4 ;  /* 0x000000042c2c7220 */ /* 0x000fe20000410000 */
[----:B------:R-:W-:Y:S01]  /*13570*/  @P0 FFMA.FTZ R152, R5, R12, R0 ;  /* 0x0000000c05980223 */ /* 0x000fe20000010000 */
[-C--:B------:R-:W-:Y:S01]  /*13580*/  FMUL.FTZ R45, R45, R4.reuse ;  /* 0x000000042d2d7220 */ /* 0x080fe20000410000 */
[----:B------:R-:W2:Y:S01]  /*13590*/  SHFL.BFLY PT, R0, R3, 0x2, 0x1f ;  /* 0x0c401f0003007f89 */ /* 0x000ea200000e0000 */
        /* <DEDUP_REMOVED lines=52> */
[----:B--2---:R-:W-:Y:S01]  /*138e0*/  FADD.FTZ R3, R0, R3 ;  /* 0x0000000300037221 */ /* 0x004fe20000010000 */
[----:B------:R-:W-:-:S02]  /*138f0*/  IMAD.MOV.U32 R0, RZ, RZ, RZ ;  /* 0x000000ffff007224 */ /* 0x000fc400078e00ff */
[-C--:B------:R-:W-:Y:S01]  /*13900*/  FMUL.FTZ R148, R148, R4.reuse ;  /* 0x0000000494947220 */ /* 0x080fe20000410000 */
[----:B------:R-:W-:Y:S01]  /*13910*/  FMUL.FTZ R149, R149, R4 ;  /* 0x0000000495957220 */ /* 0x000fe20000410000 */
        /* <DEDUP_REMOVED lines=15> */
[----:B------:R-:W-:Y:S01]  /*13a10*/  FMUL.FTZ R43, R43, R0 ;  /* 0x000000002b2b7220 */ /* 0x000fe20000410000 */
        /* <DEDUP_REMOVED lines=23> */
[----:B------:R2:W-:Y:S01]  /*13b90*/  @!P0 STS [R5+0x28800], R4 ;  /* 0x0288000405008388 */ /* 0x0005e20000000800 */
        /* <DEDUP_REMOVED lines=39> */
[----:B------:R-:W-:Y:S06]  /*13e10*/  BAR.ARV 0xe, 0x100 ;  /* 0x0384000000007b1d */ /* 0x000fec0000002000 */
[----:B------:R-:W-:-:S02]  /*13e20*/  PLOP3.LUT P0, PT, PT, PT, PT, 0x8, 0x0 ;  /* 0x000000000000781c */ /* 0x000fc40003f0e170 */
[----:B------:R-:W-:Y:S02]  /*13e30*/  LOP3.LUT R19, R19, R0, RZ, 0x3c, !PT ;  /* 0x0000000013137212 */ /* 0x000fe400078e3cff */
[----:B------:R-:W-:-:S09]  /*13e40*/  SEL R18, R18, RZ, P1 ;  /* 0x000000ff12127207 */ /* 0x000fd20000800000 */
.L_x_5648:
[----:B------:R-:W-:Y:S05]  /*13e50*/  BSYNC B7 ;  /* 0x0000000000077941 */ /* 0x000fea0003800000 */
.L_x_5636:
[----:B------:R-:W2:Y:S08]  /*13e60*/  S2UR UR5, SR_CgaCtaId ;  /* 0x00000000000579c3 */ /* 0x000eb00000008800 */
[----:B------:R-:W-:Y:S06]  /*13e70*/  BAR.SYNC.DEFER_BLOCKING 0x5, 0x180 ;  /* 0x0146000000007b1d */ /* 0x000fec0000010000 */
[----:B------:R-:W-:Y:S01]  /*13e80*/  UMOV UR4, 0x400 ;  /* 0x0000040000047882 */ /* 0x000fe20000000000 */
[----:B------:R-:W-:Y:S01]  /*13e90*/  BSSY B0, `(.L_x_5788) ;  /* 0x00004a0000007945 */ /* 0x000fe20003800000 */
[----:B--2---:R-:W-:-:S06]  /*13ea0*/  ULEA UR4, UR5, UR4, 0x18 ;  /* 0x0000000405047291 */ /* 0x004fcc000f8ec03f */
[----:B------:R-:W-:-:S05]  /*13eb0*/  IMAD.U32 R2, RZ, RZ, UR4 ;  /* 0x00000004ff027e24 */ /* 0x000fca000f8e00ff */
[----:B-----5:R2:W3:Y:S01]  /*13ec0*/  LDS.128 R76, [R2+0x28cd0] ;  /* 0x028cd000024c7984 */ /* 0x0204e20000000c00 */
[----:B------:R-:W-:Y:S06]  /*13ed0*/  BAR.ARV 0x4, 0x180 ;  /* 0x0106000000007b1d */ /* 0x000fec0000002000 */
[----:B------:R-:W-:Y:S05]  /*13ee0*/  @P0 BRA `(.L_x_5789) ;  /* 0x0000003800a00947 */ /* 0x000fea0003800000 */
[----:B------:R-:W4:Y:S01]  /*13ef0*/  LDL R8, [R1+0x6c] ;  /* 0x00006c0001087983 */ /* 0x000f220000100800 */
[----:B------:R-:W-:Y:S01]  /*13f00*/  F2FP.F16.F32.PACK_AB R10, R29, R28 ;  /* 0x0000001c1d0a723e */ /* 0x000fe200000000ff */
[----:B------:R-:W-:Y:S01]  /*13f10*/  ULDC.64 UR4, c[0x0][0xc08] ;  /* 0x0003020000047ab9 */ /* 0x000fe20000000a00 */
[----:B------:R-:W-:Y:S01]  /*13f20*/  F2FP.F16.F32.PACK_AB R11, R31, R30 ;  /* 0x0000001e1f0b723e */ /* 0x000fe200000000ff */
[----:B------:R-:W1:Y:S01]  /*13f30*/  S2R R0, SR_SWINHI ;  /* 0x0000000000007919 */ /* 0x000e620000002f00 */
[----:B------:R-:W-:Y:S01]  /*13f40*/  F2FP.F16.F32.PACK_AB R12, R33, R32 ;  /* 0x00000020210c723e */ /* 0x000fe200000000ff */
[----:B------:R-:W-:Y:S01]  /*13f50*/  ULDC.64 UR6, c[0x0][0xc00] ;  /* 0x0003000000067ab9 */ /* 0x000fe20000000a00 */
[----:B------:R-:W-:Y:S02]  /*13f60*/  F2FP.F16.F32.PACK_AB R13, R35, R34 ;  /* 0x00000022230d723e */ /* 0x000fe400000000ff */
[----:B------:R-:W-:Y:S02]  /*13f70*/  F2FP.F16.F32.PACK_AB R14, R37, R36 ;  /* 0x00000024250e723e */ /* 0x000fe400000000ff */
[----:B------:R-:W-:-:S02]  /*13f80*/  F2FP.F16.F32.PACK_AB R15, R39, R38 ;  /* 0x00000026270f723e */ /* 0x000fc400000000ff */
[----:B------:R-:W-:Y:S02]  /*13f90*/  MOV R20, R2 ;  /* 0x0000000200147202 */ /* 0x000fe40000000f00 */
[----:B-1----:R-:W-:Y:S01]  /*13fa0*/  MOV R21, R0 ;  /* 0x0000000000157202 */ /* 0x002fe20000000f00 */
[----:B------:R-:W-:Y:S02]  /*13fb0*/  BAR.SYNC.DEFER_BLOCKING 0x1, 0x100 ;  /* 0x0044000000007b1d */ /* 0x000fe40000010000 */
[----:B----4-:R-:W-:-:S04]  /*13fc0*/  IMAD.WIDE R22, R8, 0x2, R20 ;  /* 0x0000000208167825 */ /* 0x010fc800078e0214 */
[----:B0-----:R-:W-:Y:S01]  /*13fd0*/  IMAD.MOV.U32 R9, RZ, RZ, R23 ;  /* 0x000000ffff097224 */ /* 0x001fe200078e0017 */
        /* <DEDUP_REMOVED lines=161> */
[----:B------:R-:W-:Y:S01]  /*149f0*/  ISETP.NE.U32.AND P0, PT, RZ, UR4, PT ;  /* 0x00000004ff007c0c */ /* 0x000fe2000bf05070 */
[----:B------:R-:W-:Y:S02]  /*14a00*/  ULDC UR4, c[0x0][0xa88] ;  /* 0x0002a20000047ab9 */ /* 0x000fe40000000800 */
[----:B------:R0:W-:Y:S01]  /*14a10*/  STSM.16.M88.4 [R12], R8 ;  /* 0x000000080c007844 */ /* 0x0001e20000000200 */
[----:B------:R-:W-:Y:S02]  /*14a20*/  ISETP.NE.AND.EX P0, PT, RZ, UR5, PT, P0 ;  /* 0x00000005ff007c0c */ /* 0x000fe4000bf05300 */
[----:B0-----:R-:W-:-:S11]  /*14a30*/  LOP3.LUT R8, R0, 0x380, RZ, 0xc0, !PT ;  /* 0x0000038000087812 */ /* 0x001fd600078ec0ff */
[----:B------:R-:W0:Y:S01]  /*14a40*/  @P0 LDC.64 R10, c[0x0][0xc08] ;  /* 0x00030200ff0a0b82 */ /* 0x000e220000000a00 */
[----:B------:R-:W-:Y:S02]  /*14a50*/  F2FP.F16.F32.PACK_AB R12, R145, R144 ;  /* 0x00000090910c723e */ /* 0x000fe400000000ff */
[----:B------:R-:W-:-:S04]  /*14a60*/  SHF.R.U64 R8, R8, 0x3, RZ ;  /* 0x0000000308087819 */ /* 0x000fc800000012ff */
[----:B------:R-:W-:Y:S01]  /*14a70*/  LOP3.LUT R22, R8, R0, RZ, 0x3c, !PT ;  /* 0x0000000008167212 */ /* 0x000fe200078e3cff */
[----:B------:R-:W-:-:S03]  /*14a80*/  IMAD.U32 R8, RZ, RZ, UR4 ;  /* 0x00000004ff087e24 */ /* 0x000fc6000f8e00ff */
[----:B------:R-:W-:-:S05]  /*14a90*/  MOV R22, R22 ;  /* 0x0000001600167202 */ /* 0x000fca0000000f00 */
[----:B------:R1:W-:Y:S01]  /*14aa0*/  STSM.16.M88.4 [R22], R12 ;  /* 0x0000000c16007844 */ /* 0x0003e20000000200 */
[----:B0-----:R-:W-:Y:S01]  /*14ab0*/  @P0 IMAD.WIDE R10, R214, 0x4, R10 ;  /* 0x00000004d60a0825 */ /* 0x001fe200078e020a */
[----:B------:R-:W-:Y:S01]  /*14ac0*/  BAR.SYNC.DEFER_BLOCKING 0x1, 0x100 ;  /* 0x0044000000007b1d */ /* 0x000fe20000010000 */
[----:B------:R-:W-:-:S04]  /*14ad0*/  ISETP.NE.U32.AND P1, PT, RZ, UR6, PT ;  /* 0x00000006ff007c0c */ /* 0x000fc8000bf25070 */
[----:B------:R-:W-:Y:S01]  /*14ae0*/  ISETP.NE.AND.EX P1, PT, RZ, UR7, PT, P1 ;  /* 0x00000007ff007c0c */ /* 0x000fe2000bf25310 */
[----:B------:R0:W5:Y:S01]  /*14af0*/  @P0 LDG.E R8, desc[UR42][R10.64] ;  /* 0x0000002a0a080981 */ /* 0x000162000c1e1900 */
[----:B------:R-:W-:Y:S01]  /*14b00*/  IMAD.MOV.U32 R0, RZ, RZ, RZ ;  /* 0x000000ffff007224 */ /* 0x000fe200078e00ff */
[----:B0-----:R-:W0:Y:S02]  /*14b10*/  LDC.64 R10, c[0x0][0xc00] ;  /* 0x00030000ff0a7b82 */ /* 0x001e240000000a00 */
[----:B0-----:R-:W-:-:S08]  /*14b20*/  IMAD.WIDE R10, R214, 0x4, R10 ;  /* 0x00000004d60a7825 */ /* 0x001fd000078e020a */
[----:B------:R1:W5:Y:S01]  /*14b30*/  @P1 LDG.E R0, desc[UR42][R10.64] ;  /* 0x0000002a0a001981 */ /* 0x000362000c1e1900 */
[----:B------:R-:W-:Y:S05]  /*14b40*/  @P0 BRA `(.L_x_5790) ;  /* 0x0000000000100947 */ /* 0x000fea0003800000 */
[----:B------:R-:W-:Y:S05]  /*14b50*/  @!P1 BRA `(.L_x_5790) ;  /* 0x00000000000c9947 */ /* 0x000fea0003800000 */
[----:B-----5:R-:W4:Y:S04]  /*14b60*/  LDG.E R8, desc[UR42][R10.64] ;  /* 0x0000002a0a087981 */ /* 0x020f28000c1e1900 */
[----:B-1----:R-:W4:Y:S02]  /*14b70*/  LDG.E R10, desc[UR42][R10.64+0x4] ;  /* 0x0000042a0a0a7981 */ /* 0x002f24000c1e1900 */
[----:B----4-:R-:W-:-:S07]  /*14b80*/  IMAD.IADD R8, R10, 0x1, -R8 ;  /* 0x000000010a087824 */ /* 0x010fce00078e0a08 */
.L_x_5790:
[----:B------:R-:W4:Y:S01]  /*14b90*/  LDL R9, [R1+0x4c] ;  /* 0x00004c0001097983 */ /* 0x000f220000100800 */
[----:B------:R-:W-:Y:S01]  /*14ba0*/  ISETP.NE.AND P1, PT, R205, RZ, PT ;  /* 0x000000ffcd00720c */ /* 0x000fe20003f25270 */
[----:B------:R-:W-:-:S03]  /*14bb0*/  ULDC UR4, c[0x0][0xad4] ;  /* 0x0002b50000047ab9 */ /* 0x000fc60000000800 */
[----:B------:R-:W-:Y:S01]  /*14bc0*/  SEL R205, R205, UR4, P1 ;  /* 0x00000004cdcd7c07 */ /* 0x000fe20008800000 */
[----:B----4-:R-:W0:Y:S02]  /*14bd0*/  SHFL.IDX PT, R9, R9, RZ, 0x1f ;  /* 0x00001fff09097589 */ /* 0x010e2400000e0000 */
[----:B0-----:R-:W-:Y:S02]  /*14be0*/  ISETP.NE.AND P0, PT, R9, RZ, PT ;  /* 0x000000ff0900720c */ /* 0x001fe40003f05270 */
[----:B-----5:R-:W-:-:S11]  /*14bf0*/  SHF.R.S32.HI R9, RZ, 0x1f, R0 ;  /* 0x0000001fff097819 */ /* 0x020fd60000011400 */
[----:B------:R-:W-:Y:S05]  /*14c00*/  @P0 BRA `(.L_x_5791) ;  /* 0x0000000000f80947 */ /* 0x000fea0003800000 */
[----:B------:R-:W4:Y:S01]  /*14c10*/  LDL R155, [R1+0x68] ;  /* 0x00006800019b7983 */ /* 0x000f220000100800 */
[----:B-1----:R-:W-:Y:S01]  /*14c20*/  IMAD.MOV.U32 R14, RZ, RZ, 0x9b8 ;  /* 0x000009b8ff0e7424 */ /* 0x002fe200078e00ff */
[----:B------:R-:W-:Y:S01]  /*14c30*/  ISETP.GT.AND P1, PT, R205, 0x1, PT ;  /* 0x00000001cd00780c */ /* 0x000fe20003f24270 */
[----:B------:R-:W0:Y:S01]  /*14c40*/  LDC R154, c[0x0][0xbe8] ;  /* 0x0002fa00ff9a7b82 */ /* 0x000e220000000800 */
[----:B------:R-:W-:Y:S01]  /*14c50*/  ISETP.NE.U32.AND P0, PT, RZ, UR6, PT ;  /* 0x00000006ff007c0c */ /* 0x000fe2000bf05070 */
[----:B---3--:R-:W-:Y:S01]  /*14c60*/  IMAD.IADD R76, R201, 0x1, R192 ;  /* 0x00000001c94c7824 */ /* 0x008fe200078e02c0 */
[----:B------:R-:W-:Y:S02]  /*14c70*/  SEL R14, R14, 0x978, P1 ;  /* 0x000009780e0e7807 */ /* 0x000fe40000800000 */
[----:B------:R-:W-:Y:S02]  /*14c80*/  ISETP.NE.AND.EX P0, PT, RZ, UR7, PT, P0 ;  /* 0x00000007ff007c0c */ /* 0x000fe4000bf05300 */
[----:B------:R-:W-:Y:S01]  /*14c90*/  SHF.R.S32.HI R15, RZ, 0x1f, R214 ;  /* 0x0000001fff0f7819 */ /* 0x000fe200000114d6 */
[----:B------:R-:W1:Y:S01]  /*14ca0*/  LDC.64 R12, c[0x0][R14+0x220] ;  /* 0x000088000e0c7b82 */ /* 0x000e620000000a00 */
[----:B------:R-:W-:-:S02]  /*14cb0*/  SEL R22, R214, RZ, !P0 ;  /* 0x000000ffd6167207 */ /* 0x000fc40004000000 */
[----:B------:R-:W-:Y:S02]  /*14cc0*/  SEL R15, R15, RZ, !P0 ;  /* 0x000000ff0f0f7207 */ /* 0x000fe40004000000 */
[----:B------:R-:W-:-:S03]  /*14cd0*/  SEL R153, R220, RZ, P1 ;  /* 0x000000ffdc997207 */ /* 0x000fc60000800000 */
[----:B------:R-:W3:Y:S01]  /*14ce0*/  LDC.64 R10, c[0x0][R14+0x218] ;  /* 0x000086000e0a7b82 */ /* 0x000ee20000000a00 */
[----:B0-----:R-:W-:Y:S01]  /*14cf0*/  ISETP.NE.AND P0, PT, R154, 0x1, PT ;  /* 0x000000019a00780c */ /* 0x001fe20003f05270 */
[----:B-1----:R-:W-:-:S04]  /*14d00*/  IMAD R13, R13, R22, RZ ;  /* 0x000000160d0d7224 */ /* 0x002fc800078e02ff */
[C---:B------:R-:W-:Y:S02]  /*14d10*/  IMAD R15, R12.reuse, R15, R13 ;  /* 0x0000000f0c0f7224 */ /* 0x040fe400078e020d */
[----:B------:R-:W-:-:S04]  /*14d20*/  IMAD.WIDE.U32 R12, R12, R22, RZ ;  /* 0x000000160c0c7225 */ /* 0x000fc800078e00ff */
[-C--:B---3--:R-:W-:Y:S02]  /*14d30*/  IMAD R22, R11, R204.reuse, RZ ;  /* 0x000000cc0b167224 */ /* 0x088fe400078e02ff */
[----:B------:R-:W-:-:S04]  /*14d40*/  IMAD.WIDE.U32 R10, R10, R204, RZ ;  /* 0x000000cc0a0a7225 */ /* 0x000fc800078e00ff */
[----:B------:R-:W-:Y:S01]  /*14d50*/  IMAD.IADD R22, R11, 0x1, R22 ;  /* 0x000000010b167824 */ /* 0x000fe200078e0216 */
[----:B------:R-:W-:Y:S01]  /*14d60*/  IADD3 R23, P2, P3, R12, R10, R0 ;  /* 0x0000000a0c177210 */ /* 0x000fe20007b5e000 */
[----:B------:R-:W0:Y:S01]  /*14d70*/  @P0 LDC R11, c[0x0][0xbec] ;  /* 0x0002fb00ff0b0b82 */ /* 0x000e220000000800 */
[----:B------:R-:W-:-:S05]  /*14d80*/  IMAD.IADD R15, R13, 0x1, R15 ;  /* 0x000000010d0f7824 */ /* 0x000fca00078e020f */
[----:B------:R-:W-:Y:S01]  /*14d90*/  IADD3.X R15, R15, R22, R9, P2, P3 ;  /* 0x000000160f0f7210 */ /* 0x000fe200017e6409 */
[----:B------:R-:W-:Y:S01]  /*14da0*/  IMAD.MOV.U32 R22, RZ, RZ, R76 ;  /* 0x000000ffff167224 */ /* 0x000fe200078e004c */
[----:B------:R-:W1:Y:S01]  /*14db0*/  @P0 LDC R10, c[0x0][0xbf0] ;  /* 0x0002fc00ff0a0b82 */ /* 0x000e620000000800 */
[----:B0-----:R-:W-:-:S05]  /*14dc0*/  @P0 IMAD.HI.U32 R11, R76, R11, RZ ;  /* 0x0000000b4c0b0227 */ /* 0x001fca00078e00ff */
[----:B-1----:R-:W-:Y:S02]  /*14dd0*/  @P0 SHF.R.U32.HI R22, RZ, R10, R11 ;  /* 0x0000000aff160219 */ /* 0x002fe4000001160b */
[----:B------:R-:W0:Y:S02]  /*14de0*/  LDC.64 R10, c[0x0][R14+0x228] ;  /* 0x00008a000e0a7b82 */ /* 0x000e240000000a00 */
[----:B0-----:R-:W-:-:S04]  /*14df0*/  IMAD.WIDE.U32 R12, R10, R153, RZ ;  /* 0x000000990a0c7225 */ /* 0x001fc800078e00ff */
[----:B------:R-:W-:Y:S01]  /*14e00*/  IMAD R10, R11, R153, RZ ;  /* 0x000000990b0a7224 */ /* 0x000fe200078e02ff */
[----:B------:R-:W-:Y:S01]  /*14e10*/  IADD3 R12, P0, P2, R22, R23, R12 ;  /* 0x00000017160c7210 */ /* 0x000fe20007a1e00c */
[--C-:B------:R-:W-:Y:S01]  /*14e20*/  IMAD.MOV R23, RZ, RZ, -R22.reuse ;  /* 0x000000ffff177224 */ /* 0x100fe200078e0a16 */
[----:B------:R-:W-:Y:S01]  /*14e30*/  SHF.R.S32.HI R22, RZ, 0x1f, R22 ;  /* 0x0000001fff167819 */ /* 0x000fe20000011416 */
[----:B------:R-:W-:Y:S02]  /*14e40*/  IMAD.IADD R13, R13, 0x1, R10 ;  /* 0x000000010d0d7824 */ /* 0x000fe400078e020a */
[----:B------:R0:W1:Y:S01]  /*14e50*/  LDC.64 R10, c[0x0][R14+0x210] ;  /* 0x000084000e0a7b82 */ /* 0x0000620000000a00 */
[----:B------:R-:W-:Y:S02]  /*14e60*/  IMAD R23, R154, R23, R76 ;  /* 0x000000179a177224 */ /* 0x000fe400078e024c */
[----:B------:R-:W-:Y:S01]  /*14e70*/  IADD3.X R13, R22, R15, R13, P0, P2 ;  /* 0x0000000f160d7210 */ /* 0x000fe200007e440d */
[----:B------:R-:W-:-:S02]  /*14e80*/  IMAD.IADD R15, R191, 0x1, R192 ;  /* 0x00000001bf0f7824 */ /* 0x000fc400078e02c0 */
[----:B0-----:R-:W-:Y:S01]  /*14e90*/  SHF.R.S32.HI R14, RZ, 0x1f, R23 ;  /* 0x0000001fff0e7819 */ /* 0x001fe20000011417 */
[-C--:B-1----:R-:W-:Y:S02]  /*14ea0*/  IMAD R11, R11, R23.reuse, RZ ;  /* 0x000000170b0b7224 */ /* 0x082fe400078e02ff */
[----:B------:R-:W-:-:S04]  /*14eb0*/  IMAD.WIDE.U32 R12, R10, R23, R12 ;  /* 0x000000170a0c7225 */ /* 0x000fc800078e000c */
[----:B------:R-:W-:Y:S02]  /*14ec0*/  IMAD R14, R10, R14, R11 ;  /* 0x0000000e0a0e7224 */ /* 0x000fe400078e020b */
[----:B------:R-:W0:Y:S02]  /*14ed0*/  LDC.64 R10, c[0x0][0xba8] ;  /* 0x0002ea00ff0a7b82 */ /* 0x000e240000000a00 */
[----:B------:R-:W-:-:S06]  /*14ee0*/  IMAD.IADD R14, R13, 0x1, R14 ;  /* 0x000000010d0e7824 */ /* 0x000fcc00078e020e */
[----:B0-----:R-:W0:Y:S08]  /*14ef0*/  @!P1 LDC R10, c[0x0][0xb50] ;  /* 0x0002d400ff0a9b82 */ /* 0x001e300000000800 */
[----:B------:R-:W1:Y:S01]  /*14f00*/  @!P1 LDC R11, c[0x0][0xb54] ;  /* 0x0002d500ff0b9b82 */ /* 0x000e620000000800 */
[----:B0-----:R-:W-:-:S04]  /*14f10*/  LEA R13, P0, R12, R10, 0x2 ;  /* 0x0000000a0c0d7211 */ /* 0x001fc800078010ff */
[----:B-1----:R-:W-:Y:S02]  /*14f20*/  LEA.HI.X R14, R12, R11, R14, 0x2, P0 ;  /* 0x0000000b0c0e7211 */ /* 0x002fe400000f140e */
[----:B------:R-:W-:Y:S04]  /*14f30*/  SHFL.IDX PT, R12, R13, 0x1, 0x1c1f ;  /* 0x003c1f000d0c7f89 */ /* 0x000fe800000e0000 */
[----:B------:R-:W-:Y:S01]  /*14f40*/  SHFL.IDX PT, R11, R14, RZ, 0x1c1f ;  /* 0x001c1fff0e0b7589 */ /* 0x000fe200000e0000 */
[----:B----4-:R-:W-:-:S05]  /*14f50*/  IMAD.MOV R10, RZ, RZ, -R155 ;  /* 0x000000ffff0a7224 */ /* 0x010fca00078e0a9b */
[----:B------:R-:W-:Y:S02]  /*14f60*/  ISETP.NE.AND P0, PT, R185, R10, PT ;  /* 0x0000000ab900720c */ /* 0x000fe40003f05270 */
[----:B------:R-:W0:Y:S04]  /*14f70*/  SHFL.IDX PT, R10, R13, RZ, 0x1c1f ;  /* 0x001c1fff0d0a7589 */ /* 0x000e2800000e0000 */
[----:B------:R1:W3:Y:S02]  /*14f80*/  SHFL.IDX PT, R13, R14, 0x1, 0x1c1f ;  /* 0x003c1f000e0d7f89 */ /* 0x0002e400000e0000 */
[----:B-1----:R-:W-:-:S05]  /*14f90*/  IMAD R14, R8, R154, RZ ;  /* 0x0000009a080e7224 */ /* 0x002fca00078e02ff */
[C---:B------:R-:W-:Y:S01]  /*14fa0*/  ISETP.GE.OR P1, PT, R15.reuse, R14, P0 ;  /* 0x0000000e0f00720c */ /* 0x040fe20000726670 */
[----:B------:R-:W-:-:S05]  /*14fb0*/  VIADD R15, R15, 0x8 ;  /* 0x000000080f0f7836 */ /* 0x000fca0000000000 */
[----:B------:R-:W-:-:S07]  /*14fc0*/  ISETP.GE.OR P0, PT, R15, R14, P0 ;  /* 0x0000000e0f00720c */ /* 0x000fce0000706670 */
[----:B0-----:R0:W-:Y:S06]  /*14fd0*/  @!P1 ST.E desc[UR42][R10.64], R152 ;  /* 0x000000980a009985 */ /* 0x0011ec000c10192a */
[----:B---3--:R0:W-:Y:S02]  /*14fe0*/  @!P0 ST.E desc[UR42][R12.64], R3 ;  /* 0x000000030c008985 */ /* 0x0081e4000c10192a */
.L_x_5791:
[----:B------:R-:W-:Y:S02]  /*14ff0*/  ISETP.GT.AND P1, PT, R205, 0x1, PT ;  /* 0x00000001cd00780c */ /* 0x000fe40003f24270 */
[----:B------:R-:W-:-:S04]  /*15000*/  ISETP.NE.U32.AND P0, PT, RZ, UR6, PT ;  /* 0x00000006ff007c0c */ /* 0x000fc8000bf05070 */
[----:B------:R-:W-:-:S04]  /*15010*/  ISETP.NE.AND.EX P0, PT, RZ, UR7, PT, P0 ;  /* 0x00000007ff007c0c */ /* 0x000fc8000bf05300 */
[----:B0-----:R-:W-:-:S03]  /*15020*/  SEL R3, R214, RZ, !P0 ;  /* 0x000000ffd6037207 */ /* 0x001fc60004000000 */
[----:B------:R-:W-:Y:S06]  /*15030*/  @P1 BRA `(.L_x_5792) ;  /* 0x00000010003c1947 */ /* 0x000fec0003800000 */
[----:B------:R-:W0:Y:S01]  /*15040*/  S2R R81, SR_TID.X ;  /* 0x0000000000517919 */ /* 0x000e220000002100 */
[----:B------:R-:W4:Y:S01]  /*15050*/  LDC R83, c[0x0][0xbe8] ;  /* 0x0002fa00ff537b82 */ /* 0x000f220000000800 */
[----:B------:R-:W-:Y:S01]  /*15060*/  ULDC.64 UR4, c[0x0][0xaa0] ;  /* 0x0002a80000047ab9 */ /* 0x000fe20000000a00 */
[----:B0-----:R-:W-:-:S05]  /*15070*/  VIADD R81, R81, 0xffffff80 ;  /* 0xffffff8051517836 */ /* 0x001fca0000000000 */
[----:B------:R-:W-:-:S04]  /*15080*/  SHF.R.S32.HI R80, RZ, 0x1f, R81 ;  /* 0x0000001fff507819 */ /* 0x000fc80000011451 */
[----:B------:R-:W-:-:S04]  /*15090*/  LEA.HI R80, R80, R81, RZ, 0x3 ;  /* 0x0000005150507211 */ /* 0x000fc800078f18ff */
[----:B---3--:R-:W-:-:S05]  /*150a0*/  SHF.R.S32.HI R76, RZ, 0x3, R80 ;  /* 0x00000003ff4c7819 */ /* 0x008fca0000011450 */
[----:B------:R-:W-:-:S04]  /*150b0*/  IMAD R5, R76, 0x40, R193 ;  /* 0x000000404c057824 */ /* 0x000fc800078e02c1 */
[----:B------:R-:W-:-:S03]  /*150c0*/  IMAD.WIDE R4, R5, 0x2, R20 ;  /* 0x0000000205047825 */ /* 0x000fc600078e0214 */
[C---:B------:R-:W-:Y:S02]  /*150d0*/  IADD3 R41, P2, R4.reuse, 0x7000, RZ ;  /* 0x0000700004297810 */ /* 0x040fe40007f5e0ff */
[----:B-1----:R-:W-:Y:S02]  /*150e0*/  IADD3 R13, P3, R4, 0x1000, RZ ;  /* 0x00001000040d7810 */ /* 0x002fe40007f7e0ff */
[----:B------:R-:W-:Y:S02]  /*150f0*/  LOP3.LUT R40, R41, 0x380, RZ, 0xc0, !PT ;  /* 0x0000038029287812 */ /* 0x000fe400078ec0ff */
[----:B------:R-:W-:Y:S02]  /*15100*/  LOP3.LUT R12, R13, 0x380, RZ, 0xc0, !PT ;  /* 0x000003800d0c7812 */ /* 0x000fe400078ec0ff */
[----:B------:R-:W-:Y:S02]  /*15110*/  SHF.R.U64 R40, R40, 0x3, RZ ;  /* 0x0000000328287819 */ /* 0x000fe400000012ff */
[----:B------:R-:W-:-:S02]  /*15120*/  SHF.R.U64 R12, R12, 0x3, RZ ;  /* 0x000000030c0c7819 */ /* 0x000fc400000012ff */
[----:B------:R-:W-:Y:S01]  /*15130*/  LOP3.LUT R40, R40, R41, RZ, 0x3c, !PT ;  /* 0x0000002928287212 */ /* 0x000fe200078e3cff */
[--C-:B------:R-:W-:Y:S01]  /*15140*/  IMAD.X R41, RZ, RZ, R5.reuse, P2 ;  /* 0x000000ffff297224 */ /* 0x100fe200010e0605 */
[----:B------:R-:W-:Y:S02]  /*15150*/  IADD3 R69, P2, R4, 0xe000, RZ ;  /* 0x0000e00004457810 */ /* 0x000fe40007f5e0ff */
[----:B------:R-:W-:Y:S01]  /*15160*/  LOP3.LUT R12, R12, R13, RZ, 0x3c, !PT ;  /* 0x0000000d0c0c7212 */ /* 0x000fe200078e3cff */
[----:B------:R-:W-:Y:S01]  /*15170*/  IMAD.X R13, RZ, RZ, R5, P3 ;  /* 0x000000ffff0d7224 */ /* 0x000fe200018e0605 */
[----:B------:R-:W-:Y:S01]  /*15180*/  LOP3.LUT R68, R69, 0x380, RZ, 0xc0, !PT ;  /* 0x0000038045447812 */ /* 0x000fe200078ec0ff */
[----:B------:R-:W-:Y:S01]  /*15190*/  IMAD R9, R9, UR4, RZ ;  /* 0x0000000409097c24 */ /* 0x000fe2000f8e02ff */
[----:B------:R-:W-:Y:S01]  /*151a0*/  IADD3 R21, P4, R4, 0x2000, RZ ;  /* 0x0000200004157810 */ /* 0x000fe20007f9e0ff */
[----:B----4-:R-:W-:Y:S01]  /*151b0*/  IMAD R87, R8, R83, RZ ;  /* 0x0000005308577224 */ /* 0x010fe200078e02ff */
[C---:B------:R-:W-:Y:S01]  /*151c0*/  IADD3 R25, P5, R4.reuse, 0x3000, RZ ;  /* 0x0000300004197810 */ /* 0x040fe20007fbe0ff */
[----:B------:R-:W5:Y:S01]  /*151d0*/  LD.E.128 R12, desc[UR42][R12.64] ;  /* 0x0000002a0c0c7980 */ /* 0x000f62000c101d00 */
[----:B------:R-:W-:-:S02]  /*151e0*/  IADD3 R29, P6, R4, 0x4000, RZ ;  /* 0x00004000041d7810 */ /* 0x000fc40007fde0ff */
[C---:B------:R-:W-:Y:S01]  /*151f0*/  IADD3 R33, P0, R4.reuse, 0x5000, RZ ;  /* 0x0000500004217810 */ /* 0x040fe20007f1e0ff */
[----:B------:R-:W5:Y:S01]  /*15200*/  LD.E.128 R40, desc[UR42][R40.64] ;  /* 0x0000002a28287980 */ /* 0x000f62000c101d00 */
[C---:B------:R-:W-:Y:S02]  /*15210*/  IADD3 R37, P1, R4.reuse, 0x6000, RZ ;  /* 0x0000600004257810 */ /* 0x040fe40007f3e0ff */
[----:B------:R-:W-:Y:S02]  /*15220*/  IADD3 R45, P3, R4, 0x8000, RZ ;  /* 0x00008000042d7810 */ /* 0x000fe40007f7e0ff */
[----:B------:R-:W-:Y:S02]  /*15230*/  SHF.R.U64 R68, R68, 0x3, RZ ;  /* 0x0000000344447819 */ /* 0x000fe400000012ff */
[----:B------:R-:W-:Y:S02]  /*15240*/  LOP3.LUT R20, R21, 0x380, RZ, 0xc0, !PT ;  /* 0x0000038015147812 */ /* 0x000fe400078ec0ff */
[----:B------:R-:W-:-:S02]  /*15250*/  LOP3.LUT R24, R25, 0x380, RZ, 0xc0, !PT ;  /* 0x0000038019187812 */ /* 0x000fc400078ec0ff */
[----:B------:R-:W-:Y:S02]  /*15260*/  LOP3.LUT R28, R29, 0x380, RZ, 0xc0, !PT ;  /* 0x000003801d1c7812 */ /* 0x000fe400078ec0ff */
[----:B------:R-:W-:Y:S02]  /*15270*/  LOP3.LUT R32, R33, 0x380, RZ, 0xc0, !PT ;  /* 0x0000038021207812 */ /* 0x000fe400078ec0ff */
[----:B------:R-:W-:Y:S02]  /*15280*/  LOP3.LUT R36, R37, 0x380, RZ, 0xc0, !PT ;  /* 0x0000038025247812 */ /* 0x000fe400078ec0ff */
[----:B------:R-:W-:Y:S02]  /*15290*/  LOP3.LUT R44, R45, 0x380, RZ, 0xc0, !PT ;  /* 0x000003802d2c7812 */ /* 0x000fe400078ec0ff */
[----:B------:R-:W-:Y:S01]  /*152a0*/  LOP3.LUT R68, R68, R69, RZ, 0x3c, !PT ;  /* 0x0000004544447212 */ /* 0x000fe200078e3cff */
[----:B------:R-:W-:Y:S01]  /*152b0*/  IMAD.X R69, RZ, RZ, R5, P2 ;  /* 0x000000ffff457224 */ /* 0x000fe200010e0605 */
[----:B------:R-:W-:-:S02]  /*152c0*/  LOP3.LUT R11, R4, 0x380, RZ, 0xc0, !PT ;  /* 0x00000380040b7812 */ /* 0x000fc400078ec0ff */
[----:B------:R-:W-:Y:S02]  /*152d0*/  ISETP.NE.AND P2, PT, R83, 0x1, PT ;  /* 0x000000015300780c */ /* 0x000fe40003f45270 */
[----:B------:R-:W-:Y:S01]  /*152e0*/  SHF.R.U64 R20, R20, 0x3, RZ ;  /* 0x0000000314147819 */ /* 0x000fe200000012ff */
[----:B------:R-:W-:Y:S01]  /*152f0*/  IMAD R9, R0, UR5, R9 ;  /* 0x0000000500097c24 */ /* 0x000fe2000f8e0209 */
[----:B------:R-:W-:Y:S01]  /*15300*/  SHF.R.U64 R24, R24, 0x3, RZ ;  /* 0x0000000318187819 */ /* 0x000fe200000012ff */
[----:B------:R-:W5:Y:S01]  /*15310*/  LD.E.128 R68, desc[UR42][R68.64] ;  /* 0x0000002a44447980 */ /* 0x000f62000c101d00 */
[----:B------:R-:W-:Y:S02]  /*15320*/  SHF.R.U64 R28, R28, 0x3, RZ ;  /* 0x000000031c1c7819 */ /* 0x000fe400000012ff */
[----:B------:R-:W-:Y:S02]  /*15330*/  SHF.R.U64 R32, R32, 0x3, RZ ;  /* 0x0000000320207819 */ /* 0x000fe400000012ff */
[----:B------:R-:W-:-:S02]  /*15340*/  SHF.R.U64 R36, R36, 0x3, RZ ;  /* 0x0000000324247819 */ /* 0x000fc400000012ff */
[----:B------:R-:W-:Y:S01]  /*15350*/  SHF.R.U64 R44, R44, 0x3, RZ ;  /* 0x000000032c2c7819 */ /* 0x000fe200000012ff */
[----:B------:R-:W0:Y:S01]  /*15360*/  @P2 LDC R85, c[0x0][0xbec] ;  /* 0x0002fb00ff552b82 */ /* 0x000e220000000800 */
        /* <DEDUP_REMOVED lines=14> */
[----:B------:R-:W1:Y:S01]  /*15450*/  @P2 LDC R84, c[0x0][0xbf0] ;  /* 0x0002fc00ff542b82 */ /* 0x000e620000000800 */
[C---:B------:R-:W-:Y:S01]  /*15460*/  IADD3 R53, P5, R4.reuse, 0xa000, RZ ;  /* 0x0000a00004357810 */ /* 0x040fe20007fbe0ff */
[----:B------:R-:W5:Y:S01]  /*15470*/  LD.E.128 R20, desc[UR42][R20.64] ;  /* 0x0000002a14147980 */ /* 0x000f62000c101d00 */
[----:B------:R-:W-:-:S02]  /*15480*/  IADD3 R57, P6, R4, 0xb000, RZ ;  /* 0x0000b00004397810 */ /* 0x000fc40007fde0ff */
[C---:B------:R-:W-:Y:S01]  /*15490*/  IADD3 R61, P0, R4.reuse, 0xc000, RZ ;  /* 0x0000c000043d7810 */ /* 0x040fe20007f1e0ff */
[----:B------:R-:W5:Y:S01]  /*154a0*/  LD.E.128 R24, desc[UR42][R24.64] ;  /* 0x0000002a18187980 */ /* 0x000f62000c101d00 */
[C---:B------:R-:W-:Y:S02]  /*154b0*/  IADD3 R65, P1, R4.reuse, 0xd000, RZ ;  /* 0x0000d00004417810 */ /* 0x040fe40007f3e0ff */
[----:B------:R-:W-:Y:S01]  /*154c0*/  IADD3 R7, P3, R4, 0xf000, RZ ;  /* 0x0000f00004077810 */ /* 0x000fe20007f7e0ff */
[----:B------:R-:W5:Y:S01]  /*154d0*/  LD.E.128 R28, desc[UR42][R28.64] ;  /* 0x0000002a1c1c7980 */ /* 0x000f62000c101d00 */
[----:B------:R-:W-:Y:S01]  /*154e0*/  LOP3.LUT R4, R11, R4, RZ, 0x3c, !PT ;  /* 0x000000040b047212 */ /* 0x000fe200078e3cff */
[----:B------:R-:W-:Y:S01]  /*154f0*/  IMAD.WIDE.U32 R10, R0, UR4, RZ ;  /* 0x00000004000a7c25 */ /* 0x000fe2000f8e00ff */
[----:B------:R-:W-:Y:S01]  /*15500*/  ULDC.64 UR4, c[0x0][0xae8] ;  /* 0x0002ba0000047ab9 */ /* 0x000fe20000000a00 */
[----:B------:R-:W3:Y:S01]  /*15510*/  LDC R0, c[0x0][0xac8] ;  /* 0x0002b200ff007b82 */ /* 0x000ee20000000800 */
[----:B------:R-:W-:Y:S01]  /*15520*/  LOP3.LUT R82, R80, 0xfffffff8, RZ, 0xc0, !PT ;  /* 0xfffffff850527812 */ /* 0x000fe200078ec0ff */
[----:B------:R-:W-:Y:S01]  /*15530*/  IMAD.IADD R11, R11, 0x1, R9 ;  /* 0x000000010b0b7824 */ /* 0x000fe200078e0209 */
[----:B------:R-:W-:Y:S01]  /*15540*/  SHF.R.S32.HI R9, RZ, 0x1f, R3 ;  /* 0x0000001fff097819 */ /* 0x000fe20000011403 */
[----:B------:R-:W-:Y:S01]  /*15550*/  IMAD.X R73, RZ, RZ, R5, P3 ;  /* 0x000000ffff497224 */ /* 0x000fe200018e0605 */
[----:B------:R-:W-:Y:S01]  /*15560*/  LOP3.LUT R60, R61, 0x380, RZ, 0xc0, !PT ;  /* 0x000003803d3c7812 */ /* 0x000fe200078ec0ff */
[----:B------:R-:W-:Y:S01]  /*15570*/  IMAD.WIDE.U32 R10, R204, UR4, R10 ;  /* 0x00000004cc0a7c25 */ /* 0x000fe2000f8e000a */
[----:B------:R-:W-:Y:S01]  /*15580*/  LOP3.LUT R64, R65, 0x380, RZ, 0xc0, !PT ;  /* 0x0000038041407812 */ /* 0x000fe200078ec0ff */
[----:B------:R-:W5:Y:S01]  /*15590*/  LD.E.128 R32, desc[UR42][R32.64] ;  /* 0x0000002a20207980 */ /* 0x000f62000c101d00 */
[----:B------:R-:W-:Y:S01]  /*155a0*/  SHF.R.U64 R60, R60, 0x3, RZ ;  /* 0x000000033c3c7819 */ /* 0x000fe200000012ff */
[----:B------:R-:W-:Y:S01]  /*155b0*/  IMAD R11, R204, UR5, R11 ;  /* 0x00000005cc0b7c24 */ /* 0x000fe2000f8e020b */
[----:B------:R-:W-:Y:S01]  /*155c0*/  ULDC.64 UR4, c[0x0][0xaf0] ;  /* 0x0002bc0000047ab9 */ /* 0x000fe20000000a00 */
[----:B------:R-:W-:Y:S01]  /*155d0*/  IMAD.IADD R81, R81, 0x1, -R82 ;  /* 0x0000000151517824 */ /* 0x000fe200078e0a52 */
[----:B------:R-:W-:Y:S01]  /*155e0*/  LOP3.LUT R60, R60, R61, RZ, 0x3c, !PT ;  /* 0x0000003d3c3c7212 */ /* 0x000fe200078e3cff */
[----:B------:R-:W-:Y:S01]  /*155f0*/  IMAD R80, R9, UR4, RZ ;  /* 0x0000000409507c24 */ /* 0x000fe2000f8e02ff */
[----:B------:R-:W-:Y:S01]  /*15600*/  SHF.R.U64 R64, R64, 0x3, RZ ;  /* 0x0000000340407819 */ /* 0x000fe200000012ff */
[----:B------:R-:W-:Y:S01]  /*15610*/  IMAD.WIDE.U32 R10, R3, UR4, R10 ;  /* 0x00000004030a7c25 */ /* 0x000fe2000f8e000a */
[----:B------:R-:W-:Y:S01]  /*15620*/  LOP3.LUT R48, R49, 0x380, RZ, 0xc0, !PT ;  /* 0x0000038031307812 */ /* 0x000fe200078ec0ff */
[----:B------:R-:W5:Y:S01]  /*15630*/  LD.E.128 R36, desc[UR42][R36.64] ;  /* 0x0000002a24247980 */ /* 0x000f62000c101d00 */
[----:B------:R-:W-:Y:S01]  /*15640*/  LOP3.LUT R64, R64, R65, RZ, 0x3c, !PT ;  /* 0x0000004140407212 */ /* 0x000fe200078e3cff */
[----:B------:R-:W-:Y:S01]  /*15650*/  IMAD R9, R3, UR5, R80 ;  /* 0x0000000503097c24 */ /* 0x000fe2000f8e0250 */
[----:B------:R-:W-:Y:S01]  /*15660*/  LOP3.LUT R52, R53, 0x380, RZ, 0xc0, !PT ;  /* 0x0000038035347812 */ /* 0x000fe200078ec0ff */
[----:B------:R-:W-:Y:S01]  /*15670*/  IMAD R3, R81, 0x20, R76 ;  /* 0x0000002051037824 */ /* 0x000fe200078e024c */
[----:B------:R-:W-:Y:S01]  /*15680*/  LOP3.LUT R56, R57, 0x380, RZ, 0xc0, !PT ;  /* 0x0000038039387812 */ /* 0x000fe200078ec0ff */
[----:B------:R-:W-:Y:S01]  /*15690*/  IMAD.X R61, RZ, RZ, R5, P0 ;  /* 0x000000ffff3d7224 */ /* 0x000fe200000e0605 */
[-C--:B---3--:R-:W-:Y:S01]  /*156a0*/  ISETP.GE.AND P0, PT, R218, R0.reuse, PT ;  /* 0x00000000da00720c */ /* 0x088fe20003f06270 */
[----:B------:R-:W-:Y:S01]  /*156b0*/  IMAD.IADD R82, R192, 0x1, R3 ;  /* 0x00000001c0527824 */ /* 0x000fe200078e0203 */
[----:B------:R-:W-:Y:S01]  /*156c0*/  LOP3.LUT R6, R7, 0x380, RZ, 0xc0, !PT ;  /* 0x0000038007067812 */ /* 0x000fe200078ec0ff */
[----:B------:R-:W-:Y:S01]  /*156d0*/  IMAD.X R65, RZ, RZ, R5, P1 ;  /* 0x000000ffff417224 */ /* 0x000fe200008e0605 */
[----:B------:R-:W-:Y:S01]  /*156e0*/  SEL R80, RZ, 0xffffffff, P0 ;  /* 0xffffffffff507807 */ /* 0x000fe20000000000 */
[----:B0-----:R-:W-:Y:S01]  /*156f0*/  @P2 IMAD.HI.U32 R3, R82, R85, RZ ;  /* 0x0000005552032227 */ /* 0x001fe200078e00ff */
[-C--:B------:R-:W-:Y:S01]  /*15700*/  ISETP.GE.AND P1, PT, R193, R0.reuse, PT ;  /* 0x00000000c100720c */ /* 0x080fe20003f26270 */
[----:B------:R-:W-:Y:S01]  /*15710*/  ULDC.64 UR4, c[0x0][0xae0] ;  /* 0x0002b80000047ab9 */ /* 0x000fe20000000a00 */
[----:B------:R-:W-:Y:S01]  /*15720*/  ISETP.GE.AND P0, PT, R217, R0, PT ;  /* 0x00000000d900720c */ /* 0x000fe20003f06270 */
[----:B------:R-:W-:Y:S01]  /*15730*/  IMAD.IADD R11, R11, 0x1, R9 ;  /* 0x000000010b0b7824 */ /* 0x000fe200078e0209 */
[----:B------:R-:W-:Y:S01]  /*15740*/  SHF.R.U64 R48, R48, 0x3, RZ ;  /* 0x0000000330307819 */ /* 0x000fe200000012ff */
[--C-:B------:R-:W-:Y:S01]  /*15750*/  IMAD.MOV.U32 R9, RZ, RZ, R82.reuse ;  /* 0x000000ffff097224 */ /* 0x100fe200078e0052 */
[----:B-1----:R-:W-:Y:S01]  /*15760*/  @P2 SHF.R.U32.HI R9, RZ, R84, R3 ;  /* 0x00000054ff092219 */ /* 0x002fe20000011603 */
[----:B------:R-:W-:Y:S01]  /*15770*/  IMAD.SHL.U32 R84, R80, 0x2, RZ ;  /* 0x0000000250547824 */ /* 0x000fe200078e00ff */
[----:B------:R-:W-:Y:S01]  /*15780*/  SEL R3, RZ, 0x1, P1 ;  /* 0x00000001ff037807 */ /* 0x000fe20000800000 */
[----:B------:R-:W5:Y:S01]  /*15790*/  LD.E.128 R44, desc[UR42][R44.64] ;  /* 0x0000002a2c2c7980 */ /* 0x000f62000c101d00 */
[----:B------:R-:W-:Y:S01]  /*157a0*/  SEL R80, RZ, 0xffffffff, P0 ;  /* 0xffffffffff507807 */ /* 0x000fe20000000000 */
[----:B------:R-:W-:Y:S01]  /*157b0*/  IMAD.MOV R81, RZ, RZ, -R9 ;  /* 0x000000ffff517224 */ /* 0x000fe200078e0a09 */
[----:B------:R-:W-:Y:S01]  /*157c0*/  ISETP.GE.AND P0, PT, R216, R0, PT ;  /* 0x00000000d800720c */ /* 0x000fe20003f06270 */
[----:B------:R-:W5:Y:S01]  /*157d0*/  LD.E.128 R60, desc[UR42][R60.64] ;  /* 0x0000002a3c3c7980 */ /* 0x000f62000c101d00 */
[----:B------:R-:W-:Y:S01]  /*157e0*/  LOP3.LUT R3, R84, 0x2, R3, 0xe2, !PT ;  /* 0x0000000254037812 */ /* 0x000fe200078ee203 */
[----:B------:R-:W-:Y:S01]  /*157f0*/  IMAD.SHL.U32 R84, R80, 0x4, RZ ;  /* 0x0000000450547824 */ /* 0x000fe200078e00ff */
[----:B------:R-:W-:Y:S01]  /*15800*/  SEL R80, RZ, 0xffffffff, P0 ;  /* 0xffffffffff507807 */ /* 0x000fe20000000000 */
[----:B------:R-:W-:Y:S01]  /*15810*/  IMAD R81, R83, R81, R82 ;  /* 0x0000005153517224 */ /* 0x000fe200078e0252 */
[----:B------:R-:W-:Y:S01]  /*15820*/  SHF.R.U64 R52, R52, 0x3, RZ ;  /* 0x0000000334347819 */ /* 0x000fe200000012ff */
[----:B------:R-:W5:Y:S01]  /*15830*/  LD.E.128 R64, desc[UR42][R64.64] ;  /* 0x0000002a40407980 */ /* 0x000f62000c101d00 */
[----:B------:R-:W-:-:S02]  /*15840*/  SHF.R.U64 R56, R56, 0x3, RZ ;  /* 0x0000000338387819 */ /* 0x000fc400000012ff */
[----:B------:R-:W-:Y:S01]  /*15850*/  LOP3.LUT R8, R84, 0x4, R3, 0xe2, !PT ;  /* 0x0000000454087812 */ /* 0x000fe200078ee203 */
[----:B------:R-:W-:Y:S01]  /*15860*/  VIADD R3, R193, 0x140 ;  /* 0x00000140c1037836 */ /* 0x000fe20000000000 */
[----:B------:R-:W-:Y:S02]  /*15870*/  SHF.R.S32.HI R82, RZ, 0x1f, R9 ;  /* 0x0000001fff527819 */ /* 0x000fe40000011409 */
[----:B------:R-:W-:Y:S02]  /*15880*/  SHF.R.U64 R6, R6, 0x3, RZ ;  /* 0x0000000306067819 */ /* 0x000fe400000012ff */
[-C--:B------:R-:W-:Y:S01]  /*15890*/  ISETP.GE.AND P0, PT, R215, R0.reuse, PT ;  /* 0x00000000d700720c */ /* 0x080fe20003f06270 */
[----:B------:R-:W-:Y:S01]  /*158a0*/  IMAD.SHL.U32 R83, R80, 0x8, RZ ;  /* 0x0000000850537824 */ /* 0x000fe200078e00ff */
[----:B------:R-:W-:Y:S01]  /*158b0*/  LOP3.LUT R48, R48, R49, RZ, 0x3c, !PT ;  /* 0x0000003130307212 */ /* 0x000fe200078e3cff */
[--C-:B------:R-:W-:Y:S01]  /*158c0*/  IMAD.X R49, RZ, RZ, R5.reuse, P4 ;  /* 0x000000ffff317224 */ /* 0x100fe200020e0605 */
[----:B------:R-:W-:Y:S01]  /*158d0*/  LOP3.LUT R52, R52, R53, RZ, 0x3c, !PT ;  /* 0x0000003534347212 */ /* 0x000fe200078e3cff */
[--C-:B------:R-:W-:Y:S01]  /*158e0*/  IMAD.X R53, RZ, RZ, R5.reuse, P5 ;  /* 0x000000ffff357224 */ /* 0x100fe200028e0605 */
[----:B------:R-:W-:Y:S01]  /*158f0*/  LOP3.LUT R56, R56, R57, RZ, 0x3c, !PT ;  /* 0x0000003938387212 */ /* 0x000fe200078e3cff */
[----:B------:R-:W-:Y:S01]  /*15900*/  IMAD.X R57, RZ, RZ, R5, P6 ;  /* 0x000000ffff397224 */ /* 0x000fe200030e0605 */
[----:B------:R-:W-:Y:S01]  /*15910*/  LOP3.LUT R72, R6, R7, RZ, 0x3c, !PT ;  /* 0x0000000706487212 */ /* 0x000fe200078e3cff */
[----:B------:R-:W-:Y:S01]  /*15920*/  IMAD R82, R82, UR4, RZ ;  /* 0x0000000452527c24 */ /* 0x000fe2000f8e02ff */
[----:B------:R-:W-:Y:S01]  /*15930*/  SEL R80, RZ, 0xffffffff, P0 ;  /* 0xffffffffff507807 */ /* 0x000fe20000000000 */
[----:B------:R-:W-:Y:S01]  /*15940*/  IMAD.WIDE.U32 R10, R9, UR4, R10 ;  /* 0x00000004090a7c25 */ /* 0x000fe2000f8e000a */
[----:B------:R-:W-:Y:S01]  /*15950*/  ISETP.GE.AND P0, PT, R3, R0, PT ;  /* 0x000000000300720c */ /* 0x000fe20003f06270 */
[----:B------:R-:W5:Y:S01]  /*15960*/  LD.E.128 R4, desc[UR42][R4.64] ;  /* 0x0000002a04047980 */ /* 0x000f62000c101d00 */
[----:B------:R-:W-:Y:S01]  /*15970*/  LOP3.LUT R8, R83, 0x8, R8, 0xe2, !PT ;  /* 0x0000000853087812 */ /* 0x000fe200078ee208 */
[----:B------:R-:W-:Y:S01]  /*15980*/  IMAD R83, R9, UR5, R82 ;  /* 0x0000000509537c24 */ /* 0x000fe2000f8e0252 */
[----:B------:R-:W-:Y:S01]  /*15990*/  SEL R9, RZ, 0xffffffff, P0 ;  /* 0xffffffffff097807 */ /* 0x000fe20000000000 */
[----:B------:R-:W5:Y:S01]  /*159a0*/  LD.E.128 R48, desc[UR42][R48.64] ;  /* 0x0000002a30307980 */ /* 0x000f62000c101d00 */
[----:B------:R-:W-:-:S02]  /*159b0*/  IMAD.SHL.U32 R85, R80, 0x10, RZ ;  /* 0x0000001050557824 */ /* 0x000fc400078e00ff */
[----:B------:R-:W-:Y:S01]  /*159c0*/  VIADD R91, R193, 0x180 ;  /* 0x00000180c15b7836 */ /* 0x000fe20000000000 */
[----:B------:R-:W5:Y:S01]  /*159d0*/  LD.E.128 R52, desc[UR42][R52.64] ;  /* 0x0000002a34347980 */ /* 0x000f62000c101d00 */
[----:B------:R-:W-:-:S03]  /*159e0*/  SHF.R.S32.HI R80, RZ, 0x1f, R81 ;  /* 0x0000001fff507819 */ /* 0x000fc60000011451 */
[----:B------:R-:W5:Y:S04]  /*159f0*/  LD.E.128 R56, desc[UR42][R56.64] ;  /* 0x0000002a38387980 */ /* 0x000f68000c101d00 */
[----:B------:R-:W5:Y:S01]  /*15a00*/  LD.E.128 R72, desc[UR42][R72.64] ;  /* 0x0000002a48487980 */ /* 0x000f62000c101d00 */
[----:B------:R-:W-:Y:S01]  /*15a10*/  IMAD.SHL.U32 R9, R9, 0x20, RZ ;  /* 0x0000002009097824 */ /* 0x000fe200078e00ff */
[----:B------:R-:W-:Y:S01]  /*15a20*/  ULDC.64 UR4, c[0x0][0xad8] ;  /* 0x0002b60000047ab9 */ /* 0x000fe20000000a00 */
[----:B------:R-:W-:Y:S01]  /*15a30*/  @!PT LDS RZ, [RZ] ;  /* 0x00000000fffff984 */ /* 0x000fe20000000800 */
[----:B------:R-:W-:Y:S01]  /*15a40*/  @!PT LDS RZ, [RZ] ;  /* 0x00000000fffff984 */ /* 0x000fe20000000800 */
[----:B------:R-:W-:Y:S01]  /*15a50*/  @!PT LDS RZ, [RZ] ;  /* 0x00000000fffff984 */ /* 0x000fe20000000800 */
[----:B------:R-:W-:Y:S01]  /*15a60*/  @!PT LDS RZ, [RZ] ;  /* 0x00000000fffff984 */ /* 0x000fe20000000800 */
[----:B------:R0:W-:Y:S06]  /*15a70*/  MEMBAR.ALL.CTA ;  /* 0x0000000000007992 */ /* 0x0001ec0000008000 */
[----:B0-----:R-:W0:Y:S01]  /*15a80*/  FENCE.VIEW.ASYNC.S ;  /* 0x00000000000073c6 */ /* 0x001e220000000000 */
[----:B------:R-:W-:-:S02]  /*15a90*/  LOP3.LUT R8, R85, 0x10, R8, 0xe2, !PT ;  /* 0x0000001055087812 */ /* 0x000fc400078ee208 */
[-C--:B------:R-:W-:Y:S01]  /*15aa0*/  ISETP.GE.AND P0, PT, R91, R0.reuse, PT ;  /* 0x000000005b00720c */ /* 0x080fe20003f06270 */
[----:B------:R-:W-:Y:S01]  /*15ab0*/  IMAD.IADD R11, R11, 0x1, R83 ;  /* 0x000000010b0b7824 */ /* 0x000fe200078e0253 */
[----:B------:R-:W-:Y:S01]  /*15ac0*/  LOP3.LUT R8, R9, 0x20, R8, 0xe2, !PT ;  /* 0x0000002009087812 */ /* 0x000fe200078ee208 */
[----:B------:R-:W-:Y:S01]  /*15ad0*/  IMAD R80, R80, UR4, RZ ;  /* 0x0000000450507c24 */ /* 0x000fe2000f8e02ff */
[----:B------:R-:W-:Y:S01]  /*15ae0*/  SEL R9, RZ, 0x40, P0 ;  /* 0x00000040ff097807 */ /* 0x000fe20000000000 */
[----:B------:R-:W-:Y:S02]  /*15af0*/  IMAD.IADD R76, R76, 0x1, R192 ;  /* 0x000000014c4c7824 */ /* 0x000fe400078e02c0 */
[----:B------:R-:W-:Y:S02]  /*15b00*/  VIADD R89, R193, 0x1c0 ;  /* 0x000001c0c1597836 */ /* 0x000fe40000000000 */
[C---:B------:R-:W-:Y:S02]  /*15b10*/  IMAD R83, R81.reuse, UR5, R80 ;  /* 0x0000000551537c24 */ /* 0x040fe4000f8e0250 */
[----:B------:R-:W-:Y:S01]  /*15b20*/  IMAD.WIDE.U32 R10, R81, UR4, R10 ;  /* 0x00000004510a7c25 */ /* 0x000fe2000f8e000a */
[----:B------:R-:W-:Y:S01]  /*15b30*/  LOP3.LUT R82, R8, R9, RZ, 0xfc, !PT ;  /* 0x0000000908527212 */ /* 0x000fe200078efcff */
[----:B------:R-:W-:Y:S01]  /*15b40*/  ULDC.64 UR4, c[0x0][0xa80] ;  /* 0x0002a00000047ab9 */ /* 0x000fe20000000a00 */
[----:B------:R-:W-:Y:S01]  /*15b50*/  ISETP.GE.AND P1, PT, R76, R87, PT ;  /* 0x000000574c00720c */ /* 0x000fe20003f26270 */
[----:B------:R-:W-:Y:S01]  /*15b60*/  VIADD R8, R2, 0x28c20 ;  /* 0x00028c2002087836 */ /* 0x000fe20000000000 */
[----:B------:R-:W-:Y:S01]  /*15b70*/  ISETP.GE.AND P0, PT, R89, R0, PT ;  /* 0x000000005900720c */ /* 0x000fe20003f06270 */
[----:B------:R-:W-:Y:S01]  /*15b80*/  IMAD.IADD R11, R11, 0x1, R83 ;  /* 0x000000010b0b7824 */ /* 0x000fe200078e0253 */
[----:B------:R-:W-:-:S02]  /*15b90*/  LEA R84, P2, R10, UR4, 0x1 ;  /* 0x000000040a547c11 */ /* 0x000fc4000f8408ff */
[----:B------:R-:W-:Y:S02]  /*15ba0*/  PRMT R8, RZ, 0x654, R8 ;  /* 0x00000654ff087816 */ /* 0x000fe40000000008 */
[----:B------:R-:W-:Y:S02]  /*15bb0*/  SEL R9, RZ, 0x80, P0 ;  /* 0x00000080ff097807 */ /* 0x000fe40000000000 */
[----:B------:R-:W-:Y:S01]  /*15bc0*/  LEA.HI.X R85, R10, UR5, R11, 0x1, P2 ;  /* 0x000000050a557c11 */ /* 0x000fe200090f0c0b */
[----:B0-----:R0:W-:Y:S01]  /*15bd0*/  SYNCS.ARRIVE.TRANS64.RED.A1T0 RZ, [R8+URZ], RZ ;  /* 0x000000ff08ff79a7 */ /* 0x0011e2000810043f */
[----:B------:R-:W-:Y:S01]  /*15be0*/  LOP3.LUT R83, R82, R9, RZ, 0xfc, !PT ;  /* 0x0000000952537212 */ /* 0x000fe200078efcff */
[----:B------:R-:W-:Y:S02]  /*15bf0*/  BSSY B1, `(.L_x_5793) ;  /* 0x000002a000017945 */ /* 0x000fe40003800000 */
[----:B------:R1:W3:Y:S01]  /*15c00*/  SHFL.IDX PT, R9, R85, RZ, 0x181f ;  /* 0x00181fff55097589 */ /* 0x0002e200000e0000 */
[----:B------:R-:W-:-:S03]  /*15c10*/  SHF.R.S32.HI R152, RZ, 0x1f, R215 ;  /* 0x0000001fff987819 */ /* 0x000fc600000114d7 */
[----:B0-----:R1:W0:Y:S01]  /*15c20*/  SHFL.IDX PT, R8, R84, RZ, 0x181f ;  /* 0x00181fff54087589 */ /* 0x00122200000e0000 */
[----:B------:R-:W-:Y:S02]  /*15c30*/  SHF.R.S32.HI R153, RZ, 0x1f, R216 ;  /* 0x0000001fff997819 */ /* 0x000fe400000114d8 */
[----:B------:R-:W-:Y:S02]  /*15c40*/  SHF.R.S32.HI R154, RZ, 0x1f, R217 ;  /* 0x0000001fff9a7819 */ /* 0x000fe400000114d9 */
[----:B------:R-:W-:Y:S01]  /*15c50*/  SHF.R.S32.HI R155, RZ, 0x1f, R218 ;  /* 0x0000001fff9b7819 */ /* 0x000fe200000114da */
[----:B------:R-:W-:Y:S06]  /*15c60*/  @P1 BRA `(.L_x_5794) ;  /* 0x0000000000881947 */ /* 0x000fec0003800000 */
[-C--:B------:R-:W-:Y:S02]  /*15c70*/  ISETP.GE.AND P5, PT, R218, R0.reuse, PT ;  /* 0x00000000da00720c */ /* 0x080fe40003fa6270 */
[-C--:B------:R-:W-:Y:S02]  /*15c80*/  ISETP.GE.AND P0, PT, R193, R0.reuse, PT ;  /* 0x00000000c100720c */ /* 0x080fe40003f06270 */
[-C--:B------:R-:W-:Y:S02]  /*15c90*/  ISETP.GE.AND P4, PT, R217, R0.reuse, PT ;  /* 0x00000000d900720c */ /* 0x080fe40003f86270 */
[-C--:B------:R-:W-:Y:S02]  /*15ca0*/  ISETP.GE.AND P3, PT, R216, R0.reuse, PT ;  /* 0x00000000d800720c */ /* 0x080fe40003f66270 */
[----:B------:R-:W-:Y:S02]  /*15cb0*/  ISETP.GE.AND P2, PT, R215, R0, PT ;  /* 0x00000000d700720c */ /* 0x000fe40003f46270 */
[----:B------:R-:W-:-:S03]  /*15cc0*/  SHF.R.S32.HI R86, RZ, 0x1f, R3 ;  /* 0x0000001fff567819 */ /* 0x000fc60000011403 */
[C---:B0-----:R-:W-:Y:S02]  /*15cd0*/  @!P5 LEA R10, P1, R218.reuse, R8, 0x1 ;  /* 0x00000008da0ad211 */ /* 0x041fe400078208ff */
[----:B---3--:R-:W-:Y:S02]  /*15ce0*/  @!P0 IMAD.WIDE R80, R193, 0x2, R8 ;  /* 0x00000002c1508825 */ /* 0x008fe400078e0208 */
[----:B------:R-:W-:Y:S02]  /*15cf0*/  @!P5 LEA.HI.X R11, R218, R9, R155, 0x1, P1 ;  /* 0x00000009da0bd211 */ /* 0x000fe400008f0c9b */
[----:B------:R-:W-:Y:S01]  /*15d00*/  ISETP.GE.AND P1, PT, R3, R0, PT ;  /* 0x000000000300720c */ /* 0x000fe20003f26270 */
[----:B-----5:R0:W-:Y:S01]  /*15d10*/  @!P0 ST.E.128 desc[UR42][R80.64], R4 ;  /* 0x0000000450008985 */ /* 0x0201e2000c101d2a */
[----:B------:R-:W-:-:S03]  /*15d20*/  LOP3.LUT P0, RZ, R82, 0x40, RZ, 0xc0, !PT ;  /* 0x0000004052ff7812 */ /* 0x000fc6000780c0ff */
[----:B------:R3:W-:Y:S01]  /*15d30*/  @!P5 ST.E.128 desc[UR42][R10.64], R20 ;  /* 0x000000140a00d985 */ /* 0x0007e2000c101d2a */
[----:B0-----:R-:W-:Y:S02]  /*15d40*/  SHF.R.S32.HI R5, RZ, 0x1f, R91 ;  /* 0x0000001fff057819 */ /* 0x001fe4000001145b */
[----:B------:R-:W-:Y:S02]  /*15d50*/  SHF.R.S32.HI R80, RZ, 0x1f, R89 ;  /* 0x0000001fff507819 */ /* 0x000fe40000011459 */
[CC--:B---3--:R-:W-:Y:S02]  /*15d60*/  @!P4 LEA R22, P5, R217.reuse, R8.reuse, 0x1 ;  /* 0x00000008d916c211 */ /* 0x0c8fe400078a08ff */
[-C--:B------:R-:W-:Y:S02]  /*15d70*/  @!P3 LEA R20, P6, R216, R8.reuse, 0x1 ;  /* 0x00000008d814b211 */ /* 0x080fe400078c08ff */
[----:B------:R-:W-:Y:S02]  /*15d80*/  @!P4 LEA.HI.X R23, R217, R9, R154, 0x1, P5 ;  /* 0x00000009d917c211 */ /* 0x000fe400028f0c9a */
[----:B------:R-:W-:-:S02]  /*15d90*/  @!P2 LEA R10, P5, R215, R8, 0x1 ;  /* 0x00000008d70aa211 */ /* 0x000fc400078a08ff */
[-C--:B------:R-:W-:Y:S01]  /*15da0*/  @!P3 LEA.HI.X R21, R216, R9.reuse, R153, 0x1, P6 ;  /* 0x00000009d815b211 */ /* 0x080fe200030f0c99 */
[----:B------:R4:W-:Y:S01]  /*15db0*/  @!P4 ST.E.128 desc[UR42][R22.64], R28 ;  /* 0x0000001c1600c985 */ /* 0x0009e2000c101d2a */
[----:B------:R-:W-:Y:S02]  /*15dc0*/  LOP3.LUT P6, RZ, R83, 0x80, RZ, 0xc0, !PT ;  /* 0x0000008053ff7812 */ /* 0x000fe400078cc0ff */
[----:B------:R-:W-:Y:S01]  /*15dd0*/  @!P2 LEA.HI.X R11, R215, R9, R152, 0x1, P5 ;  /* 0x00000009d70ba211 */ /* 0x000fe200028f0c98 */
[----:B------:R4:W-:Y:S01]  /*15de0*/  @!P3 ST.E.128 desc[UR42][R20.64], R36 ;  /* 0x000000241400b985 */ /* 0x0009e2000c101d2a */
[----:B------:R-:W-:-:S03]  /*15df0*/  @!P1 LEA R6, P5, R3, R8, 0x1 ;  /* 0x0000000803069211 */ /* 0x000fc600078a08ff */
[----:B------:R4:W-:Y:S01]  /*15e00*/  @!P2 ST.E.128 desc[UR42][R10.64], R44 ;  /* 0x0000002c0a00a985 */ /* 0x0009e2000c101d2a */
[----:B------:R-:W-:Y:S02]  /*15e10*/  @!P1 LEA.HI.X R7, R3, R9, R86, 0x1, P5 ;  /* 0x0000000903079211 */ /* 0x000fe400028f0c56 */
[----:B------:R-:W-:-:S03]  /*15e20*/  @P0 LEA R4, P5, R91, R8, 0x1 ;  /* 0x000000085b040211 */ /* 0x000fc600078a08ff */
[----:B------:R4:W-:Y:S01]  /*15e30*/  @!P1 ST.E.128 desc[UR42][R6.64], R52 ;  /* 0x0000003406009985 */ /* 0x0009e2000c101d2a */
[----:B------:R-:W-:Y:S02]  /*15e40*/  @P0 LEA.HI.X R5, R91, R9, R5, 0x1, P5 ;  /* 0x000000095b050211 */ /* 0x000fe400028f0c05 */
[----:B------:R-:W-:-:S03]  /*15e50*/  @P6 LEA R8, P5, R89, R8, 0x1 ;  /* 0x0000000859086211 */ /* 0x000fc600078a08ff */
[----:B------:R4:W-:Y:S01]  /*15e60*/  @P0 ST.E.128 desc[UR42][R4.64], R60 ;  /* 0x0000003c04000985 */ /* 0x0009e2000c101d2a */
[----:B------:R-:W-:-:S05]  /*15e70*/  @P6 LEA.HI.X R9, R89, R9, R80, 0x1, P5 ;  /* 0x0000000959096211 */ /* 0x000fca00028f0c50 */
[----:B------:R4:W-:Y:S04]  /*15e80*/  @P6 ST.E.128 desc[UR42][R8.64], R68 ;  /* 0x0000004408006985 */ /* 0x0009e8000c101d2a */
.L_x_5794:
[----:B------:R-:W-:Y:S05]  /*15e90*/  BSYNC B1 ;  /* 0x0000000000017941 */ /* 0x000fea0003800000 */
.L_x_5793:
[----:B------:R-:W-:Y:S01]  /*15ea0*/  VIADD R76, R76, 0x20 ;  /* 0x000000204c4c7836 */ /* 0x000fe20000000000 */
[----:B----45:R4:W0:Y:S04]  /*15eb0*/  SHFL.IDX PT, R5, R85, 0x1, 0x181f ;  /* 0x00381f0055057f89 */ /* 0x03082800000e0000 */
[----:B------:R-:W-:Y:S01]  /*15ec0*/  ISETP.GE.AND P0, PT, R76, R87, PT ;  /* 0x000000574c00720c */ /* 0x000fe20003f06270 */
[----:B------:R4:W0:-:S12]  /*15ed0*/  SHFL.IDX PT, R4, R84, 0x1, 0x181f ;  /* 0x00381f0054047f89 */ /* 0x00081800000e0000 */
[----:B----4-:R-:W-:Y:S05]  /*15ee0*/  @P0 BRA `(.L_x_5795) ;  /* 0x0000002800680947 */ /* 0x010fea0003800000 */
[-C--:B------:R-:W-:Y:S02]  /*15ef0*/  ISETP.GE.AND P2, PT, R193, R0.reuse, PT ;  /* 0x00000000c100720c */ /* 0x080fe40003f46270 */
[-C--:B------:R-:W-:Y:S02]  /*15f00*/  ISETP.GE.AND P6, PT, R218, R0.reuse, PT ;  /* 0x00000000da00720c */ /* 0x080fe40003fc6270 */
[-C--:B------:R-:W-:Y:S02]  /*15f10*/  ISETP.GE.AND P4, PT, R217, R0.reuse, PT ;  /* 0x00000000d900720c */ /* 0x080fe40003f86270 */
[-C--:B------:R-:W-:Y:S02]  /*15f20*/  ISETP.GE.AND P3, PT, R216, R0.reuse, PT ;  /* 0x00000000d800720c */ /* 0x080fe40003f66270 */
[----:B------:R-:W-:-:S05]  /*15f30*/  ISETP.GE.AND P1, PT, R3, R0, PT ;  /* 0x000000000300720c */ /* 0x000fca0003f26270 */
[----:B0--3--:R-:W-:Y:S02]  /*15f40*/  @!P2 IMAD.WIDE R8, R193, 0x2, R4 ;  /* 0x00000002c108a825 */ /* 0x009fe400078e0204 */
[CC--:B------:R-:W-:Y:S02]  /*15f50*/  @!P6 LEA R6, P0, R218.reuse, R4.reuse, 0x1 ;  /* 0x00000004da06e211 */ /* 0x0c0fe400078008ff */
[----:B------:R-:W-:Y:S01]  /*15f60*/  @!P4 LEA R10, P5, R217, R4, 0x1 ;  /* 0x00000004d90ac211 */ /* 0x000fe200078a08ff */
[----:B------:R0:W-:Y:S01]  /*15f70*/  @!P2 ST.E.128 desc[UR42][R8.64], R12 ;  /* 0x0000000c0800a985 */ /* 0x0001e2000c101d2a */
[----:B------:R-:W-:Y:S02]  /*15f80*/  ISETP.GE.AND P2, PT, R215, R0, PT ;  /* 0x00000000d700720c */ /* 0x000fe40003f46270 */
[----:B------:R-:W-:Y:S02]  /*15f90*/  @!P6 LEA.HI.X R7, R218, R5, R155, 0x1, P0 ;  /* 0x00000005da07e211 */ /* 0x000fe400000f0c9b */
[----:B------:R-:W-:-:S02]  /*15fa0*/  LOP3.LUT P0, RZ, R82, 0x40, RZ, 0xc0, !PT ;  /* 0x0000004052ff7812 */ /* 0x000fc4000780c0ff */
[-C--:B------:R-:W-:Y:S01]  /*15fb0*/  @!P4 LEA.HI.X R11, R217, R5.reuse, R154, 0x1, P5 ;  /* 0x00000005d90bc211 */ /* 0x080fe200028f0c9a */
[----:B------:R3:W-:Y:S01]  /*15fc0*/  @!P6 ST.E.128 desc[UR42][R6.64], R24 ;  /* 0x000000180600e985 */ /* 0x0007e2000c101d2a */
[CC--:B------:R-:W-:Y:S02]  /*15fd0*/  @!P3 LEA R22, P5, R216.reuse, R4.reuse, 0x1 ;  /* 0x00000004d816b211 */ /* 0x0c0fe400078a08ff */
[----:B------:R-:W-:Y:S01]  /*15fe0*/  SHF.R.S32.HI R0, RZ, 0x1f, R3 ;  /* 0x0000001fff007819 */ /* 0x000fe20000011403 */
[----:B------:R3:W-:Y:S01]  /*15ff0*/  @!P4 ST.E.128 desc[UR42][R10.64], R32 ;  /* 0x000000200a00c985 */ /* 0x0007e2000c101d2a */
[C---:B------:R-:W-:Y:S02]  /*16000*/  @!P1 LEA R20, P6, R3.reuse, R4, 0x1 ;  /* 0x0000000403149211 */ /* 0x040fe400078c08ff */
[-C--:B------:R-:W-:Y:S02]  /*16010*/  @!P3 LEA.HI.X R23, R216, R5.reuse, R153, 0x1, P5 ;  /* 0x00000005d817b211 */ /* 0x080fe400028f0c99 */
[----:B------:R-:W-:-:S02]  /*16020*/  @!P1 LEA.HI.X R21, R3, R5, R0, 0x1, P6 ;  /* 0x0000000503159211 */ /* 0x000fc400030f0c00 */
[-C--:B0-----:R-:W-:Y:S01]  /*16030*/  @!P2 LEA R12, P5, R215, R4.reuse, 0x1 ;  /* 0x00000004d70ca211 */ /* 0x081fe200078a08ff */
[----:B------:R3:W-:Y:S01]  /*16040*/  @!P3 ST.E.128 desc[UR42][R22.64], R40 ;  /* 0x000000281600b985 */ /* 0x0007e2000c101d2a */
[----:B------:R-:W-:Y:S02]  /*16050*/  SHF.R.S32.HI R0, RZ, 0x1f, R91 ;  /* 0x0000001fff007819 */ /* 0x000fe4000001145b */
[----:B------:R-:W-:Y:S02]  /*16060*/  @P0 LEA R8, P6, R91, R4, 0x1 ;  /* 0x000000045b080211 */ /* 0x000fe400078c08ff */
[-C--:B------:R-:W-:Y:S02]  /*16070*/  @!P2 LEA.HI.X R13, R215, R5.reuse, R152, 0x1, P5 ;  /* 0x00000005d70da211 */ /* 0x080fe400028f0c98 */
[----:B------:R-:W-:-:S03]  /*16080*/  @P0 LEA.HI.X R9, R91, R5, R0, 0x1, P6 ;  /* 0x000000055b090211 */ /* 0x000fc600030f0c00 */
        /* <DEDUP_REMOVED lines=10> */
.L_x_5792:
[----:B------:R-:W-:Y:S01]  /*16130*/  ULDC.64 UR4, c[0x0][0xb08] ;  /* 0x0002c20000047ab9 */ /* 0x000fe20000000a00 */
[----:B-1----:R-:W-:Y:S01]  /*16140*/  IMAD.IADD R12, R201, 0x1, R192 ;  /* 0x00000001c90c7824 */ /* 0x002fe200078e02c0 */
[----:B------:R-:W-:Y:S01]  /*16150*/  BSSY B1, `(.L_x_5796) ;  /* 0x00000f9000017945 */ /* 0x000fe20003800000 */
[----:B------:R-:W-:Y:S01]  /*16160*/  IMAD R9, R9, UR4, RZ ;  /* 0x0000000409097c24 */ /* 0x000fe2000f8e02ff */
[----:B------:R-:W-:Y:S01]  /*16170*/  SHF.R.S32.HI R22, RZ, 0x1f, R221 ;  /* 0x0000001fff167819 */ /* 0x000fe200000114dd */
[C---:B------:R-:W-:Y:S01]  /*16180*/  IMAD.WIDE.U32 R10, R0.reuse, UR4, RZ ;  /* 0x00000004000a7c25 */ /* 0x040fe2000f8e00ff */
[----:B---3--:R-:W-:Y:S02]  /*16190*/  SHF.R.S32.HI R76, RZ, 0x1f, R222 ;  /* 0x0000001fff4c7819 */ /* 0x008fe400000114de */
[----:B------:R-:W-:Y:S01]  /*161a0*/  SHF.R.S32.HI R152, RZ, 0x1f, R223 ;  /* 0x0000001fff987819 */ /* 0x000fe200000114df */
[----:B------:R-:W-:Y:S01]  /*161b0*/  IMAD R9, R0, UR5, R9 ;  /* 0x0000000500097c24 */ /* 0x000fe2000f8e0209 */
[----:B------:R-:W-:Y:S01]  /*161c0*/  ULDC.64 UR4, c[0x0][0xb38] ;  /* 0x0002ce0000047ab9 */ /* 0x000fe20000000a00 */
[----:B------:R-:W-:Y:S01]  /*161d0*/  SHF.R.S32.HI R0, RZ, 0x1f, R3 ;  /* 0x0000001fff007819 */ /* 0x000fe20000011403 */
[----:B------:R-:W-:Y:S01]  /*161e0*/  IMAD.IADD R192, R191, 0x1, R192 ;  /* 0x00000001bfc07824 */ /* 0x000fe200078e02c0 */
[----:B------:R-:W-:Y:S01]  /*161f0*/  SHF.R.S32.HI R153, RZ, 0x1f, R224 ;  /* 0x0000001fff997819 */ /* 0x000fe200000114e0 */
[----:B------:R-:W-:Y:S01]  /*16200*/  IMAD.IADD R11, R11, 0x1, R9 ;  /* 0x000000010b0b7824 */ /* 0x000fe200078e0209 */
[----:B------:R-:W-:Y:S01]  /*16210*/  SHF.R.S32.HI R154, RZ, 0x1f, R225 ;  /* 0x0000001fff9a7819 */ /* 0x000fe200000114e1 */
[----:B------:R-:W-:Y:S01]  /*16220*/  IMAD.MOV.U32 R9, RZ, RZ, R12 ;  /* 0x000000ffff097224 */ /* 0x000fe200078e000c */
        /* <DEDUP_REMOVED lines=15> */
[----:B------:R-:W0:Y:S01]  /*16320*/  LDC R0, c[0x0][0xbe8] ;  /* 0x0002fa00ff007b82 */ /* 0x000e220000000800 */
[C---:B------:R-:W-:Y:S01]  /*16330*/  VIADD R165, R194.reuse, 0x90 ;  /* 0x00000090c2a57836 */ /* 0x040fe20000000000 */
[----:B------:R-:W-:Y:S01]  /*16340*/  SHF.R.S32.HI R163, RZ, 0x1f, R163 ;  /* 0x0000001fffa37819 */ /* 0x000fe200000114a3 */
[----:B------:R-:W-:Y:S01]  /*16350*/  IMAD.IADD R11, R11, 0x1, R3 ;  /* 0x000000010b0b7824 */ /* 0x000fe200078e0203 */
[----:B------:R-:W-:Y:S01]  /*16360*/  SHF.R.S32.HI R235, RZ, 0x1f, R194 ;  /* 0x0000001fffeb7819 */ /* 0x000fe200000114c2 */
[----:B------:R-:W-:Y:S01]  /*16370*/  VIADD R167, R194, 0x88 ;  /* 0x00000088c2a77836 */ /* 0x000fe20000000000 */
[----:B------:R-:W-:Y:S01]  /*16380*/  SHF.R.S32.HI R165, RZ, 0x1f, R165 ;  /* 0x0000001fffa57819 */ /* 0x000fe200000114a5 */
[----:B------:R-:W-:-:S03]  /*16390*/  IMAD.WIDE.U32 R10, R220, UR4, R10 ;  /* 0x00000004dc0a7c25 */ /* 0x000fc6000f8e000a */
[----:B------:R-:W-:Y:S01]  /*163a0*/  SHF.R.S32.HI R167, RZ, 0x1f, R167 ;  /* 0x0000001fffa77819 */ /* 0x000fe200000114a7 */
[----:B------:R-:W-:Y:S01]  /*163b0*/  IMAD R11, R220, UR5, R11 ;  /* 0x00000005dc0b7c24 */ /* 0x000fe2000f8e020b */
[----:B------:R-:W-:Y:S01]  /*163c0*/  ULDC.64 UR4, c[0x0][0xb30] ;  /* 0x0002cc0000047ab9 */ /* 0x000fe20000000a00 */
[C---:B------:R-:W-:Y:S02]  /*163d0*/  VIADD R169, R194.reuse, 0x80 ;  /* 0x00000080c2a97836 */ /* 0x040fe40000000000 */
[C---:B------:R-:W-:Y:S02]  /*163e0*/  VIADD R171, R194.reuse, 0x78 ;  /* 0x00000078c2ab7836 */ /* 0x040fe40000000000 */
        /* <DEDUP_REMOVED lines=20> */
[----:B------:R-:W0:Y:S01]  /*16530*/  @P0 LDC R13, c[0x0][0xbec] ;  /* 0x0002fb00ff0d0b82 */ /* 0x000e220000000800 */
[C---:B------:R-:W-:Y:S01]  /*16540*/  VIADD R212, R194.reuse, 0x20 ;  /* 0x00000020c2d47836 */ /* 0x040fe20000000000 */
[----:B------:R-:W-:Y:S01]  /*16550*/  SHF.R.S32.HI R206, RZ, 0x1f, R206 ;  /* 0x0000001fffce7819 */ /* 0x000fe200000114ce */
[C---:B------:R-:W-:Y:S01]  /*16560*/  VIADD R214, R194.reuse, 0x18 ;  /* 0x00000018c2d67836 */ /* 0x040fe20000000000 */
[----:B------:R-:W-:Y:S01]  /*16570*/  SHF.R.S32.HI R208, RZ, 0x1f, R208 ;  /* 0x0000001fffd07819 */ /* 0x000fe200000114d0 */
[C---:B------:R-:W-:Y:S01]  /*16580*/  VIADD R232, R194.reuse, 0x10 ;  /* 0x00000010c2e87836 */ /* 0x040fe20000000000 */
[----:B------:R-:W-:Y:S01]  /*16590*/  SHF.R.S32.HI R210, RZ, 0x1f, R210 ;  /* 0x0000001fffd27819 */ /* 0x000fe200000114d2 */
[C---:B------:R-:W-:Y:S01]  /*165a0*/  VIADD R234, R194.reuse, 0x8 ;  /* 0x00000008c2ea7836 */ /* 0x040fe20000000000 */
[----:B------:R-:W1:Y:S01]  /*165b0*/  @P0 LDC R3, c[0x0][0xbf0] ;  /* 0x0002fc00ff030b82 */ /* 0x000e620000000800 */
        /* <DEDUP_REMOVED lines=11> */
[----:B------:R-:W-:Y:S02]  /*16670*/  VIADD R176, R194, 0x60 ;  /* 0x00000060c2b07836 */ /* 0x000fe40000000000 */
[----:B0-----:R-:W-:-:S04]  /*16680*/  @P0 IMAD.HI.U32 R13, R12, R13, RZ ;  /* 0x0000000d0c0d0227 */ /* 0x001fc800078e00ff */
[C---:B------:R-:W-:Y:S02]  /*16690*/  VIADD R178, R194.reuse, 0x58 ;  /* 0x00000058c2b27836 */ /* 0x040fe40000000000 */
[C---:B------:R-:W-:Y:S01]  /*166a0*/  VIADD R180, R194.reuse, 0x50 ;  /* 0x00000050c2b47836 */ /* 0x040fe20000000000 */
[----:B-1----:R-:W-:Y:S01]  /*166b0*/  @P0 SHF.R.U32.HI R9, RZ, R3, R13 ;  /* 0x00000003ff090219 */ /* 0x002fe2000001160d */
[C---:B------:R-:W-:Y:S02]  /*166c0*/  VIADD R182, R194.reuse, 0x48 ;  /* 0x00000048c2b67836 */ /* 0x040fe40000000000 */
[----:B------:R-:W-:Y:S02]  /*166d0*/  VIADD R190, R194, 0x40 ;  /* 0x00000040c2be7836 */ /* 0x000fe40000000000 */
[----:B------:R-:W-:Y:S02]  /*166e0*/  IMAD.MOV R3, RZ, RZ, -R9 ;  /* 0x000000ffff037224 */ /* 0x000fe400078e0a09 */
[----:B------:R-:W-:-:S04]  /*166f0*/  IMAD.WIDE.U32 R10, R9, UR4, R10 ;  /* 0x00000004090a7c25 */ /* 0x000fc8000f8e000a */
[----:B------:R-:W-:Y:S02]  /*16700*/  IMAD R3, R0, R3, R12 ;  /* 0x0000000300037224 */ /* 0x000fe400078e020c */
[----:B------:R-:W-:Y:S01]  /*16710*/  IMAD R0, R8, R0, RZ ;  /* 0x0000000008007224 */ /* 0x000fe200078e02ff */
[----:B------:R-:W-:Y:S01]  /*16720*/  SHF.R.S32.HI R8, RZ, 0x1f, R9 ;  /* 0x0000001fff087819 */ /* 0x000fe20000011409 */
[C---:B------:R-:W-:Y:S02]  /*16730*/  VIADD R205, R194.reuse, 0x38 ;  /* 0x00000038c2cd7836 */ /* 0x040fe40000000000 */
[----:B------:R-:W-:Y:S02]  /*16740*/  VIADD R207, R194, 0x30 ;  /* 0x00000030c2cf7836 */ /* 0x000fe40000000000 */
[----:B------:R-:W-:Y:S02]  /*16750*/  IMAD R8, R8, UR4, RZ ;  /* 0x0000000408087c24 */ /* 0x000fe4000f8e02ff */
[----:B------:R-:W-:-:S02]  /*16760*/  VIADD R209, R194, 0x28 ;  /* 0x00000028c2d17836 */ /* 0x000fc40000000000 */
[----:B------:R-:W-:Y:S01]  /*16770*/  IMAD R9, R9, UR5, R8 ;  /* 0x0000000509097c24 */ /* 0x000fe2000f8e0208 */
[----:B------:R-:W-:Y:S01]  /*16780*/  SHF.R.S32.HI R8, RZ, 0x1f, R3 ;  /* 0x0000001fff087819 */ /* 0x000fe20000011403 */
[----:B------:R-:W-:Y:S01]  /*16790*/  ULDC.64 UR4, c[0x0][0xb28] ;  /* 0x0002ca0000047ab9 */ /* 0x000fe20000000a00 */
[----:B------:R-:W-:Y:S02]  /*167a0*/  VIADD R211, R194, 0x20 ;  /* 0x00000020c2d37836 */ /* 0x000fe40000000000 */
[----:B------:R-:W-:Y:S02]  /*167b0*/  IMAD.IADD R11, R11, 0x1, R9 ;  /* 0x000000010b0b7824 */ /* 0x000fe400078e0209 */
[----:B------:R-:W-:Y:S02]  /*167c0*/  IMAD R8, R8, UR4, RZ ;  /* 0x0000000408087c24 */ /* 0x000fe4000f8e02ff */
[----:B------:R-:W-:-:S04]  /*167d0*/  IMAD.WIDE.U32 R10, R3, UR4, R10 ;  /* 0x00000004030a7c25 */ /* 0x000fc8000f8e000a */
[----:B------:R-:W-:Y:S01]  /*167e0*/  IMAD R8, R3, UR5, R8 ;  /* 0x0000000503087c24 */ /* 0x000fe2000f8e0208 */
[----:B------:R-:W-:Y:S01]  /*167f0*/  ULDC.64 UR4, c[0x0][0xb00] ;  /* 0x0002c00000047ab9 */ /* 0x000fe20000000a00 */
[----:B------:R-:W-:Y:S01]  /*16800*/  VIADD R213, R194, 0x18 ;  /* 0x00000018c2d57836 */ /* 0x000fe20000000000 */
[----:B------:R-:W-:Y:S01]  /*16810*/  LEA R3, P0, R10, UR4, 0x2 ;  /* 0x000000040a037c11 */ /* 0x000fe2000f8010ff */
[----:B------:R-:W-:Y:S02]  /*16820*/  IMAD.IADD R9, R11, 0x1, R8 ;  /* 0x000000010b097824 */ /* 0x000fe400078e0208 */
[----:B------:R-:W-:Y:S02]  /*16830*/  VIADD R8, R2, 0x28c20 ;  /* 0x00028c2002087836 */ /* 0x000fe40000000000 */
[----:B------:R0:W1:Y:S01]  /*16840*/  SHFL.IDX PT, R20, R3, RZ, 0x1c1f ;  /* 0x001c1fff03147589 */ /* 0x00006200000e0000 */
[----:B------:R-:W-:Y:S01]  /*16850*/  LEA.HI.X R14, R10, UR5, R9, 0x2, P0 ;  /* 0x000000050a0e7c11 */ /* 0x000fe200080f1409 */
[----:B------:R-:W-:Y:S01]  /*16860*/  VIADD R231, R194, 0x10 ;  /* 0x00000010c2e77836 */ /* 0x000fe20000000000 */
[----:B------:R-:W-:Y:S01]  /*16870*/  ISETP.GE.AND P0, PT, R192, R0, PT ;  /* 0x00000000c000720c */ /* 0x000fe20003f06270 */
[----:B------:R-:W-:Y:S01]  /*16880*/  VIADD R233, R194, 0x8 ;  /* 0x00000008c2e97836 */ /* 0x000fe20000000000 */
[----:B------:R-:W-:Y:S01]  /*16890*/  PRMT R8, RZ, 0x654, R8 ;  /* 0x00000654ff087816 */ /* 0x000fe20000000008 */
[----:B------:R0:W3:Y:S03]  /*168a0*/  SHFL.IDX PT, R15, R14, RZ, 0x1c1f ;  /* 0x001c1fff0e0f7589 */ /* 0x0000e600000e0000 */
[----:B------:R0:W-:Y:S07]  /*168b0*/  SYNCS.ARRIVE.TRANS64.RED.A1T0 RZ, [R8+URZ], RZ ;  /* 0x000000ff08ff79a7 */ /* 0x0001ee000810043f */
[----:B------:R-:W-:Y:S05]  /*168c0*/  @P0 BRA `(.L_x_5797) ;  /* 0x0000000800040947 */ /* 0x000fea0003800000 */
[----:B------:R-:W-:Y:S02]  /*168d0*/  ULDC UR4, c[0x0][0xac8] ;  /* 0x0002b20000047ab9 */ /* 0x000fe40000000800 */
[----:B------:R-:W-:Y:S02]  /*168e0*/  ISETP.GE.AND P0, PT, R194, UR4, PT ;  /* 0x00000004c2007c0c */ /* 0x000fe4000bf06270 */
[----:B------:R-:W-:Y:S02]  /*168f0*/  ISETP.GE.AND P4, PT, R176, UR4, PT ;  /* 0x00000004b0007c0c */ /* 0x000fe4000bf86270 */
[----:B------:R-:W-:-:S09]  /*16900*/  ISETP.GE.AND P5, PT, R174, UR4, PT ;  /* 0x00000004ae007c0c */ /* 0x000fd2000bfa6270 */
[----:B01----:R-:W-:-:S04]  /*16910*/  @!P0 LEA R8, P1, R194, R20, 0x2 ;  /* 0x00000014c2088211 */ /* 0x003fc800078210ff */
[----:B---3--:R-:W-:Y:S02]  /*16920*/  @!P0 LEA.HI.X R9, R194, R15, R235, 0x2, P1 ;  /* 0x0000000fc2098211 */ /* 0x008fe400008f14eb */
        /* <DEDUP_REMOVED lines=31> */
[----:B------:R-:W-:-:S09]  /*16b20*/  ISETP.GE.AND P0, PT, R182, UR4, PT ;  /* 0x00000004b6007c0c */ /* 0x000fd2000bf06270 */
[-C--:B------:R-:W-:Y:S02]  /*16b30*/  @!P1 LEA R10, P6, R180, R20.reuse, 0x2 ;  /* 0x00000014b40a9211 */ /* 0x080fe400078c10ff */
[----:B0-----:R-:W-:Y:S02]  /*16b40*/  @!P2 LEA R8, P3, R190, R20, 0x2 ;  /* 0x00000014be08a211 */ /* 0x001fe400078610ff */
[-C--:B------:R-:W-:Y:S02]  /*16b50*/  @!P1 LEA.HI.X R11, R180, R15.reuse, R181, 0x2, P6 ;  /* 0x0000000fb40b9211 */ /* 0x080fe400030f14b5 */
[----:B------:R-:W-:Y:S02]  /*16b60*/  @!P2 LEA.HI.X R9, R190, R15, R202, 0x2, P3 ;  /* 0x0000000fbe09a211 */ /* 0x000fe400018f14ca */
[----:B------:R-:W-:-:S03]  /*16b70*/  ISETP.GE.AND P3, PT, R178, UR4, PT ;  /* 0x00000004b2007c0c */ /* 0x000fc6000bf66270 */
        /* <DEDUP_REMOVED lines=10> */
[----:B------:R-:W-:Y:S02]  /*16c20*/  @!P5 LEA R12, P6, R174, R20, 0x2 ;  /* 0x00000014ae0cd211 */ /* 0x000fe400078c10ff */
[-C--:B------:R-:W-:Y:S01]  /*16c30*/  @!P4 LEA.HI.X R11, R176, R15.reuse, R177, 0x2, P2 ;  /* 0x0000000fb00bc211 */ /* 0x080fe200010f14b1 */
[----:B------:R0:W-:Y:S01]  /*16c40*/  @!P3 ST.E.64 desc[UR42][R8.64], R68 ;  /* 0x000000440800b985 */ /* 0x0001e2000c101b2a */
[----:B------:R-:W-:-:S02]  /*16c50*/  @!P5 LEA.HI.X R13, R174, R15, R175, 0x2, P6 ;  /* 0x0000000fae0dd211 */ /* 0x000fc400030f14af */
[----:B------:R-:W-:Y:S01]  /*16c60*/  ISETP.GE.AND P2, PT, R168, UR4, PT ;  /* 0x00000004a8007c0c */ /* 0x000fe2000bf46270 */
[----:B------:R1:W-:Y:S01]  /*16c70*/  @!P4 ST.E.64 desc[UR42][R10.64], R72 ;  /* 0x000000480a00c985 */ /* 0x0003e2000c101b2a */
[----:B------:R-:W-:-:S03]  /*16c80*/  ISETP.GE.AND P3, PT, R166, UR4, PT ;  /* 0x00000004a6007c0c */ /* 0x000fc6000bf66270 */
[----:B------:R3:W-:Y:S01]  /*16c90*/  @!P5 ST.E.64 desc[UR42][R12.64], R6 ;  /* 0x000000060c00d985 */ /* 0x0007e2000c101b2a */
[----:B0-----:R-:W-:-:S07]  /*16ca0*/  @!P1 LEA R8, P5, R170, R20, 0x2 ;  /* 0x00000014aa089211 */ /* 0x001fce00078a10ff */
[-C--:B-1----:R-:W-:Y:S02]  /*16cb0*/  @!P2 LEA R10, P6, R168, R20.reuse, 0x2 ;  /* 0x00000014a80aa211 */ /* 0x082fe400078c10ff */
[-C--:B------:R-:W-:Y:S02]  /*16cc0*/  @!P1 LEA.HI.X R9, R170, R15.reuse, R171, 0x2, P5 ;  /* 0x0000000faa099211 */ /* 0x080fe400028f14ab */
[----:B---3--:R-:W-:Y:S02]  /*16cd0*/  @!P0 LEA R6, P4, R172, R20, 0x2 ;  /* 0x00000014ac068211 */ /* 0x008fe400078810ff */
[----:B------:R-:W-:Y:S02]  /*16ce0*/  ISETP.GE.AND P5, PT, R162, UR4, PT ;  /* 0x00000004a2007c0c */ /* 0x000fe4000bfa6270 */
[----:B------:R-:W-:Y:S02]  /*16cf0*/  @!P0 LEA.HI.X R7, R172, R15, R173, 0x2, P4 ;  /* 0x0000000fac078211 */ /* 0x000fe400020f14ad */
[----:B------:R-:W-:-:S02]  /*16d00*/  ISETP.GE.AND P4, PT, R164, UR4, PT ;  /* 0x00000004a4007c0c */ /* 0x000fc4000bf86270 */
[----:B------:R-:W-:Y:S01]  /*16d10*/  @!P2 LEA.HI.X R11, R168, R15, R169, 0x2, P6 ;  /* 0x0000000fa80ba211 */ /* 0x000fe200030f14a9 */
[----:B------:R0:W-:Y:S04]  /*16d20*/  @!P0 ST.E.64 desc[UR42][R6.64], R80 ;  /* 0x0000005006008985 */ /* 0x0001e8000c101b2a */
        /* <DEDUP_REMOVED lines=10> */
[----:B---3--:R-:W-:-:S03]  /*16dd0*/  @!P5 LEA R10, P6, R162, R20, 0x2 ;  /* 0x00000014a20ad211 */ /* 0x008fc600078c10ff */
[----:B------:R1:W-:Y:S01]  /*16de0*/  @!P4 ST.E.64 desc[UR42][R8.64], R96 ;  /* 0x000000600800c985 */ /* 0x0003e2000c101b2a */
[----:B------:R-:W-:Y:S02]  /*16df0*/  @!P5 LEA.HI.X R11, R162, R15, R163, 0x2, P6 ;  /* 0x0000000fa20bd211 */ /* 0x000fe400030f14a3 */
[----:B------:R-:W-:-:S03]  /*16e00*/  ISETP.GE.AND P4, PT, R228, UR4, PT ;  /* 0x00000004e4007c0c */ /* 0x000fc6000bf86270 */
[----:B------:R3:W-:Y:S01]  /*16e10*/  @!P5 ST.E.64 desc[UR42][R10.64], R100 ;  /* 0x000000640a00d985 */ /* 0x0007e2000c101b2a */
[----:B------:R-:W-:Y:S02]  /*16e20*/  ISETP.GE.AND P5, PT, R229, UR4, PT ;  /* 0x00000004e5007c0c */ /* 0x000fe4000bfa6270 */
[CC--:B0-----:R-:W-:Y:S02]  /*16e30*/  @!P2 LEA R6, P6, R237.reuse, R20.reuse, 0x2 ;  /* 0x00000014ed06a211 */ /* 0x0c1fe400078c10ff */
[CC--:B-1----:R-:W-:Y:S02]  /*16e40*/  @!P1 LEA R8, P3, R236.reuse, R20.reuse, 0x2 ;  /* 0x00000014ec089211 */ /* 0x0c2fe400078610ff */
[-C--:B------:R-:W-:Y:S02]  /*16e50*/  @!P2 LEA.HI.X R7, R237, R15.reuse, R161, 0x2, P6 ;  /* 0x0000000fed07a211 */ /* 0x080fe400030f14a1 */
[----:B------:R-:W-:Y:S02]  /*16e60*/  @!P1 LEA.HI.X R9, R236, R15, R160, 0x2, P3 ;  /* 0x0000000fec099211 */ /* 0x000fe400018f14a0 */
[----:B---3--:R-:W-:Y:S01]  /*16e70*/  @!P0 LEA R10, P6, R230, R20, 0x2 ;  /* 0x00000014e60a8211 */ /* 0x008fe200078c10ff */
[----:B------:R0:W-:Y:S01]  /*16e80*/  @!P2 ST.E.64 desc[UR42][R6.64], R104 ;  /* 0x000000680600a985 */ /* 0x0001e2000c101b2a */
[----:B------:R-:W-:-:S02]  /*16e90*/  ISETP.GE.AND P3, PT, R227, UR4, PT ;  /* 0x00000004e3007c0c */ /* 0x000fc4000bf66270 */
[----:B------:R-:W-:Y:S01]  /*16ea0*/  @!P0 LEA.HI.X R11, R230, R15, R159, 0x2, P6 ;  /* 0x0000000fe60b8211 */ /* 0x000fe200030f149f */
[----:B------:R1:W-:Y:S04]  /*16eb0*/  @!P1 ST.E.64 desc[UR42][R8.64], R108 ;  /* 0x0000006c08009985 */ /* 0x0003e8000c101b2a */
[----:B------:R3:W-:Y:S01]  /*16ec0*/  @!P0 ST.E.64 desc[UR42][R10.64], R112 ;  /* 0x000000700a008985 */ /* 0x0007e2000c101b2a */
[----:B------:R-:W-:Y:S02]  /*16ed0*/  ISETP.GE.AND P0, PT, R226, UR4, PT ;  /* 0x00000004e2007c0c */ /* 0x000fe4000bf06270 */
[-C--:B0-----:R-:W-:Y:S02]  /*16ee0*/  @!P5 LEA R6, P1, R229, R20.reuse, 0x2 ;  /* 0x00000014e506d211 */ /* 0x081fe400078210ff */
[----:B-1----:R-:W-:-:S02]  /*16ef0*/  @!P4 LEA R8, P2, R228, R20, 0x2 ;  /* 0x00000014e408c211 */ /* 0x002fc400078410ff */
[-C--:B------:R-:W-:Y:S02]  /*16f00*/  @!P5 LEA.HI.X R7, R229, R15.reuse, R158, 0x2, P1 ;  /* 0x0000000fe507d211 */ /* 0x080fe400008f149e */
[----:B---3--:R-:W-:Y:S02]  /*16f10*/  @!P3 LEA R10, P6, R227, R20, 0x2 ;  /* 0x00000014e30ab211 */ /* 0x008fe400078c10ff */
[----:B------:R-:W-:Y:S01]  /*16f20*/  ISETP.GE.AND P1, PT, R225, UR4, PT ;  /* 0x00000004e1007c0c */ /* 0x000fe2000bf26270 */
[----:B------:R0:W-:Y:S01]  /*16f30*/  @!P5 ST.E.64 desc[UR42][R6.64], R116 ;  /* 0x000000740600d985 */ /* 0x0001e2000c101b2a */
[-C--:B------:R-:W-:Y:S02]  /*16f40*/  @!P4 LEA.HI.X R9, R228, R15.reuse, R157, 0x2, P2 ;  /* 0x0000000fe409c211 */ /* 0x080fe400010f149d */
        /* <DEDUP_REMOVED lines=12> */
[----:B---3--:R-:W-:-:S03]  /*17010*/  @!P3 LEA R10, P6, R223, R20, 0x2 ;  /* 0x00000014df0ab211 */ /* 0x008fc600078c10ff */
        /* <DEDUP_REMOVED lines=12> */
.L_x_5797:
[----:B------:R-:W-:Y:S05]  /*170e0*/  BSYNC B1 ;  /* 0x0000000000017941 */ /* 0x000fea0003800000 */
.L_x_5796:
[----:B----4-:R-:W-:Y:S01]  /*170f0*/  VIADD R7, R192, 0x8 ;  /* 0x00000008c0077836 */ /* 0x010fe20000000000 */
[----:B------:R4:W1:Y:S04]  /*17100*/  SHFL.IDX PT, R23, R14, 0x1, 0x1c1f ;  /* 0x003c1f000e177f89 */ /* 0x00086800000e0000 */
[----:B------:R-:W-:Y:S01]  /*17110*/  ISETP.GE.AND P0, PT, R7, R0, PT ;  /* 0x000000000700720c */ /* 0x000fe20003f06270 */
[----:B0-----:R-:W0:-:S12]  /*17120*/  SHFL.IDX PT, R3, R3, 0x1, 0x1c1f ;  /* 0x003c1f0003037f89 */ /* 0x001e1800000e0000 */
[----:B----4-:R-:W-:Y:S05]  /*17130*/  @P0 BRA `(.L_x_5795) ;  /* 0x0000001400d40947 */ /* 0x010fea0003800000 */
[----:B------:R-:W-:Y:S02]  /*17140*/  ULDC UR4, c[0x0][0xac8] ;  /* 0x0002b20000047ab9 */ /* 0x000fe40000000800 */
[----:B------:R-:W-:Y:S02]  /*17150*/  ISETP.GE.AND P4, PT, R194, UR4, PT ;  /* 0x00000004c2007c0c */ /* 0x000fe4000bf86270 */
[----:B------:R-:W-:Y:S02]  /*17160*/  ISETP.GE.AND P2, PT, R233, UR4, PT ;  /* 0x00000004e9007c0c */ /* 0x000fe4000bf46270 */
[----:B------:R-:W-:Y:S02]  /*17170*/  ISETP.GE.AND P1, PT, R231, UR4, PT ;  /* 0x00000004e7007c0c */ /* 0x000fe4000bf26270 */
[----:B------:R-:W-:-:S07]  /*17180*/  ISETP.GE.AND P0, PT, R213, UR4, PT ;  /* 0x00000004d5007c0c */ /* 0x000fce000bf06270 */
[----:B0-----:R-:W-:-:S04]  /*17190*/  @!P4 LEA R6, P3, R194, R3, 0x2 ;  /* 0x00000003c206c211 */ /* 0x001fc800078610ff */
[----:B-1----:R-:W-:Y:S02]  /*171a0*/  @!P4 LEA.HI.X R7, R194, R23, R235, 0x2, P3 ;  /* 0x00000017c207c211 */ /* 0x002fe400018f14eb */
        /* <DEDUP_REMOVED lines=14> */
[-C--:B0-----:R-:W-:Y:S02]  /*17290*/  @!P3 LEA R6, P1, R211, R3.reuse, 0x2 ;  /* 0x00000003d306b211 */ /* 0x081fe400078210ff */
        /* <DEDUP_REMOVED lines=45> */
[-C--:B------:R-:W-:Y:S02]  /*17570*/  @!P5 LEA R12, P6, R168, R3.reuse, 0x2 ;  /* 0x00000003a80cd211 */ /* 0x080fe400078c10ff */
[----:B------:R-:W-:Y:S01]  /*17580*/  @!P4 LEA R14, P0, R166, R3, 0x2 ;  /* 0x00000003a60ec211 */ /* 0x000fe200078010ff */
[----:B------:R4:W-:Y:S01]  /*17590*/  @!P2 ST.E.64 desc[UR42][R10.64], R86 ;  /* 0x000000560a00a985 */ /* 0x0009e2000c101b2a */
[----:B------:R-:W-:Y:S02]  /*175a0*/  ISETP.GE.AND P2, PT, R162, UR4, PT ;  /* 0x00000004a2007c0c */ /* 0x000fe4000bf46270 */
[----:B------:R-:W-:Y:S02]  /*175b0*/  ISETP.GE.AND P1, PT, R237, UR4, PT ;  /* 0x00000004ed007c0c */ /* 0x000fe4000bf26270 */
[----:B---3--:R-:W-:-:S02]  /*175c0*/  @!P4 LEA.HI.X R15, R166, R23, R167, 0x2, P0 ;  /* 0x00000017a60fc211 */ /* 0x008fc400000f14a7 */
[----:B------:R-:W-:Y:S02]  /*175d0*/  @!P5 LEA.HI.X R13, R168, R23, R169, 0x2, P6 ;  /* 0x00000017a80dd211 */ /* 0x000fe400030f14a9 */
[----:B------:R-:W-:Y:S02]  /*175e0*/  ISETP.GE.AND P0, PT, R236, UR4, PT ;  /* 0x00000004ec007c0c */ /* 0x000fe4000bf06270 */
[----:B------:R-:W-:Y:S01]  /*175f0*/  @!P3 LEA R20, P6, R164, R3, 0x2 ;  /* 0x00000003a414b211 */ /* 0x000fe200078c10ff */
[----:B------:R3:W-:Y:S01]  /*17600*/  @!P5 ST.E.64 desc[UR42][R12.64], R90 ;  /* 0x0000005a0c00d985 */ /* 0x0007e2000c101b2a */
[----:B------:R-:W-:Y:S02]  /*17610*/  ISETP.GE.AND P5, PT, R230, UR4, PT ;  /* 0x00000004e6007c0c */ /* 0x000fe4000bfa6270 */
[----:B------:R-:W-:Y:S01]  /*17620*/  @!P3 LEA.HI.X R21, R164, R23, R165, 0x2, P6 ;  /* 0x00000017a415b211 */ /* 0x000fe200030f14a5 */
[----:B------:R5:W-:Y:S01]  /*17630*/  @!P4 ST.E.64 desc[UR42][R14.64], R94 ;  /* 0x0000005e0e00c985 */ /* 0x000be2000c101b2a */
[----:B0-----:R-:W-:-:S02]  /*17640*/  @!P2 LEA R4, P6, R162, R3, 0x2 ;  /* 0x00000003a204a211 */ /* 0x001fc400078c10ff */
[----:B------:R-:W-:Y:S01]  /*17650*/  ISETP.GE.AND P4, PT, R229, UR4, PT ;  /* 0x00000004e5007c0c */ /* 0x000fe2000bf86270 */
[----:B------:R-:W-:Y:S01]  /*17660*/  @!P3 ST.E.64 desc[UR42][R20.64], R98 ;  /* 0x000000621400b985 */ /* 0x000fe2000c101b2a */
[C---:B------:R-:W-:Y:S02]  /*17670*/  @!P1 LEA R6, P3, R237.reuse, R3, 0x2 ;  /* 0x00000003ed069211 */ /* 0x040fe400078610ff */
[----:B------:R-:W-:Y:S02]  /*17680*/  @!P2 LEA.HI.X R5, R162, R23, R163, 0x2, P6 ;  /* 0x00000017a205a211 */ /* 0x000fe400030f14a3 */
[----:B-1----:R-:W-:Y:S02]  /*17690*/  @!P0 LEA R8, P6, R236, R3, 0x2 ;  /* 0x00000003ec088211 */ /* 0x002fe400078c10ff */
[----:B------:R-:W-:Y:S01]  /*176a0*/  @!P1 LEA.HI.X R7, R237, R23, R161, 0x2, P3 ;  /* 0x00000017ed079211 */ /* 0x000fe200018f14a1 */
[----:B------:R0:W-:Y:S01]  /*176b0*/  @!P2 ST.E.64 desc[UR42][R4.64], R102 ;  /* 0x000000660400a985 */ /* 0x0001e2000c101b2a */
[----:B------:R-:W-:-:S02]  /*176c0*/  ISETP.GE.AND P3, PT, R228, UR4, PT ;  /* 0x00000004e4007c0c */ /* 0x000fc4000bf66270 */
[----:B------:R-:W-:Y:S01]  /*176d0*/  @!P0 LEA.HI.X R9, R236, R23, R160, 0x2, P6 ;  /* 0x00000017ec098211 */ /* 0x000fe200030f14a0 */
[----:B------:R1:W-:Y:S01]  /*176e0*/  @!P1 ST.E.64 desc[UR42][R6.64], R106 ;  /* 0x0000006a06009985 */ /* 0x0003e2000c101b2a */
[CC--:B----4-:R-:W-:Y:S02]  /*176f0*/  @!P5 LEA R10, P1, R230.reuse, R3.reuse, 0x2 ;  /* 0x00000003e60ad211 */ /* 0x0d0fe400078210ff */
[----:B---3--:R-:W-:Y:S01]  /*17700*/  @!P4 LEA R12, P2, R229, R3, 0x2 ;  /* 0x00000003e50cc211 */ /* 0x008fe200078410ff */
[----:B------:R3:W-:Y:S01]  /*17710*/  @!P0 ST.E.64 desc[UR42][R8.64], R110 ;  /* 0x0000006e08008985 */ /* 0x0007e2000c101b2a */
[----:B------:R-:W-:Y:S02]  /*17720*/  ISETP.GE.AND P0, PT, R227, UR4, PT ;  /* 0x00000004e3007c0c */ /* 0x000fe4000bf06270 */
[----:B------:R-:W-:Y:S02]  /*17730*/  @!P5 LEA.HI.X R11, R230, R23, R159, 0x2, P1 ;  /* 0x00000017e60bd211 */ /* 0x000fe400008f149f */
[----:B------:R-:W-:-:S02]  /*17740*/  ISETP.GE.AND P1, PT, R226, UR4, PT ;  /* 0x00000004e2007c0c */ /* 0x000fc4000bf26270 */
[C---:B-----5:R-:W-:Y:S01]  /*17750*/  @!P3 LEA R14, P6, R228.reuse, R3, 0x2 ;  /* 0x00000003e40eb211 */ /* 0x060fe200078c10ff */
[----:B------:R4:W-:Y:S01]  /*17760*/  @!P5 ST.E.64 desc[UR42][R10.64], R114 ;  /* 0x000000720a00d985 */ /* 0x0009e2000c101b2a */
[-C--:B------:R-:W-:Y:S02]  /*17770*/  @!P4 LEA.HI.X R13, R229, R23.reuse, R158, 0x2, P2 ;  /* 0x00000017e50dc211 */ /* 0x080fe400010f149e */
[----:B------:R-:W-:Y:S02]  /*17780*/  @!P3 LEA.HI.X R15, R228, R23, R157, 0x2, P6 ;  /* 0x00000017e40fb211 */ /* 0x000fe400030f149d */
[----:B------:R-:W-:Y:S01]  /*17790*/  ISETP.GE.AND P2, PT, R223, UR4, PT ;  /* 0x00000004df007c0c */ /* 0x000fe2000bf46270 */
[----:B------:R5:W-:Y:S01]  /*177a0*/  @!P4 ST.E.64 desc[UR42][R12.64], R118 ;  /* 0x000000760c00c985 */ /* 0x000be2000c101b2a */
[----:B------:R-:W-:Y:S02]  /*177b0*/  ISETP.GE.AND P4, PT, R225, UR4, PT ;  /* 0x00000004e1007c0c */ /* 0x000fe4000bf86270 */
[----:B0-----:R-:W-:Y:S01]  /*177c0*/  @!P0 LEA R4, P5, R227, R3, 0x2 ;  /* 0x00000003e3048211 */ /* 0x001fe200078a10ff */
[----:B------:R0:W-:Y:S01]  /*177d0*/  @!P3 ST.E.64 desc[UR42][R14.64], R122 ;  /* 0x0000007a0e00b985 */ /* 0x0001e2000c101b2a */
[----:B------:R-:W-:-:S02]  /*177e0*/  ISETP.GE.AND P3, PT, R224, UR4, PT ;  /* 0x00000004e0007c0c */ /* 0x000fc4000bf66270 */
[----:B------:R-:W-:Y:S02]  /*177f0*/  @!P0 LEA.HI.X R5, R227, R23, R156, 0x2, P5 ;  /* 0x00000017e3058211 */ /* 0x000fe400028f149c */
[----:B------:R-:W-:Y:S02]  /*17800*/  ISETP.GE.AND P5, PT, R222, UR4, PT ;  /* 0x00000004de007c0c */ /* 0x000fe4000bfa6270 */
[CC--:B-1----:R-:W-:Y:S01]  /*17810*/  @!P1 LEA R6, P6, R226.reuse, R3.reuse, 0x2 ;  /* 0x00000003e2069211 */ /* 0x0c2fe200078c10ff */
[----:B------:R1:W-:Y:S02]  /*17820*/  @!P0 ST.E.64 desc[UR42][R4.64], R126 ;  /* 0x0000007e04008985 */ /* 0x0003e4000c101b2a */
[----:B---3--:R-:W-:Y:S02]  /*17830*/  @!P4 LEA R8, P0, R225, R3, 0x2 ;  /* 0x00000003e108c211 */ /* 0x008fe400078010ff */
[----:B------:R-:W-:Y:S02]  /*17840*/  @!P1 LEA.HI.X R7, R226, R23, R155, 0x2, P6 ;  /* 0x00000017e2079211 */ /* 0x000fe400030f149b */
[----:B----4-:R-:W-:-:S02]  /*17850*/  @!P3 LEA R10, P6, R224, R3, 0x2 ;  /* 0x00000003e00ab211 */ /* 0x010fc400078c10ff */
[----:B------:R-:W-:Y:S01]  /*17860*/  @!P4 LEA.HI.X R9, R225, R23, R154, 0x2, P0 ;  /* 0x00000017e109c211 */ /* 0x000fe200000f149a */
[----:B------:R1:W-:Y:S01]  /*17870*/  @!P1 ST.E.64 desc[UR42][R6.64], R130 ;  /* 0x0000008206009985 */ /* 0x0003e2000c101b2a */
[CC--:B-----5:R-:W-:Y:S02]  /*17880*/  @!P2 LEA R12, P1, R223.reuse, R3.reuse, 0x2 ;  /* 0x00000003df0ca211 */ /* 0x0e0fe400078210ff */
[----:B0-----:R-:W-:Y:S01]  /*17890*/  @!P5 LEA R14, P0, R222, R3, 0x2 ;  /* 0x00000003de0ed211 */ /* 0x001fe200078010ff */
        /* <DEDUP_REMOVED lines=9> */
[----:B-1----:R-:W-:-:S04]  /*17930*/  LEA R4, P0, R221, R3, 0x2 ;  /* 0x00000003dd047211 */ /* 0x002fc800078010ff */
[----:B------:R-:W-:-:S05]  /*17940*/  LEA.HI.X R5, R221, R23, R22, 0x2, P0 ;  /* 0x00000017dd057211 */ /* 0x000fca00000f1416 */
[----:B------:R0:W-:Y:S01]  /*17950*/  ST.E.64 desc[UR42][R4.64], R150 ;  /* 0x0000009604007985 */ /* 0x0001e2000c101b2a */
[----:B------:R-:W-:Y:S05]  /*17960*/  BRA `(.L_x_5795) ;  /* 0x0000000c00c87947 */ /* 0x000fea0003800000 */
.L_x_5789:
[----:B------:R-:W-:Y:S01]  /*17970*/  ULDC.64 UR4, c[0x0][0xc08] ;  /* 0x0003020000047ab9 */ /* 0x000fe20000000a00 */
[----:B------:R-:W4:Y:S01]  /*17980*/  LDC.64 R4, c[0x0][0xc00] ;  /* 0x00030000ff047b82 */ /* 0x000f220000000a00 */
[----:B------:R-:W-:Y:S01]  /*17990*/  ISETP.NE.U32.AND P0, PT, RZ, UR4, PT ;  /* 0x00000004ff007c0c */ /* 0x000fe2000bf05070 */
[----:B------:R-:W-:-:S03]  /*179a0*/  IMAD.MOV.U32 R3, RZ, RZ, RZ ;  /* 0x000000ffff037224 */ /* 0x000fc600078e00ff */
[----:B------:R-:W-:Y:S01]  /*179b0*/  ISETP.NE.AND.EX P1, PT, RZ, UR5, PT, P0 ;  /* 0x00000005ff007c0c */ /* 0x000fe2000bf25300 */
[----:B------:R-:W-:Y:S02]  /*179c0*/  ULDC.64 UR4, c[0x0][0xc00] ;  /* 0x0003000000047ab9 */ /* 0x000fe40000000a00 */
[----:B------:R-:W-:-:S04]  /*179d0*/  ISETP.NE.U32.AND P0, PT, RZ, UR4, PT ;  /* 0x00000004ff007c0c */ /* 0x000fc8000bf05070 */
[----:B------:R-:W-:-:S06]  /*179e0*/  ISETP.NE.AND.EX P0, PT, RZ, UR5, PT, P0 ;  /* 0x00000005ff007c0c */ /* 0x000fcc000bf05300 */
[----:B------:R-:W0:Y:S01]  /*179f0*/  @P1 LDC.64 R6, c[0x0][0xc08] ;  /* 0x00030200ff061b82 */ /* 0x000e220000000a00 */
[----:B------:R-:W-:Y:S02]  /*17a00*/  ULDC UR4, c[0x0][0xa88] ;  /* 0x0002a20000047ab9 */ /* 0x000fe40000000800 */
[----:B------:R-:W-:Y:S02]  /*17a10*/  IMAD.U32 R0, RZ, RZ, UR4 ;  /* 0x00000004ff007e24 */ /* 0x000fe4000f8e00ff */
[----:B----4-:R-:W-:-:S05]  /*17a20*/  IMAD.WIDE R4, R214, 0x4, R4 ;  /* 0x00000004d6047825 */ /* 0x010fca00078e0204 */
[----:B------:R4:W5:Y:S01]  /*17a30*/  @P0 LDG.E R3, desc[UR42][R4.64] ;  /* 0x0000002a04030981 */ /* 0x000962000c1e1900 */
[----:B0-----:R-:W-:-:S05]  /*17a40*/  @P1 IMAD.WIDE R6, R214, 0x4, R6 ;  /* 0x00000004d6061825 */ /* 0x001fca00078e0206 */
[----:B------:R4:W5:Y:S01]  /*17a50*/  @P1 LDG.E R0, desc[UR42][R6.64] ;  /* 0x0000002a06001981 */ /* 0x000962000c1e1900 */
[----:B------:R-:W-:Y:S02]  /*17a60*/  ISETP.NE.AND P2, PT, R205, RZ, PT ;  /* 0x000000ffcd00720c */ /* 0x000fe40003f45270 */
[----:B------:R-:W-:Y:S01]  /*17a70*/  SHF.R.S32.HI R26, RZ, 0x1f, R214 ;  /* 0x0000001fff1a7819 */ /* 0x000fe200000114d6 */
[----:B------:R-:W0:Y:S10]  /*17a80*/  S2R R29, SR_TID.X ;  /* 0x00000000001d7919 */ /* 0x000e340000002100 */
[----:B------:R-:W1:Y:S01]  /*17a90*/  @!P2 LDC R205, c[0x0][0xad4] ;  /* 0x0002b500ffcdab82 */ /* 0x000e620000000800 */
[----:B0-----:R-:W-:Y:S01]  /*17aa0*/  VIADD R8, R29, 0xffffff80 ;  /* 0xffffff801d087836 */ /* 0x001fe20000000000 */
[----:B-1----:R-:W-:-:S04]  /*17ab0*/  ISETP.GT.AND P2, PT, R205, 0x1, PT ;  /* 0x00000001cd00780c */ /* 0x002fc80003f44270 */
[----:B------:R-:W-:Y:S01]  /*17ac0*/  ISETP.GT.AND P3, PT, R8, 0x3f, PT ;  /* 0x0000003f0800780c */ /* 0x000fe20003f64270 */
[----:B----4-:R-:W-:-:S12]  /*17ad0*/  @P1 BRA `(.L_x_5798) ;  /* 0x0000000000101947 */ /* 0x010fd80003800000 */
[----:B------:R-:W-:Y:S05]  /*17ae0*/  @!P0 BRA `(.L_x_5798) ;  /* 0x00000000000c8947 */ /* 0x000fea0003800000 */
[----:B------:R-:W4:Y:S04]  /*17af0*/  LDG.E R7, desc[UR42][R4.64] ;  /* 0x0000002a04077981 */ /* 0x000f28000c1e1900 */
[----:B-----5:R-:W4:Y:S02]  /*17b00*/  LDG.E R0, desc[UR42][R4.64+0x4] ;  /* 0x0000042a04007981 */ /* 0x020f24000c1e1900 */
[----:B----4-:R-:W-:-:S07]  /*17b10*/  IMAD.IADD R0, R0, 0x1, -R7 ;  /* 0x0000000100007824 */ /* 0x010fce00078e0a07 */
.L_x_5798:
[----:B------:R-:W-:Y:S01]  /*17b20*/  BSSY B1, `(.L_x_5799) ;  /* 0x0000035000017945 */ /* 0x000fe20003800000 */
[----:B------:R-:W-:Y:S02]  /*17b30*/  SEL R27, R214, RZ, !P0 ;  /* 0x000000ffd61b7207 */ /* 0x000fe40004000000 */
[----:B------:R-:W-:Y:S02]  /*17b40*/  SEL R26, R26, RZ, !P0 ;  /* 0x000000ff1a1a7207 */ /* 0x000fe40004000000 */
[----:B-----5:R-:W-:Y:S01]  /*17b50*/  SHF.R.S32.HI R24, RZ, 0x1f, R3 ;  /* 0x0000001fff187819 */ /* 0x020fe20000011403 */
[----:B------:R-:W-:Y:S06]  /*17b60*/  @P3 BRA `(.L_x_5800) ;  /* 0x0000000000c03947 */ /* 0x000fec0003800000 */
[----:B------:R-:W0:Y:S01]  /*17b70*/  LDC R31, c[0x0][0xbe8] ;  /* 0x0002fa00ff1f7b82 */ /* 0x000e220000000800 */
[----:B------:R-:W-:Y:S01]  /*17b80*/  IADD3 R29, R192, -0x80, R29 ;  /* 0xffffff80c01d7810 */ /* 0x000fe20007ffe01d */
[----:B0-----:R-:W-:-:S05]  /*17b90*/  IMAD R4, R0, R31, RZ ;  /* 0x0000001f00047224 */ /* 0x001fca00078e02ff */
        /* <DEDUP_REMOVED lines=9> */
[----:B------:R-:W4:Y:S08]  /*17c30*/  LDC.64 R14, c[0x0][R22+0x218] ;  /* 0x00008600160e7b82 */ /* 0x000f300000000a00 */
[----:B------:R-:W5:Y:S08]  /*17c40*/  LDC.64 R8, c[0x0][R22+0x228] ;  /* 0x00008a0016087b82 */ /* 0x000f700000000a00 */
[----:B------:R-:W2:Y:S08]  /*17c50*/  LDC.64 R6, c[0x0][R22+0x210] ;  /* 0x0000840016067b82 */ /* 0x000eb00000000a00 */
[----:B------:R-:W3:Y:S08]  /*17c60*/  @P1 LDC R20, c[0x0][0xbec] ;  /* 0x0002fb00ff141b82 */ /* 0x000ef00000000800 */
[----:B------:R-:W5:Y:S01]  /*17c70*/  @P1 LDC R25, c[0x0][0xbf0] ;  /* 0x0002fc00ff191b82 */ /* 0x000f620000000800 */
[----:B-1----:R-:W-:-:S07]  /*17c80*/  IMAD R13, R13, R27, RZ ;  /* 0x0000001b0d0d7224 */ /* 0x002fce00078e02ff */
[----:B0-----:R-:W0:Y:S01]  /*17c90*/  @!P0 LDC R4, c[0x0][0xb50] ;  /* 0x0002d400ff048b82 */ /* 0x001e220000000800 */
[----:B------:R-:W-:-:S04]  /*17ca0*/  IMAD.WIDE.U32 R10, R12, R27, RZ ;  /* 0x0000001b0c0a7225 */ /* 0x000fc800078e00ff */
[----:B---3--:R-:W-:-:S03]  /*17cb0*/  @P1 IMAD.HI.U32 R20, R29, R20, RZ ;  /* 0x000000141d141227 */ /* 0x008fc600078e00ff */
[----:B------:R-:W1:Y:S01]  /*17cc0*/  @!P0 LDC R5, c[0x0][0xb54] ;  /* 0x0002d500ff058b82 */ /* 0x000e620000000800 */
[-C--:B----4-:R-:W-:Y:S02]  /*17cd0*/  IMAD R23, R15, R204.reuse, RZ ;  /* 0x000000cc0f177224 */ /* 0x090fe400078e02ff */
[----:B------:R-:W-:Y:S01]  /*17ce0*/  IMAD.WIDE.U32 R14, R14, R204, RZ ;  /* 0x000000cc0e0e7225 */ /* 0x000fe200078e00ff */
[----:B-----5:R-:W-:-:S03]  /*17cf0*/  @P1 SHF.R.U32.HI R21, RZ, R25, R20 ;  /* 0x00000019ff151219 */ /* 0x020fc60000011614 */
        /* <DEDUP_REMOVED lines=12> */
[----:B--2---:R-:W-:Y:S01]  /*17dc0*/  IMAD R7, R7, R11, RZ ;  /* 0x0000000b07077224 */ /* 0x004fe200078e02ff */
[----:B------:R-:W-:Y:S02]  /*17dd0*/  SHF.R.S32.HI R21, RZ, 0x1f, R21 ;  /* 0x0000001fff157819 */ /* 0x000fe40000011415 */
[----:B------:R-:W-:Y:S02]  /*17de0*/  SHF.R.S32.HI R13, RZ, 0x1f, R11 ;  /* 0x0000001fff0d7819 */ /* 0x000fe4000001140b */
[----:B------:R-:W-:-:S03]  /*17df0*/  IADD3.X R9, R21, R10, R15, P0, P1 ;  /* 0x0000000a15097210 */ /* 0x000fc600007e240f */
[C---:B------:R-:W-:Y:S02]  /*17e00*/  IMAD R13, R6.reuse, R13, R7 ;  /* 0x0000000d060d7224 */ /* 0x040fe400078e0207 */
[----:B------:R-:W-:-:S04]  /*17e10*/  IMAD.WIDE.U32 R6, R6, R11, R8 ;  /* 0x0000000b06067225 */ /* 0x000fc800078e0008 */
[----:B------:R-:W-:Y:S01]  /*17e20*/  IMAD.IADD R7, R7, 0x1, R13 ;  /* 0x0000000107077824 */ /* 0x000fe200078e020d */
[----:B0-----:R-:W-:-:S04]  /*17e30*/  LEA R4, P0, R6, R4, 0x2 ;  /* 0x0000000406047211 */ /* 0x001fc800078010ff */
[----:B-1----:R-:W-:Y:S01]  /*17e40*/  LEA.HI.X R5, R6, R5, R7, 0x2, P0 ;  /* 0x0000000506057211 */ /* 0x002fe200000f1407 */
[----:B------:R-:W-:-:S05]  /*17e50*/  IMAD.MOV.U32 R7, RZ, RZ, -0x800000 ;  /* 0xff800000ff077424 */ /* 0x000fca00078e00ff */
[----:B------:R0:W-:Y:S03]  /*17e60*/  STG.E desc[UR42][R4.64], R7 ;  /* 0x0000000704007986 */ /* 0x0001e6000c10192a */
.L_x_5800:
[----:B------:R-:W-:Y:S05]  /*17e70*/  BSYNC B1 ;  /* 0x0000000000017941 */ /* 0x000fea0003800000 */
.L_x_5799:
[----:B------:R-:W-:Y:S05]  /*17e80*/  @P2 BRA `(.L_x_5795) ;  /* 0x0000000800802947 */ /* 0x000fea0003800000 */
[----:B0-----:R-:W0:Y:S01]  /*17e90*/  S2R R5, SR_TID.X ;  /* 0x0000000000057919 */ /* 0x001e220000002100 */
[----:B------:R-:W1:Y:S01]  /*17ea0*/  LDC R9, c[0x0][0xbe8] ;  /* 0x0002fa00ff097b82 */ /* 0x000e620000000800 */
[----:B------:R-:W-:Y:S01]  /*17eb0*/  ULDC.64 UR4, c[0x0][0xaa0] ;  /* 0x0002a80000047ab9 */ /* 0x000fe20000000a00 */
[C---:B------:R-:W-:Y:S01]  /*17ec0*/  VIADD R31, R193.reuse, 0x140 ;  /* 0x00000140c11f7836 */ /* 0x040fe20000000000 */
[----:B------:R-:W-:Y:S01]  /*17ed0*/  BSSY B1, `(.L_x_5801) ;  /* 0x0000077000017945 */ /* 0x000fe20003800000 */
[----:B------:R-:W-:Y:S01]  /*17ee0*/  IMAD R4, R24, UR4, RZ ;  /* 0x0000000418047c24 */ /* 0x000fe2000f8e02ff */
[----:B------:R-:W-:Y:S01]  /*17ef0*/  SHF.R.S32.HI R30, RZ, 0x1f, R215 ;  /* 0x0000001fff1e7819 */ /* 0x000fe200000114d7 */
[----:B------:R-:W-:Y:S01]  /*17f00*/  VIADD R29, R193, 0x1c0 ;  /* 0x000001c0c11d7836 */ /* 0x000fe20000000000 */
[----:B------:R-:W-:Y:S01]  /*17f10*/  SHF.R.S32.HI R28, RZ, 0x1f, R31 ;  /* 0x0000001fff1c7819 */ /* 0x000fe2000001141f */
[----:B------:R-:W-:Y:S01]  /*17f20*/  IMAD R7, R3, UR5, R4 ;  /* 0x0000000503077c24 */ /* 0x000fe2000f8e0204 */
[----:B------:R-:W4:Y:S01]  /*17f30*/  LDC R22, c[0x0][0xac8] ;  /* 0x0002b200ff167b82 */ /* 0x000f220000000800 */
[----:B------:R-:W-:-:S02]  /*17f40*/  SHF.R.S32.HI R32, RZ, 0x1f, R216 ;  /* 0x0000001fff207819 */ /* 0x000fc400000114d8 */
[----:B------:R-:W-:Y:S02]  /*17f50*/  SHF.R.S32.HI R33, RZ, 0x1f, R217 ;  /* 0x0000001fff217819 */ /* 0x000fe400000114d9 */
[----:B------:R-:W-:Y:S02]  /*17f60*/  SHF.R.S32.HI R34, RZ, 0x1f, R218 ;  /* 0x0000001fff227819 */ /* 0x000fe400000114da */
[----:B-1----:R-:W-:Y:S01]  /*17f70*/  ISETP.NE.AND P0, PT, R9, 0x1, PT ;  /* 0x000000010900780c */ /* 0x002fe20003f05270 */
[----:B------:R-:W-:Y:S02]  /*17f80*/  IMAD R25, R0, R9, RZ ;  /* 0x0000000900197224 */ /* 0x000fe400078e02ff */
[----:B0-----:R-:W-:Y:S02]  /*17f90*/  VIADD R6, R5, 0xffffff80 ;  /* 0xffffff8005067836 */ /* 0x001fe40000000000 */
[----:B------:R-:W-:Y:S01]  /*17fa0*/  IMAD.WIDE.U32 R4, R3, UR4, RZ ;  /* 0x0000000403047c25 */ /* 0x000fe2000f8e00ff */
[----:B------:R-:W-:Y:S01]  /*17fb0*/  ULDC.64 UR4, c[0x0][0xae8] ;  /* 0x0002ba0000047ab9 */ /* 0x000fe20000000a00 */
[----:B----4-:R-:W-:-:S02]  /*17fc0*/  ISETP.GE.AND P1, PT, R193, R22, PT ;  /* 0x00000016c100720c */ /* 0x010fc40003f26270 */
[----:B------:R-:W-:-:S04]  /*17fd0*/  SHF.R.S32.HI R3, RZ, 0x1f, R6 ;  /* 0x0000001fff037819 */ /* 0x000fc80000011406 */
[----:B------:R-:W0:Y:S01]  /*17fe0*/  @P0 LDC R11, c[0x0][0xbec] ;  /* 0x0002fb00ff0b0b82 */ /* 0x000e220000000800 */
[----:B------:R-:W-:Y:S01]  /*17ff0*/  IMAD.IADD R5, R5, 0x1, R7 ;  /* 0x0000000105057824 */ /* 0x000fe200078e0207 */
[----:B------:R-:W-:Y:S02]  /*18000*/  SEL R10, RZ, 0x1, P1 ;  /* 0x00000001ff0a7807 */ /* 0x000fe40000800000 */
[----:B------:R-:W-:Y:S01]  /*18010*/  LEA.HI R3, R3, R6, RZ, 0x3 ;  /* 0x0000000603037211 */ /* 0x000fe200078f18ff */
[----:B------:R-:W-:-:S03]  /*18020*/  IMAD.WIDE.U32 R4, R204, UR4, R4 ;  /* 0x00000004cc047c25 */ /* 0x000fc6000f8e0004 */
[----:B------:R-:W1:Y:S01]  /*18030*/  @P0 LDC R13, c[0x0][0xbf0] ;  /* 0x0002fc00ff0d0b82 */ /* 0x000e620000000800 */
[----:B------:R-:W-:Y:S01]  /*18040*/  LOP3.LUT R7, R3, 0xfffffff8, RZ, 0xc0, !PT ;  /* 0xfffffff803077812 */ /* 0x000fe200078ec0ff */
[----:B------:R-:W-:Y:S01]  /*18050*/  IMAD R5, R204, UR5, R5 ;  /* 0x00000005cc057c24 */ /* 0x000fe2000f8e0205 */
[----:B------:R-:W-:Y:S01]  /*18060*/  SHF.R.S32.HI R15, RZ, 0x3, R3 ;  /* 0x00000003ff0f7819 */ /* 0x000fe20000011403 */
[----:B------:R-:W-:Y:S02]  /*18070*/  ULDC.64 UR4, c[0x0][0xaf0] ;  /* 0x0002bc0000047ab9 */ /* 0x000fe40000000a00 */
[----:B------:R-:W-:Y:S02]  /*18080*/  IMAD.IADD R6, R6, 0x1, -R7 ;  /* 0x0000000106067824 */ /* 0x000fe400078e0a07 */
[----:B------:R-:W-:Y:S01]  /*18090*/  IMAD R3, R26, UR4, RZ ;  /* 0x000000041a037c24 */ /* 0x000fe2000f8e02ff */
[----:B------:R-:W-:Y:S01]  /*180a0*/  SHF.R.S32.HI R26, RZ, 0x1f, R29 ;  /* 0x0000001fff1a7819 */ /* 0x000fe2000001141d */
[----:B------:R-:W-:-:S02]  /*180b0*/  IMAD R7, R6, 0x20, R15 ;  /* 0x0000002006077824 */ /* 0x000fc400078e020f */
[----:B------:R-:W-:-:S04]  /*180c0*/  IMAD.WIDE.U32 R4, R27, UR4, R4 ;  /* 0x000000041b047c25 */ /* 0x000fc8000f8e0004 */
[----:B------:R-:W-:Y:S02]  /*180d0*/  IMAD.IADD R8, R192, 0x1, R7 ;  /* 0x00000001c0087824 */ /* 0x000fe400078e0207 */
[----:B------:R-:W-:Y:S01]  /*180e0*/  IMAD R7, R27, UR5, R3 ;  /* 0x000000051b077c24 */ /* 0x000fe2000f8e0203 */
[----:B------:R-:W-:Y:S01]  /*180f0*/  ULDC.64 UR4, c[0x0][0xae0] ;  /* 0x0002b80000047ab9 */ /* 0x000fe20000000a00 */
[----:B0-----:R-:W-:-:S04]  /*18100*/  @P0 IMAD.HI.U32 R6, R8, R11, RZ ;  /* 0x0000000b08060227 */ /* 0x001fc800078e00ff */
[----:B------:R-:W-:Y:S01]  /*18110*/  IMAD.MOV.U32 R3, RZ, RZ, R8 ;  /* 0x000000ffff037224 */ /* 0x000fe200078e0008 */
[----:B-1----:R-:W-:Y:S01]  /*18120*/  @P0 SHF.R.U32.HI R3, RZ, R13, R6 ;  /* 0x0000000dff030219 */ /* 0x002fe20000011606 */
[----:B------:R-:W-:Y:S01]  /*18130*/  IMAD.IADD R5, R5, 0x1, R7 ;  /* 0x0000000105057824 */ /* 0x000fe200078e0207 */
[-C--:B------:R-:W-:Y:S01]  /*18140*/  ISETP.GE.AND P0, PT, R218, R22.reuse, PT ;  /* 0x00000016da00720c */ /* 0x080fe20003f06270 */
[----:B------:R-:W-:Y:S01]  /*18150*/  IMAD.IADD R192, R15, 0x1, R192 ;  /* 0x000000010fc07824 */ /* 0x000fe200078e02c0 */
[----:B------:R-:W-:Y:S01]  /*18160*/  SHF.R.S32.HI R6, RZ, 0x1f, R3 ;  /* 0x0000001fff067819 */ /* 0x000fe20000011403 */
[----:B------:R-:W-:Y:S01]  /*18170*/  IMAD.WIDE.U32 R4, R3, UR4, R4 ;  /* 0x0000000403047c25 */ /* 0x000fe2000f8e0004 */
[----:B------:R-:W-:Y:S02]  /*18180*/  SEL R7, RZ, 0xffffffff, P0 ;  /* 0xffffffffff077807 */ /* 0x000fe40000000000 */
[----:B------:R-:W-:Y:S01]  /*18190*/  ISETP.GE.AND P0, PT, R217, R22, PT ;  /* 0x00000016d900720c */ /* 0x000fe20003f06270 */
[----:B------:R-:W-:-:S02]  /*181a0*/  IMAD R6, R6, UR4, RZ ;  /* 0x0000000406067c24 */ /* 0x000fc4000f8e02ff */
[----:B------:R-:W-:Y:S02]  /*181b0*/  IMAD.SHL.U32 R11, R7, 0x2, RZ ;  /* 0x00000002070b7824 */ /* 0x000fe400078e00ff */
[----:B------:R-:W-:Y:S01]  /*181c0*/  IMAD R7, R3, UR5, R6 ;  /* 0x0000000503077c24 */ /* 0x000fe2000f8e0206 */
[----:B------:R-:W-:Y:S01]  /*181d0*/  SEL R6, RZ, 0xffffffff, P0 ;  /* 0xffffffffff067807 */ /* 0x000fe20000000000 */
[----:B------:R-:W-:Y:S01]  /*181e0*/  IMAD.MOV R3, RZ, RZ, -R3 ;  /* 0x000000ffff037224 */ /* 0x000fe200078e0a03 */
[----:B------:R-:W-:Y:S01]  /*181f0*/  ISETP.GE.AND P0, PT, R216, R22, PT ;  /* 0x00000016d800720c */ /* 0x000fe20003f06270 */
[----:B------:R-:W-:Y:S01]  /*18200*/  IMAD.IADD R5, R5, 0x1, R7 ;  /* 0x0000000105057824 */ /* 0x000fe200078e0207 */
[----:B------:R-:W-:Y:S01]  /*18210*/  LOP3.LUT R10, R11, 0x2, R10, 0xe2, !PT ;  /* 0x000000020b0a7812 */ /* 0x000fe200078ee20a */
[----:B------:R-:W-:Y:S01]  /*18220*/  IMAD R3, R9, R3, R8 ;  /* 0x0000000309037224 */ /* 0x000fe200078e0208 */
[----:B------:R-:W-:Y:S01]  /*18230*/  ULDC.64 UR4, c[0x0][0xad8] ;  /* 0x0002b60000047ab9 */ /* 0x000fe20000000a00 */
[----:B------:R-:W-:Y:S01]  /*18240*/  IMAD.SHL.U32 R7, R6, 0x4, RZ ;  /* 0x0000000406077824 */ /* 0x000fe200078e00ff */
[----:B------:R-:W-:Y:S01]  /*18250*/  SEL R6, RZ, 0xffffffff, P0 ;  /* 0xffffffffff067807 */ /* 0x000fe20000000000 */
[----:B------:R-:W-:Y:S01]  /*18260*/  IMAD.WIDE.U32 R4, R3, UR4, R4 ;  /* 0x0000000403047c25 */ /* 0x000fe2000f8e0004 */
[----:B------:R-:W-:-:S02]  /*18270*/  SHF.R.S32.HI R0, RZ, 0x1f, R3 ;  /* 0x0000001fff007819 */ /* 0x000fc40000011403 */
[----:B------:R-:W-:Y:S01]  /*18280*/  LOP3.LUT R10, R7, 0x4, R10, 0xe2, !PT ;  /* 0x00000004070a7812 */ /* 0x000fe200078ee20a */
[----:B------:R-:W-:Y:S01]  /*18290*/  IMAD.SHL.U32 R7, R6, 0x8, RZ ;  /* 0x0000000806077824 */ /* 0x000fe200078e00ff */
[-C--:B------:R-:W-:Y:S01]  /*182a0*/  ISETP.GE.AND P0, PT, R215, R22.reuse, PT ;  /* 0x00000016d700720c */ /* 0x080fe20003f06270 */
[----:B------:R-:W-:Y:S02]  /*182b0*/  IMAD R0, R0, UR4, RZ ;  /* 0x0000000400007c24 */ /* 0x000fe4000f8e02ff */
[----:B------:R-:W-:Y:S01]  /*182c0*/  VIADD R27, R193, 0x180 ;  /* 0x00000180c11b7836 */ /* 0x000fe20000000000 */
[----:B------:R-:W-:Y:S02]  /*182d0*/  SEL R6, RZ, 0xffffffff, P0 ;  /* 0xffffffffff067807 */ /* 0x000fe40000000000 */
[----:B------:R-:W-:Y:S01]  /*182e0*/  LOP3.LUT R10, R7, 0x8, R10, 0xe2, !PT ;  /* 0x00000008070a7812 */ /* 0x000fe200078ee20a */
[----:B------:R-:W-:Y:S01]  /*182f0*/  IMAD R7, R3, UR5, R0 ;  /* 0x0000000503077c24 */ /* 0x000fe2000f8e0200 */
[-C--:B------:R-:W-:Y:S01]  /*18300*/  ISETP.GE.AND P0, PT, R31, R22.reuse, PT ;  /* 0x000000161f00720c */ /* 0x080fe20003f06270 */
[----:B------:R-:W-:Y:S01]  /*18310*/  ULDC.64 UR4, c[0x0][0xa80] ;  /* 0x0002a00000047ab9 */ /* 0x000fe20000000a00 */
[----:B------:R-:W-:Y:S01]  /*18320*/  IMAD.SHL.U32 R9, R6, 0x10, RZ ;  /* 0x0000001006097824 */ /* 0x000fe200078e00ff */
[----:B------:R-:W-:Y:S01]  /*18330*/  ISETP.GE.AND P1, PT, R27, R22, PT ;  /* 0x000000161b00720c */ /* 0x000fe20003f26270 */
[----:B------:R-:W-:Y:S01]  /*18340*/  IMAD.IADD R3, R5, 0x1, R7 ;  /* 0x0000000105037824 */ /* 0x000fe200078e0207 */
[----:B------:R-:W-:-:S02]  /*18350*/  SEL R0, RZ, 0xffffffff, P0 ;  /* 0xffffffffff007807 */ /* 0x000fc40000000000 */
[----:B------:R-:W-:Y:S02]  /*18360*/  LEA R20, P0, R4, UR4, 0x1 ;  /* 0x0000000404147c11 */ /* 0x000fe4000f8008ff */
[----:B------:R-:W-:Y:S01]  /*18370*/  LOP3.LUT R10, R9, 0x10, R10, 0xe2, !PT ;  /* 0x00000010090a7812 */ /* 0x000fe200078ee20a */
[----:B------:R-:W-:Y:S01]  /*18380*/  IMAD.SHL.U32 R9, R0, 0x20, RZ ;  /* 0x0000002000097824 */ /* 0x000fe200078e00ff */
[----:B------:R-:W-:Y:S02]  /*18390*/  LEA.HI.X R3, R4, UR5, R3, 0x1, P0 ;  /* 0x0000000504037c11 */ /* 0x000fe400080f0c03 */
[----:B------:R-:W-:Y:S01]  /*183a0*/  ISETP.GE.AND P0, PT, R192, R25, PT ;  /* 0x00000019c000720c */ /* 0x000fe20003f06270 */
[----:B------:R0:W1:Y:S01]  /*183b0*/  SHFL.IDX PT, R4, R20, RZ, 0x181f ;  /* 0x00181fff14047589 */ /* 0x00006200000e0000 */
[----:B------:R-:W-:Y:S02]  /*183c0*/  SEL R5, RZ, 0x40, P1 ;  /* 0x00000040ff057807 */ /* 0x000fe40000800000 */
[----:B------:R-:W-:-:S02]  /*183d0*/  LOP3.LUT R10, R9, 0x20, R10, 0xe2, !PT ;  /* 0x00000020090a7812 */ /* 0x000fc400078ee20a */
[----:B------:R-:W-:Y:S02]  /*183e0*/  ISETP.GE.AND P1, PT, R29, R22, PT ;  /* 0x000000161d00720c */ /* 0x000fe40003f26270 */
[----:B------:R-:W-:Y:S02]  /*183f0*/  LOP3.LUT R21, R10, R5, RZ, 0xfc, !PT ;  /* 0x000000050a157212 */ /* 0x000fe400078efcff */
[----:B------:R-:W-:Y:S01]  /*18400*/  SEL R0, RZ, 0x80, P1 ;  /* 0x00000080ff007807 */ /* 0x000fe20000800000 */
[----:B------:R0:W4:Y:S01]  /*18410*/  SHFL.IDX PT, R5, R3, RZ, 0x181f ;  /* 0x00181fff03057589 */ /* 0x00012200000e0000 */
[----:B------:R-:W-:Y:S02]  /*18420*/  SHF.R.S32.HI R24, RZ, 0x1f, R27 ;  /* 0x0000001fff187819 */ /* 0x000fe4000001141b */
[----:B------:R-:W-:Y:S01]  /*18430*/  LOP3.LUT R23, R21, R0, RZ, 0xfc, !PT ;  /* 0x0000000015177212 */ /* 0x000fe200078efcff */
[----:B------:R-:W-:Y:S06]  /*18440*/  @P0 BRA `(.L_x_5802) ;  /* 0x00000000007c0947 */ /* 0x000fec0003800000 */
[-C--:B------:R-:W-:Y:S02]  /*18450*/  ISETP.GE.AND P2, PT, R218, R22.reuse, PT ;  /* 0x00000016da00720c */ /* 0x080fe40003f46270 */
[-C--:B------:R-:W-:Y:S02]  /*18460*/  ISETP.GE.AND P1, PT, R193, R22.reuse, PT ;  /* 0x00000016c100720c */ /* 0x080fe40003f26270 */
[-C--:B------:R-:W-:Y:S02]  /*18470*/  ISETP.GE.AND P5, PT, R217, R22.reuse, PT ;  /* 0x00000016d900720c */ /* 0x080fe40003fa6270 */
[----:B------:R-:W-:-:S07]  /*18480*/  ISETP.GE.AND P3, PT, R216, R22, PT ;  /* 0x00000016d800720c */ /* 0x000fce0003f66270 */
[CC--:B-1----:R-:W-:Y:S02]  /*18490*/  @!P2 LEA R8, P0, R218.reuse, R4.reuse, 0x1 ;  /* 0x00000004da08a211 */ /* 0x0c2fe400078008ff */
[----:B----4-:R-:W-:Y:S02]  /*184a0*/  @!P1 IMAD.WIDE R6, R193, 0x2, R4 ;  /* 0x00000002c1069825 */ /* 0x010fe400078e0204 */
        /* <DEDUP_REMOVED lines=25> */
.L_x_5802:
[----:B------:R-:W-:Y:S05]  /*18640*/  BSYNC B1 ;  /* 0x0000000000017941 */ /* 0x000fea0003800000 */
.L_x_5801:
[----:B------:R-:W-:Y:S01]  /*18650*/  VIADD R0, R192, 0x20 ;  /* 0x00000020c0007836 */ /* 0x000fe20000000000 */
[----:B----4-:R4:W0:Y:S04]  /*18660*/  SHFL.IDX PT, R5, R3, 0x1, 0x181f ;  /* 0x00381f0003057f89 */ /* 0x01082800000e0000 */
[----:B------:R-:W-:Y:S01]  /*18670*/  ISETP.GE.AND P0, PT, R0, R25, PT ;  /* 0x000000190000720c */ /* 0x000fe20003f06270 */
[----:B-1----:R4:W1:-:S12]  /*18680*/  SHFL.IDX PT, R4, R20, 0x1, 0x181f ;  /* 0x00381f0014047f89 */ /* 0x00285800000e0000 */
[----:B----4-:R-:W-:Y:S05]  /*18690*/  @P0 BRA `(.L_x_5795) ;  /* 0x00000000007c0947 */ /* 0x010fea0003800000 */
[-C--:B------:R-:W-:Y:S02]  /*186a0*/  ISETP.GE.AND P5, PT, R218, R22.reuse, PT ;  /* 0x00000016da00720c */ /* 0x080fe40003fa6270 */
[-C--:B------:R-:W-:Y:S02]  /*186b0*/  ISETP.GE.AND P6, PT, R193, R22.reuse, PT ;  /* 0x00000016c100720c */ /* 0x080fe40003fc6270 */
[-C--:B------:R-:W-:Y:S02]  /*186c0*/  ISETP.GE.AND P4, PT, R217, R22.reuse, PT ;  /* 0x00000016d900720c */ /* 0x080fe40003f86270 */
[-C--:B------:R-:W-:Y:S02]  /*186d0*/  ISETP.GE.AND P3, PT, R216, R22.reuse, PT ;  /* 0x00000016d800720c */ /* 0x080fe40003f66270 */
[-C--:B------:R-:W-:Y:S02]  /*186e0*/  ISETP.GE.AND P2, PT, R215, R22.reuse, PT ;  /* 0x00000016d700720c */ /* 0x080fe40003f46270 */
[----:B------:R-:W-:-:S03]  /*186f0*/  ISETP.GE.AND P1, PT, R31, R22, PT ;  /* 0x000000161f00720c */ /* 0x000fc60003f26270 */
[CC--:B-1----:R-:W-:Y:S02]  /*18700*/  @!P5 LEA R8, P0, R218.reuse, R4.reuse, 0x1 ;  /* 0x00000004da08d211 */ /* 0x0c2fe400078008ff */
[----:B0-----:R-:W-:Y:S02]  /*18710*/  @!P6 IMAD.WIDE R6, R193, 0x2, R4 ;  /* 0x00000002c106e825 */ /* 0x001fe400078e0204 */
[----:B------:R-:W-:Y:S02]  /*18720*/  @!P5 LEA.HI.X R9, R218, R5, R34, 0x1, P0 ;  /* 0x00000005da09d211 */ /* 0x000fe400000f0c22 */
[----:B------:R-:W-:Y:S01]  /*18730*/  LOP3.LUT P0, RZ, R21, 0x40, RZ, 0xc0, !PT ;  /* 0x0000004015ff7812 */ /* 0x000fe2000780c0ff */
[----:B------:R0:W-:Y:S01]  /*18740*/  @!P6 ST.E.128 desc[UR42][R6.64], RZ ;  /* 0x000000ff0600e985 */ /* 0x0001e2000c101d2a */
[----:B------:R-:W-:-:S03]  /*18750*/  @!P4 LEA R10, P6, R217, R4, 0x1 ;  /* 0x00000004d90ac211 */ /* 0x000fc600078c08ff */
[----:B------:R4:W-:Y:S01]  /*18760*/  @!P5 ST.E.128 desc[UR42][R8.64], RZ ;  /* 0x000000ff0800d985 */ /* 0x0009e2000c101d2a */
[CC--:B------:R-:W-:Y:S02]  /*18770*/  @!P3 LEA R12, P5, R216.reuse, R4.reuse, 0x1 ;  /* 0x00000004d80cb211 */ /* 0x0c0fe400078a08ff */
[-C--:B------:R-:W-:Y:S02]  /*18780*/  @!P4 LEA.HI.X R11, R217, R5.reuse, R33, 0x1, P6 ;  /* 0x00000005d90bc211 */ /* 0x080fe400030f0c21 */
[-C--:B------:R-:W-:Y:S02]  /*18790*/  @!P2 LEA R14, P6, R215, R4.reuse, 0x1 ;  /* 0x00000004d70ea211 */ /* 0x080fe400078c08ff */
[-C--:B------:R-:W-:Y:S01]  /*187a0*/  @!P3 LEA.HI.X R13, R216, R5.reuse, R32, 0x1, P5 ;  /* 0x00000005d80db211 */ /* 0x080fe200028f0c20 */
[----:B------:R4:W-:Y:S01]  /*187b0*/  @!P4 ST.E.128 desc[UR42][R10.64], RZ ;  /* 0x000000ff0a00c985 */ /* 0x0009e2000c101d2a */
[----:B------:R-:W-:Y:S02]  /*187c0*/  LOP3.LUT P5, RZ, R23, 0x80, RZ, 0xc0, !PT ;  /* 0x0000008017ff7812 */ /* 0x000fe400078ac0ff */
[----:B------:R-:W-:Y:S01]  /*187d0*/  @!P2 LEA.HI.X R15, R215, R5, R30, 0x1, P6 ;  /* 0x00000005d70fa211 */ /* 0x000fe200030f0c1e */
[----:B------:R4:W-:Y:S01]  /*187e0*/  @!P3 ST.E.128 desc[UR42][R12.64], RZ ;  /* 0x000000ff0c00b985 */ /* 0x0009e2000c101d2a */
[----:B------:R-:W-:-:S03]  /*187f0*/  @!P1 LEA R20, P6, R31, R4, 0x1 ;  /* 0x000000041f149211 */ /* 0x000fc600078c08ff */
[----:B------:R4:W-:Y:S01]  /*18800*/  @!P2 ST.E.128 desc[UR42][R14.64], RZ ;  /* 0x000000ff0e00a985 */ /* 0x0009e2000c101d2a */
[----:B------:R-:W-:Y:S02]  /*18810*/  @!P1 LEA.HI.X R21, R31, R5, R28, 0x1, P6 ;  /* 0x000000051f159211 */ /* 0x000fe400030f0c1c */
[----:B0-----:R-:W-:-:S03]  /*18820*/  @P0 LEA R6, P6, R27, R4, 0x1 ;  /* 0x000000041b060211 */ /* 0x001fc600078c08ff */
[----:B------:R4:W-:Y:S01]  /*18830*/  @!P1 ST.E.128 desc[UR42][R20.64], RZ ;  /* 0x000000ff14009985 */ /* 0x0009e2000c101d2a */
[----:B------:R-:W-:Y:S02]  /*18840*/  @P0 LEA.HI.X R7, R27, R5, R24, 0x1, P6 ;  /* 0x000000051b070211 */ /* 0x000fe400030f0c18 */
[----:B------:R-:W-:-:S03]  /*18850*/  @P5 LEA R4, P6, R29, R4, 0x1 ;  /* 0x000000041d045211 */ /* 0x000fc600078c08ff */
[----:B------:R4:W-:Y:S01]  /*18860*/  @P0 ST.E.128 desc[UR42][R6.64], RZ ;  /* 0x000000ff06000985 */ /* 0x0009e2000c101d2a */
[----:B------:R-:W-:-:S05]  /*18870*/  @P5 LEA.HI.X R5, R29, R5, R26, 0x1, P6 ;  /* 0x000000051d055211 */ /* 0x000fca00030f0c1a */
[----:B------:R4:W-:Y:S04]  /*18880*/  @P5 ST.E.128 desc[UR42][R4.64], RZ ;  /* 0x000000ff04005985 */ /* 0x0009e8000c101d2a */
.L_x_5795:
[----:B------:R-:W-:Y:S05]  /*18890*/  BSYNC B0 ;  /* 0x0000000000007941 */ /* 0x000fea0003800000 */
.L_x_5788:
[----:B------:R-:W-:Y:S02]  /*188a0*/  ULDC UR4, c[0x0][0xc3c] ;  /* 0x00030f0000047ab9 */ /* 0x000fe40000000800 */
[----:B---3--:R-:W-:-:S13]  /*188b0*/  ISETP.GE.AND P0, PT, R79, UR4, PT ;  /* 0x000000044f007c0c */ /* 0x008fda000bf06270 */
[----:B------:R-:W-:Y:S05]  /*188c0*/  @!P0 BRA `(.L_x_5803) ;  /* 0xfffffe8c00308947 */ /* 0x000fea000383ffff */
[----:B------:R-:W-:Y:S05]  /*188d0*/  BRA `(.L_x_5585) ;  /* 0x000000a000447947 */ /* 0x000fea0003800000 */
.L_x_5583:
        /* <DEDUP_REMOVED lines=20> */
.L_x_5804:
        /* <DEDUP_REMOVED lines=43> */
.L_x_5808:
        /* <DEDUP_REMOVED lines=39> */
.L_x_5806:
        /* <DEDUP_REMOVED lines=12> */
.L_x_5809:
        /* <DEDUP_REMOVED lines=63> */
.L_x_5810:
        /* <DEDUP_REMOVED lines=61> */
.L_x_5811:
[----:B01----:R-:W-:-:S05]  /*197c0*/  LOP3.LUT R3, RZ, R2, RZ, 0x33, !PT ;  /* 0x00000002ff037212 */ /* 0x003fca00078e33ff */
[----:B------:R-:W-:-:S05]  /*197d0*/  IMAD.IADD R2, R4, 0x1, R3 ;  /* 0x0000000104027824 */ /* 0x000fca00078e0203 */
[----:B------:R1:W-:Y:S01]  /*197e0*/  STL [R1+0x4], R2 ;  /* 0x0000040201007387 */ /* 0x0003e20000100800 */
[----:B------:R-:W-:Y:S05]  /*197f0*/  BRA `(.L_x_5812) ;  /* 0x0000000000107947 */ /* 0x000fea0003800000 */
.L_x_5807:
[----:B------:R-:W-:Y:S01]  /*19800*/  IMAD.U32 R2, RZ, RZ, UR6 ;  /* 0x00000006ff027e24 */ /* 0x000fe2000f8e00ff */
[----:B------:R0:W-:Y:S04]  /*19810*/  STL [R1+0x4], RZ ;  /* 0x000004ff01007387 */ /* 0x0001e80000100800 */
[----:B------:R0:W-:Y:S04]  /*19820*/  STL [R1+0x8], RZ ;  /* 0x000008ff01007387 */ /* 0x0001e80000100800 */
[----:B------:R0:W-:Y:S02]  /*19830*/  STL [R1], R2 ;  /* 0x0000000201007387 */ /* 0x0001e40000100800 */
.L_x_5812:
        /* <DEDUP_REMOVED lines=10> */
.L_x_5805:
        /* <DEDUP_REMOVED lines=24> */
[----:B----4-:R-:W-:-:S06]  /*19a60*/  ULEA UR4, UR5, UR4, 0x18 ;  /* 0x0000000405047291 */ /* 0x010fcc000f8ec03f */
[----:B------:R-:W-:-:S04]  /*19a70*/  IMAD.U32 R18, RZ, RZ, UR4 ;  /* 0x00000004ff127e24 */ /* 0x000fc8000f8e00ff */
[----:B------:R-:W-:-:S05]  /*19a80*/  IMAD R2, R3, 0x2, R18 ;  /* 0x0000000203027824 */ /* 0x000fca00078e0212 */
[----:B------:R0:W-:Y:S04]  /*19a90*/  STL [R1+0x60], R2 ;  /* 0x0000600201007387 */ /* 0x0001e80000100800 */
[----:B------:R0:W-:Y:S04]  /*19aa0*/  STL [R1+0x54], RZ ;  /* 0x000054ff01007387 */ /* 0x0001e80000100800 */
[----:B------:R0:W-:Y:S04]  /*19ab0*/  STL [R1+0x18], R0 ;  /* 0x0000180001007387 */ /* 0x0001e80000100800 */
[----:B------:R0:W-:Y:S04]  /*19ac0*/  STL [R1+0x10], RZ ;  /* 0x000010ff01007387 */ /* 0x0001e80000100800 */
[----:B------:R0:W-:Y:S02]  /*19ad0*/  STL [R1+0x14], R0 ;  /* 0x0000140001007387 */ /* 0x0001e40000100800 */
.L_x_5997:
[----:B------:R-:W2:Y:S01]  /*19ae0*/  LDL R14, [R1+0xc] ;  /* 0x00000c00010e7983 */ /* 0x000ea20000100800 */
[----:B------:R-:W-:Y:S05]  /*19af0*/  YIELD ;  /* 0x0000000000007946 */ /* 0x000fea0003800000 */
[----:B------:R-:W-:Y:S01]  /*19b00*/  ULDC.64 UR4, c[0x0][0xa28] ;  /* 0x00028a0000047ab9 */ /* 0x000fe20000000a00 */
[----:B01----:R-:W-:Y:S02]  /*19b10*/  CS2R R6, SRZ ;  /* 0x0000000000067805 */ /* 0x003fe4000001ff00 */
[----:B------:R-:W-:Y:S01]  /*19b20*/  ISETP.NE.U32.AND P0, PT, RZ, UR4, PT ;  /* 0x00000004ff007c0c */ /* 0x000fe2000bf05070 */
[----:B------:R-:W1:Y:S01]  /*19b30*/  LDC.64 R12, c[0x0][0xa00] ;  /* 0x00028000ff0c7b82 */ /* 0x000e620000000a00 */
[----:B------:R-:W-:Y:S01]  /*19b40*/  ULDC.64 UR6, c[0x0][0xa08] ;  /* 0x0002820000067ab9 */ /* 0x000fe20000000a00 */
[----:B------:R-:W-:Y:S01]  /*19b50*/  ULDC.64 UR8, c[0x0][0xa10] ;  /* 0x0002840000087ab9 */ /* 0x000fe20000000a00 */
[----:B------:R-:W-:Y:S01]  /*19b60*/  ISETP.NE.AND.EX P0, PT, RZ, UR5, PT, P0 ;  /* 0x00000005ff007c0c */ /* 0x000fe2000bf05300 */
[----:B------:R-:W-:-:S04]  /*19b70*/  ULDC.64 UR4, c[0x0][0xa18] ;  /* 0x0002860000047ab9 */ /* 0x000fc80000000a00 */
[----:B------:R-:W4:Y:S08]  /*19b80*/  LDC.64 R4, c[0x0][0xa08] ;  /* 0x00028200ff047b82 */ /* 0x000f300000000a00 */
[----:B0-----:R-:W2:Y:S02]  /*19b90*/  @P0 LDC.64 R2, c[0x0][0xa28] ;  /* 0x00028a00ff020b82 */ /* 0x001ea40000000a00 */
[----:B--2---:R-:W-:-:S05]  /*19ba0*/  @P0 IMAD.WIDE R2, R14, 0x4, R2 ;  /* 0x000000040e020825 */ /* 0x004fca00078e0202 */
[----:B------:R0:W5:Y:S01]  /*19bb0*/  @P0 LDG.E R6, desc[UR42][R2.64] ;  /* 0x0000002a02060981 */ /* 0x000162000c1e1900 */
[----:B------:R-:W-:Y:S01]  /*19bc0*/  ISETP.NE.U32.AND P0, PT, RZ, UR4, PT ;  /* 0x00000004ff007c0c */ /* 0x000fe2000bf05070 */
[----:B-1----:R-:W-:Y:S01]  /*19bd0*/  IMAD.WIDE R12, R14, 0x4, R12 ;  /* 0x000000040e0c7825 */ /* 0x002fe200078e020c */
[----:B------:R-:W-:Y:S02]  /*19be0*/  ISETP.NE.U32.AND P2, PT, RZ, UR6, PT ;  /* 0x00000006ff007c0c */ /* 0x000fe4000bf45070 */
[----:B------:R-:W-:Y:S01]  /*19bf0*/  ISETP.NE.AND.EX P0, PT, RZ, UR5, PT, P0 ;  /* 0x00000005ff007c0c */ /* 0x000fe2000bf05300 */
[----:B------:R-:W-:Y:S01]  /*19c00*/  ULDC.64 UR4, c[0x0][0xa00] ;  /* 0x0002800000047ab9 */ /* 0x000fe20000000a00 */
[----:B------:R-:W-:Y:S01]  /*19c10*/  ISETP.NE.U32.AND P4, PT, RZ, UR8, PT ;  /* 0x00000008ff007c0c */ /* 0x000fe2000bf85070 */
[----:B---3--:R-:W-:Y:S01]  /*19c20*/  IMAD.MOV.U32 R8, RZ, RZ, RZ ;  /* 0x000000ffff087224 */ /* 0x008fe200078e00ff */
[----:B------:R-:W-:Y:S01]  /*19c30*/  ISETP.NE.U32.AND P1, PT, RZ, UR4, PT ;  /* 0x00000004ff007c0c */ /* 0x000fe2000bf25070 */
[----:B0-----:R-:W0:Y:S01]  /*19c40*/  LDC.64 R2, c[0x0][0xa10] ;  /* 0x00028400ff027b82 */ /* 0x001e220000000a00 */
[----:B------:R-:W-:-:S02]  /*19c50*/  IMAD.MOV.U32 R0, RZ, RZ, RZ ;  /* 0x000000ffff007224 */ /* 0x000fc400078e00ff */
[----:B------:R-:W-:Y:S01]  /*19c60*/  ISETP.NE.AND.EX P3, PT, RZ, UR5, PT, P1 ;  /* 0x00000005ff007c0c */ /* 0x000fe2000bf65310 */
[----:B----4-:R-:W-:-:S04]  /*19c70*/  IMAD.WIDE R4, R14, 0x4, R4 ;  /* 0x000000040e047825 */ /* 0x010fc800078e0204 */
[----:B------:R-:W1:Y:S01]  /*19c80*/  @P0 LDC.64 R10, c[0x0][0xa18] ;  /* 0x00028600ff0a0b82 */ /* 0x000e620000000a00 */
[----:B------:R-:W-:Y:S01]  /*19c90*/  ULDC UR4, c[0x0][0x288] ;  /* 0x0000a20000047ab9 */ /* 0x000fe20000000800 */
[----:B------:R-:W-:Y:S02]  /*19ca0*/  ISETP.NE.AND.EX P1, PT, RZ, UR7, PT, P2 ;  /* 0x00000007ff007c0c */ /* 0x000fe4000bf25320 */
[----:B------:R-:W-:-:S04]  /*19cb0*/  ISETP.NE.AND.EX P2, PT, RZ, UR9, PT, P4 ;  /* 0x00000009ff007c0c */ /* 0x000fc8000bf45340 */
[----:B------:R-:W2:Y:S07]  /*19cc0*/  @P3 LDG.E R7, desc[UR42][R12.64] ;  /* 0x0000002a0c073981 */ /* 0x000eae000c1e1900 */
[----:B------:R3:W5:Y:S01]  /*19cd0*/  @P1 LDG.E R8, desc[UR42][R4.64] ;  /* 0x0000002a04081981 */ /* 0x000762000c1e1900 */
[----:B0-----:R-:W-:-:S05]  /*19ce0*/  IMAD.WIDE R2, R14, 0x4, R2 ;  /* 0x000000040e027825 */ /* 0x001fca00078e0202 */
[----:B------:R3:W5:Y:S01]  /*19cf0*/  @P2 LDG.E R0, desc[UR42][R2.64] ;  /* 0x0000002a02002981 */ /* 0x000762000c1e1900 */
[----:B-1----:R-:W-:-:S03]  /*19d00*/  @P0 IMAD.WIDE R10, R14, 0x4, R10 ;  /* 0x000000040e0a0825 */ /* 0x002fc600078e020a */
[----:B--2---:R0:W-:Y:S02]  /*19d10*/  STL [R1+0x40], R7 ;  /* 0x0000400701007387 */ /* 0x0041e40000100800 */
[----:B0-----:R-:W-:Y:S01]  /*19d20*/  IMAD.U32 R7, RZ, RZ, UR4 ;  /* 0x00000004ff077e24 */ /* 0x001fe2000f8e00ff */
        /* <DEDUP_REMOVED lines=12> */
[----:B0-----:R-:W-:Y:S01]  /*19df0*/  IMAD.U32 R7, RZ, RZ, UR4 ;  /* 0x00000004ff077e24 */ /* 0x001fe2000f8e00ff */
[----:B---3--:R-:W-:Y:S06]  /*19e00*/  @P0 BRA `(.L_x_5814) ;  /* 0x0000000000140947 */ /* 0x008fec0003800000 */
[----:B------:R-:W-:Y:S05]  /*19e10*/  @!P3 BRA `(.L_x_5814) ;  /* 0x000000000010b947 */ /* 0x000fea0003800000 */
[----:B------:R-:W2:Y:S04]  /*19e20*/  LDG.E R9, desc[UR42][R12.64] ;  /* 0x0000002a0c097981 */ /* 0x000ea8000c1e1900 */
[----:B------:R-:W2:Y:S02]  /*19e30*/  LDG.E R12, desc[UR42][R12.64+0x4] ;  /* 0x0000042a0c0c7981 */ /* 0x000ea4000c1e1900 */
[----:B--2--5:R-:W-:-:S05]  /*19e40*/  IMAD.IADD R15, R12, 0x1, -R9 ;  /* 0x000000010c0f7824 */ /* 0x024fca00078e0a09 */
[----:B------:R0:W-:Y:S02]  /*19e50*/  STL [R1+0x38], R15 ;  /* 0x0000380f01007387 */ /* 0x0001e40000100800 */
.L_x_5814:
        /* <DEDUP_REMOVED lines=16> */
.L_x_5815:
[----:B------:R-:W-:Y:S05]  /*19f60*/  @!P1 BRA `(.L_x_5816) ;  /* 0x00000000000c9947 */ /* 0x000fea0003800000 */
[----:B------:R-:W2:Y:S04]  /*19f70*/  LDG.E R7, desc[UR42][R4.64] ;  /* 0x0000002a04077981 */ /* 0x000ea8000c1e1900 */
[----:B------:R-:W2:Y:S02]  /*19f80*/  LDG.E R4, desc[UR42][R4.64+0x4] ;  /* 0x0000042a04047981 */ /* 0x000ea4000c1e1900 */
[----:B--2---:R-:W-:-:S07]  /*19f90*/  IMAD.IADD R7, R4, 0x1, -R7 ;  /* 0x0000000104077824 */ /* 0x004fce00078e0a07 */
.L_x_5816:
        /* <DEDUP_REMOVED lines=16> */
[----:B------:R-:W-:-:S04]  /*1a0a0*/  IADD3 R20, R6, 0x1, -R15 ;  /* 0x0000000106147810 */ /* 0x000fc80007ffe80f */
[----:B------:R-:W-:Y:S01]  /*1a0b0*/  SHF.R.S32.HI R3, RZ, 0x1f, R2 ;  /* 0x0000001fff037819 */ /* 0x000fe20000011402 */
[----:B------:R-:W-:-:S03]  /*1a0c0*/  IMAD.IADD R7, R20, 0x1, R7 ;  /* 0x0000000114077824 */ /* 0x000fc600078e0207 */
[----:B------:R-:W-:Y:S02]  /*1a0d0*/  LEA.HI R4, R3, R2, RZ, 0x6 ;  /* 0x0000000203047211 */ /* 0x000fe400078f30ff */
[----:B------:R-:W1:Y:S02]  /*1a0e0*/  LDC.64 R2, c[0x0][0x9e0] ;  /* 0x00027800ff027b82 */ /* 0x000e640000000a00 */
[----:B------:R-:W-:-:S05]  /*1a0f0*/  SHF.R.S32.HI R12, RZ, 0x6, R4 ;  /* 0x00000006ff0c7819 */ /* 0x000fca0000011404 */
[----:B------:R2:W-:Y:S01]  /*1a100*/  STL [R1+0x5c], R12 ;  /* 0x00005c0c01007387 */ /* 0x0005e20000100800 */
[----:B-1----:R-:W-:Y:S01]  /*1a110*/  ISETP.GE.AND P3, PT, R3, 0x1, PT ;  /* 0x000000010300780c */ /* 0x002fe20003f66270 */
        /* <DEDUP_REMOVED lines=13> */
.L_x_5819:
[----:B------:R-:W-:-:S13]  /*1a1f0*/  ISETP.NE.AND P0, PT, R3, 0x1, PT ;  /* 0x000000010300780c */ /* 0x000fda0003f05270 */
[----:B------:R-:W1:Y:S02]  /*1a200*/  @P0 LDC.64 R4, c[0x0][0x9e8] ;  /* 0x00027a00ff040b82 */ /* 0x000e640000000a00 */
[----:B-1----:R-:W-:-:S05]  /*1a210*/  @P0 IMAD.HI.U32 R4, R8, R4, RZ ;  /* 0x0000000408040227 */ /* 0x002fca00078e00ff */
[----:B------:R-:W-:-:S07]  /*1a220*/  @P0 SHF.R.U32.HI R8, RZ, R5, R4 ;  /* 0x00000005ff080219 */ /* 0x000fce0000011604 */
.L_x_5820:
[----:B------:R-:W-:Y:S05]  /*1a230*/  BSYNC B0 ;  /* 0x0000000000007941 */ /* 0x000fea0003800000 */
.L_x_5818:
[----:B------:R-:W-:-:S05]  /*1a240*/  IMAD R8, R8, R3, R3 ;  /* 0x0000000308087224 */ /* 0x000fca00078e0203 */
[----:B------:R-:W-:-:S07]  /*1a250*/  VIMNMX R2, R2, R8, PT ;  /* 0x0000000802027248 */ /* 0x000fce0003fe0100 */
.L_x_5817:
[----:B------:R-:W1:Y:S01]  /*1a260*/  @P1 LDC R5, c[0x0][0x44c] ;  /* 0x00011300ff051b82 */ /* 0x000e620000000800 */
[----:B------:R-:W-:Y:S01]  /*1a270*/  VIADD R2, R2, 0x3f ;  /* 0x0000003f02027836 */ /* 0x000fe20000000000 */
[----:B------:R-:W-:Y:S01]  /*1a280*/  ULDC UR4, c[0x0][0x9dc] ;  /* 0x0002770000047ab9 */ /* 0x000fe20000000800 */
[----:B------:R-:W-:Y:S02]  /*1a290*/  IMAD.MOV.U32 R4, RZ, RZ, R13 ;  /* 0x000000ffff047224 */ /* 0x000fe400078e000d */
[----:B------:R-:W-:-:S03]  /*1a2a0*/  IMAD.IADD R17, R6, 0x1, -R15 ;  /* 0x0000000106117824 */ /* 0x000fc600078e0a0f */
[----:B------:R-:W2:Y:S01]  /*1a2b0*/  @P1 LDC R7, c[0x0][0x450] ;  /* 0x00011400ff071b82 */ /* 0x000ea20000000800 */
[----:B-1----:R-:W-:-:S05]  /*1a2c0*/  @P1 IMAD.HI.U32 R5, R13, R5, RZ ;  /* 0x000000050d051227 */ /* 0x002fca00078e00ff */
[----:B--2---:R-:W-:Y:S02]  /*1a2d0*/  @P1 SHF.R.U32.HI R4, RZ, R7, R5 ;  /* 0x00000007ff041219 */ /* 0x004fe40000011605 */
[----:B------:R-:W-:-:S03]  /*1a2e0*/  SHF.R.S32.HI R7, RZ, 0x1f, R2 ;  /* 0x0000001fff077819 */ /* 0x000fc60000011402 */
[----:B------:R-:W-:Y:S01]  /*1a2f0*/  IMAD.IADD R6, R17, 0x1, R4 ;  /* 0x0000000111067824 */ /* 0x000fe200078e0204 */
[----:B------:R-:W-:-:S03]  /*1a300*/  LEA.HI R7, R7, R2, RZ, 0x6 ;  /* 0x0000000207077211 */ /* 0x000fc600078f30ff */
[----:B------:R-:W-:Y:S01]  /*1a310*/  VIADD R2, R6, -UR4 ;  /* 0x8000000406027c36 */ /* 0x000fe20008000000 */
[----:B------:R-:W-:-:S04]  /*1a320*/  SHF.R.S32.HI R7, RZ, 0x6, R7 ;  /* 0x00000006ff077819 */ /* 0x000fc80000011407 */
[----:B------:R-:W-:Y:S01]  /*1a330*/  VIMNMX R7, R12, R7, PT ;  /* 0x000000070c077248 */ /* 0x000fe20003fe0100 */
        /* <DEDUP_REMOVED lines=11> */
.L_x_5823:
[----:B------:R-:W-:-:S13]  /*1a3f0*/  ISETP.NE.AND P0, PT, R3, 0x1, PT ;  /* 0x000000010300780c */ /* 0x000fda0003f05270 */
[----:B------:R-:W1:Y:S02]  /*1a400*/  @P0 LDC.64 R4, c[0x0][0x9e8] ;  /* 0x00027a00ff040b82 */ /* 0x000e640000000a00 */
[----:B-1----:R-:W-:-:S05]  /*1a410*/  @P0 IMAD.HI.U32 R4, R6, R4, RZ ;  /* 0x0000000406040227 */ /* 0x002fca00078e00ff */
[----:B------:R-:W-:-:S07]  /*1a420*/  @P0 SHF.R.U32.HI R6, RZ, R5, R4 ;  /* 0x00000005ff060219 */ /* 0x000fce0000011604 */
.L_x_5824:
[----:B------:R-:W-:Y:S05]  /*1a430*/  BSYNC B0 ;  /* 0x0000000000007941 */ /* 0x000fea0003800000 */
.L_x_5822:
[----:B------:R-:W-:-:S05]  /*1a440*/  IMAD R3, R6, R3, RZ ;  /* 0x0000000306037224 */ /* 0x000fca00078e02ff */
[----:B------:R-:W-:-:S07]  /*1a450*/  VIMNMX R2, R2, R3, !PT ;  /* 0x0000000302027248 */ /* 0x000fce0007fe0100 */
.L_x_5821:
[----:B------:R-:W-:Y:S01]  /*1a460*/  SHF.R.S32.HI R5, RZ, 0x1f, R2 ;  /* 0x0000001fff057819 */ /* 0x000fe20000011402 */
[----:B------:R-:W-:Y:S01]  /*1a470*/  BSSY B0, `(.L_x_5825) ;  /* 0x0000028000007945 */ /* 0x000fe20003800000 */
[----:B------:R-:W-:Y:S02]  /*1a480*/  LOP3.LUT R13, R11, 0xff, RZ, 0xc0, !PT ;  /* 0x000000ff0b0d7812 */ /* 0x000fe400078ec0ff */
[----:B------:R-:W-:Y:S01]  /*1a490*/  LEA.HI R5, R5, R2, RZ, 0x6 ;  /* 0x0000000205057211 */ /* 0x000fe200078f30ff */
[----:B------:R-:W-:Y:S01]  /*1a4a0*/  IMAD.MOV.U32 R2, RZ, RZ, RZ ;  /* 0x000000ffff027224 */ /* 0x000fe200078e00ff */
[----:B------:R-:W-:Y:S01]  /*1a4b0*/  SHF.R.U32.HI R4, RZ, 0x10, R11 ;  /* 0x00000010ff047819 */ /* 0x000fe2000001160b */
[----:B------:R1:W-:Y:S01]  /*1a4c0*/  STL [R1+0x50], R13 ;  /* 0x0000500d01007387 */ /* 0x0003e20000100800 */
[----:B------:R-:W-:-:S04]  /*1a4d0*/  SHF.R.S32.HI R5, RZ, 0x6, R5 ;  /* 0x00000006ff057819 */ /* 0x000fc80000011405 */
        /* <DEDUP_REMOVED lines=33> */
.L_x_5826:
[----:B------:R-:W-:Y:S05]  /*1a6f0*/  BSYNC B0 ;  /* 0x0000000000007941 */ /* 0x000fea0003800000 */
.L_x_5825:
[-C--:B------:R-:W-:Y:S01]  /*1a700*/  IMAD R5, R13, R2.reuse, R5 ;  /* 0x000000020d057224 */ /* 0x080fe200078e0205 */
[----:B------:R-:W-:Y:S04]  /*1a710*/  BSSY B0, `(.L_x_5827) ;  /* 0x00001b8000007945 */ /* 0x000fe80003800000 */
[C---:B------:R-:W-:Y:S01]  /*1a720*/  VIADDMNMX R2, R5.reuse, R2, R7, PT ;  /* 0x0000000205027246 */ /* 0x040fe20003800107 */
[----:B------:R-:W-:-:S04]  /*1a730*/  IMAD R5, R5, 0x40, -R9 ;  /* 0x0000004005057824 */ /* 0x000fc800078e0a09 */
[----:B------:R-:W-:Y:S01]  /*1a740*/  IMAD R2, R2, 0x40, -R9 ;  /* 0x0000004002027824 */ /* 0x000fe200078e0a09 */
[----:B------:R-:W-:-:S04]  /*1a750*/  VIMNMX R5, RZ, R5, !PT ;  /* 0x00000005ff057248 */ /* 0x000fc80007fe0100 */
[----:B------:R-:W-:Y:S02]  /*1a760*/  VIMNMX R2, R2, R10, PT ;  /* 0x0000000a02027248 */ /* 0x000fe40003fe0100 */
[----:B------:R-:W-:Y:S02]  /*1a770*/  SHF.R.U32.HI R3, RZ, 0x6, R5 ;  /* 0x00000006ff037819 */ /* 0x000fe40000011605 */
[----:B------:R-:W-:-:S13]  /*1a780*/  ISETP.GT.AND P0, PT, R2, R5, PT ;  /* 0x000000050200720c */ /* 0x000fda0003f04270 */
[----:B------:R-:W-:-:S05]  /*1a790*/  @P0 VIADD R2, R2, 0x3f ;  /* 0x0000003f02020836 */ /* 0x000fca0000000000 */
[----:B------:R-:W-:-:S04]  /*1a7a0*/  @P0 SHF.R.S32.HI R5, RZ, 0x1f, R2 ;  /* 0x0000001fff050819 */ /* 0x000fc80000011402 */
[----:B------:R-:W-:Y:S01]  /*1a7b0*/  @P0 LEA.HI R2, R5, R2, RZ, 0x6 ;  /* 0x0000000205020211 */ /* 0x000fe200078f30ff */
[----:B------:R-:W-:-:S03]  /*1a7c0*/  IMAD.MOV.U32 R5, RZ, RZ, R3 ;  /* 0x000000ffff057224 */ /* 0x000fc600078e0003 */
        /* <DEDUP_REMOVED lines=11> */
.L_x_6041:
[----:B--2---:R-:W-:Y:S02]  /*1a880*/  ISETP.NE.AND P0, PT, R14, RZ, PT ;  /* 0x000000ff0e00720c */ /* 0x004fe40003f05270 */
[----:B------:R-:W-:-:S11]  /*1a890*/  PLOP3.LUT P6, PT, PT, PT, PT, 0x8, 0x0 ;  /* 0x000000000000781c */ /* 0x000fd60003fce170 */
[----:B------:R-:W-:Y:S05]  /*1a8a0*/  @P0 BRA `(.L_x_5830) ;  /* 0x00000000000c0947 */ /* 0x000fea0003800000 */
[----:B------:R-:W-:-:S03]  /*1a8b0*/  UMOV UR4, 0xffffffff ;  /* 0xffffffff00047882 */ /* 0x000fc60000000000 */
[----:B------:R-:W-:Y:S05]  /*1a8c0*/  BRA.DIV UR4, `(.L_x_5831) ;  /* 0x0000008e04987947 */ /* 0x000fea000b800000 */
[----:B------:R-:W-:-:S13]  /*1a8d0*/  ELECT P6, URZ, PT ;  /* 0x00000000003f782f */ /* 0x000fda00038c0000 */
.L_x_5830:
        /* <DEDUP_REMOVED lines=9> */
.L_x_6044:
[----:B------:R-:W-:Y:S05]  /*1a970*/  BSYNC B1 ;  /* 0x0000000000017941 */ /* 0x000fea0003800000 */
.L_x_5832:
[----:B------:R-:W-:Y:S04]  /*1a980*/  BSSY B1, `(.L_x_5834) ;  /* 0x00000bb000017945 */ /* 0x000fe80003800000 */
[----:B------:R-:W-:Y:S05]  /*1a990*/  @!P6 BRA `(.L_x_5835) ;  /* 0x0000000800e4e947 */ /* 0x000fea0003800000 */
[----:B------:R-:W2:Y:S04]  /*1a9a0*/  LDL R7, [R1+0x10] ;  /* 0x0000100001077983 */ /* 0x000ea80000100800 */
[----:B------:R-:W3:Y:S01]  /*1a9b0*/  LDL R9, [R1+0x18] ;  /* 0x0000180001097983 */ /* 0x000ee20000100800 */
[----:B------:R-:W-:Y:S01]  /*1a9c0*/  BSSY B2, `(.L_x_5836) ;  /* 0x0000008000027945 */ /* 0x000fe20003800000 */
[----:B------:R-:W4:Y:S02]  /*1a9d0*/  S2R R8, SR_TID.X ;  /* 0x0000000000087919 */ /* 0x000f240000002100 */
[----:B----4-:R-:W-:-:S04]  /*1a9e0*/  LOP3.LUT R8, R8, 0x7f, RZ, 0xc0, !PT ;  /* 0x0000007f08087812 */ /* 0x010fc800078ec0ff */
[----:B------:R-:W-:Y:S01]  /*1a9f0*/  ISETP.NE.AND P1, PT, R8, RZ, PT ;  /* 0x000000ff0800720c */ /* 0x000fe20003f25270 */
[----:B--2---:R-:W-:Y:S01]  /*1aa00*/  IMAD R7, R7, 0x8, R18 ;  /* 0x0000000807077824 */ /* 0x004fe200078e0212 */
[----:B---3--:R-:W-:-:S04]  /*1aa10*/  SHF.L.U32 R10, R9, 0x1f, RZ ;  /* 0x0000001f090a7819 */ /* 0x008fc800000006ff */
[----:B------:R-:W2:Y:S02]  /*1aa20*/  SYNCS.PHASECHK.TRANS64.TRYWAIT P0, [R7+URZ+0x28ca0], R10 ;  /* 0x028ca00a070075a7 */ /* 0x000ea4000800017f */
[----:B--2---:R-:W-:Y:S05]  /*1aa30*/  @!P0 BRA `(.L_x_5837) ;  /* 0x0000008c00708947 */ /* 0x004fea0003800000 */
.L_x_6045:
[----:B------:R-:W-:Y:S05]  /*1aa40*/  BSYNC B2 ;  /* 0x0000000000027941 */ /* 0x000fea0003800000 */
.L_x_5836:
[----:B------:R-:W-:Y:S04]  /*1aa50*/  BSSY B2, `(.L_x_5838) ;  /* 0x0000009000027945 */ /* 0x000fe80003800000 */
        /* <DEDUP_REMOVED lines=8> */
.L_x_5839:
[----:B------:R-:W-:Y:S05]  /*1aae0*/  BSYNC B2 ;  /* 0x0000000000027941 */ /* 0x000fea0003800000 */
.L_x_5838:
[----:B------:R-:W3:Y:S01]  /*1aaf0*/  LDL R8, [R1+0x10] ;  /* 0x0000100001087983 */ /* 0x000ee20000100800 */
[----:B------:R-:W-:Y:S01]  /*1ab00*/  IMAD.MOV.U32 R12, RZ, RZ, RZ ;  /* 0x000000ffff0c7224 */ /* 0x000fe200078e00ff */
[----:B------:R-:W-:Y:S01]  /*1ab10*/  UIADD3 UR4, UP0, UR40, 0x570, URZ ;  /* 0x0000057028047890 */ /* 0x000fe2000ff1e03f */
[----:B-1----:R-:W-:Y:S01]  /*1ab20*/  IMAD R6, R5, 0x40, R0 ;  /* 0x0000004005067824 */ /* 0x002fe200078e0200 */
[----:B------:R-:W-:Y:S01]  /*1ab30*/  PLOP3.LUT P0, PT, PT, PT, PT, 0x80, 0x0 ;  /* 0x000000000000781c */ /* 0x000fe20003f0f070 */
[----:B------:R-:W-:Y:S01]  /*1ab40*/  VIADD R9, R7, 0x28c90 ;  /* 0x00028c9007097836 */ /* 0x000fe20000000000 */
[----:B------:R-:W-:Y:S01]  /*1ab50*/  R2UR UR10, R12 ;  /* 0x000000000c0a72ca */ /* 0x000fe200000e0000 */
[----:B------:R-:W-:Y:S01]  /*1ab60*/  VIADD R6, R6, 0xffffffc0 ;  /* 0xffffffc006067836 */ /* 0x000fe20000000000 */
[----:B------:R-:W-:Y:S01]  /*1ab70*/  UIADD3.X UR5, URZ, UR41, URZ, UP0, !UPT ;  /* 0x000000293f057290 */ /* 0x000fe200087fe43f */
[----:B------:R-:W-:Y:S01]  /*1ab80*/  UMOV UR6, 0x0 ;  /* 0x0000000000067882 */ /* 0x000fe20000000000 */
[----:B------:R-:W-:Y:S01]  /*1ab90*/  UMOV UR7, 0x12f00000 ;  /* 0x12f0000000077882 */ /* 0x000fe20000000000 */
[----:B---3--:R-:W-:-:S04]  /*1aba0*/  IMAD R8, R8, 0x2000, R18 ;  /* 0x0000200008087824 */ /* 0x008fc800078e0212 */
[----:B------:R-:W-:-:S07]  /*1abb0*/  VIADD R8, R8, 0x22400 ;  /* 0x0002240008087836 */ /* 0x000fce0000000000 */
.L_x_5840:
        /* <DEDUP_REMOVED lines=13> */
.L_x_6046:
[----:B------:R-:W-:Y:S05]  /*1ac90*/  BSYNC B2 ;  /* 0x0000000000027941 */ /* 0x000fea0003800000 */
.L_x_5841:
[----:B------:R-:W-:Y:S01]  /*1aca0*/  BSSY B2, `(.L_x_5843) ;  /* 0x000000b000027945 */ /* 0x000fe20003800000 */
[----:B-12---:R-:W-:Y:S02]  /*1acb0*/  IMAD.MOV.U32 R10, RZ, RZ, 0x0 ;  /* 0x00000000ff0a7424 */ /* 0x006fe400078e00ff */
        /* <DEDUP_REMOVED lines=9> */
.L_x_5844:
[----:B------:R-:W-:Y:S05]  /*1ad50*/  BSYNC B2 ;  /* 0x0000000000027941 */ /* 0x000fea0003800000 */
.L_x_5843:
        /* <DEDUP_REMOVED lines=10> */
.L_x_5845:
        /* <DEDUP_REMOVED lines=12> */
[----:B------:R-:W-:Y:S01]  /*1aec0*/  R2UR UR7, R11 ;  /* 0x000000000b0772ca */ /* 0x000fe200000e0000 */
[----:B------:R-:W-:Y:S01]  /*1aed0*/  UMOV UR10, 0x40 ;  /* 0x00000040000a7882 */ /* 0x000fe20000000000 */
[----:B------:R-:W-:-:S13]  /*1aee0*/  PLOP3.LUT P0, PT, PT, PT, PT, 0x80, 0x0 ;  /* 0x000000000000781c */ /* 0x000fda0003f0f070 */
.L_x_5846:
        /* <DEDUP_REMOVED lines=15> */
.L_x_5847:
        /* <DEDUP_REMOVED lines=15> */
.L_x_5848:
        /* <DEDUP_REMOVED lines=15> */
.L_x_5849:
        /* <DEDUP_REMOVED lines=15> */
.L_x_5850:
        /* <DEDUP_REMOVED lines=15> */
.L_x_5851:
        /* <DEDUP_REMOVED lines=15> */
.L_x_5852:
        /* <DEDUP_REMOVED lines=10> */
.L_x_5835:
[----:B------:R-:W-:Y:S05]  /*1b530*/  BSYNC B1 ;  /* 0x0000000000017941 */ /* 0x000fea0003800000 */
.L_x_5834:
[----:B------:R-:W1:Y:S04]  /*1b540*/  LDL.LU R10, [R1+0x10] ;  /* 0x00001000010a7983 */ /* 0x000e680000300800 */
[----:B------:R-:W2:Y:S01]  /*1b550*/  LDL.LU R9, [R1+0x18] ;  /* 0x0000180001097983 */ /* 0x000ea20000300800 */
[----:B------:R-:W-:Y:S01]  /*1b560*/  VIADD R5, R5, 0xfffffffe ;  /* 0xfffffffe05057836 */ /* 0x000fe20000000000 */
[----:B------:R-:W-:-:S04]  /*1b570*/  PLOP3.LUT P0, PT, PT, PT, PT, 0x8, 0x0 ;  /* 0x000000000000781c */ /* 0x000fc80003f0e170 */
[----:B------:R-:W-:Y:S01]  /*1b580*/  ISETP.GE.AND P2, PT, R5, R3, PT ;  /* 0x000000030500720c */ /* 0x000fe20003f46270 */
[----:B-1----:R-:W-:-:S05]  /*1b590*/  VIADD R6, R10, 0x1 ;  /* 0x000000010a067836 */ /* 0x002fca0000000000 */
[----:B------:R-:W-:-:S04]  /*1b5a0*/  ISETP.NE.AND P1, PT, R6, 0x2, PT ;  /* 0x000000020600780c */ /* 0x000fc80003f25270 */
[----:B------:R-:W-:Y:S02]  /*1b5b0*/  SEL R7, RZ, 0x1, P1 ;  /* 0x00000001ff077807 */ /* 0x000fe40000800000 */
[----:B------:R-:W-:Y:S02]  /*1b5c0*/  SEL R6, R6, RZ, P1 ;  /* 0x000000ff06067207 */ /* 0x000fe40000800000 */
[----:B--2---:R-:W-:-:S03]  /*1b5d0*/  LOP3.LUT R9, R9, R7, RZ, 0x3c, !PT ;  /* 0x0000000709097212 */ /* 0x004fc600078e3cff */
[----:B------:R1:W-:Y:S04]  /*1b5e0*/  STL [R1+0x10], R6 ;  /* 0x0000100601007387 */ /* 0x0003e80000100800 */
[----:B------:R1:W-:Y:S01]  /*1b5f0*/  STL [R1+0x18], R9 ;  /* 0x0000180901007387 */ /* 0x0003e20000100800 */
[----:B------:R-:W-:Y:S05]  /*1b600*/  @!P2 BRA `(.L_x_5828) ;  /* 0x0000000c0020a947 */ /* 0x000fea0003800000 */
.L_x_5872:
[----:B------:R-:W-:Y:S05]  /*1b610*/  YIELD ;  /* 0x0000000000007946 */ /* 0x000fea0003800000 */
[----:B------:R-:W-:Y:S04]  /*1b620*/  BSSY B1, `(.L_x_5853) ;  /* 0x00000ba000017945 */ /* 0x000fe80003800000 */
[----:B--2---:R-:W-:Y:S05]  /*1b630*/  @!P6 BRA `(.L_x_5854) ;  /* 0x0000000800e0e947 */ /* 0x004fea0003800000 */
[----:B-1----:R-:W2:Y:S04]  /*1b640*/  LDL R6, [R1+0x10] ;  /* 0x0000100001067983 */ /* 0x002ea80000100800 */
        /* <DEDUP_REMOVED lines=9> */
.L_x_6047:
[----:B------:R-:W-:Y:S05]  /*1b6e0*/  BSYNC B2 ;  /* 0x0000000000027941 */ /* 0x000fea0003800000 */
.L_x_5855:
        /* <DEDUP_REMOVED lines=9> */
.L_x_5858:
[----:B------:R-:W-:Y:S05]  /*1b780*/  BSYNC B2 ;  /* 0x0000000000027941 */ /* 0x000fea0003800000 */
.L_x_5857:
        /* <DEDUP_REMOVED lines=12> */
.L_x_5859:
        /* <DEDUP_REMOVED lines=13> */
.L_x_6048:
[----:B------:R-:W-:Y:S05]  /*1b920*/  BSYNC B2 ;  /* 0x0000000000027941 */ /* 0x000fea0003800000 */
.L_x_5860:
[----:B------:R-:W-:Y:S01]  /*1b930*/  BSSY B2, `(.L_x_5862) ;  /* 0x000000b000027945 */ /* 0x000fe20003800000 */
[----:B------:R-:W-:Y:S02]  /*1b940*/  IMAD.MOV.U32 R10, RZ, RZ, 0x0 ;  /* 0x00000000ff0a7424 */ /* 0x000fe400078e00ff */
[----:B------:R-:W-:Y:S01]  /*1b950*/  IMAD.MOV.U32 R11, RZ, RZ, 0x12f00000 ;  /* 0x12f00000ff0b7424 */ /* 0x000fe200078e00ff */
[----:B------:R-:W-:Y:S06]  /*1b960*/  @P2 BRA `(.L_x_5863) ;  /* 0x00000000001c2947 */ /* 0x000fec0003800000 */
[----:B------:R-:W3:Y:S01]  /*1b970*/  S2R R8, SR_TID.X ;  /* 0x0000000000087919 */ /* 0x000ee20000002100 */
[----:B-12---:R-:W-:-:S04]  /*1b980*/  IMAD.MOV.U32 R7, RZ, RZ, 0x10000 ;  /* 0x00010000ff077424 */ /* 0x006fc800078e00ff */
[----:B------:R4:W-:Y:S01]  /*1b990*/  SYNCS.ARRIVE.TRANS64 RZ, [R6+URZ+0x28cb0], R7 ;  /* 0x028cb00706ff79a7 */ /* 0x0009e2000800003f */
[----:B---3--:R-:W-:-:S04]  /*1b9a0*/  LOP3.LUT R8, R8, 0x1f, RZ, 0xc0, !PT ;  /* 0x0000001f08087812 */ /* 0x008fc800078ec0ff */
[----:B------:R-:W-:-:S13]  /*1b9b0*/  ISETP.NE.AND P1, PT, R8, RZ, PT ;  /* 0x000000ff0800720c */ /* 0x000fda0003f25270 */
[----:B----4-:R-:W-:Y:S05]  /*1b9c0*/  @!P1 BRA `(.L_x_5863) ;  /* 0x0000000000049947 */ /* 0x010fea0003800000 */
[----:B------:R-:W-:Y:S01]  /*1b9d0*/  BPT.TRAP 0x1 ;  /* 0x000000040000795c */ /* 0x000fe20000300000 */
.L_x_5863:
[----:B------:R-:W-:Y:S05]  /*1b9e0*/  BSYNC B2 ;  /* 0x0000000000027941 */ /* 0x000fea0003800000 */
.L_x_5862:
        /* <DEDUP_REMOVED lines=10> */
.L_x_5864:
        /* <DEDUP_REMOVED lines=15> */
.L_x_5865:
        /* <DEDUP_REMOVED lines=15> */
.L_x_5866:
        /* <DEDUP_REMOVED lines=15> */
.L_x_5867:
        /* <DEDUP_REMOVED lines=15> */
.L_x_5868:
        /* <DEDUP_REMOVED lines=15> */
.L_x_5869:
        /* <DEDUP_REMOVED lines=15> */
.L_x_5870:
        /* <DEDUP_REMOVED lines=15> */
.L_x_5871:
        /* <DEDUP_REMOVED lines=10> */
.L_x_5854:
[----:B------:R-:W-:Y:S05]  /*1c1c0*/  BSYNC B1 ;  /* 0x0000000000017941 */ /* 0x000fea0003800000 */
.L_x_5853:
[----:B------:R-:W1:Y:S04]  /*1c1d0*/  LDL.LU R10, [R1+0x10] ;  /* 0x00001000010a7983 */ /* 0x000e680000300800 */
[----:B------:R-:W2:Y:S01]  /*1c1e0*/  LDL.LU R8, [R1+0x18] ;  /* 0x0000180001087983 */ /* 0x000ea20000300800 */
[C---:B------:R-:W-:Y:S01]  /*1c1f0*/  ISETP.GT.AND P2, PT, R5.reuse, R3, PT ;  /* 0x000000030500720c */ /* 0x040fe20003f44270 */
[----:B------:R-:W-:Y:S02]  /*1c200*/  VIADD R5, R5, 0xffffffff ;  /* 0xffffffff05057836 */ /* 0x000fe40000000000 */
[----:B-1----:R-:W-:-:S05]  /*1c210*/  VIADD R6, R10, 0x1 ;  /* 0x000000010a067836 */ /* 0x002fca0000000000 */
[----:B------:R-:W-:-:S04]  /*1c220*/  ISETP.NE.AND P1, PT, R6, 0x2, PT ;  /* 0x000000020600780c */ /* 0x000fc80003f25270 */
[----:B------:R-:W-:Y:S02]  /*1c230*/  SEL R7, RZ, 0x1, P1 ;  /* 0x00000001ff077807 */ /* 0x000fe40000800000 */
[----:B------:R-:W-:Y:S02]  /*1c240*/  SEL R6, R6, RZ, P1 ;  /* 0x000000ff06067207 */ /* 0x000fe40000800000 */
[----:B--2---:R-:W-:-:S05]  /*1c250*/  LOP3.LUT R8, R8, R7, RZ, 0x3c, !PT ;  /* 0x0000000708087212 */ /* 0x004fca00078e3cff */
[----:B------:R2:W-:Y:S04]  /*1c260*/  STL [R1+0x18], R8 ;  /* 0x0000180801007387 */ /* 0x0005e80000100800 */
[----:B------:R2:W-:Y:S01]  /*1c270*/  STL [R1+0x10], R6 ;  /* 0x0000100601007387 */ /* 0x0005e20000100800 */
[----:B------:R-:W-:Y:S05]  /*1c280*/  @P2 BRA `(.L_x_5872) ;  /* 0xfffffff000e02947 */ /* 0x000fea000383ffff */
.L_x_5828:
[----:B------:R-:W-:Y:S05]  /*1c290*/  BSYNC B0 ;  /* 0x0000000000007941 */ /* 0x000fea0003800000 */
.L_x_5827:
[----:B--2---:R-:W2:Y:S01]  /*1c2a0*/  LDL R8, [R1+0x28] ;  /* 0x0000280001087983 */ /* 0x004ea20000100800 */
[----:B------:R-:W3:Y:S01]  /*1c2b0*/  LDC R0, c[0x0][0x448] ;  /* 0x00011200ff007b82 */ /* 0x000ee20000000800 */
[----:B------:R-:W-:Y:S07]  /*1c2c0*/  @!P0 WARPSYNC.ALL ;  /* 0x0000000000008948 */ /* 0x000fee0003800000 */
[----:B------:R-:W-:Y:S01]  /*1c2d0*/  @!P0 BAR.SYNC.DEFER_BLOCKING 0xc, 0x180 ;  /* 0x0306000000008b1d */ /* 0x000fe20000010000 */
[----:B---3--:R-:W-:-:S13]  /*1c2e0*/  ISETP.NE.AND P1, PT, R0, 0x1, PT ;  /* 0x000000010000780c */ /* 0x008fda0003f25270 */
[----:B------:R-:W3:Y:S08]  /*1c2f0*/  @P1 LDC R0, c[0x0][0x44c] ;  /* 0x00011300ff001b82 */ /* 0x000ef00000000800 */
[----:B------:R-:W4:Y:S01]  /*1c300*/  @P1 LDC R3, c[0x0][0x450] ;  /* 0x00011400ff031b82 */ /* 0x000f220000000800 */
[----:B--2---:R-:W-:-:S04]  /*1c310*/  VIADD R2, R8, 0x3f ;  /* 0x0000003f08027836 */ /* 0x004fc80000000000 */
[----:B---3--:R-:W-:-:S05]  /*1c320*/  @P1 IMAD.HI.U32 R0, R2, R0, RZ ;  /* 0x0000000002001227 */ /* 0x008fca00078e00ff */
[----:B----4-:R-:W-:-:S05]  /*1c330*/  @P1 SHF.R.U32.HI R2, RZ, R3, R0 ;  /* 0x00000003ff021219 */ /* 0x010fca0000011600 */
[----:B------:R-:W-:Y:S02]  /*1c340*/  IMAD.IADD R0, R20, 0x1, R2 ;  /* 0x0000000114007824 */ /* 0x000fe400078e0202 */
[----:B------:R-:W2:Y:S02]  /*1c350*/  LDC.64 R2, c[0x0][0x9e0] ;  /* 0x00027800ff027b82 */ /* 0x000ea40000000a00 */
[----:B--2---:R-:W-:Y:S01]  /*1c360*/  ISETP.GE.AND P2, PT, R3, 0x1, PT ;  /* 0x000000010300780c */ /* 0x004fe20003f46270 */
[----:B------:R-:W-:-:S12]  /*1c370*/  IMAD.IADD R2, R0, 0x1, R2 ;  /* 0x0000000100027824 */ /* 0x000fd800078e0202 */
[----:B------:R-:W-:Y:S05]  /*1c380*/  @!P2 BRA `(.L_x_5873) ;  /* 0x000000000048a947 */ /* 0x000fea0003800000 */
[C---:B------:R-:W-:Y:S01]  /*1c390*/  ISETP.GT.AND P0, PT, R0.reuse, RZ, PT ;  /* 0x000000ff0000720c */ /* 0x040fe20003f04270 */
[----:B------:R-:W-:Y:S01]  /*1c3a0*/  BSSY B0, `(.L_x_5874) ;  /* 0x000000e000007945 */ /* 0x000fe20003800000 */
[----:B------:R-:W-:-:S11]  /*1c3b0*/  VIADD R5, R0, 0xffffffff ;  /* 0xffffffff00057836 */ /* 0x000fd60000000000 */
[----:B------:R-:W-:Y:S05]  /*1c3c0*/  @P0 BRA `(.L_x_5875) ;  /* 0x00000000001c0947 */ /* 0x000fea0003800000 */
[----:B------:R-:W-:Y:S01]  /*1c3d0*/  ISETP.NE.AND P0, PT, R3, 0x1, PT ;  /* 0x000000010300780c */ /* 0x000fe20003f05270 */
[----:B------:R-:W-:-:S12]  /*1c3e0*/  IMAD.MOV R0, RZ, RZ, -R0 ;  /* 0x000000ffff007224 */ /* 0x000fd800078e0a00 */
[----:B-1----:R-:W1:Y:S02]  /*1c3f0*/  @P0 LDC.64 R6, c[0x0][0x9e8] ;  /* 0x00027a00ff060b82 */ /* 0x002e640000000a00 */
[----:B-1----:R-:W-:-:S05]  /*1c400*/  @P0 IMAD.HI.U32 R6, R0, R6, RZ ;  /* 0x0000000600060227 */ /* 0x002fca00078e00ff */
[----:B------:R-:W-:-:S04]  /*1c410*/  @P0 SHF.R.U32.HI R0, RZ, R7, R6 ;  /* 0x00000007ff000219 */ /* 0x000fc80000011606 */
[----:B------:R-:W-:Y:S01]  /*1c420*/  LOP3.LUT R5, RZ, R0, RZ, 0x33, !PT ;  /* 0x00000000ff057212 */ /* 0x000fe200078e33ff */
[----:B------:R-:W-:Y:S06]  /*1c430*/  BRA `(.L_x_5876) ;  /* 0x0000000000107947 */ /* 0x000fec0003800000 */
.L_x_5875:
[----:B------:R-:W-:-:S13]  /*1c440*/  ISETP.NE.AND P0, PT, R3, 0x1, PT ;  /* 0x000000010300780c */ /* 0x000fda0003f05270 */
[----:B-1----:R-:W1:Y:S02]  /*1c450*/  @P0 LDC.64 R6, c[0x0][0x9e8] ;  /* 0x00027a00ff060b82 */ /* 0x002e640000000a00 */
[----:B-1----:R-:W-:-:S05]  /*1c460*/  @P0 IMAD.HI.U32 R6, R5, R6, RZ ;  /* 0x0000000605060227 */ /* 0x002fca00078e00ff */
[----:B------:R-:W-:-:S07]  /*1c470*/  @P0 SHF.R.U32.HI R5, RZ, R7, R6 ;  /* 0x00000007ff050219 */ /* 0x000fce0000011606 */
.L_x_5876:
[----:B------:R-:W-:Y:S05]  /*1c480*/  BSYNC B0 ;  /* 0x0000000000007941 */ /* 0x000fea0003800000 */
.L_x_5874:
[----:B------:R-:W-:-:S05]  /*1c490*/  IMAD R5, R5, R3, R3 ;  /* 0x0000000305057224 */ /* 0x000fca00078e0203 */
[----:B------:R-:W-:-:S07]  /*1c4a0*/  VIMNMX R2, R2, R5, PT ;  /* 0x0000000502027248 */ /* 0x000fce0003fe0100 */
.L_x_5873:
[----:B------:R-:W2:Y:S01]  /*1c4b0*/  LDL R7, [R1+0x5c] ;  /* 0x00005c0001077983 */ /* 0x000ea20000100800 */
[----:B------:R-:W3:Y:S01]  /*1c4c0*/  @P1 LDC R5, c[0x0][0x44c] ;  /* 0x00011300ff051b82 */ /* 0x000ee20000000800 */
[----:B------:R-:W-:Y:S01]  /*1c4d0*/  IMAD.MOV.U32 R0, RZ, RZ, R8 ;  /* 0x000000ffff007224 */ /* 0x000fe200078e0008 */
[----:B------:R-:W-:-:S06]  /*1c4e0*/  ULDC UR4, c[0x0][0x9dc] ;  /* 0x0002770000047ab9 */ /* 0x000fcc0000000800 */
[----:B-1----:R-:W1:Y:S01]  /*1c4f0*/  @P1 LDC R6, c[0x0][0x450] ;  /* 0x00011400ff061b82 */ /* 0x002e620000000800 */
[----:B---3--:R-:W-:-:S05]  /*1c500*/  @P1 IMAD.HI.U32 R5, R8, R5, RZ ;  /* 0x0000000508051227 */ /* 0x008fca00078e00ff */
[----:B-1----:R-:W-:Y:S01]  /*1c510*/  @P1 SHF.R.U32.HI R0, RZ, R6, R5 ;  /* 0x00000006ff001219 */ /* 0x002fe20000011605 */
[----:B------:R-:W-:-:S04]  /*1c520*/  VIADD R5, R2, 0x3f ;  /* 0x0000003f02057836 */ /* 0x000fc80000000000 */
[----:B------:R-:W-:Y:S01]  /*1c530*/  IMAD.IADD R2, R17, 0x1, R0 ;  /* 0x0000000111027824 */ /* 0x000fe200078e0200 */
[----:B------:R-:W-:-:S04]  /*1c540*/  SHF.R.S32.HI R0, RZ, 0x1f, R5 ;  /* 0x0000001fff007819 */ /* 0x000fc80000011405 */
[----:B------:R-:W-:-:S04]  /*1c550*/  LEA.HI R0, R0, R5, RZ, 0x6 ;  /* 0x0000000500007211 */ /* 0x000fc800078f30ff */
[----:B------:R-:W-:Y:S01]  /*1c560*/  SHF.R.S32.HI R8, RZ, 0x6, R0 ;  /* 0x00000006ff087819 */ /* 0x000fe20000011400 */
        /* <DEDUP_REMOVED lines=14> */
.L_x_5879:
[----:B------:R-:W-:-:S13]  /*1c650*/  ISETP.NE.AND P0, PT, R3, 0x1, PT ;  /* 0x000000010300780c */ /* 0x000fda0003f05270 */
[----:B------:R-:W1:Y:S02]  /*1c660*/  @P0 LDC.64 R6, c[0x0][0x9e8] ;  /* 0x00027a00ff060b82 */ /* 0x000e640000000a00 */
[----:B-1----:R-:W-:-:S05]  /*1c670*/  @P0 IMAD.HI.U32 R6, R2, R6, RZ ;  /* 0x0000000602060227 */ /* 0x002fca00078e00ff */
[----:B------:R-:W-:-:S07]  /*1c680*/  @P0 SHF.R.U32.HI R2, RZ, R7, R6 ;  /* 0x00000007ff020219 */ /* 0x000fce0000011606 */
.L_x_5880:
[----:B------:R-:W-:Y:S05]  /*1c690*/  BSYNC B0 ;  /* 0x0000000000007941 */ /* 0x000fea0003800000 */
.L_x_5878:
[----:B------:R-:W-:-:S05]  /*1c6a0*/  IMAD R2, R2, R3, RZ ;  /* 0x0000000302027224 */ /* 0x000fca00078e02ff */
[----:B------:R-:W-:-:S07]  /*1c6b0*/  VIMNMX R0, R0, R2, !PT ;  /* 0x0000000200007248 */ /* 0x000fce0007fe0100 */
.L_x_5877:
[----:B------:R-:W-:Y:S01]  /*1c6c0*/  SHF.R.S32.HI R2, RZ, 0x1f, R0 ;  /* 0x0000001fff027819 */ /* 0x000fe20000011400 */
[----:B------:R-:W-:Y:S01]  /*1c6d0*/  BSSY B0, `(.L_x_5881) ;  /* 0x0000025000007945 */ /* 0x000fe20003800000 */
[----:B------:R-:W-:Y:S02]  /*1c6e0*/  ISETP.NE.AND P1, PT, R4, RZ, PT ;  /* 0x000000ff0400720c */ /* 0x000fe40003f25270 */
[----:B------:R-:W-:-:S04]  /*1c6f0*/  LEA.HI R2, R2, R0, RZ, 0x6 ;  /* 0x0000000002027211 */ /* 0x000fc800078f30ff */
[----:B------:R-:W-:-:S04]  /*1c700*/  SHF.R.S32.HI R2, RZ, 0x6, R2 ;  /* 0x00000006ff027819 */ /* 0x000fc80000011402 */
[----:B------:R-:W-:-:S03]  /*1c710*/  VIMNMX R8, RZ, R2, !PT ;  /* 0x00000002ff087248 */ /* 0x000fc60007fe0100 */
[----:B------:R-:W1:Y:S01]  /*1c720*/  @!P1 LDC R4, c[0x0][0x9f0] ;  /* 0x00027c00ff049b82 */ /* 0x000e620000000800 */
[----:B------:R-:W-:Y:S01]  /*1c730*/  ISETP.GT.AND P0, PT, R5, R8, PT ;  /* 0x000000080500720c */ /* 0x000fe20003f04270 */
[----:B------:R2:W-:Y:S04]  /*1c740*/  STL [R1+0x34], R8 ;  /* 0x0000340801007387 */ /* 0x0005e80000100800 */
[----:B------:R2:W-:Y:S08]  /*1c750*/  STL [R1+0x3c], RZ ;  /* 0x00003cff01007387 */ /* 0x0005f00000100800 */
[----:B--2---:R-:W-:Y:S05]  /*1c760*/  @!P0 BRA `(.L_x_5882) ;  /* 0x00000000006c8947 */ /* 0x004fea0003800000 */
[-C--:B-1----:R-:W-:Y:S02]  /*1c770*/  IABS R0, R4.reuse ;  /* 0x0000000400007213 */ /* 0x082fe40000000000 */
[----:B------:R-:W-:Y:S02]  /*1c780*/  IABS R7, R4 ;  /* 0x0000000400077213 */ /* 0x000fe40000000000 */
[----:B------:R-:W1:Y:S03]  /*1c790*/  I2F.RP R2, R0 ;  /* 0x0000000000027306 */ /* 0x000e660000209400 */
[----:B------:R-:W-:-:S05]  /*1c7a0*/  IMAD.MOV R7, RZ, RZ, -R7 ;  /* 0x000000ffff077224 */ /* 0x000fca00078e0a07 */
[----:B-1----:R-:W1:Y:S02]  /*1c7b0*/  MUFU.RCP R2, R2 ;  /* 0x0000000200027308 */ /* 0x002e640000001000 */
[----:B-1----:R-:W-:-:S06]  /*1c7c0*/  VIADD R2, R2, 0xffffffe ;  /* 0x0ffffffe02027836 */ /* 0x002fcc0000000000 */
[----:B------:R-:W1:Y:S02]  /*1c7d0*/  F2I.FTZ.U32.TRUNC.NTZ R3, R2 ;  /* 0x0000000200037305 */ /* 0x000e64000021f000 */
[----:B-1----:R-:W-:-:S04]  /*1c7e0*/  IMAD.MOV R2, RZ, RZ, -R3 ;  /* 0x000000ffff027224 */ /* 0x002fc800078e0a03 */
        /* <DEDUP_REMOVED lines=19> */
.L_x_5882:
[----:B------:R-:W-:Y:S05]  /*1c920*/  BSYNC B0 ;  /* 0x0000000000007941 */ /* 0x000fea0003800000 */
.L_x_5881:
        /* <DEDUP_REMOVED lines=15> */
[----:B------:R-:W3:Y:S01]  /*1ca20*/  LDC.64 R2, c[0x0][0xc60] ;  /* 0x00031800ff027b82 */ /* 0x000ee20000000a00 */
[----:B------:R-:W2:Y:S02]  /*1ca30*/  FLO.U32 R0, UR4 ;  /* 0x0000000400007d00 */ /* 0x000ea400080e0000 */
[----:B--2---:R-:W-:-:S06]  /*1ca40*/  ISETP.EQ.U32.AND P0, PT, R0, R5, PT ;  /* 0x000000050000720c */ /* 0x004fcc0003f02070 */
[----:B------:R-:W3:Y:S07]  /*1ca50*/  POPC R5, UR4 ;  /* 0x0000000400057d09 */ /* 0x000eee0008000000 */
[----:B---3--:R-:W2:Y:S01]  /*1ca60*/  @P0 ATOMG.E.ADD.STRONG.GPU PT, R3, desc[UR42][R2.64], R5 ;  /* 0x00000005020309a8 */ /* 0x008ea200081ee1ea */
[----:B-1----:R-:W1:Y:S02]  /*1ca70*/  S2R R4, SR_LTMASK ;  /* 0x0000000000047919 */ /* 0x002e640000003900 */
[----:B-1----:R-:W-:-:S04]  /*1ca80*/  LOP3.LUT R4, R4, UR4, RZ, 0xc0, !PT ;  /* 0x0000000404047c12 */ /* 0x002fc8000f8ec0ff */
[----:B------:R-:W1:Y:S01]  /*1ca90*/  POPC R7, R4 ;  /* 0x0000000400077309 */ /* 0x000e620000000000 */
[----:B--2---:R-:W1:Y:S02]  /*1caa0*/  SHFL.IDX PT, R0, R3, R0, 0x1f ;  /* 0x00001f0003007589 */ /* 0x004e6400000e0000 */
[----:B-1----:R-:W-:-:S05]  /*1cab0*/  IADD3 R0, R0, UR37, R7 ;  /* 0x0000002500007c10 */ /* 0x002fca000fffe007 */
[----:B------:R2:W-:Y:S01]  /*1cac0*/  STL [R1], R0 ;  /* 0x0000000001007387 */ /* 0x0005e20000100800 */
[----:B------:R-:W-:Y:S05]  /*1cad0*/  BRA `(.L_x_5885) ;  /* 0x0000004800647947 */ /* 0x000fea0003800000 */
.L_x_5884:
        /* <DEDUP_REMOVED lines=20> */
.L_x_5887:
[----:B------:R-:W-:Y:S05]  /*1cc20*/  BSYNC B6 ;  /* 0x0000000000067941 */ /* 0x000fea0003800000 */
.L_x_5886:
        /* <DEDUP_REMOVED lines=8> */
[----:B------:R2:W3:Y:S01]  /*1ccb0*/  LDC.64 R2, c[0x4][R17] ;  /* 0x0100000011027b82 */ /* 0x0004e20000000a00 */
[----:B-1----:R-:W-:Y:S02]  /*1ccc0*/  IMAD.U32 R4, RZ, RZ, UR6 ;  /* 0x00000006ff047e24 */ /* 0x002fe4000f8e00ff */
[----:B------:R-:W-:Y:S02]  /*1ccd0*/  IMAD.U32 R5, RZ, RZ, UR7 ;  /* 0x00000007ff057e24 */ /* 0x000fe4000f8e00ff */
[----:B------:R-:W-:Y:S02]  /*1cce0*/  IMAD.U32 R6, RZ, RZ, UR8 ;  /* 0x00000008ff067e24 */ /* 0x000fe4000f8e00ff */
[----:B------:R-:W-:-:S02]  /*1ccf0*/  IMAD.U32 R7, RZ, RZ, UR9 ;  /* 0x00000009ff077e24 */ /* 0x000fc4000f8e00ff */
[----:B------:R-:W-:Y:S02]  /*1cd00*/  IMAD.U32 R10, RZ, RZ, UR4 ;  /* 0x00000004ff0a7e24 */ /* 0x000fe4000f8e00ff */
[----:B------:R-:W-:Y:S02]  /*1cd10*/  IMAD.U32 R11, RZ, RZ, UR5 ;  /* 0x00000005ff0b7e24 */ /* 0x000fe4000f8e00ff */
[----:B------:R-:W-:Y:S02]  /*1cd20*/  IMAD.MOV.U32 R8, RZ, RZ, 0x70 ;  /* 0x00000070ff087424 */ /* 0x000fe400078e00ff */
[----:B------:R-:W-:Y:S02]  /*1cd30*/  IMAD.MOV.U32 R12, RZ, RZ, 0x1 ;  /* 0x00000001ff0c7424 */ /* 0x000fe400078e00ff */
[----:B--2---:R-:W-:-:S07]  /*1cd40*/  IMAD.MOV.U32 R13, RZ, RZ, RZ ;  /* 0x000000ffff0d7224 */ /* 0x004fce00078e00ff */
[----:B------:R-:W-:-:S07]  /*1cd50*/  LEPC R20, `(.L_x_5890) ;  /* 0x000000001014794e */ /* 0x000fce0000000000 */
[----:B0--3--:R-:W-:Y:S05]  /*1cd60*/  CALL.ABS.NOINC R2 ;  /* 0x0000000002007343 */ /* 0x009fea0003c00000 */
.L_x_5890:
        /* <DEDUP_REMOVED lines=15> */
.L_x_5889:
[----:B------:R-:W-:Y:S05]  /*1ce60*/  BSYNC B6 ;  /* 0x0000000000067941 */ /* 0x000fea0003800000 */
.L_x_5888:
[----:B------:R-:W2:Y:S01]  /*1ce70*/  LDL R0, [R1+0xc] ;  /* 0x00000c0001007983 */ /* 0x000ea20000100800 */
[----:B------:R-:W-:Y:S02]  /*1ce80*/  ULDC.64 UR4, c[0x0][0x9f8] ;  /* 0x00027e0000047ab9 */ /* 0x000fe40000000a00 */
[----:B------:R-:W-:Y:S01]  /*1ce90*/  ISETP.NE.U32.AND P0, PT, RZ, UR4, PT ;  /* 0x00000004ff007c0c */ /* 0x000fe2000bf05070 */
[----:B------:R-:W3:Y:S03]  /*1cea0*/  LDL R17, [R1+0x30] ;  /* 0x0000300001117983 */ /* 0x000ee60000100800 */
[----:B------:R-:W-:Y:S01]  /*1ceb0*/  ISETP.NE.AND.EX P0, PT, RZ, UR5, PT, P0 ;  /* 0x00000005ff007c0c */ /* 0x000fe2000bf05300 */
[----:B------:R-:W-:-:S12]  /*1cec0*/  ULDC.64 UR4, c[0x0][0xa08] ;  /* 0x0002820000047ab9 */ /* 0x000fd80000000a00 */
[----:B------:R-:W4:Y:S01]  /*1ced0*/  @P0 LDC.64 R2, c[0x0][0x9f8] ;  /* 0x00027e00ff020b82 */ /* 0x000f220000000a00 */
[----:B--2---:R-:W-:Y:S02]  /*1cee0*/  IMAD.MOV.U32 R7, RZ, RZ, R0 ;  /* 0x000000ffff077224 */ /* 0x004fe400078e0000 */
[----:B----4-:R-:W-:-:S05]  /*1cef0*/  @P0 IMAD.WIDE R2, R0, 0x4, R2 ;  /* 0x0000000400020825 */ /* 0x010fca00078e0202 */
[----:B------:R2:W4:Y:S01]  /*1cf00*/  @P0 LDG.E R7, desc[UR42][R2.64] ;  /* 0x0000002a02070981 */ /* 0x000522000c1e1900 */
[----:B---3--:R-:W-:Y:S01]  /*1cf10*/  VIADD R0, R17, 0xffffffff ;  /* 0xffffffff11007836 */ /* 0x008fe20000000000 */
[----:B--2---:R-:W2:Y:S02]  /*1cf20*/  LDC.64 R2, c[0x0][0x418] ;  /* 0x00010600ff027b82 */ /* 0x004ea40000000a00 */
[----:B--2---:R-:W-:Y:S01]  /*1cf30*/  LOP3.LUT P0, RZ, R2, UR4, RZ, 0xfc, !PT ;  /* 0x0000000402ff7c12 */ /* 0x004fe2000f80fcff */
[----:B------:R-:W-:-:S03]  /*1cf40*/  UMOV UR4, 0xffffffff ;  /* 0xffffffff00047882 */ /* 0x000fc60000000000 */
[----:B------:R-:W-:Y:S02]  /*1cf50*/  LOP3.LUT P0, RZ, R3, UR5, RZ, 0xfc, P0 ;  /* 0x0000000503ff7c12 */ /* 0x000fe4000800fcff */
[----:B----4-:R-:W-:Y:S01]  /*1cf60*/  SHF.R.S32.HI R8, RZ, 0x1f, R7 ;  /* 0x0000001fff087819 */ /* 0x010fe20000011407 */
        /* <DEDUP_REMOVED lines=8> */
.L_x_6051:
        /* <DEDUP_REMOVED lines=11> */
.L_x_6054:
[----:B------:R-:W-:Y:S05]  /*1d0a0*/  @!P6 BRA `(.L_x_5892) ;  /* 0x0000000000fce947 */ /* 0x000fea0003800000 */
[----:B------:R-:W-:-:S04]  /*1d0b0*/  ISETP.NE.U32.AND P0, PT, R2, RZ, PT ;  /* 0x000000ff0200720c */ /* 0x000fc80003f05070 */
[----:B------:R-:W-:-:S13]  /*1d0c0*/  ISETP.NE.AND.EX P0, PT, R3, RZ, PT, P0 ;  /* 0x000000ff0300720c */ /* 0x000fda0003f05300 */
[----:B------:R-:W-:Y:S05]  /*1d0d0*/  @!P0 BRA `(.L_x_5894) ;  /* 0x0000000000508947 */ /* 0x000fea0003800000 */
[----:B------:R-:W3:Y:S01]  /*1d0e0*/  LDC R6, c[0x0][0x43c] ;  /* 0x00010f00ff067b82 */ /* 0x000ee20000000800 */
[----:B------:R-:W-:Y:S01]  /*1d0f0*/  IMAD.MOV.U32 R9, RZ, RZ, R0 ;  /* 0x000000ffff097224 */ /* 0x000fe200078e0000 */
[----:B------:R-:W-:-:S03]  /*1d100*/  ULDC.64 UR4, c[0x0][0x428] ;  /* 0x00010a0000047ab9 */ /* 0x000fc60000000a00 */
        /* <DEDUP_REMOVED lines=17> */
.L_x_5894:
[----:B---3--:R-:W3:Y:S01]  /*1d220*/  LDL R2, [R1+0x14] ;  /* 0x0000140001027983 */ /* 0x008ee20000100800 */
[----:B-1----:R-:W-:Y:S01]  /*1d230*/  IMAD R0, R19, 0x8, R18 ;  /* 0x0000000813007824 */ /* 0x002fe200078e0212 */
[----:B---3--:R-:W-:-:S04]  /*1d240*/  SHF.L.U32 R2, R2, 0x1f, RZ ;  /* 0x0000001f02027819 */ /* 0x008fc800000006ff */
[----:B------:R-:W1:Y:S02]  /*1d250*/  SYNCS.PHASECHK.TRANS64.TRYWAIT P0, [R0+URZ+0x28c40], R2 ;  /* 0x028c4002000075a7 */ /* 0x000e64000800017f */
[----:B-1----:R-:W-:Y:S05]  /*1d260*/  @!P0 BRA `(.L_x_5895) ;  /* 0x0000006800088947 */ /* 0x002fea0003800000 */
.L_x_6055:
        /* <DEDUP_REMOVED lines=11> */
.L_x_5896:
[----:B------:R-:W3:Y:S04]  /*1d320*/  LDL R4, [R1+0x2c] ;  /* 0x00002c0001047983 */ /* 0x000ee80000100800 */
[----:B------:R-:W4:Y:S04]  /*1d330*/  LDL R3, [R1+0x20] ;  /* 0x0000200001037983 */ /* 0x000f280000100800 */
[----:B-1----:R-:W2:Y:S01]  /*1d340*/  LDL.LU R2, [R1+0x1c] ;  /* 0x00001c0001027983 */ /* 0x002ea20000300800 */
        /* <DEDUP_REMOVED lines=12> */
[----:B---3--:R-:W-:Y:S02]  /*1d410*/  R2UR UR11, R4 ;  /* 0x00000000040b72ca */ /* 0x008fe400000e0000 */
[----:B----4-:R-:W-:Y:S02]  /*1d420*/  R2UR UR4, R3 ;  /* 0x00000000030472ca */ /* 0x010fe400000e0000 */
[----:B--2---:R-:W-:-:S04]  /*1d430*/  LOP3.LUT R2, R2, 0xfffffffe, RZ, 0xc0, !PT ;  /* 0xfffffffe02027812 */ /* 0x004fc800078ec0ff */
[----:B------:R-:W-:-:S07]  /*1d440*/  @P0 LOP3.LUT R2, R2, 0x1, RZ, 0xfc, !PT ;  /* 0x0000000102020812 */ /* 0x000fce00078efcff */
[----:B------:R-:W-:Y:S01]  /*1d450*/  ULEA UR11, UR11, UR4, 0x6 ;  /* 0x000000040b0b7291 */ /* 0x000fe2000f8e303f */
[----:B------:R3:W-:Y:S02]  /*1d460*/  STL [R1+0x1c], R2 ;  /* 0x00001c0201007387 */ /* 0x0007e40000100800 */
[----:B------:R-:W-:-:S06]  /*1d470*/  UMOV UR4, 0x0 ;  /* 0x0000000000047882 */ /* 0x000fcc0000000000 */
[----:B------:R3:W-:Y:S01]  /*1d480*/  UTMALDG.4D [UR8], [UR6], desc[UR4] ;  /* 0x00000408060075b4 */ /* 0x0007e20008019000 */
[----:B------:R-:W-:Y:S02]  /*1d490*/  NOP ;  /* 0x0000000000007918 */ /* 0x000fe40000000000 */
.L_x_5892:
[----:B------:R-:W1:Y:S01]  /*1d4a0*/  LDL.LU R3, [R1+0x40] ;  /* 0x0000400001037983 */ /* 0x000e620000300800 */
[----:B------:R-:W-:Y:S05]  /*1d4b0*/  WARPSYNC.ALL ;  /* 0x0000000000007948 */ /* 0x000fea0003800000 */
[----:B---3--:R-:W-:Y:S01]  /*1d4c0*/  ULDC.64 UR4, c[0x0][0x298] ;  /* 0x0000a60000047ab9 */ /* 0x008fe20000000a00 */
        /* <DEDUP_REMOVED lines=21> */
[----:B------:R-:W-:Y:S02]  /*1d620*/  IMAD.U32 R10, RZ, RZ, UR8 ;  /* 0x00000008ff0a7e24 */ /* 0x000fe4000f8e00ff */
[----:B------:R-:W-:Y:S02]  /*1d630*/  IMAD.U32 R11, RZ, RZ, UR9 ;  /* 0x00000009ff0b7e24 */ /* 0x000fe4000f8e00ff */
[----:B------:R-:W-:Y:S02]  /*1d640*/  IMAD.MOV.U32 R8, RZ, RZ, 0x70 ;  /* 0x00000070ff087424 */ /* 0x000fe400078e00ff */
[----:B------:R-:W-:Y:S02]  /*1d650*/  IMAD.MOV.U32 R12, RZ, RZ, 0x1 ;  /* 0x00000001ff0c7424 */ /* 0x000fe400078e00ff */
[----:B------:R-:W-:-:S07]  /*1d660*/  IMAD.MOV.U32 R13, RZ, RZ, RZ ;  /* 0x000000ffff0d7224 */ /* 0x000fce00078e00ff */
[----:B------:R-:W-:-:S07]  /*1d670*/  LEPC R20, `(.L_x_5898) ;  /* 0x000000001014794e */ /* 0x000fce0000000000 */
[----:B01----:R-:W-:Y:S05]  /*1d680*/  CALL.ABS.NOINC R2 ;  /* 0x0000000002007343 */ /* 0x003fea0003c00000 */
.L_x_5898:
[----:B------:R-:W-:Y:S05]  /*1d690*/  BSYNC B6 ;  /* 0x0000000000067941 */ /* 0x000fea0003800000 */
.L_x_5897:
[----:B-1----:R-:W3:Y:S01]  /*1d6a0*/  LDL.LU R0, [R1+0x40] ;  /* 0x0000400001007983 */ /* 0x002ee20000300800 */
[----:B------:R-:W-:Y:S01]  /*1d6b0*/  ULDC.64 UR6, c[0x0][0xa00] ;  /* 0x0002800000067ab9 */ /* 0x000fe20000000a00 */
[----:B------:R-:W-:Y:S01]  /*1d6c0*/  ULDC.64 UR4, c[0x0][0x2d8] ;  /* 0x0000b60000047ab9 */ /* 0x000fe20000000a00 */
[----:B--2---:R-:W1:Y:S01]  /*1d6d0*/  LDC R7, c[0x0][0x448] ;  /* 0x00011200ff077b82 */ /* 0x004e620000000800 */
[----:B------:R-:W3:Y:S04]  /*1d6e0*/  LDL.LU.64 R2, [R1+0x48] ;  /* 0x0000480001027983 */ /* 0x000ee80000300a00 */
[----:B------:R-:W2:Y:S04]  /*1d6f0*/  LDL R5, [R1+0xc] ;  /* 0x00000c0001057983 */ /* 0x000ea80000100800 */
[----:B------:R-:W4:Y:S01]  /*1d700*/  LDL R12, [R1+0x28] ;  /* 0x00002800010c7983 */ /* 0x000f220000100800 */
[----:B------:R-:W-:Y:S01]  /*1d710*/  ISETP.NE.U32.AND P0, PT, RZ, UR6, PT ;  /* 0x00000006ff007c0c */ /* 0x000fe2000bf05070 */
[----:B------:R-:W-:-:S03]  /*1d720*/  ULDC UR6, c[0x0][0x2b8] ;  /* 0x0000ae0000067ab9 */ /* 0x000fc60000000800 */
[----:B------:R-:W-:Y:S01]  /*1d730*/  ISETP.NE.AND.EX P0, PT, RZ, UR7, PT, P0 ;  /* 0x00000007ff007c0c */ /* 0x000fe2000bf05300 */
[----:B------:R-:W0:Y:S02]  /*1d740*/  S2R R8, SR_TID.X ;  /* 0x0000000000087919 */ /* 0x000e240000002100 */
[----:B0-----:R-:W-:Y:S02]  /*1d750*/  IMAD.SHL.U32 R8, R8, 0x10, RZ ;  /* 0x0000001008087824 */ /* 0x001fe400078e00ff */
[----:B---3--:R-:W-:Y:S01]  /*1d760*/  IMAD.MOV.U32 R3, RZ, RZ, R0 ;  /* 0x000000ffff037224 */ /* 0x008fe200078e0000 */
[----:B--2---:R-:W-:-:S04]  /*1d770*/  SHF.R.S32.HI R0, RZ, 0x1f, R5 ;  /* 0x0000001fff007819 */ /* 0x004fc80000011405 */
[----:B------:R-:W-:Y:S02]  /*1d780*/  SEL R4, R0, RZ, !P0 ;  /* 0x000000ff00047207 */ /* 0x000fe40004000000 */
[----:B------:R-:W-:Y:S02]  /*1d790*/  SEL R0, R5, RZ, !P0 ;  /* 0x000000ff05007207 */ /* 0x000fe40004000000 */
[----:B------:R-:W0:Y:S01]  /*1d7a0*/  S2R R5, SR_TID.X ;  /* 0x0000000000057919 */ /* 0x000e220000002100 */
[----:B------:R-:W-:-:S04]  /*1d7b0*/  IMAD.WIDE.U32 R2, R16, UR4, R2 ;  /* 0x0000000410027c25 */ /* 0x000fc8000f8e0002 */
[----:B------:R-:W-:Y:S01]  /*1d7c0*/  IMAD R3, R16, UR5, R3 ;  /* 0x0000000510037c24 */ /* 0x000fe2000f8e0203 */
[----:B------:R-:W-:Y:S02]  /*1d7d0*/  ULDC.64 UR4, c[0x0][0x2e0] ;  /* 0x0000b80000047ab9 */ /* 0x000fe40000000a00 */
[----:B------:R-:W-:Y:S02]  /*1d7e0*/  IMAD R4, R4, UR4, RZ ;  /* 0x0000000404047c24 */ /* 0x000fe4000f8e02ff */
[----:B------:R-:W-:-:S04]  /*1d7f0*/  IMAD.WIDE.U32 R2, R0, UR4, R2 ;  /* 0x0000000400027c25 */ /* 0x000fc8000f8e0002 */
[----:B------:R-:W-:Y:S01]  /*1d800*/  IMAD R0, R0, UR5, R4 ;  /* 0x0000000500007c24 */ /* 0x000fe2000f8e0204 */
[----:B-1----:R-:W-:Y:S01]  /*1d810*/  ISETP.NE.AND P0, PT, R7, 0x1, PT ;  /* 0x000000010700780c */ /* 0x002fe20003f05270 */
[----:B------:R-:W1:Y:S01]  /*1d820*/  S2R R9, SR_TID.X ;  /* 0x0000000000097919 */ /* 0x000e620000002100 */
[----:B------:R-:W-:-:S11]  /*1d830*/  ULDC.64 UR4, c[0x0][0x2d0] ;  /* 0x0000b40000047ab9 */ /* 0x000fd60000000a00 */
[----:B------:R-:W2:Y:S01]  /*1d840*/  @P0 LDC R6, c[0x0][0x450] ;  /* 0x00011400ff060b82 */ /* 0x000ea20000000800 */
[----:B0-----:R-:W-:-:S04]  /*1d850*/  LOP3.LUT R5, R5, 0x7f, RZ, 0xc0, !PT ;  /* 0x0000007f05057812 */ /* 0x001fc800078ec0ff */
[----:B------:R-:W-:-:S04]  /*1d860*/  SHF.R.U32.HI R5, RZ, 0x3, R5 ;  /* 0x00000003ff057819 */ /* 0x000fc80000011605 */
[----:B------:R-:W-:Y:S02]  /*1d870*/  LOP3.LUT R8, R5, 0x70, R8, 0xf8, !PT ;  /* 0x0000007005087812 */ /* 0x000fe400078ef808 */
[----:B------:R-:W0:Y:S03]  /*1d880*/  @P0 LDC R5, c[0x0][0x44c] ;  /* 0x00011300ff050b82 */ /* 0x000e260000000800 */
[----:B----4-:R-:W-:Y:S02]  /*1d890*/  IMAD.IADD R4, R8, 0x1, R12 ;  /* 0x0000000108047824 */ /* 0x010fe400078e020c */
[----:B------:R3:W5:Y:S01]  /*1d8a0*/  LDL R8, [R1+0x60] ;  /* 0x0000600001087983 */ /* 0x0007620000100800 */
[----:B------:R-:W-:Y:S02]  /*1d8b0*/  IMAD.IADD R3, R3, 0x1, R0 ;  /* 0x0000000103037824 */ /* 0x000fe400078e0200 */
[----:B------:R-:W-:Y:S01]  /*1d8c0*/  IMAD.MOV.U32 R0, RZ, RZ, R4 ;  /* 0x000000ffff007224 */ /* 0x000fe200078e0004 */
[----:B------:R-:W4:Y:S01]  /*1d8d0*/  S2R R10, SR_TID.X ;  /* 0x00000000000a7919 */ /* 0x000f220000002100 */
[----:B0-----:R-:W-:-:S05]  /*1d8e0*/  @P0 IMAD.HI.U32 R5, R4, R5, RZ ;  /* 0x0000000504050227 */ /* 0x001fca00078e00ff */
[----:B--2---:R-:W-:-:S05]  /*1d8f0*/  @P0 SHF.R.U32.HI R0, RZ, R6, R5 ;  /* 0x00000006ff000219 */ /* 0x004fca0000011605 */
        /* <DEDUP_REMOVED lines=9> */
[----:B-1----:R-:W-:-:S04]  /*1d990*/  IMAD.SHL.U32 R9, R9, 0x8, RZ ;  /* 0x0000000809097824 */ /* 0x002fc800078e00ff */
        /* <DEDUP_REMOVED lines=12> */
[----:B---3--:R-:W-:Y:S08]  /*1da60*/  BRA.DIV UR4, `(.L_x_5899) ;  /* 0x00000062041c7947 */ /* 0x008ff0000b800000 */
        /* <DEDUP_REMOVED lines=34> */
.L_x_6064:
        /* <DEDUP_REMOVED lines=10> */
.L_x_5900:
        /* <DEDUP_REMOVED lines=18> */
.L_x_6065:
[----:B------:R-:W-:Y:S05]  /*1de50*/  BSYNC B0 ;  /* 0x0000000000007941 */ /* 0x000fea0003800000 */
.L_x_5901:
        /* <DEDUP_REMOVED lines=13> */
.L_x_6066:
[----:B------:R-:W-:Y:S05]  /*1df30*/  BSYNC B1 ;  /* 0x0000000000017941 */ /* 0x000fea0003800000 */
.L_x_5905:
        /* <DEDUP_REMOVED lines=9> */
.L_x_5908:
[----:B------:R-:W-:Y:S05]  /*1dfd0*/  BSYNC B1 ;  /* 0x0000000000017941 */ /* 0x000fea0003800000 */
.L_x_5907:
        /* <DEDUP_REMOVED lines=12> */
.L_x_5909:
        /* <DEDUP_REMOVED lines=15> */
.L_x_5910:
        /* <DEDUP_REMOVED lines=15> */
.L_x_5911:
        /* <DEDUP_REMOVED lines=15> */
.L_x_5912:
        /* <DEDUP_REMOVED lines=15> */
.L_x_5913:
        /* <DEDUP_REMOVED lines=15> */
.L_x_5914:
        /* <DEDUP_REMOVED lines=15> */
.L_x_5915:
        /* <DEDUP_REMOVED lines=15> */
.L_x_5916:
        /* <DEDUP_REMOVED lines=10> */
.L_x_5904:
[----:B------:R-:W-:Y:S05]  /*1e7d0*/  BSYNC B0 ;  /* 0x0000000000007941 */ /* 0x000fea0003800000 */
.L_x_5903:
        /* <DEDUP_REMOVED lines=8> */
[----:B------:R-:W4:Y:S04]  /*1e860*/  LDL.LU R7, [R1+0x58] ;  /* 0x0000580001077983 */ /* 0x000f280000300800 */
[----:B------:R-:W5:Y:S04]  /*1e870*/  LDL.LU R6, [R1+0x34] ;  /* 0x0000340001067983 */ /* 0x000f680000300800 */
[----:B------:R-:W5:Y:S01]  /*1e880*/  LDL.LU R4, [R1+0x5c] ;  /* 0x00005c0001047983 */ /* 0x000f620000300800 */
[----:B------:R-:W-:Y:S01]  /*1e890*/  BSSY B2, `(.L_x_5919) ;  /* 0x00000e9000027945 */ /* 0x000fe20003800000 */
[----:B--2---:R-:W-:-:S04]  /*1e8a0*/  VIADD R2, R9, 0x1 ;  /* 0x0000000109027836 */ /* 0x004fc80000000000 */
[----:B---3--:R-:W-:Y:S01]  /*1e8b0*/  IMAD R2, R2, R8, RZ ;  /* 0x0000000802027224 */ /* 0x008fe200078e02ff */
[----:B------:R-:W-:Y:S02]  /*1e8c0*/  LOP3.LUT R8, RZ, R5, RZ, 0x33, !PT ;  /* 0x00000005ff087212 */ /* 0x000fe400078e33ff */
[----:B----4-:R-:W-:Y:S02]  /*1e8d0*/  LOP3.LUT R3, RZ, R7, RZ, 0x33, !PT ;  /* 0x00000007ff037212 */ /* 0x010fe400078e33ff */
        /* <DEDUP_REMOVED lines=44> */
.L_x_5923:
        /* <DEDUP_REMOVED lines=8> */
.L_x_6067:
[----:B------:R-:W-:Y:S05]  /*1ec20*/  BSYNC B3 ;  /* 0x0000000000037941 */ /* 0x000fea0003800000 */
.L_x_5924:
        /* <DEDUP_REMOVED lines=9> */
.L_x_5927:
[----:B------:R-:W-:Y:S05]  /*1ecc0*/  BSYNC B3 ;  /* 0x0000000000037941 */ /* 0x000fea0003800000 */
.L_x_5926:
        /* <DEDUP_REMOVED lines=12> */
.L_x_5928:
        /* <DEDUP_REMOVED lines=13> */
.L_x_6068:
[----:B------:R-:W-:Y:S05]  /*1ee60*/  BSYNC B3 ;  /* 0x0000000000037941 */ /* 0x000fea0003800000 */
.L_x_5929:
        /* <DEDUP_REMOVED lines=11> */
.L_x_5932:
[----:B------:R-:W-:Y:S05]  /*1ef20*/  BSYNC B3 ;  /* 0x0000000000037941 */ /* 0x000fea0003800000 */
.L_x_5931:
        /* <DEDUP_REMOVED lines=9> */
.L_x_5933:
        /* <DEDUP_REMOVED lines=15> */
.L_x_5934:
        /* <DEDUP_REMOVED lines=15> */
.L_x_5935:
        /* <DEDUP_REMOVED lines=15> */
.L_x_5936:
        /* <DEDUP_REMOVED lines=15> */
.L_x_5937:
        /* <DEDUP_REMOVED lines=15> */
.L_x_5938:
        /* <DEDUP_REMOVED lines=15> */
.L_x_5939:
        /* <DEDUP_REMOVED lines=15> */
.L_x_5940:
        /* <DEDUP_REMOVED lines=10> */
.L_x_5922:
[----:B------:R-:W-:Y:S05]  /*1f6f0*/  BSYNC B1 ;  /* 0x0000000000017941 */ /* 0x000fea0003800000 */
.L_x_5921:
[----:B------:R-:W2:Y:S02]  /*1f700*/  LDL.LU R5, [R1+0x30] ;  /* 0x0000300001057983 */ /* 0x000ea40000300800 */
[----:B--2---:R-:W-:-:S07]  /*1f710*/  VIADD R0, R5, 0xfffffffd ;  /* 0xfffffffd05007836 */ /* 0x004fce0000000000 */
.L_x_5920:
[----:B------:R-:W-:Y:S05]  /*1f720*/  BSYNC B2 ;  /* 0x0000000000027941 */ /* 0x000fea0003800000 */
.L_x_5919:
[----:B------:R-:W-:-:S05]  /*1f730*/  VIADD R8, R8, 0xfffffffe ;  /* 0xfffffffe08087836 */ /* 0x000fca0000000000 */
[----:B------:R-:W-:-:S13]  /*1f740*/  ISETP.NE.AND P0, PT, R8, R4, PT ;  /* 0x000000040800720c */ /* 0x000fda0003f05270 */
[----:B------:R-:W-:Y:S05]  /*1f750*/  @!P0 BRA `(.L_x_5918) ;  /* 0x0000001800d88947 */ /* 0x000fea0003800000 */
.L_x_5981:
        /* <DEDUP_REMOVED lines=35> */
.L_x_5943:
        /* <DEDUP_REMOVED lines=8> */
.L_x_6069:
[----:B------:R-:W-:Y:S05]  /*1fa10*/  BSYNC B2 ;  /* 0x0000000000027941 */ /* 0x000fea0003800000 */
.L_x_5944:
        /* <DEDUP_REMOVED lines=9> */
.L_x_5947:
[----:B------:R-:W-:Y:S05]  /*1fab0*/  BSYNC B2 ;  /* 0x0000000000027941 */ /* 0x000fea0003800000 */
.L_x_5946:
        /* <DEDUP_REMOVED lines=12> */
.L_x_5948:
        /* <DEDUP_REMOVED lines=13> */
.L_x_6070:
[----:B------:R-:W-:Y:S05]  /*1fc50*/  BSYNC B2 ;  /* 0x0000000000027941 */ /* 0x000fea0003800000 */
.L_x_5949:
        /* <DEDUP_REMOVED lines=11> */
.L_x_5952:
[----:B------:R-:W-:Y:S05]  /*1fd10*/  BSYNC B2 ;  /* 0x0000000000027941 */ /* 0x000fea0003800000 */
.L_x_5951:
        /* <DEDUP_REMOVED lines=9> */
.L_x_5953:
        /* <DEDUP_REMOVED lines=15> */
.L_x_5954:
        /* <DEDUP_REMOVED lines=15> */
.L_x_5955:
        /* <DEDUP_REMOVED lines=15> */
.L_x_5956:
        /* <DEDUP_REMOVED lines=15> */
.L_x_5957:
        /* <DEDUP_REMOVED lines=15> */
.L_x_5958:
        /* <DEDUP_REMOVED lines=15> */
.L_x_5959:
        /* <DEDUP_REMOVED lines=15> */
.L_x_5960:
        /* <DEDUP_REMOVED lines=10> */
.L_x_5942:
[----:B------:R-:W-:Y:S05]  /*204e0*/  BSYNC B1 ;  /* 0x0000000000017941 */ /* 0x000fea0003800000 */
.L_x_5941:
        /* <DEDUP_REMOVED lines=35> */
.L_x_5963:
        /* <DEDUP_REMOVED lines=8> */
.L_x_6071:
[----:B------:R-:W-:Y:S05]  /*207a0*/  BSYNC B2 ;  /* 0x0000000000027941 */ /* 0x000fea0003800000 */
.L_x_5964:
        /* <DEDUP_REMOVED lines=9> */
.L_x_5967:
[----:B------:R-:W-:Y:S05]  /*20840*/  BSYNC B2 ;  /* 0x0000000000027941 */ /* 0x000fea0003800000 */
.L_x_5966:
        /* <DEDUP_REMOVED lines=12> */
.L_x_5968:
        /* <DEDUP_REMOVED lines=13> */
.L_x_6072:
[----:B------:R-:W-:Y:S05]  /*209e0*/  BSYNC B2 ;  /* 0x0000000000027941 */ /* 0x000fea0003800000 */
.L_x_5969:
        /* <DEDUP_REMOVED lines=11> */
.L_x_5972:
[----:B------:R-:W-:Y:S05]  /*20aa0*/  BSYNC B2 ;  /* 0x0000000000027941 */ /* 0x000fea0003800000 */
.L_x_5971:
        /* <DEDUP_REMOVED lines=9> */
.L_x_5973:
        /* <DEDUP_REMOVED lines=15> */
.L_x_5974:
        /* <DEDUP_REMOVED lines=15> */
.L_x_5975:
        /* <DEDUP_REMOVED lines=15> */
.L_x_5976:
        /* <DEDUP_REMOVED lines=15> */
.L_x_5977:
        /* <DEDUP_REMOVED lines=15> */
.L_x_5978:
        /* <DEDUP_REMOVED lines=15> */
.L_x_5979:
        /* <DEDUP_REMOVED lines=15> */
.L_x_5980:
        /* <DEDUP_REMOVED lines=10> */
.L_x_5962:
[----:B------:R-:W-:Y:S05]  /*21270*/  BSYNC B1 ;  /* 0x0000000000017941 */ /* 0x000fea0003800000 */
.L_x_5961:
[----:B------:R-:W2:Y:S01]  /*21280*/  LDL R5, [R1+0x24] ;  /* 0x0000240001057983 */ /* 0x000ea20000100800 */
[----:B------:R-:W-:Y:S01]  /*21290*/  VIADD R0, R0, 0xfffffffe ;  /* 0xfffffffe00007836 */ /* 0x000fe20000000000 */
[----:B--2---:R-:W-:-:S13]  /*212a0*/  ISETP.GT.AND P0, PT, R6, R5, PT ;  /* 0x000000050600720c */ /* 0x004fda0003f04270 */
[----:B------:R-:W-:Y:S05]  /*212b0*/  @P0 BRA `(.L_x_5981) ;  /* 0xffffffe400280947 */ /* 0x000fea000383ffff */
.L_x_5918:
[----:B------:R-:W-:Y:S05]  /*212c0*/  BSYNC B0 ;  /* 0x0000000000007941 */ /* 0x000fea0003800000 */
.L_x_5917:
        /* <DEDUP_REMOVED lines=24> */
.L_x_5983:
[----:B------:R-:W-:Y:S05]  /*21450*/  BSYNC B0 ;  /* 0x0000000000007941 */ /* 0x000fea0003800000 */
.L_x_5982:
[----:B------:R-:W-:-:S07]  /*21460*/  SEL R19, R19, RZ, P0 ;  /* 0x000000ff13137207 */ /* 0x000fce0000000000 */
.L_x_5885:
[----:B------:R-:W-:Y:S05]  /*21470*/  BSYNC B7 ;  /* 0x0000000000077941 */ /* 0x000fea0003800000 */
.L_x_5883:
[----:B--2---:R-:W2:Y:S02]  /*21480*/  LDL R0, [R1+0x1c] ;  /* 0x00001c0001007983 */ /* 0x004ea40000100800 */
        /* <DEDUP_REMOVED lines=13> */
.L_x_5984:
[----:B------:R-:W2:Y:S01]  /*21560*/  S2R R16, SR_TID.X ;  /* 0x0000000000107919 */ /* 0x000ea20000002100 */
[----:B------:R-:W-:Y:S01]  /*21570*/  UMOV UR4, 0xffffffff ;  /* 0xffffffff00047882 */ /* 0x000fe20000000000 */
[----:B--2---:R-:W-:-:S04]  /*21580*/  LOP3.LUT R16, R16, 0x1f, RZ, 0xc0, !PT ;  /* 0x0000001f10107812 */ /* 0x004fc800078ec0ff */
[----:B------:R-:W-:Y:S01]  /*21590*/  ISETP.NE.AND P0, PT, R16, 0x1f, PT ;  /* 0x0000001f1000780c */ /* 0x000fe20003f05270 */
[----:B------:R-:W-:-:S12]  /*215a0*/  BRA.DIV UR4, `(.L_x_5986) ;  /* 0x0000002e04307947 */ /* 0x000fd8000b800000 */
[----:B-1----:R-:W2:Y:S01]  /*215b0*/  LDL.LU R2, [R1] ;  /* 0x0000000001027983 */ /* 0x002ea20000300800 */
        /* <DEDUP_REMOVED lines=15> */
[----:B------:R-:W-:Y:S01]  /*216b0*/  SHFL.IDX PT, R0, R10, 0x1, 0x1f ;  /* 0x00201f000a007f89 */ /* 0x000fe200000e0000 */
        /* <DEDUP_REMOVED lines=10> */
[----:B------:R-:W-:Y:S04]  /*21760*/  SHFL.IDX PT, R5, R10, RZ, 0x1f ;  /* 0x00001fff0a057589 */ /* 0x000fe800000e0000 */
        /* <DEDUP_REMOVED lines=13> */
.L_x_6082:
[----:B------:R-:W-:Y:S02]  /*21840*/  ULDC UR4, c[0x0][0xc38] ;  /* 0x00030e0000047ab9 */ /* 0x000fe40000000800 */
[----:B------:R-:W-:-:S04]  /*21850*/  IMAD.U32 R2, RZ, RZ, UR4 ;  /* 0x00000004ff027e24 */ /* 0x000fc8000f8e00ff */
[----:B-1----:R-:W-:-:S04]  /*21860*/  IMAD R9, R9, R2, RZ ;  /* 0x0000000209097224 */ /* 0x002fc800078e02ff */
[----:B------:R-:W-:-:S05]  /*21870*/  IMAD.IADD R0, R0, 0x1, R9 ;  /* 0x0000000100007824 */ /* 0x000fca00078e0209 */
[----:B------:R-:W-:-:S13]  /*21880*/  ISETP.GT.AND P6, PT, R0, R5, PT ;  /* 0x000000050000720c */ /* 0x000fda0003fc4270 */
[----:B------:R-:W-:Y:S05]  /*21890*/  @P6 BRA `(.L_x_5987) ;  /* 0x0000000000ac6947 */ /* 0x000fea0003800000 */
.L_x_5990:
        /* <DEDUP_REMOVED lines=37> */
.L_x_6090:
[----:B------:R-:W-:Y:S02]  /*21af0*/  ULDC UR4, c[0x0][0xc38] ;  /* 0x00030e0000047ab9 */ /* 0x000fe40000000800 */
[----:B------:R-:W-:-:S04]  /*21b00*/  IMAD.U32 R2, RZ, RZ, UR4 ;  /* 0x00000004ff027e24 */ /* 0x000fc8000f8e00ff */
[----:B-1----:R-:W-:-:S04]  /*21b10*/  IMAD R9, R9, R2, RZ ;  /* 0x0000000209097224 */ /* 0x002fc800078e02ff */
[----:B------:R-:W-:-:S05]  /*21b20*/  IMAD.IADD R0, R9, 0x1, R0 ;  /* 0x0000000109007824 */ /* 0x000fca00078e0200 */
[----:B------:R-:W-:-:S13]  /*21b30*/  ISETP.GT.AND P6, PT, R0, R5, PT ;  /* 0x000000050000720c */ /* 0x000fda0003fc4270 */
[----:B------:R-:W-:Y:S05]  /*21b40*/  @!P6 BRA `(.L_x_5990) ;  /* 0xfffffffc0054e947 */ /* 0x000fea000383ffff */
.L_x_5987:
        /* <DEDUP_REMOVED lines=12> */
.L_x_6095:
[----:B------:R-:W-:-:S13]  /*21c10*/  ISETP.NE.AND P0, PT, R0, RZ, PT ;  /* 0x000000ff0000720c */ /* 0x000fda0003f05270 */
[----:B------:R-:W-:Y:S05]  /*21c20*/  @!P0 BRA `(.L_x_5992) ;  /* 0x0000000000108947 */ /* 0x000fea0003800000 */
[----:B------:R-:W-:Y:S01]  /*21c30*/  UMOV UR4, 0xffffffff ;  /* 0xffffffff00047882 */ /* 0x000fe20000000000 */
[----:B-1----:R-:W-:Y:S02]  /*21c40*/  VIADD R7, R7, 0xffffffff ;  /* 0xffffffff07077836 */ /* 0x002fe40000000000 */
[----:B------:R-:W-:Y:S05]  /*21c50*/  BRA.DIV UR4, `(.L_x_5993) ;  /* 0x0000003204247947 */ /* 0x000fea000b800000 */
[----:B------:R3:W4:Y:S02]  /*21c60*/  SHFL.IDX PT, R8, R3, R7, 0x1f ;  /* 0x00001f0703087589 */ /* 0x00072400000e0000 */
.L_x_5992:
[----:B------:R-:W-:Y:S01]  /*21c70*/  ISETP.NE.AND P0, PT, R6, 0x1, PT ;  /* 0x000000010600780c */ /* 0x000fe20003f05270 */
[----:B----4-:R-:W-:-:S05]  /*21c80*/  IMAD R0, R8, R2, R9 ;  /* 0x0000000208007224 */ /* 0x010fca00078e0209 */
[----:B------:R4:W-:Y:S02]  /*21c90*/  STL [R1], R0 ;  /* 0x0000000001007387 */ /* 0x0009e40000100800 */
[----:B----4-:R-:W-:-:S05]  /*21ca0*/  IMAD.IADD R0, R5, 0x1, -R0 ;  /* 0x0000000105007824 */ /* 0x010fca00078e0a00 */
[----:B------:R-:W-:Y:S05]  /*21cb0*/  @!P0 BRA `(.L_x_5994) ;  /* 0x0000000000e48947 */ /* 0x000fea0003800000 */
[----:B------:R-:W-:-:S04]  /*21cc0*/  IABS R5, R4 ;  /* 0x0000000400057213 */ /* 0x000fc80000000000 */
[----:B-1-3--:R-:W1:Y:S08]  /*21cd0*/  I2F.RP R7, R5 ;  /* 0x0000000500077306 */ /* 0x00ae700000209400 */
[----:B-1----:R-:W1:Y:S02]  /*21ce0*/  MUFU.RCP R7, R7 ;  /* 0x0000000700077308 */ /* 0x002e640000001000 */
[----:B-1----:R-:W-:-:S06]  /*21cf0*/  VIADD R9, R7, 0xffffffe ;  /* 0x0ffffffe07097836 */ /* 0x002fcc0000000000 */
[----:B0-----:R-:W0:Y:S02]  /*21d00*/  F2I.FTZ.U32.TRUNC.NTZ R3, R9 ;  /* 0x0000000900037305 */ /* 0x001e24000021f000 */
        /* <DEDUP_REMOVED lines=52> */
.L_x_5994:
[----:B0--3--:R-:W3:Y:S01]  /*22050*/  LDL R3, [R1+0xc] ;  /* 0x00000c0001037983 */ /* 0x009ee20000100800 */
[----:B-1----:R-:W3:Y:S02]  /*22060*/  LDC.64 R6, c[0x0][0xc90] ;  /* 0x00032400ff067b82 */ /* 0x002ee40000000a00 */
[----:B---3--:R-:W-:-:S05]  /*22070*/  IMAD.WIDE R6, R3, 0x4, R6 ;  /* 0x0000000403067825 */ /* 0x008fca00078e0206 */
[----:B------:R-:W3:Y:S02]  /*22080*/  LDG.E R3, desc[UR42][R6.64] ;  /* 0x0000002a06037981 */ /* 0x000ee4000c1e1900 */
[----:B---3--:R-:W-:-:S05]  /*22090*/  IMAD R5, R4, R3, RZ ;  /* 0x0000000304057224 */ /* 0x008fca00078e02ff */
        /* <DEDUP_REMOVED lines=58> */
.L_x_5995:
[----:B------:R-:W-:-:S05]  /*22440*/  LOP3.LUT R3, RZ, R0, RZ, 0x33, !PT ;  /* 0x00000000ff037212 */ /* 0x000fca00078e33ff */
[----:B------:R-:W-:-:S05]  /*22450*/  IMAD.IADD R0, R4, 0x1, R3 ;  /* 0x0000000104007824 */ /* 0x000fca00078e0203 */
[----:B------:R3:W-:Y:S01]  /*22460*/  STL [R1+0x4], R0 ;  /* 0x0000040001007387 */ /* 0x0007e20000100800 */
[----:B------:R-:W-:Y:S05]  /*22470*/  BRA `(.L_x_5996) ;  /* 0x0000000000287947 */ /* 0x000fea0003800000 */
.L_x_5988:
        /* <DEDUP_REMOVED lines=10> */
.L_x_5996:
[----:B0-----:R-:W4:Y:S04]  /*22520*/  LDL R3, [R1+0x8] ;  /* 0x0000080001037983 */ /* 0x001f280000100800 */
[----:B-1----:R-:W5:Y:S04]  /*22530*/  LDL R2, [R1+0xc] ;  /* 0x00000c0001027983 */ /* 0x002f680000100800 */
[----:B------:R-:W2:Y:S04]  /*22540*/  LDL R5, [R1+0x4] ;  /* 0x0000040001057983 */ /* 0x000ea80000100800 */
[----:B------:R-:W2:Y:S01]  /*22550*/  LDL R4, [R1] ;  /* 0x0000000001047983 */ /* 0x000ea20000100800 */
[----:B---3--:R-:W0:Y:S01]  /*22560*/  S2R R0, SR_TID.X ;  /* 0x0000000000007919 */ /* 0x008e220000002100 */
[----:B------:R-:W-:Y:S05]  /*22570*/  WARPSYNC.ALL ;  /* 0x0000000000007948 */ /* 0x000fea0003800000 */
[----:B0-----:R-:W-:Y:S01]  /*22580*/  LOP3.LUT R0, R0, 0x1f, RZ, 0xc0, !PT ;  /* 0x0000001f00007812 */ /* 0x001fe200078ec0ff */
[----:B------:R-:W-:Y:S03]  /*22590*/  BAR.SYNC.DEFER_BLOCKING 0x4, 0x180 ;  /* 0x0106000000007b1d */ /* 0x000fe60000010000 */
[----:B------:R-:W-:-:S13]  /*225a0*/  ISETP.NE.AND P0, PT, R0, RZ, PT ;  /* 0x000000ff0000720c */ /* 0x000fda0003f05270 */
[----:B------:R-:W-:Y:S01]  /*225b0*/  @!P0 MOV R0, 0x400 ;  /* 0x0000040000008802 */ /* 0x000fe20000000f00 */
[----:B----4-:R-:W-:Y:S02]  /*225c0*/  IMAD.MOV.U32 R6, RZ, RZ, R3 ;  /* 0x000000ffff067224 */ /* 0x010fe400078e0003 */
[----:B------:R-:W0:Y:S01]  /*225d0*/  @!P0 S2R R3, SR_CgaCtaId ;  /* 0x0000000000038919 */ /* 0x000e220000008800 */
[----:B-----5:R-:W-:Y:S01]  /*225e0*/  IMAD.MOV.U32 R7, RZ, RZ, R2 ;  /* 0x000000ffff077224 */ /* 0x020fe200078e0002 */
[----:B0-----:R-:W-:-:S05]  /*225f0*/  @!P0 LEA R18, R3, R0, 0x18 ;  /* 0x0000000003128211 */ /* 0x001fca00078ec0ff */
[----:B--2---:R0:W-:Y:S01]  /*22600*/  @!P0 STS.128 [R18+0x28cd0], R4 ;  /* 0x028cd00412008388 */ /* 0x0041e20000000c00 */
[----:B------:R-:W-:Y:S06]  /*22610*/  BAR.ARV 0x5, 0x180 ;  /* 0x0146000000007b1d */ /* 0x000fec0000002000 */
.L_x_5985:
[----:B------:R-:W2:Y:S01]  /*22620*/  LDL R0, [R1+0xc] ;  /* 0x00000c0001007983 */ /* 0x000ea20000100800 */
[----:B------:R-:W-:Y:S02]  /*22630*/  ULDC UR4, c[0x0][0xc3c] ;  /* 0x00030f0000047ab9 */ /* 0x000fe40000000800 */
[----:B--2---:R-:W-:-:S13]  /*22640*/  ISETP.GE.AND P0, PT, R0, UR4, PT ;  /* 0x0000000400007c0c */ /* 0x004fda000bf06270 */
[----:B------:R-:W-:Y:S05]  /*22650*/  @!P0 BRA `(.L_x_5997) ;  /* 0xffffff7400208947 */ /* 0x000fea000383ffff */
[----:B------:R-:W-:Y:S05]  /*22660*/  BSYNC B8 ;  /* 0x0000000000087941 */ /* 0x000fea0003800000 */
.L_x_5813:
        /* <DEDUP_REMOVED lines=12> */
.L_x_6098:
[----:B------:R-:W-:Y:S05]  /*22730*/  BSYNC B0 ;  /* 0x0000000000007941 */ /* 0x000fea0003800000 */
.L_x_5998:
[----:B------:R-:W-:-:S03]  /*22740*/  UMOV UR4, 0xffffffff ;  /* 0xffffffff00047882 */ /* 0x000fc60000000000 */
[----:B------:R-:W-:Y:S05]  /*22750*/  BRA.DIV UR4, `(.L_x_6000) ;  /* 0x0000002604a47947 */ /* 0x000fea000b800000 */
[----:B------:R-:W1:Y:S02]  /*22760*/  S2R R2, SR_TID.X ;  /* 0x0000000000027919 */ /* 0x000e640000002100 */
[----:B-1----:R-:W-:-:S04]  /*22770*/  SHF.R.U32.HI R2, RZ, 0x5, R2 ;  /* 0x00000005ff027819 */ /* 0x002fc80000011602 */
[----:B------:R-:W-:-:S05]  /*22780*/  LOP3.LUT R2, R2, 0x3, RZ, 0xc0, !PT ;  /* 0x0000000302027812 */ /* 0x000fca00078ec0ff */
[----:B------:R1:W2:Y:S02]  /*22790*/  SHFL.IDX PT, R14, R2, RZ, 0x1f ;  /* 0x00001fff020e7589 */ /* 0x0002a400000e0000 */
.L_x_6101:
[----:B--2---:R-:W-:-:S13]  /*227a0*/  ISETP.NE.AND P0, PT, R14, RZ, PT ;  /* 0x000000ff0e00720c */ /* 0x004fda0003f05270 */
[----:B------:R-:W-:Y:S05]  /*227b0*/  @P0 BRA `(.L_x_5585) ;  /* 0x00000000008c0947 */ /* 0x000fea0003800000 */
[----:B------:R-:W-:-:S03]  /*227c0*/  UMOV UR4, 0xffffffff ;  /* 0xffffffff00047882 */ /* 0x000fc60000000000 */
[----:B------:R-:W-:Y:S05]  /*227d0*/  BRA.DIV UR4, `(.L_x_6001) ;  /* 0x0000002604b87947 */ /* 0x000fea000b800000 */
[----:B------:R-:W-:-:S13]  /*227e0*/  ELECT P6, URZ, PT ;  /* 0x00000000003f782f */ /* 0x000fda00038c0000 */
.L_x_6104:
[----:B------:R-:W-:Y:S05]  /*227f0*/  @!P6 BRA `(.L_x_5585) ;  /* 0x00000000007ce947 */ /* 0x000fea0003800000 */
[----:B------:R-:W-:-:S06]  /*22800*/  ULOP3.LUT UR4, UR36, 0x2, URZ, 0xfc, !UPT ;  /* 0x0000000224047892 */ /* 0x000fcc000f8efc3f */
[----:B-1----:R-:W-:-:S05]  /*22810*/  IMAD.U32 R2, RZ, RZ, UR4 ;  /* 0x00000004ff027e24 */ /* 0x002fca000f8e00ff */
[----:B------:R-:W-:-:S13]  /*22820*/  ISETP.NE.AND P2, PT, R2, 0x3, PT ;  /* 0x000000030200780c */ /* 0x000fda0003f45270 */
[----:B------:R-:W-:Y:S05]  /*22830*/  @!P2 BRA `(.L_x_6002) ;  /* 0x000000000004a947 */ /* 0x000fea0003800000 */
[----:B------:R-:W-:Y:S01]  /*22840*/  BPT.TRAP 0x1 ;  /* 0x000000040000795c */ /* 0x000fe20000300000 */
.L_x_6002:
        /* <DEDUP_REMOVED lines=13> */
.L_x_6105:
[----:B------:R-:W1:Y:S02]  /*22920*/  SYNCS.PHASECHK.TRANS64.TRYWAIT P0, [R7+URZ], R2 ;  /* 0x00000002070075a7 */ /* 0x000e64000800017f */
[----:B-1----:R-:W-:Y:S05]  /*22930*/  @!P0 BRA `(.L_x_6004) ;  /* 0x0000002400948947 */ /* 0x002fea0003800000 */
.L_x_6106:
[----:B------:R-:W-:Y:S05]  /*22940*/  @!P2 BRA `(.L_x_6005) ;  /* 0x000000000004a947 */ /* 0x000fea0003800000 */
[----:B------:R-:W-:Y:S01]  /*22950*/  BPT.TRAP 0x1 ;  /* 0x000000040000795c */ /* 0x000fe20000300000 */
.L_x_6005:
[----:B------:R-:W-:-:S04]  /*22960*/  VIADD R0, R0, 0x28c60 ;  /* 0x00028c6000007836 */ /* 0x000fc80000000000 */
[----:B------:R-:W-:-:S04]  /*22970*/  IMAD R4, R19, 0x8, R0 ;  /* 0x0000000813047824 */ /* 0x000fc800078e0200 */
[----:B------:R-:W2:Y:S02]  /*22980*/  SYNCS.PHASECHK.TRANS64.TRYWAIT P0, [R4+URZ], R5 ;  /* 0x00000005040075a7 */ /* 0x000ea4000800017f */
[----:B--2---:R-:W-:Y:S05]  /*22990*/  @!P0 BRA `(.L_x_6006) ;  /* 0x0000002400908947 */ /* 0x004fea0003800000 */
.L_x_6107:
[----:B------:R-:W-:-:S07]  /*229a0*/  IMAD R3, R3, 0x8, R0 ;  /* 0x0000000803037824 */ /* 0x000fce00078e0200 */
.L_x_6007:
[----:B----4-:R4:W0:Y:S02]  /*229b0*/  SYNCS.PHASECHK.TRANS64.TRYWAIT P0, [R3+URZ], R2 ;  /* 0x00000002030075a7 */ /* 0x010824000800017f */
[----:B0-----:R-:W-:Y:S05]  /*229c0*/  @!P0 NANOSLEEP.SYNCS 0x989680 ;  /* 0x009896800000895d */ /* 0x001fea0003900000 */
[----:B------:R-:W0:Y:S02]  /*229d0*/  @!P0 SYNCS.PHASECHK.TRANS64 P0, [R3+URZ], R2 ;  /* 0x00000002030085a7 */ /* 0x000e24000800007f */
[----:B0-----:R-:W-:Y:S05]  /*229e0*/  @!P0 BRA `(.L_x_6007) ;  /* 0xfffffffc00f08947 */ /* 0x001fea000383ffff */
.L_x_5585:
[----:B------:R-:W-:Y:S05]  /*229f0*/  BSYNC B9 ;  /* 0x0000000000097941 */ /* 0x000fea0003800000 */
.L_x_5582:
[----:B------:R-:W-:Y:S05]  /*22a00*/  EXIT ;  /* 0x000000000000794d */ /* 0x000fea0003800000 */
.L_x_5611:
[----:B0-----:R0:W1:Y:S02]  /*22a10*/  SYNCS.PHASECHK.TRANS64.TRYWAIT P5, [R74+URZ+0x28c90], R75 ;  /* 0x028c904b4a0075a7 */ /* 0x00106400080a017f */
[----:B-1----:R-:W-:Y:S05]  /*22a20*/  @!P5 NANOSLEEP.SYNCS 0x989680 ;  /* 0x009896800000d95d */ /* 0x002fea0003900000 */
[----:B------:R-:W1:Y:S02]  /*22a30*/  @!P5 SYNCS.PHASECHK.TRANS64 P5, [R74+URZ+0x28c90], R75 ;  /* 0x028c904b4a00d5a7 */ /* 0x000e6400080a007f */
[----:B-1----:R-:W-:Y:S05]  /*22a40*/  @!P5 BRA `(.L_x_5611) ;  /* 0xfffffffc00f0d947 */ /* 0x002fea000383ffff */
[----:B------:R-:W-:Y:S05]  /*22a50*/  BRA `(.L_x_6008) ;  /* 0xfffffe04007c7947 */ /* 0x000fea000383ffff */
.L_x_5621:
[----:B-1----:R1:W2:Y:S02]  /*22a60*/  SYNCS.PHASECHK.TRANS64.TRYWAIT P5, [R74+URZ+0x28c90], R75 ;  /* 0x028c904b4a0075a7 */ /* 0x0022a400080a017f */
[----:B--2---:R-:W-:Y:S05]  /*22a70*/  @!P5 NANOSLEEP.SYNCS 0x989680 ;  /* 0x009896800000d95d */ /* 0x004fea0003900000 */
[----:B------:R-:W2:Y:S02]  /*22a80*/  @!P5 SYNCS.PHASECHK.TRANS64 P5, [R74+URZ+0x28c90], R75 ;  /* 0x028c904b4a00d5a7 */ /* 0x000ea400080a007f */
[----:B--2---:R-:W-:Y:S05]  /*22a90*/  @!P5 BRA `(.L_x_5621) ;  /* 0xfffffffc00f0d947 */ /* 0x004fea000383ffff */
[----:B------:R-:W-:Y:S05]  /*22aa0*/  BRA `(.L_x_6009) ;  /* 0xfffffe0c00d87947 */ /* 0x000fea000383ffff */
.L_x_5626:
[----:B0-----:R0:W1:Y:S02]  /*22ab0*/  SYNCS.PHASECHK.TRANS64.TRYWAIT P5, [R74+URZ+0x28c90], R75 ;  /* 0x028c904b4a0075a7 */ /* 0x00106400080a017f */
[----:B-1----:R-:W-:Y:S05]  /*22ac0*/  @!P5 NANOSLEEP.SYNCS 0x989680 ;  /* 0x009896800000d95d */ /* 0x002fea0003900000 */
[----:B------:R-:W1:Y:S02]  /*22ad0*/  @!P5 SYNCS.PHASECHK.TRANS64 P5, [R74+URZ+0x28c90], R75 ;  /* 0x028c904b4a00d5a7 */ /* 0x000e6400080a007f */
[----:B-1----:R-:W-:Y:S05]  /*22ae0*/  @!P5 BRA `(.L_x_5626) ;  /* 0xfffffffc00f0d947 */ /* 0x002fea000383ffff */
[----:B------:R-:W-:Y:S05]  /*22af0*/  BRA `(.L_x_6010) ;  /* 0xfffffe1400f47947 */ /* 0x000fea000383ffff */
.L_x_5630:
[----:B------:R0:W0:Y:S02]  /*22b00*/  SYNCS.PHASECHK.TRANS64.TRYWAIT P0, [R74+URZ+0x28cb0], R75 ;  /* 0x028cb04b4a0075a7 */ /* 0x000024000800017f */
[----:B0-----:R-:W-:Y:S05]  /*22b10*/  @!P0 NANOSLEEP.SYNCS 0x989680 ;  /* 0x009896800000895d */ /* 0x001fea0003900000 */
[----:B------:R-:W0:Y:S02]  /*22b20*/  @!P0 SYNCS.PHASECHK.TRANS64 P0, [R74+URZ+0x28cb0], R75 ;  /* 0x028cb04b4a0085a7 */ /* 0x000e24000800007f */
[----:B0-----:R-:W-:Y:S05]  /*22b30*/  @!P0 BRA `(.L_x_5630) ;  /* 0xfffffffc00f08947 */ /* 0x001fea000383ffff */
[----:B------:R-:W-:Y:S05]  /*22b40*/  BRA `(.L_x_6011) ;  /* 0xfffffe18006c7947 */ /* 0x000fea000383ffff */
.L_x_5651:
[----:B0-----:R0:W1:Y:S02]  /*22b50*/  SYNCS.PHASECHK.TRANS64.TRYWAIT P1, [R9+URZ+0x28c50], R10 ;  /* 0x028c500a090075a7 */ /* 0x001064000802017f */
[----:B-1----:R-:W-:Y:S05]  /*22b60*/  @!P1 NANOSLEEP.SYNCS 0x989680 ;  /* 0x009896800000995d */ /* 0x002fea0003900000 */
[----:B------:R-:W1:Y:S02]  /*22b70*/  @!P1 SYNCS.PHASECHK.TRANS64 P1, [R9+URZ+0x28c50], R10 ;  /* 0x028c500a090095a7 */ /* 0x000e64000802007f */
[----:B-1----:R-:W-:Y:S05]  /*22b80*/  @!P1 BRA `(.L_x_5651) ;  /* 0xfffffffc00f09947 */ /* 0x002fea000383ffff */
[----:B------:R-:W-:Y:S05]  /*22b90*/  BRA `(.L_x_6012) ;  /* 0xfffffe2c00247947 */ /* 0x000fea000383ffff */
.L_x_5658:
[----:B-1----:R1:W2:Y:S02]  /*22ba0*/  SYNCS.PHASECHK.TRANS64.TRYWAIT P2, [R21+URZ+0x28c50], R8 ;  /* 0x028c5008150075a7 */ /* 0x0022a4000804017f */
[----:B--2---:R-:W-:Y:S05]  /*22bb0*/  @!P2 NANOSLEEP.SYNCS 0x989680 ;  /* 0x009896800000a95d */ /* 0x004fea0003900000 */
[----:B------:R-:W2:Y:S02]  /*22bc0*/  @!P2 SYNCS.PHASECHK.TRANS64 P2, [R21+URZ+0x28c50], R8 ;  /* 0x028c50081500a5a7 */ /* 0x000ea4000804007f */
[----:B--2---:R-:W-:Y:S05]  /*22bd0*/  @!P2 BRA `(.L_x_5658) ;  /* 0xfffffffc00f0a947 */ /* 0x004fea000383ffff */
[----:B------:R-:W-:Y:S05]  /*22be0*/  BRA `(.L_x_5657) ;  /* 0xfffffe3800547947 */ /* 0x000fea000383ffff */
.L_x_5681:
        /* <DEDUP_REMOVED lines=8> */
.L_x_6014:
[----:B------:R-:W-:Y:S05]  /*22c70*/  BSYNC B1 ;  /* 0x0000000000017941 */ /* 0x000fea0003800000 */
.L_x_6013:
        /* <DEDUP_REMOVED lines=8> */
.L_x_6015:
[----:B------:R-:W-:Y:S02]  /*22d00*/  IMAD.MOV.U32 R13, RZ, RZ, R7 ;  /* 0x000000ffff0d7224 */ /* 0x000fe400078e0007 */
[----:B------:R-:W-:-:S07]  /*22d10*/  IMAD.MOV.U32 R0, RZ, RZ, R14 ;  /* 0x000000ffff007224 */ /* 0x000fce00078e000e */
[----:B------:R-:W-:Y:S05]  /*22d20*/  WARPSYNC.COLLECTIVE R15, `(.L_x_6016) ;  /* 0x000000000f087348 */ /* 0x000fea0003c00000 */
[----:B------:R0:W1:Y:S02]  /*22d30*/  SHFL.IDX P6, R14, R13, R12, R11 ;  /* 0x0000000c0d0e7389 */ /* 0x00006400000c000b */
[----:B01----:R-:W-:Y:S01]  /*22d40*/  ENDCOLLECTIVE ;  /* 0x000000000000791b */ /* 0x003fe20003800000 */
.L_x_6016:
[----:B------:R-:W-:Y:S02]  /*22d50*/  IMAD.MOV.U32 R13, RZ, RZ, R30 ;  /* 0x000000ffff0d7224 */ /* 0x000fe400078e001e */
[----:B------:R-:W-:-:S07]  /*22d60*/  IMAD.MOV.U32 R5, RZ, RZ, R14 ;  /* 0x000000ffff057224 */ /* 0x000fce00078e000e */
[----:B------:R-:W-:Y:S05]  /*22d70*/  WARPSYNC.COLLECTIVE R15, `(.L_x_6017) ;  /* 0x000000000f087348 */ /* 0x000fea0003c00000 */
[----:B------:R0:W1:Y:S02]  /*22d80*/  SHFL.IDX P6, R14, R13, R12, R11 ;  /* 0x0000000c0d0e7389 */ /* 0x00006400000c000b */
[----:B01----:R-:W-:Y:S01]  /*22d90*/  ENDCOLLECTIVE ;  /* 0x000000000000791b */ /* 0x003fe20003800000 */
.L_x_6017:
[----:B------:R-:W-:Y:S05]  /*22da0*/  BRA `(.L_x_6018) ;  /* 0xfffffe5400887947 */ /* 0x000fea000383ffff */
.L_x_5684:
[----:B------:R-:W-:Y:S01]  /*22db0*/  BSSY B1, `(.L_x_6019) ;  /* 0x0000008000017945 */ /* 0x000fe20003800000 */
[----:B------:R-:W-:Y:S02]  /*22dc0*/  IMAD.MOV.U32 R13, RZ, RZ, R6 ;  /* 0x000000ffff0d7224 */ /* 0x000fe400078e0006 */
[----:B------:R-:W-:Y:S02]  /*22dd0*/  IMAD.MOV.U32 R12, RZ, RZ, 0x1 ;  /* 0x00000001ff0c7424 */ /* 0x000fe400078e00ff */
[----:B------:R-:W-:Y:S02]  /*22de0*/  IMAD.MOV.U32 R11, RZ, RZ, 0x1c1f ;  /* 0x00001c1fff0b7424 */ /* 0x000fe400078e00ff */
[----:B------:R-:W-:-:S07]  /*22df0*/  IMAD.MOV.U32 R15, RZ, RZ, -0x1 ;  /* 0xffffffffff0f7424 */ /* 0x000fce00078e00ff */
[----:B0---4-:R-:W-:Y:S05]  /*22e00*/  WARPSYNC.COLLECTIVE R15, `(.L_x_6020) ;  /* 0x000000000f087348 */ /* 0x011fea0003c00000 */
[----:B----4-:R1:W2:Y:S02]  /*22e10*/  SHFL.IDX P6, R14, R13, R12, R11 ;  /* 0x0000000c0d0e7389 */ /* 0x0102a400000c000b */
[----:B012---:R-:W-:Y:S01]  /*22e20*/  ENDCOLLECTIVE ;  /* 0x000000000000791b */ /* 0x007fe20003800000 */
.L_x_6020:
[----:B------:R-:W-:Y:S05]  /*22e30*/  BSYNC B1 ;  /* 0x0000000000017941 */ /* 0x000fea0003800000 */
.L_x_6019:
        /* <DEDUP_REMOVED lines=8> */
.L_x_6021:
[----:B------:R-:W-:Y:S02]  /*22ec0*/  IMAD.MOV.U32 R13, RZ, RZ, R7 ;  /* 0x000000ffff0d7224 */ /* 0x000fe400078e0007 */
[----:B------:R-:W-:-:S07]  /*22ed0*/  IMAD.MOV.U32 R4, RZ, RZ, R14 ;  /* 0x000000ffff047224 */ /* 0x000fce00078e000e */
[----:B------:R-:W-:Y:S05]  /*22ee0*/  WARPSYNC.COLLECTIVE R15, `(.L_x_6022) ;  /* 0x000000000f087348 */ /* 0x000fea0003c00000 */
[----:B------:R0:W1:Y:S02]  /*22ef0*/  SHFL.IDX P6, R14, R13, R12, R11 ;  /* 0x0000000c0d0e7389 */ /* 0x00006400000c000b */
[----:B01----:R-:W-:Y:S01]  /*22f00*/  ENDCOLLECTIVE ;  /* 0x000000000000791b */ /* 0x003fe20003800000 */
.L_x_6022:
[----:B------:R-:W-:Y:S02]  /*22f10*/  IMAD.MOV.U32 R13, RZ, RZ, R30 ;  /* 0x000000ffff0d7224 */ /* 0x000fe400078e001e */
[----:B------:R-:W-:-:S07]  /*22f20*/  IMAD.MOV.U32 R7, RZ, RZ, R14 ;  /* 0x000000ffff077224 */ /* 0x000fce00078e000e */
[----:B------:R-:W-:Y:S05]  /*22f30*/  WARPSYNC.COLLECTIVE R15, `(.L_x_6023) ;  /* 0x000000000f087348 */ /* 0x000fea0003c00000 */
[----:B------:R0:W1:Y:S02]  /*22f40*/  SHFL.IDX P6, R14, R13, R12, R11 ;  /* 0x0000000c0d0e7389 */ /* 0x00006400000c000b */
[----:B01----:R-:W-:Y:S01]  /*22f50*/  ENDCOLLECTIVE ;  /* 0x000000000000791b */ /* 0x003fe20003800000 */
.L_x_6023:
[----:B------:R-:W-:Y:S01]  /*22f60*/  IMAD.MOV.U32 R0, RZ, RZ, R14 ;  /* 0x000000ffff007224 */ /* 0x000fe200078e000e */
[----:B------:R-:W-:Y:S06]  /*22f70*/  BRA `(.L_x_6024) ;  /* 0xfffffe5400e47947 */ /* 0x000fec000383ffff */
.L_x_5688:
[----:B0-----:R0:W1:Y:S02]  /*22f80*/  SYNCS.PHASECHK.TRANS64.TRYWAIT P0, [R2+URZ+0x28c00], R35 ;  /* 0x028c0023020075a7 */ /* 0x001064000800017f */
[----:B-1----:R-:W-:Y:S05]  /*22f90*/  @!P0 NANOSLEEP.SYNCS 0x989680 ;  /* 0x009896800000895d */ /* 0x002fea0003900000 */
[----:B------:R-:W1:Y:S02]  /*22fa0*/  @!P0 SYNCS.PHASECHK.TRANS64 P0, [R2+URZ+0x28c00], R35 ;  /* 0x028c0023020085a7 */ /* 0x000e64000800007f */
[----:B-1----:R-:W-:Y:S05]  /*22fb0*/  @!P0 BRA `(.L_x_5688) ;  /* 0xfffffffc00f08947 */ /* 0x002fea000383ffff */
[----:B------:R-:W-:Y:S05]  /*22fc0*/  BRA `(.L_x_6025) ;  /* 0xfffffe5800c87947 */ /* 0x000fea000383ffff */
.L_x_5696:
        /* <DEDUP_REMOVED lines=8> */
.L_x_6027:
[----:B------:R-:W-:Y:S05]  /*23050*/  BSYNC B1 ;  /* 0x0000000000017941 */ /* 0x000fea0003800000 */
.L_x_6026:
        /* <DEDUP_REMOVED lines=8> */
.L_x_6028:
[----:B------:R-:W-:Y:S02]  /*230e0*/  IMAD.MOV.U32 R13, RZ, RZ, R7 ;  /* 0x000000ffff0d7224 */ /* 0x000fe400078e0007 */
[----:B------:R-:W-:-:S07]  /*230f0*/  IMAD.MOV.U32 R0, RZ, RZ, R14 ;  /* 0x000000ffff007224 */ /* 0x000fce00078e000e */
[----:B------:R-:W-:Y:S05]  /*23100*/  WARPSYNC.COLLECTIVE R15, `(.L_x_6029) ;  /* 0x000000000f087348 */ /* 0x000fea0003c00000 */
[----:B------:R0:W1:Y:S02]  /*23110*/  SHFL.IDX P6, R14, R13, R12, R11 ;  /* 0x0000000c0d0e7389 */ /* 0x00006400000c000b */
[----:B01----:R-:W-:Y:S01]  /*23120*/  ENDCOLLECTIVE ;  /* 0x000000000000791b */ /* 0x003fe20003800000 */
.L_x_6029:
[----:B------:R-:W-:Y:S02]  /*23130*/  IMAD.MOV.U32 R10, RZ, RZ, R0 ;  /* 0x000000ffff0a7224 */ /* 0x000fe400078e0000 */
[----:B------:R-:W-:Y:S02]  /*23140*/  IMAD.MOV.U32 R13, RZ, RZ, R9 ;  /* 0x000000ffff0d7224 */ /* 0x000fe400078e0009 */
[----:B------:R-:W-:-:S07]  /*23150*/  IMAD.MOV.U32 R5, RZ, RZ, R14 ;  /* 0x000000ffff057224 */ /* 0x000fce00078e000e */
[----:B------:R-:W-:Y:S05]  /*23160*/  WARPSYNC.COLLECTIVE R15, `(.L_x_6030) ;  /* 0x000000000f087348 */ /* 0x000fea0003c00000 */
[----:B------:R0:W1:Y:S02]  /*23170*/  SHFL.IDX P6, R14, R13, R12, R11 ;  /* 0x0000000c0d0e7389 */ /* 0x00006400000c000b */
[----:B01----:R-:W-:Y:S01]  /*23180*/  ENDCOLLECTIVE ;  /* 0x000000000000791b */ /* 0x003fe20003800000 */
.L_x_6030:
[----:B------:R-:W-:Y:S01]  /*23190*/  IMAD.MOV.U32 R11, RZ, RZ, R3 ;  /* 0x000000ffff0b7224 */ /* 0x000fe200078e0003 */
[----:B------:R-:W-:Y:S06]  /*231a0*/  BRA `(.L_x_6031) ;  /* 0xfffffe6400dc7947 */ /* 0x000fec000383ffff */
.L_x_5699:
[----:B------:R-:W-:Y:S01]  /*231b0*/  BSSY B1, `(.L_x_6032) ;  /* 0x0000008000017945 */ /* 0x000fe20003800000 */
[----:B------:R-:W-:Y:S02]  /*231c0*/  IMAD.MOV.U32 R13, RZ, RZ, R8 ;  /* 0x000000ffff0d7224 */ /* 0x000fe400078e0008 */
[----:B------:R-:W-:Y:S02]  /*231d0*/  IMAD.MOV.U32 R12, RZ, RZ, 0x1 ;  /* 0x00000001ff0c7424 */ /* 0x000fe400078e00ff */
[----:B0-----:R-:W-:Y:S02]  /*231e0*/  IMAD.MOV.U32 R11, RZ, RZ, 0x1c1f ;  /* 0x00001c1fff0b7424 */ /* 0x001fe400078e00ff */
[----:B------:R-:W-:-:S07]  /*231f0*/  IMAD.MOV.U32 R15, RZ, RZ, -0x1 ;  /* 0xffffffffff0f7424 */ /* 0x000fce00078e00ff */
[----:B----4-:R-:W-:Y:S05]  /*23200*/  WARPSYNC.COLLECTIVE R15, `(.L_x_6033) ;  /* 0x000000000f087348 */ /* 0x010fea0003c00000 */
[----:B----4-:R0:W1:Y:S02]  /*23210*/  SHFL.IDX P6, R14, R13, R12, R11 ;  /* 0x0000000c0d0e7389 */ /* 0x01006400000c000b */
[----:B01----:R-:W-:Y:S01]  /*23220*/  ENDCOLLECTIVE ;  /* 0x000000000000791b */ /* 0x003fe20003800000 */
.L_x_6033:
[----:B------:R-:W-:Y:S05]  /*23230*/  BSYNC B1 ;  /* 0x0000000000017941 */ /* 0x000fea0003800000 */
.L_x_6032:
        /* <DEDUP_REMOVED lines=8> */
.L_x_6034:
[----:B------:R-:W-:Y:S02]  /*232c0*/  IMAD.MOV.U32 R13, RZ, RZ, R7 ;  /* 0x000000ffff0d7224 */ /* 0x000fe400078e0007 */
[----:B------:R-:W-:-:S07]  /*232d0*/  IMAD.MOV.U32 R0, RZ, RZ, R14 ;  /* 0x000000ffff007224 */ /* 0x000fce00078e000e */
[----:B------:R-:W-:Y:S05]  /*232e0*/  WARPSYNC.COLLECTIVE R15, `(.L_x_6035) ;  /* 0x000000000f087348 */ /* 0x000fea0003c00000 */
[----:B------:R0:W1:Y:S02]  /*232f0*/  SHFL.IDX P6, R14, R13, R12, R11 ;  /* 0x0000000c0d0e7389 */ /* 0x00006400000c000b */
[----:B01----:R-:W-:Y:S01]  /*23300*/  ENDCOLLECTIVE ;  /* 0x000000000000791b */ /* 0x003fe20003800000 */
.L_x_6035:
[----:B------:R-:W-:Y:S02]  /*23310*/  IMAD.MOV.U32 R13, RZ, RZ, R9 ;  /* 0x000000ffff0d7224 */ /* 0x000fe400078e0009 */
[----:B------:R-:W-:-:S07]  /*23320*/  IMAD.MOV.U32 R7, RZ, RZ, R14 ;  /* 0x000000ffff077224 */ /* 0x000fce00078e000e */
[----:B------:R-:W-:Y:S05]  /*23330*/  WARPSYNC.COLLECTIVE R15, `(.L_x_6036) ;  /* 0x000000000f087348 */ /* 0x000fea0003c00000 */
[----:B------:R0:W1:Y:S02]  /*23340*/  SHFL.IDX P6, R14, R13, R12, R11 ;  /* 0x0000000c0d0e7389 */ /* 0x00006400000c000b */
[----:B01----:R-:W-:Y:S01]  /*23350*/  ENDCOLLECTIVE ;  /* 0x000000000000791b */ /* 0x003fe20003800000 */
.L_x_6036:
[----:B------:R-:W-:Y:S02]  /*23360*/  IMAD.MOV.U32 R12, RZ, RZ, R0 ;  /* 0x000000ffff0c7224 */ /* 0x000fe400078e0000 */
[----:B------:R-:W-:Y:S01]  /*23370*/  IMAD.MOV.U32 R13, RZ, RZ, R3 ;  /* 0x000000ffff0d7224 */ /* 0x000fe200078e0003 */
[----:B------:R-:W-:Y:S06]  /*23380*/  BRA `(.L_x_6037) ;  /* 0xfffffe6800047947 */ /* 0x000fec000383ffff */
.L_x_5703:
[----:B0-----:R0:W1:Y:S02]  /*23390*/  SYNCS.PHASECHK.TRANS64.TRYWAIT P1, [R2+URZ+0x28c00], R21 ;  /* 0x028c0015020075a7 */ /* 0x001064000802017f */
[----:B-1----:R-:W-:Y:S05]  /*233a0*/  @!P1 NANOSLEEP.SYNCS 0x989680 ;  /* 0x009896800000995d */ /* 0x002fea0003900000 */
[----:B------:R-:W1:Y:S02]  /*233b0*/  @!P1 SYNCS.PHASECHK.TRANS64 P1, [R2+URZ+0x28c00], R21 ;  /* 0x028c0015020095a7 */ /* 0x000e64000802007f */
[----:B-1----:R-:W-:Y:S05]  /*233c0*/  @!P1 BRA `(.L_x_5703) ;  /* 0xfffffffc00f09947 */ /* 0x002fea000383ffff */
[----:B------:R-:W-:Y:S05]  /*233d0*/  BRA `(.L_x_6038) ;  /* 0xfffffe68009c7947 */ /* 0x000fea000383ffff */
.L_x_5709:
[----:B--2---:R2:W4:Y:S02]  /*233e0*/  SYNCS.PHASECHK.TRANS64.TRYWAIT P2, [R14+URZ+0x28c30], R57 ;  /* 0x028c30390e0075a7 */ /* 0x004524000804017f */
[----:B----4-:R-:W-:Y:S05]  /*233f0*/  @!P2 NANOSLEEP.SYNCS 0x989680 ;  /* 0x009896800000a95d */ /* 0x010fea0003900000 */
[----:B------:R-:W4:Y:S02]  /*23400*/  @!P2 SYNCS.PHASECHK.TRANS64 P2, [R14+URZ+0x28c30], R57 ;  /* 0x028c30390e00a5a7 */ /* 0x000f24000804007f */
[----:B----4-:R-:W-:Y:S05]  /*23410*/  @!P2 BRA `(.L_x_5709) ;  /* 0xfffffffc00f0a947 */ /* 0x010fea000383ffff */
[----:B------:R-:W-:Y:S05]  /*23420*/  BRA `(.L_x_5708) ;  /* 0xfffffe7800087947 */ /* 0x000fea000383ffff */
.L_x_5722:
[----:B----4-:R4:W0:Y:S02]  /*23430*/  SYNCS.PHASECHK.TRANS64.TRYWAIT P3, [R14+URZ+0x28c50], R57 ;  /* 0x028c50390e0075a7 */ /* 0x010824000806017f */
[----:B0-----:R-:W-:Y:S05]  /*23440*/  @!P3 NANOSLEEP.SYNCS 0x989680 ;  /* 0x009896800000b95d */ /* 0x001fea0003900000 */
[----:B------:R-:W0:Y:S02]  /*23450*/  @!P3 SYNCS.PHASECHK.TRANS64 P3, [R14+URZ+0x28c50], R57 ;  /* 0x028c50390e00b5a7 */ /* 0x000e24000806007f */
[----:B0-----:R-:W-:Y:S05]  /*23460*/  @!P3 BRA `(.L_x_5722) ;  /* 0xfffffffc00f0b947 */ /* 0x001fea000383ffff */
[----:B------:R-:W-:Y:S05]  /*23470*/  BRA `(.L_x_5721) ;  /* 0xfffffe9000f47947 */ /* 0x000fea000383ffff */
.L_x_5734:
[----:B-1----:R1:W2:Y:S02]  /*23480*/  SYNCS.PHASECHK.TRANS64.TRYWAIT P3, [R212+URZ+0x28c30], R213 ;  /* 0x028c30d5d40075a7 */ /* 0x0022a4000806017f */
[----:B--2---:R-:W-:Y:S05]  /*23490*/  @!P3 NANOSLEEP.SYNCS 0x989680 ;  /* 0x009896800000b95d */ /* 0x004fea0003900000 */
[----:B------:R-:W2:Y:S02]  /*234a0*/  @!P3 SYNCS.PHASECHK.TRANS64 P3, [R212+URZ+0x28c30], R213 ;  /* 0x028c30d5d400b5a7 */ /* 0x000ea4000806007f */
[----:B--2---:R-:W-:Y:S05]  /*234b0*/  @!P3 BRA `(.L_x_5734) ;  /* 0xfffffffc00f0b947 */ /* 0x004fea000383ffff */
[----:B------:R-:W-:Y:S05]  /*234c0*/  BRA `(.L_x_5733) ;  /* 0xfffffe9800687947 */ /* 0x000fea000383ffff */
.L_x_5747:
[----:B---3--:R3:W4:Y:S02]  /*234d0*/  SYNCS.PHASECHK.TRANS64.TRYWAIT P3, [R212+URZ+0x28c50], R213 ;  /* 0x028c50d5d40075a7 */ /* 0x008724000806017f */
[----:B----4-:R-:W-:Y:S05]  /*234e0*/  @!P3 NANOSLEEP.SYNCS 0x989680 ;  /* 0x009896800000b95d */ /* 0x010fea0003900000 */
[----:B------:R-:W4:Y:S02]  /*234f0*/  @!P3 SYNCS.PHASECHK.TRANS64 P3, [R212+URZ+0x28c50], R213 ;  /* 0x028c50d5d400b5a7 */ /* 0x000f24000806007f */
[----:B----4-:R-:W-:Y:S05]  /*23500*/  @!P3 BRA `(.L_x_5747) ;  /* 0xfffffffc00f0b947 */ /* 0x010fea000383ffff */
[----:B------:R-:W-:Y:S05]  /*23510*/  BRA `(.L_x_5746) ;  /* 0xfffffeb800687947 */ /* 0x000fea000383ffff */
.L_x_5760:
[----:B--2---:R2:W3:Y:S02]  /*23520*/  SYNCS.PHASECHK.TRANS64.TRYWAIT P3, [R14+URZ+0x28c30], R207 ;  /* 0x028c30cf0e0075a7 */ /* 0x0044e4000806017f */
[----:B---3--:R-:W-:Y:S05]  /*23530*/  @!P3 NANOSLEEP.SYNCS 0x989680 ;  /* 0x009896800000b95d */ /* 0x008fea0003900000 */
[----:B------:R-:W3:Y:S02]  /*23540*/  @!P3 SYNCS.PHASECHK.TRANS64 P3, [R14+URZ+0x28c30], R207 ;  /* 0x028c30cf0e00b5a7 */ /* 0x000ee4000806007f */
[----:B---3--:R-:W-:Y:S05]  /*23550*/  @!P3 BRA `(.L_x_5760) ;  /* 0xfffffffc00f0b947 */ /* 0x008fea000383ffff */
[----:B------:R-:W-:Y:S05]  /*23560*/  BRA `(.L_x_5759) ;  /* 0xfffffec0002c7947 */ /* 0x000fea000383ffff */
.L_x_5765:
[----:B----4-:R4:W0:Y:S02]  /*23570*/  SYNCS.PHASECHK.TRANS64.TRYWAIT P3, [R14+URZ+0x28c50], R207 ;  /* 0x028c50cf0e0075a7 */ /* 0x010824000806017f */
[----:B0-----:R-:W-:Y:S05]  /*23580*/  @!P3 NANOSLEEP.SYNCS 0x989680 ;  /* 0x009896800000b95d */ /* 0x001fea0003900000 */
[----:B------:R-:W0:Y:S02]  /*23590*/  @!P3 SYNCS.PHASECHK.TRANS64 P3, [R14+URZ+0x28c50], R207 ;  /* 0x028c50cf0e00b5a7 */ /* 0x000e24000806007f */
[----:B0-----:R-:W-:Y:S05]  /*235a0*/  @!P3 BRA `(.L_x_5765) ;  /* 0xfffffffc00f0b947 */ /* 0x001fea000383ffff */
[----:B------:R-:W-:Y:S05]  /*235b0*/  BRA `(.L_x_5764) ;  /* 0xfffffed400847947 */ /* 0x000fea000383ffff */
.L_x_5773:
[----:B--2---:R2:W3:Y:S02]  /*235c0*/  SYNCS.PHASECHK.TRANS64.TRYWAIT P2, [R206+URZ+0x28c30], R207 ;  /* 0x028c30cfce0075a7 */ /* 0x0044e4000804017f */
[----:B---3--:R-:W-:Y:S05]  /*235d0*/  @!P2 NANOSLEEP.SYNCS 0x989680 ;  /* 0x009896800000a95d */ /* 0x008fea0003900000 */
[----:B------:R-:W3:Y:S02]  /*235e0*/  @!P2 SYNCS.PHASECHK.TRANS64 P2, [R206+URZ+0x28c30], R207 ;  /* 0x028c30cfce00a5a7 */ /* 0x000ee4000804007f */
[----:B---3--:R-:W-:Y:S05]  /*235f0*/  @!P2 BRA `(.L_x_5773) ;  /* 0xfffffffc00f0a947 */ /* 0x008fea000383ffff */
[----:B------:R-:W-:Y:S05]  /*23600*/  BRA `(.L_x_5772) ;  /* 0xfffffed800947947 */ /* 0x000fea000383ffff */
.L_x_5786:
[----:B----4-:R4:W0:Y:S02]  /*23610*/  SYNCS.PHASECHK.TRANS64.TRYWAIT P2, [R206+URZ+0x28c50], R207 ;  /* 0x028c50cfce0075a7 */ /* 0x010824000804017f */
[----:B0-----:R-:W-:Y:S05]  /*23620*/  @!P2 NANOSLEEP.SYNCS 0x989680 ;  /* 0x009896800000a95d */ /* 0x001fea0003900000 */
[----:B------:R-:W0:Y:S02]  /*23630*/  @!P2 SYNCS.PHASECHK.TRANS64 P2, [R206+URZ+0x28c50], R207 ;  /* 0x028c50cfce00a5a7 */ /* 0x000e24000804007f */
[----:B0-----:R-:W-:Y:S05]  /*23640*/  @!P2 BRA `(.L_x_5786) ;  /* 0xfffffffc00f0a947 */ /* 0x001fea000383ffff */
[----:B------:R-:W-:Y:S05]  /*23650*/  BRA `(.L_x_5785) ;  /* 0xfffffef8009c7947 */ /* 0x000fea000383ffff */
.L_x_5829:
        /* <DEDUP_REMOVED lines=11> */
.L_x_6040:
[----:B------:R-:W-:Y:S05]  /*23710*/  BSYNC B1 ;  /* 0x0000000000017941 */ /* 0x000fea0003800000 */
.L_x_6039:
[----:B------:R-:W-:Y:S05]  /*23720*/  BRA `(.L_x_6041) ;  /* 0xffffff7000547947 */ /* 0x000fea000383ffff */
.L_x_5831:
[----:B------:R-:W-:Y:S01]  /*23730*/  BSSY B1, `(.L_x_6042) ;  /* 0x0000006000017945 */ /* 0x000fe20003800000 */
[----:B0-----:R-:W-:-:S07]  /*23740*/  IMAD.MOV.U32 R15, RZ, RZ, -0x1 ;  /* 0xffffffffff0f7424 */ /* 0x001fce00078e00ff */
[----:B-1----:R-:W-:Y:S05]  /*23750*/  WARPSYNC.COLLECTIVE R15, `(.L_x_6043) ;  /* 0x000000000f0c7348 */ /* 0x002fea0003c00000 */
[----:B------:R-:W-:Y:S02]  /*23760*/  ELECT P6, UR62, PT ;  /* 0x00000000003e782f */ /* 0x000fe400038c0000 */
[----:B------:R-:W-:Y:S01]  /*23770*/  MOV R14, UR62 ;  /* 0x0000003e000e7c02 */ /* 0x000fe20008000f00 */
[----:B-1----:R-:W-:Y:S10]  /*23780*/  ENDCOLLECTIVE ;  /* 0x000000000000791b */ /* 0x002ff40003800000 */
.L_x_6043:
[----:B------:R-:W-:Y:S05]  /*23790*/  BSYNC B1 ;  /* 0x0000000000017941 */ /* 0x000fea0003800000 */
.L_x_6042:
[----:B------:R-:W-:Y:S05]  /*237a0*/  BRA `(.L_x_5830) ;  /* 0xffffff70004c7947 */ /* 0x000fea000383ffff */
.L_x_5833:
[----:B-1----:R1:W2:Y:S02]  /*237b0*/  SYNCS.PHASECHK.TRANS64.TRYWAIT P0, [R18+URZ+0x28c20], R6 ;  /* 0x028c2006120075a7 */ /* 0x0022a4000800017f */
[----:B--2---:R-:W-:Y:S05]  /*237c0*/  @!P0 NANOSLEEP.SYNCS 0x989680 ;  /* 0x009896800000895d */ /* 0x004fea0003900000 */
[----:B------:R-:W2:Y:S02]  /*237d0*/  @!P0 SYNCS.PHASECHK.TRANS64 P0, [R18+URZ+0x28c20], R6 ;  /* 0x028c2006120085a7 */ /* 0x000ea4000800007f */
[----:B--2---:R-:W-:Y:S05]  /*237e0*/  @!P0 BRA `(.L_x_5833) ;  /* 0xfffffffc00f08947 */ /* 0x004fea000383ffff */
[----:B------:R-:W-:Y:S05]  /*237f0*/  BRA `(.L_x_6044) ;  /* 0xffffff70005c7947 */ /* 0x000fea000383ffff */
.L_x_5837:
[----:B--2---:R2:W3:Y:S02]  /*23800*/  SYNCS.PHASECHK.TRANS64.TRYWAIT P0, [R7+URZ+0x28ca0], R10 ;  /* 0x028ca00a070075a7 */ /* 0x0044e4000800017f */
[----:B---3--:R-:W-:Y:S05]  /*23810*/  @!P0 NANOSLEEP.SYNCS 0x989680 ;  /* 0x009896800000895d */ /* 0x008fea0003900000 */
[----:B------:R-:W3:Y:S02]  /*23820*/  @!P0 SYNCS.PHASECHK.TRANS64 P0, [R7+URZ+0x28ca0], R10 ;  /* 0x028ca00a070085a7 */ /* 0x000ee4000800007f */
[----:B---3--:R-:W-:Y:S05]  /*23830*/  @!P0 BRA `(.L_x_5837) ;  /* 0xfffffffc00f08947 */ /* 0x008fea000383ffff */
[----:B------:R-:W-:Y:S05]  /*23840*/  BRA `(.L_x_6045) ;  /* 0xffffff70007c7947 */ /* 0x000fea000383ffff */
.L_x_5842:
[----:B-1----:R1:W3:Y:S02]  /*23850*/  SYNCS.PHASECHK.TRANS64.TRYWAIT P0, [R7+URZ+0x28cc0], R10 ;  /* 0x028cc00a070075a7 */ /* 0x0022e4000800017f */
[----:B---3--:R-:W-:Y:S05]  /*23860*/  @!P0 NANOSLEEP.SYNCS 0x989680 ;  /* 0x009896800000895d */ /* 0x008fea0003900000 */
[----:B------:R-:W3:Y:S02]  /*23870*/  @!P0 SYNCS.PHASECHK.TRANS64 P0, [R7+URZ+0x28cc0], R10 ;  /* 0x028cc00a070085a7 */ /* 0x000ee4000800007f */
[----:B---3--:R-:W-:Y:S05]  /*23880*/  @!P0 BRA `(.L_x_5842) ;  /* 0xfffffffc00f08947 */ /* 0x008fea000383ffff */
[----:B------:R-:W-:Y:S05]  /*23890*/  BRA `(.L_x_6046) ;  /* 0xffffff7000fc7947 */ /* 0x000fea000383ffff */
.L_x_5856:
[----:B-1----:R1:W2:Y:S02]  /*238a0*/  SYNCS.PHASECHK.TRANS64.TRYWAIT P1, [R6+URZ+0x28ca0], R7 ;  /* 0x028ca007060075a7 */ /* 0x0022a4000802017f */
[----:B--2---:R-:W-:Y:S05]  /*238b0*/  @!P1 NANOSLEEP.SYNCS 0x989680 ;  /* 0x009896800000995d */ /* 0x004fea0003900000 */
[----:B------:R-:W2:Y:S02]  /*238c0*/  @!P1 SYNCS.PHASECHK.TRANS64 P1, [R6+URZ+0x28ca0], R7 ;  /* 0x028ca007060095a7 */ /* 0x000ea4000802007f */
[----:B--2---:R-:W-:Y:S05]  /*238d0*/  @!P1 BRA `(.L_x_5856) ;  /* 0xfffffffc00f09947 */ /* 0x004fea000383ffff */
[----:B------:R-:W-:Y:S05]  /*238e0*/  BRA `(.L_x_6047) ;  /* 0xffffff7c007c7947 */ /* 0x000fea000383ffff */
.L_x_5861:
[----:B--2---:R2:W3:Y:S02]  /*238f0*/  SYNCS.PHASECHK.TRANS64.TRYWAIT P1, [R6+URZ+0x28cc0], R7 ;  /* 0x028cc007060075a7 */ /* 0x0044e4000802017f */
[----:B---3--:R-:W-:Y:S05]  /*23900*/  @!P1 NANOSLEEP.SYNCS 0x989680 ;  /* 0x009896800000995d */ /* 0x008fea0003900000 */
[----:B------:R-:W3:Y:S02]  /*23910*/  @!P1 SYNCS.PHASECHK.TRANS64 P1, [R6+URZ+0x28cc0], R7 ;  /* 0x028cc007060095a7 */ /* 0x000ee4000802007f */
[----:B---3--:R-:W-:Y:S05]  /*23920*/  @!P1 BRA `(.L_x_5861) ;  /* 0xfffffffc00f09947 */ /* 0x008fea000383ffff */
[----:B------:R-:W-:Y:S05]  /*23930*/  BRA `(.L_x_6048) ;  /* 0xffffff7c00f87947 */ /* 0x000fea000383ffff */
.L_x_5891:
[----:B-1----:R-:W1:Y:S01]  /*23940*/  S2R R4, SR_TID.X ;  /* 0x0000000000047919 */ /* 0x002e620000002100 */
[----:B------:R-:W-:Y:S01]  /*23950*/  BSSY B0, `(.L_x_6049) ;  /* 0x000000a000007945 */ /* 0x000fe20003800000 */
[----:B------:R-:W-:Y:S02]  /*23960*/  IMAD.MOV.U32 R12, RZ, RZ, RZ ;  /* 0x000000ffff0c7224 */ /* 0x000fe400078e00ff */
[----:B------:R-:W-:Y:S02]  /*23970*/  IMAD.MOV.U32 R11, RZ, RZ, 0x1f ;  /* 0x0000001fff0b7424 */ /* 0x000fe400078e00ff */
[----:B0-----:R-:W-:Y:S01]  /*23980*/  IMAD.MOV.U32 R15, RZ, RZ, -0x1 ;  /* 0xffffffffff0f7424 */ /* 0x001fe200078e00ff */
[----:B-1----:R-:W-:-:S04]  /*23990*/  SHF.R.U32.HI R4, RZ, 0x5, R4 ;  /* 0x00000005ff047819 */ /* 0x002fc80000011604 */
[----:B------:R-:W-:-:S05]  /*239a0*/  LOP3.LUT R4, R4, 0x3, RZ, 0xc0, !PT ;  /* 0x0000000304047812 */ /* 0x000fca00078ec0ff */
[----:B------:R-:W-:-:S07]  /*239b0*/  IMAD.MOV.U32 R13, RZ, RZ, R4 ;  /* 0x000000ffff0d7224 */ /* 0x000fce00078e0004 */
[----:B--2---:R-:W-:Y:S05]  /*239c0*/  WARPSYNC.COLLECTIVE R15, `(.L_x_6050) ;  /* 0x000000000f087348 */ /* 0x004fea0003c00000 */
[----:B------:R0:W1:Y:S02]  /*239d0*/  SHFL.IDX P6, R14, R13, R12, R11 ;  /* 0x0000000c0d0e7389 */ /* 0x00006400000c000b */
[----:B012---:R-:W-:Y:S01]  /*239e0*/  ENDCOLLECTIVE ;  /* 0x000000000000791b */ /* 0x007fe20003800000 */
.L_x_6050:
[----:B------:R-:W-:Y:S05]  /*239f0*/  BSYNC B0 ;  /* 0x0000000000007941 */ /* 0x000fea0003800000 */
.L_x_6049:
[----:B------:R-:W-:Y:S05]  /*23a00*/  BRA `(.L_x_6051) ;  /* 0xffffff9400787947 */ /* 0x000fea000383ffff */
.L_x_5893:
[----:B------:R-:W-:Y:S01]  /*23a10*/  BSSY B0, `(.L_x_6052) ;  /* 0x0000006000007945 */ /* 0x000fe20003800000 */
[----:B0-----:R-:W-:-:S07]  /*23a20*/  IMAD.MOV.U32 R15, RZ, RZ, -0x1 ;  /* 0xffffffffff0f7424 */ /* 0x001fce00078e00ff */
[----:B-12---:R-:W-:Y:S05]  /*23a30*/  WARPSYNC.COLLECTIVE R15, `(.L_x_6053) ;  /* 0x000000000f0c7348 */ /* 0x006fea0003c00000 */
[----:B------:R-:W-:Y:S02]  /*23a40*/  ELECT P6, UR62, PT ;  /* 0x00000000003e782f */ /* 0x000fe400038c0000 */
[----:B------:R-:W-:Y:S01]  /*23a50*/  MOV R14, UR62 ;  /* 0x0000003e000e7c02 */ /* 0x000fe20008000f00 */
[----:B-12---:R-:W-:Y:S10]  /*23a60*/  ENDCOLLECTIVE ;  /* 0x000000000000791b */ /* 0x006ff40003800000 */
.L_x_6053:
[----:B------:R-:W-:Y:S05]  /*23a70*/  BSYNC B0 ;  /* 0x0000000000007941 */ /* 0x000fea0003800000 */
.L_x_6052:
[----:B------:R-:W-:Y:S05]  /*23a80*/  BRA `(.L_x_6054) ;  /* 0xffffff9400847947 */ /* 0x000fea000383ffff */
.L_x_5895:
[----:B-1----:R1:W3:Y:S02]  /*23a90*/  SYNCS.PHASECHK.TRANS64.TRYWAIT P0, [R0+URZ+0x28c40], R2 ;  /* 0x028c4002000075a7 */ /* 0x0022e4000800017f */
[----:B---3--:R-:W-:Y:S05]  /*23aa0*/  @!P0 NANOSLEEP.SYNCS 0x989680 ;  /* 0x009896800000895d */ /* 0x008fea0003900000 */
[----:B------:R-:W3:Y:S02]  /*23ab0*/  @!P0 SYNCS.PHASECHK.TRANS64 P0, [R0+URZ+0x28c40], R2 ;  /* 0x028c4002000085a7 */ /* 0x000ee4000800007f */
[----:B---3--:R-:W-:Y:S05]  /*23ac0*/  @!P0 BRA `(.L_x_5895) ;  /* 0xfffffffc00f08947 */ /* 0x008fea000383ffff */
[----:B------:R-:W-:Y:S05]  /*23ad0*/  BRA `(.L_x_6055) ;  /* 0xffffff9400e47947 */ /* 0x000fea000383ffff */
.L_x_5899:
        /* <DEDUP_REMOVED lines=13> */
.L_x_6056:
[----:B------:R-:W-:Y:S02]  /*23bb0*/  IMAD.MOV.U32 R13, RZ, RZ, R4 ;  /* 0x000000ffff0d7224 */ /* 0x000fe400078e0004 */
[----:B------:R-:W-:-:S07]  /*23bc0*/  IMAD.MOV.U32 R6, RZ, RZ, R14 ;  /* 0x000000ffff067224 */ /* 0x000fce00078e000e */
[----:B------:R-:W-:Y:S05]  /*23bd0*/  WARPSYNC.COLLECTIVE R15, `(.L_x_6057) ;  /* 0x000000000f087348 */ /* 0x000fea0003c00000 */
[----:B------:R0:W1:Y:S02]  /*23be0*/  SHFL.IDX P6, R14, R13, R12, R11 ;  /* 0x0000000c0d0e7389 */ /* 0x00006400000c000b */
[----:B01----:R-:W-:Y:S01]  /*23bf0*/  ENDCOLLECTIVE ;  /* 0x000000000000791b */ /* 0x003fe20003800000 */
.L_x_6057:
[----:B------:R-:W-:Y:S02]  /*23c00*/  IMAD.MOV.U32 R13, RZ, RZ, R3 ;  /* 0x000000ffff0d7224 */ /* 0x000fe400078e0003 */
[----:B------:R-:W-:Y:S02]  /*23c10*/  IMAD.MOV.U32 R12, RZ, RZ, 0x1 ;  /* 0x00000001ff0c7424 */ /* 0x000fe400078e00ff */
[----:B------:R-:W-:-:S07]  /*23c20*/  IMAD.MOV.U32 R7, RZ, RZ, R14 ;  /* 0x000000ffff077224 */ /* 0x000fce00078e000e */
[----:B------:R-:W-:Y:S05]  /*23c30*/  WARPSYNC.COLLECTIVE R15, `(.L_x_6058) ;  /* 0x000000000f087348 */ /* 0x000fea0003c00000 */
[----:B------:R0:W1:Y:S02]  /*23c40*/  SHFL.IDX P6, R14, R13, R12, R11 ;  /* 0x0000000c0d0e7389 */ /* 0x00006400000c000b */
[----:B01----:R-:W-:Y:S01]  /*23c50*/  ENDCOLLECTIVE ;  /* 0x000000000000791b */ /* 0x003fe20003800000 */
.L_x_6058:
        /* <DEDUP_REMOVED lines=15> */
.L_x_6059:
[----:B------:R-:W-:Y:S02]  /*23d50*/  IMAD.MOV.U32 R13, RZ, RZ, R3 ;  /* 0x000000ffff0d7224 */ /* 0x000fe400078e0003 */
[----:B------:R-:W-:Y:S02]  /*23d60*/  IMAD.MOV.U32 R12, RZ, RZ, 0x2 ;  /* 0x00000002ff0c7424 */ /* 0x000fe400078e00ff */
[----:B------:R-:W-:-:S07]  /*23d70*/  IMAD.MOV.U32 R5, RZ, RZ, R14 ;  /* 0x000000ffff057224 */ /* 0x000fce00078e000e */
[----:B------:R-:W-:Y:S05]  /*23d80*/  WARPSYNC.COLLECTIVE R15, `(.L_x_6060) ;  /* 0x000000000f087348 */ /* 0x000fea0003c00000 */
[----:B------:R0:W1:Y:S02]  /*23d90*/  SHFL.IDX P6, R14, R13, R12, R11 ;  /* 0x0000000c0d0e7389 */ /* 0x00006400000c000b */
[----:B01----:R-:W-:Y:S01]  /*23da0*/  ENDCOLLECTIVE ;  /* 0x000000000000791b */ /* 0x003fe20003800000 */
.L_x_6060:
        /* <DEDUP_REMOVED lines=15> */
.L_x_6061:
[----:B------:R-:W-:Y:S02]  /*23ea0*/  IMAD.MOV.U32 R13, RZ, RZ, R3 ;  /* 0x000000ffff0d7224 */ /* 0x000fe400078e0003 */
[----:B------:R-:W-:Y:S02]  /*23eb0*/  IMAD.MOV.U32 R12, RZ, RZ, 0x3 ;  /* 0x00000003ff0c7424 */ /* 0x000fe400078e00ff */
[----:B------:R-:W-:-:S07]  /*23ec0*/  IMAD.MOV.U32 R5, RZ, RZ, R14 ;  /* 0x000000ffff057224 */ /* 0x000fce00078e000e */
[----:B------:R-:W-:Y:S05]  /*23ed0*/  WARPSYNC.COLLECTIVE R15, `(.L_x_6062) ;  /* 0x000000000f087348 */ /* 0x000fea0003c00000 */
[----:B------:R0:W1:Y:S02]  /*23ee0*/  SHFL.IDX P6, R14, R13, R12, R11 ;  /* 0x0000000c0d0e7389 */ /* 0x00006400000c000b */
[----:B01----:R-:W-:Y:S01]  /*23ef0*/  ENDCOLLECTIVE ;  /* 0x000000000000791b */ /* 0x003fe20003800000 */
.L_x_6062:
        /* <DEDUP_REMOVED lines=13> */
.L_x_6063:
[----:B------:R-:W-:Y:S01]  /*23fd0*/  IMAD.MOV.U32 R3, RZ, RZ, R14 ;  /* 0x000000ffff037224 */ /* 0x000fe200078e000e */
[----:B------:R-:W-:Y:S06]  /*23fe0*/  BRA `(.L_x_6064) ;  /* 0xffffff9c00287947 */ /* 0x000fec000383ffff */
.L_x_5902:
[----:B0-----:R0:W1:Y:S02]  /*23ff0*/  SYNCS.PHASECHK.TRANS64.TRYWAIT P0, [R18+URZ+0x28c20], R0 ;  /* 0x028c2000120075a7 */ /* 0x001064000800017f */
[----:B-1----:R-:W-:Y:S05]  /*24000*/  @!P0 NANOSLEEP.SYNCS 0x989680 ;  /* 0x009896800000895d */ /* 0x002fea0003900000 */
[----:B------:R-:W1:Y:S02]  /*24010*/  @!P0 SYNCS.PHASECHK.TRANS64 P0, [R18+URZ+0x28c20], R0 ;  /* 0x028c2000120085a7 */ /* 0x000e64000800007f */
[----:B-1----:R-:W-:Y:S05]  /*24020*/  @!P0 BRA `(.L_x_5902) ;  /* 0xfffffffc00f08947 */ /* 0x002fea000383ffff */
[----:B------:R-:W-:Y:S05]  /*24030*/  BRA `(.L_x_6065) ;  /* 0xffffff9c00847947 */ /* 0x000fea000383ffff */
.L_x_5906:
[----:B0-----:R0:W1:Y:S02]  /*24040*/  SYNCS.PHASECHK.TRANS64.TRYWAIT P0, [R0+URZ+0x28c60], R2 ;  /* 0x028c6002000075a7 */ /* 0x001064000800017f */
[----:B-1----:R-:W-:Y:S05]  /*24050*/  @!P0 NANOSLEEP.SYNCS 0x989680 ;  /* 0x009896800000895d */ /* 0x002fea0003900000 */
[----:B------:R-:W1:Y:S02]  /*24060*/  @!P0 SYNCS.PHASECHK.TRANS64 P0, [R0+URZ+0x28c60], R2 ;  /* 0x028c6002000085a7 */ /* 0x000e64000800007f */
[----:B-1----:R-:W-:Y:S05]  /*24070*/  @!P0 BRA `(.L_x_5906) ;  /* 0xfffffffc00f08947 */ /* 0x002fea000383ffff */
[----:B------:R-:W-:Y:S05]  /*24080*/  BRA `(.L_x_6066) ;  /* 0xffffff9c00a87947 */ /* 0x000fea000383ffff */
.L_x_5925:
[----:B-1----:R1:W2:Y:S02]  /*24090*/  SYNCS.PHASECHK.TRANS64.TRYWAIT P0, [R2+URZ+0x28c40], R6 ;  /* 0x028c4006020075a7 */ /* 0x0022a4000800017f */
[----:B--2---:R-:W-:Y:S05]  /*240a0*/  @!P0 NANOSLEEP.SYNCS 0x989680 ;  /* 0x009896800000895d */ /* 0x004fea0003900000 */
[----:B------:R-:W2:Y:S02]  /*240b0*/  @!P0 SYNCS.PHASECHK.TRANS64 P0, [R2+URZ+0x28c40], R6 ;  /* 0x028c4006020085a7 */ /* 0x000ea4000800007f */
[----:B--2---:R-:W-:Y:S05]  /*240c0*/  @!P0 BRA `(.L_x_5925) ;  /* 0xfffffffc00f08947 */ /* 0x004fea000383ffff */
[----:B------:R-:W-:Y:S05]  /*240d0*/  BRA `(.L_x_6067) ;  /* 0xffffffa800d07947 */ /* 0x000fea000383ffff */
.L_x_5930:
[----:B0-----:R0:W2:Y:S02]  /*240e0*/  SYNCS.PHASECHK.TRANS64.TRYWAIT P0, [R2+URZ+0x28c60], R6 ;  /* 0x028c6006020075a7 */ /* 0x0010a4000800017f */
[----:B--2---:R-:W-:Y:S05]  /*240f0*/  @!P0 NANOSLEEP.SYNCS 0x989680 ;  /* 0x009896800000895d */ /* 0x004fea0003900000 */
[----:B------:R-:W2:Y:S02]  /*24100*/  @!P0 SYNCS.PHASECHK.TRANS64 P0, [R2+URZ+0x28c60], R6 ;  /* 0x028c6006020085a7 */ /* 0x000ea4000800007f */
[----:B--2---:R-:W-:Y:S05]  /*24110*/  @!P0 BRA `(.L_x_5930) ;  /* 0xfffffffc00f08947 */ /* 0x004fea000383ffff */
[----:B------:R-:W-:Y:S05]  /*24120*/  BRA `(.L_x_6068) ;  /* 0xffffffac004c7947 */ /* 0x000fea000383ffff */
.L_x_5945:
[----:B-1----:R1:W2:Y:S02]  /*24130*/  SYNCS.PHASECHK.TRANS64.TRYWAIT P0, [R2+URZ+0x28c40], R3 ;  /* 0x028c4003020075a7 */ /* 0x0022a4000800017f */
[----:B--2---:R-:W-:Y:S05]  /*24140*/  @!P0 NANOSLEEP.SYNCS 0x989680 ;  /* 0x009896800000895d */ /* 0x004fea0003900000 */
[----:B------:R-:W2:Y:S02]  /*24150*/  @!P0 SYNCS.PHASECHK.TRANS64 P0, [R2+URZ+0x28c40], R3 ;  /* 0x028c4003020085a7 */ /* 0x000ea4000800007f */
[----:B--2---:R-:W-:Y:S05]  /*24160*/  @!P0 BRA `(.L_x_5945) ;  /* 0xfffffffc00f08947 */ /* 0x004fea000383ffff */
[----:B------:R-:W-:Y:S05]  /*24170*/  BRA `(.L_x_6069) ;  /* 0xffffffb800247947 */ /* 0x000fea000383ffff */
.L_x_5950:
[----:B--2---:R2:W3:Y:S02]  /*24180*/  SYNCS.PHASECHK.TRANS64.TRYWAIT P0, [R2+URZ+0x28c60], R3 ;  /* 0x028c6003020075a7 */ /* 0x0044e4000800017f */
[----:B---3--:R-:W-:Y:S05]  /*24190*/  @!P0 NANOSLEEP.SYNCS 0x989680 ;  /* 0x009896800000895d */ /* 0x008fea0003900000 */
[----:B------:R-:W3:Y:S02]  /*241a0*/  @!P0 SYNCS.PHASECHK.TRANS64 P0, [R2+URZ+0x28c60], R3 ;  /* 0x028c6003020085a7 */ /* 0x000ee4000800007f */
[----:B---3--:R-:W-:Y:S05]  /*241b0*/  @!P0 BRA `(.L_x_5950) ;  /* 0xfffffffc00f08947 */ /* 0x008fea000383ffff */
[----:B------:R-:W-:Y:S05]  /*241c0*/  BRA `(.L_x_6070) ;  /* 0xffffffb800a07947 */ /* 0x000fea000383ffff */
.L_x_5965:
[----:B-1----:R1:W2:Y:S02]  /*241d0*/  SYNCS.PHASECHK.TRANS64.TRYWAIT P0, [R3+URZ+0x28c40], R2 ;  /* 0x028c4002030075a7 */ /* 0x0022a4000800017f */
[----:B--2---:R-:W-:Y:S05]  /*241e0*/  @!P0 NANOSLEEP.SYNCS 0x989680 ;  /* 0x009896800000895d */ /* 0x004fea0003900000 */
[----:B------:R-:W2:Y:S02]  /*241f0*/  @!P0 SYNCS.PHASECHK.TRANS64 P0, [R3+URZ+0x28c40], R2 ;  /* 0x028c4002030085a7 */ /* 0x000ea4000800007f */
[----:B--2---:R-:W-:Y:S05]  /*24200*/  @!P0 BRA `(.L_x_5965) ;  /* 0xfffffffc00f08947 */ /* 0x004fea000383ffff */
[----:B------:R-:W-:Y:S05]  /*24210*/  BRA `(.L_x_6071) ;  /* 0xffffffc400607947 */ /* 0x000fea000383ffff */
.L_x_5970:
[----:B--2---:R2:W3:Y:S02]  /*24220*/  SYNCS.PHASECHK.TRANS64.TRYWAIT P0, [R3+URZ+0x28c60], R2 ;  /* 0x028c6002030075a7 */ /* 0x0044e4000800017f */
[----:B---3--:R-:W-:Y:S05]  /*24230*/  @!P0 NANOSLEEP.SYNCS 0x989680 ;  /* 0x009896800000895d */ /* 0x008fea0003900000 */
[----:B------:R-:W3:Y:S02]  /*24240*/  @!P0 SYNCS.PHASECHK.TRANS64 P0, [R3+URZ+0x28c60], R2 ;  /* 0x028c6002030085a7 */ /* 0x000ee4000800007f */
[----:B---3--:R-:W-:Y:S05]  /*24250*/  @!P0 BRA `(.L_x_5970) ;  /* 0xfffffffc00f08947 */ /* 0x008fea000383ffff */
[----:B------:R-:W-:Y:S05]  /*24260*/  BRA `(.L_x_6072) ;  /* 0xffffffc400dc7947 */ /* 0x000fea000383ffff */
.L_x_5986:
[----:B------:R-:W2:Y:S01]  /*24270*/  LDL R0, [R1] ;  /* 0x0000000001007983 */ /* 0x000ea20000100800 */
[----:B------:R-:W-:Y:S01]  /*24280*/  BSSY B0, `(.L_x_6073) ;  /* 0x0000008000007945 */ /* 0x000fe20003800000 */
[----:B------:R-:W-:Y:S02]  /*24290*/  IMAD.MOV.U32 R12, RZ, RZ, RZ ;  /* 0x000000ffff0c7224 */ /* 0x000fe400078e00ff */
[----:B------:R-:W-:Y:S02]  /*242a0*/  IMAD.MOV.U32 R11, RZ, RZ, 0x1f ;  /* 0x0000001fff0b7424 */ /* 0x000fe400078e00ff */
[----:B0-----:R-:W-:Y:S02]  /*242b0*/  IMAD.MOV.U32 R15, RZ, RZ, -0x1 ;  /* 0xffffffffff0f7424 */ /* 0x001fe400078e00ff */
[----:B--2---:R-:W-:-:S07]  /*242c0*/  IMAD.MOV.U32 R13, RZ, RZ, R0 ;  /* 0x000000ffff0d7224 */ /* 0x004fce00078e0000 */
[----:B-1----:R-:W-:Y:S05]  /*242d0*/  WARPSYNC.COLLECTIVE R15, `(.L_x_6074) ;  /* 0x000000000f087348 */ /* 0x002fea0003c00000 */
[----:B------:R0:W2:Y:S02]  /*242e0*/  SHFL.IDX P6, R14, R13, R12, R11 ;  /* 0x0000000c0d0e7389 */ /* 0x0000a400000c000b */
[----:B012---:R-:W-:Y:S01]  /*242f0*/  ENDCOLLECTIVE ;  /* 0x000000000000791b */ /* 0x007fe20003800000 */
.L_x_6074:
[----:B------:R-:W-:Y:S05]  /*24300*/  BSYNC B0 ;  /* 0x0000000000007941 */ /* 0x000fea0003800000 */
.L_x_6073:
        /* <DEDUP_REMOVED lines=9> */
.L_x_6075:
        /* <DEDUP_REMOVED lines=26> */
.L_x_6076:
        /* <DEDUP_REMOVED lines=8> */
.L_x_6077:
        /* <DEDUP_REMOVED lines=8> */
.L_x_6078:
        /* <DEDUP_REMOVED lines=8> */
.L_x_6079:
        /* <DEDUP_REMOVED lines=8> */
.L_x_6080:
        /* <DEDUP_REMOVED lines=9> */
.L_x_6081:
[----:B------:R-:W-:Y:S01]  /*247d0*/  IMAD.MOV.U32 R9, RZ, RZ, R14 ;  /* 0x000000ffff097224 */ /* 0x000fe200078e000e */
[----:B------:R-:W-:Y:S06]  /*247e0*/  BRA `(.L_x_6082) ;  /* 0xffffffd000147947 */ /* 0x000fec000383ffff */
.L_x_5989:
        /* <DEDUP_REMOVED lines=8> */
.L_x_6084:
[----:B------:R-:W-:Y:S05]  /*24870*/  BSYNC B0 ;  /* 0x0000000000007941 */ /* 0x000fea0003800000 */
.L_x_6083:
        /* <DEDUP_REMOVED lines=10> */
.L_x_6085:
        /* <DEDUP_REMOVED lines=8> */
.L_x_6086:
        /* <DEDUP_REMOVED lines=8> */
.L_x_6087:
        /* <DEDUP_REMOVED lines=8> */
.L_x_6088:
        /* <DEDUP_REMOVED lines=9> */
.L_x_6089:
[----:B------:R-:W-:Y:S01]  /*24b30*/  IMAD.MOV.U32 R9, RZ, RZ, R14 ;  /* 0x000000ffff097224 */ /* 0x000fe200078e000e */
[----:B------:R-:W-:Y:S06]  /*24b40*/  BRA `(.L_x_6090) ;  /* 0xffffffcc00e87947 */ /* 0x000fec000383ffff */
.L_x_5991:
[----:B------:R-:W-:Y:S01]  /*24b50*/  BSSY B0, `(.L_x_6091) ;  /* 0x0000006000007945 */ /* 0x000fe20003800000 */
[----:B------:R-:W-:Y:S01]  /*24b60*/  PLOP3.LUT P6, PT, P6, PT, PT, 0x8, 0x0 ;  /* 0x000000000000781c */ /* 0x000fe200037ce170 */
[----:B------:R-:W-:-:S12]  /*24b70*/  IMAD.MOV.U32 R15, RZ, RZ, -0x1 ;  /* 0xffffffffff0f7424 */ /* 0x000fd800078e00ff */
[----:B0-----:R-:W-:Y:S05]  /*24b80*/  WARPSYNC.COLLECTIVE R15, `(.L_x_6092) ;  /* 0x000000000f087348 */ /* 0x001fea0003c00000 */
[----:B------:R-:W-:Y:S01]  /*24b90*/  VOTE.ANY R14, PT, P6 ;  /* 0x00000000000e7806 */ /* 0x000fe200030e0100 */
[----:B0-----:R-:W-:Y:S06]  /*24ba0*/  ENDCOLLECTIVE ;  /* 0x000000000000791b */ /* 0x001fec0003800000 */
.L_x_6092:
[----:B------:R-:W-:Y:S05]  /*24bb0*/  BSYNC B0 ;  /* 0x0000000000007941 */ /* 0x000fea0003800000 */
.L_x_6091:
        /* <DEDUP_REMOVED lines=10> */
.L_x_6093:
[----:B------:R-:W-:Y:S02]  /*24c60*/  IMAD.MOV.U32 R13, RZ, RZ, R6 ;  /* 0x000000ffff0d7224 */ /* 0x000fe400078e0006 */
[----:B------:R-:W-:-:S07]  /*24c70*/  IMAD.MOV.U32 R4, RZ, RZ, R14 ;  /* 0x000000ffff047224 */ /* 0x000fce00078e000e */
[----:B------:R-:W-:Y:S05]  /*24c80*/  WARPSYNC.COLLECTIVE R15, `(.L_x_6094) ;  /* 0x000000000f087348 */ /* 0x000fea0003c00000 */
[----:B------:R0:W1:Y:S02]  /*24c90*/  SHFL.IDX P6, R14, R13, R12, R11 ;  /* 0x0000000c0d0e7389 */ /* 0x00006400000c000b */
[----:B01----:R-:W-:Y:S01]  /*24ca0*/  ENDCOLLECTIVE ;  /* 0x000000000000791b */ /* 0x003fe20003800000 */
.L_x_6094:
[----:B------:R-:W-:Y:S02]  /*24cb0*/  IMAD.MOV.U32 R6, RZ, RZ, R14 ;  /* 0x000000ffff067224 */ /* 0x000fe400078e000e */
[----:B------:R-:W-:-:S05]  /*24cc0*/  IMAD.IADD R10, R7, 0x1, R10 ;  /* 0x00000001070a7824 */ /* 0x000fca00078e020a */
[----:B------:R2:W-:Y:S01]  /*24cd0*/  STL [R1+0xc], R10 ;  /* 0x00000c0a01007387 */ /* 0x0005e20000100800 */
[----:B------:R-:W-:Y:S05]  /*24ce0*/  BRA `(.L_x_6095) ;  /* 0xffffffcc00c87947 */ /* 0x000fea000383ffff */
.L_x_5993:
[----:B------:R-:W-:Y:S01]  /*24cf0*/  BSSY B0, `(.L_x_6096) ;  /* 0x0000008000007945 */ /* 0x000fe20003800000 */
[----:B------:R-:W-:Y:S02]  /*24d00*/  IMAD.MOV.U32 R13, RZ, RZ, R3 ;  /* 0x000000ffff0d7224 */ /* 0x000fe400078e0003 */
[----:B------:R-:W-:Y:S02]  /*24d10*/  IMAD.MOV.U32 R12, RZ, RZ, R7 ;  /* 0x000000ffff0c7224 */ /* 0x000fe400078e0007 */
[----:B------:R-:W-:Y:S02]  /*24d20*/  IMAD.MOV.U32 R11, RZ, RZ, 0x1f ;  /* 0x0000001fff0b7424 */ /* 0x000fe400078e00ff */
[----:B------:R-:W-:-:S07]  /*24d30*/  IMAD.MOV.U32 R15, RZ, RZ, -0x1 ;  /* 0xffffffffff0f7424 */ /* 0x000fce00078e00ff */
[----:B0-2---:R-:W-:Y:S05]  /*24d40*/  WARPSYNC.COLLECTIVE R15, `(.L_x_6097) ;  /* 0x000000000f087348 */ /* 0x005fea0003c00000 */
[----:B------:R1:W3:Y:S02]  /*24d50*/  SHFL.IDX P6, R14, R13, R12, R11 ;  /* 0x0000000c0d0e7389 */ /* 0x0002e400000c000b */
[----:B0123--:R-:W-:Y:S01]  /*24d60*/  ENDCOLLECTIVE ;  /* 0x000000000000791b */ /* 0x00ffe20003800000 */
.L_x_6097:
[----:B------:R-:W-:Y:S05]  /*24d70*/  BSYNC B0 ;  /* 0x0000000000007941 */ /* 0x000fea0003800000 */
.L_x_6096:
[----:B------:R-:W-:Y:S01]  /*24d80*/  IMAD.MOV.U32 R8, RZ, RZ, R14 ;  /* 0x000000ffff087224 */ /* 0x000fe200078e000e */
[----:B------:R-:W-:Y:S06]  /*24d90*/  BRA `(.L_x_5992) ;  /* 0xffffffcc00b47947 */ /* 0x000fec000383ffff */
.L_x_5999:
[----:B0-----:R0:W1:Y:S02]  /*24da0*/  SYNCS.PHASECHK.TRANS64.TRYWAIT P0, [R0+URZ+0x28c20], R3 ;  /* 0x028c2003000075a7 */ /* 0x001064000800017f */
[----:B-1----:R-:W-:Y:S05]  /*24db0*/  @!P0 NANOSLEEP.SYNCS 0x989680 ;  /* 0x009896800000895d */ /* 0x002fea0003900000 */
[----:B------:R-:W1:Y:S02]  /*24dc0*/  @!P0 SYNCS.PHASECHK.TRANS64 P0, [R0+URZ+0x28c20], R3 ;  /* 0x028c2003000085a7 */ /* 0x000e64000800007f */
[----:B-1----:R-:W-:Y:S05]  /*24dd0*/  @!P0 BRA `(.L_x_5999) ;  /* 0xfffffffc00f08947 */ /* 0x002fea000383ffff */
[----:B------:R-:W-:Y:S05]  /*24de0*/  BRA `(.L_x_6098) ;  /* 0xffffffd800507947 */ /* 0x000fea000383ffff */
.L_x_6000:
        /* <DEDUP_REMOVED lines=11> */
.L_x_6100:
[----:B------:R-:W-:Y:S05]  /*24ea0*/  BSYNC B0 ;  /* 0x0000000000007941 */ /* 0x000fea0003800000 */
.L_x_6099:
[----:B------:R-:W-:Y:S05]  /*24eb0*/  BRA `(.L_x_6101) ;  /* 0xffffffd800387947 */ /* 0x000fea000383ffff */
.L_x_6001:
[----:B------:R-:W-:Y:S01]  /*24ec0*/  BSSY B0, `(.L_x_6102) ;  /* 0x0000006000007945 */ /* 0x000fe20003800000 */
[----:B------:R-:W-:-:S07]  /*24ed0*/  IMAD.MOV.U32 R15, RZ, RZ, -0x1 ;  /* 0xffffffffff0f7424 */ /* 0x000fce00078e00ff */
[----:B01-3--:R-:W-:Y:S05]  /*24ee0*/  WARPSYNC.COLLECTIVE R15, `(.L_x_6103) ;  /* 0x000000000f0c7348 */ /* 0x00bfea0003c00000 */
[----:B------:R-:W-:Y:S02]  /*24ef0*/  ELECT P6, UR62, PT ;  /* 0x00000000003e782f */ /* 0x000fe400038c0000 */
[----:B------:R-:W-:Y:S01]  /*24f00*/  MOV R14, UR62 ;  /* 0x0000003e000e7c02 */ /* 0x000fe20008000f00 */
[----:B01-3--:R-:W-:Y:S10]  /*24f10*/  ENDCOLLECTIVE ;  /* 0x000000000000791b */ /* 0x00bff40003800000 */
.L_x_6103:
[----:B------:R-:W-:Y:S05]  /*24f20*/  BSYNC B0 ;  /* 0x0000000000007941 */ /* 0x000fea0003800000 */
.L_x_6102:
[----:B------:R-:W-:Y:S05]  /*24f30*/  BRA `(.L_x_6104) ;  /* 0xffffffd8002c7947 */ /* 0x000fea000383ffff */
.L_x_6003:
[----:B0-----:R0:W1:Y:S02]  /*24f40*/  SYNCS.PHASECHK.TRANS64.TRYWAIT P0, [R6+URZ], R5 ;  /* 0x00000005060075a7 */ /* 0x001064000800017f */
[----:B-1----:R-:W-:Y:S05]  /*24f50*/  @!P0 NANOSLEEP.SYNCS 0x989680 ;  /* 0x009896800000895d */ /* 0x002fea0003900000 */
[----:B------:R-:W1:Y:S02]  /*24f60*/  @!P0 SYNCS.PHASECHK.TRANS64 P0, [R6+URZ], R5 ;  /* 0x00000005060085a7 */ /* 0x000e64000800007f */
[----:B-1----:R-:W-:Y:S05]  /*24f70*/  @!P0 BRA `(.L_x_6003) ;  /* 0xfffffffc00f08947 */ /* 0x002fea000383ffff */
[----:B------:R-:W-:Y:S05]  /*24f80*/  BRA `(.L_x_6105) ;  /* 0xffffffd800647947 */ /* 0x000fea000383ffff */
.L_x_6004:
[----:B-1----:R1:W2:Y:S02]  /*24f90*/  SYNCS.PHASECHK.TRANS64.TRYWAIT P0, [R7+URZ], R2 ;  /* 0x00000002070075a7 */ /* 0x0022a4000800017f */
[----:B--2---:R-:W-:Y:S05]  /*24fa0*/  @!P0 NANOSLEEP.SYNCS 0x989680 ;  /* 0x009896800000895d */ /* 0x004fea0003900000 */
[----:B------:R-:W2:Y:S02]  /*24fb0*/  @!P0 SYNCS.PHASECHK.TRANS64 P0, [R7+URZ], R2 ;  /* 0x00000002070085a7 */ /* 0x000ea4000800007f */
[----:B--2---:R-:W-:Y:S05]  /*24fc0*/  @!P0 BRA `(.L_x_6004) ;  /* 0xfffffffc00f08947 */ /* 0x004fea000383ffff */
[----:B------:R-:W-:Y:S05]  /*24fd0*/  BRA `(.L_x_6106) ;  /* 0xffffffd800587947 */ /* 0x000fea000383ffff */
.L_x_6006:
[----:B--2---:R2:W4:Y:S02]  /*24fe0*/  SYNCS.PHASECHK.TRANS64.TRYWAIT P0, [R4+URZ], R5 ;  /* 0x00000005040075a7 */ /* 0x004524000800017f */
[----:B----4-:R-:W-:Y:S05]  /*24ff0*/  @!P0 NANOSLEEP.SYNCS 0x989680 ;  /* 0x009896800000895d */ /* 0x010fea0003900000 */
[----:B------:R-:W4:Y:S02]  /*25000*/  @!P0 SYNCS.PHASECHK.TRANS64 P0, [R4+URZ], R5 ;  /* 0x00000005040085a7 */ /* 0x000f24000800007f */
[----:B----4-:R-:W-:Y:S05]  /*25010*/  @!P0 BRA `(.L_x_6006) ;  /* 0xfffffffc00f08947 */ /* 0x010fea000383ffff */
[----:B------:R-:W-:Y:S05]  /*25020*/  BRA `(.L_x_6107) ;  /* 0xffffffd8005c7947 */ /* 0x000fea000383ffff */
.L_x_6108:
        /* <DEDUP_REMOVED lines=13> */
.L_x_15005:


//--------------------- .text._ZN7cutlass13device_kernelIN5flash11enable_sm90INS1_16FlashAttnFwdSm90INS1_25CollectiveMainloopFwdSm90ILi2EN4cute5tupleIJNS5_1CILi1EEES8_S8_EEENS6_IJNS7_ILi64EEESA_SA_EEELi512ENS_6half_tEfNS_4arch4Sm90ELb0ELb1ELb0ELb1ELb0ELb0ELb1ELb0ELb0ELb1ELb1ELb0EEENS1_21CollectiveEpilogueFwdINS6_IJSA_NS7_ILi512EEESA_EEES9_SC_SE_Li256ELb1ELb1ELb1ELb0EEENS1_36VarlenDynamicPersistentTileSchedulerILi64ELi64ELi256ELi128ELb1ELb1ELb1ELb1ELb0ELb1EEEEEEEEEvNT_6ParamsE --------------------------
	.section	.text._ZN7cutlass13device_kernelIN5flash11enable_sm90INS1_16FlashAttnFwdSm90INS1_25CollectiveMainloopFwdSm90ILi2EN4cute5tupleIJNS5_1CILi1EEES8_S8_EEENS6_IJNS7_ILi64EEESA_SA_EEELi512ENS_6half_tEfNS_4arch4Sm90ELb0ELb1ELb0ELb1ELb0ELb0ELb1ELb0ELb0ELb1ELb1ELb0EEENS1_21CollectiveEpilogueFwdINS6_IJSA_NS7_ILi512EEESA_EEES9_SC_SE_Li256ELb1ELb1ELb1ELb0EEENS1_36VarlenDynamicPersistentTileSchedulerILi64ELi64ELi256ELi128ELb1ELb1ELb1ELb1ELb0ELb1EEEEEEEEEvNT_6ParamsE,"ax",@progbits
	.align	128
.text._ZN7cutlass13device_kernelIN5flash11enable_sm90INS1_16FlashAttnFwdSm90INS1_25CollectiveMainloopFwdSm90ILi2EN4cute5tupleIJNS5_1CILi1EEES8_S8_EEENS6_IJNS7_ILi64EEESA_SA_EEELi512ENS_6half_tEfNS_4arch4Sm90ELb0ELb1ELb0ELb1ELb0ELb0ELb1ELb0ELb0ELb1ELb1ELb0EEENS1_21CollectiveEpilogueFwdINS6_IJSA_NS7_ILi512EEESA_EEES9_SC_SE_Li256ELb1ELb1ELb1ELb0EEENS1_36VarlenDynamicPersistentTileSchedulerILi64ELi64ELi256ELi128ELb1ELb1ELb1ELb1ELb0ELb1EEEEEEEEEvNT_6ParamsE:
        .type           _ZN7cutlass13device_kernelIN5flash11enable_sm90INS1_16FlashAttnFwdSm90INS1_25CollectiveMainloopFwdSm90ILi2EN4cute5tupleIJNS5_1CILi1EEES8_S8_EEENS6_IJNS7_ILi64EEESA_SA_EEELi512ENS_6half_tEfNS_4arch4Sm90ELb0ELb1ELb0ELb1ELb0ELb0ELb1ELb0ELb0ELb1ELb1ELb0EEENS1_21CollectiveEpilogueFwdINS6_IJSA_NS7_ILi512EEESA_EEES9_SC_SE_Li256ELb1ELb1ELb1ELb0EEENS1_36VarlenDynamicPersistentTileSchedulerILi64ELi64ELi256ELi128ELb1ELb1ELb1ELb1ELb0ELb1EEEEEEEEEvNT_6ParamsE,@function
        .size           _ZN7cutlass13device_kernelIN5flash11enable_sm90INS1_16FlashAttnFwdSm90INS1_25CollectiveMainloopFwdSm90ILi2EN4cute5tupleIJNS5_1CILi1EEES8_S8_EEENS6_IJNS7_ILi64EEESA_SA_EEELi512ENS_6half_tEfNS_4arch4Sm90ELb0ELb1ELb0ELb1ELb0ELb0ELb1ELb0ELb0ELb1ELb1ELb0EEENS1_21CollectiveEpilogueFwdINS6_IJSA_NS7_ILi512EEESA_EEES9_SC_SE_Li256ELb1ELb1ELb1ELb0EEENS1_36VarlenDynamicPersistentTileSchedulerILi64ELi64ELi256ELi128ELb1ELb1ELb1ELb1ELb0ELb1EEEEEEEEEvNT_6ParamsE,(.L_x_15006 - _ZN7cutlass13device_kernelIN5flash11enable_sm90INS1_16FlashAttnFwdSm90INS1_25CollectiveMainloopFwdSm90ILi2EN4cute5tupleIJNS5_1CILi1EEES8_S8_EEENS6_IJNS7_ILi64EEESA_SA_EEELi512ENS_6half_tEfNS_4arch4Sm90ELb0ELb1ELb0ELb1ELb0ELb0ELb1ELb0ELb0ELb1ELb1ELb0EEENS1_21CollectiveEpilogueFwdINS6_IJSA_NS7_ILi512EEESA_EEES9_SC_SE_Li256ELb1ELb1ELb1ELb0EEENS1_36VarlenDynamicPersistentTileSchedulerILi64ELi64ELi256ELi128ELb1ELb1ELb1ELb1ELb0ELb1EEEEEEEEEvNT_6ParamsE)
        .other          _ZN7cutlass13device_kernelIN5flash11enable_sm90INS1_16FlashAttnFwdSm90INS1_25CollectiveMainloopFwdSm90ILi2EN4cute5tupleIJNS5_1CILi1EEES8_S8_EEENS6_IJNS7_ILi64EEESA_SA_EEELi512ENS_6half_tEfNS_4arch4Sm90ELb0ELb1ELb0ELb1ELb0ELb0ELb1ELb0ELb0ELb1ELb1ELb0EEENS1_21CollectiveEpilogueFwdINS6_IJSA_NS7_ILi512EEESA_EEES9_SC_SE_Li256ELb1ELb1ELb1ELb0EEENS1_36VarlenDynamicPersistentTileSchedulerILi64ELi64ELi256ELi128ELb1ELb1ELb1ELb1ELb0ELb1EEEEEEEEEvNT_6ParamsE,@"STO_CUDA_ENTRY STV_DEFAULT"
_ZN7cutlass13device_kernelIN5flash11enable_sm90INS1_16FlashAttnFwdSm90INS1_25CollectiveMainloopFwdSm90ILi2EN4cute5tupleIJNS5_1CILi1EEES8_S8_EEENS6_IJNS7_ILi64EEESA_SA_EEELi512ENS_6half_tEfNS_4arch4Sm90ELb0ELb1ELb0ELb1ELb0ELb0ELb1ELb0ELb0ELb1ELb1ELb0EEENS1_21CollectiveEpilogueFwdINS6_IJSA_NS7_ILi512EEESA_EEES9_SC_SE_Li256ELb1ELb1ELb1ELb0EEENS1_36VarlenDynamicPersistentTileSchedulerILi64ELi64ELi256ELi128ELb1ELb1ELb1ELb1ELb0ELb1EEEEEEEEEvNT_6ParamsE:
        /* <DEDUP_REMOVED lines=18> */
.L_x_6110:
[----:B------:R-:W-:Y:S05]  /*0120*/  BSYNC B0 ;  /* 0x0000000000007941 */ /* 0x000fea0003800000 */
.L_x_6109:
        /* <DEDUP_REMOVED lines=39> */
.L_x_6111:
        /* <DEDUP_REMOVED lines=22> */
.L_x_6112:
        /* <DEDUP_REMOVED lines=18> */
.L_x_6113:
        /* <DEDUP_REMOVED lines=22> */
.L_x_6114:
        /* <DEDUP_REMOVED lines=22> */
.L_x_6115:
[----:B------:R-:W-:Y:S01]  /*08e0*/  PLOP3.LUT P0, PT, PT, PT, UP0, 0x80, 0x0 ;  /* 0x000000000000781c */ /* 0x000fe20003f0f008 */
[----:B------:R-:W-:Y:S01]  /*08f0*/  UMOV UR36, 0x1 ;  /* 0x0000000100247882 */ /* 0x000fe20000000000 */
[----:B------:R-:W-:Y:S01]  /*0900*/  NOP ;  /* 0x0000000000007918 */ /* 0x000fe20000000000 */
[----:B------:R-:W-:Y:S01]  /*0910*/  USEL UR36, UR36, 0x2, !UP0 ;  /* 0x0000000224247887 */ /* 0x000fe2000c000000 */
[----:B------:R-:W-:Y:S01]  /*0920*/  ULDC.64 UR38, c[0x0][0x208] ;  /* 0x0000820000267ab9 */ /* 0x000fe20000000a00 */
[----:B0123--:R-:W-:Y:S08]  /*0930*/  BAR.SYNC.DEFER_BLOCKING 0x0 ;  /* 0x0000000000007b1d */ /* 0x00fff00000010000 */
[----:B------:R-:W-:Y:S05]  /*0940*/  @!P0 BRA `(.L_x_6116) ;  /* 0x0000015400988947 */ /* 0x000fea0003800000 */
.L_x_6117:
        /* <DEDUP_REMOVED lines=21> */
[----:B------:R-:W-:Y:S01]  /*0aa0*/  UMOV UR37, URZ ;  /* 0x0000003f00257c82 */ /* 0x000fe20008000000 */
[----:B------:R-:W-:Y:S01]  /*0ab0*/  IMAD.MOV.U32 R227, RZ, RZ, RZ ;  /* 0x000000ffffe37224 */ /* 0x000fe200078e00ff */
[----:B------:R-:W-:-:S04]  /*0ac0*/  SHF.R.S32.HI R3, RZ, 0x1f, R6 ;  /* 0x0000001fff037819 */ /* 0x000fc80000011406 */
[CC--:B------:R-:W-:Y:S02]  /*0ad0*/  LEA.HI R2, R3.reuse, R6.reuse, RZ, 0x5 ;  /* 0x0000000603027211 */ /* 0x0c0fe400078f28ff */
[CC--:B------:R-:W-:Y:S02]  /*0ae0*/  LEA.HI R0, R3.reuse, R6.reuse, RZ, 0x4 ;  /* 0x0000000603007211 */ /* 0x0c0fe400078f20ff */
[CC--:B------:R-:W-:Y:S02]  /*0af0*/  LEA.HI R7, R3.reuse, R6.reuse, RZ, 0x7 ;  /* 0x0000000603077211 */ /* 0x0c0fe400078f38ff */
[CC--:B------:R-:W-:Y:S02]  /*0b00*/  LEA.HI R5, R3.reuse, R6.reuse, RZ, 0x3 ;  /* 0x0000000603057211 */ /* 0x0c0fe400078f18ff */
[----:B------:R-:W-:Y:S02]  /*0b10*/  LEA.HI R3, R3, R6, RZ, 0x2 ;  /* 0x0000000603037211 */ /* 0x000fe400078f10ff */
[----:B------:R-:W-:-:S02]  /*0b20*/  LOP3.LUT R13, R5, 0xfffffff8, RZ, 0xc0, !PT ;  /* 0xfffffff8050d7812 */ /* 0x000fc400078ec0ff */
[----:B------:R-:W-:Y:S02]  /*0b30*/  LOP3.LUT R15, R3, 0xfffffffc, RZ, 0xc0, !PT ;  /* 0xfffffffc030f7812 */ /* 0x000fe400078ec0ff */
[----:B------:R-:W-:Y:S01]  /*0b40*/  LOP3.LUT R3, R0, 0xfffffff0, RZ, 0xc0, !PT ;  /* 0xfffffff000037812 */ /* 0x000fe200078ec0ff */
[C---:B------:R-:W-:Y:S01]  /*0b50*/  IMAD.IADD R13, R6.reuse, 0x1, -R13 ;  /* 0x00000001060d7824 */ /* 0x040fe200078e0a0d */
[----:B------:R-:W-:Y:S01]  /*0b60*/  LOP3.LUT R11, R7, 0xffffff80, RZ, 0xc0, !PT ;  /* 0xffffff80070b7812 */ /* 0x000fe200078ec0ff */
[C---:B------:R-:W-:Y:S01]  /*0b70*/  IMAD.IADD R15, R6.reuse, 0x1, -R15 ;  /* 0x00000001060f7824 */ /* 0x040fe200078e0a0f */
[--C-:B------:R-:W-:Y:S01]  /*0b80*/  SHF.R.S32.HI R4, RZ, 0x5, R2.reuse ;  /* 0x00000005ff047819 */ /* 0x100fe20000011402 */
[C---:B------:R-:W-:Y:S01]  /*0b90*/  IMAD.IADD R3, R6.reuse, 0x1, -R3 ;  /* 0x0000000106037824 */ /* 0x040fe200078e0a03 */
[----:B------:R-:W-:Y:S01]  /*0ba0*/  SHF.R.S32.HI R9, RZ, 0x1f, R2 ;  /* 0x0000001fff097819 */ /* 0x000fe20000011402 */
[----:B------:R-:W-:Y:S01]  /*0bb0*/  IMAD.IADD R11, R6, 0x1, -R11 ;  /* 0x00000001060b7824 */ /* 0x000fe200078e0a0b */
[----:B------:R-:W-:Y:S01]  /*0bc0*/  SHF.R.S32.HI R5, RZ, 0x4, R0 ;  /* 0x00000004ff057819 */ /* 0x000fe20000011400 */
[----:B------:R-:W-:Y:S01]  /*0bd0*/  IMAD.SHL.U32 R22, R13, 0x8, RZ ;  /* 0x000000080d167824 */ /* 0x000fe200078e00ff */
[----:B------:R-:W-:-:S02]  /*0be0*/  LEA.HI R9, R9, R4, RZ, 0x2 ;  /* 0x0000000409097211 */ /* 0x000fc400078f10ff */
[----:B------:R-:W-:Y:S01]  /*0bf0*/  LEA.HI R0, R0, R5, RZ, 0x1 ;  /* 0x0000000500007211 */ /* 0x000fe200078f08ff */
[----:B------:R-:W-:Y:S01]  /*0c00*/  VIADD R194, R22, 0x40 ;  /* 0x0000004016c27836 */ /* 0x000fe20000000000 */
[----:B------:R-:W-:Y:S02]  /*0c10*/  SHF.R.S32.HI R6, RZ, 0x1f, R3 ;  /* 0x0000001fff067819 */ /* 0x000fe40000011403 */
[----:B------:R-:W-:Y:S02]  /*0c20*/  LOP3.LUT R0, R0, 0x1ffffffe, RZ, 0xc0, !PT ;  /* 0x1ffffffe00007812 */ /* 0x000fe400078ec0ff */
[----:B------:R-:W-:Y:S02]  /*0c30*/  SHF.R.S32.HI R228, RZ, 0x7, R7 ;  /* 0x00000007ffe47819 */ /* 0x000fe40000011407 */
[----:B------:R-:W-:Y:S01]  /*0c40*/  LOP3.LUT R9, R9, 0x3ffffc, RZ, 0xc0, !PT ;  /* 0x003ffffc09097812 */ /* 0x000fe200078ec0ff */
[----:B------:R-:W-:Y:S01]  /*0c50*/  IMAD.IADD R0, R5, 0x1, -R0 ;  /* 0x0000000105007824 */ /* 0x000fe200078e0a00 */
[----:B------:R-:W-:Y:S01]  /*0c60*/  LEA.HI R8, R15, R15, RZ, 0x1 ;  /* 0x0000000f0f087211 */ /* 0x000fe200078f08ff */
[----:B------:R-:W-:Y:S01]  /*0c70*/  IMAD R10, R228, 0x100, R3 ;  /* 0x00000100e40a7824 */ /* 0x000fe200078e0203 */
[----:B------:R-:W-:Y:S01]  /*0c80*/  LEA.HI R6, R6, R3, RZ, 0x3 ;  /* 0x0000000306067211 */ /* 0x000fe200078f18ff */
[----:B------:R-:W-:Y:S01]  /*0c90*/  IMAD.IADD R9, R4, 0x1, -R9 ;  /* 0x0000000104097824 */ /* 0x000fe200078e0a09 */
[----:B------:R-:W-:Y:S01]  /*0ca0*/  SHF.R.S32.HI R2, RZ, 0x1f, R11 ;  /* 0x0000001fff027819 */ /* 0x000fe2000001140b */
[----:B------:R-:W-:Y:S01]  /*0cb0*/  IMAD.SHL.U32 R0, R0, 0x8, RZ ;  /* 0x0000000800007824 */ /* 0x000fe200078e00ff */
[----:B------:R-:W-:Y:S01]  /*0cc0*/  LOP3.LUT R12, R8, 0x1ffffffe, RZ, 0xc0, !PT ;  /* 0x1ffffffe080c7812 */ /* 0x000fe200078ec0ff */
[----:B------:R-:W-:Y:S01]  /*0cd0*/  IMAD R19, R9, 0x10, R10 ;  /* 0x0000001009137824 */ /* 0x000fe200078e020a */
[C---:B------:R-:W-:Y:S01]  /*0ce0*/  LOP3.LUT R8, R6.reuse, 0xfffffff8, RZ, 0xc0, !PT ;  /* 0xfffffff806087812 */ /* 0x040fe200078ec0ff */
[----:B------:R-:W-:Y:S01]  /*0cf0*/  IMAD.SHL.U32 R9, R6, 0x40, RZ ;  /* 0x0000004006097824 */ /* 0x000fe200078e00ff */
[----:B------:R-:W-:Y:S01]  /*0d00*/  LEA.HI R5, R2, R11, RZ, 0x2 ;  /* 0x0000000b02057211 */ /* 0x000fe200078f10ff */
[----:B------:R-:W-:Y:S01]  /*0d10*/  IMAD.IADD R12, R15, 0x1, -R12 ;  /* 0x000000010f0c7824 */ /* 0x000fe200078e0a0c */
[----:B------:R-:W-:Y:S01]  /*0d20*/  LEA.HI R7, R7, R228, RZ, 0x1 ;  /* 0x000000e407077211 */ /* 0x000fe200078f08ff */
[----:B------:R-:W-:Y:S01]  /*0d30*/  IMAD.IADD R8, R3, 0x1, -R8 ;  /* 0x0000000103087824 */ /* 0x000fe200078e0a08 */
[----:B------:R-:W-:-:S02]  /*0d40*/  LOP3.LUT R10, R5, 0x7ffffffc, RZ, 0xc0, !PT ;  /* 0x7ffffffc050a7812 */ /* 0x000fc400078ec0ff */
[----:B------:R-:W-:Y:S01]  /*0d50*/  LEA.HI R3, R2, R11, RZ, 0x5 ;  /* 0x0000000b02037211 */ /* 0x000fe200078f28ff */
[----:B------:R-:W-:Y:S01]  /*0d60*/  IMAD.SHL.U32 R6, R8, 0x40, RZ ;  /* 0x0000004008067824 */ /* 0x000fe200078e00ff */
[----:B------:R-:W-:Y:S01]  /*0d70*/  LOP3.LUT R7, R7, 0xfffffe, RZ, 0xc0, !PT ;  /* 0x00fffffe07077812 */ /* 0x000fe200078ec0ff */
[----:B------:R-:W-:Y:S01]  /*0d80*/  IMAD.IADD R10, R11, 0x1, -R10 ;  /* 0x000000010b0a7824 */ /* 0x000fe200078e0a0a */
[----:B------:R-:W-:Y:S02]  /*0d90*/  LOP3.LUT R11, R9, 0x7ffffe00, RZ, 0xc0, !PT ;  /* 0x7ffffe00090b7812 */ /* 0x000fe400078ec0ff */
[----:B------:R-:W-:Y:S01]  /*0da0*/  LOP3.LUT R9, R6, 0x1c0, RZ, 0xc0, !PT ;  /* 0x000001c006097812 */ /* 0x000fe200078ec0ff */
[----:B------:R-:W-:Y:S01]  /*0db0*/  IMAD.IADD R7, R228, 0x1, -R7 ;  /* 0x00000001e4077824 */ /* 0x000fe200078e0a07 */
[----:B------:R-:W-:Y:S01]  /*0dc0*/  SHF.R.S32.HI R2, RZ, 0x2, R5 ;  /* 0x00000002ff027819 */ /* 0x000fe20000011405 */
[----:B------:R-:W-:Y:S01]  /*0dd0*/  IMAD R11, R4, 0x400, R11 ;  /* 0x00000400040b7824 */ /* 0x000fe200078e020b */
[----:B------:R-:W-:Y:S01]  /*0de0*/  SHF.R.S32.HI R5, RZ, 0x1f, R5 ;  /* 0x0000001fff057819 */ /* 0x000fe20000011405 */
[--C-:B------:R-:W-:Y:S01]  /*0df0*/  IMAD.U32 R4, R19, 0x40, R0.reuse ;  /* 0x0000004013047824 */ /* 0x100fe200078e0000 */
[----:B------:R-:W-:Y:S01]  /*0e00*/  LOP3.LUT R0, R9, 0x8, R0, 0xf8, !PT ;  /* 0x0000000809007812 */ /* 0x000fe200078ef800 */
[----:B------:R-:W-:Y:S01]  /*0e10*/  IMAD.SHL.U32 R19, R10, 0x2, RZ ;  /* 0x000000020a137824 */ /* 0x000fe200078e00ff */
[----:B------:R-:W-:Y:S01]  /*0e20*/  SHF.R.U32.HI R9, RZ, 0x3, R9 ;  /* 0x00000003ff097819 */ /* 0x000fe20000011609 */
[----:B------:R-:W-:Y:S01]  /*0e30*/  IMAD.MOV.U32 R6, RZ, RZ, R18 ;  /* 0x000000ffff067224 */ /* 0x000fe200078e0012 */
[----:B------:R-:W-:Y:S01]  /*0e40*/  LEA.HI R5, R5, R2, RZ, 0x3 ;  /* 0x0000000205057211 */ /* 0x000fe200078f18ff */
[----:B------:R0:W-:Y:S01]  /*0e50*/  STL [R1+0x68], R4 ;  /* 0x0000680401007387 */ /* 0x0001e20000100800 */
[----:B------:R-:W-:-:S02]  /*0e60*/  LOP3.LUT R0, R0, R9, RZ, 0x3c, !PT ;  /* 0x0000000900007212 */ /* 0x000fc400078e3cff */
[----:B------:R-:W-:Y:S02]  /*0e70*/  LOP3.LUT R5, R5, 0xfffffff8, RZ, 0xc0, !PT ;  /* 0xfffffff805057812 */ /* 0x000fe400078ec0ff */
[----:B------:R-:W-:Y:S01]  /*0e80*/  R2P PR, R8, 0x6 ;  /* 0x0000000608007804 */ /* 0x000fe20000000000 */
[----:B------:R-:W-:Y:S01]  /*0e90*/  IMAD.IADD R0, R11, 0x1, R0 ;  /* 0x000000010b007824 */ /* 0x000fe200078e0200 */
[----:B------:R-:W-:Y:S01]  /*0ea0*/  SHF.R.S32.HI R3, RZ, 0x5, R3 ;  /* 0x00000005ff037819 */ /* 0x000fe20000011403 */
[----:B------:R-:W-:Y:S02]  /*0eb0*/  IMAD.IADD R2, R2, 0x1, -R5 ;  /* 0x0000000102027824 */ /* 0x000fe400078e0a05 */
[----:B0-----:R-:W-:Y:S01]  /*0ec0*/  IMAD.SHL.U32 R4, R7, 0x100, RZ ;  /* 0x0000010007047824 */ /* 0x001fe200078e00ff */
[----:B------:R-:W-:Y:S01]  /*0ed0*/  LEA R186, R0, UR41, 0x1 ;  /* 0x0000002900ba7c11 */ /* 0x000fe2000f8e08ff */
[----:B------:R-:W-:Y:S01]  /*0ee0*/  IMAD R23, R3, 0x10, R2 ;  /* 0x0000001003177824 */ /* 0x000fe200078e0202 */
[----:B------:R-:W-:Y:S01]  /*0ef0*/  SEL R188, R188, 0xffffffe0, !P1 ;  /* 0xffffffe0bcbc7807 */ /* 0x000fe20004800000 */
[----:B------:R-:W-:Y:S01]  /*0f00*/  IMAD.IADD R184, R19, 0x1, R4 ;  /* 0x0000000113b87824 */ /* 0x000fe200078e0204 */
[----:B------:R0:W-:Y:S01]  /*0f10*/  STL [R1+0x64], R4 ;  /* 0x0000640401007387 */ /* 0x0001e20000100800 */
[----:B------:R-:W-:-:S02]  /*0f20*/  VIADD R189, R186, 0x36400 ;  /* 0x00036400babd7836 */ /* 0x000fc40000000000 */
[C---:B------:R-:W-:Y:S01]  /*0f30*/  VIADD R226, R184.reuse, 0x8 ;  /* 0x00000008b8e27836 */ /* 0x040fe20000000000 */
[----:B------:R-:W-:Y:S01]  /*0f40*/  SHF.R.S32.HI R3, RZ, 0x1f, R184 ;  /* 0x0000001fff037819 */ /* 0x000fe200000114b8 */
[C---:B------:R-:W-:Y:S02]  /*0f50*/  VIADD R225, R184.reuse, 0x10 ;  /* 0x00000010b8e17836 */ /* 0x040fe40000000000 */
        /* <DEDUP_REMOVED lines=63> */
[----:B------:R-:W-:Y:S01]  /*1350*/  IMAD.MOV.U32 R5, RZ, RZ, R17 ;  /* 0x000000ffff057224 */ /* 0x000fe200078e0011 */
[----:B------:R-:W-:Y:S01]  /*1360*/  SHF.R.S32.HI R229, RZ, 0x1f, R196 ;  /* 0x0000001fffe57819 */ /* 0x000fe200000114c4 */
[----:B------:R-:W-:-:S02]  /*1370*/  IMAD.MOV.U32 R2, RZ, RZ, RZ ;  /* 0x000000ffff027224 */ /* 0x000fc400078e00ff */
[----:B------:R-:W-:Y:S02]  /*1380*/  IMAD R190, R12, 0x8, R23 ;  /* 0x000000080cbe7824 */ /* 0x000fe400078e0217 */
[----:B------:R-:W-:-:S07]  /*1390*/  IMAD.IADD R188, R188, 0x1, R187 ;  /* 0x00000001bcbc7824 */ /* 0x000fce00078e02bb */
.L_x_6225:
[----:B------:R-:W-:Y:S01]  /*13a0*/  ULDC.64 UR6, c[0x0][0xb20] ;  /* 0x0002c80000067ab9 */ /* 0x000fe20000000a00 */
[----:B012-4-:R-:W0:Y:S01]  /*13b0*/  LDC R17, c[0x0][0x288] ;  /* 0x0000a200ff117b82 */ /* 0x017e220000000800 */
[----:B------:R-:W-:Y:S01]  /*13c0*/  UISETP.NE.U32.AND UP0, UPT, UR6, URZ, UPT ;  /* 0x0000003f0600728c */ /* 0x000fe2000bf05070 */
[----:B------:R-:W-:-:S03]  /*13d0*/  IMAD.MOV.U32 R13, RZ, RZ, RZ ;  /* 0x000000ffff0d7224 */ /* 0x000fc600078e00ff */
[----:B------:R-:W-:-:S03]  /*13e0*/  UISETP.NE.AND.EX UP0, UPT, UR7, URZ, UPT, UP0 ;  /* 0x0000003f0700728c */ /* 0x000fc6000bf05300 */
[----:B------:R-:W-:Y:S01]  /*13f0*/  ULDC.64 UR6, c[0x0][0xb10] ;  /* 0x0002c40000067ab9 */ /* 0x000fe20000000a00 */
[----:B------:R-:W1:Y:S01]  /*1400*/  LDC.64 R14, c[0x0][0x418] ;  /* 0x00010600ff0e7b82 */ /* 0x000e620000000a00 */
[----:B------:R-:W-:Y:S01]  /*1410*/  UISETP.NE.U32.AND UP1, UPT, UR6, URZ, UPT ;  /* 0x0000003f0600728c */ /* 0x000fe2000bf25070 */
[----:B------:R-:W-:-:S03]  /*1420*/  PLOP3.LUT P0, PT, PT, PT, UP0, 0x80, 0x0 ;  /* 0x000000000000781c */ /* 0x000fc60003f0f008 */
[----:B------:R-:W-:-:S03]  /*1430*/  UISETP.NE.AND.EX UP1, UPT, UR7, URZ, UPT, UP1 ;  /* 0x0000003f0700728c */ /* 0x000fc6000bf25310 */
[----:B------:R-:W-:Y:S01]  /*1440*/  @UP0 ULDC.64 UR6, c[0x0][0xb20] ;  /* 0x0002c80000060ab9 */ /* 0x000fe20000000a00 */
[----:B------:R-:W2:Y:S01]  /*1450*/  LDC R3, c[0x0][0x424] ;  /* 0x00010900ff037b82 */ /* 0x000ea20000000800 */
[----:B------:R-:W-:Y:S01]  /*1460*/  @UP0 UIMAD.WIDE UR6, UR4, 0x4, UR6 ;  /* 0x00000004040608a5 */ /* 0x000fe2000f8e0206 */
[----:B------:R-:W-:-:S05]  /*1470*/  PLOP3.LUT P2, PT, PT, PT, UP1, 0x80, 0x0 ;  /* 0x000000000000781c */ /* 0x000fca0003f4f018 */
[----:B------:R-:W-:Y:S01]  /*1480*/  @UP1 ULDC.64 UR8, c[0x0][0xb10] ;  /* 0x0002c40000081ab9 */ /* 0x000fe20000000a00 */
[----:B------:R-:W-:Y:S01]  /*1490*/  IMAD.U32 R8, RZ, RZ, UR6 ;  /* 0x00000006ff087e24 */ /* 0x000fe2000f8e00ff */
[----:B---3--:R-:W3:Y:S01]  /*14a0*/  LDC R16, c[0x0][0x2f0] ;  /* 0x0000bc00ff107b82 */ /* 0x008ee20000000800 */
[----:B------:R-:W-:Y:S01]  /*14b0*/  IMAD.U32 R9, RZ, RZ, UR7 ;  /* 0x00000007ff097e24 */ /* 0x000fe2000f8e00ff */
[----:B------:R-:W-:-:S04]  /*14c0*/  @UP1 UIMAD.WIDE UR6, UR4, 0x4, UR8 ;  /* 0x00000004040618a5 */ /* 0x000fc8000f8e0208 */
[----:B------:R4:W5:Y:S02]  /*14d0*/  @P0 LDG.E R13, desc[UR38][R8.64] ;  /* 0x00000026080d0981 */ /* 0x000964000c1e1900 */
[----:B------:R-:W-:Y:S02]  /*14e0*/  IMAD.U32 R10, RZ, RZ, UR6 ;  /* 0x00000006ff0a7e24 */ /* 0x000fe4000f8e00ff */
[----:B------:R-:W-:Y:S01]  /*14f0*/  IMAD.U32 R11, RZ, RZ, UR7 ;  /* 0x00000007ff0b7e24 */ /* 0x000fe2000f8e00ff */
[----:B-1----:R-:W-:Y:S01]  /*1500*/  ISETP.NE.U32.AND P0, PT, R14, RZ, PT ;  /* 0x000000ff0e00720c */ /* 0x002fe20003f05070 */
[----:B------:R-:W-:-:S03]  /*1510*/  ULDC.64 UR6, c[0x0][0xb18] ;  /* 0x0002c60000067ab9 */ /* 0x000fc60000000a00 */
[----:B0-----:R4:W5:Y:S01]  /*1520*/  @P2 LDG.E R17, desc[UR38][R10.64] ;  /* 0x000000260a112981 */ /* 0x001962000c1e1900 */
[----:B------:R-:W-:Y:S02]  /*1530*/  ISETP.NE.AND.EX P0, PT, R15, RZ, PT, P0 ;  /* 0x000000ff0f00720c */ /* 0x000fe40003f05300 */
[C---:B------:R-:W-:Y:S02]  /*1540*/  LOP3.LUT R0, R6.reuse, 0xff000000, RZ, 0xc0, !PT ;  /* 0xff00000006007812 */ /* 0x040fe400078ec0ff */
[----:B------:R-:W-:Y:S02]  /*1550*/  ISETP.NE.U32.AND P1, PT, RZ, UR6, PT ;  /* 0x00000006ff007c0c */ /* 0x000fe4000bf25070 */
[----:B--2---:R-:W-:Y:S02]  /*1560*/  SEL R3, R3, 0x1, P0 ;  /* 0x0000000103037807 */ /* 0x004fe40000000000 */
[----:B------:R-:W-:Y:S02]  /*1570*/  LOP3.LUT R195, R6, 0xff0000, RZ, 0xc0, !PT ;  /* 0x00ff000006c37812 */ /* 0x000fe400078ec0ff */
[----:B------:R-:W-:Y:S01]  /*1580*/  SHF.R.U32.HI R0, RZ, 0x8, R0 ;  /* 0x00000008ff007819 */ /* 0x000fe20000011600 */
[----:B---3--:R-:W-:Y:S01]  /*1590*/  IMAD R16, R3, R16, RZ ;  /* 0x0000001003107224 */ /* 0x008fe200078e02ff */
[----:B------:R-:W-:-:S02]  /*15a0*/  ISETP.NE.AND.EX P1, PT, RZ, UR7, PT, P1 ;  /* 0x00000007ff007c0c */ /* 0x000fc4000bf25310 */
[----:B------:R-:W-:Y:S01]  /*15b0*/  LEA.HI R195, R195, R0, RZ, 0x10 ;  /* 0x00000000c3c37211 */ /* 0x000fe200078f80ff */
[----:B----4-:R-:W-:Y:S10]  /*15c0*/  @P2 BRA `(.L_x_6118) ;  /* 0x00000000002c2947 */ /* 0x010ff40003800000 */
        /* <DEDUP_REMOVED lines=8> */
[----:B-----5:R-:W2:Y:S04]  /*1650*/  LDG.E R17, desc[UR38][R8.64] ;  /* 0x0000002608117981 */ /* 0x020ea8000c1e1900 */
[----:B------:R-:W2:Y:S02]  /*1660*/  LDG.E R0, desc[UR38][R8.64+0x4] ;  /* 0x0000042608007981 */ /* 0x000ea4000c1e1900 */
[----:B--2---:R-:W-:-:S07]  /*1670*/  IMAD.IADD R17, R0, 0x1, -R17 ;  /* 0x0000000100117824 */ /* 0x004fce00078e0a11 */
.L_x_6118:
[----:B------:R-:W-:Y:S01]  /*1680*/  LOP3.LUT R192, R6, 0xffff, RZ, 0xc0, !PT ;  /* 0x0000ffff06c07812 */ /* 0x000fe200078ec0ff */
[----:B------:R-:W-:Y:S01]  /*1690*/  IMAD.U32 R193, RZ, RZ, UR4 ;  /* 0x00000004ffc17e24 */ /* 0x000fe2000f8e00ff */
[----:B------:R-:W-:Y:S06]  /*16a0*/  @!P1 BRA `(.L_x_6119) ;  /* 0x0000000000189947 */ /* 0x000fec0003800000 */
[----:B------:R-:W-:Y:S02]  /*16b0*/  ULDC.64 UR6, c[0x0][0xb18] ;  /* 0x0002c60000067ab9 */ /* 0x000fe40000000a00 */
[----:B------:R-:W-:-:S06]  /*16c0*/  UIMAD.WIDE UR4, UR4, 0x4, UR6 ;  /* 0x00000004040478a5 */ /* 0x000fcc000f8e0206 */
[----:B------:R-:W-:Y:S02]  /*16d0*/  IMAD.U32 R6, RZ, RZ, UR4 ;  /* 0x00000004ff067e24 */ /* 0x000fe4000f8e00ff */
[----:B------:R-:W-:-:S05]  /*16e0*/  IMAD.U32 R7, RZ, RZ, UR5 ;  /* 0x00000005ff077e24 */ /* 0x000fca000f8e00ff */
[----:B------:R0:W5:Y:S01]  /*16f0*/  LDG.E R16, desc[UR38][R6.64] ;  /* 0x0000002606107981 */ /* 0x000162000c1e1900 */
[----:B------:R-:W-:Y:S05]  /*1700*/  BRA `(.L_x_6120) ;  /* 0x00000000002c7947 */ /* 0x000fea0003800000 */
.L_x_6119:
        /* <DEDUP_REMOVED lines=9> */
[----:B------:R-:W2:Y:S02]  /*17a0*/  LDG.E R3, desc[UR38][R6.64+0x4] ;  /* 0x0000042606037981 */ /* 0x000ea4000c1e1900 */
[----:B--2---:R-:W-:-:S07]  /*17b0*/  IMAD.IADD R16, R3, 0x1, -R16 ;  /* 0x0000000103107824 */ /* 0x004fce00078e0a10 */
.L_x_6120:
[----:B------:R-:W-:Y:S01]  /*17c0*/  UISETP.NE.AND UP0, UPT, UR40, 0x1, UPT ;  /* 0x000000012800788c */ /* 0x000fe2000bf05270 */
[----:B-----5:R-:W-:Y:S02]  /*17d0*/  IMAD.IADD R16, R16, 0x1, -R13 ;  /* 0x0000000110107824 */ /* 0x020fe400078e0a0d */
[----:B------:R-:W-:Y:S02]  /*17e0*/  IMAD.SHL.U32 R185, R5, 0x40, RZ ;  /* 0x0000004005b97824 */ /* 0x000fe400078e00ff */
[----:B------:R-:W-:Y:S01]  /*17f0*/  VIADD R0, R16, 0x3f ;  /* 0x0000003f10007836 */ /* 0x000fe20000000000 */
[----:B------:R-:W-:-:S04]  /*1800*/  PLOP3.LUT P0, PT, PT, PT, UP0, 0x80, 0x0 ;  /* 0x000000000000781c */ /* 0x000fc80003f0f008 */
[----:B------:R-:W-:-:S04]  /*1810*/  SHF.R.S32.HI R3, RZ, 0x1f, R0 ;  /* 0x0000001fff037819 */ /* 0x000fc80000011400 */
[----:B------:R-:W-:-:S04]  /*1820*/  LEA.HI R3, R3, R0, RZ, 0x6 ;  /* 0x0000000003037211 */ /* 0x000fc800078f30ff */
[----:B------:R-:W-:Y:S01]  /*1830*/  SHF.R.S32.HI R8, RZ, 0x6, R3 ;  /* 0x00000006ff087819 */ /* 0x000fe20000011403 */
[----:B------:R-:W-:Y:S06]  /*1840*/  @!P0 BRA `(.L_x_6121) ;  /* 0x0000002000788947 */ /* 0x000fec0003800000 */
[----:B------:R-:W1:Y:S01]  /*1850*/  LDC R0, c[0x0][0x448] ;  /* 0x00011200ff007b82 */ /* 0x000e620000000800 */
[----:B0-----:R-:W-:-:S07]  /*1860*/  IADD3 R7, R16, 0x1, -R17 ;  /* 0x0000000110077810 */ /* 0x001fce0007ffe811 */
        /* <DEDUP_REMOVED lines=21> */
.L_x_6123:
[----:B------:R-:W-:-:S13]  /*19c0*/  ISETP.NE.AND P0, PT, R5, 0x1, PT ;  /* 0x000000010500780c */ /* 0x000fda0003f05270 */
[----:B------:R-:W0:Y:S02]  /*19d0*/  @P0 LDC.64 R6, c[0x0][0xae0] ;  /* 0x0002b800ff060b82 */ /* 0x000e240000000a00 */
[----:B0-----:R-:W-:-:S05]  /*19e0*/  @P0 IMAD.HI.U32 R6, R0, R6, RZ ;  /* 0x0000000600060227 */ /* 0x001fca00078e00ff */
[----:B------:R-:W-:-:S07]  /*19f0*/  @P0 SHF.R.U32.HI R0, RZ, R7, R6 ;  /* 0x00000007ff000219 */ /* 0x000fce0000011606 */
.L_x_6124:
[----:B------:R-:W-:-:S05]  /*1a00*/  IMAD R3, R0, R5, R5 ;  /* 0x0000000500037224 */ /* 0x000fca00078e0205 */
[----:B------:R-:W-:-:S07]  /*1a10*/  VIMNMX R4, R4, R3, PT ;  /* 0x0000000304047248 */ /* 0x000fce0003fe0100 */
.L_x_6122:
[----:B------:R-:W0:Y:S01]  /*1a20*/  @P1 LDC R6, c[0x0][0x44c] ;  /* 0x00011300ff061b82 */ /* 0x000e220000000800 */
[----:B------:R-:W-:Y:S01]  /*1a30*/  VIADD R4, R4, 0x3f ;  /* 0x0000003f04047836 */ /* 0x000fe20000000000 */
[----:B------:R-:W-:Y:S01]  /*1a40*/  ULDC UR4, c[0x0][0xad4] ;  /* 0x0002b50000047ab9 */ /* 0x000fe20000000800 */
[----:B------:R-:W-:-:S03]  /*1a50*/  IMAD.MOV.U32 R0, RZ, RZ, R185 ;  /* 0x000000ffff007224 */ /* 0x000fc600078e00b9 */
[----:B------:R-:W-:Y:S02]  /*1a60*/  SHF.R.S32.HI R3, RZ, 0x1f, R4 ;  /* 0x0000001fff037819 */ /* 0x000fe40000011404 */
[----:B------:R-:W1:Y:S02]  /*1a70*/  @P1 LDC R7, c[0x0][0x450] ;  /* 0x00011400ff071b82 */ /* 0x000e640000000800 */
[----:B------:R-:W-:-:S04]  /*1a80*/  LEA.HI R3, R3, R4, RZ, 0x6 ;  /* 0x0000000403037211 */ /* 0x000fc800078f30ff */
[----:B------:R-:W-:-:S04]  /*1a90*/  SHF.R.S32.HI R3, RZ, 0x6, R3 ;  /* 0x00000006ff037819 */ /* 0x000fc80000011403 */
[----:B------:R-:W-:Y:S01]  /*1aa0*/  VIMNMX R11, R8, R3, PT ;  /* 0x00000003080b7248 */ /* 0x000fe20003fe0100 */
[----:B0-----:R-:W-:-:S05]  /*1ab0*/  @P1 IMAD.HI.U32 R6, R185, R6, RZ ;  /* 0x00000006b9061227 */ /* 0x001fca00078e00ff */
[----:B-1----:R-:W-:-:S04]  /*1ac0*/  @P1 SHF.R.U32.HI R0, RZ, R7, R6 ;  /* 0x00000007ff001219 */ /* 0x002fc80000011606 */
[----:B------:R-:W-:-:S05]  /*1ad0*/  IADD3 R16, R0, R16, -R17 ;  /* 0x0000001000107210 */ /* 0x000fca0007ffe811 */
        /* <DEDUP_REMOVED lines=11> */
.L_x_6126:
[----:B------:R-:W-:-:S13]  /*1b90*/  ISETP.NE.AND P0, PT, R5, 0x1, PT ;  /* 0x000000010500780c */ /* 0x000fda0003f05270 */
[----:B------:R-:W0:Y:S02]  /*1ba0*/  @P0 LDC.64 R6, c[0x0][0xae0] ;  /* 0x0002b800ff060b82 */ /* 0x000e240000000a00 */
[----:B0-----:R-:W-:-:S05]  /*1bb0*/  @P0 IMAD.HI.U32 R4, R16, R6, RZ ;  /* 0x0000000610040227 */ /* 0x001fca00078e00ff */
[----:B------:R-:W-:-:S07]  /*1bc0*/  @P0 SHF.R.U32.HI R16, RZ, R7, R4 ;  /* 0x00000007ff100219 */ /* 0x000fce0000011604 */
.L_x_6127:
[----:B------:R-:W-:-:S05]  /*1bd0*/  IMAD R5, R16, R5, RZ ;  /* 0x0000000510057224 */ /* 0x000fca00078e02ff */
[----:B------:R-:W-:-:S07]  /*1be0*/  VIMNMX R0, R0, R5, !PT ;  /* 0x0000000500007248 */ /* 0x000fce0007fe0100 */
.L_x_6125:
[----:B------:R-:W-:Y:S02]  /*1bf0*/  SHF.R.S32.HI R3, RZ, 0x1f, R0 ;  /* 0x0000001fff037819 */ /* 0x000fe40000011400 */
[----:B------:R-:W-:Y:S02]  /*1c00*/  LOP3.LUT R8, R195, 0xff, RZ, 0xc0, !PT ;  /* 0x000000ffc3087812 */ /* 0x000fe400078ec0ff */
[----:B------:R-:W-:-:S04]  /*1c10*/  LEA.HI R3, R3, R0, RZ, 0x6 ;  /* 0x0000000003037211 */ /* 0x000fc800078f30ff */
[----:B------:R-:W-:-:S04]  /*1c20*/  SHF.R.S32.HI R3, RZ, 0x6, R3 ;  /* 0x00000006ff037819 */ /* 0x000fc80000011403 */
[----:B------:R-:W-:Y:S01]  /*1c30*/  VIMNMX R10, RZ, R3, !PT ;  /* 0x00000003ff0a7248 */ /* 0x000fe20007fe0100 */
[----:B------:R-:W-:-:S03]  /*1c40*/  IMAD.MOV.U32 R3, RZ, RZ, RZ ;  /* 0x000000ffff037224 */ /* 0x000fc600078e00ff */
[----:B------:R-:W-:-:S13]  /*1c50*/  ISETP.GT.AND P0, PT, R11, R10, PT ;  /* 0x0000000a0b00720c */ /* 0x000fda0003f04270 */
[----:B------:R-:W-:Y:S05]  /*1c60*/  @!P0 BRA `(.L_x_6128) ;  /* 0x00000000007c8947 */ /* 0x000fea0003800000 */
[----:B------:R-:W-:-:S04]  /*1c70*/  SHF.R.U32.HI R0, RZ, 0x10, R195 ;  /* 0x00000010ff007819 */ /* 0x000fc800000116c3 */
[----:B------:R-:W-:-:S13]  /*1c80*/  ISETP.NE.AND P0, PT, R0, RZ, PT ;  /* 0x000000ff0000720c */ /* 0x000fda0003f05270 */
[----:B------:R-:W0:Y:S02]  /*1c90*/  @!P0 LDC R0, c[0x0][0xae8] ;  /* 0x0002ba00ff008b82 */ /* 0x000e240000000800 */
[-C--:B0-----:R-:W-:Y:S02]  /*1ca0*/  IABS R7, R0.reuse ;  /* 0x0000000000077213 */ /* 0x081fe40000000000 */
[----:B------:R-:W-:Y:S02]  /*1cb0*/  IADD3 R3, R0, -0x1, R11 ;  /* 0xffffffff00037810 */ /* 0x000fe40007ffe00b */
[----:B------:R-:W0:Y:S01]  /*1cc0*/  I2F.RP R6, R7 ;  /* 0x0000000700067306 */ /* 0x000e220000209400 */
[----:B------:R-:W-:Y:S02]  /*1cd0*/  IABS R13, R0 ;  /* 0x00000000000d7213 */ /* 0x000fe40000000000 */
[----:B------:R-:W-:-:S05]  /*1ce0*/  IMAD.IADD R3, R3, 0x1, -R10 ;  /* 0x0000000103037824 */ /* 0x000fca00078e0a0a */
        /* <DEDUP_REMOVED lines=8> */
[----:B------:R-:W-:Y:S01]  /*1d70*/  LOP3.LUT R3, R3, R0, RZ, 0x3c, !PT ;  /* 0x0000000003037212 */ /* 0x000fe200078e3cff */
        /* <DEDUP_REMOVED lines=14> */
.L_x_6128:
[-C--:B------:R-:W-:Y:S01]  /*1e60*/  IMAD R0, R8, R3.reuse, R10 ;  /* 0x0000000308007224 */ /* 0x080fe200078e020a */
        /* <DEDUP_REMOVED lines=8> */
[----:B------:R-:W-:Y:S02]  /*1ef0*/  R2UR UR16, R11 ;  /* 0x000000000b1072ca */ /* 0x000fe400000e0000 */
        /* <DEDUP_REMOVED lines=120> */
.L_x_6131:
[----:B------:R-:W-:Y:S01]  /*2680*/  BAR.SYNC.DEFER_BLOCKING 0xe, 0x100 ;  /* 0x0384000000007b1d */ /* 0x000fe20000010000 */
[----:B------:R-:W-:Y:S01]  /*2690*/  IMAD.U32 R4, RZ, RZ, UR37 ;  /* 0x00000025ff047e24 */ /* 0x000fe2000f8e00ff */
[----:B------:R-:W-:Y:S01]  /*26a0*/  UIADD3 UR37, UR37, 0x1, URZ ;  /* 0x0000000125257890 */ /* 0x000fe2000fffe03f */
[----:B------:R-:W-:Y:S01]  /*26b0*/  ISETP.LT.AND P0, PT, R0, UR20, PT ;  /* 0x0000001400007c0c */ /* 0x000fe2000bf01270 */
[----:B------:R-:W-:Y:S01]  /*26c0*/  UIADD3 UR20, UR20, -0x1, URZ ;  /* 0xffffffff14147890 */ /* 0x000fe2000fffe03f */
[----:B01----:R-:W-:Y:S01]  /*26d0*/  IMAD R3, R4, 0x40, R23 ;  /* 0x0000004004037824 */ /* 0x003fe200078e0217 */
        /* <DEDUP_REMOVED lines=147> */
[----:B------:R-:W-:-:S06]  /*3010*/  USEL UR6, URZ, 0x1, UP0 ;  /* 0x000000013f067887 */ /* 0x000fcc0008000000 */
[----:B------:R-:W-:Y:S01]  /*3020*/  LOP3.LUT R2, R2, UR6, RZ, 0x3c, !PT ;  /* 0x0000000602027c12 */ /* 0x000fe2000f8e3cff */
        /* <DEDUP_REMOVED lines=16> */
.L_x_6130:
[----:B------:R-:W-:Y:S01]  /*3130*/  BAR.SYNC.DEFER_BLOCKING 0xe, 0x100 ;  /* 0x0384000000007b1d */ /* 0x000fe20000010000 */
[----:B------:R-:W-:Y:S01]  /*3140*/  IMAD.U32 R0, RZ, RZ, UR37 ;  /* 0x00000025ff007e24 */ /* 0x000fe2000f8e00ff */
[----:B------:R-:W-:Y:S01]  /*3150*/  UIADD3 UR37, UR37, 0x1, URZ ;  /* 0x0000000125257890 */ /* 0x000fe2000fffe03f */
[----:B------:R-:W-:Y:S01]  /*3160*/  PLOP3.LUT P0, PT, PT, PT, PT, 0x8, 0x0 ;  /* 0x000000000000781c */ /* 0x000fe20003f0e170 */
[----:B------:R-:W-:Y:S02]  /*3170*/  IMAD.MOV.U32 R20, RZ, RZ, RZ ;  /* 0x000000ffff147224 */ /* 0x000fe400078e00ff */
[----:B------:R-:W-:Y:S01]  /*3180*/  IMAD R0, R0, 0x40, R23 ;  /* 0x0000004000007824 */ /* 0x000fe200078e0217 */
[----:B------:R-:W-:-:S04]  /*3190*/  UISETP.NE.AND UP0, UPT, UR37, 0x2, UPT ;  /* 0x000000022500788c */ /* 0x000fc8000bf05270 */
[----:B------:R-:W-:Y:S01]  /*31a0*/  LEA R4, R0, UR41, 0x2 ;  /* 0x0000002900047c11 */ /* 0x000fe2000f8e10ff */
[----:B------:R-:W-:Y:S02]  /*31b0*/  USEL UR4, URZ, 0x1, UP0 ;  /* 0x000000013f047887 */ /* 0x000fe40008000000 */
[----:B------:R-:W-:-:S04]  /*31c0*/  USEL UR37, UR37, URZ, UP0 ;  /* 0x0000003f25257287 */ /* 0x000fc80008000000 */
[----:B------:R-:W-:Y:S01]  /*31d0*/  LOP3.LUT R2, R2, UR4, RZ, 0x3c, !PT ;  /* 0x0000000402027c12 */ /* 0x000fe2000f8e3cff */
[----:B01----:R-:W0:Y:S04]  /*31e0*/  LDS R3, [R4+0x38400] ;  /* 0x0384000004037984 */ /* 0x003e280000000800 */
        /* <DEDUP_REMOVED lines=132> */
.L_x_6121:
        /* <DEDUP_REMOVED lines=23> */
.L_x_6133:
[----:B------:R-:W-:-:S13]  /*3ba0*/  ISETP.NE.AND P0, PT, R5, 0x1, PT ;  /* 0x000000010500780c */ /* 0x000fda0003f05270 */
[----:B------:R-:W0:Y:S02]  /*3bb0*/  @P0 LDC.64 R6, c[0x0][0xae0] ;  /* 0x0002b800ff060b82 */ /* 0x000e240000000a00 */
[----:B0-----:R-:W-:-:S05]  /*3bc0*/  @P0 IMAD.HI.U32 R6, R0, R6, RZ ;  /* 0x0000000600060227 */ /* 0x001fca00078e00ff */
[----:B------:R-:W-:-:S07]  /*3bd0*/  @P0 SHF.R.U32.HI R0, RZ, R7, R6 ;  /* 0x00000007ff000219 */ /* 0x000fce0000011606 */
.L_x_6134:
[----:B------:R-:W-:-:S05]  /*3be0*/  IMAD R3, R0, R5, R5 ;  /* 0x0000000500037224 */ /* 0x000fca00078e0205 */
[----:B------:R-:W-:-:S07]  /*3bf0*/  VIMNMX R4, R4, R3, PT ;  /* 0x0000000304047248 */ /* 0x000fce0003fe0100 */
.L_x_6132:
[----:B------:R-:W0:Y:S01]  /*3c00*/  @P1 LDC R0, c[0x0][0x44c] ;  /* 0x00011300ff001b82 */ /* 0x000e220000000800 */
[----:B------:R-:W-:Y:S01]  /*3c10*/  VIADD R4, R4, 0x3f ;  /* 0x0000003f04047836 */ /* 0x000fe20000000000 */
[----:B------:R-:W-:Y:S01]  /*3c20*/  ULDC UR4, c[0x0][0xad4] ;  /* 0x0002b50000047ab9 */ /* 0x000fe20000000800 */
[----:B------:R-:W-:-:S03]  /*3c30*/  IMAD.IADD R7, R16, 0x1, -R17 ;  /* 0x0000000110077824 */ /* 0x000fc600078e0a11 */
[----:B------:R-:W-:Y:S02]  /*3c40*/  SHF.R.S32.HI R3, RZ, 0x1f, R4 ;  /* 0x0000001fff037819 */ /* 0x000fe40000011404 */
[----:B------:R-:W1:Y:S02]  /*3c50*/  @P1 LDC R9, c[0x0][0x450] ;  /* 0x00011400ff091b82 */ /* 0x000e640000000800 */
[----:B------:R-:W-:-:S04]  /*3c60*/  LEA.HI R3, R3, R4, RZ, 0x6 ;  /* 0x0000000403037211 */ /* 0x000fc800078f30ff */
[----:B------:R-:W-:-:S04]  /*3c70*/  SHF.R.S32.HI R3, RZ, 0x6, R3 ;  /* 0x00000006ff037819 */ /* 0x000fc80000011403 */
[----:B------:R-:W-:Y:S01]  /*3c80*/  VIMNMX R8, R8, R3, PT ;  /* 0x0000000308087248 */ /* 0x000fe20003fe0100 */
[----:B0-----:R-:W-:-:S04]  /*3c90*/  @P1 IMAD.HI.U32 R6, R185, R0, RZ ;  /* 0x00000000b9061227 */ /* 0x001fc800078e00ff */
[----:B------:R-:W-:Y:S01]  /*3ca0*/  IMAD.MOV.U32 R0, RZ, RZ, R185 ;  /* 0x000000ffff007224 */ /* 0x000fe200078e00b9 */
[----:B-1----:R-:W-:-:S05]  /*3cb0*/  @P1 SHF.R.U32.HI R0, RZ, R9, R6 ;  /* 0x00000009ff001219 */ /* 0x002fca0000011606 */
        /* <DEDUP_REMOVED lines=12> */
.L_x_6136:
[----:B------:R-:W-:-:S13]  /*3d80*/  ISETP.NE.AND P0, PT, R5, 0x1, PT ;  /* 0x000000010500780c */ /* 0x000fda0003f05270 */
[----:B------:R-:W0:Y:S02]  /*3d90*/  @P0 LDC.64 R6, c[0x0][0xae0] ;  /* 0x0002b800ff060b82 */ /* 0x000e240000000a00 */
[----:B0-----:R-:W-:-:S05]  /*3da0*/  @P0 IMAD.HI.U32 R4, R0, R6, RZ ;  /* 0x0000000600040227 */ /* 0x001fca00078e00ff */
[----:B------:R-:W-:-:S07]  /*3db0*/  @P0 SHF.R.U32.HI R0, RZ, R7, R4 ;  /* 0x00000007ff000219 */ /* 0x000fce0000011604 */
.L_x_6137:
[----:B------:R-:W-:-:S05]  /*3dc0*/  IMAD R0, R0, R5, RZ ;  /* 0x0000000500007224 */ /* 0x000fca00078e02ff */
[----:B------:R-:W-:-:S07]  /*3dd0*/  VIMNMX R3, R3, R0, !PT ;  /* 0x0000000003037248 */ /* 0x000fce0007fe0100 */
.L_x_6135:
[----:B------:R-:W-:Y:S01]  /*3de0*/  SHF.R.S32.HI R0, RZ, 0x1f, R3 ;  /* 0x0000001fff007819 */ /* 0x000fe20000011403 */
[----:B------:R-:W-:Y:S01]  /*3df0*/  IMAD.MOV.U32 R168, RZ, RZ, RZ ;  /* 0x000000ffffa87224 */ /* 0x000fe200078e00ff */
[----:B------:R-:W-:Y:S02]  /*3e00*/  LOP3.LUT R10, R195, 0xff, RZ, 0xc0, !PT ;  /* 0x000000ffc30a7812 */ /* 0x000fe400078ec0ff */
[----:B------:R-:W-:-:S04]  /*3e10*/  LEA.HI R0, R0, R3, RZ, 0x6 ;  /* 0x0000000300007211 */ /* 0x000fc800078f30ff */
[----:B------:R-:W-:-:S04]  /*3e20*/  SHF.R.S32.HI R0, RZ, 0x6, R0 ;  /* 0x00000006ff007819 */ /* 0x000fc80000011400 */
[----:B------:R-:W-:-:S04]  /*3e30*/  VIMNMX R191, RZ, R0, !PT ;  /* 0x00000000ffbf7248 */ /* 0x000fc80007fe0100 */
        /* <DEDUP_REMOVED lines=33> */
.L_x_6138:
        /* <DEDUP_REMOVED lines=101> */
.L_x_6139:
[----:B------:R-:W-:Y:S02]  /*46a0*/  LEA.HI R0, R227, R227, RZ, 0x1 ;  /* 0x000000e3e3007211 */ /* 0x000fe400078f08ff */
[----:B------:R-:W-:Y:S02]  /*46b0*/  ISETP.NE.AND P0, PT, RZ, UR40, PT ;  /* 0x00000028ff007c0c */ /* 0x000fe4000bf05270 */
[----:B------:R-:W-:-:S05]  /*46c0*/  LOP3.LUT R0, R0, 0xfffffffe, RZ, 0xc0, !PT ;  /* 0xfffffffe00007812 */ /* 0x000fca00078ec0ff */
[----:B------:R-:W-:-:S05]  /*46d0*/  IMAD.IADD R0, R227, 0x1, -R0 ;  /* 0x00000001e3007824 */ /* 0x000fca00078e0a00 */
[----:B------:R-:W-:Y:S01]  /*46e0*/  SHF.L.U32 R3, R0, 0x1f, RZ ;  /* 0x0000001f00037819 */ /* 0x000fe200000006ff */
[----:B------:R-:W-:-:S03]  /*46f0*/  IMAD.MOV.U32 R0, RZ, RZ, 0x1 ;  /* 0x00000001ff007424 */ /* 0x000fc600078e00ff */
[----:B------:R-:W0:Y:S02]  /*4700*/  SYNCS.PHASECHK.TRANS64.TRYWAIT P1, [UR41+0x38800], R3 ;  /* 0x03880003ff0075a7 */ /* 0x000e240008020169 */
[----:B------:R-:W-:-:S04]  /*4710*/  SEL R0, R0, 0x2, !P0 ;  /* 0x0000000200007807 */ /* 0x000fc80004000000 */
[----:B------:R-:W-:-:S04]  /*4720*/  LOP3.LUT R0, R0, 0x1, RZ, 0xfc, !PT ;  /* 0x0000000100007812 */ /* 0x000fc800078efcff */
[----:B------:R-:W-:Y:S01]  /*4730*/  ISETP.NE.AND P0, PT, R0, 0x3, PT ;  /* 0x000000030000780c */ /* 0x000fe20003f05270 */
[----:B0-----:R-:W-:-:S12]  /*4740*/  @!P1 BRA `(.L_x_6140) ;  /* 0x000001a400fc9947 */ /* 0x001fd80003800000 */
.L_x_6382:
[----:B------:R-:W-:Y:S05]  /*4750*/  @!P0 BRA `(.L_x_6141) ;  /* 0x0000000000048947 */ /* 0x000fea0003800000 */
[----:B------:R-:W-:Y:S01]  /*4760*/  BPT.TRAP 0x1 ;  /* 0x000000040000795c */ /* 0x000fe20000300000 */
.L_x_6141:
[----:B------:R-:W-:Y:S01]  /*4770*/  IMAD.U32 R7, RZ, RZ, UR37 ;  /* 0x00000025ff077e24 */ /* 0x000fe2000f8e00ff */
[----:B------:R-:W-:-:S04]  /*4780*/  SHF.L.U32 R4, R2, 0x1f, RZ ;  /* 0x0000001f02047819 */ /* 0x000fc800000006ff */
[----:B------:R-:W-:-:S04]  /*4790*/  LEA R7, R7, UR41, 0x3 ;  /* 0x0000002907077c11 */ /* 0x000fc8000f8e18ff */
[----:B------:R1:W2:Y:S01]  /*47a0*/  SYNCS.PHASECHK.TRANS64.TRYWAIT P1, [R7+URZ+0x38830], R4 ;  /* 0x03883004070075a7 */ /* 0x0002a2000802017f */
[----:B------:R-:W-:Y:S05]  /*47b0*/  @!P0 BRA `(.L_x_6142) ;  /* 0x0000000000048947 */ /* 0x000fea0003800000 */
[----:B------:R-:W-:Y:S01]  /*47c0*/  BPT.TRAP 0x1 ;  /* 0x000000040000795c */ /* 0x000fe20000300000 */
.L_x_6142:
[----:B--2---:R-:W-:Y:S05]  /*47d0*/  @P1 BRA `(.L_x_6143) ;  /* 0x0000000000081947 */ /* 0x004fea0003800000 */
[----:B------:R-:W2:Y:S02]  /*47e0*/  SYNCS.PHASECHK.TRANS64.TRYWAIT P1, [R7+URZ+0x38830], R4 ;  /* 0x03883004070075a7 */ /* 0x000ea4000802017f */
[----:B--2---:R-:W-:Y:S05]  /*47f0*/  @!P1 BRA `(.L_x_6144) ;  /* 0x000001a400e89947 */ /* 0x004fea0003800000 */
.L_x_6143:
        /* <DEDUP_REMOVED lines=40> */
.L_x_6383:
[----:B------:R-:W-:Y:S05]  /*4a80*/  @!P0 BRA `(.L_x_6146) ;  /* 0x0000000000048947 */ /* 0x000fea0003800000 */
[----:B------:R-:W-:Y:S01]  /*4a90*/  BPT.TRAP 0x1 ;  /* 0x000000040000795c */ /* 0x000fe20000300000 */
.L_x_6146:
[----:B------:R3:W4:Y:S01]  /*4aa0*/  SYNCS.PHASECHK.TRANS64.TRYWAIT P1, [R7+URZ+0x38850], R4 ;  /* 0x03885004070075a7 */ /* 0x000722000802017f */
[----:B------:R-:W-:Y:S05]  /*4ab0*/  @!P0 BRA `(.L_x_6147) ;  /* 0x0000000000048947 */ /* 0x000fea0003800000 */
[----:B------:R-:W-:Y:S01]  /*4ac0*/  BPT.TRAP 0x1 ;  /* 0x000000040000795c */ /* 0x000fe20000300000 */
.L_x_6147:
[----:B----4-:R-:W-:Y:S05]  /*4ad0*/  @P1 BRA `(.L_x_6148) ;  /* 0x0000000000081947 */ /* 0x010fea0003800000 */
[----:B------:R-:W4:Y:S02]  /*4ae0*/  SYNCS.PHASECHK.TRANS64.TRYWAIT P1, [R7+URZ+0x38850], R4 ;  /* 0x03885004070075a7 */ /* 0x000f24000802017f */
[----:B----4-:R-:W-:Y:S05]  /*4af0*/  @!P1 BRA `(.L_x_6149) ;  /* 0x000001a400549947 */ /* 0x010fea0003800000 */
.L_x_6148:
[----:B------:R-:W-:Y:S01]  /*4b00*/  UIADD3 UR4, UR41, 0x400, URZ ;  /* 0x0000040029047890 */ /* 0x000fe2000fffe03f */
[----:B------:R-:W-:Y:S01]  /*4b10*/  WARPGROUP.ARRIVE ;  /* 0x00000000000079c5 */ /* 0x000fe20000000000 */
[----:B------:R-:W-:-:S05]  /*4b20*/  UIADD3 UR5, UR41, 0x26400, URZ ;  /* 0x0002640029057890 */ /* 0x000fca000fffe03f */
[----:B0-----:R-:W0:Y:S01]  /*4b30*/  S2R R3, SR_TID.X ;  /* 0x0000000000037919 */ /* 0x001e220000002100 */
[----:B------:R-:W-:Y:S01]  /*4b40*/  USHF.R.U32.HI UR4, URZ, 0x4, UR4 ;  /* 0x000000043f047899 */ /* 0x000fe20008011604 */
[----:B------:R-:W-:Y:S01]  /*4b50*/  LEA R9, R168, 0xffffffc0, 0x6 ;  /* 0xffffffc0a8097811 */ /* 0x000fe200078e30ff */
[----:B------:R-:W-:Y:S01]  /*4b60*/  USHF.R.U32.HI UR5, URZ, 0x4, UR5 ;  /* 0x000000043f057899 */ /* 0x000fe20008011605 */
[----:B-1234-:R-:W1:Y:S01]  /*4b70*/  S2R R4, SR_TID.X ;  /* 0x0000000000047919 */ /* 0x01ee620000002100 */
[----:B------:R-:W-:Y:S01]  /*4b80*/  ULOP3.LUT UR4, UR4, 0x3fff, URZ, 0xc0, !UPT ;  /* 0x00003fff04047892 */ /* 0x000fe2000f8ec03f */
[----:B------:R-:W-:Y:S01]  /*4b90*/  IADD3 R8, -R19, R16, -R9 ;  /* 0x0000001013087210 */ /* 0x000fe20007ffe909 */
[----:B------:R-:W-:Y:S02]  /*4ba0*/  ULOP3.LUT UR5, UR5, 0x3fff, URZ, 0xc0, !UPT ;  /* 0x00003fff05057892 */ /* 0x000fe4000f8ec03f */
[----:B------:R-:W-:Y:S02]  /*4bb0*/  ULOP3.LUT UR4, UR4, 0x10000, URZ, 0xfc, !UPT ;  /* 0x0001000004047892 */ /* 0x000fe4000f8efc3f */
[----:B------:R-:W-:-:S02]  /*4bc0*/  ULOP3.LUT UR6, UR5, 0x10000, URZ, 0xfc, !UPT ;  /* 0x0001000005067892 */ /* 0x000fc4000f8efc3f */
[----:B------:R-:W-:Y:S01]  /*4bd0*/  ULEA UR26, UR37, UR4, 0xc ;  /* 0x00000004251a7291 */ /* 0x000fe2000f8e603f */
[----:B------:R-:W-:Y:S01]  /*4be0*/  UMOV UR25, 0x40000040 ;  /* 0x4000004000197882 */ /* 0x000fe20000000000 */
[----:B------:R-:W-:Y:S01]  /*4bf0*/  UMOV UR27, 0x40000040 ;  /* 0x40000040001b7882 */ /* 0x000fe20000000000 */
[----:B------:R-:W-:Y:S02]  /*4c00*/  UIADD3 UR28, UR6, 0x2, URZ ;  /* 0x00000002061c7890 */ /* 0x000fe4000fffe03f */
[----:B------:R-:W-:Y:S01]  /*4c10*/  UMOV UR24, UR6 ;  /* 0x0000000600187c82 */ /* 0x000fe20008000000 */
[----:B------:R-:W-:-:S03]  /*4c20*/  UIADD3 UR30, UR26, 0x2, URZ ;  /* 0x000000021a1e7890 */ /* 0x000fc6000fffe03f */
[----:B------:R-:W-:Y:S01]  /*4c30*/  HGMMA.64x64x16.F32 R24, gdesc[UR24], R24, gsb0 ;  /* 0x00e00000181879f0 */ /* 0x000fe20008000818 */
[----:B------:R-:W-:Y:S01]  /*4c40*/  UMOV UR29, 0x40000040 ;  /* 0x40000040001d7882 */ /* 0x000fe20000000000 */
[----:B------:R-:W-:Y:S01]  /*4c50*/  UMOV UR31, 0x40000040 ;  /* 0x40000040001f7882 */ /* 0x000fe20000000000 */
[----:B------:R-:W-:Y:S02]  /*4c60*/  UIADD3 UR11, UR6, 0x800, URZ ;  /* 0x00000800060b7890 */ /* 0x000fe4000fffe03f */
[----:B------:R-:W-:Y:S01]  /*4c70*/  UIADD3 UR14, UR26, 0x800, URZ ;  /* 0x000008001a0e7890 */ /* 0x000fe2000fffe03f */
[----:B0-----:R-:W-:Y:S02]  /*4c80*/  SHF.R.U32.HI R3, RZ, 0x7, R3 ;  /* 0x00000007ff037819 */ /* 0x001fe40000011603 */
[----:B-1----:R-:W-:-:S04]  /*4c90*/  LOP3.LUT R4, R4, 0x7f, RZ, 0xc0, !PT ;  /* 0x0000007f04047812 */ /* 0x002fc800078ec0ff */
[----:B------:R-:W0:Y:S01]  /*4ca0*/  SHFL.IDX PT, R3, R3, RZ, 0x1f ;  /* 0x00001fff03037589 */ /* 0x000e2200000e0000 */
[----:B------:R-:W-:Y:S02]  /*4cb0*/  ISETP.NE.AND P1, PT, R4, RZ, PT ;  /* 0x000000ff0400720c */ /* 0x000fe40003f25270 */
[----:B0-----:R-:W-:Y:S01]  /*4cc0*/  R2UR UR5, R3 ;  /* 0x00000000030572ca */ /* 0x001fe200000e0000 */
[----:B------:R-:W-:-:S04]  /*4cd0*/  IMAD.IADD R3, R190, 0x1, R185 ;  /* 0x00000001be037824 */ /* 0x000fc800078e02b9 */
[----:B------:R-:W-:-:S08]  /*4ce0*/  IMAD.MOV.U32 R4, RZ, RZ, R3 ;  /* 0x000000ffff047224 */ /* 0x000fd000078e0003 */
        /* <DEDUP_REMOVED lines=236> */
[----:B------:R-:W-:Y:S01]  /*5bb0*/  ULDC.64 UR10, c[0x0][0xad8] ;  /* 0x0002b600000a7ab9 */ /* 0x000fe20000000a00 */
[----:B------:R-:W-:Y:S02]  /*5bc0*/  USEL UR5, UR5, 0x3e, UP0 ;  /* 0x0000003e05057887 */ /* 0x000fe40008000000 */
[----:B------:R-:W-:-:S02]  /*5bd0*/  UISETP.GE.AND UP1, UPT, UR11, 0x1, UPT ;  /* 0x000000010b00788c */ /* 0x000fc4000bf26270 */
        /* <DEDUP_REMOVED lines=9> */
[----:B------:R-:W-:Y:S01]  /*5c70*/  ULDC UR26, c[0x0][0xad4] ;  /* 0x0002b500001a7ab9 */ /* 0x000fe20000000800 */
[----:B------:R-:W-:-:S06]  /*5c80*/  UISETP.NE.AND UP0, UPT, UR5, 0x1, UPT ;  /* 0x000000010500788c */ /* 0x000fcc000bf05270 */
[----:B------:R-:W-:Y:S02]  /*5c90*/  PLOP3.LUT P2, PT, PT, PT, UP0, 0x80, 0x0 ;  /* 0x000000000000781c */ /* 0x000fe40003f4f008 */
[----:B------:R-:W-:-:S03]  /*5ca0*/  PLOP3.LUT P3, PT, PT, PT, UP0, 0x80, 0x0 ;  /* 0x000000000000781c */ /* 0x000fc60003f6f008 */
[----:B------:R-:W-:-:S08]  /*5cb0*/  @UP0 ULDC UR5, c[0x0][0x44c] ;  /* 0x0001130000050ab9 */ /* 0x000fd00000000800 */
[----:B------:R-:W-:Y:S01]  /*5cc0*/  @P2 IMAD.HI.U32 R5, R3, UR5, RZ ;  /* 0x0000000503052c27 */ /* 0x000fe2000f8e00ff */
[----:B------:R-:W-:Y:S01]  /*5cd0*/  @UP0 ULDC UR5, c[0x0][0x450] ;  /* 0x0001140000050ab9 */ /* 0x000fe20000000800 */
[----:B------:R-:W-:Y:S02]  /*5ce0*/  PLOP3.LUT P2, PT, PT, PT, UP1, 0x40, 0x0 ;  /* 0x000000000000781c */ /* 0x000fe40003f4e818 */
[----:B------:R-:W-:Y:S01]  /*5cf0*/  @!P1 VIADD R3, R7, 0x38840 ;  /* 0x0003884007039836 */ /* 0x000fe20000000000 */
[----:B------:R-:W-:Y:S01]  /*5d00*/  @P3 SHF.R.U32.HI R4, RZ, UR5, R5 ;  /* 0x00000005ff043c19 */ /* 0x000fe20008011605 */
[----:B------:R-:W-:Y:S01]  /*5d10*/  IMAD.MOV.U32 R5, RZ, RZ, -0x40 ;  /* 0xffffffc0ff057424 */ /* 0x000fe200078e00ff */
[----:B------:R-:W-:Y:S02]  /*5d20*/  ULOP3.LUT UR5, URZ, UR26, URZ, 0x33, !UPT ;  /* 0x0000001a3f057292 */ /* 0x000fe4000f8e333f */
[----:B------:R-:W-:Y:S01]  /*5d30*/  @!P1 PRMT R3, RZ, 0x654, R3 ;  /* 0x00000654ff039816 */ /* 0x000fe20000000003 */
[----:B------:R-:W0:Y:S01]  /*5d40*/  SHFL.IDX PT, R13, R4, RZ, 0x1c1f ;  /* 0x001c1fff040d7589 */ /* 0x000e2200000e0000 */
[----:B------:R-:W-:-:S04]  /*5d50*/  IMAD R5, R168, R5, 0x41 ;  /* 0x00000041a8057424 */ /* 0x000fc800078e0205 */
[----:B------:R-:W-:Y:S01]  /*5d60*/  VIADD R12, R5, 0xffffffff ;  /* 0xffffffff050c7836 */ /* 0x000fe20000000000 */
[----:B------:R-:W-:-:S05]  /*5d70*/  IADD3 R6, -R19, R5, R16 ;  /* 0x0000000513067210 */ /* 0x000fca0007ffe110 */
[----:B------:R-:W-:-:S04]  /*5d80*/  IMAD.IADD R6, R6, 0x1, -R17 ;  /* 0x0000000106067824 */ /* 0x000fc800078e0a11 */
[C---:B------:R-:W-:Y:S02]  /*5d90*/  VIADD R11, R6.reuse, UR10 ;  /* 0x0000000a060b7c36 */ /* 0x040fe40008000000 */
[----:B------:R-:W-:-:S04]  /*5da0*/  VIADD R10, R6, UR5 ;  /* 0x00000005060a7c36 */ /* 0x000fc80008000000 */
[----:B0-----:R-:W-:Y:S01]  /*5db0*/  IMAD.IADD R5, R10, 0x1, R13 ;  /* 0x000000010a057824 */ /* 0x001fe200078e020d */
[----:B------:R-:W-:Y:S02]  /*5dc0*/  WARPGROUP.DEPBAR.LE gsb0, 0x0 ;  /* 0x00008000000079c5 */ /* 0x000fe40000010000 */
[----:B------:R-:W-:-:S06]  /*5dd0*/  WARPGROUP.ARRIVE ;  /* 0x00000000000079c5 */ /* 0x000fcc0000000000 */
[----:B------:R-:W-:Y:S03]  /*5de0*/  HGMMA.64x64x16.F32 R24, gdesc[UR28], R24, gsb0 ;  /* 0x00e000001c1879f0 */ /* 0x000fe60008000818 */
[----:B------:R-:W-:Y:S02]  /*5df0*/  WARPGROUP.DEPBAR.LE gsb0, 0x0 ;  /* 0x00008000000079c5 */ /* 0x000fe40000010000 */
[----:B------:R0:W-:Y:S02]  /*5e00*/  @!P1 SYNCS.ARRIVE.TRANS64.RED.A1T0 RZ, [R3+URZ], RZ ;  /* 0x000000ff03ff99a7 */ /* 0x0001e4000810043f */
[----:B0-----:R-:W-:Y:S01]  /*5e10*/  VIADDMNMX R3, R13, R11, R8, PT ;  /* 0x0000000b0d037246 */ /* 0x001fe20003800108 */
        /* <DEDUP_REMOVED lines=13> */
.L_x_6152:
[----:B------:R-:W-:-:S06]  /*5ef0*/  UISETP.NE.AND UP2, UPT, UR11, 0x1, UPT ;  /* 0x000000010b00788c */ /* 0x000fcc000bf45270 */
[----:B------:R-:W-:-:S05]  /*5f00*/  PLOP3.LUT P2, PT, PT, PT, UP2, 0x80, 0x0 ;  /* 0x000000000000781c */ /* 0x000fca0003f4f028 */
[----:B------:R-:W-:-:S08]  /*5f10*/  @UP2 ULDC.64 UR14, c[0x0][0xae0] ;  /* 0x0002b800000e2ab9 */ /* 0x000fd00000000a00 */
[----:B------:R-:W-:-:S05]  /*5f20*/  @P2 IMAD.HI.U32 R13, R6, UR14, RZ ;  /* 0x0000000e060d2c27 */ /* 0x000fca000f8e00ff */
[----:B------:R-:W-:-:S07]  /*5f30*/  @P2 SHF.R.U32.HI R6, RZ, UR15, R13 ;  /* 0x0000000fff062c19 */ /* 0x000fce000801160d */
.L_x_6153:
[----:B------:R-:W-:Y:S05]  /*5f40*/  BSYNC B0 ;  /* 0x0000000000007941 */ /* 0x000fea0003800000 */
.L_x_6151:
[----:B------:R-:W-:-:S04]  /*5f50*/  IMAD R6, R6, UR11, -R9 ;  /* 0x0000000b06067c24 */ /* 0x000fc8000f8e0a09 */
[----:B------:R-:W-:-:S05]  /*5f60*/  IMAD.IADD R6, R6, 0x1, -R19 ;  /* 0x0000000106067824 */ /* 0x000fca00078e0a13 */
[----:B------:R-:W-:Y:S02]  /*5f70*/  VIMNMX R5, R5, R6, !PT ;  /* 0x0000000605057248 */ /* 0x000fe40007fe0100 */
[----:B------:R-:W-:-:S07]  /*5f80*/  VIADDMNMX R3, R6, UR11, R3, PT ;  /* 0x0000000b06037c46 */ /* 0x000fce000b800103 */
.L_x_6150:
        /* <DEDUP_REMOVED lines=94> */
.L_x_6156:
[----:B------:R-:W-:-:S06]  /*6570*/  UISETP.NE.AND UP2, UPT, UR11, 0x1, UPT ;  /* 0x000000010b00788c */ /* 0x000fcc000bf45270 */
[----:B------:R-:W-:-:S05]  /*6580*/  PLOP3.LUT P6, PT, PT, PT, UP2, 0x80, 0x0 ;  /* 0x000000000000781c */ /* 0x000fca0003fcf028 */
[----:B------:R-:W-:-:S08]  /*6590*/  @UP2 ULDC.64 UR14, c[0x0][0xae0] ;  /* 0x0002b800000e2ab9 */ /* 0x000fd00000000a00 */
[----:B------:R-:W-:Y:S01]  /*65a0*/  @P6 IMAD.HI.U32 R5, R4, UR14, RZ ;  /* 0x0000000e04056c27 */ /* 0x000fe2000f8e00ff */
[----:B------:R-:W-:-:S13]  /*65b0*/  PLOP3.LUT P6, PT, PT, PT, UP2, 0x80, 0x0 ;  /* 0x000000000000781c */ /* 0x000fda0003fcf028 */
[----:B------:R-:W-:-:S07]  /*65c0*/  @P6 SHF.R.U32.HI R4, RZ, UR15, R5 ;  /* 0x0000000fff046c19 */ /* 0x000fce0008011605 */
.L_x_6157:
[----:B------:R-:W-:Y:S05]  /*65d0*/  BSYNC B0 ;  /* 0x0000000000007941 */ /* 0x000fea0003800000 */
.L_x_6155:
[----:B------:R-:W-:-:S04]  /*65e0*/  IMAD R4, R4, UR11, -R9 ;  /* 0x0000000b04047c24 */ /* 0x000fc8000f8e0a09 */
[----:B------:R-:W-:-:S05]  /*65f0*/  IMAD.IADD R4, R4, 0x1, -R19 ;  /* 0x0000000104047824 */ /* 0x000fca00078e0a13 */
[----:B------:R-:W-:Y:S02]  /*6600*/  VIMNMX R6, R6, R4, !PT ;  /* 0x0000000406067248 */ /* 0x000fe40007fe0100 */
[----:B------:R-:W-:-:S07]  /*6610*/  VIADDMNMX R3, R4, UR11, R3, PT ;  /* 0x0000000b04037c46 */ /* 0x000fce000b800103 */
.L_x_6154:
[----:B------:R-:W-:Y:S01]  /*6620*/  ISETP.GT.AND P2, PT, R6, 0x1, !P2 ;  /* 0x000000010600780c */ /* 0x000fe20005744270 */
[----:B------:R-:W-:Y:S01]  /*6630*/  ULDC UR19, c[0x0][0xa80] ;  /* 0x0002a00000137ab9 */ /* 0x000fe20000000800 */
[----:B------:R-:W-:Y:S01]  /*6640*/  FMNMX.FTZ R4, R24, R14, !PT ;  /* 0x0000000e18047209 */ /* 0x000fe20007810000 */
[----:B------:R-:W-:Y:S01]  /*6650*/  ULEA UR14, UR37, UR42, 0xc ;  /* 0x0000002a250e7291 */ /* 0x000fe2000f8e603f */
[----:B------:R-:W-:Y:S01]  /*6660*/  ISETP.LT.OR P2, PT, R3, 0x2, P2 ;  /* 0x000000020300780c */ /* 0x000fe20001741670 */
[----:B------:R-:W-:Y:S01]  /*6670*/  UMOV UR15, 0x40000040 ;  /* 0x40000040000f7882 */ /* 0x000fe20000000000 */
[----:B------:R-:W-:Y:S01]  /*6680*/  FMNMX.FTZ R4, R28, R4, !PT ;  /* 0x000000041c047209 */ /* 0x000fe20007810000 */
[----:B------:R-:W-:Y:S01]  /*6690*/  UIADD3 UR18, UR14, 0x80, URZ ;  /* 0x000000800e127890 */ /* 0x000fe2000fffe03f */
[----:B------:R-:W-:Y:S01]  /*66a0*/  FSEL R27, R27, -INF , !P2 ;  /* 0xff8000001b1b7808 */ /* 0x000fe20005000000 */
[----:B------:R-:W-:Y:S01]  /*66b0*/  UMOV UR23, 0x40000040 ;  /* 0x4000004000177882 */ /* 0x000fe20000000000 */
[----:B------:R-:W-:Y:S01]  /*66c0*/  ISETP.NE.AND P2, PT, R15, RZ, PT ;  /* 0x000000ff0f00720c */ /* 0x000fe20003f45270 */
[----:B------:R-:W-:Y:S01]  /*66d0*/  @!P1 VIADD R7, R7, 0x38860 ;  /* 0x0003886007079836 */ /* 0x000fe20000000000 */
[----:B------:R-:W-:-:S02]  /*66e0*/  FMNMX.FTZ R4, R20, R4, !PT ;  /* 0x0000000414047209 */ /* 0x000fc40007810000 */
[----:B------:R-:W-:Y:S01]  /*66f0*/  ISETP.GT.AND P2, PT, R6, 0x9, !P2 ;  /* 0x000000090600780c */ /* 0x000fe20005744270 */
[----:B------:R-:W-:Y:S01]  /*6700*/  UMOV UR22, UR18 ;  /* 0x0000001200167c82 */ /* 0x000fe20008000000 */
[----:B------:R-:W-:Y:S01]  /*6710*/  FMNMX.FTZ R4, R32, R4, !PT ;  /* 0x0000000420047209 */ /* 0x000fe20007810000 */
[----:B------:R-:W-:Y:S01]  /*6720*/  UIADD3 UR18, UR14, 0x100, URZ ;  /* 0x000001000e127890 */ /* 0x000fe2000fffe03f */
        /* <DEDUP_REMOVED lines=22> */
[----:B------:R-:W-:Y:S02]  /*6890*/  ISETP.GT.AND P3, PT, R6, 0x8, !P3 ;  /* 0x000000080600780c */ /* 0x000fe40005f64270 */
[----:B------:R-:W-:Y:S02]  /*68a0*/  FSEL R38, R38, -INF , !P2 ;  /* 0xff80000026267808 */ /* 0x000fe40005000000 */
[----:B------:R-:W-:Y:S02]  /*68b0*/  ISETP.NE.AND P2, PT, R33, RZ, PT ;  /* 0x000000ff2100720c */ /* 0x000fe40003f45270 */
[----:B------:R-:W-:Y:S02]  /*68c0*/  FMNMX.FTZ R5, R52, R5, !PT ;  /* 0x0000000534057209 */ /* 0x000fe40007810000 */
[----:B------:R-:W-:Y:S02]  /*68d0*/  ISETP.GT.AND P2, PT, R6, 0x19, !P2 ;  /* 0x000000190600780c */ /* 0x000fe40005744270 */
[----:B------:R-:W-:-:S02]  /*68e0*/  ISETP.LT.OR P3, PT, R3, 0x9, P3 ;  /* 0x000000090300780c */ /* 0x000fc40001f61670 */
[----:B------:R-:W-:Y:S02]  /*68f0*/  ISETP.LT.OR P2, PT, R3, 0x1a, P2 ;  /* 0x0000001a0300780c */ /* 0x000fe40001741670 */
[----:B------:R-:W-:Y:S02]  /*6900*/  FMNMX.FTZ R8, R66, R5, !PT ;  /* 0x0000000542087209 */ /* 0x000fe40007810000 */
[----:B------:R-:W-:Y:S02]  /*6910*/  FSEL R39, R39, -INF , !P2 ;  /* 0xff80000027277808 */ /* 0x000fe40005000000 */
[----:B------:R-:W-:Y:S01]  /*6920*/  ISETP.NE.AND P2, PT, R37, RZ, PT ;  /* 0x000000ff2500720c */ /* 0x000fe20003f45270 */
[----:B------:R-:W0:Y:S01]  /*6930*/  SHFL.BFLY PT, R5, R8, 0x2, 0x1f ;  /* 0x0c401f0008057f89 */ /* 0x000e2200000e0000 */
[----:B------:R-:W-:Y:S02]  /*6940*/  FSEL R30, R30, -INF , !P3 ;  /* 0xff8000001e1e7808 */ /* 0x000fe40005800000 */
[----:B------:R-:W-:-:S02]  /*6950*/  ISETP.GT.AND P2, PT, R6, 0x20, !P2 ;  /* 0x000000200600780c */ /* 0x000fc40005744270 */
[----:B------:R-:W-:Y:S01]  /*6960*/  ISETP.NE.AND P3, PT, R41, RZ, PT ;  /* 0x000000ff2900720c */ /* 0x000fe20003f65270 */
[----:B------:R-:W-:Y:S01]  /*6970*/  BAR.SYNC.DEFER_BLOCKING 0xf, 0x100 ;  /* 0x03c4000000007b1d */ /* 0x000fe20000010000 */
[----:B------:R-:W-:Y:S02]  /*6980*/  ISETP.LT.OR P2, PT, R3, 0x21, P2 ;  /* 0x000000210300780c */ /* 0x000fe40001741670 */
[----:B------:R-:W-:Y:S02]  /*6990*/  ISETP.NE.AND P6, PT, R13, RZ, PT ;  /* 0x000000ff0d00720c */ /* 0x000fe40003fc5270 */
[----:B------:R-:W-:Y:S02]  /*69a0*/  FSEL R42, R42, -INF , !P2 ;  /* 0xff8000002a2a7808 */ /* 0x000fe40005000000 */
[----:B------:R-:W-:Y:S02]  /*69b0*/  ISETP.NE.AND P2, PT, R57, RZ, PT ;  /* 0x000000ff3900720c */ /* 0x000fe40003f45270 */
[----:B------:R-:W-:-:S02]  /*69c0*/  ISETP.GT.AND P4, PT, R6, 0x31, !P4 ;  /* 0x000000310600780c */ /* 0x000fc40006784270 */
[C---:B------:R-:W-:Y:S02]  /*69d0*/  ISETP.GT.AND P2, PT, R6.reuse, 0x21, !P2 ;  /* 0x000000210600780c */ /* 0x040fe40005744270 */
[C---:B------:R-:W-:Y:S02]  /*69e0*/  ISETP.GT.AND P5, PT, R6.reuse, 0x38, !P5 ;  /* 0x000000380600780c */ /* 0x040fe40006fa4270 */
[C---:B------:R-:W-:Y:S02]  /*69f0*/  ISETP.LT.OR P2, PT, R3.reuse, 0x22, P2 ;  /* 0x000000220300780c */ /* 0x040fe40001741670 */
[----:B------:R-:W-:Y:S02]  /*6a00*/  ISETP.LT.OR P4, PT, R3, 0x32, P4 ;  /* 0x000000320300780c */ /* 0x000fe40002781670 */
[----:B------:R-:W-:Y:S02]  /*6a10*/  FSEL R43, R43, -INF , !P2 ;  /* 0xff8000002b2b7808 */ /* 0x000fe40005000000 */
[----:B------:R-:W-:-:S02]  /*6a20*/  ISETP.GT.AND P2, PT, R6, 0x28, !P3 ;  /* 0x000000280600780c */ /* 0x000fc40005f44270 */
[----:B0-----:R-:W-:Y:S02]  /*6a30*/  FMNMX.FTZ R10, R8, R5, !PT ;  /* 0x00000005080a7209 */ /* 0x001fe40007810000 */
[----:B------:R-:W-:Y:S02]  /*6a40*/  ISETP.LT.OR P2, PT, R3, 0x29, P2 ;  /* 0x000000290300780c */ /* 0x000fe40001741670 */
[----:B------:R-:W-:Y:S01]  /*6a50*/  ISETP.NE.AND P3, PT, R45, RZ, PT ;  /* 0x000000ff2d00720c */ /* 0x000fe20003f65270 */
[----:B------:R-:W0:Y:S01]  /*6a60*/  SHFL.BFLY PT, R11, R10, 0x1, 0x1f ;  /* 0x0c201f000a0b7f89 */ /* 0x000e2200000e0000 */
[----:B------:R-:W-:Y:S02]  /*6a70*/  FSEL R46, R46, -INF , !P2 ;  /* 0xff8000002e2e7808 */ /* 0x000fe40005000000 */
[C---:B------:R-:W-:Y:S02]  /*6a80*/  ISETP.GT.AND P2, PT, R6.reuse, RZ, !P6 ;  /* 0x000000ff0600720c */ /* 0x040fe40007744270 */
[----:B------:R-:W-:-:S02]  /*6a90*/  ISETP.GT.AND P3, PT, R6, 0x30, !P3 ;  /* 0x000000300600780c */ /* 0x000fc40005f64270 */
[C---:B------:R-:W-:Y:S02]  /*6aa0*/  ISETP.LT.OR P2, PT, R3.reuse, 0x1, P2 ;  /* 0x000000010300780c */ /* 0x040fe40001741670 */
[----:B------:R-:W-:Y:S02]  /*6ab0*/  ISETP.LT.OR P3, PT, R3, 0x31, P3 ;  /* 0x000000310300780c */ /* 0x000fe40001f61670 */
        /* <DEDUP_REMOVED lines=8> */
[----:B------:R-:W-:Y:S02]  /*6b40*/  FMNMX.FTZ R4, R34, R5, !PT ;  /* 0x0000000522047209 */ /* 0x000fe40007810000 */
[----:B0-----:R-:W-:-:S02]  /*6b50*/  FMNMX.FTZ R5, R10, R11, !PT ;  /* 0x0000000b0a057209 */ /* 0x001fc40007810000 */
[----:B------:R-:W-:Y:S02]  /*6b60*/  FMNMX.FTZ R9, R35, R4, !PT ;  /* 0x0000000423097209 */ /* 0x000fe40007810000 */
[C---:B------:R-:W-:Y:S01]  /*6b70*/  FSETP.NEU.FTZ.AND P2, PT, R5.reuse, -INF , PT ;  /* 0xff8000000500780b */ /* 0x040fe20003f5d000 */
[----:B------:R-:W-:Y:S01]  /*6b80*/  FMUL.FTZ R8, R5, UR19 ;  /* 0x0000001305087c20 */ /* 0x000fe20008410000 */
[----:B------:R-:W-:Y:S02]  /*6b90*/  FMNMX.FTZ R4, R38, R9, !PT ;  /* 0x0000000926047209 */ /* 0x000fe40007810000 */
[----:B------:R-:W-:Y:S02]  /*6ba0*/  ISETP.NE.AND P6, PT, R12, RZ, PT ;  /* 0x000000ff0c00720c */ /* 0x000fe40003fc5270 */
[----:B------:R-:W-:Y:S02]  /*6bb0*/  FMNMX.FTZ R9, R39, R4, !PT ;  /* 0x0000000427097209 */ /* 0x000fe40007810000 */
[----:B------:R-:W-:-:S02]  /*6bc0*/  FSEL R50, R50, -INF , !P3 ;  /* 0xff80000032327808 */ /* 0x000fc40005800000 */
        /* <DEDUP_REMOVED lines=16> */
[----:B------:R1:W2:Y:S01]  /*6cd0*/  MUFU.EX2 R9, R8 ;  /* 0x0000000800097308 */ /* 0x0002a20000000800 */
[----:B------:R-:W-:Y:S01]  /*6ce0*/  FSEL R54, R54, -INF , !P5 ;  /* 0xff80000036367808 */ /* 0x000fe20006800000 */
[--C-:B0-----:R-:W-:Y:S01]  /*6cf0*/  FFMA.FTZ R6, R28, UR19, -R11.reuse ;  /* 0x000000131c067c23 */ /* 0x101fe2000801080b */
[----:B------:R-:W-:Y:S01]  /*6d00*/  FMNMX.FTZ R3, R51, R4, !PT ;  /* 0x0000000433037209 */ /* 0x000fe20007810000 */
[--C-:B------:R-:W-:Y:S01]  /*6d10*/  FFMA.FTZ R20, R58, UR19, -R11.reuse ;  /* 0x000000133a147c23 */ /* 0x100fe2000801080b */
[----:B------:R-:W-:Y:S01]  /*6d20*/  FSEL R55, R55, -INF , !P2 ;  /* 0xff80000037377808 */ /* 0x000fe20005000000 */
[--C-:B------:R-:W-:Y:S01]  /*6d30*/  FFMA.FTZ R24, R40, UR19, -R11.reuse ;  /* 0x0000001328187c23 */ /* 0x100fe2000801080b */
[----:B------:R-:W-:Y:S01]  /*6d40*/  FMNMX.FTZ R4, R54, R3, !PT ;  /* 0x0000000336047209 */ /* 0x000fe20007810000 */
[----:B------:R-:W-:Y:S01]  /*6d50*/  MUFU.EX2 R154, R6 ;  /* 0x00000006009a7308 */ /* 0x000fe20000000800 */
[--C-:B-1----:R-:W-:Y:S01]  /*6d60*/  FFMA.FTZ R8, R56, UR19, -R11.reuse ;  /* 0x0000001338087c23 */ /* 0x102fe2000801080b */
[--C-:B------:R-:W-:Y:S01]  /*6d70*/  FFMA.FTZ R28, R64, UR19, -R11.reuse ;  /* 0x00000013401c7c23 */ /* 0x100fe2000801080b */
[----:B------:R-:W-:Y:S01]  /*6d80*/  FMNMX.FTZ R4, R55, R4, !PT ;  /* 0x0000000437047209 */ /* 0x000fe20007810000 */
[----:B------:R-:W-:Y:S01]  /*6d90*/  FFMA.FTZ R52, R52, UR19, -R11 ;  /* 0x0000001334347c23 */ /* 0x000fe2000801080b */
[----:B------:R-:W-:-:S02]  /*6da0*/  R2UR UR5, R185 ;  /* 0x00000000b90572ca */ /* 0x000fc400000e0000 */
[----:B------:R-:W-:Y:S01]  /*6db0*/  @!P1 PRMT R7, RZ, 0x654, R7 ;  /* 0x00000654ff079816 */ /* 0x000fe20000000007 */
[----:B------:R-:W0:Y:S01]  /*6dc0*/  SHFL.BFLY PT, R3, R4, 0x2, 0x1f ;  /* 0x0c401f0004037f89 */ /* 0x000e2200000e0000 */
[----:B------:R1:W-:Y:S01]  /*6dd0*/  MUFU.EX2 R13, R10 ;  /* 0x0000000a000d7308 */ /* 0x0003e20000000800 */
[----:B--2---:R-:W-:Y:S01]  /*6de0*/  FADD.FTZ R37, R152, R9 ;  /* 0x0000000998257221 */ /* 0x004fe20000010000 */
[----:B------:R-:W-:-:S06]  /*6df0*/  F2FP.F16.F32.PACK_AB R152, R9, R152 ;  /* 0x000000980998723e */ /* 0x000fcc00000000ff */
[----:B------:R-:W-:Y:S01]  /*6e00*/  MUFU.EX2 R12, R12 ;  /* 0x0000000c000c7308 */ /* 0x000fe20000000800 */
[----:B-1----:R-:W-:-:S07]  /*6e10*/  FFMA.FTZ R10, R62, UR19, -R11 ;  /* 0x000000133e0a7c23 */ /* 0x002fce000801080b */
[----:B------:R1:W2:Y:S01]  /*6e20*/  MUFU.EX2 R15, R8 ;  /* 0x00000008000f7308 */ /* 0x0002a20000000800 */
[----:B0-----:R-:W-:Y:S01]  /*6e30*/  FMNMX.FTZ R3, R4, R3, !PT ;  /* 0x0000000304037209 */ /* 0x001fe20007810000 */
[----:B------:R-:W-:-:S06]  /*6e40*/  FFMA.FTZ R4, R60, UR19, -R11 ;  /* 0x000000133c047c23 */ /* 0x000fcc000801080b */
[----:B------:R-:W-:Y:S01]  /*6e50*/  MUFU.EX2 R14, R14 ;  /* 0x0000000e000e7308 */ /* 0x000fe20000000800 */
[----:B-1----:R-:W-:Y:S01]  /*6e60*/  FFMA.FTZ R8, R44, UR19, -R11 ;  /* 0x000000132c087c23 */ /* 0x002fe2000801080b */
[----:B------:R-:W0:Y:S06]  /*6e70*/  SHFL.BFLY PT, R6, R3, 0x1, 0x1f ;  /* 0x0c201f0003067f89 */ /* 0x000e2c00000e0000 */
[----:B------:R1:W-:Y:S01]  /*6e80*/  MUFU.EX2 R25, R4 ;  /* 0x0000000400197308 */ /* 0x0003e20000000800 */
[----:B--2---:R-:W-:-:S07]  /*6e90*/  F2FP.F16.F32.PACK_AB R156, R15, R12 ;  /* 0x0000000c0f9c723e */ /* 0x004fce00000000ff */
[----:B------:R2:W3:Y:S01]  /*6ea0*/  MUFU.EX2 R21, R20 ;  /* 0x0000001400157308 */ /* 0x0004e20000000800 */
[----:B-1----:R-:W-:Y:S01]  /*6eb0*/  FADD.FTZ R4, R154, R37 ;  /* 0x000000259a047221 */ /* 0x002fe20000010000 */
[----:B------:R-:W-:-:S03]  /*6ec0*/  F2FP.F16.F32.PACK_AB R154, R13, R154 ;  /* 0x0000009a0d9a723e */ /* 0x000fc600000000ff */
[----:B------:R-:W-:-:S03]  /*6ed0*/  FADD.FTZ R37, R13, R4 ;  /* 0x000000040d257221 */ /* 0x000fc60000010000 */
[----:B------:R-:W1:Y:S01]  /*6ee0*/  MUFU.EX2 R24, R24 ;  /* 0x0000001800187308 */ /* 0x000e620000000800 */
[----:B------:R-:W-:Y:S01]  /*6ef0*/  FADD.FTZ R4, R12, R37 ;  /* 0x000000250c047221 */ /* 0x000fe20000010000 */
[--C-:B--2---:R-:W-:Y:S01]  /*6f00*/  FFMA.FTZ R20, R48, UR19, -R11.reuse ;  /* 0x0000001330147c23 */ /* 0x104fe2000801080b */
[----:B0-----:R-:W-:Y:S01]  /*6f10*/  FMNMX.FTZ R6, R3, R6, !PT ;  /* 0x0000000603067209 */ /* 0x001fe20007810000 */
[----:B------:R-:W-:Y:S01]  /*6f20*/  FFMA.FTZ R11, R66, UR19, -R11 ;  /* 0x00000013420b7c23 */ /* 0x000fe2000801080b */
[----:B------:R-:W-:Y:S02]  /*6f30*/  FADD.FTZ R41, R15, R4 ;  /* 0x000000040f297221 */ /* 0x000fe40000010000 */
[C---:B------:R-:W-:Y:S01]  /*6f40*/  FSETP.NEU.FTZ.AND P2, PT, R6.reuse, -INF , PT ;  /* 0xff8000000600780b */ /* 0x040fe20003f5d000 */
[----:B------:R-:W-:Y:S01]  /*6f50*/  FMUL.FTZ R3, R6, UR19 ;  /* 0x0000001306037c20 */ /* 0x000fe20008410000 */
[----:B------:R-:W-:Y:S01]  /*6f60*/  MUFU.EX2 R8, R8 ;  /* 0x0000000800087308 */ /* 0x000fe20000000800 */
[----:B---3--:R-:W-:-:S03]  /*6f70*/  F2FP.F16.F32.PACK_AB R158, R21, R14 ;  /* 0x0000000e159e723e */ /* 0x008fc600000000ff */
[----:B------:R-:W-:Y:S02]  /*6f80*/  FSEL R3, R3, RZ, P2 ;  /* 0x000000ff03037208 */ /* 0x000fe40001000000 */
[----:B------:R-:W-:Y:S02]  /*6f90*/  PLOP3.LUT P2, PT, PT, PT, UP1, 0x40, 0x0 ;  /* 0x000000000000781c */ /* 0x000fe40003f4e818 */
[----:B------:R0:W2:Y:S01]  /*6fa0*/  MUFU.EX2 R29, R10 ;  /* 0x0000000a001d7308 */ /* 0x0000a20000000800 */
        /* <DEDUP_REMOVED lines=9> */
[----:B------:R-:W-:Y:S01]  /*7040*/  FFMA.FTZ R42, R42, UR19, -R3 ;  /* 0x000000132a2a7c23 */ /* 0x000fe20008010803 */
[----:B0-----:R-:W-:Y:S01]  /*7050*/  FADD.FTZ R10, R14, R41 ;  /* 0x000000290e0a7221 */ /* 0x001fe20000010000 */
[--C-:B------:R-:W-:Y:S01]  /*7060*/  FFMA.FTZ R43, R43, UR19, -R3.reuse ;  /* 0x000000132b2b7c23 */ /* 0x100fe20008010803 */
[--C-:B------:R-:W-:Y:S01]  /*7070*/  FFMA.FTZ R46, R46, UR19, -R3.reuse ;  /* 0x000000132e2e7c23 */ /* 0x100fe20008010803 */
[--C-:B------:R-:W-:Y:S01]  /*7080*/  FFMA.FTZ R47, R47, UR19, -R3.reuse ;  /* 0x000000132f2f7c23 */ /* 0x100fe20008010803 */
[----:B------:R-:W-:Y:S01]  /*7090*/  FADD.FTZ R41, R21, R10 ;  /* 0x0000000a15297221 */ /* 0x000fe20000010000 */
[----:B------:R-:W0:Y:S01]  /*70a0*/  MUFU.EX2 R27, R27 ;  /* 0x0000001b001b7308 */ /* 0x000e220000000800 */
[--C-:B------:R-:W-:Y:S01]  /*70b0*/  FFMA.FTZ R50, R50, UR19, -R3.reuse ;  /* 0x0000001332327c23 */ /* 0x100fe20008010803 */
[----:B------:R-:W-:Y:S01]  /*70c0*/  FFMA.FTZ R51, R51, UR19, -R3 ;  /* 0x0000001333337c23 */ /* 0x000fe20008010803 */
[----:B-1----:R-:W-:Y:S01]  /*70d0*/  FADD.FTZ R10, R24, R41 ;  /* 0x00000029180a7221 */ /* 0x002fe20000010000 */
[--C-:B------:R-:W-:Y:S01]  /*70e0*/  FFMA.FTZ R54, R54, UR19, -R3.reuse ;  /* 0x0000001336367c23 */ /* 0x100fe20008010803 */
[----:B------:R-:W-:Y:S01]  /*70f0*/  FFMA.FTZ R55, R55, UR19, -R3 ;  /* 0x0000001337377c23 */ /* 0x000fe20008010803 */
[C---:B------:R-:W-:Y:S01]  /*7100*/  F2FP.F16.F32.PACK_AB R160, R25.reuse, R24 ;  /* 0x0000001819a0723e */ /* 0x040fe200000000ff */
[----:B------:R-:W-:Y:S01]  /*7110*/  FADD.FTZ R41, R25, R10 ;  /* 0x0000000a19297221 */ /* 0x000fe20000010000 */
[----:B------:R-:W1:Y:S01]  /*7120*/  MUFU.EX2 R30, R30 ;  /* 0x0000001e001e7308 */ /* 0x000e620000000800 */
[----:B--2---:R-:W-:-:S02]  /*7130*/  F2FP.F16.F32.PACK_AB R162, R29, R8 ;  /* 0x000000081da2723e */ /* 0x004fc400000000ff */
[----:B------:R-:W-:Y:S01]  /*7140*/  FADD.FTZ R10, R8, R41 ;  /* 0x00000029080a7221 */ /* 0x000fe20000010000 */
[----:B------:R-:W-:-:S03]  /*7150*/  IMAD.IADD R8, R16, 0x1, -R17 ;  /* 0x0000000110087824 */ /* 0x000fc600078e0a11 */
[----:B------:R-:W-:Y:S01]  /*7160*/  FADD.FTZ R3, R29, R10 ;  /* 0x0000000a1d037221 */ /* 0x000fe20000010000 */
[----:B------:R-:W2:Y:S01]  /*7170*/  MUFU.EX2 R31, R31 ;  /* 0x0000001f001f7308 */ /* 0x000ea20000000800 */
[----:B0-----:R-:W-:Y:S01]  /*7180*/  FADD.FTZ R37, R26, R27 ;  /* 0x0000001b1a257221 */ /* 0x001fe20000010000 */
[----:B------:R-:W-:Y:S02]  /*7190*/  F2FP.F16.F32.PACK_AB R153, R27, R26 ;  /* 0x0000001a1b99723e */ /* 0x000fe400000000ff */
[----:B------:R-:W-:-:S04]  /*71a0*/  R2UR UR7, R8 ;  /* 0x00000000080772ca */ /* 0x000fc800000e0000 */
[----:B------:R-:W0:Y:S01]  /*71b0*/  MUFU.EX2 R34, R34 ;  /* 0x0000002200227308 */ /* 0x000e220000000800 */
[----:B-1----:R-:W-:-:S07]  /*71c0*/  FADD.FTZ R4, R30, R37 ;  /* 0x000000251e047221 */ /* 0x002fce0000010000 */
[----:B------:R-:W1:Y:S01]  /*71d0*/  MUFU.EX2 R35, R35 ;  /* 0x0000002300237308 */ /* 0x000e620000000800 */
[C---:B--2---:R-:W-:Y:S01]  /*71e0*/  FADD.FTZ R37, R31.reuse, R4 ;  /* 0x000000041f257221 */ /* 0x044fe20000010000 */
[----:B------:R-:W-:-:S05]  /*71f0*/  F2FP.F16.F32.PACK_AB R155, R31, R30 ;  /* 0x0000001e1f9b723e */ /* 0x000fca00000000ff */
[----:B------:R2:W-:Y:S01]  /*7200*/  STSM.16.M88.4 [R186+0x36400], R152 ;  /* 0x03640098ba007844 */ /* 0x0005e20000000200 */
        /* <DEDUP_REMOVED lines=9> */
[----:B------:R-:W-:-:S05]  /*72a0*/  F2FP.F16.F32.PACK_AB R159, R39, R38 ;  /* 0x00000026279f723e */ /* 0x000fca00000000ff */
[----:B------:R2:W-:Y:S01]  /*72b0*/  STSM.16.M88.4 [R189], R156 ;  /* 0x0000009cbd007844 */ /* 0x0005e20000000200 */
[----:B------:R-:W0:Y:S01]  /*72c0*/  MUFU.EX2 R43, R43 ;  /* 0x0000002b002b7308 */ /* 0x000e220000000800 */
[----:B-1----:R-:W-:-:S07]  /*72d0*/  FADD.FTZ R4, R42, R37 ;  /* 0x000000252a047221 */ /* 0x002fce0000010000 */
[----:B------:R-:W1:Y:S01]  /*72e0*/  MUFU.EX2 R33, R28 ;  /* 0x0000001c00217308 */ /* 0x000e620000000800 */
[----:B---3--:R-:W-:-:S07]  /*72f0*/  FADD.FTZ R10, R20, R3 ;  /* 0x00000003140a7221 */ /* 0x008fce0000010000 */
[----:B------:R-:W3:Y:S01]  /*7300*/  MUFU.EX2 R46, R46 ;  /* 0x0000002e002e7308 */ /* 0x000ee20000000800 */
[C---:B0-----:R-:W-:Y:S01]  /*7310*/  FADD.FTZ R3, R43.reuse, R4 ;  /* 0x000000042b037221 */ /* 0x041fe20000010000 */
[----:B------:R-:W-:-:S06]  /*7320*/  F2FP.F16.F32.PACK_AB R161, R43, R42 ;  /* 0x0000002a2ba1723e */ /* 0x000fcc00000000ff */
[----:B------:R-:W0:Y:S01]  /*7330*/  MUFU.EX2 R52, R52 ;  /* 0x0000003400347308 */ /* 0x000e220000000800 */
[C---:B-1----:R-:W-:Y:S01]  /*7340*/  FADD.FTZ R9, R33.reuse, R10 ;  /* 0x0000000a21097221 */ /* 0x042fe20000010000 */
[----:B------:R-:W-:-:S06]  /*7350*/  F2FP.F16.F32.PACK_AB R164, R33, R20 ;  /* 0x0000001421a4723e */ /* 0x000fcc00000000ff */
[----:B------:R-:W1:Y:S01]  /*7360*/  MUFU.EX2 R47, R47 ;  /* 0x0000002f002f7308 */ /* 0x000e620000000800 */
[----:B---3--:R-:W-:-:S07]  /*7370*/  FADD.FTZ R4, R46, R3 ;  /* 0x000000032e047221 */ /* 0x008fce0000010000 */
[----:B------:R-:W3:Y:S01]  /*7380*/  MUFU.EX2 R50, R50 ;  /* 0x0000003200327308 */ /* 0x000ee20000000800 */
[----:B0-----:R-:W-:-:S07]  /*7390*/  FADD.FTZ R10, R52, R9 ;  /* 0x00000009340a7221 */ /* 0x001fce0000010000 */
[----:B------:R-:W0:Y:S01]  /*73a0*/  MUFU.EX2 R51, R51 ;  /* 0x0000003300337308 */ /* 0x000e220000000800 */
[C---:B-1----:R-:W-:Y:S01]  /*73b0*/  FADD.FTZ R9, R47.reuse, R4 ;  /* 0x000000042f097221 */ /* 0x042fe20000010000 */
[----:B------:R-:W-:-:S05]  /*73c0*/  F2FP.F16.F32.PACK_AB R163, R47, R46 ;  /* 0x0000002e2fa3723e */ /* 0x000fca00000000ff */
[----:B------:R2:W-:Y:S01]  /*73d0*/  STSM.16.M88.4 [R187], R160 ;  /* 0x000000a0bb007844 */ /* 0x0005e20000000200 */
[----:B------:R-:W1:Y:S01]  /*73e0*/  MUFU.EX2 R11, R11 ;  /* 0x0000000b000b7308 */ /* 0x000e620000000800 */
[----:B---3--:R-:W-:-:S07]  /*73f0*/  FADD.FTZ R4, R50, R9 ;  /* 0x0000000932047221 */ /* 0x008fce0000010000 */
[----:B------:R-:W3:Y:S01]  /*7400*/  MUFU.EX2 R54, R54 ;  /* 0x0000003600367308 */ /* 0x000ee20000000800 */
[C---:B0-----:R-:W-:Y:S01]  /*7410*/  FADD.FTZ R9, R51.reuse, R4 ;  /* 0x0000000433097221 */ /* 0x041fe20000010000 */
[----:B------:R-:W-:-:S06]  /*7420*/  F2FP.F16.F32.PACK_AB R165, R51, R50 ;  /* 0x0000003233a5723e */ /* 0x000fcc00000000ff */
[----:B------:R-:W0:Y:S01]  /*7430*/  MUFU.EX2 R55, R55 ;  /* 0x0000003700377308 */ /* 0x000e220000000800 */
[C---:B-1----:R-:W-:Y:S01]  /*7440*/  F2FP.F16.F32.PACK_AB R166, R11.reuse, R52 ;  /* 0x000000340ba6723e */ /* 0x042fe200000000ff */
[----:B------:R-:W-:Y:S01]  /*7450*/  FADD.FTZ R3, R11, R10 ;  /* 0x0000000a0b037221 */ /* 0x000fe20000010000 */
[----:B---3--:R-:W-:Y:S01]  /*7460*/  FADD.FTZ R4, R54, R9 ;  /* 0x0000000936047221 */ /* 0x008fe20000010000 */
[----:B0-----:R-:W-:-:S03]  /*7470*/  F2FP.F16.F32.PACK_AB R167, R55, R54 ;  /* 0x0000003637a7723e */ /* 0x001fc600000000ff */
[----:B------:R-:W-:Y:S02]  /*7480*/  FADD.FTZ R4, R55, R4 ;  /* 0x0000000437047221 */ /* 0x000fe40000010000 */
        /* <DEDUP_REMOVED lines=11> */
[----:B------:R-:W-:Y:S01]  /*7540*/  @UP0 ULDC UR18, c[0x0][0x450] ;  /* 0x0001140000120ab9 */ /* 0x000fe20000000800 */
[----:B------:R-:W-:Y:S02]  /*7550*/  WARPGROUP.DEPBAR.LE gsb0, 0x0 ;  /* 0x00008000000079c5 */ /* 0x000fe40000010000 */
[----:B------:R-:W-:-:S15]  /*7560*/  WARPGROUP.ARRIVE ;  /* 0x00000000000079c5 */ /* 0x000fde0000000000 */
[----:B------:R-:W-:-:S07]  /*7570*/  NOP ;  /* 0x0000000000007918 */ /* 0x000fce0000000000 */
[----:B------:R-:W-:Y:S03]  /*7580*/  HGMMA.64x256x16.F32 R24, R160, gdesc[UR20].tnspB, R24, gsb0 ;  /* 0x43e00014a0187df0 */ /* 0x000fe60008000818 */
[----:B------:R-:W-:Y:S02]  /*7590*/  WARPGROUP.DEPBAR.LE gsb0, 0x0 ;  /* 0x00008000000079c5 */ /* 0x000fe40000010000 */
[----:B------:R-:W-:-:S15]  /*75a0*/  WARPGROUP.ARRIVE ;  /* 0x00000000000079c5 */ /* 0x000fde0000000000 */
[----:B------:R-:W-:-:S08]  /*75b0*/  NOP ;  /* 0x0000000000007918 */ /* 0x000fd00000000000 */
[----:B------:R-:W-:Y:S01]  /*75c0*/  HGMMA.64x256x16.F32 R24, R164, gdesc[UR12].tnspB, R24, gsb0 ;  /* 0x43e0000ca4187df0 */ /* 0x000fe20008000818 */
[----:B------:R-:W-:Y:S02]  /*75d0*/  @UP0 ULDC UR14, c[0x0][0x44c] ;  /* 0x00011300000e0ab9 */ /* 0x000fe40000000800 */
[----:B------:R-:W-:-:S04]  /*75e0*/  UIMAD.WIDE.U32 UR14, UR5, UR14, URZ ;  /* 0x0000000e050e72a5 */ /* 0x000fc8000f8e003f */
[----:B------:R-:W-:-:S04]  /*75f0*/  @UP0 USHF.R.U32.HI UR5, URZ, UR18, UR15 ;  /* 0x000000123f050299 */ /* 0x000fc8000801160f */
[----:B------:R-:W-:-:S04]  /*7600*/  UIADD3 UR7, UR7, UR5, URZ ;  /* 0x0000000507077290 */ /* 0x000fc8000fffe03f */
[----:B------:R-:W-:Y:S01]  /*7610*/  UIADD3 UR10, UR7, UR10, URZ ;  /* 0x0000000a070a7290 */ /* 0x000fe2000fffe03f */
[----:B------:R-:W-:Y:S02]  /*7620*/  WARPGROUP.DEPBAR.LE gsb0, 0x0 ;  /* 0x00008000000079c5 */ /* 0x000fe40000010000 */
[----:B------:R-:W-:Y:S01]  /*7630*/  @!PT LDS RZ, [RZ] ;  /* 0x00000000fffff984 */ /* 0x000fe20000000800 */
[----:B------:R0:W-:Y:S06]  /*7640*/  MEMBAR.ALL.CTA ;  /* 0x0000000000007992 */ /* 0x0001ec0000008000 */
[----:B0-----:R-:W0:Y:S02]  /*7650*/  FENCE.VIEW.ASYNC.S ;  /* 0x00000000000073c6 */ /* 0x001e240000000000 */
[----:B0-----:R-:W-:Y:S01]  /*7660*/  NOP ;  /* 0x0000000000007918 */ /* 0x001fe20000000000 */
[----:B------:R-:W-:Y:S06]  /*7670*/  BAR.ARV 0xe, 0x100 ;  /* 0x0384000000007b1d */ /* 0x000fec0000002000 */
[----:B------:R0:W-:Y:S02]  /*7680*/  @!P1 SYNCS.ARRIVE.TRANS64.RED.A1T0 RZ, [R7+URZ], RZ ;  /* 0x000000ff07ff99a7 */ /* 0x0001e4000810043f */
[----:B0-----:R-:W-:Y:S01]  /*7690*/  VIADD R7, R168, 0xfffffffe ;  /* 0xfffffffea8077836 */ /* 0x001fe20000000000 */
[----:B--2---:R-:W-:Y:S06]  /*76a0*/  @P2 BRA `(.L_x_6158) ;  /* 0x0000000000442947 */ /* 0x004fec0003800000 */
        /* <DEDUP_REMOVED lines=10> */
.L_x_6159:
[----:B------:R-:W-:-:S11]  /*7750*/  UISETP.NE.AND UP2, UPT, UR11, 0x1, UPT ;  /* 0x000000010b00788c */ /* 0x000fd6000bf45270 */
[----:B------:R-:W-:Y:S02]  /*7760*/  @UP2 ULDC.64 UR22, c[0x0][0xae0] ;  /* 0x0002b80000162ab9 */ /* 0x000fe40000000a00 */
[----:B------:R-:W-:-:S04]  /*7770*/  UIMAD.WIDE.U32 UR14, UR5, UR22, URZ ;  /* 0x00000016050e72a5 */ /* 0x000fc8000f8e003f */
[----:B------:R-:W-:-:S12]  /*7780*/  @UP2 USHF.R.U32.HI UR5, URZ, UR23, UR15 ;  /* 0x000000173f052299 */ /* 0x000fd8000801160f */
.L_x_6160:
[----:B------:R-:W-:-:S04]  /*7790*/  UIMAD UR5, UR5, UR11, UR11 ;  /* 0x0000000b050572a4 */ /* 0x000fc8000f8e020b */
[----:B------:R-:W-:-:S04]  /*77a0*/  UISETP.LT.AND UP2, UPT, UR10, UR5, UPT ;  /* 0x000000050a00728c */ /* 0x000fc8000bf41270 */
[----:B------:R-:W-:-:S12]  /*77b0*/  USEL UR10, UR10, UR5, UP2 ;  /* 0x000000050a0a7287 */ /* 0x000fd80009000000 */
.L_x_6158:
[----:B------:R-:W-:Y:S01]  /*77c0*/  R2UR UR32, R191 ;  /* 0x00000000bf2072ca */ /* 0x000fe200000e0000 */
[----:B------:R-:W-:-:S04]  /*77d0*/  USHF.R.S32.HI UR5, URZ, 0x1f, UR10 ;  /* 0x0000001f3f057899 */ /* 0x000fc8000801140a */
[----:B------:R-:W-:-:S04]  /*77e0*/  ULEA.HI UR5, UR5, UR10, URZ, 0x6 ;  /* 0x0000000a05057291 */ /* 0x000fc8000f8f303f */
[----:B------:R-:W-:-:S04]  /*77f0*/  USHF.R.S32.HI UR5, URZ, 0x6, UR5 ;  /* 0x000000063f057899 */ /* 0x000fc80008011405 */
[----:B------:R-:W-:-:S04]  /*7800*/  UISETP.LT.AND UP2, UPT, UR32, UR5, UPT ;  /* 0x000000052000728c */ /* 0x000fc8000bf41270 */
[----:B------:R-:W-:-:S06]  /*7810*/  USEL UR32, UR32, UR5, !UP2 ;  /* 0x0000000520207287 */ /* 0x000fcc000d000000 */
[----:B------:R-:W-:-:S13]  /*7820*/  ISETP.GE.AND P2, PT, R7, UR32, PT ;  /* 0x0000002007007c0c */ /* 0x000fda000bf46270 */
[----:B------:R-:W-:Y:S05]  /*7830*/  @!P2 BRA `(.L_x_6161) ;  /* 0x000000340060a947 */ /* 0x000fea0003800000 */
.L_x_6178:
[----:B------:R-:W-:-:S04]  /*7840*/  UIADD3 UR7, UR37, 0x1, URZ ;  /* 0x0000000125077890 */ /* 0x000fc8000fffe03f */
[----:B------:R-:W-:-:S04]  /*7850*/  UISETP.NE.AND UP2, UPT, UR7, 0x2, UPT ;  /* 0x000000020700788c */ /* 0x000fc8000bf45270 */
[----:B------:R-:W-:Y:S02]  /*7860*/  USEL UR5, URZ, 0x1, UP2 ;  /* 0x000000013f057887 */ /* 0x000fe40009000000 */
[----:B------:R-:W-:-:S04]  /*7870*/  USEL UR7, UR7, URZ, UP2 ;  /* 0x0000003f07077287 */ /* 0x000fc80009000000 */
[----:B------:R-:W-:Y:S01]  /*7880*/  LOP3.LUT R2, R2, UR5, RZ, 0x3c, !PT ;  /* 0x0000000502027c12 */ /* 0x000fe2000f8e3cff */
[----:B--2---:R-:W-:Y:S07]  /*7890*/  @!P0 BRA `(.L_x_6162) ;  /* 0x0000000000048947 */ /* 0x004fee0003800000 */
[----:B------:R-:W-:Y:S01]  /*78a0*/  BPT.TRAP 0x1 ;  /* 0x000000040000795c */ /* 0x000fe20000300000 */
.L_x_6162:
[----:B------:R-:W-:Y:S01]  /*78b0*/  ULEA UR5, UR7, UR41, 0x3 ;  /* 0x0000002907057291 */ /* 0x000fe2000f8e183f */
[----:B------:R-:W-:-:S08]  /*78c0*/  SHF.L.U32 R8, R2, 0x1f, RZ ;  /* 0x0000001f02087819 */ /* 0x000fd000000006ff */
[----:B------:R0:W1:Y:S01]  /*78d0*/  SYNCS.PHASECHK.TRANS64.TRYWAIT P2, [UR5+0x38830], R8 ;  /* 0x03883008ff0075a7 */ /* 0x0000620008040145 */
[----:B------:R-:W-:Y:S05]  /*78e0*/  @!P0 BRA `(.L_x_6163) ;  /* 0x0000000000048947 */ /* 0x000fea0003800000 */
[----:B------:R-:W-:Y:S01]  /*78f0*/  BPT.TRAP 0x1 ;  /* 0x000000040000795c */ /* 0x000fe20000300000 */
.L_x_6163:
[----:B-1----:R-:W-:Y:S05]  /*7900*/  @P2 BRA `(.L_x_6164) ;  /* 0x0000000000082947 */ /* 0x002fea0003800000 */
[----:B------:R-:W1:Y:S02]  /*7910*/  SYNCS.PHASECHK.TRANS64.TRYWAIT P2, [UR5+0x38830], R8 ;  /* 0x03883008ff0075a7 */ /* 0x000e640008040145 */
[----:B-1----:R-:W-:Y:S05]  /*7920*/  @!P2 BRA `(.L_x_6165) ;  /* 0x0000017400dca947 */ /* 0x002fea0003800000 */
.L_x_6164:
[----:B------:R-:W-:Y:S01]  /*7930*/  R2UR UR10, R0 ;  /* 0x00000000000a72ca */ /* 0x000fe200000e0000 */
[----:B------:R-:W-:Y:S01]  /*7940*/  WARPGROUP.ARRIVE ;  /* 0x00000000000079c5 */ /* 0x000fe20000000000 */
[----:B------:R-:W-:Y:S01]  /*7950*/  UMOV UR11, 0x40000040 ;  /* 0x40000040000b7882 */ /* 0x000fe20000000000 */
[----:B------:R-:W-:Y:S01]  /*7960*/  UMOV UR15, 0x40000040 ;  /* 0x40000040000f7882 */ /* 0x000fe20000000000 */
[----:B------:R-:W-:Y:S01]  /*7970*/  UMOV UR19, 0x40000040 ;  /* 0x4000004000137882 */ /* 0x000fe20000000000 */
[----:B------:R-:W-:-:S08]  /*7980*/  UMOV UR23, 0x40000040 ;  /* 0x4000004000177882 */ /* 0x000fd00000000000 */
        /* <DEDUP_REMOVED lines=17> */
.L_x_6166:
[----:B------:R2:W3:Y:S01]  /*7aa0*/  SYNCS.PHASECHK.TRANS64.TRYWAIT P2, [UR5+0x38850], R8 ;  /* 0x03885008ff0075a7 */ /* 0x0004e20008040145 */
[----:B------:R-:W-:Y:S05]  /*7ab0*/  @!P0 BRA `(.L_x_6167) ;  /* 0x0000000000048947 */ /* 0x000fea0003800000 */
[----:B------:R-:W-:Y:S01]  /*7ac0*/  BPT.TRAP 0x1 ;  /* 0x000000040000795c */ /* 0x000fe20000300000 */
.L_x_6167:
[----:B---3--:R-:W-:Y:S05]  /*7ad0*/  @P2 BRA `(.L_x_6168) ;  /* 0x0000000000082947 */ /* 0x008fea0003800000 */
[----:B------:R-:W3:Y:S02]  /*7ae0*/  SYNCS.PHASECHK.TRANS64.TRYWAIT P2, [UR5+0x38850], R8 ;  /* 0x03885008ff0075a7 */ /* 0x000ee40008040145 */
[----:B---3--:R-:W-:Y:S05]  /*7af0*/  @!P2 BRA `(.L_x_6169) ;  /* 0x000001740080a947 */ /* 0x008fea0003800000 */
.L_x_6168:
[----:B------:R-:W-:Y:S01]  /*7b00*/  ULEA UR26, UR7, UR4, 0xc ;  /* 0x00000004071a7291 */ /* 0x000fe2000f8e603f */
[----:B------:R-:W-:Y:S01]  /*7b10*/  WARPGROUP.ARRIVE ;  /* 0x00000000000079c5 */ /* 0x000fe20000000000 */
[----:B------:R-:W-:Y:S01]  /*7b20*/  UMOV UR27, 0x40000040 ;  /* 0x40000040001b7882 */ /* 0x000fe20000000000 */
[----:B------:R-:W-:-:S04]  /*7b30*/  UIADD3 UR28, UR6, 0x2, URZ ;  /* 0x00000002061c7890 */ /* 0x000fc8000fffe03f */
[----:B-1----:R-:W1:Y:S01]  /*7b40*/  S2R R9, SR_TID.X ;  /* 0x0000000000097919 */ /* 0x002e620000002100 */
[----:B------:R-:W-:Y:S01]  /*7b50*/  UIADD3 UR30, UR26, 0x2, URZ ;  /* 0x000000021a1e7890 */ /* 0x000fe2000fffe03f */
[----:B------:R-:W-:Y:S01]  /*7b60*/  PLOP3.LUT P2, PT, PT, PT, UP0, 0x80, 0x0 ;  /* 0x000000000000781c */ /* 0x000fe20003f4f008 */
[----:B------:R-:W-:Y:S01]  /*7b70*/  UMOV UR29, 0x40000040 ;  /* 0x40000040001d7882 */ /* 0x000fe20000000000 */
[----:B------:R-:W-:Y:S01]  /*7b80*/  UMOV UR31, 0x40000040 ;  /* 0x40000040001f7882 */ /* 0x000fe20000000000 */
[----:B------:R-:W-:Y:S01]  /*7b90*/  HGMMA.64x64x16.F32 R152, gdesc[UR24], R152, gsb0 ;  /* 0x00e00000189879f0 */ /* 0x000fe20008000898 */
[----:B------:R-:W-:Y:S01]  /*7ba0*/  UIADD3 UR18, UR6, 0x800, URZ ;  /* 0x0000080006127890 */ /* 0x000fe2000fffe03f */
[----:B------:R-:W-:Y:S01]  /*7bb0*/  PLOP3.LUT P3, PT, PT, PT, UP0, 0x80, 0x0 ;  /* 0x000000000000781c */ /* 0x000fe20003f6f008 */
[----:B------:R-:W-:Y:S01]  /*7bc0*/  UIADD3 UR15, UR26, 0x800, URZ ;  /* 0x000008001a0f7890 */ /* 0x000fe2000fffe03f */
[----:B------:R-:W-:Y:S02]  /*7bd0*/  IMAD.IADD R20, R190, 0x1, R185 ;  /* 0x00000001be147824 */ /* 0x000fe400078e02b9 */
[----:B------:R-:W-:-:S02]  /*7be0*/  IMAD.SHL.U32 R11, R7, 0x40, RZ ;  /* 0x00000040070b7824 */ /* 0x000fc400078e00ff */
[----:B------:R-:W-:-:S03]  /*7bf0*/  IMAD.U32 R10, RZ, RZ, UR5 ;  /* 0x00000005ff0a7e24 */ /* 0x000fc6000f8e00ff */
[----:B------:R-:W-:-:S04]  /*7c00*/  IADD3 R14, -R19, 0x1, -R11 ;  /* 0x00000001130e7810 */ /* 0x000fc80007ffe90b */
[----:B------:R-:W-:Y:S02]  /*7c10*/  IADD3 R14, -R17, R14, R16 ;  /* 0x0000000e110e7210 */ /* 0x000fe40007ffe110 */
[----:B-1----:R-:W-:-:S05]  /*7c20*/  SHF.R.U32.HI R9, RZ, 0x7, R9 ;  /* 0x00000007ff097819 */ /* 0x002fca0000011609 */
[----:B0-2---:R-:W0:Y:S02]  /*7c30*/  SHFL.IDX PT, R8, R9, RZ, 0x1f ;  /* 0x00001fff09087589 */ /* 0x005e2400000e0000 */
[----:B0-----:R-:W-:-:S13]  /*7c40*/  R2UR UR10, R8 ;  /* 0x00000000080a72ca */ /* 0x001fda00000e0000 */
[----:B------:R-:W-:-:S03]  /*7c50*/  UISETP.GT.AND UP2, UPT, UR10, 0x7f, UPT ;  /* 0x0000007f0a00788c */ /* 0x000fc6000bf44270 */
[----:B------:R-:W-:Y:S01]  /*7c60*/  UMOV UR10, 0x4 ;  /* 0x00000004000a7882 */ /* 0x000fe20000000000 */
[----:B------:R-:W-:Y:S02]  /*7c70*/  USEL UR14, URZ, 0x2, !UP2 ;  /* 0x000000023f0e7887 */ /* 0x000fe4000d000000 */
[----:B------:R-:W-:Y:S01]  /*7c80*/  USEL UR11, UR10, 0x2, UP2 ;  /* 0x000000020a0b7887 */ /* 0x000fe20009000000 */
[----:B------:R-:W-:Y:S02]  /*7c90*/  WARPGROUP.DEPBAR.LE gsb0, 0x0 ;  /* 0x00008000000079c5 */ /* 0x000fe40000010000 */
[----:B------:R-:W-:Y:S01]  /*7ca0*/  WARPGROUP.ARRIVE ;  /* 0x00000000000079c5 */ /* 0x000fe20000000000 */
[----:B------:R-:W-:-:S05]  /*7cb0*/  USEL UR10, UR10, 0x6, !UP2 ;  /* 0x000000060a0a7887 */ /* 0x000fca000d000000 */
        /* <DEDUP_REMOVED lines=238> */
[----:B------:R-:W-:Y:S01]  /*8ba0*/  @UP0 ULDC UR10, c[0x0][0x44c] ;  /* 0x00011300000a0ab9 */ /* 0x000fe20000000800 */
[----:B------:R-:W-:Y:S01]  /*8bb0*/  ULDC UR26, c[0x0][0xad4] ;  /* 0x0002b500001a7ab9 */ /* 0x000fe20000000800 */
[----:B------:R-:W-:Y:S01]  /*8bc0*/  @P2 IMAD.HI.U32 R8, R20, UR10, RZ ;  /* 0x0000000a14082c27 */ /* 0x000fe2000f8e00ff */
[----:B------:R-:W-:Y:S01]  /*8bd0*/  @UP0 ULDC UR10, c[0x0][0x450] ;  /* 0x00011400000a0ab9 */ /* 0x000fe20000000800 */
[----:B------:R-:W-:Y:S01]  /*8be0*/  PLOP3.LUT P2, PT, PT, PT, UP1, 0x40, 0x0 ;  /* 0x000000000000781c */ /* 0x000fe20003f4e818 */
[----:B------:R-:W-:-:S02]  /*8bf0*/  ULOP3.LUT UR5, URZ, UR26, URZ, 0x33, !UPT ;  /* 0x0000001a3f057292 */ /* 0x000fc4000f8e333f */
[----:B------:R-:W-:Y:S01]  /*8c00*/  @P3 SHF.R.U32.HI R20, RZ, UR10, R8 ;  /* 0x0000000aff143c19 */ /* 0x000fe20008011608 */
[----:B------:R-:W-:Y:S01]  /*8c10*/  @!P1 VIADD R8, R10, 0x38840 ;  /* 0x000388400a089836 */ /* 0x000fe20000000000 */
[----:B------:R-:W-:Y:S02]  /*8c20*/  ULDC UR10, c[0x0][0xad8] ;  /* 0x0002b600000a7ab9 */ /* 0x000fe40000000800 */
[C---:B------:R-:W-:Y:S01]  /*8c30*/  VIADD R15, R14.reuse, UR10 ;  /* 0x0000000a0e0f7c36 */ /* 0x040fe20008000000 */
[----:B------:R-:W0:Y:S01]  /*8c40*/  SHFL.IDX PT, R21, R20, RZ, 0x1c1f ;  /* 0x001c1fff14157589 */ /* 0x000e2200000e0000 */
[----:B------:R-:W-:Y:S01]  /*8c50*/  @!P1 PRMT R8, RZ, 0x654, R8 ;  /* 0x00000654ff089816 */ /* 0x000fe20000000008 */
[----:B------:R-:W-:Y:S01]  /*8c60*/  VIADD R14, R14, UR5 ;  /* 0x000000050e0e7c36 */ /* 0x000fe20008000000 */
[----:B------:R-:W-:Y:S01]  /*8c70*/  ULDC UR5, c[0x0][0xadc] ;  /* 0x0002b70000057ab9 */ /* 0x000fe20000000800 */
[C---:B0-----:R-:W-:Y:S02]  /*8c80*/  IMAD.IADD R13, R21.reuse, 0x1, R15 ;  /* 0x00000001150d7824 */ /* 0x041fe400078e020f */
[----:B------:R-:W-:Y:S01]  /*8c90*/  IMAD.IADD R12, R21, 0x1, R14 ;  /* 0x00000001150c7824 */ /* 0x000fe200078e020e */
[----:B------:R-:W-:-:S02]  /*8ca0*/  WARPGROUP.DEPBAR.LE gsb0, 0x0 ;  /* 0x00008000000079c5 */ /* 0x000fc40000010000 */
[----:B------:R-:W-:-:S06]  /*8cb0*/  WARPGROUP.ARRIVE ;  /* 0x00000000000079c5 */ /* 0x000fcc0000000000 */
[----:B------:R-:W-:Y:S03]  /*8cc0*/  HGMMA.64x64x16.F32 R152, gdesc[UR28], R152, gsb0 ;  /* 0x00e000001c9879f0 */ /* 0x000fe60008000898 */
[----:B------:R-:W-:Y:S02]  /*8cd0*/  WARPGROUP.DEPBAR.LE gsb0, 0x0 ;  /* 0x00008000000079c5 */ /* 0x000fe40000010000 */
[----:B------:R0:W-:Y:S01]  /*8ce0*/  @!P1 SYNCS.ARRIVE.TRANS64.RED.A1T0 RZ, [R8+URZ], RZ ;  /* 0x000000ff08ff99a7 */ /* 0x0001e2000810043f */
        /* <DEDUP_REMOVED lines=8> */
[----:B0-----:R-:W0:Y:S02]  /*8d70*/  @P2 LDC.64 R8, c[0x0][0xae0] ;  /* 0x0002b800ff082b82 */ /* 0x001e240000000a00 */
[----:B0-----:R-:W-:-:S05]  /*8d80*/  @P2 IMAD.HI.U32 R8, R21, R8, RZ ;  /* 0x0000000815082227 */ /* 0x001fca00078e00ff */
[----:B------:R-:W-:-:S04]  /*8d90*/  @P2 SHF.R.U32.HI R21, RZ, R9, R8 ;  /* 0x00000009ff152219 */ /* 0x000fc80000011608 */
[----:B------:R-:W-:Y:S01]  /*8da0*/  LOP3.LUT R21, RZ, R21, RZ, 0x33, !PT ;  /* 0x00000015ff157212 */ /* 0x000fe200078e33ff */
[----:B------:R-:W-:Y:S06]  /*8db0*/  BRA `(.L_x_6173) ;  /* 0x0000000000147947 */ /* 0x000fec0003800000 */
.L_x_6172:
[----:B------:R-:W-:-:S05]  /*8dc0*/  IMAD.U32 R234, RZ, RZ, UR5 ;  /* 0x00000005ffea7e24 */ /* 0x000fca000f8e00ff */
[----:B------:R-:W-:-:S13]  /*8dd0*/  ISETP.NE.AND P2, PT, R234, 0x1, PT ;  /* 0x00000001ea00780c */ /* 0x000fda0003f45270 */
[----:B0-----:R-:W0:Y:S02]  /*8de0*/  @P2 LDC.64 R8, c[0x0][0xae0] ;  /* 0x0002b800ff082b82 */ /* 0x001e240000000a00 */
[----:B0-----:R-:W-:-:S05]  /*8df0*/  @P2 IMAD.HI.U32 R8, R21, R8, RZ ;  /* 0x0000000815082227 */ /* 0x001fca00078e00ff */
[----:B------:R-:W-:-:S07]  /*8e00*/  @P2 SHF.R.U32.HI R21, RZ, R9, R8 ;  /* 0x00000009ff152219 */ /* 0x000fce0000011608 */
.L_x_6173:
[----:B------:R-:W-:Y:S05]  /*8e10*/  BSYNC B0 ;  /* 0x0000000000007941 */ /* 0x000fea0003800000 */
.L_x_6171:
[----:B------:R-:W-:-:S04]  /*8e20*/  IMAD R21, R21, R234, -R11 ;  /* 0x000000ea15157224 */ /* 0x000fc800078e0a0b */
[----:B------:R-:W-:-:S05]  /*8e30*/  IMAD.IADD R21, R21, 0x1, -R19 ;  /* 0x0000000115157824 */ /* 0x000fca00078e0a13 */
[----:B------:R-:W-:Y:S02]  /*8e40*/  VIMNMX R12, R12, R21, !PT ;  /* 0x000000150c0c7248 */ /* 0x000fe40007fe0100 */
[----:B------:R-:W-:-:S07]  /*8e50*/  VIADDMNMX R13, R21, R234, R13, PT ;  /* 0x000000ea150d7246 */ /* 0x000fce000380010d */
.L_x_6170:
[----:B------:R-:W-:Y:S01]  /*8e60*/  ISETP.GT.AND P2, PT, R7, -0x1, PT ;  /* 0xffffffff0700780c */ /* 0x000fe20003f44270 */
[----:B0-----:R-:W0:Y:S03]  /*8e70*/  SHFL.IDX PT, R8, R20, 0x1, 0x1c1f ;  /* 0x003c1f0014087f89 */ /* 0x001e2600000e0000 */
        /* <DEDUP_REMOVED lines=11> */
[--C-:B0-----:R-:W-:Y:S01]  /*8f30*/  IMAD.IADD R15, R15, 0x1, R8.reuse ;  /* 0x000000010f0f7824 */ /* 0x101fe200078e0208 */
[C---:B------:R-:W-:Y:S01]  /*8f40*/  ISETP.LT.OR P6, PT, R13.reuse, 0x9, P6 ;  /* 0x000000090d00780c */ /* 0x040fe200037c1670 */
[----:B------:R-:W-:Y:S01]  /*8f50*/  IMAD.IADD R14, R14, 0x1, R8 ;  /* 0x000000010e0e7824 */ /* 0x000fe200078e0208 */
        /* <DEDUP_REMOVED lines=36> */
[----:B------:R-:W-:Y:S01]  /*91a0*/  FSEL R181, R181, -INF , !P3 ;  /* 0xff800000b5b57808 */ /* 0x000fe20005800000 */
        /* <DEDUP_REMOVED lines=13> */
.L_x_6176:
[----:B------:R-:W-:-:S05]  /*9280*/  IMAD.U32 R13, RZ, RZ, UR5 ;  /* 0x00000005ff0d7e24 */ /* 0x000fca000f8e00ff */
[----:B------:R-:W-:-:S13]  /*9290*/  ISETP.NE.AND P3, PT, R13, 0x1, PT ;  /* 0x000000010d00780c */ /* 0x000fda0003f65270 */
[----:B------:R-:W0:Y:S02]  /*92a0*/  @P3 LDC.64 R8, c[0x0][0xae0] ;  /* 0x0002b800ff083b82 */ /* 0x000e240000000a00 */
[----:B0-----:R-:W-:-:S05]  /*92b0*/  @P3 IMAD.HI.U32 R8, R12, R8, RZ ;  /* 0x000000080c083227 */ /* 0x001fca00078e00ff */
[----:B------:R-:W-:-:S07]  /*92c0*/  @P3 SHF.R.U32.HI R12, RZ, R9, R8 ;  /* 0x00000009ff0c3219 */ /* 0x000fce0000011608 */
.L_x_6177:
[----:B------:R-:W-:Y:S05]  /*92d0*/  BSYNC B0 ;  /* 0x0000000000007941 */ /* 0x000fea0003800000 */
.L_x_6175:
[----:B------:R-:W-:-:S04]  /*92e0*/  IMAD R11, R12, R13, -R11 ;  /* 0x0000000d0c0b7224 */ /* 0x000fc800078e0a0b */
[----:B------:R-:W-:-:S05]  /*92f0*/  IMAD.IADD R11, R11, 0x1, -R19 ;  /* 0x000000010b0b7824 */ /* 0x000fca00078e0a13 */
[----:B------:R-:W-:Y:S02]  /*9300*/  VIMNMX R14, R14, R11, !PT ;  /* 0x0000000b0e0e7248 */ /* 0x000fe40007fe0100 */
[----:B------:R-:W-:-:S07]  /*9310*/  VIADDMNMX R15, R11, R13, R15, PT ;  /* 0x0000000d0b0f7246 */ /* 0x000fce000380010f */
.L_x_6174:
[----:B------:R-:W-:Y:S01]  /*9320*/  FMNMX.FTZ R8, R152, R5, !PT ;  /* 0x0000000598087209 */ /* 0x000fe20007810000 */
[----:B------:R-:W-:Y:S01]  /*9330*/  ULDC UR19, c[0x0][0xa80] ;  /* 0x0002a00000137ab9 */ /* 0x000fe20000000800 */
[----:B------:R-:W-:Y:S01]  /*9340*/  LOP3.LUT R18, R18, 0xffffdfff, RZ, 0xc0, !PT ;  /* 0xffffdfff12127812 */ /* 0x000fe200078ec0ff */
[----:B------:R-:W-:Y:S01]  /*9350*/  ULEA UR10, UR7, UR42, 0xc ;  /* 0x0000002a070a7291 */ /* 0x000fe2000f8e603f */
[----:B------:R-:W-:Y:S01]  /*9360*/  FMNMX.FTZ R8, R153, R8, !PT ;  /* 0x0000000899087209 */ /* 0x000fe20007810000 */
[----:B------:R-:W-:Y:S01]  /*9370*/  UMOV UR11, 0x40000040 ;  /* 0x40000040000b7882 */ /* 0x000fe20000000000 */
[----:B------:R-:W-:Y:S01]  /*9380*/  @P1 LOP3.LUT R18, R18, 0x2000, RZ, 0xfc, !PT ;  /* 0x0000200012121812 */ /* 0x000fe200078efcff */
[----:B------:R-:W-:Y:S01]  /*9390*/  UIADD3 UR14, UR10, 0x80, URZ ;  /* 0x000000800a0e7890 */ /* 0x000fe2000fffe03f */
[----:B------:R-:W-:Y:S01]  /*93a0*/  FMNMX.FTZ R8, R156, R8, !PT ;  /* 0x000000089c087209 */ /* 0x000fe20007810000 */
[----:B------:R-:W-:Y:S01]  /*93b0*/  UMOV UR15, 0x40000040 ;  /* 0x40000040000f7882 */ /* 0x000fe20000000000 */
        /* <DEDUP_REMOVED lines=8> */
[C---:B------:R-:W-:Y:S02]  /*9440*/  ISETP.GT.AND P3, PT, R14.reuse, 0x1, P2 ;  /* 0x000000010e00780c */ /* 0x040fe40001764270 */
[----:B------:R-:W-:Y:S02]  /*9450*/  FMNMX.FTZ R8, R165, R8, !PT ;  /* 0x00000008a5087209 */ /* 0x000fe40007810000 */
[----:B------:R-:W-:Y:S02]  /*9460*/  ISETP.GT.AND P4, PT, R14, 0x8, P2 ;  /* 0x000000080e00780c */ /* 0x000fe40001784270 */
[----:B------:R-:W-:Y:S02]  /*9470*/  FMNMX.FTZ R8, R168, R8, !PT ;  /* 0x00000008a8087209 */ /* 0x000fe40007810000 */
[----:B------:R-:W-:-:S02]  /*9480*/  ISETP.GT.AND P5, PT, R14, 0x9, P2 ;  /* 0x000000090e00780c */ /* 0x000fc400017a4270 */
[----:B------:R-:W-:Y:S02]  /*9490*/  FMNMX.FTZ R8, R169, R8, !PT ;  /* 0x00000008a9087209 */ /* 0x000fe40007810000 */
[----:B------:R-:W-:Y:S02]  /*94a0*/  @P1 LOP3.LUT R18, R18, 0x2, RZ, 0xfc, !PT ;  /* 0x0000000212121812 */ /* 0x000fe400078efcff */
[----:B------:R-:W-:Y:S02]  /*94b0*/  FMNMX.FTZ R8, R172, R8, !PT ;  /* 0x00000008ac087209 */ /* 0x000fe40007810000 */
[----:B------:R-:W-:Y:S02]  /*94c0*/  ISETP.LT.OR P3, PT, R15, 0x2, P3 ;  /* 0x000000020f00780c */ /* 0x000fe40001f61670 */
        /* <DEDUP_REMOVED lines=17> */
[----:B------:R-:W0:Y:S01]  /*95e0*/  SHFL.BFLY PT, R9, R8, 0x2, 0x1f ;  /* 0x0c401f0008097f89 */ /* 0x000e2200000e0000 */
        /* <DEDUP_REMOVED lines=16> */
[C---:B------:R-:W-:Y:S02]  /*96f0*/  ISETP.LT.OR P0, PT, R15.reuse, 0x21, P0 ;  /* 0x000000210f00780c */ /* 0x040fe40000701670 */
[----:B0-----:R-:W-:Y:S02]  /*9700*/  FMNMX.FTZ R8, R8, R9, !PT ;  /* 0x0000000908087209 */ /* 0x001fe40007810000 */
[C---:B------:R-:W-:Y:S02]  /*9710*/  ISETP.LT.OR P1, PT, R15.reuse, 0x1, P1 ;  /* 0x000000010f00780c */ /* 0x040fe40000f21670 */
[----:B------:R-:W-:Y:S01]  /*9720*/  ISETP.LT.OR P6, PT, R15, 0x31, P6 ;  /* 0x000000310f00780c */ /* 0x000fe200037c1670 */
[----:B------:R-:W0:Y:S01]  /*9730*/  SHFL.BFLY PT, R9, R8, 0x1, 0x1f ;  /* 0x0c201f0008097f89 */ /* 0x000e2200000e0000 */
[----:B------:R-:W-:-:S02]  /*9740*/  FSEL R154, R154, -INF , !P1 ;  /* 0xff8000009a9a7808 */ /* 0x000fc40004800000 */
[----:B------:R-:W-:-:S04]  /*9750*/  @P2 LOP3.LUT R18, R18, 0x20, RZ, 0xfc, !PT ;  /* 0x0000002012122812 */ /* 0x000fc800078efcff */
[C---:B------:R-:W-:Y:S02]  /*9760*/  LOP3.LUT P2, RZ, R18.reuse, 0x8, RZ, 0xc0, !PT ;  /* 0x0000000812ff7812 */ /* 0x040fe4000784c0ff */
[----:B------:R-:W-:Y:S02]  /*9770*/  LOP3.LUT R18, R18, 0xfffffeff, RZ, 0xc0, !PT ;  /* 0xfffffeff12127812 */ /* 0x000fe400078ec0ff */
[C---:B------:R-:W-:Y:S02]  /*9780*/  ISETP.LT.OR P2, PT, R15.reuse, 0x39, P2 ;  /* 0x000000390f00780c */ /* 0x040fe40001741670 */
[----:B------:R-:W-:Y:S02]  /*9790*/  @P0 LOP3.LUT R18, R18, 0x100, RZ, 0xfc, !PT ;  /* 0x0000010012120812 */ /* 0x000fe400078efcff */
[----:B------:R-:W-:Y:S02]  /*97a0*/  ISETP.LT.OR P0, PT, R15, 0x22, P3 ;  /* 0x000000220f00780c */ /* 0x000fe40001f01670 */
[----:B------:R-:W-:-:S02]  /*97b0*/  LOP3.LUT P3, RZ, R18, 0x2, RZ, 0xc0, !PT ;  /* 0x0000000212ff7812 */ /* 0x000fc4000786c0ff */
[----:B------:R-:W-:Y:S02]  /*97c0*/  LOP3.LUT R18, R18, 0xffffffbf, RZ, 0xc0, !PT ;  /* 0xffffffbf12127812 */ /* 0x000fe400078ec0ff */
[----:B------:R-:W-:Y:S02]  /*97d0*/  ISETP.LT.OR P3, PT, R15, 0x32, P3 ;  /* 0x000000320f00780c */ /* 0x000fe40001f61670 */
[----:B------:R-:W-:Y:S02]  /*97e0*/  FSEL R182, R182, -INF , !P2 ;  /* 0xff800000b6b67808 */ /* 0x000fe40005000000 */
[----:B0-----:R-:W-:Y:S02]  /*97f0*/  FMNMX.FTZ R8, R8, R9, !PT ;  /* 0x0000000908087209 */ /* 0x001fe40007810000 */
[----:B------:R-:W-:Y:S02]  /*9800*/  FSEL R179, R179, -INF , !P3 ;  /* 0xff800000b3b37808 */ /* 0x000fe40005800000 */
[----:B------:R-:W-:-:S02]  /*9810*/  @P0 LOP3.LUT R18, R18, 0x40, RZ, 0xfc, !PT ;  /* 0x0000004012120812 */ /* 0x000fc400078efcff */
[C---:B------:R-:W-:Y:S02]  /*9820*/  ISETP.LT.OR P0, PT, R15.reuse, 0x29, P4 ;  /* 0x000000290f00780c */ /* 0x040fe40002701670 */
        /* <DEDUP_REMOVED lines=38> */
[----:B------:R-:W0:Y:S01]  /*9a90*/  MUFU.EX2 R153, R153 ;  /* 0x0000009900997308 */ /* 0x000e220000000800 */
        /* <DEDUP_REMOVED lines=9> */
[----:B------:R-:W-:Y:S01]  /*9b30*/  MUFU.EX2 R12, R160 ;  /* 0x000000a0000c7308 */ /* 0x000fe20000000800 */
        /* <DEDUP_REMOVED lines=18> */
[----:B------:R-:W-:Y:S02]  /*9c60*/  MUFU.EX2 R160, R168 ;  /* 0x000000a800a07308 */ /* 0x000fe40000000800 */
[----:B------:R-:W-:Y:S01]  /*9c70*/  @!P1 VIADD R10, R10, 0x38860 ;  /* 0x000388600a0a9836 */ /* 0x000fe20000000000 */
[----:B------:R-:W-:-:S04]  /*9c80*/  FMNMX.FTZ R9, R183, R9, !PT ;  /* 0x00000009b7097209 */ /* 0x000fc80007810000 */
[----:B------:R-:W-:Y:S01]  /*9c90*/  @!P1 PRMT R10, RZ, 0x654, R10 ;  /* 0x00000654ff0a9816 */ /* 0x000fe2000000000a */
[----:B------:R-:W1:Y:S01]  /*9ca0*/  SHFL.BFLY PT, R11, R9, 0x2, 0x1f ;  /* 0x0c401f00090b7f89 */ /* 0x000e6200000e0000 */
[----:B------:R-:W-:Y:S08]  /*9cb0*/  MUFU.EX2 R169, R169 ;  /* 0x000000a900a97308 */ /* 0x000ff00000000800 */
[----:B------:R-:W-:Y:S08]  /*9cc0*/  MUFU.EX2 R172, R172 ;  /* 0x000000ac00ac7308 */ /* 0x000ff00000000800 */
[----:B------:R-:W-:Y:S01]  /*9cd0*/  MUFU.EX2 R173, R173 ;  /* 0x000000ad00ad7308 */ /* 0x000fe20000000800 */
[----:B-1----:R-:W-:-:S07]  /*9ce0*/  FMNMX.FTZ R9, R9, R11, !PT ;  /* 0x0000000b09097209 */ /* 0x002fce0007810000 */
[----:B------:R-:W-:Y:S01]  /*9cf0*/  MUFU.EX2 R176, R176 ;  /* 0x000000b000b07308 */ /* 0x000fe20000000800 */
[----:B------:R-:W1:Y:S07]  /*9d00*/  SHFL.BFLY PT, R13, R9, 0x1, 0x1f ;  /* 0x0c201f00090d7f89 */ /* 0x000e6e00000e0000 */
[----:B------:R0:W-:Y:S08]  /*9d10*/  MUFU.EX2 R11, R156 ;  /* 0x0000009c000b7308 */ /* 0x0001f00000000800 */
[----:B------:R-:W-:Y:S01]  /*9d20*/  MUFU.EX2 R177, R177 ;  /* 0x000000b100b17308 */ /* 0x000fe20000000800 */
[----:B0-----:R-:W-:-:S07]  /*9d30*/  F2FP.F16.F32.PACK_AB R156, R153, R152 ;  /* 0x00000098999c723e */ /* 0x001fce00000000ff */
[----:B------:R-:W-:Y:S01]  /*9d40*/  MUFU.EX2 R180, R180 ;  /* 0x000000b400b47308 */ /* 0x000fe20000000800 */
[----:B-1----:R-:W-:-:S04]  /*9d50*/  FMNMX.FTZ R9, R9, R13, !PT ;  /* 0x0000000d09097209 */ /* 0x002fc80007810000 */
[C---:B------:R-:W-:Y:S01]  /*9d60*/  FSETP.NEU.FTZ.AND P3, PT, R9.reuse, -INF , PT ;  /* 0xff8000000900780b */ /* 0x040fe20003f7d000 */
[C---:B------:R-:W-:Y:S02]  /*9d70*/  FMUL.FTZ R14, R9.reuse, UR19 ;  /* 0x00000013090e7c20 */ /* 0x040fe40008410000 */
[----:B------:R-:W-:Y:S01]  /*9d80*/  MUFU.EX2 R181, R181 ;  /* 0x000000b500b57308 */ /* 0x000fe20000000800 */
[----:B------:R-:W-:Y:S02]  /*9d90*/  FSEL R13, R9, RZ, P3 ;  /* 0x000000ff090d7208 */ /* 0x000fe40001800000 */
[----:B------:R-:W-:-:S03]  /*9da0*/  FSEL R14, R14, RZ, P3 ;  /* 0x000000ff0e0e7208 */ /* 0x000fc60001800000 */
[----:B------:R-:W-:Y:S02]  /*9db0*/  FADD.FTZ R13, -R13, R6 ;  /* 0x000000060d0d7221 */ /* 0x000fe40000010100 */
[----:B------:R0:W1:Y:S01]  /*9dc0*/  MUFU.EX2 R6, R5 ;  /* 0x0000000500067308 */ /* 0x0000620000000800 */
[--C-:B------:R-:W-:Y:S01]  /*9dd0*/  FFMA.FTZ R154, R154, UR19, -R14.reuse ;  /* 0x000000139a9a7c23 */ /* 0x100fe2000801080e */
[--C-:B------:R-:W-:Y:S01]  /*9de0*/  FFMA.FTZ R155, R155, UR19, -R14.reuse ;  /* 0x000000139b9b7c23 */ /* 0x100fe2000801080e */
[--C-:B------:R-:W-:Y:S01]  /*9df0*/  FFMA.FTZ R159, R159, UR19, -R14.reuse ;  /* 0x000000139f9f7c23 */ /* 0x100fe2000801080e */
[--C-:B------:R-:W-:Y:S01]  /*9e00*/  FFMA.FTZ R162, R162, UR19, -R14.reuse ;  /* 0x00000013a2a27c23 */ /* 0x100fe2000801080e */
[--C-:B------:R-:W-:Y:S01]  /*9e10*/  FFMA.FTZ R163, R163, UR19, -R14.reuse ;  /* 0x00000013a3a37c23 */ /* 0x100fe2000801080e */
[--C-:B------:R-:W-:Y:S01]  /*9e20*/  FFMA.FTZ R166, R166, UR19, -R14.reuse ;  /* 0x00000013a6a67c23 */ /* 0x100fe2000801080e */
[----:B------:R-:W-:Y:S01]  /*9e30*/  FFMA.FTZ R167, R167, UR19, -R14 ;  /* 0x00000013a7a77c23 */ /* 0x000fe2000801080e */
[----:B------:R-:W-:Y:S01]  /*9e40*/  MUFU.EX2 R155, R155 ;  /* 0x0000009b009b7308 */ /* 0x000fe20000000800 */
[----:B0-----:R-:W-:Y:S01]  /*9e50*/  FMUL.FTZ R5, R13, UR19 ;  /* 0x000000130d057c20 */ /* 0x001fe20008410000 */
[----:B------:R-:W-:-:S02]  /*9e60*/  IMAD.U32 R13, RZ, RZ, UR37 ;  /* 0x00000025ff0d7e24 */ /* 0x000fc4000f8e00ff */
[--C-:B------:R-:W-:Y:S01]  /*9e70*/  FFMA.FTZ R170, R170, UR19, -R14.reuse ;  /* 0x00000013aaaa7c23 */ /* 0x100fe2000801080e */
[--C-:B------:R-:W-:Y:S01]  /*9e80*/  FFMA.FTZ R171, R171, UR19, -R14.reuse ;  /* 0x00000013abab7c23 */ /* 0x100fe2000801080e */
[--C-:B------:R-:W-:Y:S01]  /*9e90*/  FFMA.FTZ R174, R174, UR19, -R14.reuse ;  /* 0x00000013aeae7c23 */ /* 0x100fe2000801080e */
[----:B------:R-:W-:Y:S02]  /*9ea0*/  @!P2 IMAD R13, R13, 0x40, R23 ;  /* 0x000000400d0da824 */ /* 0x000fe400078e0217 */
[----:B------:R-:W-:Y:S01]  /*9eb0*/  FFMA.FTZ R175, R175, UR19, -R14 ;  /* 0x00000013afaf7c23 */ /* 0x000fe2000801080e */
[----:B------:R-:W0:Y:S01]  /*9ec0*/  MUFU.EX2 R5, R5 ;  /* 0x0000000500057308 */ /* 0x000e220000000800 */
[----:B-1----:R-:W-:Y:S01]  /*9ed0*/  FFMA.FTZ R3, R6, R3, R152 ;  /* 0x0000000306037223 */ /* 0x002fe20000010098 */
[--C-:B------:R-:W-:Y:S01]  /*9ee0*/  FFMA.FTZ R178, R178, UR19, -R14.reuse ;  /* 0x00000013b2b27c23 */ /* 0x100fe2000801080e */
[----:B------:R-:W-:Y:S01]  /*9ef0*/  @!P2 LEA R13, R13, UR41, 0x2 ;  /* 0x000000290d0dac11 */ /* 0x000fe2000f8e10ff */
[--C-:B------:R-:W-:Y:S01]  /*9f00*/  FFMA.FTZ R179, R179, UR19, -R14.reuse ;  /* 0x00000013b3b37c23 */ /* 0x100fe2000801080e */
[----:B------:R-:W-:Y:S01]  /*9f10*/  FADD.FTZ R3, R153, R3 ;  /* 0x0000000399037221 */ /* 0x000fe20000010000 */
[--C-:B------:R-:W-:Y:S01]  /*9f20*/  FFMA.FTZ R182, R182, UR19, -R14.reuse ;  /* 0x00000013b6b67c23 */ /* 0x100fe2000801080e */
[----:B------:R-:W-:Y:S01]  /*9f30*/  F2FP.F16.F32.PACK_AB R152, R161, R12 ;  /* 0x0000000ca198723e */ /* 0x000fe200000000ff */
[----:B------:R-:W-:Y:S01]  /*9f40*/  @!P2 STS [R13+0x38400], R6 ;  /* 0x038400060d00a388 */ /* 0x000fe20000000800 */
[----:B------:R-:W-:Y:S01]  /*9f50*/  FADD.FTZ R3, R11, R3 ;  /* 0x000000030b037221 */ /* 0x000fe20000010000 */
[----:B------:R-:W-:Y:S01]  /*9f60*/  MUFU.EX2 R159, R159 ;  /* 0x0000009f009f7308 */ /* 0x000fe20000000800 */
[-C--:B------:R-:W-:Y:S01]  /*9f70*/  FMUL.FTZ R24, R24, R6.reuse ;  /* 0x0000000618187220 */ /* 0x080fe20000410000 */
[-C--:B------:R-:W-:Y:S01]  /*9f80*/  FMUL.FTZ R25, R25, R6.reuse ;  /* 0x0000000619197220 */ /* 0x080fe20000410000 */
[----:B------:R-:W-:Y:S01]  /*9f90*/  FADD.FTZ R15, R157, R3 ;  /* 0x000000039d0f7221 */ /* 0x000fe20000010000 */
[-C--:B------:R-:W-:Y:S01]  /*9fa0*/  FMUL.FTZ R28, R28, R6.reuse ;  /* 0x000000061c1c7220 */ /* 0x080fe20000410000 */
[-C--:B------:R-:W-:Y:S01]  /*9fb0*/  FMUL.FTZ R29, R29, R6.reuse ;  /* 0x000000061d1d7220 */ /* 0x080fe20000410000 */
[-C--:B------:R-:W-:Y:S01]  /*9fc0*/  FMUL.FTZ R32, R32, R6.reuse ;  /* 0x0000000620207220 */ /* 0x080fe20000410000 */
[----:B0-----:R0:W-:Y:S01]  /*9fd0*/  @!P2 STS [R13+0x38420], R5 ;  /* 0x038420050d00a388 */ /* 0x0011e20000000800 */
[----:B------:R1:W2:Y:S01]  /*9fe0*/  MUFU.EX2 R3, R154 ;  /* 0x0000009a00037308 */ /* 0x0002a20000000800 */
[----:B------:R-:W-:Y:S01]  /*9ff0*/  FADD.FTZ R15, R12, R15 ;  /* 0x0000000f0c0f7221 */ /* 0x000fe20000010000 */
[-C--:B------:R-:W-:Y:S01]  /*a000*/  FMUL.FTZ R33, R33, R6.reuse ;  /* 0x0000000621217220 */ /* 0x080fe20000410000 */
[-C--:B------:R-:W-:Y:S01]  /*a010*/  FMUL.FTZ R36, R36, R6.reuse ;  /* 0x0000000624247220 */ /* 0x080fe20000410000 */
[-C--:B------:R-:W-:Y:S01]  /*a020*/  FMUL.FTZ R37, R37, R6.reuse ;  /* 0x0000000625257220 */ /* 0x080fe20000410000 */
[----:B------:R-:W-:Y:S01]  /*a030*/  FADD.FTZ R15, R161, R15 ;  /* 0x0000000fa10f7221 */ /* 0x000fe20000010000 */
[-C--:B------:R-:W-:Y:S01]  /*a040*/  FMUL.FTZ R40, R40, R6.reuse ;  /* 0x0000000628287220 */ /* 0x080fe20000410000 */
[----:B------:R-:W-:Y:S01]  /*a050*/  FMUL.FTZ R41, R41, R6 ;  /* 0x0000000629297220 */ /* 0x000fe20000410000 */
[----:B------:R3:W-:Y:S01]  /*a060*/  MUFU.EX2 R153, R162 ;  /* 0x000000a200997308 */ /* 0x0007e20000000800 */
[--C-:B0-----:R-:W-:Y:S01]  /*a070*/  FFMA.FTZ R13, R158, UR19, -R14.reuse ;  /* 0x000000139e0d7c23 */ /* 0x101fe2000801080e */
[----:B------:R-:W-:Y:S01]  /*a080*/  FFMA.FTZ R14, R183, UR19, -R14 ;  /* 0x00000013b70e7c23 */ /* 0x000fe2000801080e */
[----:B------:R-:W-:Y:S01]  /*a090*/  F2FP.F16.F32.PACK_AB R158, R157, R11 ;  /* 0x0000000b9d9e723e */ /* 0x000fe200000000ff */
[----:B------:R-:W-:Y:S01]  /*a0a0*/  FADD.FTZ R11, R164, R15 ;  /* 0x0000000fa40b7221 */ /* 0x000fe20000010000 */
[----:B-1----:R-:W-:Y:S01]  /*a0b0*/  F2FP.F16.F32.PACK_AB R154, R165, R164 ;  /* 0x000000a4a59a723e */ /* 0x002fe200000000ff */
[-C--:B------:R-:W-:Y:S01]  /*a0c0*/  FMUL.FTZ R44, R44, R6.reuse ;  /* 0x000000062c2c7220 */ /* 0x080fe20000410000 */
[----:B------:R-:W-:Y:S01]  /*a0d0*/  FMUL.FTZ R45, R45, R6 ;  /* 0x000000062d2d7220 */ /* 0x000fe20000410000 */
[----:B------:R-:W0:Y:S01]  /*a0e0*/  MUFU.EX2 R13, R13 ;  /* 0x0000000d000d7308 */ /* 0x000e220000000800 */
[----:B--2---:R-:W-:Y:S01]  /*a0f0*/  FFMA.FTZ R4, R5, R4, R3 ;  /* 0x0000000405047223 */ /* 0x004fe20000010003 */
[----:B------:R-:W-:Y:S01]  /*a100*/  FADD.FTZ R11, R165, R11 ;  /* 0x0000000ba50b7221 */ /* 0x000fe20000010000 */
[C---:B------:R-:W-:Y:S01]  /*a110*/  F2FP.F16.F32.PACK_AB R157, R155.reuse, R3 ;  /* 0x000000039b9d723e */ /* 0x040fe200000000ff */
[----:B------:R-:W-:Y:S01]  /*a120*/  FMUL.FTZ R48, R48, R6 ;  /* 0x0000000630307220 */ /* 0x000fe20000410000 */
[----:B------:R-:W-:Y:S01]  /*a130*/  FADD.FTZ R4, R155, R4 ;  /* 0x000000049b047221 */ /* 0x000fe20000010000 */
[----:B------:R-:W-:Y:S01]  /*a140*/  FADD.FTZ R11, R160, R11 ;  /* 0x0000000ba00b7221 */ /* 0x000fe20000010000 */
[----:B------:R-:W-:Y:S01]  /*a150*/  F2FP.F16.F32.PACK_AB R160, R169, R160 ;  /* 0x000000a0a9a0723e */ /* 0x000fe200000000ff */
[----:B------:R-:W1:Y:S01]  /*a160*/  MUFU.EX2 R163, R163 ;  /* 0x000000a300a37308 */ /* 0x000e620000000800 */
[----:B---3--:R-:W-:Y:S01]  /*a170*/  F2FP.F16.F32.PACK_AB R162, R173, R172 ;  /* 0x000000acada2723e */ /* 0x008fe200000000ff */
[-C--:B------:R-:W-:Y:S01]  /*a180*/  FMUL.FTZ R49, R49, R6.reuse ;  /* 0x0000000631317220 */ /* 0x080fe20000410000 */
[-C--:B------:R-:W-:Y:S01]  /*a190*/  FMUL.FTZ R52, R52, R6.reuse ;  /* 0x0000000634347220 */ /* 0x080fe20000410000 */
[-C--:B------:R-:W-:Y:S01]  /*a1a0*/  FMUL.FTZ R53, R53, R6.reuse ;  /* 0x0000000635357220 */ /* 0x080fe20000410000 */
[-C--:B------:R-:W-:Y:S01]  /*a1b0*/  FMUL.FTZ R56, R56, R6.reuse ;  /* 0x0000000638387220 */ /* 0x080fe20000410000 */
[-C--:B------:R-:W-:Y:S01]  /*a1c0*/  FMUL.FTZ R57, R57, R6.reuse ;  /* 0x0000000639397220 */ /* 0x080fe20000410000 */
[-C--:B------:R-:W-:Y:S01]  /*a1d0*/  FMUL.FTZ R60, R60, R6.reuse ;  /* 0x000000063c3c7220 */ /* 0x080fe20000410000 */
[----:B------:R-:W2:Y:S01]  /*a1e0*/  MUFU.EX2 R166, R166 ;  /* 0x000000a600a67308 */ /* 0x000ea20000000800 */
        /* <DEDUP_REMOVED lines=9> */
[----:B-1----:R-:W-:Y:S01]  /*a280*/  F2FP.F16.F32.PACK_AB R153, R163, R153 ;  /* 0x00000099a399723e */ /* 0x002fe200000000ff */
[-C--:B------:R-:W-:Y:S01]  /*a290*/  FMUL.FTZ R69, R69, R6.reuse ;  /* 0x0000000645457220 */ /* 0x080fe20000410000 */
[-C--:B------:R-:W-:Y:S01]  /*a2a0*/  FMUL.FTZ R72, R72, R6.reuse ;  /* 0x0000000648487220 */ /* 0x080fe20000410000 */
[----:B------:R-:W0:Y:S01]  /*a2b0*/  MUFU.EX2 R167, R167 ;  /* 0x000000a700a77308 */ /* 0x000e220000000800 */
[----:B------:R-:W-:Y:S01]  /*a2c0*/  FADD.FTZ R4, R163, R4 ;  /* 0x00000004a3047221 */ /* 0x000fe20000010000 */
[-C--:B------:R-:W-:Y:S01]  /*a2d0*/  FMUL.FTZ R73, R73, R6.reuse ;  /* 0x0000000649497220 */ /* 0x080fe20000410000 */
[-C--:B------:R-:W-:Y:S01]  /*a2e0*/  FMUL.FTZ R76, R76, R6.reuse ;  /* 0x000000064c4c7220 */ /* 0x080fe20000410000 */
[-C--:B------:R-:W-:Y:S01]  /*a2f0*/  FMUL.FTZ R77, R77, R6.reuse ;  /* 0x000000064d4d7220 */ /* 0x080fe20000410000 */
[----:B--2---:R-:W-:Y:S01]  /*a300*/  FADD.FTZ R3, R166, R4 ;  /* 0x00000004a6037221 */ /* 0x004fe20000010000 */
        /* <DEDUP_REMOVED lines=11> */
[C---:B0-----:R-:W-:Y:S01]  /*a3c0*/  F2FP.F16.F32.PACK_AB R155, R167.reuse, R166 ;  /* 0x000000a6a79b723e */ /* 0x041fe200000000ff */
[----:B------:R-:W-:Y:S01]  /*a3d0*/  FADD.FTZ R3, R167, R3 ;  /* 0x00000003a7037221 */ /* 0x000fe20000010000 */
        /* <DEDUP_REMOVED lines=99> */
[----:B------:R-:W-:Y:S01]  /*aa10*/  F2FP.F16.F32.PACK_AB R164, R177, R176 ;  /* 0x000000b0b1a4723e */ /* 0x000fe200000000ff */
[----:B------:R2:W-:Y:S01]  /*aa20*/  STSM.16.M88.4 [R186+0x36400], R156 ;  /* 0x0364009cba007844 */ /* 0x0005e20000000200 */
[----:B------:R-:W-:Y:S01]  /*aa30*/  F2FP.F16.F32.PACK_AB R166, R181, R180 ;  /* 0x000000b4b5a6723e */ /* 0x000fe200000000ff */
[----:B------:R-:W-:Y:S01]  /*aa40*/  FADD.FTZ R3, R170, R3 ;  /* 0x00000003aa037221 */ /* 0x000fe20000010000 */
[----:B-1----:R-:W-:Y:S01]  /*aa50*/  F2FP.F16.F32.PACK_AB R165, R179, R178 ;  /* 0x000000b2b3a5723e */ /* 0x002fe200000000ff */
[----:B------:R2:W-:Y:S01]  /*aa60*/  STSM.16.M88.4 [R189], R152 ;  /* 0x00000098bd007844 */ /* 0x0005e20000000200 */
[----:B0-----:R-:W-:Y:S01]  /*aa70*/  F2FP.F16.F32.PACK_AB R167, R14, R182 ;  /* 0x000000b60ea7723e */ /* 0x001fe200000000ff */
[----:B------:R-:W-:Y:S01]  /*aa80*/  FADD.FTZ R11, R169, R11 ;  /* 0x0000000ba90b7221 */ /* 0x000fe20000010000 */
[----:B------:R-:W-:Y:S01]  /*aa90*/  FADD.FTZ R3, R171, R3 ;  /* 0x00000003ab037221 */ /* 0x000fe20000010000 */
[----:B------:R2:W-:Y:S01]  /*aaa0*/  STSM.16.M88.4 [R187], R160 ;  /* 0x000000a0bb007844 */ /* 0x0005e20000000200 */
[----:B------:R-:W-:Y:S01]  /*aab0*/  ISETP.GT.AND P2, PT, R7, UR32, PT ;  /* 0x0000002007007c0c */ /* 0x000fe2000bf44270 */
[----:B------:R-:W-:Y:S01]  /*aac0*/  FADD.FTZ R172, R172, R11 ;  /* 0x0000000bacac7221 */ /* 0x000fe20000010000 */
[----:B------:R-:W-:Y:S01]  /*aad0*/  FADD.FTZ R174, R174, R3 ;  /* 0x00000003aeae7221 */ /* 0x000fe20000010000 */
[----:B------:R2:W-:Y:S01]  /*aae0*/  STSM.16.M88.4 [R188], R164 ;  /* 0x000000a4bc007844 */ /* 0x0005e20000000200 */
[----:B------:R-:W-:Y:S01]  /*aaf0*/  WARPGROUP.ARRIVE ;  /* 0x00000000000079c5 */ /* 0x000fe20000000000 */
[----:B------:R-:W-:Y:S01]  /*ab00*/  FADD.FTZ R173, R173, R172 ;  /* 0x000000acadad7221 */ /* 0x000fe20000010000 */
[----:B------:R-:W-:Y:S01]  /*ab10*/  FADD.FTZ R175, R175, R174 ;  /* 0x000000aeafaf7221 */ /* 0x000fe20000010000 */
[----:B------:R-:W-:Y:S01]  /*ab20*/  UMOV UR37, UR7 ;  /* 0x0000000700257c82 */ /* 0x000fe20008000000 */
[----:B------:R-:W-:-:S02]  /*ab30*/  VIADD R7, R7, 0xffffffff ;  /* 0xffffffff07077836 */ /* 0x000fc40000000000 */
[----:B------:R-:W-:Y:S01]  /*ab40*/  FADD.FTZ R176, R176, R173 ;  /* 0x000000adb0b07221 */ /* 0x000fe20000010000 */
[----:B------:R-:W-:Y:S01]  /*ab50*/  HGMMA.64x256x16.F32 R24, R156, gdesc[UR8].tnspB, R24, gsb0 ;  /* 0x43e000089c187df0 */ /* 0x000fe20008000818 */
[----:B------:R-:W-:Y:S01]  /*ab60*/  UMOV UR11, 0x40000040 ;  /* 0x40000040000b7882 */ /* 0x000fe20000000000 */
[----:B------:R-:W-:Y:S01]  /*ab70*/  FADD.FTZ R178, R178, R175 ;  /* 0x000000afb2b27221 */ /* 0x000fe20000010000 */
[----:B------:R-:W-:Y:S01]  /*ab80*/  FADD.FTZ R177, R177, R176 ;  /* 0x000000b0b1b17221 */ /* 0x000fe20000010000 */
[----:B------:R-:W-:Y:S02]  /*ab90*/  IMAD.MOV.U32 R5, RZ, RZ, R8 ;  /* 0x000000ffff057224 */ /* 0x000fe400078e0008 */
[----:B------:R-:W-:Y:S01]  /*aba0*/  FADD.FTZ R179, R179, R178 ;  /* 0x000000b2b3b37221 */ /* 0x000fe20000010000 */
[----:B------:R-:W-:Y:S01]  /*abb0*/  FADD.FTZ R180, R180, R177 ;  /* 0x000000b1b4b47221 */ /* 0x000fe20000010000 */
[----:B------:R-:W-:Y:S02]  /*abc0*/  IMAD.MOV.U32 R6, RZ, RZ, R9 ;  /* 0x000000ffff067224 */ /* 0x000fe400078e0009 */
[----:B------:R-:W-:Y:S01]  /*abd0*/  FADD.FTZ R179, R182, R179 ;  /* 0x000000b3b6b37221 */ /* 0x000fe20000010000 */
[----:B------:R-:W-:-:S03]  /*abe0*/  FADD.FTZ R3, R181, R180 ;  /* 0x000000b4b5037221 */ /* 0x000fc60000010000 */
[----:B------:R-:W-:Y:S01]  /*abf0*/  FADD.FTZ R4, R14, R179 ;  /* 0x000000b30e047221 */ /* 0x000fe20000010000 */
[----:B------:R-:W-:Y:S02]  /*ac00*/  WARPGROUP.DEPBAR.LE gsb0, 0x0 ;  /* 0x00008000000079c5 */ /* 0x000fe40000010000 */
[----:B------:R-:W-:-:S11]  /*ac10*/  WARPGROUP.ARRIVE ;  /* 0x00000000000079c5 */ /* 0x000fd60000000000 */
[----:B------:R-:W-:Y:S01]  /*ac20*/  HGMMA.64x256x16.F32 R24, R152, gdesc[UR12].tnspB, R24, gsb0 ;  /* 0x43e0000c98187df0 */ /* 0x000fe20008000818 */
[----:B------:R-:W-:Y:S01]  /*ac30*/  UIADD3 UR14, UR10, 0x100, URZ ;  /* 0x000001000a0e7890 */ /* 0x000fe2000fffe03f */
[----:B------:R-:W-:Y:S01]  /*ac40*/  UMOV UR15, 0x40000040 ;  /* 0x40000040000f7882 */ /* 0x000fe20000000000 */
[----:B------:R-:W-:Y:S01]  /*ac50*/  UIADD3 UR10, UR10, 0x180, URZ ;  /* 0x000001800a0a7890 */ /* 0x000fe2000fffe03f */
[----:B------:R-:W-:Y:S02]  /*ac60*/  WARPGROUP.DEPBAR.LE gsb0, 0x0 ;  /* 0x00008000000079c5 */ /* 0x000fe40000010000 */
[----:B------:R-:W-:-:S15]  /*ac70*/  WARPGROUP.ARRIVE ;  /* 0x00000000000079c5 */ /* 0x000fde0000000000 */
[----:B------:R-:W-:-:S07]  /*ac80*/  NOP ;  /* 0x0000000000007918 */ /* 0x000fce0000000000 */
        /* <DEDUP_REMOVED lines=16> */
[----:B------:R-:W-:Y:S01]  /*ad90*/  IMAD.MOV.U32 R6, RZ, RZ, R9 ;  /* 0x000000ffff067224 */ /* 0x000fe200078e0009 */
[----:B------:R-:W-:Y:S01]  /*ada0*/  UMOV UR37, UR7 ;  /* 0x0000000700257c82 */ /* 0x000fe20008000000 */
[----:B------:R-:W-:-:S07]  /*adb0*/  IMAD.MOV.U32 R5, RZ, RZ, R8 ;  /* 0x000000ffff057224 */ /* 0x000fce00078e0008 */
.L_x_6161:
[----:B------:R-:W0:Y:S08]  /*adc0*/  LDC R8, c[0x0][0x448] ;  /* 0x00011200ff087b82 */ /* 0x000e300000000800 */
[----:B--2---:R-:W1:Y:S01]  /*add0*/  LDC R10, c[0x0][0xadc] ;  /* 0x0002b700ff0a7b82 */ /* 0x004e620000000800 */
[----:B0-----:R-:W-:Y:S01]  /*ade0*/  ISETP.NE.AND P5, PT, R8, 0x1, PT ;  /* 0x000000010800780c */ /* 0x001fe20003fa5270 */
[----:B------:R-:W-:Y:S01]  /*adf0*/  VIADD R8, R185, 0x3f ;  /* 0x0000003fb9087836 */ /* 0x000fe20000000000 */
[----:B-1----:R-:W-:-:S11]  /*ae00*/  ISETP.GE.AND P6, PT, R10, 0x1, PT ;  /* 0x000000010a00780c */ /* 0x002fd60003fc6270 */
[----:B------:R-:W0:Y:S08]  /*ae10*/  @P5 LDC R9, c[0x0][0x44c] ;  /* 0x00011300ff095b82 */ /* 0x000e300000000800 */
[----:B------:R-:W1:Y:S01]  /*ae20*/  @P5 LDC R12, c[0x0][0x450] ;  /* 0x00011400ff0c5b82 */ /* 0x000e620000000800 */
[----:B0-----:R-:W-:-:S05]  /*ae30*/  @P5 IMAD.HI.U32 R9, R8, R9, RZ ;  /* 0x0000000908095227 */ /* 0x001fca00078e00ff */
[----:B-1----:R-:W-:Y:S02]  /*ae40*/  @P5 SHF.R.U32.HI R8, RZ, R12, R9 ;  /* 0x0000000cff085219 */ /* 0x002fe40000011609 */
[----:B------:R-:W-:-:S05]  /*ae50*/  IADD3 R9, R16, 0x1, -R17 ;  /* 0x0000000110097810 */ /* 0x000fca0007ffe811 */
[----:B------:R-:W-:-:S04]  /*ae60*/  IMAD.IADD R8, R9, 0x1, R8 ;  /* 0x0000000109087824 */ /* 0x000fc800078e0208 */
[----:B------:R-:W-:Y:S01]  /*ae70*/  VIADD R12, R8, -UR26 ;  /* 0x8000001a080c7c36 */ /* 0x000fe20008000000 */
[----:B------:R-:W-:Y:S06]  /*ae80*/  @!P6 BRA `(.L_x_6179) ;  /* 0x000000000040e947 */ /* 0x000fec0003800000 */
[----:B------:R-:W-:-:S05]  /*ae90*/  IMAD.MOV.U32 R11, RZ, RZ, R8 ;  /* 0x000000ffff0b7224 */ /* 0x000fca00078e0008 */
        /* <DEDUP_REMOVED lines=9> */
.L_x_6180:
[----:B------:R-:W-:-:S13]  /*af30*/  ISETP.NE.AND P2, PT, R10, 0x1, PT ;  /* 0x000000010a00780c */ /* 0x000fda0003f45270 */
[----:B------:R-:W0:Y:S02]  /*af40*/  @P2 LDC.64 R8, c[0x0][0xae0] ;  /* 0x0002b800ff082b82 */ /* 0x000e240000000a00 */
[----:B0-----:R-:W-:-:S05]  /*af50*/  @P2 IMAD.HI.U32 R8, R11, R8, RZ ;  /* 0x000000080b082227 */ /* 0x001fca00078e00ff */
[----:B------:R-:W-:-:S07]  /*af60*/  @P2 SHF.R.U32.HI R11, RZ, R9, R8 ;  /* 0x00000009ff0b2219 */ /* 0x000fce0000011608 */
.L_x_6181:
[----:B------:R-:W-:-:S05]  /*af70*/  IMAD R11, R11, R10, RZ ;  /* 0x0000000a0b0b7224 */ /* 0x000fca00078e02ff */
[----:B------:R-:W-:-:S07]  /*af80*/  VIMNMX R12, R12, R11, !PT ;  /* 0x0000000b0c0c7248 */ /* 0x000fce0007fe0100 */
.L_x_6179:
[----:B------:R-:W-:-:S05]  /*af90*/  VIADD R12, R12, 0x3f ;  /* 0x0000003f0c0c7836 */ /* 0x000fca0000000000 */
[----:B------:R-:W-:-:S04]  /*afa0*/  SHF.R.S32.HI R9, RZ, 0x1f, R12 ;  /* 0x0000001fff097819 */ /* 0x000fc8000001140c */
[----:B------:R-:W-:-:S04]  /*afb0*/  LEA.HI R9, R9, R12, RZ, 0x6 ;  /* 0x0000000c09097211 */ /* 0x000fc800078f30ff */
[----:B------:R-:W-:-:S04]  /*afc0*/  SHF.R.S32.HI R8, RZ, 0x6, R9 ;  /* 0x00000006ff087819 */ /* 0x000fc80000011409 */
[----:B------:R-:W-:-:S04]  /*afd0*/  VIMNMX R8, R191, R8, !PT ;  /* 0x00000008bf087248 */ /* 0x000fc80007fe0100 */
[----:B------:R-:W-:-:S13]  /*afe0*/  ISETP.GE.AND P2, PT, R7, R8, PT ;  /* 0x000000080700720c */ /* 0x000fda0003f46270 */
[----:B------:R-:W-:Y:S05]  /*aff0*/  @!P2 BRA `(.L_x_6182) ;  /* 0x000000280038a947 */ /* 0x000fea0003800000 */
[----:B------:R-:W-:Y:S01]  /*b000*/  IMAD.MOV.U32 R9, RZ, RZ, R6 ;  /* 0x000000ffff097224 */ /* 0x000fe200078e0006 */
[----:B------:R-:W-:Y:S01]  /*b010*/  UMOV UR7, UR37 ;  /* 0x0000002500077c82 */ /* 0x000fe20008000000 */
[----:B------:R-:W-:-:S07]  /*b020*/  IMAD.MOV.U32 R10, RZ, RZ, R5 ;  /* 0x000000ffff0a7224 */ /* 0x000fce00078e0005 */
.L_x_6191:
[----:B------:R-:W-:Y:S01]  /*b030*/  UIADD3 UR37, UR7, 0x1, URZ ;  /* 0x0000000107257890 */ /* 0x000fe2000fffe03f */
[C---:B------:R-:W-:Y:S01]  /*b040*/  ISETP.GT.AND P2, PT, R7.reuse, R8, PT ;  /* 0x000000080700720c */ /* 0x040fe20003f44270 */
[----:B------:R-:W-:Y:S02]  /*b050*/  VIADD R7, R7, 0xffffffff ;  /* 0xffffffff07077836 */ /* 0x000fe40000000000 */
[----:B------:R-:W-:-:S04]  /*b060*/  UISETP.NE.AND UP0, UPT, UR37, 0x2, UPT ;  /* 0x000000022500788c */ /* 0x000fc8000bf05270 */
[----:B------:R-:W-:Y:S02]  /*b070*/  USEL UR5, URZ, 0x1, UP0 ;  /* 0x000000013f057887 */ /* 0x000fe40008000000 */
[----:B------:R-:W-:-:S04]  /*b080*/  USEL UR37, UR37, URZ, UP0 ;  /* 0x0000003f25257287 */ /* 0x000fc80008000000 */
[----:B------:R-:W-:Y:S01]  /*b090*/  LOP3.LUT R2, R2, UR5, RZ, 0x3c, !PT ;  /* 0x0000000502027c12 */ /* 0x000fe2000f8e3cff */
[----:B-1----:R-:W-:Y:S07]  /*b0a0*/  @!P0 BRA `(.L_x_6183) ;  /* 0x0000000000048947 */ /* 0x002fee0003800000 */
[----:B------:R-:W-:Y:S01]  /*b0b0*/  BPT.TRAP 0x1 ;  /* 0x000000040000795c */ /* 0x000fe20000300000 */
.L_x_6183:
[----:B------:R-:W-:Y:S01]  /*b0c0*/  ULEA UR5, UR37, UR41, 0x3 ;  /* 0x0000002925057291 */ /* 0x000fe2000f8e183f */
[----:B------:R-:W-:-:S08]  /*b0d0*/  SHF.L.U32 R5, R2, 0x1f, RZ ;  /* 0x0000001f02057819 */ /* 0x000fd000000006ff */
[----:B------:R0:W1:Y:S01]  /*b0e0*/  SYNCS.PHASECHK.TRANS64.TRYWAIT P3, [UR5+0x38830], R5 ;  /* 0x03883005ff0075a7 */ /* 0x0000620008060145 */
[----:B------:R-:W-:Y:S05]  /*b0f0*/  @!P0 BRA `(.L_x_6184) ;  /* 0x0000000000048947 */ /* 0x000fea0003800000 */
[----:B------:R-:W-:Y:S01]  /*b100*/  BPT.TRAP 0x1 ;  /* 0x000000040000795c */ /* 0x000fe20000300000 */
.L_x_6184:
[----:B-1----:R-:W-:Y:S05]  /*b110*/  @P3 BRA `(.L_x_6185) ;  /* 0x0000000000083947 */ /* 0x002fea0003800000 */
[----:B------:R-:W1:Y:S02]  /*b120*/  SYNCS.PHASECHK.TRANS64.TRYWAIT P3, [UR5+0x38830], R5 ;  /* 0x03883005ff0075a7 */ /* 0x000e640008060145 */
[----:B-1----:R-:W-:Y:S05]  /*b130*/  @!P3 BRA `(.L_x_6186) ;  /* 0x000001400008b947 */ /* 0x002fea0003800000 */
.L_x_6185:
        /* <DEDUP_REMOVED lines=23> */
.L_x_6187:
[----:B------:R2:W3:Y:S01]  /*b2b0*/  SYNCS.PHASECHK.TRANS64.TRYWAIT P3, [UR5+0x38850], R5 ;  /* 0x03885005ff0075a7 */ /* 0x0004e20008060145 */
[----:B------:R-:W-:Y:S05]  /*b2c0*/  @!P0 BRA `(.L_x_6188) ;  /* 0x0000000000048947 */ /* 0x000fea0003800000 */
[----:B------:R-:W-:Y:S01]  /*b2d0*/  BPT.TRAP 0x1 ;  /* 0x000000040000795c */ /* 0x000fe20000300000 */
.L_x_6188:
[----:B---3--:R-:W-:Y:S05]  /*b2e0*/  @P3 BRA `(.L_x_6189) ;  /* 0x0000000000083947 */ /* 0x008fea0003800000 */
[----:B------:R-:W3:Y:S02]  /*b2f0*/  SYNCS.PHASECHK.TRANS64.TRYWAIT P3, [UR5+0x38850], R5 ;  /* 0x03885005ff0075a7 */ /* 0x000ee40008060145 */
[----:B---3--:R-:W-:Y:S05]  /*b300*/  @!P3 BRA `(.L_x_6190) ;  /* 0x0000013c00acb947 */ /* 0x008fea0003800000 */
.L_x_6189:
[----:B------:R-:W-:Y:S01]  /*b310*/  ULEA UR26, UR37, UR4, 0xc ;  /* 0x00000004251a7291 */ /* 0x000fe2000f8e603f */
[----:B------:R-:W-:Y:S01]  /*b320*/  WARPGROUP.ARRIVE ;  /* 0x00000000000079c5 */ /* 0x000fe20000000000 */
[----:B------:R-:W-:Y:S01]  /*b330*/  UMOV UR27, 0x40000040 ;  /* 0x40000040001b7882 */ /* 0x000fe20000000000 */
[----:B------:R-:W-:-:S04]  /*b340*/  UIADD3 UR28, UR6, 0x2, URZ ;  /* 0x00000002061c7890 */ /* 0x000fc8000fffe03f */
[----:B-1----:R-:W1:Y:S01]  /*b350*/  S2R R6, SR_TID.X ;  /* 0x0000000000067919 */ /* 0x002e620000002100 */
[----:B------:R-:W-:Y:S01]  /*b360*/  UIADD3 UR30, UR26, 0x2, URZ ;  /* 0x000000021a1e7890 */ /* 0x000fe2000fffe03f */
[----:B------:R-:W-:Y:S01]  /*b370*/  IMAD.U32 R11, RZ, RZ, UR5 ;  /* 0x00000005ff0b7e24 */ /* 0x000fe2000f8e00ff */
[----:B------:R-:W-:Y:S01]  /*b380*/  UMOV UR29, 0x40000040 ;  /* 0x40000040001d7882 */ /* 0x000fe20000000000 */
[----:B------:R-:W-:Y:S01]  /*b390*/  UMOV UR31, 0x40000040 ;  /* 0x40000040001f7882 */ /* 0x000fe20000000000 */
[----:B------:R-:W-:Y:S01]  /*b3a0*/  HGMMA.64x64x16.F32 R152, gdesc[UR24], R152, gsb0 ;  /* 0x00e00000189879f0 */ /* 0x000fe20008000898 */
[----:B------:R-:W-:Y:S01]  /*b3b0*/  UIADD3 UR15, UR6, 0x800, URZ ;  /* 0x00000800060f7890 */ /* 0x000fe2000fffe03f */
[----:B------:R-:W-:Y:S01]  /*b3c0*/  ISETP.NE.AND P3, PT, R184, RZ, PT ;  /* 0x000000ffb800720c */ /* 0x000fe20003f65270 */
[----:B------:R-:W-:Y:S01]  /*b3d0*/  UIADD3 UR18, UR26, 0x800, URZ ;  /* 0x000008001a127890 */ /* 0x000fe2000fffe03f */
[----:B------:R-:W-:Y:S01]  /*b3e0*/  ULDC UR19, c[0x0][0xa80] ;  /* 0x0002a00000137ab9 */ /* 0x000fe20000000800 */
        /* <DEDUP_REMOVED lines=249> */
[----:B------:R-:W-:Y:S01]  /*c380*/  ULEA UR10, UR37, UR42, 0xc ;  /* 0x0000002a250a7291 */ /* 0x000fe2000f8e603f */
[----:B------:R-:W-:-:S03]  /*c390*/  UMOV UR11, 0x40000040 ;  /* 0x40000040000b7882 */ /* 0x000fc60000000000 */
[----:B------:R-:W-:Y:S01]  /*c3a0*/  UIADD3 UR14, UR10, 0x80, URZ ;  /* 0x000000800a0e7890 */ /* 0x000fe2000fffe03f */
        /* <DEDUP_REMOVED lines=56> */
[----:B------:R-:W-:Y:S01]  /*c730*/  FMUL.FTZ R24, R24, R10 ;  /* 0x0000000a18187220 */ /* 0x000fe20000410000 */
        /* <DEDUP_REMOVED lines=8> */
[----:B------:R-:W-:Y:S01]  /*c7c0*/  FMUL.FTZ R32, R32, R10 ;  /* 0x0000000a20207220 */ /* 0x000fe20000410000 */
[----:B------:R-:W-:Y:S01]  /*c7d0*/  FMNMX.FTZ R6, R163, R6, !PT ;  /* 0x00000006a3067209 */ /* 0x000fe20007810000 */
[-C--:B------:R-:W-:Y:S01]  /*c7e0*/  FMUL.FTZ R33, R33, R10.reuse ;  /* 0x0000000a21217220 */ /* 0x080fe20000410000 */
[-C--:B------:R-:W-:Y:S01]  /*c7f0*/  FMUL.FTZ R36, R36, R10.reuse ;  /* 0x0000000a24247220 */ /* 0x080fe20000410000 */
[----:B------:R-:W-:Y:S01]  /*c800*/  FMUL.FTZ R37, R37, R10 ;  /* 0x0000000a25257220 */ /* 0x000fe20000410000 */
[----:B------:R-:W-:Y:S01]  /*c810*/  FMNMX.FTZ R6, R166, R6, !PT ;  /* 0x00000006a6067209 */ /* 0x000fe20007810000 */
[----:B------:R-:W0:Y:S01]  /*c820*/  MUFU.EX2 R160, R160 ;  /* 0x000000a000a07308 */ /* 0x000e220000000800 */
        /* <DEDUP_REMOVED lines=8> */
[----:B-1----:R-:W-:Y:S01]  /*c8b0*/  FADD.FTZ R3, R157, R3 ;  /* 0x000000039d037221 */ /* 0x002fe20000010000 */
[----:B------:R-:W-:Y:S01]  /*c8c0*/  FMUL.FTZ R48, R48, R10 ;  /* 0x0000000a30307220 */ /* 0x000fe20000410000 */
[----:B------:R-:W-:Y:S01]  /*c8d0*/  FMNMX.FTZ R6, R171, R6, !PT ;  /* 0x00000006ab067209 */ /* 0x000fe20007810000 */
[-C--:B------:R-:W-:Y:S01]  /*c8e0*/  FMUL.FTZ R49, R49, R10.reuse ;  /* 0x0000000a31317220 */ /* 0x080fe20000410000 */
[-C--:B------:R-:W-:Y:S01]  /*c8f0*/  FMUL.FTZ R52, R52, R10.reuse ;  /* 0x0000000a34347220 */ /* 0x080fe20000410000 */
[----:B------:R-:W-:Y:S01]  /*c900*/  FMUL.FTZ R53, R53, R10 ;  /* 0x0000000a35357220 */ /* 0x000fe20000410000 */
[----:B------:R-:W-:Y:S01]  /*c910*/  FMNMX.FTZ R6, R174, R6, !PT ;  /* 0x00000006ae067209 */ /* 0x000fe20007810000 */
[----:B------:R-:W1:Y:S01]  /*c920*/  MUFU.EX2 R164, R164 ;  /* 0x000000a400a47308 */ /* 0x000e620000000800 */
[----:B0-----:R-:W-:Y:S01]  /*c930*/  FADD.FTZ R3, R160, R3 ;  /* 0x00000003a0037221 */ /* 0x001fe20000010000 */
        /* <DEDUP_REMOVED lines=75> */
[----:B------:R-:W-:-:S03]  /*cdf0*/  UMOV UR7, UR37 ;  /* 0x0000002500077c82 */ /* 0x000fc60008000000 */
[----:B------:R-:W-:Y:S01]  /*ce00*/  FADD.FTZ R9, -R6, R9 ;  /* 0x0000000906097221 */ /* 0x000fe20000010100 */
[----:B------:R-:W-:Y:S02]  /*ce10*/  @!P3 IMAD R12, R12, 0x40, R23 ;  /* 0x000000400c0cb824 */ /* 0x000fe400078e0217 */
[----:B--2---:R-:W-:Y:S01]  /*ce20*/  FADD.FTZ R3, R180, R3 ;  /* 0x00000003b4037221 */ /* 0x004fe20000010000 */
[----:B------:R-:W-:Y:S02]  /*ce30*/  FMUL.FTZ R9, R9, UR19 ;  /* 0x0000001309097c20 */ /* 0x000fe40008410000 */
        /* <DEDUP_REMOVED lines=17> */
[-C--:B------:R-:W-:Y:S01]  /*cf50*/  FMUL.FTZ R47, R47, R9.reuse ;  /* 0x000000092f2f7220 */ /* 0x080fe20000410000 */
        /* <DEDUP_REMOVED lines=19> */
[-C--:B------:R-:W-:Y:S01]  /*d090*/  FMUL.FTZ R50, R50, R9.reuse ;  /* 0x0000000932327220 */ /* 0x080fe20000410000 */
        /* <DEDUP_REMOVED lines=17> */
[----:B0-----:R-:W-:Y:S01]  /*d1b0*/  F2FP.F16.F32.PACK_AB R158, R165, R164 ;  /* 0x000000a4a59e723e */ /* 0x001fe200000000ff */
[-C--:B------:R-:W-:Y:S01]  /*d1c0*/  FMUL.FTZ R71, R71, R9.reuse ;  /* 0x0000000947477220 */ /* 0x080fe20000410000 */
        /* <DEDUP_REMOVED lines=74> */
[----:B------:R-:W2:Y:S03]  /*d670*/  MUFU.EX2 R182, R182 ;  /* 0x000000b600b67308 */ /* 0x000ea60000000800 */
[----:B------:R-:W-:-:S05]  /*d680*/  FADD.FTZ R175, R175, R174 ;  /* 0x000000aeafaf7221 */ /* 0x000fca0000010000 */
[----:B------:R-:W3:Y:S01]  /*d690*/  MUFU.EX2 R183, R183 ;  /* 0x000000b700b77308 */ /* 0x000ee20000000800 */
[----:B0-----:R-:W-:Y:S01]  /*d6a0*/  F2FP.F16.F32.PACK_AB R165, R179, R178 ;  /* 0x000000b2b3a5723e */ /* 0x001fe200000000ff */
        /* <DEDUP_REMOVED lines=8> */
[----:B------:R-:W-:Y:S02]  /*d730*/  UMOV UR11, 0x40000040 ;  /* 0x40000040000b7882 */ /* 0x000fe40000000000 */
[----:B------:R-:W-:Y:S02]  /*d740*/  WARPGROUP.DEPBAR.LE gsb0, 0x0 ;  /* 0x00008000000079c5 */ /* 0x000fe40000010000 */
        /* <DEDUP_REMOVED lines=25> */
.L_x_6182:
[----:B------:R-:W-:-:S13]  /*d8e0*/  ISETP.GE.AND P2, PT, R7, R191, PT ;  /* 0x000000bf0700720c */ /* 0x000fda0003f46270 */
[----:B------:R-:W-:Y:S05]  /*d8f0*/  @!P2 BRA `(.L_x_6192) ;  /* 0x0000003000dca947 */ /* 0x000fea0003800000 */
[----:B-1----:R-:W-:Y:S01]  /*d900*/  IMAD.MOV.U32 R11, RZ, RZ, R6 ;  /* 0x000000ffff0b7224 */ /* 0x002fe200078e0006 */
[----:B------:R-:W-:Y:S01]  /*d910*/  UMOV UR7, UR37 ;  /* 0x0000002500077c82 */ /* 0x000fe20008000000 */
[----:B------:R-:W-:-:S07]  /*d920*/  IMAD.MOV.U32 R12, RZ, RZ, R5 ;  /* 0x000000ffff0c7224 */ /* 0x000fce00078e0005 */
.L_x_6209:
[----:B------:R-:W-:-:S04]  /*d930*/  UIADD3 UR37, UR7, 0x1, URZ ;  /* 0x0000000107257890 */ /* 0x000fc8000fffe03f */
[----:B------:R-:W-:-:S04]  /*d940*/  UISETP.NE.AND UP0, UPT, UR37, 0x2, UPT ;  /* 0x000000022500788c */ /* 0x000fc8000bf05270 */
[----:B------:R-:W-:Y:S02]  /*d950*/  USEL UR5, URZ, 0x1, UP0 ;  /* 0x000000013f057887 */ /* 0x000fe40008000000 */
[----:B------:R-:W-:-:S04]  /*d960*/  USEL UR37, UR37, URZ, UP0 ;  /* 0x0000003f25257287 */ /* 0x000fc80008000000 */
[----:B------:R-:W-:Y:S01]  /*d970*/  LOP3.LUT R2, R2, UR5, RZ, 0x3c, !PT ;  /* 0x0000000502027c12 */ /* 0x000fe2000f8e3cff */
[----:B--2---:R-:W-:Y:S07]  /*d980*/  @!P0 BRA `(.L_x_6193) ;  /* 0x0000000000048947 */ /* 0x004fee0003800000 */
[----:B------:R-:W-:Y:S01]  /*d990*/  BPT.TRAP 0x1 ;  /* 0x000000040000795c */ /* 0x000fe20000300000 */
.L_x_6193:
[----:B------:R-:W-:Y:S01]  /*d9a0*/  ULEA UR5, UR37, UR41, 0x3 ;  /* 0x0000002925057291 */ /* 0x000fe2000f8e183f */
[----:B------:R-:W-:-:S08]  /*d9b0*/  SHF.L.U32 R5, R2, 0x1f, RZ ;  /* 0x0000001f02057819 */ /* 0x000fd000000006ff */
[----:B------:R0:W1:Y:S01]  /*d9c0*/  SYNCS.PHASECHK.TRANS64.TRYWAIT P2, [UR5+0x38830], R5 ;  /* 0x03883005ff0075a7 */ /* 0x0000620008040145 */
[----:B------:R-:W-:Y:S05]  /*d9d0*/  @!P0 BRA `(.L_x_6194) ;  /* 0x0000000000048947 */ /* 0x000fea0003800000 */
[----:B------:R-:W-:Y:S01]  /*d9e0*/  BPT.TRAP 0x1 ;  /* 0x000000040000795c */ /* 0x000fe20000300000 */
.L_x_6194:
[----:B-1----:R-:W-:Y:S05]  /*d9f0*/  @P2 BRA `(.L_x_6195) ;  /* 0x0000000000082947 */ /* 0x002fea0003800000 */
[----:B------:R-:W1:Y:S02]  /*da00*/  SYNCS.PHASECHK.TRANS64.TRYWAIT P2, [UR5+0x38830], R5 ;  /* 0x03883005ff0075a7 */ /* 0x000e640008040145 */
[----:B-1----:R-:W-:Y:S05]  /*da10*/  @!P2 BRA `(.L_x_6196) ;  /* 0x000001180000a947 */ /* 0x002fea0003800000 */
.L_x_6195:
        /* <DEDUP_REMOVED lines=23> */
.L_x_6197:
[----:B------:R2:W3:Y:S01]  /*db90*/  SYNCS.PHASECHK.TRANS64.TRYWAIT P2, [UR5+0x38850], R5 ;  /* 0x03885005ff0075a7 */ /* 0x0004e20008040145 */
[----:B------:R-:W-:Y:S05]  /*dba0*/  @!P0 BRA `(.L_x_6198) ;  /* 0x0000000000048947 */ /* 0x000fea0003800000 */
[----:B------:R-:W-:Y:S01]  /*dbb0*/  BPT.TRAP 0x1 ;  /* 0x000000040000795c */ /* 0x000fe20000300000 */
.L_x_6198:
[----:B---3--:R-:W-:Y:S05]  /*dbc0*/  @P2 BRA `(.L_x_6199) ;  /* 0x0000000000082947 */ /* 0x008fea0003800000 */
[----:B------:R-:W3:Y:S02]  /*dbd0*/  SYNCS.PHASECHK.TRANS64.TRYWAIT P2, [UR5+0x38850], R5 ;  /* 0x03885005ff0075a7 */ /* 0x000ee40008040145 */
[----:B---3--:R-:W-:Y:S05]  /*dbe0*/  @!P2 BRA `(.L_x_6200) ;  /* 0x0000011400a4a947 */ /* 0x008fea0003800000 */
.L_x_6199:
[----:B------:R-:W-:Y:S01]  /*dbf0*/  ULEA UR26, UR37, UR4, 0xc ;  /* 0x00000004251a7291 */ /* 0x000fe2000f8e603f */
[----:B------:R-:W-:Y:S01]  /*dc00*/  WARPGROUP.ARRIVE ;  /* 0x00000000000079c5 */ /* 0x000fe20000000000 */
[----:B------:R-:W-:Y:S01]  /*dc10*/  UMOV UR27, 0x40000040 ;  /* 0x40000040001b7882 */ /* 0x000fe20000000000 */
[----:B------:R-:W-:-:S04]  /*dc20*/  UIADD3 UR28, UR6, 0x2, URZ ;  /* 0x00000002061c7890 */ /* 0x000fc8000fffe03f */
[----:B-1----:R-:W1:Y:S01]  /*dc30*/  S2R R6, SR_TID.X ;  /* 0x0000000000067919 */ /* 0x002e620000002100 */
[----:B------:R-:W-:Y:S01]  /*dc40*/  UIADD3 UR30, UR26, 0x2, URZ ;  /* 0x000000021a1e7890 */ /* 0x000fe2000fffe03f */
[----:B------:R-:W3:Y:S01]  /*dc50*/  @P5 LDC R8, c[0x0][0x44c] ;  /* 0x00011300ff085b82 */ /* 0x000ee20000000800 */
[----:B------:R-:W-:Y:S01]  /*dc60*/  UMOV UR29, 0x40000040 ;  /* 0x40000040001d7882 */ /* 0x000fe20000000000 */
[----:B------:R-:W-:Y:S01]  /*dc70*/  UMOV UR31, 0x40000040 ;  /* 0x40000040001f7882 */ /* 0x000fe20000000000 */
[----:B------:R-:W-:Y:S01]  /*dc80*/  HGMMA.64x64x16.F32 R152, gdesc[UR24], R152, gsb0 ;  /* 0x00e00000189879f0 */ /* 0x000fe20008000898 */
[----:B------:R-:W-:Y:S01]  /*dc90*/  UIADD3 UR15, UR6, 0x800, URZ ;  /* 0x00000800060f7890 */ /* 0x000fe2000fffe03f */
[----:B------:R-:W-:Y:S01]  /*dca0*/  IMAD.U32 R10, RZ, RZ, UR5 ;  /* 0x00000005ff0a7e24 */ /* 0x000fe2000f8e00ff */
[----:B------:R-:W-:Y:S01]  /*dcb0*/  UIADD3 UR18, UR26, 0x800, URZ ;  /* 0x000008001a127890 */ /* 0x000fe2000fffe03f */
[----:B------:R-:W-:Y:S02]  /*dcc0*/  ULDC UR5, c[0x0][0xad4] ;  /* 0x0002b50000057ab9 */ /* 0x000fe40000000800 */
[----:B------:R-:W-:Y:S01]  /*dcd0*/  ULOP3.LUT UR5, URZ, UR5, URZ, 0x33, !UPT ;  /* 0x000000053f057292 */ /* 0x000fe2000f8e333f */
[----:B-1----:R-:W-:-:S05]  /*dce0*/  SHF.R.U32.HI R6, RZ, 0x7, R6 ;  /* 0x00000007ff067819 */ /* 0x002fca0000011606 */
[----:B0-2---:R0:W1:Y:S02]  /*dcf0*/  SHFL.IDX PT, R5, R6, RZ, 0x1f ;  /* 0x00001fff06057589 */ /* 0x00506400000e0000 */
[----:B0-----:R-:W-:-:S04]  /*dd00*/  IMAD.IADD R6, R190, 0x1, R185 ;  /* 0x00000001be067824 */ /* 0x001fc800078e02b9 */
[----:B---3--:R-:W-:Y:S01]  /*dd10*/  @P5 IMAD.HI.U32 R8, R6, R8, RZ ;  /* 0x0000000806085227 */ /* 0x008fe200078e00ff */
[----:B-1----:R-:W-:Y:S02]  /*dd20*/  R2UR UR10, R5 ;  /* 0x00000000050a72ca */ /* 0x002fe400000e0000 */
[----:B------:R-:W0:Y:S11]  /*dd30*/  @P5 LDC R5, c[0x0][0x450] ;  /* 0x00011400ff055b82 */ /* 0x000e360000000800 */
[----:B------:R-:W-:-:S03]  /*dd40*/  UISETP.GT.AND UP0, UPT, UR10, 0x7f, UPT ;  /* 0x0000007f0a00788c */ /* 0x000fc6000bf04270 */
[----:B------:R-:W-:Y:S01]  /*dd50*/  UMOV UR10, 0x4 ;  /* 0x00000004000a7882 */ /* 0x000fe20000000000 */
[----:B------:R-:W-:Y:S02]  /*dd60*/  USEL UR14, URZ, 0x2, !UP0 ;  /* 0x000000023f0e7887 */ /* 0x000fe4000c000000 */
[----:B------:R-:W-:Y:S01]  /*dd70*/  USEL UR11, UR10, 0x2, UP0 ;  /* 0x000000020a0b7887 */ /* 0x000fe20008000000 */
[----:B------:R-:W-:Y:S02]  /*dd80*/  WARPGROUP.DEPBAR.LE gsb0, 0x0 ;  /* 0x00008000000079c5 */ /* 0x000fe40000010000 */
[----:B------:R-:W-:Y:S01]  /*dd90*/  WARPGROUP.ARRIVE ;  /* 0x00000000000079c5 */ /* 0x000fe20000000000 */
[----:B------:R-:W-:Y:S01]  /*dda0*/  USEL UR10, UR10, 0x6, !UP0 ;  /* 0x000000060a0a7887 */ /* 0x000fe2000c000000 */
[----:B0-----:R-:W-:Y:S01]  /*ddb0*/  @P5 SHF.R.U32.HI R6, RZ, R5, R8 ;  /* 0x00000005ff065219 */ /* 0x001fe20000011608 */
[----:B------:R-:W-:-:S03]  /*ddc0*/  @!P1 VIADD R5, R10, 0x38840 ;  /* 0x000388400a059836 */ /* 0x000fc60000000000 */
[----:B------:R-:W-:Y:S01]  /*ddd0*/  HGMMA.64x64x16.F32 R152, gdesc[UR28], R152, gsb0 ;  /* 0x00e000001c9879f0 */ /* 0x000fe20008000898 */
[----:B------:R-:W-:Y:S02]  /*dde0*/  UIADD3 UR28, UR6, 0x4, URZ ;  /* 0x00000004061c7890 */ /* 0x000fe4000fffe03f */
[----:B------:R-:W-:Y:S01]  /*ddf0*/  UIADD3 UR30, UR26, 0x4, URZ ;  /* 0x000000041a1e7890 */ /* 0x000fe2000fffe03f */
[----:B------:R-:W0:Y:S01]  /*de00*/  SHFL.IDX PT, R21, R6, RZ, 0x1c1f ;  /* 0x001c1fff06157589 */ /* 0x000e2200000e0000 */
[----:B------:R-:W-:Y:S01]  /*de10*/  UMOV UR29, 0x40000040 ;  /* 0x40000040001d7882 */ /* 0x000fe20000000000 */
[----:B------:R-:W-:Y:S01]  /*de20*/  UMOV UR31, 0x40000040 ;  /* 0x40000040001f7882 */ /* 0x000fe20000000000 */
[----:B------:R-:W-:Y:S01]  /*de30*/  @!P1 PRMT R5, RZ, 0x654, R5 ;  /* 0x00000654ff059816 */ /* 0x000fe20000000005 */
        /* <DEDUP_REMOVED lines=238> */
[----:B------:R1:W-:Y:S02]  /*ed20*/  @!P1 SYNCS.ARRIVE.TRANS64.RED.A1T0 RZ, [R5+URZ], RZ ;  /* 0x000000ff05ff99a7 */ /* 0x0003e4000810043f */
[----:B-1----:R-:W-:-:S05]  /*ed30*/  IMAD.SHL.U32 R5, R7, 0x40, RZ ;  /* 0x0000004007057824 */ /* 0x002fca00078e00ff */
[----:B------:R-:W-:-:S04]  /*ed40*/  IADD3 R14, -R19, 0x1, -R5 ;  /* 0x00000001130e7810 */ /* 0x000fc80007ffe905 */
[----:B------:R-:W-:-:S05]  /*ed50*/  IADD3 R14, -R17, R14, R16 ;  /* 0x0000000e110e7210 */ /* 0x000fca0007ffe110 */
[C---:B------:R-:W-:Y:S02]  /*ed60*/  VIADD R13, R14.reuse, UR10 ;  /* 0x0000000a0e0d7c36 */ /* 0x040fe40008000000 */
[----:B------:R-:W-:Y:S01]  /*ed70*/  VIADD R14, R14, UR5 ;  /* 0x000000050e0e7c36 */ /* 0x000fe20008000000 */
[----:B------:R-:W-:Y:S01]  /*ed80*/  ULDC UR5, c[0x0][0xadc] ;  /* 0x0002b70000057ab9 */ /* 0x000fe20000000800 */
[--C-:B0-----:R-:W-:Y:S02]  /*ed90*/  IMAD.IADD R15, R13, 0x1, R21.reuse ;  /* 0x000000010d0f7824 */ /* 0x101fe400078e0215 */
        /* <DEDUP_REMOVED lines=14> */
.L_x_6203:
[----:B------:R-:W-:-:S05]  /*ee80*/  IMAD.U32 R234, RZ, RZ, UR5 ;  /* 0x00000005ffea7e24 */ /* 0x000fca000f8e00ff */
[----:B------:R-:W-:-:S13]  /*ee90*/  ISETP.NE.AND P2, PT, R234, 0x1, PT ;  /* 0x00000001ea00780c */ /* 0x000fda0003f45270 */
[----:B------:R-:W0:Y:S02]  /*eea0*/  @P2 LDC.64 R8, c[0x0][0xae0] ;  /* 0x0002b800ff082b82 */ /* 0x000e240000000a00 */
[----:B0-----:R-:W-:-:S05]  /*eeb0*/  @P2 IMAD.HI.U32 R8, R21, R8, RZ ;  /* 0x0000000815082227 */ /* 0x001fca00078e00ff */
[----:B------:R-:W-:-:S07]  /*eec0*/  @P2 SHF.R.U32.HI R21, RZ, R9, R8 ;  /* 0x00000009ff152219 */ /* 0x000fce0000011608 */
.L_x_6204:
[----:B------:R-:W-:Y:S05]  /*eed0*/  BSYNC B0 ;  /* 0x0000000000007941 */ /* 0x000fea0003800000 */
.L_x_6202:
[----:B------:R-:W-:-:S04]  /*eee0*/  IMAD R21, R21, R234, -R5 ;  /* 0x000000ea15157224 */ /* 0x000fc800078e0a05 */
[----:B------:R-:W-:-:S05]  /*eef0*/  IMAD.IADD R21, R21, 0x1, -R19 ;  /* 0x0000000115157824 */ /* 0x000fca00078e0a13 */
[----:B------:R-:W-:Y:S02]  /*ef00*/  VIMNMX R20, R20, R21, !PT ;  /* 0x0000001514147248 */ /* 0x000fe40007fe0100 */
[----:B------:R-:W-:-:S07]  /*ef10*/  VIADDMNMX R15, R21, R234, R15, PT ;  /* 0x000000ea150f7246 */ /* 0x000fce000380010f */
.L_x_6201:
[----:B------:R-:W-:Y:S01]  /*ef20*/  ISETP.GT.AND P2, PT, R7, -0x1, PT ;  /* 0xffffffff0700780c */ /* 0x000fe20003f44270 */
[----:B------:R-:W0:Y:S03]  /*ef30*/  SHFL.IDX PT, R6, R6, 0x1, 0x1c1f ;  /* 0x003c1f0006067f89 */ /* 0x000e2600000e0000 */
        /* <DEDUP_REMOVED lines=11> */
[--C-:B0-----:R-:W-:Y:S01]  /*eff0*/  IMAD.IADD R13, R13, 0x1, R6.reuse ;  /* 0x000000010d0d7824 */ /* 0x101fe200078e0206 */
        /* <DEDUP_REMOVED lines=51> */
.L_x_6207:
[----:B------:R-:W-:-:S05]  /*f330*/  IMAD.U32 R15, RZ, RZ, UR5 ;  /* 0x00000005ff0f7e24 */ /* 0x000fca000f8e00ff */
[----:B------:R-:W-:-:S13]  /*f340*/  ISETP.NE.AND P3, PT, R15, 0x1, PT ;  /* 0x000000010f00780c */ /* 0x000fda0003f65270 */
[----:B------:R-:W0:Y:S02]  /*f350*/  @P3 LDC.64 R8, c[0x0][0xae0] ;  /* 0x0002b800ff083b82 */ /* 0x000e240000000a00 */
[----:B0-----:R-:W-:-:S05]  /*f360*/  @P3 IMAD.HI.U32 R8, R6, R8, RZ ;  /* 0x0000000806083227 */ /* 0x001fca00078e00ff */
[----:B------:R-:W-:-:S07]  /*f370*/  @P3 SHF.R.U32.HI R6, RZ, R9, R8 ;  /* 0x00000009ff063219 */ /* 0x000fce0000011608 */
.L_x_6208:
[----:B------:R-:W-:Y:S05]  /*f380*/  BSYNC B0 ;  /* 0x0000000000007941 */ /* 0x000fea0003800000 */
.L_x_6206:
[----:B------:R-:W-:-:S04]  /*f390*/  IMAD R5, R6, R15, -R5 ;  /* 0x0000000f06057224 */ /* 0x000fc800078e0a05 */
[----:B------:R-:W-:-:S05]  /*f3a0*/  IMAD.IADD R5, R5, 0x1, -R19 ;  /* 0x0000000105057824 */ /* 0x000fca00078e0a13 */
[----:B------:R-:W-:Y:S02]  /*f3b0*/  VIMNMX R14, R14, R5, !PT ;  /* 0x000000050e0e7248 */ /* 0x000fe40007fe0100 */
[----:B------:R-:W-:-:S07]  /*f3c0*/  VIADDMNMX R13, R5, R15, R13, PT ;  /* 0x0000000f050d7246 */ /* 0x000fce000380010d */
.L_x_6205:
[----:B------:R-:W-:Y:S01]  /*f3d0*/  FMNMX.FTZ R5, R152, R12, !PT ;  /* 0x0000000c98057209 */ /* 0x000fe20007810000 */
[----:B------:R-:W-:Y:S01]  /*f3e0*/  ULDC UR19, c[0x0][0xa80] ;  /* 0x0002a00000137ab9 */ /* 0x000fe20000000800 */
[----:B------:R-:W-:Y:S01]  /*f3f0*/  ULEA UR10, UR37, UR42, 0xc ;  /* 0x0000002a250a7291 */ /* 0x000fe2000f8e603f */
[----:B------:R-:W-:Y:S01]  /*f400*/  @!P1 VIADD R10, R10, 0x38860 ;  /* 0x000388600a0a9836 */ /* 0x000fe20000000000 */
[----:B------:R-:W-:Y:S01]  /*f410*/  FMNMX.FTZ R5, R153, R5, !PT ;  /* 0x0000000599057209 */ /* 0x000fe20007810000 */
[----:B------:R-:W-:Y:S01]  /*f420*/  UMOV UR11, 0x40000040 ;  /* 0x40000040000b7882 */ /* 0x000fe20000000000 */
[----:B------:R-:W-:Y:S02]  /*f430*/  UIADD3 UR14, UR10, 0x80, URZ ;  /* 0x000000800a0e7890 */ /* 0x000fe4000fffe03f */
[----:B------:R-:W-:Y:S01]  /*f440*/  FMNMX.FTZ R5, R156, R5, !PT ;  /* 0x000000059c057209 */ /* 0x000fe20007810000 */
[----:B------:R-:W-:Y:S01]  /*f450*/  UMOV UR15, 0x40000040 ;  /* 0x40000040000f7882 */ /* 0x000fe20000000000 */
[----:B------:R-:W-:-:S02]  /*f460*/  @!P1 PRMT R10, RZ, 0x654, R10 ;  /* 0x00000654ff0a9816 */ /* 0x000fc4000000000a */
        /* <DEDUP_REMOVED lines=16> */
[----:B0-----:R-:W-:-:S04]  /*f570*/  FMNMX.FTZ R5, R5, R6, !PT ;  /* 0x0000000605057209 */ /* 0x001fc80007810000 */
[C---:B------:R-:W-:Y:S01]  /*f580*/  FSETP.NEU.FTZ.AND P3, PT, R5.reuse, -INF , PT ;  /* 0xff8000000500780b */ /* 0x040fe20003f7d000 */
[----:B------:R-:W-:-:S03]  /*f590*/  FMUL.FTZ R6, R5, UR19 ;  /* 0x0000001305067c20 */ /* 0x000fc60008410000 */
[----:B------:R-:W-:Y:S02]  /*f5a0*/  FSEL R8, R5, RZ, P3 ;  /* 0x000000ff05087208 */ /* 0x000fe40001800000 */
[----:B------:R-:W-:Y:S02]  /*f5b0*/  FSEL R6, R6, RZ, P3 ;  /* 0x000000ff06067208 */ /* 0x000fe40001800000 */
[----:B------:R-:W-:Y:S01]  /*f5c0*/  ISETP.GT.AND P3, PT, R14, 0x1, P2 ;  /* 0x000000010e00780c */ /* 0x000fe20001764270 */
[----:B------:R-:W-:Y:S02]  /*f5d0*/  FADD.FTZ R8, -R8, R12 ;  /* 0x0000000c08087221 */ /* 0x000fe40000010100 */
[--C-:B------:R-:W-:Y:S01]  /*f5e0*/  FFMA.FTZ R152, R152, UR19, -R6.reuse ;  /* 0x0000001398987c23 */ /* 0x100fe20008010806 */
[----:B------:R-:W-:Y:S01]  /*f5f0*/  ISETP.LT.OR P4, PT, R13, 0x2, P3 ;  /* 0x000000020d00780c */ /* 0x000fe20001f81670 */
[--C-:B------:R-:W-:Y:S01]  /*f600*/  FFMA.FTZ R153, R153, UR19, -R6.reuse ;  /* 0x0000001399997c23 */ /* 0x100fe20008010806 */
[----:B------:R-:W-:Y:S01]  /*f610*/  ISETP.GT.AND P3, PT, R14, 0x8, P2 ;  /* 0x000000080e00780c */ /* 0x000fe20001764270 */
[--C-:B------:R-:W-:Y:S01]  /*f620*/  FFMA.FTZ R156, R156, UR19, -R6.reuse ;  /* 0x000000139c9c7c23 */ /* 0x100fe20008010806 */
[----:B------:R-:W-:Y:S01]  /*f630*/  FSEL R155, R155, -INF , !P4 ;  /* 0xff8000009b9b7808 */ /* 0x000fe20006000000 */
[--C-:B------:R-:W-:Y:S01]  /*f640*/  FFMA.FTZ R157, R157, UR19, -R6.reuse ;  /* 0x000000139d9d7c23 */ /* 0x100fe20008010806 */
[----:B------:R-:W-:Y:S01]  /*f650*/  ISETP.GT.AND P4, PT, R14, 0x9, P2 ;  /* 0x000000090e00780c */ /* 0x000fe20001784270 */
[--C-:B------:R-:W-:Y:S01]  /*f660*/  FFMA.FTZ R160, R160, UR19, -R6.reuse ;  /* 0x00000013a0a07c23 */ /* 0x100fe20008010806 */
[----:B------:R-:W-:Y:S01]  /*f670*/  ISETP.LT.OR P3, PT, R13, 0x9, P3 ;  /* 0x000000090d00780c */ /* 0x000fe20001f61670 */
[--C-:B------:R-:W-:Y:S01]  /*f680*/  FFMA.FTZ R161, R161, UR19, -R6.reuse ;  /* 0x00000013a1a17c23 */ /* 0x100fe20008010806 */
[----:B------:R-:W-:Y:S01]  /*f690*/  ISETP.LT.OR P4, PT, R13, 0xa, P4 ;  /* 0x0000000a0d00780c */ /* 0x000fe20002781670 */
[--C-:B------:R-:W-:Y:S01]  /*f6a0*/  FFMA.FTZ R164, R164, UR19, -R6.reuse ;  /* 0x00000013a4a47c23 */ /* 0x100fe20008010806 */
[----:B------:R-:W-:Y:S01]  /*f6b0*/  FSEL R158, R158, -INF , !P3 ;  /* 0xff8000009e9e7808 */ /* 0x000fe20005800000 */
[--C-:B------:R-:W-:Y:S01]  /*f6c0*/  FFMA.FTZ R165, R165, UR19, -R6.reuse ;  /* 0x00000013a5a57c23 */ /* 0x100fe20008010806 */
[----:B------:R-:W-:Y:S01]  /*f6d0*/  FSEL R159, R159, -INF , !P4 ;  /* 0xff8000009f9f7808 */ /* 0x000fe20006000000 */
[--C-:B------:R-:W-:Y:S01]  /*f6e0*/  FFMA.FTZ R168, R168, UR19, -R6.reuse ;  /* 0x00000013a8a87c23 */ /* 0x100fe20008010806 */
[C---:B------:R-:W-:Y:S01]  /*f6f0*/  ISETP.GT.AND P4, PT, R14.reuse, 0x11, P2 ;  /* 0x000000110e00780c */ /* 0x040fe20001784270 */
[--C-:B------:R-:W-:Y:S01]  /*f700*/  FFMA.FTZ R169, R169, UR19, -R6.reuse ;  /* 0x00000013a9a97c23 */ /* 0x100fe20008010806 */
[----:B------:R-:W-:Y:S01]  /*f710*/  ISETP.GT.AND P3, PT, R14, 0x10, P2 ;  /* 0x000000100e00780c */ /* 0x000fe20001764270 */
[--C-:B------:R-:W-:Y:S01]  /*f720*/  FFMA.FTZ R172, R172, UR19, -R6.reuse ;  /* 0x00000013acac7c23 */ /* 0x100fe20008010806 */
[----:B------:R-:W-:Y:S01]  /*f730*/  ISETP.LT.OR P4, PT, R13, 0x12, P4 ;  /* 0x000000120d00780c */ /* 0x000fe20002781670 */
[--C-:B------:R-:W-:Y:S01]  /*f740*/  FFMA.FTZ R173, R173, UR19, -R6.reuse ;  /* 0x00000013adad7c23 */ /* 0x100fe20008010806 */
[--C-:B------:R-:W-:Y:S01]  /*f750*/  FFMA.FTZ R176, R176, UR19, -R6.reuse ;  /* 0x00000013b0b07c23 */ /* 0x100fe20008010806 */
[--C-:B------:R-:W-:Y:S01]  /*f760*/  FFMA.FTZ R177, R177, UR19, -R6.reuse ;  /* 0x00000013b1b17c23 */ /* 0x100fe20008010806 */
[----:B------:R-:W-:Y:S01]  /*f770*/  FSEL R163, R163, -INF , !P4 ;  /* 0xff800000a3a37808 */ /* 0x000fe20006000000 */
[--C-:B------:R-:W-:Y:S01]  /*f780*/  FFMA.FTZ R180, R180, UR19, -R6.reuse ;  /* 0x00000013b4b47c23 */ /* 0x100fe20008010806 */
[----:B------:R-:W-:Y:S01]  /*f790*/  ISETP.GT.AND P4, PT, R14, 0x19, P2 ;  /* 0x000000190e00780c */ /* 0x000fe20001784270 */
[----:B------:R-:W-:Y:S01]  /*f7a0*/  FFMA.FTZ R181, R181, UR19, -R6 ;  /* 0x00000013b5b57c23 */ /* 0x000fe20008010806 */
[C---:B------:R-:W-:Y:S01]  /*f7b0*/  ISETP.LT.OR P3, PT, R13.reuse, 0x11, P3 ;  /* 0x000000110d00780c */ /* 0x040fe20001f61670 */
[----:B------:R-:W-:Y:S01]  /*f7c0*/  FMUL.FTZ R8, R8, UR19 ;  /* 0x0000001308087c20 */ /* 0x000fe20008410000 */
        /* <DEDUP_REMOVED lines=11> */
[----:B------:R-:W1:Y:S01]  /*f880*/  MUFU.EX2 R153, R153 ;  /* 0x0000009900997308 */ /* 0x000e620000000800 */
[----:B------:R-:W-:Y:S02]  /*f890*/  FSEL R166, R166, -INF , !P3 ;  /* 0xff800000a6a67808 */ /* 0x000fe40005800000 */
[----:B------:R-:W-:Y:S02]  /*f8a0*/  ISETP.LT.OR P4, PT, R13, 0x2a, P4 ;  /* 0x0000002a0d00780c */ /* 0x000fe40002781670 */
[C---:B------:R-:W-:Y:S02]  /*f8b0*/  ISETP.GT.AND P3, PT, R14.reuse, 0x20, P2 ;  /* 0x000000200e00780c */ /* 0x040fe40001764270 */
[----:B------:R-:W-:Y:S01]  /*f8c0*/  FSEL R175, R175, -INF , !P4 ;  /* 0xff800000afaf7808 */ /* 0x000fe20006000000 */
[----:B------:R-:W-:Y:S01]  /*f8d0*/  MUFU.EX2 R157, R157 ;  /* 0x0000009d009d7308 */ /* 0x000fe20000000800 */
[----:B------:R-:W-:Y:S01]  /*f8e0*/  ISETP.GT.AND P4, PT, R14, RZ, P2 ;  /* 0x000000ff0e00720c */ /* 0x000fe20001784270 */
[----:B0-----:R-:W-:Y:S01]  /*f8f0*/  FFMA.FTZ R3, R8, R3, R152 ;  /* 0x0000000308037223 */ /* 0x001fe20000010098 */
[C---:B------:R-:W-:Y:S01]  /*f900*/  ISETP.LT.OR P3, PT, R13.reuse, 0x21, P3 ;  /* 0x000000210d00780c */ /* 0x040fe20001f61670 */
[-C--:B------:R-:W-:Y:S01]  /*f910*/  FMUL.FTZ R24, R24, R8.reuse ;  /* 0x0000000818187220 */ /* 0x080fe20000410000 */
[----:B------:R-:W-:Y:S01]  /*f920*/  ISETP.LT.OR P4, PT, R13, 0x1, P4 ;  /* 0x000000010d00780c */ /* 0x000fe20002781670 */
[-C--:B------:R-:W-:Y:S01]  /*f930*/  FMUL.FTZ R25, R25, R8.reuse ;  /* 0x0000000819197220 */ /* 0x080fe20000410000 */
[----:B------:R-:W-:Y:S01]  /*f940*/  FSEL R170, R170, -INF , !P3 ;  /* 0xff800000aaaa7808 */ /* 0x000fe20005800000 */
[----:B------:R-:W-:Y:S01]  /*f950*/  MUFU.EX2 R161, R161 ;  /* 0x000000a100a17308 */ /* 0x000fe20000000800 */
[----:B------:R-:W-:Y:S01]  /*f960*/  FSEL R9, R154, -INF , !P4 ;  /* 0xff8000009a097808 */ /* 0x000fe20006000000 */
[----:B-1----:R-:W-:Y:S01]  /*f970*/  FADD.FTZ R3, R153, R3 ;  /* 0x0000000399037221 */ /* 0x002fe20000010000 */
[----:B------:R-:W-:Y:S01]  /*f980*/  ISETP.GT.AND P3, PT, R14, 0x28, P2 ;  /* 0x000000280e00780c */ /* 0x000fe20001764270 */
[-C--:B------:R-:W-:Y:S01]  /*f990*/  FMUL.FTZ R28, R28, R8.reuse ;  /* 0x000000081c1c7220 */ /* 0x080fe20000410000 */
[----:B------:R-:W-:Y:S01]  /*f9a0*/  FMNMX.FTZ R6, R9, R11, !PT ;  /* 0x0000000b09067209 */ /* 0x000fe20007810000 */
[----:B------:R-:W-:Y:S01]  /*f9b0*/  FMUL.FTZ R29, R29, R8 ;  /* 0x000000081d1d7220 */ /* 0x000fe20000410000 */
[----:B------:R-:W-:Y:S01]  /*f9c0*/  ISETP.LT.OR P3, PT, R13, 0x29, P3 ;  /* 0x000000290d00780c */ /* 0x000fe20001f61670 */
[----:B------:R-:W0:Y:S01]  /*f9d0*/  MUFU.EX2 R154, R156 ;  /* 0x0000009c009a7308 */ /* 0x000e220000000800 */
[----:B------:R-:W-:Y:S01]  /*f9e0*/  FMNMX.FTZ R6, R155, R6, !PT ;  /* 0x000000069b067209 */ /* 0x000fe20007810000 */
[-C--:B------:R-:W-:Y:S01]  /*f9f0*/  FMUL.FTZ R32, R32, R8.reuse ;  /* 0x0000000820207220 */ /* 0x080fe20000410000 */
[----:B------:R-:W-:Y:S01]  /*fa00*/  FSEL R174, R174, -INF , !P3 ;  /* 0xff800000aeae7808 */ /* 0x000fe20005800000 */
[----:B------:R-:W-:Y:S01]  /*fa10*/  FMUL.FTZ R33, R33, R8 ;  /* 0x0000000821217220 */ /* 0x000fe20000410000 */
[----:B------:R-:W-:Y:S01]  /*fa20*/  FMNMX.FTZ R6, R158, R6, !PT ;  /* 0x000000069e067209 */ /* 0x000fe20007810000 */
[----:B------:R-:W-:Y:S01]  /*fa30*/  FMUL.FTZ R36, R36, R8 ;  /* 0x0000000824247220 */ /* 0x000fe20000410000 */
[----:B------:R-:W-:Y:S01]  /*fa40*/  ISETP.GT.AND P3, PT, R14, 0x30, P2 ;  /* 0x000000300e00780c */ /* 0x000fe20001764270 */
[----:B------:R-:W1:Y:S01]  /*fa50*/  MUFU.EX2 R156, R160 ;  /* 0x000000a0009c7308 */ /* 0x000e620000000800 */
[----:B------:R-:W-:Y:S01]  /*fa60*/  FMNMX.FTZ R6, R159, R6, !PT ;  /* 0x000000069f067209 */ /* 0x000fe20007810000 */
[-C--:B------:R-:W-:Y:S01]  /*fa70*/  FMUL.FTZ R37, R37, R8.reuse ;  /* 0x0000000825257220 */ /* 0x080fe20000410000 */
[----:B------:R-:W-:Y:S01]  /*fa80*/  ISETP.LT.OR P3, PT, R13, 0x31, P3 ;  /* 0x000000310d00780c */ /* 0x000fe20001f61670 */
[----:B------:R-:W-:Y:S01]  /*fa90*/  FMUL.FTZ R40, R40, R8 ;  /* 0x0000000828287220 */ /* 0x000fe20000410000 */
[----:B------:R-:W-:Y:S01]  /*faa0*/  FMNMX.FTZ R6, R162, R6, !PT ;  /* 0x00000006a2067209 */ /* 0x000fe20007810000 */
[----:B------:R-:W-:Y:S01]  /*fab0*/  FMUL.FTZ R41, R41, R8 ;  /* 0x0000000829297220 */ /* 0x000fe20000410000 */
[----:B------:R-:W-:Y:S01]  /*fac0*/  FSEL R178, R178, -INF , !P3 ;  /* 0xff800000b2b27808 */ /* 0x000fe20005800000 */
[----:B------:R-:W2:Y:S01]  /*fad0*/  MUFU.EX2 R164, R164 ;  /* 0x000000a400a47308 */ /* 0x000ea20000000800 */
[----:B------:R-:W-:Y:S01]  /*fae0*/  FMNMX.FTZ R6, R163, R6, !PT ;  /* 0x00000006a3067209 */ /* 0x000fe20007810000 */
[----:B0-----:R-:W-:Y:S01]  /*faf0*/  FADD.FTZ R3, R154, R3 ;  /* 0x000000039a037221 */ /* 0x001fe20000010000 */
[----:B------:R-:W-:Y:S01]  /*fb00*/  ISETP.GT.AND P3, PT, R14, 0x31, P2 ;  /* 0x000000310e00780c */ /* 0x000fe20001764270 */
[----:B------:R-:W-:Y:S01]  /*fb10*/  FMUL.FTZ R44, R44, R8 ;  /* 0x000000082c2c7220 */ /* 0x000fe20000410000 */
[----:B------:R-:W-:Y:S01]  /*fb20*/  FMNMX.FTZ R6, R166, R6, !PT ;  /* 0x00000006a6067209 */ /* 0x000fe20007810000 */
[----:B------:R-:W-:Y:S01]  /*fb30*/  FADD.FTZ R3, R157, R3 ;  /* 0x000000039d037221 */ /* 0x000fe20000010000 */
[----:B------:R-:W-:Y:S01]  /*fb40*/  ISETP.GT.AND P4, PT, R14, 0x38, P2 ;  /* 0x000000380e00780c */ /* 0x000fe20001784270 */
[----:B------:R-:W0:Y:S01]  /*fb50*/  MUFU.EX2 R165, R165 ;  /* 0x000000a500a57308 */ /* 0x000e220000000800 */
[----:B------:R-:W-:Y:S01]  /*fb60*/  FMNMX.FTZ R6, R167, R6, !PT ;  /* 0x00000006a7067209 */ /* 0x000fe20007810000 */
[----:B-1----:R-:W-:Y:S01]  /*fb70*/  FADD.FTZ R3, R156, R3 ;  /* 0x000000039c037221 */ /* 0x002fe20000010000 */
[----:B------:R-:W-:Y:S01]  /*fb80*/  ISETP.LT.OR P3, PT, R13, 0x32, P3 ;  /* 0x000000320d00780c */ /* 0x000fe20001f61670 */
[----:B------:R-:W-:Y:S01]  /*fb90*/  FMUL.FTZ R45, R45, R8 ;  /* 0x000000082d2d7220 */ /* 0x000fe20000410000 */
[----:B------:R-:W-:Y:S01]  /*fba0*/  FMNMX.FTZ R6, R170, R6, !PT ;  /* 0x00000006aa067209 */ /* 0x000fe20007810000 */
[----:B------:R-:W-:Y:S01]  /*fbb0*/  FADD.FTZ R3, R161, R3 ;  /* 0x00000003a1037221 */ /* 0x000fe20000010000 */
[----:B------:R-:W-:Y:S01]  /*fbc0*/  ISETP.GT.AND P2, PT, R14, 0x39, P2 ;  /* 0x000000390e00780c */ /* 0x000fe20001744270 */
[----:B------:R-:W1:Y:S01]  /*fbd0*/  MUFU.EX2 R160, R168 ;  /* 0x000000a800a07308 */ /* 0x000e620000000800 */
[----:B------:R-:W-:Y:S01]  /*fbe0*/  FMNMX.FTZ R6, R171, R6, !PT ;  /* 0x00000006ab067209 */ /* 0x000fe20007810000 */
[----:B--2---:R-:W-:Y:S01]  /*fbf0*/  FADD.FTZ R3, R164, R3 ;  /* 0x00000003a4037221 */ /* 0x004fe20000010000 */
        /* <DEDUP_REMOVED lines=8> */
[----:B------:R-:W-:Y:S01]  /*fc80*/  ISETP.LT.OR P2, PT, R13, 0x3a, P2 ;  /* 0x0000003a0d00780c */ /* 0x000fe20001741670 */
[----:B------:R-:W-:Y:S01]  /*fc90*/  FMUL.FTZ R52, R52, R8 ;  /* 0x0000000834347220 */ /* 0x000fe20000410000 */
[----:B------:R-:W-:Y:S01]  /*fca0*/  FMNMX.FTZ R6, R178, R6, !PT ;  /* 0x00000006b2067209 */ /* 0x000fe20007810000 */
[----:B------:R-:W-:Y:S01]  /*fcb0*/  FMUL.FTZ R53, R53, R8 ;  /* 0x0000000835357220 */ /* 0x000fe20000410000 */
[----:B------:R-:W-:Y:S01]  /*fcc0*/  FSEL R182, R182, -INF , !P4 ;  /* 0xff800000b6b67808 */ /* 0x000fe20006000000 */
[----:B------:R-:W0:Y:S01]  /*fcd0*/  MUFU.EX2 R172, R172 ;  /* 0x000000ac00ac7308 */ /* 0x000e220000000800 */
[----:B------:R-:W-:Y:S01]  /*fce0*/  FMNMX.FTZ R6, R179, R6, !PT ;  /* 0x00000006b3067209 */ /* 0x000fe20007810000 */
[----:B-1----:R-:W-:Y:S01]  /*fcf0*/  FADD.FTZ R3, R160, R3 ;  /* 0x00000003a0037221 */ /* 0x002fe20000010000 */
[----:B------:R-:W-:Y:S01]  /*fd00*/  FSEL R183, R183, -INF , !P2 ;  /* 0xff800000b7b77808 */ /* 0x000fe20005000000 */
[----:B------:R-:W-:Y:S01]  /*fd10*/  FMUL.FTZ R56, R56, R8 ;  /* 0x0000000838387220 */ /* 0x000fe20000410000 */
[----:B------:R-:W-:Y:S01]  /*fd20*/  FMNMX.FTZ R6, R182, R6, !PT ;  /* 0x00000006b6067209 */ /* 0x000fe20007810000 */
[----:B------:R-:W-:Y:S01]  /*fd30*/  FMUL.FTZ R57, R57, R8 ;  /* 0x0000000839397220 */ /* 0x000fe20000410000 */
[----:B------:R-:W-:Y:S01]  /*fd40*/  ISETP.NE.AND P3, PT, R184, RZ, PT ;  /* 0x000000ffb800720c */ /* 0x000fe20003f65270 */
[----:B------:R-:W1:Y:S01]  /*fd50*/  MUFU.EX2 R173, R173 ;  /* 0x000000ad00ad7308 */ /* 0x000e620000000800 */
[----:B------:R-:W-:Y:S01]  /*fd60*/  FMNMX.FTZ R6, R183, R6, !PT ;  /* 0x00000006b7067209 */ /* 0x000fe20007810000 */
[----:B------:R-:W-:Y:S01]  /*fd70*/  FMUL.FTZ R60, R60, R8 ;  /* 0x000000083c3c7220 */ /* 0x000fe20000410000 */
[----:B------:R-:W-:Y:S01]  /*fd80*/  F2FP.F16.F32.PACK_AB R152, R153, R152 ;  /* 0x000000989998723e */ /* 0x000fe200000000ff */
[----:B------:R-:W-:Y:S01]  /*fd90*/  FMUL.FTZ R61, R61, R8 ;  /* 0x000000083d3d7220 */ /* 0x000fe20000410000 */
[----:B------:R-:W-:Y:S01]  /*fda0*/  F2FP.F16.F32.PACK_AB R154, R157, R154 ;  /* 0x0000009a9d9a723e */ /* 0x000fe200000000ff */
[----:B------:R-:W3:Y:S01]  /*fdb0*/  SHFL.BFLY PT, R12, R6, 0x2, 0x1f ;  /* 0x0c401f00060c7f89 */ /* 0x000ee200000e0000 */
[----:B------:R-:W-:Y:S01]  /*fdc0*/  F2FP.F16.F32.PACK_AB R156, R161, R156 ;  /* 0x0000009ca19c723e */ /* 0x000fe200000000ff */
[----:B------:R-:W4:Y:S01]  /*fdd0*/  MUFU.EX2 R176, R176 ;  /* 0x000000b000b07308 */ /* 0x000f220000000800 */
[----:B--2---:R-:W-:Y:S01]  /*fde0*/  F2FP.F16.F32.PACK_AB R160, R169, R160 ;  /* 0x000000a0a9a0723e */ /* 0x004fe200000000ff */
        /* <DEDUP_REMOVED lines=14> */
[----:B------:R-:W5:Y:S01]  /*fed0*/  MUFU.EX2 R180, R180 ;  /* 0x000000b400b47308 */ /* 0x000f620000000800 */
[-C--:B------:R-:W-:Y:S01]  /*fee0*/  FMUL.FTZ R89, R89, R8.reuse ;  /* 0x0000000859597220 */ /* 0x080fe20000410000 */
[-C--:B------:R-:W-:Y:S01]  /*fef0*/  FMUL.FTZ R92, R92, R8.reuse ;  /* 0x000000085c5c7220 */ /* 0x080fe20000410000 */
[-C--:B------:R-:W-:Y:S01]  /*ff00*/  FMUL.FTZ R93, R93, R8.reuse ;  /* 0x000000085d5d7220 */ /* 0x080fe20000410000 */
[-C--:B------:R-:W-:Y:S01]  /*ff10*/  FMUL.FTZ R96, R96, R8.reuse ;  /* 0x0000000860607220 */ /* 0x080fe20000410000 */
[----:B------:R-:W-:Y:S01]  /*ff20*/  FMUL.FTZ R97, R97, R8 ;  /* 0x0000000861617220 */ /* 0x000fe20000410000 */
[----:B---3--:R-:W-:Y:S01]  /*ff30*/  FMNMX.FTZ R6, R6, R12, !PT ;  /* 0x0000000c06067209 */ /* 0x008fe20007810000 */
[-C--:B------:R-:W-:Y:S01]  /*ff40*/  FMUL.FTZ R100, R100, R8.reuse ;  /* 0x0000000864647220 */ /* 0x080fe20000410000 */
[----:B------:R-:W3:Y:S01]  /*ff50*/  MUFU.EX2 R181, R181 ;  /* 0x000000b500b57308 */ /* 0x000ee20000000800 */
        /* <DEDUP_REMOVED lines=26> */
[----:B0-----:R-:W-:Y:S01]  /*10100*/  FMNMX.FTZ R6, R6, R12, !PT ;  /* 0x0000000c06067209 */ /* 0x001fe20007810000 */
[----:B------:R-:W-:-:S03]  /*10110*/  FADD.FTZ R3, R169, R3 ;  /* 0x00000003a9037221 */ /* 0x000fc60000010000 */
[----:B------:R-:W-:Y:S01]  /*10120*/  FSETP.NEU.FTZ.AND P2, PT, R6, -INF , PT ;  /* 0xff8000000600780b */ /* 0x000fe20003f5d000 */
[----:B------:R-:W-:-:S03]  /*10130*/  FADD.FTZ R3, R172, R3 ;  /* 0x00000003ac037221 */ /* 0x000fc60000010000 */
[----:B------:R-:W-:Y:S01]  /*10140*/  FSEL R12, R6, RZ, P2 ;  /* 0x000000ff060c7208 */ /* 0x000fe20001000000 */
[----:B-1----:R-:W-:-:S04]  /*10150*/  FADD.FTZ R3, R173, R3 ;  /* 0x00000003ad037221 */ /* 0x002fc80000010000 */
[----:B------:R-:W-:Y:S01]  /*10160*/  FADD.FTZ R12, -R12, R11 ;  /* 0x0000000b0c0c7221 */ /* 0x000fe20000010100 */
[----:B----4-:R-:W-:-:S03]  /*10170*/  FADD.FTZ R3, R176, R3 ;  /* 0x00000003b0037221 */ /* 0x010fc60000010000 */
[----:B------:R-:W-:Y:S01]  /*10180*/  FMUL.FTZ R11, R12, UR19 ;  /* 0x000000130c0b7c20 */ /* 0x000fe20008410000 */
[----:B------:R-:W-:Y:S02]  /*10190*/  IMAD.U32 R12, RZ, RZ, UR7 ;  /* 0x00000007ff0c7e24 */ /* 0x000fe4000f8e00ff */
[----:B--2---:R-:W-:Y:S01]  /*101a0*/  FADD.FTZ R3, R177, R3 ;  /* 0x00000003b1037221 */ /* 0x004fe20000010000 */
[----:B------:R-:W-:Y:S01]  /*101b0*/  UMOV UR7, UR37 ;  /* 0x0000002500077c82 */ /* 0x000fe20008000000 */
[----:B------:R-:W-:Y:S01]  /*101c0*/  @!P3 IMAD R12, R12, 0x40, R23 ;  /* 0x000000400c0cb824 */ /* 0x000fe200078e0217 */
[----:B------:R-:W0:Y:S01]  /*101d0*/  MUFU.EX2 R11, R11 ;  /* 0x0000000b000b7308 */ /* 0x000e220000000800 */
[----:B-----5:R-:W-:-:S03]  /*101e0*/  FADD.FTZ R3, R180, R3 ;  /* 0x00000003b4037221 */ /* 0x020fc60000010000 */
[----:B------:R-:W-:Y:S01]  /*101f0*/  @!P3 LEA R12, R12, UR41, 0x2 ;  /* 0x000000290c0cbc11 */ /* 0x000fe2000f8e10ff */
[----:B---3--:R-:W-:-:S04]  /*10200*/  FADD.FTZ R3, R181, R3 ;  /* 0x00000003b5037221 */ /* 0x008fc80000010000 */
[----:B------:R-:W-:Y:S04]  /*10210*/  @!P3 STS [R12+0x38400], R8 ;  /* 0x038400080c00b388 */ /* 0x000fe80000000800 */
        /* <DEDUP_REMOVED lines=14> */
[-C--:B------:R-:W-:Y:S01]  /*10300*/  FMUL.FTZ R50, R50, R11.reuse ;  /* 0x0000000b32327220 */ /* 0x080fe20000410000 */
[----:B------:R-:W-:Y:S01]  /*10310*/  FSEL R12, R12, RZ, P2 ;  /* 0x000000ff0c0c7208 */ /* 0x000fe20001000000 */
[-C--:B------:R-:W-:Y:S01]  /*10320*/  FMUL.FTZ R51, R51, R11.reuse ;  /* 0x0000000b33337220 */ /* 0x080fe20000410000 */
[-C--:B------:R-:W-:Y:S01]  /*10330*/  FMUL.FTZ R54, R54, R11.reuse ;  /* 0x0000000b36367220 */ /* 0x080fe20000410000 */
[-C--:B------:R-:W-:Y:S01]  /*10340*/  FMUL.FTZ R55, R55, R11.reuse ;  /* 0x0000000b37377220 */ /* 0x080fe20000410000 */
[-C--:B------:R-:W-:Y:S01]  /*10350*/  FMUL.FTZ R58, R58, R11.reuse ;  /* 0x0000000b3a3a7220 */ /* 0x080fe20000410000 */
        /* <DEDUP_REMOVED lines=41> */
[----:B0-----:R-:W-:Y:S01]  /*105f0*/  F2FP.F16.F32.PACK_AB R153, R12, R13 ;  /* 0x0000000d0c99723e */ /* 0x001fe200000000ff */
[-C--:B------:R-:W-:Y:S01]  /*10600*/  FMUL.FTZ R99, R99, R11.reuse ;  /* 0x0000000b63637220 */ /* 0x080fe20000410000 */
[----:B-1----:R-:W-:Y:S01]  /*10610*/  F2FP.F16.F32.PACK_AB R158, R165, R164 ;  /* 0x000000a4a59e723e */ /* 0x002fe200000000ff */
[-C--:B------:R-:W-:Y:S01]  /*10620*/  FMUL.FTZ R102, R102, R11.reuse ;  /* 0x0000000b66667220 */ /* 0x080fe20000410000 */
        /* <DEDUP_REMOVED lines=12> */
[----:B--2---:R-:W-:Y:S01]  /*106f0*/  F2FP.F16.F32.PACK_AB R155, R15, R14 ;  /* 0x0000000e0f9b723e */ /* 0x004fe200000000ff */
        /* <DEDUP_REMOVED lines=15> */
[----:B-1----:R-:W-:Y:S01]  /*107f0*/  F2FP.F16.F32.PACK_AB R157, R21, R20 ;  /* 0x00000014159d723e */ /* 0x002fe200000000ff */
[-C--:B------:R-:W-:Y:S01]  /*10800*/  FMUL.FTZ R143, R143, R11.reuse ;  /* 0x0000000b8f8f7220 */ /* 0x080fe20000410000 */
[-C--:B------:R-:W-:Y:S01]  /*10810*/  FMUL.FTZ R146, R146, R11.reuse ;  /* 0x0000000b92927220 */ /* 0x080fe20000410000 */
[-C--:B------:R-:W-:Y:S01]  /*10820*/  FMUL.FTZ R147, R147, R11.reuse ;  /* 0x0000000b93937220 */ /* 0x080fe20000410000 */
[-C--:B------:R-:W-:Y:S01]  /*10830*/  FMUL.FTZ R150, R150, R11.reuse ;  /* 0x0000000b96967220 */ /* 0x080fe20000410000 */
[----:B------:R-:W-:Y:S01]  /*10840*/  FMUL.FTZ R151, R151, R11 ;  /* 0x0000000b97977220 */ /* 0x000fe20000410000 */
[----:B------:R-:W-:Y:S01]  /*10850*/  FFMA.FTZ R4, R11, R4, R13 ;  /* 0x000000040b047223 */ /* 0x000fe2000001000d */
[----:B------:R-:W-:Y:S01]  /*10860*/  MUFU.EX2 R170, R170 ;  /* 0x000000aa00aa7308 */ /* 0x000fe20000000800 */
[C---:B------:R-:W-:Y:S01]  /*10870*/  ISETP.GT.AND P2, PT, R7.reuse, R191, PT ;  /* 0x000000bf0700720c */ /* 0x040fe20003f44270 */
[----:B------:R2:W-:Y:S01]  /*10880*/  STSM.16.M88.4 [R186+0x36400], R152 ;  /* 0x03640098ba007844 */ /* 0x0005e20000000200 */
[----:B------:R-:W-:Y:S01]  /*10890*/  FADD.FTZ R4, R12, R4 ;  /* 0x000000040c047221 */ /* 0x000fe20000010000 */
[----:B------:R-:W-:-:S02]  /*108a0*/  VIADD R7, R7, 0xffffffff ;  /* 0xffffffff07077836 */ /* 0x000fc40000000000 */
[----:B------:R-:W-:Y:S02]  /*108b0*/  IMAD.MOV.U32 R12, RZ, RZ, R5 ;  /* 0x000000ffff0c7224 */ /* 0x000fe400078e0005 */
[----:B------:R-:W-:Y:S01]  /*108c0*/  FADD.FTZ R4, R14, R4 ;  /* 0x000000040e047221 */ /* 0x000fe20000010000 */
[----:B------:R-:W1:Y:S01]  /*108d0*/  MUFU.EX2 R171, R171 ;  /* 0x000000ab00ab7308 */ /* 0x000e620000000800 */
[----:B0-----:R-:W-:Y:S01]  /*108e0*/  F2FP.F16.F32.PACK_AB R159, R168, R9 ;  /* 0x00000009a89f723e */ /* 0x001fe200000000ff */
[----:B------:R-:W-:Y:S02]  /*108f0*/  IMAD.MOV.U32 R11, RZ, RZ, R6 ;  /* 0x000000ffff0b7224 */ /* 0x000fe400078e0006 */
[----:B------:R-:W-:Y:S02]  /*10900*/  FADD.FTZ R15, R15, R4 ;  /* 0x000000040f0f7221 */ /* 0x000fe40000010000 */
[----:B------:R2:W-:Y:S02]  /*10910*/  STSM.16.M88.4 [R189], R156 ;  /* 0x0000009cbd007844 */ /* 0x0005e40000000200 */
[----:B------:R-:W-:Y:S01]  /*10920*/  FADD.FTZ R20, R20, R15 ;  /* 0x0000000f14147221 */ /* 0x000fe20000010000 */
[----:B------:R-:W-:Y:S03]  /*10930*/  MUFU.EX2 R174, R174 ;  /* 0x000000ae00ae7308 */ /* 0x000fe60000000800 */
[----:B------:R-:W-:-:S04]  /*10940*/  FADD.FTZ R20, R21, R20 ;  /* 0x0000001415147221 */ /* 0x000fc80000010000 */
[----:B------:R-:W-:Y:S01]  /*10950*/  FADD.FTZ R9, R9, R20 ;  /* 0x0000001409097221 */ /* 0x000fe20000010000 */
[----:B------:R-:W0:Y:S01]  /*10960*/  MUFU.EX2 R175, R175 ;  /* 0x000000af00af7308 */ /* 0x000e220000000800 */
[----:B-1----:R-:W-:Y:S02]  /*10970*/  F2FP.F16.F32.PACK_AB R161, R171, R170 ;  /* 0x000000aaaba1723e */ /* 0x002fe400000000ff */
[----:B------:R-:W-:-:S04]  /*10980*/  FADD.FTZ R9, R168, R9 ;  /* 0x00000009a8097221 */ /* 0x000fc80000010000 */
[----:B------:R-:W-:Y:S01]  /*10990*/  FADD.FTZ R170, R170, R9 ;  /* 0x00000009aaaa7221 */ /* 0x000fe20000010000 */
[----:B------:R-:W-:Y:S03]  /*109a0*/  MUFU.EX2 R178, R178 ;  /* 0x000000b200b27308 */ /* 0x000fe60000000800 */
[----:B------:R-:W-:-:S05]  /*109b0*/  FADD.FTZ R171, R171, R170 ;  /* 0x000000aaabab7221 */ /* 0x000fca0000010000 */
[----:B------:R-:W1:Y:S01]  /*109c0*/  MUFU.EX2 R179, R179 ;  /* 0x000000b300b37308 */ /* 0x000e620000000800 */
[----:B0-----:R-:W-:Y:S01]  /*109d0*/  F2FP.F16.F32.PACK_AB R163, R175, R174 ;  /* 0x000000aeafa3723e */ /* 0x001fe200000000ff */
[----:B------:R-:W-:-:S04]  /*109e0*/  FADD.FTZ R174, R174, R171 ;  /* 0x000000abaeae7221 */ /* 0x000fc80000010000 */
[----:B------:R2:W-:Y:S01]  /*109f0*/  STSM.16.M88.4 [R187], R160 ;  /* 0x000000a0bb007844 */ /* 0x0005e20000000200 */
[----:B------:R-:W-:Y:S01]  /*10a00*/  FADD.FTZ R175, R175, R174 ;  /* 0x000000aeafaf7221 */ /* 0x000fe20000010000 */
[----:B------:R-:W0:Y:S08]  /*10a10*/  MUFU.EX2 R182, R182 ;  /* 0x000000b600b67308 */ /* 0x000e300000000800 */
[----:B------:R-:W3:Y:S01]  /*10a20*/  MUFU.EX2 R183, R183 ;  /* 0x000000b700b77308 */ /* 0x000ee20000000800 */
[----:B-1----:R-:W-:Y:S01]  /*10a30*/  F2FP.F16.F32.PACK_AB R165, R179, R178 ;  /* 0x000000b2b3a5723e */ /* 0x002fe200000000ff */
[----:B------:R-:W-:-:S04]  /*10a40*/  FADD.FTZ R178, R178, R175 ;  /* 0x000000afb2b27221 */ /* 0x000fc80000010000 */
[----:B------:R-:W-:-:S04]  /*10a50*/  FADD.FTZ R179, R179, R178 ;  /* 0x000000b2b3b37221 */ /* 0x000fc80000010000 */
[----:B0-----:R-:W-:Y:S01]  /*10a60*/  FADD.FTZ R4, R182, R179 ;  /* 0x000000b3b6047221 */ /* 0x001fe20000010000 */
        /* <DEDUP_REMOVED lines=32> */
.L_x_6192:
[----:B------:R-:W0:Y:S01]  /*10c70*/  SHFL.BFLY PT, R0, R3, 0x2, 0x1f ;  /* 0x0c401f0003007f89 */ /* 0x000e2200000e0000 */
[----:B-1----:R-:W-:Y:S01]  /*10c80*/  IMAD.U32 R11, RZ, RZ, UR19 ;  /* 0x00000013ff0b7e24 */ /* 0x002fe2000f8e00ff */
[----:B------:R-:W-:Y:S06]  /*10c90*/  BAR.ARV 0x8, 0x100 ;  /* 0x0204000000007b1d */ /* 0x000fec0000002000 */
[----:B------:R-:W-:Y:S02]  /*10ca0*/  IMAD.MOV.U32 R20, RZ, RZ, -0x800000 ;  /* 0xff800000ff147424 */ /* 0x000fe400078e00ff */
[----:B------:R-:W-:Y:S01]  /*10cb0*/  BAR.SYNC.DEFER_BLOCKING 0xf, 0x100 ;  /* 0x03c4000000007b1d */ /* 0x000fe20000010000 */
[----:B------:R-:W-:Y:S01]  /*10cc0*/  ISETP.NE.AND P2, PT, R184, RZ, PT ;  /* 0x000000ffb800720c */ /* 0x000fe20003f45270 */
[----:B------:R-:W-:-:S04]  /*10cd0*/  VIADD R227, R227, 0x1 ;  /* 0x00000001e3e37836 */ /* 0x000fc80000000000 */
[----:B------:R-:W1:Y:S01]  /*10ce0*/  SHFL.BFLY PT, R9, R4, 0x2, 0x1f ;  /* 0x0c401f0004097f89 */ /* 0x000e6200000e0000 */
[----:B0-----:R-:W-:Y:S01]  /*10cf0*/  FADD.FTZ R0, R0, R3 ;  /* 0x0000000300007221 */ /* 0x001fe20000010000 */
[----:B------:R-:W-:-:S04]  /*10d00*/  IMAD.MOV.U32 R3, RZ, RZ, RZ ;  /* 0x000000ffff037224 */ /* 0x000fc800078e00ff */
[----:B------:R-:W2:Y:S01]  /*10d10*/  SHFL.BFLY PT, R7, R0, 0x1, 0x1f ;  /* 0x0c201f0000077f89 */ /* 0x000ea200000e0000 */
[----:B-1----:R-:W-:Y:S01]  /*10d20*/  FADD.FTZ R9, R9, R4 ;  /* 0x0000000409097221 */ /* 0x002fe20000010000 */
[----:B------:R-:W-:Y:S01]  /*10d30*/  IMAD.U32 R4, RZ, RZ, UR37 ;  /* 0x00000025ff047e24 */ /* 0x000fe2000f8e00ff */
[----:B------:R-:W-:-:S03]  /*10d40*/  UIADD3 UR37, UR37, 0x1, URZ ;  /* 0x0000000125257890 */ /* 0x000fc6000fffe03f */
[----:B------:R-:W0:Y:S01]  /*10d50*/  SHFL.BFLY PT, R8, R9, 0x1, 0x1f ;  /* 0x0c201f0009087f89 */ /* 0x000e2200000e0000 */
[----:B------:R-:W-:Y:S01]  /*10d60*/  @!P2 IMAD R4, R4, 0x40, R23 ;  /* 0x000000400404a824 */ /* 0x000fe200078e0217 */
[----:B------:R-:W-:Y:S01]  /*10d70*/  UISETP.NE.AND UP0, UPT, UR37, 0x2, UPT ;  /* 0x000000022500788c */ /* 0x000fe2000bf05270 */
[----:B--2---:R-:W-:-:S03]  /*10d80*/  FADD.FTZ R10, R0, R7 ;  /* 0x00000007000a7221 */ /* 0x004fc60000010000 */
[----:B------:R-:W-:Y:S01]  /*10d90*/  @!P2 LEA R4, R4, UR41, 0x2 ;  /* 0x000000290404ac11 */ /* 0x000fe2000f8e10ff */
[----:B------:R-:W-:Y:S01]  /*10da0*/  USEL UR4, URZ, 0x1, UP0 ;  /* 0x000000013f047887 */ /* 0x000fe20008000000 */
[----:B------:R-:W-:Y:S01]  /*10db0*/  FSETP.NE.FTZ.AND P0, PT, R10, RZ, PT ;  /* 0x000000ff0a00720b */ /* 0x000fe20003f15000 */
[----:B------:R-:W-:-:S04]  /*10dc0*/  USEL UR37, UR37, URZ, UP0 ;  /* 0x0000003f25257287 */ /* 0x000fc80008000000 */
[----:B------:R-:W-:-:S08]  /*10dd0*/  LOP3.LUT R2, R2, UR4, RZ, 0x3c, !PT ;  /* 0x0000000402027c12 */ /* 0x000fd0000f8e3cff */
[----:B------:R-:W1:Y:S01]  /*10de0*/  @P0 MUFU.LG2 R7, R10 ;  /* 0x0000000a00070308 */ /* 0x000e620000000c00 */
[----:B------:R-:W-:Y:S01]  /*10df0*/  @P0 FMUL.FTZ R0, R11, 0.69314718246459960938 ;  /* 0x3f3172180b000820 */ /* 0x000fe20000410000 */
[----:B0-----:R-:W-:-:S05]  /*10e00*/  FADD.FTZ R8, R9, R8 ;  /* 0x0000000809087221 */ /* 0x001fca0000010000 */
[----:B------:R-:W-:Y:S01]  /*10e10*/  FSETP.NE.FTZ.AND P1, PT, R8, RZ, PT ;  /* 0x000000ff0800720b */ /* 0x000fe20003f35000 */
[----:B------:R-:W0:Y:S01]  /*10e20*/  @P0 MUFU.RCP R3, R10 ;  /* 0x0000000a00030308 */ /* 0x000e220000001000 */
[----:B-1----:R-:W-:-:S04]  /*10e30*/  @P0 FMUL.FTZ R7, R7, 0.69314718246459960938 ;  /* 0x3f31721807070820 */ /* 0x002fc80000410000 */
[----:B------:R-:W-:Y:S01]  /*10e40*/  @P0 FFMA.FTZ R20, R0, R5, R7 ;  /* 0x0000000500140223 */ /* 0x000fe20000010007 */
[----:B------:R-:W-:-:S06]  /*10e50*/  IMAD.MOV.U32 R0, RZ, RZ, RZ ;  /* 0x000000ffff007224 */ /* 0x000fcc00078e00ff */
[----:B------:R-:W1:Y:S01]  /*10e60*/  @P1 MUFU.LG2 R5, R8 ;  /* 0x0000000800051308 */ /* 0x000e620000000c00 */
[----:B------:R-:W-:Y:S01]  /*10e70*/  PLOP3.LUT P0, PT, PT, PT, PT, 0x8, 0x0 ;  /* 0x000000000000781c */ /* 0x000fe20003f0e170 */
[----:B0-----:R-:W-:Y:S01]  /*10e80*/  @!P2 STS [R4+0x38400], R3 ;  /* 0x038400030400a388 */ /* 0x001fe20000000800 */
[-C--:B------:R-:W-:Y:S01]  /*10e90*/  FMUL.FTZ R24, R24, R3.reuse ;  /* 0x0000000318187220 */ /* 0x080fe20000410000 */
[-C--:B------:R-:W-:Y:S01]  /*10ea0*/  FMUL.FTZ R25, R25, R3.reuse ;  /* 0x0000000319197220 */ /* 0x080fe20000410000 */
[-C--:B------:R-:W-:Y:S01]  /*10eb0*/  FMUL.FTZ R28, R28, R3.reuse ;  /* 0x000000031c1c7220 */ /* 0x080fe20000410000 */
[-C--:B------:R-:W-:Y:S01]  /*10ec0*/  FMUL.FTZ R29, R29, R3.reuse ;  /* 0x000000031d1d7220 */ /* 0x080fe20000410000 */
[-C--:B------:R-:W-:Y:S01]  /*10ed0*/  FMUL.FTZ R32, R32, R3.reuse ;  /* 0x0000000320207220 */ /* 0x080fe20000410000 */
[----:B------:R-:W0:Y:S01]  /*10ee0*/  @P1 MUFU.RCP R0, R8 ;  /* 0x0000000800001308 */ /* 0x000e220000001000 */
        /* <DEDUP_REMOVED lines=63> */
[----:B------:R-:W-:-:S02]  /*112e0*/  IMAD.MOV.U32 R3, RZ, RZ, -0x800000 ;  /* 0xff800000ff037424 */ /* 0x000fc400078e00ff */
        /* <DEDUP_REMOVED lines=65> */
[----:B------:R-:W-:Y:S06]  /*11700*/  BAR.ARV 0xe, 0x100 ;  /* 0x0384000000007b1d */ /* 0x000fec0000002000 */
.L_x_6129:
[----:B------:R-:W0:Y:S08]  /*11710*/  S2UR UR4, SR_CgaCtaId ;  /* 0x00000000000479c3 */ /* 0x000e300000008800 */
[----:B------:R-:W-:Y:S01]  /*11720*/  BAR.SYNC.DEFER_BLOCKING 0x5, 0x180 ;  /* 0x0146000000007b1d */ /* 0x000fe20000010000 */
[----:B------:R-:W-:-:S05]  /*11730*/  SHF.R.U32.HI R0, RZ, 0x10, R195 ;  /* 0x00000010ff007819 */ /* 0x000fca00000116c3 */
[----:B------:R-:W-:Y:S01]  /*11740*/  UMOV UR41, 0x400 ;  /* 0x0000040000297882 */ /* 0x000fe20000000000 */
[----:B------:R-:W-:Y:S01]  /*11750*/  BSSY B0, `(.L_x_6210) ;  /* 0x0000480000007945 */ /* 0x000fe20003800000 */
[----:B0-----:R-:W-:-:S09]  /*11760*/  ULEA UR41, UR4, UR41, 0x18 ;  /* 0x0000002904297291 */ /* 0x001fd2000f8ec03f */
[----:B------:R-:W0:Y:S02]  /*11770*/  LDS.128 R4, [UR41+0x388d0] ;  /* 0x0388d029ff047984 */ /* 0x000e240008000c00 */
[----:B0-----:R-:W-:Y:S01]  /*11780*/  R2UR UR4, R7 ;  /* 0x00000000070472ca */ /* 0x001fe200000e0000 */
[----:B------:R-:W-:Y:S06]  /*11790*/  BAR.ARV 0x4, 0x180 ;  /* 0x0106000000007b1d */ /* 0x000fec0000002000 */
[----:B------:R-:W-:Y:S08]  /*117a0*/  @P0 BRA `(.L_x_6211) ;  /* 0x0000003800140947 */ /* 0x000ff00003800000 */
[----:B------:R-:W2:Y:S01]  /*117b0*/  LDL R8, [R1+0x68] ;  /* 0x0000680001087983 */ /* 0x000ea20000100800 */
[----:B------:R-:W0:Y:S01]  /*117c0*/  S2UR UR5, SR_SWINHI ;  /* 0x00000000000579c3 */ /* 0x000e220000002f00 */
[----:B------:R-:W-:Y:S01]  /*117d0*/  UMOV UR6, UR41 ;  /* 0x0000002900067c82 */ /* 0x000fe20008000000 */
[----:B0-----:R-:W-:Y:S01]  /*117e0*/  UMOV UR7, UR5 ;  /* 0x0000000500077c82 */ /* 0x001fe20008000000 */
[----:B------:R-:W-:Y:S02]  /*117f0*/  IMAD.U32 R16, RZ, RZ, UR6 ;  /* 0x00000006ff107e24 */ /* 0x000fe4000f8e00ff */
[----:B------:R-:W-:-:S03]  /*11800*/  IMAD.U32 R17, RZ, RZ, UR7 ;  /* 0x00000007ff117e24 */ /* 0x000fc6000f8e00ff */
        /* <DEDUP_REMOVED lines=11> */
[----:B------:R-:W-:Y:S02]  /*118c0*/  SHF.R.U64 R156, R156, 0x3, RZ ;  /* 0x000000039c9c7819 */ /* 0x000fe400000012ff */
[----:B------:R-:W-:Y:S02]  /*118d0*/  MOV R21, R8 ;  /* 0x0000000800157202 */ /* 0x000fe40000000f00 */
[----:B------:R-:W-:Y:S02]  /*118e0*/  LOP3.LUT R9, R152, 0x380, RZ, 0xc0, !PT ;  /* 0x0000038098097812 */ /* 0x000fe400078ec0ff */
[----:B------:R-:W-:-:S02]  /*118f0*/  SHF.R.U64 R13, R13, 0x3, RZ ;  /* 0x000000030d0d7819 */ /* 0x000fc400000012ff */
[----:B------:R-:W-:Y:S02]  /*11900*/  SHF.R.U64 R9, R9, 0x3, RZ ;  /* 0x0000000309097819 */ /* 0x000fe400000012ff */
[----:B------:R-:W-:Y:S01]  /*11910*/  LOP3.LUT R156, R156, R157, RZ, 0x3c, !PT ;  /* 0x0000009d9c9c7212 */ /* 0x000fe200078e3cff */
[--C-:B------:R-:W-:Y:S01]  /*11920*/  IMAD.X R157, RZ, RZ, R153.reuse, P2 ;  /* 0x000000ffff9d7224 */ /* 0x100fe200010e0699 */
[C---:B------:R-:W-:Y:S02]  /*11930*/  IADD3 R161, P0, R152.reuse, 0x6040, RZ ;  /* 0x0000604098a17810 */ /* 0x040fe40007f1e0ff */
[----:B------:R-:W-:Y:S01]  /*11940*/  LOP3.LUT R12, R13, R12, RZ, 0x3c, !PT ;  /* 0x0000000c0d0c7212 */ /* 0x000fe200078e3cff */
[--C-:B------:R-:W-:Y:S01]  /*11950*/  IMAD.X R13, RZ, RZ, R153.reuse, P5 ;  /* 0x000000ffff0d7224 */ /* 0x100fe200028e0699 */
[----:B------:R-:W-:Y:S01]  /*11960*/  LOP3.LUT R8, R9, R152, RZ, 0x3c, !PT ;  /* 0x0000009809087212 */ /* 0x000fe200078e3cff */
[----:B------:R-:W-:Y:S01]  /*11970*/  IMAD.MOV.U32 R9, RZ, RZ, R153 ;  /* 0x000000ffff097224 */ /* 0x000fe200078e0099 */
[----:B------:R-:W-:-:S02]  /*11980*/  IADD3 R10, P4, R152, 0x4040, RZ ;  /* 0x00004040980a7810 */ /* 0x000fc40007f9e0ff */
[----:B------:R-:W-:Y:S02]  /*11990*/  LOP3.LUT R160, R161, 0x380, RZ, 0xc0, !PT ;  /* 0x00000380a1a07812 */ /* 0x000fe400078ec0ff */
[----:B------:R-:W-:Y:S02]  /*119a0*/  MOV R7, R156 ;  /* 0x0000009c00077202 */ /* 0x000fe40000000f00 */
[----:B------:R-:W-:Y:S02]  /*119b0*/  MOV R157, R12 ;  /* 0x0000000c009d7202 */ /* 0x000fe40000000f00 */
[----:B------:R-:W-:Y:S02]  /*119c0*/  LOP3.LUT R11, R10, 0x380, RZ, 0xc0, !PT ;  /* 0x000003800a0b7812 */ /* 0x000fe400078ec0ff */
[----:B------:R-:W-:Y:S02]  /*119d0*/  MOV R12, R8 ;  /* 0x00000008000c7202 */ /* 0x000fe40000000f00 */
[----:B------:R-:W-:Y:S01]  /*119e0*/  IADD3 R163, P1, R152, 0x6020, RZ ;  /* 0x0000602098a37810 */ /* 0x000fe20007f3e0ff */
[----:B------:R-:W0:Y:S01]  /*119f0*/  LDC R9, c[0x0][0xbd4] ;  /* 0x0002f500ff097b82 */ /* 0x000e220000000800 */
[----:B------:R-:W-:-:S02]  /*11a00*/  SHF.R.U64 R160, R160, 0x3, RZ ;  /* 0x00000003a0a07819 */ /* 0x000fc400000012ff */
[----:B------:R-:W-:Y:S02]  /*11a10*/  SHF.R.U64 R11, R11, 0x3, RZ ;  /* 0x000000030b0b7819 */ /* 0x000fe400000012ff */
[----:B------:R-:W-:Y:S02]  /*11a20*/  LOP3.LUT R162, R163, 0x380, RZ, 0xc0, !PT ;  /* 0x00000380a3a27812 */ /* 0x000fe400078ec0ff */
[----:B------:R-:W-:Y:S01]  /*11a30*/  LOP3.LUT R160, R160, R161, RZ, 0x3c, !PT ;  /* 0x000000a1a0a07212 */ /* 0x000fe200078e3cff */
[--C-:B------:R-:W-:Y:S01]  /*11a40*/  IMAD.X R161, RZ, RZ, R153.reuse, P0 ;  /* 0x000000ffffa17224 */ /* 0x100fe200000e0699 */
[----:B------:R-:W-:Y:S02]  /*11a50*/  IADD3 R154, P0, R152, 0x2060, RZ ;  /* 0x00002060989a7810 */ /* 0x000fe40007f1e0ff */
[----:B------:R-:W-:Y:S01]  /*11a60*/  LOP3.LUT R10, R11, R10, RZ, 0x3c, !PT ;  /* 0x0000000a0b0a7212 */ /* 0x000fe200078e3cff */
[----:B------:R-:W-:Y:S01]  /*11a70*/  IMAD.X R11, RZ, RZ, R153, P4 ;  /* 0x000000ffff0b7224 */ /* 0x000fe200020e0699 */
[----:B------:R-:W-:-:S02]  /*11a80*/  SHF.R.U64 R162, R162, 0x3, RZ ;  /* 0x00000003a2a27819 */ /* 0x000fc400000012ff */
[----:B------:R-:W-:Y:S02]  /*11a90*/  LOP3.LUT R155, R154, 0x380, RZ, 0xc0, !PT ;  /* 0x000003809a9b7812 */ /* 0x000fe400078ec0ff */
[----:B------:R-:W-:Y:S02]  /*11aa0*/  IADD3 R159, P6, R152, 0x6060, RZ ;  /* 0x00006060989f7810 */ /* 0x000fe40007fde0ff */
[----:B------:R-:W-:Y:S01]  /*11ab0*/  LOP3.LUT R162, R162, R163, RZ, 0x3c, !PT ;  /* 0x000000a3a2a27212 */ /* 0x000fe200078e3cff */
[----:B------:R-:W-:Y:S01]  /*11ac0*/  IMAD.X R163, RZ, RZ, R153, P1 ;  /* 0x000000ffffa37224 */ /* 0x000fe200008e0699 */
[----:B------:R-:W-:Y:S02]  /*11ad0*/  MOV R156, R10 ;  /* 0x0000000a009c7202 */ /* 0x000fe40000000f00 */
[----:B------:R-:W-:Y:S02]  /*11ae0*/  SHF.R.U64 R155, R155, 0x3, RZ ;  /* 0x000000039b9b7819 */ /* 0x000fe400000012ff */
[----:B------:R-:W-:-:S02]  /*11af0*/  IADD3 R11, P1, R152, 0x2040, RZ ;  /* 0x00002040980b7810 */ /* 0x000fc40007f3e0ff */
[----:B------:R-:W-:Y:S02]  /*11b00*/  LOP3.LUT R158, R159, 0x380, RZ, 0xc0, !PT ;  /* 0x000003809f9e7812 */ /* 0x000fe400078ec0ff */
[----:B------:R-:W-:Y:S01]  /*11b10*/  LOP3.LUT R154, R155, R154, RZ, 0x3c, !PT ;  /* 0x0000009a9b9a7212 */ /* 0x000fe200078e3cff */
[----:B------:R-:W-:Y:S01]  /*11b20*/  IMAD.X R155, RZ, RZ, R153, P0 ;  /* 0x000000ffff9b7224 */ /* 0x000fe200000e0699 */
[----:B------:R-:W-:Y:S02]  /*11b30*/  LOP3.LUT R8, R11, 0x380, RZ, 0xc0, !PT ;  /* 0x000003800b087812 */ /* 0x000fe400078ec0ff */
[----:B------:R-:W-:Y:S02]  /*11b40*/  SHF.R.U64 R158, R158, 0x3, RZ ;  /* 0x000000039e9e7819 */ /* 0x000fe400000012ff */
[----:B------:R-:W-:Y:S02]  /*11b50*/  ISETP.NE.AND P0, PT, R0, RZ, PT ;  /* 0x000000ff0000720c */ /* 0x000fe40003f05270 */
[----:B------:R-:W-:-:S02]  /*11b60*/  SHF.R.U64 R8, R8, 0x3, RZ ;  /* 0x0000000308087819 */ /* 0x000fc400000012ff */
[----:B------:R-:W-:Y:S01]  /*11b70*/  LOP3.LUT R158, R158, R159, RZ, 0x3c, !PT ;  /* 0x0000009f9e9e7212 */ /* 0x000fe200078e3cff */
[--C-:B------:R-:W-:Y:S01]  /*11b80*/  IMAD.X R159, RZ, RZ, R153.reuse, P6 ;  /* 0x000000ffff9f7224 */ /* 0x100fe200030e0699 */
[----:B0-----:R-:W-:Y:S01]  /*11b90*/  SEL R0, R0, R9, P0 ;  /* 0x0000000900007207 */ /* 0x001fe20000000000 */
[----:B------:R-:W-:Y:S01]  /*11ba0*/  IMAD.X R9, RZ, RZ, R153, P1 ;  /* 0x000000ffff097224 */ /* 0x000fe200008e0699 */
[----:B------:R-:W-:Y:S02]  /*11bb0*/  IADD3 R14, P6, R152, 0x4000, RZ ;  /* 0x00004000980e7810 */ /* 0x000fe40007fde0ff */
[----:B------:R-:W-:Y:S02]  /*11bc0*/  LOP3.LUT R8, R8, R11, RZ, 0x3c, !PT ;  /* 0x0000000b08087212 */ /* 0x000fe400078e3cff */
[----:B------:R-:W-:Y:S02]  /*11bd0*/  MOV R4, R162 ;  /* 0x000000a200047202 */ /* 0x000fe40000000f00 */
[----:B------:R-:W-:-:S02]  /*11be0*/  LOP3.LUT R15, R14, 0x380, RZ, 0xc0, !PT ;  /* 0x000003800e0f7812 */ /* 0x000fc400078ec0ff */
[----:B------:R-:W-:Y:S02]  /*11bf0*/  MOV R162, R8 ;  /* 0x0000000800a27202 */ /* 0x000fe40000000f00 */
[----:B------:R-:W-:Y:S02]  /*11c00*/  IADD3 R9, P0, R152, 0x2020, RZ ;  /* 0x0000202098097810 */ /* 0x000fe40007f1e0ff */
[----:B------:R-:W-:Y:S02]  /*11c10*/  SHF.R.U64 R15, R15, 0x3, RZ ;  /* 0x000000030f0f7819 */ /* 0x000fe400000012ff */
[----:B------:R-:W-:Y:S02]  /*11c20*/  LOP3.LUT R8, R9, 0x380, RZ, 0xc0, !PT ;  /* 0x0000038009087812 */ /* 0x000fe400078ec0ff */
[----:B------:R-:W-:Y:S01]  /*11c30*/  LOP3.LUT R14, R15, R14, RZ, 0x3c, !PT ;  /* 0x0000000e0f0e7212 */ /* 0x000fe200078e3cff */
[----:B------:R-:W-:Y:S01]  /*11c40*/  IMAD.X R15, RZ, RZ, R153, P6 ;  /* 0x000000ffff0f7224 */ /* 0x000fe200030e0699 */
[----:B------:R-:W-:-:S02]  /*11c50*/  SHF.R.U64 R8, R8, 0x3, RZ ;  /* 0x0000000308087819 */ /* 0x000fc400000012ff */
[----:B------:R-:W-:Y:S02]  /*11c60*/  MOV R159, R158 ;  /* 0x0000009e009f7202 */ /* 0x000fe40000000f00 */
[----:B------:R-:W-:Y:S01]  /*11c70*/  LOP3.LUT R8, R8, R9, RZ, 0x3c, !PT ;  /* 0x0000000908087212 */ /* 0x000fe200078e3cff */
[----:B------:R-:W-:Y:S01]  /*11c80*/  IMAD.X R9, RZ, RZ, R153, P0 ;  /* 0x000000ffff097224 */ /* 0x000fe200000e0699 */
[----:B------:R-:W-:Y:S02]  /*11c90*/  MOV R158, R14 ;  /* 0x0000000e009e7202 */ /* 0x000fe40000000f00 */
[----:B------:R-:W-:Y:S02]  /*11ca0*/  IADD3 R14, P0, R152, 0x20, RZ ;  /* 0x00000020980e7810 */ /* 0x000fe40007f1e0ff */
[----:B------:R-:W-:Y:S02]  /*11cb0*/  MOV R163, R8 ;  /* 0x0000000800a37202 */ /* 0x000fe40000000f00 */
[----:B------:R-:W-:-:S02]  /*11cc0*/  LOP3.LUT R13, R14, 0x380, RZ, 0xc0, !PT ;  /* 0x000003800e0d7812 */ /* 0x000fc400078ec0ff */
[----:B------:R-:W-:Y:S02]  /*11cd0*/  F2FP.F16.F32.PACK_AB R8, R25, R24 ;  /* 0x000000181908723e */ /* 0x000fe400000000ff */
[----:B------:R-:W-:Y:S02]  /*11ce0*/  F2FP.F16.F32.PACK_AB R9, R27, R26 ;  /* 0x0000001a1b09723e */ /* 0x000fe400000000ff */
[----:B------:R-:W-:Y:S02]  /*11cf0*/  F2FP.F16.F32.PACK_AB R10, R29, R28 ;  /* 0x0000001c1d0a723e */ /* 0x000fe400000000ff */
[----:B------:R-:W-:Y:S02]  /*11d00*/  F2FP.F16.F32.PACK_AB R11, R31, R30 ;  /* 0x0000001e1f0b723e */ /* 0x000fe400000000ff */
[----:B------:R-:W-:Y:S02]  /*11d10*/  SHF.R.U64 R13, R13, 0x3, RZ ;  /* 0x000000030d0d7819 */ /* 0x000fe400000012ff */
[----:B------:R-:W-:Y:S01]  /*11d20*/  F2FP.F16.F32.PACK_AB R15, R39, R38 ;  /* 0x00000026270f723e */ /* 0x000fe200000000ff */
[----:B------:R0:W-:Y:S01]  /*11d30*/  STSM.16.M88.4 [R12], R8 ;  /* 0x000000080c007844 */ /* 0x0001e20000000200 */
[----:B------:R-:W-:-:S02]  /*11d40*/  MOV R160, R160 ;  /* 0x000000a000a07202 */ /* 0x000fc40000000f00 */
[----:B------:R-:W-:Y:S02]  /*11d50*/  MOV R161, R154 ;  /* 0x0000009a00a17202 */ /* 0x000fe40000000f00 */
[----:B------:R-:W-:Y:S01]  /*11d60*/  F2FP.F16.F32.PACK_AB R155, R71, R70 ;  /* 0x00000046479b723e */ /* 0x000fe200000000ff */
[----:B0-----:R-:W-:Y:S01]  /*11d70*/  IMAD.X R9, RZ, RZ, R153, P0 ;  /* 0x000000ffff097224 */ /* 0x001fe200000e0699 */
[----:B------:R-:W-:Y:S02]  /*11d80*/  LOP3.LUT R8, R13, R14, RZ, 0x3c, !PT ;  /* 0x0000000e0d087212 */ /* 0x000fe400078e3cff */
[----:B------:R-:W-:Y:S02]  /*11d90*/  IADD3 R10, P0, R152, 0x40, RZ ;  /* 0x00000040980a7810 */ /* 0x000fe40007f1e0ff */
[----:B------:R-:W-:Y:S02]  /*11da0*/  MOV R8, R8 ;  /* 0x0000000800087202 */ /* 0x000fe40000000f00 */
[----:B------:R-:W-:-:S02]  /*11db0*/  LOP3.LUT R9, R10, 0x380, RZ, 0xc0, !PT ;  /* 0x000003800a097812 */ /* 0x000fc400078ec0ff */
[----:B------:R-:W-:Y:S02]  /*11dc0*/  F2FP.F16.F32.PACK_AB R12, R33, R32 ;  /* 0x00000020210c723e */ /* 0x000fe400000000ff */
[----:B------:R-:W-:Y:S02]  /*11dd0*/  F2FP.F16.F32.PACK_AB R13, R35, R34 ;  /* 0x00000022230d723e */ /* 0x000fe400000000ff */
[----:B------:R-:W-:Y:S02]  /*11de0*/  F2FP.F16.F32.PACK_AB R14, R37, R36 ;  /* 0x00000024250e723e */ /* 0x000fe400000000ff */
[----:B------:R-:W-:Y:S02]  /*11df0*/  SHF.R.U64 R9, R9, 0x3, RZ ;  /* 0x0000000309097819 */ /* 0x000fe400000012ff */
[----:B------:R-:W-:Y:S01]  /*11e00*/  F2FP.F16.F32.PACK_AB R11, R47, R46 ;  /* 0x0000002e2f0b723e */ /* 0x000fe200000000ff */
[----:B------:R0:W-:Y:S02]  /*11e10*/  STSM.16.M88.4 [R8], R12 ;  /* 0x0000000c08007844 */ /* 0x0001e40000000200 */
[----:B0-----:R-:W-:Y:S01]  /*11e20*/  LOP3.LUT R8, R9, R10, RZ, 0x3c, !PT ;  /* 0x0000000a09087212 */ /* 0x001fe200078e3cff */
[----:B------:R-:W-:Y:S01]  /*11e30*/  IMAD.X R9, RZ, RZ, R153, P0 ;  /* 0x000000ffff097224 */ /* 0x000fe200000e0699 */
[----:B------:R-:W-:-:S02]  /*11e40*/  IADD3 R14, P0, R152, 0x2000, RZ ;  /* 0x00002000980e7810 */ /* 0x000fc40007f1e0ff */
[----:B------:R-:W-:Y:S02]  /*11e50*/  F2FP.F16.F32.PACK_AB R10, R45, R44 ;  /* 0x0000002c2d0a723e */ /* 0x000fe400000000ff */
[----:B------:R-:W-:Y:S02]  /*11e60*/  MOV R12, R8 ;  /* 0x00000008000c7202 */ /* 0x000fe40000000f00 */
[----:B------:R-:W-:Y:S02]  /*11e70*/  F2FP.F16.F32.PACK_AB R8, R41, R40 ;  /* 0x000000282908723e */ /* 0x000fe400000000ff */
[----:B------:R-:W-:Y:S02]  /*11e80*/  F2FP.F16.F32.PACK_AB R9, R43, R42 ;  /* 0x0000002a2b09723e */ /* 0x000fe400000000ff */
[----:B------:R-:W-:Y:S02]  /*11e90*/  LOP3.LUT R13, R14, 0x380, RZ, 0xc0, !PT ;  /* 0x000003800e0d7812 */ /* 0x000fe400078ec0ff */
[----:B------:R-:W-:Y:S01]  /*11ea0*/  F2FP.F16.F32.PACK_AB R15, R63, R62 ;  /* 0x0000003e3f0f723e */ /* 0x000fe200000000ff */
[----:B------:R0:W-:Y:S01]  /*11eb0*/  STSM.16.M88.4 [R12], R8 ;  /* 0x000000080c007844 */ /* 0x0001e20000000200 */
[----:B------:R-:W-:-:S02]  /*11ec0*/  SHF.R.U64 R13, R13, 0x3, RZ ;  /* 0x000000030d0d7819 */ /* 0x000fc400000012ff */
[----:B0-----:R-:W-:Y:S01]  /*11ed0*/  IADD3 R10, P1, R152, 0x60, RZ ;  /* 0x00000060980a7810 */ /* 0x001fe20007f3e0ff */
[--C-:B------:R-:W-:Y:S01]  /*11ee0*/  IMAD.X R9, RZ, RZ, R153.reuse, P0 ;  /* 0x000000ffff097224 */ /* 0x100fe200000e0699 */
[----:B------:R-:W-:Y:S02]  /*11ef0*/  LOP3.LUT R8, R13, R14, RZ, 0x3c, !PT ;  /* 0x0000000e0d087212 */ /* 0x000fe400078e3cff */
[----:B------:R-:W-:Y:S01]  /*11f00*/  LOP3.LUT R13, R10, 0x380, RZ, 0xc0, !PT ;  /* 0x000003800a0d7812 */ /* 0x000fe200078ec0ff */
[----:B------:R-:W-:Y:S01]  /*11f10*/  IMAD.X R153, RZ, RZ, R153, P1 ;  /* 0x000000ffff997224 */ /* 0x000fe200008e0699 */
[----:B------:R-:W-:Y:S02]  /*11f20*/  MOV R154, R8 ;  /* 0x00000008009a7202 */ /* 0x000fe40000000f00 */
[----:B------:R-:W-:Y:S02]  /*11f30*/  SHF.R.U64 R13, R13, 0x3, RZ ;  /* 0x000000030d0d7819 */ /* 0x000fe400000012ff */
[----:B------:R-:W-:-:S02]  /*11f40*/  F2FP.F16.F32.PACK_AB R8, R49, R48 ;  /* 0x000000303108723e */ /* 0x000fc400000000ff */
[----:B------:R-:W-:Y:S02]  /*11f50*/  LOP3.LUT R152, R13, R10, RZ, 0x3c, !PT ;  /* 0x0000000a0d987212 */ /* 0x000fe400078e3cff */
[----:B------:R-:W-:Y:S02]  /*11f60*/  F2FP.F16.F32.PACK_AB R9, R51, R50 ;  /* 0x000000323309723e */ /* 0x000fe400000000ff */
[----:B------:R-:W-:Y:S02]  /*11f70*/  MOV R152, R152 ;  /* 0x0000009800987202 */ /* 0x000fe40000000f00 */
[----:B------:R-:W-:Y:S02]  /*11f80*/  F2FP.F16.F32.PACK_AB R10, R53, R52 ;  /* 0x00000034350a723e */ /* 0x000fe400000000ff */
[----:B------:R-:W-:Y:S02]  /*11f90*/  F2FP.F16.F32.PACK_AB R11, R55, R54 ;  /* 0x00000036370b723e */ /* 0x000fe400000000ff */
[----:B------:R-:W-:-:S02]  /*11fa0*/  F2FP.F16.F32.PACK_AB R12, R57, R56 ;  /* 0x00000038390c723e */ /* 0x000fc400000000ff */
[----:B------:R-:W-:Y:S01]  /*11fb0*/  F2FP.F16.F32.PACK_AB R13, R59, R58 ;  /* 0x0000003a3b0d723e */ /* 0x000fe200000000ff */
[----:B------:R0:W-:Y:S01]  /*11fc0*/  STSM.16.M88.4 [R152], R8 ;  /* 0x0000000898007844 */ /* 0x0001e20000000200 */
[----:B------:R-:W-:Y:S02]  /*11fd0*/  F2FP.F16.F32.PACK_AB R14, R61, R60 ;  /* 0x0000003c3d0e723e */ /* 0x000fe400000000ff */
[----:B------:R-:W-:-:S03]  /*11fe0*/  F2FP.F16.F32.PACK_AB R153, R67, R66 ;  /* 0x000000424399723e */ /* 0x000fc600000000ff */
[----:B------:R1:W-:Y:S01]  /*11ff0*/  STSM.16.M88.4 [R154], R12 ;  /* 0x0000000c9a007844 */ /* 0x0003e20000000200 */
[----:B0-----:R-:W-:Y:S02]  /*12000*/  F2FP.F16.F32.PACK_AB R152, R65, R64 ;  /* 0x000000404198723e */ /* 0x001fe400000000ff */
[----:B------:R-:W-:Y:S02]  /*12010*/  F2FP.F16.F32.PACK_AB R8, R73, R72 ;  /* 0x000000484908723e */ /* 0x000fe400000000ff */
[----:B------:R-:W-:Y:S02]  /*12020*/  F2FP.F16.F32.PACK_AB R9, R75, R74 ;  /* 0x0000004a4b09723e */ /* 0x000fe400000000ff */
[----:B-1----:R-:W-:Y:S02]  /*12030*/  F2FP.F16.F32.PACK_AB R154, R69, R68 ;  /* 0x00000044459a723e */ /* 0x002fe400000000ff */
[----:B------:R-:W-:Y:S02]  /*12040*/  F2FP.F16.F32.PACK_AB R10, R77, R76 ;  /* 0x0000004c4d0a723e */ /* 0x000fe400000000ff */
[----:B------:R-:W-:Y:S01]  /*12050*/  F2FP.F16.F32.PACK_AB R11, R79, R78 ;  /* 0x0000004e4f0b723e */ /* 0x000fe200000000ff */
[----:B------:R0:W-:Y:S01]  /*12060*/  STSM.16.M88.4 [R163], R152 ;  /* 0x00000098a3007844 */ /* 0x0001e20000000200 */
[----:B------:R-:W-:-:S02]  /*12070*/  F2FP.F16.F32.PACK_AB R12, R81, R80 ;  /* 0x00000050510c723e */ /* 0x000fc400000000ff */
        /* <DEDUP_REMOVED lines=44> */
[----:B-1----:R-:W0:Y:S04]  /*12340*/  LDC.64 R12, c[0x0][0xd08] ;  /* 0x00034200ff0c7b82 */ /* 0x002e280000000a00 */
[----:B------:R1:W-:Y:S04]  /*12350*/  STSM.16.M88.4 [R159], R8 ;  /* 0x000000089f007844 */ /* 0x0003e80000000200 */
[----:B-1----:R-:W1:Y:S08]  /*12360*/  LDC.64 R8, c[0x0][0xd00] ;  /* 0x00034000ff087b82 */ /* 0x002e700000000a00 */
[----:B------:R-:W-:Y:S01]  /*12370*/  BAR.SYNC.DEFER_BLOCKING 0x1, 0x100 ;  /* 0x0044000000007b1d */ /* 0x000fe20000010000 */
[----:B0-----:R-:W-:-:S04]  /*12380*/  ISETP.NE.U32.AND P0, PT, R12, RZ, PT ;  /* 0x000000ff0c00720c */ /* 0x001fc80003f05070 */
[----:B------:R-:W-:-:S03]  /*12390*/  ISETP.NE.AND.EX P0, PT, R13, RZ, PT, P0 ;  /* 0x000000ff0d00720c */ /* 0x000fc60003f05300 */
[----:B------:R-:W0:Y:S10]  /*123a0*/  LDC.64 R12, c[0x0][0xd00] ;  /* 0x00034000ff0c7b82 */ /* 0x000e340000000a00 */
[----:B------:R-:W2:Y:S01]  /*123b0*/  @P0 LDC.64 R10, c[0x0][0xd08] ;  /* 0x00034200ff0a0b82 */ /* 0x000ea20000000a00 */
[----:B-1----:R-:W-:-:S04]  /*123c0*/  ISETP.NE.U32.AND P1, PT, R8, RZ, PT ;  /* 0x000000ff0800720c */ /* 0x002fc80003f25070 */
[----:B------:R-:W-:Y:S01]  /*123d0*/  ISETP.NE.AND.EX P1, PT, R9, RZ, PT, P1 ;  /* 0x000000ff0900720c */ /* 0x000fe20003f25310 */
[----:B------:R-:W-:Y:S02]  /*123e0*/  IMAD.MOV.U32 R4, RZ, RZ, RZ ;  /* 0x000000ffff047224 */ /* 0x000fe400078e00ff */
[----:B--2---:R-:W-:-:S05]  /*123f0*/  @P0 IMAD.WIDE R10, R193, 0x4, R10 ;  /* 0x00000004c10a0825 */ /* 0x004fca00078e020a */
[----:B------:R0:W2:Y:S02]  /*12400*/  @P0 LDG.E R7, desc[UR38][R10.64] ;  /* 0x000000260a070981 */ /* 0x0000a4000c1e1900 */
[----:B0-----:R-:W-:-:S05]  /*12410*/  IMAD.WIDE R10, R193, 0x4, R12 ;  /* 0x00000004c10a7825 */ /* 0x001fca00078e020c */
        /* <DEDUP_REMOVED lines=10> */
.L_x_6212:
[----:B------:R-:W0:Y:S01]  /*124c0*/  SHFL.IDX PT, R7, R228, RZ, 0x1f ;  /* 0x00001fffe4077589 */ /* 0x000e2200000e0000 */
[----:B------:R-:W-:Y:S02]  /*124d0*/  LOP3.LUT R195, R195, 0xff, RZ, 0xc0, !PT ;  /* 0x000000ffc3c37812 */ /* 0x000fe400078ec0ff */
[----:B0-----:R-:W-:Y:S02]  /*124e0*/  ISETP.NE.AND P0, PT, R7, RZ, PT ;  /* 0x000000ff0700720c */ /* 0x001fe40003f05270 */
[----:B-----5:R-:W-:-:S11]  /*124f0*/  SHF.R.S32.HI R7, RZ, 0x1f, R4 ;  /* 0x0000001fff077819 */ /* 0x020fd60000011404 */
[----:B------:R-:W-:Y:S05]  /*12500*/  @P0 BRA `(.L_x_6213) ;  /* 0x0000000000f80947 */ /* 0x000fea0003800000 */
[----:B------:R-:W2:Y:S01]  /*12510*/  LDL R155, [R1+0x64] ;  /* 0x00006400019b7983 */ /* 0x000ea20000100800 */
[----:B------:R-:W0:Y:S01]  /*12520*/  LDC R154, c[0x0][0xce8] ;  /* 0x00033a00ff9a7b82 */ /* 0x000e220000000800 */
[----:B------:R-:W-:Y:S01]  /*12530*/  IMAD.MOV.U32 R14, RZ, RZ, 0xab8 ;  /* 0x00000ab8ff0e7424 */ /* 0x000fe200078e00ff */
[----:B------:R-:W-:Y:S02]  /*12540*/  ISETP.GT.AND P1, PT, R0, 0x1, PT ;  /* 0x000000010000780c */ /* 0x000fe40003f24270 */
[----:B------:R-:W-:Y:S02]  /*12550*/  ISETP.NE.U32.AND P0, PT, R8, RZ, PT ;  /* 0x000000ff0800720c */ /* 0x000fe40003f05070 */
[----:B------:R-:W-:Y:S02]  /*12560*/  SEL R14, R14, 0xa78, P1 ;  /* 0x00000a780e0e7807 */ /* 0x000fe40000800000 */
[----:B------:R-:W-:Y:S02]  /*12570*/  ISETP.NE.AND.EX P0, PT, R9, RZ, PT, P0 ;  /* 0x000000ff0900720c */ /* 0x000fe40003f05300 */
[----:B------:R-:W1:Y:S01]  /*12580*/  LDC.64 R12, c[0x0][R14+0x220] ;  /* 0x000088000e0c7b82 */ /* 0x000e620000000a00 */
[----:B------:R-:W-:-:S02]  /*12590*/  SHF.R.S32.HI R15, RZ, 0x1f, R193 ;  /* 0x0000001fff0f7819 */ /* 0x000fc400000114c1 */
[----:B------:R-:W-:Y:S02]  /*125a0*/  SEL R153, R193, RZ, !P0 ;  /* 0x000000ffc1997207 */ /* 0x000fe40004000000 */
[----:B------:R-:W-:-:S03]  /*125b0*/  SEL R15, R15, RZ, !P0 ;  /* 0x000000ff0f0f7207 */ /* 0x000fc60004000000 */
[----:B------:R-:W3:Y:S01]  /*125c0*/  LDC.64 R10, c[0x0][R14+0x218] ;  /* 0x000086000e0a7b82 */ /* 0x000ee20000000a00 */
[----:B0-----:R-:W-:Y:S01]  /*125d0*/  ISETP.NE.AND P2, PT, R154, 0x1, PT ;  /* 0x000000019a00780c */ /* 0x001fe20003f45270 */
[----:B-1----:R-:W-:-:S12]  /*125e0*/  IMAD R13, R13, R153, RZ ;  /* 0x000000990d0d7224 */ /* 0x002fd800078e02ff */
[----:B------:R-:W0:Y:S01]  /*125f0*/  @P2 LDC R21, c[0x0][0xcec] ;  /* 0x00033b00ff152b82 */ /* 0x000e220000000800 */
[C---:B------:R-:W-:Y:S02]  /*12600*/  IMAD R15, R12.reuse, R15, R13 ;  /* 0x0000000f0c0f7224 */ /* 0x040fe400078e020d */
[----:B------:R-:W-:-:S04]  /*12610*/  IMAD.WIDE.U32 R12, R12, R153, RZ ;  /* 0x000000990c0c7225 */ /* 0x000fc800078e00ff */
[-C--:B---3--:R-:W-:Y:S01]  /*12620*/  IMAD R153, R11, R192.reuse, RZ ;  /* 0x000000c00b997224 */ /* 0x088fe200078e02ff */
[----:B------:R-:W1:Y:S01]  /*12630*/  @P2 LDC R152, c[0x0][0xcf0] ;  /* 0x00033c00ff982b82 */ /* 0x000e620000000800 */
[----:B------:R-:W-:-:S04]  /*12640*/  IMAD.WIDE.U32 R10, R10, R192, RZ ;  /* 0x000000c00a0a7225 */ /* 0x000fc800078e00ff */
[----:B------:R-:W-:Y:S01]  /*12650*/  IMAD.IADD R13, R13, 0x1, R15 ;  /* 0x000000010d0d7824 */ /* 0x000fe200078e020f */
[----:B------:R-:W-:Y:S01]  /*12660*/  IADD3 R12, P0, P3, R12, R10, R4 ;  /* 0x0000000a0c0c7210 */ /* 0x000fe20007b1e004 */
[----:B------:R-:W-:Y:S02]  /*12670*/  IMAD.IADD R15, R190, 0x1, R185 ;  /* 0x00000001be0f7824 */ /* 0x000fe400078e02b9 */
[----:B------:R-:W-:Y:S02]  /*12680*/  IMAD.IADD R156, R11, 0x1, R153 ;  /* 0x000000010b9c7824 */ /* 0x000fe400078e0299 */
[----:B0-----:R-:W-:-:S04]  /*12690*/  @P2 IMAD.HI.U32 R11, R15, R21, RZ ;  /* 0x000000150f0b2227 */ /* 0x001fc800078e00ff */
[----:B------:R-:W-:Y:S01]  /*126a0*/  IMAD.MOV.U32 R21, RZ, RZ, R15 ;  /* 0x000000ffff157224 */ /* 0x000fe200078e000f */
[----:B-1----:R-:W-:Y:S02]  /*126b0*/  @P2 SHF.R.U32.HI R21, RZ, R152, R11 ;  /* 0x00000098ff152219 */ /* 0x002fe4000001160b */
[----:B------:R-:W0:Y:S01]  /*126c0*/  LDC.64 R10, c[0x0][R14+0x228] ;  /* 0x00008a000e0a7b82 */ /* 0x000e220000000a00 */
[----:B------:R-:W-:Y:S02]  /*126d0*/  IADD3.X R152, R13, R156, R7, P0, P3 ;  /* 0x0000009c0d987210 */ /* 0x000fe400007e6407 */
[----:B------:R-:W-:-:S05]  /*126e0*/  SEL R13, R195, RZ, P1 ;  /* 0x000000ffc30d7207 */ /* 0x000fca0000800000 */
[-C--:B0-----:R-:W-:Y:S02]  /*126f0*/  IMAD R153, R11, R13.reuse, RZ ;  /* 0x0000000d0b997224 */ /* 0x081fe400078e02ff */
[----:B------:R-:W-:-:S04]  /*12700*/  IMAD.WIDE.U32 R10, R10, R13, RZ ;  /* 0x0000000d0a0a7225 */ /* 0x000fc800078e00ff */
[----:B------:R-:W-:Y:S01]  /*12710*/  IMAD.IADD R11, R11, 0x1, R153 ;  /* 0x000000010b0b7824 */ /* 0x000fe200078e0299 */
[----:B------:R-:W-:Y:S01]  /*12720*/  IADD3 R10, P0, P2, R21, R12, R10 ;  /* 0x0000000c150a7210 */ /* 0x000fe20007a1e00a */
[--C-:B------:R-:W-:Y:S01]  /*12730*/  IMAD.MOV R153, RZ, RZ, -R21.reuse ;  /* 0x000000ffff997224 */ /* 0x100fe200078e0a15 */
[----:B------:R-:W0:Y:S01]  /*12740*/  LDC.64 R12, c[0x0][0xca8] ;  /* 0x00032a00ff0c7b82 */ /* 0x000e220000000a00 */
[----:B------:R-:W-:Y:S02]  /*12750*/  SHF.R.S32.HI R21, RZ, 0x1f, R21 ;  /* 0x0000001fff157819 */ /* 0x000fe40000011415 */
[----:B------:R-:W-:Y:S02]  /*12760*/  IMAD R153, R154, R153, R15 ;  /* 0x000000999a997224 */ /* 0x000fe400078e020f */
[----:B------:R-:W-:-:S03]  /*12770*/  IADD3.X R11, R21, R152, R11, P0, P2 ;  /* 0x00000098150b7210 */ /* 0x000fc600007e440b */
[----:B------:R-:W1:Y:S01]  /*12780*/  LDC.64 R14, c[0x0][R14+0x210] ;  /* 0x000084000e0e7b82 */ /* 0x000e620000000a00 */
[----:B------:R-:W-:-:S07]  /*12790*/  SHF.R.S32.HI R21, RZ, 0x1f, R153 ;  /* 0x0000001fff157819 */ /* 0x000fce0000011499 */
[----:B0-----:R-:W0:Y:S08]  /*127a0*/  @!P1 LDC R12, c[0x0][0xc50] ;  /* 0x00031400ff0c9b82 */ /* 0x001e300000000800 */
[----:B------:R-:W3:Y:S01]  /*127b0*/  @!P1 LDC R13, c[0x0][0xc54] ;  /* 0x00031500ff0d9b82 */ /* 0x000ee20000000800 */
[-C--:B-1----:R-:W-:Y:S02]  /*127c0*/  IMAD R15, R15, R153.reuse, RZ ;  /* 0x000000990f0f7224 */ /* 0x082fe400078e02ff */
[----:B------:R-:W-:-:S04]  /*127d0*/  IMAD.WIDE.U32 R10, R14, R153, R10 ;  /* 0x000000990e0a7225 */ /* 0x000fc800078e000a */
[----:B------:R-:W-:Y:S02]  /*127e0*/  IMAD R15, R14, R21, R15 ;  /* 0x000000150e0f7224 */ /* 0x000fe400078e020f */
[----:B------:R-:W-:Y:S02]  /*127f0*/  IMAD R153, R154, UR5, RZ ;  /* 0x000000059a997c24 */ /* 0x000fe4000f8e02ff */
[----:B------:R-:W-:Y:S02]  /*12800*/  IMAD.IADD R11, R11, 0x1, R15 ;  /* 0x000000010b0b7824 */ /* 0x000fe400078e020f */
[----:B------:R-:W-:Y:S01]  /*12810*/  IMAD.IADD R14, R23, 0x1, R185 ;  /* 0x00000001170e7824 */ /* 0x000fe200078e02b9 */
[----:B0-----:R-:W-:-:S05]  /*12820*/  LEA R15, P0, R10, R12, 0x2 ;  /* 0x0000000c0a0f7211 */ /* 0x001fca00078010ff */
[----:B------:R-:W-:Y:S01]  /*12830*/  SHFL.IDX PT, R12, R15, 0x1, 0x1c1f ;  /* 0x003c1f000f0c7f89 */ /* 0x000fe200000e0000 */
[----:B---3--:R-:W-:-:S05]  /*12840*/  LEA.HI.X R21, R10, R13, R11, 0x2, P0 ;  /* 0x0000000d0a157211 */ /* 0x008fca00000f140b */
[----:B------:R-:W-:Y:S04]  /*12850*/  SHFL.IDX PT, R11, R21, RZ, 0x1c1f ;  /* 0x001c1fff150b7589 */ /* 0x000fe800000e0000 */
[----:B------:R-:W-:Y:S01]  /*12860*/  SHFL.IDX PT, R13, R21, 0x1, 0x1c1f ;  /* 0x003c1f00150d7f89 */ /* 0x000fe200000e0000 */
[----:B--2---:R-:W-:-:S05]  /*12870*/  IMAD.MOV R10, RZ, RZ, -R155 ;  /* 0x000000ffff0a7224 */ /* 0x004fca00078e0a9b */
[----:B------:R-:W-:Y:S02]  /*12880*/  ISETP.NE.AND P0, PT, R19, R10, PT ;  /* 0x0000000a1300720c */ /* 0x000fe40003f05270 */
[----:B------:R-:W0:Y:S02]  /*12890*/  SHFL.IDX PT, R10, R15, RZ, 0x1c1f ;  /* 0x001c1fff0f0a7589 */ /* 0x000e2400000e0000 */
[C---:B------:R-:W-:Y:S01]  /*128a0*/  ISETP.GE.OR P1, PT, R14.reuse, R153, P0 ;  /* 0x000000990e00720c */ /* 0x040fe20000726670 */
[----:B------:R-:W-:-:S05]  /*128b0*/  VIADD R14, R14, 0x8 ;  /* 0x000000080e0e7836 */ /* 0x000fca0000000000 */
[----:B------:R-:W-:-:S07]  /*128c0*/  ISETP.GE.OR P0, PT, R14, R153, P0 ;  /* 0x000000990e00720c */ /* 0x000fce0000706670 */
[----:B0-----:R0:W-:Y:S06]  /*128d0*/  @!P1 ST.E desc[UR38][R10.64], R20 ;  /* 0x000000140a009985 */ /* 0x0011ec000c101926 */
[----:B------:R0:W-:Y:S02]  /*128e0*/  @!P0 ST.E desc[UR38][R12.64], R3 ;  /* 0x000000030c008985 */ /* 0x0001e4000c101926 */
.L_x_6213:
[----:B------:R-:W-:Y:S02]  /*128f0*/  ISETP.GT.AND P1, PT, R0, 0x1, PT ;  /* 0x000000010000780c */ /* 0x000fe40003f24270 */
[----:B------:R-:W-:-:S04]  /*12900*/  ISETP.NE.U32.AND P0, PT, R8, RZ, PT ;  /* 0x000000ff0800720c */ /* 0x000fc80003f05070 */
[----:B------:R-:W-:-:S04]  /*12910*/  ISETP.NE.AND.EX P0, PT, R9, RZ, PT, P0 ;  /* 0x000000ff0900720c */ /* 0x000fc80003f05300 */
[----:B------:R-:W-:-:S03]  /*12920*/  SEL R193, R193, RZ, !P0 ;  /* 0x000000ffc1c17207 */ /* 0x000fc60004000000 */
[----:B------:R-:W-:Y:S06]  /*12930*/  @P1 BRA `(.L_x_6214) ;  /* 0x0000001000541947 */ /* 0x000fec0003800000 */
[----:B0-----:R-:W0:Y:S01]  /*12940*/  S2R R3, SR_TID.X ;  /* 0x0000000000037919 */ /* 0x001e220000002100 */
[----:B------:R-:W1:Y:S01]  /*12950*/  LDC R84, c[0x0][0xce8] ;  /* 0x00033a00ff547b82 */ /* 0x000e620000000800 */
[----:B------:R-:W-:Y:S01]  /*12960*/  ULDC.64 UR6, c[0x0][0xba0] ;  /* 0x0002e80000067ab9 */ /* 0x000fe20000000a00 */
[----:B------:R-:W-:Y:S01]  /*12970*/  ULDC UR10, c[0x0][0xbc8] ;  /* 0x0002f200000a7ab9 */ /* 0x000fe20000000800 */
[----:B------:R-:W-:Y:S01]  /*12980*/  VIADD R89, R22, 0xc0 ;  /* 0x000000c016597836 */ /* 0x000fe20000000000 */
[----:B------:R-:W-:Y:S01]  /*12990*/  ULDC.64 UR8, c[0x0][0xb80] ;  /* 0x0002e00000087ab9 */ /* 0x000fe20000000a00 */
[----:B0-----:R-:W-:-:S05]  /*129a0*/  VIADD R3, R3, 0xffffff80 ;  /* 0xffffff8003037836 */ /* 0x001fca0000000000 */
[----:B------:R-:W-:-:S04]  /*129b0*/  SHF.R.S32.HI R20, RZ, 0x1f, R3 ;  /* 0x0000001fff147819 */ /* 0x000fc80000011403 */
        /* <DEDUP_REMOVED lines=14> */
[C---:B------:R-:W-:Y:S01]  /*12aa0*/  IADD3 R37, P0, R16.reuse, 0x5000, RZ ;  /* 0x0000500010257810 */ /* 0x040fe20007f1e0ff */
[----:B------:R-:W-:Y:S01]  /*12ab0*/  IMAD R7, R7, UR6, RZ ;  /* 0x0000000607077c24 */ /* 0x000fe2000f8e02ff */
[----:B------:R-:W-:Y:S01]  /*12ac0*/  IADD3 R41, P1, R16, 0x6000, RZ ;  /* 0x0000600010297810 */ /* 0x000fe20007f3e0ff */
[C---:B------:R-:W-:Y:S01]  /*12ad0*/  VIADD R91, R22.reuse, 0x140 ;  /* 0x00000140165b7836 */ /* 0x040fe20000000000 */
[----:B------:R-:W-:Y:S01]  /*12ae0*/  LOP3.LUT R44, R45, 0x380, RZ, 0xc0, !PT ;  /* 0x000003802d2c7812 */ /* 0x000fe200078ec0ff */
[----:B------:R-:W-:Y:S01]  /*12af0*/  VIADD R95, R22, 0x180 ;  /* 0x00000180165f7836 */ /* 0x000fe20000000000 */
[----:B------:R-:W-:Y:S01]  /*12b00*/  LOP3.LUT R48, R49, 0x380, RZ, 0xc0, !PT ;  /* 0x0000038031307812 */ /* 0x000fe200078ec0ff */
[----:B------:R-:W5:Y:S01]  /*12b10*/  LD.E.128 R12, desc[UR38][R12.64] ;  /* 0x000000260c0c7980 */ /* 0x000f62000c101d00 */
[----:B------:R-:W-:-:S02]  /*12b20*/  LOP3.LUT R24, R25, 0x380, RZ, 0xc0, !PT ;  /* 0x0000038019187812 */ /* 0x000fc400078ec0ff */
[----:B------:R-:W-:Y:S02]  /*12b30*/  LOP3.LUT R28, R29, 0x380, RZ, 0xc0, !PT ;  /* 0x000003801d1c7812 */ /* 0x000fe400078ec0ff */
[----:B------:R-:W-:Y:S02]  /*12b40*/  LOP3.LUT R32, R33, 0x380, RZ, 0xc0, !PT ;  /* 0x0000038021207812 */ /* 0x000fe400078ec0ff */
[----:B------:R-:W-:Y:S02]  /*12b50*/  LOP3.LUT R36, R37, 0x380, RZ, 0xc0, !PT ;  /* 0x0000038025247812 */ /* 0x000fe400078ec0ff */
[----:B------:R-:W-:Y:S02]  /*12b60*/  LOP3.LUT R40, R41, 0x380, RZ, 0xc0, !PT ;  /* 0x0000038029287812 */ /* 0x000fe400078ec0ff */
[----:B------:R-:W-:Y:S02]  /*12b70*/  SHF.R.U64 R44, R44, 0x3, RZ ;  /* 0x000000032c2c7819 */ /* 0x000fe400000012ff */
[----:B------:R-:W-:-:S02]  /*12b80*/  SHF.R.U64 R48, R48, 0x3, RZ ;  /* 0x0000000330307819 */ /* 0x000fc400000012ff */
[----:B------:R-:W-:Y:S02]  /*12b90*/  SHF.R.U64 R24, R24, 0x3, RZ ;  /* 0x0000000318187819 */ /* 0x000fe400000012ff */
[----:B------:R-:W-:Y:S02]  /*12ba0*/  SHF.R.U64 R28, R28, 0x3, RZ ;  /* 0x000000031c1c7819 */ /* 0x000fe400000012ff */
[----:B------:R-:W-:Y:S02]  /*12bb0*/  SHF.R.U64 R32, R32, 0x3, RZ ;  /* 0x0000000320207819 */ /* 0x000fe400000012ff */
[----:B------:R-:W-:Y:S02]  /*12bc0*/  SHF.R.U64 R36, R36, 0x3, RZ ;  /* 0x0000000324247819 */ /* 0x000fe400000012ff */
[----:B------:R-:W-:Y:S02]  /*12bd0*/  SHF.R.U64 R40, R40, 0x3, RZ ;  /* 0x0000000328287819 */ /* 0x000fe400000012ff */
[----:B------:R-:W-:Y:S01]  /*12be0*/  LOP3.LUT R44, R44, R45, RZ, 0x3c, !PT ;  /* 0x0000002d2c2c7212 */ /* 0x000fe200078e3cff */
[----:B------:R-:W-:Y:S01]  /*12bf0*/  IMAD.X R45, RZ, RZ, R17, P2 ;  /* 0x000000ffff2d7224 */ /* 0x000fe200010e0611 */
[----:B------:R-:W-:-:S02]  /*12c00*/  IADD3 R73, P2, R16, 0xe000, RZ ;  /* 0x0000e00010497810 */ /* 0x000fc40007f5e0ff */
        /* <DEDUP_REMOVED lines=12> */
[----:B------:R-:W-:-:S02]  /*12cd0*/  IADD3 R9, P3, R16, 0xf000, RZ ;  /* 0x0000f00010097810 */ /* 0x000fc40007f7e0ff */
[----:B------:R-:W-:Y:S01]  /*12ce0*/  LOP3.LUT R11, R16, 0x380, RZ, 0xc0, !PT ;  /* 0x00000380100b7812 */ /* 0x000fe200078ec0ff */
[----:B------:R-:W-:Y:S01]  /*12cf0*/  IMAD R7, R4, UR7, R7 ;  /* 0x0000000704077c24 */ /* 0x000fe2000f8e0207 */
[C---:B------:R-:W-:Y:S01]  /*12d00*/  IADD3 R53, P4, R16.reuse, 0x9000, RZ ;  /* 0x0000900010357810 */ /* 0x040fe20007f9e0ff */
[----:B------:R-:W-:Y:S01]  /*12d10*/  IMAD.X R77, RZ, RZ, R17, P3 ;  /* 0x000000ffff4d7224 */ /* 0x000fe200018e0611 */
[C---:B------:R-:W-:Y:S01]  /*12d20*/  IADD3 R57, P5, R16.reuse, 0xa000, RZ ;  /* 0x0000a00010397810 */ /* 0x040fe20007fbe0ff */
[----:B------:R-:W5:Y:S01]  /*12d30*/  LD.E.128 R24, desc[UR38][R24.64] ;  /* 0x0000002618187980 */ /* 0x000f62000c101d00 */
[C---:B------:R-:W-:Y:S02]  /*12d40*/  IADD3 R61, P6, R16.reuse, 0xb000, RZ ;  /* 0x0000b000103d7810 */ /* 0x040fe40007fde0ff */
[C---:B------:R-:W-:Y:S01]  /*12d50*/  IADD3 R65, P0, R16.reuse, 0xc000, RZ ;  /* 0x0000c00010417810 */ /* 0x040fe20007f1e0ff */
[----:B------:R-:W5:Y:S01]  /*12d60*/  LD.E.128 R28, desc[UR38][R28.64] ;  /* 0x000000261c1c7980 */ /* 0x000f62000c101d00 */
[----:B------:R-:W-:-:S02]  /*12d70*/  IADD3 R69, P1, R16, 0xd000, RZ ;  /* 0x0000d00010457810 */ /* 0x000fc40007f3e0ff */
[----:B------:R-:W-:Y:S01]  /*12d80*/  LOP3.LUT R72, R73, 0x380, RZ, 0xc0, !PT ;  /* 0x0000038049487812 */ /* 0x000fe200078ec0ff */
[----:B------:R-:W5:Y:S01]  /*12d90*/  LD.E.128 R32, desc[UR38][R32.64] ;  /* 0x0000002620207980 */ /* 0x000f62000c101d00 */
[----:B------:R-:W-:Y:S02]  /*12da0*/  LOP3.LUT R8, R9, 0x380, RZ, 0xc0, !PT ;  /* 0x0000038009087812 */ /* 0x000fe400078ec0ff */
[----:B------:R-:W-:Y:S01]  /*12db0*/  LOP3.LUT R52, R53, 0x380, RZ, 0xc0, !PT ;  /* 0x0000038035347812 */ /* 0x000fe200078ec0ff */
[----:B------:R-:W5:Y:S01]  /*12dc0*/  LD.E.128 R36, desc[UR38][R36.64] ;  /* 0x0000002624247980 */ /* 0x000f62000c101d00 */
[----:B------:R-:W-:Y:S02]  /*12dd0*/  LOP3.LUT R56, R57, 0x380, RZ, 0xc0, !PT ;  /* 0x0000038039387812 */ /* 0x000fe400078ec0ff */
[----:B------:R-:W-:Y:S01]  /*12de0*/  LOP3.LUT R60, R61, 0x380, RZ, 0xc0, !PT ;  /* 0x000003803d3c7812 */ /* 0x000fe200078ec0ff */
[----:B------:R-:W5:Y:S01]  /*12df0*/  LD.E.128 R40, desc[UR38][R40.64] ;  /* 0x0000002628287980 */ /* 0x000f62000c101d00 */
[----:B------:R-:W-:-:S02]  /*12e00*/  LOP3.LUT R64, R65, 0x380, RZ, 0xc0, !PT ;  /* 0x0000038041407812 */ /* 0x000fc400078ec0ff */
[----:B------:R-:W-:Y:S01]  /*12e10*/  LOP3.LUT R68, R69, 0x380, RZ, 0xc0, !PT ;  /* 0x0000038045447812 */ /* 0x000fe200078ec0ff */
[----:B------:R-:W5:Y:S01]  /*12e20*/  LD.E.128 R44, desc[UR38][R44.64] ;  /* 0x000000262c2c7980 */ /* 0x000f62000c101d00 */
[----:B------:R-:W-:Y:S02]  /*12e30*/  SHF.R.U64 R72, R72, 0x3, RZ ;  /* 0x0000000348487819 */ /* 0x000fe400000012ff */
[----:B------:R-:W-:Y:S01]  /*12e40*/  SHF.R.U64 R11, R11, 0x3, RZ ;  /* 0x000000030b0b7819 */ /* 0x000fe200000012ff */
[----:B------:R-:W5:Y:S01]  /*12e50*/  LD.E.128 R48, desc[UR38][R48.64] ;  /* 0x0000002630307980 */ /* 0x000f62000c101d00 */
[----:B------:R-:W-:Y:S02]  /*12e60*/  SHF.R.U64 R8, R8, 0x3, RZ ;  /* 0x0000000308087819 */ /* 0x000fe400000012ff */
[----:B------:R-:W-:Y:S02]  /*12e70*/  SHF.R.U64 R52, R52, 0x3, RZ ;  /* 0x0000000334347819 */ /* 0x000fe400000012ff */
[----:B------:R-:W-:-:S02]  /*12e80*/  SHF.R.U64 R56, R56, 0x3, RZ ;  /* 0x0000000338387819 */ /* 0x000fc400000012ff */
[----:B------:R-:W-:Y:S02]  /*12e90*/  SHF.R.U64 R60, R60, 0x3, RZ ;  /* 0x000000033c3c7819 */ /* 0x000fe400000012ff */
[----:B------:R-:W-:Y:S02]  /*12ea0*/  SHF.R.U64 R64, R64, 0x3, RZ ;  /* 0x0000000340407819 */ /* 0x000fe400000012ff */
[----:B------:R-:W-:Y:S02]  /*12eb0*/  SHF.R.U64 R68, R68, 0x3, RZ ;  /* 0x0000000344447819 */ /* 0x000fe400000012ff */
[----:B------:R-:W-:Y:S01]  /*12ec0*/  LOP3.LUT R72, R72, R73, RZ, 0x3c, !PT ;  /* 0x0000004948487212 */ /* 0x000fe200078e3cff */
[----:B------:R-:W-:Y:S01]  /*12ed0*/  IMAD.X R73, RZ, RZ, R17, P2 ;  /* 0x000000ffff497224 */ /* 0x000fe200010e0611 */
[----:B------:R-:W-:Y:S02]  /*12ee0*/  LOP3.LUT R16, R11, R16, RZ, 0x3c, !PT ;  /* 0x000000100b107212 */ /* 0x000fe400078e3cff */
[----:B-1----:R-:W-:-:S02]  /*12ef0*/  ISETP.NE.AND P2, PT, R84, 0x1, PT ;  /* 0x000000015400780c */ /* 0x002fc40003f45270 */
        /* <DEDUP_REMOVED lines=11> */
[----:B------:R-:W0:Y:S01]  /*12fb0*/  @P2 LDC R83, c[0x0][0xcec] ;  /* 0x00033b00ff532b82 */ /* 0x000e220000000800 */
[----:B------:R1:W5:Y:S01]  /*12fc0*/  LD.E.128 R8, desc[UR38][R16.64] ;  /* 0x0000002610087980 */ /* 0x000362000c101d00 */
[----:B------:R-:W-:-:S02]  /*12fd0*/  ISETP.GE.AND P0, PT, R194, UR10, PT ;  /* 0x0000000ac2007c0c */ /* 0x000fc4000bf06270 */
[----:B------:R-:W-:Y:S01]  /*12fe0*/  ISETP.GE.AND P1, PT, R22, UR10, PT ;  /* 0x0000000a16007c0c */ /* 0x000fe2000bf26270 */
[----:B------:R-:W5:Y:S01]  /*12ff0*/  LD.E.128 R52, desc[UR38][R52.64] ;  /* 0x0000002634347980 */ /* 0x000f62000c101d00 */
[----:B------:R-:W-:Y:S02]  /*13000*/  LOP3.LUT R20, R20, 0xfffffff8, RZ, 0xc0, !PT ;  /* 0xfffffff814147812 */ /* 0x000fe400078ec0ff */
[----:B------:R-:W2:Y:S01]  /*13010*/  @P2 LDC R85, c[0x0][0xcf0] ;  /* 0x00033c00ff552b82 */ /* 0x000ea20000000800 */
[----:B------:R-:W5:Y:S01]  /*13020*/  LD.E.128 R56, desc[UR38][R56.64] ;  /* 0x0000002638387980 */ /* 0x000f62000c101d00 */
[----:B-1----:R-:W-:Y:S01]  /*13030*/  IMAD.WIDE.U32 R16, R4, UR6, RZ ;  /* 0x0000000604107c25 */ /* 0x002fe2000f8e00ff */
[----:B------:R-:W-:Y:S01]  /*13040*/  SEL R21, RZ, 0xffffffff, P0 ;  /* 0xffffffffff157807 */ /* 0x000fe20000000000 */
[----:B------:R-:W-:Y:S01]  /*13050*/  ULDC.64 UR6, c[0x0][0xbe8] ;  /* 0x0002fa0000067ab9 */ /* 0x000fe20000000a00 */
[----:B------:R-:W5:Y:S01]  /*13060*/  LD.E.128 R60, desc[UR38][R60.64] ;  /* 0x000000263c3c7980 */ /* 0x000f62000c101d00 */
[----:B------:R-:W-:-:S02]  /*13070*/  IMAD.IADD R17, R17, 0x1, R7 ;  /* 0x0000000111117824 */ /* 0x000fc400078e0207 */
[----:B------:R-:W-:Y:S01]  /*13080*/  VIADD R7, R22, 0x80 ;  /* 0x0000008016077836 */ /* 0x000fe20000000000 */
[----:B------:R-:W5:Y:S01]  /*13090*/  LD.E.128 R64, desc[UR38][R64.64] ;  /* 0x0000002640407980 */ /* 0x000f62000c101d00 */
[----:B------:R-:W-:-:S03]  /*130a0*/  IMAD.SHL.U32 R81, R21, 0x2, RZ ;  /* 0x0000000215517824 */ /* 0x000fc600078e00ff */
[----:B------:R-:W-:Y:S01]  /*130b0*/  ISETP.GE.AND P0, PT, R7, UR10, PT ;  /* 0x0000000a07007c0c */ /* 0x000fe2000bf06270 */
[----:B------:R-:W5:Y:S01]  /*130c0*/  LD.E.128 R68, desc[UR38][R68.64] ;  /* 0x0000002644447980 */ /* 0x000f62000c101d00 */
[----:B------:R-:W-:Y:S02]  /*130d0*/  SEL R4, RZ, 0x1, P1 ;  /* 0x00000001ff047807 */ /* 0x000fe40000800000 */
[----:B------:R-:W-:Y:S01]  /*130e0*/  SEL R21, RZ, 0xffffffff, P0 ;  /* 0xffffffffff157807 */ /* 0x000fe20000000000 */
[----:B------:R-:W5:Y:S01]  /*130f0*/  LD.E.128 R72, desc[UR38][R72.64] ;  /* 0x0000002648487980 */ /* 0x000f62000c101d00 */
[----:B------:R-:W-:Y:S01]  /*13100*/  LOP3.LUT R4, R81, 0x2, R4, 0xe2, !PT ;  /* 0x0000000251047812 */ /* 0x000fe200078ee204 */
[----:B------:R-:W-:Y:S02]  /*13110*/  IMAD.IADD R81, R3, 0x1, -R20 ;  /* 0x0000000103517824 */ /* 0x000fe400078e0a14 */
[----:B------:R-:W-:Y:S01]  /*13120*/  IMAD.SHL.U32 R21, R21, 0x4, RZ ;  /* 0x0000000415157824 */ /* 0x000fe200078e00ff */
[----:B------:R-:W5:Y:S01]  /*13130*/  LD.E.128 R76, desc[UR38][R76.64] ;  /* 0x000000264c4c7980 */ /* 0x000f62000c101d00 */
[----:B------:R-:W-:-:S03]  /*13140*/  IMAD.WIDE.U32 R16, R192, UR6, R16 ;  /* 0x00000006c0107c25 */ /* 0x000fc6000f8e0010 */
[----:B------:R-:W-:Y:S01]  /*13150*/  LOP3.LUT R20, R21, 0x4, R4, 0xe2, !PT ;  /* 0x0000000415147812 */ /* 0x000fe200078ee204 */
[----:B------:R-:W-:Y:S01]  /*13160*/  IMAD R4, R81, 0x20, R0 ;  /* 0x0000002051047824 */ /* 0x000fe200078e0200 */
[----:B------:R-:W-:Y:S01]  /*13170*/  SHF.R.S32.HI R21, RZ, 0x1f, R193 ;  /* 0x0000001fff157819 */ /* 0x000fe200000114c1 */
[----:B------:R-:W-:Y:S01]  /*13180*/  IMAD R17, R192, UR7, R17 ;  /* 0x00000007c0117c24 */ /* 0x000fe2000f8e0211 */
[----:B------:R-:W-:Y:S01]  /*13190*/  ISETP.GE.AND P1, PT, R89, UR10, PT ;  /* 0x0000000a59007c0c */ /* 0x000fe2000bf26270 */
[----:B------:R-:W-:Y:S01]  /*131a0*/  ULDC.64 UR6, c[0x0][0xbf0] ;  /* 0x0002fc0000067ab9 */ /* 0x000fe20000000a00 */
[----:B------:R-:W-:Y:S01]  /*131b0*/  VIADD R3, R22, 0x100 ;  /* 0x0000010016037836 */ /* 0x000fe20000000000 */
[----:B------:R-:W-:Y:S01]  /*131c0*/  @!PT LDS RZ, [RZ] ;  /* 0x00000000fffff984 */ /* 0x000fe20000000800 */
[----:B------:R-:W-:Y:S01]  /*131d0*/  @!PT LDS RZ, [RZ] ;  /* 0x00000000fffff984 */ /* 0x000fe20000000800 */
[----:B------:R-:W-:Y:S01]  /*131e0*/  @!PT LDS RZ, [RZ] ;  /* 0x00000000fffff984 */ /* 0x000fe20000000800 */
[----:B------:R-:W-:Y:S01]  /*131f0*/  @!PT LDS RZ, [RZ] ;  /* 0x00000000fffff984 */ /* 0x000fe20000000800 */
[----:B------:R1:W-:Y:S06]  /*13200*/  MEMBAR.ALL.CTA ;  /* 0x0000000000007992 */ /* 0x0003ec0000008000 */
[----:B-1----:R-:W1:Y:S01]  /*13210*/  FENCE.VIEW.ASYNC.S ;  /* 0x00000000000073c6 */ /* 0x002e620000000000 */
[----:B------:R-:W-:-:S02]  /*13220*/  IMAD.IADD R82, R185, 0x1, R4 ;  /* 0x00000001b9527824 */ /* 0x000fc400078e0204 */
[----:B------:R-:W-:Y:S01]  /*13230*/  IMAD R80, R21, UR6, RZ ;  /* 0x0000000615507c24 */ /* 0x000fe2000f8e02ff */
[----:B------:R-:W-:Y:S01]  /*13240*/  SEL R21, RZ, 0xffffffff, P1 ;  /* 0xffffffffff157807 */ /* 0x000fe20000800000 */
[----:B0-----:R-:W-:Y:S01]  /*13250*/  @P2 IMAD.HI.U32 R4, R82, R83, RZ ;  /* 0x0000005352042227 */ /* 0x001fe200078e00ff */
[----:B------:R-:W-:-:S03]  /*13260*/  ISETP.GE.AND P0, PT, R3, UR10, PT ;  /* 0x0000000a03007c0c */ /* 0x000fc6000bf06270 */
[----:B------:R-:W-:Y:S02]  /*13270*/  IMAD.SHL.U32 R87, R21, 0x8, RZ ;  /* 0x0000000815577824 */ /* 0x000fe400078e00ff */
[C---:B------:R-:W-:Y:S01]  /*13280*/  IMAD R81, R193.reuse, UR7, R80 ;  /* 0x00000007c1517c24 */ /* 0x040fe2000f8e0250 */
[----:B------:R-:W-:Y:S01]  /*13290*/  SEL R80, RZ, 0xffffffff, P0 ;  /* 0xffffffffff507807 */ /* 0x000fe20000000000 */
[----:B------:R-:W-:Y:S01]  /*132a0*/  IMAD.MOV.U32 R21, RZ, RZ, R82 ;  /* 0x000000ffff157224 */ /* 0x000fe200078e0052 */
[----:B--2---:R-:W-:Y:S01]  /*132b0*/  @P2 SHF.R.U32.HI R21, RZ, R85, R4 ;  /* 0x00000055ff152219 */ /* 0x004fe20000011604 */
[----:B------:R-:W-:Y:S01]  /*132c0*/  IMAD.WIDE.U32 R16, R193, UR6, R16 ;  /* 0x00000006c1107c25 */ /* 0x000fe2000f8e0010 */
[----:B------:R-:W-:Y:S01]  /*132d0*/  ISETP.GE.AND P0, PT, R91, UR10, PT ;  /* 0x0000000a5b007c0c */ /* 0x000fe2000bf06270 */
[----:B------:R-:W-:Y:S02]  /*132e0*/  ULDC.64 UR6, c[0x0][0xbe0] ;  /* 0x0002f80000067ab9 */ /* 0x000fe40000000a00 */
[----:B------:R-:W-:-:S02]  /*132f0*/  IMAD.IADD R17, R17, 0x1, R81 ;  /* 0x0000000111117824 */ /* 0x000fc400078e0251 */
[----:B------:R-:W-:Y:S01]  /*13300*/  IMAD.SHL.U32 R83, R80, 0x10, RZ ;  /* 0x0000001050537824 */ /* 0x000fe200078e00ff */
[--C-:B------:R-:W-:Y:S01]  /*13310*/  SHF.R.S32.HI R80, RZ, 0x1f, R21.reuse ;  /* 0x0000001fff507819 */ /* 0x100fe20000011415 */
[----:B------:R-:W-:Y:S01]  /*13320*/  IMAD.MOV R81, RZ, RZ, -R21 ;  /* 0x000000ffff517224 */ /* 0x000fe200078e0a15 */
[----:B------:R-:W-:Y:S02]  /*13330*/  SEL R4, RZ, 0xffffffff, P0 ;  /* 0xffffffffff047807 */ /* 0x000fe40000000000 */
[----:B------:R-:W-:Y:S01]  /*13340*/  LOP3.LUT R20, R87, 0x8, R20, 0xe2, !PT ;  /* 0x0000000857147812 */ /* 0x000fe200078ee214 */
[----:B------:R-:W-:Y:S02]  /*13350*/  IMAD R81, R84, R81, R82 ;  /* 0x0000005154517224 */ /* 0x000fe400078e0252 */
[----:B------:R-:W-:Y:S01]  /*13360*/  IMAD R80, R80, UR6, RZ ;  /* 0x0000000650507c24 */ /* 0x000fe2000f8e02ff */
[----:B------:R-:W-:Y:S01]  /*13370*/  LOP3.LUT R20, R83, 0x10, R20, 0xe2, !PT ;  /* 0x0000001053147812 */ /* 0x000fe200078ee214 */
[----:B------:R-:W-:Y:S01]  /*13380*/  IMAD.SHL.U32 R85, R4, 0x20, RZ ;  /* 0x0000002004557824 */ /* 0x000fe200078e00ff */
[----:B------:R-:W-:Y:S01]  /*13390*/  SHF.R.S32.HI R4, RZ, 0x1f, R81 ;  /* 0x0000001fff047819 */ /* 0x000fe20000011451 */
[----:B------:R-:W-:Y:S01]  /*133a0*/  IMAD.WIDE.U32 R16, R21, UR6, R16 ;  /* 0x0000000615107c25 */ /* 0x000fe2000f8e0010 */
[----:B------:R-:W-:-:S03]  /*133b0*/  ISETP.GE.AND P0, PT, R95, UR10, PT ;  /* 0x0000000a5f007c0c */ /* 0x000fc6000bf06270 */
[----:B------:R-:W-:Y:S01]  /*133c0*/  IMAD R83, R21, UR7, R80 ;  /* 0x0000000715537c24 */ /* 0x000fe2000f8e0250 */
[----:B------:R-:W-:Y:S01]  /*133d0*/  ULDC.64 UR6, c[0x0][0xbd8] ;  /* 0x0002f60000067ab9 */ /* 0x000fe20000000a00 */
[----:B------:R-:W-:Y:S01]  /*133e0*/  VIADD R93, R22, 0x1c0 ;  /* 0x000001c0165d7836 */ /* 0x000fe20000000000 */
[----:B------:R-:W-:Y:S01]  /*133f0*/  LOP3.LUT R20, R85, 0x20, R20, 0xe2, !PT ;  /* 0x0000002055147812 */ /* 0x000fe200078ee214 */
[----:B------:R-:W-:Y:S01]  /*13400*/  IMAD.IADD R17, R17, 0x1, R83 ;  /* 0x0000000111117824 */ /* 0x000fe200078e0253 */
[----:B------:R-:W-:Y:S01]  /*13410*/  SEL R21, RZ, 0x40, P0 ;  /* 0x00000040ff157807 */ /* 0x000fe20000000000 */
[----:B------:R-:W-:Y:S01]  /*13420*/  IMAD R4, R4, UR6, RZ ;  /* 0x0000000604047c24 */ /* 0x000fe2000f8e02ff */
[----:B------:R-:W-:Y:S01]  /*13430*/  ISETP.GE.AND P0, PT, R93, UR10, PT ;  /* 0x0000000a5d007c0c */ /* 0x000fe2000bf06270 */
[----:B------:R-:W-:Y:S02]  /*13440*/  IMAD.IADD R185, R0, 0x1, R185 ;  /* 0x0000000100b97824 */ /* 0x000fe400078e02b9 */
[----:B------:R-:W-:Y:S01]  /*13450*/  IMAD R92, R84, UR5, RZ ;  /* 0x00000005545c7c24 */ /* 0x000fe2000f8e02ff */
[----:B------:R-:W-:Y:S01]  /*13460*/  LOP3.LUT R0, R20, R21, RZ, 0xfc, !PT ;  /* 0x0000001514007212 */ /* 0x000fe200078efcff */
[C---:B------:R-:W-:Y:S01]  /*13470*/  IMAD R83, R81.reuse, UR7, R4 ;  /* 0x0000000751537c24 */ /* 0x040fe2000f8e0204 */
[----:B------:R-:W-:Y:S01]  /*13480*/  SEL R21, RZ, 0x80, P0 ;  /* 0x00000080ff157807 */ /* 0x000fe20000000000 */
[----:B------:R-:W-:Y:S01]  /*13490*/  IMAD.WIDE.U32 R16, R81, UR6, R16 ;  /* 0x0000000651107c25 */ /* 0x000fe2000f8e0010 */
[----:B------:R-:W-:Y:S01]  /*134a0*/  UIADD3 UR6, UR41, 0x38820, URZ ;  /* 0x0003882029067890 */ /* 0x000fe2000fffe03f */
[----:B------:R-:W-:-:S02]  /*134b0*/  ISETP.GE.AND P0, PT, R185, R92, PT ;  /* 0x0000005cb900720c */ /* 0x000fc40003f06270 */
[----:B------:R-:W-:Y:S01]  /*134c0*/  IMAD.IADD R17, R17, 0x1, R83 ;  /* 0x0000000111117824 */ /* 0x000fe200078e0253 */
[----:B------:R-:W-:Y:S01]  /*134d0*/  UPRMT UR6, URZ, 0x654, UR6 ;  /* 0x000006543f067896 */ /* 0x000fe20008000006 */
[----:B------:R-:W-:-:S04]  /*134e0*/  LEA R88, P1, R16, UR8, 0x1 ;  /* 0x0000000810587c11 */ /* 0x000fc8000f8208ff */
[----:B------:R-:W-:Y:S01]  /*134f0*/  LEA.HI.X R90, R16, UR9, R17, 0x1, P1 ;  /* 0x00000009105a7c11 */ /* 0x000fe200088f0c11 */
[----:B------:R-:W-:Y:S01]  /*13500*/  BSSY B1, `(.L_x_6215) ;  /* 0x000002c000017945 */ /* 0x000fe20003800000 */
[----:B-1----:R0:W1:Y:S02]  /*13510*/  SHFL.IDX PT, R16, R88, RZ, 0x181f ;  /* 0x00181fff58107589 */ /* 0x00206400000e0000 */
        /* <DEDUP_REMOVED lines=42> */
.L_x_6216:
[----:B------:R-:W-:Y:S05]  /*137c0*/  BSYNC B1 ;  /* 0x0000000000017941 */ /* 0x000fea0003800000 */
.L_x_6215:
        /* <DEDUP_REMOVED lines=11> */
[----:B------:R-:W-:Y:S01]  /*13880*/  SHF.R.S32.HI R25, RZ, 0x1f, R89 ;  /* 0x0000001fff197819 */ /* 0x000fe20000011459 */
[----:B0---4-:R-:W-:Y:S02]  /*13890*/  @!P0 IMAD.WIDE R10, R22, 0x2, R8 ;  /* 0x00000002160a8825 */ /* 0x011fe400078e0208 */
[CC--:B-1----:R-:W-:Y:S02]  /*138a0*/  @!P4 LEA R16, P5, R194.reuse, R8.reuse, 0x1 ;  /* 0x00000008c210c211 */ /* 0x0c2fe400078a08ff */
[-C--:B------:R-:W-:Y:S01]  /*138b0*/  @!P3 LEA R20, P6, R7, R8.reuse, 0x1 ;  /* 0x000000080714b211 */ /* 0x080fe200078c08ff */
[----:B------:R0:W-:Y:S01]  /*138c0*/  @!P0 ST.E.128 desc[UR38][R10.64], R12 ;  /* 0x0000000c0a008985 */ /* 0x0001e2000c101d26 */
[----:B------:R-:W-:Y:S02]  /*138d0*/  ISETP.GE.AND P0, PT, R91, UR10, PT ;  /* 0x0000000a5b007c0c */ /* 0x000fe4000bf06270 */
[----:B--2---:R-:W-:Y:S02]  /*138e0*/  @!P4 LEA.HI.X R17, R194, R9, R152, 0x1, P5 ;  /* 0x00000009c211c211 */ /* 0x004fe400028f0c98 */
[----:B------:R-:W-:-:S02]  /*138f0*/  @!P2 LEA R24, P5, R89, R8, 0x1 ;  /* 0x000000085918a211 */ /* 0x000fc400078a08ff */
        /* <DEDUP_REMOVED lines=25> */
.L_x_6214:
[----:B------:R-:W-:Y:S01]  /*13a90*/  ULDC.64 UR6, c[0x0][0xc08] ;  /* 0x0003020000067ab9 */ /* 0x000fe20000000a00 */
[----:B------:R-:W-:Y:S01]  /*13aa0*/  ULDC.64 UR8, c[0x0][0xc38] ;  /* 0x00030e0000087ab9 */ /* 0x000fe20000000a00 */
[----:B------:R-:W-:Y:S01]  /*13ab0*/  IMAD R7, R7, UR6, RZ ;  /* 0x0000000607077c24 */ /* 0x000fe2000f8e02ff */
[----:B------:R-:W-:Y:S01]  /*13ac0*/  SHF.R.S32.HI R0, RZ, 0x1f, R193 ;  /* 0x0000001fff007819 */ /* 0x000fe200000114c1 */
[C---:B------:R-:W-:Y:S01]  /*13ad0*/  IMAD.WIDE.U32 R8, R4.reuse, UR6, RZ ;  /* 0x0000000604087c25 */ /* 0x040fe2000f8e00ff */
[----:B------:R-:W-:Y:S01]  /*13ae0*/  ULDC.64 UR10, c[0x0][0xc30] ;  /* 0x00030c00000a7ab9 */ /* 0x000fe20000000a00 */
[----:B------:R-:W-:Y:S01]  /*13af0*/  BSSY B1, `(.L_x_6218) ;  /* 0x00000c8000017945 */ /* 0x000fe20003800000 */
[----:B------:R-:W-:Y:S01]  /*13b00*/  SHF.R.S32.HI R152, RZ, 0x1f, R204 ;  /* 0x0000001fff987819 */ /* 0x000fe200000114cc */
[----:B------:R-:W-:Y:S01]  /*13b10*/  IMAD R7, R4, UR7, R7 ;  /* 0x0000000704077c24 */ /* 0x000fe2000f8e0207 */
[----:B------:R-:W-:Y:S01]  /*13b20*/  ULDC UR7, c[0x0][0xce8] ;  /* 0x00033a0000077ab9 */ /* 0x000fe20000000800 */
[----:B------:R-:W-:Y:S01]  /*13b30*/  IMAD.IADD R4, R190, 0x1, R185 ;  /* 0x00000001be047824 */ /* 0x000fe200078e02b9 */
[----:B------:R-:W-:Y:S01]  /*13b40*/  UISETP.NE.AND UP0, UPT, UR7, 0x1, UPT ;  /* 0x000000010700788c */ /* 0x000fe2000bf05270 */
[----:B------:R-:W-:Y:S01]  /*13b50*/  IMAD.IADD R9, R9, 0x1, R7 ;  /* 0x0000000109097824 */ /* 0x000fe200078e0207 */
[----:B------:R-:W-:Y:S01]  /*13b60*/  UIMAD UR5, UR5, UR7, URZ ;  /* 0x00000007050572a4 */ /* 0x000fe2000f8e023f */
[----:B0-----:R-:W-:Y:S01]  /*13b70*/  IMAD.MOV.U32 R3, RZ, RZ, R4 ;  /* 0x000000ffff037224 */ /* 0x001fe200078e0004 */
[----:B------:R-:W-:Y:S01]  /*13b80*/  SHF.R.S32.HI R153, RZ, 0x1f, R205 ;  /* 0x0000001fff997819 */ /* 0x000fe200000114cd */
[----:B------:R-:W-:Y:S01]  /*13b90*/  IMAD.WIDE.U32 R8, R192, UR8, R8 ;  /* 0x00000008c0087c25 */ /* 0x000fe2000f8e0008 */
[----:B------:R-:W-:-:S02]  /*13ba0*/  PLOP3.LUT P0, PT, PT, PT, UP0, 0x80, 0x0 ;  /* 0x000000000000781c */ /* 0x000fc40003f0f008 */
[----:B------:R-:W-:Y:S01]  /*13bb0*/  SHF.R.S32.HI R154, RZ, 0x1f, R206 ;  /* 0x0000001fff9a7819 */ /* 0x000fe200000114ce */
[----:B------:R-:W-:Y:S01]  /*13bc0*/  IMAD R9, R192, UR9, R9 ;  /* 0x00000009c0097c24 */ /* 0x000fe2000f8e0209 */
[----:B------:R-:W-:Y:S01]  /*13bd0*/  ULDC.64 UR8, c[0x0][0xc40] ;  /* 0x0003100000087ab9 */ /* 0x000fe20000000a00 */
[----:B------:R-:W-:Y:S01]  /*13be0*/  @UP0 ULDC UR6, c[0x0][0xcec] ;  /* 0x00033b0000060ab9 */ /* 0x000fe20000000800 */
[----:B------:R-:W-:Y:S01]  /*13bf0*/  IMAD R0, R0, UR8, RZ ;  /* 0x0000000800007c24 */ /* 0x000fe2000f8e02ff */
[----:B------:R-:W-:Y:S01]  /*13c00*/  SHF.R.S32.HI R155, RZ, 0x1f, R207 ;  /* 0x0000001fff9b7819 */ /* 0x000fe200000114cf */
[C---:B------:R-:W-:Y:S01]  /*13c10*/  IMAD.WIDE.U32 R8, R193.reuse, UR8, R8 ;  /* 0x00000008c1087c25 */ /* 0x040fe2000f8e0008 */
[----:B------:R-:W-:Y:S02]  /*13c20*/  SHF.R.S32.HI R156, RZ, 0x1f, R208 ;  /* 0x0000001fff9c7819 */ /* 0x000fe400000114d0 */
[----:B------:R-:W-:Y:S01]  /*13c30*/  SHF.R.S32.HI R157, RZ, 0x1f, R209 ;  /* 0x0000001fff9d7819 */ /* 0x000fe200000114d1 */
[----:B------:R-:W-:Y:S01]  /*13c40*/  IMAD R7, R193, UR9, R0 ;  /* 0x00000009c1077c24 */ /* 0x000fe2000f8e0200 */
[----:B------:R-:W-:Y:S01]  /*13c50*/  ULDC.64 UR8, c[0x0][0xc48] ;  /* 0x0003120000087ab9 */ /* 0x000fe20000000a00 */
[----:B------:R-:W-:Y:S01]  /*13c60*/  @P0 IMAD.HI.U32 R0, R4, UR6, RZ ;  /* 0x0000000604000c27 */ /* 0x000fe2000f8e00ff */
[----:B------:R-:W-:Y:S01]  /*13c70*/  @UP0 ULDC UR6, c[0x0][0xcf0] ;  /* 0x00033c0000060ab9 */ /* 0x000fe20000000800 */
[----:B------:R-:W-:-:S02]  /*13c80*/  SHF.R.S32.HI R158, RZ, 0x1f, R210 ;  /* 0x0000001fff9e7819 */ /* 0x000fc400000114d2 */
[----:B------:R-:W-:Y:S01]  /*13c90*/  IMAD.IADD R9, R9, 0x1, R7 ;  /* 0x0000000109097824 */ /* 0x000fe200078e0207 */
[----:B------:R-:W-:Y:S01]  /*13ca0*/  @P0 SHF.R.U32.HI R3, RZ, UR6, R0 ;  /* 0x00000006ff030c19 */ /* 0x000fe20008011600 */
[----:B------:R-:W-:Y:S01]  /*13cb0*/  IMAD.IADD R185, R23, 0x1, R185 ;  /* 0x0000000117b97824 */ /* 0x000fe200078e02b9 */
[----:B------:R-:W-:Y:S01]  /*13cc0*/  UIADD3 UR6, UR41, 0x38820, URZ ;  /* 0x0003882029067890 */ /* 0x000fe2000fffe03f */
[----:B------:R-:W-:Y:S01]  /*13cd0*/  IMAD.WIDE.U32 R8, R195, UR8, R8 ;  /* 0x00000008c3087c25 */ /* 0x000fe2000f8e0008 */
[--C-:B------:R-:W-:Y:S02]  /*13ce0*/  SHF.R.S32.HI R0, RZ, 0x1f, R3.reuse ;  /* 0x0000001fff007819 */ /* 0x100fe40000011403 */
[----:B------:R-:W-:Y:S01]  /*13cf0*/  ISETP.GE.AND P0, PT, R185, UR5, PT ;  /* 0x00000005b9007c0c */ /* 0x000fe2000bf06270 */
[----:B------:R-:W-:Y:S01]  /*13d00*/  IMAD.MOV R7, RZ, RZ, -R3 ;  /* 0x000000ffff077224 */ /* 0x000fe200078e0a03 */
[----:B------:R-:W-:Y:S01]  /*13d10*/  UPRMT UR6, URZ, 0x654, UR6 ;  /* 0x000006543f067896 */ /* 0x000fe20008000006 */
[----:B------:R-:W-:Y:S01]  /*13d20*/  IMAD R0, R0, UR10, RZ ;  /* 0x0000000a00007c24 */ /* 0x000fe2000f8e02ff */
[----:B------:R-:W-:Y:S01]  /*13d30*/  SHF.R.S32.HI R159, RZ, 0x1f, R211 ;  /* 0x0000001fff9f7819 */ /* 0x000fe200000114d3 */
[----:B------:R-:W-:Y:S01]  /*13d40*/  IMAD R7, R7, UR7, R4 ;  /* 0x0000000707077c24 */ /* 0x000fe2000f8e0204 */
[----:B------:R-:W-:Y:S01]  /*13d50*/  SHF.R.S32.HI R160, RZ, 0x1f, R212 ;  /* 0x0000001fffa07819 */ /* 0x000fe200000114d4 */
[----:B------:R-:W-:Y:S01]  /*13d60*/  IMAD R9, R195, UR9, R9 ;  /* 0x00000009c3097c24 */ /* 0x000fe2000f8e0209 */
[----:B------:R-:W-:Y:S01]  /*13d70*/  ULDC.64 UR8, c[0x0][0xc28] ;  /* 0x00030a0000087ab9 */ /* 0x000fe20000000a00 */
[C---:B------:R-:W-:Y:S01]  /*13d80*/  IMAD R11, R3.reuse, UR11, R0 ;  /* 0x0000000b030b7c24 */ /* 0x040fe2000f8e0200 */
[----:B------:R-:W-:Y:S01]  /*13d90*/  SHF.R.S32.HI R0, RZ, 0x1f, R7 ;  /* 0x0000001fff007819 */ /* 0x000fe20000011407 */
[----:B------:R-:W-:Y:S01]  /*13da0*/  IMAD.WIDE.U32 R8, R3, UR10, R8 ;  /* 0x0000000a03087c25 */ /* 0x000fe2000f8e0008 */
[----:B------:R-:W-:Y:S01]  /*13db0*/  SYNCS.ARRIVE.TRANS64.RED.A1T0 RZ, [UR6], RZ ;  /* 0x000000ffffff79a7 */ /* 0x000fe20008100406 */
[----:B------:R-:W-:-:S02]  /*13dc0*/  SHF.R.S32.HI R161, RZ, 0x1f, R213 ;  /* 0x0000001fffa17819 */ /* 0x000fc400000114d5 */
[----:B------:R-:W-:Y:S01]  /*13dd0*/  IMAD R0, R0, UR8, RZ ;  /* 0x0000000800007c24 */ /* 0x000fe2000f8e02ff */
[----:B------:R-:W-:Y:S01]  /*13de0*/  SHF.R.S32.HI R162, RZ, 0x1f, R214 ;  /* 0x0000001fffa27819 */ /* 0x000fe200000114d6 */
[----:B------:R-:W-:Y:S01]  /*13df0*/  IMAD.IADD R9, R9, 0x1, R11 ;  /* 0x0000000109097824 */ /* 0x000fe200078e020b */
[----:B------:R-:W-:Y:S01]  /*13e00*/  SHF.R.S32.HI R163, RZ, 0x1f, R215 ;  /* 0x0000001fffa37819 */ /* 0x000fe200000114d7 */
[C---:B------:R-:W-:Y:S01]  /*13e10*/  IMAD R3, R7.reuse, UR9, R0 ;  /* 0x0000000907037c24 */ /* 0x040fe2000f8e0200 */
[----:B------:R-:W-:Y:S01]  /*13e20*/  SHF.R.S32.HI R164, RZ, 0x1f, R216 ;  /* 0x0000001fffa47819 */ /* 0x000fe200000114d8 */
[----:B------:R-:W-:Y:S01]  /*13e30*/  IMAD.WIDE.U32 R8, R7, UR8, R8 ;  /* 0x0000000807087c25 */ /* 0x000fe2000f8e0008 */
[----:B------:R-:W-:Y:S01]  /*13e40*/  ULDC.64 UR8, c[0x0][0xc00] ;  /* 0x0003000000087ab9 */ /* 0x000fe20000000a00 */
[----:B------:R-:W-:Y:S02]  /*13e50*/  SHF.R.S32.HI R165, RZ, 0x1f, R217 ;  /* 0x0000001fffa57819 */ /* 0x000fe400000114d9 */
[----:B------:R-:W-:Y:S01]  /*13e60*/  IMAD.IADD R3, R9, 0x1, R3 ;  /* 0x0000000109037824 */ /* 0x000fe200078e0203 */
[----:B------:R-:W-:-:S02]  /*13e70*/  LEA R0, P1, R8, UR8, 0x2 ;  /* 0x0000000808007c11 */ /* 0x000fc4000f8210ff */
[----:B------:R-:W-:Y:S02]  /*13e80*/  SHF.R.S32.HI R166, RZ, 0x1f, R218 ;  /* 0x0000001fffa67819 */ /* 0x000fe400000114da */
[----:B------:R-:W-:Y:S01]  /*13e90*/  LEA.HI.X R3, R8, UR9, R3, 0x2, P1 ;  /* 0x0000000908037c11 */ /* 0x000fe200088f1403 */
[----:B------:R0:W1:Y:S01]  /*13ea0*/  SHFL.IDX PT, R4, R0, RZ, 0x1c1f ;  /* 0x001c1fff00047589 */ /* 0x00006200000e0000 */
[----:B------:R-:W-:Y:S02]  /*13eb0*/  SHF.R.S32.HI R167, RZ, 0x1f, R219 ;  /* 0x0000001fffa77819 */ /* 0x000fe400000114db */
[----:B------:R-:W-:Y:S01]  /*13ec0*/  SHF.R.S32.HI R168, RZ, 0x1f, R220 ;  /* 0x0000001fffa87819 */ /* 0x000fe200000114dc */
[----:B------:R0:W2:Y:S01]  /*13ed0*/  SHFL.IDX PT, R7, R3, RZ, 0x1c1f ;  /* 0x001c1fff03077589 */ /* 0x0000a200000e0000 */
[----:B------:R-:W-:Y:S02]  /*13ee0*/  SHF.R.S32.HI R169, RZ, 0x1f, R221 ;  /* 0x0000001fffa97819 */ /* 0x000fe400000114dd */
[----:B------:R-:W-:-:S02]  /*13ef0*/  SHF.R.S32.HI R170, RZ, 0x1f, R222 ;  /* 0x0000001fffaa7819 */ /* 0x000fc400000114de */
[----:B------:R-:W-:Y:S02]  /*13f00*/  SHF.R.S32.HI R171, RZ, 0x1f, R223 ;  /* 0x0000001fffab7819 */ /* 0x000fe400000114df */
[----:B------:R-:W-:Y:S02]  /*13f10*/  SHF.R.S32.HI R16, RZ, 0x1f, R224 ;  /* 0x0000001fff107819 */ /* 0x000fe400000114e0 */
[----:B------:R-:W-:Y:S02]  /*13f20*/  SHF.R.S32.HI R17, RZ, 0x1f, R225 ;  /* 0x0000001fff117819 */ /* 0x000fe400000114e1 */
[----:B------:R-:W-:Y:S02]  /*13f30*/  SHF.R.S32.HI R20, RZ, 0x1f, R226 ;  /* 0x0000001fff147819 */ /* 0x000fe400000114e2 */
[----:B------:R-:W-:Y:S01]  /*13f40*/  SHF.R.S32.HI R21, RZ, 0x1f, R184 ;  /* 0x0000001fff157819 */ /* 0x000fe200000114b8 */
[----:B0-----:R-:W-:Y:S06]  /*13f50*/  @P0 BRA `(.L_x_6219) ;  /* 0x0000000800040947 */ /* 0x001fec0003800000 */
        /* <DEDUP_REMOVED lines=14> */
[CC--:B0-----:R-:W-:Y:S02]  /*14040*/  @!P2 LEA R8, P6, R225.reuse, R4.reuse, 0x2 ;  /* 0x00000004e108a211 */ /* 0x0c1fe400078c10ff */
[CC--:B-1----:R-:W-:Y:S02]  /*14050*/  @!P1 LEA R10, P5, R224.reuse, R4.reuse, 0x2 ;  /* 0x00000004e00a9211 */ /* 0x0c2fe400078a10ff */
        /* <DEDUP_REMOVED lines=12> */
[----:B------:R-:W-:Y:S02]  /*14120*/  ISETP.GE.AND P1, PT, R218, UR6, PT ;  /* 0x00000006da007c0c */ /* 0x000fe4000bf26270 */
[----:B------:R-:W-:Y:S01]  /*14130*/  @!P4 LEA.HI.X R11, R221, R7, R169, 0x2, P2 ;  /* 0x00000007dd0bc211 */ /* 0x000fe200010f14a9 */
[----:B------:R0:W-:Y:S01]  /*14140*/  @!P3 ST.E.64 desc[UR38][R8.64], R44 ;  /* 0x0000002c0800b985 */ /* 0x0001e2000c101b26 */
[----:B------:R-:W-:Y:S02]  /*14150*/  ISETP.GE.AND P2, PT, R217, UR6, PT ;  /* 0x00000006d9007c0c */ /* 0x000fe4000bf46270 */
[----:B--2---:R-:W-:Y:S01]  /*14160*/  @!P5 LEA R12, P6, R220, R4, 0x2 ;  /* 0x00000004dc0cd211 */ /* 0x004fe200078c10ff */
[----:B------:R1:W-:Y:S01]  /*14170*/  @!P4 ST.E.64 desc[UR38][R10.64], R48 ;  /* 0x000000300a00c985 */ /* 0x0003e2000c101b26 */
[----:B------:R-:W-:-:S02]  /*14180*/  ISETP.GE.AND P3, PT, R216, UR6, PT ;  /* 0x00000006d8007c0c */ /* 0x000fc4000bf66270 */
        /* <DEDUP_REMOVED lines=21> */
[----:B--2---:R-:W-:-:S03]  /*142e0*/  @!P5 LEA R12, P6, R214, R4, 0x2 ;  /* 0x00000004d60cd211 */ /* 0x004fc600078c10ff */
        /* <DEDUP_REMOVED lines=24> */
[C---:B--2---:R-:W-:Y:S01]  /*14470*/  @!P3 LEA R12, P6, R208.reuse, R4, 0x2 ;  /* 0x00000004d00cb211 */ /* 0x044fe200078c10ff */
[----:B------:R1:W-:Y:S01]  /*14480*/  @!P4 ST.E.64 desc[UR38][R10.64], R96 ;  /* 0x000000600a00c985 */ /* 0x0003e2000c101b26 */
[----:B------:R-:W-:Y:S02]  /*14490*/  ISETP.GE.AND P4, PT, R203, UR6, PT ;  /* 0x00000006cb007c0c */ /* 0x000fe4000bf86270 */
[----:B------:R-:W-:-:S02]  /*144a0*/  @!P3 LEA.HI.X R13, R208, R7, R156, 0x2, P6 ;  /* 0x00000007d00db211 */ /* 0x000fc400030f149c */
[----:B0-----:R-:W-:-:S03]  /*144b0*/  @!P2 LEA R8, P6, R207, R4, 0x2 ;  /* 0x00000004cf08a211 */ /* 0x001fc600078c10ff */
[----:B------:R0:W-:Y:S01]  /*144c0*/  @!P3 ST.E.64 desc[UR38][R12.64], R100 ;  /* 0x000000640c00b985 */ /* 0x0001e2000c101b26 */
        /* <DEDUP_REMOVED lines=42> */
.L_x_6219:
[----:B------:R-:W-:Y:S05]  /*14770*/  BSYNC B1 ;  /* 0x0000000000017941 */ /* 0x000fea0003800000 */
.L_x_6218:
[----:B------:R-:W-:Y:S01]  /*14780*/  VIADD R185, R185, 0x8 ;  /* 0x00000008b9b97836 */ /* 0x000fe20000000000 */
[----:B------:R-:W4:Y:S04]  /*14790*/  SHFL.IDX PT, R3, R3, 0x1, 0x1c1f ;  /* 0x003c1f0003037f89 */ /* 0x000f2800000e0000 */
[----:B------:R-:W-:Y:S01]  /*147a0*/  ISETP.GE.AND P0, PT, R185, UR5, PT ;  /* 0x00000005b9007c0c */ /* 0x000fe2000bf06270 */
[----:B--2---:R2:W3:-:S12]  /*147b0*/  SHFL.IDX PT, R7, R0, 0x1, 0x1c1f ;  /* 0x003c1f0000077f89 */ /* 0x0044d800000e0000 */
[----:B--2---:R-:W-:Y:S05]  /*147c0*/  @P0 BRA `(.L_x_6217) ;  /* 0x0000001400e00947 */ /* 0x004fea0003800000 */
[----:B------:R-:W-:Y:S02]  /*147d0*/  ULDC UR5, c[0x0][0xbc8] ;  /* 0x0002f20000057ab9 */ /* 0x000fe40000000800 */
[----:B------:R-:W-:Y:S02]  /*147e0*/  ISETP.GE.AND P4, PT, R184, UR5, PT ;  /* 0x00000005b8007c0c */ /* 0x000fe4000bf86270 */
[----:B------:R-:W-:Y:S02]  /*147f0*/  ISETP.GE.AND P2, PT, R226, UR5, PT ;  /* 0x00000005e2007c0c */ /* 0x000fe4000bf46270 */
[----:B------:R-:W-:Y:S02]  /*14800*/  ISETP.GE.AND P1, PT, R225, UR5, PT ;  /* 0x00000005e1007c0c */ /* 0x000fe4000bf26270 */
[----:B------:R-:W-:-:S07]  /*14810*/  ISETP.GE.AND P0, PT, R224, UR5, PT ;  /* 0x00000005e0007c0c */ /* 0x000fce000bf06270 */
[-C--:B0--3--:R-:W-:Y:S02]  /*14820*/  @!P4 LEA R14, P3, R184, R7.reuse, 0x2 ;  /* 0x00000007b80ec211 */ /* 0x089fe400078610ff */
[----:B------:R-:W-:Y:S02]  /*14830*/  @!P2 LEA R8, P6, R226, R7, 0x2 ;  /* 0x00000007e208a211 */ /* 0x000fe400078c10ff */
[----:B----4-:R-:W-:Y:S02]  /*14840*/  @!P4 LEA.HI.X R15, R184, R3, R21, 0x2, P3 ;  /* 0x00000003b80fc211 */ /* 0x010fe400018f1415 */
        /* <DEDUP_REMOVED lines=14> */
[C---:B------:R-:W-:Y:S02]  /*14930*/  @!P4 LEA R16, P2, R222.reuse, R7, 0x2 ;  /* 0x00000007de10c211 */ /* 0x040fe400078410ff */
        /* <DEDUP_REMOVED lines=9> */
[-C--:B--2---:R-:W-:Y:S02]  /*149d0*/  @!P0 LEA R8, P6, R220, R7.reuse, 0x2 ;  /* 0x00000007dc088211 */ /* 0x084fe400078c10ff */
        /* <DEDUP_REMOVED lines=11> */
[-C--:B----4-:R-:W-:Y:S01]  /*14a90*/  @!P3 LEA R14, P6, R217, R7.reuse, 0x2 ;  /* 0x00000007d90eb211 */ /* 0x090fe200078c10ff */
[----:B------:R4:W-:Y:S01]  /*14aa0*/  @!P2 ST.E.64 desc[UR38][R12.64], R62 ;  /* 0x0000003e0c00a985 */ /* 0x0009e2000c101b26 */
[C---:B-----5:R-:W-:Y:S02]  /*14ab0*/  @!P4 LEA R16, P2, R216.reuse, R7, 0x2 ;  /* 0x00000007d810c211 */ /* 0x060fe400078410ff */
[----:B------:R-:W-:Y:S02]  /*14ac0*/  ISETP.GE.AND P1, PT, R213, UR5, PT ;  /* 0x00000005d5007c0c */ /* 0x000fe4000bf26270 */
[-C--:B------:R-:W-:Y:S02]  /*14ad0*/  @!P3 LEA.HI.X R15, R217, R3.reuse, R165, 0x2, P6 ;  /* 0x00000003d90fb211 */ /* 0x080fe400030f14a5 */
[----:B------:R-:W-:Y:S02]  /*14ae0*/  @!P4 LEA.HI.X R17, R216, R3, R164, 0x2, P2 ;  /* 0x00000003d811c211 */ /* 0x000fe400010f14a4 */
[----:B------:R-:W-:Y:S01]  /*14af0*/  ISETP.GE.AND P2, PT, R212, UR5, PT ;  /* 0x00000005d4007c0c */ /* 0x000fe2000bf46270 */
[----:B------:R-:W-:Y:S01]  /*14b00*/  @!P3 ST.E.64 desc[UR38][R14.64], R66 ;  /* 0x000000420e00b985 */ /* 0x000fe2000c101b26 */
[----:B--2---:R-:W-:-:S03]  /*14b10*/  @!P5 LEA R20, P6, R215, R7, 0x2 ;  /* 0x00000007d714d211 */ /* 0x004fc600078c10ff */
        /* <DEDUP_REMOVED lines=9> */
[----:B----4-:R-:W-:-:S02]  /*14bb0*/  @!P2 LEA R12, P6, R212, R7, 0x2 ;  /* 0x00000007d40ca211 */ /* 0x010fc400078c10ff */
        /* <DEDUP_REMOVED lines=20> */
[----:B----4-:R-:W-:Y:S02]  /*14d00*/  @!P1 LEA R10, P3, R207, R7, 0x2 ;  /* 0x00000007cf0a9211 */ /* 0x010fe400078610ff */
[----:B------:R-:W-:Y:S02]  /*14d10*/  @!P2 LEA.HI.X R9, R208, R3, R156, 0x2, P6 ;  /* 0x00000003d009a211 */ /* 0x000fe400030f149c */
[----:B--2---:R-:W-:-:S02]  /*14d20*/  @!P0 LEA R12, P6, R206, R7, 0x2 ;  /* 0x00000007ce0c8211 */ /* 0x004fc400078c10ff */
[-C--:B------:R-:W-:Y:S01]  /*14d30*/  @!P1 LEA.HI.X R11, R207, R3.reuse, R155, 0x2, P3 ;  /* 0x00000003cf0b9211 */ /* 0x080fe200018f149b */
[----:B------:R2:W-:Y:S01]  /*14d40*/  @!P2 ST.E.64 desc[UR38][R8.64], R102 ;  /* 0x000000660800a985 */ /* 0x0005e2000c101b26 */
[----:B------:R-:W-:Y:S02]  /*14d50*/  ISETP.GE.AND P3, PT, R203, UR5, PT ;  /* 0x00000005cb007c0c */ /* 0x000fe4000bf66270 */
[----:B------:R-:W-:Y:S01]  /*14d60*/  @!P0 LEA.HI.X R13, R206, R3, R154, 0x2, P6 ;  /* 0x00000003ce0d8211 */ /* 0x000fe200030f149a */
[----:B------:R4:W-:Y:S01]  /*14d70*/  @!P1 ST.E.64 desc[UR38][R10.64], R106 ;  /* 0x0000006a0a009985 */ /* 0x0009e2000c101b26 */
[-C--:B0-----:R-:W-:Y:S02]  /*14d80*/  @!P5 LEA R14, P1, R205, R7.reuse, 0x2 ;  /* 0x00000007cd0ed211 */ /* 0x081fe400078210ff */
[----:B-----5:R-:W-:Y:S01]  /*14d90*/  @!P4 LEA R16, P2, R204, R7, 0x2 ;  /* 0x00000007cc10c211 */ /* 0x020fe200078410ff */
        /* <DEDUP_REMOVED lines=16> */
[-C--:B----4-:R-:W-:Y:S01]  /*14ea0*/  @!P1 LEA R10, P6, R201, R7.reuse, 0x2 ;  /* 0x00000007c90a9211 */ /* 0x090fe200078c10ff */
[----:B------:R4:W-:Y:S02]  /*14eb0*/  @!P0 ST.E.64 desc[UR38][R8.64], R126 ;  /* 0x0000007e08008985 */ /* 0x0009e4000c101b26 */
[----:B0-----:R-:W-:-:S02]  /*14ec0*/  @!P4 LEA R12, P0, R200, R7, 0x2 ;  /* 0x00000007c80cc211 */ /* 0x001fc400078010ff */
[----:B------:R-:W-:Y:S02]  /*14ed0*/  @!P1 LEA.HI.X R11, R201, R3, R235, 0x2, P6 ;  /* 0x00000003c90b9211 */ /* 0x000fe400030f14eb */
[----:B---3--:R-:W-:Y:S02]  /*14ee0*/  @!P3 LEA R14, P6, R199, R7, 0x2 ;  /* 0x00000007c70eb211 */ /* 0x008fe400078c10ff */
[----:B------:R-:W-:Y:S01]  /*14ef0*/  @!P4 LEA.HI.X R13, R200, R3, R233, 0x2, P0 ;  /* 0x00000003c80dc211 */ /* 0x000fe200000f14e9 */
[----:B------:R4:W-:Y:S01]  /*14f00*/  @!P1 ST.E.64 desc[UR38][R10.64], R130 ;  /* 0x000000820a009985 */ /* 0x0009e2000c101b26 */
[-C--:B-----5:R-:W-:Y:S02]  /*14f10*/  @!P2 LEA R16, P1, R198, R7.reuse, 0x2 ;  /* 0x00000007c610a211 */ /* 0x0a0fe400078210ff */
        /* <DEDUP_REMOVED lines=14> */
.L_x_6211:
[----:B------:R-:W0:Y:S01]  /*15000*/  LDC.64 R12, c[0x0][0xd08] ;  /* 0x00034200ff0c7b82 */ /* 0x000e220000000a00 */
[----:B------:R-:W-:-:S07]  /*15010*/  IMAD.MOV.U32 R3, RZ, RZ, RZ ;  /* 0x000000ffff037224 */ /* 0x000fce00078e00ff */
[----:B------:R-:W1:Y:S08]  /*15020*/  LDC.64 R10, c[0x0][0xd00] ;  /* 0x00034000ff0a7b82 */ /* 0x000e700000000a00 */
[----:B------:R-:W2:Y:S01]  /*15030*/  LDC.64 R8, c[0x0][0xd00] ;  /* 0x00034000ff087b82 */ /* 0x000ea20000000a00 */
[----:B0-----:R-:W-:-:S04]  /*15040*/  ISETP.NE.U32.AND P0, PT, R12, RZ, PT ;  /* 0x000000ff0c00720c */ /* 0x001fc80003f05070 */
[----:B------:R-:W-:Y:S02]  /*15050*/  ISETP.NE.AND.EX P1, PT, R13, RZ, PT, P0 ;  /* 0x000000ff0d00720c */ /* 0x000fe40003f25300 */
[----:B-1----:R-:W-:-:S04]  /*15060*/  ISETP.NE.U32.AND P0, PT, R10, RZ, PT ;  /* 0x000000ff0a00720c */ /* 0x002fc80003f05070 */
[----:B------:R-:W-:Y:S01]  /*15070*/  ISETP.NE.AND.EX P0, PT, R11, RZ, PT, P0 ;  /* 0x000000ff0b00720c */ /* 0x000fe20003f05300 */
[----:B------:R-:W-:Y:S01]  /*15080*/  ULDC UR5, c[0x0][0xb88] ;  /* 0x0002e20000057ab9 */ /* 0x000fe20000000800 */
[----:B--2---:R-:W-:-:S05]  /*15090*/  IMAD.WIDE R8, R193, 0x4, R8 ;  /* 0x00000004c1087825 */ /* 0x004fca00078e0208 */
[----:B------:R-:W0:Y:S01]  /*150a0*/  @P1 LDC.64 R10, c[0x0][0xd08] ;  /* 0x00034200ff0a1b82 */ /* 0x000e220000000a00 */
[----:B------:R-:W-:-:S05]  /*150b0*/  IMAD.U32 R4, RZ, RZ, UR5 ;  /* 0x00000005ff047e24 */ /* 0x000fca000f8e00ff */
[----:B------:R1:W5:Y:S01]  /*150c0*/  @P0 LDG.E R3, desc[UR38][R8.64] ;  /* 0x0000002608030981 */ /* 0x000362000c1e1900 */
[----:B0-----:R-:W-:-:S05]  /*150d0*/  @P1 IMAD.WIDE R10, R193, 0x4, R10 ;  /* 0x00000004c10a1825 */ /* 0x001fca00078e020a */
[----:B------:R1:W5:Y:S01]  /*150e0*/  @P1 LDG.E R4, desc[UR38][R10.64] ;  /* 0x000000260a041981 */ /* 0x000362000c1e1900 */
[----:B------:R-:W-:Y:S02]  /*150f0*/  ISETP.NE.AND P2, PT, R0, RZ, PT ;  /* 0x000000ff0000720c */ /* 0x000fe40003f45270 */
[----:B------:R-:W-:Y:S01]  /*15100*/  SHF.R.S32.HI R28, RZ, 0x1f, R193 ;  /* 0x0000001fff1c7819 */ /* 0x000fe200000114c1 */
[----:B------:R-:W0:Y:S10]  /*15110*/  S2R R7, SR_TID.X ;  /* 0x0000000000077919 */ /* 0x000e340000002100 */
[----:B------:R-:W2:Y:S01]  /*15120*/  @!P2 LDC R0, c[0x0][0xbd4] ;  /* 0x0002f500ff00ab82 */ /* 0x000ea20000000800 */
[----:B0-----:R-:W-:Y:S01]  /*15130*/  VIADD R30, R7, 0xffffff80 ;  /* 0xffffff80071e7836 */ /* 0x001fe20000000000 */
[----:B--2---:R-:W-:-:S04]  /*15140*/  ISETP.GT.AND P2, PT, R0, 0x1, PT ;  /* 0x000000010000780c */ /* 0x004fc80003f44270 */
[----:B------:R-:W-:Y:S01]  /*15150*/  ISETP.GT.AND P3, PT, R30, 0x3f, PT ;  /* 0x0000003f1e00780c */ /* 0x000fe20003f64270 */
[----:B-1----:R-:W-:-:S12]  /*15160*/  @P1 BRA `(.L_x_6220) ;  /* 0x0000000000101947 */ /* 0x002fd80003800000 */
[----:B------:R-:W-:Y:S05]  /*15170*/  @!P0 BRA `(.L_x_6220) ;  /* 0x00000000000c8947 */ /* 0x000fea0003800000 */
[----:B------:R-:W2:Y:S04]  /*15180*/  LDG.E R7, desc[UR38][R8.64] ;  /* 0x0000002608077981 */ /* 0x000ea8000c1e1900 */
[----:B-----5:R-:W2:Y:S02]  /*15190*/  LDG.E R4, desc[UR38][R8.64+0x4] ;  /* 0x0000042608047981 */ /* 0x020ea4000c1e1900 */
[----:B--2---:R-:W-:-:S07]  /*151a0*/  IMAD.IADD R4, R4, 0x1, -R7 ;  /* 0x0000000104047824 */ /* 0x004fce00078e0a07 */
.L_x_6220:
[----:B------:R-:W-:Y:S01]  /*151b0*/  BSSY B1, `(.L_x_6221) ;  /* 0x0000037000017945 */ /* 0x000fe20003800000 */
[----:B------:R-:W-:Y:S02]  /*151c0*/  SEL R193, R193, RZ, !P0 ;  /* 0x000000ffc1c17207 */ /* 0x000fe40004000000 */
[----:B------:R-:W-:Y:S02]  /*151d0*/  SEL R28, R28, RZ, !P0 ;  /* 0x000000ff1c1c7207 */ /* 0x000fe40004000000 */
[----:B-----5:R-:W-:Y:S01]  /*151e0*/  SHF.R.S32.HI R26, RZ, 0x1f, R3 ;  /* 0x0000001fff1a7819 */ /* 0x020fe20000011403 */
[----:B------:R-:W-:Y:S06]  /*151f0*/  @P3 BRA `(.L_x_6222) ;  /* 0x0000000000c83947 */ /* 0x000fec0003800000 */
[----:B------:R-:W0:Y:S01]  /*15200*/  S2R R8, SR_TID.X ;  /* 0x0000000000087919 */ /* 0x000e220000002100 */
[----:B------:R-:W1:Y:S02]  /*15210*/  LDC R31, c[0x0][0xce8] ;  /* 0x00033a00ff1f7b82 */ /* 0x000e640000000800 */
[----:B-1----:R-:W-:Y:S01]  /*15220*/  IMAD R7, R4, R31, RZ ;  /* 0x0000001f04077224 */ /* 0x002fe200078e02ff */
[----:B0-----:R-:W-:-:S04]  /*15230*/  IADD3 R29, R185, -0x80, R8 ;  /* 0xffffff80b91d7810 */ /* 0x001fc80007ffe008 */
[----:B------:R-:W-:-:S13]  /*15240*/  ISETP.GE.AND P0, PT, R29, R7, PT ;  /* 0x000000071d00720c */ /* 0x000fda0003f06270 */
[----:B------:R-:W-:Y:S05]  /*15250*/  @P0 BRA `(.L_x_6222) ;  /* 0x0000000000b00947 */ /* 0x000fea0003800000 */
[----:B------:R-:W-:Y:S01]  /*15260*/  ISETP.NE.AND P1, PT, R31, 0x1, PT ;  /* 0x000000011f00780c */ /* 0x000fe20003f25270 */
[----:B------:R-:W-:Y:S01]  /*15270*/  IMAD.MOV.U32 R24, RZ, RZ, 0xab8 ;  /* 0x00000ab8ff187424 */ /* 0x000fe200078e00ff */
[----:B------:R-:W-:Y:S01]  /*15280*/  ISETP.GT.AND P0, PT, R0, 0x1, PT ;  /* 0x000000010000780c */ /* 0x000fe20003f04270 */
[----:B------:R-:W0:Y:S01]  /*15290*/  LDC.64 R8, c[0x0][0xca8] ;  /* 0x00032a00ff087b82 */ /* 0x000e220000000a00 */
[----:B------:R-:W-:Y:S01]  /*152a0*/  LOP3.LUT R195, R195, 0xff, RZ, 0xc0, !PT ;  /* 0x000000ffc3c37812 */ /* 0x000fe200078ec0ff */
[----:B------:R-:W-:Y:S01]  /*152b0*/  IMAD.MOV.U32 R25, RZ, RZ, R29 ;  /* 0x000000ffff197224 */ /* 0x000fe200078e001d */
        /* <DEDUP_REMOVED lines=8> */
[----:B------:R-:W1:Y:S01]  /*15340*/  LDC.64 R16, c[0x0][R24+0x228] ;  /* 0x00008a0018107b82 */ /* 0x000e620000000a00 */
[----:B--2---:R-:W-:Y:S01]  /*15350*/  @P1 IMAD.HI.U32 R0, R29, R0, RZ ;  /* 0x000000001d001227 */ /* 0x004fe200078e00ff */
[----:B------:R-:W-:-:S06]  /*15360*/  SEL R7, R195, RZ, P0 ;  /* 0x000000ffc3077207 */ /* 0x000fcc0000000000 */
[----:B------:R-:W2:Y:S01]  /*15370*/  LDC.64 R10, c[0x0][R24+0x210] ;  /* 0x00008400180a7b82 */ /* 0x000ea20000000a00 */
[-C--:B---3--:R-:W-:Y:S02]  /*15380*/  IMAD R27, R13, R192.reuse, RZ ;  /* 0x000000c00d1b7224 */ /* 0x088fe400078e02ff */
[----:B------:R-:W-:-:S04]  /*15390*/  IMAD.WIDE.U32 R12, R12, R192, RZ ;  /* 0x000000c00c0c7225 */ /* 0x000fc800078e00ff */
[----:B------:R-:W-:Y:S01]  /*153a0*/  IMAD.IADD R27, R13, 0x1, R27 ;  /* 0x000000010d1b7824 */ /* 0x000fe200078e021b */
[----:B----4-:R-:W-:Y:S01]  /*153b0*/  @P1 SHF.R.U32.HI R25, RZ, R33, R0 ;  /* 0x00000021ff191219 */ /* 0x010fe20000011600 */
[----:B0-----:R-:W0:Y:S01]  /*153c0*/  @!P0 LDC R8, c[0x0][0xc50] ;  /* 0x00031400ff088b82 */ /* 0x001e220000000800 */
[----:B------:R-:W-:Y:S01]  /*153d0*/  IADD3 R0, P1, P3, R20, R12, R3 ;  /* 0x0000000c14007210 */ /* 0x000fe20007b3e003 */
[----:B------:R-:W-:Y:S02]  /*153e0*/  IMAD.IADD R20, R21, 0x1, R15 ;  /* 0x0000000115147824 */ /* 0x000fe400078e020f */
[----:B------:R-:W-:Y:S02]  /*153f0*/  IMAD.MOV R14, RZ, RZ, -R25 ;  /* 0x000000ffff0e7224 */ /* 0x000fe400078e0a19 */
[-C--:B-1----:R-:W-:Y:S02]  /*15400*/  IMAD.WIDE.U32 R12, R16, R7.reuse, RZ ;  /* 0x00000007100c7225 */ /* 0x082fe400078e00ff */
[----:B------:R-:W1:Y:S02]  /*15410*/  @!P0 LDC R9, c[0x0][0xc54] ;  /* 0x00031500ff098b82 */ /* 0x000e640000000800 */
[----:B------:R-:W-:-:S02]  /*15420*/  IMAD R15, R17, R7, RZ ;  /* 0x00000007110f7224 */ /* 0x000fc400078e02ff */
[----:B------:R-:W-:Y:S01]  /*15430*/  IMAD R7, R31, R14, R29 ;  /* 0x0000000e1f077224 */ /* 0x000fe200078e021d */
[----:B------:R-:W-:Y:S01]  /*15440*/  IADD3.X R14, R20, R27, R26, P1, P3 ;  /* 0x0000001b140e7210 */ /* 0x000fe20000fe641a */
[----:B------:R-:W-:Y:S01]  /*15450*/  IMAD.IADD R15, R13, 0x1, R15 ;  /* 0x000000010d0f7824 */ /* 0x000fe200078e020f */
[----:B------:R-:W-:Y:S01]  /*15460*/  IADD3 R12, P0, P1, R25, R0, R12 ;  /* 0x00000000190c7210 */ /* 0x000fe2000791e00c */
[----:B--2---:R-:W-:Y:S01]  /*15470*/  IMAD R0, R11, R7, RZ ;  /* 0x000000070b007224 */ /* 0x004fe200078e02ff */
[----:B------:R-:W-:-:S04]  /*15480*/  SHF.R.S32.HI R25, RZ, 0x1f, R25 ;  /* 0x0000001fff197819 */ /* 0x000fc80000011419 */
[----:B------:R-:W-:Y:S02]  /*15490*/  IADD3.X R13, R25, R14, R15, P0, P1 ;  /* 0x0000000e190d7210 */ /* 0x000fe400007e240f */
[----:B------:R-:W-:-:S05]  /*154a0*/  SHF.R.S32.HI R15, RZ, 0x1f, R7 ;  /* 0x0000001fff0f7819 */ /* 0x000fca0000011407 */
[C---:B------:R-:W-:Y:S02]  /*154b0*/  IMAD R15, R10.reuse, R15, R0 ;  /* 0x0000000f0a0f7224 */ /* 0x040fe400078e0200 */
[----:B------:R-:W-:-:S04]  /*154c0*/  IMAD.WIDE.U32 R10, R10, R7, R12 ;  /* 0x000000070a0a7225 */ /* 0x000fc800078e000c */
[----:B------:R-:W-:Y:S01]  /*154d0*/  IMAD.IADD R0, R11, 0x1, R15 ;  /* 0x000000010b007824 */ /* 0x000fe200078e020f */
[----:B0-----:R-:W-:Y:S01]  /*154e0*/  LEA R8, P0, R10, R8, 0x2 ;  /* 0x000000080a087211 */ /* 0x001fe200078010ff */
[----:B------:R-:W-:-:S03]  /*154f0*/  IMAD.MOV.U32 R7, RZ, RZ, -0x800000 ;  /* 0xff800000ff077424 */ /* 0x000fc600078e00ff */
[----:B-1----:R-:W-:-:S05]  /*15500*/  LEA.HI.X R9, R10, R9, R0, 0x2, P0 ;  /* 0x000000090a097211 */ /* 0x002fca00000f1400 */
[----:B------:R0:W-:Y:S04]  /*15510*/  STG.E desc[UR38][R8.64], R7 ;  /* 0x0000000708007986 */ /* 0x0001e8000c101926 */
.L_x_6222:
[----:B------:R-:W-:Y:S05]  /*15520*/  BSYNC B1 ;  /* 0x0000000000017941 */ /* 0x000fea0003800000 */
.L_x_6221:
[----:B------:R-:W-:Y:S05]  /*15530*/  @P2 BRA `(.L_x_6217) ;  /* 0x0000000800842947 */ /* 0x000fea0003800000 */
[----:B------:R-:W1:Y:S01]  /*15540*/  LDC R13, c[0x0][0xce8] ;  /* 0x00033a00ff0d7b82 */ /* 0x000e620000000800 */
[----:B------:R-:W-:Y:S01]  /*15550*/  ULDC.64 UR6, c[0x0][0xba0] ;  /* 0x0002e80000067ab9 */ /* 0x000fe20000000a00 */
[----:B------:R-:W-:Y:S01]  /*15560*/  ULDC UR5, c[0x0][0xbc8] ;  /* 0x0002f20000057ab9 */ /* 0x000fe20000000800 */
[----:B------:R-:W-:Y:S01]  /*15570*/  IMAD R0, R26, UR6, RZ ;  /* 0x000000061a007c24 */ /* 0x000fe2000f8e02ff */
[----:B------:R-:W-:Y:S01]  /*15580*/  ISETP.GE.AND P2, PT, R194, UR5, PT ;  /* 0x00000005c2007c0c */ /* 0x000fe2000bf46270 */
[C---:B0-----:R-:W-:Y:S01]  /*15590*/  IMAD.WIDE.U32 R8, R3.reuse, UR6, RZ ;  /* 0x0000000603087c25 */ /* 0x041fe2000f8e00ff */
[C---:B------:R-:W-:Y:S01]  /*155a0*/  ISETP.GE.AND P3, PT, R22.reuse, UR5, PT ;  /* 0x0000000516007c0c */ /* 0x040fe2000bf66270 */
[----:B------:R-:W-:Y:S01]  /*155b0*/  BSSY B1, `(.L_x_6223) ;  /* 0x0000075000017945 */ /* 0x000fe20003800000 */
[----:B------:R-:W-:Y:S01]  /*155c0*/  SHF.R.S32.HI R38, RZ, 0x1f, R194 ;  /* 0x0000001fff267819 */ /* 0x000fe200000114c2 */
[----:B------:R-:W-:Y:S01]  /*155d0*/  IMAD R3, R3, UR7, R0 ;  /* 0x0000000703037c24 */ /* 0x000fe2000f8e0200 */
[----:B------:R-:W-:Y:S01]  /*155e0*/  ULDC.64 UR6, c[0x0][0xbe8] ;  /* 0x0002fa0000067ab9 */ /* 0x000fe20000000a00 */
[C---:B------:R-:W-:Y:S01]  /*155f0*/  VIADD R33, R22.reuse, 0x80 ;  /* 0x0000008016217836 */ /* 0x040fe20000000000 */
[----:B------:R-:W-:Y:S01]  /*15600*/  SEL R12, RZ, 0x1, P3 ;  /* 0x00000001ff0c7807 */ /* 0x000fe20001800000 */
[----:B------:R-:W-:Y:S01]  /*15610*/  IMAD.IADD R9, R9, 0x1, R3 ;  /* 0x0000000109097824 */ /* 0x000fe200078e0203 */
[----:B------:R-:W-:Y:S01]  /*15620*/  SHF.R.S32.HI R3, RZ, 0x1f, R30 ;  /* 0x0000001fff037819 */ /* 0x000fe2000001141e */
[----:B------:R-:W-:Y:S01]  /*15630*/  VIADD R29, R22, 0xc0 ;  /* 0x000000c0161d7836 */ /* 0x000fe20000000000 */
[----:B------:R-:W-:Y:S01]  /*15640*/  ISETP.GE.AND P1, PT, R33, UR5, PT ;  /* 0x0000000521007c0c */ /* 0x000fe2000bf26270 */
[----:B------:R-:W-:Y:S01]  /*15650*/  IMAD.WIDE.U32 R8, R192, UR6, R8 ;  /* 0x00000006c0087c25 */ /* 0x000fe2000f8e0008 */
[----:B------:R-:W-:-:S02]  /*15660*/  LEA.HI R0, R3, R30, RZ, 0x3 ;  /* 0x0000001e03007211 */ /* 0x000fc400078f18ff */
[----:B------:R-:W-:Y:S01]  /*15670*/  SEL R14, RZ, 0xffffffff, P1 ;  /* 0xffffffffff0e7807 */ /* 0x000fe20000800000 */
[----:B------:R-:W-:Y:S01]  /*15680*/  IMAD R9, R192, UR7, R9 ;  /* 0x00000007c0097c24 */ /* 0x000fe2000f8e0209 */
[----:B------:R-:W-:Y:S01]  /*15690*/  LOP3.LUT R7, R0, 0xfffffff8, RZ, 0xc0, !PT ;  /* 0xfffffff800077812 */ /* 0x000fe200078ec0ff */
[----:B------:R-:W-:Y:S01]  /*156a0*/  ULDC.64 UR6, c[0x0][0xbf0] ;  /* 0x0002fc0000067ab9 */ /* 0x000fe20000000a00 */
[----:B-1----:R-:W-:Y:S01]  /*156b0*/  ISETP.NE.AND P0, PT, R13, 0x1, PT ;  /* 0x000000010d00780c */ /* 0x002fe20003f05270 */
[----:B------:R-:W-:Y:S01]  /*156c0*/  IMAD.WIDE.U32 R8, R193, UR6, R8 ;  /* 0x00000006c1087c25 */ /* 0x000fe2000f8e0008 */
[----:B------:R-:W-:Y:S02]  /*156d0*/  SHF.R.S32.HI R16, RZ, 0x3, R0 ;  /* 0x00000003ff107819 */ /* 0x000fe40000011400 */
[----:B------:R-:W-:Y:S01]  /*156e0*/  SHF.R.S32.HI R32, RZ, 0x1f, R29 ;  /* 0x0000001fff207819 */ /* 0x000fe2000001141d */
[----:B------:R-:W-:Y:S02]  /*156f0*/  IMAD.IADD R7, R30, 0x1, -R7 ;  /* 0x000000011e077824 */ /* 0x000fe400078e0a07 */
[----:B------:R-:W-:Y:S01]  /*15700*/  IMAD R0, R28, UR6, RZ ;  /* 0x000000061c007c24 */ /* 0x000fe2000f8e02ff */
[----:B------:R-:W-:Y:S01]  /*15710*/  SHF.R.S32.HI R28, RZ, 0x1f, R33 ;  /* 0x0000001fff1c7819 */ /* 0x000fe20000011421 */
[----:B------:R-:W-:-:S02]  /*15720*/  IMAD R10, R7, 0x20, R16 ;  /* 0x00000020070a7824 */ /* 0x000fc400078e0210 */
[----:B------:R-:W-:Y:S01]  /*15730*/  IMAD R7, R193, UR7, R0 ;  /* 0x00000007c1077c24 */ /* 0x000fe2000f8e0200 */
[----:B------:R-:W-:Y:S01]  /*15740*/  SEL R0, RZ, 0xffffffff, P2 ;  /* 0xffffffffff007807 */ /* 0x000fe20001000000 */
[----:B------:R-:W0:Y:S01]  /*15750*/  @P0 LDC R3, c[0x0][0xcec] ;  /* 0x00033b00ff030b82 */ /* 0x000e220000000800 */
[----:B------:R-:W-:Y:S01]  /*15760*/  IMAD.IADD R10, R185, 0x1, R10 ;  /* 0x00000001b90a7824 */ /* 0x000fe200078e020a */
[----:B------:R-:W-:Y:S01]  /*15770*/  ULDC.64 UR6, c[0x0][0xbe0] ;  /* 0x0002f80000067ab9 */ /* 0x000fe20000000a00 */
[----:B------:R-:W-:Y:S02]  /*15780*/  IMAD.IADD R9, R9, 0x1, R7 ;  /* 0x0000000109097824 */ /* 0x000fe400078e0207 */
[----:B------:R-:W-:Y:S02]  /*15790*/  IMAD.SHL.U32 R15, R0, 0x2, RZ ;  /* 0x00000002000f7824 */ /* 0x000fe400078e00ff */
[C---:B------:R-:W-:Y:S01]  /*157a0*/  VIADD R31, R22.reuse, 0x100 ;  /* 0x00000100161f7836 */ /* 0x040fe20000000000 */
[----:B------:R-:W1:Y:S01]  /*157b0*/  @P0 LDC R11, c[0x0][0xcf0] ;  /* 0x00033c00ff0b0b82 */ /* 0x000e620000000800 */
[----:B------:R-:W-:Y:S01]  /*157c0*/  VIADD R27, R22, 0x140 ;  /* 0x00000140161b7836 */ /* 0x000fe20000000000 */
[----:B------:R-:W-:Y:S01]  /*157d0*/  LOP3.LUT R12, R15, 0x2, R12, 0xe2, !PT ;  /* 0x000000020f0c7812 */ /* 0x000fe200078ee20c */
[----:B------:R-:W-:Y:S01]  /*157e0*/  IMAD.SHL.U32 R15, R14, 0x4, RZ ;  /* 0x000000040e0f7824 */ /* 0x000fe200078e00ff */
[----:B------:R-:W-:Y:S01]  /*157f0*/  SHF.R.S32.HI R36, RZ, 0x1f, R31 ;  /* 0x0000001fff247819 */ /* 0x000fe2000001141f */
[----:B------:R-:W-:Y:S01]  /*15800*/  VIADD R35, R22, 0x180 ;  /* 0x0000018016237836 */ /* 0x000fe20000000000 */
[----:B------:R-:W-:Y:S01]  /*15810*/  SHF.R.S32.HI R26, RZ, 0x1f, R27 ;  /* 0x0000001fff1a7819 */ /* 0x000fe2000001141b */
[----:B------:R-:W-:Y:S01]  /*15820*/  IMAD R25, R4, R13, RZ ;  /* 0x0000000d04197224 */ /* 0x000fe200078e02ff */
[----:B------:R-:W-:Y:S01]  /*15830*/  LOP3.LUT R12, R15, 0x4, R12, 0xe2, !PT ;  /* 0x000000040f0c7812 */ /* 0x000fe200078ee20c */
[----:B------:R-:W-:Y:S01]  /*15840*/  VIADD R37, R22, 0x1c0 ;  /* 0x000001c016257836 */ /* 0x000fe20000000000 */
[----:B------:R-:W-:-:S04]  /*15850*/  SHF.R.S32.HI R30, RZ, 0x1f, R35 ;  /* 0x0000001fff1e7819 */ /* 0x000fc80000011423 */
[----:B------:R-:W-:Y:S01]  /*15860*/  ISETP.GE.AND P1, PT, R37, UR5, PT ;  /* 0x0000000525007c0c */ /* 0x000fe2000bf26270 */
[----:B0-----:R-:W-:Y:S01]  /*15870*/  @P0 IMAD.HI.U32 R0, R10, R3, RZ ;  /* 0x000000030a000227 */ /* 0x001fe200078e00ff */
[----:B------:R-:W-:-:S03]  /*15880*/  SHF.R.S32.HI R34, RZ, 0x1f, R37 ;  /* 0x0000001fff227819 */ /* 0x000fc60000011425 */
[----:B------:R-:W-:Y:S01]  /*15890*/  IMAD.MOV.U32 R3, RZ, RZ, R10 ;  /* 0x000000ffff037224 */ /* 0x000fe200078e000a */
[----:B-1----:R-:W-:Y:S02]  /*158a0*/  @P0 SHF.R.U32.HI R3, RZ, R11, R0 ;  /* 0x0000000bff030219 */ /* 0x002fe40000011600 */
[----:B------:R-:W-:Y:S02]  /*158b0*/  ISETP.GE.AND P0, PT, R29, UR5, PT ;  /* 0x000000051d007c0c */ /* 0x000fe4000bf06270 */
[--C-:B------:R-:W-:Y:S01]  /*158c0*/  SHF.R.S32.HI R0, RZ, 0x1f, R3.reuse ;  /* 0x0000001fff007819 */ /* 0x100fe20000011403 */
[----:B------:R-:W-:Y:S02]  /*158d0*/  IMAD.MOV R7, RZ, RZ, -R3 ;  /* 0x000000ffff077224 */ /* 0x000fe400078e0a03 */
[----:B------:R-:W-:-:S04]  /*158e0*/  IMAD.WIDE.U32 R8, R3, UR6, R8 ;  /* 0x0000000603087c25 */ /* 0x000fc8000f8e0008 */
[----:B------:R-:W-:Y:S01]  /*158f0*/  IMAD R7, R13, R7, R10 ;  /* 0x000000070d077224 */ /* 0x000fe200078e020a */
[----:B------:R-:W-:Y:S01]  /*15900*/  SEL R10, RZ, 0xffffffff, P0 ;  /* 0xffffffffff0a7807 */ /* 0x000fe20000000000 */
[----:B------:R-:W-:Y:S01]  /*15910*/  IMAD R0, R0, UR6, RZ ;  /* 0x0000000600007c24 */ /* 0x000fe2000f8e02ff */
[----:B------:R-:W-:-:S03]  /*15920*/  ISETP.GE.AND P0, PT, R31, UR5, PT ;  /* 0x000000051f007c0c */ /* 0x000fc6000bf06270 */
[----:B------:R-:W-:Y:S01]  /*15930*/  IMAD.SHL.U32 R15, R10, 0x8, RZ ;  /* 0x000000080a0f7824 */ /* 0x000fe200078e00ff */
[----:B------:R-:W-:Y:S01]  /*15940*/  SEL R10, RZ, 0xffffffff, P0 ;  /* 0xffffffffff0a7807 */ /* 0x000fe20000000000 */
[----:B------:R-:W-:Y:S01]  /*15950*/  IMAD R11, R3, UR7, R0 ;  /* 0x00000007030b7c24 */ /* 0x000fe2000f8e0200 */
[----:B------:R-:W-:Y:S01]  /*15960*/  ISETP.GE.AND P0, PT, R27, UR5, PT ;  /* 0x000000051b007c0c */ /* 0x000fe2000bf06270 */
[----:B------:R-:W-:Y:S01]  /*15970*/  ULDC.64 UR6, c[0x0][0xbd8] ;  /* 0x0002f60000067ab9 */ /* 0x000fe20000000a00 */
[----:B------:R-:W-:Y:S01]  /*15980*/  LOP3.LUT R12, R15, 0x8, R12, 0xe2, !PT ;  /* 0x000000080f0c7812 */ /* 0x000fe200078ee20c */
[----:B------:R-:W-:Y:S01]  /*15990*/  IMAD.SHL.U32 R3, R10, 0x10, RZ ;  /* 0x000000100a037824 */ /* 0x000fe200078e00ff */
[----:B------:R-:W-:Y:S01]  /*159a0*/  SHF.R.S32.HI R0, RZ, 0x1f, R7 ;  /* 0x0000001fff007819 */ /* 0x000fe20000011407 */
[----:B------:R-:W-:-:S03]  /*159b0*/  IMAD.IADD R9, R9, 0x1, R11 ;  /* 0x0000000109097824 */ /* 0x000fc600078e020b */
[----:B------:R-:W-:Y:S01]  /*159c0*/  LOP3.LUT R12, R3, 0x10, R12, 0xe2, !PT ;  /* 0x00000010030c7812 */ /* 0x000fe200078ee20c */
[----:B------:R-:W-:Y:S01]  /*159d0*/  IMAD R0, R0, UR6, RZ ;  /* 0x0000000600007c24 */ /* 0x000fe2000f8e02ff */
[----:B------:R-:W-:Y:S01]  /*159e0*/  SEL R3, RZ, 0xffffffff, P0 ;  /* 0xffffffffff037807 */ /* 0x000fe20000000000 */
[----:B------:R-:W-:Y:S01]  /*159f0*/  IMAD.WIDE.U32 R8, R7, UR6, R8 ;  /* 0x0000000607087c25 */ /* 0x000fe2000f8e0008 */
[----:B------:R-:W-:-:S03]  /*15a00*/  ISETP.GE.AND P0, PT, R35, UR5, PT ;  /* 0x0000000523007c0c */ /* 0x000fc6000bf06270 */
[----:B------:R-:W-:Y:S02]  /*15a10*/  IMAD.SHL.U32 R11, R3, 0x20, RZ ;  /* 0x00000020030b7824 */ /* 0x000fe400078e00ff */
[----:B------:R-:W-:Y:S01]  /*15a20*/  IMAD R3, R7, UR7, R0 ;  /* 0x0000000707037c24 */ /* 0x000fe2000f8e0200 */
[----:B------:R-:W-:Y:S01]  /*15a30*/  ULDC.64 UR6, c[0x0][0xb80] ;  /* 0x0002e00000067ab9 */ /* 0x000fe20000000a00 */
[----:B------:R-:W-:Y:S01]  /*15a40*/  IMAD.IADD R0, R16, 0x1, R185 ;  /* 0x0000000110007824 */ /* 0x000fe200078e02b9 */
[----:B------:R-:W-:Y:S01]  /*15a50*/  LOP3.LUT R12, R11, 0x20, R12, 0xe2, !PT ;  /* 0x000000200b0c7812 */ /* 0x000fe200078ee20c */
[----:B------:R-:W-:Y:S01]  /*15a60*/  IMAD.IADD R3, R9, 0x1, R3 ;  /* 0x0000000109037824 */ /* 0x000fe200078e0203 */
[----:B------:R-:W-:Y:S02]  /*15a70*/  SEL R11, RZ, 0x40, P0 ;  /* 0x00000040ff0b7807 */ /* 0x000fe40000000000 */
        /* <DEDUP_REMOVED lines=40> */
.L_x_6224:
[----:B------:R-:W-:Y:S05]  /*15d00*/  BSYNC B1 ;  /* 0x0000000000017941 */ /* 0x000fea0003800000 */
.L_x_6223:
        /* <DEDUP_REMOVED lines=36> */
.L_x_6217:
[----:B------:R-:W-:Y:S05]  /*15f50*/  BSYNC B0 ;  /* 0x0000000000007941 */ /* 0x000fea0003800000 */
.L_x_6210:
[----:B------:R-:W-:Y:S02]  /*15f60*/  ULDC UR5, c[0x0][0xd3c] ;  /* 0x00034f0000057ab9 */ /* 0x000fe40000000800 */
[----:B------:R-:W-:-:S06]  /*15f70*/  UISETP.GE.AND UP0, UPT, UR4, UR5, UPT ;  /* 0x000000050400728c */ /* 0x000fcc000bf06270 */
[----:B------:R-:W-:-:S13]  /*15f80*/  PLOP3.LUT P0, PT, PT, PT, UP0, 0x80, 0x0 ;  /* 0x000000000000781c */ /* 0x000fda0003f0f008 */
[----:B------:R-:W-:Y:S05]  /*15f90*/  @!P0 BRA `(.L_x_6225) ;  /* 0xfffffeb400008947 */ /* 0x000fea000383ffff */
[----:B------:R-:W-:Y:S05]  /*15fa0*/  EXIT ;  /* 0x000000000000794d */ /* 0x000fea0003800000 */
.L_x_6116:
        /* <DEDUP_REMOVED lines=18> */
.L_x_6226:
        /* <DEDUP_REMOVED lines=43> */
.L_x_6230:
        /* <DEDUP_REMOVED lines=39> */
.L_x_6228:
        /* <DEDUP_REMOVED lines=12> */
.L_x_6231:
        /* <DEDUP_REMOVED lines=63> */
.L_x_6232:
        /* <DEDUP_REMOVED lines=61> */
.L_x_6233:
[----:B01----:R-:W-:-:S05]  /*16e70*/  LOP3.LUT R3, RZ, R2, RZ, 0x33, !PT ;  /* 0x00000002ff037212 */ /* 0x003fca00078e33ff */
[----:B------:R-:W-:-:S05]  /*16e80*/  IMAD.IADD R2, R4, 0x1, R3 ;  /* 0x0000000104027824 */ /* 0x000fca00078e0203 */
[----:B------:R1:W-:Y:S01]  /*16e90*/  STL [R1+0x4], R2 ;  /* 0x0000040201007387 */ /* 0x0003e20000100800 */
[----:B------:R-:W-:Y:S05]  /*16ea0*/  BRA `(.L_x_6234) ;  /* 0x0000000000107947 */ /* 0x000fea0003800000 */
.L_x_6229:
[----:B------:R-:W-:Y:S01]  /*16eb0*/  IMAD.U32 R2, RZ, RZ, UR6 ;  /* 0x00000006ff027e24 */ /* 0x000fe2000f8e00ff */
[----:B------:R0:W-:Y:S04]  /*16ec0*/  STL [R1+0x4], RZ ;  /* 0x000004ff01007387 */ /* 0x0001e80000100800 */
[----:B------:R0:W-:Y:S04]  /*16ed0*/  STL [R1+0x8], RZ ;  /* 0x000008ff01007387 */ /* 0x0001e80000100800 */
[----:B------:R0:W-:Y:S02]  /*16ee0*/  STL [R1], R2 ;  /* 0x0000000201007387 */ /* 0x0001e40000100800 */
.L_x_6234:
        /* <DEDUP_REMOVED lines=10> */
.L_x_6227:
        /* <DEDUP_REMOVED lines=9> */
[C---:B----4-:R-:W-:Y:S01]  /*17020*/  IMAD.SHL.U32 R0, R6.reuse, 0x8, RZ ;  /* 0x0000000806007824 */ /* 0x050fe200078e00ff */
[----:B------:R-:W-:Y:S01]  /*17030*/  LOP3.LUT R4, R6, 0x7f, RZ, 0xc0, !PT ;  /* 0x0000007f06047812 */ /* 0x000fe200078ec0ff */
[----:B------:R-:W-:Y:S01]  /*17040*/  UMOV UR4, 0x400 ;  /* 0x0000040000047882 */ /* 0x000fe20000000000 */
[----:B------:R-:W-:Y:S01]  /*17050*/  BSSY B8, `(.L_x_6235) ;  /* 0x00007b1000087945 */ /* 0x000fe20003800000 */
[----:B------:R-:W-:Y:S01]  /*17060*/  ULDC UR37, c[0x0][0xc] ;  /* 0x0000030000257ab9 */ /* 0x000fe20000000800 */
[----:B------:R-:W-:Y:S01]  /*17070*/  LOP3.LUT R3, R0, 0x1f8, RZ, 0xc0, !PT ;  /* 0x000001f800037812 */ /* 0x000fe200078ec0ff */
[----:B01----:R-:W-:Y:S01]  /*17080*/  IMAD.SHL.U32 R2, R4, 0x8, RZ ;  /* 0x0000000804027824 */ /* 0x003fe200078e00ff */
[----:B------:R-:W-:Y:S01]  /*17090*/  LOP3.LUT R0, R0, 0x38, RZ, 0xc0, !PT ;  /* 0x0000003800007812 */ /* 0x000fe200078ec0ff */
[----:B------:R-:W-:Y:S01]  /*170a0*/  ULDC.64 UR40, c[0x0][0x198] ;  /* 0x0000660000287ab9 */ /* 0x000fe20000000a00 */
[----:B------:R-:W-:Y:S01]  /*170b0*/  LOP3.LUT R3, R3, 0x38, R6, 0x78, !PT ;  /* 0x0000003803037812 */ /* 0x000fe200078e7806 */
[----:B------:R-:W-:-:S03]  /*170c0*/  IMAD.SHL.U32 R6, R6, 0x10, RZ ;  /* 0x0000001006067824 */ /* 0x000fc600078e00ff */
[----:B------:R-:W-:Y:S02]  /*170d0*/  LOP3.LUT R2, R3, 0x200, R2, 0xf8, !PT ;  /* 0x0000020003027812 */ /* 0x000fe400078ef802 */
[----:B------:R-:W-:-:S04]  /*170e0*/  SHF.R.U32.HI R3, RZ, 0x3, R4 ;  /* 0x00000003ff037819 */ /* 0x000fc80000011604 */
[----:B------:R-:W-:Y:S02]  /*170f0*/  LOP3.LUT R4, R3, 0x70, R6, 0xf8, !PT ;  /* 0x0000007003047812 */ /* 0x000fe400078ef806 */
[C---:B------:R-:W-:Y:S01]  /*17100*/  LOP3.LUT R4, R0.reuse, 0x40, RZ, 0xfc, !PT ;  /* 0x0000004000047812 */ /* 0x040fe200078efcff */
[----:B--2---:R-:W-:Y:S01]  /*17110*/  ULEA UR4, UR5, UR4, 0x18 ;  /* 0x0000000405047291 */ /* 0x004fe2000f8ec03f */
[----:B------:R-:W-:-:S05]  /*17120*/  LOP3.LUT R4, R0, 0x100, RZ, 0xfc, !PT ;  /* 0x0000010000047812 */ /* 0x000fca00078efcff */
[----:B------:R-:W-:-:S04]  /*17130*/  IMAD.U32 R19, RZ, RZ, UR4 ;  /* 0x00000004ff137e24 */ /* 0x000fc8000f8e00ff */
[----:B------:R-:W-:Y:S02]  /*17140*/  IMAD R3, R2, 0x2, R19 ;  /* 0x0000000202037824 */ /* 0x000fe400078e0213 */
[----:B------:R-:W-:-:S03]  /*17150*/  IMAD.MOV.U32 R2, RZ, RZ, 0x1 ;  /* 0x00000001ff027424 */ /* 0x000fc600078e00ff */
        /* <DEDUP_REMOVED lines=9> */
.L_x_6369:
[----:B--23--:R-:W2:Y:S01]  /*171f0*/  LDL R9, [R1+0xc] ;  /* 0x00000c0001097983 */ /* 0x00cea20000100800 */
[----:B------:R-:W-:Y:S05]  /*17200*/  YIELD ;  /* 0x0000000000007946 */ /* 0x000fea0003800000 */
[----:B------:R-:W-:Y:S01]  /*17210*/  ULDC.64 UR4, c[0x0][0xb20] ;  /* 0x0002c80000047ab9 */ /* 0x000fe20000000a00 */
[----:B------:R-:W-:Y:S01]  /*17220*/  IMAD.MOV.U32 R0, RZ, RZ, RZ ;  /* 0x000000ffff007224 */ /* 0x000fe200078e00ff */
[----:B------:R-:W-:Y:S01]  /*17230*/  ISETP.NE.U32.AND P0, PT, RZ, UR4, PT ;  /* 0x00000004ff007c0c */ /* 0x000fe2000bf05070 */
[----:B01----:R-:W0:Y:S01]  /*17240*/  LDC.64 R4, c[0x0][0xaf8] ;  /* 0x0002be00ff047b82 */ /* 0x003e220000000a00 */
        /* <DEDUP_REMOVED lines=41> */
.L_x_6236:
        /* <DEDUP_REMOVED lines=16> */
.L_x_6237:
[----:B------:R-:W-:Y:S05]  /*175e0*/  @!P1 BRA `(.L_x_6238) ;  /* 0x00000000000c9947 */ /* 0x000fea0003800000 */
[----:B------:R-:W3:Y:S04]  /*175f0*/  LDG.E R6, desc[UR38][R2.64] ;  /* 0x0000002602067981 */ /* 0x000ee8000c1e1900 */
[----:B------:R-:W3:Y:S02]  /*17600*/  LDG.E R2, desc[UR38][R2.64+0x4] ;  /* 0x0000042602027981 */ /* 0x000ee4000c1e1900 */
[----:B---3--:R-:W-:-:S07]  /*17610*/  IMAD.IADD R6, R2, 0x1, -R6 ;  /* 0x0000000102067824 */ /* 0x008fce00078e0a06 */
.L_x_6238:
        /* <DEDUP_REMOVED lines=34> */
.L_x_6241:
[----:B------:R-:W-:-:S13]  /*17840*/  ISETP.NE.AND P0, PT, R3, 0x1, PT ;  /* 0x000000010300780c */ /* 0x000fda0003f05270 */
[----:B------:R-:W2:Y:S02]  /*17850*/  @P0 LDC.64 R4, c[0x0][0xae0] ;  /* 0x0002b800ff040b82 */ /* 0x000ea40000000a00 */
[----:B--2---:R-:W-:-:S05]  /*17860*/  @P0 IMAD.HI.U32 R4, R8, R4, RZ ;  /* 0x0000000408040227 */ /* 0x004fca00078e00ff */
[----:B------:R-:W-:-:S07]  /*17870*/  @P0 SHF.R.U32.HI R8, RZ, R5, R4 ;  /* 0x00000005ff080219 */ /* 0x000fce0000011604 */
.L_x_6242:
[----:B------:R-:W-:Y:S05]  /*17880*/  BSYNC B0 ;  /* 0x0000000000007941 */ /* 0x000fea0003800000 */
.L_x_6240:
[----:B------:R-:W-:-:S05]  /*17890*/  IMAD R8, R8, R3, R3 ;  /* 0x0000000308087224 */ /* 0x000fca00078e0203 */
[----:B------:R-:W-:-:S07]  /*178a0*/  VIMNMX R2, R2, R8, PT ;  /* 0x0000000802027248 */ /* 0x000fce0003fe0100 */
.L_x_6239:
        /* <DEDUP_REMOVED lines=25> */
.L_x_6245:
[----:B------:R-:W-:-:S13]  /*17a40*/  ISETP.NE.AND P0, PT, R3, 0x1, PT ;  /* 0x000000010300780c */ /* 0x000fda0003f05270 */
[----:B--2---:R-:W2:Y:S02]  /*17a50*/  @P0 LDC.64 R4, c[0x0][0xae0] ;  /* 0x0002b800ff040b82 */ /* 0x004ea40000000a00 */
[----:B--2---:R-:W-:-:S05]  /*17a60*/  @P0 IMAD.HI.U32 R4, R6, R4, RZ ;  /* 0x0000000406040227 */ /* 0x004fca00078e00ff */
[----:B------:R-:W-:-:S07]  /*17a70*/  @P0 SHF.R.U32.HI R6, RZ, R5, R4 ;  /* 0x00000005ff060219 */ /* 0x000fce0000011604 */
.L_x_6246:
[----:B------:R-:W-:Y:S05]  /*17a80*/  BSYNC B0 ;  /* 0x0000000000007941 */ /* 0x000fea0003800000 */
.L_x_6244:
[----:B------:R-:W-:-:S05]  /*17a90*/  IMAD R3, R6, R3, RZ ;  /* 0x0000000306037224 */ /* 0x000fca00078e02ff */
[----:B------:R-:W-:-:S07]  /*17aa0*/  VIMNMX R2, R2, R3, !PT ;  /* 0x0000000302027248 */ /* 0x000fce0007fe0100 */
.L_x_6243:
        /* <DEDUP_REMOVED lines=44> */
.L_x_6248:
[----:B------:R-:W-:Y:S05]  /*17d70*/  BSYNC B0 ;  /* 0x0000000000007941 */ /* 0x000fea0003800000 */
.L_x_6247:
        /* <DEDUP_REMOVED lines=12> */
[----:B------:R-:W3:Y:S01]  /*17e40*/  S2R R2, SR_LANEID ;  /* 0x0000000000027919 */ /* 0x000ee20000000000 */
[----:B------:R-:W-:Y:S02]  /*17e50*/  VOTEU.ANY UR4, UPT, PT ;  /* 0x0000000000047886 */ /* 0x000fe400038e0100 */
[----:B------:R-:W3:Y:S08]  /*17e60*/  FLO.U32 R0, UR4 ;  /* 0x0000000400007d00 */ /* 0x000ef000080e0000 */
[----:B-1----:R-:W1:Y:S01]  /*17e70*/  POPC R4, UR4 ;  /* 0x0000000400047d09 */ /* 0x002e620008000000 */
[----:B---3--:R-:W-:-:S02]  /*17e80*/  ISETP.EQ.U32.AND P0, PT, R0, R2, PT ;  /* 0x000000020000720c */ /* 0x008fc40003f02070 */
[----:B------:R-:W1:Y:S11]  /*17e90*/  LDC.64 R2, c[0x0][0xd60] ;  /* 0x00035800ff027b82 */ /* 0x000e760000000a00 */
[----:B-1----:R-:W3:Y:S04]  /*17ea0*/  @P0 ATOMG.E.ADD.STRONG.GPU PT, R2, desc[UR38][R2.64], R4 ;  /* 0x00000004020209a8 */ /* 0x002ee800081ee1e6 */
[----:B---3--:R1:W3:Y:S02]  /*17eb0*/  SHFL.IDX PT, R2, R2, R0, 0x1f ;  /* 0x00001f0002027589 */ /* 0x0082e400000e0000 */
[----:B-1----:R-:W1:Y:S02]  /*17ec0*/  S2R R0, SR_LTMASK ;  /* 0x0000000000007919 */ /* 0x002e640000003900 */
[----:B-1----:R-:W-:-:S06]  /*17ed0*/  LOP3.LUT R0, R0, UR4, RZ, 0xc0, !PT ;  /* 0x0000000400007c12 */ /* 0x002fcc000f8ec0ff */
[----:B------:R-:W3:Y:S02]  /*17ee0*/  POPC R0, R0 ;  /* 0x0000000000007309 */ /* 0x000ee40000000000 */
[----:B---3--:R-:W-:-:S05]  /*17ef0*/  IADD3 R0, R2, UR37, R0 ;  /* 0x0000002502007c10 */ /* 0x008fca000fffe000 */
[----:B------:R4:W-:Y:S01]  /*17f00*/  STL [R1], R0 ;  /* 0x0000000001007387 */ /* 0x0009e20000100800 */
[----:B------:R-:W-:Y:S05]  /*17f10*/  BRA `(.L_x_6251) ;  /* 0x0000005800987947 */ /* 0x000fea0003800000 */
.L_x_6250:
        /* <DEDUP_REMOVED lines=20> */
.L_x_6253:
[----:B------:R-:W-:Y:S05]  /*18060*/  BSYNC B6 ;  /* 0x0000000000067941 */ /* 0x000fea0003800000 */
.L_x_6252:
        /* <DEDUP_REMOVED lines=20> */
.L_x_6256:
        /* <DEDUP_REMOVED lines=15> */
.L_x_6255:
[----:B------:R-:W-:Y:S05]  /*182a0*/  BSYNC B6 ;  /* 0x0000000000067941 */ /* 0x000fea0003800000 */
.L_x_6254:
        /* <DEDUP_REMOVED lines=24> */
.L_x_6386:
        /* <DEDUP_REMOVED lines=9> */
.L_x_6389:
        /* <DEDUP_REMOVED lines=24> */
.L_x_6260:
[----:B------:R-:W4:Y:S04]  /*18640*/  LDL R0, [R1+0x10] ;  /* 0x0000100001007983 */ /* 0x000f280000100800 */
[----:B---3--:R-:W3:Y:S01]  /*18650*/  LDL R2, [R1+0x18] ;  /* 0x0000180001027983 */ /* 0x008ee20000100800 */
[----:B----4-:R-:W-:Y:S01]  /*18660*/  IMAD R0, R0, 0x8, R19 ;  /* 0x0000000800007824 */ /* 0x010fe200078e0213 */
[----:B---3--:R-:W-:-:S04]  /*18670*/  SHF.L.U32 R2, R2, 0x1f, RZ ;  /* 0x0000001f02027819 */ /* 0x008fc800000006ff */
[----:B------:R-:W3:Y:S02]  /*18680*/  SYNCS.PHASECHK.TRANS64.TRYWAIT P0, [R0+URZ+0x38840], R2 ;  /* 0x03884002000075a7 */ /* 0x000ee4000800017f */
[----:B---3--:R-:W-:Y:S05]  /*18690*/  @!P0 BRA `(.L_x_6261) ;  /* 0x0000006c00648947 */ /* 0x008fea0003800000 */
.L_x_6390:
        /* <DEDUP_REMOVED lines=11> */
.L_x_6262:
        /* <DEDUP_REMOVED lines=23> */
.L_x_6258:
[----:B------:R-:W3:Y:S04]  /*188c0*/  LDL R2, [R1+0xc] ;  /* 0x00000c0001027983 */ /* 0x000ee80000100800 */
        /* <DEDUP_REMOVED lines=8> */
[----:B------:R-:W-:Y:S01]  /*18950*/  BSSY B6, `(.L_x_6263) ;  /* 0x0000019000067945 */ /* 0x000fe20003800000 */
[----:B---3--:R-:W-:-:S04]  /*18960*/  SHF.R.S32.HI R0, RZ, 0x1f, R2 ;  /* 0x0000001fff007819 */ /* 0x008fc80000011402 */
[----:B-1----:R-:W-:Y:S02]  /*18970*/  SEL R4, R0, RZ, !P0 ;  /* 0x000000ff00047207 */ /* 0x002fe40004000000 */
[----:B------:R-:W-:Y:S02]  /*18980*/  SEL R0, R2, RZ, !P0 ;  /* 0x000000ff02007207 */ /* 0x000fe40004000000 */
[----:B----4-:R-:W-:Y:S01]  /*18990*/  SHF.R.S32.HI R3, RZ, 0x1f, R3 ;  /* 0x0000001fff037819 */ /* 0x010fe20000011403 */
[----:B------:R1:W-:Y:S04]  /*189a0*/  STL [R1+0x58], R4 ;  /* 0x0000580401007387 */ /* 0x0003e80000100800 */
[----:B------:R1:W-:Y:S04]  /*189b0*/  STL [R1+0x38], R0 ;  /* 0x0000380001007387 */ /* 0x0003e80000100800 */
[----:B------:R1:W-:Y:S01]  /*189c0*/  STL [R1+0x50], R3 ;  /* 0x0000500301007387 */ /* 0x0003e20000100800 */
        /* <DEDUP_REMOVED lines=17> */
.L_x_6264:
[----:B------:R-:W-:Y:S05]  /*18ae0*/  BSYNC B6 ;  /* 0x0000000000067941 */ /* 0x000fea0003800000 */
.L_x_6263:
[----:B------:R-:W3:Y:S01]  /*18af0*/  LDL R11, [R1+0x34] ;  /* 0x00003400010b7983 */ /* 0x000ee20000100800 */
[----:B0-----:R-:W0:Y:S01]  /*18b00*/  LDC R7, c[0x0][0x448] ;  /* 0x00011200ff077b82 */ /* 0x001e220000000800 */
[----:B------:R-:W-:Y:S01]  /*18b10*/  ULDC.64 UR4, c[0x0][0x298] ;  /* 0x0000a60000047ab9 */ /* 0x000fe20000000a00 */
[----:B------:R-:W-:Y:S01]  /*18b20*/  ULDC.64 UR6, c[0x0][0x280] ;  /* 0x0000a00000067ab9 */ /* 0x000fe20000000a00 */
[----:B-1----:R-:W4:Y:S04]  /*18b30*/  LDL R4, [R1+0x50] ;  /* 0x0000500001047983 */ /* 0x002f280000100800 */
[----:B------:R-:W2:Y:S04]  /*18b40*/  LDL R9, [R1+0x28] ;  /* 0x0000280001097983 */ /* 0x000ea80000100800 */
[----:B------:R-:W2:Y:S01]  /*18b50*/  LDL R8, [R1+0x58] ;  /* 0x0000580001087983 */ /* 0x000ea20000100800 */
[----:B------:R-:W1:Y:S01]  /*18b60*/  S2R R2, SR_TID.X ;  /* 0x0000000000027919 */ /* 0x000e620000002100 */
[----:B------:R-:W1:Y:S02]  /*18b70*/  S2R R0, SR_TID.X ;  /* 0x0000000000007919 */ /* 0x000e640000002100 */
[----:B------:R-:W2:Y:S01]  /*18b80*/  LDL R6, [R1+0x38] ;  /* 0x0000380001067983 */ /* 0x000ea20000100800 */
[----:B0-----:R-:W-:-:S13]  /*18b90*/  ISETP.NE.AND P0, PT, R7, 0x1, PT ;  /* 0x000000010700780c */ /* 0x001fda0003f05270 */
[----:B------:R-:W0:Y:S01]  /*18ba0*/  @P0 LDC R3, c[0x0][0x450] ;  /* 0x00011400ff030b82 */ /* 0x000e220000000800 */
[----:B-1----:R-:W-:-:S04]  /*18bb0*/  LOP3.LUT R2, R2, 0x7f, RZ, 0xc0, !PT ;  /* 0x0000007f02027812 */ /* 0x002fc800078ec0ff */
[----:B------:R-:W-:Y:S01]  /*18bc0*/  SHF.R.U32.HI R2, RZ, 0x3, R2 ;  /* 0x00000003ff027819 */ /* 0x000fe20000011602 */
[----:B------:R-:W-:-:S05]  /*18bd0*/  IMAD.SHL.U32 R0, R0, 0x10, RZ ;  /* 0x0000001000007824 */ /* 0x000fca00078e00ff */
[----:B------:R-:W-:Y:S02]  /*18be0*/  LOP3.LUT R0, R2, 0x70, R0, 0xf8, !PT ;  /* 0x0000007002007812 */ /* 0x000fe400078ef800 */
[----:B------:R-:W1:Y:S03]  /*18bf0*/  @P0 LDC R2, c[0x0][0x44c] ;  /* 0x00011300ff020b82 */ /* 0x000e660000000800 */
[----:B---3--:R-:W-:-:S04]  /*18c00*/  IMAD.IADD R5, R0, 0x1, R11 ;  /* 0x0000000100057824 */ /* 0x008fc800078e020b */
[----:B-1----:R-:W-:-:S04]  /*18c10*/  @P0 IMAD.HI.U32 R2, R5, R2, RZ ;  /* 0x0000000205020227 */ /* 0x002fc800078e00ff */
[----:B------:R-:W-:Y:S01]  /*18c20*/  IMAD.MOV.U32 R0, RZ, RZ, R5 ;  /* 0x000000ffff007224 */ /* 0x000fe200078e0005 */
[----:B0-----:R-:W-:Y:S01]  /*18c30*/  @P0 SHF.R.U32.HI R0, RZ, R3, R2 ;  /* 0x00000003ff000219 */ /* 0x001fe20000011602 */
[----:B----4-:R-:W-:-:S04]  /*18c40*/  IMAD R2, R4, UR4, RZ ;  /* 0x0000000404027c24 */ /* 0x010fc8000f8e02ff */
[C---:B--2---:R-:W-:Y:S02]  /*18c50*/  IMAD R4, R9.reuse, UR5, R2 ;  /* 0x0000000509047c24 */ /* 0x044fe4000f8e0202 */
        /* <DEDUP_REMOVED lines=14> */
[----:B------:R-:W-:Y:S01]  /*18d40*/  SHF.R.S32.HI R4, RZ, 0x1f, R0 ;  /* 0x0000001fff047819 */ /* 0x000fe20000011400 */
[----:B------:R-:W3:Y:S04]  /*18d50*/  S2R R10, SR_TID.X ;  /* 0x00000000000a7919 */ /* 0x000ee80000002100 */
        /* <DEDUP_REMOVED lines=17> */
[----:B------:R-:W-:Y:S01]  /*18e70*/  UMOV UR4, 0xffffffff ;  /* 0xffffffff00047882 */ /* 0x000fe20000000000 */
[----:B---3--:R-:W-:Y:S02]  /*18e80*/  LOP3.LUT R10, R10, 0x7f, RZ, 0xc0, !PT ;  /* 0x0000007f0a0a7812 */ /* 0x008fe400078ec0ff */
[----:B------:R-:W-:Y:S02]  /*18e90*/  LEA.HI.X R2, R4, UR7, R0, 0x1, P1 ;  /* 0x0000000704027c11 */ /* 0x000fe400088f0c00 */
[----:B------:R-:W-:Y:S01]  /*18ea0*/  SHF.R.U32.HI R10, RZ, 0x3, R10 ;  /* 0x00000003ff0a7819 */ /* 0x000fe2000001160a */
[----:B-1----:R-:W-:Y:S06]  /*18eb0*/  BRA.DIV UR4, `(.L_x_6265) ;  /* 0x0000006604707947 */ /* 0x002fec000b800000 */
[----:B------:R-:W2:Y:S04]  /*18ec0*/  LDL R11, [R1+0x30] ;  /* 0x00003000010b7983 */ /* 0x000ea80000100800 */
[----:B------:R-:W3:Y:S04]  /*18ed0*/  LDL.LU R6, [R1+0x34] ;  /* 0x0000340001067983 */ /* 0x000ee80000300800 */
[----:B------:R-:W0:Y:S04]  /*18ee0*/  SHFL.IDX PT, R5, R3, RZ, 0x181f ;  /* 0x00181fff03057589 */ /* 0x000e2800000e0000 */
[----:B------:R-:W1:Y:S01]  /*18ef0*/  SHFL.IDX PT, R4, R2, RZ, 0x181f ;  /* 0x00181fff02047589 */ /* 0x000e6200000e0000 */
[----:B--2---:R-:W-:-:S02]  /*18f00*/  IMAD R0, R11, R7, RZ ;  /* 0x000000070b007224 */ /* 0x004fc400078e02ff */
[----:B---3--:R-:W-:Y:S02]  /*18f10*/  IMAD.IADD R10, R10, 0x1, R6 ;  /* 0x000000010a0a7824 */ /* 0x008fe400078e0206 */
[----:B------:R-:W-:Y:S02]  /*18f20*/  SHFL.IDX PT, R6, R2, 0x1, 0x181f ;  /* 0x00381f0002067f89 */ /* 0x000fe400000e0000 */
[C---:B------:R-:W-:Y:S01]  /*18f30*/  VIADD R7, R10.reuse, 0x10 ;  /* 0x000000100a077836 */ /* 0x040fe20000000000 */
[----:B------:R-:W-:Y:S01]  /*18f40*/  ISETP.GE.AND P1, PT, R10, R0, PT ;  /* 0x000000000a00720c */ /* 0x000fe20003f26270 */
[----:B------:R-:W-:Y:S04]  /*18f50*/  STL [R1+0x34], R10 ;  /* 0x0000340a01007387 */ /* 0x000fe80000100800 */
[----:B------:R2:W-:Y:S08]  /*18f60*/  STL [R1+0x48], R7 ;  /* 0x0000480701007387 */ /* 0x0005f00000100800 */
[----:B0-----:R-:W-:-:S05]  /*18f70*/  @!P1 LEA R5, P2, R9, R5, 0x1 ;  /* 0x0000000509059211 */ /* 0x001fca00078408ff */
[----:B-1----:R-:W-:-:S05]  /*18f80*/  @!P1 IMAD.X R4, RZ, RZ, R4, P2 ;  /* 0x000000ffff049224 */ /* 0x002fca00010e0604 */
[----:B------:R-:W-:-:S04]  /*18f90*/  @!P1 LOP3.LUT R5, R5, R4, RZ, 0x3c, !PT ;  /* 0x0000000405059212 */ /* 0x000fc800078e3cff */
[----:B------:R-:W-:-:S04]  /*18fa0*/  @!P1 LOP3.LUT R4, R5, R4, RZ, 0x3c, !PT ;  /* 0x0000000405049212 */ /* 0x000fc800078e3cff */
[----:B------:R-:W-:-:S05]  /*18fb0*/  @!P1 LOP3.LUT R5, R5, R4, RZ, 0x3c, !PT ;  /* 0x0000000405059212 */ /* 0x000fca00078e3cff */
[----:B-----5:R0:W-:Y:S01]  /*18fc0*/  @!P1 LDGSTS.E.BYPASS.LTC128B.128 [R8+0x20400], desc[UR38][R4.64], !P0 ;  /* 0x2040000004089fae */ /* 0x0201e2000c101d66 */
[----:B------:R-:W-:Y:S01]  /*18fd0*/  ISETP.GE.AND P1, PT, R7, R0, PT ;  /* 0x000000000700720c */ /* 0x000fe20003f26270 */
[----:B--2---:R-:W-:-:S05]  /*18fe0*/  VIADD R7, R10, 0x20 ;  /* 0x000000200a077836 */ /* 0x004fca0000000000 */
[----:B------:R-:W-:Y:S04]  /*18ff0*/  STL [R1+0x5c], R7 ;  /* 0x00005c0701007387 */ /* 0x000fe80000100800 */
[----:B0-----:R-:W0:Y:S03]  /*19000*/  SHFL.IDX PT, R4, R3, 0x1, 0x181f ;  /* 0x00381f0003047f89 */ /* 0x001e2600000e0000 */
[----:B0-----:R-:W-:-:S05]  /*19010*/  @!P1 LEA R5, P2, R9, R4, 0x1 ;  /* 0x0000000409059211 */ /* 0x001fca00078408ff */
[----:B------:R-:W-:Y:S02]  /*19020*/  @!P1 IMAD.X R4, RZ, RZ, R6, P2 ;  /* 0x000000ffff049224 */ /* 0x000fe400010e0606 */
[----:B------:R-:W-:Y:S03]  /*19030*/  SHFL.IDX PT, R6, R2, 0x2, 0x181f ;  /* 0x00581f0002067f89 */ /* 0x000fe600000e0000 */
[----:B------:R-:W-:-:S04]  /*19040*/  @!P1 LOP3.LUT R5, R5, R4, RZ, 0x3c, !PT ;  /* 0x0000000405059212 */ /* 0x000fc800078e3cff */
[----:B------:R-:W-:-:S04]  /*19050*/  @!P1 LOP3.LUT R4, R5, R4, RZ, 0x3c, !PT ;  /* 0x0000000405049212 */ /* 0x000fc800078e3cff */
[----:B------:R-:W-:-:S05]  /*19060*/  @!P1 LOP3.LUT R5, R5, R4, RZ, 0x3c, !PT ;  /* 0x0000000405059212 */ /* 0x000fca00078e3cff */
[----:B------:R0:W-:Y:S01]  /*19070*/  @!P1 LDGSTS.E.BYPASS.LTC128B.128 [R8+0x20c00], desc[UR38][R4.64], !P0 ;  /* 0x20c0000004089fae */ /* 0x0001e2000c101d66 */
[----:B------:R-:W-:-:S03]  /*19080*/  ISETP.GE.AND P1, PT, R7, R0, PT ;  /* 0x000000000700720c */ /* 0x000fc60003f26270 */
[----:B0-----:R-:W0:Y:S04]  /*19090*/  SHFL.IDX PT, R4, R3, 0x2, 0x181f ;  /* 0x00581f0003047f89 */ /* 0x001e2800000e0000 */
[----:B------:R-:W1:Y:S06]  /*190a0*/  SHFL.IDX PT, R3, R3, 0x3, 0x181f ;  /* 0x00781f0003037f89 */ /* 0x000e6c00000e0000 */
[----:B0-----:R-:W-:-:S05]  /*190b0*/  @!P1 LEA R5, P2, R9, R4, 0x1 ;  /* 0x0000000409059211 */ /* 0x001fca00078408ff */
[----:B------:R-:W-:-:S05]  /*190c0*/  @!P1 IMAD.X R4, RZ, RZ, R6, P2 ;  /* 0x000000ffff049224 */ /* 0x000fca00010e0606 */
[----:B------:R-:W-:-:S04]  /*190d0*/  @!P1 LOP3.LUT R5, R5, R4, RZ, 0x3c, !PT ;  /* 0x0000000405059212 */ /* 0x000fc800078e3cff */
[----:B------:R-:W-:-:S04]  /*190e0*/  @!P1 LOP3.LUT R4, R5, R4, RZ, 0x3c, !PT ;  /* 0x0000000405049212 */ /* 0x000fc800078e3cff */
[----:B------:R-:W-:-:S05]  /*190f0*/  @!P1 LOP3.LUT R5, R5, R4, RZ, 0x3c, !PT ;  /* 0x0000000405059212 */ /* 0x000fca00078e3cff */
[----:B------:R0:W-:Y:S04]  /*19100*/  @!P1 LDGSTS.E.BYPASS.LTC128B.128 [R8+0x21400], desc[UR38][R4.64], !P0 ;  /* 0x2140000004089fae */ /* 0x0001e8000c101d66 */
[----:B01----:R0:W2:Y:S02]  /*19110*/  SHFL.IDX PT, R4, R2, 0x3, 0x181f ;  /* 0x00781f0002047f89 */ /* 0x0030a400000e0000 */
.L_x_6399:
[----:B0-----:R-:W3:Y:S02]  /*19120*/  LDL R2, [R1+0x34] ;  /* 0x0000340001027983 */ /* 0x001ee40000100800 */
[----:B---3--:R-:W-:-:S05]  /*19130*/  VIADD R2, R2, 0x30 ;  /* 0x0000003002027836 */ /* 0x008fca0000000000 */
[----:B------:R-:W-:Y:S01]  /*19140*/  ISETP.GE.AND P1, PT, R2, R0, PT ;  /* 0x000000000200720c */ /* 0x000fe20003f26270 */
[----:B------:R0:W-:-:S12]  /*19150*/  STL [R1+0x60], R2 ;  /* 0x0000600201007387 */ /* 0x0001d80000100800 */
[----:B0-----:R-:W-:-:S05]  /*19160*/  @!P1 LEA R2, P2, R9, R3, 0x1 ;  /* 0x0000000309029211 */ /* 0x001fca00078408ff */
[----:B--2---:R-:W-:-:S05]  /*19170*/  @!P1 IMAD.X R3, RZ, RZ, R4, P2 ;  /* 0x000000ffff039224 */ /* 0x004fca00010e0604 */
[----:B------:R-:W-:Y:S01]  /*19180*/  @!PT LDS RZ, [RZ] ;  /* 0x00000000fffff984 */ /* 0x000fe20000000800 */
[----:B------:R-:W-:Y:S01]  /*19190*/  @!PT LDS RZ, [RZ] ;  /* 0x00000000fffff984 */ /* 0x000fe20000000800 */
[----:B------:R-:W-:Y:S01]  /*191a0*/  @!PT LDS RZ, [RZ] ;  /* 0x00000000fffff984 */ /* 0x000fe20000000800 */
[----:B------:R0:W-:Y:S01]  /*191b0*/  @!P1 LDGSTS.E.BYPASS.LTC128B.128 [R8+0x21c00], desc[UR38][R2.64], !P0 ;  /* 0x21c0000002089fae */ /* 0x0001e2000c101d66 */
[----:B------:R-:W-:Y:S01]  /*191c0*/  PLOP3.LUT P0, PT, PT, PT, PT, 0x80, 0x0 ;  /* 0x000000000000781c */ /* 0x000fe20003f0f070 */
[----:B------:R-:W-:-:S12]  /*191d0*/  NOP ;  /* 0x0000000000007918 */ /* 0x000fd80000000000 */
.L_x_6266:
        /* <DEDUP_REMOVED lines=37> */
.L_x_6268:
[----:B------:R-:W-:Y:S05]  /*19430*/  BSYNC B6 ;  /* 0x0000000000067941 */ /* 0x000fea0003800000 */
.L_x_6267:
        /* <DEDUP_REMOVED lines=122> */
[C---:B------:R-:W-:Y:S02]  /*19be0*/  @!P2 LOP3.LUT R2, R3.reuse, R2, RZ, 0x3c, !PT ;  /* 0x000000020302a212 */ /* 0x040fe400078e3cff */
[C---:B------:R-:W-:Y:S02]  /*19bf0*/  LOP3.LUT P6, RZ, R18.reuse, 0x4, RZ, 0xc0, !PT ;  /* 0x0000000412ff7812 */ /* 0x040fe400078cc0ff */
        /* <DEDUP_REMOVED lines=59> */
.L_x_6409:
        /* <DEDUP_REMOVED lines=30> */
.L_x_6271:
[----:B------:R-:W-:Y:S05]  /*1a190*/  BSYNC B0 ;  /* 0x0000000000007941 */ /* 0x000fea0003800000 */
.L_x_6270:
[----:B------:R-:W-:Y:S01]  /*1a1a0*/  NOP ;  /* 0x0000000000007918 */ /* 0x000fe20000000000 */
[----:B------:R-:W-:-:S13]  /*1a1b0*/  PLOP3.LUT P0, PT, PT, PT, PT, 0x80, 0x0 ;  /* 0x000000000000781c */ /* 0x000fda0003f0f070 */
.L_x_6272:
        /* <DEDUP_REMOVED lines=18> */
.L_x_6410:
[----:B------:R-:W-:Y:S05]  /*1a2e0*/  BSYNC B0 ;  /* 0x0000000000007941 */ /* 0x000fea0003800000 */
.L_x_6273:
        /* <DEDUP_REMOVED lines=13> */
.L_x_6411:
[----:B------:R-:W-:Y:S05]  /*1a3c0*/  BSYNC B1 ;  /* 0x0000000000017941 */ /* 0x000fea0003800000 */
.L_x_6277:
        /* <DEDUP_REMOVED lines=9> */
.L_x_6280:
[----:B------:R-:W-:Y:S05]  /*1a460*/  BSYNC B1 ;  /* 0x0000000000017941 */ /* 0x000fea0003800000 */
.L_x_6279:
        /* <DEDUP_REMOVED lines=13> */
.L_x_6281:
        /* <DEDUP_REMOVED lines=15> */
.L_x_6282:
        /* <DEDUP_REMOVED lines=15> */
.L_x_6283:
        /* <DEDUP_REMOVED lines=15> */
.L_x_6284:
        /* <DEDUP_REMOVED lines=15> */
.L_x_6285:
        /* <DEDUP_REMOVED lines=15> */
.L_x_6286:
        /* <DEDUP_REMOVED lines=15> */
.L_x_6287:
        /* <DEDUP_REMOVED lines=15> */
.L_x_6288:
        /* <DEDUP_REMOVED lines=10> */
.L_x_6276:
[----:B------:R-:W-:Y:S05]  /*1ac70*/  BSYNC B0 ;  /* 0x0000000000007941 */ /* 0x000fea0003800000 */
.L_x_6275:
        /* <DEDUP_REMOVED lines=61> */
.L_x_6295:
        /* <DEDUP_REMOVED lines=8> */
.L_x_6412:
[----:B------:R-:W-:Y:S05]  /*1b0d0*/  BSYNC B3 ;  /* 0x0000000000037941 */ /* 0x000fea0003800000 */
.L_x_6296:
        /* <DEDUP_REMOVED lines=9> */
.L_x_6299:
[----:B------:R-:W-:Y:S05]  /*1b170*/  BSYNC B3 ;  /* 0x0000000000037941 */ /* 0x000fea0003800000 */
.L_x_6298:
        /* <DEDUP_REMOVED lines=13> */
.L_x_6300:
        /* <DEDUP_REMOVED lines=13> */
.L_x_6413:
[----:B------:R-:W-:Y:S05]  /*1b320*/  BSYNC B3 ;  /* 0x0000000000037941 */ /* 0x000fea0003800000 */
.L_x_6301:
        /* <DEDUP_REMOVED lines=11> */
.L_x_6304:
[----:B------:R-:W-:Y:S05]  /*1b3e0*/  BSYNC B3 ;  /* 0x0000000000037941 */ /* 0x000fea0003800000 */
.L_x_6303:
        /* <DEDUP_REMOVED lines=10> */
.L_x_6305:
        /* <DEDUP_REMOVED lines=15> */
.L_x_6306:
        /* <DEDUP_REMOVED lines=15> */
.L_x_6307:
        /* <DEDUP_REMOVED lines=15> */
.L_x_6308:
        /* <DEDUP_REMOVED lines=15> */
.L_x_6309:
        /* <DEDUP_REMOVED lines=15> */
.L_x_6310:
        /* <DEDUP_REMOVED lines=15> */
.L_x_6311:
        /* <DEDUP_REMOVED lines=15> */
.L_x_6312:
        /* <DEDUP_REMOVED lines=10> */
.L_x_6294:
[----:B------:R-:W-:Y:S05]  /*1bbc0*/  BSYNC B1 ;  /* 0x0000000000017941 */ /* 0x000fea0003800000 */
.L_x_6293:
[----:B------:R-:W2:Y:S02]  /*1bbd0*/  LDL.LU R5, [R1+0x3c] ;  /* 0x00003c0001057983 */ /* 0x000ea40000300800 */
[----:B--2---:R-:W-:-:S07]  /*1bbe0*/  VIADD R0, R5, 0xfffffffd ;  /* 0xfffffffd05007836 */ /* 0x004fce0000000000 */
.L_x_6292:
[----:B------:R-:W-:Y:S05]  /*1bbf0*/  BSYNC B2 ;  /* 0x0000000000027941 */ /* 0x000fea0003800000 */
.L_x_6291:
[----:B------:R-:W-:-:S05]  /*1bc00*/  VIADD R8, R8, 0xfffffffe ;  /* 0xfffffffe08087836 */ /* 0x000fca0000000000 */
[----:B------:R-:W-:-:S13]  /*1bc10*/  ISETP.NE.AND P0, PT, R8, R4, PT ;  /* 0x000000040800720c */ /* 0x000fda0003f05270 */
[----:B------:R-:W-:Y:S05]  /*1bc20*/  @!P0 BRA `(.L_x_6290) ;  /* 0x0000001800e08947 */ /* 0x000fea0003800000 */
.L_x_6353:
        /* <DEDUP_REMOVED lines=35> */
.L_x_6315:
        /* <DEDUP_REMOVED lines=8> */
.L_x_6414:
[----:B------:R-:W-:Y:S05]  /*1bee0*/  BSYNC B2 ;  /* 0x0000000000027941 */ /* 0x000fea0003800000 */
.L_x_6316:
        /* <DEDUP_REMOVED lines=9> */
.L_x_6319:
[----:B------:R-:W-:Y:S05]  /*1bf80*/  BSYNC B2 ;  /* 0x0000000000027941 */ /* 0x000fea0003800000 */
.L_x_6318:
        /* <DEDUP_REMOVED lines=12> */
.L_x_6320:
        /* <DEDUP_REMOVED lines=13> */
.L_x_6415:
[----:B------:R-:W-:Y:S05]  /*1c120*/  BSYNC B2 ;  /* 0x0000000000027941 */ /* 0x000fea0003800000 */
.L_x_6321:
        /* <DEDUP_REMOVED lines=11> */
.L_x_6324:
[----:B------:R-:W-:Y:S05]  /*1c1e0*/  BSYNC B2 ;  /* 0x0000000000027941 */ /* 0x000fea0003800000 */
.L_x_6323:
        /* <DEDUP_REMOVED lines=9> */
.L_x_6325:
        /* <DEDUP_REMOVED lines=15> */
.L_x_6326:
        /* <DEDUP_REMOVED lines=15> */
.L_x_6327:
        /* <DEDUP_REMOVED lines=15> */
.L_x_6328:
        /* <DEDUP_REMOVED lines=15> */
.L_x_6329:
        /* <DEDUP_REMOVED lines=15> */
.L_x_6330:
        /* <DEDUP_REMOVED lines=15> */
.L_x_6331:
        /* <DEDUP_REMOVED lines=15> */
.L_x_6332:
        /* <DEDUP_REMOVED lines=10> */
.L_x_6314:
[----:B------:R-:W-:Y:S05]  /*1c9b0*/  BSYNC B1 ;  /* 0x0000000000017941 */ /* 0x000fea0003800000 */
.L_x_6313:
        /* <DEDUP_REMOVED lines=35> */
.L_x_6335:
        /* <DEDUP_REMOVED lines=8> */
.L_x_6416:
[----:B------:R-:W-:Y:S05]  /*1cc70*/  BSYNC B2 ;  /* 0x0000000000027941 */ /* 0x000fea0003800000 */
.L_x_6336:
        /* <DEDUP_REMOVED lines=9> */
.L_x_6339:
[----:B------:R-:W-:Y:S05]  /*1cd10*/  BSYNC B2 ;  /* 0x0000000000027941 */ /* 0x000fea0003800000 */
.L_x_6338:
        /* <DEDUP_REMOVED lines=13> */
.L_x_6340:
        /* <DEDUP_REMOVED lines=13> */
.L_x_6417:
[----:B------:R-:W-:Y:S05]  /*1cec0*/  BSYNC B2 ;  /* 0x0000000000027941 */ /* 0x000fea0003800000 */
.L_x_6341:
        /* <DEDUP_REMOVED lines=11> */
.L_x_6344:
[----:B------:R-:W-:Y:S05]  /*1cf80*/  BSYNC B2 ;  /* 0x0000000000027941 */ /* 0x000fea0003800000 */
.L_x_6343:
        /* <DEDUP_REMOVED lines=10> */
.L_x_6345:
        /* <DEDUP_REMOVED lines=15> */
.L_x_6346:
        /* <DEDUP_REMOVED lines=15> */
.L_x_6347:
        /* <DEDUP_REMOVED lines=15> */
.L_x_6348:
        /* <DEDUP_REMOVED lines=15> */
.L_x_6349:
        /* <DEDUP_REMOVED lines=15> */
.L_x_6350:
        /* <DEDUP_REMOVED lines=15> */
.L_x_6351:
        /* <DEDUP_REMOVED lines=15> */
.L_x_6352:
        /* <DEDUP_REMOVED lines=10> */
.L_x_6334:
[----:B------:R-:W-:Y:S05]  /*1d760*/  BSYNC B1 ;  /* 0x0000000000017941 */ /* 0x000fea0003800000 */
.L_x_6333:
[----:B------:R-:W2:Y:S01]  /*1d770*/  LDL R2, [R1+0x20] ;  /* 0x0000200001027983 */ /* 0x000ea20000100800 */
[----:B------:R-:W-:Y:S01]  /*1d780*/  VIADD R0, R0, 0xfffffffe ;  /* 0xfffffffe00007836 */ /* 0x000fe20000000000 */
[----:B--2---:R-:W-:-:S13]  /*1d790*/  ISETP.GT.AND P0, PT, R6, R2, PT ;  /* 0x000000020600720c */ /* 0x004fda0003f04270 */
[----:B------:R-:W-:Y:S05]  /*1d7a0*/  @P0 BRA `(.L_x_6353) ;  /* 0xffffffe400200947 */ /* 0x000fea000383ffff */
.L_x_6290:
[----:B------:R-:W-:Y:S05]  /*1d7b0*/  BSYNC B0 ;  /* 0x0000000000007941 */ /* 0x000fea0003800000 */
.L_x_6289:
        /* <DEDUP_REMOVED lines=25> */
.L_x_6355:
[----:B------:R-:W-:Y:S05]  /*1d950*/  BSYNC B0 ;  /* 0x0000000000007941 */ /* 0x000fea0003800000 */
.L_x_6354:
[----:B------:R-:W-:-:S05]  /*1d960*/  SEL R0, R0, RZ, P0 ;  /* 0x000000ff00007207 */ /* 0x000fca0000000000 */
[----:B------:R3:W-:Y:S02]  /*1d970*/  STL [R1+0x10], R0 ;  /* 0x0000100001007387 */ /* 0x0007e40000100800 */
.L_x_6251:
[----:B------:R-:W-:Y:S05]  /*1d980*/  BSYNC B7 ;  /* 0x0000000000077941 */ /* 0x000fea0003800000 */
.L_x_6249:
        /* <DEDUP_REMOVED lines=13> */
.L_x_6356:
[----:B------:R-:W5:Y:S01]  /*1da60*/  S2R R16, SR_TID.X ;  /* 0x0000000000107919 */ /* 0x000f620000002100 */
[----:B------:R-:W-:Y:S01]  /*1da70*/  UMOV UR4, 0xffffffff ;  /* 0xffffffff00047882 */ /* 0x000fe20000000000 */
[----:B-----5:R-:W-:-:S04]  /*1da80*/  LOP3.LUT R16, R16, 0x1f, RZ, 0xc0, !PT ;  /* 0x0000001f10107812 */ /* 0x020fc800078ec0ff */
[----:B------:R-:W-:Y:S01]  /*1da90*/  ISETP.NE.AND P0, PT, R16, 0x1f, PT ;  /* 0x0000001f1000780c */ /* 0x000fe20003f05270 */
[----:B------:R-:W-:-:S12]  /*1daa0*/  BRA.DIV UR4, `(.L_x_6358) ;  /* 0x0000002e04387947 */ /* 0x000fd8000b800000 */
[----:B-1----:R-:W0:Y:S01]  /*1dab0*/  LDL.LU R3, [R1] ;  /* 0x0000000001037983 */ /* 0x002e220000300800 */
[----:B------:R-:W-:-:S03]  /*1dac0*/  ULDC UR4, c[0x0][0xd3c] ;  /* 0x00034f0000047ab9 */ /* 0x000fc60000000800 */
[----:B------:R-:W3:Y:S01]  /*1dad0*/  LDL R4, [R1+0xc] ;  /* 0x00000c0001047983 */ /* 0x000ee20000100800 */
[----:B0-----:R-:W-:Y:S02]  /*1dae0*/  IMAD.MOV.U32 R8, RZ, RZ, R3 ;  /* 0x000000ffff087224 */ /* 0x001fe400078e0003 */
[----:B---34-:R-:W-:-:S05]  /*1daf0*/  IMAD.IADD R0, R4, 0x1, R16 ;  /* 0x0000000104007824 */ /* 0x018fca00078e0210 */
        /* <DEDUP_REMOVED lines=35> */
.L_x_6427:
[----:B------:R-:W-:Y:S02]  /*1dd30*/  ULDC UR4, c[0x0][0xd38] ;  /* 0x00034e0000047ab9 */ /* 0x000fe40000000800 */
[----:B------:R-:W-:-:S04]  /*1dd40*/  IMAD.U32 R8, RZ, RZ, UR4 ;  /* 0x00000004ff087e24 */ /* 0x000fc8000f8e00ff */
[----:B-1----:R-:W-:-:S04]  /*1dd50*/  IMAD R10, R10, R8, RZ ;  /* 0x000000080a0a7224 */ /* 0x002fc800078e02ff */
[----:B------:R-:W-:-:S05]  /*1dd60*/  IMAD.IADD R4, R9, 0x1, R10 ;  /* 0x0000000109047824 */ /* 0x000fca00078e020a */
[----:B------:R-:W-:-:S13]  /*1dd70*/  ISETP.GT.AND P6, PT, R4, R0, PT ;  /* 0x000000000400720c */ /* 0x000fda0003fc4270 */
[----:B------:R-:W-:Y:S05]  /*1dd80*/  @P6 BRA `(.L_x_6359) ;  /* 0x0000000000ac6947 */ /* 0x000fea0003800000 */
.L_x_6362:
        /* <DEDUP_REMOVED lines=37> */
.L_x_6435:
[----:B------:R-:W-:Y:S02]  /*1dfe0*/  ULDC UR4, c[0x0][0xd38] ;  /* 0x00034e0000047ab9 */ /* 0x000fe40000000800 */
[----:B------:R-:W-:-:S04]  /*1dff0*/  IMAD.U32 R8, RZ, RZ, UR4 ;  /* 0x00000004ff087e24 */ /* 0x000fc8000f8e00ff */
[----:B-1----:R-:W-:-:S04]  /*1e000*/  IMAD R10, R10, R8, RZ ;  /* 0x000000080a0a7224 */ /* 0x002fc800078e02ff */
[----:B------:R-:W-:-:S05]  /*1e010*/  IMAD.IADD R4, R10, 0x1, R4 ;  /* 0x000000010a047824 */ /* 0x000fca00078e0204 */
[----:B------:R-:W-:-:S13]  /*1e020*/  ISETP.GT.AND P6, PT, R4, R0, PT ;  /* 0x000000000400720c */ /* 0x000fda0003fc4270 */
[----:B------:R-:W-:Y:S05]  /*1e030*/  @!P6 BRA `(.L_x_6362) ;  /* 0xfffffffc0054e947 */ /* 0x000fea000383ffff */
.L_x_6359:
        /* <DEDUP_REMOVED lines=12> */
.L_x_6440:
[----:B------:R-:W-:-:S13]  /*1e100*/  ISETP.NE.AND P0, PT, R3, RZ, PT ;  /* 0x000000ff0300720c */ /* 0x000fda0003f05270 */
[----:B------:R-:W-:Y:S05]  /*1e110*/  @!P0 BRA `(.L_x_6364) ;  /* 0x0000000000148947 */ /* 0x000fea0003800000 */
[----:B------:R-:W-:Y:S01]  /*1e120*/  UMOV UR4, 0xffffffff ;  /* 0xffffffff00047882 */ /* 0x000fe20000000000 */
[----:B---3--:R-:W-:Y:S02]  /*1e130*/  VIADD R9, R9, 0xffffffff ;  /* 0xffffffff09097836 */ /* 0x008fe40000000000 */
[----:B------:R-:W-:Y:S05]  /*1e140*/  BRA.DIV UR4, `(.L_x_6365) ;  /* 0x00000032042c7947 */ /* 0x000fea000b800000 */
[----:B0-----:R0:W2:Y:S02]  /*1e150*/  SHFL.IDX PT, R2, R2, R9, 0x1f ;  /* 0x00001f0902027589 */ /* 0x0010a400000e0000 */
.L_x_6443:
[----:B--2---:R-:W-:-:S07]  /*1e160*/  IMAD.MOV.U32 R6, RZ, RZ, R2 ;  /* 0x000000ffff067224 */ /* 0x004fce00078e0002 */
.L_x_6364:
[----:B0-----:R-:W-:Y:S01]  /*1e170*/  IMAD R2, R6, R8, R10 ;  /* 0x0000000806027224 */ /* 0x001fe200078e020a */
[----:B------:R-:W-:-:S03]  /*1e180*/  ISETP.NE.AND P0, PT, R7, 0x1, PT ;  /* 0x000000010700780c */ /* 0x000fc60003f05270 */
[----:B------:R-:W-:Y:S01]  /*1e190*/  IMAD.IADD R0, R0, 0x1, -R2 ;  /* 0x0000000100007824 */ /* 0x000fe200078e0a02 */
[----:B------:R0:W-:Y:S09]  /*1e1a0*/  STL [R1], R2 ;  /* 0x0000000201007387 */ /* 0x0001f20000100800 */
[----:B------:R-:W-:Y:S05]  /*1e1b0*/  @!P0 BRA `(.L_x_6366) ;  /* 0x0000000000e48947 */ /* 0x000fea0003800000 */
[----:B-1-3--:R-:W-:-:S04]  /*1e1c0*/  IABS R5, R4 ;  /* 0x0000000400057213 */ /* 0x00afc80000000000 */
        /* <DEDUP_REMOVED lines=56> */
.L_x_6366:
[----:B-1-3--:R-:W2:Y:S01]  /*1e550*/  LDL R5, [R1+0xc] ;  /* 0x00000c0001057983 */ /* 0x00aea20000100800 */
        /* <DEDUP_REMOVED lines=62> */
.L_x_6367:
[----:B------:R-:W-:-:S05]  /*1e940*/  LOP3.LUT R0, RZ, R0, RZ, 0x33, !PT ;  /* 0x00000000ff007212 */ /* 0x000fca00078e33ff */
[----:B------:R-:W-:-:S05]  /*1e950*/  IMAD.IADD R0, R4, 0x1, R0 ;  /* 0x0000000104007824 */ /* 0x000fca00078e0200 */
[----:B------:R2:W-:Y:S01]  /*1e960*/  STL [R1+0x4], R0 ;  /* 0x0000040001007387 */ /* 0x0005e20000100800 */
[----:B------:R-:W-:Y:S05]  /*1e970*/  BRA `(.L_x_6368) ;  /* 0x0000000000287947 */ /* 0x000fea0003800000 */
.L_x_6360:
        /* <DEDUP_REMOVED lines=10> */
.L_x_6368:
[----:B01----:R-:W3:Y:S04]  /*1ea20*/  LDL R2, [R1+0xc] ;  /* 0x00000c0001027983 */ /* 0x003ee80000100800 */
[----:B------:R-:W4:Y:S04]  /*1ea30*/  LDL R3, [R1+0x8] ;  /* 0x0000080001037983 */ /* 0x000f280000100800 */
[----:B------:R-:W5:Y:S04]  /*1ea40*/  LDL R5, [R1+0x4] ;  /* 0x0000040001057983 */ /* 0x000f680000100800 */
[----:B------:R-:W5:Y:S01]  /*1ea50*/  LDL R4, [R1] ;  /* 0x0000000001047983 */ /* 0x000f620000100800 */
[----:B--2---:R-:W0:Y:S01]  /*1ea60*/  S2R R0, SR_TID.X ;  /* 0x0000000000007919 */ /* 0x004e220000002100 */
[----:B------:R-:W-:Y:S05]  /*1ea70*/  WARPSYNC.ALL ;  /* 0x0000000000007948 */ /* 0x000fea0003800000 */
[----:B0-----:R-:W-:Y:S01]  /*1ea80*/  LOP3.LUT R0, R0, 0x1f, RZ, 0xc0, !PT ;  /* 0x0000001f00007812 */ /* 0x001fe200078ec0ff */
[----:B------:R-:W-:Y:S03]  /*1ea90*/  BAR.SYNC.DEFER_BLOCKING 0x4, 0x180 ;  /* 0x0106000000007b1d */ /* 0x000fe60000010000 */
[----:B------:R-:W-:-:S13]  /*1eaa0*/  ISETP.NE.AND P0, PT, R0, RZ, PT ;  /* 0x000000ff0000720c */ /* 0x000fda0003f05270 */
[----:B------:R-:W0:Y:S01]  /*1eab0*/  @!P0 S2R R0, SR_CgaCtaId ;  /* 0x0000000000008919 */ /* 0x000e220000008800 */
[----:B---3--:R-:W-:Y:S01]  /*1eac0*/  IMAD.MOV.U32 R7, RZ, RZ, R2 ;  /* 0x000000ffff077224 */ /* 0x008fe200078e0002 */
[----:B------:R-:W-:Y:S01]  /*1ead0*/  @!P0 MOV R2, 0x400 ;  /* 0x0000040000028802 */ /* 0x000fe20000000f00 */
[----:B----4-:R-:W-:-:S03]  /*1eae0*/  IMAD.MOV.U32 R6, RZ, RZ, R3 ;  /* 0x000000ffff067224 */ /* 0x010fc600078e0003 */
[----:B0-----:R-:W-:-:S05]  /*1eaf0*/  @!P0 LEA R19, R0, R2, 0x18 ;  /* 0x0000000200138211 */ /* 0x001fca00078ec0ff */
[----:B-----5:R0:W-:Y:S01]  /*1eb00*/  @!P0 STS.128 [R19+0x388d0], R4 ;  /* 0x0388d00413008388 */ /* 0x0201e20000000c00 */
[----:B------:R-:W-:Y:S06]  /*1eb10*/  BAR.ARV 0x5, 0x180 ;  /* 0x0146000000007b1d */ /* 0x000fec0000002000 */
.L_x_6357:
[----:B---34-:R-:W3:Y:S01]  /*1eb20*/  LDL R0, [R1+0xc] ;  /* 0x00000c0001007983 */ /* 0x018ee20000100800 */
[----:B------:R-:W-:Y:S02]  /*1eb30*/  ULDC UR4, c[0x0][0xd3c] ;  /* 0x00034f0000047ab9 */ /* 0x000fe40000000800 */
[----:B---3--:R-:W-:-:S13]  /*1eb40*/  ISETP.GE.AND P0, PT, R0, UR4, PT ;  /* 0x0000000400007c0c */ /* 0x008fda000bf06270 */
[----:B------:R-:W-:Y:S05]  /*1eb50*/  @!P0 BRA `(.L_x_6369) ;  /* 0xffffff8400a48947 */ /* 0x000fea000383ffff */
[----:B------:R-:W-:Y:S05]  /*1eb60*/  BSYNC B8 ;  /* 0x0000000000087941 */ /* 0x000fea0003800000 */
.L_x_6235:
[----:B----4-:R-:W4:Y:S01]  /*1eb70*/  LDL.LU R0, [R1+0x64] ;  /* 0x0000640001007983 */ /* 0x010f220000300800 */
[----:B------:R-:W-:Y:S01]  /*1eb80*/  BSSY B0, `(.L_x_6370) ;  /* 0x000000b000007945 */ /* 0x000fe20003800000 */
[----:B01----:R-:W0:Y:S01]  /*1eb90*/  S2R R5, SR_CgaCtaId ;  /* 0x0000000000057919 */ /* 0x003e220000008800 */
[----:B----4-:R-:W-:-:S05]  /*1eba0*/  VIADD R0, R0, 0x1 ;  /* 0x0000000100007836 */ /* 0x010fca0000000000 */
        /* <DEDUP_REMOVED lines=8> */
.L_x_6444:
[----:B------:R-:W-:Y:S05]  /*1ec30*/  BSYNC B0 ;  /* 0x0000000000007941 */ /* 0x000fea0003800000 */
.L_x_6370:
[----:B------:R-:W-:-:S03]  /*1ec40*/  UMOV UR4, 0xffffffff ;  /* 0xffffffff00047882 */ /* 0x000fc60000000000 */
[----:B------:R-:W-:Y:S05]  /*1ec50*/  BRA.DIV UR4, `(.L_x_6372) ;  /* 0x0000002604a87947 */ /* 0x000fea000b800000 */
[----:B------:R-:W1:Y:S02]  /*1ec60*/  S2R R2, SR_TID.X ;  /* 0x0000000000027919 */ /* 0x000e640000002100 */
[----:B-1----:R-:W-:-:S04]  /*1ec70*/  SHF.R.U32.HI R2, RZ, 0x5, R2 ;  /* 0x00000005ff027819 */ /* 0x002fc80000011602 */
[----:B------:R-:W-:-:S05]  /*1ec80*/  LOP3.LUT R2, R2, 0x3, RZ, 0xc0, !PT ;  /* 0x0000000302027812 */ /* 0x000fca00078ec0ff */
[----:B------:R1:W2:Y:S02]  /*1ec90*/  SHFL.IDX PT, R14, R2, RZ, 0x1f ;  /* 0x00001fff020e7589 */ /* 0x0002a400000e0000 */
.L_x_6447:
[----:B--2---:R-:W-:Y:S01]  /*1eca0*/  ISETP.NE.AND P0, PT, R14, RZ, PT ;  /* 0x000000ff0e00720c */ /* 0x004fe20003f05270 */
[----:B------:R-:W-:-:S12]  /*1ecb0*/  BSSY B0, `(.L_x_6373) ;  /* 0x0000027000007945 */ /* 0x000fd80003800000 */
[----:B------:R-:W-:Y:S05]  /*1ecc0*/  @P0 BRA `(.L_x_6374) ;  /* 0x0000000000940947 */ /* 0x000fea0003800000 */
[----:B------:R-:W-:-:S03]  /*1ecd0*/  UMOV UR4, 0xffffffff ;  /* 0xffffffff00047882 */ /* 0x000fc60000000000 */
[----:B------:R-:W-:Y:S05]  /*1ece0*/  BRA.DIV UR4, `(.L_x_6375) ;  /* 0x0000002604b87947 */ /* 0x000fea000b800000 */
[----:B------:R-:W-:-:S13]  /*1ecf0*/  ELECT P6, URZ, PT ;  /* 0x00000000003f782f */ /* 0x000fda00038c0000 */
.L_x_6450:
[----:B------:R-:W-:Y:S05]  /*1ed00*/  @!P6 BRA `(.L_x_6374) ;  /* 0x000000000084e947 */ /* 0x000fea0003800000 */
[----:B------:R-:W-:-:S06]  /*1ed10*/  ULOP3.LUT UR4, UR36, 0x2, URZ, 0xfc, !UPT ;  /* 0x0000000224047892 */ /* 0x000fcc000f8efc3f */
[----:B-1----:R-:W-:-:S05]  /*1ed20*/  IMAD.U32 R2, RZ, RZ, UR4 ;  /* 0x00000004ff027e24 */ /* 0x002fca000f8e00ff */
[----:B------:R-:W-:-:S13]  /*1ed30*/  ISETP.NE.AND P2, PT, R2, 0x3, PT ;  /* 0x000000030200780c */ /* 0x000fda0003f45270 */
[----:B------:R-:W-:Y:S05]  /*1ed40*/  @!P2 BRA `(.L_x_6376) ;  /* 0x000000000004a947 */ /* 0x000fea0003800000 */
[----:B------:R-:W-:Y:S01]  /*1ed50*/  BPT.TRAP 0x1 ;  /* 0x000000040000795c */ /* 0x000fe20000300000 */
.L_x_6376:
[----:B0-----:R-:W2:Y:S04]  /*1ed60*/  LDL R3, [R1+0x10] ;  /* 0x0000100001037983 */ /* 0x001ea80000100800 */
[----:B------:R-:W4:Y:S01]  /*1ed70*/  LDL.LU R7, [R1+0x18] ;  /* 0x0000180001077983 */ /* 0x000f220000300800 */
[----:B------:R-:W-:-:S04]  /*1ed80*/  VIADD R2, R0, 0x38840 ;  /* 0x0003884000027836 */ /* 0x000fc80000000000 */
[C---:B--2---:R-:W-:Y:S02]  /*1ed90*/  IMAD R6, R3.reuse, 0x8, R2 ;  /* 0x0000000803067824 */ /* 0x044fe400078e0202 */
[----:B------:R-:W-:Y:S01]  /*1eda0*/  VIADD R3, R3, 0x1 ;  /* 0x0000000103037836 */ /* 0x000fe20000000000 */
[----:B----4-:R-:W-:-:S04]  /*1edb0*/  SHF.L.U32 R5, R7, 0x1f, RZ ;  /* 0x0000001f07057819 */ /* 0x010fc800000006ff */
        /* <DEDUP_REMOVED lines=8> */
.L_x_6451:
[----:B------:R-:W1:Y:S02]  /*1ee40*/  SYNCS.PHASECHK.TRANS64.TRYWAIT P0, [R7+URZ], R2 ;  /* 0x00000002070075a7 */ /* 0x000e64000800017f */
[----:B-1----:R-:W-:Y:S05]  /*1ee50*/  @!P0 BRA `(.L_x_6378) ;  /* 0x0000002400908947 */ /* 0x002fea0003800000 */
.L_x_6452:
[----:B------:R-:W-:Y:S05]  /*1ee60*/  @!P2 BRA `(.L_x_6379) ;  /* 0x000000000004a947 */ /* 0x000fea0003800000 */
[----:B------:R-:W-:Y:S01]  /*1ee70*/  BPT.TRAP 0x1 ;  /* 0x000000040000795c */ /* 0x000fe20000300000 */
.L_x_6379:
[----:B------:R-:W2:Y:S01]  /*1ee80*/  LDL.LU R4, [R1+0x10] ;  /* 0x0000100001047983 */ /* 0x000ea20000300800 */
[----:B------:R-:W-:-:S04]  /*1ee90*/  VIADD R0, R0, 0x38860 ;  /* 0x0003886000007836 */ /* 0x000fc80000000000 */
[----:B--2---:R-:W-:-:S04]  /*1eea0*/  IMAD R4, R4, 0x8, R0 ;  /* 0x0000000804047824 */ /* 0x004fc800078e0200 */
[----:B------:R-:W2:Y:S02]  /*1eeb0*/  SYNCS.PHASECHK.TRANS64.TRYWAIT P0, [R4+URZ], R5 ;  /* 0x00000005040075a7 */ /* 0x000ea4000800017f */
[----:B--2---:R-:W-:Y:S05]  /*1eec0*/  @!P0 BRA `(.L_x_6380) ;  /* 0x0000002400888947 */ /* 0x004fea0003800000 */
.L_x_6453:
[----:B------:R-:W-:-:S07]  /*1eed0*/  IMAD R3, R3, 0x8, R0 ;  /* 0x0000000803037824 */ /* 0x000fce00078e0200 */
.L_x_6381:
[----:B----4-:R4:W0:Y:S02]  /*1eee0*/  SYNCS.PHASECHK.TRANS64.TRYWAIT P0, [R3+URZ], R2 ;  /* 0x00000002030075a7 */ /* 0x010824000800017f */
[----:B0-----:R-:W-:Y:S05]  /*1eef0*/  @!P0 NANOSLEEP.SYNCS 0x989680 ;  /* 0x009896800000895d */ /* 0x001fea0003900000 */
[----:B------:R-:W0:Y:S02]  /*1ef00*/  @!P0 SYNCS.PHASECHK.TRANS64 P0, [R3+URZ], R2 ;  /* 0x00000002030085a7 */ /* 0x000e24000800007f */
[----:B0-----:R-:W-:Y:S05]  /*1ef10*/  @!P0 BRA `(.L_x_6381) ;  /* 0xfffffffc00f08947 */ /* 0x001fea000383ffff */
.L_x_6374:
[----:B------:R-:W-:Y:S05]  /*1ef20*/  BSYNC B0 ;  /* 0x0000000000007941 */ /* 0x000fea0003800000 */
.L_x_6373:
[----:B------:R-:W-:Y:S05]  /*1ef30*/  EXIT ;  /* 0x000000000000794d */ /* 0x000fea0003800000 */
.L_x_6140:
[----:B0-----:R-:W-:-:S04]  /*1ef40*/  IMAD.U32 R0, RZ, RZ, UR41 ;  /* 0x00000029ff007e24 */ /* 0x001fc8000f8e00ff */
[----:B------:R0:W1:Y:S03]  /*1ef50*/  SYNCS.PHASECHK.TRANS64.TRYWAIT P1, [R0+URZ+0x38800], R3 ;  /* 0x03880003000075a7 */ /* 0x000066000802017f */
[----:B-1----:R-:W-:Y:S05]  /*1ef60*/  @!P1 NANOSLEEP.SYNCS 0x989680 ;  /* 0x009896800000995d */ /* 0x002fea0003900000 */
[----:B------:R-:W1:Y:S02]  /*1ef70*/  @!P1 SYNCS.PHASECHK.TRANS64 P1, [R0+URZ+0x38800], R3 ;  /* 0x03880003000095a7 */ /* 0x000e64000802007f */
[----:B-1----:R-:W-:Y:S05]  /*1ef80*/  @!P1 BRA `(.L_x_6140) ;  /* 0xfffffffc00ec9947 */ /* 0x002fea000383ffff */
[----:B------:R-:W-:Y:S05]  /*1ef90*/  BRA `(.L_x_6382) ;  /* 0xfffffe5400ec7947 */ /* 0x000fea000383ffff */
.L_x_6144:
[----:B--2---:R2:W3:Y:S02]  /*1efa0*/  SYNCS.PHASECHK.TRANS64.TRYWAIT P1, [R7+URZ+0x38830], R4 ;  /* 0x03883004070075a7 */ /* 0x0044e4000802017f */
[----:B---3--:R-:W-:Y:S05]  /*1efb0*/  @!P1 NANOSLEEP.SYNCS 0x989680 ;  /* 0x009896800000995d */ /* 0x008fea0003900000 */
[----:B------:R-:W3:Y:S02]  /*1efc0*/  @!P1 SYNCS.PHASECHK.TRANS64 P1, [R7+URZ+0x38830], R4 ;  /* 0x03883004070095a7 */ /* 0x000ee4000802007f */
[----:B---3--:R-:W-:Y:S05]  /*1efd0*/  @!P1 BRA `(.L_x_6144) ;  /* 0xfffffffc00f09947 */ /* 0x008fea000383ffff */
[----:B------:R-:W-:Y:S05]  /*1efe0*/  BRA `(.L_x_6143) ;  /* 0xfffffe5800047947 */ /* 0x000fea000383ffff */
.L_x_6145:
[----:B0-----:R-:W-:-:S04]  /*1eff0*/  IMAD.U32 R6, RZ, RZ, UR41 ;  /* 0x00000029ff067e24 */ /* 0x001fc8000f8e00ff */
[----:B------:R0:W3:Y:S03]  /*1f000*/  SYNCS.PHASECHK.TRANS64.TRYWAIT P1, [R6+URZ+0x38810], R3 ;  /* 0x03881003060075a7 */ /* 0x0000e6000802017f */
[----:B---3--:R-:W-:Y:S05]  /*1f010*/  @!P1 NANOSLEEP.SYNCS 0x989680 ;  /* 0x009896800000995d */ /* 0x008fea0003900000 */
[----:B------:R-:W3:Y:S02]  /*1f020*/  @!P1 SYNCS.PHASECHK.TRANS64 P1, [R6+URZ+0x38810], R3 ;  /* 0x03881003060095a7 */ /* 0x000ee4000802007f */
[----:B---3--:R-:W-:Y:S05]  /*1f030*/  @!P1 BRA `(.L_x_6145) ;  /* 0xfffffffc00ec9947 */ /* 0x008fea000383ffff */
[----:B------:R-:W-:Y:S05]  /*1f040*/  BRA `(.L_x_6383) ;  /* 0xfffffe58008c7947 */ /* 0x000fea000383ffff */
.L_x_6149:
[----:B----4-:R4:W0:Y:S02]  /*1f050*/  SYNCS.PHASECHK.TRANS64.TRYWAIT P1, [R7+URZ+0x38850], R4 ;  /* 0x03885004070075a7 */ /* 0x010824000802017f */
[----:B0-----:R-:W-:Y:S05]  /*1f060*/  @!P1 NANOSLEEP.SYNCS 0x989680 ;  /* 0x009896800000995d */ /* 0x001fea0003900000 */
[----:B------:R-:W0:Y:S02]  /*1f070*/  @!P1 SYNCS.PHASECHK.TRANS64 P1, [R7+URZ+0x38850], R4 ;  /* 0x03885004070095a7 */ /* 0x000e24000802007f */
[----:B0-----:R-:W-:Y:S05]  /*1f080*/  @!P1 BRA `(.L_x_6149) ;  /* 0xfffffffc00f09947 */ /* 0x001fea000383ffff */
[----:B------:R-:W-:Y:S05]  /*1f090*/  BRA `(.L_x_6148) ;  /* 0xfffffe5800987947 */ /* 0x000fea000383ffff */
.L_x_6165:
[----:B-1----:R-:W-:-:S04]  /*1f0a0*/  IMAD.U32 R9, RZ, RZ, UR5 ;  /* 0x00000005ff097e24 */ /* 0x002fc8000f8e00ff */
[----:B------:R1:W2:Y:S03]  /*1f0b0*/  SYNCS.PHASECHK.TRANS64.TRYWAIT P2, [R9+URZ+0x38830], R8 ;  /* 0x03883008090075a7 */ /* 0x0002a6000804017f */
[----:B--2---:R-:W-:Y:S05]  /*1f0c0*/  @!P2 NANOSLEEP.SYNCS 0x989680 ;  /* 0x009896800000a95d */ /* 0x004fea0003900000 */
[----:B------:R-:W2:Y:S02]  /*1f0d0*/  @!P2 SYNCS.PHASECHK.TRANS64 P2, [R9+URZ+0x38830], R8 ;  /* 0x038830080900a5a7 */ /* 0x000ea4000804007f */
[----:B--2---:R-:W-:Y:S05]  /*1f0e0*/  @!P2 BRA `(.L_x_6165) ;  /* 0xfffffffc00eca947 */ /* 0x004fea000383ffff */
[----:B------:R-:W-:Y:S05]  /*1f0f0*/  BRA `(.L_x_6164) ;  /* 0xfffffe88000c7947 */ /* 0x000fea000383ffff */
.L_x_6169:
[----:B-1----:R-:W-:-:S04]  /*1f100*/  IMAD.U32 R9, RZ, RZ, UR5 ;  /* 0x00000005ff097e24 */ /* 0x002fc8000f8e00ff */
[----:B------:R1:W3:Y:S03]  /*1f110*/  SYNCS.PHASECHK.TRANS64.TRYWAIT P2, [R9+URZ+0x38850], R8 ;  /* 0x03885008090075a7 */ /* 0x0002e6000804017f */
[----:B---3--:R-:W-:Y:S05]  /*1f120*/  @!P2 NANOSLEEP.SYNCS 0x989680 ;  /* 0x009896800000a95d */ /* 0x008fea0003900000 */
[----:B------:R-:W3:Y:S02]  /*1f130*/  @!P2 SYNCS.PHASECHK.TRANS64 P2, [R9+URZ+0x38850], R8 ;  /* 0x038850080900a5a7 */ /* 0x000ee4000804007f */
[----:B---3--:R-:W-:Y:S05]  /*1f140*/  @!P2 BRA `(.L_x_6169) ;  /* 0xfffffffc00eca947 */ /* 0x008fea000383ffff */
[----:B------:R-:W-:Y:S05]  /*1f150*/  BRA `(.L_x_6168) ;  /* 0xfffffe8800687947 */ /* 0x000fea000383ffff */
.L_x_6186:
[----:B-1----:R-:W-:-:S04]  /*1f160*/  IMAD.U32 R6, RZ, RZ, UR5 ;  /* 0x00000005ff067e24 */ /* 0x002fc8000f8e00ff */
[----:B------:R1:W2:Y:S03]  /*1f170*/  SYNCS.PHASECHK.TRANS64.TRYWAIT P3, [R6+URZ+0x38830], R5 ;  /* 0x03883005060075a7 */ /* 0x0002a6000806017f */
[----:B--2---:R-:W-:Y:S05]  /*1f180*/  @!P3 NANOSLEEP.SYNCS 0x989680 ;  /* 0x009896800000b95d */ /* 0x004fea0003900000 */
[----:B------:R-:W2:Y:S02]  /*1f190*/  @!P3 SYNCS.PHASECHK.TRANS64 P3, [R6+URZ+0x38830], R5 ;  /* 0x038830050600b5a7 */ /* 0x000ea4000806007f */
[----:B--2---:R-:W-:Y:S05]  /*1f1a0*/  @!P3 BRA `(.L_x_6186) ;  /* 0xfffffffc00ecb947 */ /* 0x004fea000383ffff */
[----:B------:R-:W-:Y:S05]  /*1f1b0*/  BRA `(.L_x_6185) ;  /* 0xfffffebc00e07947 */ /* 0x000fea000383ffff */
.L_x_6190:
[----:B-1----:R-:W-:-:S04]  /*1f1c0*/  IMAD.U32 R6, RZ, RZ, UR5 ;  /* 0x00000005ff067e24 */ /* 0x002fc8000f8e00ff */
[----:B------:R1:W3:Y:S03]  /*1f1d0*/  SYNCS.PHASECHK.TRANS64.TRYWAIT P3, [R6+URZ+0x38850], R5 ;  /* 0x03885005060075a7 */ /* 0x0002e6000806017f */
[----:B---3--:R-:W-:Y:S05]  /*1f1e0*/  @!P3 NANOSLEEP.SYNCS 0x989680 ;  /* 0x009896800000b95d */ /* 0x008fea0003900000 */
[----:B------:R-:W3:Y:S02]  /*1f1f0*/  @!P3 SYNCS.PHASECHK.TRANS64 P3, [R6+URZ+0x38850], R5 ;  /* 0x038850050600b5a7 */ /* 0x000ee4000806007f */
[----:B---3--:R-:W-:Y:S05]  /*1f200*/  @!P3 BRA `(.L_x_6190) ;  /* 0xfffffffc00ecb947 */ /* 0x008fea000383ffff */
[----:B------:R-:W-:Y:S05]  /*1f210*/  BRA `(.L_x_6189) ;  /* 0xfffffec0003c7947 */ /* 0x000fea000383ffff */
.L_x_6196:
[----:B-1----:R-:W-:-:S04]  /*1f220*/  IMAD.U32 R6, RZ, RZ, UR5 ;  /* 0x00000005ff067e24 */ /* 0x002fc8000f8e00ff */
[----:B------:R1:W2:Y:S03]  /*1f230*/  SYNCS.PHASECHK.TRANS64.TRYWAIT P2, [R6+URZ+0x38830], R5 ;  /* 0x03883005060075a7 */ /* 0x0002a6000804017f */
[----:B--2---:R-:W-:Y:S05]  /*1f240*/  @!P2 NANOSLEEP.SYNCS 0x989680 ;  /* 0x009896800000a95d */ /* 0x004fea0003900000 */
[----:B------:R-:W2:Y:S02]  /*1f250*/  @!P2 SYNCS.PHASECHK.TRANS64 P2, [R6+URZ+0x38830], R5 ;  /* 0x038830050600a5a7 */ /* 0x000ea4000804007f */
[----:B--2---:R-:W-:Y:S05]  /*1f260*/  @!P2 BRA `(.L_x_6196) ;  /* 0xfffffffc00eca947 */ /* 0x004fea000383ffff */
[----:B------:R-:W-:Y:S05]  /*1f270*/  BRA `(.L_x_6195) ;  /* 0xfffffee400e87947 */ /* 0x000fea000383ffff */
.L_x_6200:
[----:B-1----:R-:W-:-:S04]  /*1f280*/  IMAD.U32 R6, RZ, RZ, UR5 ;  /* 0x00000005ff067e24 */ /* 0x002fc8000f8e00ff */
[----:B------:R1:W3:Y:S03]  /*1f290*/  SYNCS.PHASECHK.TRANS64.TRYWAIT P2, [R6+URZ+0x38850], R5 ;  /* 0x03885005060075a7 */ /* 0x0002e6000804017f */
[----:B---3--:R-:W-:Y:S05]  /*1f2a0*/  @!P2 NANOSLEEP.SYNCS 0x989680 ;  /* 0x009896800000a95d */ /* 0x008fea0003900000 */
[----:B------:R-:W3:Y:S02]  /*1f2b0*/  @!P2 SYNCS.PHASECHK.TRANS64 P2, [R6+URZ+0x38850], R5 ;  /* 0x038850050600a5a7 */ /* 0x000ee4000804007f */
[----:B---3--:R-:W-:Y:S05]  /*1f2c0*/  @!P2 BRA `(.L_x_6200) ;  /* 0xfffffffc00eca947 */ /* 0x008fea000383ffff */
[----:B------:R-:W-:Y:S05]  /*1f2d0*/  BRA `(.L_x_6199) ;  /* 0xfffffee800447947 */ /* 0x000fea000383ffff */
.L_x_6257:
        /* <DEDUP_REMOVED lines=11> */
.L_x_6385:
[----:B------:R-:W-:Y:S05]  /*1f390*/  BSYNC B0 ;  /* 0x0000000000007941 */ /* 0x000fea0003800000 */
.L_x_6384:
[----:B------:R-:W-:Y:S05]  /*1f3a0*/  BRA `(.L_x_6386) ;  /* 0xffffff9000207947 */ /* 0x000fea000383ffff */
.L_x_6259:
[----:B------:R-:W-:Y:S01]  /*1f3b0*/  BSSY B0, `(.L_x_6387) ;  /* 0x0000006000007945 */ /* 0x000fe20003800000 */
[----:B------:R-:W-:-:S07]  /*1f3c0*/  IMAD.MOV.U32 R15, RZ, RZ, -0x1 ;  /* 0xffffffffff0f7424 */ /* 0x000fce00078e00ff */
[----:B012---:R-:W-:Y:S05]  /*1f3d0*/  WARPSYNC.COLLECTIVE R15, `(.L_x_6388) ;  /* 0x000000000f0c7348 */ /* 0x007fea0003c00000 */
[----:B------:R-:W-:Y:S02]  /*1f3e0*/  ELECT P6, UR62, PT ;  /* 0x00000000003e782f */ /* 0x000fe400038c0000 */
[----:B------:R-:W-:Y:S01]  /*1f3f0*/  MOV R14, UR62 ;  /* 0x0000003e000e7c02 */ /* 0x000fe20008000f00 */
[----:B012---:R-:W-:Y:S10]  /*1f400*/  ENDCOLLECTIVE ;  /* 0x000000000000791b */ /* 0x007ff40003800000 */
.L_x_6388:
[----:B------:R-:W-:Y:S05]  /*1f410*/  BSYNC B0 ;  /* 0x0000000000007941 */ /* 0x000fea0003800000 */
.L_x_6387:
[----:B------:R-:W-:Y:S05]  /*1f420*/  BRA `(.L_x_6389) ;  /* 0xffffff9000247947 */ /* 0x000fea000383ffff */
.L_x_6261:
[----:B---3--:R3:W4:Y:S02]  /*1f430*/  SYNCS.PHASECHK.TRANS64.TRYWAIT P0, [R0+URZ+0x38840], R2 ;  /* 0x03884002000075a7 */ /* 0x008724000800017f */
[----:B----4-:R-:W-:Y:S05]  /*1f440*/  @!P0 NANOSLEEP.SYNCS 0x989680 ;  /* 0x009896800000895d */ /* 0x010fea0003900000 */
[----:B------:R-:W4:Y:S02]  /*1f450*/  @!P0 SYNCS.PHASECHK.TRANS64 P0, [R0+URZ+0x38840], R2 ;  /* 0x03884002000085a7 */ /* 0x000f24000800007f */
[----:B----4-:R-:W-:Y:S05]  /*1f460*/  @!P0 BRA `(.L_x_6261) ;  /* 0xfffffffc00f08947 */ /* 0x010fea000383ffff */
[----:B------:R-:W-:Y:S05]  /*1f470*/  BRA `(.L_x_6390) ;  /* 0xffffff9000887947 */ /* 0x000fea000383ffff */
.L_x_6265:
[----:B------:R0:W5:Y:S01]  /*1f480*/  LDL R0, [R1+0x30] ;  /* 0x0000300001007983 */ /* 0x0001620000100800 */
[----:B------:R-:W-:Y:S02]  /*1f490*/  IMAD.MOV.U32 R6, RZ, RZ, R11 ;  /* 0x000000ffff067224 */ /* 0x000fe400078e000b */
[----:B------:R-:W-:Y:S02]  /*1f4a0*/  IMAD.MOV.U32 R13, RZ, RZ, R2 ;  /* 0x000000ffff0d7224 */ /* 0x000fe400078e0002 */
[----:B------:R-:W-:Y:S02]  /*1f4b0*/  IMAD.MOV.U32 R12, RZ, RZ, RZ ;  /* 0x000000ffff0c7224 */ /* 0x000fe400078e00ff */
[----:B------:R-:W-:Y:S02]  /*1f4c0*/  IMAD.MOV.U32 R11, RZ, RZ, 0x181f ;  /* 0x0000181fff0b7424 */ /* 0x000fe400078e00ff */
[----:B------:R-:W-:Y:S02]  /*1f4d0*/  IMAD.MOV.U32 R15, RZ, RZ, -0x1 ;  /* 0xffffffffff0f7424 */ /* 0x000fe400078e00ff */
[----:B0-----:R-:W-:-:S07]  /*1f4e0*/  IMAD.IADD R10, R10, 0x1, R6 ;  /* 0x000000010a0a7824 */ /* 0x001fce00078e0206 */
[----:B-----5:R-:W-:Y:S05]  /*1f4f0*/  WARPSYNC.COLLECTIVE R15, `(.L_x_6391) ;  /* 0x000000000f087348 */ /* 0x020fea0003c00000 */
[----:B------:R0:W1:Y:S02]  /*1f500*/  SHFL.IDX P6, R14, R13, R12, R11 ;  /* 0x0000000c0d0e7389 */ /* 0x00006400000c000b */
[----:B01---5:R-:W-:Y:S01]  /*1f510*/  ENDCOLLECTIVE ;  /* 0x000000000000791b */ /* 0x023fe20003800000 */
.L_x_6391:
[----:B------:R0:W-:Y:S01]  /*1f520*/  STL [R1+0x34], R10 ;  /* 0x0000340a01007387 */ /* 0x0001e20000100800 */
[----:B------:R-:W-:Y:S02]  /*1f530*/  IMAD.MOV.U32 R13, RZ, RZ, R3 ;  /* 0x000000ffff0d7224 */ /* 0x000fe400078e0003 */
[----:B------:R-:W-:-:S07]  /*1f540*/  IMAD.MOV.U32 R4, RZ, RZ, R14 ;  /* 0x000000ffff047224 */ /* 0x000fce00078e000e */
[----:B0-----:R-:W-:Y:S05]  /*1f550*/  WARPSYNC.COLLECTIVE R15, `(.L_x_6392) ;  /* 0x000000000f087348 */ /* 0x001fea0003c00000 */
[----:B------:R1:W2:Y:S02]  /*1f560*/  SHFL.IDX P6, R14, R13, R12, R11 ;  /* 0x0000000c0d0e7389 */ /* 0x0002a400000c000b */
[----:B012---:R-:W-:Y:S01]  /*1f570*/  ENDCOLLECTIVE ;  /* 0x000000000000791b */ /* 0x007fe20003800000 */
.L_x_6392:
[----:B------:R-:W-:Y:S02]  /*1f580*/  IMAD.MOV.U32 R13, RZ, RZ, R2 ;  /* 0x000000ffff0d7224 */ /* 0x000fe400078e0002 */
[----:B------:R-:W-:Y:S02]  /*1f590*/  IMAD.MOV.U32 R12, RZ, RZ, 0x1 ;  /* 0x00000001ff0c7424 */ /* 0x000fe400078e00ff */
[----:B------:R-:W-:-:S07]  /*1f5a0*/  IMAD.MOV.U32 R5, RZ, RZ, R14 ;  /* 0x000000ffff057224 */ /* 0x000fce00078e000e */
[----:B------:R-:W-:Y:S05]  /*1f5b0*/  WARPSYNC.COLLECTIVE R15, `(.L_x_6393) ;  /* 0x000000000f087348 */ /* 0x000fea0003c00000 */
[----:B------:R0:W1:Y:S02]  /*1f5c0*/  SHFL.IDX P6, R14, R13, R12, R11 ;  /* 0x0000000c0d0e7389 */ /* 0x00006400000c000b */
[----:B01----:R-:W-:Y:S01]  /*1f5d0*/  ENDCOLLECTIVE ;  /* 0x000000000000791b */ /* 0x003fe20003800000 */
.L_x_6393:
[----:B------:R-:W-:Y:S02]  /*1f5e0*/  IMAD.MOV.U32 R13, RZ, RZ, R3 ;  /* 0x000000ffff0d7224 */ /* 0x000fe400078e0003 */
[----:B------:R-:W-:-:S07]  /*1f5f0*/  IMAD.MOV.U32 R6, RZ, RZ, R14 ;  /* 0x000000ffff067224 */ /* 0x000fce00078e000e */
[----:B------:R-:W-:Y:S05]  /*1f600*/  WARPSYNC.COLLECTIVE R15, `(.L_x_6394) ;  /* 0x000000000f087348 */ /* 0x000fea0003c00000 */
[----:B------:R0:W1:Y:S02]  /*1f610*/  SHFL.IDX P6, R14, R13, R12, R11 ;  /* 0x0000000c0d0e7389 */ /* 0x00006400000c000b */
[----:B01----:R-:W-:Y:S01]  /*1f620*/  ENDCOLLECTIVE ;  /* 0x000000000000791b */ /* 0x003fe20003800000 */
.L_x_6394:
        /* <DEDUP_REMOVED lines=22> */
.L_x_6395:
        /* <DEDUP_REMOVED lines=10> */
.L_x_6396:
        /* <DEDUP_REMOVED lines=11> */
.L_x_6397:
        /* <DEDUP_REMOVED lines=14> */
.L_x_6398:
[----:B------:R-:W-:Y:S01]  /*1f9c0*/  IMAD.MOV.U32 R3, RZ, RZ, R14 ;  /* 0x000000ffff037224 */ /* 0x000fe200078e000e */
[----:B------:R-:W-:Y:S06]  /*1f9d0*/  BRA `(.L_x_6399) ;  /* 0xffffff9400d07947 */ /* 0x000fec000383ffff */
.L_x_6269:
        /* <DEDUP_REMOVED lines=26> */
.L_x_6401:
[----:B------:R-:W-:Y:S05]  /*1fb80*/  BSYNC B0 ;  /* 0x0000000000007941 */ /* 0x000fea0003800000 */
.L_x_6400:
        /* <DEDUP_REMOVED lines=13> */
.L_x_6402:
        /* <DEDUP_REMOVED lines=41> */
.L_x_6403:
        /* <DEDUP_REMOVED lines=16> */
.L_x_6404:
        /* <DEDUP_REMOVED lines=29> */
.L_x_6405:
        /* <DEDUP_REMOVED lines=12> */
.L_x_6406:
        /* <DEDUP_REMOVED lines=34> */
.L_x_6407:
[----:B------:R-:W-:Y:S02]  /*204a0*/  IMAD.MOV.U32 R13, RZ, RZ, R0 ;  /* 0x000000ffff0d7224 */ /* 0x000fe400078e0000 */
[----:B------:R-:W-:-:S07]  /*204b0*/  IMAD.MOV.U32 R4, RZ, RZ, R14 ;  /* 0x000000ffff047224 */ /* 0x000fce00078e000e */
[----:B------:R-:W-:Y:S05]  /*204c0*/  WARPSYNC.COLLECTIVE R15, `(.L_x_6408) ;  /* 0x000000000f087348 */ /* 0x000fea0003c00000 */
[----:B------:R0:W1:Y:S02]  /*204d0*/  SHFL.IDX P6, R14, R13, R12, R11 ;  /* 0x0000000c0d0e7389 */ /* 0x00006400000c000b */
[----:B01----:R-:W-:Y:S01]  /*204e0*/  ENDCOLLECTIVE ;  /* 0x000000000000791b */ /* 0x003fe20003800000 */
.L_x_6408:
[----:B------:R-:W-:Y:S01]  /*204f0*/  IMAD.MOV.U32 R0, RZ, RZ, R14 ;  /* 0x000000ffff007224 */ /* 0x000fe200078e000e */
[----:B------:R-:W-:Y:S06]  /*20500*/  BRA `(.L_x_6409) ;  /* 0xffffff9800a87947 */ /* 0x000fec000383ffff */
.L_x_6274:
[----:B0-----:R0:W2:Y:S02]  /*20510*/  SYNCS.PHASECHK.TRANS64.TRYWAIT P0, [R19+URZ+0x38820], R0 ;  /* 0x03882000130075a7 */ /* 0x0010a4000800017f */
[----:B--2---:R-:W-:Y:S05]  /*20520*/  @!P0 NANOSLEEP.SYNCS 0x989680 ;  /* 0x009896800000895d */ /* 0x004fea0003900000 */
[----:B------:R-:W2:Y:S02]  /*20530*/  @!P0 SYNCS.PHASECHK.TRANS64 P0, [R19+URZ+0x38820], R0 ;  /* 0x03882000130085a7 */ /* 0x000ea4000800007f */
[----:B--2---:R-:W-:Y:S05]  /*20540*/  @!P0 BRA `(.L_x_6274) ;  /* 0xfffffffc00f08947 */ /* 0x004fea000383ffff */
[----:B------:R-:W-:Y:S05]  /*20550*/  BRA `(.L_x_6410) ;  /* 0xffffff9c00607947 */ /* 0x000fea000383ffff */
.L_x_6278:
[----:B0-----:R0:W1:Y:S02]  /*20560*/  SYNCS.PHASECHK.TRANS64.TRYWAIT P0, [R0+URZ+0x38860], R2 ;  /* 0x03886002000075a7 */ /* 0x001064000800017f */
[----:B-1----:R-:W-:Y:S05]  /*20570*/  @!P0 NANOSLEEP.SYNCS 0x989680 ;  /* 0x009896800000895d */ /* 0x002fea0003900000 */
[----:B------:R-:W1:Y:S02]  /*20580*/  @!P0 SYNCS.PHASECHK.TRANS64 P0, [R0+URZ+0x38860], R2 ;  /* 0x03886002000085a7 */ /* 0x000e64000800007f */
[----:B-1----:R-:W-:Y:S05]  /*20590*/  @!P0 BRA `(.L_x_6278) ;  /* 0xfffffffc00f08947 */ /* 0x002fea000383ffff */
[----:B------:R-:W-:Y:S05]  /*205a0*/  BRA `(.L_x_6411) ;  /* 0xffffff9c00847947 */ /* 0x000fea000383ffff */
.L_x_6297:
[----:B--2---:R2:W3:Y:S02]  /*205b0*/  SYNCS.PHASECHK.TRANS64.TRYWAIT P0, [R3+URZ+0x38840], R2 ;  /* 0x03884002030075a7 */ /* 0x0044e4000800017f */
[----:B---3--:R-:W-:Y:S05]  /*205c0*/  @!P0 NANOSLEEP.SYNCS 0x989680 ;  /* 0x009896800000895d */ /* 0x008fea0003900000 */
[----:B------:R-:W3:Y:S02]  /*205d0*/  @!P0 SYNCS.PHASECHK.TRANS64 P0, [R3+URZ+0x38840], R2 ;  /* 0x03884002030085a7 */ /* 0x000ee4000800007f */
[----:B---3--:R-:W-:Y:S05]  /*205e0*/  @!P0 BRA `(.L_x_6297) ;  /* 0xfffffffc00f08947 */ /* 0x008fea000383ffff */
[----:B------:R-:W-:Y:S05]  /*205f0*/  BRA `(.L_x_6412) ;  /* 0xffffffa800b47947 */ /* 0x000fea000383ffff */
.L_x_6302:
[----:B0-----:R0:W1:Y:S02]  /*20600*/  SYNCS.PHASECHK.TRANS64.TRYWAIT P0, [R3+URZ+0x38860], R2 ;  /* 0x03886002030075a7 */ /* 0x001064000800017f */
[----:B-1----:R-:W-:Y:S05]  /*20610*/  @!P0 NANOSLEEP.SYNCS 0x989680 ;  /* 0x009896800000895d */ /* 0x002fea0003900000 */
[----:B------:R-:W1:Y:S02]  /*20620*/  @!P0 SYNCS.PHASECHK.TRANS64 P0, [R3+URZ+0x38860], R2 ;  /* 0x03886002030085a7 */ /* 0x000e64000800007f */
[----:B-1----:R-:W-:Y:S05]  /*20630*/  @!P0 BRA `(.L_x_6302) ;  /* 0xfffffffc00f08947 */ /* 0x002fea000383ffff */
[----:B------:R-:W-:Y:S05]  /*20640*/  BRA `(.L_x_6413) ;  /* 0xffffffac00347947 */ /* 0x000fea000383ffff */
.L_x_6317:
[----:B-1----:R1:W2:Y:S02]  /*20650*/  SYNCS.PHASECHK.TRANS64.TRYWAIT P0, [R4+URZ+0x38840], R2 ;  /* 0x03884002040075a7 */ /* 0x0022a4000800017f */
[----:B--2---:R-:W-:Y:S05]  /*20660*/  @!P0 NANOSLEEP.SYNCS 0x989680 ;  /* 0x009896800000895d */ /* 0x004fea0003900000 */
[----:B------:R-:W2:Y:S02]  /*20670*/  @!P0 SYNCS.PHASECHK.TRANS64 P0, [R4+URZ+0x38840], R2 ;  /* 0x03884002040085a7 */ /* 0x000ea4000800007f */
[----:B--2---:R-:W-:Y:S05]  /*20680*/  @!P0 BRA `(.L_x_6317) ;  /* 0xfffffffc00f08947 */ /* 0x004fea000383ffff */
[----:B------:R-:W-:Y:S05]  /*20690*/  BRA `(.L_x_6414) ;  /* 0xffffffb800107947 */ /* 0x000fea000383ffff */
.L_x_6322:
[----:B0-----:R0:W2:Y:S02]  /*206a0*/  SYNCS.PHASECHK.TRANS64.TRYWAIT P0, [R4+URZ+0x38860], R2 ;  /* 0x03886002040075a7 */ /* 0x0010a4000800017f */
[----:B--2---:R-:W-:Y:S05]  /*206b0*/  @!P0 NANOSLEEP.SYNCS 0x989680 ;  /* 0x009896800000895d */ /* 0x004fea0003900000 */
[----:B------:R-:W2:Y:S02]  /*206c0*/  @!P0 SYNCS.PHASECHK.TRANS64 P0, [R4+URZ+0x38860], R2 ;  /* 0x03886002040085a7 */ /* 0x000ea4000800007f */
[----:B--2---:R-:W-:Y:S05]  /*206d0*/  @!P0 BRA `(.L_x_6322) ;  /* 0xfffffffc00f08947 */ /* 0x004fea000383ffff */
[----:B------:R-:W-:Y:S05]  /*206e0*/  BRA `(.L_x_6415) ;  /* 0xffffffb8008c7947 */ /* 0x000fea000383ffff */
.L_x_6337:
[----:B-1----:R1:W2:Y:S02]  /*206f0*/  SYNCS.PHASECHK.TRANS64.TRYWAIT P0, [R4+URZ+0x38840], R2 ;  /* 0x03884002040075a7 */ /* 0x0022a4000800017f */
[----:B--2---:R-:W-:Y:S05]  /*20700*/  @!P0 NANOSLEEP.SYNCS 0x989680 ;  /* 0x009896800000895d */ /* 0x004fea0003900000 */
[----:B------:R-:W2:Y:S02]  /*20710*/  @!P0 SYNCS.PHASECHK.TRANS64 P0, [R4+URZ+0x38840], R2 ;  /* 0x03884002040085a7 */ /* 0x000ea4000800007f */
[----:B--2---:R-:W-:Y:S05]  /*20720*/  @!P0 BRA `(.L_x_6337) ;  /* 0xfffffffc00f08947 */ /* 0x004fea000383ffff */
[----:B------:R-:W-:Y:S05]  /*20730*/  BRA `(.L_x_6416) ;  /* 0xffffffc4004c7947 */ /* 0x000fea000383ffff */
.L_x_6342:
[----:B0-----:R0:W2:Y:S02]  /*20740*/  SYNCS.PHASECHK.TRANS64.TRYWAIT P0, [R4+URZ+0x38860], R2 ;  /* 0x03886002040075a7 */ /* 0x0010a4000800017f */
[----:B--2---:R-:W-:Y:S05]  /*20750*/  @!P0 NANOSLEEP.SYNCS 0x989680 ;  /* 0x009896800000895d */ /* 0x004fea0003900000 */
[----:B------:R-:W2:Y:S02]  /*20760*/  @!P0 SYNCS.PHASECHK.TRANS64 P0, [R4+URZ+0x38860], R2 ;  /* 0x03886002040085a7 */ /* 0x000ea4000800007f */
[----:B--2---:R-:W-:Y:S05]  /*20770*/  @!P0 BRA `(.L_x_6342) ;  /* 0xfffffffc00f08947 */ /* 0x004fea000383ffff */
[----:B------:R-:W-:Y:S05]  /*20780*/  BRA `(.L_x_6417) ;  /* 0xffffffc400cc7947 */ /* 0x000fea000383ffff */
.L_x_6358:
[----:B-1----:R-:W5:Y:S01]  /*20790*/  LDL R3, [R1] ;  /* 0x0000000001037983 */ /* 0x002f620000100800 */
[----:B------:R-:W-:Y:S01]  /*207a0*/  BSSY B0, `(.L_x_6418) ;  /* 0x0000008000007945 */ /* 0x000fe20003800000 */
[----:B------:R-:W-:Y:S02]  /*207b0*/  IMAD.MOV.U32 R12, RZ, RZ, RZ ;  /* 0x000000ffff0c7224 */ /* 0x000fe400078e00ff */
[----:B------:R-:W-:Y:S02]  /*207c0*/  IMAD.MOV.U32 R11, RZ, RZ, 0x1f ;  /* 0x0000001fff0b7424 */ /* 0x000fe400078e00ff */
[----:B------:R-:W-:Y:S02]  /*207d0*/  IMAD.MOV.U32 R15, RZ, RZ, -0x1 ;  /* 0xffffffffff0f7424 */ /* 0x000fe400078e00ff */
[----:B-----5:R-:W-:-:S07]  /*207e0*/  IMAD.MOV.U32 R13, RZ, RZ, R3 ;  /* 0x000000ffff0d7224 */ /* 0x020fce00078e0003 */
[----:B0-234-:R-:W-:Y:S05]  /*207f0*/  WARPSYNC.COLLECTIVE R15, `(.L_x_6419) ;  /* 0x000000000f087348 */ /* 0x01dfea0003c00000 */
[----:B------:R1:W0:Y:S02]  /*20800*/  SHFL.IDX P6, R14, R13, R12, R11 ;  /* 0x0000000c0d0e7389 */ /* 0x00022400000c000b */
[----:B01234-:R-:W-:Y:S01]  /*20810*/  ENDCOLLECTIVE ;  /* 0x000000000000791b */ /* 0x01ffe20003800000 */
.L_x_6419:
[----:B------:R-:W-:Y:S05]  /*20820*/  BSYNC B0 ;  /* 0x0000000000007941 */ /* 0x000fea0003800000 */
.L_x_6418:
        /* <DEDUP_REMOVED lines=9> */
.L_x_6420:
        /* <DEDUP_REMOVED lines=25> */
.L_x_6421:
        /* <DEDUP_REMOVED lines=8> */
.L_x_6422:
        /* <DEDUP_REMOVED lines=8> */
.L_x_6423:
        /* <DEDUP_REMOVED lines=8> */
.L_x_6424:
        /* <DEDUP_REMOVED lines=8> */
.L_x_6425:
        /* <DEDUP_REMOVED lines=9> */
.L_x_6426:
[----:B------:R-:W-:Y:S01]  /*20ce0*/  IMAD.MOV.U32 R10, RZ, RZ, R14 ;  /* 0x000000ffff0a7224 */ /* 0x000fe200078e000e */
[----:B------:R-:W-:Y:S06]  /*20cf0*/  BRA `(.L_x_6427) ;  /* 0xffffffd0000c7947 */ /* 0x000fec000383ffff */
.L_x_6361:
        /* <DEDUP_REMOVED lines=8> */
.L_x_6429:
[----:B------:R-:W-:Y:S05]  /*20d80*/  BSYNC B0 ;  /* 0x0000000000007941 */ /* 0x000fea0003800000 */
.L_x_6428:
        /* <DEDUP_REMOVED lines=10> */
.L_x_6430:
        /* <DEDUP_REMOVED lines=8> */
.L_x_6431:
        /* <DEDUP_REMOVED lines=8> */
.L_x_6432:
        /* <DEDUP_REMOVED lines=8> */
.L_x_6433:
        /* <DEDUP_REMOVED lines=9> */
.L_x_6434:
[----:B------:R-:W-:Y:S01]  /*21040*/  IMAD.MOV.U32 R10, RZ, RZ, R14 ;  /* 0x000000ffff0a7224 */ /* 0x000fe200078e000e */
[----:B------:R-:W-:Y:S06]  /*21050*/  BRA `(.L_x_6435) ;  /* 0xffffffcc00e07947 */ /* 0x000fec000383ffff */
.L_x_6363:
[----:B------:R-:W-:Y:S01]  /*21060*/  BSSY B0, `(.L_x_6436) ;  /* 0x0000006000007945 */ /* 0x000fe20003800000 */
[----:B------:R-:W-:Y:S01]  /*21070*/  PLOP3.LUT P6, PT, P6, PT, PT, 0x8, 0x0 ;  /* 0x000000000000781c */ /* 0x000fe200037ce170 */
[----:B------:R-:W-:-:S12]  /*21080*/  IMAD.MOV.U32 R15, RZ, RZ, -0x1 ;  /* 0xffffffffff0f7424 */ /* 0x000fd800078e00ff */
[----:B0-----:R-:W-:Y:S05]  /*21090*/  WARPSYNC.COLLECTIVE R15, `(.L_x_6437) ;  /* 0x000000000f087348 */ /* 0x001fea0003c00000 */
[----:B------:R-:W-:Y:S01]  /*210a0*/  VOTE.ANY R14, PT, P6 ;  /* 0x00000000000e7806 */ /* 0x000fe200030e0100 */
[----:B0-----:R-:W-:Y:S06]  /*210b0*/  ENDCOLLECTIVE ;  /* 0x000000000000791b */ /* 0x001fec0003800000 */
.L_x_6437:
[----:B------:R-:W-:Y:S05]  /*210c0*/  BSYNC B0 ;  /* 0x0000000000007941 */ /* 0x000fea0003800000 */
.L_x_6436:
        /* <DEDUP_REMOVED lines=10> */
.L_x_6438:
[----:B------:R-:W-:Y:S02]  /*21170*/  IMAD.MOV.U32 R13, RZ, RZ, R7 ;  /* 0x000000ffff0d7224 */ /* 0x000fe400078e0007 */
[----:B------:R-:W-:-:S07]  /*21180*/  IMAD.MOV.U32 R4, RZ, RZ, R14 ;  /* 0x000000ffff047224 */ /* 0x000fce00078e000e */
[----:B------:R-:W-:Y:S05]  /*21190*/  WARPSYNC.COLLECTIVE R15, `(.L_x_6439) ;  /* 0x000000000f087348 */ /* 0x000fea0003c00000 */
[----:B------:R0:W1:Y:S02]  /*211a0*/  SHFL.IDX P6, R14, R13, R12, R11 ;  /* 0x0000000c0d0e7389 */ /* 0x00006400000c000b */
[----:B01----:R-:W-:Y:S01]  /*211b0*/  ENDCOLLECTIVE ;  /* 0x000000000000791b */ /* 0x003fe20003800000 */
.L_x_6439:
[----:B------:R-:W-:Y:S02]  /*211c0*/  IMAD.MOV.U32 R7, RZ, RZ, R14 ;  /* 0x000000ffff077224 */ /* 0x000fe400078e000e */
[----:B------:R-:W-:-:S05]  /*211d0*/  IMAD.IADD R5, R9, 0x1, R16 ;  /* 0x0000000109057824 */ /* 0x000fca00078e0210 */
[----:B------:R1:W-:Y:S01]  /*211e0*/  STL [R1+0xc], R5 ;  /* 0x00000c0501007387 */ /* 0x0003e20000100800 */
[----:B------:R-:W-:Y:S05]  /*211f0*/  BRA `(.L_x_6440) ;  /* 0xffffffcc00c07947 */ /* 0x000fea000383ffff */
.L_x_6365:
[----:B------:R-:W-:Y:S01]  /*21200*/  BSSY B0, `(.L_x_6441) ;  /* 0x0000008000007945 */ /* 0x000fe20003800000 */
[----:B------:R-:W-:Y:S02]  /*21210*/  IMAD.MOV.U32 R13, RZ, RZ, R2 ;  /* 0x000000ffff0d7224 */ /* 0x000fe400078e0002 */
[----:B------:R-:W-:Y:S02]  /*21220*/  IMAD.MOV.U32 R12, RZ, RZ, R9 ;  /* 0x000000ffff0c7224 */ /* 0x000fe400078e0009 */
[----:B------:R-:W-:Y:S02]  /*21230*/  IMAD.MOV.U32 R11, RZ, RZ, 0x1f ;  /* 0x0000001fff0b7424 */ /* 0x000fe400078e00ff */
[----:B------:R-:W-:-:S07]  /*21240*/  IMAD.MOV.U32 R15, RZ, RZ, -0x1 ;  /* 0xffffffffff0f7424 */ /* 0x000fce00078e00ff */
[----:B01----:R-:W-:Y:S05]  /*21250*/  WARPSYNC.COLLECTIVE R15, `(.L_x_6442) ;  /* 0x000000000f087348 */ /* 0x003fea0003c00000 */
[----:B------:R2:W3:Y:S02]  /*21260*/  SHFL.IDX P6, R14, R13, R12, R11 ;  /* 0x0000000c0d0e7389 */ /* 0x0004e400000c000b */
[----:B0123--:R-:W-:Y:S01]  /*21270*/  ENDCOLLECTIVE ;  /* 0x000000000000791b */ /* 0x00ffe20003800000 */
.L_x_6442:
[----:B------:R-:W-:Y:S05]  /*21280*/  BSYNC B0 ;  /* 0x0000000000007941 */ /* 0x000fea0003800000 */
.L_x_6441:
[----:B------:R-:W-:Y:S01]  /*21290*/  IMAD.MOV.U32 R2, RZ, RZ, R14 ;  /* 0x000000ffff027224 */ /* 0x000fe200078e000e */
[----:B------:R-:W-:Y:S06]  /*212a0*/  BRA `(.L_x_6443) ;  /* 0xffffffcc00ac7947 */ /* 0x000fec000383ffff */
.L_x_6371:
[----:B0-----:R0:W1:Y:S02]  /*212b0*/  SYNCS.PHASECHK.TRANS64.TRYWAIT P0, [R0+URZ+0x38820], R3 ;  /* 0x03882003000075a7 */ /* 0x001064000800017f */
[----:B-1----:R-:W-:Y:S05]  /*212c0*/  @!P0 NANOSLEEP.SYNCS 0x989680 ;  /* 0x009896800000895d */ /* 0x002fea0003900000 */
[----:B------:R-:W1:Y:S02]  /*212d0*/  @!P0 SYNCS.PHASECHK.TRANS64 P0, [R0+URZ+0x38820], R3 ;  /* 0x03882003000085a7 */ /* 0x000e64000800007f */
[----:B-1----:R-:W-:Y:S05]  /*212e0*/  @!P0 BRA `(.L_x_6371) ;  /* 0xfffffffc00f08947 */ /* 0x002fea000383ffff */
[----:B------:R-:W-:Y:S05]  /*212f0*/  BRA `(.L_x_6444) ;  /* 0xffffffd8004c7947 */ /* 0x000fea000383ffff */
.L_x_6372:
        /* <DEDUP_REMOVED lines=11> */
.L_x_6446:
[----:B------:R-:W-:Y:S05]  /*213b0*/  BSYNC B0 ;  /* 0x0000000000007941 */ /* 0x000fea0003800000 */
.L_x_6445:
[----:B------:R-:W-:Y:S05]  /*213c0*/  BRA `(.L_x_6447) ;  /* 0xffffffd800347947 */ /* 0x000fea000383ffff */
.L_x_6375:
[----:B------:R-:W-:Y:S01]  /*213d0*/  BSSY B1, `(.L_x_6448) ;  /* 0x0000006000017945 */ /* 0x000fe20003800000 */
[----:B------:R-:W-:-:S07]  /*213e0*/  IMAD.MOV.U32 R15, RZ, RZ, -0x1 ;  /* 0xffffffffff0f7424 */ /* 0x000fce00078e00ff */
[----:B01-3--:R-:W-:Y:S05]  /*213f0*/  WARPSYNC.COLLECTIVE R15, `(.L_x_6449) ;  /* 0x000000000f0c7348 */ /* 0x00bfea0003c00000 */
[----:B------:R-:W-:Y:S02]  /*21400*/  ELECT P6, UR62, PT ;  /* 0x00000000003e782f */ /* 0x000fe400038c0000 */
[----:B------:R-:W-:Y:S01]  /*21410*/  MOV R14, UR62 ;  /* 0x0000003e000e7c02 */ /* 0x000fe20008000f00 */
[----:B01-3--:R-:W-:Y:S10]  /*21420*/  ENDCOLLECTIVE ;  /* 0x000000000000791b */ /* 0x00bff40003800000 */
.L_x_6449:
[----:B------:R-:W-:Y:S05]  /*21430*/  BSYNC B1 ;  /* 0x0000000000017941 */ /* 0x000fea0003800000 */
.L_x_6448:
[----:B------:R-:W-:Y:S05]  /*21440*/  BRA `(.L_x_6450) ;  /* 0xffffffd8002c7947 */ /* 0x000fea000383ffff */
.L_x_6377:
[----:B0-----:R0:W1:Y:S02]  /*21450*/  SYNCS.PHASECHK.TRANS64.TRYWAIT P0, [R6+URZ], R5 ;  /* 0x00000005060075a7 */ /* 0x001064000800017f */
[----:B-1----:R-:W-:Y:S05]  /*21460*/  @!P0 NANOSLEEP.SYNCS 0x989680 ;  /* 0x009896800000895d */ /* 0x002fea0003900000 */
[----:B------:R-:W1:Y:S02]  /*21470*/  @!P0 SYNCS.PHASECHK.TRANS64 P0, [R6+URZ], R5 ;  /* 0x00000005060085a7 */ /* 0x000e64000800007f */
[----:B-1----:R-:W-:Y:S05]  /*21480*/  @!P0 BRA `(.L_x_6377) ;  /* 0xfffffffc00f08947 */ /* 0x002fea000383ffff */
[----:B------:R-:W-:Y:S05]  /*21490*/  BRA `(.L_x_6451) ;  /* 0xffffffd800687947 */ /* 0x000fea000383ffff */
.L_x_6378:
[----:B-1----:R1:W2:Y:S02]  /*214a0*/  SYNCS.PHASECHK.TRANS64.TRYWAIT P0, [R7+URZ], R2 ;  /* 0x00000002070075a7 */ /* 0x0022a4000800017f */
[----:B--2---:R-:W-:Y:S05]  /*214b0*/  @!P0 NANOSLEEP.SYNCS 0x989680 ;  /* 0x009896800000895d */ /* 0x004fea0003900000 */
[----:B------:R-:W2:Y:S02]  /*214c0*/  @!P0 SYNCS.PHASECHK.TRANS64 P0, [R7+URZ], R2 ;  /* 0x00000002070085a7 */ /* 0x000ea4000800007f */
[----:B--2---:R-:W-:Y:S05]  /*214d0*/  @!P0 BRA `(.L_x_6378) ;  /* 0xfffffffc00f08947 */ /* 0x004fea000383ffff */
[----:B------:R-:W-:Y:S05]  /*214e0*/  BRA `(.L_x_6452) ;  /* 0xffffffd8005c7947 */ /* 0x000fea000383ffff */
.L_x_6380:
[----:B--2---:R2:W4:Y:S02]  /*214f0*/  SYNCS.PHASECHK.TRANS64.TRYWAIT P0, [R4+URZ], R5 ;  /* 0x00000005040075a7 */ /* 0x004524000800017f */
[----:B----4-:R-:W-:Y:S05]  /*21500*/  @!P0 NANOSLEEP.SYNCS 0x989680 ;  /* 0x009896800000895d */ /* 0x010fea0003900000 */
[----:B------:R-:W4:Y:S02]  /*21510*/  @!P0 SYNCS.PHASECHK.TRANS64 P0, [R4+URZ], R5 ;  /* 0x00000005040085a7 */ /* 0x000f24000800007f */
[----:B----4-:R-:W-:Y:S05]  /*21520*/  @!P0 BRA `(.L_x_6380) ;  /* 0xfffffffc00f08947 */ /* 0x010fea000383ffff */
[----:B------:R-:W-:Y:S05]  /*21530*/  BRA `(.L_x_6453) ;  /* 0xffffffd800647947 */ /* 0x000fea000383ffff */
.L_x_6454:
        /* <DEDUP_REMOVED lines=12> */
.L_x_15006:


//--------------------- .text._ZN7cutlass13device_kernelIN5flash11enable_sm90INS1_16FlashAttnFwdSm90INS1_25CollectiveMainloopFwdSm90ILi2EN4cute5tupleIJNS5_1CILi1EEES8_S8_EEENS6_IJNS7_ILi64EEESA_SA_EEELi512ENS_6half_tEfNS_4arch4Sm90ELb0ELb1ELb0ELb1ELb0ELb1ELb1ELb0ELb0ELb1ELb1ELb0EEENS1_21CollectiveEpilogueFwdINS6_IJSA_NS7_ILi512EEESA_EEES9_SC_SE_Li256ELb1ELb1ELb1ELb0EEENS1_36VarlenDynamicPersistentTileSchedulerILi64ELi64ELi256ELi128ELb1ELb1ELb1ELb1ELb0ELb1EEEEEEEEEvNT_6ParamsE --------------------------
	.section	.text._ZN7cutlass13device_kernelIN5flash11enable_sm90INS1_16FlashAttnFwdSm90INS1_25CollectiveMainloopFwdSm90ILi2EN4cute5tupleIJNS5_1CILi1EEES8_S8_EEENS6_IJNS7_ILi64EEESA_SA_EEELi512ENS_6half_tEfNS_4arch4Sm90ELb0ELb1ELb0ELb1ELb0ELb1ELb1ELb0ELb0ELb1ELb1ELb0EEENS1_21CollectiveEpilogueFwdINS6_IJSA_NS7_ILi512EEESA_EEES9_SC_SE_Li256ELb1ELb1ELb1ELb0EEENS1_36VarlenDynamicPersistentTileSchedulerILi64ELi64ELi256ELi128ELb1ELb1ELb1ELb1ELb0ELb1EEEEEEEEEvNT_6ParamsE,"ax",@progbits
	.align	128
.text._ZN7cutlass13device_kernelIN5flash11enable_sm90INS1_16FlashAttnFwdSm90INS1_25CollectiveMainloopFwdSm90ILi2EN4cute5tupleIJNS5_1CILi1EEES8_S8_EEENS6_IJNS7_ILi64EEESA_SA_EEELi512ENS_6half_tEfNS_4arch4Sm90ELb0ELb1ELb0ELb1ELb0ELb1ELb1ELb0ELb0ELb1ELb1ELb0EEENS1_21CollectiveEpilogueFwdINS6_IJSA_NS7_ILi512EEESA_EEES9_SC_SE_Li256ELb1ELb1ELb1ELb0EEENS1_36VarlenDynamicPersistentTileSchedulerILi64ELi64ELi256ELi128ELb1ELb1ELb1ELb1ELb0ELb1EEEEEEEEEvNT_6ParamsE:
        .type           _ZN7cutlass13device_kernelIN5flash11enable_sm90INS1_16FlashAttnFwdSm90INS1_25CollectiveMainloopFwdSm90ILi2EN4cute5tupleIJNS5_1CILi1EEES8_S8_EEENS6_IJNS7_ILi64EEESA_SA_EEELi512ENS_6half_tEfNS_4arch4Sm90ELb0ELb1ELb0ELb1ELb0ELb1ELb1ELb0ELb0ELb1ELb1ELb0EEENS1_21CollectiveEpilogueFwdINS6_IJSA_NS7_ILi512EEESA_EEES9_SC_SE_Li256ELb1ELb1ELb1ELb0EEENS1_36VarlenDynamicPersistentTileSchedulerILi64ELi64ELi256ELi128ELb1ELb1ELb1ELb1ELb0ELb1EEEEEEEEEvNT_6ParamsE,@function
        .size           _ZN7cutlass13device_kernelIN5flash11enable_sm90INS1_16FlashAttnFwdSm90INS1_25CollectiveMainloopFwdSm90ILi2EN4cute5tupleIJNS5_1CILi1EEES8_S8_EEENS6_IJNS7_ILi64EEESA_SA_EEELi512ENS_6half_tEfNS_4arch4Sm90ELb0ELb1ELb0ELb1ELb0ELb1ELb1ELb0ELb0ELb1ELb1ELb0EEENS1_21CollectiveEpilogueFwdINS6_IJSA_NS7_ILi512EEESA_EEES9_SC_SE_Li256ELb1ELb1ELb1ELb0EEENS1_36VarlenDynamicPersistentTileSchedulerILi64ELi64ELi256ELi128ELb1ELb1ELb1ELb1ELb0ELb1EEEEEEEEEvNT_6ParamsE,(.L_x_15007 - _ZN7cutlass13device_kernelIN5flash11enable_sm90INS1_16FlashAttnFwdSm90INS1_25CollectiveMainloopFwdSm90ILi2EN4cute5tupleIJNS5_1CILi1EEES8_S8_EEENS6_IJNS7_ILi64EEESA_SA_EEELi512ENS_6half_tEfNS_4arch4Sm90ELb0ELb1ELb0ELb1ELb0ELb1ELb1ELb0ELb0ELb1ELb1ELb0EEENS1_21CollectiveEpilogueFwdINS6_IJSA_NS7_ILi512EEESA_EEES9_SC_SE_Li256ELb1ELb1ELb1ELb0EEENS1_36VarlenDynamicPersistentTileSchedulerILi64ELi64ELi256ELi128ELb1ELb1ELb1ELb1ELb0ELb1EEEEEEEEEvNT_6ParamsE)
        .other          _ZN7cutlass13device_kernelIN5flash11enable_sm90INS1_16FlashAttnFwdSm90INS1_25CollectiveMainloopFwdSm90ILi2EN4cute5tupleIJNS5_1CILi1EEES8_S8_EEENS6_IJNS7_ILi64EEESA_SA_EEELi512ENS_6half_tEfNS_4arch4Sm90ELb0ELb1ELb0ELb1ELb0ELb1ELb1ELb0ELb0ELb1ELb1ELb0EEENS1_21CollectiveEpilogueFwdINS6_IJSA_NS7_ILi512EEESA_EEES9_SC_SE_Li256ELb1ELb1ELb1ELb0EEENS1_36VarlenDynamicPersistentTileSchedulerILi64ELi64ELi256ELi128ELb1ELb1ELb1ELb1ELb0ELb1EEEEEEEEEvNT_6ParamsE,@"STO_CUDA_ENTRY STV_DEFAULT"
_ZN7cutlass13device_kernelIN5flash11enable_sm90INS1_16FlashAttnFwdSm90INS1_25CollectiveMainloopFwdSm90ILi2EN4cute5tupleIJNS5_1CILi1EEES8_S8_EEENS6_IJNS7_ILi64EEESA_SA_EEELi512ENS_6half_tEfNS_4arch4Sm90ELb0ELb1ELb0ELb1ELb0ELb1ELb1ELb0ELb0ELb1ELb1ELb0EEENS1_21CollectiveEpilogueFwdINS6_IJSA_NS7_ILi512EEESA_EEES9_SC_SE_Li256ELb1ELb1ELb1ELb0EEENS1_36VarlenDynamicPersistentTileSchedulerILi64ELi64ELi256ELi128ELb1ELb1ELb1ELb1ELb0ELb1EEEEEEEEEvNT_6ParamsE:
        /* <DEDUP_REMOVED lines=24> */
.L_x_6456:
[----:B------:R-:W-:Y:S05]  /*0180*/  BSYNC B0 ;  /* 0x0000000000007941 */ /* 0x000fea0003800000 */
.L_x_6455:
        /* <DEDUP_REMOVED lines=39> */
.L_x_6457:
        /* <DEDUP_REMOVED lines=22> */
.L_x_6458:
        /* <DEDUP_REMOVED lines=18> */
.L_x_6459:
        /* <DEDUP_REMOVED lines=22> */
.L_x_6460:
        /* <DEDUP_REMOVED lines=22> */
.L_x_6461:
        /* <DEDUP_REMOVED lines=8> */
.L_x_6464:
        /* <DEDUP_REMOVED lines=20> */
[----:B------:R-:W-:Y:S01]  /*0b00*/  ULOP3.LUT UR47, UR36, 0x1, URZ, 0xfc, !UPT ;  /* 0x00000001242f7892 */ /* 0x000fe2000f8efc3f */
[----:B------:R-:W-:Y:S02]  /*0b10*/  IMAD.MOV.U32 R215, RZ, RZ, 0x20 ;  /* 0x00000020ffd77424 */ /* 0x000fe400078e00ff */
[----:B------:R-:W-:Y:S01]  /*0b20*/  IMAD.MOV.U32 R185, RZ, RZ, RZ ;  /* 0x000000ffffb97224 */ /* 0x000fe200078e00ff */
[----:B------:R-:W-:Y:S01]  /*0b30*/  SHF.R.S32.HI R3, RZ, 0x1f, R6 ;  /* 0x0000001fff037819 */ /* 0x000fe20000011406 */
[----:B------:R-:W-:Y:S02]  /*0b40*/  IMAD.MOV.U32 R190, RZ, RZ, RZ ;  /* 0x000000ffffbe7224 */ /* 0x000fe400078e00ff */
[----:B------:R-:W-:Y:S01]  /*0b50*/  IMAD.MOV.U32 R22, RZ, RZ, RZ ;  /* 0x000000ffff167224 */ /* 0x000fe200078e00ff */
[CC--:B------:R-:W-:Y:S01]  /*0b60*/  LEA.HI R0, R3.reuse, R6.reuse, RZ, 0x4 ;  /* 0x0000000603007211 */ /* 0x0c0fe200078f20ff */
[----:B------:R-:W-:Y:S01]  /*0b70*/  IMAD.MOV.U32 R19, RZ, RZ, RZ ;  /* 0x000000ffff137224 */ /* 0x000fe200078e00ff */
[CC--:B------:R-:W-:Y:S01]  /*0b80*/  LEA.HI R2, R3.reuse, R6.reuse, RZ, 0x5 ;  /* 0x0000000603027211 */ /* 0x0c0fe200078f28ff */
[----:B------:R-:W-:Y:S01]  /*0b90*/  IMAD.MOV.U32 R229, RZ, RZ, RZ ;  /* 0x000000ffffe57224 */ /* 0x000fe200078e00ff */
[----:B------:R-:W-:-:S02]  /*0ba0*/  LEA.HI R4, R3, R6, RZ, 0x7 ;  /* 0x0000000603047211 */ /* 0x000fc400078f38ff */
[CC--:B------:R-:W-:Y:S02]  /*0bb0*/  LEA.HI R8, R3.reuse, R6.reuse, RZ, 0x2 ;  /* 0x0000000603087211 */ /* 0x0c0fe400078f10ff */
[----:B------:R-:W-:Y:S02]  /*0bc0*/  LEA.HI R3, R3, R6, RZ, 0x3 ;  /* 0x0000000603037211 */ /* 0x000fe400078f18ff */
[----:B------:R-:W-:Y:S02]  /*0bd0*/  SHF.R.S32.HI R5, RZ, 0x4, R0 ;  /* 0x00000004ff057819 */ /* 0x000fe40000011400 */
[----:B------:R-:W-:Y:S02]  /*0be0*/  LOP3.LUT R13, R3, 0xfffffff8, RZ, 0xc0, !PT ;  /* 0xfffffff8030d7812 */ /* 0x000fe400078ec0ff */
[----:B------:R-:W-:Y:S02]  /*0bf0*/  LOP3.LUT R3, R0, 0xfffffff0, RZ, 0xc0, !PT ;  /* 0xfffffff000037812 */ /* 0x000fe400078ec0ff */
[--C-:B------:R-:W-:Y:S01]  /*0c00*/  SHF.R.S32.HI R220, RZ, 0x5, R2.reuse ;  /* 0x00000005ffdc7819 */ /* 0x100fe20000011402 */
[C---:B------:R-:W-:Y:S01]  /*0c10*/  IMAD.IADD R13, R6.reuse, 0x1, -R13 ;  /* 0x00000001060d7824 */ /* 0x040fe200078e0a0d */
[----:B------:R-:W-:Y:S01]  /*0c20*/  SHF.R.S32.HI R7, RZ, 0x1f, R2 ;  /* 0x0000001fff077819 */ /* 0x000fe20000011402 */
[----:B------:R-:W-:Y:S01]  /*0c30*/  IMAD.IADD R3, R6, 0x1, -R3 ;  /* 0x0000000106037824 */ /* 0x000fe200078e0a03 */
[----:B------:R-:W-:Y:S01]  /*0c40*/  LOP3.LUT R9, R4, 0xffffff80, RZ, 0xc0, !PT ;  /* 0xffffff8004097812 */ /* 0x000fe200078ec0ff */
[----:B------:R-:W-:Y:S01]  /*0c50*/  IMAD.SHL.U32 R196, R13, 0x8, RZ ;  /* 0x000000080dc47824 */ /* 0x000fe200078e00ff */
[----:B------:R-:W-:-:S02]  /*0c60*/  LOP3.LUT R11, R8, 0xfffffffc, RZ, 0xc0, !PT ;  /* 0xfffffffc080b7812 */ /* 0x000fc400078ec0ff */
[----:B------:R-:W-:Y:S01]  /*0c70*/  LEA.HI R0, R0, R5, RZ, 0x1 ;  /* 0x0000000500007211 */ /* 0x000fe200078f08ff */
[C---:B------:R-:W-:Y:S01]  /*0c80*/  IMAD.IADD R9, R6.reuse, 0x1, -R9 ;  /* 0x0000000106097824 */ /* 0x040fe200078e0a09 */
[----:B------:R-:W-:Y:S01]  /*0c90*/  LEA.HI R7, R7, R220, RZ, 0x2 ;  /* 0x000000dc07077211 */ /* 0x000fe200078f10ff */
[----:B------:R-:W-:Y:S01]  /*0ca0*/  IMAD.IADD R188, R6, 0x1, -R11 ;  /* 0x0000000106bc7824 */ /* 0x000fe200078e0a0b */
[----:B------:R-:W-:Y:S01]  /*0cb0*/  SHF.R.S32.HI R6, RZ, 0x1f, R3 ;  /* 0x0000001fff067819 */ /* 0x000fe20000011403 */
[----:B------:R-:W-:Y:S01]  /*0cc0*/  VIADD R227, R196, 0x80 ;  /* 0x00000080c4e37836 */ /* 0x000fe20000000000 */
[----:B------:R-:W-:Y:S01]  /*0cd0*/  LOP3.LUT R0, R0, 0x1ffffffe, RZ, 0xc0, !PT ;  /* 0x1ffffffe00007812 */ /* 0x000fe200078ec0ff */
[C---:B------:R-:W-:Y:S01]  /*0ce0*/  VIADD R225, R196.reuse, 0x100 ;  /* 0x00000100c4e17836 */ /* 0x040fe20000000000 */
[----:B------:R-:W-:Y:S01]  /*0cf0*/  SHF.R.S32.HI R20, RZ, 0x7, R4 ;  /* 0x00000007ff147819 */ /* 0x000fe20000011404 */
[----:B------:R-:W-:Y:S01]  /*0d00*/  VIADD R228, R196, 0x40 ;  /* 0x00000040c4e47836 */ /* 0x000fe20000000000 */
[----:B------:R-:W-:Y:S01]  /*0d10*/  LOP3.LUT R7, R7, 0x3ffffc, RZ, 0xc0, !PT ;  /* 0x003ffffc07077812 */ /* 0x000fe200078ec0ff */
[----:B------:R-:W-:Y:S01]  /*0d20*/  IMAD.IADD R0, R5, 0x1, -R0 ;  /* 0x0000000105007824 */ /* 0x000fe200078e0a00 */
[----:B------:R-:W-:Y:S01]  /*0d30*/  SHF.R.S32.HI R2, RZ, 0x1f, R9 ;  /* 0x0000001fff027819 */ /* 0x000fe20000011409 */
[----:B------:R-:W-:Y:S01]  /*0d40*/  IMAD R14, R20, 0x100, R3 ;  /* 0x00000100140e7824 */ /* 0x000fe200078e0203 */
[----:B------:R-:W-:Y:S01]  /*0d50*/  LEA.HI R10, R6, R3, RZ, 0x3 ;  /* 0x00000003060a7211 */ /* 0x000fe200078f18ff */
[----:B------:R-:W-:Y:S01]  /*0d60*/  IMAD.IADD R7, R220, 0x1, -R7 ;  /* 0x00000001dc077824 */ /* 0x000fe200078e0a07 */
[----:B------:R-:W-:Y:S01]  /*0d70*/  SHF.R.S32.HI R186, RZ, 0x2, R8 ;  /* 0x00000002ffba7819 */ /* 0x000fe20000011408 */
[----:B------:R-:W-:Y:S01]  /*0d80*/  IMAD.SHL.U32 R0, R0, 0x8, RZ ;  /* 0x0000000800007824 */ /* 0x000fe200078e00ff */
[----:B------:R-:W-:Y:S01]  /*0d90*/  LEA.HI R5, R2, R9, RZ, 0x2 ;  /* 0x0000000902057211 */ /* 0x000fe200078f10ff */
[----:B------:R-:W-:Y:S01]  /*0da0*/  IMAD R15, R7, 0x10, R14 ;  /* 0x00000010070f7824 */ /* 0x000fe200078e020e */
[----:B------:R-:W-:Y:S01]  /*0db0*/  LOP3.LUT R12, R10, 0xfffffff8, RZ, 0xc0, !PT ;  /* 0xfffffff80a0c7812 */ /* 0x000fe200078ec0ff */
[----:B------:R-:W-:Y:S01]  /*0dc0*/  VIADD R7, R186, 0x20 ;  /* 0x00000020ba077836 */ /* 0x000fe20000000000 */
[--C-:B------:R-:W-:Y:S01]  /*0dd0*/  SHF.R.S32.HI R6, RZ, 0x2, R5.reuse ;  /* 0x00000002ff067819 */ /* 0x100fe20000011405 */
[----:B------:R-:W-:Y:S01]  /*0de0*/  IMAD.SHL.U32 R10, R10, 0x40, RZ ;  /* 0x000000400a0a7824 */ /* 0x000fe200078e00ff */
[----:B------:R-:W-:Y:S01]  /*0df0*/  SHF.R.S32.HI R11, RZ, 0x1f, R5 ;  /* 0x0000001fff0b7819 */ /* 0x000fe20000011405 */
[----:B------:R-:W-:Y:S01]  /*0e00*/  IMAD.IADD R12, R3, 0x1, -R12 ;  /* 0x00000001030c7824 */ /* 0x000fe200078e0a0c */
[----:B------:R-:W-:Y:S01]  /*0e10*/  SHF.R.S32.HI R16, RZ, 0x1f, R7 ;  /* 0x0000001fff107819 */ /* 0x000fe20000011407 */
[--C-:B------:R-:W-:Y:S01]  /*0e20*/  IMAD.U32 R15, R15, 0x40, R0.reuse ;  /* 0x000000400f0f7824 */ /* 0x100fe200078e0000 */
[----:B------:R-:W-:Y:S01]  /*0e30*/  LEA.HI R11, R11, R6, RZ, 0x3 ;  /* 0x000000060b0b7211 */ /* 0x000fe200078f18ff */
[----:B------:R-:W-:Y:S01]  /*0e40*/  IMAD.SHL.U32 R3, R12, 0x40, RZ ;  /* 0x000000400c037824 */ /* 0x000fe200078e00ff */
[----:B------:R-:W-:Y:S01]  /*0e50*/  LOP3.LUT R14, R5, 0x7ffffffc, RZ, 0xc0, !PT ;  /* 0x7ffffffc050e7812 */ /* 0x000fe200078ec0ff */
[C---:B------:R-:W-:Y:S01]  /*0e60*/  VIADD R226, R196.reuse, 0xc0 ;  /* 0x000000c0c4e27836 */ /* 0x040fe20000000000 */
[----:B------:R-:W-:Y:S01]  /*0e70*/  LOP3.LUT R11, R11, 0xfffffff8, RZ, 0xc0, !PT ;  /* 0xfffffff80b0b7812 */ /* 0x000fe200078ec0ff */
[----:B------:R-:W-:Y:S01]  /*0e80*/  VIADD R224, R196, 0x140 ;  /* 0x00000140c4e07836 */ /* 0x000fe20000000000 */
[----:B------:R-:W-:Y:S01]  /*0e90*/  LEA.HI R5, R16, R7, RZ, 0x3 ;  /* 0x0000000710057211 */ /* 0x000fe200078f18ff */
[----:B------:R-:W-:Y:S01]  /*0ea0*/  IMAD.SHL.U32 R7, R7, 0x40, RZ ;  /* 0x0000004007077824 */ /* 0x000fe200078e00ff */
[----:B------:R-:W-:Y:S01]  /*0eb0*/  LOP3.LUT R3, R3, 0x1c0, RZ, 0xc0, !PT ;  /* 0x000001c003037812 */ /* 0x000fe200078ec0ff */
[----:B------:R-:W-:Y:S01]  /*0ec0*/  IMAD.IADD R11, R6, 0x1, -R11 ;  /* 0x00000001060b7824 */ /* 0x000fe200078e0a0b */
[----:B------:R-:W-:Y:S01]  /*0ed0*/  LEA.HI R4, R4, R20, RZ, 0x1 ;  /* 0x0000001404047211 */ /* 0x000fe200078f08ff */
[----:B------:R-:W-:Y:S01]  /*0ee0*/  IMAD.SHL.U32 R6, R5, 0x40, RZ ;  /* 0x0000004005067824 */ /* 0x000fe200078e00ff */
[----:B------:R-:W-:Y:S01]  /*0ef0*/  LOP3.LUT R0, R3, 0x8, R0, 0xf8, !PT ;  /* 0x0000000803007812 */ /* 0x000fe200078ef800 */
[----:B------:R-:W-:Y:S01]  /*0f00*/  IMAD.SHL.U32 R16, R188, 0x8, RZ ;  /* 0x00000008bc107824 */ /* 0x000fe200078e00ff */
[----:B------:R-:W-:Y:S01]  /*0f10*/  SHF.R.U32.HI R5, RZ, 0x3, R3 ;  /* 0x00000003ff057819 */ /* 0x000fe20000011603 */
[----:B------:R-:W-:Y:S01]  /*0f20*/  IMAD.IADD R14, R9, 0x1, -R14 ;  /* 0x00000001090e7824 */ /* 0x000fe200078e0a0e */
[----:B------:R-:W-:Y:S01]  /*0f30*/  LOP3.LUT R3, R10, 0x7ffffe00, RZ, 0xc0, !PT ;  /* 0x7ffffe000a037812 */ /* 0x000fe200078ec0ff */
[----:B------:R-:W-:Y:S01]  /*0f40*/  STL [R1+0x64], R20 ;  /* 0x0000641401007387 */ /* 0x000fe20000100800 */
[----:B------:R-:W-:Y:S01]  /*0f50*/  LOP3.LUT R0, R0, R5, RZ, 0x3c, !PT ;  /* 0x0000000500007212 */ /* 0x000fe200078e3cff */
[----:B------:R-:W-:Y:S01]  /*0f60*/  IMAD.SHL.U32 R187, R14, 0x2, RZ ;  /* 0x000000020ebb7824 */ /* 0x000fe200078e00ff */
[----:B------:R-:W-:Y:S01]  /*0f70*/  LOP3.LUT R7, R7, 0x1c0, RZ, 0xc0, !PT ;  /* 0x000001c007077812 */ /* 0x000fe200078ec0ff */
[----:B------:R-:W-:Y:S01]  /*0f80*/  IMAD R3, R220, 0x400, R3 ;  /* 0x00000400dc037824 */ /* 0x000fe200078e0203 */
[----:B------:R-:W-:Y:S01]  /*0f90*/  LOP3.LUT R4, R4, 0xfffffe, RZ, 0xc0, !PT ;  /* 0x00fffffe04047812 */ /* 0x000fe200078ec0ff */
[----:B------:R-:W-:Y:S01]  /*0fa0*/  STL [R1+0x84], R15 ;  /* 0x0000840f01007387 */ /* 0x000fe20000100800 */
[----:B------:R-:W-:Y:S01]  /*0fb0*/  LEA.HI R2, R2, R9, RZ, 0x5 ;  /* 0x0000000902027211 */ /* 0x000fe200078f28ff */
[----:B------:R-:W-:Y:S01]  /*0fc0*/  IMAD.IADD R199, R3, 0x1, R0 ;  /* 0x0000000103c77824 */ /* 0x000fe200078e0200 */
[----:B------:R-:W-:Y:S01]  /*0fd0*/  SHF.R.S32.HI R3, RZ, 0x1f, R8 ;  /* 0x0000001fff037819 */ /* 0x000fe20000011408 */
[----:B------:R-:W-:Y:S01]  /*0fe0*/  IMAD.IADD R4, R20, 0x1, -R4 ;  /* 0x0000000114047824 */ /* 0x000fe200078e0a04 */
[----:B------:R-:W-:Y:S01]  /*0ff0*/  SHF.R.U32.HI R9, RZ, 0x3, R7 ;  /* 0x00000003ff097819 */ /* 0x000fe20000011607 */
[----:B------:R-:W-:Y:S01]  /*1000*/  IMAD R199, R199, 0x2, R18 ;  /* 0x00000002c7c77824 */ /* 0x000fe200078e0212 */
[----:B------:R-:W-:-:S02]  /*1010*/  LOP3.LUT R7, R7, 0x38, R16, 0xf8, !PT ;  /* 0x0000003807077812 */ /* 0x000fc400078ef810 */
[----:B------:R-:W-:Y:S01]  /*1020*/  LOP3.LUT R6, R6, 0xfffffe00, RZ, 0xc0, !PT ;  /* 0xfffffe0006067812 */ /* 0x000fe200078ec0ff */
[C---:B------:R-:W-:Y:S01]  /*1030*/  VIADD R216, R199.reuse, 0x36400 ;  /* 0x00036400c7d87836 */ /* 0x040fe20000000000 */
[----:B------:R-:W-:Y:S01]  /*1040*/  LEA.HI R0, R188, R188, RZ, 0x1 ;  /* 0x000000bcbc007211 */ /* 0x000fe200078f08ff */
[----:B------:R-:W-:Y:S01]  /*1050*/  VIADD R214, R199, 0x36440 ;  /* 0x00036440c7d67836 */ /* 0x000fe20000000000 */
[----:B------:R-:W-:Y:S02]  /*1060*/  SHF.R.S32.HI R2, RZ, 0x5, R2 ;  /* 0x00000005ff027819 */ /* 0x000fe40000011402 */
[----:B------:R-:W-:Y:S02]  /*1070*/  LEA.HI R3, R3, R186, RZ, 0x3 ;  /* 0x000000ba03037211 */ /* 0x000fe400078f18ff */
[----:B------:R-:W-:Y:S01]  /*1080*/  LOP3.LUT R7, R6, R7, R9, 0xf6, !PT ;  /* 0x0000000706077212 */ /* 0x000fe200078ef609 */
[----:B------:R-:W-:Y:S01]  /*1090*/  IMAD R193, R2, 0x10, R11 ;  /* 0x0000001002c17824 */ /* 0x000fe200078e020b */
[----:B------:R-:W-:Y:S01]  /*10a0*/  LOP3.LUT R5, R0, 0x1ffffffe, RZ, 0xc0, !PT ;  /* 0x1ffffffe00057812 */ /* 0x000fe200078ec0ff */
[----:B------:R-:W-:Y:S01]  /*10b0*/  IMAD.SHL.U32 R0, R4, 0x100, RZ ;  /* 0x0000010004007824 */ /* 0x000fe200078e00ff */
[----:B------:R-:W-:-:S02]  /*10c0*/  R2P PR, R12, 0x6 ;  /* 0x000000060c007804 */ /* 0x000fc40000000000 */
[----:B------:R-:W-:Y:S01]  /*10d0*/  LOP3.LUT R3, R3, 0xfffffff8, RZ, 0xc0, !PT ;  /* 0xfffffff803037812 */ /* 0x000fe200078ec0ff */
[----:B------:R-:W-:Y:S01]  /*10e0*/  IMAD.IADD R197, R187, 0x1, R0 ;  /* 0x00000001bbc57824 */ /* 0x000fe200078e0200 */
[----:B------:R-:W-:Y:S01]  /*10f0*/  SHF.R.S32.HI R2, RZ, 0x1f, R227 ;  /* 0x0000001fff027819 */ /* 0x000fe200000114e3 */
[----:B------:R0:W-:Y:S01]  /*1100*/  STL [R1+0x80], R0 ;  /* 0x0000800001007387 */ /* 0x0001e20000100800 */
[----:B------:R-:W-:Y:S01]  /*1110*/  SHF.R.S32.HI R2, RZ, 0x1f, R225 ;  /* 0x0000001fff027819 */ /* 0x000fe200000114e1 */
[----:B------:R-:W-:Y:S01]  /*1120*/  IMAD R2, R7, 0x2, R18 ;  /* 0x0000000207027824 */ /* 0x000fe200078e0212 */
[----:B------:R-:W-:Y:S01]  /*1130*/  SEL R215, R215, 0xffffffe0, !P1 ;  /* 0xffffffe0d7d77807 */ /* 0x000fe20004800000 */
[----:B------:R-:W-:Y:S01]  /*1140*/  IMAD.IADD R198, R186, 0x1, -R3 ;  /* 0x00000001bac67824 */ /* 0x000fe200078e0a03 */
[----:B------:R-:W-:Y:S01]  /*1150*/  SHF.R.S32.HI R3, RZ, 0x1f, R228 ;  /* 0x0000001fff037819 */ /* 0x000fe200000114e4 */
[C---:B------:R-:W-:Y:S01]  /*1160*/  VIADD R237, R197.reuse, 0xc8 ;  /* 0x000000c8c5ed7836 */ /* 0x040fe20000000000 */
[----:B------:R-:W-:Y:S01]  /*1170*/  SHF.R.S32.HI R3, RZ, 0x1f, R226 ;  /* 0x0000001fff037819 */ /* 0x000fe200000114e2 */
[----:B------:R1:W-:Y:S01]  /*1180*/  STL [R1+0x7c], R2 ;  /* 0x00007c0201007387 */ /* 0x0003e20000100800 */
[C---:B------:R-:W-:Y:S01]  /*1190*/  VIADD R3, R197.reuse, 0xb0 ;  /* 0x000000b0c5037836 */ /* 0x040fe20000000000 */
[----:B0-----:R-:W-:Y:S01]  /*11a0*/  SHF.R.S32.HI R0, RZ, 0x1f, R224 ;  /* 0x0000001fff007819 */ /* 0x001fe200000114e0 */
[C---:B------:R-:W-:Y:S01]  /*11b0*/  VIADD R236, R197.reuse, 0xd0 ;  /* 0x000000d0c5ec7836 */ /* 0x040fe20000000000 */
[----:B------:R-:W-:Y:S01]  /*11c0*/  SHF.R.S32.HI R0, RZ, 0x1f, R197 ;  /* 0x0000001fff007819 */ /* 0x000fe200000114c5 */
[----:B------:R-:W-:Y:S01]  /*11d0*/  VIADD R0, R197, 0xc0 ;  /* 0x000000c0c5007836 */ /* 0x000fe20000000000 */
[----:B------:R-:W-:Y:S01]  /*11e0*/  SHF.R.S32.HI R3, RZ, 0x1f, R3 ;  /* 0x0000001fff037819 */ /* 0x000fe20000011403 */
[----:B------:R-:W-:-:S02]  /*11f0*/  IMAD.IADD R218, R188, 0x1, -R5 ;  /* 0x00000001bcda7824 */ /* 0x000fc400078e0a05 */
[C---:B------:R-:W-:Y:S01]  /*1200*/  VIADD R234, R197.reuse, 0xe0 ;  /* 0x000000e0c5ea7836 */ /* 0x040fe20000000000 */
[----:B------:R-:W-:Y:S01]  /*1210*/  SHF.R.S32.HI R3, RZ, 0x1f, R0 ;  /* 0x0000001fff037819 */ /* 0x000fe20000011400 */
[C---:B-1----:R-:W-:Y:S01]  /*1220*/  VIADD R2, R197.reuse, 0xb8 ;  /* 0x000000b8c5027836 */ /* 0x042fe20000000000 */
[----:B------:R-:W-:Y:S01]  /*1230*/  SHF.R.S32.HI R0, RZ, 0x1f, R236 ;  /* 0x0000001fff007819 */ /* 0x000fe200000114ec */
[C---:B------:R-:W-:Y:S02]  /*1240*/  VIADD R233, R197.reuse, 0xe8 ;  /* 0x000000e8c5e97836 */ /* 0x040fe40000000000 */
        /* <DEDUP_REMOVED lines=56> */
[----:B------:R-:W-:-:S02]  /*15d0*/  IMAD R218, R218, 0x8, R193 ;  /* 0x00000008dada7824 */ /* 0x000fc400078e02c1 */
[----:B------:R-:W-:-:S07]  /*15e0*/  IMAD.IADD R215, R215, 0x1, R214 ;  /* 0x00000001d7d77824 */ /* 0x000fce00078e02d6 */
.L_x_6675:
[----:B------:R-:W-:Y:S01]  /*15f0*/  ULDC.64 UR4, c[0x0][0xb20] ;  /* 0x0002c80000047ab9 */ /* 0x000fe20000000a00 */
[----:B012-4-:R-:W0:Y:S01]  /*1600*/  LDC.64 R2, c[0x0][0xb00] ;  /* 0x0002c000ff027b82 */ /* 0x017e220000000a00 */
[----:B------:R-:W-:Y:S01]  /*1610*/  ISETP.NE.U32.AND P0, PT, RZ, UR4, PT ;  /* 0x00000004ff007c0c */ /* 0x000fe2000bf05070 */
[----:B-----5:R-:W-:Y:S01]  /*1620*/  IMAD.MOV.U32 R24, RZ, RZ, RZ ;  /* 0x000000ffff187224 */ /* 0x020fe200078e00ff */
        /* <DEDUP_REMOVED lines=15> */
[----:B------:R-:W5:Y:S01]  /*1720*/  @P3 LDG.E R24, desc[UR50][R2.64] ;  /* 0x0000003202183981 */ /* 0x000f62000c1e1900 */
[----:B------:R-:W-:Y:S01]  /*1730*/  ISETP.NE.U32.AND P2, PT, RZ, UR6, PT ;  /* 0x00000006ff007c0c */ /* 0x000fe2000bf45070 */
[----:B-1----:R-:W-:-:S04]  /*1740*/  @P0 IMAD.WIDE R4, R155, 0x4, R4 ;  /* 0x000000049b040825 */ /* 0x002fc800078e0204 */
[----:B0-----:R-:W-:Y:S01]  /*1750*/  @P1 IMAD.WIDE R6, R155, 0x4, R6 ;  /* 0x000000049b061825 */ /* 0x001fe200078e0206 */
[----:B------:R-:W-:Y:S01]  /*1760*/  UISETP.NE.U32.AND UP0, UPT, UR4, URZ, UPT ;  /* 0x0000003f0400728c */ /* 0x000fe2000bf05070 */
[----:B------:R0:W5:Y:S02]  /*1770*/  @P0 LDG.E R10, desc[UR50][R4.64] ;  /* 0x00000032040a0981 */ /* 0x000164000c1e1900 */
[----:B------:R-:W-:Y:S02]  /*1780*/  ULDC UR4, c[0x0][0x424] ;  /* 0x0001090000047ab9 */ /* 0x000fe40000000800 */
[----:B------:R1:W5:Y:S01]  /*1790*/  @P1 LDG.E R23, desc[UR50][R6.64] ;  /* 0x0000003206171981 */ /* 0x000362000c1e1900 */
[----:B------:R-:W-:Y:S01]  /*17a0*/  UISETP.NE.AND.EX UP0, UPT, UR5, URZ, UPT, UP0 ;  /* 0x0000003f0500728c */ /* 0x000fe2000bf05300 */
[C---:B------:R-:W-:Y:S02]  /*17b0*/  LOP3.LUT R0, R154.reuse, 0xff0000, RZ, 0xc0, !PT ;  /* 0x00ff00009a007812 */ /* 0x040fe400078ec0ff */
[----:B------:R-:W-:Y:S01]  /*17c0*/  ULDC UR5, c[0x0][0x2f0] ;  /* 0x0000bc0000057ab9 */ /* 0x000fe20000000800 */
[----:B------:R-:W-:Y:S01]  /*17d0*/  USEL UR4, UR4, 0x1, UP0 ;  /* 0x0000000104047887 */ /* 0x000fe20008000000 */
[----:B0-----:R-:W-:-:S02]  /*17e0*/  LOP3.LUT R4, R154, 0xff000000, RZ, 0xc0, !PT ;  /* 0xff0000009a047812 */ /* 0x001fc400078ec0ff */
[----:B------:R-:W-:Y:S01]  /*17f0*/  ISETP.NE.AND.EX P2, PT, RZ, UR7, PT, P2 ;  /* 0x00000007ff007c0c */ /* 0x000fe2000bf45320 */
[----:B------:R-:W-:Y:S01]  /*1800*/  UIMAD UR4, UR4, UR5, URZ ;  /* 0x00000005040472a4 */ /* 0x000fe2000f8e023f */
[----:B------:R-:W-:Y:S02]  /*1810*/  SHF.R.U32.HI R5, RZ, 0x8, R4 ;  /* 0x00000008ff057819 */ /* 0x000fe40000011604 */
[----:B------:R-:W-:Y:S01]  /*1820*/  ULDC UR5, c[0x0][0x348] ;  /* 0x0000d20000057ab9 */ /* 0x000fe20000000800 */
[----:B------:R-:W-:Y:S01]  /*1830*/  LOP3.LUT R221, R154, 0xffff, RZ, 0xc0, !PT ;  /* 0x0000ffff9add7812 */ /* 0x000fe200078ec0ff */
[----:B------:R-:W-:Y:S01]  /*1840*/  IMAD.MOV.U32 R223, RZ, RZ, R155 ;  /* 0x000000ffffdf7224 */ /* 0x000fe200078e009b */
[----:B------:R-:W-:Y:S01]  /*1850*/  LEA.HI R222, R0, R5, RZ, 0x10 ;  /* 0x0000000500de7211 */ /* 0x000fe200078f80ff */
[----:B-1----:R-:W-:Y:S06]  /*1860*/  @P1 BRA `(.L_x_6466) ;  /* 0x0000000000241947 */ /* 0x002fec0003800000 */
        /* <DEDUP_REMOVED lines=9> */
.L_x_6466:
[----:B------:R-:W-:Y:S02]  /*1900*/  IMAD.U32 R40, RZ, RZ, UR5 ;  /* 0x00000005ff287e24 */ /* 0x000fe4000f8e00ff */
[----:B------:R-:W-:Y:S01]  /*1910*/  IMAD.U32 R25, RZ, RZ, UR4 ;  /* 0x00000004ff197e24 */ /* 0x000fe2000f8e00ff */
[----:B------:R-:W-:Y:S06]  /*1920*/  @!P2 BRA `(.L_x_6467) ;  /* 0x000000000010a947 */ /* 0x000fec0003800000 */
[----:B------:R-:W0:Y:S02]  /*1930*/  LDC.64 R2, c[0x0][0xb18] ;  /* 0x0002c600ff027b82 */ /* 0x000e240000000a00 */
[----:B0-----:R-:W-:-:S05]  /*1940*/  IMAD.WIDE R2, R155, 0x4, R2 ;  /* 0x000000049b027825 */ /* 0x001fca00078e0202 */
[----:B------:R0:W5:Y:S01]  /*1950*/  LDG.E R25, desc[UR50][R2.64] ;  /* 0x0000003202197981 */ /* 0x000162000c1e1900 */
[----:B------:R-:W-:Y:S05]  /*1960*/  BRA `(.L_x_6468) ;  /* 0x0000000000107947 */ /* 0x000fea0003800000 */
.L_x_6467:
[----:B------:R-:W-:Y:S05]  /*1970*/  @!P3 BRA `(.L_x_6468) ;  /* 0x00000000000cb947 */ /* 0x000fea0003800000 */
[----:B------:R-:W2:Y:S04]  /*1980*/  LDG.E R0, desc[UR50][R2.64] ;  /* 0x0000003202007981 */ /* 0x000ea8000c1e1900 */
[----:B------:R-:W2:Y:S02]  /*1990*/  LDG.E R25, desc[UR50][R2.64+0x4] ;  /* 0x0000043202197981 */ /* 0x000ea4000c1e1900 */
[----:B--2---:R-:W-:-:S07]  /*19a0*/  IMAD.IADD R25, R25, 0x1, -R0 ;  /* 0x0000000119197824 */ /* 0x004fce00078e0a00 */
.L_x_6468:
[----:B------:R-:W-:Y:S01]  /*19b0*/  ULDC.64 UR4, c[0x0][0xb08] ;  /* 0x0002c20000047ab9 */ /* 0x000fe20000000a00 */
[----:B------:R-:W1:Y:S01]  /*19c0*/  LDC R4, c[0x0][0x448] ;  /* 0x00011200ff047b82 */ /* 0x000e620000000800 */
[----:B------:R-:W-:-:S04]  /*19d0*/  ISETP.NE.U32.AND P0, PT, RZ, UR4, PT ;  /* 0x00000004ff007c0c */ /* 0x000fc8000bf05070 */
[----:B------:R-:W-:Y:S01]  /*19e0*/  ISETP.NE.AND.EX P0, PT, RZ, UR5, PT, P0 ;  /* 0x00000005ff007c0c */ /* 0x000fe2000bf05300 */
[----:B------:R-:W-:Y:S02]  /*19f0*/  ULDC.64 UR4, c[0x0][0xb28] ;  /* 0x0002ca0000047ab9 */ /* 0x000fe40000000a00 */
[----:B------:R-:W-:-:S04]  /*1a00*/  ISETP.NE.U32.AND P1, PT, RZ, UR4, PT ;  /* 0x00000004ff007c0c */ /* 0x000fc8000bf25070 */
[----:B------:R-:W-:-:S06]  /*1a10*/  ISETP.NE.AND.EX P1, PT, RZ, UR5, PT, P1 ;  /* 0x00000005ff007c0c */ /* 0x000fcc000bf25310 */
[----:B------:R-:W2:Y:S08]  /*1a20*/  @P0 LDC.64 R6, c[0x0][0xb08] ;  /* 0x0002c200ff060b82 */ /* 0x000eb00000000a00 */
[----:B------:R-:W3:Y:S01]  /*1a30*/  @P1 LDC.64 R8, c[0x0][0xb28] ;  /* 0x0002ca00ff081b82 */ /* 0x000ee20000000a00 */
[----:B--2---:R-:W-:-:S05]  /*1a40*/  @P0 IMAD.WIDE R6, R155, 0x4, R6 ;  /* 0x000000049b060825 */ /* 0x004fca00078e0206 */
[----:B------:R-:W2:Y:S04]  /*1a50*/  @P0 LDG.E R0, desc[UR50][R6.64] ;  /* 0x0000003206000981 */ /* 0x000ea8000c1e1900 */
[----:B0-----:R-:W2:Y:S01]  /*1a60*/  @P0 LDG.E R3, desc[UR50][R6.64+0x4] ;  /* 0x0000043206030981 */ /* 0x001ea2000c1e1900 */
[----:B-----5:R-:W-:Y:S02]  /*1a70*/  IMAD.MOV.U32 R2, RZ, RZ, R25 ;  /* 0x000000ffff027224 */ /* 0x020fe400078e0019 */
[----:B---3--:R-:W-:-:S05]  /*1a80*/  @P1 IMAD.WIDE R8, R155, 0x4, R8 ;  /* 0x000000049b081825 */ /* 0x008fca00078e0208 */
[----:B------:R0:W5:Y:S01]  /*1a90*/  @P1 LDG.E R2, desc[UR50][R8.64] ;  /* 0x0000003208021981 */ /* 0x000162000c1e1900 */
[----:B-1----:R-:W-:Y:S01]  /*1aa0*/  ISETP.NE.AND P1, PT, R4, 0x1, PT ;  /* 0x000000010400780c */ /* 0x002fe20003f25270 */
[----:B------:R-:W-:Y:S01]  /*1ab0*/  IMAD.SHL.U32 R195, R153, 0x40, RZ ;  /* 0x0000004099c37824 */ /* 0x000fe200078e00ff */
[----:B------:R-:W1:Y:S01]  /*1ac0*/  LDC.64 R4, c[0x0][0xad8] ;  /* 0x0002b600ff047b82 */ /* 0x000e620000000a00 */
[----:B------:R-:W-:-:S10]  /*1ad0*/  IMAD.IADD R13, R25, 0x1, -R10 ;  /* 0x00000001190d7824 */ /* 0x000fd400078e0a0a */
[----:B------:R-:W3:Y:S08]  /*1ae0*/  @P1 LDC R11, c[0x0][0x44c] ;  /* 0x00011300ff0b1b82 */ /* 0x000ef00000000800 */
[----:B------:R-:W4:Y:S01]  /*1af0*/  @P1 LDC R12, c[0x0][0x450] ;  /* 0x00011400ff0c1b82 */ /* 0x000f220000000800 */
[----:B-1----:R-:W-:Y:S01]  /*1b00*/  ISETP.GE.AND P2, PT, R5, 0x1, PT ;  /* 0x000000010500780c */ /* 0x002fe20003f46270 */
[----:B--2---:R-:W-:-:S02]  /*1b10*/  @P0 IMAD.IADD R40, R3, 0x1, -R0 ;  /* 0x0000000103280824 */ /* 0x004fc400078e0a00 */
[----:B------:R-:W-:Y:S02]  /*1b20*/  VIADD R0, R195, 0x3f ;  /* 0x0000003fc3007836 */ /* 0x000fe40000000000 */
[----:B------:R-:W-:Y:S02]  /*1b30*/  IMAD.IADD R184, R13, 0x1, R40 ;  /* 0x000000010db87824 */ /* 0x000fe400078e0228 */
[----:B---3--:R-:W-:-:S03]  /*1b40*/  @P1 IMAD.HI.U32 R3, R0, R11, RZ ;  /* 0x0000000b00031227 */ /* 0x008fc600078e00ff */
[C---:B------:R-:W-:Y:S01]  /*1b50*/  IADD3 R44, R184.reuse, 0x1, -R23 ;  /* 0x00000001b82c7810 */ /* 0x040fe20007ffe817 */
[----:B------:R-:W-:Y:S01]  /*1b60*/  IMAD.MOV.U32 R7, RZ, RZ, R0 ;  /* 0x000000ffff077224 */ /* 0x000fe200078e0000 */
[----:B----4-:R-:W-:Y:S01]  /*1b70*/  @P1 SHF.R.U32.HI R7, RZ, R12, R3 ;  /* 0x0000000cff071219 */ /* 0x010fe20000011603 */
[----:B------:R-:W-:-:S04]  /*1b80*/  VIADD R0, R184, 0x3f ;  /* 0x0000003fb8007836 */ /* 0x000fc80000000000 */
[----:B0-----:R-:W-:Y:S01]  /*1b90*/  IMAD.IADD R9, R44, 0x1, R7 ;  /* 0x000000012c097824 */ /* 0x001fe200078e0207 */
        /* <DEDUP_REMOVED lines=16> */
.L_x_6471:
[----:B------:R-:W-:-:S13]  /*1ca0*/  ISETP.NE.AND P0, PT, R5, 0x1, PT ;  /* 0x000000010500780c */ /* 0x000fda0003f05270 */
[----:B------:R-:W0:Y:S02]  /*1cb0*/  @P0 LDC.64 R6, c[0x0][0xae0] ;  /* 0x0002b800ff060b82 */ /* 0x000e240000000a00 */
[----:B0-----:R-:W-:-:S05]  /*1cc0*/  @P0 IMAD.HI.U32 R6, R0, R6, RZ ;  /* 0x0000000600060227 */ /* 0x001fca00078e00ff */
[----:B------:R-:W-:-:S07]  /*1cd0*/  @P0 SHF.R.U32.HI R0, RZ, R7, R6 ;  /* 0x00000007ff000219 */ /* 0x000fce0000011606 */
.L_x_6472:
[----:B------:R-:W-:Y:S05]  /*1ce0*/  BSYNC B0 ;  /* 0x0000000000007941 */ /* 0x000fea0003800000 */
.L_x_6470:
[----:B------:R-:W-:-:S05]  /*1cf0*/  IMAD R3, R0, R5, R5 ;  /* 0x0000000500037224 */ /* 0x000fca00078e0205 */
[----:B------:R-:W-:-:S07]  /*1d00*/  VIMNMX R4, R4, R3, PT ;  /* 0x0000000304047248 */ /* 0x000fce0003fe0100 */
.L_x_6469:
[----:B------:R-:W0:Y:S01]  /*1d10*/  @P1 LDC R0, c[0x0][0x44c] ;  /* 0x00011300ff001b82 */ /* 0x000e220000000800 */
[----:B------:R-:W-:Y:S01]  /*1d20*/  VIADD R4, R4, 0x3f ;  /* 0x0000003f04047836 */ /* 0x000fe20000000000 */
[----:B------:R-:W-:Y:S01]  /*1d30*/  ULDC UR4, c[0x0][0xad4] ;  /* 0x0002b50000047ab9 */ /* 0x000fe20000000800 */
[----:B------:R-:W-:Y:S02]  /*1d40*/  IMAD.MOV.U32 R7, RZ, RZ, R195 ;  /* 0x000000ffff077224 */ /* 0x000fe400078e00c3 */
[----:B------:R-:W-:Y:S01]  /*1d50*/  IMAD.IADD R152, R184, 0x1, -R23 ;  /* 0x00000001b8987824 */ /* 0x000fe200078e0a17 */
[----:B------:R-:W-:Y:S02]  /*1d60*/  SHF.R.S32.HI R3, RZ, 0x1f, R4 ;  /* 0x0000001fff037819 */ /* 0x000fe40000011404 */
[----:B------:R-:W1:Y:S02]  /*1d70*/  @P1 LDC R9, c[0x0][0x450] ;  /* 0x00011400ff091b82 */ /* 0x000e640000000800 */
[----:B------:R-:W-:Y:S01]  /*1d80*/  LEA.HI R3, R3, R4, RZ, 0x6 ;  /* 0x0000000403037211 */ /* 0x000fe200078f30ff */
[----:B0-----:R-:W-:-:S05]  /*1d90*/  @P1 IMAD.HI.U32 R0, R195, R0, RZ ;  /* 0x00000000c3001227 */ /* 0x001fca00078e00ff */
[----:B-1----:R-:W-:Y:S02]  /*1da0*/  @P1 SHF.R.U32.HI R7, RZ, R9, R0 ;  /* 0x00000009ff071219 */ /* 0x002fe40000011600 */
[----:B------:R-:W-:-:S03]  /*1db0*/  SHF.R.S32.HI R0, RZ, 0x6, R3 ;  /* 0x00000006ff007819 */ /* 0x000fc60000011403 */
[----:B------:R-:W-:Y:S01]  /*1dc0*/  IMAD.IADD R3, R152, 0x1, R7 ;  /* 0x0000000198037824 */ /* 0x000fe200078e0207 */
        /* <DEDUP_REMOVED lines=13> */
.L_x_6475:
[----:B------:R-:W-:-:S13]  /*1ea0*/  ISETP.NE.AND P0, PT, R5, 0x1, PT ;  /* 0x000000010500780c */ /* 0x000fda0003f05270 */
[----:B------:R-:W0:Y:S02]  /*1eb0*/  @P0 LDC.64 R6, c[0x0][0xae0] ;  /* 0x0002b800ff060b82 */ /* 0x000e240000000a00 */
[----:B0-----:R-:W-:-:S05]  /*1ec0*/  @P0 IMAD.HI.U32 R6, R3, R6, RZ ;  /* 0x0000000603060227 */ /* 0x001fca00078e00ff */
[----:B------:R-:W-:-:S07]  /*1ed0*/  @P0 SHF.R.U32.HI R3, RZ, R7, R6 ;  /* 0x00000007ff030219 */ /* 0x000fce0000011606 */
.L_x_6476:
[----:B------:R-:W-:Y:S05]  /*1ee0*/  BSYNC B0 ;  /* 0x0000000000007941 */ /* 0x000fea0003800000 */
.L_x_6474:
[----:B------:R-:W-:-:S05]  /*1ef0*/  IMAD R3, R3, R5, RZ ;  /* 0x0000000503037224 */ /* 0x000fca00078e02ff */
[----:B------:R-:W-:-:S07]  /*1f00*/  VIMNMX R0, R0, R3, !PT ;  /* 0x0000000300007248 */ /* 0x000fce0007fe0100 */
.L_x_6473:
        /* <DEDUP_REMOVED lines=41> */
.L_x_6478:
[----:B------:R-:W-:Y:S05]  /*21a0*/  BSYNC B0 ;  /* 0x0000000000007941 */ /* 0x000fea0003800000 */
.L_x_6477:
        /* <DEDUP_REMOVED lines=36> */
.L_x_6481:
[----:B------:R-:W-:Y:S05]  /*23f0*/  BSYNC B6 ;  /* 0x0000000000067941 */ /* 0x000fea0003800000 */
.L_x_6480:
        /* <DEDUP_REMOVED lines=20> */
.L_x_6483:
[----:B------:R-:W-:Y:S05]  /*2540*/  BSYNC B6 ;  /* 0x0000000000067941 */ /* 0x000fea0003800000 */
.L_x_6482:
[----:B------:R-:W-:Y:S01]  /*2550*/  ULDC.64 UR4, c[0x0][0xaf0] ;  /* 0x0002bc0000047ab9 */ /* 0x000fe20000000a00 */
[----:B------:R-:W0:Y:S01]  /*2560*/  LDC.64 R6, c[0x0][0x300] ;  /* 0x0000c000ff067b82 */ /* 0x000e220000000a00 */
[----:B------:R-:W-:Y:S01]  /*2570*/  ISETP.NE.U32.AND P0, PT, RZ, UR4, PT ;  /* 0x00000004ff007c0c */ /* 0x000fe2000bf05070 */
[----:B------:R-:W-:Y:S01]  /*2580*/  IMAD.IADD R39, R24, 0x1, R25 ;  /* 0x0000000118277824 */ /* 0x000fe200078e0219 */
[----:B------:R-:W-:Y:S01]  /*2590*/  ULDC.64 UR8, c[0x0][0xb00] ;  /* 0x0002c00000087ab9 */ /* 0x000fe20000000a00 */
[----:B------:R-:W-:Y:S01]  /*25a0*/  SHF.R.S32.HI R17, RZ, 0x1f, R16 ;  /* 0x0000001fff117819 */ /* 0x000fe20000011410 */
[----:B------:R-:W-:Y:S01]  /*25b0*/  ULDC.64 UR6, c[0x0][0x330] ;  /* 0x0000cc0000067ab9 */ /* 0x000fe20000000a00 */
[----:B------:R-:W-:Y:S01]  /*25c0*/  ISETP.NE.AND.EX P0, PT, RZ, UR5, PT, P0 ;  /* 0x00000005ff007c0c */ /* 0x000fe2000bf05300 */
[----:B------:R-:W-:Y:S01]  /*25d0*/  ULDC.64 UR4, c[0x0][0x308] ;  /* 0x0000c20000047ab9 */ /* 0x000fe20000000a00 */
[----:B------:R-:W1:Y:S08]  /*25e0*/  LDC R25, c[0x0][0x3f4] ;  /* 0x0000fd00ff197b82 */ /* 0x000e700000000800 */
[----:B------:R-:W2:Y:S08]  /*25f0*/  LDC.64 R56, c[0x0][0x408] ;  /* 0x00010200ff387b82 */ /* 0x000eb00000000a00 */
        /* <DEDUP_REMOVED lines=11> */
[----:B-1----:R-:W-:Y:S01]  /*26b0*/  ISETP.GE.AND P1, PT, R16, R25, PT ;  /* 0x000000191000720c */ /* 0x002fe20003f26270 */
[----:B---3--:R-:W1:Y:S01]  /*26c0*/  LDC.64 R4, c[0x0][0x3f8] ;  /* 0x0000fe00ff047b82 */ /* 0x008e620000000a00 */
[----:B------:R-:W-:Y:S01]  /*26d0*/  SHF.R.S32.HI R189, RZ, 0x1f, R188 ;  /* 0x0000001fffbd7819 */ /* 0x000fe200000114bc */
[----:B------:R-:W-:Y:S01]  /*26e0*/  IMAD R3, R39, R7, R0 ;  /* 0x0000000727037224 */ /* 0x000fe200078e0200 */
[----:B------:R-:W-:Y:S01]  /*26f0*/  P2R R74, PR, RZ, 0x2 ;  /* 0x00000002ff4a7803 */ /* 0x000fe20000000000 */
[----:B------:R-:W-:Y:S01]  /*2700*/  IMAD R21, R221, UR7, R21 ;  /* 0x00000007dd157c24 */ /* 0x000fe2000f8e0215 */
[----:B------:R-:W-:Y:S01]  /*2710*/  ULDC.64 UR6, c[0x0][0x338] ;  /* 0x0000ce0000067ab9 */ /* 0x000fe20000000a00 */
[----:B------:R-:W-:Y:S01]  /*2720*/  IMAD.IADD R29, R29, 0x1, R3 ;  /* 0x000000011d1d7824 */ /* 0x000fe200078e0203 */
[----:B------:R-:W-:Y:S01]  /*2730*/  SHF.L.U64.HI R62, R6, 0x6, R7 ;  /* 0x00000006063e7819 */ /* 0x000fe20000010207 */
[----:B------:R-:W-:-:S02]  /*2740*/  IMAD R11, R73, R6, RZ ;  /* 0x00000006490b7224 */ /* 0x000fc400078e02ff */
[----:B------:R-:W-:-:S04]  /*2750*/  IMAD.WIDE.U32 R28, R221, UR4, R28 ;  /* 0x00000004dd1c7c25 */ /* 0x000fc8000f8e001c */
[----:B------:R-:W-:Y:S01]  /*2760*/  IMAD R29, R221, UR5, R29 ;  /* 0x00000005dd1d7c24 */ /* 0x000fe2000f8e021d */
[----:B------:R-:W-:Y:S01]  /*2770*/  ULDC.64 UR4, c[0x0][0x310] ;  /* 0x0000c40000047ab9 */ /* 0x000fe20000000a00 */
[----:B------:R-:W-:Y:S02]  /*2780*/  IMAD R13, R186, R7, R11 ;  /* 0x00000007ba0d7224 */ /* 0x000fe400078e020b */
[----:B------:R-:W-:Y:S02]  /*2790*/  IMAD.SHL.U32 R58, R198, 0x40, RZ ;  /* 0x00000040c63a7824 */ /* 0x000fe400078e00ff */
[----:B--2---:R-:W-:-:S03]  /*27a0*/  IMAD.WIDE.U32 R34, R186, R56, R188 ;  /* 0x00000038ba227225 */ /* 0x004fc600078e00bc */
[----:B------:R-:W-:Y:S01]  /*27b0*/  LOP3.LUT R58, R58, 0x1c0, RZ, 0xc0, !PT ;  /* 0x000001c03a3a7812 */ /* 0x000fe200078ec0ff */
[----:B------:R-:W-:Y:S01]  /*27c0*/  IMAD.WIDE.U32 R36, R186, R56, R16 ;  /* 0x00000038ba247225 */ /* 0x000fe200078e0010 */
[----:B-1----:R-:W-:Y:S02]  /*27d0*/  SHF.L.U64.HI R60, R4, 0x6, R5 ;  /* 0x00000006043c7819 */ /* 0x002fe40000010205 */
[----:B------:R-:W-:Y:S01]  /*27e0*/  SHF.R.U32.HI R54, RZ, 0x3, R58 ;  /* 0x00000003ff367819 */ /* 0x000fe2000001163a */
[----:B------:R-:W-:Y:S01]  /*27f0*/  IMAD.WIDE.U32 R30, R186, R4, R188 ;  /* 0x00000004ba1e7225 */ /* 0x000fe200078e00bc */
[----:B0-----:R-:W-:-:S03]  /*2800*/  SHF.R.U32.HI R26, RZ, 0x7, R26 ;  /* 0x00000007ff1a7819 */ /* 0x001fc6000001161a */
[----:B------:R-:W-:-:S04]  /*2810*/  IMAD.WIDE.U32 R32, R186, R4, R16 ;  /* 0x00000004ba207225 */ /* 0x000fc800078e0010 */
[----:B------:R-:W-:Y:S02]  /*2820*/  VIADD R55, R16, 0x20 ;  /* 0x0000002010377836 */ /* 0x000fe40000000000 */
[----:B------:R-:W-:Y:S02]  /*2830*/  IMAD.SHL.U32 R61, R6, 0x40, RZ ;  /* 0x00000040063d7824 */ /* 0x000fe400078e00ff */
[----:B------:R-:W-:Y:S02]  /*2840*/  IMAD.SHL.U32 R59, R4, 0x40, RZ ;  /* 0x00000040043b7824 */ /* 0x000fe400078e00ff */
[----:B------:R-:W-:Y:S02]  /*2850*/  VIADD R53, R26, 0x8 ;  /* 0x000000081a357836 */ /* 0x000fe40000000000 */
[----:B------:R-:W-:Y:S01]  /*2860*/  IMAD.SHL.U32 R52, R25, 0x2, RZ ;  /* 0x0000000219347824 */ /* 0x000fe200078e00ff */
[----:B----4-:R-:W-:Y:S02]  /*2870*/  SHF.R.S32.HI R0, RZ, 0x1f, R155 ;  /* 0x0000001fff007819 */ /* 0x010fe4000001149b */
[----:B------:R-:W-:-:S02]  /*2880*/  SEL R155, R155, RZ, !P0 ;  /* 0x000000ff9b9b7207 */ /* 0x000fc40004000000 */
[----:B------:R-:W-:-:S03]  /*2890*/  SEL R0, R0, RZ, !P0 ;  /* 0x000000ff00007207 */ /* 0x000fc60004000000 */
[----:B------:R-:W-:-:S04]  /*28a0*/  IMAD.WIDE.U32 R28, R155, UR4, R28 ;  /* 0x000000049b1c7c25 */ /* 0x000fc8000f8e001c */
[C---:B------:R-:W-:Y:S02]  /*28b0*/  IMAD R8, R0.reuse, UR6, RZ ;  /* 0x0000000600087c24 */ /* 0x040fe4000f8e02ff */
[----:B------:R-:W-:Y:S01]  /*28c0*/  IMAD R0, R0, UR4, RZ ;  /* 0x0000000400007c24 */ /* 0x000fe2000f8e02ff */
[----:B------:R-:W-:Y:S01]  /*28d0*/  ULDC UR4, c[0x0][0x2f4] ;  /* 0x0000bd0000047ab9 */ /* 0x000fe20000000800 */
[C---:B------:R-:W-:Y:S01]  /*28e0*/  IMAD R15, R155.reuse, UR7, R8 ;  /* 0x000000079b0f7c24 */ /* 0x040fe2000f8e0208 */
[----:B------:R-:W-:Y:S01]  /*28f0*/  ISETP.GE.AND P4, PT, R16, UR4, PT ;  /* 0x0000000410007c0c */ /* 0x000fe2000bf86270 */
[----:B------:R-:W-:Y:S01]  /*2900*/  IMAD R3, R155, UR5, R0 ;  /* 0x000000059b037c24 */ /* 0x000fe2000f8e0200 */
[----:B------:R-:W-:Y:S01]  /*2910*/  ISETP.GE.AND P3, PT, R55, UR4, PT ;  /* 0x0000000437007c0c */ /* 0x000fe2000bf66270 */
[----:B------:R-:W-:-:S04]  /*2920*/  IMAD.WIDE.U32 R8, R186, R6, R16 ;  /* 0x00000006ba087225 */ /* 0x000fc800078e0010 */
[----:B------:R-:W-:Y:S01]  /*2930*/  IMAD.IADD R72, R29, 0x1, R3 ;  /* 0x000000011d487824 */ /* 0x000fe200078e0203 */
[----:B------:R-:W-:Y:S01]  /*2940*/  SEL R3, R25, RZ, P1 ;  /* 0x000000ff19037207 */ /* 0x000fe20000800000 */
[----:B------:R-:W-:Y:S01]  /*2950*/  IMAD R0, R73, R4, RZ ;  /* 0x0000000449007224 */ /* 0x000fe200078e02ff */
[----:B------:R-:W-:Y:S01]  /*2960*/  IADD3 R65, P0, R28, R8, RZ ;  /* 0x000000081c417210 */ /* 0x000fe20007f1e0ff */
[----:B------:R-:W-:-:S03]  /*2970*/  IMAD.WIDE.U32 R20, R155, UR6, R20 ;  /* 0x000000069b147c25 */ /* 0x000fc6000f8e0014 */
[----:B------:R-:W-:Y:S01]  /*2980*/  IADD3.X R64, R72, R9, R13, P0, !PT ;  /* 0x0000000948407210 */ /* 0x000fe200007fe40d */
[C---:B------:R-:W-:Y:S01]  /*2990*/  IMAD R11, R186.reuse, R5, R0 ;  /* 0x00000005ba0b7224 */ /* 0x040fe200078e0200 */
[----:B------:R-:W-:Y:S01]  /*29a0*/  IADD3 R38, P0, R186, R39, RZ ;  /* 0x00000027ba267210 */ /* 0x000fe20007f1e0ff */
[----:B------:R-:W-:Y:S02]  /*29b0*/  IMAD R0, R73, R56, RZ ;  /* 0x0000003849007224 */ /* 0x000fe400078e02ff */
[----:B------:R-:W-:Y:S02]  /*29c0*/  IMAD.IADD R3, R16, 0x1, R3 ;  /* 0x0000000110037824 */ /* 0x000fe400078e0203 */
[----:B------:R-:W-:Y:S02]  /*29d0*/  IMAD R9, R186, R57, R0 ;  /* 0x00000039ba097224 */ /* 0x000fe400078e0200 */
[----:B------:R-:W-:Y:S01]  /*29e0*/  IMAD.IADD R31, R31, 0x1, R11 ;  /* 0x000000011f1f7824 */ /* 0x000fe200078e020b */
[----:B------:R-:W-:Y:S01]  /*29f0*/  SHF.R.S32.HI R0, RZ, 0x1f, R3 ;  /* 0x0000001fff007819 */ /* 0x000fe20000011403 */
[----:B------:R-:W-:-:S02]  /*2a00*/  IMAD.IADD R35, R35, 0x1, R9 ;  /* 0x0000000123237824 */ /* 0x000fc400078e0209 */
[----:B------:R-:W-:Y:S01]  /*2a10*/  IMAD.IADD R37, R9, 0x1, R37 ;  /* 0x0000000109257824 */ /* 0x000fe200078e0225 */
[----:B------:R-:W-:Y:S01]  /*2a20*/  LEA.HI R63, R0, R3, RZ, 0x3 ;  /* 0x00000003003f7211 */ /* 0x000fe200078f18ff */
[----:B------:R-:W-:Y:S01]  /*2a30*/  IMAD.IADD R33, R11, 0x1, R33 ;  /* 0x000000010b217824 */ /* 0x000fe200078e0221 */
[----:B------:R-:W-:Y:S01]  /*2a40*/  LOP3.LUT R3, R58, 0x18, R16, 0xf8, !PT ;  /* 0x000000183a037812 */ /* 0x000fe200078ef810 */
[C---:B-----5:R-:W-:Y:S01]  /*2a50*/  IMAD.WIDE.U32 R30, R2.reuse, R4, R30 ;  /* 0x00000004021e7225 */ /* 0x060fe200078e001e */
[----:B------:R-:W-:Y:S02]  /*2a60*/  SHF.R.S32.HI R9, RZ, 0x1f, R2 ;  /* 0x0000001fff097819 */ /* 0x000fe40000011402 */
[----:B------:R-:W-:Y:S01]  /*2a70*/  LOP3.LUT R3, R3, R54, RZ, 0x3c, !PT ;  /* 0x0000003603037212 */ /* 0x000fe200078e3cff */
[----:B------:R-:W-:Y:S01]  /*2a80*/  IMAD.WIDE.U32 R32, R2, R4, R32 ;  /* 0x0000000402207225 */ /* 0x000fe200078e0020 */
[----:B------:R-:W-:-:S03]  /*2a90*/  LOP3.LUT R48, R63, 0xfffffff8, RZ, 0xc0, !PT ;  /* 0xfffffff83f307812 */ /* 0x000fc600078ec0ff */
[----:B------:R-:W-:Y:S01]  /*2aa0*/  IMAD R51, R220, 0x200, R3 ;  /* 0x00000200dc337824 */ /* 0x000fe200078e0203 */
[----:B------:R-:W-:Y:S01]  /*2ab0*/  LOP3.LUT R3, R58, 0x38, R63, 0xf8, !PT ;  /* 0x000000383a037812 */ /* 0x000fe200078ef83f */
[C---:B------:R-:W-:Y:S01]  /*2ac0*/  IMAD R0, R9.reuse, R4, RZ ;  /* 0x0000000409007224 */ /* 0x040fe200078e02ff */
[----:B------:R-:W-:Y:S01]  /*2ad0*/  SHF.R.S32.HI R45, RZ, 0x1f, R48 ;  /* 0x0000001fff2d7819 */ /* 0x000fe20000011430 */
[----:B------:R-:W-:Y:S01]  /*2ae0*/  IMAD R9, R9, R56, RZ ;  /* 0x0000003809097224 */ /* 0x000fe200078e02ff */
[----:B------:R-:W-:Y:S01]  /*2af0*/  LOP3.LUT R3, R3, R54, RZ, 0x3c, !PT ;  /* 0x0000003603037212 */ /* 0x000fe200078e3cff */
[C---:B------:R-:W-:Y:S02]  /*2b00*/  IMAD R49, R2.reuse, R5, R0 ;  /* 0x0000000502317224 */ /* 0x040fe400078e0200 */
[----:B------:R-:W-:Y:S01]  /*2b10*/  IMAD R9, R2, R57, R9 ;  /* 0x0000003902097224 */ /* 0x000fe200078e0209 */
[----:B------:R-:W-:Y:S01]  /*2b20*/  SHF.L.U64.HI R57, R56, 0x6, R57 ;  /* 0x0000000638397819 */ /* 0x000fe20000010239 */
[----:B------:R-:W-:-:S04]  /*2b30*/  IMAD.WIDE.U32 R34, R2, R56, R34 ;  /* 0x0000003802227225 */ /* 0x000fc800078e0022 */
[----:B------:R-:W-:-:S04]  /*2b40*/  IMAD.WIDE.U32 R36, R2, R56, R36 ;  /* 0x0000003802247225 */ /* 0x000fc800078e0024 */
[----:B------:R-:W-:Y:S02]  /*2b50*/  IMAD.IADD R50, R31, 0x1, R49 ;  /* 0x000000011f327824 */ /* 0x000fe400078e0231 */
[----:B------:R-:W-:Y:S02]  /*2b60*/  IMAD.SHL.U32 R56, R56, 0x40, RZ ;  /* 0x0000004038387824 */ /* 0x000fe400078e00ff */
[----:B------:R-:W-:Y:S02]  /*2b70*/  IMAD.X R39, R10, 0x1, R73, P0 ;  /* 0x000000010a277824 */ /* 0x000fe400000e0649 */
[----:B------:R-:W-:Y:S02]  /*2b80*/  IMAD.IADD R49, R49, 0x1, R33 ;  /* 0x0000000131317824 */ /* 0x000fe400078e0221 */
[----:B------:R-:W-:Y:S02]  /*2b90*/  IMAD.IADD R47, R35, 0x1, R9 ;  /* 0x00000001232f7824 */ /* 0x000fe400078e0209 */
[----:B------:R-:W-:-:S02]  /*2ba0*/  IMAD.IADD R46, R9, 0x1, R37 ;  /* 0x00000001092e7824 */ /* 0x000fc400078e0225 */
[----:B------:R-:W-:Y:S02]  /*2bb0*/  IMAD R3, R220, 0x200, R3 ;  /* 0x00000200dc037824 */ /* 0x000fe400078e0203 */
[----:B------:R-:W-:-:S07]  /*2bc0*/  IMAD.IADD R0, R21, 0x1, R15 ;  /* 0x0000000115007824 */ /* 0x000fce00078e020f */
.L_x_6513:
[----:B0-2-4-:R-:W0:Y:S01]  /*2bd0*/  LDC R27, c[0x0][0x3f4] ;  /* 0x0000fd00ff1b7b82 */ /* 0x015e220000000800 */
        /* <DEDUP_REMOVED lines=35> */
[----:B------:R-:W-:Y:S01]  /*2e10*/  IMAD.MOV.U32 R6, RZ, RZ, R34 ;  /* 0x000000ffff067224 */ /* 0x000fe200078e0022 */
[----:B------:R-:W-:Y:S01]  /*2e20*/  ULDC.64 UR4, c[0x0][0x3e8] ;  /* 0x0000fa0000047ab9 */ /* 0x000fe20000000a00 */
[----:B------:R-:W-:Y:S01]  /*2e30*/  IMAD.MOV.U32 R7, RZ, RZ, R47 ;  /* 0x000000ffff077224 */ /* 0x000fe200078e002f */
[----:B------:R-:W-:Y:S01]  /*2e40*/  ULDC.64 UR6, c[0x0][0x400] ;  /* 0x0001000000067ab9 */ /* 0x000fe20000000a00 */
[----:B------:R-:W-:Y:S02]  /*2e50*/  IMAD R5, R57, R41, RZ ;  /* 0x0000002939057224 */ /* 0x000fe400078e02ff */
[----:B------:R-:W-:Y:S01]  /*2e60*/  IMAD.WIDE.U32 R8, R41, R56, R6 ;  /* 0x0000003829087225 */ /* 0x000fe200078e0006 */
[----:B------:R-:W-:-:S03]  /*2e70*/  IADD3 R7, P0, R30, R4, RZ ;  /* 0x000000041e077210 */ /* 0x000fc60007f1e0ff */
[----:B------:R-:W-:Y:S01]  /*2e80*/  IMAD R5, R69, R56, R5 ;  /* 0x0000003845057224 */ /* 0x000fe200078e0205 */
[----:B------:R-:W-:Y:S01]  /*2e90*/  LEA R4, P5, R8, UR6, 0x1 ;  /* 0x0000000608047c11 */ /* 0x000fe2000f8a08ff */
[----:B------:R-:W-:Y:S01]  /*2ea0*/  IMAD.X R10, R70, 0x1, R50, P0 ;  /* 0x00000001460a7824 */ /* 0x000fe200000e0632 */
[----:B------:R-:W-:Y:S01]  /*2eb0*/  LEA R6, P0, R7, UR4, 0x1 ;  /* 0x0000000407067c11 */ /* 0x000fe2000f8008ff */
[----:B------:R-:W-:-:S03]  /*2ec0*/  IMAD.IADD R5, R9, 0x1, R5 ;  /* 0x0000000109057824 */ /* 0x000fc600078e0205 */
[----:B------:R-:W-:Y:S02]  /*2ed0*/  LEA.HI.X R7, R7, UR5, R10, 0x1, P0 ;  /* 0x0000000507077c11 */ /* 0x000fe400080f0c0a */
[----:B------:R-:W-:Y:S02]  /*2ee0*/  CS2R R10, SRZ ;  /* 0x00000000000a7805 */ /* 0x000fe4000001ff00 */
[----:B------:R-:W-:Y:S02]  /*2ef0*/  LEA.HI.X R5, R8, UR7, R5, 0x1, P5 ;  /* 0x0000000708057c11 */ /* 0x000fe4000a8f0c05 */
[----:B------:R-:W-:Y:S02]  /*2f00*/  CS2R R8, SRZ ;  /* 0x0000000000087805 */ /* 0x000fe4000001ff00 */
[-C--:B------:R-:W-:Y:S02]  /*2f10*/  ISETP.GE.AND P5, PT, R188, R27.reuse, PT ;  /* 0x0000001bbc00720c */ /* 0x080fe40003fa6270 */
[----:B------:R-:W-:-:S11]  /*2f20*/  ISETP.GE.AND P0, PT, R217, R27, PT ;  /* 0x0000001bd900720c */ /* 0x000fd60003f06270 */
[----:B------:R0:W5:Y:S04]  /*2f30*/  @!P5 LDG.E.64 R14, desc[UR50][R6.64] ;  /* 0x00000032060ed981 */ /* 0x000168000c1e1b00 */
[----:B------:R0:W5:Y:S04]  /*2f40*/  @!P0 LDG.E.64 R8, desc[UR50][R6.64+0x20] ;  /* 0x0000203206088981 */ /* 0x000168000c1e1b00 */
[----:B------:R0:W5:Y:S04]  /*2f50*/  @!P5 LDG.E.64 R24, desc[UR50][R4.64] ;  /* 0x000000320418d981 */ /* 0x000168000c1e1b00 */
[----:B------:R0:W5:Y:S02]  /*2f60*/  @!P0 LDG.E.64 R10, desc[UR50][R4.64+0x20] ;  /* 0x00002032040a8981 */ /* 0x000164000c1e1b00 */
.L_x_6488:
[----:B------:R-:W-:Y:S05]  /*2f70*/  BSYNC B1 ;  /* 0x0000000000017941 */ /* 0x000fea0003800000 */
.L_x_6487:
        /* <DEDUP_REMOVED lines=16> */
.L_x_6489:
[----:B------:R-:W-:Y:S01]  /*3080*/  IMAD R75, R185, 0x8, R18 ;  /* 0x00000008b94b7824 */ /* 0x000fe200078e0212 */
[----:B------:R-:W-:Y:S01]  /*3090*/  SHF.L.U32 R76, R190, 0x1f, RZ ;  /* 0x0000001fbe4c7819 */ /* 0x000fe200000006ff */
[----:B------:R-:W-:Y:S03]  /*30a0*/  BSSY B1, `(.L_x_6490) ;  /* 0x0000003000017945 */ /* 0x000fe60003800000 */
[----:B------:R-:W0:Y:S02]  /*30b0*/  SYNCS.PHASECHK.TRANS64.TRYWAIT P5, [R75+URZ+0x38890], R76 ;  /* 0x0388904c4b0075a7 */ /* 0x000e2400080a017f */
[----:B0-----:R-:W-:Y:S05]  /*30c0*/  @!P5 BRA `(.L_x_6491) ;  /* 0x0000026800fcd947 */ /* 0x001fea0003800000 */
.L_x_6886:
[----:B------:R-:W-:Y:S05]  /*30d0*/  BSYNC B1 ;  /* 0x0000000000017941 */ /* 0x000fea0003800000 */
.L_x_6490:
        /* <DEDUP_REMOVED lines=48> */
.L_x_6496:
[----:B------:R-:W-:Y:S05]  /*33e0*/  BSYNC B2 ;  /* 0x0000000000027941 */ /* 0x000fea0003800000 */
.L_x_6495:
[----:B--2---:R1:W-:Y:S02]  /*33f0*/  STG.E.128 desc[UR50][R12.64], R4 ;  /* 0x000000040c007986 */ /* 0x0043e4000c101d32 */
.L_x_6494:
[----:B------:R-:W-:Y:S05]  /*3400*/  BSYNC B1 ;  /* 0x0000000000017941 */ /* 0x000fea0003800000 */
.L_x_6493:
        /* <DEDUP_REMOVED lines=51> */
.L_x_6498:
[----:B------:R-:W-:Y:S05]  /*3740*/  BSYNC B1 ;  /* 0x0000000000017941 */ /* 0x000fea0003800000 */
.L_x_6497:
[----:B-1----:R1:W-:Y:S01]  /*3750*/  STG.E.128 desc[UR50][R12.64+0x40], R4 ;  /* 0x000040040c007986 */ /* 0x0023e2000c101d32 */
[----:B------:R-:W-:Y:S05]  /*3760*/  BRA `(.L_x_6492) ;  /* 0x0000000c00287947 */ /* 0x000fea0003800000 */
.L_x_6486:
        /* <DEDUP_REMOVED lines=44> */
.L_x_6499:
[----:B------:R-:W-:Y:S01]  /*3a30*/  IMAD R75, R185, 0x8, R18 ;  /* 0x00000008b94b7824 */ /* 0x000fe200078e0212 */
[----:B------:R-:W-:Y:S01]  /*3a40*/  SHF.L.U32 R76, R190, 0x1f, RZ ;  /* 0x0000001fbe4c7819 */ /* 0x000fe200000006ff */
[----:B------:R-:W0:Y:S01]  /*3a50*/  LDC R77, c[0x0][0x2f4] ;  /* 0x0000bd00ff4d7b82 */ /* 0x000e220000000800 */
[----:B------:R-:W-:Y:S02]  /*3a60*/  BSSY B1, `(.L_x_6500) ;  /* 0x0000003000017945 */ /* 0x000fe40003800000 */
[----:B------:R-:W1:Y:S02]  /*3a70*/  SYNCS.PHASECHK.TRANS64.TRYWAIT P5, [R75+URZ+0x38890], R76 ;  /* 0x0388904c4b0075a7 */ /* 0x000e6400080a017f */
[----:B-1----:R-:W-:Y:S05]  /*3a80*/  @!P5 BRA `(.L_x_6501) ;  /* 0x0000026000a0d947 */ /* 0x002fea0003800000 */
.L_x_6887:
[----:B------:R-:W-:Y:S05]  /*3a90*/  BSYNC B1 ;  /* 0x0000000000017941 */ /* 0x000fea0003800000 */
.L_x_6500:
        /* <DEDUP_REMOVED lines=24> */
[----:B------:R-:W-:-:S05]  /*3c20*/  LOP3.LUT R13, R13, R54, RZ, 0x3c, !PT ;  /* 0x000000360d0d7212 */ /* 0x000fca00078e3cff */
[----:B------:R-:W-:Y:S02]  /*3c30*/  IMAD R15, R220, 0x200, R13 ;  /* 0x00000200dc0f7824 */ /* 0x000fe400078e020d */
[----:B------:R-:W-:Y:S02]  /*3c40*/  IMAD.IADD R13, R3, 0x1, R26 ;  /* 0x00000001030d7824 */ /* 0x000fe400078e021a */
[----:B------:R-:W-:Y:S02]  /*3c50*/  IMAD.IADD R15, R26, 0x1, R15 ;  /* 0x000000011a0f7824 */ /* 0x000fe400078e020f */
[--C-:B------:R-:W-:Y:S02]  /*3c60*/  IMAD R13, R13, 0x2, R18.reuse ;  /* 0x000000020d0d7824 */ /* 0x100fe400078e0212 */
[----:B------:R-:W-:-:S04]  /*3c70*/  IMAD R24, R15, 0x2, R18 ;  /* 0x000000020f187824 */ /* 0x000fc800078e0212 */
[----:B------:R-:W0:Y:S04]  /*3c80*/  LDS.128 R12, [R13+0x22400] ;  /* 0x022400000d0c7984 */ /* 0x000e280000000c00 */
[----:B------:R-:W2:Y:S01]  /*3c90*/  LDS.128 R24, [R24+0x22400] ;  /* 0x0224000018187984 */ /* 0x000ea20000000c00 */
[----:B------:R-:W-:Y:S05]  /*3ca0*/  @P6 BRA `(.L_x_6503) ;  /* 0x0000000400486947 */ /* 0x000fea0003800000 */
[--C-:B------:R-:W-:Y:S02]  /*3cb0*/  SHF.R.U64 R8, R8, 0x10, R9.reuse ;  /* 0x0000001008087819 */ /* 0x100fe40000001209 */
[----:B------:R-:W-:Y:S02]  /*3cc0*/  SHF.R.U32.HI R9, RZ, 0x10, R9 ;  /* 0x00000010ff097819 */ /* 0x000fe40000011609 */
[--C-:B------:R-:W-:Y:S02]  /*3cd0*/  SHF.R.U64 R78, R4, 0x10, R5.reuse ;  /* 0x00000010044e7819 */ /* 0x100fe40000001205 */
[----:B------:R-:W-:Y:S02]  /*3ce0*/  SHF.R.U32.HI R82, RZ, 0x10, R5 ;  /* 0x00000010ff527819 */ /* 0x000fe40000011605 */
[--C-:B------:R-:W-:Y:S01]  /*3cf0*/  SHF.R.U64 R4, R6, 0x10, R7.reuse ;  /* 0x0000001006047819 */ /* 0x100fe20000001207 */
[----:B0-----:R-:W-:Y:S01]  /*3d00*/  HADD2.F32 R6, -RZ, R13.H0_H0 ;  /* 0x2000000dff067230 */ /* 0x001fe20000004100 */
[----:B------:R-:W-:Y:S01]  /*3d10*/  SHF.R.U32.HI R85, RZ, 0x10, R7 ;  /* 0x00000010ff557819 */ /* 0x000fe20000011607 */
[--C-:B--2---:R-:W-:Y:S01]  /*3d20*/  HADD2.F32 R7, -RZ, R25.reuse.H0_H0 ;  /* 0x20000019ff077230 */ /* 0x104fe20000004100 */
[--C-:B------:R-:W-:Y:S01]  /*3d30*/  SHF.R.U64 R5, R10, 0x10, R11.reuse ;  /* 0x000000100a057819 */ /* 0x100fe2000000120b */
[----:B------:R-:W-:Y:S01]  /*3d40*/  HADD2.F32 R10, -RZ, R25.H1_H1 ;  /* 0x30000019ff0a7230 */ /* 0x000fe20000004100 */
[----:B------:R-:W-:Y:S01]  /*3d50*/  SHF.R.U32.HI R86, RZ, 0x10, R11 ;  /* 0x00000010ff567819 */ /* 0x000fe2000001160b */
[----:B------:R-:W-:-:S02]  /*3d60*/  HADD2.F32 R11, -RZ, R80.H1_H1 ;  /* 0x30000050ff0b7230 */ /* 0x000fc40000004100 */
[----:B------:R-:W-:Y:S02]  /*3d70*/  HADD2.F32 R25, -RZ, R9.H0_H0 ;  /* 0x20000009ff197230 */ /* 0x000fe40000004100 */
[----:B------:R-:W-:Y:S02]  /*3d80*/  HADD2.F32 R80, -RZ, R80.H0_H0 ;  /* 0x20000050ff507230 */ /* 0x000fe40000004100 */
[----:B------:R-:W-:Y:S02]  /*3d90*/  HADD2.F32 R9, -RZ, R13.H1_H1 ;  /* 0x3000000dff097230 */ /* 0x000fe40000004100 */
[----:B------:R-:W-:Y:S02]  /*3da0*/  HADD2.F32 R13, -RZ, R82.H0_H0 ;  /* 0x20000052ff0d7230 */ /* 0x000fe40000004100 */
[-C--:B------:R-:W-:Y:S01]  /*3db0*/  FMUL.FTZ R82, R10, R25.reuse ;  /* 0x000000190a527220 */ /* 0x080fe20000410000 */
[-C--:B------:R-:W-:Y:S01]  /*3dc0*/  FMUL.FTZ R83, R7, R80.reuse ;  /* 0x0000005007537220 */ /* 0x080fe20000410000 */
[C---:B------:R-:W-:Y:S01]  /*3dd0*/  FMUL.FTZ R25, R9.reuse, R25 ;  /* 0x0000001909197220 */ /* 0x040fe20000410000 */
[C---:B------:R-:W-:Y:S01]  /*3de0*/  FMUL.FTZ R80, R6.reuse, R80 ;  /* 0x0000005006507220 */ /* 0x040fe20000410000 */
[----:B------:R-:W-:Y:S01]  /*3df0*/  FFMA.FTZ R9, R9, R13, -R82 ;  /* 0x0000000d09097223 */ /* 0x000fe20000010852 */
[----:B------:R-:W-:Y:S01]  /*3e00*/  FFMA.FTZ R6, R6, R11, -R83 ;  /* 0x0000000b06067223 */ /* 0x000fe20000010853 */
[----:B------:R-:W-:Y:S01]  /*3e10*/  FFMA.FTZ R10, R10, R13, R25 ;  /* 0x0000000d0a0a7223 */ /* 0x000fe20000010019 */
[----:B------:R-:W-:Y:S01]  /*3e20*/  FFMA.FTZ R7, R7, R11, R80 ;  /* 0x0000000b07077223 */ /* 0x000fe20000010050 */
[----:B------:R-:W-:-:S02]  /*3e30*/  HADD2.F32 R13, -RZ, R27.H0_H0 ;  /* 0x2000001bff0d7230 */ /* 0x000fc40000004100 */
[----:B------:R-:W-:Y:S02]  /*3e40*/  HADD2.F32 R27, -RZ, R27.H1_H1 ;  /* 0x3000001bff1b7230 */ /* 0x000fe40000004100 */
[--C-:B------:R-:W-:Y:S01]  /*3e50*/  HADD2.F32 R11, -RZ, R15.reuse.H0_H0 ;  /* 0x2000000fff0b7230 */ /* 0x100fe20000004100 */
[----:B------:R-:W-:Y:S01]  /*3e60*/  F2FP.F16.F32.PACK_AB R7, R10, R7 ;  /* 0x000000070a07723e */ /* 0x000fe200000000ff */
[----:B------:R-:W-:Y:S02]  /*3e70*/  HADD2.F32 R86, -RZ, R86.H0_H0 ;  /* 0x20000056ff567230 */ /* 0x000fe40000004100 */
[--C-:B------:R-:W-:Y:S02]  /*3e80*/  HADD2.F32 R80, -RZ, R84.reuse.H1_H1 ;  /* 0x30000054ff507230 */ /* 0x100fe40000004100 */
[----:B------:R-:W-:Y:S02]  /*3e90*/  HADD2.F32 R15, -RZ, R15.H1_H1 ;  /* 0x3000000fff0f7230 */ /* 0x000fe40000004100 */
[----:B------:R-:W-:Y:S01]  /*3ea0*/  FMUL.FTZ R90, R27, R86 ;  /* 0x000000561b5a7220 */ /* 0x000fe20000410000 */
[----:B------:R-:W-:-:S02]  /*3eb0*/  HADD2.F32 R84, -RZ, R84.H0_H0 ;  /* 0x20000054ff547230 */ /* 0x000fc40000004100 */
[----:B------:R-:W-:Y:S02]  /*3ec0*/  HADD2.F32 R82, -RZ, R85.H0_H0 ;  /* 0x20000055ff527230 */ /* 0x000fe40000004100 */
[----:B------:R-:W-:Y:S01]  /*3ed0*/  FMUL.FTZ R86, R15, R86 ;  /* 0x000000560f567220 */ /* 0x000fe20000410000 */
[----:B------:R-:W-:Y:S02]  /*3ee0*/  HADD2.F32 R25, -RZ, R91.H0_H0 ;  /* 0x2000005bff197230 */ /* 0x000fe40000004100 */
[-C--:B------:R-:W-:Y:S01]  /*3ef0*/  FMUL.FTZ R88, R13, R84.reuse ;  /* 0x000000540d587220 */ /* 0x080fe20000410000 */
[----:B------:R-:W-:Y:S01]  /*3f00*/  FMUL.FTZ R84, R11, R84 ;  /* 0x000000540b547220 */ /* 0x000fe20000410000 */
[----:B------:R-:W-:Y:S01]  /*3f10*/  FFMA.FTZ R89, R27, R82, R86 ;  /* 0x000000521b597223 */ /* 0x000fe20000010056 */
[----:B------:R-:W-:Y:S02]  /*3f20*/  HADD2.F32 R27, -RZ, R8.H0_H0 ;  /* 0x20000008ff1b7230 */ /* 0x000fe40000004100 */
[----:B------:R-:W-:Y:S01]  /*3f30*/  FFMA.FTZ R88, R11, R80, -R88 ;  /* 0x000000500b587223 */ /* 0x000fe20000010858 */
[----:B------:R-:W-:-:S02]  /*3f40*/  HADD2.F32 R11, -RZ, R24.H0_H0 ;  /* 0x20000018ff0b7230 */ /* 0x000fc40000004100 */
[----:B------:R-:W-:Y:S01]  /*3f50*/  FFMA.FTZ R87, R15, R82, -R90 ;  /* 0x000000520f577223 */ /* 0x000fe2000001085a */
[----:B------:R-:W-:Y:S02]  /*3f60*/  HADD2.F32 R8, -RZ, R12.H0_H0 ;  /* 0x2000000cff087230 */ /* 0x000fe40000004100 */
[----:B------:R-:W-:Y:S01]  /*3f70*/  FFMA.FTZ R84, R13, R80, R84 ;  /* 0x000000500d547223 */ /* 0x000fe20000010054 */
[----:B------:R-:W-:Y:S02]  /*3f80*/  HADD2.F32 R24, -RZ, R24.H1_H1 ;  /* 0x30000018ff187230 */ /* 0x000fe40000004100 */
[-C--:B------:R-:W-:Y:S01]  /*3f90*/  FMUL.FTZ R83, R11, R25.reuse ;  /* 0x000000190b537220 */ /* 0x080fe20000410000 */
[----:B------:R-:W-:Y:S02]  /*3fa0*/  HADD2.F32 R12, -RZ, R12.H1_H1 ;  /* 0x3000000cff0c7230 */ /* 0x000fe40000004100 */
[----:B------:R-:W-:Y:S02]  /*3fb0*/  HADD2.F32 R15, -RZ, R78.H0_H0 ;  /* 0x2000004eff0f7230 */ /* 0x000fe40000004100 */
[----:B------:R-:W-:Y:S01]  /*3fc0*/  FMUL.FTZ R78, R8, R25 ;  /* 0x00000019084e7220 */ /* 0x000fe20000410000 */
[----:B------:R-:W-:-:S02]  /*3fd0*/  HADD2.F32 R13, -RZ, R92.H0_H0 ;  /* 0x2000005cff0d7230 */ /* 0x000fc40000004100 */
[-C--:B------:R-:W-:Y:S01]  /*3fe0*/  FMUL.FTZ R25, R24, R27.reuse ;  /* 0x0000001b18197220 */ /* 0x080fe20000410000 */
[----:B------:R-:W-:Y:S01]  /*3ff0*/  FMUL.FTZ R27, R12, R27 ;  /* 0x0000001b0c1b7220 */ /* 0x000fe20000410000 */
[----:B------:R-:W-:Y:S01]  /*4000*/  F2FP.F16.F32.PACK_AB R84, R89, R84 ;  /* 0x000000545954723e */ /* 0x000fe200000000ff */
        /* <DEDUP_REMOVED lines=28> */
.L_x_6503:
[----:B------:R-:W-:Y:S05]  /*41d0*/  BSYNC B1 ;  /* 0x0000000000017941 */ /* 0x000fea0003800000 */
.L_x_6502:
        /* <DEDUP_REMOVED lines=10> */
.L_x_6485:
[----:B------:R-:W-:-:S06]  /*4280*/  UISETP.NE.AND UP0, UPT, UR47, 0x3, UPT ;  /* 0x000000032f00788c */ /* 0x000fcc000bf05270 */
[----:B------:R-:W-:-:S13]  /*4290*/  PLOP3.LUT P0, PT, PT, PT, UP0, 0x80, 0x0 ;  /* 0x000000000000781c */ /* 0x000fda0003f0f008 */
[----:B------:R-:W-:Y:S05]  /*42a0*/  @!P0 BRA `(.L_x_6504) ;  /* 0x0000000000048947 */ /* 0x000fea0003800000 */
[----:B------:R-:W-:Y:S01]  /*42b0*/  BPT.TRAP 0x1 ;  /* 0x000000040000795c */ /* 0x000fe20000300000 */
.L_x_6504:
        /* <DEDUP_REMOVED lines=8> */
.L_x_6888:
[----:B------:R-:W-:Y:S05]  /*4340*/  BSYNC B1 ;  /* 0x0000000000017941 */ /* 0x000fea0003800000 */
.L_x_6505:
        /* <DEDUP_REMOVED lines=12> */
.L_x_6492:
[----:B------:R-:W-:Y:S05]  /*4410*/  BSYNC B0 ;  /* 0x0000000000007941 */ /* 0x000fea0003800000 */
.L_x_6484:
        /* <DEDUP_REMOVED lines=17> */
.L_x_6508:
[----:B------:R-:W-:Y:S05]  /*4530*/  BSYNC B0 ;  /* 0x0000000000007941 */ /* 0x000fea0003800000 */
.L_x_6507:
[----:B------:R-:W5:Y:S01]  /*4540*/  SYNCS.PHASECHK.TRANS64.TRYWAIT P0, [R75+URZ+0x388b0], R76 ;  /* 0x0388b04c4b0075a7 */ /* 0x000f62000800017f */
[----:B------:R-:W-:Y:S04]  /*4550*/  BSSY B0, `(.L_x_6509) ;  /* 0x0000002000007945 */ /* 0x000fe80003800000 */
[----:B-----5:R-:W-:Y:S05]  /*4560*/  @!P0 BRA `(.L_x_6510) ;  /* 0x0000025800108947 */ /* 0x020fea0003800000 */
.L_x_6889:
[----:B------:R-:W-:Y:S05]  /*4570*/  BSYNC B0 ;  /* 0x0000000000007941 */ /* 0x000fea0003800000 */
.L_x_6509:
        /* <DEDUP_REMOVED lines=82> */
.L_x_6512:
[----:B------:R-:W-:Y:S05]  /*4aa0*/  BSYNC B0 ;  /* 0x0000000000007941 */ /* 0x000fea0003800000 */
.L_x_6511:
        /* <DEDUP_REMOVED lines=17> */
.L_x_6479:
[----:B------:R-:W-:Y:S04]  /*4bc0*/  BSSY B0, `(.L_x_6514) ;  /* 0x0000004000007945 */ /* 0x000fe80003800000 */
[----:B------:R-:W-:Y:S05]  /*4bd0*/  @P0 BRA `(.L_x_6515) ;  /* 0x0000000000080947 */ /* 0x000fea0003800000 */
[----:B------:R-:W1:Y:S02]  /*4be0*/  FENCE.VIEW.ASYNC.G ;  /* 0x00000000000073c6 */ /* 0x000e640000000100 */
[----:B-1----:R-:W-:Y:S06]  /*4bf0*/  BAR.ARV 0xc, 0x180 ;  /* 0x0306000000007b1d */ /* 0x002fec0000002000 */
.L_x_6515:
[----:B------:R-:W-:Y:S05]  /*4c00*/  BSYNC B0 ;  /* 0x0000000000007941 */ /* 0x000fea0003800000 */
.L_x_6514:
[----:B------:R-:W-:Y:S01]  /*4c10*/  UISETP.NE.AND UP0, UPT, UR37, 0x1, UPT ;  /* 0x000000012500788c */ /* 0x000fe2000bf05270 */
[----:B------:R-:W-:Y:S05]  /*4c20*/  BSSY B7, `(.L_x_6516) ;  /* 0x000152f000077945 */ /* 0x000fea0003800000 */
[----:B------:R-:W-:-:S13]  /*4c30*/  PLOP3.LUT P0, PT, PT, PT, UP0, 0x80, 0x0 ;  /* 0x000000000000781c */ /* 0x000fda0003f0f008 */
[----:B------:R-:W-:Y:S05]  /*4c40*/  @!P0 BRA `(.L_x_6517) ;  /* 0x0000002000ec8947 */ /* 0x000fea0003800000 */
[----:B------:R-:W1:Y:S01]  /*4c50*/  LDC R0, c[0x0][0x448] ;  /* 0x00011200ff007b82 */ /* 0x000e620000000800 */
[----:B------:R-:W-:-:S07]  /*4c60*/  VIADD R5, R195, 0x3f ;  /* 0x0000003fc3057836 */ /* 0x000fce0000000000 */
[----:B-----5:R-:W0:Y:S01]  /*4c70*/  LDC.64 R2, c[0x0][0xad8] ;  /* 0x0002b600ff027b82 */ /* 0x020e220000000a00 */
[----:B-1----:R-:W-:Y:S02]  /*4c80*/  ISETP.NE.AND P1, PT, R0, 0x1, PT ;  /* 0x000000010000780c */ /* 0x002fe40003f25270 */
        /* <DEDUP_REMOVED lines=19> */
.L_x_6520:
[----:B------:R-:W-:-:S13]  /*4dc0*/  ISETP.NE.AND P0, PT, R3, 0x1, PT ;  /* 0x000000010300780c */ /* 0x000fda0003f05270 */
[----:B------:R-:W0:Y:S02]  /*4dd0*/  @P0 LDC.64 R4, c[0x0][0xae0] ;  /* 0x0002b800ff040b82 */ /* 0x000e240000000a00 */
[----:B0-----:R-:W-:-:S05]  /*4de0*/  @P0 IMAD.HI.U32 R4, R0, R4, RZ ;  /* 0x0000000400040227 */ /* 0x001fca00078e00ff */
[----:B------:R-:W-:-:S07]  /*4df0*/  @P0 SHF.R.U32.HI R0, RZ, R5, R4 ;  /* 0x00000005ff000219 */ /* 0x000fce0000011604 */
.L_x_6521:
[----:B------:R-:W-:Y:S05]  /*4e00*/  BSYNC B0 ;  /* 0x0000000000007941 */ /* 0x000fea0003800000 */
.L_x_6519:
[----:B------:R-:W-:-:S05]  /*4e10*/  IMAD R5, R0, R3, R3 ;  /* 0x0000000300057224 */ /* 0x000fca00078e0203 */
[----:B------:R-:W-:-:S07]  /*4e20*/  VIMNMX R2, R2, R5, PT ;  /* 0x0000000502027248 */ /* 0x000fce0003fe0100 */
.L_x_6518:
        /* <DEDUP_REMOVED lines=24> */
.L_x_6524:
[----:B------:R-:W-:-:S13]  /*4fb0*/  ISETP.NE.AND P0, PT, R3, 0x1, PT ;  /* 0x000000010300780c */ /* 0x000fda0003f05270 */
[----:B------:R-:W0:Y:S02]  /*4fc0*/  @P0 LDC.64 R4, c[0x0][0xae0] ;  /* 0x0002b800ff040b82 */ /* 0x000e240000000a00 */
[----:B0-----:R-:W-:-:S05]  /*4fd0*/  @P0 IMAD.HI.U32 R2, R152, R4, RZ ;  /* 0x0000000498020227 */ /* 0x001fca00078e00ff */
[----:B------:R-:W-:-:S07]  /*4fe0*/  @P0 SHF.R.U32.HI R152, RZ, R5, R2 ;  /* 0x00000005ff980219 */ /* 0x000fce0000011602 */
.L_x_6525:
[----:B------:R-:W-:Y:S05]  /*4ff0*/  BSYNC B0 ;  /* 0x0000000000007941 */ /* 0x000fea0003800000 */
.L_x_6523:
[----:B------:R-:W-:-:S05]  /*5000*/  IMAD R3, R152, R3, RZ ;  /* 0x0000000398037224 */ /* 0x000fca00078e02ff */
[----:B------:R-:W-:-:S07]  /*5010*/  VIMNMX R0, R0, R3, !PT ;  /* 0x0000000300007248 */ /* 0x000fce0007fe0100 */
.L_x_6522:
[----:B------:R-:W-:Y:S01]  /*5020*/  SHF.R.S32.HI R3, RZ, 0x1f, R0 ;  /* 0x0000001fff037819 */ /* 0x000fe20000011400 */
[----:B------:R-:W-:Y:S03]  /*5030*/  BSSY B0, `(.L_x_6526) ;  /* 0x0000025000007945 */ /* 0x000fe60003800000 */
[----:B------:R-:W-:-:S04]  /*5040*/  LEA.HI R3, R3, R0, RZ, 0x6 ;  /* 0x0000000003037211 */ /* 0x000fc800078f30ff */
        /* <DEDUP_REMOVED lines=35> */
.L_x_6527:
[----:B------:R-:W-:Y:S05]  /*5280*/  BSYNC B0 ;  /* 0x0000000000007941 */ /* 0x000fea0003800000 */
.L_x_6526:
[-C--:B------:R-:W-:Y:S01]  /*5290*/  IMAD R0, R230, R3.reuse, R6 ;  /* 0x00000003e6007224 */ /* 0x080fe200078e0206 */
[----:B------:R-:W-:Y:S02]  /*52a0*/  PLOP3.LUT P0, PT, PT, PT, PT, 0x80, 0x0 ;  /* 0x000000000000781c */ /* 0x000fe40003f0f070 */
[----:B---3--:R-:W-:Y:S02]  /*52b0*/  CS2R R12, SRZ ;  /* 0x00000000000c7805 */ /* 0x008fe4000001ff00 */
        /* <DEDUP_REMOVED lines=64> */
[----:B--2---:R-:W-:Y:S02]  /*56c0*/  CS2R R26, SRZ ;  /* 0x00000000001a7805 */ /* 0x004fe4000001ff00 */
[----:B------:R-:W-:Y:S01]  /*56d0*/  CS2R R24, SRZ ;  /* 0x0000000000187805 */ /* 0x000fe2000001ff00 */
[----:B------:R-:W-:Y:S06]  /*56e0*/  @!P1 BRA `(.L_x_6528) ;  /* 0x0000014800089947 */ /* 0x000fec0003800000 */
[----:B------:R-:W2:Y:S01]  /*56f0*/  LDL R4, [R1+0x64] ;  /* 0x0000640001047983 */ /* 0x000ea20000100800 */
        /* <DEDUP_REMOVED lines=20> */
[----:B------:R-:W-:-:S05]  /*5840*/  LOP3.LUT R4, R4, 0x1fffe, RZ, 0xc0, !PT ;  /* 0x0001fffe04047812 */ /* 0x000fca00078ec0ff */
[----:B------:R-:W-:Y:S02]  /*5850*/  IMAD.IADD R3, R3, 0x1, -R4 ;  /* 0x0000000103037824 */ /* 0x000fe400078e0a04 */
[----:B------:R-:W-:Y:S02]  /*5860*/  VIADD R4, R18, 0x36400 ;  /* 0x0003640012047836 */ /* 0x000fe40000000000 */
[----:B------:R-:W-:-:S03]  /*5870*/  IMAD R3, R3, 0x8000, R18 ;  /* 0x0000800003037824 */ /* 0x000fc600078e0212 */
[----:B------:R-:W-:Y:S01]  /*5880*/  SHF.R.U32.HI R4, RZ, 0x4, R4 ;  /* 0x00000004ff047819 */ /* 0x000fe20000011604 */
[----:B------:R-:W-:-:S03]  /*5890*/  VIADD R3, R3, 0x400 ;  /* 0x0000040003037836 */ /* 0x000fc60000000000 */
[----:B------:R-:W-:Y:S02]  /*58a0*/  LOP3.LUT R4, R4, 0x3fff, RZ, 0xc0, !PT ;  /* 0x00003fff04047812 */ /* 0x000fe400078ec0ff */
[----:B------:R-:W-:Y:S02]  /*58b0*/  SHF.R.U32.HI R3, RZ, 0x4, R3 ;  /* 0x00000004ff037819 */ /* 0x000fe40000011603 */
[----:B------:R-:W-:Y:S02]  /*58c0*/  LOP3.LUT R4, R4, 0x10000, RZ, 0xfc, !PT ;  /* 0x0001000004047812 */ /* 0x000fe400078efcff */
[----:B------:R-:W-:Y:S02]  /*58d0*/  LOP3.LUT R3, R3, 0x3fff, RZ, 0xc0, !PT ;  /* 0x00003fff03037812 */ /* 0x000fe400078ec0ff */
[C---:B------:R-:W-:Y:S01]  /*58e0*/  R2UR UR4, R4.reuse ;  /* 0x00000000040472ca */ /* 0x040fe200000e0000 */
[----:B------:R-:W-:Y:S01]  /*58f0*/  VIADD R10, R4, 0x2 ;  /* 0x00000002040a7836 */ /* 0x000fe20000000000 */
[----:B------:R-:W-:Y:S01]  /*5900*/  LOP3.LUT R14, R3, 0x2000000, RZ, 0xfc, !PT ;  /* 0x02000000030e7812 */ /* 0x000fe200078efcff */
[----:B------:R-:W-:-:S04]  /*5910*/  @!P2 IMAD R3, R19, 0x8, R18 ;  /* 0x000000081303a824 */ /* 0x000fc800078e0212 */
[----:B------:R-:W-:Y:S02]  /*5920*/  IMAD R6, R19, 0x1000, R14 ;  /* 0x0000100013067824 */ /* 0x000fe400078e020e */
[----:B------:R-:W-:Y:S02]  /*5930*/  @!P2 VIADD R3, R3, 0x38860 ;  /* 0x000388600303a836 */ /* 0x000fe40000000000 */
[C---:B------:R-:W-:Y:S01]  /*5940*/  VIADD R8, R6.reuse, 0x80 ;  /* 0x0000008006087836 */ /* 0x040fe20000000000 */
[----:B------:R-:W-:Y:S02]  /*5950*/  R2UR UR6, R6 ;  /* 0x00000000060672ca */ /* 0x000fe400000e0000 */
[----:B------:R-:W-:-:S11]  /*5960*/  @!P2 PRMT R3, RZ, 0x654, R3 ;  /* 0x00000654ff03a816 */ /* 0x000fd60000000003 */
        /* <DEDUP_REMOVED lines=33> */
.L_x_6531:
[----:B------:R-:W-:Y:S01]  /*5b80*/  BAR.SYNC.DEFER_BLOCKING 0xe, 0x100 ;  /* 0x0384000000007b1d */ /* 0x000fe20000010000 */
[C---:B-1----:R-:W-:Y:S01]  /*5b90*/  IMAD R2, R19.reuse, 0x40, R193 ;  /* 0x0000004013027824 */ /* 0x042fe200078e02c1 */
        /* <DEDUP_REMOVED lines=183> */
.L_x_6530:
[----:B------:R-:W-:Y:S05]  /*6710*/  BSYNC B0 ;  /* 0x0000000000007941 */ /* 0x000fea0003800000 */
.L_x_6529:
[----:B------:R-:W-:Y:S01]  /*6720*/  BAR.SYNC.DEFER_BLOCKING 0xe, 0x100 ;  /* 0x0384000000007b1d */ /* 0x000fe20000010000 */
[C---:B0-----:R-:W-:Y:S01]  /*6730*/  IMAD R3, R19.reuse, 0x40, R193 ;  /* 0x0000004013037824 */ /* 0x041fe200078e02c1 */
[----:B------:R-:W-:Y:S01]  /*6740*/  PLOP3.LUT P0, PT, PT, PT, PT, 0x8, 0x0 ;  /* 0x000000000000781c */ /* 0x000fe20003f0e170 */
[----:B------:R-:W-:Y:S01]  /*6750*/  VIADD R19, R19, 0x1 ;  /* 0x0000000113137836 */ /* 0x000fe20000000000 */
[----:B------:R-:W-:Y:S01]  /*6760*/  CS2R R12, SRZ ;  /* 0x00000000000c7805 */ /* 0x000fe2000001ff00 */
[----:B------:R-:W-:-:S03]  /*6770*/  IMAD R3, R3, 0x4, R18 ;  /* 0x0000000403037824 */ /* 0x000fc600078e0212 */
[----:B------:R-:W-:-:S04]  /*6780*/  ISETP.NE.AND P1, PT, R19, 0x2, PT ;  /* 0x000000021300780c */ /* 0x000fc80003f25270 */
[----:B------:R-:W-:Y:S01]  /*6790*/  SEL R19, R19, RZ, P1 ;  /* 0x000000ff13137207 */ /* 0x000fe20000800000 */
[----:B-1----:R-:W0:Y:S04]  /*67a0*/  LDS R2, [R3+0x38400] ;  /* 0x0384000003027984 */ /* 0x002e280000000800 */
[----:B------:R1:W2:Y:S02]  /*67b0*/  LDS R0, [R3+0x38420] ;  /* 0x0384200003007984 */ /* 0x0002a40000000800 */
[----:B-1----:R-:W-:-:S04]  /*67c0*/  SEL R3, RZ, 0x1, P1 ;  /* 0x00000001ff037807 */ /* 0x002fc80000800000 */
[----:B------:R-:W-:Y:S01]  /*67d0*/  LOP3.LUT R22, R22, R3, RZ, 0x3c, !PT ;  /* 0x0000000316167212 */ /* 0x000fe200078e3cff */
        /* <DEDUP_REMOVED lines=130> */
.L_x_6517:
[----:B------:R-:W1:Y:S01]  /*7000*/  LDC R0, c[0x0][0x448] ;  /* 0x00011200ff007b82 */ /* 0x000e620000000800 */
[----:B------:R-:W-:-:S07]  /*7010*/  VIADD R3, R195, 0x3f ;  /* 0x0000003fc3037836 */ /* 0x000fce0000000000 */
[----:B------:R-:W0:Y:S01]  /*7020*/  LDC.64 R4, c[0x0][0xad8] ;  /* 0x0002b600ff047b82 */ /* 0x000e220000000a00 */
        /* <DEDUP_REMOVED lines=20> */
.L_x_6534:
[----:B------:R-:W-:-:S13]  /*7170*/  ISETP.NE.AND P0, PT, R5, 0x1, PT ;  /* 0x000000010500780c */ /* 0x000fda0003f05270 */
[----:B------:R-:W0:Y:S02]  /*7180*/  @P0 LDC.64 R6, c[0x0][0xae0] ;  /* 0x0002b800ff060b82 */ /* 0x000e240000000a00 */
[----:B0-----:R-:W-:-:S05]  /*7190*/  @P0 IMAD.HI.U32 R6, R0, R6, RZ ;  /* 0x0000000600060227 */ /* 0x001fca00078e00ff */
[----:B------:R-:W-:-:S07]  /*71a0*/  @P0 SHF.R.U32.HI R0, RZ, R7, R6 ;  /* 0x00000007ff000219 */ /* 0x000fce0000011606 */
.L_x_6535:
[----:B------:R-:W-:Y:S05]  /*71b0*/  BSYNC B0 ;  /* 0x0000000000007941 */ /* 0x000fea0003800000 */
.L_x_6533:
[----:B------:R-:W-:-:S05]  /*71c0*/  IMAD R3, R0, R5, R5 ;  /* 0x0000000500037224 */ /* 0x000fca00078e0205 */
[----:B------:R-:W-:-:S07]  /*71d0*/  VIMNMX R4, R4, R3, PT ;  /* 0x0000000304047248 */ /* 0x000fce0003fe0100 */
.L_x_6532:
        /* <DEDUP_REMOVED lines=24> */
.L_x_6538:
[----:B------:R-:W-:-:S13]  /*7360*/  ISETP.NE.AND P0, PT, R5, 0x1, PT ;  /* 0x000000010500780c */ /* 0x000fda0003f05270 */
[----:B------:R-:W0:Y:S02]  /*7370*/  @P0 LDC.64 R6, c[0x0][0xae0] ;  /* 0x0002b800ff060b82 */ /* 0x000e240000000a00 */
[----:B0-----:R-:W-:-:S05]  /*7380*/  @P0 IMAD.HI.U32 R4, R3, R6, RZ ;  /* 0x0000000603040227 */ /* 0x001fca00078e00ff */
[----:B------:R-:W-:-:S07]  /*7390*/  @P0 SHF.R.U32.HI R3, RZ, R7, R4 ;  /* 0x00000007ff030219 */ /* 0x000fce0000011604 */
.L_x_6539:
[----:B------:R-:W-:Y:S05]  /*73a0*/  BSYNC B0 ;  /* 0x0000000000007941 */ /* 0x000fea0003800000 */
.L_x_6537:
[----:B------:R-:W-:-:S05]  /*73b0*/  IMAD R3, R3, R5, RZ ;  /* 0x0000000503037224 */ /* 0x000fca00078e02ff */
[----:B------:R-:W-:-:S07]  /*73c0*/  VIMNMX R0, R0, R3, !PT ;  /* 0x0000000300007248 */ /* 0x000fce0007fe0100 */
.L_x_6536:
        /* <DEDUP_REMOVED lines=39> */
.L_x_6541:
[----:B------:R-:W-:Y:S05]  /*7640*/  BSYNC B0 ;  /* 0x0000000000007941 */ /* 0x000fea0003800000 */
.L_x_6540:
        /* <DEDUP_REMOVED lines=100> */
.L_x_6543:
[----:B------:R-:W-:Y:S05]  /*7c90*/  BSYNC B6 ;  /* 0x0000000000067941 */ /* 0x000fea0003800000 */
.L_x_6542:
        /* <DEDUP_REMOVED lines=12> */
.L_x_6547:
[----:B-1----:R1:W2:Y:S02]  /*7d60*/  SYNCS.PHASECHK.TRANS64.TRYWAIT P0, [R18+URZ+0x38800], R3 ;  /* 0x03880003120075a7 */ /* 0x0022a4000800017f */
[----:B--2---:R-:W-:Y:S05]  /*7d70*/  @!P0 NANOSLEEP.SYNCS 0x989680 ;  /* 0x009896800000895d */ /* 0x004fea0003900000 */
[----:B------:R-:W2:Y:S02]  /*7d80*/  @!P0 SYNCS.PHASECHK.TRANS64 P0, [R18+URZ+0x38800], R3 ;  /* 0x03880003120085a7 */ /* 0x000ea4000800007f */
[----:B--2---:R-:W-:Y:S05]  /*7d90*/  @!P0 BRA `(.L_x_6547) ;  /* 0xfffffffc00f08947 */ /* 0x004fea000383ffff */
.L_x_6546:
[----:B------:R-:W-:Y:S05]  /*7da0*/  BSYNC B0 ;  /* 0x0000000000007941 */ /* 0x000fea0003800000 */
.L_x_6545:
[----:B------:R-:W-:Y:S05]  /*7db0*/  BRA `(.L_x_6548) ;  /* 0x0000002c000c7947 */ /* 0x000fea0003800000 */
.L_x_6544:
        /* <DEDUP_REMOVED lines=31> */
.L_x_6550:
[----:B------:R-:W-:Y:S05]  /*7fb0*/  BSYNC B6 ;  /* 0x0000000000067941 */ /* 0x000fea0003800000 */
.L_x_6549:
[----:B------:R-:W0:Y:S01]  /*7fc0*/  S2R R0, SR_TID.X ;  /* 0x0000000000007919 */ /* 0x000e220000002100 */
[----:B------:R-:W-:Y:S01]  /*7fd0*/  ULDC.U8 UR4, c[0x0][0x410] ;  /* 0x0001040000047ab9 */ /* 0x000fe20000000000 */
[----:B------:R-:W-:Y:S01]  /*7fe0*/  BSSY B0, `(.L_x_6551) ;  /* 0x0000298000007945 */ /* 0x000fe20003800000 */
[----:B------:R-:W-:Y:S01]  /*7ff0*/  ISETP.NE.AND P0, PT, RZ, UR4, PT ;  /* 0x00000004ff007c0c */ /* 0x000fe2000bf05270 */
        /* <DEDUP_REMOVED lines=27> */
[----:B------:R-:W-:-:S04]  /*81b0*/  IMAD.WIDE.U32 R2, R5, UR6, R2 ;  /* 0x0000000605027c25 */ /* 0x000fc8000f8e0002 */
[----:B------:R-:W-:Y:S01]  /*81c0*/  IMAD R31, R5, UR7, R0 ;  /* 0x00000007051f7c24 */ /* 0x000fe2000f8e0200 */
[----:B------:R-:W-:Y:S01]  /*81d0*/  ULDC.64 UR6, c[0x0][0x400] ;  /* 0x0001000000067ab9 */ /* 0x000fe20000000a00 */
[----:B------:R-:W-:Y:S01]  /*81e0*/  IMAD.IADD R5, R11, 0x1, R7 ;  /* 0x000000010b057824 */ /* 0x000fe200078e0207 */
[----:B------:R-:W-:Y:S01]  /*81f0*/  LEA R0, P0, R10, UR4, 0x1 ;  /* 0x000000040a007c11 */ /* 0x000fe2000f8008ff */
[----:B------:R-:W-:Y:S01]  /*8200*/  IMAD.IADD R31, R3, 0x1, R31 ;  /* 0x00000001031f7824 */ /* 0x000fe200078e021f */
[----:B------:R-:W-:Y:S01]  /*8210*/  LEA R30, P1, R2, UR6, 0x1 ;  /* 0x00000006021e7c11 */ /* 0x000fe2000f8208ff */
[----:B------:R-:W-:Y:S01]  /*8220*/  UMOV UR4, 0xffffffff ;  /* 0xffffffff00047882 */ /* 0x000fe20000000000 */
[----:B------:R-:W-:Y:S02]  /*8230*/  LEA.HI.X R10, R10, UR5, R5, 0x1, P0 ;  /* 0x000000050a0a7c11 */ /* 0x000fe400080f0c05 */
[----:B------:R-:W-:Y:S01]  /*8240*/  LEA.HI.X R31, R2, UR7, R31, 0x1, P1 ;  /* 0x00000007021f7c11 */ /* 0x000fe200088f0c1f */
[----:B------:R-:W-:Y:S08]  /*8250*/  BRA.DIV UR4, `(.L_x_6553) ;  /* 0x0000021a04e87947 */ /* 0x000ff0000b800000 */
[----:B------:R0:W1:Y:S04]  /*8260*/  SHFL.IDX PT, R3, R10, RZ, 0x1c1f ;  /* 0x001c1fff0a037589 */ /* 0x00006800000e0000 */
[----:B------:R0:W2:Y:S04]  /*8270*/  SHFL.IDX PT, R2, R0, RZ, 0x1c1f ;  /* 0x001c1fff00027589 */ /* 0x0000a800000e0000 */
[----:B------:R0:W3:Y:S04]  /*8280*/  SHFL.IDX PT, R5, R31, RZ, 0x1c1f ;  /* 0x001c1fff1f057589 */ /* 0x0000e800000e0000 */
[----:B------:R0:W4:Y:S02]  /*8290*/  SHFL.IDX PT, R14, R30, RZ, 0x1c1f ;  /* 0x001c1fff1e0e7589 */ /* 0x00012400000e0000 */
.L_x_6895:
        /* <DEDUP_REMOVED lines=9> */
[----:B------:R-:W-:Y:S02]  /*8330*/  CS2R R28, SRZ ;  /* 0x00000000001c7805 */ /* 0x000fe4000001ff00 */
[----:B------:R-:W-:Y:S02]  /*8340*/  ISETP.GE.AND P3, PT, R217, UR4, PT ;  /* 0x00000004d9007c0c */ /* 0x000fe4000bf66270 */
[----:B------:R-:W-:Y:S01]  /*8350*/  ISETP.GE.AND P2, PT, R188, UR4, PT ;  /* 0x00000004bc007c0c */ /* 0x000fe2000bf46270 */
[----:B---3--:R-:W-:Y:S01]  /*8360*/  IMAD.MOV.U32 R15, RZ, RZ, R5 ;  /* 0x000000ffff0f7224 */ /* 0x008fe200078e0005 */
[----:B------:R-:W-:-:S09]  /*8370*/  CS2R R26, SRZ ;  /* 0x00000000001a7805 */ /* 0x000fd2000001ff00 */
[C---:B------:R-:W-:Y:S01]  /*8380*/  @!P3 IMAD.SHL.U32 R7, R217.reuse, 0x2, RZ ;  /* 0x00000002d907b824 */ /* 0x040fe200078e00ff */
[----:B------:R-:W-:Y:S01]  /*8390*/  @!P3 SHF.L.U64.HI R12, R217, 0x1, R36 ;  /* 0x00000001d90cb819 */ /* 0x000fe20000010224 */
[----:B-12---:R-:W-:-:S03]  /*83a0*/  @!P2 IMAD.WIDE R8, R188, 0x2, R2 ;  /* 0x00000002bc08a825 */ /* 0x006fc600078e0202 */
[-C--:B------:R-:W-:Y:S02]  /*83b0*/  @!P3 IADD3 R2, P0, R2, R7.reuse, RZ ;  /* 0x000000070202b210 */ /* 0x080fe40007f1e0ff */
[----:B----4-:R-:W-:Y:S02]  /*83c0*/  @!P3 IADD3 R4, P1, R14, R7, RZ ;  /* 0x000000070e04b210 */ /* 0x010fe40007f3e0ff */
[----:B------:R-:W-:Y:S02]  /*83d0*/  CS2R R20, SRZ ;  /* 0x0000000000147805 */ /* 0x000fe4000001ff00 */
[----:B------:R-:W-:Y:S01]  /*83e0*/  CS2R R24, SRZ ;  /* 0x0000000000187805 */ /* 0x000fe2000001ff00 */
[----:B------:R-:W-:Y:S01]  /*83f0*/  @!P2 IMAD.WIDE R6, R188, 0x2, R14 ;  /* 0x00000002bc06a825 */ /* 0x000fe200078e020e */
[----:B------:R1:W5:Y:S03]  /*8400*/  @!P2 LD.E.64 R28, desc[UR50][R8.64] ;  /* 0x00000032081ca980 */ /* 0x000366000c101b00 */
[--C-:B------:R-:W-:Y:S01]  /*8410*/  @!P3 IMAD.X R3, R3, 0x1, R12.reuse, P0 ;  /* 0x000000010303b824 */ /* 0x100fe200000e060c */
[----:B------:R1:W5:Y:S01]  /*8420*/  @!P2 LD.E.64 R26, desc[UR50][R6.64] ;  /* 0x00000032061aa980 */ /* 0x000362000c101b00 */
[----:B------:R-:W-:-:S03]  /*8430*/  @!P3 IMAD.X R5, R5, 0x1, R12, P1 ;  /* 0x000000010505b824 */ /* 0x000fc600008e060c */
[----:B------:R1:W5:Y:S04]  /*8440*/  @!P3 LD.E.64 R20, desc[UR50][R2.64] ;  /* 0x000000320214b980 */ /* 0x000368000c101b00 */
[----:B------:R1:W5:Y:S02]  /*8450*/  @!P3 LD.E.64 R24, desc[UR50][R4.64] ;  /* 0x000000320418b980 */ /* 0x000364000c101b00 */
.L_x_6555:
[----:B------:R-:W-:Y:S05]  /*8460*/  BSYNC B1 ;  /* 0x0000000000017941 */ /* 0x000fea0003800000 */
.L_x_6554:
[----:B-12--5:R-:W-:Y:S01]  /*8470*/  IMAD.MOV.U32 R2, RZ, RZ, R26 ;  /* 0x000000ffff027224 */ /* 0x026fe200078e001a */
[----:B------:R-:W-:Y:S01]  /*8480*/  UMOV UR4, 0xffffffff ;  /* 0xffffffff00047882 */ /* 0x000fe20000000000 */
[----:B------:R-:W-:Y:S02]  /*8490*/  IMAD.MOV.U32 R3, RZ, RZ, R27 ;  /* 0x000000ffff037224 */ /* 0x000fe400078e001b */
[----:B------:R-:W-:Y:S01]  /*84a0*/  IMAD.MOV.U32 R4, RZ, RZ, R24 ;  /* 0x000000ffff047224 */ /* 0x000fe200078e0018 */
[----:B------:R-:W-:Y:S01]  /*84b0*/  PRMT R37, R2, 0x7610, R37 ;  /* 0x0000761002257816 */ /* 0x000fe20000000025 */
[----:B---3--:R-:W-:Y:S02]  /*84c0*/  IMAD.MOV.U32 R5, RZ, RZ, R25 ;  /* 0x000000ffff057224 */ /* 0x008fe400078e0019 */
        /* <DEDUP_REMOVED lines=8> */
[----:B------:R-:W-:Y:S02]  /*8550*/  CS2R R2, SRZ ;  /* 0x0000000000027805 */ /* 0x000fe4000001ff00 */
[----:B------:R-:W-:Y:S01]  /*8560*/  PRMT R44, R4, 0x5410, R5 ;  /* 0x00005410042c7816 */ /* 0x000fe20000000005 */
[----:B------:R-:W-:Y:S06]  /*8570*/  BRA.DIV UR4, `(.L_x_6556) ;  /* 0x0000021a04907947 */ /* 0x000fec000b800000 */
[----:B------:R1:W2:Y:S04]  /*8580*/  SHFL.IDX PT, R5, R10, 0x1, 0x1c1f ;  /* 0x003c1f000a057f89 */ /* 0x0002a800000e0000 */
[----:B------:R1:W3:Y:S04]  /*8590*/  SHFL.IDX PT, R4, R0, 0x1, 0x1c1f ;  /* 0x003c1f0000047f89 */ /* 0x0002e800000e0000 */
[----:B------:R1:W0:Y:S04]  /*85a0*/  SHFL.IDX PT, R7, R31, 0x1, 0x1c1f ;  /* 0x003c1f001f077f89 */ /* 0x00022800000e0000 */
[----:B----4-:R1:W4:Y:S02]  /*85b0*/  SHFL.IDX PT, R14, R30, 0x1, 0x1c1f ;  /* 0x003c1f001e0e7f89 */ /* 0x01032400000e0000 */
.L_x_6901:
[----:B------:R-:W-:Y:S01]  /*85c0*/  VIADD R32, R32, 0x20 ;  /* 0x0000002020207836 */ /* 0x000fe20000000000 */
[----:B01----:R-:W-:Y:S01]  /*85d0*/  LEA.HI R0, R229, R229, RZ, 0x1 ;  /* 0x000000e5e5007211 */ /* 0x003fe200078f08ff */
[----:B------:R-:W-:Y:S01]  /*85e0*/  BSSY B1, `(.L_x_6557) ;  /* 0x0000021000017945 */ /* 0x000fe20003800000 */
[----:B------:R-:W-:Y:S01]  /*85f0*/  IMAD.SHL.U32 R34, R198, 0x40, RZ ;  /* 0x00000040c6227824 */ /* 0x000fe200078e00ff */
        /* <DEDUP_REMOVED lines=9> */
[----:B---3--:R-:W-:Y:S01]  /*8690*/  IMAD.MOV.U32 R2, RZ, RZ, R4 ;  /* 0x000000ffff027224 */ /* 0x008fe200078e0004 */
[----:B------:R-:W-:Y:S01]  /*86a0*/  ISETP.GE.AND P2, PT, R188, UR4, PT ;  /* 0x00000004bc007c0c */ /* 0x000fe2000bf46270 */
[----:B--2---:R-:W-:Y:S01]  /*86b0*/  IMAD.MOV.U32 R3, RZ, RZ, R5 ;  /* 0x000000ffff037224 */ /* 0x004fe200078e0005 */
[----:B------:R-:W-:Y:S01]  /*86c0*/  ISETP.GE.AND P3, PT, R217, UR4, PT ;  /* 0x00000004d9007c0c */ /* 0x000fe2000bf66270 */
[----:B----4-:R-:W-:Y:S01]  /*86d0*/  IMAD.MOV.U32 R8, RZ, RZ, R14 ;  /* 0x000000ffff087224 */ /* 0x010fe200078e000e */
[----:B------:R-:W-:Y:S01]  /*86e0*/  CS2R R12, SRZ ;  /* 0x00000000000c7805 */ /* 0x000fe2000001ff00 */
[----:B------:R-:W-:-:S08]  /*86f0*/  IMAD.MOV.U32 R9, RZ, RZ, R7 ;  /* 0x000000ffff097224 */ /* 0x000fd000078e0007 */
[----:B------:R-:W-:Y:S02]  /*8700*/  @!P2 IMAD.WIDE R30, R188, 0x2, R2 ;  /* 0x00000002bc1ea825 */ /* 0x000fe400078e0202 */
[C---:B------:R-:W-:Y:S02]  /*8710*/  @!P3 SHF.L.U64.HI R32, R217.reuse, 0x1, R36 ;  /* 0x00000001d920b819 */ /* 0x040fe40000010224 */
[----:B------:R-:W-:Y:S01]  /*8720*/  @!P3 IMAD.SHL.U32 R3, R217, 0x2, RZ ;  /* 0x00000002d903b824 */ /* 0x000fe200078e00ff */
[----:B------:R-:W-:Y:S01]  /*8730*/  CS2R R10, SRZ ;  /* 0x00000000000a7805 */ /* 0x000fe2000001ff00 */
[----:B------:R0:W5:Y:S03]  /*8740*/  @!P2 LD.E.64 R12, desc[UR50][R30.64] ;  /* 0x000000321e0ca980 */ /* 0x000166000c101b00 */
[-C--:B------:R-:W-:Y:S02]  /*8750*/  @!P3 IADD3 R4, P0, R4, R3.reuse, RZ ;  /* 0x000000030404b210 */ /* 0x080fe40007f1e0ff */
[----:B------:R-:W-:Y:S01]  /*8760*/  @!P3 IADD3 R6, P1, R14, R3, RZ ;  /* 0x000000030e06b210 */ /* 0x000fe20007f3e0ff */
[----:B------:R-:W-:Y:S01]  /*8770*/  @!P2 IMAD.WIDE R14, R188, 0x2, R8 ;  /* 0x00000002bc0ea825 */ /* 0x000fe200078e0208 */
[----:B------:R-:W-:-:S02]  /*8780*/  CS2R R2, SRZ ;  /* 0x0000000000027805 */ /* 0x000fc4000001ff00 */
[----:B------:R-:W-:Y:S01]  /*8790*/  CS2R R8, SRZ ;  /* 0x0000000000087805 */ /* 0x000fe2000001ff00 */
[--C-:B------:R-:W-:Y:S02]  /*87a0*/  @!P3 IMAD.X R5, R5, 0x1, R32.reuse, P0 ;  /* 0x000000010505b824 */ /* 0x100fe400000e0620 */
[----:B------:R-:W-:Y:S01]  /*87b0*/  @!P3 IMAD.X R7, R7, 0x1, R32, P1 ;  /* 0x000000010707b824 */ /* 0x000fe200008e0620 */
[----:B------:R0:W5:Y:S04]  /*87c0*/  @!P2 LD.E.64 R2, desc[UR50][R14.64] ;  /* 0x000000320e02a980 */ /* 0x000168000c101b00 */
[----:B------:R0:W5:Y:S04]  /*87d0*/  @!P3 LD.E.64 R10, desc[UR50][R4.64] ;  /* 0x00000032040ab980 */ /* 0x000168000c101b00 */
[----:B------:R0:W5:Y:S02]  /*87e0*/  @!P3 LD.E.64 R8, desc[UR50][R6.64] ;  /* 0x000000320608b980 */ /* 0x000164000c101b00 */
.L_x_6558:
[----:B------:R-:W-:Y:S05]  /*87f0*/  BSYNC B1 ;  /* 0x0000000000017941 */ /* 0x000fea0003800000 */
.L_x_6557:
[----:B------:R-:W1:Y:S01]  /*8800*/  SYNCS.PHASECHK.TRANS64.TRYWAIT P0, [R18+URZ+0x38800], R33 ;  /* 0x03880021120075a7 */ /* 0x000e62000800017f */
[----:B0-2---:R-:W-:Y:S01]  /*8810*/  LOP3.LUT R5, R34, 0x1c0, RZ, 0xc0, !PT ;  /* 0x000001c022057812 */ /* 0x005fe200078ec0ff */
[----:B-----5:R-:W-:Y:S01]  /*8820*/  IMAD.MOV.U32 R6, RZ, RZ, R2 ;  /* 0x000000ffff067224 */ /* 0x020fe200078e0002 */
[----:B------:R-:W-:Y:S01]  /*8830*/  VIADDMNMX R31, R35, -R195, 0x40, PT ;  /* 0x00000040231f7446 */ /* 0x000fe200038009c3 */
[----:B----4-:R-:W-:Y:S01]  /*8840*/  IMAD.MOV.U32 R14, RZ, RZ, R12 ;  /* 0x000000ffff0e7224 */ /* 0x010fe200078e000c */
[----:B---3--:R-:W-:Y:S01]  /*8850*/  LOP3.LUT R4, R5, 0x18, R16, 0xf8, !PT ;  /* 0x0000001805047812 */ /* 0x008fe200078ef810 */
[----:B------:R-:W-:Y:S01]  /*8860*/  IMAD.MOV.U32 R7, RZ, RZ, R9 ;  /* 0x000000ffff077224 */ /* 0x000fe200078e0009 */
[----:B------:R-:W-:Y:S01]  /*8870*/  SHF.R.U32.HI R5, RZ, 0x3, R5 ;  /* 0x00000003ff057819 */ /* 0x000fe20000011605 */
[----:B------:R-:W-:Y:S01]  /*8880*/  BSSY B1, `(.L_x_6559) ;  /* 0x0000013000017945 */ /* 0x000fe20003800000 */
[----:B------:R-:W-:Y:S01]  /*8890*/  PRMT R45, R6, 0x7610, R45 ;  /* 0x00007610062d7816 */ /* 0x000fe2000000002d */
[----:B------:R-:W-:Y:S01]  /*88a0*/  IMAD.MOV.U32 R6, RZ, RZ, R8 ;  /* 0x000000ffff067224 */ /* 0x000fe200078e0008 */
[----:B------:R-:W-:Y:S01]  /*88b0*/  LOP3.LUT R5, R4, R5, RZ, 0x3c, !PT ;  /* 0x0000000504057212 */ /* 0x000fe200078e3cff */
[----:B------:R-:W-:Y:S01]  /*88c0*/  IMAD.MOV.U32 R4, RZ, RZ, R3 ;  /* 0x000000ffff047224 */ /* 0x000fe200078e0003 */
[----:B------:R-:W-:-:S02]  /*88d0*/  PRMT R30, R7, 0x7610, R30 ;  /* 0x00007610071e7816 */ /* 0x000fc4000000001e */
[----:B------:R-:W-:Y:S01]  /*88e0*/  PRMT R46, R6, 0x5410, R14 ;  /* 0x00005410062e7816 */ /* 0x000fe2000000000e */
[----:B------:R-:W-:Y:S01]  /*88f0*/  IMAD R5, R220, 0x200, R5 ;  /* 0x00000200dc057824 */ /* 0x000fe200078e0205 */
[----:B------:R-:W-:Y:S01]  /*8900*/  PRMT R45, R45, 0x5410, R4 ;  /* 0x000054102d2d7816 */ /* 0x000fe20000000004 */
[----:B------:R-:W-:Y:S01]  /*8910*/  IMAD.MOV.U32 R4, RZ, RZ, R13 ;  /* 0x000000ffff047224 */ /* 0x000fe200078e000d */
[----:B------:R-:W-:Y:S01]  /*8920*/  LOP3.LUT P2, RZ, R198, 0x4, RZ, 0xc0, !PT ;  /* 0x00000004c6ff7812 */ /* 0x000fe2000784c0ff */
[----:B------:R-:W-:Y:S01]  /*8930*/  IMAD.MOV.U32 R6, RZ, RZ, R10 ;  /* 0x000000ffff067224 */ /* 0x000fe200078e000a */
[----:B------:R-:W-:Y:S01]  /*8940*/  ISETP.GE.AND P1, PT, R186, R31, PT ;  /* 0x0000001fba00720c */ /* 0x000fe20003f26270 */
[----:B------:R-:W-:Y:S02]  /*8950*/  IMAD R15, R5, 0x2, R18 ;  /* 0x00000002050f7824 */ /* 0x000fe400078e0212 */
[----:B------:R-:W-:Y:S01]  /*8960*/  IMAD.MOV.U32 R5, RZ, RZ, R11 ;  /* 0x000000ffff057224 */ /* 0x000fe200078e000b */
[----:B------:R-:W-:Y:S01]  /*8970*/  PRMT R47, R4, 0x5410, R6 ;  /* 0x00005410042f7816 */ /* 0x000fe20000000006 */
[----:B------:R-:W-:-:S02]  /*8980*/  VIADD R4, R15, 0x20400 ;  /* 0x000204000f047836 */ /* 0x000fc40000000000 */
[----:B------:R-:W-:Y:S01]  /*8990*/  VIADD R14, R15, 0x20440 ;  /* 0x000204400f0e7836 */ /* 0x000fe20000000000 */
[----:B-1----:R-:W-:Y:S06]  /*89a0*/  @!P0 BRA `(.L_x_6560) ;  /* 0x0000021400f48947 */ /* 0x002fec0003800000 */
.L_x_6902:
[----:B------:R-:W-:Y:S05]  /*89b0*/  BSYNC B1 ;  /* 0x0000000000017941 */ /* 0x000fea0003800000 */
.L_x_6559:
        /* <DEDUP_REMOVED lines=9> */
[----:B------:R-:W1:Y:S01]  /*8a50*/  LDS.128 R4, [R15+0x20400] ;  /* 0x020400000f047984 */ /* 0x000e620000000c00 */
[----:B0-----:R-:W-:Y:S01]  /*8a60*/  SHF.R.U32.HI R33, RZ, 0x10, R29 ;  /* 0x00000010ff217819 */ /* 0x001fe2000001161d */
[--C-:B------:R-:W-:Y:S01]  /*8a70*/  HADD2.F32 R34, -RZ, R37.reuse.H0_H0 ;  /* 0x20000025ff227230 */ /* 0x100fe20000004100 */
        /* <DEDUP_REMOVED lines=39> */
.L_x_6564:
[----:B------:R-:W-:Y:S05]  /*8cf0*/  BSYNC B2 ;  /* 0x0000000000027941 */ /* 0x000fea0003800000 */
.L_x_6563:
[----:B------:R-:W-:Y:S05]  /*8d00*/  @P1 BRA `(.L_x_6562) ;  /* 0x0000000000a81947 */ /* 0x000fea0003800000 */
[----:B-1----:R-:W1:Y:S01]  /*8d10*/  LDS.128 R4, [R14] ;  /* 0x000000000e047984 */ /* 0x002e620000000c00 */
[----:B------:R-:W-:Y:S01]  /*8d20*/  SHF.R.U32.HI R27, RZ, 0x10, R21 ;  /* 0x00000010ff1b7819 */ /* 0x000fe20000011615 */
[----:B------:R-:W-:Y:S01]  /*8d30*/  HADD2.F32 R28, -RZ, R42.H1_H1 ;  /* 0x3000002aff1c7230 */ /* 0x000fe20000004100 */
[--C-:B------:R-:W-:Y:S01]  /*8d40*/  SHF.R.U32.HI R29, RZ, 0x10, R25.reuse ;  /* 0x00000010ff1d7819 */ /* 0x100fe20000011619 */
[----:B------:R-:W-:Y:S01]  /*8d50*/  HADD2.F32 R26, -RZ, R44.H0_H0 ;  /* 0x2000002cff1a7230 */ /* 0x000fe20000004100 */
        /* <DEDUP_REMOVED lines=9> */
[-C--:B0-----:R-:W-:Y:S01]  /*8df0*/  FMUL.FTZ R33, R25, R29.reuse ;  /* 0x0000001d19217220 */ /* 0x081fe20000410000 */
        /* <DEDUP_REMOVED lines=27> */
.L_x_6562:
[----:B------:R-:W-:Y:S05]  /*8fb0*/  BSYNC B1 ;  /* 0x0000000000017941 */ /* 0x000fea0003800000 */
.L_x_6561:
        /* <DEDUP_REMOVED lines=9> */
[----:B------:R-:W-:Y:S01]  /*9050*/  SHF.R.U32.HI R24, RZ, 0x10, R3 ;  /* 0x00000010ff187819 */ /* 0x000fe20000011603 */
[----:B------:R-:W-:Y:S01]  /*9060*/  HADD2.F32 R25, -RZ, R45.H0_H0 ;  /* 0x2000002dff197230 */ /* 0x000fe20000004100 */
[--C-:B------:R-:W-:Y:S01]  /*9070*/  SHF.R.U32.HI R20, RZ, 0x10, R13.reuse ;  /* 0x00000010ff147819 */ /* 0x100fe2000001160d */
[----:B------:R-:W-:Y:S01]  /*9080*/  HADD2.F32 R21, -RZ, R46.H1_H1 ;  /* 0x3000002eff157230 */ /* 0x000fe20000004100 */
[----:B------:R-:W-:Y:S01]  /*9090*/  SHF.R.U64 R31, R12, 0x10, R13 ;  /* 0x000000100c1f7819 */ /* 0x000fe2000000120d */
[----:B------:R-:W-:Y:S01]  /*90a0*/  HADD2.F32 R24, -RZ, R24.H0_H0 ;  /* 0x20000018ff187230 */ /* 0x000fe20000004100 */
[----:B------:R-:W-:Y:S01]  /*90b0*/  SHF.R.U64 R26, R2, 0x10, R3 ;  /* 0x00000010021a7819 */ /* 0x000fe20000001203 */
[----:B------:R-:W-:Y:S02]  /*90c0*/  HADD2.F32 R20, -RZ, R20.H0_H0 ;  /* 0x20000014ff147230 */ /* 0x000fe40000004100 */
[----:B-1----:R-:W-:-:S02]  /*90d0*/  HADD2.F32 R13, -RZ, R7.H1_H1 ;  /* 0x30000007ff0d7230 */ /* 0x002fc40000004100 */
[--C-:B------:R-:W-:Y:S02]  /*90e0*/  HADD2.F32 R2, -RZ, R4.reuse.H0_H0 ;  /* 0x20000004ff027230 */ /* 0x100fe40000004100 */
[----:B------:R-:W-:Y:S02]  /*90f0*/  HADD2.F32 R4, -RZ, R4.H1_H1 ;  /* 0x30000004ff047230 */ /* 0x000fe40000004100 */
[C---:B------:R-:W-:Y:S01]  /*9100*/  FMUL.FTZ R27, R13.reuse, R24 ;  /* 0x000000180d1b7220 */ /* 0x040fe20000410000 */
[----:B------:R-:W-:Y:S02]  /*9110*/  HADD2.F32 R12, -RZ, R7.H0_H0 ;  /* 0x20000007ff0c7230 */ /* 0x000fe40000004100 */
[----:B------:R-:W-:Y:S01]  /*9120*/  FMUL.FTZ R29, R13, R20 ;  /* 0x000000140d1d7220 */ /* 0x000fe20000410000 */
[--C-:B------:R-:W-:Y:S02]  /*9130*/  HADD2.F32 R7, -RZ, R6.reuse.H0_H0 ;  /* 0x20000006ff077230 */ /* 0x100fe40000004100 */
[----:B------:R-:W-:Y:S01]  /*9140*/  FMUL.FTZ R13, R4, R25 ;  /* 0x00000019040d7220 */ /* 0x000fe20000410000 */
[----:B------:R-:W-:-:S02]  /*9150*/  HADD2.F32 R6, -RZ, R6.H1_H1 ;  /* 0x30000006ff067230 */ /* 0x000fc40000004100 */
[----:B------:R-:W-:Y:S01]  /*9160*/  FFMA.FTZ R28, R12, R20, -R27 ;  /* 0x000000140c1c7223 */ /* 0x000fe2000001081b */
[-C--:B------:R-:W-:Y:S01]  /*9170*/  FMUL.FTZ R27, R4, R21.reuse ;  /* 0x00000015041b7220 */ /* 0x080fe20000410000 */
[----:B------:R-:W-:Y:S01]  /*9180*/  FFMA.FTZ R29, R12, R24, R29 ;  /* 0x000000180c1d7223 */ /* 0x000fe2000001001d */
[C---:B------:R-:W-:Y:S01]  /*9190*/  FFMA.FTZ R21, R2.reuse, R21, -R13 ;  /* 0x0000001502157223 */ /* 0x040fe2000001080d */
[----:B------:R-:W-:Y:S02]  /*91a0*/  HADD2.F32 R3, -RZ, R5.H0_H0 ;  /* 0x20000005ff037230 */ /* 0x000fe40000004100 */
[----:B------:R-:W-:Y:S01]  /*91b0*/  FFMA.FTZ R2, R2, R25, R27 ;  /* 0x0000001902027223 */ /* 0x000fe2000001001b */
[----:B------:R-:W-:Y:S02]  /*91c0*/  HADD2.F32 R13, -RZ, R45.H1_H1 ;  /* 0x3000002dff0d7230 */ /* 0x000fe40000004100 */
[----:B------:R-:W-:Y:S02]  /*91d0*/  HADD2.F32 R12, -RZ, R47.H0_H0 ;  /* 0x2000002fff0c7230 */ /* 0x000fe40000004100 */
[----:B------:R-:W-:-:S02]  /*91e0*/  HADD2.F32 R5, -RZ, R5.H1_H1 ;  /* 0x30000005ff057230 */ /* 0x000fc40000004100 */
[CC--:B------:R-:W-:Y:S01]  /*91f0*/  FMUL.FTZ R24, R6.reuse, R13.reuse ;  /* 0x0000000d06187220 */ /* 0x0c0fe20000410000 */
        /* <DEDUP_REMOVED lines=8> */
[C---:B------:R-:W-:Y:S01]  /*9280*/  FFMA.FTZ R5, R3.reuse, R4, -R6 ;  /* 0x0000000403057223 */ /* 0x040fe20000010806 */
[----:B------:R-:W-:Y:S01]  /*9290*/  F2FP.F16.F32.PACK_AB R4, R2, R21 ;  /* 0x000000150204723e */ /* 0x000fe200000000ff */
[----:B------:R-:W-:Y:S01]  /*92a0*/  FFMA.FTZ R20, R3, R20, R25 ;  /* 0x0000001403147223 */ /* 0x000fe20000010019 */
[----:B------:R-:W-:-:S04]  /*92b0*/  F2FP.F16.F32.PACK_AB R6, R13, R24 ;  /* 0x000000180d06723e */ /* 0x000fc800000000ff */
[----:B------:R-:W-:-:S05]  /*92c0*/  F2FP.F16.F32.PACK_AB R5, R20, R5 ;  /* 0x000000051405723e */ /* 0x000fca00000000ff */
[----:B------:R1:W-:Y:S02]  /*92d0*/  STS.128 [R15+0x21400], R4 ;  /* 0x021400040f007388 */ /* 0x0003e40000000c00 */
.L_x_6567:
[----:B------:R-:W-:Y:S05]  /*92e0*/  BSYNC B1 ;  /* 0x0000000000017941 */ /* 0x000fea0003800000 */
.L_x_6566:
[----:B------:R-:W-:Y:S05]  /*92f0*/  @P1 BRA `(.L_x_6565) ;  /* 0x0000001400981947 */ /* 0x000fea0003800000 */
[----:B-1----:R-:W1:Y:S01]  /*9300*/  LDS.128 R4, [R14+0x1000] ;  /* 0x001000000e047984 */ /* 0x002e620000000c00 */
[----:B------:R-:W-:Y:S01]  /*9310*/  SHF.R.U64 R25, R10, 0x10, R11 ;  /* 0x000000100a197819 */ /* 0x000fe2000000120b */
[----:B------:R-:W-:Y:S01]  /*9320*/  HADD2.F32 R13, -RZ, R46.H0_H0 ;  /* 0x2000002eff0d7230 */ /* 0x000fe20000004100 */
[----:B------:R-:W-:Y:S02]  /*9330*/  SHF.R.U32.HI R12, RZ, 0x10, R9 ;  /* 0x00000010ff0c7819 */ /* 0x000fe40000011609 */
[----:B------:R-:W-:Y:S01]  /*9340*/  SHF.R.U32.HI R10, RZ, 0x10, R11 ;  /* 0x00000010ff0a7819 */ /* 0x000fe2000001160b */
[----:B------:R-:W-:Y:S01]  /*9350*/  HADD2.F32 R11, -RZ, R47.H1_H1 ;  /* 0x3000002fff0b7230 */ /* 0x000fe20000004100 */
[----:B------:R-:W-:Y:S01]  /*9360*/  SHF.R.U64 R24, R8, 0x10, R9 ;  /* 0x0000001008187819 */ /* 0x000fe20000001209 */
[----:B------:R-:W-:Y:S02]  /*9370*/  HADD2.F32 R12, -RZ, R12.H0_H0 ;  /* 0x2000000cff0c7230 */ /* 0x000fe40000004100 */
[----:B------:R-:W-:-:S02]  /*9380*/  HADD2.F32 R10, -RZ, R10.H0_H0 ;  /* 0x2000000aff0a7230 */ /* 0x000fc40000004100 */
[--C-:B-1----:R-:W-:Y:S02]  /*9390*/  HADD2.F32 R9, -RZ, R7.reuse.H1_H1 ;  /* 0x30000007ff097230 */ /* 0x102fe40000004100 */
[--C-:B------:R-:W-:Y:S02]  /*93a0*/  HADD2.F32 R2, -RZ, R4.reuse.H0_H0 ;  /* 0x20000004ff027230 */ /* 0x100fe40000004100 */
[----:B------:R-:W-:Y:S02]  /*93b0*/  HADD2.F32 R4, -RZ, R4.H1_H1 ;  /* 0x30000004ff047230 */ /* 0x000fe40000004100 */
[C---:B------:R-:W-:Y:S01]  /*93c0*/  FMUL.FTZ R15, R9.reuse, R12 ;  /* 0x0000000c090f7220 */ /* 0x040fe20000410000 */
[----:B------:R-:W-:Y:S02]  /*93d0*/  HADD2.F32 R8, -RZ, R7.H0_H0 ;  /* 0x20000007ff087230 */ /* 0x000fe40000004100 */
[----:B------:R-:W-:Y:S01]  /*93e0*/  FMUL.FTZ R21, R9, R10 ;  /* 0x0000000a09157220 */ /* 0x000fe20000410000 */
[----:B------:R-:W-:-:S02]  /*93f0*/  HADD2.F32 R7, -RZ, R6.H0_H0 ;  /* 0x20000006ff077230 */ /* 0x000fc40000004100 */
[----:B------:R-:W-:Y:S01]  /*9400*/  FMUL.FTZ R9, R4, R13 ;  /* 0x0000000d04097220 */ /* 0x000fe20000410000 */
        /* <DEDUP_REMOVED lines=9> */
[CC--:B------:R-:W-:Y:S01]  /*94a0*/  FMUL.FTZ R10, R6.reuse, R9.reuse ;  /* 0x00000009060a7220 */ /* 0x0c0fe20000410000 */
        /* <DEDUP_REMOVED lines=14> */
[----:B------:R3:W-:Y:S01]  /*9590*/  STS.128 [R14+0x1000], R4 ;  /* 0x001000040e007388 */ /* 0x0007e20000000c00 */
[----:B------:R-:W-:Y:S05]  /*95a0*/  BRA `(.L_x_6565) ;  /* 0x0000001000ec7947 */ /* 0x000fea0003800000 */
.L_x_6552:
        /* <DEDUP_REMOVED lines=34> */
.L_x_6908:
        /* <DEDUP_REMOVED lines=12> */
[----:B-12---:R-:W-:-:S04]  /*9890*/  IMAD.WIDE R2, R16, 0x2, R2 ;  /* 0x0000000210027825 */ /* 0x006fc800078e0202 */
[----:B----4-:R-:W-:Y:S01]  /*98a0*/  IMAD.WIDE R14, R16, 0x2, R14 ;  /* 0x00000002100e7825 */ /* 0x010fe200078e020e */
[----:B------:R3:W5:Y:S04]  /*98b0*/  LD.E.128 R24, desc[UR50][R2.64] ;  /* 0x0000003202187980 */ /* 0x000768000c101d00 */
[----:B------:R3:W5:Y:S02]  /*98c0*/  LD.E.128 R28, desc[UR50][R14.64] ;  /* 0x000000320e1c7980 */ /* 0x000764000c101d00 */
.L_x_6570:
[----:B------:R-:W-:Y:S05]  /*98d0*/  BSYNC B1 ;  /* 0x0000000000017941 */ /* 0x000fea0003800000 */
.L_x_6569:
[----:B--23-5:R-:W-:Y:S01]  /*98e0*/  IMAD.MOV.U32 R2, RZ, RZ, R28 ;  /* 0x000000ffff027224 */ /* 0x02cfe200078e001c */
[----:B------:R-:W-:Y:S01]  /*98f0*/  UMOV UR4, 0xffffffff ;  /* 0xffffffff00047882 */ /* 0x000fe20000000000 */
[----:B------:R-:W-:Y:S02]  /*9900*/  IMAD.MOV.U32 R4, RZ, RZ, R30 ;  /* 0x000000ffff047224 */ /* 0x000fe400078e001e */
[----:B------:R-:W-:Y:S02]  /*9910*/  IMAD.MOV.U32 R5, RZ, RZ, R31 ;  /* 0x000000ffff057224 */ /* 0x000fe400078e001f */
[----:B-1----:R-:W-:Y:S01]  /*9920*/  IMAD.MOV.U32 R3, RZ, RZ, R29 ;  /* 0x000000ffff037224 */ /* 0x002fe200078e001d */
        /* <DEDUP_REMOVED lines=12> */
[----:B------:R1:W2:Y:S04]  /*99f0*/  SHFL.IDX PT, R3, R7, 0x1, 0x1c1f ;  /* 0x003c1f0007037f89 */ /* 0x0002a800000e0000 */
[----:B------:R1:W3:Y:S04]  /*9a00*/  SHFL.IDX PT, R2, R0, 0x1, 0x1c1f ;  /* 0x003c1f0000027f89 */ /* 0x0002e800000e0000 */
[----:B0-----:R-:W0:Y:S04]  /*9a10*/  SHFL.IDX PT, R6, R6, 0x1, 0x1c1f ;  /* 0x003c1f0006067f89 */ /* 0x001e2800000e0000 */
[----:B----4-:R1:W4:Y:S02]  /*9a20*/  SHFL.IDX PT, R14, R8, 0x1, 0x1c1f ;  /* 0x003c1f00080e7f89 */ /* 0x01032400000e0000 */
.L_x_6914:
[----:B------:R-:W2:Y:S01]  /*9a30*/  LDC R21, c[0x0][0x3f4] ;  /* 0x0000fd00ff157b82 */ /* 0x000ea20000000800 */
[----:B-1----:R-:W-:Y:S01]  /*9a40*/  VIADD R7, R32, 0x20 ;  /* 0x0000002020077836 */ /* 0x002fe20000000000 */
[----:B------:R-:W-:Y:S01]  /*9a50*/  LEA.HI R0, R229, R229, RZ, 0x1 ;  /* 0x000000e5e5007211 */ /* 0x000fe200078f08ff */
[----:B------:R-:W-:Y:S01]  /*9a60*/  BSSY B1, `(.L_x_6572) ;  /* 0x0000015000017945 */ /* 0x000fe20003800000 */
[----:B0-----:R-:W-:Y:S01]  /*9a70*/  IMAD.MOV.U32 R13, RZ, RZ, R6 ;  /* 0x000000ffff0d7224 */ /* 0x001fe200078e0006 */
[----:B------:R-:W-:Y:S02]  /*9a80*/  CS2R R8, SRZ ;  /* 0x0000000000087805 */ /* 0x000fe4000001ff00 */
[----:B------:R-:W-:Y:S01]  /*9a90*/  ISETP.GE.AND P0, PT, R7, R20, PT ;  /* 0x000000140700720c */ /* 0x000fe20003f06270 */
[----:B----4-:R-:W-:Y:S01]  /*9aa0*/  IMAD.MOV.U32 R12, RZ, RZ, R14 ;  /* 0x000000ffff0c7224 */ /* 0x010fe200078e000e */
[----:B------:R-:W-:Y:S02]  /*9ab0*/  LOP3.LUT R0, R0, 0xfffffffe, RZ, 0xc0, !PT ;  /* 0xfffffffe00007812 */ /* 0x000fe400078ec0ff */
[----:B------:R-:W-:-:S02]  /*9ac0*/  CS2R R6, SRZ ;  /* 0x0000000000067805 */ /* 0x000fc4000001ff00 */
[----:B------:R-:W-:Y:S01]  /*9ad0*/  CS2R R10, SRZ ;  /* 0x00000000000a7805 */ /* 0x000fe2000001ff00 */
        /* <DEDUP_REMOVED lines=9> */
[----:B--23--:R-:W-:-:S04]  /*9b70*/  IMAD.WIDE R2, R16, 0x2, R2 ;  /* 0x0000000210027825 */ /* 0x00cfc800078e0202 */
[----:B------:R-:W-:Y:S01]  /*9b80*/  IMAD.WIDE R12, R16, 0x2, R12 ;  /* 0x00000002100c7825 */ /* 0x000fe200078e020c */
[----:B------:R0:W5:Y:S04]  /*9b90*/  LD.E.128 R8, desc[UR50][R2.64] ;  /* 0x0000003202087980 */ /* 0x000168000c101d00 */
[----:B------:R0:W5:Y:S02]  /*9ba0*/  LD.E.128 R4, desc[UR50][R12.64] ;  /* 0x000000320c047980 */ /* 0x000164000c101d00 */
.L_x_6573:
[----:B------:R-:W-:Y:S05]  /*9bb0*/  BSYNC B1 ;  /* 0x0000000000017941 */ /* 0x000fea0003800000 */
.L_x_6572:
[----:B------:R-:W1:Y:S01]  /*9bc0*/  SYNCS.PHASECHK.TRANS64.TRYWAIT P1, [R18+URZ+0x38800], R15 ;  /* 0x0388000f120075a7 */ /* 0x000e62000802017f */
[----:B0-2---:R-:W-:Y:S01]  /*9bd0*/  VIADDMNMX R3, R20, -R195, 0x40, PT ;  /* 0x0000004014037446 */ /* 0x005fe200038009c3 */
[----:B-----5:R-:W-:Y:S01]  /*9be0*/  IMAD.MOV.U32 R12, RZ, RZ, R4 ;  /* 0x000000ffff0c7224 */ /* 0x020fe200078e0004 */
[----:B------:R-:W-:Y:S01]  /*9bf0*/  ISETP.GE.AND P0, PT, R16, R21, PT ;  /* 0x000000151000720c */ /* 0x000fe20003f06270 */
[C---:B---3--:R-:W-:Y:S01]  /*9c00*/  VIADD R2, R186.reuse, 0x20 ;  /* 0x00000020ba027836 */ /* 0x048fe20000000000 */
[----:B------:R-:W-:Y:S01]  /*9c10*/  BSSY B1, `(.L_x_6574) ;  /* 0x000000f000017945 */ /* 0x000fe20003800000 */
[----:B------:R-:W-:Y:S01]  /*9c20*/  IMAD.MOV.U32 R13, RZ, RZ, R5 ;  /* 0x000000ffff0d7224 */ /* 0x000fe200078e0005 */
[-C--:B------:R-:W-:Y:S01]  /*9c30*/  ISETP.GE.OR P2, PT, R186, R3.reuse, P0 ;  /* 0x00000003ba00720c */ /* 0x080fe20000746670 */
[----:B------:R-:W-:Y:S01]  /*9c40*/  IMAD.MOV.U32 R14, RZ, RZ, R9 ;  /* 0x000000ffff0e7224 */ /* 0x000fe200078e0009 */
        /* <DEDUP_REMOVED lines=10> */
[----:B-1----:R-:W-:Y:S06]  /*9cf0*/  @!P1 BRA `(.L_x_6575) ;  /* 0x0000020800149947 */ /* 0x002fec0003800000 */
.L_x_6915:
[----:B------:R-:W-:Y:S05]  /*9d00*/  BSYNC B1 ;  /* 0x0000000000017941 */ /* 0x000fea0003800000 */
.L_x_6574:
[----:B------:R-:W-:Y:S01]  /*9d10*/  BSSY B1, `(.L_x_6576) ;  /* 0x0000063000017945 */ /* 0x000fe20003800000 */
[----:B------:R-:W-:Y:S01]  /*9d20*/  IMAD.MOV.U32 R21, RZ, RZ, R10 ;  /* 0x000000ffff157224 */ /* 0x000fe200078e000a */
[----:B------:R-:W-:Y:S01]  /*9d30*/  LOP3.LUT R3, R3, 0x38, RZ, 0xc0, !PT ;  /* 0x0000003803037812 */ /* 0x000fe200078ec0ff */
[----:B------:R-:W-:Y:S01]  /*9d40*/  IMAD.MOV.U32 R36, RZ, RZ, R11 ;  /* 0x000000ffff247224 */ /* 0x000fe200078e000b */
        /* <DEDUP_REMOVED lines=14> */
[----:B------:R-:W-:Y:S01]  /*9e30*/  IMAD R33, R220, 0x200, R33 ;  /* 0x00000200dc217824 */ /* 0x000fe200078e0221 */
[----:B------:R-:W-:Y:S01]  /*9e40*/  SHF.R.U64 R49, R30, 0x10, R31 ;  /* 0x000000101e317819 */ /* 0x000fe2000000121f */
[----:B------:R-:W-:Y:S01]  /*9e50*/  IMAD R13, R220, 0x200, R13 ;  /* 0x00000200dc0d7824 */ /* 0x000fe200078e020d */
[----:B------:R-:W-:Y:S01]  /*9e60*/  SHF.R.U32.HI R47, RZ, 0x10, R31 ;  /* 0x00000010ff2f7819 */ /* 0x000fe2000001161f */
[--C-:B------:R-:W-:Y:S01]  /*9e70*/  IMAD R38, R33, 0x2, R18.reuse ;  /* 0x0000000221267824 */ /* 0x100fe200078e0212 */
[--C-:B------:R-:W-:Y:S01]  /*9e80*/  SHF.R.U64 R53, R26, 0x10, R27.reuse ;  /* 0x000000101a357819 */ /* 0x100fe2000000121b */
[----:B------:R-:W-:Y:S01]  /*9e90*/  IMAD R37, R13, 0x2, R18 ;  /* 0x000000020d257824 */ /* 0x000fe200078e0212 */
[----:B------:R-:W-:-:S02]  /*9ea0*/  SHF.R.U32.HI R52, RZ, 0x10, R27 ;  /* 0x00000010ff347819 */ /* 0x000fc4000001161b */
[----:B------:R-:W1:Y:S04]  /*9eb0*/  LDS.128 R32, [R38+0x20400] ;  /* 0x0204000026207984 */ /* 0x000e680000000c00 */
[----:B0-----:R-:W0:Y:S01]  /*9ec0*/  LDS.128 R12, [R37+0x20400] ;  /* 0x02040000250c7984 */ /* 0x001e220000000c00 */
[--C-:B-1----:R-:W-:Y:S02]  /*9ed0*/  HADD2.F32 R29, -RZ, R33.reuse.H0_H0 ;  /* 0x20000021ff1d7230 */ /* 0x102fe40000004100 */
[----:B------:R-:W-:Y:S02]  /*9ee0*/  HADD2.F32 R33, -RZ, R33.H1_H1 ;  /* 0x30000021ff217230 */ /* 0x000fe40000004100 */
[--C-:B0-----:R-:W-:Y:S02]  /*9ef0*/  HADD2.F32 R24, -RZ, R13.reuse.H0_H0 ;  /* 0x2000000dff187230 */ /* 0x101fe40000004100 */
        /* <DEDUP_REMOVED lines=68> */
.L_x_6577:
[----:B------:R-:W-:Y:S05]  /*a340*/  BSYNC B1 ;  /* 0x0000000000017941 */ /* 0x000fea0003800000 */
.L_x_6576:
[----:B------:R-:W-:Y:S01]  /*a350*/  PRMT R34, R21, 0x5410, R36 ;  /* 0x0000541015227816 */ /* 0x000fe20000000024 */
[----:B------:R-:W-:Y:S06]  /*a360*/  @P0 BRA `(.L_x_6565) ;  /* 0x00000004007c0947 */ /* 0x000fec0003800000 */
[----:B------:R-:W0:Y:S01]  /*a370*/  LDL R41, [R1+0x7c] ;  /* 0x00007c0001297983 */ /* 0x000e220000100800 */
[----:B-1----:R-:W-:Y:S01]  /*a380*/  IMAD.SHL.U32 R12, R2, 0x40, RZ ;  /* 0x00000040020c7824 */ /* 0x002fe200078e00ff */
[----:B------:R-:W-:Y:S01]  /*a390*/  SHF.R.S32.HI R13, RZ, 0x1f, R2 ;  /* 0x0000001fff0d7819 */ /* 0x000fe20000011402 */
[----:B------:R-:W-:Y:S01]  /*a3a0*/  HADD2.F32 R21, -RZ, R57.H0_H0 ;  /* 0x20000039ff157230 */ /* 0x000fe20000004100 */
[----:B------:R-:W-:Y:S02]  /*a3b0*/  SHF.R.U64 R40, R8, 0x10, R9 ;  /* 0x0000001008287819 */ /* 0x000fe40000001209 */
[----:B------:R-:W-:Y:S02]  /*a3c0*/  LEA.HI R13, R13, R2, RZ, 0x3 ;  /* 0x000000020d0d7211 */ /* 0x000fe400078f18ff */
[----:B------:R-:W-:Y:S02]  /*a3d0*/  LOP3.LUT R12, R12, 0x1c0, RZ, 0xc0, !PT ;  /* 0x000001c00c0c7812 */ /* 0x000fe400078ec0ff */
[----:B------:R-:W-:Y:S01]  /*a3e0*/  SHF.R.U32.HI R28, RZ, 0x10, R5 ;  /* 0x00000010ff1c7819 */ /* 0x000fe20000011605 */
[----:B------:R-:W-:Y:S01]  /*a3f0*/  IMAD.SHL.U32 R13, R13, 0x40, RZ ;  /* 0x000000400d0d7824 */ /* 0x000fe200078e00ff */
[----:B------:R-:W-:-:S02]  /*a400*/  SHF.R.U32.HI R2, RZ, 0x3, R12 ;  /* 0x00000003ff027819 */ /* 0x000fc4000001160c */
[----:B------:R-:W-:Y:S01]  /*a410*/  SHF.R.U64 R37, R4, 0x10, R5 ;  /* 0x0000001004257819 */ /* 0x000fe20000001205 */
[----:B------:R-:W-:Y:S01]  /*a420*/  HADD2.F32 R28, -RZ, R28.H0_H0 ;  /* 0x2000001cff1c7230 */ /* 0x000fe20000004100 */
[----:B------:R-:W-:Y:S02]  /*a430*/  LOP3.LUT R3, R2, R3, R12, 0x1e, !PT ;  /* 0x0000000302037212 */ /* 0x000fe400078e1e0c */
[----:B------:R-:W-:Y:S02]  /*a440*/  LOP3.LUT R2, R13, 0xfffffe00, RZ, 0xc0, !PT ;  /* 0xfffffe000d027812 */ /* 0x000fe400078ec0ff */
[--C-:B------:R-:W-:Y:S02]  /*a450*/  SHF.R.U64 R38, R10, 0x10, R11.reuse ;  /* 0x000000100a267819 */ /* 0x100fe4000000120b */
[----:B------:R-:W-:Y:S01]  /*a460*/  SHF.R.U32.HI R36, RZ, 0x10, R11 ;  /* 0x00000010ff247819 */ /* 0x000fe2000001160b */
[----:B------:R-:W-:Y:S01]  /*a470*/  IMAD.IADD R3, R2, 0x1, R3 ;  /* 0x0000000102037824 */ /* 0x000fe200078e0203 */
[----:B------:R-:W-:Y:S01]  /*a480*/  SHF.R.U32.HI R30, RZ, 0x10, R9 ;  /* 0x00000010ff1e7819 */ /* 0x000fe20000011609 */
[----:B------:R-:W-:Y:S01]  /*a490*/  HADD2.F32 R11, -RZ, R57.H1_H1 ;  /* 0x30000039ff0b7230 */ /* 0x000fe20000004100 */
[--C-:B------:R-:W-:Y:S01]  /*a4a0*/  SHF.R.U64 R35, R6, 0x10, R7.reuse ;  /* 0x0000001006237819 */ /* 0x100fe20000001207 */
[----:B------:R-:W-:Y:S01]  /*a4b0*/  IMAD R3, R3, 0x2, R18 ;  /* 0x0000000203037824 */ /* 0x000fe200078e0212 */
[----:B------:R-:W-:-:S04]  /*a4c0*/  SHF.R.U32.HI R33, RZ, 0x10, R7 ;  /* 0x00000010ff217819 */ /* 0x000fc80000011607 */
[----:B------:R-:W1:Y:S02]  /*a4d0*/  LDS.128 R24, [R3+0x20400] ;  /* 0x0204000003187984 */ /* 0x000e640000000c00 */
[--C-:B-1----:R-:W-:Y:S02]  /*a4e0*/  HADD2.F32 R8, -RZ, R25.reuse.H0_H0 ;  /* 0x20000019ff087230 */ /* 0x102fe40000004100 */
        /* <DEDUP_REMOVED lines=11> */
[----:B0-----:R-:W0:Y:S02]  /*a5a0*/  LDS.128 R12, [R41+0x20400] ;  /* 0x02040000290c7984 */ /* 0x001e240000000c00 */
[----:B0-----:R-:W-:-:S02]  /*a5b0*/  HADD2.F32 R4, -RZ, R13.H0_H0 ;  /* 0x2000000dff047230 */ /* 0x001fc40000004100 */
[----:B------:R-:W-:Y:S02]  /*a5c0*/  HADD2.F32 R13, -RZ, R13.H1_H1 ;  /* 0x3000000dff0d7230 */ /* 0x000fe40000004100 */
[----:B------:R-:W-:Y:S02]  /*a5d0*/  HADD2.F32 R2, -RZ, R12.H0_H0 ;  /* 0x2000000cff027230 */ /* 0x000fe40000004100 */
[C---:B------:R-:W-:Y:S01]  /*a5e0*/  FFMA.FTZ R29, R4.reuse, R11, -R29 ;  /* 0x0000000b041d7223 */ /* 0x040fe2000001081d */
[--C-:B------:R-:W-:Y:S02]  /*a5f0*/  HADD2.F32 R11, -RZ, R39.reuse.H0_H0 ;  /* 0x20000027ff0b7230 */ /* 0x100fe40000004100 */
[----:B------:R-:W-:Y:S01]  /*a600*/  FFMA.FTZ R31, R4, R21, R31 ;  /* 0x00000015041f7223 */ /* 0x000fe2000001001f */
[----:B------:R-:W-:Y:S02]  /*a610*/  HADD2.F32 R39, -RZ, R39.H1_H1 ;  /* 0x30000027ff277230 */ /* 0x000fe40000004100 */
[-C--:B------:R-:W-:Y:S01]  /*a620*/  FMUL.FTZ R4, R25, R8.reuse ;  /* 0x0000000819047220 */ /* 0x080fe20000410000 */
[----:B------:R-:W-:Y:S01]  /*a630*/  FFMA.FTZ R32, R13, R8, -R30 ;  /* 0x000000080d207223 */ /* 0x000fe2000001081e */
[----:B------:R-:W-:Y:S01]  /*a640*/  FMUL.FTZ R21, R7, R11 ;  /* 0x0000000b07157220 */ /* 0x000fe20000410000 */
[----:B------:R-:W-:-:S02]  /*a650*/  HADD2.F32 R8, -RZ, R20.H1_H1 ;  /* 0x30000014ff087230 */ /* 0x000fc40000004100 */
[-C--:B------:R-:W-:Y:S01]  /*a660*/  FMUL.FTZ R30, R7, R39.reuse ;  /* 0x00000027071e7220 */ /* 0x080fe20000410000 */
[----:B------:R-:W-:Y:S01]  /*a670*/  FFMA.FTZ R28, R13, R28, R4 ;  /* 0x0000001c0d1c7223 */ /* 0x000fe20000010004 */
[----:B------:R-:W-:Y:S02]  /*a680*/  HADD2.F32 R5, -RZ, R14.H0_H0 ;  /* 0x2000000eff057230 */ /* 0x000fe40000004100 */
[C---:B------:R-:W-:Y:S01]  /*a690*/  FFMA.FTZ R21, R2.reuse, R39, -R21 ;  /* 0x0000002702157223 */ /* 0x040fe20000010815 */
[--C-:B------:R-:W-:Y:S02]  /*a6a0*/  HADD2.F32 R4, -RZ, R34.reuse.H0_H0 ;  /* 0x20000022ff047230 */ /* 0x100fe40000004100 */
[----:B------:R-:W-:Y:S01]  /*a6b0*/  FFMA.FTZ R30, R2, R11, R30 ;  /* 0x0000000b021e7223 */ /* 0x000fe2000001001e */
[----:B------:R-:W-:Y:S01]  /*a6c0*/  FMUL.FTZ R2, R9, R8 ;  /* 0x0000000809027220 */ /* 0x000fe20000410000 */
[----:B------:R-:W-:Y:S02]  /*a6d0*/  HADD2.F32 R7, -RZ, R34.H1_H1 ;  /* 0x30000022ff077230 */ /* 0x000fe40000004100 */
[----:B------:R-:W-:-:S02]  /*a6e0*/  HADD2.F32 R11, -RZ, R20.H0_H0 ;  /* 0x20000014ff0b7230 */ /* 0x000fc40000004100 */
[-C--:B------:R-:W-:Y:S01]  /*a6f0*/  FFMA.FTZ R20, R5, R4.reuse, -R2 ;  /* 0x0000000405147223 */ /* 0x080fe20000010802 */
[----:B------:R-:W-:Y:S02]  /*a700*/  HADD2.F32 R6, -RZ, R15.H0_H0 ;  /* 0x2000000fff067230 */ /* 0x000fe40000004100 */
[----:B------:R-:W-:Y:S01]  /*a710*/  FMUL.FTZ R34, R9, R4 ;  /* 0x0000000409227220 */ /* 0x000fe20000410000 */
[----:B------:R-:W-:Y:S02]  /*a720*/  HADD2.F32 R2, -RZ, R36.H0_H0 ;  /* 0x20000024ff027230 */ /* 0x000fe40000004100 */
[C---:B------:R-:W-:Y:S01]  /*a730*/  FMUL.FTZ R9, R10.reuse, R11 ;  /* 0x0000000b0a097220 */ /* 0x040fe20000410000 */
[----:B------:R-:W-:Y:S02]  /*a740*/  HADD2.F32 R4, -RZ, R33.H0_H0 ;  /* 0x20000021ff047230 */ /* 0x000fe40000004100 */
[----:B------:R-:W-:Y:S01]  /*a750*/  FMUL.FTZ R36, R10, R7 ;  /* 0x000000070a247220 */ /* 0x000fe20000410000 */
[----:B------:R-:W-:Y:S01]  /*a760*/  FFMA.FTZ R10, R5, R8, R34 ;  /* 0x00000008050a7223 */ /* 0x000fe20000010022 */
[----:B------:R-:W-:-:S02]  /*a770*/  HADD2.F32 R15, -RZ, R15.H1_H1 ;  /* 0x3000000fff0f7230 */ /* 0x000fc40000004100 */
[C---:B------:R-:W-:Y:S01]  /*a780*/  FFMA.FTZ R8, R6.reuse, R7, -R9 ;  /* 0x0000000706087223 */ /* 0x040fe20000010809 */
[----:B------:R-:W-:Y:S01]  /*a790*/  FFMA.FTZ R36, R6, R11, R36 ;  /* 0x0000000b06247223 */ /* 0x000fe20000010024 */
        /* <DEDUP_REMOVED lines=28> */
.L_x_6565:
[----:B------:R-:W-:Y:S05]  /*a960*/  BSYNC B0 ;  /* 0x0000000000007941 */ /* 0x000fea0003800000 */
.L_x_6551:
[----:B------:R-:W-:Y:S01]  /*a970*/  @!PT LDS RZ, [RZ] ;  /* 0x00000000fffff984 */ /* 0x000fe20000000800 */
[----:B------:R-:W-:Y:S01]  /*a980*/  @!PT LDS RZ, [RZ] ;  /* 0x00000000fffff984 */ /* 0x000fe20000000800 */
[----:B------:R-:W-:Y:S01]  /*a990*/  @!PT LDS RZ, [RZ] ;  /* 0x00000000fffff984 */ /* 0x000fe20000000800 */
[----:B------:R-:W-:Y:S01]  /*a9a0*/  @!PT LDS RZ, [RZ] ;  /* 0x00000000fffff984 */ /* 0x000fe20000000800 */
[----:B------:R4:W-:Y:S06]  /*a9b0*/  MEMBAR.ALL.CTA ;  /* 0x0000000000007992 */ /* 0x0009ec0000008000 */
[----:B----4-:R-:W4:Y:S01]  /*a9c0*/  FENCE.VIEW.ASYNC.S ;  /* 0x00000000000073c6 */ /* 0x010f220000000000 */
[----:B------:R-:W-:Y:S05]  /*a9d0*/  WARPSYNC.ALL ;  /* 0x0000000000007948 */ /* 0x000fea0003800000 */
[----:B----4-:R-:W-:Y:S06]  /*a9e0*/  BAR.SYNC.DEFER_BLOCKING 0xd, 0x80 ;  /* 0x0342000000007b1d */ /* 0x010fec0000010000 */
.L_x_6548:
[----:B-----5:R-:W-:-:S05]  /*a9f0*/  IMAD.U32 R2, RZ, RZ, UR47 ;  /* 0x0000002fff027e24 */ /* 0x020fca000f8e00ff */
[----:B------:R-:W-:-:S13]  /*aa00*/  ISETP.NE.AND P0, PT, R2, 0x3, PT ;  /* 0x000000030200780c */ /* 0x000fda0003f05270 */
[----:B------:R-:W-:Y:S05]  /*aa10*/  @!P0 BRA `(.L_x_6578) ;  /* 0x0000000000048947 */ /* 0x000fea0003800000 */
[----:B------:R-:W-:Y:S01]  /*aa20*/  BPT.TRAP 0x1 ;  /* 0x000000040000795c */ /* 0x000fe20000300000 */
.L_x_6578:
[----:B01----:R-:W-:Y:S01]  /*aa30*/  IMAD R15, R19, 0x8, R18 ;  /* 0x00000008130f7824 */ /* 0x003fe200078e0212 */
[----:B--2---:R-:W-:-:S04]  /*aa40*/  SHF.L.U32 R8, R22, 0x1f, RZ ;  /* 0x0000001f16087819 */ /* 0x004fc800000006ff */
[----:B------:R0:W1:Y:S01]  /*aa50*/  SYNCS.PHASECHK.TRANS64.TRYWAIT P1, [R15+URZ+0x38830], R8 ;  /* 0x038830080f0075a7 */ /* 0x000062000802017f */
[----:B------:R-:W-:Y:S05]  /*aa60*/  @!P0 BRA `(.L_x_6579) ;  /* 0x0000000000048947 */ /* 0x000fea0003800000 */
[----:B------:R-:W-:Y:S01]  /*aa70*/  BPT.TRAP 0x1 ;  /* 0x000000040000795c */ /* 0x000fe20000300000 */
.L_x_6579:
[C---:B------:R-:W-:Y:S02]  /*aa80*/  VIADD R2, R18.reuse, 0x22400 ;  /* 0x0002240012027836 */ /* 0x040fe40000000000 */
[----:B------:R-:W-:-:S03]  /*aa90*/  VIADD R3, R18, 0x20400 ;  /* 0x0002040012037836 */ /* 0x000fc60000000000 */
[----:B------:R-:W-:Y:S02]  /*aaa0*/  SHF.R.U32.HI R2, RZ, 0x4, R2 ;  /* 0x00000004ff027819 */ /* 0x000fe40000011602 */
[----:B------:R-:W-:Y:S02]  /*aab0*/  SHF.R.U32.HI R3, RZ, 0x4, R3 ;  /* 0x00000004ff037819 */ /* 0x000fe40000011603 */
[----:B------:R-:W-:Y:S02]  /*aac0*/  LOP3.LUT R2, R2, 0x3fff, RZ, 0xc0, !PT ;  /* 0x00003fff02027812 */ /* 0x000fe400078ec0ff */
[----:B------:R-:W-:Y:S02]  /*aad0*/  LOP3.LUT R3, R3, 0x3fff, RZ, 0xc0, !PT ;  /* 0x00003fff03037812 */ /* 0x000fe400078ec0ff */
[----:B------:R-:W-:Y:S01]  /*aae0*/  LOP3.LUT R191, R2, 0x10000, RZ, 0xfc, !PT ;  /* 0x0001000002bf7812 */ /* 0x000fe200078efcff */
[----:B-1----:R-:W-:Y:S06]  /*aaf0*/  @P1 BRA `(.L_x_6580) ;  /* 0x0000000000081947 */ /* 0x002fec0003800000 */
[----:B------:R-:W1:Y:S02]  /*ab00*/  SYNCS.PHASECHK.TRANS64.TRYWAIT P1, [R15+URZ+0x38830], R8 ;  /* 0x038830080f0075a7 */ /* 0x000e64000802017f */
[----:B-1----:R-:W-:Y:S05]  /*ab10*/  @!P1 BRA `(.L_x_6581) ;  /* 0x000001f800a09947 */ /* 0x002fea0003800000 */
.L_x_6580:
[----:B---3--:R-:W-:Y:S01]  /*ab20*/  LOP3.LUT R4, R3, 0x10000, RZ, 0xfc, !PT ;  /* 0x0001000003047812 */ /* 0x008fe200078efcff */
[----:B------:R-:W-:Y:S01]  /*ab30*/  IMAD R2, R19, 0x200, R191 ;  /* 0x0000020013027824 */ /* 0x000fe200078e02bf */
[----:B------:R-:W-:Y:S05]  /*ab40*/  WARPSYNC.ALL ;  /* 0x0000000000007948 */ /* 0x000fea0003800000 */
[----:B------:R-:W-:Y:S01]  /*ab50*/  IMAD.MOV.U32 R5, RZ, RZ, 0x40000040 ;  /* 0x40000040ff057424 */ /* 0x000fe200078e00ff */
[----:B------:R-:W-:Y:S01]  /*ab60*/  R2UR UR4, R4 ;  /* 0x00000000040472ca */ /* 0x000fe200000e0000 */
[----:B------:R-:W-:Y:S01]  /*ab70*/  IMAD.MOV.U32 R3, RZ, RZ, 0x40000040 ;  /* 0x40000040ff037424 */ /* 0x000fe200078e00ff */
[----:B------:R-:W-:Y:S01]  /*ab80*/  R2UR UR6, R2 ;  /* 0x00000000020672ca */ /* 0x000fe200000e0000 */
[----:B------:R-:W-:Y:S01]  /*ab90*/  WARPGROUP.ARRIVE ;  /* 0x00000000000079c5 */ /* 0x000fe20000000000 */
[----:B------:R-:W-:Y:S01]  /*aba0*/  R2UR UR5, R5 ;  /* 0x00000000050572ca */ /* 0x000fe200000e0000 */
[----:B------:R-:W-:Y:S01]  /*abb0*/  VIADD R12, R4, 0x2 ;  /* 0x00000002040c7836 */ /* 0x000fe20000000000 */
[----:B------:R-:W-:Y:S01]  /*abc0*/  R2UR UR7, R3 ;  /* 0x00000000030772ca */ /* 0x000fe200000e0000 */
[----:B------:R-:W-:Y:S01]  /*abd0*/  VIADD R6, R2, 0x2 ;  /* 0x0000000202067836 */ /* 0x000fe20000000000 */
[----:B------:R-:W-:Y:S01]  /*abe0*/  BSSY B0, `(.L_x_6582) ;  /* 0x0000025000007945 */ /* 0x000fe20003800000 */
[----:B------:R-:W-:-:S02]  /*abf0*/  IMAD.MOV.U32 R13, RZ, RZ, 0x40000040 ;  /* 0x40000040ff0d7424 */ /* 0x000fc400078e00ff */
[----:B------:R-:W-:Y:S02]  /*ac00*/  IMAD.MOV.U32 R7, RZ, RZ, 0x40000040 ;  /* 0x40000040ff077424 */ /* 0x000fe400078e00ff */
[----:B------:R-:W-:Y:S02]  /*ac10*/  VIADD R10, R4, 0x4 ;  /* 0x00000004040a7836 */ /* 0x000fe40000000000 */
[----:B------:R-:W-:Y:S02]  /*ac20*/  IMAD.MOV.U32 R11, RZ, RZ, 0x40000040 ;  /* 0x40000040ff0b7424 */ /* 0x000fe400078e00ff */
[----:B------:R-:W-:Y:S02]  /*ac30*/  IMAD.MOV.U32 R3, RZ, RZ, 0x40000040 ;  /* 0x40000040ff037424 */ /* 0x000fe400078e00ff */
[----:B------:R-:W-:Y:S01]  /*ac40*/  HGMMA.64x64x16.F32 R24, gdesc[UR4], RZ, !UPT, gsb0 ;  /* 0x00e00000041879f0 */ /* 0x000fe2000c0008ff */
[----:B------:R-:W-:Y:S02]  /*ac50*/  R2UR UR4, R12 ;  /* 0x000000000c0472ca */ /* 0x000fe400000e0000 */
        /* <DEDUP_REMOVED lines=29> */
.L_x_6916:
[----:B------:R-:W-:Y:S05]  /*ae30*/  BSYNC B0 ;  /* 0x0000000000007941 */ /* 0x000fea0003800000 */
.L_x_6582:
[----:B------:R-:W-:Y:S05]  /*ae40*/  @!P0 BRA `(.L_x_6584) ;  /* 0x0000000000048947 */ /* 0x000fea0003800000 */
[----:B------:R-:W-:Y:S01]  /*ae50*/  BPT.TRAP 0x1 ;  /* 0x000000040000795c */ /* 0x000fe20000300000 */
.L_x_6584:
[----:B------:R3:W4:Y:S01]  /*ae60*/  SYNCS.PHASECHK.TRANS64.TRYWAIT P2, [R15+URZ+0x38850], R8 ;  /* 0x038850080f0075a7 */ /* 0x000722000804017f */
[----:B------:R-:W-:Y:S05]  /*ae70*/  @!P0 BRA `(.L_x_6585) ;  /* 0x0000000000048947 */ /* 0x000fea0003800000 */
[----:B------:R-:W-:Y:S01]  /*ae80*/  BPT.TRAP 0x1 ;  /* 0x000000040000795c */ /* 0x000fe20000300000 */
.L_x_6585:
[----:B------:R-:W5:Y:S02]  /*ae90*/  S2R R0, SR_TID.X ;  /* 0x0000000000007919 */ /* 0x000f640000002100 */
[----:B-----5:R-:W-:-:S04]  /*aea0*/  LOP3.LUT R0, R0, 0x7f, RZ, 0xc0, !PT ;  /* 0x0000007f00007812 */ /* 0x020fc800078ec0ff */
[----:B------:R-:W-:Y:S01]  /*aeb0*/  ISETP.NE.AND P1, PT, R0, RZ, PT ;  /* 0x000000ff0000720c */ /* 0x000fe20003f25270 */
[----:B------:R-:W-:-:S05]  /*aec0*/  VIADD R0, R18, 0x400 ;  /* 0x0000040012007836 */ /* 0x000fca0000000000 */
[----:B------:R-:W-:Y:S01]  /*aed0*/  SHF.R.U32.HI R0, RZ, 0x4, R0 ;  /* 0x00000004ff007819 */ /* 0x000fe20000011600 */
[----:B----4-:R-:W-:Y:S06]  /*aee0*/  @P2 BRA `(.L_x_6586) ;  /* 0x0000000000082947 */ /* 0x010fec0003800000 */
[----:B------:R-:W4:Y:S02]  /*aef0*/  SYNCS.PHASECHK.TRANS64.TRYWAIT P2, [R15+URZ+0x38850], R8 ;  /* 0x038850080f0075a7 */ /* 0x000f24000804017f */
[----:B----4-:R-:W-:Y:S05]  /*af00*/  @!P2 BRA `(.L_x_6587) ;  /* 0x000001f400cca947 */ /* 0x010fea0003800000 */
.L_x_6586:
[----:B------:R-:W-:Y:S01]  /*af10*/  LOP3.LUT R0, R0, 0x3fff, RZ, 0xc0, !PT ;  /* 0x00003fff00007812 */ /* 0x000fe200078ec0ff */
[----:B------:R-:W-:Y:S05]  /*af20*/  WARPSYNC.ALL ;  /* 0x0000000000007948 */ /* 0x000fea0003800000 */
[----:B------:R-:W-:Y:S01]  /*af30*/  LOP3.LUT R192, R0, 0x10000, RZ, 0xfc, !PT ;  /* 0x0001000000c07812 */ /* 0x000fe200078efcff */
[----:B------:R-:W-:Y:S01]  /*af40*/  VIADD R0, R18, 0x26400 ;  /* 0x0002640012007836 */ /* 0x000fe20000000000 */
[----:B------:R-:W-:-:S03]  /*af50*/  WARPGROUP.ARRIVE ;  /* 0x00000000000079c5 */ /* 0x000fc60000000000 */
[----:B01-34-:R-:W-:-:S03]  /*af60*/  IMAD R8, R19, 0x1000, R192 ;  /* 0x0000100013087824 */ /* 0x01bfc600078e02c0 */
[----:B------:R-:W0:Y:S01]  /*af70*/  S2R R14, SR_TID.X ;  /* 0x00000000000e7919 */ /* 0x000e220000002100 */
[----:B------:R-:W-:Y:S01]  /*af80*/  IMAD.MOV.U32 R9, RZ, RZ, 0x40000040 ;  /* 0x40000040ff097424 */ /* 0x000fe200078e00ff */
[----:B------:R-:W-:Y:S01]  /*af90*/  SHF.R.U32.HI R0, RZ, 0x4, R0 ;  /* 0x00000004ff007819 */ /* 0x000fe20000011600 */
[----:B--2---:R-:W-:Y:S01]  /*afa0*/  IMAD.MOV.U32 R3, RZ, RZ, 0x40000040 ;  /* 0x40000040ff037424 */ /* 0x004fe200078e00ff */
        /* <DEDUP_REMOVED lines=8> */
[----:B------:R-:W-:-:S02]  /*b030*/  R2UR UR5, R3 ;  /* 0x00000000030572ca */ /* 0x000fc400000e0000 */
[C---:B------:R-:W-:Y:S01]  /*b040*/  R2UR UR4, R2.reuse ;  /* 0x00000000020472ca */ /* 0x040fe200000e0000 */
[----:B------:R-:W-:Y:S01]  /*b050*/  VIADD R56, R2, 0x2 ;  /* 0x0000000202387836 */ /* 0x000fe20000000000 */
[----:B------:R-:W-:Y:S01]  /*b060*/  LEA R67, R168, 0xffffffc0, 0x6 ;  /* 0xffffffc0a8437811 */ /* 0x000fe200078e30ff */
[----:B------:R-:W-:-:S10]  /*b070*/  VIADD R59, R2, 0x800 ;  /* 0x00000800023b7836 */ /* 0x000fd40000000000 */
        /* <DEDUP_REMOVED lines=10> */
[----:B------:R0:W1:Y:S02]  /*b120*/  SHFL.IDX PT, R0, R14, RZ, 0x1f ;  /* 0x00001fff0e007589 */ /* 0x00006400000e0000 */
[----:B0-----:R-:W-:Y:S01]  /*b130*/  IMAD.MOV.U32 R14, RZ, RZ, 0x4 ;  /* 0x00000004ff0e7424 */ /* 0x001fe200078e00ff */
[----:B-1----:R-:W-:-:S04]  /*b140*/  ISETP.GT.AND P2, PT, R0, 0x7f, PT ;  /* 0x0000007f0000780c */ /* 0x002fc80003f44270 */
[----:B------:R-:W-:Y:S02]  /*b150*/  SEL R9, RZ, 0x2, !P2 ;  /* 0x00000002ff097807 */ /* 0x000fe40005000000 */
[C---:B------:R-:W-:Y:S02]  /*b160*/  SEL R0, R14.reuse, 0x2, P2 ;  /* 0x000000020e007807 */ /* 0x040fe40001000000 */
[----:B------:R-:W-:Y:S01]  /*b170*/  SEL R14, R14, 0x6, !P2 ;  /* 0x000000060e0e7807 */ /* 0x000fe20005000000 */
        /* <DEDUP_REMOVED lines=149> */
[----:B------:R-:W-:Y:S01]  /*bad0*/  IMAD.MOV.U32 R21, RZ, RZ, 0x40000040 ;  /* 0x40000040ff157424 */ /* 0x000fe200078e00ff */
        /* <DEDUP_REMOVED lines=25> */
[----:B------:R-:W-:Y:S02]  /*bc70*/  IMAD.MOV.U32 R57, RZ, RZ, 0x40000040 ;  /* 0x40000040ff397424 */ /* 0x000fe400078e00ff */
[----:B------:R-:W-:-:S02]  /*bc80*/  VIADD R61, R8, 0xa00 ;  /* 0x00000a00083d7836 */ /* 0x000fc40000000000 */
[----:B------:R-:W-:Y:S01]  /*bc90*/  VIADD R59, R2, 0xa00 ;  /* 0x00000a00023b7836 */ /* 0x000fe20000000000 */
[----:B------:R-:W-:Y:S02]  /*bca0*/  WARPGROUP.DEPBAR.LE gsb0, 0x0 ;  /* 0x00008000000079c5 */ /* 0x000fe40000010000 */
[----:B------:R-:W-:-:S06]  /*bcb0*/  WARPGROUP.ARRIVE ;  /* 0x00000000000079c5 */ /* 0x000fcc0000000000 */
[----:B------:R-:W-:Y:S01]  /*bcc0*/  HGMMA.64x64x16.F32 R24, gdesc[UR4], R24, gsb0 ;  /* 0x00e00000041879f0 */ /* 0x000fe20008000818 */
[----:B------:R-:W-:Y:S01]  /*bcd0*/  R2UR UR6, R20 ;  /* 0x00000000140672ca */ /* 0x000fe200000e0000 */
[----:B------:R-:W-:Y:S01]  /*bce0*/  IMAD.MOV.U32 R20, RZ, RZ, 0x28 ;  /* 0x00000028ff147424 */ /* 0x000fe200078e00ff */
[----:B------:R-:W-:Y:S01]  /*bcf0*/  R2UR UR7, R21 ;  /* 0x00000000150772ca */ /* 0x000fe200000e0000 */
[----:B------:R-:W-:Y:S01]  /*bd00*/  IMAD.MOV.U32 R21, RZ, RZ, 0xa00 ;  /* 0x00000a00ff157424 */ /* 0x000fe200078e00ff */
[----:B------:R-:W-:Y:S02]  /*bd10*/  R2UR UR4, R56 ;  /* 0x00000000380472ca */ /* 0x000fe400000e0000 */
[----:B------:R-:W-:Y:S02]  /*bd20*/  R2UR UR5, R57 ;  /* 0x00000000390572ca */ /* 0x000fe400000e0000 */
[----:B------:R-:W-:Y:S02]  /*bd30*/  SEL R20, R20, 0x26, P2 ;  /* 0x0000002614147807 */ /* 0x000fe40001000000 */
[----:B------:R-:W-:-:S02]  /*bd40*/  SEL R21, R21, 0x980, P2 ;  /* 0x0000098015157807 */ /* 0x000fc40001000000 */
[----:B------:R-:W-:Y:S02]  /*bd50*/  LOP3.LUT R57, R20, 0x6, RZ, 0xc0, !PT ;  /* 0x0000000614397812 */ /* 0x000fe400078ec0ff */
[----:B------:R-:W-:-:S04]  /*bd60*/  LOP3.LUT R21, R21, 0xa00, RZ, 0xc0, !PT ;  /* 0x00000a0015157812 */ /* 0x000fc800078ec0ff */
[CC--:B------:R-:W-:Y:S02]  /*bd70*/  IADD3 R20, R57.reuse, R21.reuse, R2 ;  /* 0x0000001539147210 */ /* 0x0c0fe40007ffe002 */
[----:B------:R-:W-:Y:S01]  /*bd80*/  IADD3 R56, R57, R21, R8 ;  /* 0x0000001539387210 */ /* 0x000fe20007ffe008 */
[----:B------:R-:W-:Y:S02]  /*bd90*/  IMAD.MOV.U32 R21, RZ, RZ, 0x40000040 ;  /* 0x40000040ff157424 */ /* 0x000fe400078e00ff */
        /* <DEDUP_REMOVED lines=127> */
[----:B------:R-:W-:-:S05]  /*c590*/  IMAD.MOV.U32 R0, RZ, RZ, 0x40 ;  /* 0x00000040ff007424 */ /* 0x000fca00078e00ff */
[----:B------:R-:W-:-:S04]  /*c5a0*/  SEL R0, R0, 0x3e, P2 ;  /* 0x0000003e00007807 */ /* 0x000fc80001000000 */
[----:B------:R-:W-:Y:S01]  /*c5b0*/  LOP3.LUT R9, R0, 0x6, RZ, 0xc0, !PT ;  /* 0x0000000600097812 */ /* 0x000fe200078ec0ff */
[----:B------:R-:W-:Y:S01]  /*c5c0*/  IMAD.IADD R0, R218, 0x1, R195 ;  /* 0x00000001da007824 */ /* 0x000fe200078e02c3 */
        /* <DEDUP_REMOVED lines=13> */
[----:B------:R-:W-:-:S04]  /*c6a0*/  LOP3.LUT R14, R14, 0x1e00, RZ, 0xc0, !PT ;  /* 0x00001e000e0e7812 */ /* 0x000fc800078ec0ff */
[----:B------:R-:W-:Y:S01]  /*c6b0*/  IADD3 R8, R9, R14, R8 ;  /* 0x0000000e09087210 */ /* 0x000fe20007ffe008 */
[----:B------:R-:W-:Y:S02]  /*c6c0*/  WARPGROUP.DEPBAR.LE gsb0, 0x0 ;  /* 0x00008000000079c5 */ /* 0x000fe40000010000 */
[----:B------:R-:W-:-:S06]  /*c6d0*/  WARPGROUP.ARRIVE ;  /* 0x00000000000079c5 */ /* 0x000fcc0000000000 */
[----:B------:R-:W-:Y:S01]  /*c6e0*/  HGMMA.64x64x16.F32 R24, gdesc[UR4], R24, gsb0 ;  /* 0x00e00000041879f0 */ /* 0x000fe20008000818 */
[----:B------:R-:W-:Y:S02]  /*c6f0*/  R2UR UR6, R20 ;  /* 0x00000000140672ca */ /* 0x000fe400000e0000 */
[----:B------:R-:W-:Y:S01]  /*c700*/  R2UR UR7, R21 ;  /* 0x00000000150772ca */ /* 0x000fe200000e0000 */
[----:B------:R-:W-:Y:S01]  /*c710*/  IMAD.MOV.U32 R21, RZ, RZ, 0x40000040 ;  /* 0x40000040ff157424 */ /* 0x000fe200078e00ff */
[----:B------:R-:W-:Y:S02]  /*c720*/  R2UR UR4, R56 ;  /* 0x00000000380472ca */ /* 0x000fe400000e0000 */
[----:B------:R-:W-:Y:S01]  /*c730*/  R2UR UR5, R57 ;  /* 0x00000000390572ca */ /* 0x000fe200000e0000 */
[----:B------:R-:W0:Y:S01]  /*c740*/  LDC R56, c[0x0][0x448] ;  /* 0x00011200ff387b82 */ /* 0x000e220000000800 */
[----:B------:R-:W-:Y:S01]  /*c750*/  IADD3 R20, R9, R14, R2 ;  /* 0x0000000e09147210 */ /* 0x000fe20007ffe002 */
[----:B------:R-:W-:Y:S01]  /*c760*/  IMAD.MOV.U32 R9, RZ, RZ, 0x40000040 ;  /* 0x40000040ff097424 */ /* 0x000fe200078e00ff */
[----:B0-----:R-:W-:-:S13]  /*c770*/  ISETP.NE.AND P2, PT, R56, 0x1, PT ;  /* 0x000000013800780c */ /* 0x001fda0003f45270 */
[----:B------:R-:W0:Y:S01]  /*c780*/  @P2 LDC R14, c[0x0][0x450] ;  /* 0x00011400ff0e2b82 */ /* 0x000e220000000800 */
[----:B------:R-:W-:Y:S02]  /*c790*/  WARPGROUP.DEPBAR.LE gsb0, 0x0 ;  /* 0x00008000000079c5 */ /* 0x000fe40000010000 */
[----:B------:R-:W-:-:S06]  /*c7a0*/  WARPGROUP.ARRIVE ;  /* 0x00000000000079c5 */ /* 0x000fcc0000000000 */
[----:B------:R-:W-:Y:S01]  /*c7b0*/  HGMMA.64x64x16.F32 R24, gdesc[UR4], R24, gsb0 ;  /* 0x00e00000041879f0 */ /* 0x000fe20008000818 */
[----:B------:R-:W-:Y:S02]  /*c7c0*/  R2UR UR4, R20 ;  /* 0x00000000140472ca */ /* 0x000fe400000e0000 */
[----:B------:R-:W-:Y:S02]  /*c7d0*/  R2UR UR5, R21 ;  /* 0x00000000150572ca */ /* 0x000fe400000e0000 */
[----:B------:R-:W-:Y:S01]  /*c7e0*/  R2UR UR6, R8 ;  /* 0x00000000080672ca */ /* 0x000fe200000e0000 */
[----:B------:R-:W-:Y:S01]  /*c7f0*/  IMAD.MOV.U32 R8, RZ, RZ, R0 ;  /* 0x000000ffff087224 */ /* 0x000fe200078e0000 */
[----:B------:R-:W-:Y:S02]  /*c800*/  R2UR UR7, R9 ;  /* 0x00000000090772ca */ /* 0x000fe400000e0000 */
[----:B------:R-:W1:Y:S01]  /*c810*/  @P2 LDC R9, c[0x0][0x44c] ;  /* 0x00011300ff092b82 */ /* 0x000e620000000800 */
[----:B------:R-:W-:Y:S01]  /*c820*/  IADD3 R20, -R187, R184, -R67 ;  /* 0x000000b8bb147210 */ /* 0x000fe20007ffe943 */
[----:B-1----:R-:W-:-:S04]  /*c830*/  @P2 IMAD.HI.U32 R9, R0, R9, RZ ;  /* 0x0000000900092227 */ /* 0x002fc800078e00ff */
[----:B------:R-:W-:Y:S01]  /*c840*/  @!P1 VIADD R0, R15, 0x38840 ;  /* 0x000388400f009836 */ /* 0x000fe20000000000 */
[----:B0-----:R-:W-:Y:S01]  /*c850*/  @P2 SHF.R.U32.HI R8, RZ, R14, R9 ;  /* 0x0000000eff082219 */ /* 0x001fe20000011609 */
        /* <DEDUP_REMOVED lines=8> */
[----:B------:R-:W-:Y:S01]  /*c8e0*/  ULDC.64 UR4, c[0x0][0xad8] ;  /* 0x0002b60000047ab9 */ /* 0x000fe20000000a00 */
[----:B------:R-:W-:Y:S01]  /*c8f0*/  ULDC UR6, c[0x0][0xad4] ;  /* 0x0002b50000067ab9 */ /* 0x000fe20000000800 */
[----:B------:R-:W-:Y:S01]  /*c900*/  UISETP.GE.AND UP0, UPT, UR5, 0x1, UPT ;  /* 0x000000010500788c */ /* 0x000fe2000bf06270 */
[----:B------:R-:W-:-:S03]  /*c910*/  IMAD.U32 R21, RZ, RZ, UR6 ;  /* 0x00000006ff157e24 */ /* 0x000fc6000f8e00ff */
[----:B------:R-:W-:Y:S02]  /*c920*/  UP2UR UR48, UPR, URZ, 0x1 ;  /* 0x000000013f307883 */ /* 0x000fe40008000000 */
[----:B------:R-:W-:Y:S02]  /*c930*/  PLOP3.LUT P3, PT, PT, PT, UP0, 0x40, 0x0 ;  /* 0x000000000000781c */ /* 0x000fe40003f6e808 */
[----:B------:R-:W-:Y:S01]  /*c940*/  LOP3.LUT R57, RZ, R21, RZ, 0x33, !PT ;  /* 0x00000015ff397212 */ /* 0x000fe200078e33ff */
[----:B------:R-:W-:Y:S02]  /*c950*/  WARPGROUP.DEPBAR.LE gsb0, 0x0 ;  /* 0x00008000000079c5 */ /* 0x000fe40000010000 */
[----:B------:R1:W-:Y:S02]  /*c960*/  @!P1 SYNCS.ARRIVE.TRANS64.RED.A1T0 RZ, [R0+URZ], RZ ;  /* 0x000000ff00ff99a7 */ /* 0x0003e4000810043f */
[----:B-1----:R-:W-:-:S05]  /*c970*/  IADD3 R0, -R187, R9, R184 ;  /* 0x00000009bb007210 */ /* 0x002fca0007ffe1b8 */
[----:B------:R-:W-:-:S04]  /*c980*/  IMAD.IADD R0, R0, 0x1, -R23 ;  /* 0x0000000100007824 */ /* 0x000fc800078e0a17 */
[C---:B------:R-:W-:Y:S02]  /*c990*/  VIADD R69, R0.reuse, UR4 ;  /* 0x0000000400457c36 */ /* 0x040fe40008000000 */
[----:B------:R-:W-:-:S03]  /*c9a0*/  IMAD.IADD R56, R0, 0x1, R57 ;  /* 0x0000000100387824 */ /* 0x000fc600078e0239 */
        /* <DEDUP_REMOVED lines=15> */
.L_x_6590:
[----:B------:R-:W-:-:S06]  /*caa0*/  UISETP.NE.AND UP0, UPT, UR5, 0x1, UPT ;  /* 0x000000010500788c */ /* 0x000fcc000bf05270 */
[----:B------:R-:W-:-:S05]  /*cab0*/  PLOP3.LUT P3, PT, PT, PT, UP0, 0x80, 0x0 ;  /* 0x000000000000781c */ /* 0x000fca0003f6f008 */
[----:B------:R-:W-:-:S08]  /*cac0*/  @UP0 ULDC.64 UR6, c[0x0][0xae0] ;  /* 0x0002b80000060ab9 */ /* 0x000fd00000000a00 */
[----:B------:R-:W-:-:S05]  /*cad0*/  @P3 IMAD.HI.U32 R57, R14, UR6, RZ ;  /* 0x000000060e393c27 */ /* 0x000fca000f8e00ff */
[----:B------:R-:W-:-:S07]  /*cae0*/  @P3 SHF.R.U32.HI R14, RZ, UR7, R57 ;  /* 0x00000007ff0e3c19 */ /* 0x000fce0008011639 */
.L_x_6591:
[----:B------:R-:W-:Y:S05]  /*caf0*/  BSYNC B0 ;  /* 0x0000000000007941 */ /* 0x000fea0003800000 */
.L_x_6589:
[----:B------:R-:W-:-:S04]  /*cb00*/  IMAD R14, R14, UR5, -R67 ;  /* 0x000000050e0e7c24 */ /* 0x000fc8000f8e0a43 */
[----:B------:R-:W-:-:S05]  /*cb10*/  IMAD.IADD R14, R14, 0x1, -R187 ;  /* 0x000000010e0e7824 */ /* 0x000fca00078e0abb */
[----:B------:R-:W-:Y:S02]  /*cb20*/  VIMNMX R9, R9, R14, !PT ;  /* 0x0000000e09097248 */ /* 0x000fe40007fe0100 */
[----:B------:R-:W-:-:S07]  /*cb30*/  VIADDMNMX R0, R14, UR5, R0, PT ;  /* 0x000000050e007c46 */ /* 0x000fce000b800100 */
.L_x_6588:
[C---:B------:R-:W-:Y:S01]  /*cb40*/  ISETP.GE.AND P3, PT, R58.reuse, 0x2, PT ;  /* 0x000000023a00780c */ /* 0x040fe20003f66270 */
[----:B------:R-:W-:Y:S01]  /*cb50*/  UISETP.NE.AND UP0, UPT, UR48, URZ, UPT ;  /* 0x0000003f3000728c */ /* 0x000fe2000bf05270 */
[----:B------:R-:W-:Y:S02]  /*cb60*/  ISETP.GE.AND P4, PT, R58, 0x9, PT ;  /* 0x000000093a00780c */ /* 0x000fe40003f86270 */
[C---:B------:R-:W-:Y:S02]  /*cb70*/  ISETP.GT.AND P6, PT, R9.reuse, 0x1, !P3 ;  /* 0x000000010900780c */ /* 0x040fe40005fc4270 */
[----:B------:R-:W-:Y:S02]  /*cb80*/  ISETP.GT.AND P5, PT, R9, 0x8, !P4 ;  /* 0x000000080900780c */ /* 0x000fe400067a4270 */
[C---:B------:R-:W-:Y:S02]  /*cb90*/  ISETP.LT.OR P6, PT, R0.reuse, 0x2, P6 ;  /* 0x000000020000780c */ /* 0x040fe400037c1670 */
[----:B------:R-:W-:-:S02]  /*cba0*/  ISETP.LT.OR P5, PT, R0, 0x9, P5 ;  /* 0x000000090000780c */ /* 0x000fc40002fa1670 */
[----:B------:R-:W-:Y:S02]  /*cbb0*/  FSEL R79, R25, -INF , !P6 ;  /* 0xff800000194f7808 */ /* 0x000fe40007000000 */
        /* <DEDUP_REMOVED lines=17> */
[C---:B------:R-:W-:Y:S02]  /*ccd0*/  ISETP.GT.AND P5, PT, R9.reuse, 0x18, !P6 ;  /* 0x000000180900780c */ /* 0x040fe400077a4270 */
        /* <DEDUP_REMOVED lines=70> */
.L_x_6594:
[----:B------:R-:W-:-:S06]  /*d140*/  UISETP.NE.AND UP0, UPT, UR5, 0x1, UPT ;  /* 0x000000010500788c */ /* 0x000fcc000bf05270 */
[----:B------:R-:W-:-:S05]  /*d150*/  PLOP3.LUT P6, PT, PT, PT, UP0, 0x80, 0x0 ;  /* 0x000000000000781c */ /* 0x000fca0003fcf008 */
[----:B------:R-:W-:-:S08]  /*d160*/  @UP0 ULDC.64 UR6, c[0x0][0xae0] ;  /* 0x0002b80000060ab9 */ /* 0x000fd00000000a00 */
[----:B------:R-:W-:Y:S01]  /*d170*/  @P6 IMAD.HI.U32 R9, R8, UR6, RZ ;  /* 0x0000000608096c27 */ /* 0x000fe2000f8e00ff */
[----:B------:R-:W-:-:S13]  /*d180*/  PLOP3.LUT P6, PT, PT, PT, UP0, 0x80, 0x0 ;  /* 0x000000000000781c */ /* 0x000fda0003fcf008 */
[----:B------:R-:W-:-:S07]  /*d190*/  @P6 SHF.R.U32.HI R8, RZ, UR7, R9 ;  /* 0x00000007ff086c19 */ /* 0x000fce0008011609 */
.L_x_6595:
[----:B------:R-:W-:Y:S05]  /*d1a0*/  BSYNC B0 ;  /* 0x0000000000007941 */ /* 0x000fea0003800000 */
.L_x_6593:
[----:B------:R-:W-:-:S04]  /*d1b0*/  IMAD R8, R8, UR5, -R67 ;  /* 0x0000000508087c24 */ /* 0x000fc8000f8e0a43 */
[----:B------:R-:W-:-:S05]  /*d1c0*/  IMAD.IADD R9, R8, 0x1, -R187 ;  /* 0x0000000108097824 */ /* 0x000fca00078e0abb */
[----:B------:R-:W-:Y:S02]  /*d1d0*/  VIMNMX R20, R20, R9, !PT ;  /* 0x0000000914147248 */ /* 0x000fe40007fe0100 */
[----:B------:R-:W-:-:S07]  /*d1e0*/  VIADDMNMX R0, R9, UR5, R0, PT ;  /* 0x0000000509007c46 */ /* 0x000fce000b800100 */
.L_x_6592:
[----:B------:R-:W-:Y:S01]  /*d1f0*/  ISETP.GT.AND P3, PT, R20, 0x1, !P3 ;  /* 0x000000011400780c */ /* 0x000fe20005f64270 */
[----:B------:R-:W-:Y:S01]  /*d200*/  ULDC UR6, c[0x0][0xa80] ;  /* 0x0002a00000067ab9 */ /* 0x000fe20000000800 */
[----:B------:R-:W-:Y:S01]  /*d210*/  FMNMX.FTZ R8, R81, R79, !PT ;  /* 0x0000004f51087209 */ /* 0x000fe20007810000 */
[----:B------:R-:W-:Y:S01]  /*d220*/  UISETP.NE.AND UP0, UPT, UR48, URZ, UPT ;  /* 0x0000003f3000728c */ /* 0x000fe2000bf05270 */
[----:B------:R-:W-:Y:S01]  /*d230*/  BAR.SYNC.DEFER_BLOCKING 0xf, 0x100 ;  /* 0x03c4000000007b1d */ /* 0x000fe20000010000 */
[----:B------:R-:W-:Y:S01]  /*d240*/  ISETP.LT.OR P3, PT, R0, 0x2, P3 ;  /* 0x000000020000780c */ /* 0x000fe20001f61670 */
[----:B------:R-:W-:Y:S01]  /*d250*/  @!P1 VIADD R15, R15, 0x38860 ;  /* 0x000388600f0f9836 */ /* 0x000fe20000000000 */
        /* <DEDUP_REMOVED lines=17> */
[C---:B------:R-:W-:Y:S02]  /*d370*/  ISETP.GT.AND P4, PT, R20.reuse, 0x8, !P4 ;  /* 0x000000081400780c */ /* 0x040fe40006784270 */
[----:B------:R-:W-:Y:S02]  /*d380*/  ISETP.GT.AND P3, PT, R20, 0x11, !P3 ;  /* 0x000000111400780c */ /* 0x000fe40005f64270 */
[----:B------:R-:W-:Y:S02]  /*d390*/  FMNMX.FTZ R8, R41, R8, !PT ;  /* 0x0000000829087209 */ /* 0x000fe40007810000 */
[----:B------:R-:W-:-:S02]  /*d3a0*/  ISETP.LT.OR P3, PT, R0, 0x12, P3 ;  /* 0x000000120000780c */ /* 0x000fc40001f61670 */
[----:B------:R-:W-:Y:S02]  /*d3b0*/  ISETP.LT.OR P4, PT, R0, 0x9, P4 ;  /* 0x000000090000780c */ /* 0x000fe40002781670 */
[----:B------:R-:W-:Y:S02]  /*d3c0*/  FSEL R35, R35, -INF , !P3 ;  /* 0xff80000023237808 */ /* 0x000fe40005800000 */
[----:B------:R-:W-:Y:S02]  /*d3d0*/  ISETP.NE.AND P3, PT, R62, RZ, PT ;  /* 0x000000ff3e00720c */ /* 0x000fe40003f65270 */
[----:B------:R-:W-:Y:S02]  /*d3e0*/  FMNMX.FTZ R8, R29, R8, !PT ;  /* 0x000000081d087209 */ /* 0x000fe40007810000 */
[----:B------:R-:W-:Y:S02]  /*d3f0*/  ISETP.GT.AND P3, PT, R20, 0x18, !P3 ;  /* 0x000000181400780c */ /* 0x000fe40005f64270 */
[----:B------:R-:W-:-:S02]  /*d400*/  FSEL R27, R30, -INF , !P4 ;  /* 0xff8000001e1b7808 */ /* 0x000fc40006000000 */
[----:B------:R-:W-:Y:S02]  /*d410*/  ISETP.LT.OR P3, PT, R0, 0x19, P3 ;  /* 0x000000190000780c */ /* 0x000fe40001f61670 */
[----:B------:R-:W-:Y:S02]  /*d420*/  FMNMX.FTZ R8, R45, R8, !PT ;  /* 0x000000082d087209 */ /* 0x000fe40007810000 */
[----:B------:R-:W-:Y:S02]  /*d430*/  FSEL R71, R38, -INF , !P3 ;  /* 0xff80000026477808 */ /* 0x000fe40005800000 */
[----:B------:R-:W-:Y:S02]  /*d440*/  ISETP.NE.AND P3, PT, R36, RZ, PT ;  /* 0x000000ff2400720c */ /* 0x000fe40003f65270 */
[----:B------:R-:W-:Y:S02]  /*d450*/  ISETP.NE.AND P4, PT, R44, RZ, PT ;  /* 0x000000ff2c00720c */ /* 0x000fe40003f85270 */
[----:B------:R-:W-:-:S02]  /*d460*/  ISETP.GT.AND P3, PT, R20, 0x19, !P3 ;  /* 0x000000191400780c */ /* 0x000fc40005f64270 */
[----:B------:R-:W-:Y:S02]  /*d470*/  FMNMX.FTZ R8, R33, R8, !PT ;  /* 0x0000000821087209 */ /* 0x000fe40007810000 */
[----:B------:R-:W-:Y:S02]  /*d480*/  ISETP.LT.OR P3, PT, R0, 0x1a, P3 ;  /* 0x0000001a0000780c */ /* 0x000fe40001f61670 */
[----:B------:R-:W-:Y:S02]  /*d490*/  FMNMX.FTZ R8, R49, R8, !PT ;  /* 0x0000000831087209 */ /* 0x000fe40007810000 */
[----:B------:R-:W-:Y:S02]  /*d4a0*/  FSEL R39, R39, -INF , !P3 ;  /* 0xff80000027277808 */ /* 0x000fe40005800000 */
[----:B------:R-:W-:Y:S02]  /*d4b0*/  ISETP.NE.AND P3, PT, R64, RZ, PT ;  /* 0x000000ff4000720c */ /* 0x000fe40003f65270 */
[----:B------:R-:W-:Y:S01]  /*d4c0*/  ISETP.NE.AND P6, PT, R14, RZ, PT ;  /* 0x000000ff0e00720c */ /* 0x000fe20003fc5270 */
[----:B------:R-:W-:Y:S01]  /*d4d0*/  IMAD.U32 R14, RZ, RZ, UR6 ;  /* 0x00000006ff0e7e24 */ /* 0x000fe2000f8e00ff */
[----:B------:R-:W-:-:S02]  /*d4e0*/  ISETP.GT.AND P3, PT, R20, 0x20, !P3 ;  /* 0x000000201400780c */ /* 0x000fc40005f64270 */
[----:B------:R-:W-:Y:S02]  /*d4f0*/  FMNMX.FTZ R8, R25, R8, !PT ;  /* 0x0000000819087209 */ /* 0x000fe40007810000 */
[----:B------:R-:W-:Y:S02]  /*d500*/  ISETP.LT.OR P3, PT, R0, 0x21, P3 ;  /* 0x000000210000780c */ /* 0x000fe40001f61670 */
[----:B------:R-:W-:Y:S02]  /*d510*/  ISETP.GT.AND P5, PT, R20, 0x38, !P5 ;  /* 0x000000381400780c */ /* 0x000fe40006fa4270 */
[----:B------:R-:W-:Y:S02]  /*d520*/  FSEL R75, R42, -INF , !P3 ;  /* 0xff8000002a4b7808 */ /* 0x000fe40005800000 */
[----:B------:R-:W-:Y:S02]  /*d530*/  ISETP.NE.AND P3, PT, R40, RZ, PT ;  /* 0x000000ff2800720c */ /* 0x000fe40003f65270 */
[----:B------:R-:W-:-:S02]  /*d540*/  ISETP.LT.OR P5, PT, R0, 0x39, P5 ;  /* 0x000000390000780c */ /* 0x000fc40002fa1670 */
[----:B------:R-:W-:Y:S02]  /*d550*/  ISETP.GT.AND P3, PT, R20, 0x21, !P3 ;  /* 0x000000211400780c */ /* 0x000fe40005f64270 */
[----:B------:R-:W-:Y:S02]  /*d560*/  @!P1 PRMT R15, RZ, 0x654, R15 ;  /* 0x00000654ff0f9816 */ /* 0x000fe4000000000f */
[----:B------:R-:W-:-:S04]  /*d570*/  ISETP.LT.OR P3, PT, R0, 0x22, P3 ;  /* 0x000000220000780c */ /* 0x000fc80001f61670 */
[----:B------:R-:W-:Y:S02]  /*d580*/  FSEL R43, R43, -INF , !P3 ;  /* 0xff8000002b2b7808 */ /* 0x000fe40005800000 */
[----:B------:R-:W-:-:S04]  /*d590*/  ISETP.NE.AND P3, PT, R66, RZ, PT ;  /* 0x000000ff4200720c */ /* 0x000fc80003f65270 */
        /* <DEDUP_REMOVED lines=9> */
[----:B------:R-:W-:Y:S02]  /*d630*/  ISETP.NE.AND P6, PT, R24, RZ, PT ;  /* 0x000000ff1800720c */ /* 0x000fe40003fc5270 */
[----:B------:R-:W-:Y:S02]  /*d640*/  FMNMX.FTZ R24, R53, R8, !PT ;  /* 0x0000000835187209 */ /* 0x000fe40007810000 */
[C---:B------:R-:W-:Y:S02]  /*d650*/  ISETP.LT.OR P3, PT, R0.reuse, 0x1, P3 ;  /* 0x000000010000780c */ /* 0x040fe40001f61670 */
[----:B------:R-:W-:Y:S01]  /*d660*/  ISETP.LT.OR P4, PT, R0, 0x32, P4 ;  /* 0x000000320000780c */ /* 0x000fe20002781670 */
[----:B------:R-:W0:Y:S01]  /*d670*/  SHFL.BFLY PT, R9, R24, 0x2, 0x1f ;  /* 0x0c401f0018097f89 */ /* 0x000e2200000e0000 */
[----:B------:R-:W-:-:S02]  /*d680*/  FSEL R26, R26, -INF , !P3 ;  /* 0xff8000001a1a7808 */ /* 0x000fc40005800000 */
[----:B------:R-:W-:Y:S02]  /*d690*/  ISETP.GT.AND P6, PT, R20, 0x39, !P6 ;  /* 0x000000391400780c */ /* 0x000fe400077c4270 */
[----:B------:R-:W-:Y:S02]  /*d6a0*/  FSEL R83, R51, -INF , !P4 ;  /* 0xff80000033537808 */ /* 0x000fe40006000000 */
[----:B------:R-:W-:-:S04]  /*d6b0*/  ISETP.LT.OR P6, PT, R0, 0x3a, P6 ;  /* 0x0000003a0000780c */ /* 0x000fc800037c1670 */
[----:B------:R-:W-:Y:S02]  /*d6c0*/  FSEL R85, R55, -INF , !P6 ;  /* 0xff80000037557808 */ /* 0x000fe40007000000 */
[----:B0-----:R-:W-:Y:S02]  /*d6d0*/  FMNMX.FTZ R28, R24, R9, !PT ;  /* 0x00000009181c7209 */ /* 0x001fe40007810000 */
[----:B------:R-:W0:Y:S03]  /*d6e0*/  @P2 LDC R24, c[0x0][0x44c] ;  /* 0x00011300ff182b82 */ /* 0x000e260000000800 */
[----:B------:R-:W1:Y:S01]  /*d6f0*/  SHFL.BFLY PT, R9, R28, 0x1, 0x1f ;  /* 0x0c201f001c097f89 */ /* 0x000e6200000e0000 */
[----:B0-----:R-:W-:Y:S01]  /*d700*/  @P2 IMAD.HI.U32 R24, R195, R24, RZ ;  /* 0x00000018c3182227 */ /* 0x001fe200078e00ff */
[----:B-1----:R-:W-:-:S04]  /*d710*/  FMNMX.FTZ R9, R28, R9, !PT ;  /* 0x000000091c097209 */ /* 0x002fc80007810000 */
[C---:B------:R-:W-:Y:S01]  /*d720*/  FSETP.NEU.FTZ.AND P3, PT, R9.reuse, -INF , PT ;  /* 0xff8000000900780b */ /* 0x040fe20003f7d000 */
[----:B------:R-:W-:-:S05]  /*d730*/  FMUL.FTZ R8, R9, R14 ;  /* 0x0000000e09087220 */ /* 0x000fca0000410000 */
        /* <DEDUP_REMOVED lines=17> */
[----:B------:R-:W0:Y:S01]  /*d850*/  @P2 LDC R45, c[0x0][0x450] ;  /* 0x00011400ff2d2b82 */ /* 0x000e220000000800 */
[----:B------:R-:W-:Y:S01]  /*d860*/  FSEL R79, R54, -INF , !P5 ;  /* 0xff800000364f7808 */ /* 0x000fe20006800000 */
[----:B------:R-:W1:Y:S01]  /*d870*/  MUFU.EX2 R51, R51 ;  /* 0x0000003300337308 */ /* 0x000e620000000800 */
[----:B------:R-:W-:Y:S01]  /*d880*/  FMNMX.FTZ R8, R71, R8, !PT ;  /* 0x0000000847087209 */ /* 0x000fe20007810000 */
[-CC-:B------:R-:W-:Y:S01]  /*d890*/  FFMA.FTZ R160, R59, R14.reuse, -R30.reuse ;  /* 0x0000000e3ba07223 */ /* 0x180fe2000001081e */
[-CC-:B------:R-:W-:Y:S01]  /*d8a0*/  FFMA.FTZ R59, R63, R14.reuse, -R30.reuse ;  /* 0x0000000e3f3b7223 */ /* 0x180fe2000001081e */
[--C-:B------:R-:W-:Y:S01]  /*d8b0*/  FFMA.FTZ R162, R57, R14, -R30.reuse ;  /* 0x0000000e39a27223 */ /* 0x100fe2000001081e */
[----:B------:R-:W-:Y:S01]  /*d8c0*/  FMNMX.FTZ R8, R39, R8, !PT ;  /* 0x0000000827087209 */ /* 0x000fe20007810000 */
[-CC-:B------:R-:W-:Y:S01]  /*d8d0*/  FFMA.FTZ R154, R25, R14.reuse, -R30.reuse ;  /* 0x0000000e199a7223 */ /* 0x180fe2000001081e */
[--C-:B------:R-:W-:Y:S01]  /*d8e0*/  FFMA.FTZ R57, R61, R14, -R30.reuse ;  /* 0x0000000e3d397223 */ /* 0x100fe2000001081e */
[----:B------:R-:W2:Y:S01]  /*d8f0*/  MUFU.EX2 R166, R166 ;  /* 0x000000a600a67308 */ /* 0x000ea20000000800 */
[----:B------:R-:W-:Y:S01]  /*d900*/  FMNMX.FTZ R8, R75, R8, !PT ;  /* 0x000000084b087209 */ /* 0x000fe20007810000 */
[-CC-:B------:R-:W-:Y:S01]  /*d910*/  FFMA.FTZ R156, R37, R14.reuse, -R30.reuse ;  /* 0x0000000e259c7223 */ /* 0x180fe2000001081e */
[-CC-:B------:R-:W-:Y:S01]  /*d920*/  FFMA.FTZ R37, R41, R14.reuse, -R30.reuse ;  /* 0x0000000e29257223 */ /* 0x180fe2000001081e */
[--C-:B------:R-:W-:Y:S01]  /*d930*/  FFMA.FTZ R0, R33, R14, -R30.reuse ;  /* 0x0000000e21007223 */ /* 0x100fe2000001081e */
[----:B------:R-:W-:Y:S01]  /*d940*/  FMNMX.FTZ R8, R43, R8, !PT ;  /* 0x000000082b087209 */ /* 0x000fe20007810000 */
[-CC-:B------:R-:W-:Y:S01]  /*d950*/  FFMA.FTZ R33, R49, R14.reuse, -R30.reuse ;  /* 0x0000000e31217223 */ /* 0x180fe2000001081e */
[----:B------:R-:W-:Y:S01]  /*d960*/  FFMA.FTZ R41, R53, R14, -R30 ;  /* 0x0000000e35297223 */ /* 0x000fe2000001081e */
[----:B------:R-:W3:Y:S01]  /*d970*/  MUFU.EX2 R55, R55 ;  /* 0x0000003700377308 */ /* 0x000ee20000000800 */
[----:B------:R-:W-:Y:S01]  /*d980*/  FMNMX.FTZ R8, R73, R8, !PT ;  /* 0x0000000849087209 */ /* 0x000fe20007810000 */
[----:B-1----:R-:W-:Y:S01]  /*d990*/  FADD.FTZ R25, R164, R51 ;  /* 0x00000033a4197221 */ /* 0x002fe20000010000 */
[----:B------:R-:W-:-:S02]  /*d9a0*/  F2FP.F16.F32.PACK_AB R164, R51, R164 ;  /* 0x000000a433a4723e */ /* 0x000fc400000000ff */
[----:B------:R-:W-:-:S03]  /*d9b0*/  FMNMX.FTZ R8, R47, R8, !PT ;  /* 0x000000082f087209 */ /* 0x000fc60007810000 */
[----:B------:R-:W1:Y:S01]  /*d9c0*/  MUFU.EX2 R160, R160 ;  /* 0x000000a000a07308 */ /* 0x000e620000000800 */
[----:B------:R-:W-:-:S04]  /*d9d0*/  FMNMX.FTZ R8, R81, R8, !PT ;  /* 0x0000000851087209 */ /* 0x000fc80007810000 */
[----:B------:R-:W-:-:S03]  /*d9e0*/  FMNMX.FTZ R8, R83, R8, !PT ;  /* 0x0000000853087209 */ /* 0x000fc60007810000 */
[----:B------:R-:W-:Y:S01]  /*d9f0*/  MUFU.EX2 R59, R59 ;  /* 0x0000003b003b7308 */ /* 0x000fe20000000800 */
[----:B------:R-:W-:-:S04]  /*da00*/  FMNMX.FTZ R8, R79, R8, !PT ;  /* 0x000000084f087209 */ /* 0x000fc80007810000 */
[----:B------:R-:W-:-:S03]  /*da10*/  FMNMX.FTZ R8, R85, R8, !PT ;  /* 0x0000000855087209 */ /* 0x000fc60007810000 */
[----:B------:R-:W-:Y:S02]  /*da20*/  MUFU.EX2 R162, R162 ;  /* 0x000000a200a27308 */ /* 0x000fe40000000800 */
[----:B------:R-:W4:Y:S06]  /*da30*/  SHFL.BFLY PT, R65, R8, 0x2, 0x1f ;  /* 0x0c401f0008417f89 */ /* 0x000f2c00000e0000 */
[----:B------:R-:W-:Y:S08]  /*da40*/  MUFU.EX2 R57, R57 ;  /* 0x0000003900397308 */ /* 0x000ff00000000800 */
[----:B------:R-:W-:Y:S08]  /*da50*/  MUFU.EX2 R156, R156 ;  /* 0x0000009c009c7308 */ /* 0x000ff00000000800 */
[----:B------:R-:W-:Y:S01]  /*da60*/  MUFU.EX2 R37, R37 ;  /* 0x0000002500257308 */ /* 0x000fe20000000800 */
[----:B----4-:R-:W-:-:S05]  /*da70*/  FMNMX.FTZ R65, R8, R65, !PT ;  /* 0x0000004108417209 */ /* 0x010fca0007810000 */
[----:B------:R-:W4:Y:S02]  /*da80*/  SHFL.BFLY PT, R20, R65, 0x1, 0x1f ;  /* 0x0c201f0041147f89 */ /* 0x000f2400000e0000 */
[----:B------:R-:W-:Y:S08]  /*da90*/  MUFU.EX2 R158, R158 ;  /* 0x0000009e009e7308 */ /* 0x000ff00000000800 */
[----:B------:R-:W-:Y:S08]  /*daa0*/  MUFU.EX2 R29, R29 ;  /* 0x0000001d001d7308 */ /* 0x000ff00000000800 */
[----:B------:R-:W-:Y:S01]  /*dab0*/  MUFU.EX2 R0, R0 ;  /* 0x0000000000007308 */ /* 0x000fe20000000800 */
[----:B----4-:R-:W-:-:S07]  /*dac0*/  FMNMX.FTZ R20, R65, R20, !PT ;  /* 0x0000001441147209 */ /* 0x010fce0007810000 */
[----:B------:R-:W-:Y:S01]  /*dad0*/  MUFU.EX2 R33, R33 ;  /* 0x0000002100217308 */ /* 0x000fe20000000800 */
[C---:B------:R-:W-:Y:S01]  /*dae0*/  FSETP.NEU.FTZ.AND P3, PT, R20.reuse, -INF , PT ;  /* 0xff8000001400780b */ /* 0x040fe20003f7d000 */
[----:B------:R-:W-:-:S06]  /*daf0*/  FMUL.FTZ R8, R20, R14 ;  /* 0x0000000e14087220 */ /* 0x000fcc0000410000 */
[----:B------:R-:W-:Y:S01]  /*db00*/  MUFU.EX2 R154, R154 ;  /* 0x0000009a009a7308 */ /* 0x000fe20000000800 */
[----:B------:R-:W-:Y:S02]  /*db10*/  FSEL R28, R8, RZ, P3 ;  /* 0x000000ff081c7208 */ /* 0x000fe40001800000 */
[----:B------:R-:W-:-:S03]  /*db20*/  PLOP3.LUT P3, PT, PT, PT, UP0, 0x40, 0x0 ;  /* 0x000000000000781c */ /* 0x000fc60003f6e808 */
[-CC-:B------:R-:W-:Y:S01]  /*db30*/  FFMA.FTZ R165, R26, R14.reuse, -R28.reuse ;  /* 0x0000000e1aa57223 */ /* 0x180fe2000001081c */
[-CC-:B------:R-:W-:Y:S01]  /*db40*/  FFMA.FTZ R8, R67, R14.reuse, -R28.reuse ;  /* 0x0000000e43087223 */ /* 0x180fe2000001081c */
[-CC-:B------:R-:W-:Y:S01]  /*db50*/  FFMA.FTZ R167, R27, R14.reuse, -R28.reuse ;  /* 0x0000000e1ba77223 */ /* 0x180fe2000001081c */
[-CC-:B------:R-:W-:Y:S01]  /*db60*/  FFMA.FTZ R31, R31, R14.reuse, -R28.reuse ;  /* 0x0000000e1f1f7223 */ /* 0x180fe2000001081c */
[-CC-:B------:R-:W-:Y:S01]  /*db70*/  FFMA.FTZ R69, R69, R14.reuse, -R28.reuse ;  /* 0x0000000e45457223 */ /* 0x180fe2000001081c */
[----:B--2---:R-:W-:Y:S01]  /*db80*/  FADD.FTZ R26, R166, R25 ;  /* 0x00000019a61a7221 */ /* 0x004fe20000010000 */
[----:B------:R-:W-:Y:S01]  /*db90*/  MUFU.EX2 R165, R165 ;  /* 0x000000a500a57308 */ /* 0x000fe20000000800 */
[-C--:B------:R-:W-:Y:S01]  /*dba0*/  FFMA.FTZ R35, R35, R14.reuse, -R28 ;  /* 0x0000000e23237223 */ /* 0x080fe2000001081c */
[----:B------:R-:W-:Y:S02]  /*dbb0*/  IMAD.MOV.U32 R27, RZ, RZ, R195 ;  /* 0x000000ffff1b7224 */ /* 0x000fe400078e00c3 */
[----:B---3--:R-:W-:Y:S01]  /*dbc0*/  FADD.FTZ R25, R55, R26 ;  /* 0x0000001a37197221 */ /* 0x008fe20000010000 */
[-C--:B------:R-:W-:Y:S01]  /*dbd0*/  FFMA.FTZ R71, R71, R14.reuse, -R28 ;  /* 0x0000000e47477223 */ /* 0x080fe2000001081c */
[----:B0-----:R-:W-:Y:S01]  /*dbe0*/  @P2 SHF.R.U32.HI R27, RZ, R45, R24 ;  /* 0x0000002dff1b2219 */ /* 0x001fe20000011618 */
[----:B------:R-:W-:Y:S01]  /*dbf0*/  FFMA.FTZ R39, R39, R14, -R28 ;  /* 0x0000000e27277223 */ /* 0x000fe2000001081c */
[----:B-1----:R-:W-:Y:S01]  /*dc00*/  FADD.FTZ R38, R160, R25 ;  /* 0x00000019a0267221 */ /* 0x002fe20000010000 */
[----:B------:R-:W0:Y:S01]  /*dc10*/  MUFU.EX2 R8, R8 ;  /* 0x0000000800087308 */ /* 0x000e220000000800 */
[----:B------:R-:W-:-:S02]  /*dc20*/  IMAD.MOV.U32 R25, RZ, RZ, 0x40000040 ;  /* 0x40000040ff197424 */ /* 0x000fc400078e00ff */
        /* <DEDUP_REMOVED lines=8> */
[----:B------:R-:W-:Y:S01]  /*dcb0*/  FFMA.FTZ R85, R85, R14, -R28 ;  /* 0x0000000e55557223 */ /* 0x000fe2000001081c */
[----:B------:R-:W-:Y:S01]  /*dcc0*/  IMAD.IADD R169, R152, 0x1, R27 ;  /* 0x0000000198a97824 */ /* 0x000fe200078e021b */
[----:B------:R-:W-:Y:S01]  /*dcd0*/  R2UR UR7, R25 ;  /* 0x00000000190772ca */ /* 0x000fe200000e0000 */
[----:B------:R-:W-:Y:S01]  /*dce0*/  IMAD.MOV.U32 R27, RZ, RZ, 0x40000040 ;  /* 0x40000040ff1b7424 */ /* 0x000fe200078e00ff */
[----:B------:R-:W-:Y:S01]  /*dcf0*/  F2FP.F16.F32.PACK_AB R166, R55, R166 ;  /* 0x000000a637a6723e */ /* 0x000fe200000000ff */
[----:B------:R-:W-:Y:S01]  /*dd00*/  IMAD R24, R19, 0x1000, R194 ;  /* 0x0000100013187824 */ /* 0x000fe200078e02c2 */
[----:B------:R2:W3:Y:S01]  /*dd10*/  MUFU.EX2 R30, R31 ;  /* 0x0000001f001e7308 */ /* 0x0004e20000000800 */
[----:B0-----:R-:W-:Y:S01]  /*dd20*/  FADD.FTZ R28, R165, R8 ;  /* 0x00000008a51c7221 */ /* 0x001fe20000010000 */
[----:B------:R-:W-:Y:S01]  /*dd30*/  R2UR UR11, R27 ;  /* 0x000000001b0b72ca */ /* 0x000fe200000e0000 */
[C---:B------:R-:W-:Y:S01]  /*dd40*/  VIADD R26, R24.reuse, 0x80 ;  /* 0x00000080181a7836 */ /* 0x040fe20000000000 */
[----:B------:R-:W-:-:S02]  /*dd50*/  R2UR UR6, R24 ;  /* 0x00000000180672ca */ /* 0x000fc400000e0000 */
[----:B------:R-:W-:Y:S02]  /*dd60*/  F2FP.F16.F32.PACK_AB R165, R8, R165 ;  /* 0x000000a508a5723e */ /* 0x000fe400000000ff */
[----:B------:R-:W0:Y:S01]  /*dd70*/  MUFU.EX2 R69, R69 ;  /* 0x0000004500457308 */ /* 0x000e220000000800 */
[----:B--2---:R-:W-:Y:S01]  /*dd80*/  FADD.FTZ R31, R59, R38 ;  /* 0x000000263b1f7221 */ /* 0x004fe20000010000 */
[----:B-1----:R-:W-:Y:S01]  /*dd90*/  FADD.FTZ R25, R167, R28 ;  /* 0x0000001ca7197221 */ /* 0x002fe20000010000 */
[----:B------:R-:W-:Y:S01]  /*dda0*/  R2UR UR10, R26 ;  /* 0x000000001a0a72ca */ /* 0x000fe200000e0000 */
[----:B------:R-:W-:Y:S02]  /*ddb0*/  VIADD R26, R24, 0x100 ;  /* 0x00000100181a7836 */ /* 0x000fe40000000000 */
[----:B------:R-:W-:Y:S01]  /*ddc0*/  FADD.FTZ R40, R162, R31 ;  /* 0x0000001fa2287221 */ /* 0x000fe20000010000 */
[----:B------:R-:W-:Y:S01]  /*ddd0*/  VIADD R24, R24, 0x180 ;  /* 0x0000018018187836 */ /* 0x000fe20000000000 */
[----:B------:R-:W-:Y:S01]  /*dde0*/  F2FP.F16.F32.PACK_AB R160, R59, R160 ;  /* 0x000000a03ba0723e */ /* 0x000fe200000000ff */
[----:B------:R-:W1:Y:S01]  /*ddf0*/  MUFU.EX2 R32, R35 ;  /* 0x0000002300207308 */ /* 0x000e620000000800 */
[----:B---3--:R-:W-:Y:S01]  /*de00*/  FADD.FTZ R38, R30, R25 ;  /* 0x000000191e267221 */ /* 0x008fe20000010000 */
[----:B------:R-:W-:Y:S01]  /*de10*/  FADD.FTZ R27, R57, R40 ;  /* 0x00000028391b7221 */ /* 0x000fe20000010000 */
[----:B------:R-:W-:-:S02]  /*de20*/  R2UR UR18, R24 ;  /* 0x00000000181272ca */ /* 0x000fc400000e0000 */
[----:B------:R-:W-:Y:S01]  /*de30*/  R2UR UR14, R26 ;  /* 0x000000001a0e72ca */ /* 0x000fe200000e0000 */
[----:B------:R-:W-:Y:S01]  /*de40*/  FADD.FTZ R40, R156, R27 ;  /* 0x0000001b9c287221 */ /* 0x000fe20000010000 */
[----:B------:R-:W-:Y:S01]  /*de50*/  IMAD.MOV.U32 R27, RZ, RZ, 0x40000040 ;  /* 0x40000040ff1b7424 */ /* 0x000fe200078e00ff */
[----:B------:R-:W2:Y:S01]  /*de60*/  MUFU.EX2 R71, R71 ;  /* 0x0000004700477308 */ /* 0x000ea20000000800 */
[----:B0-----:R-:W-:Y:S01]  /*de70*/  FADD.FTZ R25, R69, R38 ;  /* 0x0000002645197221 */ /* 0x001fe20000010000 */
[----:B------:R-:W-:Y:S01]  /*de80*/  FADD.FTZ R31, R37, R40 ;  /* 0x00000028251f7221 */ /* 0x000fe20000010000 */
[----:B------:R-:W-:Y:S02]  /*de90*/  F2FP.F16.F32.PACK_AB R167, R30, R167 ;  /* 0x000000a71ea7723e */ /* 0x000fe400000000ff */
[----:B------:R-:W-:Y:S01]  /*dea0*/  R2UR UR15, R27 ;  /* 0x000000001b0f72ca */ /* 0x000fe200000e0000 */
[----:B------:R-:W-:Y:S01]  /*deb0*/  FADD.FTZ R40, R158, R31 ;  /* 0x0000001f9e287221 */ /* 0x000fe20000010000 */
[----:B------:R-:W-:Y:S01]  /*dec0*/  F2FP.F16.F32.PACK_AB R162, R57, R162 ;  /* 0x000000a239a2723e */ /* 0x000fe200000000ff */
[----:B------:R-:W0:Y:S01]  /*ded0*/  MUFU.EX2 R34, R39 ;  /* 0x0000002700227308 */ /* 0x000e220000000800 */
[C---:B-1----:R-:W-:Y:S01]  /*dee0*/  FADD.FTZ R38, R32.reuse, R25 ;  /* 0x0000001920267221 */ /* 0x042fe20000010000 */
[----:B------:R-:W-:Y:S01]  /*def0*/  IMAD.MOV.U32 R25, RZ, RZ, 0x40000040 ;  /* 0x40000040ff197424 */ /* 0x000fe200078e00ff */
[----:B------:R-:W-:Y:S01]  /*df00*/  F2FP.F16.F32.PACK_AB R161, R32, R69 ;  /* 0x0000004520a1723e */ /* 0x000fe200000000ff */
[----:B------:R-:W-:Y:S01]  /*df10*/  STSM.16.M88.4 [R199+0x36400], R164 ;  /* 0x036400a4c7007844 */ /* 0x000fe20000000200 */
[----:B------:R-:W-:-:S02]  /*df20*/  F2FP.F16.F32.PACK_AB R156, R37, R156 ;  /* 0x0000009c259c723e */ /* 0x000fc400000000ff */
[----:B------:R-:W-:Y:S01]  /*df30*/  R2UR UR19, R25 ;  /* 0x00000000191372ca */ /* 0x000fe200000e0000 */
[----:B------:R-:W1:Y:S01]  /*df40*/  MUFU.EX2 R75, R75 ;  /* 0x0000004b004b7308 */ /* 0x000e620000000800 */
[----:B--2---:R-:W-:Y:S01]  /*df50*/  FADD.FTZ R27, R71, R38 ;  /* 0x00000026471b7221 */ /* 0x004fe20000010000 */
[----:B------:R-:W-:Y:S02]  /*df60*/  F2FP.F16.F32.PACK_AB R158, R29, R158 ;  /* 0x0000009e1d9e723e */ /* 0x000fe400000000ff */
[----:B------:R-:W-:-:S04]  /*df70*/  F2FP.F16.F32.PACK_AB R152, R33, R0 ;  /* 0x000000002198723e */ /* 0x000fc800000000ff */
[----:B------:R-:W2:Y:S01]  /*df80*/  MUFU.EX2 R36, R43 ;  /* 0x0000002b00247308 */ /* 0x000ea20000000800 */
[C---:B0-----:R-:W-:Y:S01]  /*df90*/  FADD.FTZ R38, R34.reuse, R27 ;  /* 0x0000001b22267221 */ /* 0x041fe20000010000 */
[----:B------:R-:W-:Y:S01]  /*dfa0*/  FADD.FTZ R27, R29, R40 ;  /* 0x000000281d1b7221 */ /* 0x000fe20000010000 */
[----:B------:R-:W-:-:S05]  /*dfb0*/  F2FP.F16.F32.PACK_AB R163, R34, R71 ;  /* 0x0000004722a3723e */ /* 0x000fca00000000ff */
[----:B------:R-:W0:Y:S01]  /*dfc0*/  MUFU.EX2 R73, R73 ;  /* 0x0000004900497308 */ /* 0x000e220000000800 */
[----:B-1----:R-:W-:Y:S01]  /*dfd0*/  FADD.FTZ R25, R75, R38 ;  /* 0x000000264b197221 */ /* 0x002fe20000010000 */
[----:B------:R-:W-:Y:S01]  /*dfe0*/  FADD.FTZ R38, R0, R27 ;  /* 0x0000001b00267221 */ /* 0x000fe20000010000 */
[----:B------:R-:W-:Y:S03]  /*dff0*/  STSM.16.M88.4 [R216], R160 ;  /* 0x000000a0d8007844 */ /* 0x000fe60000000200 */
        /* <DEDUP_REMOVED lines=9> */
[----:B------:R-:W-:-:S05]  /*e090*/  F2FP.F16.F32.PACK_AB R159, R28, R73 ;  /* 0x000000491c9f723e */ /* 0x000fca00000000ff */
[----:B------:R-:W-:Y:S01]  /*e0a0*/  STSM.16.M88.4 [R214], R156 ;  /* 0x0000009cd6007844 */ /* 0x000fe20000000200 */
[----:B------:R-:W1:Y:S01]  /*e0b0*/  MUFU.EX2 R41, R41 ;  /* 0x0000002900297308 */ /* 0x000e620000000800 */
[----:B--2---:R-:W-:-:S07]  /*e0c0*/  FADD.FTZ R25, R81, R38 ;  /* 0x0000002651197221 */ /* 0x004fce0000010000 */
[----:B------:R-:W2:Y:S01]  /*e0d0*/  MUFU.EX2 R79, R79 ;  /* 0x0000004f004f7308 */ /* 0x000ea20000000800 */
[C---:B0-----:R-:W-:Y:S01]  /*e0e0*/  FADD.FTZ R8, R26.reuse, R25 ;  /* 0x000000191a087221 */ /* 0x041fe20000010000 */
[----:B------:R-:W-:-:S06]  /*e0f0*/  F2FP.F16.F32.PACK_AB R153, R26, R81 ;  /* 0x000000511a99723e */ /* 0x000fcc00000000ff */
[----:B------:R-:W0:Y:S01]  /*e100*/  MUFU.EX2 R24, R85 ;  /* 0x0000005500187308 */ /* 0x000e220000000800 */
[C---:B-1----:R-:W-:Y:S01]  /*e110*/  F2FP.F16.F32.PACK_AB R154, R41.reuse, R154 ;  /* 0x0000009a299a723e */ /* 0x042fe200000000ff */
[----:B------:R-:W-:Y:S01]  /*e120*/  FADD.FTZ R0, R41, R40 ;  /* 0x0000002829007221 */ /* 0x000fe20000010000 */
[----:B--2---:R-:W-:Y:S01]  /*e130*/  FADD.FTZ R25, R79, R8 ;  /* 0x000000084f197221 */ /* 0x004fe20000010000 */
[----:B0-----:R-:W-:-:S03]  /*e140*/  F2FP.F16.F32.PACK_AB R155, R24, R79 ;  /* 0x0000004f189b723e */ /* 0x001fc600000000ff */
[----:B------:R-:W-:Y:S02]  /*e150*/  FADD.FTZ R8, R24, R25 ;  /* 0x0000001918087221 */ /* 0x000fe40000010000 */
[----:B------:R0:W-:Y:S01]  /*e160*/  STSM.16.M88.4 [R215], R152 ;  /* 0x00000098d7007844 */ /* 0x0001e20000000200 */
[----:B------:R-:W-:-:S06]  /*e170*/  WARPGROUP.ARRIVE ;  /* 0x00000000000079c5 */ /* 0x000fcc0000000000 */
        /* <DEDUP_REMOVED lines=14> */
[----:B------:R1:W-:Y:S06]  /*e260*/  MEMBAR.ALL.CTA ;  /* 0x0000000000007992 */ /* 0x0003ec0000008000 */
[----:B-1----:R-:W1:Y:S01]  /*e270*/  FENCE.VIEW.ASYNC.S ;  /* 0x00000000000073c6 */ /* 0x002e620000000000 */
[----:B0-----:R-:W-:Y:S01]  /*e280*/  VIADD R152, R169, UR4 ;  /* 0x00000004a9987c36 */ /* 0x001fe20008000000 */
[----:B-1----:R-:W-:Y:S01]  /*e290*/  NOP ;  /* 0x0000000000007918 */ /* 0x002fe20000000000 */
        /* <DEDUP_REMOVED lines=16> */
.L_x_6598:
[----:B------:R-:W-:-:S06]  /*e3a0*/  UISETP.NE.AND UP0, UPT, UR5, 0x1, UPT ;  /* 0x000000010500788c */ /* 0x000fcc000bf05270 */
[----:B------:R-:W-:-:S05]  /*e3b0*/  PLOP3.LUT P3, PT, PT, PT, UP0, 0x80, 0x0 ;  /* 0x000000000000781c */ /* 0x000fca0003f6f008 */
[----:B------:R-:W-:-:S08]  /*e3c0*/  @UP0 ULDC.64 UR6, c[0x0][0xae0] ;  /* 0x0002b80000060ab9 */ /* 0x000fd00000000a00 */
[----:B------:R-:W-:-:S05]  /*e3d0*/  @P3 IMAD.HI.U32 R154, R153, UR6, RZ ;  /* 0x00000006999a3c27 */ /* 0x000fca000f8e00ff */
[----:B------:R-:W-:-:S07]  /*e3e0*/  @P3 SHF.R.U32.HI R153, RZ, UR7, R154 ;  /* 0x00000007ff993c19 */ /* 0x000fce000801169a */
.L_x_6599:
[----:B------:R-:W-:Y:S05]  /*e3f0*/  BSYNC B0 ;  /* 0x0000000000007941 */ /* 0x000fea0003800000 */
.L_x_6597:
[----:B------:R-:W-:-:S04]  /*e400*/  IMAD.U32 R154, RZ, RZ, UR5 ;  /* 0x00000005ff9a7e24 */ /* 0x000fc8000f8e00ff */
[----:B------:R-:W-:-:S05]  /*e410*/  IMAD R154, R153, R154, UR5 ;  /* 0x00000005999a7e24 */ /* 0x000fca000f8e029a */
[----:B------:R-:W-:-:S07]  /*e420*/  VIMNMX R152, R152, R154, PT ;  /* 0x0000009a98987248 */ /* 0x000fce0003fe0100 */
.L_x_6596:
[----:B------:R-:W-:Y:S01]  /*e430*/  SHF.R.S32.HI R153, RZ, 0x1f, R152 ;  /* 0x0000001fff997819 */ /* 0x000fe20000011498 */
[----:B------:R-:W-:Y:S01]  /*e440*/  ULDC UR42, c[0x0][0xadc] ;  /* 0x0002b700002a7ab9 */ /* 0x000fe20000000800 */
[----:B------:R-:W-:Y:S01]  /*e450*/  ULDC UR39, c[0x0][0xadc] ;  /* 0x0002b70000277ab9 */ /* 0x000fe20000000800 */
[----:B------:R-:W-:Y:S01]  /*e460*/  ULDC UR43, c[0x0][0xad4] ;  /* 0x0002b500002b7ab9 */ /* 0x000fe20000000800 */
[----:B------:R-:W-:Y:S01]  /*e470*/  LEA.HI R153, R153, R152, RZ, 0x6 ;  /* 0x0000009899997211 */ /* 0x000fe200078f30ff */
[----:B------:R-:W-:Y:S01]  /*e480*/  ULDC UR45, c[0x0][0xad4] ;  /* 0x0002b500002d7ab9 */ /* 0x000fe20000000800 */
[----:B------:R-:W-:Y:S01]  /*e490*/  ULDC UR38, c[0x0][0xa80] ;  /* 0x0002a00000267ab9 */ /* 0x000fe20000000800 */
[----:B------:R-:W-:Y:S01]  /*e4a0*/  ULDC UR41, c[0x0][0xa80] ;  /* 0x0002a00000297ab9 */ /* 0x000fe20000000800 */
[----:B------:R-:W-:Y:S01]  /*e4b0*/  SHF.R.S32.HI R153, RZ, 0x6, R153 ;  /* 0x00000006ff997819 */ /* 0x000fe20000011499 */
[----:B------:R-:W-:Y:S01]  /*e4c0*/  ULDC UR40, c[0x0][0xa80] ;  /* 0x0002a00000287ab9 */ /* 0x000fe20000000800 */
[----:B------:R-:W-:Y:S01]  /*e4d0*/  ULDC UR46, c[0x0][0xad8] ;  /* 0x0002b600002e7ab9 */ /* 0x000fe20000000800 */
[----:B------:R-:W-:Y:S01]  /*e4e0*/  ULDC UR44, c[0x0][0xad8] ;  /* 0x0002b600002c7ab9 */ /* 0x000fe20000000800 */
[----:B------:R-:W-:Y:S01]  /*e4f0*/  VIMNMX R212, R219, R153, !PT ;  /* 0x00000099dbd47248 */ /* 0x000fe20007fe0100 */
[----:B------:R-:W-:Y:S03]  /*e500*/  BSSY B1, `(.L_x_6600) ;  /* 0x00003d7000017945 */ /* 0x000fe60003800000 */
[----:B------:R-:W-:-:S13]  /*e510*/  ISETP.GE.AND P3, PT, R15, R212, PT ;  /* 0x000000d40f00720c */ /* 0x000fda0003f66270 */
[----:B------:R-:W-:Y:S05]  /*e520*/  @!P3 BRA `(.L_x_6601) ;  /* 0x0000003c0050b947 */ /* 0x000fea0003800000 */
[----:B------:R-:W-:Y:S01]  /*e530*/  BSSY B0, `(.L_x_6602) ;  /* 0x00003cf000007945 */ /* 0x000fe20003800000 */
.L_x_6621:
[----:B------:R-:W-:-:S05]  /*e540*/  VIADD R200, R19, 0x1 ;  /* 0x0000000113c87836 */ /* 0x000fca0000000000 */
[----:B------:R-:W-:-:S04]  /*e550*/  ISETP.NE.AND P3, PT, R200, 0x2, PT ;  /* 0x00000002c800780c */ /* 0x000fc80003f65270 */
[----:B------:R-:W-:Y:S02]  /*e560*/  SEL R14, RZ, 0x1, P3 ;  /* 0x00000001ff0e7807 */ /* 0x000fe40001800000 */
[----:B------:R-:W-:Y:S02]  /*e570*/  SEL R200, R200, RZ, P3 ;  /* 0x000000ffc8c87207 */ /* 0x000fe40001800000 */
[----:B------:R-:W-:Y:S01]  /*e580*/  LOP3.LUT R22, R22, R14, RZ, 0x3c, !PT ;  /* 0x0000000e16167212 */ /* 0x000fe200078e3cff */
[----:B--2---:R-:W-:Y:S06]  /*e590*/  @!P0 BRA `(.L_x_6603) ;  /* 0x0000000000048947 */ /* 0x004fec0003800000 */
[----:B------:R-:W-:Y:S01]  /*e5a0*/  BPT.TRAP 0x1 ;  /* 0x000000040000795c */ /* 0x000fe20000300000 */
.L_x_6603:
[----:B------:R-:W-:Y:S01]  /*e5b0*/  IMAD R201, R200, 0x8, R18 ;  /* 0x00000008c8c97824 */ /* 0x000fe200078e0212 */
[----:B------:R-:W-:-:S04]  /*e5c0*/  SHF.L.U32 R14, R22, 0x1f, RZ ;  /* 0x0000001f160e7819 */ /* 0x000fc800000006ff */
[----:B------:R0:W1:Y:S01]  /*e5d0*/  SYNCS.PHASECHK.TRANS64.TRYWAIT P3, [R201+URZ+0x38830], R14 ;  /* 0x0388300ec90075a7 */ /* 0x000062000806017f */
[----:B------:R-:W-:Y:S05]  /*e5e0*/  @!P0 BRA `(.L_x_6604) ;  /* 0x0000000000048947 */ /* 0x000fea0003800000 */
[----:B------:R-:W-:Y:S01]  /*e5f0*/  BPT.TRAP 0x1 ;  /* 0x000000040000795c */ /* 0x000fe20000300000 */
.L_x_6604:
[----:B------:R-:W-:Y:S01]  /*e600*/  BSSY B2, `(.L_x_6605) ;  /* 0x0000006000027945 */ /* 0x000fe20003800000 */
[----:B------:R-:W-:Y:S02]  /*e610*/  IMAD R156, R200, 0x200, R191 ;  /* 0x00000200c89c7824 */ /* 0x000fe400078e02bf */
[----:B------:R-:W-:Y:S01]  /*e620*/  IMAD.MOV.U32 R157, RZ, RZ, 0x40000040 ;  /* 0x40000040ff9d7424 */ /* 0x000fe200078e00ff */
[----:B-1----:R-:W-:Y:S06]  /*e630*/  @P3 BRA `(.L_x_6606) ;  /* 0x0000000000083947 */ /* 0x002fec0003800000 */
[----:B------:R-:W1:Y:S02]  /*e640*/  SYNCS.PHASECHK.TRANS64.TRYWAIT P3, [R201+URZ+0x38830], R14 ;  /* 0x0388300ec90075a7 */ /* 0x000e64000806017f */
[----:B-1----:R-:W-:Y:S05]  /*e650*/  @!P3 BRA `(.L_x_6607) ;  /* 0x000001c0000cb947 */ /* 0x002fea0003800000 */
.L_x_6606:
[----:B------:R-:W-:Y:S05]  /*e660*/  BSYNC B2 ;  /* 0x0000000000027941 */ /* 0x000fea0003800000 */
.L_x_6605:
        /* <DEDUP_REMOVED lines=36> */
.L_x_6608:
[----:B------:R2:W3:Y:S01]  /*e8b0*/  SYNCS.PHASECHK.TRANS64.TRYWAIT P3, [R201+URZ+0x38850], R14 ;  /* 0x0388500ec90075a7 */ /* 0x0004e2000806017f */
[----:B------:R-:W-:Y:S05]  /*e8c0*/  @!P0 BRA `(.L_x_6609) ;  /* 0x0000000000048947 */ /* 0x000fea0003800000 */
[----:B------:R-:W-:Y:S01]  /*e8d0*/  BPT.TRAP 0x1 ;  /* 0x000000040000795c */ /* 0x000fe20000300000 */
.L_x_6609:
[----:B------:R-:W-:Y:S04]  /*e8e0*/  BSSY B2, `(.L_x_6610) ;  /* 0x0000004000027945 */ /* 0x000fe80003800000 */
[----:B---3--:R-:W-:Y:S05]  /*e8f0*/  @P3 BRA `(.L_x_6611) ;  /* 0x0000000000083947 */ /* 0x008fea0003800000 */
[----:B------:R-:W3:Y:S02]  /*e900*/  SYNCS.PHASECHK.TRANS64.TRYWAIT P3, [R201+URZ+0x38850], R14 ;  /* 0x0388500ec90075a7 */ /* 0x000ee4000806017f */
[----:B---3--:R-:W-:Y:S05]  /*e910*/  @!P3 BRA `(.L_x_6612) ;  /* 0x000001bc0070b947 */ /* 0x008fea0003800000 */
.L_x_6611:
[----:B------:R-:W-:Y:S05]  /*e920*/  BSYNC B2 ;  /* 0x0000000000027941 */ /* 0x000fea0003800000 */
.L_x_6610:
[----:B------:R-:W-:Y:S01]  /*e930*/  IMAD R202, R200, 0x1000, R192 ;  /* 0x00001000c8ca7824 */ /* 0x000fe200078e02c0 */
[----:B------:R-:W-:Y:S01]  /*e940*/  R2UR UR4, R2 ;  /* 0x00000000020472ca */ /* 0x000fe200000e0000 */
[----:B------:R-:W-:Y:S01]  /*e950*/  IMAD.MOV.U32 R203, RZ, RZ, 0x40000040 ;  /* 0x40000040ffcb7424 */ /* 0x000fe200078e00ff */
[----:B------:R-:W-:Y:S01]  /*e960*/  R2UR UR5, R3 ;  /* 0x00000000030572ca */ /* 0x000fe200000e0000 */
[----:B------:R-:W-:Y:S01]  /*e970*/  WARPGROUP.ARRIVE ;  /* 0x00000000000079c5 */ /* 0x000fe20000000000 */
[----:B------:R-:W-:Y:S01]  /*e980*/  R2UR UR6, R202 ;  /* 0x00000000ca0672ca */ /* 0x000fe200000e0000 */
[----:B------:R-:W-:Y:S01]  /*e990*/  VIADD R204, R2, 0x2 ;  /* 0x0000000202cc7836 */ /* 0x000fe20000000000 */
[----:B------:R-:W-:Y:S01]  /*e9a0*/  R2UR UR7, R203 ;  /* 0x00000000cb0772ca */ /* 0x000fe200000e0000 */
[----:B------:R-:W-:Y:S02]  /*e9b0*/  IMAD.MOV.U32 R205, RZ, RZ, 0x40000040 ;  /* 0x40000040ffcd7424 */ /* 0x000fe400078e00ff */
[----:B------:R-:W4:Y:S01]  /*e9c0*/  S2R R21, SR_TID.X ;  /* 0x0000000000157919 */ /* 0x000f220000002100 */
[----:B------:R-:W-:Y:S01]  /*e9d0*/  VIADD R206, R202, 0x800 ;  /* 0x00000800cace7836 */ /* 0x000fe20000000000 */
[----:B------:R-:W-:Y:S01]  /*e9e0*/  UISETP.NE.AND UP0, UPT, UR48, URZ, UPT ;  /* 0x0000003f3000728c */ /* 0x000fe2000bf05270 */
[----:B------:R-:W-:-:S02]  /*e9f0*/  VIADD R207, R2, 0x800 ;  /* 0x0000080002cf7836 */ /* 0x000fc40000000000 */
[----:B------:R-:W-:Y:S02]  /*ea00*/  IMAD.IADD R213, R218, 0x1, R195 ;  /* 0x00000001dad57824 */ /* 0x000fe400078e02c3 */
[----:B------:R-:W-:Y:S02]  /*ea10*/  VIADD R210, R202, 0xe00 ;  /* 0x00000e00cad27836 */ /* 0x000fe40000000000 */
[----:B------:R-:W-:Y:S01]  /*ea20*/  IMAD.MOV.U32 R209, RZ, RZ, 0x40000040 ;  /* 0x40000040ffd17424 */ /* 0x000fe200078e00ff */
[----:B------:R-:W-:Y:S01]  /*ea30*/  HGMMA.64x64x16.F32 R152, gdesc[UR4], R152, gsb0 ;  /* 0x00e00000049879f0 */ /* 0x000fe20008000898 */
[----:B------:R-:W-:Y:S01]  /*ea40*/  R2UR UR4, R204 ;  /* 0x00000000cc0472ca */ /* 0x000fe200000e0000 */
[----:B------:R-:W-:Y:S01]  /*ea50*/  VIADD R204, R202, 0x2 ;  /* 0x00000002cacc7836 */ /* 0x000fe20000000000 */
[----:B------:R-:W-:Y:S01]  /*ea60*/  R2UR UR5, R205 ;  /* 0x00000000cd0572ca */ /* 0x000fe200000e0000 */
[----:B------:R-:W-:Y:S02]  /*ea70*/  IMAD.MOV.U32 R205, RZ, RZ, 0x40000040 ;  /* 0x40000040ffcd7424 */ /* 0x000fe400078e00ff */
[----:B------:R-:W-:Y:S01]  /*ea80*/  IMAD.MOV.U32 R211, RZ, RZ, 0x40000040 ;  /* 0x40000040ffd37424 */ /* 0x000fe200078e00ff */
[----:B------:R-:W-:Y:S01]  /*ea90*/  R2UR UR6, R204 ;  /* 0x00000000cc0672ca */ /* 0x000fe200000e0000 */
[----:B------:R-:W-:Y:S01]  /*eaa0*/  VIADD R204, R2, 0x4 ;  /* 0x0000000402cc7836 */ /* 0x000fe20000000000 */
[----:B------:R-:W-:Y:S01]  /*eab0*/  R2UR UR7, R205 ;  /* 0x00000000cd0772ca */ /* 0x000fe200000e0000 */
[----:B------:R-:W-:Y:S01]  /*eac0*/  IMAD.MOV.U32 R205, RZ, RZ, 0x40000040 ;  /* 0x40000040ffcd7424 */ /* 0x000fe200078e00ff */
[----:B----4-:R-:W-:-:S05]  /*ead0*/  SHF.R.U32.HI R21, RZ, 0x7, R21 ;  /* 0x00000007ff157819 */ /* 0x010fca0000011615 */
[----:B0123--:R-:W0:Y:S02]  /*eae0*/  SHFL.IDX PT, R14, R21, RZ, 0x1f ;  /* 0x00001fff150e7589 */ /* 0x00fe2400000e0000 */
[----:B0-----:R-:W-:Y:S01]  /*eaf0*/  ISETP.GT.AND P3, PT, R14, 0x7f, PT ;  /* 0x0000007f0e00780c */ /* 0x001fe20003f64270 */
[----:B------:R-:W-:-:S03]  /*eb00*/  IMAD.MOV.U32 R14, RZ, RZ, 0x4 ;  /* 0x00000004ff0e7424 */ /* 0x000fc600078e00ff */
[----:B------:R-:W-:Y:S02]  /*eb10*/  SEL R203, RZ, 0x2, !P3 ;  /* 0x00000002ffcb7807 */ /* 0x000fe40005800000 */
[C---:B------:R-:W-:Y:S02]  /*eb20*/  SEL R21, R14.reuse, 0x2, P3 ;  /* 0x000000020e157807 */ /* 0x040fe40001800000 */
[----:B------:R-:W-:-:S03]  /*eb30*/  SEL R14, R14, 0x6, !P3 ;  /* 0x000000060e0e7807 */ /* 0x000fc60005800000 */
[----:B------:R-:W-:Y:S01]  /*eb40*/  IMAD.IADD R208, R21, 0x1, R210 ;  /* 0x0000000115d07824 */ /* 0x000fe200078e02d2 */
        /* <DEDUP_REMOVED lines=176> */
[----:B------:R-:W-:-:S05]  /*f650*/  IMAD.MOV.U32 R207, RZ, RZ, 0xa00 ;  /* 0x00000a00ffcf7424 */ /* 0x000fca00078e00ff */
[----:B------:R-:W-:-:S04]  /*f660*/  SEL R207, R207, 0x980, P3 ;  /* 0x00000980cfcf7807 */ /* 0x000fc80001800000 */
[----:B------:R-:W-:Y:S01]  /*f670*/  LOP3.LUT R207, R207, 0xa00, RZ, 0xc0, !PT ;  /* 0x00000a00cfcf7812 */ /* 0x000fe200078ec0ff */
[----:B------:R-:W-:Y:S02]  /*f680*/  WARPGROUP.DEPBAR.LE gsb0, 0x0 ;  /* 0x00008000000079c5 */ /* 0x000fe40000010000 */
[----:B------:R-:W-:-:S06]  /*f690*/  WARPGROUP.ARRIVE ;  /* 0x00000000000079c5 */ /* 0x000fcc0000000000 */
[----:B------:R-:W-:Y:S01]  /*f6a0*/  HGMMA.64x64x16.F32 R152, gdesc[UR4], R152, gsb0 ;  /* 0x00e00000049879f0 */ /* 0x000fe20008000898 */
[----:B------:R-:W-:Y:S01]  /*f6b0*/  R2UR UR4, R204 ;  /* 0x00000000cc0472ca */ /* 0x000fe200000e0000 */
[----:B------:R-:W-:Y:S01]  /*f6c0*/  IMAD.IADD R204, R206, 0x1, R14 ;  /* 0x00000001cecc7824 */ /* 0x000fe200078e020e */
[----:B------:R-:W-:Y:S01]  /*f6d0*/  R2UR UR5, R205 ;  /* 0x00000000cd0572ca */ /* 0x000fe200000e0000 */
[----:B------:R-:W-:Y:S02]  /*f6e0*/  IMAD.MOV.U32 R205, RZ, RZ, 0x40000040 ;  /* 0x40000040ffcd7424 */ /* 0x000fe400078e00ff */
[----:B------:R-:W-:Y:S01]  /*f6f0*/  IMAD.MOV.U32 R206, RZ, RZ, 0x28 ;  /* 0x00000028ffce7424 */ /* 0x000fe200078e00ff */
[----:B------:R-:W-:Y:S02]  /*f700*/  R2UR UR6, R204 ;  /* 0x00000000cc0672ca */ /* 0x000fe400000e0000 */
[----:B------:R-:W-:Y:S01]  /*f710*/  R2UR UR7, R205 ;  /* 0x00000000cd0772ca */ /* 0x000fe200000e0000 */
[----:B------:R-:W-:Y:S01]  /*f720*/  IMAD.MOV.U32 R205, RZ, RZ, 0x40000040 ;  /* 0x40000040ffcd7424 */ /* 0x000fe200078e00ff */
[----:B------:R-:W-:-:S04]  /*f730*/  SEL R206, R206, 0x26, P3 ;  /* 0x00000026cece7807 */ /* 0x000fc80001800000 */
[----:B------:R-:W-:-:S04]  /*f740*/  LOP3.LUT R206, R206, 0x6, RZ, 0xc0, !PT ;  /* 0x00000006cece7812 */ /* 0x000fc800078ec0ff */
[CC--:B------:R-:W-:Y:S02]  /*f750*/  IADD3 R204, R206.reuse, R207.reuse, R2 ;  /* 0x000000cfcecc7210 */ /* 0x0c0fe40007ffe002 */
[----:B------:R-:W-:Y:S01]  /*f760*/  IADD3 R206, R206, R207, R202 ;  /* 0x000000cfcece7210 */ /* 0x000fe20007ffe0ca */
[----:B------:R-:W-:Y:S01]  /*f770*/  IMAD.MOV.U32 R207, RZ, RZ, 0x40000040 ;  /* 0x40000040ffcf7424 */ /* 0x000fe200078e00ff */
[----:B------:R-:W-:Y:S02]  /*f780*/  WARPGROUP.DEPBAR.LE gsb0, 0x0 ;  /* 0x00008000000079c5 */ /* 0x000fe40000010000 */
[----:B------:R-:W-:-:S06]  /*f790*/  WARPGROUP.ARRIVE ;  /* 0x00000000000079c5 */ /* 0x000fcc0000000000 */
[----:B------:R-:W-:Y:S01]  /*f7a0*/  HGMMA.64x64x16.F32 R152, gdesc[UR4], R152, gsb0 ;  /* 0x00e00000049879f0 */ /* 0x000fe20008000898 */
[----:B------:R-:W-:Y:S02]  /*f7b0*/  R2UR UR4, R204 ;  /* 0x00000000cc0472ca */ /* 0x000fe400000e0000 */
[----:B------:R-:W-:Y:S01]  /*f7c0*/  R2UR UR5, R205 ;  /* 0x00000000cd0572ca */ /* 0x000fe200000e0000 */
[----:B------:R-:W-:Y:S01]  /*f7d0*/  IMAD.MOV.U32 R205, RZ, RZ, 0x40000040 ;  /* 0x40000040ffcd7424 */ /* 0x000fe200078e00ff */
[----:B------:R-:W-:Y:S01]  /*f7e0*/  R2UR UR6, R206 ;  /* 0x00000000ce0672ca */ /* 0x000fe200000e0000 */
[----:B------:R-:W-:Y:S01]  /*f7f0*/  VIADD R206, R2, 0xa00 ;  /* 0x00000a0002ce7836 */ /* 0x000fe20000000000 */
[----:B------:R-:W-:Y:S01]  /*f800*/  R2UR UR7, R207 ;  /* 0x00000000cf0772ca */ /* 0x000fe200000e0000 */
[----:B------:R-:W-:Y:S02]  /*f810*/  VIADD R207, R202, 0xa00 ;  /* 0x00000a00cacf7836 */ /* 0x000fe40000000000 */
[----:B------:R-:W-:Y:S01]  /*f820*/  IMAD.IADD R204, R206, 0x1, R203 ;  /* 0x00000001cecc7824 */ /* 0x000fe200078e02cb */
[----:B------:R-:W-:-:S02]  /*f830*/  WARPGROUP.DEPBAR.LE gsb0, 0x0 ;  /* 0x00008000000079c5 */ /* 0x000fc40000010000 */
[----:B------:R-:W-:-:S07]  /*f840*/  WARPGROUP.ARRIVE ;  /* 0x00000000000079c5 */ /* 0x000fce0000000000 */
        /* <DEDUP_REMOVED lines=96> */
[----:B------:R-:W0:Y:S01]  /*fe50*/  @P2 LDC R204, c[0x0][0x450] ;  /* 0x00011400ffcc2b82 */ /* 0x000e220000000800 */
[----:B------:R-:W-:Y:S01]  /*fe60*/  R2UR UR6, R206 ;  /* 0x00000000ce0672ca */ /* 0x000fe200000e0000 */
[----:B------:R-:W-:Y:S01]  /*fe70*/  VIADD R206, R2, 0xe00 ;  /* 0x00000e0002ce7836 */ /* 0x000fe20000000000 */
[----:B------:R-:W-:Y:S01]  /*fe80*/  R2UR UR7, R207 ;  /* 0x00000000cf0772ca */ /* 0x000fe200000e0000 */
[----:B------:R-:W-:-:S04]  /*fe90*/  IMAD.MOV.U32 R207, RZ, RZ, 0x40000040 ;  /* 0x40000040ffcf7424 */ /* 0x000fc800078e00ff */
[----:B------:R-:W1:Y:S02]  /*fea0*/  @P2 LDC R205, c[0x0][0x44c] ;  /* 0x00011300ffcd2b82 */ /* 0x000e640000000800 */
[----:B-1----:R-:W-:-:S05]  /*feb0*/  @P2 IMAD.HI.U32 R205, R213, R205, RZ ;  /* 0x000000cdd5cd2227 */ /* 0x002fca00078e00ff */
[----:B0-----:R-:W-:Y:S01]  /*fec0*/  @P2 SHF.R.U32.HI R213, RZ, R204, R205 ;  /* 0x000000ccffd52219 */ /* 0x001fe200000116cd */
[----:B------:R-:W-:Y:S02]  /*fed0*/  IMAD.IADD R204, R206, 0x1, R203 ;  /* 0x00000001cecc7824 */ /* 0x000fe400078e02cb */
[----:B------:R-:W-:Y:S01]  /*fee0*/  IMAD.MOV.U32 R205, RZ, RZ, 0x40000040 ;  /* 0x40000040ffcd7424 */ /* 0x000fe200078e00ff */
[----:B------:R-:W-:Y:S02]  /*fef0*/  WARPGROUP.DEPBAR.LE gsb0, 0x0 ;  /* 0x00008000000079c5 */ /* 0x000fe40000010000 */
[----:B------:R-:W-:-:S06]  /*ff00*/  WARPGROUP.ARRIVE ;  /* 0x00000000000079c5 */ /* 0x000fcc0000000000 */
[----:B------:R-:W-:Y:S01]  /*ff10*/  HGMMA.64x64x16.F32 R152, gdesc[UR4], R152, gsb0 ;  /* 0x00e00000049879f0 */ /* 0x000fe20008000898 */
[----:B------:R-:W-:Y:S01]  /*ff20*/  R2UR UR4, R204 ;  /* 0x00000000cc0472ca */ /* 0x000fe200000e0000 */
[--C-:B------:R-:W-:Y:S01]  /*ff30*/  IMAD.IADD R204, R203, 0x1, R210.reuse ;  /* 0x00000001cbcc7824 */ /* 0x100fe200078e02d2 */
[----:B------:R-:W-:Y:S01]  /*ff40*/  R2UR UR5, R205 ;  /* 0x00000000cd0572ca */ /* 0x000fe200000e0000 */
[----:B------:R-:W-:Y:S02]  /*ff50*/  IMAD.MOV.U32 R205, RZ, RZ, 0x40000040 ;  /* 0x40000040ffcd7424 */ /* 0x000fe400078e00ff */
[----:B------:R-:W-:Y:S01]  /*ff60*/  IMAD.IADD R210, R14, 0x1, R210 ;  /* 0x000000010ed27824 */ /* 0x000fe200078e02d2 */
[----:B------:R-:W-:Y:S01]  /*ff70*/  R2UR UR6, R204 ;  /* 0x00000000cc0672ca */ /* 0x000fe200000e0000 */
[----:B------:R-:W-:Y:S01]  /*ff80*/  IMAD.IADD R204, R206, 0x1, R21 ;  /* 0x00000001cecc7824 */ /* 0x000fe200078e0215 */
[----:B------:R-:W-:Y:S01]  /*ff90*/  R2UR UR7, R205 ;  /* 0x00000000cd0772ca */ /* 0x000fe200000e0000 */
[----:B------:R-:W-:-:S02]  /*ffa0*/  IMAD.MOV.U32 R205, RZ, RZ, 0x40000040 ;  /* 0x40000040ffcd7424 */ /* 0x000fc400078e00ff */
[----:B------:R-:W-:Y:S02]  /*ffb0*/  IMAD.IADD R206, R206, 0x1, R14 ;  /* 0x00000001cece7824 */ /* 0x000fe400078e020e */
[----:B------:R-:W-:Y:S02]  /*ffc0*/  IMAD.MOV.U32 R203, RZ, RZ, 0x40 ;  /* 0x00000040ffcb7424 */ /* 0x000fe400078e00ff */
[----:B------:R-:W-:Y:S02]  /*ffd0*/  IMAD.MOV.U32 R14, RZ, RZ, 0x1000 ;  /* 0x00001000ff0e7424 */ /* 0x000fe400078e00ff */
[----:B------:R-:W-:Y:S01]  /*ffe0*/  IMAD.U32 R21, RZ, RZ, UR43 ;  /* 0x0000002bff157e24 */ /* 0x000fe2000f8e00ff */
[----:B------:R-:W-:Y:S02]  /*fff0*/  SEL R203, R203, 0x3e, P3 ;  /* 0x0000003ecbcb7807 */ /* 0x000fe40001800000 */
[----:B------:R-:W-:Y:S02]  /*10000*/  SEL R14, R14, 0xf80, P3 ;  /* 0x00000f800e0e7807 */ /* 0x000fe40001800000 */
[----:B------:R-:W-:-:S02]  /*10010*/  LOP3.LUT R203, R203, 0x6, RZ, 0xc0, !PT ;  /* 0x00000006cbcb7812 */ /* 0x000fc400078ec0ff */
[----:B------:R-:W-:Y:S02]  /*10020*/  LOP3.LUT R14, R14, 0x1e00, RZ, 0xc0, !PT ;  /* 0x00001e000e0e7812 */ /* 0x000fe400078ec0ff */
[----:B------:R-:W-:Y:S02]  /*10030*/  PLOP3.LUT P3, PT, PT, PT, UP0, 0x40, 0x0 ;  /* 0x000000000000781c */ /* 0x000fe40003f6e808 */
        /* <DEDUP_REMOVED lines=9> */
[----:B------:R-:W0:Y:S01]  /*100d0*/  SHFL.IDX PT, R208, R213, RZ, 0x1c1f ;  /* 0x001c1fffd5d07589 */ /* 0x000e2200000e0000 */
[----:B------:R-:W-:Y:S01]  /*100e0*/  IADD3 R204, R203, R14, R2 ;  /* 0x0000000ecbcc7210 */ /* 0x000fe20007ffe002 */
[----:B------:R-:W-:-:S02]  /*100f0*/  IMAD.MOV.U32 R203, RZ, RZ, 0x40000040 ;  /* 0x40000040ffcb7424 */ /* 0x000fc400078e00ff */
[----:B------:R-:W-:-:S05]  /*10100*/  @!P1 VIADD R14, R201, 0x38840 ;  /* 0x00038840c90e9836 */ /* 0x000fca0000000000 */
[----:B------:R-:W-:Y:S01]  /*10110*/  @!P1 PRMT R14, RZ, 0x654, R14 ;  /* 0x00000654ff0e9816 */ /* 0x000fe2000000000e */
[----:B------:R-:W-:Y:S02]  /*10120*/  WARPGROUP.DEPBAR.LE gsb0, 0x0 ;  /* 0x00008000000079c5 */ /* 0x000fe40000010000 */
[----:B------:R-:W-:-:S06]  /*10130*/  WARPGROUP.ARRIVE ;  /* 0x00000000000079c5 */ /* 0x000fcc0000000000 */
[----:B------:R-:W-:Y:S01]  /*10140*/  HGMMA.64x64x16.F32 R152, gdesc[UR4], R152, gsb0 ;  /* 0x00e00000049879f0 */ /* 0x000fe20008000898 */
[----:B------:R-:W-:Y:S02]  /*10150*/  R2UR UR4, R206 ;  /* 0x00000000ce0472ca */ /* 0x000fe400000e0000 */
[----:B------:R-:W-:Y:S02]  /*10160*/  R2UR UR5, R207 ;  /* 0x00000000cf0572ca */ /* 0x000fe400000e0000 */
[----:B------:R-:W-:Y:S02]  /*10170*/  R2UR UR6, R210 ;  /* 0x00000000d20672ca */ /* 0x000fe400000e0000 */
[----:B------:R-:W-:Y:S02]  /*10180*/  R2UR UR7, R211 ;  /* 0x00000000d30772ca */ /* 0x000fe400000e0000 */
[----:B------:R-:W-:Y:S01]  /*10190*/  LOP3.LUT R207, RZ, R21, RZ, 0x33, !PT ;  /* 0x00000015ffcf7212 */ /* 0x000fe200078e33ff */
[----:B------:R-:W-:-:S02]  /*101a0*/  WARPGROUP.DEPBAR.LE gsb0, 0x0 ;  /* 0x00008000000079c5 */ /* 0x000fc40000010000 */
[----:B------:R-:W-:-:S08]  /*101b0*/  WARPGROUP.ARRIVE ;  /* 0x00000000000079c5 */ /* 0x000fd00000000000 */
        /* <DEDUP_REMOVED lines=10> */
[----:B-1----:R-:W-:-:S05]  /*10260*/  IMAD.SHL.U32 R14, R15, 0x40, RZ ;  /* 0x000000400f0e7824 */ /* 0x002fca00078e00ff */
[----:B------:R-:W-:-:S04]  /*10270*/  IADD3 R206, -R187, 0x1, -R14 ;  /* 0x00000001bbce7810 */ /* 0x000fc80007ffe90e */
[----:B------:R-:W-:-:S05]  /*10280*/  IADD3 R206, -R23, R206, R184 ;  /* 0x000000ce17ce7210 */ /* 0x000fca0007ffe1b8 */
[----:B------:R-:W-:Y:S02]  /*10290*/  IMAD.IADD R207, R207, 0x1, R206 ;  /* 0x00000001cfcf7824 */ /* 0x000fe400078e02ce */
[----:B------:R-:W-:Y:S02]  /*102a0*/  VIADD R206, R206, UR46 ;  /* 0x0000002ecece7c36 */ /* 0x000fe40008000000 */
[C---:B0-----:R-:W-:Y:S02]  /*102b0*/  IMAD.IADD R204, R208.reuse, 0x1, R207 ;  /* 0x00000001d0cc7824 */ /* 0x041fe400078e02cf */
        /* <DEDUP_REMOVED lines=14> */
.L_x_6615:
[----:B------:R-:W-:-:S05]  /*103a0*/  IMAD.U32 R209, RZ, RZ, UR42 ;  /* 0x0000002affd17e24 */ /* 0x000fca000f8e00ff */
[----:B------:R-:W-:-:S13]  /*103b0*/  ISETP.NE.AND P3, PT, R209, 0x1, PT ;  /* 0x00000001d100780c */ /* 0x000fda0003f65270 */
[----:B------:R-:W0:Y:S02]  /*103c0*/  @P3 LDC.64 R202, c[0x0][0xae0] ;  /* 0x0002b800ffca3b82 */ /* 0x000e240000000a00 */
[----:B0-----:R-:W-:-:S05]  /*103d0*/  @P3 IMAD.HI.U32 R202, R208, R202, RZ ;  /* 0x000000cad0ca3227 */ /* 0x001fca00078e00ff */
[----:B------:R-:W-:-:S07]  /*103e0*/  @P3 SHF.R.U32.HI R208, RZ, R203, R202 ;  /* 0x000000cbffd03219 */ /* 0x000fce00000116ca */
.L_x_6616:
[----:B------:R-:W-:Y:S05]  /*103f0*/  BSYNC B2 ;  /* 0x0000000000027941 */ /* 0x000fea0003800000 */
.L_x_6614:
[----:B------:R-:W-:-:S04]  /*10400*/  IMAD R208, R208, R209, -R14 ;  /* 0x000000d1d0d07224 */ /* 0x000fc800078e0a0e */
[----:B------:R-:W-:-:S05]  /*10410*/  IMAD.IADD R208, R208, 0x1, -R187 ;  /* 0x00000001d0d07824 */ /* 0x000fca00078e0abb */
[----:B------:R-:W-:Y:S02]  /*10420*/  VIMNMX R204, R204, R208, !PT ;  /* 0x000000d0cccc7248 */ /* 0x000fe40007fe0100 */
[----:B------:R-:W-:-:S07]  /*10430*/  VIADDMNMX R205, R208, R209, R205, PT ;  /* 0x000000d1d0cd7246 */ /* 0x000fce00038001cd */
.L_x_6613:
[----:B------:R-:W-:Y:S01]  /*10440*/  ISETP.GT.AND P3, PT, R15, -0x1, PT ;  /* 0xffffffff0f00780c */ /* 0x000fe20003f64270 */
[----:B------:R-:W0:Y:S01]  /*10450*/  SHFL.IDX PT, R213, R213, 0x1, 0x1c1f ;  /* 0x003c1f00d5d57f89 */ /* 0x000e2200000e0000 */
[----:B------:R-:W-:Y:S02]  /*10460*/  UISETP.NE.AND UP0, UPT, UR48, URZ, UPT ;  /* 0x0000003f3000728c */ /* 0x000fe4000bf05270 */
[C---:B------:R-:W-:Y:S02]  /*10470*/  ISETP.GT.AND P4, PT, R204.reuse, RZ, P3 ;  /* 0x000000ffcc00720c */ /* 0x040fe40001f84270 */
[C---:B------:R-:W-:Y:S02]  /*10480*/  ISETP.GT.AND P6, PT, R204.reuse, 0x8, P3 ;  /* 0x00000008cc00780c */ /* 0x040fe40001fc4270 */
[----:B------:R-:W-:Y:S02]  /*10490*/  ISETP.LT.OR P5, PT, R205, 0x1, P4 ;  /* 0x00000001cd00780c */ /* 0x000fe400027a1670 */
[----:B------:R-:W-:-:S02]  /*104a0*/  ISETP.GT.AND P4, PT, R204, 0x1, P3 ;  /* 0x00000001cc00780c */ /* 0x000fc40001f84270 */
[----:B------:R-:W-:Y:S02]  /*104b0*/  FSEL R202, R152, -INF , !P5 ;  /* 0xff80000098ca7808 */ /* 0x000fe40006800000 */
[----:B------:R-:W-:Y:S02]  /*104c0*/  ISETP.LT.OR P4, PT, R205, 0x2, P4 ;  /* 0x00000002cd00780c */ /* 0x000fe40002781670 */
[C---:B------:R-:W-:Y:S02]  /*104d0*/  ISETP.GT.AND P5, PT, R204.reuse, 0x9, P3 ;  /* 0x00000009cc00780c */ /* 0x040fe40001fa4270 */
[----:B------:R-:W-:Y:S02]  /*104e0*/  FSEL R203, R153, -INF , !P4 ;  /* 0xff80000099cb7808 */ /* 0x000fe40006000000 */
[----:B------:R-:W-:Y:S02]  /*104f0*/  ISETP.GT.AND P4, PT, R204, 0x10, P3 ;  /* 0x00000010cc00780c */ /* 0x000fe40001f84270 */
[----:B------:R-:W-:-:S02]  /*10500*/  ISETP.LT.OR P6, PT, R205, 0x9, P6 ;  /* 0x00000009cd00780c */ /* 0x000fc400037c1670 */
[C---:B------:R-:W-:Y:S01]  /*10510*/  ISETP.LT.OR P4, PT, R205.reuse, 0x11, P4 ;  /* 0x00000011cd00780c */ /* 0x040fe20002781670 */
[--C-:B0-----:R-:W-:Y:S01]  /*10520*/  IMAD.IADD R206, R206, 0x1, R213.reuse ;  /* 0x00000001cece7824 */ /* 0x101fe200078e02d5 */
[----:B------:R-:W-:Y:S01]  /*10530*/  ISETP.LT.OR P5, PT, R205, 0xa, P5 ;  /* 0x0000000acd00780c */ /* 0x000fe20002fa1670 */
[----:B------:R-:W-:Y:S01]  /*10540*/  IMAD.IADD R207, R207, 0x1, R213 ;  /* 0x00000001cfcf7824 */ /* 0x000fe200078e02d5 */
[----:B------:R-:W-:Y:S02]  /*10550*/  FSEL R160, R160, -INF , !P4 ;  /* 0xff800000a0a07808 */ /* 0x000fe40006000000 */
[----:B------:R-:W-:Y:S02]  /*10560*/  ISETP.GT.AND P4, PT, R204, 0x19, P3 ;  /* 0x00000019cc00780c */ /* 0x000fe40001f84270 */
[----:B------:R-:W-:Y:S02]  /*10570*/  FSEL R156, R156, -INF , !P6 ;  /* 0xff8000009c9c7808 */ /* 0x000fe40007000000 */
[----:B------:R-:W-:-:S02]  /*10580*/  ISETP.LT.OR P4, PT, R205, 0x1a, P4 ;  /* 0x0000001acd00780c */ /* 0x000fc40002781670 */
[----:B------:R-:W-:Y:S02]  /*10590*/  FSEL R157, R157, -INF , !P5 ;  /* 0xff8000009d9d7808 */ /* 0x000fe40006800000 */
[C---:B------:R-:W-:Y:S02]  /*105a0*/  ISETP.GT.AND P6, PT, R204.reuse, 0x11, P3 ;  /* 0x00000011cc00780c */ /* 0x040fe40001fc4270 */
[C---:B------:R-:W-:Y:S02]  /*105b0*/  ISETP.GT.AND P5, PT, R204.reuse, 0x18, P3 ;  /* 0x00000018cc00780c */ /* 0x040fe40001fa4270 */
[----:B------:R-:W-:Y:S02]  /*105c0*/  FSEL R165, R165, -INF , !P4 ;  /* 0xff800000a5a57808 */ /* 0x000fe40006000000 */
[----:B------:R-:W-:Y:S02]  /*105d0*/  ISETP.GT.AND P4, PT, R204, 0x28, P3 ;  /* 0x00000028cc00780c */ /* 0x000fe40001f84270 */
[----:B------:R-:W-:-:S02]  /*105e0*/  ISETP.LT.OR P6, PT, R205, 0x12, P6 ;  /* 0x00000012cd00780c */ /* 0x000fc400037c1670 */
[C---:B------:R-:W-:Y:S02]  /*105f0*/  ISETP.LT.OR P5, PT, R205.reuse, 0x19, P5 ;  /* 0x00000019cd00780c */ /* 0x040fe40002fa1670 */
[----:B------:R-:W-:Y:S02]  /*10600*/  ISETP.LT.OR P4, PT, R205, 0x29, P4 ;  /* 0x00000029cd00780c */ /* 0x000fe40002781670 */
[----:B------:R-:W-:Y:S02]  /*10610*/  FSEL R161, R161, -INF , !P6 ;  /* 0xff800000a1a17808 */ /* 0x000fe40007000000 */
[----:B------:R-:W-:Y:S02]  /*10620*/  FSEL R164, R164, -INF , !P5 ;  /* 0xff800000a4a47808 */ /* 0x000fe40006800000 */
[C---:B------:R-:W-:Y:S02]  /*10630*/  ISETP.GT.AND P6, PT, R204.reuse, 0x20, P3 ;  /* 0x00000020cc00780c */ /* 0x040fe40001fc4270 */
[----:B------:R-:W-:-:S02]  /*10640*/  ISETP.GT.AND P5, PT, R204, 0x21, P3 ;  /* 0x00000021cc00780c */ /* 0x000fc40001fa4270 */
[----:B------:R-:W-:Y:S02]  /*10650*/  FSEL R208, R172, -INF , !P4 ;  /* 0xff800000acd07808 */ /* 0x000fe40006000000 */
[----:B------:R-:W-:Y:S02]  /*10660*/  ISETP.GT.AND P4, PT, R204, 0x31, P3 ;  /* 0x00000031cc00780c */ /* 0x000fe40001f84270 */
[C---:B------:R-:W-:Y:S02]  /*10670*/  ISETP.LT.OR P6, PT, R205.reuse, 0x21, P6 ;  /* 0x00000021cd00780c */ /* 0x040fe400037c1670 */
[C---:B------:R-:W-:Y:S02]  /*10680*/  ISETP.LT.OR P5, PT, R205.reuse, 0x22, P5 ;  /* 0x00000022cd00780c */ /* 0x040fe40002fa1670 */
[----:B------:R-:W-:Y:S02]  /*10690*/  ISETP.LT.OR P4, PT, R205, 0x32, P4 ;  /* 0x00000032cd00780c */ /* 0x000fe40002781670 */
[----:B------:R-:W-:-:S02]  /*106a0*/  FSEL R168, R168, -INF , !P6 ;  /* 0xff800000a8a87808 */ /* 0x000fc40007000000 */
[----:B------:R-:W-:Y:S02]  /*106b0*/  FSEL R169, R169, -INF , !P5 ;  /* 0xff800000a9a97808 */ /* 0x000fe40006800000 */
[C---:B------:R-:W-:Y:S02]  /*106c0*/  ISETP.GT.AND P6, PT, R204.reuse, 0x29, P3 ;  /* 0x00000029cc00780c */ /* 0x040fe40001fc4270 */
[----:B------:R-:W-:Y:S02]  /*106d0*/  ISETP.GT.AND P5, PT, R204, 0x30, P3 ;  /* 0x00000030cc00780c */ /* 0x000fe40001fa4270 */
[----:B------:R-:W-:Y:S02]  /*106e0*/  FSEL R177, R177, -INF , !P4 ;  /* 0xff800000b1b17808 */ /* 0x000fe40006000000 */
[----:B------:R-:W-:Y:S02]  /*106f0*/  PLOP3.LUT P4, PT, PT, PT, UP0, 0x40, 0x0 ;  /* 0x000000000000781c */ /* 0x000fe40003f8e808 */
[----:B------:R-:W-:-:S02]  /*10700*/  ISETP.LT.OR P6, PT, R205, 0x2a, P6 ;  /* 0x0000002acd00780c */ /* 0x000fc400037c1670 */
[----:B------:R-:W-:Y:S02]  /*10710*/  ISETP.LT.OR P5, PT, R205, 0x31, P5 ;  /* 0x00000031cd00780c */ /* 0x000fe40002fa1670 */
[----:B------:R-:W-:Y:S02]  /*10720*/  FSEL R173, R173, -INF , !P6 ;  /* 0xff800000adad7808 */ /* 0x000fe40007000000 */
[----:B------:R-:W-:Y:S02]  /*10730*/  FSEL R176, R176, -INF , !P5 ;  /* 0xff800000b0b07808 */ /* 0x000fe40006800000 */
[C---:B------:R-:W-:Y:S02]  /*10740*/  ISETP.GT.AND P6, PT, R204.reuse, 0x38, P3 ;  /* 0x00000038cc00780c */ /* 0x040fe40001fc4270 */
[----:B------:R-:W-:Y:S02]  /*10750*/  ISETP.GT.AND P5, PT, R204, 0x39, P3 ;  /* 0x00000039cc00780c */ /* 0x000fe40001fa4270 */
[----:B------:R-:W-:-:S02]  /*10760*/  ISETP.LT.OR P6, PT, R205, 0x39, P6 ;  /* 0x00000039cd00780c */ /* 0x000fc400037c1670 */
        /* <DEDUP_REMOVED lines=16> */
.L_x_6619:
[----:B------:R-:W-:-:S05]  /*10870*/  IMAD.U32 R172, RZ, RZ, UR42 ;  /* 0x0000002affac7e24 */ /* 0x000fca000f8e00ff */
[----:B------:R-:W-:-:S13]  /*10880*/  ISETP.NE.AND P4, PT, R172, 0x1, PT ;  /* 0x00000001ac00780c */ /* 0x000fda0003f85270 */
[----:B------:R-:W0:Y:S02]  /*10890*/  @P4 LDC.64 R152, c[0x0][0xae0] ;  /* 0x0002b800ff984b82 */ /* 0x000e240000000a00 */
[----:B0-----:R-:W-:-:S05]  /*108a0*/  @P4 IMAD.HI.U32 R152, R213, R152, RZ ;  /* 0x00000098d5984227 */ /* 0x001fca00078e00ff */
[----:B------:R-:W-:-:S07]  /*108b0*/  @P4 SHF.R.U32.HI R213, RZ, R153, R152 ;  /* 0x00000099ffd54219 */ /* 0x000fce0000011698 */
.L_x_6620:
[----:B------:R-:W-:Y:S05]  /*108c0*/  BSYNC B2 ;  /* 0x0000000000027941 */ /* 0x000fea0003800000 */
.L_x_6618:
[----:B------:R-:W-:-:S04]  /*108d0*/  IMAD R14, R213, R172, -R14 ;  /* 0x000000acd50e7224 */ /* 0x000fc800078e0a0e */
[----:B------:R-:W-:-:S05]  /*108e0*/  IMAD.IADD R14, R14, 0x1, -R187 ;  /* 0x000000010e0e7824 */ /* 0x000fca00078e0abb */
[----:B------:R-:W-:Y:S02]  /*108f0*/  VIMNMX R207, R207, R14, !PT ;  /* 0x0000000ecfcf7248 */ /* 0x000fe40007fe0100 */
[----:B------:R-:W-:-:S07]  /*10900*/  VIADDMNMX R206, R14, R172, R206, PT ;  /* 0x000000ac0ece7246 */ /* 0x000fce00038001ce */
.L_x_6617:
[----:B------:R-:W-:Y:S01]  /*10910*/  FMNMX.FTZ R14, R202, R9, !PT ;  /* 0x00000009ca0e7209 */ /* 0x000fe20007810000 */
[----:B------:R-:W-:Y:S01]  /*10920*/  @!P1 VIADD R201, R201, 0x38860 ;  /* 0x00038860c9c99836 */ /* 0x000fe20000000000 */
        /* <DEDUP_REMOVED lines=32> */
[----:B------:R-:W0:Y:S01]  /*10b30*/  SHFL.BFLY PT, R152, R14, 0x2, 0x1f ;  /* 0x0c401f000e987f89 */ /* 0x000e2200000e0000 */
[C---:B------:R-:W-:Y:S02]  /*10b40*/  ISETP.LT.OR P5, PT, R206.reuse, 0x11, P5 ;  /* 0x00000011ce00780c */ /* 0x040fe40002fa1670 */
[----:B------:R-:W-:Y:S02]  /*10b50*/  ISETP.LT.OR P6, PT, R206, 0x39, P6 ;  /* 0x00000039ce00780c */ /* 0x000fe400037c1670 */
[----:B------:R-:W-:-:S02]  /*10b60*/  FSEL R162, R162, -INF , !P5 ;  /* 0xff800000a2a27808 */ /* 0x000fc40006800000 */
[----:B------:R-:W-:Y:S02]  /*10b70*/  ISETP.GT.AND P5, PT, R207, 0x19, P3 ;  /* 0x00000019cf00780c */ /* 0x000fe40001fa4270 */
[----:B------:R-:W-:Y:S02]  /*10b80*/  FSEL R182, R182, -INF , !P6 ;  /* 0xff800000b6b67808 */ /* 0x000fe40007000000 */
[----:B------:R-:W-:Y:S02]  /*10b90*/  ISETP.LT.OR P5, PT, R206, 0x1a, P5 ;  /* 0x0000001ace00780c */ /* 0x000fe40002fa1670 */
[----:B------:R-:W-:Y:S02]  /*10ba0*/  @!P1 PRMT R201, RZ, 0x654, R201 ;  /* 0x00000654ffc99816 */ /* 0x000fe400000000c9 */
[----:B------:R-:W-:Y:S02]  /*10bb0*/  FSEL R167, R167, -INF , !P5 ;  /* 0xff800000a7a77808 */ /* 0x000fe40006800000 */
[----:B------:R-:W-:-:S04]  /*10bc0*/  ISETP.GT.AND P5, PT, R207, 0x28, P3 ;  /* 0x00000028cf00780c */ /* 0x000fc80001fa4270 */
[----:B------:R-:W-:Y:S02]  /*10bd0*/  ISETP.LT.OR P5, PT, R206, 0x29, P5 ;  /* 0x00000029ce00780c */ /* 0x000fe40002fa1670 */
[----:B0-----:R-:W-:Y:S01]  /*10be0*/  FMNMX.FTZ R152, R14, R152, !PT ;  /* 0x000000980e987209 */ /* 0x001fe20007810000 */
[----:B------:R-:W-:Y:S01]  /*10bf0*/  IMAD.U32 R14, RZ, RZ, UR41 ;  /* 0x00000029ff0e7e24 */ /* 0x000fe2000f8e00ff */
[----:B------:R-:W-:Y:S02]  /*10c00*/  FSEL R174, R174, -INF , !P5 ;  /* 0xff800000aeae7808 */ /* 0x000fe40006800000 */
[----:B------:R-:W-:Y:S01]  /*10c10*/  ISETP.GT.AND P5, PT, R207, 0x30, P3 ;  /* 0x00000030cf00780c */ /* 0x000fe20001fa4270 */
[----:B------:R-:W0:Y:S03]  /*10c20*/  SHFL.BFLY PT, R172, R152, 0x1, 0x1f ;  /* 0x0c201f0098ac7f89 */ /* 0x000e2600000e0000 */
[----:B------:R-:W-:-:S04]  /*10c30*/  ISETP.LT.OR P5, PT, R206, 0x31, P5 ;  /* 0x00000031ce00780c */ /* 0x000fc80002fa1670 */
[----:B------:R-:W-:Y:S02]  /*10c40*/  FSEL R178, R178, -INF , !P5 ;  /* 0xff800000b2b27808 */ /* 0x000fe40006800000 */
[----:B0-----:R-:W-:-:S04]  /*10c50*/  FMNMX.FTZ R172, R152, R172, !PT ;  /* 0x000000ac98ac7209 */ /* 0x001fc80007810000 */
        /* <DEDUP_REMOVED lines=45> */
[----:B------:R-:W2:Y:S01]  /*10f30*/  MUFU.EX2 R156, R156 ;  /* 0x0000009c009c7308 */ /* 0x000ea20000000800 */
[----:B------:R-:W-:Y:S01]  /*10f40*/  ISETP.GT.AND P3, PT, R207, 0x39, P3 ;  /* 0x00000039cf00780c */ /* 0x000fe20001f64270 */
[----:B0-----:R-:W-:Y:S01]  /*10f50*/  FFMA.FTZ R0, R9, R0, R202 ;  /* 0x0000000009007223 */ /* 0x001fe200000100ca */
[----:B------:R-:W-:Y:S01]  /*10f60*/  FMNMX.FTZ R170, R166, R170, !PT ;  /* 0x000000aaa6aa7209 */ /* 0x000fe20007810000 */
[-C--:B------:R-:W-:Y:S01]  /*10f70*/  FMUL.FTZ R24, R24, R9.reuse ;  /* 0x0000000918187220 */ /* 0x080fe20000410000 */
[----:B------:R-:W-:Y:S01]  /*10f80*/  FSEL R179, R179, -INF , !P4 ;  /* 0xff800000b3b37808 */ /* 0x000fe20006000000 */
        /* <DEDUP_REMOVED lines=9> */
[----:B------:R-:W-:Y:S01]  /*11020*/  FMNMX.FTZ R170, R171, R170, !PT ;  /* 0x000000aaabaa7209 */ /* 0x000fe20007810000 */
[----:B------:R-:W1:Y:S01]  /*11030*/  MUFU.EX2 R160, R160 ;  /* 0x000000a000a07308 */ /* 0x000e620000000800 */
[----:B------:R-:W-:Y:S01]  /*11040*/  F2FP.F16.F32.PACK_AB R152, R152, R202 ;  /* 0x000000ca9898723e */ /* 0x000fe200000000ff */
[----:B--2---:R-:W-:Y:S01]  /*11050*/  FADD.FTZ R0, R156, R0 ;  /* 0x000000009c007221 */ /* 0x004fe20000010000 */
[----:B------:R-:W-:Y:S01]  /*11060*/  FMNMX.FTZ R170, R174, R170, !PT ;  /* 0x000000aaaeaa7209 */ /* 0x000fe20007810000 */
[-C--:B------:R-:W-:Y:S01]  /*11070*/  FMUL.FTZ R32, R32, R9.reuse ;  /* 0x0000000920207220 */ /* 0x080fe20000410000 */
[----:B------:R-:W-:Y:S01]  /*11080*/  ISETP.NE.AND P3, PT, R197, RZ, PT ;  /* 0x000000ffc500720c */ /* 0x000fe20003f65270 */
[-C--:B------:R-:W-:Y:S01]  /*11090*/  FMUL.FTZ R33, R33, R9.reuse ;  /* 0x0000000921217220 */ /* 0x080fe20000410000 */
[----:B------:R-:W-:Y:S01]  /*110a0*/  FMNMX.FTZ R170, R175, R170, !PT ;  /* 0x000000aaafaa7209 */ /* 0x000fe20007810000 */
[----:B------:R-:W2:Y:S01]  /*110b0*/  MUFU.EX2 R161, R161 ;  /* 0x000000a100a17308 */ /* 0x000ea20000000800 */
        /* <DEDUP_REMOVED lines=8> */
[----:B-1----:R-:W-:Y:S01]  /*11140*/  FADD.FTZ R0, R160, R0 ;  /* 0x00000000a0007221 */ /* 0x002fe20000010000 */
[----:B------:R-:W-:Y:S01]  /*11150*/  @!P3 IMAD R19, R19, 0x40, R193 ;  /* 0x000000401313b824 */ /* 0x000fe200078e02c1 */
[----:B------:R-:W-:Y:S01]  /*11160*/  FMNMX.FTZ R170, R182, R170, !PT ;  /* 0x000000aab6aa7209 */ /* 0x000fe20007810000 */
[-C--:B------:R-:W-:Y:S01]  /*11170*/  FMUL.FTZ R44, R44, R9.reuse ;  /* 0x000000092c2c7220 */ /* 0x080fe20000410000 */
[-C--:B------:R-:W-:Y:S01]  /*11180*/  FMUL.FTZ R45, R45, R9.reuse ;  /* 0x000000092d2d7220 */ /* 0x080fe20000410000 */
[----:B------:R-:W-:Y:S01]  /*11190*/  @!P3 IMAD R19, R19, 0x4, R18 ;  /* 0x000000041313b824 */ /* 0x000fe200078e0212 */
[----:B------:R-:W-:Y:S01]  /*111a0*/  FMNMX.FTZ R170, R183, R170, !PT ;  /* 0x000000aab7aa7209 */ /* 0x000fe20007810000 */
[----:B------:R-:W1:Y:S01]  /*111b0*/  MUFU.EX2 R165, R165 ;  /* 0x000000a500a57308 */ /* 0x000e620000000800 */
[----:B--2---:R-:W-:Y:S01]  /*111c0*/  FADD.FTZ R0, R161, R0 ;  /* 0x00000000a1007221 */ /* 0x004fe20000010000 */
[-C--:B------:R-:W-:Y:S01]  /*111d0*/  FMUL.FTZ R48, R48, R9.reuse ;  /* 0x0000000930307220 */ /* 0x080fe20000410000 */
[----:B------:R-:W-:Y:S01]  /*111e0*/  @!P3 STS [R19+0x38400], R9 ;  /* 0x038400091300b388 */ /* 0x000fe20000000800 */
[-C--:B------:R-:W-:Y:S01]  /*111f0*/  FMUL.FTZ R49, R49, R9.reuse ;  /* 0x0000000931317220 */ /* 0x080fe20000410000 */
[-C--:B------:R-:W-:Y:S01]  /*11200*/  FMUL.FTZ R52, R52, R9.reuse ;  /* 0x0000000934347220 */ /* 0x080fe20000410000 */
[-C--:B------:R-:W-:Y:S01]  /*11210*/  FMUL.FTZ R53, R53, R9.reuse ;  /* 0x0000000935357220 */ /* 0x080fe20000410000 */
[----:B------:R-:W2:Y:S01]  /*11220*/  SHFL.BFLY PT, R202, R170, 0x2, 0x1f ;  /* 0x0c401f00aaca7f89 */ /* 0x000ea200000e0000 */
[----:B------:R3:W-:Y:S01]  /*11230*/  MUFU.EX2 R203, R169 ;  /* 0x000000a900cb7308 */ /* 0x0007e20000000800 */
[----:B0-----:R-:W-:Y:S01]  /*11240*/  FADD.FTZ R0, R164, R0 ;  /* 0x00000000a4007221 */ /* 0x001fe20000010000 */
[-C--:B------:R-:W-:Y:S01]  /*11250*/  FMUL.FTZ R56, R56, R9.reuse ;  /* 0x0000000938387220 */ /* 0x080fe20000410000 */
[-C--:B------:R-:W-:Y:S01]  /*11260*/  FMUL.FTZ R57, R57, R9.reuse ;  /* 0x0000000939397220 */ /* 0x080fe20000410000 */
[-C--:B------:R-:W-:Y:S01]  /*11270*/  FMUL.FTZ R60, R60, R9.reuse ;  /* 0x000000093c3c7220 */ /* 0x080fe20000410000 */
[-C--:B------:R-:W-:Y:S01]  /*11280*/  FMUL.FTZ R61, R61, R9.reuse ;  /* 0x000000093d3d7220 */ /* 0x080fe20000410000 */
[-C--:B------:R-:W-:Y:S01]  /*11290*/  FMUL.FTZ R64, R64, R9.reuse ;  /* 0x0000000940407220 */ /* 0x080fe20000410000 */
[----:B------:R-:W-:Y:S01]  /*112a0*/  FMUL.FTZ R65, R65, R9 ;  /* 0x0000000941417220 */ /* 0x000fe20000410000 */
[----:B------:R-:W-:Y:S01]  /*112b0*/  MUFU.EX2 R208, R208 ;  /* 0x000000d000d07308 */ /* 0x000fe20000000800 */
[----:B-1----:R-:W-:Y:S01]  /*112c0*/  FADD.FTZ R0, R165, R0 ;  /* 0x00000000a5007221 */ /* 0x002fe20000010000 */
[----:B---3--:R-:W-:-:S02]  /*112d0*/  IMAD.MOV.U32 R169, RZ, RZ, 0x40000040 ;  /* 0x40000040ffa97424 */ /* 0x008fc400078e00ff */
[-C--:B------:R-:W-:Y:S01]  /*112e0*/  FMUL.FTZ R68, R68, R9.reuse ;  /* 0x0000000944447220 */ /* 0x080fe20000410000 */
[-C--:B------:R-:W-:Y:S01]  /*112f0*/  FMUL.FTZ R69, R69, R9.reuse ;  /* 0x0000000945457220 */ /* 0x080fe20000410000 */
[-C--:B------:R-:W-:Y:S01]  /*11300*/  FMUL.FTZ R72, R72, R9.reuse ;  /* 0x0000000948487220 */ /* 0x080fe20000410000 */
[-C--:B------:R-:W-:Y:S01]  /*11310*/  FMUL.FTZ R73, R73, R9.reuse ;  /* 0x0000000949497220 */ /* 0x080fe20000410000 */
[----:B------:R-:W-:Y:S01]  /*11320*/  R2UR UR7, R169 ;  /* 0x00000000a90772ca */ /* 0x000fe200000e0000 */
        /* <DEDUP_REMOVED lines=36> */
[----:B0-----:R-:W-:Y:S01]  /*11570*/  FMNMX.FTZ R170, R170, R202, !PT ;  /* 0x000000caaaaa7209 */ /* 0x001fe20007810000 */
[-C--:B------:R-:W-:Y:S01]  /*11580*/  FMUL.FTZ R136, R136, R9.reuse ;  /* 0x0000000988887220 */ /* 0x080fe20000410000 */
[----:B------:R0:W1:Y:S01]  /*11590*/  MUFU.EX2 R202, R168 ;  /* 0x000000a800ca7308 */ /* 0x0000620000000800 */
[-C--:B------:R-:W-:Y:S01]  /*115a0*/  FMUL.FTZ R137, R137, R9.reuse ;  /* 0x0000000989897220 */ /* 0x080fe20000410000 */
[----:B------:R-:W-:Y:S01]  /*115b0*/  FSETP.NEU.FTZ.AND P4, PT, R170, -INF , PT ;  /* 0xff800000aa00780b */ /* 0x000fe20003f9d000 */
[-C--:B------:R-:W-:Y:S01]  /*115c0*/  FMUL.FTZ R140, R140, R9.reuse ;  /* 0x000000098c8c7220 */ /* 0x080fe20000410000 */
[-C--:B------:R-:W-:Y:S01]  /*115d0*/  FMUL.FTZ R141, R141, R9.reuse ;  /* 0x000000098d8d7220 */ /* 0x080fe20000410000 */
[-C--:B------:R-:W-:Y:S01]  /*115e0*/  FMUL.FTZ R144, R144, R9.reuse ;  /* 0x0000000990907220 */ /* 0x080fe20000410000 */
[-C--:B------:R-:W-:Y:S01]  /*115f0*/  FMUL.FTZ R145, R145, R9.reuse ;  /* 0x0000000991917220 */ /* 0x080fe20000410000 */
[-C--:B------:R-:W-:Y:S01]  /*11600*/  FMUL.FTZ R148, R148, R9.reuse ;  /* 0x0000000994947220 */ /* 0x080fe20000410000 */
[----:B------:R-:W-:Y:S01]  /*11610*/  FMUL.FTZ R149, R149, R9 ;  /* 0x0000000995957220 */ /* 0x000fe20000410000 */
[----:B0-----:R-:W-:Y:S01]  /*11620*/  FSEL R168, R170, RZ, P4 ;  /* 0x000000ffaaa87208 */ /* 0x001fe20002000000 */
[----:B------:R-:W-:-:S04]  /*11630*/  IMAD.MOV.U32 R9, RZ, RZ, 0x40000040 ;  /* 0x40000040ff097424 */ /* 0x000fc800078e00ff */
[----:B------:R-:W-:Y:S01]  /*11640*/  FADD.FTZ R168, -R168, R20 ;  /* 0x00000014a8a87221 */ /* 0x000fe20000010100 */
[----:B-1----:R-:W-:-:S03]  /*11650*/  FADD.FTZ R0, R202, R0 ;  /* 0x00000000ca007221 */ /* 0x002fc60000010000 */
[-C--:B------:R-:W-:Y:S01]  /*11660*/  FMUL.FTZ R20, R168, R14.reuse ;  /* 0x0000000ea8147220 */ /* 0x080fe20000410000 */
[----:B------:R-:W-:Y:S01]  /*11670*/  FMUL.FTZ R168, R170, R14 ;  /* 0x0000000eaaa87220 */ /* 0x000fe20000410000 */
[----:B------:R-:W-:-:S04]  /*11680*/  FADD.FTZ R0, R203, R0 ;  /* 0x00000000cb007221 */ /* 0x000fc80000010000 */
[----:B------:R-:W0:Y:S01]  /*11690*/  MUFU.EX2 R20, R20 ;  /* 0x0000001400147308 */ /* 0x000e220000000800 */
[----:B------:R-:W-:Y:S01]  /*116a0*/  FSEL R168, R168, RZ, P4 ;  /* 0x000000ffa8a87208 */ /* 0x000fe20002000000 */
[----:B------:R-:W-:-:S04]  /*116b0*/  FADD.FTZ R0, R208, R0 ;  /* 0x00000000d0007221 */ /* 0x000fc80000010000 */
[----:B------:R-:W-:Y:S01]  /*116c0*/  FADD.FTZ R0, R173, R0 ;  /* 0x00000000ad007221 */ /* 0x000fe20000010000 */
        /* <DEDUP_REMOVED lines=10> */
[----:B0-----:R0:W-:Y:S01]  /*11770*/  @!P3 STS [R19+0x38420], R20 ;  /* 0x038420141300b388 */ /* 0x0011e20000000800 */
[-CC-:B------:R-:W-:Y:S01]  /*11780*/  FFMA.FTZ R178, R178, R14.reuse, -R168.reuse ;  /* 0x0000000eb2b27223 */ /* 0x180fe200000108a8 */
[-CC-:B------:R-:W-:Y:S01]  /*11790*/  FFMA.FTZ R205, R179, R14.reuse, -R168.reuse ;  /* 0x0000000eb3cd7223 */ /* 0x180fe200000108a8 */
[-CC-:B------:R-:W-:Y:S01]  /*117a0*/  FFMA.FTZ R182, R182, R14.reuse, -R168.reuse ;  /* 0x0000000eb6b67223 */ /* 0x180fe200000108a8 */
[-C--:B------:R-:W-:Y:S01]  /*117b0*/  FFMA.FTZ R183, R183, R14.reuse, -R168 ;  /* 0x0000000eb7b77223 */ /* 0x080fe200000108a8 */
[----:B------:R-:W-:Y:S01]  /*117c0*/  FADD.FTZ R0, R176, R0 ;  /* 0x00000000b0007221 */ /* 0x000fe20000010000 */
[----:B------:R-:W-:Y:S01]  /*117d0*/  FFMA.FTZ R153, R153, R14, -R168 ;  /* 0x0000000e99997223 */ /* 0x000fe200000108a8 */
[----:B------:R1:W-:Y:S01]  /*117e0*/  MUFU.EX2 R179, R158 ;  /* 0x0000009e00b37308 */ /* 0x0003e20000000800 */
[----:B------:R-:W-:Y:S01]  /*117f0*/  FMUL.FTZ R26, R26, R20 ;  /* 0x000000141a1a7220 */ /* 0x000fe20000410000 */
[----:B------:R-:W-:Y:S01]  /*11800*/  FADD.FTZ R0, R177, R0 ;  /* 0x00000000b1007221 */ /* 0x000fe20000010000 */
[----:B0-----:R-:W-:Y:S01]  /*11810*/  FFMA.FTZ R19, R166, R14, -R168 ;  /* 0x0000000ea6137223 */ /* 0x001fe200000108a8 */
[----:B------:R-:W-:-:S02]  /*11820*/  IMAD R168, R200, 0x1000, R194 ;  /* 0x00001000c8a87824 */ /* 0x000fc400078e02c2 */
[-C--:B------:R-:W-:Y:S01]  /*11830*/  FMUL.FTZ R27, R27, R20.reuse ;  /* 0x000000141b1b7220 */ /* 0x080fe20000410000 */
[-C--:B------:R-:W-:Y:S01]  /*11840*/  FMUL.FTZ R30, R30, R20.reuse ;  /* 0x000000141e1e7220 */ /* 0x080fe20000410000 */
[----:B------:R-:W-:Y:S01]  /*11850*/  FMUL.FTZ R31, R31, R20 ;  /* 0x000000141f1f7220 */ /* 0x000fe20000410000 */
[----:B------:R-:W0:Y:S01]  /*11860*/  MUFU.EX2 R166, R180 ;  /* 0x000000b400a67308 */ /* 0x000e220000000800 */
[----:B-1----:R-:W-:Y:S01]  /*11870*/  F2FP.F16.F32.PACK_AB R158, R165, R164 ;  /* 0x000000a4a59e723e */ /* 0x002fe200000000ff */
[----:B------:R-:W-:Y:S01]  /*11880*/  FMUL.FTZ R34, R34, R20 ;  /* 0x0000001422227220 */ /* 0x000fe20000410000 */
[----:B------:R-:W-:Y:S01]  /*11890*/  F2FP.F16.F32.PACK_AB R164, R177, R176 ;  /* 0x000000b0b1a4723e */ /* 0x000fe200000000ff */
[-C--:B------:R-:W-:Y:S01]  /*118a0*/  FMUL.FTZ R35, R35, R20.reuse ;  /* 0x0000001423237220 */ /* 0x080fe20000410000 */
[----:B------:R-:W-:Y:S01]  /*118b0*/  R2UR UR6, R168 ;  /* 0x00000000a80672ca */ /* 0x000fe200000e0000 */
        /* <DEDUP_REMOVED lines=10> */
[----:B------:R2:W-:Y:S01]  /*11960*/  MUFU.EX2 R206, R154 ;  /* 0x0000009a00ce7308 */ /* 0x0005e20000000800 */
[----:B-1----:R-:W-:Y:S01]  /*11970*/  F2FP.F16.F32.PACK_AB R162, R173, R208 ;  /* 0x000000d0ada2723e */ /* 0x002fe200000000ff */
[----:B0-----:R-:W-:Y:S01]  /*11980*/  FADD.FTZ R0, R166, R0 ;  /* 0x00000000a6007221 */ /* 0x001fe20000010000 */
[----:B------:R-:W-:Y:S01]  /*11990*/  F2FP.F16.F32.PACK_AB R166, R169, R166 ;  /* 0x000000a6a9a6723e */ /* 0x000fe200000000ff */
[-C--:B------:R-:W-:Y:S01]  /*119a0*/  FMUL.FTZ R55, R55, R20.reuse ;  /* 0x0000001437377220 */ /* 0x080fe20000410000 */
[-C--:B------:R-:W-:Y:S01]  /*119b0*/  FMUL.FTZ R58, R58, R20.reuse ;  /* 0x000000143a3a7220 */ /* 0x080fe20000410000 */
[-C--:B------:R-:W-:Y:S01]  /*119c0*/  FMUL.FTZ R59, R59, R20.reuse ;  /* 0x000000143b3b7220 */ /* 0x080fe20000410000 */
[----:B------:R-:W-:Y:S01]  /*119d0*/  FMUL.FTZ R62, R62, R20 ;  /* 0x000000143e3e7220 */ /* 0x000fe20000410000 */
[----:B------:R-:W-:Y:S01]  /*119e0*/  MUFU.EX2 R174, R155 ;  /* 0x0000009b00ae7308 */ /* 0x000fe20000000800 */
[----:B--2---:R-:W-:Y:S01]  /*119f0*/  F2FP.F16.F32.PACK_AB R154, R157, R156 ;  /* 0x0000009c9d9a723e */ /* 0x004fe200000000ff */
[----:B------:R-:W-:Y:S01]  /*11a00*/  FMUL.FTZ R63, R63, R20 ;  /* 0x000000143f3f7220 */ /* 0x000fe20000410000 */
[----:B------:R-:W-:Y:S01]  /*11a10*/  F2FP.F16.F32.PACK_AB R156, R161, R160 ;  /* 0x000000a0a19c723e */ /* 0x000fe200000000ff */
[----:B------:R-:W-:Y:S01]  /*11a20*/  FMUL.FTZ R66, R66, R20 ;  /* 0x0000001442427220 */ /* 0x000fe20000410000 */
[----:B------:R-:W-:Y:S01]  /*11a30*/  F2FP.F16.F32.PACK_AB R160, R203, R202 ;  /* 0x000000cacba0723e */ /* 0x000fe200000000ff */
        /* <DEDUP_REMOVED lines=54> */
[----:B------:R-:W-:Y:S01]  /*11da0*/  FMUL.FTZ R151, R151, R20 ;  /* 0x0000001497977220 */ /* 0x000fe20000410000 */
[----:B------:R-:W-:Y:S01]  /*11db0*/  FFMA.FTZ R202, R20, R8, R206 ;  /* 0x0000000814ca7223 */ /* 0x000fe200000100ce */
[----:B------:R-:W-:-:S02]  /*11dc0*/  VIADD R8, R168, 0x80 ;  /* 0x00000080a8087836 */ /* 0x000fc40000000000 */
[----:B------:R-:W-:Y:S01]  /*11dd0*/  FADD.FTZ R0, R169, R0 ;  /* 0x00000000a9007221 */ /* 0x000fe20000010000 */
[----:B------:R-:W0:Y:S01]  /*11de0*/  MUFU.EX2 R175, R175 ;  /* 0x000000af00af7308 */ /* 0x000e220000000800 */
[----:B--2---:R-:W-:Y:S01]  /*11df0*/  F2FP.F16.F32.PACK_AB R161, R171, R177 ;  /* 0x000000b1aba1723e */ /* 0x004fe200000000ff */
[----:B------:R-:W-:Y:S02]  /*11e00*/  IMAD.MOV.U32 R169, RZ, RZ, 0x40000040 ;  /* 0x40000040ffa97424 */ /* 0x000fe400078e00ff */
[----:B------:R-:W-:Y:S01]  /*11e10*/  FADD.FTZ R202, R174, R202 ;  /* 0x000000caaeca7221 */ /* 0x000fe20000010000 */
[----:B------:R-:W-:Y:S01]  /*11e20*/  ISETP.GT.AND P3, PT, R15, R212, PT ;  /* 0x000000d40f00720c */ /* 0x000fe20003f64270 */
[----:B------:R-:W-:Y:S02]  /*11e30*/  IMAD.MOV.U32 R20, RZ, RZ, R170 ;  /* 0x000000ffff147224 */ /* 0x000fe400078e00aa */
[----:B------:R-:W-:Y:S01]  /*11e40*/  FADD.FTZ R202, R179, R202 ;  /* 0x000000cab3ca7221 */ /* 0x000fe20000010000 */
[----:B------:R-:W-:Y:S01]  /*11e50*/  MUFU.EX2 R178, R178 ;  /* 0x000000b200b27308 */ /* 0x000fe20000000800 */
[----:B------:R1:W-:Y:S02]  /*11e60*/  STSM.16.M88.4 [R199+0x36400], R152 ;  /* 0x03640098c7007844 */ /* 0x0003e40000000200 */
[----:B------:R-:W-:-:S02]  /*11e70*/  FADD.FTZ R202, R180, R202 ;  /* 0x000000cab4ca7221 */ /* 0x000fc40000010000 */
[----:B------:R2:W-:Y:S02]  /*11e80*/  STSM.16.M88.4 [R216], R156 ;  /* 0x0000009cd8007844 */ /* 0x0005e40000000200 */
[----:B------:R-:W-:Y:S01]  /*11e90*/  FADD.FTZ R202, R181, R202 ;  /* 0x000000cab5ca7221 */ /* 0x000fe20000010000 */
[----:B------:R-:W3:Y:S01]  /*11ea0*/  MUFU.EX2 R205, R205 ;  /* 0x000000cd00cd7308 */ /* 0x000ee20000000800 */
[----:B0-----:R-:W-:Y:S02]  /*11eb0*/  F2FP.F16.F32.PACK_AB R163, R175, R204 ;  /* 0x000000ccafa3723e */ /* 0x001fe400000000ff */
[----:B------:R-:W-:-:S03]  /*11ec0*/  FADD.FTZ R202, R173, R202 ;  /* 0x000000caadca7221 */ /* 0x000fc60000010000 */
[----:B------:R2:W-:Y:S01]  /*11ed0*/  STSM.16.M88.4 [R214], R160 ;  /* 0x000000a0d6007844 */ /* 0x0005e20000000200 */
[----:B------:R-:W-:Y:S01]  /*11ee0*/  FADD.FTZ R202, R19, R202 ;  /* 0x000000ca13ca7221 */ /* 0x000fe20000010000 */
[----:B------:R-:W-:Y:S01]  /*11ef0*/  MUFU.EX2 R182, R182 ;  /* 0x000000b600b67308 */ /* 0x000fe20000000800 */
[----:B------:R-:W-:Y:S02]  /*11f00*/  IMAD.MOV.U32 R19, RZ, RZ, R200 ;  /* 0x000000ffff137224 */ /* 0x000fe400078e00c8 */
[----:B------:R-:W-:-:S04]  /*11f10*/  FADD.FTZ R202, R176, R202 ;  /* 0x000000cab0ca7221 */ /* 0x000fc80000010000 */
[----:B------:R-:W-:Y:S01]  /*11f20*/  FADD.FTZ R202, R177, R202 ;  /* 0x000000cab1ca7221 */ /* 0x000fe20000010000 */
[----:B------:R-:W0:Y:S01]  /*11f30*/  MUFU.EX2 R183, R183 ;  /* 0x000000b700b77308 */ /* 0x000e220000000800 */
[----:B---3--:R-:W-:Y:S02]  /*11f40*/  F2FP.F16.F32.PACK_AB R165, R205, R178 ;  /* 0x000000b2cda5723e */ /* 0x008fe400000000ff */
[----:B------:R-:W-:-:S04]  /*11f50*/  FADD.FTZ R202, R171, R202 ;  /* 0x000000caabca7221 */ /* 0x000fc80000010000 */
[----:B------:R-:W-:-:S04]  /*11f60*/  FADD.FTZ R202, R204, R202 ;  /* 0x000000caccca7221 */ /* 0x000fc80000010000 */
[----:B------:R-:W-:-:S04]  /*11f70*/  FADD.FTZ R202, R175, R202 ;  /* 0x000000caafca7221 */ /* 0x000fc80000010000 */
[----:B------:R-:W-:Y:S01]  /*11f80*/  FADD.FTZ R202, R178, R202 ;  /* 0x000000cab2ca7221 */ /* 0x000fe20000010000 */
[----:B0-----:R-:W-:-:S03]  /*11f90*/  F2FP.F16.F32.PACK_AB R167, R183, R182 ;  /* 0x000000b6b7a7723e */ /* 0x001fc600000000ff */
[----:B------:R-:W-:Y:S02]  /*11fa0*/  FADD.FTZ R202, R205, R202 ;  /* 0x000000cacdca7221 */ /* 0x000fe40000010000 */
[----:B------:R2:W-:Y:S01]  /*11fb0*/  STSM.16.M88.4 [R215], R164 ;  /* 0x000000a4d7007844 */ /* 0x0005e20000000200 */
[----:B------:R-:W-:Y:S01]  /*11fc0*/  WARPGROUP.ARRIVE ;  /* 0x00000000000079c5 */ /* 0x000fe20000000000 */
[----:B------:R-:W-:-:S05]  /*11fd0*/  FADD.FTZ R202, R182, R202 ;  /* 0x000000cab6ca7221 */ /* 0x000fca0000010000 */
[----:B------:R-:W-:Y:S01]  /*11fe0*/  HGMMA.64x256x16.F32 R24, R152, gdesc[UR4].tnspB, R24, gsb0 ;  /* 0x43e0000498187df0 */ /* 0x000fe20008000818 */
[----:B------:R-:W-:Y:S01]  /*11ff0*/  R2UR UR6, R8 ;  /* 0x00000000080672ca */ /* 0x000fe200000e0000 */
[C---:B------:R-:W-:Y:S01]  /*12000*/  VIADD R8, R168.reuse, 0x100 ;  /* 0x00000100a8087836 */ /* 0x040fe20000000000 */
[----:B------:R-:W-:Y:S01]  /*12010*/  R2UR UR7, R9 ;  /* 0x00000000090772ca */ /* 0x000fe200000e0000 */
[----:B------:R-:W-:Y:S02]  /*12020*/  IMAD.MOV.U32 R9, RZ, RZ, 0x40000040 ;  /* 0x40000040ff097424 */ /* 0x000fe400078e00ff */
[----:B------:R-:W-:Y:S01]  /*12030*/  VIADD R168, R168, 0x180 ;  /* 0x00000180a8a87836 */ /* 0x000fe20000000000 */
[----:B------:R-:W-:Y:S02]  /*12040*/  WARPGROUP.DEPBAR.LE gsb0, 0x0 ;  /* 0x00008000000079c5 */ /* 0x000fe40000010000 */
[----:B------:R-:W-:Y:S01]  /*12050*/  WARPGROUP.ARRIVE ;  /* 0x00000000000079c5 */ /* 0x000fe20000000000 */
[----:B-1----:R-:W-:-:S04]  /*12060*/  VIADD R152, R15, 0xffffffff ;  /* 0xffffffff0f987836 */ /* 0x002fc80000000000 */
[----:B------:R-:W-:-:S14]  /*12070*/  IMAD.MOV.U32 R15, RZ, RZ, R152 ;  /* 0x000000ffff0f7224 */ /* 0x000fdc00078e0098 */
[----:B------:R-:W-:Y:S01]  /*12080*/  HGMMA.64x256x16.F32 R24, R156, gdesc[UR4].tnspB, R24, gsb0 ;  /* 0x43e000049c187df0 */ /* 0x000fe20008000818 */
[----:B------:R-:W-:Y:S01]  /*12090*/  R2UR UR6, R8 ;  /* 0x00000000080672ca */ /* 0x000fe200000e0000 */
[----:B------:R-:W-:Y:S01]  /*120a0*/  FADD.FTZ R8, R183, R202 ;  /* 0x000000cab7087221 */ /* 0x000fe20000010000 */
[----:B------:R-:W-:Y:S01]  /*120b0*/  R2UR UR7, R9 ;  /* 0x00000000090772ca */ /* 0x000fe200000e0000 */
[----:B------:R-:W-:Y:S01]  /*120c0*/  IMAD.MOV.U32 R9, RZ, RZ, R172 ;  /* 0x000000ffff097224 */ /* 0x000fe200078e00ac */
        /* <DEDUP_REMOVED lines=22> */
.L_x_6602:
[----:B------:R-:W-:Y:S02]  /*12230*/  IMAD.MOV.U32 R20, RZ, RZ, R170 ;  /* 0x000000ffff147224 */ /* 0x000fe400078e00aa */
[----:B------:R-:W-:Y:S02]  /*12240*/  IMAD.MOV.U32 R9, RZ, RZ, R172 ;  /* 0x000000ffff097224 */ /* 0x000fe400078e00ac */
[----:B------:R-:W-:Y:S02]  /*12250*/  IMAD.MOV.U32 R19, RZ, RZ, R200 ;  /* 0x000000ffff137224 */ /* 0x000fe400078e00c8 */
[----:B------:R-:W-:-:S07]  /*12260*/  IMAD.MOV.U32 R15, RZ, RZ, R152 ;  /* 0x000000ffff0f7224 */ /* 0x000fce00078e0098 */
.L_x_6601:
[----:B------:R-:W-:Y:S05]  /*12270*/  BSYNC B1 ;  /* 0x0000000000017941 */ /* 0x000fea0003800000 */
.L_x_6600:
[----:B------:R-:W0:Y:S01]  /*12280*/  LDC R152, c[0x0][0x448] ;  /* 0x00011200ff987b82 */ /* 0x000e220000000800 */
[----:B------:R-:W-:-:S07]  /*12290*/  VIADD R153, R195, 0x3f ;  /* 0x0000003fc3997836 */ /* 0x000fce0000000000 */
[----:B------:R-:W1:Y:S01]  /*122a0*/  LDC R155, c[0x0][0xadc] ;  /* 0x0002b700ff9b7b82 */ /* 0x000e620000000800 */
[----:B0-----:R-:W-:Y:S02]  /*122b0*/  ISETP.NE.AND P5, PT, R152, 0x1, PT ;  /* 0x000000019800780c */ /* 0x001fe40003fa5270 */
[----:B-1----:R-:W-:-:S11]  /*122c0*/  ISETP.GE.AND P6, PT, R155, 0x1, PT ;  /* 0x000000019b00780c */ /* 0x002fd60003fc6270 */
[----:B------:R-:W0:Y:S08]  /*122d0*/  @P5 LDC R154, c[0x0][0x44c] ;  /* 0x00011300ff9a5b82 */ /* 0x000e300000000800 */
[----:B------:R-:W1:Y:S01]  /*122e0*/  @P5 LDC R152, c[0x0][0x450] ;  /* 0x00011400ff985b82 */ /* 0x000e620000000800 */
[----:B0-----:R-:W-:-:S05]  /*122f0*/  @P5 IMAD.HI.U32 R154, R153, R154, RZ ;  /* 0x0000009a999a5227 */ /* 0x001fca00078e00ff */
[----:B-1----:R-:W-:Y:S02]  /*12300*/  @P5 SHF.R.U32.HI R153, RZ, R152, R154 ;  /* 0x00000098ff995219 */ /* 0x002fe4000001169a */
        /* <DEDUP_REMOVED lines=15> */
.L_x_6624:
[----:B------:R-:W-:-:S13]  /*12400*/  ISETP.NE.AND P2, PT, R155, 0x1, PT ;  /* 0x000000019b00780c */ /* 0x000fda0003f45270 */
[----:B------:R-:W0:Y:S02]  /*12410*/  @P2 LDC.64 R152, c[0x0][0xae0] ;  /* 0x0002b800ff982b82 */ /* 0x000e240000000a00 */
[----:B0-----:R-:W-:-:S05]  /*12420*/  @P2 IMAD.HI.U32 R152, R154, R152, RZ ;  /* 0x000000989a982227 */ /* 0x001fca00078e00ff */
[----:B------:R-:W-:-:S07]  /*12430*/  @P2 SHF.R.U32.HI R154, RZ, R153, R152 ;  /* 0x00000099ff9a2219 */ /* 0x000fce0000011698 */
.L_x_6625:
[----:B------:R-:W-:Y:S05]  /*12440*/  BSYNC B0 ;  /* 0x0000000000007941 */ /* 0x000fea0003800000 */
.L_x_6623:
[----:B------:R-:W-:-:S05]  /*12450*/  IMAD R154, R154, R155, RZ ;  /* 0x0000009b9a9a7224 */ /* 0x000fca00078e02ff */
[----:B------:R-:W-:-:S07]  /*12460*/  VIMNMX R21, R21, R154, !PT ;  /* 0x0000009a15157248 */ /* 0x000fce0007fe0100 */
.L_x_6622:
        /* <DEDUP_REMOVED lines=11> */
[----:B------:R-:W-:-:S07]  /*12520*/  IMAD.MOV.U32 R204, RZ, RZ, R19 ;  /* 0x000000ffffcc7224 */ /* 0x000fce00078e0013 */
.L_x_6638:
[----:B------:R-:W-:Y:S02]  /*12530*/  IMAD.MOV.U32 R9, RZ, RZ, R15 ;  /* 0x000000ffff097224 */ /* 0x000fe400078e000f */
[----:B------:R-:W-:-:S03]  /*12540*/  VIADD R15, R15, 0xffffffff ;  /* 0xffffffff0f0f7836 */ /* 0x000fc60000000000 */
[----:B------:R-:W-:Y:S01]  /*12550*/  ISETP.GT.AND P2, PT, R9, R205, PT ;  /* 0x000000cd0900720c */ /* 0x000fe20003f44270 */
[----:B------:R-:W-:-:S05]  /*12560*/  VIADD R9, R204, 0x1 ;  /* 0x00000001cc097836 */ /* 0x000fca0000000000 */
[----:B------:R-:W-:-:S04]  /*12570*/  ISETP.NE.AND P3, PT, R9, 0x2, PT ;  /* 0x000000020900780c */ /* 0x000fc80003f65270 */
[----:B------:R-:W-:Y:S02]  /*12580*/  SEL R9, R9, RZ, P3 ;  /* 0x000000ff09097207 */ /* 0x000fe40001800000 */
[----:B------:R-:W-:-:S03]  /*12590*/  SEL R14, RZ, 0x1, P3 ;  /* 0x00000001ff0e7807 */ /* 0x000fc60001800000 */
[----:B------:R-:W-:Y:S01]  /*125a0*/  IMAD.MOV.U32 R19, RZ, RZ, R9 ;  /* 0x000000ffff137224 */ /* 0x000fe200078e0009 */
[----:B------:R-:W-:Y:S01]  /*125b0*/  LOP3.LUT R22, R22, R14, RZ, 0x3c, !PT ;  /* 0x0000000e16167212 */ /* 0x000fe200078e3cff */
[----:B-1----:R-:W-:Y:S06]  /*125c0*/  @!P0 BRA `(.L_x_6628) ;  /* 0x0000000000048947 */ /* 0x002fec0003800000 */
[----:B------:R-:W-:Y:S01]  /*125d0*/  BPT.TRAP 0x1 ;  /* 0x000000040000795c */ /* 0x000fe20000300000 */
.L_x_6628:
[----:B------:R-:W-:Y:S01]  /*125e0*/  IMAD R21, R19, 0x8, R18 ;  /* 0x0000000813157824 */ /* 0x000fe200078e0212 */
[----:B------:R-:W-:-:S04]  /*125f0*/  SHF.L.U32 R14, R22, 0x1f, RZ ;  /* 0x0000001f160e7819 */ /* 0x000fc800000006ff */
[----:B------:R0:W1:Y:S01]  /*12600*/  SYNCS.PHASECHK.TRANS64.TRYWAIT P3, [R21+URZ+0x38830], R14 ;  /* 0x0388300e150075a7 */ /* 0x000062000806017f */
[----:B------:R-:W-:Y:S05]  /*12610*/  @!P0 BRA `(.L_x_6629) ;  /* 0x0000000000048947 */ /* 0x000fea0003800000 */
[----:B------:R-:W-:Y:S01]  /*12620*/  BPT.TRAP 0x1 ;  /* 0x000000040000795c */ /* 0x000fe20000300000 */
.L_x_6629:
[----:B------:R-:W-:Y:S01]  /*12630*/  BSSY B2, `(.L_x_6630) ;  /* 0x0000006000027945 */ /* 0x000fe20003800000 */
[----:B--2---:R-:W-:Y:S02]  /*12640*/  IMAD R156, R19, 0x200, R191 ;  /* 0x00000200139c7824 */ /* 0x004fe400078e02bf */
[----:B------:R-:W-:Y:S01]  /*12650*/  IMAD.MOV.U32 R157, RZ, RZ, 0x40000040 ;  /* 0x40000040ff9d7424 */ /* 0x000fe200078e00ff */
[----:B-1----:R-:W-:Y:S06]  /*12660*/  @P3 BRA `(.L_x_6631) ;  /* 0x0000000000083947 */ /* 0x002fec0003800000 */
[----:B------:R-:W1:Y:S02]  /*12670*/  SYNCS.PHASECHK.TRANS64.TRYWAIT P3, [R21+URZ+0x38830], R14 ;  /* 0x0388300e150075a7 */ /* 0x000e64000806017f */
[----:B-1----:R-:W-:Y:S05]  /*12680*/  @!P3 BRA `(.L_x_6632) ;  /* 0x000001800028b947 */ /* 0x002fea0003800000 */
.L_x_6631:
[----:B------:R-:W-:Y:S05]  /*12690*/  BSYNC B2 ;  /* 0x0000000000027941 */ /* 0x000fea0003800000 */
.L_x_6630:
        /* <DEDUP_REMOVED lines=36> */
.L_x_6633:
[----:B------:R2:W3:Y:S01]  /*128e0*/  SYNCS.PHASECHK.TRANS64.TRYWAIT P3, [R21+URZ+0x38850], R14 ;  /* 0x0388500e150075a7 */ /* 0x0004e2000806017f */
[----:B------:R-:W-:Y:S05]  /*128f0*/  @!P0 BRA `(.L_x_6634) ;  /* 0x0000000000048947 */ /* 0x000fea0003800000 */
[----:B------:R-:W-:Y:S01]  /*12900*/  BPT.TRAP 0x1 ;  /* 0x000000040000795c */ /* 0x000fe20000300000 */
.L_x_6634:
[----:B------:R-:W-:Y:S04]  /*12910*/  BSSY B2, `(.L_x_6635) ;  /* 0x0000004000027945 */ /* 0x000fe80003800000 */
[----:B---3--:R-:W-:Y:S05]  /*12920*/  @P3 BRA `(.L_x_6636) ;  /* 0x0000000000083947 */ /* 0x008fea0003800000 */
[----:B------:R-:W3:Y:S02]  /*12930*/  SYNCS.PHASECHK.TRANS64.TRYWAIT P3, [R21+URZ+0x38850], R14 ;  /* 0x0388500e150075a7 */ /* 0x000ee4000806017f */
[----:B---3--:R-:W-:Y:S05]  /*12940*/  @!P3 BRA `(.L_x_6637) ;  /* 0x0000017c008cb947 */ /* 0x008fea0003800000 */
.L_x_6636:
[----:B------:R-:W-:Y:S05]  /*12950*/  BSYNC B2 ;  /* 0x0000000000027941 */ /* 0x000fea0003800000 */
.L_x_6635:
        /* <DEDUP_REMOVED lines=10> */
[----:B------:R-:W-:-:S02]  /*12a00*/  VIADD R201, R200, 0x800 ;  /* 0x00000800c8c97836 */ /* 0x000fc40000000000 */
[----:B------:R-:W-:Y:S02]  /*12a10*/  VIADD R208, R2, 0x800 ;  /* 0x0000080002d07836 */ /* 0x000fe40000000000 */
[----:B------:R-:W-:Y:S02]  /*12a20*/  IMAD.MOV.U32 R212, RZ, RZ, 0x4 ;  /* 0x00000004ffd47424 */ /* 0x000fe400078e00ff */
[----:B------:R-:W-:Y:S02]  /*12a30*/  IMAD.MOV.U32 R209, RZ, RZ, 0xa00 ;  /* 0x00000a00ffd17424 */ /* 0x000fe400078e00ff */
[----:B------:R-:W-:Y:S01]  /*12a40*/  VIADD R213, R200, 0xe00 ;  /* 0x00000e00c8d57836 */ /* 0x000fe20000000000 */
[----:B------:R-:W-:Y:S01]  /*12a50*/  HGMMA.64x64x16.F32 R152, gdesc[UR4], R152, gsb0 ;  /* 0x00e00000049879f0 */ /* 0x000fe20008000898 */
[----:B------:R-:W-:Y:S01]  /*12a60*/  R2UR UR4, R206 ;  /* 0x00000000ce0472ca */ /* 0x000fe200000e0000 */
[----:B------:R-:W-:Y:S01]  /*12a70*/  VIADD R206, R200, 0x2 ;  /* 0x00000002c8ce7836 */ /* 0x000fe20000000000 */
[----:B------:R-:W-:Y:S01]  /*12a80*/  R2UR UR5, R207 ;  /* 0x00000000cf0572ca */ /* 0x000fe200000e0000 */
[----:B------:R-:W-:-:S02]  /*12a90*/  IMAD.MOV.U32 R207, RZ, RZ, 0x40000040 ;  /* 0x40000040ffcf7424 */ /* 0x000fc400078e00ff */
[----:B------:R-:W-:Y:S01]  /*12aa0*/  VIADD R210, R2, 0xe00 ;  /* 0x00000e0002d27836 */ /* 0x000fe20000000000 */
[----:B------:R-:W-:Y:S01]  /*12ab0*/  R2UR UR6, R206 ;  /* 0x00000000ce0672ca */ /* 0x000fe200000e0000 */
[----:B------:R-:W-:Y:S01]  /*12ac0*/  VIADD R206, R2, 0x4 ;  /* 0x0000000402ce7836 */ /* 0x000fe20000000000 */
[----:B------:R-:W-:Y:S01]  /*12ad0*/  R2UR UR7, R207 ;  /* 0x00000000cf0772ca */ /* 0x000fe200000e0000 */
[----:B------:R-:W-:Y:S02]  /*12ae0*/  IMAD.MOV.U32 R207, RZ, RZ, 0x40000040 ;  /* 0x40000040ffcf7424 */ /* 0x000fe400078e00ff */
[----:B------:R-:W-:Y:S01]  /*12af0*/  IMAD.MOV.U32 R211, RZ, RZ, 0x40000040 ;  /* 0x40000040ffd37424 */ /* 0x000fe200078e00ff */
[----:B----4-:R-:W-:-:S05]  /*12b00*/  SHF.R.U32.HI R20, RZ, 0x7, R20 ;  /* 0x00000007ff147819 */ /* 0x010fca0000011614 */
[----:B0123--:R-:W0:Y:S02]  /*12b10*/  SHFL.IDX PT, R14, R20, RZ, 0x1f ;  /* 0x00001fff140e7589 */ /* 0x00fe2400000e0000 */
[----:B0-----:R-:W-:-:S04]  /*12b20*/  ISETP.GT.AND P3, PT, R14, 0x7f, PT ;  /* 0x0000007f0e00780c */ /* 0x001fc80003f64270 */
[----:B------:R-:W-:Y:S02]  /*12b30*/  SEL R20, RZ, 0x2, !P3 ;  /* 0x00000002ff147807 */ /* 0x000fe40005800000 */
[C---:B------:R-:W-:Y:S02]  /*12b40*/  SEL R14, R212.reuse, 0x2, P3 ;  /* 0x00000002d40e7807 */ /* 0x040fe40001800000 */
[----:B------:R-:W-:Y:S02]  /*12b50*/  SEL R212, R212, 0x6, !P3 ;  /* 0x00000006d4d47807 */ /* 0x000fe40005800000 */
[----:B------:R-:W-:-:S04]  /*12b60*/  SEL R209, R209, 0x980, P3 ;  /* 0x00000980d1d17807 */ /* 0x000fc80001800000 */
        /* <DEDUP_REMOVED lines=202> */
[----:B------:R-:W-:Y:S01]  /*13810*/  VIADD R208, R200, 0xa00 ;  /* 0x00000a00c8d07836 */ /* 0x000fe20000000000 */
[----:B------:R-:W-:Y:S01]  /*13820*/  R2UR UR7, R209 ;  /* 0x00000000d10772ca */ /* 0x000fe200000e0000 */
        /* <DEDUP_REMOVED lines=115> */
[C---:B------:R-:W-:Y:S01]  /*13f60*/  IMAD.IADD R206, R210.reuse, 0x1, R14 ;  /* 0x00000001d2ce7824 */ /* 0x040fe200078e020e */
[----:B------:R-:W-:Y:S01]  /*13f70*/  R2UR UR5, R207 ;  /* 0x00000000cf0572ca */ /* 0x000fe200000e0000 */
[----:B------:R-:W-:Y:S02]  /*13f80*/  IMAD.MOV.U32 R207, RZ, RZ, 0x40000040 ;  /* 0x40000040ffcf7424 */ /* 0x000fe400078e00ff */
[--C-:B------:R-:W-:Y:S02]  /*13f90*/  IMAD.IADD R210, R210, 0x1, R212.reuse ;  /* 0x00000001d2d27824 */ /* 0x100fe400078e02d4 */
[----:B------:R-:W-:Y:S02]  /*13fa0*/  IMAD.IADD R212, R213, 0x1, R212 ;  /* 0x00000001d5d47824 */ /* 0x000fe400078e02d4 */
[----:B------:R-:W-:Y:S02]  /*13fb0*/  IMAD.MOV.U32 R213, RZ, RZ, 0x40000040 ;  /* 0x40000040ffd57424 */ /* 0x000fe400078e00ff */
        /* <DEDUP_REMOVED lines=12> */
[----:B------:R-:W-:Y:S02]  /*14080*/  R2UR UR7, R209 ;  /* 0x00000000d10772ca */ /* 0x000fe400000e0000 */
[----:B------:R-:W-:Y:S01]  /*14090*/  IADD3 R206, R201, R14, R2 ;  /* 0x0000000ec9ce7210 */ /* 0x000fe20007ffe002 */
[----:B------:R-:W-:Y:S01]  /*140a0*/  IMAD.MOV.U32 R201, RZ, RZ, 0x40000040 ;  /* 0x40000040ffc97424 */ /* 0x000fe200078e00ff */
[----:B------:R-:W-:-:S02]  /*140b0*/  WARPGROUP.DEPBAR.LE gsb0, 0x0 ;  /* 0x00008000000079c5 */ /* 0x000fc40000010000 */
        /* <DEDUP_REMOVED lines=11> */
[----:B------:R-:W-:Y:S01]  /*14170*/  R2UR UR6, R200 ;  /* 0x00000000c80672ca */ /* 0x000fe200000e0000 */
[----:B------:R-:W-:Y:S01]  /*14180*/  IMAD R200, R9, 0x1000, R194 ;  /* 0x0000100009c87824 */ /* 0x000fe200078e02c2 */
[----:B------:R-:W-:Y:S01]  /*14190*/  R2UR UR7, R201 ;  /* 0x00000000c90772ca */ /* 0x000fe200000e0000 */
[----:B------:R-:W-:Y:S01]  /*141a0*/  IMAD.MOV.U32 R201, RZ, RZ, 0x40000040 ;  /* 0x40000040ffc97424 */ /* 0x000fe200078e00ff */
[----:B------:R-:W-:Y:S02]  /*141b0*/  WARPGROUP.DEPBAR.LE gsb0, 0x0 ;  /* 0x00008000000079c5 */ /* 0x000fe40000010000 */
[----:B------:R-:W-:-:S09]  /*141c0*/  WARPGROUP.ARRIVE ;  /* 0x00000000000079c5 */ /* 0x000fd20000000000 */
[----:B------:R-:W-:Y:S01]  /*141d0*/  HGMMA.64x64x16.F32 R152, gdesc[UR4], R152, gsb0 ;  /* 0x00e00000049879f0 */ /* 0x000fe20008000898 */
[----:B------:R-:W-:Y:S02]  /*141e0*/  R2UR UR7, R201 ;  /* 0x00000000c90772ca */ /* 0x000fe400000e0000 */
        /* <DEDUP_REMOVED lines=26> */
[----:B------:R-:W-:Y:S01]  /*14390*/  IMAD.U32 R14, RZ, RZ, UR40 ;  /* 0x00000028ff0e7e24 */ /* 0x000fe2000f8e00ff */
[----:B------:R-:W-:-:S03]  /*143a0*/  FMNMX.FTZ R20, R162, R201, !PT ;  /* 0x000000c9a2147209 */ /* 0x000fc60007810000 */
[----:B------:R-:W-:Y:S01]  /*143b0*/  FMUL.FTZ R206, R9, R14 ;  /* 0x0000000e09ce7220 */ /* 0x000fe20000410000 */
[----:B------:R-:W-:Y:S01]  /*143c0*/  FMNMX.FTZ R20, R163, R20, !PT ;  /* 0x00000014a3147209 */ /* 0x000fe20007810000 */
[----:B------:R-:W-:Y:S02]  /*143d0*/  FADD.FTZ R201, -R9, R202 ;  /* 0x000000ca09c97221 */ /* 0x000fe40000010100 */
[--C-:B------:R-:W-:Y:S01]  /*143e0*/  FFMA.FTZ R207, R160, R14, -R206.reuse ;  /* 0x0000000ea0cf7223 */ /* 0x100fe200000108ce */
[----:B------:R-:W-:Y:S01]  /*143f0*/  FMNMX.FTZ R20, R166, R20, !PT ;  /* 0x00000014a6147209 */ /* 0x000fe20007810000 */
[-CC-:B------:R-:W-:Y:S01]  /*14400*/  FFMA.FTZ R160, R164, R14.reuse, -R206.reuse ;  /* 0x0000000ea4a07223 */ /* 0x180fe200000108ce */
[-C--:B------:R-:W-:Y:S01]  /*14410*/  FMUL.FTZ R201, R201, R14.reuse ;  /* 0x0000000ec9c97220 */ /* 0x080fe20000410000 */
[--C-:B------:R-:W-:Y:S01]  /*14420*/  FFMA.FTZ R152, R152, R14, -R206.reuse ;  /* 0x0000000e98987223 */ /* 0x100fe200000108ce */
[----:B------:R-:W-:Y:S01]  /*14430*/  FMNMX.FTZ R20, R167, R20, !PT ;  /* 0x00000014a7147209 */ /* 0x000fe20007810000 */
[-CC-:B------:R-:W-:Y:S01]  /*14440*/  FFMA.FTZ R153, R153, R14.reuse, -R206.reuse ;  /* 0x0000000e99997223 */ /* 0x180fe200000108ce */
[----:B------:R0:W1:Y:S01]  /*14450*/  MUFU.EX2 R202, R201 ;  /* 0x000000c900ca7308 */ /* 0x0000620000000800 */
        /* <DEDUP_REMOVED lines=17> */
[----:B------:R-:W-:Y:S01]  /*14570*/  FMNMX.FTZ R20, R178, R20, !PT ;  /* 0x00000014b2147209 */ /* 0x000fe20007810000 */
[-C--:B-1----:R-:W-:Y:S01]  /*14580*/  FMUL.FTZ R24, R24, R202.reuse ;  /* 0x000000ca18187220 */ /* 0x082fe20000410000 */
[-C--:B------:R-:W-:Y:S01]  /*14590*/  FMUL.FTZ R25, R25, R202.reuse ;  /* 0x000000ca19197220 */ /* 0x080fe20000410000 */
[----:B------:R-:W-:Y:S01]  /*145a0*/  FMUL.FTZ R28, R28, R202 ;  /* 0x000000ca1c1c7220 */ /* 0x000fe20000410000 */
[----:B------:R-:W-:Y:S01]  /*145b0*/  FMNMX.FTZ R20, R179, R20, !PT ;  /* 0x00000014b3147209 */ /* 0x000fe20007810000 */
[-C--:B------:R-:W-:Y:S01]  /*145c0*/  FMUL.FTZ R29, R29, R202.reuse ;  /* 0x000000ca1d1d7220 */ /* 0x080fe20000410000 */
[----:B------:R-:W-:Y:S01]  /*145d0*/  FMUL.FTZ R32, R32, R202 ;  /* 0x000000ca20207220 */ /* 0x000fe20000410000 */
[----:B------:R-:W-:Y:S01]  /*145e0*/  MUFU.EX2 R153, R153 ;  /* 0x0000009900997308 */ /* 0x000fe20000000800 */
[----:B------:R-:W-:Y:S01]  /*145f0*/  FMNMX.FTZ R20, R182, R20, !PT ;  /* 0x00000014b6147209 */ /* 0x000fe20007810000 */
[-C--:B------:R-:W-:Y:S01]  /*14600*/  FMUL.FTZ R33, R33, R202.reuse ;  /* 0x000000ca21217220 */ /* 0x080fe20000410000 */
[-C--:B------:R-:W-:Y:S01]  /*14610*/  FMUL.FTZ R36, R36, R202.reuse ;  /* 0x000000ca24247220 */ /* 0x080fe20000410000 */
[----:B------:R-:W-:Y:S01]  /*14620*/  FMUL.FTZ R37, R37, R202 ;  /* 0x000000ca25257220 */ /* 0x000fe20000410000 */
[----:B------:R-:W-:Y:S01]  /*14630*/  FMNMX.FTZ R20, R183, R20, !PT ;  /* 0x00000014b7147209 */ /* 0x000fe20007810000 */
[-C--:B------:R-:W-:Y:S01]  /*14640*/  FMUL.FTZ R40, R40, R202.reuse ;  /* 0x000000ca28287220 */ /* 0x080fe20000410000 */
[-C--:B------:R-:W-:Y:S01]  /*14650*/  FMUL.FTZ R41, R41, R202.reuse ;  /* 0x000000ca29297220 */ /* 0x080fe20000410000 */
[----:B------:R-:W-:Y:S01]  /*14660*/  MUFU.EX2 R156, R156 ;  /* 0x0000009c009c7308 */ /* 0x000fe20000000800 */
[-C--:B------:R-:W-:Y:S01]  /*14670*/  FMUL.FTZ R44, R44, R202.reuse ;  /* 0x000000ca2c2c7220 */ /* 0x080fe20000410000 */
[----:B------:R-:W0:Y:S01]  /*14680*/  SHFL.BFLY PT, R208, R20, 0x2, 0x1f ;  /* 0x0c401f0014d07f89 */ /* 0x000e2200000e0000 */
        /* <DEDUP_REMOVED lines=23> */
[----:B0-----:R-:W-:Y:S01]  /*14800*/  FMNMX.FTZ R20, R20, R208, !PT ;  /* 0x000000d014147209 */ /* 0x001fe20007810000 */
        /* <DEDUP_REMOVED lines=27> */
[----:B------:R-:W-:Y:S01]  /*149c0*/  FMUL.FTZ R132, R132, R202 ;  /* 0x000000ca84847220 */ /* 0x000fe20000410000 */
[----:B0-----:R-:W-:Y:S01]  /*149d0*/  FMNMX.FTZ R20, R20, R164, !PT ;  /* 0x000000a414147209 */ /* 0x001fe20007810000 */
        /* <DEDUP_REMOVED lines=9> */
[----:B------:R-:W-:Y:S01]  /*14a70*/  FFMA.FTZ R165, R154, R14, -R206 ;  /* 0x0000000e9aa57223 */ /* 0x000fe200000108ce */
[----:B------:R-:W-:-:S02]  /*14a80*/  @!P1 VIADD R154, R21, 0x38840 ;  /* 0x00038840159a9836 */ /* 0x000fc40000000000 */
[-CC-:B------:R-:W-:Y:S01]  /*14a90*/  FFMA.FTZ R155, R155, R14.reuse, -R206.reuse ;  /* 0x0000000e9b9b7223 */ /* 0x180fe200000108ce */
[-CC-:B------:R-:W-:Y:S01]  /*14aa0*/  FFMA.FTZ R158, R158, R14.reuse, -R206.reuse ;  /* 0x0000000e9e9e7223 */ /* 0x180fe200000108ce */
[-C--:B------:R-:W-:Y:S01]  /*14ab0*/  FFMA.FTZ R159, R159, R14.reuse, -R206 ;  /* 0x0000000e9f9f7223 */ /* 0x080fe200000108ce */
[----:B------:R-:W0:Y:S01]  /*14ac0*/  MUFU.EX2 R164, R164 ;  /* 0x000000a400a47308 */ /* 0x000e220000000800 */
[----:B------:R-:W-:Y:S01]  /*14ad0*/  @!P1 PRMT R154, RZ, 0x654, R154 ;  /* 0x00000654ff9a9816 */ /* 0x000fe2000000009a */
[-CC-:B------:R-:W-:Y:S01]  /*14ae0*/  FFMA.FTZ R162, R162, R14.reuse, -R206.reuse ;  /* 0x0000000ea2a27223 */ /* 0x180fe200000108ce */
[-CC-:B------:R-:W-:Y:S01]  /*14af0*/  FFMA.FTZ R203, R166, R14.reuse, -R206.reuse ;  /* 0x0000000ea6cb7223 */ /* 0x180fe200000108ce */
[-CC-:B------:R-:W-:Y:S01]  /*14b00*/  FFMA.FTZ R166, R167, R14.reuse, -R206.reuse ;  /* 0x0000000ea7a67223 */ /* 0x180fe200000108ce */
[----:B------:R1:W-:Y:S01]  /*14b10*/  @!P1 SYNCS.ARRIVE.TRANS64.RED.A1T0 RZ, [R154+URZ], RZ ;  /* 0x000000ff9aff99a7 */ /* 0x0003e2000810043f */
[-CC-:B------:R-:W-:Y:S01]  /*14b20*/  FFMA.FTZ R163, R163, R14.reuse, -R206.reuse ;  /* 0x0000000ea3a37223 */ /* 0x180fe200000108ce */
[-CC-:B------:R-:W-:Y:S01]  /*14b30*/  FFMA.FTZ R167, R170, R14.reuse, -R206.reuse ;  /* 0x0000000eaaa77223 */ /* 0x180fe200000108ce */
[----:B------:R-:W2:Y:S01]  /*14b40*/  MUFU.EX2 R165, R165 ;  /* 0x000000a500a57308 */ /* 0x000ea20000000800 */
[-CC-:B------:R-:W-:Y:S01]  /*14b50*/  FFMA.FTZ R174, R174, R14.reuse, -R206.reuse ;  /* 0x0000000eaeae7223 */ /* 0x180fe200000108ce */
[-CC-:B------:R-:W-:Y:S01]  /*14b60*/  FFMA.FTZ R175, R175, R14.reuse, -R206.reuse ;  /* 0x0000000eafaf7223 */ /* 0x180fe200000108ce */
[-CC-:B------:R-:W-:Y:S01]  /*14b70*/  FFMA.FTZ R182, R182, R14.reuse, -R206.reuse ;  /* 0x0000000eb6b67223 */ /* 0x180fe200000108ce */
[----:B------:R-:W-:Y:S01]  /*14b80*/  FFMA.FTZ R183, R183, R14, -R206 ;  /* 0x0000000eb7b77223 */ /* 0x000fe200000108ce */
[----:B-1----:R-:W-:-:S02]  /*14b90*/  @!P3 IMAD R154, R204, 0x40, R193 ;  /* 0x00000040cc9ab824 */ /* 0x002fc400078e02c1 */
[----:B------:R-:W-:Y:S01]  /*14ba0*/  FFMA.FTZ R204, R171, R14, -R206 ;  /* 0x0000000eabcc7223 */ /* 0x000fe200000108ce */
[-C--:B------:R-:W-:Y:S01]  /*14bb0*/  FMUL.FTZ R144, R144, R202.reuse ;  /* 0x000000ca90907220 */ /* 0x080fe20000410000 */
[----:B------:R-:W1:Y:S01]  /*14bc0*/  MUFU.EX2 R155, R155 ;  /* 0x0000009b009b7308 */ /* 0x000e620000000800 */
[----:B------:R-:W-:Y:S02]  /*14bd0*/  @!P3 IMAD R154, R154, 0x4, R18 ;  /* 0x000000049a9ab824 */ /* 0x000fe400078e0212 */
[-C--:B------:R-:W-:Y:S01]  /*14be0*/  FMUL.FTZ R145, R145, R202.reuse ;  /* 0x000000ca91917220 */ /* 0x080fe20000410000 */
[-C--:B------:R-:W-:Y:S01]  /*14bf0*/  FMUL.FTZ R148, R148, R202.reuse ;  /* 0x000000ca94947220 */ /* 0x080fe20000410000 */
[----:B------:R-:W-:Y:S01]  /*14c00*/  FMUL.FTZ R149, R149, R202 ;  /* 0x000000ca95957220 */ /* 0x000fe20000410000 */
[-C--:B0-----:R-:W-:Y:S01]  /*14c10*/  FMUL.FTZ R26, R26, R164.reuse ;  /* 0x000000a41a1a7220 */ /* 0x081fe20000410000 */
[----:B------:R-:W-:Y:S01]  /*14c20*/  @!P3 STS [R154+0x38400], R202 ;  /* 0x038400ca9a00b388 */ /* 0x000fe20000000800 */
[----:B------:R-:W-:Y:S01]  /*14c30*/  FMUL.FTZ R27, R27, R164 ;  /* 0x000000a41b1b7220 */ /* 0x000fe20000410000 */
[----:B------:R-:W0:Y:S01]  /*14c40*/  MUFU.EX2 R158, R158 ;  /* 0x0000009e009e7308 */ /* 0x000e220000000800 */
[----:B--2---:R-:W-:Y:S01]  /*14c50*/  FFMA.FTZ R8, R164, R8, R165 ;  /* 0x00000008a4087223 */ /* 0x004fe200000100a5 */
[----:B------:R2:W-:Y:S01]  /*14c60*/  @!P3 STS [R154+0x38420], R164 ;  /* 0x038420a49a00b388 */ /* 0x0005e20000000800 */
        /* <DEDUP_REMOVED lines=8> */
[----:B------:R-:W-:Y:S01]  /*14cf0*/  FMUL.FTZ R43, R43, R164 ;  /* 0x000000a42b2b7220 */ /* 0x000fe20000410000 */
[----:B--2---:R-:W-:Y:S01]  /*14d00*/  FFMA.FTZ R154, R202, R0, R152 ;  /* 0x00000000ca9a7223 */ /* 0x004fe20000010098 */
[----:B------:R-:W-:Y:S01]  /*14d10*/  F2FP.F16.F32.PACK_AB R152, R153, R152 ;  /* 0x000000989998723e */ /* 0x000fe200000000ff */
[-C--:B------:R-:W-:Y:S01]  /*14d20*/  FMUL.FTZ R46, R46, R164.reuse ;  /* 0x000000a42e2e7220 */ /* 0x080fe20000410000 */
[-C--:B------:R-:W-:Y:S01]  /*14d30*/  FMUL.FTZ R47, R47, R164.reuse ;  /* 0x000000a42f2f7220 */ /* 0x080fe20000410000 */
[----:B------:R-:W-:Y:S01]  /*14d40*/  FADD.FTZ R154, R153, R154 ;  /* 0x0000009a999a7221 */ /* 0x000fe20000010000 */
[----:B------:R2:W-:Y:S01]  /*14d50*/  MUFU.EX2 R170, R166 ;  /* 0x000000a600aa7308 */ /* 0x0005e20000000800 */
[-C--:B------:R-:W-:Y:S01]  /*14d60*/  FMUL.FTZ R50, R50, R164.reuse ;  /* 0x000000a432327220 */ /* 0x080fe20000410000 */
[-C--:B------:R-:W-:Y:S01]  /*14d70*/  FMUL.FTZ R51, R51, R164.reuse ;  /* 0x000000a433337220 */ /* 0x080fe20000410000 */
[----:B------:R-:W-:Y:S01]  /*14d80*/  FADD.FTZ R154, R156, R154 ;  /* 0x0000009a9c9a7221 */ /* 0x000fe20000010000 */
[-C--:B------:R-:W-:Y:S01]  /*14d90*/  FMUL.FTZ R54, R54, R164.reuse ;  /* 0x000000a436367220 */ /* 0x080fe20000410000 */
[-C--:B------:R-:W-:Y:S01]  /*14da0*/  FMUL.FTZ R55, R55, R164.reuse ;  /* 0x000000a437377220 */ /* 0x080fe20000410000 */
[----:B------:R-:W-:Y:S01]  /*14db0*/  FMUL.FTZ R58, R58, R164 ;  /* 0x000000a43a3a7220 */ /* 0x000fe20000410000 */
[----:B------:R-:W-:Y:S01]  /*14dc0*/  FADD.FTZ R153, R157, R154 ;  /* 0x0000009a9d997221 */ /* 0x000fe20000010000 */
[----:B------:R-:W4:Y:S01]  /*14dd0*/  MUFU.EX2 R162, R162 ;  /* 0x000000a200a27308 */ /* 0x000f220000000800 */
[-CC-:B--2---:R-:W-:Y:S01]  /*14de0*/  FFMA.FTZ R166, R178, R14.reuse, -R206.reuse ;  /* 0x0000000eb2a67223 */ /* 0x184fe200000108ce */
[----:B------:R-:W-:Y:S01]  /*14df0*/  FFMA.FTZ R178, R179, R14, -R206 ;  /* 0x0000000eb3b27223 */ /* 0x000fe200000108ce */
[----:B------:R-:W-:Y:S01]  /*14e00*/  FADD.FTZ R153, R207, R153 ;  /* 0x00000099cf997221 */ /* 0x000fe20000010000 */
[----:B------:R-:W-:Y:S01]  /*14e10*/  F2FP.F16.F32.PACK_AB R154, R157, R156 ;  /* 0x0000009c9d9a723e */ /* 0x000fe200000000ff */
        /* <DEDUP_REMOVED lines=12> */
[----:B--2---:R-:W-:Y:S01]  /*14ee0*/  FADD.FTZ R167, R161, R153 ;  /* 0x00000099a1a77221 */ /* 0x004fe20000010000 */
[----:B-1----:R-:W-:Y:S01]  /*14ef0*/  FADD.FTZ R153, R155, R8 ;  /* 0x000000089b997221 */ /* 0x002fe20000010000 */
[-C--:B------:R-:W-:Y:S01]  /*14f00*/  FMUL.FTZ R78, R78, R164.reuse ;  /* 0x000000a44e4e7220 */ /* 0x080fe20000410000 */
[----:B------:R-:W-:Y:S01]  /*14f10*/  FMUL.FTZ R79, R79, R164 ;  /* 0x000000a44f4f7220 */ /* 0x000fe20000410000 */
[----:B------:R-:W-:Y:S01]  /*14f20*/  FADD.FTZ R202, R160, R167 ;  /* 0x000000a7a0ca7221 */ /* 0x000fe20000010000 */
[----:B0-----:R-:W-:Y:S01]  /*14f30*/  FADD.FTZ R157, R158, R153 ;  /* 0x000000999e9d7221 */ /* 0x001fe20000010000 */
[----:B------:R-:W-:Y:S01]  /*14f40*/  F2FP.F16.F32.PACK_AB R153, R155, R165 ;  /* 0x000000a59b99723e */ /* 0x000fe200000000ff */
[----:B------:R-:W0:Y:S01]  /*14f50*/  MUFU.EX2 R203, R203 ;  /* 0x000000cb00cb7308 */ /* 0x000e220000000800 */
[C---:B---3--:R-:W-:Y:S01]  /*14f60*/  F2FP.F16.F32.PACK_AB R155, R159.reuse, R158 ;  /* 0x0000009e9f9b723e */ /* 0x048fe200000000ff */
[----:B------:R-:W-:Y:S01]  /*14f70*/  BAR.SYNC.DEFER_BLOCKING 0xf, 0x100 ;  /* 0x03c4000000007b1d */ /* 0x000fe20000010000 */
[----:B------:R-:W-:Y:S01]  /*14f80*/  FADD.FTZ R157, R159, R157 ;  /* 0x0000009d9f9d7221 */ /* 0x000fe20000010000 */
[----:B------:R-:W-:Y:S01]  /*14f90*/  F2FP.F16.F32.PACK_AB R158, R201, R160 ;  /* 0x000000a0c99e723e */ /* 0x000fe200000000ff */
[-C--:B------:R-:W-:Y:S01]  /*14fa0*/  FMUL.FTZ R82, R82, R164.reuse ;  /* 0x000000a452527220 */ /* 0x080fe20000410000 */
[-C--:B------:R-:W-:Y:S01]  /*14fb0*/  FMUL.FTZ R83, R83, R164.reuse ;  /* 0x000000a453537220 */ /* 0x080fe20000410000 */
[----:B----4-:R-:W-:Y:S01]  /*14fc0*/  FADD.FTZ R157, R162, R157 ;  /* 0x0000009da29d7221 */ /* 0x010fe20000010000 */
[----:B------:R-:W-:Y:S01]  /*14fd0*/  MUFU.EX2 R172, R172 ;  /* 0x000000ac00ac7308 */ /* 0x000fe20000000800 */
[-C--:B------:R-:W-:Y:S01]  /*14fe0*/  FMUL.FTZ R86, R86, R164.reuse ;  /* 0x000000a456567220 */ /* 0x080fe20000410000 */
[----:B------:R-:W-:Y:S01]  /*14ff0*/  FMUL.FTZ R87, R87, R164 ;  /* 0x000000a457577220 */ /* 0x000fe20000410000 */
[C---:B-----5:R-:W-:Y:S01]  /*15000*/  FADD.FTZ R179, R163.reuse, R157 ;  /* 0x0000009da3b37221 */ /* 0x060fe20000010000 */
[----:B------:R-:W-:Y:S01]  /*15010*/  F2FP.F16.F32.PACK_AB R157, R163, R162 ;  /* 0x000000a2a39d723e */ /* 0x000fe200000000ff */
        /* <DEDUP_REMOVED lines=38> */
[----:B------:R-:W-:Y:S01]  /*15280*/  F2FP.F16.F32.PACK_AB R160, R169, R168 ;  /* 0x000000a8a9a0723e */ /* 0x000fe200000000ff */
[----:B------:R2:W-:Y:S01]  /*15290*/  STSM.16.M88.4 [R199+0x36400], R152 ;  /* 0x03640098c7007844 */ /* 0x0005e20000000200 */
[----:B0-----:R-:W-:Y:S01]  /*152a0*/  F2FP.F16.F32.PACK_AB R161, R0, R171 ;  /* 0x000000ab00a1723e */ /* 0x001fe200000000ff */
[----:B------:R-:W-:Y:S01]  /*152b0*/  FADD.FTZ R179, R203, R179 ;  /* 0x000000b3cbb37221 */ /* 0x000fe20000010000 */
[----:B------:R-:W-:Y:S01]  /*152c0*/  F2FP.F16.F32.PACK_AB R162, R173, R172 ;  /* 0x000000acada2723e */ /* 0x000fe200000000ff */
[----:B------:R-:W0:Y:S01]  /*152d0*/  MUFU.EX2 R177, R177 ;  /* 0x000000b100b17308 */ /* 0x000e220000000800 */
[----:B-1----:R-:W-:Y:S01]  /*152e0*/  F2FP.F16.F32.PACK_AB R163, R175, R174 ;  /* 0x000000aeafa3723e */ /* 0x002fe200000000ff */
[----:B------:R1:W-:Y:S01]  /*152f0*/  STSM.16.M88.4 [R216], R156 ;  /* 0x0000009cd8007844 */ /* 0x0003e20000000200 */
[----:B------:R-:W-:Y:S01]  /*15300*/  FADD.FTZ R202, R201, R202 ;  /* 0x000000cac9ca7221 */ /* 0x000fe20000010000 */
[----:B------:R-:W-:Y:S01]  /*15310*/  FADD.FTZ R179, R170, R179 ;  /* 0x000000b3aab37221 */ /* 0x000fe20000010000 */
[----:B------:R-:W-:Y:S01]  /*15320*/  @!P1 VIADD R21, R21, 0x38860 ;  /* 0x0003886015159836 */ /* 0x000fe20000000000 */
[----:B------:R1:W-:Y:S01]  /*15330*/  STSM.16.M88.4 [R214], R160 ;  /* 0x000000a0d6007844 */ /* 0x0003e20000000200 */
[----:B------:R-:W-:Y:S01]  /*15340*/  FADD.FTZ R202, R168, R202 ;  /* 0x000000caa8ca7221 */ /* 0x000fe20000010000 */
[----:B------:R-:W3:Y:S01]  /*15350*/  MUFU.EX2 R180, R180 ;  /* 0x000000b400b47308 */ /* 0x000ee20000000800 */
[----:B------:R-:W-:Y:S01]  /*15360*/  FADD.FTZ R179, R171, R179 ;  /* 0x000000b3abb37221 */ /* 0x000fe20000010000 */
[----:B------:R-:W-:Y:S01]  /*15370*/  @!P1 PRMT R21, RZ, 0x654, R21 ;  /* 0x00000654ff159816 */ /* 0x000fe20000000015 */
[----:B------:R-:W-:Y:S01]  /*15380*/  FADD.FTZ R202, R169, R202 ;  /* 0x000000caa9ca7221 */ /* 0x000fe20000010000 */
[----:B------:R-:W-:-:S02]  /*15390*/  IMAD.MOV.U32 R204, RZ, RZ, R19 ;  /* 0x000000ffffcc7224 */ /* 0x000fc400078e0013 */
[----:B------:R-:W-:Y:S01]  /*153a0*/  FADD.FTZ R179, R0, R179 ;  /* 0x000000b300b37221 */ /* 0x000fe20000010000 */
[----:B------:R-:W-:Y:S02]  /*153b0*/  IMAD.MOV.U32 R203, RZ, RZ, R20 ;  /* 0x000000ffffcb7224 */ /* 0x000fe400078e0014 */
[----:B------:R-:W-:Y:S01]  /*153c0*/  FADD.FTZ R202, R172, R202 ;  /* 0x000000caacca7221 */ /* 0x000fe20000010000 */
[----:B------:R-:W4:Y:S01]  /*153d0*/  MUFU.EX2 R181, R181 ;  /* 0x000000b500b57308 */ /* 0x000f220000000800 */
[----:B0-----:R-:W-:Y:S01]  /*153e0*/  F2FP.F16.F32.PACK_AB R164, R177, R176 ;  /* 0x000000b0b1a4723e */ /* 0x001fe200000000ff */
[----:B------:R-:W-:Y:S01]  /*153f0*/  FADD.FTZ R179, R174, R179 ;  /* 0x000000b3aeb37221 */ /* 0x000fe20000010000 */
[----:B------:R-:W-:-:S03]  /*15400*/  FADD.FTZ R202, R173, R202 ;  /* 0x000000caadca7221 */ /* 0x000fc60000010000 */
[----:B------:R-:W-:Y:S01]  /*15410*/  FADD.FTZ R179, R175, R179 ;  /* 0x000000b3afb37221 */ /* 0x000fe20000010000 */
[----:B------:R-:W-:Y:S01]  /*15420*/  FADD.FTZ R202, R176, R202 ;  /* 0x000000cab0ca7221 */ /* 0x000fe20000010000 */
[----:B------:R4:W0:Y:S03]  /*15430*/  MUFU.EX2 R8, R166 ;  /* 0x000000a600087308 */ /* 0x0008260000000800 */
[----:B------:R-:W-:-:S04]  /*15440*/  FADD.FTZ R202, R177, R202 ;  /* 0x000000cab1ca7221 */ /* 0x000fc80000010000 */
[----:B---3--:R-:W-:Y:S01]  /*15450*/  FADD.FTZ R202, R180, R202 ;  /* 0x000000cab4ca7221 */ /* 0x008fe20000010000 */
[----:B------:R-:W3:Y:S01]  /*15460*/  MUFU.EX2 R178, R178 ;  /* 0x000000b200b27308 */ /* 0x000ee20000000800 */
[C---:B----4-:R-:W-:Y:S02]  /*15470*/  F2FP.F16.F32.PACK_AB R166, R181.reuse, R180 ;  /* 0x000000b4b5a6723e */ /* 0x050fe400000000ff */
[----:B------:R-:W-:Y:S01]  /*15480*/  FADD.FTZ R0, R181, R202 ;  /* 0x000000cab5007221 */ /* 0x000fe20000010000 */
[----:B------:R-:W-:-:S04]  /*15490*/  IMAD.MOV.U32 R202, RZ, RZ, R9 ;  /* 0x000000ffffca7224 */ /* 0x000fc800078e0009 */
[----:B------:R-:W4:Y:S01]  /*154a0*/  MUFU.EX2 R182, R182 ;  /* 0x000000b600b67308 */ /* 0x000f220000000800 */
[----:B0-----:R-:W-:-:S07]  /*154b0*/  FADD.FTZ R179, R8, R179 ;  /* 0x000000b308b37221 */ /* 0x001fce0000010000 */
[----:B------:R-:W0:Y:S01]  /*154c0*/  MUFU.EX2 R183, R183 ;  /* 0x000000b700b77308 */ /* 0x000e220000000800 */
[C---:B---3--:R-:W-:Y:S01]  /*154d0*/  F2FP.F16.F32.PACK_AB R165, R178.reuse, R8 ;  /* 0x00000008b2a5723e */ /* 0x048fe200000000ff */
[----:B------:R-:W-:-:S04]  /*154e0*/  FADD.FTZ R179, R178, R179 ;  /* 0x000000b3b2b37221 */ /* 0x000fc80000010000 */
[----:B----4-:R-:W-:Y:S01]  /*154f0*/  FADD.FTZ R179, R182, R179 ;  /* 0x000000b3b6b37221 */ /* 0x010fe20000010000 */
[----:B0-----:R-:W-:-:S03]  /*15500*/  F2FP.F16.F32.PACK_AB R167, R183, R182 ;  /* 0x000000b6b7a7723e */ /* 0x001fc600000000ff */
[----:B------:R-:W-:Y:S02]  /*15510*/  FADD.FTZ R8, R183, R179 ;  /* 0x000000b3b7087221 */ /* 0x000fe40000010000 */
[----:B------:R1:W-:Y:S01]  /*15520*/  STSM.16.M88.4 [R215], R164 ;  /* 0x000000a4d7007844 */ /* 0x0003e20000000200 */
[----:B------:R-:W-:-:S06]  /*15530*/  WARPGROUP.ARRIVE ;  /* 0x00000000000079c5 */ /* 0x000fcc0000000000 */
[----:B------:R-:W-:Y:S03]  /*15540*/  HGMMA.64x256x16.F32 R24, R152, gdesc[UR4].tnspB, R24, gsb0 ;  /* 0x43e0000498187df0 */ /* 0x000fe60008000818 */
[----:B------:R-:W-:Y:S02]  /*15550*/  WARPGROUP.DEPBAR.LE gsb0, 0x0 ;  /* 0x00008000000079c5 */ /* 0x000fe40000010000 */
[----:B--2---:R-:W-:Y:S01]  /*15560*/  VIADD R152, R200, 0x80 ;  /* 0x00000080c8987836 */ /* 0x004fe20000000000 */
[----:B------:R-:W-:Y:S01]  /*15570*/  WARPGROUP.ARRIVE ;  /* 0x00000000000079c5 */ /* 0x000fe20000000000 */
[----:B------:R-:W-:-:S03]  /*15580*/  IMAD.MOV.U32 R153, RZ, RZ, 0x40000040 ;  /* 0x40000040ff997424 */ /* 0x000fc600078e00ff */
[----:B------:R-:W-:Y:S01]  /*15590*/  R2UR UR6, R152 ;  /* 0x00000000980672ca */ /* 0x000fe200000e0000 */
[----:B------:R-:W-:Y:S01]  /*155a0*/  VIADD R152, R200, 0x100 ;  /* 0x00000100c8987836 */ /* 0x000fe20000000000 */
[----:B------:R-:W-:Y:S01]  /*155b0*/  R2UR UR7, R153 ;  /* 0x00000000990772ca */ /* 0x000fe200000e0000 */
[----:B------:R-:W-:-:S15]  /*155c0*/  IMAD.MOV.U32 R153, RZ, RZ, 0x40000040 ;  /* 0x40000040ff997424 */ /* 0x000fde00078e00ff */
        /* <DEDUP_REMOVED lines=27> */
.L_x_6627:
[----:B------:R-:W-:Y:S05]  /*15780*/  BSYNC B0 ;  /* 0x0000000000007941 */ /* 0x000fea0003800000 */
.L_x_6626:
[----:B------:R-:W-:Y:S01]  /*15790*/  ISETP.GE.AND P2, PT, R15, R219, PT ;  /* 0x000000db0f00720c */ /* 0x000fe20003f46270 */
[----:B------:R-:W-:-:S12]  /*157a0*/  BSSY B0, `(.L_x_6639) ;  /* 0x00003cf000007945 */ /* 0x000fd80003800000 */
[----:B------:R-:W-:Y:S05]  /*157b0*/  @!P2 BRA `(.L_x_6640) ;  /* 0x0000003c0034a947 */ /* 0x000fea0003800000 */
[----:B------:R-:W-:Y:S02]  /*157c0*/  IMAD.MOV.U32 R200, RZ, RZ, R20 ;  /* 0x000000ffffc87224 */ /* 0x000fe400078e0014 */
[----:B------:R-:W-:Y:S02]  /*157d0*/  IMAD.MOV.U32 R202, RZ, RZ, R9 ;  /* 0x000000ffffca7224 */ /* 0x000fe400078e0009 */
[----:B--2---:R-:W-:-:S07]  /*157e0*/  IMAD.MOV.U32 R201, RZ, RZ, R19 ;  /* 0x000000ffffc97224 */ /* 0x004fce00078e0013 */
.L_x_6659:
[----:B------:R-:W-:-:S05]  /*157f0*/  VIADD R19, R201, 0x1 ;  /* 0x00000001c9137836 */ /* 0x000fca0000000000 */
[----:B------:R-:W-:-:S04]  /*15800*/  ISETP.NE.AND P2, PT, R19, 0x2, PT ;  /* 0x000000021300780c */ /* 0x000fc80003f45270 */
[----:B------:R-:W-:Y:S02]  /*15810*/  SEL R9, RZ, 0x1, P2 ;  /* 0x00000001ff097807 */ /* 0x000fe40001000000 */
[----:B------:R-:W-:Y:S02]  /*15820*/  SEL R19, R19, RZ, P2 ;  /* 0x000000ff13137207 */ /* 0x000fe40001000000 */
[----:B------:R-:W-:Y:S01]  /*15830*/  LOP3.LUT R22, R22, R9, RZ, 0x3c, !PT ;  /* 0x0000000916167212 */ /* 0x000fe200078e3cff */
[----:B------:R-:W-:Y:S06]  /*15840*/  @!P0 BRA `(.L_x_6641) ;  /* 0x0000000000048947 */ /* 0x000fec0003800000 */
[----:B------:R-:W-:Y:S01]  /*15850*/  BPT.TRAP 0x1 ;  /* 0x000000040000795c */ /* 0x000fe20000300000 */
.L_x_6641:
[----:B-1----:R-:W-:Y:S01]  /*15860*/  IMAD R21, R19, 0x8, R18 ;  /* 0x0000000813157824 */ /* 0x002fe200078e0212 */
[----:B------:R-:W-:-:S04]  /*15870*/  SHF.L.U32 R9, R22, 0x1f, RZ ;  /* 0x0000001f16097819 */ /* 0x000fc800000006ff */
[----:B------:R0:W1:Y:S01]  /*15880*/  SYNCS.PHASECHK.TRANS64.TRYWAIT P2, [R21+URZ+0x38830], R9 ;  /* 0x03883009150075a7 */ /* 0x000062000804017f */
[----:B------:R-:W-:Y:S05]  /*15890*/  @!P0 BRA `(.L_x_6642) ;  /* 0x0000000000048947 */ /* 0x000fea0003800000 */
[----:B------:R-:W-:Y:S01]  /*158a0*/  BPT.TRAP 0x1 ;  /* 0x000000040000795c */ /* 0x000fe20000300000 */
.L_x_6642:
[----:B------:R-:W-:Y:S01]  /*158b0*/  BSSY B1, `(.L_x_6643) ;  /* 0x0000006000017945 */ /* 0x000fe20003800000 */
[----:B------:R-:W-:Y:S02]  /*158c0*/  IMAD R156, R19, 0x200, R191 ;  /* 0x00000200139c7824 */ /* 0x000fe400078e02bf */
[----:B------:R-:W-:Y:S01]  /*158d0*/  IMAD.MOV.U32 R157, RZ, RZ, 0x40000040 ;  /* 0x40000040ff9d7424 */ /* 0x000fe200078e00ff */
[----:B-1----:R-:W-:Y:S06]  /*158e0*/  @P2 BRA `(.L_x_6644) ;  /* 0x0000000000082947 */ /* 0x002fec0003800000 */
[----:B------:R-:W1:Y:S02]  /*158f0*/  SYNCS.PHASECHK.TRANS64.TRYWAIT P2, [R21+URZ+0x38830], R9 ;  /* 0x03883009150075a7 */ /* 0x000e64000804017f */
[----:B-1----:R-:W-:Y:S05]  /*15900*/  @!P2 BRA `(.L_x_6645) ;  /* 0x0000014c00b0a947 */ /* 0x002fea0003800000 */
.L_x_6644:
[----:B------:R-:W-:Y:S05]  /*15910*/  BSYNC B1 ;  /* 0x0000000000017941 */ /* 0x000fea0003800000 */
.L_x_6643:
        /* <DEDUP_REMOVED lines=36> */
.L_x_6646:
[----:B------:R2:W3:Y:S01]  /*15b60*/  SYNCS.PHASECHK.TRANS64.TRYWAIT P2, [R21+URZ+0x38850], R9 ;  /* 0x03885009150075a7 */ /* 0x0004e2000804017f */
[----:B------:R-:W-:Y:S05]  /*15b70*/  @!P0 BRA `(.L_x_6647) ;  /* 0x0000000000048947 */ /* 0x000fea0003800000 */
[----:B------:R-:W-:Y:S01]  /*15b80*/  BPT.TRAP 0x1 ;  /* 0x000000040000795c */ /* 0x000fe20000300000 */
.L_x_6647:
[----:B------:R-:W-:Y:S04]  /*15b90*/  BSSY B1, `(.L_x_6648) ;  /* 0x0000004000017945 */ /* 0x000fe80003800000 */
[----:B---3--:R-:W-:Y:S05]  /*15ba0*/  @P2 BRA `(.L_x_6649) ;  /* 0x0000000000082947 */ /* 0x008fea0003800000 */
[----:B------:R-:W3:Y:S02]  /*15bb0*/  SYNCS.PHASECHK.TRANS64.TRYWAIT P2, [R21+URZ+0x38850], R9 ;  /* 0x03885009150075a7 */ /* 0x000ee4000804017f */
[----:B---3--:R-:W-:Y:S05]  /*15bc0*/  @!P2 BRA `(.L_x_6650) ;  /* 0x0000014c0014a947 */ /* 0x008fea0003800000 */
.L_x_6649:
[----:B------:R-:W-:Y:S05]  /*15bd0*/  BSYNC B1 ;  /* 0x0000000000017941 */ /* 0x000fea0003800000 */
.L_x_6648:
        /* <DEDUP_REMOVED lines=20> */
[----:B------:R-:W-:Y:S01]  /*15d20*/  IMAD.MOV.U32 R211, RZ, RZ, 0x40000040 ;  /* 0x40000040ffd37424 */ /* 0x000fe200078e00ff */
[----:B------:R-:W-:Y:S01]  /*15d30*/  R2UR UR6, R206 ;  /* 0x00000000ce0672ca */ /* 0x000fe200000e0000 */
[----:B------:R-:W-:Y:S01]  /*15d40*/  VIADD R206, R2, 0x4 ;  /* 0x0000000402ce7836 */ /* 0x000fe20000000000 */
[----:B------:R-:W-:Y:S01]  /*15d50*/  R2UR UR7, R207 ;  /* 0x00000000cf0772ca */ /* 0x000fe200000e0000 */
[----:B------:R-:W-:Y:S02]  /*15d60*/  IMAD.MOV.U32 R207, RZ, RZ, 0x40000040 ;  /* 0x40000040ffcf7424 */ /* 0x000fe400078e00ff */
[----:B------:R-:W-:Y:S01]  /*15d70*/  IMAD.MOV.U32 R213, RZ, RZ, 0x40000040 ;  /* 0x40000040ffd57424 */ /* 0x000fe200078e00ff */
[----:B----4-:R-:W-:-:S05]  /*15d80*/  SHF.R.U32.HI R14, RZ, 0x7, R14 ;  /* 0x00000007ff0e7819 */ /* 0x010fca000001160e */
[----:B0123--:R-:W0:Y:S02]  /*15d90*/  SHFL.IDX PT, R9, R14, RZ, 0x1f ;  /* 0x00001fff0e097589 */ /* 0x00fe2400000e0000 */
[----:B0-----:R-:W-:Y:S01]  /*15da0*/  ISETP.GT.AND P2, PT, R9, 0x7f, PT ;  /* 0x0000007f0900780c */ /* 0x001fe20003f44270 */
[----:B------:R-:W-:-:S03]  /*15db0*/  IMAD.MOV.U32 R9, RZ, RZ, 0x4 ;  /* 0x00000004ff097424 */ /* 0x000fc600078e00ff */
[----:B------:R-:W-:Y:S02]  /*15dc0*/  SEL R20, RZ, 0x2, !P2 ;  /* 0x00000002ff147807 */ /* 0x000fe40005000000 */
[C---:B------:R-:W-:Y:S02]  /*15dd0*/  SEL R14, R9.reuse, 0x2, P2 ;  /* 0x00000002090e7807 */ /* 0x040fe40001000000 */
[----:B------:R-:W-:Y:S02]  /*15de0*/  SEL R9, R9, 0x6, !P2 ;  /* 0x0000000609097807 */ /* 0x000fe40005000000 */
[----:B------:R-:W-:Y:S01]  /*15df0*/  SEL R208, R208, 0x26, P2 ;  /* 0x00000026d0d07807 */ /* 0x000fe20001000000 */
[----:B------:R-:W-:Y:S01]  /*15e00*/  IMAD.IADD R210, R212, 0x1, R14 ;  /* 0x00000001d4d27824 */ /* 0x000fe200078e020e */
[----:B------:R-:W-:Y:S02]  /*15e10*/  SEL R209, R209, 0x980, P2 ;  /* 0x00000980d1d17807 */ /* 0x000fe40001000000 */
[----:B------:R-:W-:-:S02]  /*15e20*/  LOP3.LUT R208, R208, 0x6, RZ, 0xc0, !PT ;  /* 0x00000006d0d07812 */ /* 0x000fc400078ec0ff */
        /* <DEDUP_REMOVED lines=281> */
[----:B------:R-:W-:Y:S01]  /*16fc0*/  IMAD.IADD R203, R218, 0x1, R195 ;  /* 0x00000001dacb7824 */ /* 0x000fe200078e02c3 */
[----:B------:R-:W-:Y:S02]  /*16fd0*/  WARPGROUP.DEPBAR.LE gsb0, 0x0 ;  /* 0x00008000000079c5 */ /* 0x000fe40000010000 */
[----:B------:R-:W-:-:S07]  /*16fe0*/  WARPGROUP.ARRIVE ;  /* 0x00000000000079c5 */ /* 0x000fce0000000000 */
[----:B------:R-:W-:Y:S01]  /*16ff0*/  HGMMA.64x64x16.F32 R152, gdesc[UR4], R152, gsb0 ;  /* 0x00e00000049879f0 */ /* 0x000fe20008000898 */
[----:B------:R-:W-:Y:S01]  /*17000*/  R2UR UR4, R206 ;  /* 0x00000000ce0472ca */ /* 0x000fe200000e0000 */
[----:B------:R-:W-:Y:S01]  /*17010*/  IMAD.IADD R206, R205, 0x1, R9 ;  /* 0x00000001cdce7824 */ /* 0x000fe200078e0209 */
[----:B------:R-:W-:Y:S01]  /*17020*/  R2UR UR5, R207 ;  /* 0x00000000cf0572ca */ /* 0x000fe200000e0000 */
[----:B------:R-:W-:Y:S01]  /*17030*/  IMAD.MOV.U32 R207, RZ, RZ, 0x40000040 ;  /* 0x40000040ffcf7424 */ /* 0x000fe200078e00ff */
[----:B------:R-:W0:Y:S02]  /*17040*/  @P5 LDC R205, c[0x0][0x450] ;  /* 0x00011400ffcd5b82 */ /* 0x000e240000000800 */
        /* <DEDUP_REMOVED lines=9> */
[----:B------:R-:W-:Y:S02]  /*170e0*/  R2UR UR4, R206 ;  /* 0x00000000ce0472ca */ /* 0x000fe400000e0000 */
[----:B------:R-:W-:Y:S01]  /*170f0*/  R2UR UR5, R207 ;  /* 0x00000000cf0572ca */ /* 0x000fe200000e0000 */
[----:B------:R-:W1:Y:S01]  /*17100*/  @P5 LDC R206, c[0x0][0x44c] ;  /* 0x00011300ffce5b82 */ /* 0x000e620000000800 */
[----:B------:R-:W-:Y:S01]  /*17110*/  R2UR UR6, R208 ;  /* 0x00000000d00672ca */ /* 0x000fe200000e0000 */
[----:B------:R-:W-:Y:S01]  /*17120*/  VIADD R208, R2, 0xe00 ;  /* 0x00000e0002d07836 */ /* 0x000fe20000000000 */
[----:B------:R-:W-:Y:S01]  /*17130*/  R2UR UR7, R209 ;  /* 0x00000000d10772ca */ /* 0x000fe200000e0000 */
[----:B------:R-:W-:Y:S02]  /*17140*/  IMAD.MOV.U32 R207, RZ, RZ, 0x40000040 ;  /* 0x40000040ffcf7424 */ /* 0x000fe400078e00ff */
[----:B------:R-:W-:-:S02]  /*17150*/  IMAD.MOV.U32 R209, RZ, RZ, 0x40000040 ;  /* 0x40000040ffd17424 */ /* 0x000fc400078e00ff */
[----:B-1----:R-:W-:-:S05]  /*17160*/  @P5 IMAD.HI.U32 R206, R203, R206, RZ ;  /* 0x000000cecbce5227 */ /* 0x002fca00078e00ff */
[----:B0-----:R-:W-:Y:S01]  /*17170*/  @P5 SHF.R.U32.HI R203, RZ, R205, R206 ;  /* 0x000000cdffcb5219 */ /* 0x001fe200000116ce */
[----:B------:R-:W-:Y:S02]  /*17180*/  IMAD.IADD R206, R208, 0x1, R20 ;  /* 0x00000001d0ce7824 */ /* 0x000fe400078e0214 */
[----:B------:R-:W-:-:S05]  /*17190*/  IMAD.MOV.U32 R205, RZ, RZ, 0x40 ;  /* 0x00000040ffcd7424 */ /* 0x000fca00078e00ff */
[----:B------:R-:W-:-:S04]  /*171a0*/  SEL R205, R205, 0x3e, P2 ;  /* 0x0000003ecdcd7807 */ /* 0x000fc80001000000 */
[----:B------:R-:W-:Y:S01]  /*171b0*/  LOP3.LUT R205, R205, 0x6, RZ, 0xc0, !PT ;  /* 0x00000006cdcd7812 */ /* 0x000fe200078ec0ff */
[----:B------:R-:W-:Y:S02]  /*171c0*/  WARPGROUP.DEPBAR.LE gsb0, 0x0 ;  /* 0x00008000000079c5 */ /* 0x000fe40000010000 */
[----:B------:R-:W-:-:S06]  /*171d0*/  WARPGROUP.ARRIVE ;  /* 0x00000000000079c5 */ /* 0x000fcc0000000000 */
[----:B------:R-:W-:Y:S01]  /*171e0*/  HGMMA.64x64x16.F32 R152, gdesc[UR4], R152, gsb0 ;  /* 0x00e00000049879f0 */ /* 0x000fe20008000898 */
[----:B------:R-:W-:Y:S01]  /*171f0*/  R2UR UR4, R206 ;  /* 0x00000000ce0472ca */ /* 0x000fe200000e0000 */
[C---:B------:R-:W-:Y:S01]  /*17200*/  IMAD.IADD R206, R212.reuse, 0x1, R20 ;  /* 0x00000001d4ce7824 */ /* 0x040fe200078e0214 */
[----:B------:R-:W-:Y:S01]  /*17210*/  R2UR UR5, R207 ;  /* 0x00000000cf0572ca */ /* 0x000fe200000e0000 */
[----:B------:R-:W-:Y:S01]  /*17220*/  IMAD.MOV.U32 R207, RZ, RZ, 0x40000040 ;  /* 0x40000040ffcf7424 */ /* 0x000fe200078e00ff */
[----:B------:R-:W0:Y:S01]  /*17230*/  SHFL.IDX PT, R20, R203, RZ, 0x1c1f ;  /* 0x001c1fffcb147589 */ /* 0x000e2200000e0000 */
[----:B------:R-:W-:Y:S01]  /*17240*/  IMAD.IADD R212, R212, 0x1, R9 ;  /* 0x00000001d4d47824 */ /* 0x000fe200078e0209 */
[----:B------:R-:W-:Y:S01]  /*17250*/  R2UR UR6, R206 ;  /* 0x00000000ce0672ca */ /* 0x000fe200000e0000 */
[----:B------:R-:W-:Y:S01]  /*17260*/  IMAD.IADD R206, R208, 0x1, R14 ;  /* 0x00000001d0ce7824 */ /* 0x000fe200078e020e */
[----:B------:R-:W-:Y:S01]  /*17270*/  R2UR UR7, R207 ;  /* 0x00000000cf0772ca */ /* 0x000fe200000e0000 */
[----:B------:R-:W-:-:S02]  /*17280*/  IMAD.MOV.U32 R207, RZ, RZ, 0x40000040 ;  /* 0x40000040ffcf7424 */ /* 0x000fc400078e00ff */
[----:B------:R-:W-:Y:S02]  /*17290*/  IMAD.IADD R208, R208, 0x1, R9 ;  /* 0x00000001d0d07824 */ /* 0x000fe400078e0209 */
        /* <DEDUP_REMOVED lines=33> */
[----:B------:R-:W-:Y:S02]  /*174b0*/  ULOP3.LUT UR4, URZ, UR45, URZ, 0x33, !UPT ;  /* 0x0000002d3f047292 */ /* 0x000fe4000f8e333f */
[----:B------:R-:W-:Y:S02]  /*174c0*/  WARPGROUP.DEPBAR.LE gsb0, 0x0 ;  /* 0x00008000000079c5 */ /* 0x000fe40000010000 */
[----:B------:R1:W-:Y:S02]  /*174d0*/  @!P1 SYNCS.ARRIVE.TRANS64.RED.A1T0 RZ, [R9+URZ], RZ ;  /* 0x000000ff09ff99a7 */ /* 0x0003e4000810043f */
[----:B-1----:R-:W-:-:S05]  /*174e0*/  IMAD.SHL.U32 R9, R15, 0x40, RZ ;  /* 0x000000400f097824 */ /* 0x002fca00078e00ff */
[----:B------:R-:W-:-:S04]  /*174f0*/  IADD3 R207, -R187, 0x1, -R9 ;  /* 0x00000001bbcf7810 */ /* 0x000fc80007ffe909 */
[----:B------:R-:W-:-:S05]  /*17500*/  IADD3 R207, -R23, R207, R184 ;  /* 0x000000cf17cf7210 */ /* 0x000fca0007ffe1b8 */
[C---:B------:R-:W-:Y:S02]  /*17510*/  VIADD R208, R207.reuse, UR44 ;  /* 0x0000002ccfd07c36 */ /* 0x040fe40008000000 */
[----:B------:R-:W-:Y:S02]  /*17520*/  VIADD R207, R207, UR4 ;  /* 0x00000004cfcf7c36 */ /* 0x000fe40008000000 */
        /* <DEDUP_REMOVED lines=15> */
.L_x_6653:
[----:B------:R-:W-:-:S05]  /*17620*/  IMAD.U32 R209, RZ, RZ, UR39 ;  /* 0x00000027ffd17e24 */ /* 0x000fca000f8e00ff */
[----:B------:R-:W-:-:S13]  /*17630*/  ISETP.NE.AND P2, PT, R209, 0x1, PT ;  /* 0x00000001d100780c */ /* 0x000fda0003f45270 */
[----:B------:R-:W0:Y:S02]  /*17640*/  @P2 LDC.64 R204, c[0x0][0xae0] ;  /* 0x0002b800ffcc2b82 */ /* 0x000e240000000a00 */
[----:B0-----:R-:W-:-:S05]  /*17650*/  @P2 IMAD.HI.U32 R204, R20, R204, RZ ;  /* 0x000000cc14cc2227 */ /* 0x001fca00078e00ff */
[----:B------:R-:W-:-:S07]  /*17660*/  @P2 SHF.R.U32.HI R20, RZ, R205, R204 ;  /* 0x000000cdff142219 */ /* 0x000fce00000116cc */
.L_x_6654:
[----:B------:R-:W-:Y:S05]  /*17670*/  BSYNC B1 ;  /* 0x0000000000017941 */ /* 0x000fea0003800000 */
.L_x_6652:
[----:B------:R-:W-:-:S04]  /*17680*/  IMAD R20, R20, R209, -R9 ;  /* 0x000000d114147224 */ /* 0x000fc800078e0a09 */
[----:B------:R-:W-:-:S05]  /*17690*/  IMAD.IADD R20, R20, 0x1, -R187 ;  /* 0x0000000114147824 */ /* 0x000fca00078e0abb */
[----:B------:R-:W-:Y:S02]  /*176a0*/  VIMNMX R14, R14, R20, !PT ;  /* 0x000000140e0e7248 */ /* 0x000fe40007fe0100 */
[----:B------:R-:W-:-:S07]  /*176b0*/  VIADDMNMX R206, R20, R209, R206, PT ;  /* 0x000000d114ce7246 */ /* 0x000fce00038001ce */
.L_x_6651:
        /* <DEDUP_REMOVED lines=65> */
.L_x_6657:
[----:B------:R-:W-:-:S05]  /*17ad0*/  IMAD.U32 R14, RZ, RZ, UR39 ;  /* 0x00000027ff0e7e24 */ /* 0x000fca000f8e00ff */
[----:B------:R-:W-:-:S13]  /*17ae0*/  ISETP.NE.AND P3, PT, R14, 0x1, PT ;  /* 0x000000010e00780c */ /* 0x000fda0003f65270 */
[----:B------:R-:W0:Y:S02]  /*17af0*/  @P3 LDC.64 R152, c[0x0][0xae0] ;  /* 0x0002b800ff983b82 */ /* 0x000e240000000a00 */
[----:B0-----:R-:W-:-:S05]  /*17b00*/  @P3 IMAD.HI.U32 R152, R203, R152, RZ ;  /* 0x00000098cb983227 */ /* 0x001fca00078e00ff */
[----:B------:R-:W-:-:S07]  /*17b10*/  @P3 SHF.R.U32.HI R203, RZ, R153, R152 ;  /* 0x00000099ffcb3219 */ /* 0x000fce0000011698 */
.L_x_6658:
[----:B------:R-:W-:Y:S05]  /*17b20*/  BSYNC B1 ;  /* 0x0000000000017941 */ /* 0x000fea0003800000 */
.L_x_6656:
[----:B------:R-:W-:-:S04]  /*17b30*/  IMAD R9, R203, R14, -R9 ;  /* 0x0000000ecb097224 */ /* 0x000fc800078e0a09 */
[----:B------:R-:W-:-:S05]  /*17b40*/  IMAD.IADD R9, R9, 0x1, -R187 ;  /* 0x0000000109097824 */ /* 0x000fca00078e0abb */
[----:B------:R-:W-:Y:S02]  /*17b50*/  VIMNMX R207, R207, R9, !PT ;  /* 0x00000009cfcf7248 */ /* 0x000fe40007fe0100 */
[----:B------:R-:W-:-:S07]  /*17b60*/  VIADDMNMX R208, R9, R14, R208, PT ;  /* 0x0000000e09d07246 */ /* 0x000fce00038001d0 */
.L_x_6655:
[----:B------:R-:W-:Y:S01]  /*17b70*/  FMNMX.FTZ R9, R20, R202, !PT ;  /* 0x000000ca14097209 */ /* 0x000fe20007810000 */
[----:B------:R-:W-:-:S03]  /*17b80*/  @!P1 VIADD R21, R21, 0x38860 ;  /* 0x0003886015159836 */ /* 0x000fc60000000000 */
[----:B------:R-:W-:Y:S02]  /*17b90*/  FMNMX.FTZ R9, R204, R9, !PT ;  /* 0x00000009cc097209 */ /* 0x000fe40007810000 */
[----:B------:R-:W-:Y:S02]  /*17ba0*/  @!P1 PRMT R21, RZ, 0x654, R21 ;  /* 0x00000654ff159816 */ /* 0x000fe40000000015 */
        /* <DEDUP_REMOVED lines=27> */
[-C--:B------:R-:W-:Y:S01]  /*17d60*/  FMUL.FTZ R153, R153, R14.reuse ;  /* 0x0000000e99997220 */ /* 0x080fe20000410000 */
[----:B------:R-:W-:Y:S01]  /*17d70*/  ISETP.GT.AND P3, PT, R207, 0x8, P2 ;  /* 0x00000008cf00780c */ /* 0x000fe20001764270 */
[-CC-:B------:R-:W-:Y:S01]  /*17d80*/  FFMA.FTZ R204, R204, R14.reuse, -R152.reuse ;  /* 0x0000000ecccc7223 */ /* 0x180fe20000010898 */
[----:B------:R-:W-:Y:S01]  /*17d90*/  FSEL R155, R155, -INF , !P4 ;  /* 0xff8000009b9b7808 */ /* 0x000fe20006000000 */
[----:B------:R-:W-:Y:S01]  /*17da0*/  MUFU.EX2 R20, R20 ;  /* 0x0000001400147308 */ /* 0x000fe20000000800 */
[----:B------:R-:W-:Y:S01]  /*17db0*/  ISETP.GT.AND P4, PT, R207, 0x9, P2 ;  /* 0x00000009cf00780c */ /* 0x000fe20001784270 */
[-CC-:B------:R-:W-:Y:S01]  /*17dc0*/  FFMA.FTZ R202, R156, R14.reuse, -R152.reuse ;  /* 0x0000000e9cca7223 */ /* 0x180fe20000010898 */
[C---:B------:R-:W-:Y:S01]  /*17dd0*/  ISETP.LT.OR P3, PT, R208.reuse, 0x9, P3 ;  /* 0x00000009d000780c */ /* 0x040fe20001f61670 */
[-CC-:B------:R-:W-:Y:S01]  /*17de0*/  FFMA.FTZ R157, R157, R14.reuse, -R152.reuse ;  /* 0x0000000e9d9d7223 */ /* 0x180fe20000010898 */
[----:B------:R-:W-:Y:S01]  /*17df0*/  ISETP.LT.OR P4, PT, R208, 0xa, P4 ;  /* 0x0000000ad000780c */ /* 0x000fe20002781670 */
[-CC-:B------:R-:W-:Y:S01]  /*17e00*/  FFMA.FTZ R160, R160, R14.reuse, -R152.reuse ;  /* 0x0000000ea0a07223 */ /* 0x180fe20000010898 */
[----:B------:R-:W-:Y:S01]  /*17e10*/  FSEL R158, R158, -INF , !P3 ;  /* 0xff8000009e9e7808 */ /* 0x000fe20005800000 */
[----:B------:R-:W0:Y:S01]  /*17e20*/  MUFU.EX2 R153, R153 ;  /* 0x0000009900997308 */ /* 0x000e220000000800 */
        /* <DEDUP_REMOVED lines=16> */
[C---:B------:R-:W-:Y:S01]  /*17f30*/  ISETP.LT.OR P4, PT, R208.reuse, 0x1a, P4 ;  /* 0x0000001ad000780c */ /* 0x040fe20002781670 */
[----:B------:R-:W-:Y:S01]  /*17f40*/  FFMA.FTZ R152, R181, R14, -R152 ;  /* 0x0000000eb5987223 */ /* 0x000fe20000010898 */
[----:B------:R-:W-:Y:S01]  /*17f50*/  ISETP.LT.OR P3, PT, R208, 0x11, P3 ;  /* 0x00000011d000780c */ /* 0x000fe20001f61670 */
[----:B0-----:R-:W-:Y:S01]  /*17f60*/  FFMA.FTZ R181, R153, R0, R20 ;  /* 0x0000000099b57223 */ /* 0x001fe20000010014 */
[----:B------:R-:W-:Y:S01]  /*17f70*/  FSEL R167, R167, -INF , !P4 ;  /* 0xff800000a7a77808 */ /* 0x000fe20006000000 */
[----:B------:R-:W0:Y:S01]  /*17f80*/  MUFU.EX2 R156, R204 ;  /* 0x000000cc009c7308 */ /* 0x000e220000000800 */
[----:B------:R-:W-:Y:S01]  /*17f90*/  ISETP.GT.AND P4, PT, R207, 0x21, P2 ;  /* 0x00000021cf00780c */ /* 0x000fe20001784270 */
[-C--:B------:R-:W-:Y:S01]  /*17fa0*/  FMUL.FTZ R24, R24, R153.reuse ;  /* 0x0000009918187220 */ /* 0x080fe20000410000 */
[----:B------:R-:W-:Y:S01]  /*17fb0*/  FSEL R162, R162, -INF , !P3 ;  /* 0xff800000a2a27808 */ /* 0x000fe20005800000 */
[-C--:B------:R-:W-:Y:S01]  /*17fc0*/  FMUL.FTZ R25, R25, R153.reuse ;  /* 0x0000009919197220 */ /* 0x080fe20000410000 */
[----:B------:R-:W-:Y:S01]  /*17fd0*/  ISETP.LT.OR P4, PT, R208, 0x22, P4 ;  /* 0x00000022d000780c */ /* 0x000fe20002781670 */
[-C--:B------:R-:W-:Y:S01]  /*17fe0*/  FMUL.FTZ R28, R28, R153.reuse ;  /* 0x000000991c1c7220 */ /* 0x080fe20000410000 */
[----:B------:R-:W-:Y:S01]  /*17ff0*/  ISETP.GT.AND P3, PT, R207, 0x18, P2 ;  /* 0x00000018cf00780c */ /* 0x000fe20001764270 */
[----:B------:R-:W-:Y:S01]  /*18000*/  MUFU.EX2 R203, R160 ;  /* 0x000000a000cb7308 */ /* 0x000fe20000000800 */
[----:B------:R-:W-:Y:S01]  /*18010*/  FSEL R171, R171, -INF , !P4 ;  /* 0xff800000abab7808 */ /* 0x000fe20006000000 */
[-C--:B------:R-:W-:Y:S01]  /*18020*/  FMUL.FTZ R29, R29, R153.reuse ;  /* 0x000000991d1d7220 */ /* 0x080fe20000410000 */
[----:B------:R-:W-:Y:S01]  /*18030*/  ISETP.GT.AND P4, PT, R207, 0x29, P2 ;  /* 0x00000029cf00780c */ /* 0x000fe20001784270 */
[-C--:B------:R-:W-:Y:S01]  /*18040*/  FMUL.FTZ R32, R32, R153.reuse ;  /* 0x0000009920207220 */ /* 0x080fe20000410000 */
[C---:B------:R-:W-:Y:S01]  /*18050*/  ISETP.LT.OR P3, PT, R208.reuse, 0x19, P3 ;  /* 0x00000019d000780c */ /* 0x040fe20001f61670 */
[-C--:B------:R-:W-:Y:S01]  /*18060*/  FMUL.FTZ R33, R33, R153.reuse ;  /* 0x0000009921217220 */ /* 0x080fe20000410000 */
[----:B------:R-:W-:Y:S01]  /*18070*/  ISETP.LT.OR P4, PT, R208, 0x2a, P4 ;  /* 0x0000002ad000780c */ /* 0x000fe20002781670 */
[----:B------:R-:W1:Y:S01]  /*18080*/  MUFU.EX2 R202, R202 ;  /* 0x000000ca00ca7308 */ /* 0x000e620000000800 */
[----:B------:R-:W-:Y:S01]  /*18090*/  FSEL R166, R166, -INF , !P3 ;  /* 0xff800000a6a67808 */ /* 0x000fe20005800000 */
[----:B0-----:R-:W-:Y:S01]  /*180a0*/  FADD.FTZ R181, R156, R181 ;  /* 0x000000b59cb57221 */ /* 0x001fe20000010000 */
[----:B------:R-:W-:Y:S01]  /*180b0*/  FSEL R175, R175, -INF , !P4 ;  /* 0xff800000afaf7808 */ /* 0x000fe20006000000 */
[-C--:B------:R-:W-:Y:S01]  /*180c0*/  FMUL.FTZ R36, R36, R153.reuse ;  /* 0x0000009924247220 */ /* 0x080fe20000410000 */
[----:B------:R-:W-:Y:S01]  /*180d0*/  ISETP.GT.AND P4, PT, R207, RZ, P2 ;  /* 0x000000ffcf00720c */ /* 0x000fe20001784270 */
[-C--:B------:R-:W-:Y:S01]  /*180e0*/  FMUL.FTZ R37, R37, R153.reuse ;  /* 0x0000009925257220 */ /* 0x080fe20000410000 */
[----:B------:R-:W-:Y:S01]  /*180f0*/  ISETP.GT.AND P3, PT, R207, 0x20, P2 ;  /* 0x00000020cf00780c */ /* 0x000fe20001764270 */
[----:B------:R-:W-:Y:S01]  /*18100*/  MUFU.EX2 R160, R168 ;  /* 0x000000a800a07308 */ /* 0x000fe20000000800 */
[----:B------:R-:W-:Y:S01]  /*18110*/  ISETP.LT.OR P4, PT, R208, 0x1, P4 ;  /* 0x00000001d000780c */ /* 0x000fe20002781670 */
[-C--:B------:R-:W-:Y:S01]  /*18120*/  FMUL.FTZ R40, R40, R153.reuse ;  /* 0x0000009928287220 */ /* 0x080fe20000410000 */
[----:B------:R-:W-:Y:S01]  /*18130*/  ISETP.LT.OR P3, PT, R208, 0x21, P3 ;  /* 0x00000021d000780c */ /* 0x000fe20001f61670 */
[-C--:B------:R-:W-:Y:S01]  /*18140*/  FMUL.FTZ R41, R41, R153.reuse ;  /* 0x0000009929297220 */ /* 0x080fe20000410000 */
[----:B------:R-:W-:Y:S01]  /*18150*/  FSEL R154, R154, -INF , !P4 ;  /* 0xff8000009a9a7808 */ /* 0x000fe20006000000 */
[-C--:B------:R-:W-:Y:S01]  /*18160*/  FMUL.FTZ R44, R44, R153.reuse ;  /* 0x000000992c2c7220 */ /* 0x080fe20000410000 */
[----:B------:R-:W-:Y:S01]  /*18170*/  FSEL R170, R170, -INF , !P3 ;  /* 0xff800000aaaa7808 */ /* 0x000fe20005800000 */
[----:B------:R-:W0:Y:S01]  /*18180*/  MUFU.EX2 R157, R157 ;  /* 0x0000009d009d7308 */ /* 0x000e220000000800 */
[----:B------:R-:W-:Y:S01]  /*18190*/  FMNMX.FTZ R0, R154, R200, !PT ;  /* 0x000000c89a007209 */ /* 0x000fe20007810000 */
[----:B-1----:R-:W-:Y:S01]  /*181a0*/  FADD.FTZ R181, R202, R181 ;  /* 0x000000b5cab57221 */ /* 0x002fe20000010000 */
[----:B------:R-:W-:Y:S01]  /*181b0*/  ISETP.GT.AND P3, PT, R207, 0x28, P2 ;  /* 0x00000028cf00780c */ /* 0x000fe20001764270 */
[-C--:B------:R-:W-:Y:S01]  /*181c0*/  FMUL.FTZ R45, R45, R153.reuse ;  /* 0x000000992d2d7220 */ /* 0x080fe20000410000 */
[----:B------:R-:W-:Y:S01]  /*181d0*/  FMNMX.FTZ R0, R155, R0, !PT ;  /* 0x000000009b007209 */ /* 0x000fe20007810000 */
[-C--:B------:R-:W-:Y:S01]  /*181e0*/  FMUL.FTZ R48, R48, R153.reuse ;  /* 0x0000009930307220 */ /* 0x080fe20000410000 */
[----:B------:R-:W-:Y:S01]  /*181f0*/  ISETP.LT.OR P3, PT, R208, 0x29, P3 ;  /* 0x00000029d000780c */ /* 0x000fe20001f61670 */
[----:B------:R-:W1:Y:S01]  /*18200*/  MUFU.EX2 R161, R161 ;  /* 0x000000a100a17308 */ /* 0x000e620000000800 */
[----:B------:R-:W-:Y:S01]  /*18210*/  FMNMX.FTZ R0, R158, R0, !PT ;  /* 0x000000009e007209 */ /* 0x000fe20007810000 */
[-C--:B------:R-:W-:Y:S01]  /*18220*/  FMUL.FTZ R49, R49, R153.reuse ;  /* 0x0000009931317220 */ /* 0x080fe20000410000 */
[----:B------:R-:W-:Y:S01]  /*18230*/  FSEL R174, R174, -INF , !P3 ;  /* 0xff800000aeae7808 */ /* 0x000fe20005800000 */
[-C--:B------:R-:W-:Y:S01]  /*18240*/  FMUL.FTZ R52, R52, R153.reuse ;  /* 0x0000009934347220 */ /* 0x080fe20000410000 */
[----:B------:R-:W-:Y:S01]  /*18250*/  FMNMX.FTZ R0, R159, R0, !PT ;  /* 0x000000009f007209 */ /* 0x000fe20007810000 */
[-C--:B------:R-:W-:Y:S01]  /*18260*/  FMUL.FTZ R53, R53, R153.reuse ;  /* 0x0000009935357220 */ /* 0x080fe20000410000 */
[----:B------:R-:W-:Y:S01]  /*18270*/  ISETP.GT.AND P3, PT, R207, 0x30, P2 ;  /* 0x00000030cf00780c */ /* 0x000fe20001764270 */
[----:B------:R-:W2:Y:S01]  /*18280*/  MUFU.EX2 R164, R164 ;  /* 0x000000a400a47308 */ /* 0x000ea20000000800 */
[----:B------:R-:W-:Y:S01]  /*18290*/  FMNMX.FTZ R0, R162, R0, !PT ;  /* 0x00000000a2007209 */ /* 0x000fe20007810000 */
[----:B0-----:R-:W-:Y:S01]  /*182a0*/  FADD.FTZ R181, R157, R181 ;  /* 0x000000b59db57221 */ /* 0x001fe20000010000 */
[----:B------:R-:W-:Y:S01]  /*182b0*/  ISETP.LT.OR P3, PT, R208, 0x31, P3 ;  /* 0x00000031d000780c */ /* 0x000fe20001f61670 */
[-C--:B------:R-:W-:Y:S01]  /*182c0*/  FMUL.FTZ R56, R56, R153.reuse ;  /* 0x0000009938387220 */ /* 0x080fe20000410000 */
[----:B------:R-:W-:Y:S01]  /*182d0*/  FMNMX.FTZ R0, R163, R0, !PT ;  /* 0x00000000a3007209 */ /* 0x000fe20007810000 */
[----:B------:R-:W-:Y:S01]  /*182e0*/  FADD.FTZ R181, R203, R181 ;  /* 0x000000b5cbb57221 */ /* 0x000fe20000010000 */
[----:B------:R-:W-:Y:S01]  /*182f0*/  FSEL R178, R178, -INF , !P3 ;  /* 0xff800000b2b27808 */ /* 0x000fe20005800000 */
[----:B------:R-:W-:Y:S01]  /*18300*/  MUFU.EX2 R165, R165 ;  /* 0x000000a500a57308 */ /* 0x000fe20000000800 */
[----:B------:R-:W-:Y:S01]  /*18310*/  FMNMX.FTZ R0, R166, R0, !PT ;  /* 0x00000000a6007209 */ /* 0x000fe20007810000 */
[----:B-1----:R-:W-:Y:S01]  /*18320*/  FADD.FTZ R181, R161, R181 ;  /* 0x000000b5a1b57221 */ /* 0x002fe20000010000 */
[----:B------:R-:W-:Y:S01]  /*18330*/  ISETP.GT.AND P3, PT, R207, 0x31, P2 ;  /* 0x00000031cf00780c */ /* 0x000fe20001764270 */
[-C--:B------:R-:W-:Y:S01]  /*18340*/  FMUL.FTZ R57, R57, R153.reuse ;  /* 0x0000009939397220 */ /* 0x080fe20000410000 */
[----:B------:R-:W-:Y:S01]  /*18350*/  FMNMX.FTZ R0, R167, R0, !PT ;  /* 0x00000000a7007209 */ /* 0x000fe20007810000 */
[-C--:B------:R-:W-:Y:S01]  /*18360*/  FMUL.FTZ R60, R60, R153.reuse ;  /* 0x000000993c3c7220 */ /* 0x080fe20000410000 */
[----:B------:R-:W-:Y:S01]  /*18370*/  ISETP.GT.AND P4, PT, R207, 0x38, P2 ;  /* 0x00000038cf00780c */ /* 0x000fe20001784270 */
[----:B------:R-:W-:Y:S01]  /*18380*/  MUFU.EX2 R172, R172 ;  /* 0x000000ac00ac7308 */ /* 0x000fe20000000800 */
[----:B------:R-:W-:Y:S01]  /*18390*/  FMNMX.FTZ R0, R170, R0, !PT ;  /* 0x00000000aa007209 */ /* 0x000fe20007810000 */
[----:B--2---:R-:W-:Y:S01]  /*183a0*/  FADD.FTZ R181, R164, R181 ;  /* 0x000000b5a4b57221 */ /* 0x004fe20000010000 */
[----:B------:R-:W-:Y:S01]  /*183b0*/  ISETP.LT.OR P3, PT, R208, 0x32, P3 ;  /* 0x00000032d000780c */ /* 0x000fe20001f61670 */
[-C--:B------:R-:W-:Y:S01]  /*183c0*/  FMUL.FTZ R61, R61, R153.reuse ;  /* 0x000000993d3d7220 */ /* 0x080fe20000410000 */
[----:B------:R-:W-:Y:S01]  /*183d0*/  FMNMX.FTZ R0, R171, R0, !PT ;  /* 0x00000000ab007209 */ /* 0x000fe20007810000 */
[-C--:B------:R-:W-:Y:S01]  /*183e0*/  FMUL.FTZ R64, R64, R153.reuse ;  /* 0x0000009940407220 */ /* 0x080fe20000410000 */
[----:B------:R-:W-:Y:S01]  /*183f0*/  ISETP.GT.AND P2, PT, R207, 0x39, P2 ;  /* 0x00000039cf00780c */ /* 0x000fe20001744270 */
[----:B------:R-:W-:Y:S01]  /*18400*/  MUFU.EX2 R173, R173 ;  /* 0x000000ad00ad7308 */ /* 0x000fe20000000800 */
[----:B------:R-:W-:Y:S01]  /*18410*/  FMNMX.FTZ R0, R174, R0, !PT ;  /* 0x00000000ae007209 */ /* 0x000fe20007810000 */
[-C--:B------:R-:W-:Y:S01]  /*18420*/  FMUL.FTZ R65, R65, R153.reuse ;  /* 0x0000009941417220 */ /* 0x080fe20000410000 */
        /* <DEDUP_REMOVED lines=8> */
[----:B------:R-:W-:Y:S01]  /*184b0*/  ISETP.LT.OR P2, PT, R208, 0x3a, P2 ;  /* 0x0000003ad000780c */ /* 0x000fe20001741670 */
[-C--:B------:R-:W-:Y:S01]  /*184c0*/  FMUL.FTZ R73, R73, R153.reuse ;  /* 0x0000009949497220 */ /* 0x080fe20000410000 */
[----:B------:R-:W-:Y:S01]  /*184d0*/  FSEL R182, R182, -INF , !P4 ;  /* 0xff800000b6b67808 */ /* 0x000fe20006000000 */
[-C--:B------:R-:W-:Y:S01]  /*184e0*/  FMUL.FTZ R76, R76, R153.reuse ;  /* 0x000000994c4c7220 */ /* 0x080fe20000410000 */
[----:B------:R-:W-:Y:S01]  /*184f0*/  FMNMX.FTZ R0, R179, R0, !PT ;  /* 0x00000000b3007209 */ /* 0x000fe20007810000 */
[----:B------:R-:W-:Y:S01]  /*18500*/  MUFU.EX2 R177, R177 ;  /* 0x000000b100b17308 */ /* 0x000fe20000000800 */
[----:B------:R-:W-:Y:S01]  /*18510*/  FSEL R183, R183, -INF , !P2 ;  /* 0xff800000b7b77808 */ /* 0x000fe20005000000 */
[-C--:B------:R-:W-:Y:S01]  /*18520*/  FMUL.FTZ R77, R77, R153.reuse ;  /* 0x000000994d4d7220 */ /* 0x080fe20000410000 */
[----:B------:R-:W-:Y:S01]  /*18530*/  FMNMX.FTZ R0, R182, R0, !PT ;  /* 0x00000000b6007209 */ /* 0x000fe20007810000 */
[-C--:B------:R-:W-:Y:S01]  /*18540*/  FMUL.FTZ R80, R80, R153.reuse ;  /* 0x0000009950507220 */ /* 0x080fe20000410000 */
[----:B------:R-:W-:Y:S01]  /*18550*/  F2FP.F16.F32.PACK_AB R156, R156, R20 ;  /* 0x000000149c9c723e */ /* 0x000fe200000000ff */
[-C--:B------:R-:W-:Y:S01]  /*18560*/  FMUL.FTZ R81, R81, R153.reuse ;  /* 0x0000009951517220 */ /* 0x080fe20000410000 */
[----:B------:R-:W-:Y:S01]  /*18570*/  FMNMX.FTZ R20, R183, R0, !PT ;  /* 0x00000000b7147209 */ /* 0x000fe20007810000 */
        /* <DEDUP_REMOVED lines=30> */
[----:B------:R0:W-:Y:S01]  /*18760*/  MUFU.EX2 R0, R169 ;  /* 0x000000a900007308 */ /* 0x0001e20000000800 */
[-C--:B------:R-:W-:Y:S01]  /*18770*/  FMUL.FTZ R137, R137, R153.reuse ;  /* 0x0000009989897220 */ /* 0x080fe20000410000 */
[-C--:B------:R-:W-:Y:S01]  /*18780*/  FMUL.FTZ R140, R140, R153.reuse ;  /* 0x000000998c8c7220 */ /* 0x080fe20000410000 */
[----:B------:R-:W1:Y:S01]  /*18790*/  SHFL.BFLY PT, R204, R20, 0x1, 0x1f ;  /* 0x0c201f0014cc7f89 */ /* 0x000e6200000e0000 */
[-C--:B------:R-:W-:Y:S01]  /*187a0*/  FMUL.FTZ R141, R141, R153.reuse ;  /* 0x000000998d8d7220 */ /* 0x080fe20000410000 */
[-C--:B------:R-:W-:Y:S01]  /*187b0*/  FMUL.FTZ R144, R144, R153.reuse ;  /* 0x0000009990907220 */ /* 0x080fe20000410000 */
[-C--:B------:R-:W-:Y:S01]  /*187c0*/  FMUL.FTZ R145, R145, R153.reuse ;  /* 0x0000009991917220 */ /* 0x080fe20000410000 */
[-C--:B------:R-:W-:Y:S01]  /*187d0*/  FMUL.FTZ R148, R148, R153.reuse ;  /* 0x0000009994947220 */ /* 0x080fe20000410000 */
[----:B------:R-:W-:Y:S01]  /*187e0*/  FMUL.FTZ R149, R149, R153 ;  /* 0x0000009995957220 */ /* 0x000fe20000410000 */
[----:B-1----:R-:W-:-:S04]  /*187f0*/  FMNMX.FTZ R20, R20, R204, !PT ;  /* 0x000000cc14147209 */ /* 0x002fc80007810000 */
[C---:B------:R-:W-:Y:S01]  /*18800*/  FSETP.NEU.FTZ.AND P2, PT, R20.reuse, -INF , PT ;  /* 0xff8000001400780b */ /* 0x040fe20003f5d000 */
[----:B0-----:R-:W-:-:S03]  /*18810*/  FMUL.FTZ R169, R20, R14 ;  /* 0x0000000e14a97220 */ /* 0x001fc60000410000 */
[----:B------:R-:W-:Y:S02]  /*18820*/  FSEL R168, R20, RZ, P2 ;  /* 0x000000ff14a87208 */ /* 0x000fe40001000000 */
[----:B------:R-:W-:Y:S02]  /*18830*/  FSEL R169, R169, RZ, P2 ;  /* 0x000000ffa9a97208 */ /* 0x000fe40001000000 */
[----:B------:R-:W-:Y:S01]  /*18840*/  ISETP.NE.AND P2, PT, R197, RZ, PT ;  /* 0x000000ffc500720c */ /* 0x000fe20003f45270 */
[----:B------:R-:W-:Y:S02]  /*18850*/  FADD.FTZ R168, -R168, R200 ;  /* 0x000000c8a8a87221 */ /* 0x000fe40000010100 */
        /* <DEDUP_REMOVED lines=16> */
[----:B------:R-:W-:-:S02]  /*18960*/  IMAD.MOV.U32 R169, RZ, RZ, 0x40000040 ;  /* 0x40000040ffa97424 */ /* 0x000fc400078e00ff */
[----:B------:R-:W-:Y:S01]  /*18970*/  FMUL.FTZ R168, R168, R14 ;  /* 0x0000000ea8a87220 */ /* 0x000fe20000410000 */
[----:B------:R-:W-:Y:S01]  /*18980*/  MUFU.EX2 R155, R155 ;  /* 0x0000009b009b7308 */ /* 0x000fe20000000800 */
[----:B------:R-:W-:Y:S01]  /*18990*/  F2FP.F16.F32.PACK_AB R158, R157, R202 ;  /* 0x000000ca9d9e723e */ /* 0x000fe200000000ff */
[----:B------:R-:W-:Y:S01]  /*189a0*/  IMAD.MOV.U32 R202, RZ, RZ, R9 ;  /* 0x000000ffffca7224 */ /* 0x000fe200078e0009 */
[----:B------:R-:W-:-:S05]  /*189b0*/  R2UR UR7, R169 ;  /* 0x00000000a90772ca */ /* 0x000fca00000e0000 */
[----:B------:R0:W1:Y:S08]  /*189c0*/  MUFU.EX2 R183, R168 ;  /* 0x000000a800b77308 */ /* 0x0000700000000800 */
[----:B------:R-:W2:Y:S01]  /*189d0*/  MUFU.EX2 R169, R154 ;  /* 0x0000009a00a97308 */ /* 0x000ea20000000800 */
[----:B0-----:R-:W-:-:S05]  /*189e0*/  IMAD R168, R19, 0x1000, R194 ;  /* 0x0000100013a87824 */ /* 0x001fca00078e02c2 */
[----:B------:R-:W-:Y:S02]  /*189f0*/  R2UR UR6, R168 ;  /* 0x00000000a80672ca */ /* 0x000fe400000e0000 */
[----:B------:R-:W0:Y:S01]  /*18a00*/  MUFU.EX2 R200, R200 ;  /* 0x000000c800c87308 */ /* 0x000e220000000800 */
[-C--:B-1----:R-:W-:Y:S01]  /*18a10*/  FMUL.FTZ R26, R26, R183.reuse ;  /* 0x000000b71a1a7220 */ /* 0x082fe20000410000 */
[-C--:B------:R-:W-:Y:S01]  /*18a20*/  FMUL.FTZ R27, R27, R183.reuse ;  /* 0x000000b71b1b7220 */ /* 0x080fe20000410000 */
[-C--:B------:R-:W-:Y:S01]  /*18a30*/  FMUL.FTZ R30, R30, R183.reuse ;  /* 0x000000b71e1e7220 */ /* 0x080fe20000410000 */
[-C--:B------:R-:W-:Y:S01]  /*18a40*/  FMUL.FTZ R31, R31, R183.reuse ;  /* 0x000000b71f1f7220 */ /* 0x080fe20000410000 */
[-C--:B------:R-:W-:Y:S01]  /*18a50*/  FMUL.FTZ R34, R34, R183.reuse ;  /* 0x000000b722227220 */ /* 0x080fe20000410000 */
[-C--:B------:R-:W-:Y:S01]  /*18a60*/  FMUL.FTZ R35, R35, R183.reuse ;  /* 0x000000b723237220 */ /* 0x080fe20000410000 */
[----:B------:R-:W-:Y:S01]  /*18a70*/  FMUL.FTZ R38, R38, R183 ;  /* 0x000000b726267220 */ /* 0x000fe20000410000 */
[----:B------:R1:W-:Y:S01]  /*18a80*/  MUFU.EX2 R170, R152 ;  /* 0x0000009800aa7308 */ /* 0x0003e20000000800 */
[----:B--2---:R-:W-:Y:S01]  /*18a90*/  FFMA.FTZ R8, R183, R8, R169 ;  /* 0x00000008b7087223 */ /* 0x004fe200000100a9 */
[----:B------:R-:W-:Y:S01]  /*18aa0*/  F2FP.F16.F32.PACK_AB R157, R155, R169 ;  /* 0x000000a99b9d723e */ /* 0x000fe200000000ff */
[-C--:B------:R-:W-:Y:S01]  /*18ab0*/  FMUL.FTZ R39, R39, R183.reuse ;  /* 0x000000b727277220 */ /* 0x080fe20000410000 */
[-C--:B------:R-:W-:Y:S01]  /*18ac0*/  FMUL.FTZ R42, R42, R183.reuse ;  /* 0x000000b72a2a7220 */ /* 0x080fe20000410000 */
[----:B------:R-:W-:Y:S01]  /*18ad0*/  FADD.FTZ R8, R155, R8 ;  /* 0x000000089b087221 */ /* 0x000fe20000010000 */
[-C--:B------:R-:W-:Y:S01]  /*18ae0*/  FMUL.FTZ R43, R43, R183.reuse ;  /* 0x000000b72b2b7220 */ /* 0x080fe20000410000 */
[----:B------:R-:W-:Y:S01]  /*18af0*/  FMUL.FTZ R46, R46, R183 ;  /* 0x000000b72e2e7220 */ /* 0x000fe20000410000 */
[----:B------:R-:W2:Y:S01]  /*18b00*/  MUFU.EX2 R159, R159 ;  /* 0x0000009f009f7308 */ /* 0x000ea20000000800 */
[----:B-1----:R-:W-:-:S02]  /*18b10*/  @!P2 IMAD R152, R201, 0x40, R193 ;  /* 0x00000040c998a824 */ /* 0x002fc400078e02c1 */
[----:B0-----:R-:W-:Y:S01]  /*18b20*/  FADD.FTZ R8, R200, R8 ;  /* 0x00000008c8087221 */ /* 0x001fe20000010000 */
[-C--:B------:R-:W-:Y:S01]  /*18b30*/  FMUL.FTZ R47, R47, R183.reuse ;  /* 0x000000b72f2f7220 */ /* 0x080fe20000410000 */
[-C--:B------:R-:W-:Y:S01]  /*18b40*/  FMUL.FTZ R50, R50, R183.reuse ;  /* 0x000000b732327220 */ /* 0x080fe20000410000 */
[----:B------:R-:W-:Y:S02]  /*18b50*/  @!P2 IMAD R152, R152, 0x4, R18 ;  /* 0x000000049898a824 */ /* 0x000fe400078e0212 */
[-C--:B------:R-:W-:Y:S01]  /*18b60*/  FMUL.FTZ R51, R51, R183.reuse ;  /* 0x000000b733337220 */ /* 0x080fe20000410000 */
[-C--:B------:R-:W-:Y:S01]  /*18b70*/  FMUL.FTZ R54, R54, R183.reuse ;  /* 0x000000b736367220 */ /* 0x080fe20000410000 */
[----:B------:R-:W0:Y:S01]  /*18b80*/  MUFU.EX2 R162, R162 ;  /* 0x000000a200a27308 */ /* 0x000e220000000800 */
[-C--:B------:R-:W-:Y:S01]  /*18b90*/  FMUL.FTZ R55, R55, R183.reuse ;  /* 0x000000b737377220 */ /* 0x080fe20000410000 */
[----:B------:R-:W-:Y:S01]  /*18ba0*/  @!P2 STS [R152+0x38400], R153 ;  /* 0x038400999800a388 */ /* 0x000fe20000000800 */
[-C--:B------:R-:W-:Y:S01]  /*18bb0*/  FMUL.FTZ R58, R58, R183.reuse ;  /* 0x000000b73a3a7220 */ /* 0x080fe20000410000 */
[-C--:B------:R-:W-:Y:S01]  /*18bc0*/  FMUL.FTZ R59, R59, R183.reuse ;  /* 0x000000b73b3b7220 */ /* 0x080fe20000410000 */
[-C--:B------:R-:W-:Y:S01]  /*18bd0*/  FMUL.FTZ R62, R62, R183.reuse ;  /* 0x000000b73e3e7220 */ /* 0x080fe20000410000 */
[----:B------:R1:W-:Y:S01]  /*18be0*/  @!P2 STS [R152+0x38420], R183 ;  /* 0x038420b79800a388 */ /* 0x0003e20000000800 */
        /* <DEDUP_REMOVED lines=9> */
[----:B-1----:R-:W-:Y:S01]  /*18c80*/  F2FP.F16.F32.PACK_AB R152, R161, R203 ;  /* 0x000000cba198723e */ /* 0x002fe200000000ff */
[----:B------:R-:W-:Y:S01]  /*18c90*/  FADD.FTZ R161, R165, R181 ;  /* 0x000000b5a5a17221 */ /* 0x000fe20000010000 */
[----:B------:R-:W1:Y:S01]  /*18ca0*/  MUFU.EX2 R166, R166 ;  /* 0x000000a600a67308 */ /* 0x000e620000000800 */
[----:B0-----:R-:W-:Y:S01]  /*18cb0*/  FADD.FTZ R8, R162, R8 ;  /* 0x00000008a2087221 */ /* 0x001fe20000010000 */
[-C--:B------:R-:W-:Y:S01]  /*18cc0*/  FMUL.FTZ R78, R78, R183.reuse ;  /* 0x000000b74e4e7220 */ /* 0x080fe20000410000 */
[-C--:B------:R-:W-:Y:S01]  /*18cd0*/  FMUL.FTZ R79, R79, R183.reuse ;  /* 0x000000b74f4f7220 */ /* 0x080fe20000410000 */
[-C--:B------:R-:W-:Y:S01]  /*18ce0*/  FMUL.FTZ R82, R82, R183.reuse ;  /* 0x000000b752527220 */ /* 0x080fe20000410000 */
[-C--:B------:R-:W-:Y:S01]  /*18cf0*/  FMUL.FTZ R83, R83, R183.reuse ;  /* 0x000000b753537220 */ /* 0x080fe20000410000 */
[-C--:B------:R-:W-:Y:S01]  /*18d00*/  FMUL.FTZ R86, R86, R183.reuse ;  /* 0x000000b756567220 */ /* 0x080fe20000410000 */
[----:B---3--:R-:W-:Y:S01]  /*18d10*/  FADD.FTZ R155, R163, R8 ;  /* 0x00000008a39b7221 */ /* 0x008fe20000010000 */
        /* <DEDUP_REMOVED lines=33> */
[-C--:B------:R-:W-:Y:S01]  /*18f30*/  FMUL.FTZ R143, R143, R183.reuse ;  /* 0x000000b78f8f7220 */ /* 0x080fe20000410000 */
[-C--:B------:R-:W-:Y:S01]  /*18f40*/  FMUL.FTZ R146, R146, R183.reuse ;  /* 0x000000b792927220 */ /* 0x080fe20000410000 */
[-C--:B------:R-:W-:Y:S01]  /*18f50*/  FMUL.FTZ R147, R147, R183.reuse ;  /* 0x000000b793937220 */ /* 0x080fe20000410000 */
[-C--:B------:R-:W-:Y:S01]  /*18f60*/  FMUL.FTZ R150, R150, R183.reuse ;  /* 0x000000b796967220 */ /* 0x080fe20000410000 */
[----:B------:R-:W-:Y:S01]  /*18f70*/  FMUL.FTZ R151, R151, R183 ;  /* 0x000000b797977220 */ /* 0x000fe20000410000 */
[----:B------:R-:W-:Y:S01]  /*18f80*/  F2FP.F16.F32.PACK_AB R159, R159, R200 ;  /* 0x000000c89f9f723e */ /* 0x000fe200000000ff */
[----:B------:R-:W-:Y:S01]  /*18f90*/  BAR.SYNC.DEFER_BLOCKING 0xf, 0x100 ;  /* 0x03c4000000007b1d */ /* 0x000fe20000010000 */
[----:B-1----:R-:W-:Y:S01]  /*18fa0*/  FADD.FTZ R183, R166, R155 ;  /* 0x0000009ba6b77221 */ /* 0x002fe20000010000 */
[----:B------:R-:W-:Y:S01]  /*18fb0*/  F2FP.F16.F32.PACK_AB R154, R165, R164 ;  /* 0x000000a4a59a723e */ /* 0x000fe200000000ff */
[----:B------:R-:W-:Y:S01]  /*18fc0*/  FADD.FTZ R8, R160, R161 ;  /* 0x000000a1a0087221 */ /* 0x000fe20000010000 */
[----:B------:R-:W-:Y:S01]  /*18fd0*/  F2FP.F16.F32.PACK_AB R153, R163, R162 ;  /* 0x000000a2a399723e */ /* 0x000fe200000000ff */
[----:B------:R-:W-:Y:S01]  /*18fe0*/  IMAD.MOV.U32 R169, RZ, RZ, 0x40000040 ;  /* 0x40000040ffa97424 */ /* 0x000fe200078e00ff */
[----:B------:R-:W1:Y:S01]  /*18ff0*/  MUFU.EX2 R178, R178 ;  /* 0x000000b200b27308 */ /* 0x000e620000000800 */
[C---:B0-----:R-:W-:Y:S01]  /*19000*/  F2FP.F16.F32.PACK_AB R155, R181.reuse, R166 ;  /* 0x000000a6b59b723e */ /* 0x041fe200000000ff */
[----:B------:R-:W-:Y:S01]  /*19010*/  FADD.FTZ R183, R181, R183 ;  /* 0x000000b7b5b77221 */ /* 0x000fe20000010000 */
[C---:B------:R-:W-:Y:S01]  /*19020*/  F2FP.F16.F32.PACK_AB R160, R0.reuse, R160 ;  /* 0x000000a000a0723e */ /* 0x040fe200000000ff */
[----:B------:R-:W-:Y:S01]  /*19030*/  FADD.FTZ R8, R0, R8 ;  /* 0x0000000800087221 */ /* 0x000fe20000010000 */
[----:B------:R-:W-:Y:S01]  /*19040*/  F2FP.F16.F32.PACK_AB R162, R173, R172 ;  /* 0x000000acada2723e */ /* 0x000fe200000000ff */
[----:B--2---:R-:W-:Y:S01]  /*19050*/  FADD.FTZ R183, R204, R183 ;  /* 0x000000b7ccb77221 */ /* 0x004fe20000010000 */
[----:B---3--:R-:W-:Y:S01]  /*19060*/  F2FP.F16.F32.PACK_AB R161, R171, R204 ;  /* 0x000000ccaba1723e */ /* 0x008fe200000000ff */
[----:B------:R-:W0:Y:S01]  /*19070*/  MUFU.EX2 R179, R179 ;  /* 0x000000b300b37308 */ /* 0x000e220000000800 */
[----:B----4-:R-:W-:Y:S01]  /*19080*/  F2FP.F16.F32.PACK_AB R163, R175, R174 ;  /* 0x000000aeafa3723e */ /* 0x010fe200000000ff */
[----:B------:R-:W-:Y:S01]  /*19090*/  FADD.FTZ R183, R171, R183 ;  /* 0x000000b7abb77221 */ /* 0x000fe20000010000 */
[----:B------:R-:W-:Y:S01]  /*190a0*/  F2FP.F16.F32.PACK_AB R164, R177, R176 ;  /* 0x000000b0b1a4723e */ /* 0x000fe200000000ff */
[----:B------:R-:W-:Y:S01]  /*190b0*/  FADD.FTZ R8, R172, R8 ;  /* 0x00000008ac087221 */ /* 0x000fe20000010000 */
[----:B------:R-:W-:Y:S01]  /*190c0*/  F2FP.F16.F32.PACK_AB R166, R170, R180 ;  /* 0x000000b4aaa6723e */ /* 0x000fe200000000ff */
[----:B------:R-:W-:Y:S01]  /*190d0*/  FADD.FTZ R183, R174, R183 ;  /* 0x000000b7aeb77221 */ /* 0x000fe20000010000 */
[----:B------:R-:W-:Y:S01]  /*190e0*/  ISETP.GT.AND P2, PT, R15, R219, PT ;  /* 0x000000db0f00720c */ /* 0x000fe20003f44270 */
[----:B------:R-:W2:Y:S01]  /*190f0*/  MUFU.EX2 R182, R182 ;  /* 0x000000b600b67308 */ /* 0x000ea20000000800 */
[----:B------:R-:W-:Y:S01]  /*19100*/  FADD.FTZ R8, R173, R8 ;  /* 0x00000008ad087221 */ /* 0x000fe20000010000 */
[----:B------:R3:W-:Y:S01]  /*19110*/  STSM.16.M88.4 [R199+0x36400], R156 ;  /* 0x0364009cc7007844 */ /* 0x0007e20000000200 */
[----:B------:R-:W-:Y:S01]  /*19120*/  FADD.FTZ R183, R175, R183 ;  /* 0x000000b7afb77221 */ /* 0x000fe20000010000 */
[----:B------:R-:W-:-:S02]  /*19130*/  IMAD.MOV.U32 R201, RZ, RZ, R19 ;  /* 0x000000ffffc97224 */ /* 0x000fc400078e0013 */
[----:B------:R-:W-:Y:S01]  /*19140*/  FADD.FTZ R8, R176, R8 ;  /* 0x00000008b0087221 */ /* 0x000fe20000010000 */
[----:B------:R4:W-:Y:S01]  /*19150*/  STSM.16.M88.4 [R216], R152 ;  /* 0x00000098d8007844 */ /* 0x0009e20000000200 */
[----:B-1----:R-:W-:Y:S01]  /*19160*/  FADD.FTZ R183, R178, R183 ;  /* 0x000000b7b2b77221 */ /* 0x002fe20000010000 */
[----:B------:R-:W1:Y:S01]  /*19170*/  MUFU.EX2 R205, R205 ;  /* 0x000000cd00cd7308 */ /* 0x000e620000000800 */
[----:B0-----:R-:W-:Y:S01]  /*19180*/  F2FP.F16.F32.PACK_AB R165, R179, R178 ;  /* 0x000000b2b3a5723e */ /* 0x001fe200000000ff */
[----:B------:R0:W-:Y:S01]  /*19190*/  STSM.16.M88.4 [R214], R160 ;  /* 0x000000a0d6007844 */ /* 0x0001e20000000200 */
[----:B------:R-:W-:Y:S01]  /*191a0*/  FADD.FTZ R8, R177, R8 ;  /* 0x00000008b1087221 */ /* 0x000fe20000010000 */
[----:B------:R-:W-:Y:S01]  /*191b0*/  FADD.FTZ R183, R179, R183 ;  /* 0x000000b7b3b77221 */ /* 0x000fe20000010000 */
[----:B------:R-:W-:Y:S02]  /*191c0*/  IMAD.MOV.U32 R200, RZ, RZ, R20 ;  /* 0x000000ffffc87224 */ /* 0x000fe400078e0014 */
[----:B------:R-:W-:Y:S01]  /*191d0*/  FADD.FTZ R8, R180, R8 ;  /* 0x00000008b4087221 */ /* 0x000fe20000010000 */
[----:B--2---:R-:W-:-:S03]  /*191e0*/  FADD.FTZ R183, R182, R183 ;  /* 0x000000b7b6b77221 */ /* 0x004fc60000010000 */
[----:B------:R-:W-:Y:S01]  /*191f0*/  FADD.FTZ R0, R170, R8 ;  /* 0x00000008aa007221 */ /* 0x000fe20000010000 */
[C---:B-1----:R-:W-:Y:S01]  /*19200*/  F2FP.F16.F32.PACK_AB R167, R205.reuse, R182 ;  /* 0x000000b6cda7723e */ /* 0x042fe200000000ff */
[----:B------:R-:W-:-:S04]  /*19210*/  FADD.FTZ R8, R205, R183 ;  /* 0x000000b7cd087221 */ /* 0x000fc80000010000 */
[----:B------:R0:W-:Y:S01]  /*19220*/  STSM.16.M88.4 [R215], R164 ;  /* 0x000000a4d7007844 */ /* 0x0001e20000000200 */
[----:B------:R-:W-:-:S06]  /*19230*/  WARPGROUP.ARRIVE ;  /* 0x00000000000079c5 */ /* 0x000fcc0000000000 */
[----:B------:R-:W-:Y:S03]  /*19240*/  HGMMA.64x256x16.F32 R24, R156, gdesc[UR4].tnspB, R24, gsb0 ;  /* 0x43e000049c187df0 */ /* 0x000fe60008000818 */
[----:B------:R-:W-:Y:S02]  /*19250*/  WARPGROUP.DEPBAR.LE gsb0, 0x0 ;  /* 0x00008000000079c5 */ /* 0x000fe40000010000 */
[----:B---3--:R-:W-:Y:S01]  /*19260*/  VIADD R156, R168, 0x80 ;  /* 0x00000080a89c7836 */ /* 0x008fe20000000000 */
[----:B------:R-:W-:Y:S01]  /*19270*/  WARPGROUP.ARRIVE ;  /* 0x00000000000079c5 */ /* 0x000fe20000000000 */
[----:B------:R-:W-:-:S03]  /*19280*/  IMAD.MOV.U32 R157, RZ, RZ, 0x40000040 ;  /* 0x40000040ff9d7424 */ /* 0x000fc600078e00ff */
[----:B------:R-:W-:Y:S02]  /*19290*/  R2UR UR6, R156 ;  /* 0x000000009c0672ca */ /* 0x000fe400000e0000 */
[----:B------:R-:W-:-:S15]  /*192a0*/  R2UR UR7, R157 ;  /* 0x000000009d0772ca */ /* 0x000fde00000e0000 */
[----:B------:R-:W-:-:S01]  /*192b0*/  NOP ;  /* 0x0000000000007918 */ /* 0x000fc20000000000 */
[----:B------:R-:W-:Y:S03]  /*192c0*/  HGMMA.64x256x16.F32 R24, R152, gdesc[UR4].tnspB, R24, gsb0 ;  /* 0x43e0000498187df0 */ /* 0x000fe60008000818 */
[----:B------:R-:W-:Y:S02]  /*192d0*/  WARPGROUP.DEPBAR.LE gsb0, 0x0 ;  /* 0x00008000000079c5 */ /* 0x000fe40000010000 */
[C---:B----4-:R-:W-:Y:S01]  /*192e0*/  VIADD R152, R168.reuse, 0x100 ;  /* 0x00000100a8987836 */ /* 0x050fe20000000000 */
[----:B------:R-:W-:Y:S01]  /*192f0*/  WARPGROUP.ARRIVE ;  /* 0x00000000000079c5 */ /* 0x000fe20000000000 */
[----:B------:R-:W-:Y:S02]  /*19300*/  IMAD.MOV.U32 R153, RZ, RZ, 0x40000040 ;  /* 0x40000040ff997424 */ /* 0x000fe400078e00ff */
[----:B------:R-:W-:Y:S01]  /*19310*/  VIADD R168, R168, 0x180 ;  /* 0x00000180a8a87836 */ /* 0x000fe20000000000 */
[----:B------:R-:W-:-:S02]  /*19320*/  R2UR UR6, R152 ;  /* 0x00000000980672ca */ /* 0x000fc400000e0000 */
[----:B------:R-:W-:-:S15]  /*19330*/  R2UR UR7, R153 ;  /* 0x00000000990772ca */ /* 0x000fde00000e0000 */
[----:B------:R-:W-:-:S01]  /*19340*/  NOP ;  /* 0x0000000000007918 */ /* 0x000fc20000000000 */
        /* <DEDUP_REMOVED lines=17> */
[----:B-1----:R-:W-:-:S04]  /*19460*/  VIADD R21, R15, 0xffffffff ;  /* 0xffffffff0f157836 */ /* 0x002fc80000000000 */
[----:B------:R-:W-:Y:S01]  /*19470*/  IMAD.MOV.U32 R15, RZ, RZ, R21 ;  /* 0x000000ffff0f7224 */ /* 0x000fe200078e0015 */
[----:B0-----:R-:W-:Y:S06]  /*19480*/  @P2 BRA `(.L_x_6659) ;  /* 0xffffffc000d82947 */ /* 0x001fec000383ffff */
.L_x_6640:
[----:B------:R-:W-:Y:S05]  /*19490*/  BSYNC B0 ;  /* 0x0000000000007941 */ /* 0x000fea0003800000 */
.L_x_6639:
[----:B------:R-:W0:Y:S01]  /*194a0*/  SHFL.BFLY PT, R2, R0, 0x2, 0x1f ;  /* 0x0c401f0000027f89 */ /* 0x000e2200000e0000 */
[----:B------:R-:W-:Y:S02]  /*194b0*/  IMAD.MOV.U32 R13, RZ, RZ, -0x800000 ;  /* 0xff800000ff0d7424 */ /* 0x000fe400078e00ff */
[----:B------:R-:W-:Y:S01]  /*194c0*/  IMAD.MOV.U32 R12, RZ, RZ, -0x800000 ;  /* 0xff800000ff0c7424 */ /* 0x000fe200078e00ff */
[----:B------:R-:W-:Y:S06]  /*194d0*/  BAR.ARV 0x8, 0x100 ;  /* 0x0204000000007b1d */ /* 0x000fec0000002000 */
[----:B------:R-:W-:-:S02]  /*194e0*/  VIADD R229, R229, 0x1 ;  /* 0x00000001e5e57836 */ /* 0x000fc40000000000 */
[----:B------:R-:W-:Y:S01]  /*194f0*/  BAR.SYNC.DEFER_BLOCKING 0xf, 0x100 ;  /* 0x03c4000000007b1d */ /* 0x000fe20000010000 */
[----:B0-----:R-:W-:-:S05]  /*19500*/  FADD.FTZ R2, R2, R0 ;  /* 0x0000000002027221 */ /* 0x001fca0000010000 */
[----:B------:R-:W0:Y:S02]  /*19510*/  SHFL.BFLY PT, R0, R2, 0x1, 0x1f ;  /* 0x0c201f0002007f89 */ /* 0x000e2400000e0000 */
[----:B0-----:R-:W-:Y:S01]  /*19520*/  FADD.FTZ R0, R2, R0 ;  /* 0x0000000002007221 */ /* 0x001fe20000010000 */
[----:B------:R-:W-:-:S04]  /*19530*/  IMAD.MOV.U32 R2, RZ, RZ, RZ ;  /* 0x000000ffff027224 */ /* 0x000fc800078e00ff */
[----:B------:R-:W-:-:S13]  /*19540*/  FSETP.NE.FTZ.AND P0, PT, R0, RZ, PT ;  /* 0x000000ff0000720b */ /* 0x000fda0003f15000 */
        /* <DEDUP_REMOVED lines=14> */
[-C--:B------:R-:W-:Y:S01]  /*19630*/  FMUL.FTZ R44, R44, R2.reuse ;  /* 0x000000022c2c7220 */ /* 0x080fe20000410000 */
[----:B------:R-:W-:Y:S01]  /*19640*/  @P0 FFMA.FTZ R13, R3, R9, R0 ;  /* 0x00000009030d0223 */ /* 0x000fe20000010000 */
        /* <DEDUP_REMOVED lines=57> */
[----:B------:R-:W-:Y:S01]  /*199e0*/  FMUL.FTZ R149, R149, R2 ;  /* 0x0000000295957220 */ /* 0x000fe20000410000 */
        /* <DEDUP_REMOVED lines=53> */
[----:B0-----:R-:W-:Y:S01]  /*19d40*/  SEL R3, RZ, 0x1, P1 ;  /* 0x00000001ff037807 */ /* 0x001fe20000800000 */
        /* <DEDUP_REMOVED lines=25> */
[----:B------:R-:W-:-:S02]  /*19ee0*/  PLOP3.LUT P0, PT, PT, PT, PT, 0x8, 0x0 ;  /* 0x000000000000781c */ /* 0x000fc40003f0e170 */
[----:B------:R-:W-:Y:S02]  /*19ef0*/  LOP3.LUT R22, R22, R3, RZ, 0x3c, !PT ;  /* 0x0000000316167212 */ /* 0x000fe400078e3cff */
[----:B------:R-:W-:-:S09]  /*19f00*/  SEL R19, R19, RZ, P1 ;  /* 0x000000ff13137207 */ /* 0x000fd20000800000 */
.L_x_6528:
[----:B------:R-:W-:Y:S05]  /*19f10*/  BSYNC B7 ;  /* 0x0000000000077941 */ /* 0x000fea0003800000 */
.L_x_6516:
[----:B------:R-:W0:Y:S08]  /*19f20*/  S2UR UR5, SR_CgaCtaId ;  /* 0x00000000000579c3 */ /* 0x000e300000008800 */
[----:B------:R-:W-:Y:S06]  /*19f30*/  BAR.SYNC.DEFER_BLOCKING 0x5, 0x180 ;  /* 0x0146000000007b1d */ /* 0x000fec0000010000 */
[----:B------:R-:W-:Y:S01]  /*19f40*/  UMOV UR4, 0x400 ;  /* 0x0000040000047882 */ /* 0x000fe20000000000 */
[----:B------:R-:W-:Y:S01]  /*19f50*/  BSSY B0, `(.L_x_6660) ;  /* 0x00004a9000007945 */ /* 0x000fe20003800000 */
[----:B0-----:R-:W-:-:S06]  /*19f60*/  ULEA UR4, UR5, UR4, 0x18 ;  /* 0x0000000405047291 */ /* 0x001fcc000f8ec03f */
[----:B------:R-:W-:-:S05]  /*19f70*/  IMAD.U32 R18, RZ, RZ, UR4 ;  /* 0x00000004ff127e24 */ /* 0x000fca000f8e00ff */
[----:B------:R0:W3:Y:S01]  /*19f80*/  LDS.128 R152, [R18+0x388d0] ;  /* 0x0388d00012987984 */ /* 0x0000e20000000c00 */
        /* <DEDUP_REMOVED lines=12> */
[----:B-----5:R-:W-:Y:S02]  /*1a050*/  MOV R2, R18 ;  /* 0x0000001200027202 */ /* 0x020fe40000000f00 */
[----:B-1----:R-:W-:Y:S01]  /*1a060*/  MOV R3, R0 ;  /* 0x0000000000037202 */ /* 0x002fe20000000f00 */
[----:B------:R-:W-:Y:S02]  /*1a070*/  BAR.SYNC.DEFER_BLOCKING 0x1, 0x100 ;  /* 0x0044000000007b1d */ /* 0x000fe40000010000 */
[----:B----4-:R-:W-:-:S04]  /*1a080*/  IMAD.WIDE R14, R4, 0x2, R2 ;  /* 0x00000002040e7825 */ /* 0x010fc800078e0202 */
        /* <DEDUP_REMOVED lines=8> */
[----:B-1----:R-:W-:Y:S02]  /*1a110*/  IADD3 R4, P0, R14, 0x20, RZ ;  /* 0x000000200e047810 */ /* 0x002fe40007f1e0ff */
        /* <DEDUP_REMOVED lines=8> */
[----:B-1----:R-:W-:Y:S02]  /*1a1a0*/  IADD3 R4, P0, R14, 0x40, RZ ;  /* 0x000000400e047810 */ /* 0x002fe40007f1e0ff */
        /* <DEDUP_REMOVED lines=148> */
[----:B-1----:R-:W-:-:S11]  /*1aaf0*/  LOP3.LUT R4, R0, 0x380, RZ, 0xc0, !PT ;  /* 0x0000038000047812 */ /* 0x002fd600078ec0ff */
[----:B------:R-:W1:Y:S01]  /*1ab00*/  @P0 LDC.64 R6, c[0x0][0xd08] ;  /* 0x00034200ff060b82 */ /* 0x000e620000000a00 */
[----:B------:R-:W-:Y:S02]  /*1ab10*/  F2FP.F16.F32.PACK_AB R8, R145, R144 ;  /* 0x000000909108723e */ /* 0x000fe400000000ff */
[----:B------:R-:W-:-:S04]  /*1ab20*/  SHF.R.U64 R4, R4, 0x3, RZ ;  /* 0x0000000304047819 */ /* 0x000fc800000012ff */
[----:B------:R-:W-:Y:S01]  /*1ab30*/  LOP3.LUT R14, R4, R0, RZ, 0x3c, !PT ;  /* 0x00000000040e7212 */ /* 0x000fe200078e3cff */
[----:B------:R-:W-:-:S03]  /*1ab40*/  IMAD.U32 R4, RZ, RZ, UR4 ;  /* 0x00000004ff047e24 */ /* 0x000fc6000f8e00ff */
[----:B------:R-:W-:-:S05]  /*1ab50*/  MOV R14, R14 ;  /* 0x0000000e000e7202 */ /* 0x000fca0000000f00 */
[----:B------:R4:W-:Y:S01]  /*1ab60*/  STSM.16.M88.4 [R14], R8 ;  /* 0x000000080e007844 */ /* 0x0009e20000000200 */
[----:B-1----:R-:W-:Y:S01]  /*1ab70*/  @P0 IMAD.WIDE R6, R223, 0x4, R6 ;  /* 0x00000004df060825 */ /* 0x002fe200078e0206 */
[----:B------:R-:W-:Y:S01]  /*1ab80*/  BAR.SYNC.DEFER_BLOCKING 0x1, 0x100 ;  /* 0x0044000000007b1d */ /* 0x000fe20000010000 */
[----:B------:R-:W-:-:S04]  /*1ab90*/  ISETP.NE.U32.AND P1, PT, RZ, UR6, PT ;  /* 0x00000006ff007c0c */ /* 0x000fc8000bf25070 */
[----:B------:R-:W-:Y:S01]  /*1aba0*/  ISETP.NE.AND.EX P1, PT, RZ, UR7, PT, P1 ;  /* 0x00000007ff007c0c */ /* 0x000fe2000bf25310 */
[----:B------:R1:W5:Y:S01]  /*1abb0*/  @P0 LDG.E R4, desc[UR50][R6.64] ;  /* 0x0000003206040981 */ /* 0x000362000c1e1900 */
[----:B------:R-:W-:Y:S01]  /*1abc0*/  IMAD.MOV.U32 R0, RZ, RZ, RZ ;  /* 0x000000ffff007224 */ /* 0x000fe200078e00ff */
[----:B-1----:R-:W1:Y:S02]  /*1abd0*/  LDC.64 R6, c[0x0][0xd00] ;  /* 0x00034000ff067b82 */ /* 0x002e640000000a00 */
[----:B-1----:R-:W-:-:S08]  /*1abe0*/  IMAD.WIDE R6, R223, 0x4, R6 ;  /* 0x00000004df067825 */ /* 0x002fd000078e0206 */
[----:B------:R4:W5:Y:S01]  /*1abf0*/  @P1 LDG.E R0, desc[UR50][R6.64] ;  /* 0x0000003206001981 */ /* 0x000962000c1e1900 */
[----:B------:R-:W-:Y:S05]  /*1ac00*/  @P0 BRA `(.L_x_6662) ;  /* 0x0000000000100947 */ /* 0x000fea0003800000 */
[----:B------:R-:W-:Y:S05]  /*1ac10*/  @!P1 BRA `(.L_x_6662) ;  /* 0x00000000000c9947 */ /* 0x000fea0003800000 */
[----:B-----5:R-:W2:Y:S04]  /*1ac20*/  LDG.E R4, desc[UR50][R6.64] ;  /* 0x0000003206047981 */ /* 0x020ea8000c1e1900 */
[----:B----4-:R-:W2:Y:S02]  /*1ac30*/  LDG.E R6, desc[UR50][R6.64+0x4] ;  /* 0x0000043206067981 */ /* 0x010ea4000c1e1900 */
[----:B--2---:R-:W-:-:S07]  /*1ac40*/  IMAD.IADD R4, R6, 0x1, -R4 ;  /* 0x0000000106047824 */ /* 0x004fce00078e0a04 */
.L_x_6662:
        /* <DEDUP_REMOVED lines=8> */
[----:B---3--:R-:W2:Y:S01]  /*1acd0*/  LDL R152, [R1+0x80] ;  /* 0x0000800001987983 */ /* 0x008ea20000100800 */
[----:B----4-:R-:W-:Y:S01]  /*1ace0*/  IMAD.MOV.U32 R10, RZ, RZ, 0xab8 ;  /* 0x00000ab8ff0a7424 */ /* 0x010fe200078e00ff */
[----:B------:R-:W-:Y:S01]  /*1acf0*/  ISETP.GT.AND P1, PT, R222, 0x1, PT ;  /* 0x00000001de00780c */ /* 0x000fe20003f24270 */
[----:B------:R-:W1:Y:S01]  /*1ad00*/  LDC R23, c[0x0][0xce8] ;  /* 0x00033a00ff177b82 */ /* 0x000e620000000800 */
[----:B------:R-:W-:Y:S01]  /*1ad10*/  ISETP.NE.U32.AND P0, PT, RZ, UR6, PT ;  /* 0x00000006ff007c0c */ /* 0x000fe2000bf05070 */
[----:B------:R-:W-:Y:S01]  /*1ad20*/  IMAD.IADD R20, R218, 0x1, R195 ;  /* 0x00000001da147824 */ /* 0x000fe200078e02c3 */
[----:B------:R-:W-:Y:S02]  /*1ad30*/  SEL R10, R10, 0xa78, P1 ;  /* 0x00000a780a0a7807 */ /* 0x000fe40000800000 */
[----:B------:R-:W-:Y:S02]  /*1ad40*/  ISETP.NE.AND.EX P0, PT, RZ, UR7, PT, P0 ;  /* 0x00000007ff007c0c */ /* 0x000fe4000bf05300 */
[----:B------:R-:W-:Y:S01]  /*1ad50*/  SHF.R.S32.HI R11, RZ, 0x1f, R223 ;  /* 0x0000001fff0b7819 */ /* 0x000fe200000114df */
[----:B------:R-:W3:Y:S01]  /*1ad60*/  LDC.64 R8, c[0x0][R10+0x220] ;  /* 0x000088000a087b82 */ /* 0x000ee20000000a00 */
[----:B------:R-:W-:-:S02]  /*1ad70*/  SEL R14, R223, RZ, !P0 ;  /* 0x000000ffdf0e7207 */ /* 0x000fc40004000000 */
[----:B------:R-:W-:Y:S02]  /*1ad80*/  SEL R11, R11, RZ, !P0 ;  /* 0x000000ff0b0b7207 */ /* 0x000fe40004000000 */
[----:B------:R-:W-:-:S03]  /*1ad90*/  SEL R21, R230, RZ, P1 ;  /* 0x000000ffe6157207 */ /* 0x000fc60000800000 */
[----:B------:R-:W4:Y:S01]  /*1ada0*/  LDC.64 R6, c[0x0][R10+0x218] ;  /* 0x000086000a067b82 */ /* 0x000f220000000a00 */
[----:B-1----:R-:W-:Y:S01]  /*1adb0*/  ISETP.NE.AND P0, PT, R23, 0x1, PT ;  /* 0x000000011700780c */ /* 0x002fe20003f05270 */
[----:B---3--:R-:W-:-:S04]  /*1adc0*/  IMAD R9, R9, R14, RZ ;  /* 0x0000000e09097224 */ /* 0x008fc800078e02ff */
[C---:B------:R-:W-:Y:S02]  /*1add0*/  IMAD R11, R8.reuse, R11, R9 ;  /* 0x0000000b080b7224 */ /* 0x040fe400078e0209 */
[----:B------:R-:W-:-:S04]  /*1ade0*/  IMAD.WIDE.U32 R8, R8, R14, RZ ;  /* 0x0000000e08087225 */ /* 0x000fc800078e00ff */
[-C--:B----4-:R-:W-:Y:S02]  /*1adf0*/  IMAD R14, R7, R221.reuse, RZ ;  /* 0x000000dd070e7224 */ /* 0x090fe400078e02ff */
[----:B------:R-:W-:-:S04]  /*1ae00*/  IMAD.WIDE.U32 R6, R6, R221, RZ ;  /* 0x000000dd06067225 */ /* 0x000fc800078e00ff */
[----:B------:R-:W-:Y:S01]  /*1ae10*/  IMAD.IADD R14, R7, 0x1, R14 ;  /* 0x00000001070e7824 */ /* 0x000fe200078e020e */
[----:B------:R-:W-:Y:S01]  /*1ae20*/  IADD3 R15, P2, P3, R8, R6, R0 ;  /* 0x00000006080f7210 */ /* 0x000fe20007b5e000 */
[----:B------:R-:W1:Y:S01]  /*1ae30*/  @P0 LDC R7, c[0x0][0xcec] ;  /* 0x00033b00ff070b82 */ /* 0x000e620000000800 */
[----:B------:R-:W-:-:S05]  /*1ae40*/  IMAD.IADD R11, R9, 0x1, R11 ;  /* 0x00000001090b7824 */ /* 0x000fca00078e020b */
[----:B------:R-:W-:Y:S01]  /*1ae50*/  IADD3.X R11, R11, R14, R5, P2, P3 ;  /* 0x0000000e0b0b7210 */ /* 0x000fe200017e6405 */
[----:B------:R-:W-:Y:S01]  /*1ae60*/  IMAD.MOV.U32 R14, RZ, RZ, R20 ;  /* 0x000000ffff0e7224 */ /* 0x000fe200078e0014 */
[----:B------:R-:W3:Y:S01]  /*1ae70*/  @P0 LDC R6, c[0x0][0xcf0] ;  /* 0x00033c00ff060b82 */ /* 0x000ee20000000800 */
[----:B-1----:R-:W-:-:S05]  /*1ae80*/  @P0 IMAD.HI.U32 R7, R20, R7, RZ ;  /* 0x0000000714070227 */ /* 0x002fca00078e00ff */
[----:B---3--:R-:W-:Y:S02]  /*1ae90*/  @P0 SHF.R.U32.HI R14, RZ, R6, R7 ;  /* 0x00000006ff0e0219 */ /* 0x008fe40000011607 */
[----:B------:R-:W1:Y:S02]  /*1aea0*/  LDC.64 R6, c[0x0][R10+0x228] ;  /* 0x00008a000a067b82 */ /* 0x000e640000000a00 */
[----:B-1----:R-:W-:-:S04]  /*1aeb0*/  IMAD.WIDE.U32 R8, R6, R21, RZ ;  /* 0x0000001506087225 */ /* 0x002fc800078e00ff */
[----:B------:R-:W-:Y:S01]  /*1aec0*/  IMAD R6, R7, R21, RZ ;  /* 0x0000001507067224 */ /* 0x000fe200078e02ff */
[----:B------:R-:W-:Y:S01]  /*1aed0*/  IADD3 R8, P0, P2, R14, R15, R8 ;  /* 0x0000000f0e087210 */ /* 0x000fe20007a1e008 */
[--C-:B------:R-:W-:Y:S01]  /*1aee0*/  IMAD.MOV R15, RZ, RZ, -R14.reuse ;  /* 0x000000ffff0f7224 */ /* 0x100fe200078e0a0e */
[----:B------:R-:W-:Y:S01]  /*1aef0*/  SHF.R.S32.HI R14, RZ, 0x1f, R14 ;  /* 0x0000001fff0e7819 */ /* 0x000fe2000001140e */
[----:B------:R-:W-:Y:S02]  /*1af00*/  IMAD.IADD R9, R9, 0x1, R6 ;  /* 0x0000000109097824 */ /* 0x000fe400078e0206 */
[----:B------:R1:W3:Y:S01]  /*1af10*/  LDC.64 R6, c[0x0][R10+0x210] ;  /* 0x000084000a067b82 */ /* 0x0002e20000000a00 */
[----:B------:R-:W-:Y:S02]  /*1af20*/  IMAD R15, R23, R15, R20 ;  /* 0x0000000f170f7224 */ /* 0x000fe400078e0214 */
[----:B------:R-:W-:Y:S01]  /*1af30*/  IADD3.X R9, R14, R11, R9, P0, P2 ;  /* 0x0000000b0e097210 */ /* 0x000fe200007e4409 */
[----:B------:R-:W-:-:S02]  /*1af40*/  IMAD.IADD R11, R193, 0x1, R195 ;  /* 0x00000001c10b7824 */ /* 0x000fc400078e02c3 */
[----:B-1----:R-:W-:Y:S01]  /*1af50*/  SHF.R.S32.HI R10, RZ, 0x1f, R15 ;  /* 0x0000001fff0a7819 */ /* 0x002fe2000001140f */
[-C--:B---3--:R-:W-:Y:S02]  /*1af60*/  IMAD R7, R7, R15.reuse, RZ ;  /* 0x0000000f07077224 */ /* 0x088fe400078e02ff */
[----:B------:R-:W-:-:S04]  /*1af70*/  IMAD.WIDE.U32 R8, R6, R15, R8 ;  /* 0x0000000f06087225 */ /* 0x000fc800078e0008 */
[----:B------:R-:W-:Y:S02]  /*1af80*/  IMAD R10, R6, R10, R7 ;  /* 0x0000000a060a7224 */ /* 0x000fe400078e0207 */
[----:B------:R-:W1:Y:S02]  /*1af90*/  LDC.64 R6, c[0x0][0xca8] ;  /* 0x00032a00ff067b82 */ /* 0x000e640000000a00 */
[----:B------:R-:W-:-:S06]  /*1afa0*/  IMAD.IADD R10, R9, 0x1, R10 ;  /* 0x00000001090a7824 */ /* 0x000fcc00078e020a */
[----:B-1----:R-:W1:Y:S08]  /*1afb0*/  @!P1 LDC R6, c[0x0][0xc50] ;  /* 0x00031400ff069b82 */ /* 0x002e700000000800 */
[----:B------:R-:W3:Y:S01]  /*1afc0*/  @!P1 LDC R7, c[0x0][0xc54] ;  /* 0x00031500ff079b82 */ /* 0x000ee20000000800 */
[----:B-1----:R-:W-:-:S04]  /*1afd0*/  LEA R9, P0, R8, R6, 0x2 ;  /* 0x0000000608097211 */ /* 0x002fc800078010ff */
[----:B---3--:R-:W-:Y:S02]  /*1afe0*/  LEA.HI.X R10, R8, R7, R10, 0x2, P0 ;  /* 0x00000007080a7211 */ /* 0x008fe400000f140a */
[----:B------:R-:W-:Y:S04]  /*1aff0*/  SHFL.IDX PT, R8, R9, 0x1, 0x1c1f ;  /* 0x003c1f0009087f89 */ /* 0x000fe800000e0000 */
[----:B------:R-:W-:Y:S01]  /*1b000*/  SHFL.IDX PT, R7, R10, RZ, 0x1c1f ;  /* 0x001c1fff0a077589 */ /* 0x000fe200000e0000 */
[----:B--2---:R-:W-:-:S05]  /*1b010*/  IMAD.MOV R6, RZ, RZ, -R152 ;  /* 0x000000ffff067224 */ /* 0x004fca00078e0a98 */
[----:B------:R-:W-:Y:S02]  /*1b020*/  ISETP.NE.AND P0, PT, R187, R6, PT ;  /* 0x00000006bb00720c */ /* 0x000fe40003f05270 */
[----:B------:R-:W1:Y:S04]  /*1b030*/  SHFL.IDX PT, R6, R9, RZ, 0x1c1f ;  /* 0x001c1fff09067589 */ /* 0x000e6800000e0000 */
[----:B------:R2:W3:Y:S02]  /*1b040*/  SHFL.IDX PT, R9, R10, 0x1, 0x1c1f ;  /* 0x003c1f000a097f89 */ /* 0x0004e400000e0000 */
[----:B--2---:R-:W-:-:S05]  /*1b050*/  IMAD R10, R4, R23, RZ ;  /* 0x00000017040a7224 */ /* 0x004fca00078e02ff */
[C---:B------:R-:W-:Y:S01]  /*1b060*/  ISETP.GE.OR P1, PT, R11.reuse, R10, P0 ;  /* 0x0000000a0b00720c */ /* 0x040fe20000726670 */
[----:B------:R-:W-:-:S05]  /*1b070*/  VIADD R11, R11, 0x8 ;  /* 0x000000080b0b7836 */ /* 0x000fca0000000000 */
[----:B------:R-:W-:-:S07]  /*1b080*/  ISETP.GE.OR P0, PT, R11, R10, P0 ;  /* 0x0000000a0b00720c */ /* 0x000fce0000706670 */
[----:B-1----:R1:W-:Y:S06]  /*1b090*/  @!P1 ST.E desc[UR50][R6.64], R13 ;  /* 0x0000000d06009985 */ /* 0x0023ec000c101932 */
[----:B---3--:R1:W-:Y:S02]  /*1b0a0*/  @!P0 ST.E desc[UR50][R8.64], R12 ;  /* 0x0000000c08008985 */ /* 0x0083e4000c101932 */
.L_x_6663:
[----:B------:R-:W-:Y:S02]  /*1b0b0*/  ISETP.GT.AND P1, PT, R222, 0x1, PT ;  /* 0x00000001de00780c */ /* 0x000fe40003f24270 */
[----:B------:R-:W-:-:S04]  /*1b0c0*/  ISETP.NE.U32.AND P0, PT, RZ, UR6, PT ;  /* 0x00000006ff007c0c */ /* 0x000fc8000bf05070 */
[----:B------:R-:W-:-:S04]  /*1b0d0*/  ISETP.NE.AND.EX P0, PT, RZ, UR7, PT, P0 ;  /* 0x00000007ff007c0c */ /* 0x000fc8000bf05300 */
[----:B-1--4-:R-:W-:-:S03]  /*1b0e0*/  SEL R6, R223, RZ, !P0 ;  /* 0x000000ffdf067207 */ /* 0x012fc60004000000 */
[----:B------:R-:W-:Y:S06]  /*1b0f0*/  @P1 BRA `(.L_x_6664) ;  /* 0x0000001000381947 */ /* 0x000fec0003800000 */
[----:B------:R-:W1:Y:S01]  /*1b100*/  S2R R20, SR_TID.X ;  /* 0x0000000000147919 */ /* 0x000e620000002100 */
[----:B------:R-:W2:Y:S01]  /*1b110*/  LDC R81, c[0x0][0xce8] ;  /* 0x00033a00ff517b82 */ /* 0x000ea20000000800 */
[----:B------:R-:W-:-:S07]  /*1b120*/  ULDC.64 UR4, c[0x0][0xba0] ;  /* 0x0002e80000047ab9 */ /* 0x000fce0000000a00 */
[----:B------:R-:W4:Y:S01]  /*1b130*/  LDC R23, c[0x0][0xbc8] ;  /* 0x0002f200ff177b82 */ /* 0x000f220000000800 */
[----:B-1----:R-:W-:-:S05]  /*1b140*/  VIADD R20, R20, 0xffffff80 ;  /* 0xffffff8014147836 */ /* 0x002fca0000000000 */
        /* <DEDUP_REMOVED lines=45> */
[C---:B------:R-:W-:Y:S01]  /*1b420*/  IADD3 R11, P3, R2.reuse, 0xf000, RZ ;  /* 0x0000f000020b7810 */ /* 0x040fe20007f7e0ff */
[----:B------:R-:W-:Y:S01]  /*1b430*/  IMAD R5, R5, UR4, RZ ;  /* 0x0000000405057c24 */ /* 0x000fe2000f8e02ff */
[C---:B------:R-:W-:Y:S01]  /*1b440*/  IADD3 R53, P4, R2.reuse, 0x9000, RZ ;  /* 0x0000900002357810 */ /* 0x040fe20007f9e0ff */
[----:B------:R-:W5:Y:S01]  /*1b450*/  LD.E.128 R24, desc[UR50][R24.64] ;  /* 0x0000003218187980 */ /* 0x000f62000c101d00 */
[C---:B------:R-:W-:Y:S01]  /*1b460*/  IADD3 R57, P5, R2.reuse, 0xa000, RZ ;  /* 0x0000a00002397810 */ /* 0x040fe20007fbe0ff */
[----:B------:R-:W-:Y:S01]  /*1b470*/  IMAD.X R77, RZ, RZ, R3, P3 ;  /* 0x000000ffff4d7224 */ /* 0x000fe200018e0603 */
[C---:B------:R-:W-:Y:S01]  /*1b480*/  IADD3 R61, P6, R2.reuse, 0xb000, RZ ;  /* 0x0000b000023d7810 */ /* 0x040fe20007fde0ff */
[----:B------:R-:W5:Y:S01]  /*1b490*/  LD.E.128 R28, desc[UR50][R28.64] ;  /* 0x000000321c1c7980 */ /* 0x000f62000c101d00 */
[----:B------:R-:W-:-:S02]  /*1b4a0*/  IADD3 R65, P0, R2, 0xc000, RZ ;  /* 0x0000c00002417810 */ /* 0x000fc40007f1e0ff */
[C---:B------:R-:W-:Y:S01]  /*1b4b0*/  IADD3 R69, P1, R2.reuse, 0xd000, RZ ;  /* 0x0000d00002457810 */ /* 0x040fe20007f3e0ff */
[----:B------:R-:W5:Y:S01]  /*1b4c0*/  LD.E.128 R32, desc[UR50][R32.64] ;  /* 0x0000003220207980 */ /* 0x000f62000c101d00 */
[C---:B------:R-:W-:Y:S02]  /*1b4d0*/  IADD3 R73, P2, R2.reuse, 0xe000, RZ ;  /* 0x0000e00002497810 */ /* 0x040fe40007f5e0ff */
        /* <DEDUP_REMOVED lines=8> */
[----:B------:R-:W-:Y:S02]  /*1b560*/  LOP3.LUT R68, R69, 0x380, RZ, 0xc0, !PT ;  /* 0x0000038045447812 */ /* 0x000fe400078ec0ff */
[----:B------:R-:W-:Y:S01]  /*1b570*/  LOP3.LUT R72, R73, 0x380, RZ, 0xc0, !PT ;  /* 0x0000038049487812 */ /* 0x000fe200078ec0ff */
[----:B------:R-:W5:Y:S01]  /*1b580*/  LD.E.128 R48, desc[UR50][R48.64] ;  /* 0x0000003230307980 */ /* 0x000f62000c101d00 */
[----:B------:R-:W-:Y:S02]  /*1b590*/  SHF.R.U64 R15, R15, 0x3, RZ ;  /* 0x000000030f0f7819 */ /* 0x000fe400000012ff */
[----:B------:R-:W-:Y:S02]  /*1b5a0*/  LOP3.LUT R9, R11, 0x380, RZ, 0xc0, !PT ;  /* 0x000003800b097812 */ /* 0x000fe400078ec0ff */
[----:B--2---:R-:W-:-:S02]  /*1b5b0*/  ISETP.NE.AND P3, PT, R81, 0x1, PT ;  /* 0x000000015100780c */ /* 0x004fc40003f65270 */
[----:B------:R-:W-:Y:S02]  /*1b5c0*/  SHF.R.U64 R52, R52, 0x3, RZ ;  /* 0x0000000334347819 */ /* 0x000fe400000012ff */
[----:B------:R-:W-:Y:S02]  /*1b5d0*/  SHF.R.U64 R56, R56, 0x3, RZ ;  /* 0x0000000338387819 */ /* 0x000fe400000012ff */
[----:B------:R-:W-:Y:S02]  /*1b5e0*/  SHF.R.U64 R60, R60, 0x3, RZ ;  /* 0x000000033c3c7819 */ /* 0x000fe400000012ff */
[----:B------:R-:W-:Y:S02]  /*1b5f0*/  SHF.R.U64 R64, R64, 0x3, RZ ;  /* 0x0000000340407819 */ /* 0x000fe400000012ff */
[----:B------:R-:W-:Y:S02]  /*1b600*/  SHF.R.U64 R68, R68, 0x3, RZ ;  /* 0x0000000344447819 */ /* 0x000fe400000012ff */
[----:B------:R-:W-:Y:S01]  /*1b610*/  SHF.R.U64 R72, R72, 0x3, RZ ;  /* 0x0000000348487819 */ /* 0x000fe200000012ff */
[----:B------:R-:W-:Y:S01]  /*1b620*/  IMAD R5, R0, UR5, R5 ;  /* 0x0000000500057c24 */ /* 0x000fe2000f8e0205 */
[----:B------:R-:W-:Y:S01]  /*1b630*/  LOP3.LUT R8, R15, R2, RZ, 0x3c, !PT ;  /* 0x000000020f087212 */ /* 0x000fe200078e3cff */
[----:B------:R-:W1:Y:S01]  /*1b640*/  @P3 LDC R83, c[0x0][0xcec] ;  /* 0x00033b00ff533b82 */ /* 0x000e620000000800 */
        /* <DEDUP_REMOVED lines=16> */
[----:B------:R-:W-:Y:S01]  /*1b750*/  ULDC.64 UR4, c[0x0][0xbe8] ;  /* 0x0002fa0000047ab9 */ /* 0x000fe20000000a00 */
[----:B------:R-:W2:Y:S01]  /*1b760*/  @P3 LDC R85, c[0x0][0xcf0] ;  /* 0x00033c00ff553b82 */ /* 0x000ea20000000800 */
[----:B------:R-:W-:Y:S01]  /*1b770*/  LOP3.LUT R21, R21, 0xfffffff8, RZ, 0xc0, !PT ;  /* 0xfffffff815157812 */ /* 0x000fe200078ec0ff */
[----:B------:R-:W-:Y:S01]  /*1b780*/  IMAD.IADD R3, R3, 0x1, R5 ;  /* 0x0000000103037824 */ /* 0x000fe200078e0205 */
[----:B------:R-:W-:Y:S01]  /*1b790*/  SHF.R.S32.HI R5, RZ, 0x1f, R6 ;  /* 0x0000001fff057819 */ /* 0x000fe20000011406 */
[----:B------:R-:W5:Y:S01]  /*1b7a0*/  LD.E.128 R8, desc[UR50][R8.64] ;  /* 0x0000003208087980 */ /* 0x000f62000c101d00 */
[----:B------:R-:W-:Y:S01]  /*1b7b0*/  IMAD.WIDE.U32 R2, R221, UR4, R2 ;  /* 0x00000004dd027c25 */ /* 0x000fe2000f8e0002 */
[----:B----4-:R-:W-:-:S02]  /*1b7c0*/  ISETP.GE.AND P1, PT, R228, R23, PT ;  /* 0x00000017e400720c */ /* 0x010fc40003f26270 */
[----:B------:R-:W5:Y:S01]  /*1b7d0*/  LD.E.128 R12, desc[UR50][R12.64] ;  /* 0x000000320c0c7980 */ /* 0x000f62000c101d00 */
[----:B------:R-:W-:Y:S01]  /*1b7e0*/  IMAD R3, R221, UR5, R3 ;  /* 0x00000005dd037c24 */ /* 0x000fe2000f8e0203 */
[----:B------:R-:W-:Y:S01]  /*1b7f0*/  ULDC.64 UR4, c[0x0][0xbf0] ;  /* 0x0002fc0000047ab9 */ /* 0x000fe20000000a00 */
[----:B------:R-:W-:Y:S01]  /*1b800*/  IMAD.IADD R20, R20, 0x1, -R21 ;  /* 0x0000000114147824 */ /* 0x000fe200078e0a15 */
[-C--:B------:R-:W-:Y:S01]  /*1b810*/  ISETP.GE.AND P0, PT, R227, R23.reuse, PT ;  /* 0x00000017e300720c */ /* 0x080fe20003f06270 */
[----:B------:R-:W-:Y:S01]  /*1b820*/  IMAD R5, R5, UR4, RZ ;  /* 0x0000000405057c24 */ /* 0x000fe2000f8e02ff */
[-C--:B------:R-:W-:Y:S01]  /*1b830*/  ISETP.GE.AND P2, PT, R196, R23.reuse, PT ;  /* 0x00000017c400720c */ /* 0x080fe20003f46270 */
[----:B------:R-:W-:Y:S01]  /*1b840*/  IMAD R20, R20, 0x20, R7 ;  /* 0x0000002014147824 */ /* 0x000fe200078e0207 */
[----:B------:R-:W5:Y:S01]  /*1b850*/  LD.E.128 R52, desc[UR50][R52.64] ;  /* 0x0000003234347980 */ /* 0x000f62000c101d00 */
[C---:B------:R-:W-:Y:S01]  /*1b860*/  IMAD R21, R6.reuse, UR5, R5 ;  /* 0x0000000506157c24 */ /* 0x040fe2000f8e0205 */
[----:B------:R-:W-:Y:S01]  /*1b870*/  SEL R5, RZ, 0xffffffff, P1 ;  /* 0xffffffffff057807 */ /* 0x000fe20000800000 */
[----:B------:R-:W-:Y:S01]  /*1b880*/  IMAD.IADD R80, R195, 0x1, R20 ;  /* 0x00000001c3507824 */ /* 0x000fe200078e0214 */
[----:B------:R-:W-:Y:S01]  /*1b890*/  SEL R20, RZ, 0xffffffff, P0 ;  /* 0xffffffffff147807 */ /* 0x000fe20000000000 */
[----:B------:R-:W-:Y:S01]  /*1b8a0*/  IMAD.IADD R0, R7, 0x1, R195 ;  /* 0x0000000107007824 */ /* 0x000fe200078e02c3 */
[----:B------:R-:W-:Y:S01]  /*1b8b0*/  SEL R7, RZ, 0x1, P2 ;  /* 0x00000001ff077807 */ /* 0x000fe20001000000 */
[----:B------:R-:W-:Y:S01]  /*1b8c0*/  IMAD.SHL.U32 R82, R5, 0x2, RZ ;  /* 0x0000000205527824 */ /* 0x000fe200078e00ff */
[----:B------:R-:W5:Y:S01]  /*1b8d0*/  LD.E.128 R56, desc[UR50][R56.64] ;  /* 0x0000003238387980 */ /* 0x000f62000c101d00 */
[----:B------:R-:W-:Y:S01]  /*1b8e0*/  IMAD.WIDE.U32 R2, R6, UR4, R2 ;  /* 0x0000000406027c25 */ /* 0x000fe2000f8e0002 */
[----:B------:R-:W-:Y:S01]  /*1b8f0*/  ISETP.GE.AND P0, PT, R226, R23, PT ;  /* 0x00000017e200720c */ /* 0x000fe20003f06270 */
[----:B------:R-:W-:Y:S01]  /*1b900*/  ULDC.64 UR4, c[0x0][0xbe0] ;  /* 0x0002f80000047ab9 */ /* 0x000fe20000000a00 */
[----:B------:R-:W5:Y:S01]  /*1b910*/  LD.E.128 R60, desc[UR50][R60.64] ;  /* 0x000000323c3c7980 */ /* 0x000f62000c101d00 */
[----:B-1----:R-:W-:Y:S01]  /*1b920*/  @P3 IMAD.HI.U32 R6, R80, R83, RZ ;  /* 0x0000005350063227 */ /* 0x002fe200078e00ff */
[----:B------:R-:W-:-:S02]  /*1b930*/  LOP3.LUT R7, R82, 0x2, R7, 0xe2, !PT ;  /* 0x0000000252077812 */ /* 0x000fc400078ee207 */
[----:B------:R-:W5:Y:S01]  /*1b940*/  LD.E.128 R64, desc[UR50][R64.64] ;  /* 0x0000003240407980 */ /* 0x000f62000c101d00 */
[----:B------:R-:W-:Y:S02]  /*1b950*/  IMAD.SHL.U32 R20, R20, 0x4, RZ ;  /* 0x0000000414147824 */ /* 0x000fe400078e00ff */
[----:B------:R-:W-:Y:S01]  /*1b960*/  IMAD.MOV.U32 R5, RZ, RZ, R80 ;  /* 0x000000ffff057224 */ /* 0x000fe200078e0050 */
[----:B--2---:R-:W-:Y:S01]  /*1b970*/  @P3 SHF.R.U32.HI R5, RZ, R85, R6 ;  /* 0x00000055ff053219 */ /* 0x004fe20000011606 */
[----:B------:R-:W5:Y:S01]  /*1b980*/  LD.E.128 R68, desc[UR50][R68.64] ;  /* 0x0000003244447980 */ /* 0x000f62000c101d00 */
[----:B------:R-:W-:Y:S02]  /*1b990*/  LOP3.LUT R6, R20, 0x4, R7, 0xe2, !PT ;  /* 0x0000000414067812 */ /* 0x000fe400078ee207 */
[----:B------:R-:W-:Y:S01]  /*1b9a0*/  SEL R7, RZ, 0xffffffff, P0 ;  /* 0xffffffffff077807 */ /* 0x000fe20000000000 */
[----:B------:R-:W5:Y:S01]  /*1b9b0*/  LD.E.128 R72, desc[UR50][R72.64] ;  /* 0x0000003248487980 */ /* 0x000f62000c101d00 */
[----:B------:R-:W-:Y:S01]  /*1b9c0*/  ISETP.GE.AND P0, PT, R225, R23, PT ;  /* 0x00000017e100720c */ /* 0x000fe20003f06270 */
[----:B------:R-:W-:Y:S01]  /*1b9d0*/  IMAD.IADD R3, R3, 0x1, R21 ;  /* 0x0000000103037824 */ /* 0x000fe200078e0215 */
[--C-:B------:R-:W-:Y:S01]  /*1b9e0*/  SHF.R.S32.HI R20, RZ, 0x1f, R5.reuse ;  /* 0x0000001fff147819 */ /* 0x100fe20000011405 */
[----:B------:R-:W-:Y:S01]  /*1b9f0*/  IMAD.MOV R21, RZ, RZ, -R5 ;  /* 0x000000ffff157224 */ /* 0x000fe200078e0a05 */
[----:B------:R-:W5:Y:S01]  /*1ba00*/  LD.E.128 R76, desc[UR50][R76.64] ;  /* 0x000000324c4c7980 */ /* 0x000f62000c101d00 */
[----:B------:R-:W-:Y:S01]  /*1ba10*/  IMAD R85, R4, R81, RZ ;  /* 0x0000005104557224 */ /* 0x000fe200078e02ff */
        /* <DEDUP_REMOVED lines=9> */
[----:B-1----:R-:W1:Y:S01]  /*1bab0*/  FENCE.VIEW.ASYNC.S ;  /* 0x00000000000073c6 */ /* 0x002e620000000000 */
        /* <DEDUP_REMOVED lines=11> */
[----:B------:R-:W-:Y:S01]  /*1bb70*/  IMAD.SHL.U32 R21, R4, 0x20, RZ ;  /* 0x0000002004157824 */ /* 0x000fe200078e00ff */
[----:B------:R-:W-:Y:S01]  /*1bb80*/  ISETP.GE.AND P0, PT, R89, R23, PT ;  /* 0x000000175900720c */ /* 0x000fe20003f06270 */
[----:B------:R-:W-:Y:S02]  /*1bb90*/  IMAD R4, R5, UR4, RZ ;  /* 0x0000000405047c24 */ /* 0x000fe4000f8e02ff */
[----:B------:R-:W-:Y:S01]  /*1bba0*/  VIADD R87, R196, 0x1c0 ;  /* 0x000001c0c4577836 */ /* 0x000fe20000000000 */
[----:B------:R-:W-:Y:S01]  /*1bbb0*/  LOP3.LUT R6, R21, 0x20, R6, 0xe2, !PT ;  /* 0x0000002015067812 */ /* 0x000fe200078ee206 */
[C---:B------:R-:W-:Y:S01]  /*1bbc0*/  IMAD R21, R7.reuse, UR5, R4 ;  /* 0x0000000507157c24 */ /* 0x040fe2000f8e0204 */
[----:B------:R-:W-:Y:S01]  /*1bbd0*/  SEL R5, RZ, 0x40, P0 ;  /* 0x00000040ff057807 */ /* 0x000fe20000000000 */
[----:B------:R-:W-:Y:S01]  /*1bbe0*/  IMAD.WIDE.U32 R2, R7, UR4, R2 ;  /* 0x0000000407027c25 */ /* 0x000fe2000f8e0002 */
[----:B------:R-:W-:Y:S01]  /*1bbf0*/  ISETP.GE.AND P1, PT, R0, R85, PT ;  /* 0x000000550000720c */ /* 0x000fe20003f26270 */
[----:B------:R-:W-:Y:S01]  /*1bc00*/  ULDC.64 UR4, c[0x0][0xb80] ;  /* 0x0002e00000047ab9 */ /* 0x000fe20000000a00 */
[----:B------:R-:W-:Y:S01]  /*1bc10*/  LOP3.LUT R80, R6, R5, RZ, 0xfc, !PT ;  /* 0x0000000506507212 */ /* 0x000fe200078efcff */
[----:B------:R-:W-:Y:S01]  /*1bc20*/  IMAD.IADD R5, R3, 0x1, R21 ;  /* 0x0000000103057824 */ /* 0x000fe200078e0215 */
[----:B------:R-:W-:Y:S01]  /*1bc30*/  ISETP.GE.AND P0, PT, R87, R23, PT ;  /* 0x000000175700720c */ /* 0x000fe20003f06270 */
[----:B------:R-:W-:Y:S01]  /*1bc40*/  VIADD R4, R18, 0x38820 ;  /* 0x0003882012047836 */ /* 0x000fe20000000000 */
[----:B------:R-:W-:-:S02]  /*1bc50*/  LEA R82, P2, R2, UR4, 0x1 ;  /* 0x0000000402527c11 */ /* 0x000fc4000f8408ff */
[----:B------:R-:W-:Y:S02]  /*1bc60*/  SEL R3, RZ, 0x80, P0 ;  /* 0x00000080ff037807 */ /* 0x000fe40000000000 */
[----:B------:R-:W-:Y:S02]  /*1bc70*/  LEA.HI.X R83, R2, UR5, R5, 0x1, P2 ;  /* 0x0000000502537c11 */ /* 0x000fe400090f0c05 */
[----:B------:R-:W-:Y:S01]  /*1bc80*/  PRMT R4, RZ, 0x654, R4 ;  /* 0x00000654ff047816 */ /* 0x000fe20000000004 */
[----:B-1----:R1:W2:Y:S01]  /*1bc90*/  SHFL.IDX PT, R2, R82, RZ, 0x181f ;  /* 0x00181fff52027589 */ /* 0x0022a200000e0000 */
[----:B------:R-:W-:Y:S01]  /*1bca0*/  LOP3.LUT R81, R80, R3, RZ, 0xfc, !PT ;  /* 0x0000000350517212 */ /* 0x000fe200078efcff */
[----:B------:R-:W-:Y:S01]  /*1bcb0*/  BSSY B1, `(.L_x_6665) ;  /* 0x000002a000017945 */ /* 0x000fe20003800000 */
[----:B------:R1:W-:Y:S01]  /*1bcc0*/  SYNCS.ARRIVE.TRANS64.RED.A1T0 RZ, [R4+URZ], RZ ;  /* 0x000000ff04ff79a7 */ /* 0x0003e2000810043f */
[----:B------:R1:W4:Y:S01]  /*1bcd0*/  SHFL.IDX PT, R3, R83, RZ, 0x181f ;  /* 0x00181fff53037589 */ /* 0x00032200000e0000 */
[----:B---3--:R-:W-:-:S02]  /*1bce0*/  SHF.R.S32.HI R152, RZ, 0x1f, R224 ;  /* 0x0000001fff987819 */ /* 0x008fc400000114e0 */
        /* <DEDUP_REMOVED lines=11> */
[----:B--2-4-:R-:W-:Y:S02]  /*1bda0*/  @!P2 IMAD.WIDE R6, R196, 0x2, R2 ;  /* 0x00000002c406a825 */ /* 0x014fe400078e0202 */
        /* <DEDUP_REMOVED lines=10> */
[CC--:B-1----:R-:W-:Y:S02]  /*1be50*/  @!P1 LEA R10, P6, R225.reuse, R2.reuse, 0x1 ;  /* 0x00000002e10a9211 */ /* 0x0c2fe400078c08ff */
[----:B------:R-:W-:Y:S02]  /*1be60*/  SHF.R.S32.HI R7, RZ, 0x1f, R87 ;  /* 0x0000001fff077819 */ /* 0x000fe40000011457 */
[-C--:B------:R-:W-:Y:S02]  /*1be70*/  @!P1 LEA.HI.X R11, R225, R3.reuse, R156, 0x1, P6 ;  /* 0x00000003e10b9211 */ /* 0x080fe400030f0c9c */
[CC--:B--2---:R-:W-:Y:S02]  /*1be80*/  @!P0 LEA R4, P5, R226.reuse, R2.reuse, 0x1 ;  /* 0x00000002e2048211 */ /* 0x0c4fe400078a08ff */
        /* <DEDUP_REMOVED lines=12> */
.L_x_6666:
[----:B------:R-:W-:Y:S05]  /*1bf50*/  BSYNC B1 ;  /* 0x0000000000017941 */ /* 0x000fea0003800000 */
.L_x_6665:
[----:B------:R-:W-:Y:S01]  /*1bf60*/  VIADD R0, R0, 0x20 ;  /* 0x0000002000007836 */ /* 0x000fe20000000000 */
[----:B---34-:R1:W3:Y:S04]  /*1bf70*/  SHFL.IDX PT, R3, R83, 0x1, 0x181f ;  /* 0x00381f0053037f89 */ /* 0x0182e800000e0000 */
[----:B------:R-:W-:Y:S01]  /*1bf80*/  ISETP.GE.AND P0, PT, R0, R85, PT ;  /* 0x000000550000720c */ /* 0x000fe20003f06270 */
[----:B--2---:R1:W2:-:S12]  /*1bf90*/  SHFL.IDX PT, R2, R82, 0x1, 0x181f ;  /* 0x00381f0052027f89 */ /* 0x00429800000e0000 */
[----:B-1----:R-:W-:Y:S05]  /*1bfa0*/  @P0 BRA `(.L_x_6667) ;  /* 0x00000028008c0947 */ /* 0x002fea0003800000 */
[-C--:B------:R-:W-:Y:S02]  /*1bfb0*/  ISETP.GE.AND P5, PT, R228, R23.reuse, PT ;  /* 0x00000017e400720c */ /* 0x080fe40003fa6270 */
[-C--:B------:R-:W-:Y:S02]  /*1bfc0*/  ISETP.GE.AND P6, PT, R196, R23.reuse, PT ;  /* 0x00000017c400720c */ /* 0x080fe40003fc6270 */
[-C--:B------:R-:W-:Y:S02]  /*1bfd0*/  ISETP.GE.AND P4, PT, R227, R23.reuse, PT ;  /* 0x00000017e300720c */ /* 0x080fe40003f86270 */
[-C--:B------:R-:W-:Y:S02]  /*1bfe0*/  ISETP.GE.AND P2, PT, R225, R23.reuse, PT ;  /* 0x00000017e100720c */ /* 0x080fe40003f46270 */
[----:B------:R-:W-:Y:S02]  /*1bff0*/  ISETP.GE.AND P3, PT, R226, R23, PT ;  /* 0x00000017e200720c */ /* 0x000fe40003f66270 */
[----:B------:R-:W-:-:S02]  /*1c000*/  LOP3.LUT P0, RZ, R80, 0x40, RZ, 0xc0, !PT ;  /* 0x0000004050ff7812 */ /* 0x000fc4000780c0ff */
[----:B------:R-:W-:Y:S02]  /*1c010*/  SHF.R.S32.HI R0, RZ, 0x1f, R89 ;  /* 0x0000001fff007819 */ /* 0x000fe40000011459 */
[----:B--2---:R-:W-:Y:S01]  /*1c020*/  @!P5 LEA R6, P1, R228, R2, 0x1 ;  /* 0x00000002e406d211 */ /* 0x004fe200078208ff */
[----:B---3--:R-:W-:-:S03]  /*1c030*/  @!P6 IMAD.WIDE R4, R196, 0x2, R2 ;  /* 0x00000002c404e825 */ /* 0x008fc600078e0202 */
[----:B------:R-:W-:Y:S02]  /*1c040*/  @!P5 LEA.HI.X R7, R228, R3, R159, 0x1, P1 ;  /* 0x00000003e407d211 */ /* 0x000fe400008f0c9f */
[----:B------:R-:W-:Y:S01]  /*1c050*/  ISETP.GE.AND P1, PT, R224, R23, PT ;  /* 0x00000017e000720c */ /* 0x000fe20003f26270 */
[----:B-----5:R1:W-:Y:S04]  /*1c060*/  @!P6 ST.E.128 desc[UR50][R4.64], R12 ;  /* 0x0000000c0400e985 */ /* 0x0203e8000c101d32 */
[----:B------:R2:W-:Y:S01]  /*1c070*/  @!P5 ST.E.128 desc[UR50][R6.64], R28 ;  /* 0x0000001c0600d985 */ /* 0x0005e2000c101d32 */
[----:B-1----:R-:W-:-:S04]  /*1c080*/  @!P4 LEA R4, P6, R227, R2, 0x1 ;  /* 0x00000002e304c211 */ /* 0x002fc800078c08ff */
[-C--:B------:R-:W-:Y:S02]  /*1c090*/  @!P4 LEA.HI.X R5, R227, R3.reuse, R158, 0x1, P6 ;  /* 0x00000003e305c211 */ /* 0x080fe400030f0c9e */
[CC--:B------:R-:W-:Y:S02]  /*1c0a0*/  @!P2 LEA R8, P6, R225.reuse, R2.reuse, 0x1 ;  /* 0x00000002e108a211 */ /* 0x0c0fe400078c08ff */
[CC--:B--2---:R-:W-:Y:S01]  /*1c0b0*/  @!P3 LEA R6, P5, R226.reuse, R2.reuse, 0x1 ;  /* 0x00000002e206b211 */ /* 0x0c4fe200078a08ff */
        /* <DEDUP_REMOVED lines=18> */
.L_x_6664:
[----:B------:R-:W-:Y:S01]  /*1c1e0*/  ULDC.64 UR4, c[0x0][0xc08] ;  /* 0x0003020000047ab9 */ /* 0x000fe20000000a00 */
[----:B------:R-:W-:Y:S01]  /*1c1f0*/  IMAD.IADD R7, R218, 0x1, R195 ;  /* 0x00000001da077824 */ /* 0x000fe200078e02c3 */
[----:B------:R-:W-:Y:S01]  /*1c200*/  BSSY B1, `(.L_x_6668) ;  /* 0x0000103000017945 */ /* 0x000fe20003800000 */
[----:B------:R-:W-:Y:S01]  /*1c210*/  IMAD R5, R5, UR4, RZ ;  /* 0x0000000405057c24 */ /* 0x000fe2000f8e02ff */
[----:B------:R-:W-:Y:S01]  /*1c220*/  SHF.R.S32.HI R15, RZ, 0x1f, R231 ;  /* 0x0000001fff0f7819 */ /* 0x000fe200000114e7 */
[C---:B------:R-:W-:Y:S01]  /*1c230*/  IMAD.WIDE.U32 R2, R0.reuse, UR4, RZ ;  /* 0x0000000400027c25 */ /* 0x040fe2000f8e00ff */
[----:B------:R-:W-:Y:S02]  /*1c240*/  SHF.R.S32.HI R21, RZ, 0x1f, R232 ;  /* 0x0000001fff157819 */ /* 0x000fe400000114e8 */
[----:B------:R-:W-:Y:S01]  /*1c250*/  SHF.R.S32.HI R23, RZ, 0x1f, R233 ;  /* 0x0000001fff177819 */ /* 0x000fe200000114e9 */
[----:B------:R-:W-:Y:S01]  /*1c260*/  IMAD R5, R0, UR5, R5 ;  /* 0x0000000500057c24 */ /* 0x000fe2000f8e0205 */
[----:B------:R-:W-:Y:S01]  /*1c270*/  ULDC.64 UR4, c[0x0][0xc38] ;  /* 0x00030e0000047ab9 */ /* 0x000fe20000000a00 */
[----:B------:R-:W-:Y:S01]  /*1c280*/  SHF.R.S32.HI R0, RZ, 0x1f, R6 ;  /* 0x0000001fff007819 */ /* 0x000fe20000011406 */
[----:B------:R-:W-:Y:S01]  /*1c290*/  IMAD.IADD R195, R193, 0x1, R195 ;  /* 0x00000001c1c37824 */ /* 0x000fe200078e02c3 */
[----:B---3--:R-:W-:Y:S01]  /*1c2a0*/  SHF.R.S32.HI R152, RZ, 0x1f, R234 ;  /* 0x0000001fff987819 */ /* 0x008fe200000114ea */
        /* <DEDUP_REMOVED lines=9> */
[----:B------:R-:W-:Y:S02]  /*1c340*/  VIADD R162, R197, 0xb8 ;  /* 0x000000b8c5a27836 */ /* 0x000fe40000000000 */
[----:B------:R-:W-:Y:S02]  /*1c350*/  IMAD R0, R0, UR4, RZ ;  /* 0x0000000400007c24 */ /* 0x000fe4000f8e02ff */
[----:B------:R-:W-:Y:S01]  /*1c360*/  IMAD.WIDE.U32 R2, R6, UR4, R2 ;  /* 0x0000000406027c25 */ /* 0x000fe2000f8e0002 */
[----:B------:R-:W-:-:S03]  /*1c370*/  SHF.R.S32.HI R162, RZ, 0x1f, R162 ;  /* 0x0000001fffa27819 */ /* 0x000fc600000114a2 */
[----:B------:R-:W-:Y:S01]  /*1c380*/  IMAD R0, R6, UR5, R0 ;  /* 0x0000000506007c24 */ /* 0x000fe2000f8e0200 */
[----:B------:R-:W-:Y:S01]  /*1c390*/  ULDC.64 UR4, c[0x0][0xc48] ;  /* 0x0003120000047ab9 */ /* 0x000fe20000000a00 */
[----:B------:R-:W-:Y:S02]  /*1c3a0*/  IMAD.MOV.U32 R6, RZ, RZ, R7 ;  /* 0x000000ffff067224 */ /* 0x000fe400078e0007 */
[----:B------:R-:W-:Y:S02]  /*1c3b0*/  IMAD.IADD R3, R3, 0x1, R0 ;  /* 0x0000000103037824 */ /* 0x000fe400078e0200 */
[----:B------:R-:W1:Y:S01]  /*1c3c0*/  LDC R0, c[0x0][0xce8] ;  /* 0x00033a00ff007b82 */ /* 0x000e620000000800 */
[----:B------:R-:W-:Y:S02]  /*1c3d0*/  VIADD R164, R197, 0xb0 ;  /* 0x000000b0c5a47836 */ /* 0x000fe40000000000 */
        /* <DEDUP_REMOVED lines=17> */
[----:B-1----:R-:W-:Y:S01]  /*1c4f0*/  ISETP.NE.AND P0, PT, R0, 0x1, PT ;  /* 0x000000010000780c */ /* 0x002fe20003f05270 */
        /* <DEDUP_REMOVED lines=20> */
[----:B------:R-:W2:Y:S01]  /*1c640*/  @P0 LDC R5, c[0x0][0xcf0] ;  /* 0x00033c00ff050b82 */ /* 0x000ea20000000800 */
        /* <DEDUP_REMOVED lines=15> */
[----:B-1----:R-:W-:-:S04]  /*1c740*/  @P0 IMAD.HI.U32 R8, R7, R8, RZ ;  /* 0x0000000807080227 */ /* 0x002fc800078e00ff */
[C---:B------:R-:W-:Y:S02]  /*1c750*/  VIADD R169, R197.reuse, 0x98 ;  /* 0x00000098c5a97836 */ /* 0x040fe40000000000 */
[C---:B------:R-:W-:Y:S01]  /*1c760*/  VIADD R171, R197.reuse, 0x90 ;  /* 0x00000090c5ab7836 */ /* 0x040fe20000000000 */
[----:B--2---:R-:W-:Y:S01]  /*1c770*/  @P0 SHF.R.U32.HI R6, RZ, R5, R8 ;  /* 0x00000005ff060219 */ /* 0x004fe20000011608 */
        /* <DEDUP_REMOVED lines=8> */
[C---:B------:R-:W-:Y:S02]  /*1c800*/  VIADD R179, R197.reuse, 0x70 ;  /* 0x00000070c5b37836 */ /* 0x040fe40000000000 */
[----:B------:R-:W-:Y:S02]  /*1c810*/  IMAD R4, R4, UR4, RZ ;  /* 0x0000000404047c24 */ /* 0x000fe4000f8e02ff */
[----:B------:R-:W-:-:S02]  /*1c820*/  VIADD R181, R197, 0x68 ;  /* 0x00000068c5b57836 */ /* 0x000fc40000000000 */
[----:B------:R-:W-:Y:S01]  /*1c830*/  IMAD R4, R6, UR5, R4 ;  /* 0x0000000506047c24 */ /* 0x000fe2000f8e0204 */
[----:B------:R-:W-:Y:S01]  /*1c840*/  ULDC.64 UR4, c[0x0][0xc28] ;  /* 0x00030a0000047ab9 */ /* 0x000fe20000000a00 */
[----:B------:R-:W-:Y:S02]  /*1c850*/  VIADD R183, R197, 0x60 ;  /* 0x00000060c5b77836 */ /* 0x000fe40000000000 */
[----:B------:R-:W-:Y:S01]  /*1c860*/  IMAD.IADD R3, R3, 0x1, R4 ;  /* 0x0000000103037824 */ /* 0x000fe200078e0204 */
[----:B------:R-:W-:Y:S01]  /*1c870*/  SHF.R.S32.HI R4, RZ, 0x1f, R5 ;  /* 0x0000001fff047819 */ /* 0x000fe20000011405 */
[----:B------:R-:W-:Y:S02]  /*1c880*/  VIADD R191, R197, 0x58 ;  /* 0x00000058c5bf7836 */ /* 0x000fe40000000000 */
[----:B------:R-:W-:-:S04]  /*1c890*/  IMAD.WIDE.U32 R2, R5, UR4, R2 ;  /* 0x0000000405027c25 */ /* 0x000fc8000f8e0002 */
[----:B------:R-:W-:Y:S02]  /*1c8a0*/  IMAD R4, R4, UR4, RZ ;  /* 0x0000000404047c24 */ /* 0x000fe4000f8e02ff */
[----:B------:R-:W-:Y:S02]  /*1c8b0*/  VIADD R194, R197, 0x50 ;  /* 0x00000050c5c27836 */ /* 0x000fe40000000000 */
[----:B------:R-:W-:Y:S01]  /*1c8c0*/  IMAD R4, R5, UR5, R4 ;  /* 0x0000000505047c24 */ /* 0x000fe2000f8e0204 */
[----:B------:R-:W-:Y:S01]  /*1c8d0*/  ULDC.64 UR4, c[0x0][0xc00] ;  /* 0x0003000000047ab9 */ /* 0x000fe20000000a00 */
[----:B------:R-:W-:Y:S01]  /*1c8e0*/  VIADD R201, R197, 0x48 ;  /* 0x00000048c5c97836 */ /* 0x000fe20000000000 */
[----:B------:R-:W-:Y:S01]  /*1c8f0*/  LEA R8, P0, R2, UR4, 0x2 ;  /* 0x0000000402087c11 */ /* 0x000fe2000f8010ff */
[----:B------:R-:W-:Y:S02]  /*1c900*/  IMAD.IADD R4, R3, 0x1, R4 ;  /* 0x0000000103047824 */ /* 0x000fe400078e0204 */
[----:B------:R-:W-:-:S02]  /*1c910*/  VIADD R203, R197, 0x40 ;  /* 0x00000040c5cb7836 */ /* 0x000fc40000000000 */
[----:B------:R1:W2:Y:S01]  /*1c920*/  SHFL.IDX PT, R11, R8, RZ, 0x1c1f ;  /* 0x001c1fff080b7589 */ /* 0x0002a200000e0000 */
[----:B------:R-:W-:Y:S01]  /*1c930*/  LEA.HI.X R9, R2, UR5, R4, 0x2, P0 ;  /* 0x0000000502097c11 */ /* 0x000fe200080f1404 */
[----:B------:R-:W-:Y:S01]  /*1c940*/  VIADD R2, R18, 0x38820 ;  /* 0x0003882012027836 */ /* 0x000fe20000000000 */
[----:B------:R-:W-:Y:S01]  /*1c950*/  ISETP.GE.AND P0, PT, R195, R0, PT ;  /* 0x00000000c300720c */ /* 0x000fe20003f06270 */
[C---:B------:R-:W-:Y:S02]  /*1c960*/  VIADD R205, R197.reuse, 0x38 ;  /* 0x00000038c5cd7836 */ /* 0x040fe40000000000 */
[----:B------:R1:W3:Y:S01]  /*1c970*/  SHFL.IDX PT, R10, R9, RZ, 0x1c1f ;  /* 0x001c1fff090a7589 */ /* 0x0002e200000e0000 */
[----:B------:R-:W-:Y:S01]  /*1c980*/  PRMT R2, RZ, 0x654, R2 ;  /* 0x00000654ff027816 */ /* 0x000fe20000000002 */
[C---:B------:R-:W-:Y:S02]  /*1c990*/  VIADD R207, R197.reuse, 0x30 ;  /* 0x00000030c5cf7836 */ /* 0x040fe40000000000 */
[C---:B------:R-:W-:Y:S01]  /*1c9a0*/  VIADD R209, R197.reuse, 0x28 ;  /* 0x00000028c5d17836 */ /* 0x040fe20000000000 */
[----:B------:R1:W-:Y:S01]  /*1c9b0*/  SYNCS.ARRIVE.TRANS64.RED.A1T0 RZ, [R2+URZ], RZ ;  /* 0x000000ff02ff79a7 */ /* 0x0003e2000810043f */
[----:B------:R-:W-:-:S02]  /*1c9c0*/  VIADD R211, R197, 0x20 ;  /* 0x00000020c5d37836 */ /* 0x000fc40000000000 */
[C---:B------:R-:W-:Y:S02]  /*1c9d0*/  VIADD R213, R197.reuse, 0x18 ;  /* 0x00000018c5d57836 */ /* 0x040fe40000000000 */
[C---:B------:R-:W-:Y:S02]  /*1c9e0*/  VIADD R222, R197.reuse, 0x10 ;  /* 0x00000010c5de7836 */ /* 0x040fe40000000000 */
[----:B------:R-:W-:Y:S01]  /*1c9f0*/  VIADD R221, R197, 0x8 ;  /* 0x00000008c5dd7836 */ /* 0x000fe20000000000 */
[----:B-1----:R-:W-:Y:S06]  /*1ca00*/  @P0 BRA `(.L_x_6669) ;  /* 0x0000000800080947 */ /* 0x002fec0003800000 */
[----:B------:R-:W-:Y:S01]  /*1ca10*/  ULDC UR4, c[0x0][0xbc8] ;  /* 0x0002f20000047ab9 */ /* 0x000fe20000000800 */
[----:B------:R-:W-:Y:S02]  /*1ca20*/  SHF.R.S32.HI R12, RZ, 0x1f, R197 ;  /* 0x0000001fff0c7819 */ /* 0x000fe400000114c5 */
[----:B------:R-:W-:Y:S02]  /*1ca30*/  ISETP.GE.AND P0, PT, R197, UR4, PT ;  /* 0x00000004c5007c0c */ /* 0x000fe4000bf06270 */
[----:B------:R-:W-:Y:S02]  /*1ca40*/  ISETP.GE.AND P4, PT, R183, UR4, PT ;  /* 0x00000004b7007c0c */ /* 0x000fe4000bf86270 */
[----:B------:R-:W-:-:S09]  /*1ca50*/  ISETP.GE.AND P5, PT, R181, UR4, PT ;  /* 0x00000004b5007c0c */ /* 0x000fd2000bfa6270 */
[----:B--2---:R-:W-:-:S04]  /*1ca60*/  @!P0 LEA R2, P1, R197, R11, 0x2 ;  /* 0x0000000bc5028211 */ /* 0x004fc800078210ff */
[----:B---3--:R-:W-:-:S05]  /*1ca70*/  @!P0 LEA.HI.X R3, R197, R10, R12, 0x2, P1 ;  /* 0x0000000ac5038211 */ /* 0x008fca00008f140c */
[----:B------:R1:W-:Y:S01]  /*1ca80*/  @!P0 ST.E.64 desc[UR50][R2.64], R24 ;  /* 0x0000001802008985 */ /* 0x0003e2000c101b32 */
[----:B------:R-:W-:-:S13]  /*1ca90*/  ISETP.GE.AND P0, PT, R221, UR4, PT ;  /* 0x00000004dd007c0c */ /* 0x000fda000bf06270 */
[----:B-1----:R-:W-:-:S04]  /*1caa0*/  @!P0 LEA R2, P1, R221, R11, 0x2 ;  /* 0x0000000bdd028211 */ /* 0x002fc800078210ff */
[----:B------:R-:W-:Y:S02]  /*1cab0*/  @!P0 LEA.HI.X R3, R221, R10, R230, 0x2, P1 ;  /* 0x0000000add038211 */ /* 0x000fe400008f14e6 */
[----:B------:R-:W-:-:S03]  /*1cac0*/  ISETP.GE.AND P1, PT, R213, UR4, PT ;  /* 0x00000004d5007c0c */ /* 0x000fc6000bf26270 */
[----:B------:R1:W-:Y:S01]  /*1cad0*/  @!P0 ST.E.64 desc[UR50][R2.64], R28 ;  /* 0x0000001c02008985 */ /* 0x0003e2000c101b32 */
[----:B------:R-:W-:-:S13]  /*1cae0*/  ISETP.GE.AND P0, PT, R222, UR4, PT ;  /* 0x00000004de007c0c */ /* 0x000fda000bf06270 */
[----:B-1----:R-:W-:-:S04]  /*1caf0*/  @!P0 LEA R2, P2, R222, R11, 0x2 ;  /* 0x0000000bde028211 */ /* 0x002fc800078410ff */
[----:B------:R-:W-:-:S05]  /*1cb00*/  @!P0 LEA.HI.X R3, R222, R10, R223, 0x2, P2 ;  /* 0x0000000ade038211 */ /* 0x000fca00010f14df */
[----:B------:R1:W-:Y:S01]  /*1cb10*/  @!P0 ST.E.64 desc[UR50][R2.64], R32 ;  /* 0x0000002002008985 */ /* 0x0003e2000c101b32 */
[----:B------:R-:W-:Y:S02]  /*1cb20*/  ISETP.GE.AND P0, PT, R211, UR4, PT ;  /* 0x00000004d3007c0c */ /* 0x000fe4000bf06270 */
        /* <DEDUP_REMOVED lines=13> */
[----:B------:R-:W-:Y:S02]  /*1cc00*/  @!P0 LEA.HI.X R3, R207, R10, R208, 0x2, P2 ;  /* 0x0000000acf038211 */ /* 0x000fe400010f14d0 */
[----:B------:R-:W-:-:S03]  /*1cc10*/  ISETP.GE.AND P2, PT, R203, UR4, PT ;  /* 0x00000004cb007c0c */ /* 0x000fc6000bf46270 */
[----:B------:R1:W-:Y:S02]  /*1cc20*/  @!P0 ST.E.64 desc[UR50][R2.64], R48 ;  /* 0x0000003002008985 */ /* 0x0003e4000c101b32 */
[----:B-1----:R-:W-:-:S04]  /*1cc30*/  @!P1 LEA R2, P0, R205, R11, 0x2 ;  /* 0x0000000bcd029211 */ /* 0x002fc800078010ff */
[----:B------:R-:W-:Y:S02]  /*1cc40*/  @!P1 LEA.HI.X R3, R205, R10, R206, 0x2, P0 ;  /* 0x0000000acd039211 */ /* 0x000fe400000f14ce */
[----:B------:R-:W-:-:S03]  /*1cc50*/  ISETP.GE.AND P0, PT, R201, UR4, PT ;  /* 0x00000004c9007c0c */ /* 0x000fc6000bf06270 */
[----:B------:R1:W-:Y:S01]  /*1cc60*/  @!P1 ST.E.64 desc[UR50][R2.64], R52 ;  /* 0x0000003402009985 */ /* 0x0003e2000c101b32 */
[----:B------:R-:W-:Y:S02]  /*1cc70*/  ISETP.GE.AND P1, PT, R194, UR4, PT ;  /* 0x00000004c2007c0c */ /* 0x000fe4000bf26270 */
[----:B-1----:R-:W-:-:S11]  /*1cc80*/  @!P2 LEA R2, P3, R203, R11, 0x2 ;  /* 0x0000000bcb02a211 */ /* 0x002fd600078610ff */
[CC--:B------:R-:W-:Y:S02]  /*1cc90*/  @!P1 LEA R4, P6, R194.reuse, R11.reuse, 0x2 ;  /* 0x0000000bc2049211 */ /* 0x0c0fe400078c10ff */
[-C--:B------:R-:W-:Y:S02]  /*1cca0*/  @!P2 LEA.HI.X R3, R203, R10.reuse, R204, 0x2, P3 ;  /* 0x0000000acb03a211 */ /* 0x080fe400018f14cc */
[----:B------:R-:W-:Y:S02]  /*1ccb0*/  ISETP.GE.AND P3, PT, R191, UR4, PT ;  /* 0x00000004bf007c0c */ /* 0x000fe4000bf66270 */
[----:B------:R-:W-:Y:S01]  /*1ccc0*/  @!P1 LEA.HI.X R5, R194, R10, R200, 0x2, P6 ;  /* 0x0000000ac2059211 */ /* 0x000fe200030f14c8 */
[----:B------:R1:W-:Y:S02]  /*1ccd0*/  @!P2 ST.E.64 desc[UR50][R2.64], R56 ;  /* 0x000000380200a985 */ /* 0x0003e4000c101b32 */
[----:B-1----:R-:W-:-:S04]  /*1cce0*/  @!P0 LEA R2, P2, R201, R11, 0x2 ;  /* 0x0000000bc9028211 */ /* 0x002fc800078410ff */
[----:B------:R-:W-:-:S05]  /*1ccf0*/  @!P0 LEA.HI.X R3, R201, R10, R202, 0x2, P2 ;  /* 0x0000000ac9038211 */ /* 0x000fca00010f14ca */
[----:B------:R1:W-:Y:S01]  /*1cd00*/  @!P0 ST.E.64 desc[UR50][R2.64], R60 ;  /* 0x0000003c02008985 */ /* 0x0003e2000c101b32 */
[----:B------:R-:W-:-:S03]  /*1cd10*/  ISETP.GE.AND P0, PT, R179, UR4, PT ;  /* 0x00000004b3007c0c */ /* 0x000fc6000bf06270 */
[----:B------:R2:W-:Y:S01]  /*1cd20*/  @!P1 ST.E.64 desc[UR50][R4.64], R64 ;  /* 0x0000004004009985 */ /* 0x0005e2000c101b32 */
[----:B------:R-:W-:Y:S02]  /*1cd30*/  ISETP.GE.AND P1, PT, R177, UR4, PT ;  /* 0x00000004b1007c0c */ /* 0x000fe4000bf26270 */
[-C--:B-1----:R-:W-:Y:S02]  /*1cd40*/  @!P3 LEA R2, P6, R191, R11.reuse, 0x2 ;  /* 0x0000000bbf02b211 */ /* 0x082fe400078c10ff */
[-C--:B--2---:R-:W-:Y:S02]  /*1cd50*/  @!P4 LEA R4, P2, R183, R11.reuse, 0x2 ;  /* 0x0000000bb704c211 */ /* 0x084fe400078410ff */
        /* <DEDUP_REMOVED lines=9> */
[----:B-1----:R-:W-:-:S04]  /*1cdf0*/  @!P0 LEA R2, P4, R179, R11, 0x2 ;  /* 0x0000000bb3028211 */ /* 0x002fc800078810ff */
[-C--:B------:R-:W-:Y:S02]  /*1ce00*/  @!P0 LEA.HI.X R3, R179, R10.reuse, R180, 0x2, P4 ;  /* 0x0000000ab3038211 */ /* 0x080fe400020f14b4 */
[----:B------:R-:W-:Y:S02]  /*1ce10*/  ISETP.GE.AND P4, PT, R171, UR4, PT ;  /* 0x00000004ab007c0c */ /* 0x000fe4000bf86270 */
[-C--:B--2---:R-:W-:Y:S01]  /*1ce20*/  @!P1 LEA R4, P5, R177, R11.reuse, 0x2 ;  /* 0x0000000bb1049211 */ /* 0x084fe200078a10ff */
        /* <DEDUP_REMOVED lines=13> */
[-C--:B------:R-:W-:Y:S02]  /*1cf00*/  @!P4 LEA.HI.X R5, R171, R10.reuse, R172, 0x2, P0 ;  /* 0x0000000aab05c211 */ /* 0x080fe400000f14ac */
[----:B------:R-:W-:Y:S02]  /*1cf10*/  ISETP.GE.AND P0, PT, R163, UR4, PT ;  /* 0x00000004a3007c0c */ /* 0x000fe4000bf06270 */
[-C--:B---3--:R-:W-:Y:S01]  /*1cf20*/  @!P5 LEA R6, P6, R169, R11.reuse, 0x2 ;  /* 0x0000000ba906d211 */ /* 0x088fe200078c10ff */
[----:B------:R2:W-:Y:S01]  /*1cf30*/  @!P4 ST.E.64 desc[UR50][R4.64], R96 ;  /* 0x000000600400c985 */ /* 0x0005e2000c101b32 */
[----:B------:R-:W-:Y:S02]  /*1cf40*/  ISETP.GE.AND P4, PT, R159, UR4, PT ;  /* 0x000000049f007c0c */ /* 0x000fe4000bf86270 */
[----:B------:R-:W-:Y:S02]  /*1cf50*/  @!P5 LEA.HI.X R7, R169, R10, R170, 0x2, P6 ;  /* 0x0000000aa907d211 */ /* 0x000fe400030f14aa */
[----:B-1----:R-:W-:-:S03]  /*1cf60*/  @!P2 LEA R2, P6, R167, R11, 0x2 ;  /* 0x0000000ba702a211 */ /* 0x002fc600078c10ff */
[----:B------:R1:W-:Y:S01]  /*1cf70*/  @!P5 ST.E.64 desc[UR50][R6.64], R100 ;  /* 0x000000640600d985 */ /* 0x0003e2000c101b32 */
[----:B------:R-:W-:Y:S02]  /*1cf80*/  ISETP.GE.AND P5, PT, R161, UR4, PT ;  /* 0x00000004a1007c0c */ /* 0x000fe4000bfa6270 */
        /* <DEDUP_REMOVED lines=42> */
.L_x_6669:
[----:B------:R-:W-:Y:S05]  /*1d230*/  BSYNC B1 ;  /* 0x0000000000017941 */ /* 0x000fea0003800000 */
.L_x_6668:
[----:B------:R-:W-:Y:S01]  /*1d240*/  VIADD R195, R195, 0x8 ;  /* 0x00000008c3c37836 */ /* 0x000fe20000000000 */
[----:B------:R4:W0:Y:S04]  /*1d250*/  SHFL.IDX PT, R14, R9, 0x1, 0x1c1f ;  /* 0x003c1f00090e7f89 */ /* 0x00082800000e0000 */
[----:B------:R-:W-:Y:S01]  /*1d260*/  ISETP.GE.AND P0, PT, R195, R0, PT ;  /* 0x00000000c300720c */ /* 0x000fe20003f06270 */
[----:B------:R4:W0:-:S12]  /*1d270*/  SHFL.IDX PT, R20, R8, 0x1, 0x1c1f ;  /* 0x003c1f0008147f89 */ /* 0x00081800000e0000 */
[----:B----4-:R-:W-:Y:S05]  /*1d280*/  @P0 BRA `(.L_x_6667) ;  /* 0x0000001400d40947 */ /* 0x010fea0003800000 */
[----:B------:R-:W-:Y:S01]  /*1d290*/  ULDC UR4, c[0x0][0xbc8] ;  /* 0x0002f20000047ab9 */ /* 0x000fe20000000800 */
[----:B-1----:R-:W-:Y:S02]  /*1d2a0*/  SHF.R.S32.HI R4, RZ, 0x1f, R197 ;  /* 0x0000001fff047819 */ /* 0x002fe400000114c5 */
[----:B------:R-:W-:Y:S02]  /*1d2b0*/  ISETP.GE.AND P4, PT, R197, UR4, PT ;  /* 0x00000004c5007c0c */ /* 0x000fe4000bf86270 */
[----:B------:R-:W-:Y:S02]  /*1d2c0*/  ISETP.GE.AND P2, PT, R221, UR4, PT ;  /* 0x00000004dd007c0c */ /* 0x000fe4000bf46270 */
[----:B------:R-:W-:Y:S02]  /*1d2d0*/  ISETP.GE.AND P1, PT, R222, UR4, PT ;  /* 0x00000004de007c0c */ /* 0x000fe4000bf26270 */
[----:B------:R-:W-:-:S07]  /*1d2e0*/  ISETP.GE.AND P0, PT, R213, UR4, PT ;  /* 0x00000004d5007c0c */ /* 0x000fce000bf06270 */
[----:B0-----:R-:W-:-:S04]  /*1d2f0*/  @!P4 LEA R2, P3, R197, R20, 0x2 ;  /* 0x00000014c502c211 */ /* 0x001fc800078610ff */
[----:B------:R-:W-:Y:S02]  /*1d300*/  @!P4 LEA.HI.X R3, R197, R14, R4, 0x2, P3 ;  /* 0x0000000ec503c211 */ /* 0x000fe400018f1404 */
        /* <DEDUP_REMOVED lines=70> */
[----:B----4-:R-:W-:Y:S01]  /*1d770*/  @!P3 LEA R6, P6, R171, R20, 0x2 ;  /* 0x00000014ab06b211 */ /* 0x010fe200078c10ff */
[----:B------:R1:W-:Y:S01]  /*1d780*/  @!P4 ST.E.64 desc[UR50][R4.64], R94 ;  /* 0x0000005e0400c985 */ /* 0x0003e2000c101b32 */
[----:B------:R-:W-:Y:S02]  /*1d790*/  ISETP.GE.AND P4, PT, R161, UR4, PT ;  /* 0x00000004a1007c0c */ /* 0x000fe4000bf86270 */
[----:B------:R-:W-:-:S02]  /*1d7a0*/  @!P3 LEA.HI.X R7, R171, R14, R172, 0x2, P6 ;  /* 0x0000000eab07b211 */ /* 0x000fc400030f14ac */
[----:B------:R-:W-:-:S03]  /*1d7b0*/  @!P2 LEA R8, P6, R169, R20, 0x2 ;  /* 0x00000014a908a211 */ /* 0x000fc600078c10ff */
[----:B------:R4:W-:Y:S01]  /*1d7c0*/  @!P3 ST.E.64 desc[UR50][R6.64], R98 ;  /* 0x000000620600b985 */ /* 0x0009e2000c101b32 */
[----:B---3--:R-:W-:Y:S02]  /*1d7d0*/  @!P1 LEA R10, P3, R167, R20, 0x2 ;  /* 0x00000014a70a9211 */ /* 0x008fe400078610ff */
[----:B------:R-:W-:Y:S02]  /*1d7e0*/  @!P2 LEA.HI.X R9, R169, R14, R170, 0x2, P6 ;  /* 0x0000000ea909a211 */ /* 0x000fe400030f14aa */
[----:B------:R-:W-:Y:S02]  /*1d7f0*/  @!P0 LEA R12, P6, R165, R20, 0x2 ;  /* 0x00000014a50c8211 */ /* 0x000fe400078c10ff */
[-C--:B--2---:R-:W-:Y:S01]  /*1d800*/  @!P1 LEA.HI.X R11, R167, R14.reuse, R168, 0x2, P3 ;  /* 0x0000000ea70b9211 */ /* 0x084fe200018f14a8 */
[----:B------:R2:W-:Y:S01]  /*1d810*/  @!P2 ST.E.64 desc[UR50][R8.64], R102 ;  /* 0x000000660800a985 */ /* 0x0005e2000c101b32 */
[----:B------:R-:W-:Y:S02]  /*1d820*/  ISETP.GE.AND P3, PT, R159, UR4, PT ;  /* 0x000000049f007c0c */ /* 0x000fe4000bf66270 */
[----:B------:R-:W-:Y:S01]  /*1d830*/  @!P0 LEA.HI.X R13, R165, R14, R166, 0x2, P6 ;  /* 0x0000000ea50d8211 */ /* 0x000fe200030f14a6 */
[----:B------:R3:W-:Y:S01]  /*1d840*/  @!P1 ST.E.64 desc[UR50][R10.64], R106 ;  /* 0x0000006a0a009985 */ /* 0x0007e2000c101b32 */
[----:B0-----:R-:W-:-:S02]  /*1d850*/  @!P5 LEA R2, P1, R163, R20, 0x2 ;  /* 0x00000014a302d211 */ /* 0x001fc400078210ff */
[----:B-1----:R-:W-:Y:S01]  /*1d860*/  @!P4 LEA R4, P2, R161, R20, 0x2 ;  /* 0x00000014a104c211 */ /* 0x002fe200078410ff */
[----:B------:R-:W-:Y:S01]  /*1d870*/  @!P0 ST.E.64 desc[UR50][R12.64], R110 ;  /* 0x0000006e0c008985 */ /* 0x000fe2000c101b32 */
[----:B------:R-:W-:Y:S02]  /*1d880*/  ISETP.GE.AND P0, PT, R237, UR4, PT ;  /* 0x00000004ed007c0c */ /* 0x000fe4000bf06270 */
[----:B------:R-:W-:Y:S02]  /*1d890*/  @!P5 LEA.HI.X R3, R163, R14, R164, 0x2, P1 ;  /* 0x0000000ea303d211 */ /* 0x000fe400008f14a4 */
[----:B------:R-:W-:Y:S02]  /*1d8a0*/  ISETP.GE.AND P1, PT, R236, UR4, PT ;  /* 0x00000004ec007c0c */ /* 0x000fe4000bf26270 */
[----:B----4-:R-:W-:Y:S01]  /*1d8b0*/  @!P3 LEA R6, P6, R159, R20, 0x2 ;  /* 0x000000149f06b211 */ /* 0x010fe200078c10ff */
[----:B------:R0:W-:Y:S01]  /*1d8c0*/  @!P5 ST.E.64 desc[UR50][R2.64], R114 ;  /* 0x000000720200d985 */ /* 0x0001e2000c101b32 */
[----:B------:R-:W-:-:S02]  /*1d8d0*/  @!P4 LEA.HI.X R5, R161, R14, R162, 0x2, P2 ;  /* 0x0000000ea105c211 */ /* 0x000fc400010f14a2 */
[----:B------:R-:W-:Y:S02]  /*1d8e0*/  @!P3 LEA.HI.X R7, R159, R14, R160, 0x2, P6 ;  /* 0x0000000e9f07b211 */ /* 0x000fe400030f14a0 */
        /* <DEDUP_REMOVED lines=8> */
[CC--:B---3--:R-:W-:Y:S01]  /*1d970*/  @!P1 LEA R10, P6, R236.reuse, R20.reuse, 0x2 ;  /* 0x00000014ec0a9211 */ /* 0x0c8fe200078c10ff */
[----:B------:R3:W-:Y:S02]  /*1d980*/  @!P0 ST.E.64 desc[UR50][R8.64], R126 ;  /* 0x0000007e08008985 */ /* 0x0007e4000c101b32 */
[C---:B0-----:R-:W-:Y:S02]  /*1d990*/  @!P4 LEA R2, P0, R235.reuse, R20, 0x2 ;  /* 0x00000014eb02c211 */ /* 0x041fe400078010ff */
[----:B------:R-:W-:Y:S02]  /*1d9a0*/  @!P1 LEA.HI.X R11, R236, R14, R157, 0x2, P6 ;  /* 0x0000000eec0b9211 */ /* 0x000fe400030f149d */
[----:B-1----:R-:W-:Y:S02]  /*1d9b0*/  @!P3 LEA R4, P6, R234, R20, 0x2 ;  /* 0x00000014ea04b211 */ /* 0x002fe400078c10ff */
        /* <DEDUP_REMOVED lines=17> */
.L_x_6661:
[----:B------:R-:W-:Y:S01]  /*1dad0*/  ULDC.64 UR4, c[0x0][0xd08] ;  /* 0x0003420000047ab9 */ /* 0x000fe20000000a00 */
[----:B-----5:R-:W4:Y:S01]  /*1dae0*/  LDC.64 R2, c[0x0][0xd00] ;  /* 0x00034000ff027b82 */ /* 0x020f220000000a00 */
[----:B------:R-:W-:Y:S01]  /*1daf0*/  ISETP.NE.U32.AND P0, PT, RZ, UR4, PT ;  /* 0x00000004ff007c0c */ /* 0x000fe2000bf05070 */
[----:B------:R-:W-:-:S03]  /*1db00*/  IMAD.MOV.U32 R15, RZ, RZ, RZ ;  /* 0x000000ffff0f7224 */ /* 0x000fc600078e00ff */
[----:B------:R-:W-:Y:S01]  /*1db10*/  ISETP.NE.AND.EX P1, PT, RZ, UR5, PT, P0 ;  /* 0x00000005ff007c0c */ /* 0x000fe2000bf25300 */
[----:B------:R-:W-:Y:S02]  /*1db20*/  ULDC.64 UR4, c[0x0][0xd00] ;  /* 0x0003400000047ab9 */ /* 0x000fe40000000a00 */
[----:B------:R-:W-:-:S04]  /*1db30*/  ISETP.NE.U32.AND P0, PT, RZ, UR4, PT ;  /* 0x00000004ff007c0c */ /* 0x000fc8000bf05070 */
[----:B------:R-:W-:-:S06]  /*1db40*/  ISETP.NE.AND.EX P0, PT, RZ, UR5, PT, P0 ;  /* 0x00000005ff007c0c */ /* 0x000fcc000bf05300 */
[----:B------:R-:W1:Y:S01]  /*1db50*/  @P1 LDC.64 R4, c[0x0][0xd08] ;  /* 0x00034200ff041b82 */ /* 0x000e620000000a00 */
[----:B------:R-:W-:Y:S02]  /*1db60*/  ULDC UR4, c[0x0][0xb88] ;  /* 0x0002e20000047ab9 */ /* 0x000fe40000000800 */
[----:B------:R-:W-:Y:S02]  /*1db70*/  IMAD.U32 R0, RZ, RZ, UR4 ;  /* 0x00000004ff007e24 */ /* 0x000fe4000f8e00ff */
[----:B----4-:R-:W-:-:S05]  /*1db80*/  IMAD.WIDE R2, R223, 0x4, R2 ;  /* 0x00000004df027825 */ /* 0x010fca00078e0202 */
[----:B------:R4:W5:Y:S01]  /*1db90*/  @P0 LDG.E R15, desc[UR50][R2.64] ;  /* 0x00000032020f0981 */ /* 0x000962000c1e1900 */
[----:B-1----:R-:W-:-:S05]  /*1dba0*/  @P1 IMAD.WIDE R4, R223, 0x4, R4 ;  /* 0x00000004df041825 */ /* 0x002fca00078e0204 */
[----:B------:R4:W5:Y:S01]  /*1dbb0*/  @P1 LDG.E R0, desc[UR50][R4.64] ;  /* 0x0000003204001981 */ /* 0x000962000c1e1900 */
[----:B------:R-:W-:Y:S02]  /*1dbc0*/  ISETP.NE.AND P2, PT, R222, RZ, PT ;  /* 0x000000ffde00720c */ /* 0x000fe40003f45270 */
[----:B------:R-:W-:Y:S01]  /*1dbd0*/  SHF.R.S32.HI R26, RZ, 0x1f, R223 ;  /* 0x0000001fff1a7819 */ /* 0x000fe200000114df */
[----:B------:R-:W1:Y:S10]  /*1dbe0*/  S2R R6, SR_TID.X ;  /* 0x0000000000067919 */ /* 0x000e740000002100 */
[----:B------:R-:W2:Y:S01]  /*1dbf0*/  @!P2 LDC R222, c[0x0][0xbd4] ;  /* 0x0002f500ffdeab82 */ /* 0x000ea20000000800 */
[----:B-1----:R-:W-:Y:S01]  /*1dc00*/  VIADD R7, R6, 0xffffff80 ;  /* 0xffffff8006077836 */ /* 0x002fe20000000000 */
[----:B--2---:R-:W-:-:S04]  /*1dc10*/  ISETP.GT.AND P2, PT, R222, 0x1, PT ;  /* 0x00000001de00780c */ /* 0x004fc80003f44270 */
[----:B------:R-:W-:Y:S01]  /*1dc20*/  ISETP.GT.AND P3, PT, R7, 0x3f, PT ;  /* 0x0000003f0700780c */ /* 0x000fe20003f64270 */
[----:B----4-:R-:W-:-:S12]  /*1dc30*/  @P1 BRA `(.L_x_6670) ;  /* 0x0000000000101947 */ /* 0x010fd80003800000 */
[----:B------:R-:W-:Y:S05]  /*1dc40*/  @!P0 BRA `(.L_x_6670) ;  /* 0x00000000000c8947 */ /* 0x000fea0003800000 */
[----:B------:R-:W2:Y:S04]  /*1dc50*/  LDG.E R5, desc[UR50][R2.64] ;  /* 0x0000003202057981 */ /* 0x000ea8000c1e1900 */
[----:B-----5:R-:W2:Y:S02]  /*1dc60*/  LDG.E R0, desc[UR50][R2.64+0x4] ;  /* 0x0000043202007981 */ /* 0x020ea4000c1e1900 */
[----:B--2---:R-:W-:-:S07]  /*1dc70*/  IMAD.IADD R0, R0, 0x1, -R5 ;  /* 0x0000000100007824 */ /* 0x004fce00078e0a05 */
.L_x_6670:
        /* <DEDUP_REMOVED lines=17> */
[----:B------:R-:W4:Y:S08]  /*1dd90*/  LDC.64 R12, c[0x0][R20+0x218] ;  /* 0x00008600140c7b82 */ /* 0x000f300000000a00 */
[----:B------:R-:W5:Y:S08]  /*1dda0*/  LDC.64 R6, c[0x0][R20+0x228] ;  /* 0x00008a0014067b82 */ /* 0x000f700000000a00 */
[----:B------:R-:W0:Y:S08]  /*1ddb0*/  @P1 LDC R14, c[0x0][0xcec] ;  /* 0x00033b00ff0e1b82 */ /* 0x000e300000000800 */
[----:B------:R-:W3:Y:S08]  /*1ddc0*/  LDC.64 R4, c[0x0][R20+0x210] ;  /* 0x0000840014047b82 */ /* 0x000ef00000000a00 */
[----:B------:R-:W5:Y:S01]  /*1ddd0*/  @P1 LDC R25, c[0x0][0xcf0] ;  /* 0x00033c00ff191b82 */ /* 0x000f620000000800 */
[----:B0-----:R-:W-:-:S07]  /*1dde0*/  @P1 IMAD.HI.U32 R14, R29, R14, RZ ;  /* 0x0000000e1d0e1227 */ /* 0x001fce00078e00ff */
[----:B-1----:R-:W0:Y:S01]  /*1ddf0*/  @!P0 LDC R2, c[0x0][0xc50] ;  /* 0x00031400ff028b82 */ /* 0x002e220000000800 */
[-C--:B--2---:R-:W-:Y:S02]  /*1de00*/  IMAD R9, R9, R27.reuse, RZ ;  /* 0x0000001b09097224 */ /* 0x084fe400078e02ff */
[----:B------:R-:W-:-:S05]  /*1de10*/  IMAD.WIDE.U32 R10, R8, R27, RZ ;  /* 0x0000001b080a7225 */ /* 0x000fca00078e00ff */
        /* <DEDUP_REMOVED lines=27> */
.L_x_6672:
[----:B------:R-:W-:Y:S05]  /*1dfd0*/  BSYNC B1 ;  /* 0x0000000000017941 */ /* 0x000fea0003800000 */
.L_x_6671:
[----:B------:R-:W-:Y:S05]  /*1dfe0*/  @P2 BRA `(.L_x_6667) ;  /* 0x00000008007c2947 */ /* 0x000fea0003800000 */
[----:B-1----:R-:W1:Y:S01]  /*1dff0*/  S2R R3, SR_TID.X ;  /* 0x0000000000037919 */ /* 0x002e620000002100 */
[----:B------:R-:W2:Y:S01]  /*1e000*/  LDC R9, c[0x0][0xce8] ;  /* 0x00033a00ff097b82 */ /* 0x000ea20000000800 */
[----:B------:R-:W-:Y:S01]  /*1e010*/  ULDC.64 UR4, c[0x0][0xba0] ;  /* 0x0002e80000047ab9 */ /* 0x000fe20000000a00 */
[----:B------:R-:W-:Y:S01]  /*1e020*/  VIADD R29, R196, 0x1c0 ;  /* 0x000001c0c41d7836 */ /* 0x000fe20000000000 */
[----:B------:R-:W-:Y:S01]  /*1e030*/  BSSY B1, `(.L_x_6673) ;  /* 0x0000076000017945 */ /* 0x000fe20003800000 */
[----:B------:R-:W-:Y:S01]  /*1e040*/  IMAD R2, R24, UR4, RZ ;  /* 0x0000000418027c24 */ /* 0x000fe2000f8e02ff */
[----:B------:R-:W-:Y:S02]  /*1e050*/  SHF.R.S32.HI R30, RZ, 0x1f, R224 ;  /* 0x0000001fff1e7819 */ /* 0x000fe400000114e0 */
[----:B------:R-:W-:Y:S01]  /*1e060*/  SHF.R.S32.HI R31, RZ, 0x1f, R225 ;  /* 0x0000001fff1f7819 */ /* 0x000fe200000114e1 */
[----:B------:R-:W-:Y:S01]  /*1e070*/  IMAD R5, R15, UR5, R2 ;  /* 0x000000050f057c24 */ /* 0x000fe2000f8e0202 */
[----:B------:R-:W4:Y:S01]  /*1e080*/  LDC R21, c[0x0][0xbc8] ;  /* 0x0002f200ff157b82 */ /* 0x000f220000000800 */
[----:B------:R-:W-:-:S02]  /*1e090*/  SHF.R.S32.HI R32, RZ, 0x1f, R226 ;  /* 0x0000001fff207819 */ /* 0x000fc400000114e2 */
[----:B------:R-:W-:Y:S02]  /*1e0a0*/  SHF.R.S32.HI R33, RZ, 0x1f, R227 ;  /* 0x0000001fff217819 */ /* 0x000fe400000114e3 */
[----:B------:R-:W-:Y:S02]  /*1e0b0*/  SHF.R.S32.HI R34, RZ, 0x1f, R228 ;  /* 0x0000001fff227819 */ /* 0x000fe400000114e4 */
[----:B--2---:R-:W-:Y:S01]  /*1e0c0*/  ISETP.NE.AND P0, PT, R9, 0x1, PT ;  /* 0x000000010900780c */ /* 0x004fe20003f05270 */
[----:B------:R-:W-:Y:S02]  /*1e0d0*/  IMAD R25, R0, R9, RZ ;  /* 0x0000000900197224 */ /* 0x000fe400078e02ff */
[----:B-1----:R-:W-:Y:S02]  /*1e0e0*/  VIADD R4, R3, 0xffffff80 ;  /* 0xffffff8003047836 */ /* 0x002fe40000000000 */
[----:B------:R-:W-:Y:S01]  /*1e0f0*/  IMAD.WIDE.U32 R2, R15, UR4, RZ ;  /* 0x000000040f027c25 */ /* 0x000fe2000f8e00ff */
[----:B------:R-:W-:Y:S01]  /*1e100*/  ULDC.64 UR4, c[0x0][0xbe8] ;  /* 0x0002fa0000047ab9 */ /* 0x000fe20000000a00 */
[----:B----4-:R-:W-:-:S02]  /*1e110*/  ISETP.GE.AND P1, PT, R228, R21, PT ;  /* 0x00000015e400720c */ /* 0x010fc40003f26270 */
[----:B------:R-:W-:-:S04]  /*1e120*/  SHF.R.S32.HI R7, RZ, 0x1f, R4 ;  /* 0x0000001fff077819 */ /* 0x000fc80000011404 */
[----:B------:R-:W1:Y:S01]  /*1e130*/  @P0 LDC R11, c[0x0][0xcec] ;  /* 0x00033b00ff0b0b82 */ /* 0x000e620000000800 */
[----:B------:R-:W-:Y:S01]  /*1e140*/  IMAD.IADD R3, R3, 0x1, R5 ;  /* 0x0000000103037824 */ /* 0x000fe200078e0205 */
[----:B------:R-:W-:Y:S02]  /*1e150*/  ISETP.GE.AND P2, PT, R196, R21, PT ;  /* 0x00000015c400720c */ /* 0x000fe40003f46270 */
[----:B------:R-:W-:Y:S01]  /*1e160*/  LEA.HI R7, R7, R4, RZ, 0x3 ;  /* 0x0000000407077211 */ /* 0x000fe200078f18ff */
[----:B------:R-:W-:-:S03]  /*1e170*/  IMAD.WIDE.U32 R2, R221, UR4, R2 ;  /* 0x00000004dd027c25 */ /* 0x000fc6000f8e0002 */
[----:B------:R-:W2:Y:S01]  /*1e180*/  @P0 LDC R13, c[0x0][0xcf0] ;  /* 0x00033c00ff0d0b82 */ /* 0x000ea20000000800 */
        /* <DEDUP_REMOVED lines=8> */
[----:B------:R-:W-:Y:S02]  /*1e210*/  IMAD R7, R27, UR5, R4 ;  /* 0x000000051b077c24 */ /* 0x000fe4000f8e0204 */
[----:B------:R-:W-:Y:S02]  /*1e220*/  IMAD.IADD R6, R195, 0x1, R6 ;  /* 0x00000001c3067824 */ /* 0x000fe400078e0206 */
[----:B------:R-:W-:Y:S01]  /*1e230*/  IMAD.WIDE.U32 R2, R27, UR4, R2 ;  /* 0x000000041b027c25 */ /* 0x000fe2000f8e0002 */
[----:B------:R-:W-:-:S03]  /*1e240*/  ULDC.64 UR4, c[0x0][0xbe0] ;  /* 0x0002f80000047ab9 */ /* 0x000fc60000000a00 */
[----:B-1----:R-:W-:-:S04]  /*1e250*/  @P0 IMAD.HI.U32 R4, R6, R11, RZ ;  /* 0x0000000b06040227 */ /* 0x002fc800078e00ff */
[----:B------:R-:W-:Y:S01]  /*1e260*/  IMAD.MOV.U32 R5, RZ, RZ, R6 ;  /* 0x000000ffff057224 */ /* 0x000fe200078e0006 */
[----:B--2---:R-:W-:Y:S01]  /*1e270*/  @P0 SHF.R.U32.HI R5, RZ, R13, R4 ;  /* 0x0000000dff050219 */ /* 0x004fe20000011604 */
[----:B------:R-:W-:Y:S01]  /*1e280*/  IMAD.IADD R3, R3, 0x1, R7 ;  /* 0x0000000103037824 */ /* 0x000fe200078e0207 */
[----:B------:R-:W-:Y:S01]  /*1e290*/  SEL R4, RZ, 0xffffffff, P1 ;  /* 0xffffffffff047807 */ /* 0x000fe20000800000 */
[----:B------:R-:W-:Y:S01]  /*1e2a0*/  VIADD R27, R196, 0x180 ;  /* 0x00000180c41b7836 */ /* 0x000fe20000000000 */
[--C-:B------:R-:W-:Y:S01]  /*1e2b0*/  SHF.R.S32.HI R0, RZ, 0x1f, R5.reuse ;  /* 0x0000001fff007819 */ /* 0x100fe20000011405 */
[----:B------:R-:W-:Y:S01]  /*1e2c0*/  IMAD.MOV R7, RZ, RZ, -R5 ;  /* 0x000000ffff077224 */ /* 0x000fe200078e0a05 */
[----:B------:R-:W-:Y:S01]  /*1e2d0*/  ISETP.GE.AND P0, PT, R227, R21, PT ;  /* 0x00000015e300720c */ /* 0x000fe20003f06270 */
[----:B------:R-:W-:Y:S01]  /*1e2e0*/  IMAD.WIDE.U32 R2, R5, UR4, R2 ;  /* 0x0000000405027c25 */ /* 0x000fe2000f8e0002 */
[----:B------:R-:W-:-:S03]  /*1e2f0*/  SHF.R.S32.HI R28, RZ, 0x1f, R27 ;  /* 0x0000001fff1c7819 */ /* 0x000fc6000001141b */
[----:B------:R-:W-:Y:S02]  /*1e300*/  IMAD R0, R0, UR4, RZ ;  /* 0x0000000400007c24 */ /* 0x000fe4000f8e02ff */
[----:B------:R-:W-:Y:S02]  /*1e310*/  IMAD R7, R9, R7, R6 ;  /* 0x0000000709077224 */ /* 0x000fe400078e0206 */
[----:B------:R-:W-:Y:S01]  /*1e320*/  IMAD R5, R5, UR5, R0 ;  /* 0x0000000505057c24 */ /* 0x000fe2000f8e0200 */
[----:B------:R-:W-:Y:S01]  /*1e330*/  SEL R0, RZ, 0x1, P2 ;  /* 0x00000001ff007807 */ /* 0x000fe20001000000 */
[----:B------:R-:W-:Y:S01]  /*1e340*/  IMAD.SHL.U32 R9, R4, 0x2, RZ ;  /* 0x0000000204097824 */ /* 0x000fe200078e00ff */
[----:B------:R-:W-:Y:S01]  /*1e350*/  SEL R4, RZ, 0xffffffff, P0 ;  /* 0xffffffffff047807 */ /* 0x000fe20000000000 */
[----:B------:R-:W-:Y:S01]  /*1e360*/  IMAD.IADD R3, R3, 0x1, R5 ;  /* 0x0000000103037824 */ /* 0x000fe200078e0205 */
[-C--:B------:R-:W-:Y:S01]  /*1e370*/  ISETP.GE.AND P0, PT, R226, R21.reuse, PT ;  /* 0x00000015e200720c */ /* 0x080fe20003f06270 */
[----:B------:R-:W-:Y:S01]  /*1e380*/  ULDC.64 UR4, c[0x0][0xbd8] ;  /* 0x0002f60000047ab9 */ /* 0x000fe20000000a00 */
[----:B------:R-:W-:Y:S01]  /*1e390*/  LOP3.LUT R0, R9, 0x2, R0, 0xe2, !PT ;  /* 0x0000000209007812 */ /* 0x000fe200078ee200 */
[----:B------:R-:W-:Y:S01]  /*1e3a0*/  IMAD.SHL.U32 R9, R4, 0x4, RZ ;  /* 0x0000000404097824 */ /* 0x000fe200078e00ff */
[----:B------:R-:W-:Y:S01]  /*1e3b0*/  SEL R5, RZ, 0xffffffff, P0 ;  /* 0xffffffffff057807 */ /* 0x000fe20000000000 */
[----:B------:R-:W-:Y:S01]  /*1e3c0*/  IMAD.IADD R24, R24, 0x1, R195 ;  /* 0x0000000118187824 */ /* 0x000fe200078e02c3 */
[----:B------:R-:W-:Y:S01]  /*1e3d0*/  ISETP.GE.AND P0, PT, R225, R21, PT ;  /* 0x00000015e100720c */ /* 0x000fe20003f06270 */
[----:B------:R-:W-:Y:S01]  /*1e3e0*/  IMAD.WIDE.U32 R2, R7, UR4, R2 ;  /* 0x0000000407027c25 */ /* 0x000fe2000f8e0002 */
[----:B------:R-:W-:-:S02]  /*1e3f0*/  LOP3.LUT R4, R9, 0x4, R0, 0xe2, !PT ;  /* 0x0000000409047812 */ /* 0x000fc400078ee200 */
[----:B------:R-:W-:Y:S01]  /*1e400*/  SHF.R.S32.HI R0, RZ, 0x1f, R7 ;  /* 0x0000001fff007819 */ /* 0x000fe20000011407 */
[----:B------:R-:W-:Y:S01]  /*1e410*/  IMAD.SHL.U32 R9, R5, 0x8, RZ ;  /* 0x0000000805097824 */ /* 0x000fe200078e00ff */
[----:B------:R-:W-:Y:S02]  /*1e420*/  SEL R5, RZ, 0xffffffff, P0 ;  /* 0xffffffffff057807 */ /* 0x000fe40000000000 */
[-C--:B------:R-:W-:Y:S01]  /*1e430*/  ISETP.GE.AND P0, PT, R224, R21.reuse, PT ;  /* 0x00000015e000720c */ /* 0x080fe20003f06270 */
[----:B------:R-:W-:Y:S01]  /*1e440*/  IMAD R0, R0, UR4, RZ ;  /* 0x0000000400007c24 */ /* 0x000fe2000f8e02ff */
[----:B------:R-:W-:Y:S01]  /*1e450*/  LOP3.LUT R4, R9, 0x8, R4, 0xe2, !PT ;  /* 0x0000000809047812 */ /* 0x000fe200078ee204 */
[----:B------:R-:W-:Y:S01]  /*1e460*/  IMAD.SHL.U32 R9, R5, 0x10, RZ ;  /* 0x0000001005097824 */ /* 0x000fe200078e00ff */
[----:B------:R-:W-:Y:S02]  /*1e470*/  SEL R5, RZ, 0xffffffff, P0 ;  /* 0xffffffffff057807 */ /* 0x000fe40000000000 */
[----:B------:R-:W-:-:S02]  /*1e480*/  ISETP.GE.AND P0, PT, R27, R21, PT ;  /* 0x000000151b00720c */ /* 0x000fc40003f06270 */
[----:B------:R-:W-:Y:S01]  /*1e490*/  LOP3.LUT R4, R9, 0x10, R4, 0xe2, !PT ;  /* 0x0000001009047812 */ /* 0x000fe200078ee204 */
[----:B------:R-:W-:Y:S01]  /*1e4a0*/  IMAD.SHL.U32 R9, R5, 0x20, RZ ;  /* 0x0000002005097824 */ /* 0x000fe200078e00ff */
[----:B------:R-:W-:Y:S01]  /*1e4b0*/  ISETP.GE.AND P2, PT, R29, R21, PT ;  /* 0x000000151d00720c */ /* 0x000fe20003f46270 */
[----:B------:R-:W-:Y:S01]  /*1e4c0*/  IMAD R5, R7, UR5, R0 ;  /* 0x0000000507057c24 */ /* 0x000fe2000f8e0200 */
[----:B------:R-:W-:Y:S01]  /*1e4d0*/  SEL R7, RZ, 0x40, P0 ;  /* 0x00000040ff077807 */ /* 0x000fe20000000000 */
[----:B------:R-:W-:Y:S01]  /*1e4e0*/  ULDC.64 UR4, c[0x0][0xb80] ;  /* 0x0002e00000047ab9 */ /* 0x000fe20000000a00 */
[----:B------:R-:W-:Y:S01]  /*1e4f0*/  ISETP.GE.AND P0, PT, R24, R25, PT ;  /* 0x000000191800720c */ /* 0x000fe20003f06270 */
[----:B------:R-:W-:Y:S01]  /*1e500*/  IMAD.IADD R3, R3, 0x1, R5 ;  /* 0x0000000103037824 */ /* 0x000fe200078e0205 */
[----:B------:R-:W-:Y:S02]  /*1e510*/  LEA R14, P1, R2, UR4, 0x1 ;  /* 0x00000004020e7c11 */ /* 0x000fe4000f8208ff */
[----:B------:R-:W-:-:S02]  /*1e520*/  LOP3.LUT R4, R9, 0x20, R4, 0xe2, !PT ;  /* 0x0000002009047812 */ /* 0x000fc400078ee204 */
[----:B------:R-:W-:Y:S02]  /*1e530*/  LEA.HI.X R15, R2, UR5, R3, 0x1, P1 ;  /* 0x00000005020f7c11 */ /* 0x000fe400088f0c03 */
[----:B------:R-:W-:Y:S01]  /*1e540*/  LOP3.LUT R20, R4, R7, RZ, 0xfc, !PT ;  /* 0x0000000704147212 */ /* 0x000fe200078efcff */
[----:B------:R1:W2:Y:S01]  /*1e550*/  SHFL.IDX PT, R2, R14, RZ, 0x181f ;  /* 0x00181fff0e027589 */ /* 0x0002a200000e0000 */
[----:B------:R-:W-:-:S03]  /*1e560*/  SEL R5, RZ, 0x80, P2 ;  /* 0x00000080ff057807 */ /* 0x000fc60001000000 */
[----:B------:R1:W4:Y:S01]  /*1e570*/  SHFL.IDX PT, R3, R15, RZ, 0x181f ;  /* 0x00181fff0f037589 */ /* 0x00032200000e0000 */
[----:B------:R-:W-:Y:S01]  /*1e580*/  LOP3.LUT R23, R20, R5, RZ, 0xfc, !PT ;  /* 0x0000000514177212 */ /* 0x000fe200078efcff */
[----:B------:R-:W-:Y:S06]  /*1e590*/  @P0 BRA `(.L_x_6674) ;  /* 0x00000000007c0947 */ /* 0x000fec0003800000 */
[-C--:B------:R-:W-:Y:S02]  /*1e5a0*/  ISETP.GE.AND P2, PT, R228, R21.reuse, PT ;  /* 0x00000015e400720c */ /* 0x080fe40003f46270 */
[-C--:B------:R-:W-:Y:S02]  /*1e5b0*/  ISETP.GE.AND P1, PT, R196, R21.reuse, PT ;  /* 0x00000015c400720c */ /* 0x080fe40003f26270 */
[-C--:B------:R-:W-:Y:S02]  /*1e5c0*/  ISETP.GE.AND P5, PT, R227, R21.reuse, PT ;  /* 0x00000015e300720c */ /* 0x080fe40003fa6270 */
[----:B------:R-:W-:-:S07]  /*1e5d0*/  ISETP.GE.AND P3, PT, R226, R21, PT ;  /* 0x00000015e200720c */ /* 0x000fce0003f66270 */
[-C--:B--2---:R-:W-:Y:S02]  /*1e5e0*/  @!P2 LEA R6, P0, R228, R2.reuse, 0x1 ;  /* 0x00000002e406a211 */ /* 0x084fe400078008ff */
        /* <DEDUP_REMOVED lines=13> */
[----:B--2---:R-:W-:-:S02]  /*1e6c0*/  @!P1 LEA R6, P6, R224, R2, 0x1 ;  /* 0x00000002e0069211 */ /* 0x004fc400078c08ff */
        /* <DEDUP_REMOVED lines=12> */
.L_x_6674:
[----:B------:R-:W-:Y:S05]  /*1e790*/  BSYNC B1 ;  /* 0x0000000000017941 */ /* 0x000fea0003800000 */
.L_x_6673:
[----:B------:R-:W-:Y:S01]  /*1e7a0*/  VIADD R0, R24, 0x20 ;  /* 0x0000002018007836 */ /* 0x000fe20000000000 */
[----:B----4-:R4:W0:Y:S04]  /*1e7b0*/  SHFL.IDX PT, R3, R15, 0x1, 0x181f ;  /* 0x00381f000f037f89 */ /* 0x01082800000e0000 */
[----:B------:R-:W-:Y:S01]  /*1e7c0*/  ISETP.GE.AND P0, PT, R0, R25, PT ;  /* 0x000000190000720c */ /* 0x000fe20003f06270 */
[----:B--2---:R4:W2:-:S12]  /*1e7d0*/  SHFL.IDX PT, R2, R14, 0x1, 0x181f ;  /* 0x00381f000e027f89 */ /* 0x00489800000e0000 */
[----:B----4-:R-:W-:Y:S05]  /*1e7e0*/  @P0 BRA `(.L_x_6667) ;  /* 0x00000000007c0947 */ /* 0x010fea0003800000 */
[-C--:B------:R-:W-:Y:S02]  /*1e7f0*/  ISETP.GE.AND P5, PT, R228, R21.reuse, PT ;  /* 0x00000015e400720c */ /* 0x080fe40003fa6270 */
[-C--:B------:R-:W-:Y:S02]  /*1e800*/  ISETP.GE.AND P4, PT, R196, R21.reuse, PT ;  /* 0x00000015c400720c */ /* 0x080fe40003f86270 */
[-C--:B------:R-:W-:Y:S02]  /*1e810*/  ISETP.GE.AND P0, PT, R227, R21.reuse, PT ;  /* 0x00000015e300720c */ /* 0x080fe40003f06270 */
[----:B------:R-:W-:Y:S02]  /*1e820*/  ISETP.GE.AND P1, PT, R226, R21, PT ;  /* 0x00000015e200720c */ /* 0x000fe40003f26270 */
[----:B------:R-:W-:-:S05]  /*1e830*/  LOP3.LUT P2, RZ, R20, 0x40, RZ, 0xc0, !PT ;  /* 0x0000004014ff7812 */ /* 0x000fca000784c0ff */
[-C--:B--2---:R-:W-:Y:S02]  /*1e840*/  @!P5 LEA R6, P3, R228, R2.reuse, 0x1 ;  /* 0x00000002e406d211 */ /* 0x084fe400078608ff */
        /* <DEDUP_REMOVED lines=17> */
[-C--:B-1----:R-:W-:Y:S01]  /*1e960*/  @P4 LEA R14, P6, R29, R2.reuse, 0x1 ;  /* 0x000000021d0e4211 */ /* 0x082fe200078c08ff */
[----:B------:R4:W-:Y:S01]  /*1e970*/  @!P3 ST.E.128 desc[UR50][R4.64], RZ ;  /* 0x000000ff0400b985 */ /* 0x0009e2000c101d32 */
[----:B------:R-:W-:-:S02]  /*1e980*/  @!P5 LEA R2, P0, R224, R2, 0x1 ;  /* 0x00000002e002d211 */ /* 0x000fc400078008ff */
[-C--:B------:R-:W-:Y:S02]  /*1e990*/  @P4 LEA.HI.X R15, R29, R3.reuse, R26, 0x1, P6 ;  /* 0x000000031d0f4211 */ /* 0x080fe400030f0c1a */
[----:B------:R-:W-:-:S05]  /*1e9a0*/  @!P5 LEA.HI.X R3, R224, R3, R30, 0x1, P0 ;  /* 0x00000003e003d211 */ /* 0x000fca00000f0c1e */
[----:B------:R4:W-:Y:S04]  /*1e9b0*/  @!P5 ST.E.128 desc[UR50][R2.64], RZ ;  /* 0x000000ff0200d985 */ /* 0x0009e8000c101d32 */
[----:B------:R4:W-:Y:S04]  /*1e9c0*/  @P2 ST.E.128 desc[UR50][R12.64], RZ ;  /* 0x000000ff0c002985 */ /* 0x0009e8000c101d32 */
[----:B------:R4:W-:Y:S02]  /*1e9d0*/  @P4 ST.E.128 desc[UR50][R14.64], RZ ;  /* 0x000000ff0e004985 */ /* 0x0009e4000c101d32 */
.L_x_6667:
[----:B------:R-:W-:Y:S05]  /*1e9e0*/  BSYNC B0 ;  /* 0x0000000000007941 */ /* 0x000fea0003800000 */
.L_x_6660:
[----:B------:R-:W-:Y:S02]  /*1e9f0*/  ULDC UR4, c[0x0][0xd3c] ;  /* 0x00034f0000047ab9 */ /* 0x000fe40000000800 */
[----:B---3--:R-:W-:-:S13]  /*1ea00*/  ISETP.GE.AND P0, PT, R155, UR4, PT ;  /* 0x000000049b007c0c */ /* 0x008fda000bf06270 */
[----:B------:R-:W-:Y:S05]  /*1ea10*/  @!P0 BRA `(.L_x_6675) ;  /* 0xfffffe2800f48947 */ /* 0x000fea000383ffff */
[----:B------:R-:W-:Y:S05]  /*1ea20*/  BRA `(.L_x_6465) ;  /* 0x000000b0009c7947 */ /* 0x000fea0003800000 */
.L_x_6463:
        /* <DEDUP_REMOVED lines=18> */
.L_x_6676:
        /* <DEDUP_REMOVED lines=43> */
.L_x_6680:
        /* <DEDUP_REMOVED lines=39> */
.L_x_6678:
        /* <DEDUP_REMOVED lines=12> */
.L_x_6681:
        /* <DEDUP_REMOVED lines=63> */
.L_x_6682:
        /* <DEDUP_REMOVED lines=61> */
.L_x_6683:
[----:B01----:R-:W-:-:S05]  /*1f8f0*/  LOP3.LUT R3, RZ, R2, RZ, 0x33, !PT ;  /* 0x00000002ff037212 */ /* 0x003fca00078e33ff */
[----:B------:R-:W-:-:S05]  /*1f900*/  IMAD.IADD R2, R4, 0x1, R3 ;  /* 0x0000000104027824 */ /* 0x000fca00078e0203 */
[----:B------:R1:W-:Y:S01]  /*1f910*/  STL [R1+0x4], R2 ;  /* 0x0000040201007387 */ /* 0x0003e20000100800 */
[----:B------:R-:W-:Y:S05]  /*1f920*/  BRA `(.L_x_6684) ;  /* 0x0000000000107947 */ /* 0x000fea0003800000 */
.L_x_6679:
[----:B------:R-:W-:Y:S01]  /*1f930*/  IMAD.U32 R2, RZ, RZ, UR6 ;  /* 0x00000006ff027e24 */ /* 0x000fe2000f8e00ff */
[----:B------:R0:W-:Y:S04]  /*1f940*/  STL [R1+0x4], RZ ;  /* 0x000004ff01007387 */ /* 0x0001e80000100800 */
[----:B------:R0:W-:Y:S04]  /*1f950*/  STL [R1+0x8], RZ ;  /* 0x000008ff01007387 */ /* 0x0001e80000100800 */
[----:B------:R0:W-:Y:S02]  /*1f960*/  STL [R1], R2 ;  /* 0x0000000201007387 */ /* 0x0001e40000100800 */
.L_x_6684:
        /* <DEDUP_REMOVED lines=10> */
.L_x_6677:
        /* <DEDUP_REMOVED lines=13> */
[----:B------:R-:W-:Y:S01]  /*1fae0*/  ULDC.64 UR40, c[0x0][0x198] ;  /* 0x0000660000287ab9 */ /* 0x000fe20000000a00 */
[----:B------:R-:W-:Y:S01]  /*1faf0*/  LOP3.LUT R3, R0, 0x1f8, RZ, 0xc0, !PT ;  /* 0x000001f800037812 */ /* 0x000fe200078ec0ff */
[----:B01----:R-:W-:Y:S01]  /*1fb00*/  IMAD.SHL.U32 R2, R4, 0x8, RZ ;  /* 0x0000000804027824 */ /* 0x003fe200078e00ff */
[----:B------:R-:W-:Y:S01]  /*1fb10*/  LOP3.LUT R0, R0, 0x38, RZ, 0xc0, !PT ;  /* 0x0000003800007812 */ /* 0x000fe200078ec0ff */
[----:B------:R-:W-:Y:S01]  /*1fb20*/  ULDC UR38, c[0x0][0xc] ;  /* 0x0000030000267ab9 */ /* 0x000fe20000000800 */
[----:B------:R-:W-:Y:S01]  /*1fb30*/  LOP3.LUT R3, R3, 0x38, R6, 0x78, !PT ;  /* 0x0000003803037812 */ /* 0x000fe200078e7806 */
[----:B------:R-:W-:-:S03]  /*1fb40*/  IMAD.SHL.U32 R6, R6, 0x10, RZ ;  /* 0x0000001006067824 */ /* 0x000fc600078e00ff */
[----:B------:R-:W-:Y:S02]  /*1fb50*/  LOP3.LUT R3, R3, 0x200, R2, 0xf8, !PT ;  /* 0x0000020003037812 */ /* 0x000fe400078ef802 */
[----:B------:R-:W-:-:S04]  /*1fb60*/  SHF.R.U32.HI R2, RZ, 0x3, R4 ;  /* 0x00000003ff027819 */ /* 0x000fc80000011604 */
[----:B------:R-:W-:Y:S01]  /*1fb70*/  LOP3.LUT R4, R2, 0x70, R6, 0xf8, !PT ;  /* 0x0000007002047812 */ /* 0x000fe200078ef806 */
[----:B------:R-:W-:Y:S01]  /*1fb80*/  IMAD.MOV.U32 R2, RZ, RZ, 0x1 ;  /* 0x00000001ff027424 */ /* 0x000fe200078e00ff */
[C---:B------:R-:W-:Y:S01]  /*1fb90*/  LOP3.LUT R4, R0.reuse, 0x40, RZ, 0xfc, !PT ;  /* 0x0000004000047812 */ /* 0x040fe200078efcff */
[----:B--2---:R-:W-:Y:S01]  /*1fba0*/  ULEA UR4, UR5, UR4, 0x18 ;  /* 0x0000000405047291 */ /* 0x004fe2000f8ec03f */
        /* <DEDUP_REMOVED lines=9> */
[----:B------:R-:W-:Y:S04]  /*1fc40*/  STL [R1+0x10], RZ ;  /* 0x000010ff01007387 */ /* 0x000fe80000100800 */
[----:B------:R0:W-:Y:S02]  /*1fc50*/  STL [R1+0x1c], R2 ;  /* 0x00001c0201007387 */ /* 0x0001e40000100800 */
[C---:B0-----:R-:W-:Y:S02]  /*1fc60*/  LOP3.LUT R2, R0.reuse, 0xc0, RZ, 0xfc, !PT ;  /* 0x000000c000027812 */ /* 0x041fe400078efcff */
[C---:B------:R-:W-:Y:S02]  /*1fc70*/  LOP3.LUT R2, R0.reuse, 0x180, RZ, 0xfc, !PT ;  /* 0x0000018000027812 */ /* 0x040fe400078efcff */
[----:B------:R-:W-:-:S07]  /*1fc80*/  LOP3.LUT R0, R0, 0x1c0, RZ, 0xfc, !PT ;  /* 0x000001c000007812 */ /* 0x000fce00078efcff */
.L_x_6875:
[----:B------:R-:W2:Y:S01]  /*1fc90*/  LDL R14, [R1+0xc] ;  /* 0x00000c00010e7983 */ /* 0x000ea20000100800 */
[----:B------:R-:W-:Y:S05]  /*1fca0*/  YIELD ;  /* 0x0000000000007946 */ /* 0x000fea0003800000 */
[----:B------:R-:W-:Y:S01]  /*1fcb0*/  ULDC.64 UR4, c[0x0][0xb20] ;  /* 0x0002c80000047ab9 */ /* 0x000fe20000000a00 */
[----:B01----:R-:W-:Y:S02]  /*1fcc0*/  CS2R R6, SRZ ;  /* 0x0000000000067805 */ /* 0x003fe4000001ff00 */
[----:B------:R-:W-:Y:S01]  /*1fcd0*/  ISETP.NE.U32.AND P0, PT, RZ, UR4, PT ;  /* 0x00000004ff007c0c */ /* 0x000fe2000bf05070 */
[----:B------:R-:W0:Y:S01]  /*1fce0*/  LDC.64 R12, c[0x0][0xaf8] ;  /* 0x0002be00ff0c7b82 */ /* 0x000e220000000a00 */
[----:B------:R-:W-:Y:S01]  /*1fcf0*/  ULDC.64 UR6, c[0x0][0xb00] ;  /* 0x0002c00000067ab9 */ /* 0x000fe20000000a00 */
[----:B------:R-:W-:Y:S01]  /*1fd00*/  ULDC.64 UR8, c[0x0][0xb08] ;  /* 0x0002c20000087ab9 */ /* 0x000fe20000000a00 */
[----:B------:R-:W-:Y:S01]  /*1fd10*/  ISETP.NE.AND.EX P0, PT, RZ, UR5, PT, P0 ;  /* 0x00000005ff007c0c */ /* 0x000fe2000bf05300 */
[----:B------:R-:W-:-:S04]  /*1fd20*/  ULDC.64 UR4, c[0x0][0xb10] ;  /* 0x0002c40000047ab9 */ /* 0x000fc80000000a00 */
[----:B------:R-:W1:Y:S08]  /*1fd30*/  LDC.64 R4, c[0x0][0xb00] ;  /* 0x0002c000ff047b82 */ /* 0x000e700000000a00 */
        /* <DEDUP_REMOVED lines=8> */
[----:B------:R-:W-:Y:S01]  /*1fdc0*/  ISETP.NE.U32.AND P4, PT, RZ, UR8, PT ;  /* 0x00000008ff007c0c */ /* 0x000fe2000bf85070 */
[----:B---3--:R-:W-:Y:S01]  /*1fdd0*/  IMAD.MOV.U32 R8, RZ, RZ, RZ ;  /* 0x000000ffff087224 */ /* 0x008fe200078e00ff */
[----:B------:R-:W-:Y:S01]  /*1fde0*/  ISETP.NE.U32.AND P1, PT, RZ, UR4, PT ;  /* 0x00000004ff007c0c */ /* 0x000fe2000bf25070 */
[----:B--2---:R-:W0:Y:S01]  /*1fdf0*/  LDC.64 R2, c[0x0][0xb08] ;  /* 0x0002c200ff027b82 */ /* 0x004e220000000a00 */
[----:B------:R-:W-:-:S02]  /*1fe00*/  IMAD.MOV.U32 R0, RZ, RZ, RZ ;  /* 0x000000ffff007224 */ /* 0x000fc400078e00ff */
[----:B------:R-:W-:Y:S01]  /*1fe10*/  ISETP.NE.AND.EX P3, PT, RZ, UR5, PT, P1 ;  /* 0x00000005ff007c0c */ /* 0x000fe2000bf65310 */
[----:B-1----:R-:W-:-:S04]  /*1fe20*/  IMAD.WIDE R4, R14, 0x4, R4 ;  /* 0x000000040e047825 */ /* 0x002fc800078e0204 */
        /* <DEDUP_REMOVED lines=30> */
.L_x_6686:
        /* <DEDUP_REMOVED lines=16> */
.L_x_6687:
[----:B------:R-:W-:Y:S05]  /*20110*/  @!P1 BRA `(.L_x_6688) ;  /* 0x00000000000c9947 */ /* 0x000fea0003800000 */
[----:B------:R-:W2:Y:S04]  /*20120*/  LDG.E R7, desc[UR50][R4.64] ;  /* 0x0000003204077981 */ /* 0x000ea8000c1e1900 */
[----:B------:R-:W2:Y:S02]  /*20130*/  LDG.E R4, desc[UR50][R4.64+0x4] ;  /* 0x0000043204047981 */ /* 0x000ea4000c1e1900 */
[----:B--2---:R-:W-:-:S07]  /*20140*/  IMAD.IADD R7, R4, 0x1, -R7 ;  /* 0x0000000104077824 */ /* 0x004fce00078e0a07 */
.L_x_6688:
        /* <DEDUP_REMOVED lines=37> */
.L_x_6691:
[----:B------:R-:W-:-:S13]  /*203a0*/  ISETP.NE.AND P0, PT, R3, 0x1, PT ;  /* 0x000000010300780c */ /* 0x000fda0003f05270 */
[----:B------:R-:W1:Y:S02]  /*203b0*/  @P0 LDC.64 R4, c[0x0][0xae0] ;  /* 0x0002b800ff040b82 */ /* 0x000e640000000a00 */
[----:B-1----:R-:W-:-:S05]  /*203c0*/  @P0 IMAD.HI.U32 R4, R2, R4, RZ ;  /* 0x0000000402040227 */ /* 0x002fca00078e00ff */
[----:B------:R-:W-:-:S07]  /*203d0*/  @P0 SHF.R.U32.HI R2, RZ, R5, R4 ;  /* 0x00000005ff020219 */ /* 0x000fce0000011604 */
.L_x_6692:
[----:B------:R-:W-:Y:S05]  /*203e0*/  BSYNC B0 ;  /* 0x0000000000007941 */ /* 0x000fea0003800000 */
.L_x_6690:
[----:B------:R-:W-:-:S05]  /*203f0*/  IMAD R2, R2, R3, R3 ;  /* 0x0000000302027224 */ /* 0x000fca00078e0203 */
[----:B------:R-:W-:-:S07]  /*20400*/  VIMNMX R8, R8, R2, PT ;  /* 0x0000000208087248 */ /* 0x000fce0003fe0100 */
.L_x_6689:
        /* <DEDUP_REMOVED lines=25> */
.L_x_6695:
[----:B------:R-:W-:-:S13]  /*205a0*/  ISETP.NE.AND P0, PT, R3, 0x1, PT ;  /* 0x000000010300780c */ /* 0x000fda0003f05270 */
[----:B------:R-:W1:Y:S02]  /*205b0*/  @P0 LDC.64 R4, c[0x0][0xae0] ;  /* 0x0002b800ff040b82 */ /* 0x000e640000000a00 */
[----:B-1----:R-:W-:-:S05]  /*205c0*/  @P0 IMAD.HI.U32 R4, R6, R4, RZ ;  /* 0x0000000406040227 */ /* 0x002fca00078e00ff */
[----:B------:R-:W-:-:S07]  /*205d0*/  @P0 SHF.R.U32.HI R6, RZ, R5, R4 ;  /* 0x00000005ff060219 */ /* 0x000fce0000011604 */
.L_x_6696:
[----:B------:R-:W-:Y:S05]  /*205e0*/  BSYNC B0 ;  /* 0x0000000000007941 */ /* 0x000fea0003800000 */
.L_x_6694:
[----:B------:R-:W-:-:S05]  /*205f0*/  IMAD R3, R6, R3, RZ ;  /* 0x0000000306037224 */ /* 0x000fca00078e02ff */
[----:B------:R-:W-:-:S07]  /*20600*/  VIMNMX R2, R2, R3, !PT ;  /* 0x0000000302027248 */ /* 0x000fce0007fe0100 */
.L_x_6693:
        /* <DEDUP_REMOVED lines=41> */
.L_x_6698:
[----:B------:R-:W-:Y:S05]  /*208a0*/  BSYNC B0 ;  /* 0x0000000000007941 */ /* 0x000fea0003800000 */
.L_x_6697:
[-C--:B------:R-:W-:Y:S01]  /*208b0*/  IMAD R7, R13, R2.reuse, R7 ;  /* 0x000000020d077224 */ /* 0x080fe200078e0207 */
        /* <DEDUP_REMOVED lines=23> */
.L_x_6919:
[----:B--2---:R-:W-:Y:S02]  /*20a30*/  ISETP.NE.AND P0, PT, R14, RZ, PT ;  /* 0x000000ff0e00720c */ /* 0x004fe40003f05270 */
[----:B------:R-:W-:-:S11]  /*20a40*/  PLOP3.LUT P6, PT, PT, PT, PT, 0x8, 0x0 ;  /* 0x000000000000781c */ /* 0x000fd60003fce170 */
[----:B------:R-:W-:Y:S05]  /*20a50*/  @P0 BRA `(.L_x_6702) ;  /* 0x00000000000c0947 */ /* 0x000fea0003800000 */
[----:B------:R-:W-:-:S03]  /*20a60*/  UMOV UR4, 0xffffffff ;  /* 0xffffffff00047882 */ /* 0x000fc60000000000 */
[----:B------:R-:W-:Y:S05]  /*20a70*/  BRA.DIV UR4, `(.L_x_6703) ;  /* 0x0000009e04b07947 */ /* 0x000fea000b800000 */
[----:B------:R-:W-:-:S13]  /*20a80*/  ELECT P6, URZ, PT ;  /* 0x00000000003f782f */ /* 0x000fda00038c0000 */
.L_x_6702:
        /* <DEDUP_REMOVED lines=9> */
.L_x_6922:
[----:B------:R-:W-:Y:S05]  /*20b20*/  BSYNC B1 ;  /* 0x0000000000017941 */ /* 0x000fea0003800000 */
.L_x_6704:
        /* <DEDUP_REMOVED lines=12> */
.L_x_6923:
[----:B------:R-:W-:Y:S05]  /*20bf0*/  BSYNC B2 ;  /* 0x0000000000027941 */ /* 0x000fea0003800000 */
.L_x_6708:
        /* <DEDUP_REMOVED lines=9> */
.L_x_6711:
[----:B------:R-:W-:Y:S05]  /*20c90*/  BSYNC B2 ;  /* 0x0000000000027941 */ /* 0x000fea0003800000 */
.L_x_6710:
        /* <DEDUP_REMOVED lines=13> */
.L_x_6712:
        /* <DEDUP_REMOVED lines=13> */
.L_x_6924:
[----:B------:R-:W-:Y:S05]  /*20e40*/  BSYNC B2 ;  /* 0x0000000000027941 */ /* 0x000fea0003800000 */
.L_x_6713:
        /* <DEDUP_REMOVED lines=11> */
.L_x_6716:
[----:B------:R-:W-:Y:S05]  /*20f00*/  BSYNC B2 ;  /* 0x0000000000027941 */ /* 0x000fea0003800000 */
.L_x_6715:
        /* <DEDUP_REMOVED lines=10> */
.L_x_6717:
        /* <DEDUP_REMOVED lines=15> */
.L_x_6718:
        /* <DEDUP_REMOVED lines=15> */
.L_x_6719:
        /* <DEDUP_REMOVED lines=15> */
.L_x_6720:
        /* <DEDUP_REMOVED lines=15> */
.L_x_6721:
        /* <DEDUP_REMOVED lines=15> */
.L_x_6722:
        /* <DEDUP_REMOVED lines=15> */
.L_x_6723:
        /* <DEDUP_REMOVED lines=15> */
.L_x_6724:
        /* <DEDUP_REMOVED lines=10> */
.L_x_6707:
[----:B------:R-:W-:Y:S05]  /*216e0*/  BSYNC B1 ;  /* 0x0000000000017941 */ /* 0x000fea0003800000 */
.L_x_6706:
[----:B------:R-:W2:Y:S04]  /*216f0*/  LDL.LU R10, [R1+0x14] ;  /* 0x00001400010a7983 */ /* 0x000ea80000300800 */
[----:B------:R-:W3:Y:S01]  /*21700*/  LDL.LU R8, [R1+0x20] ;  /* 0x0000200001087983 */ /* 0x000ee20000300800 */
[----:B-1----:R-:W-:Y:S01]  /*21710*/  VIADD R5, R9, 0xfffffffe ;  /* 0xfffffffe09057836 */ /* 0x002fe20000000000 */
        /* <DEDUP_REMOVED lines=10> */
.L_x_6744:
        /* <DEDUP_REMOVED lines=13> */
.L_x_6925:
[----:B------:R-:W-:Y:S05]  /*21890*/  BSYNC B2 ;  /* 0x0000000000027941 */ /* 0x000fea0003800000 */
.L_x_6727:
        /* <DEDUP_REMOVED lines=9> */
.L_x_6730:
[----:B------:R-:W-:Y:S05]  /*21930*/  BSYNC B2 ;  /* 0x0000000000027941 */ /* 0x000fea0003800000 */
.L_x_6729:
        /* <DEDUP_REMOVED lines=12> */
.L_x_6731:
        /* <DEDUP_REMOVED lines=13> */
.L_x_6926:
[----:B------:R-:W-:Y:S05]  /*21ad0*/  BSYNC B2 ;  /* 0x0000000000027941 */ /* 0x000fea0003800000 */
.L_x_6732:
        /* <DEDUP_REMOVED lines=11> */
.L_x_6735:
[----:B------:R-:W-:Y:S05]  /*21b90*/  BSYNC B2 ;  /* 0x0000000000027941 */ /* 0x000fea0003800000 */
.L_x_6734:
        /* <DEDUP_REMOVED lines=10> */
.L_x_6736:
        /* <DEDUP_REMOVED lines=15> */
.L_x_6737:
        /* <DEDUP_REMOVED lines=15> */
.L_x_6738:
        /* <DEDUP_REMOVED lines=15> */
.L_x_6739:
        /* <DEDUP_REMOVED lines=15> */
.L_x_6740:
        /* <DEDUP_REMOVED lines=15> */
.L_x_6741:
        /* <DEDUP_REMOVED lines=15> */
.L_x_6742:
        /* <DEDUP_REMOVED lines=15> */
.L_x_6743:
        /* <DEDUP_REMOVED lines=10> */
.L_x_6726:
[----:B------:R-:W-:Y:S05]  /*22370*/  BSYNC B1 ;  /* 0x0000000000017941 */ /* 0x000fea0003800000 */
.L_x_6725:
        /* <DEDUP_REMOVED lines=12> */
.L_x_6700:
[----:B------:R-:W-:Y:S05]  /*22440*/  BSYNC B0 ;  /* 0x0000000000007941 */ /* 0x000fea0003800000 */
.L_x_6699:
[----:B-12---:R-:W2:Y:S01]  /*22450*/  LDL R8, [R1+0x2c] ;  /* 0x00002c0001087983 */ /* 0x006ea20000100800 */
[----:B------:R-:W1:Y:S01]  /*22460*/  LDC R0, c[0x0][0x448] ;  /* 0x00011200ff007b82 */ /* 0x000e620000000800 */
[----:B------:R-:W-:Y:S07]  /*22470*/  @!P0 WARPSYNC.ALL ;  /* 0x0000000000008948 */ /* 0x000fee0003800000 */
[----:B------:R-:W-:Y:S01]  /*22480*/  @!P0 BAR.SYNC.DEFER_BLOCKING 0xc, 0x180 ;  /* 0x0306000000008b1d */ /* 0x000fe20000010000 */
[----:B-1----:R-:W-:-:S13]  /*22490*/  ISETP.NE.AND P1, PT, R0, 0x1, PT ;  /* 0x000000010000780c */ /* 0x002fda0003f25270 */
[----:B------:R-:W1:Y:S08]  /*224a0*/  @P1 LDC R0, c[0x0][0x44c] ;  /* 0x00011300ff001b82 */ /* 0x000e700000000800 */
[----:B------:R-:W3:Y:S01]  /*224b0*/  @P1 LDC R3, c[0x0][0x450] ;  /* 0x00011400ff031b82 */ /* 0x000ee20000000800 */
[----:B--2---:R-:W-:-:S04]  /*224c0*/  VIADD R2, R8, 0x3f ;  /* 0x0000003f08027836 */ /* 0x004fc80000000000 */
[----:B-1----:R-:W-:-:S05]  /*224d0*/  @P1 IMAD.HI.U32 R0, R2, R0, RZ ;  /* 0x0000000002001227 */ /* 0x002fca00078e00ff */
[----:B---3--:R-:W-:-:S05]  /*224e0*/  @P1 SHF.R.U32.HI R2, RZ, R3, R0 ;  /* 0x00000003ff021219 */ /* 0x008fca0000011600 */
[----:B------:R-:W-:Y:S02]  /*224f0*/  IMAD.IADD R0, R20, 0x1, R2 ;  /* 0x0000000114007824 */ /* 0x000fe400078e0202 */
[----:B------:R-:W1:Y:S02]  /*22500*/  LDC.64 R2, c[0x0][0xad8] ;  /* 0x0002b600ff027b82 */ /* 0x000e640000000a00 */
[----:B-1----:R-:W-:Y:S01]  /*22510*/  ISETP.GE.AND P2, PT, R3, 0x1, PT ;  /* 0x000000010300780c */ /* 0x002fe20003f46270 */
        /* <DEDUP_REMOVED lines=13> */
.L_x_6747:
[----:B------:R-:W-:-:S13]  /*225f0*/  ISETP.NE.AND P0, PT, R3, 0x1, PT ;  /* 0x000000010300780c */ /* 0x000fda0003f05270 */
[----:B------:R-:W1:Y:S02]  /*22600*/  @P0 LDC.64 R6, c[0x0][0xae0] ;  /* 0x0002b800ff060b82 */ /* 0x000e640000000a00 */
[----:B-1----:R-:W-:-:S05]  /*22610*/  @P0 IMAD.HI.U32 R6, R2, R6, RZ ;  /* 0x0000000602060227 */ /* 0x002fca00078e00ff */
[----:B------:R-:W-:-:S07]  /*22620*/  @P0 SHF.R.U32.HI R2, RZ, R7, R6 ;  /* 0x00000007ff020219 */ /* 0x000fce0000011606 */
.L_x_6748:
[----:B------:R-:W-:Y:S05]  /*22630*/  BSYNC B0 ;  /* 0x0000000000007941 */ /* 0x000fea0003800000 */
.L_x_6746:
[----:B------:R-:W-:-:S05]  /*22640*/  IMAD R2, R2, R3, R3 ;  /* 0x0000000302027224 */ /* 0x000fca00078e0203 */
[----:B------:R-:W-:-:S07]  /*22650*/  VIMNMX R5, R5, R2, PT ;  /* 0x0000000205057248 */ /* 0x000fce0003fe0100 */
.L_x_6745:
[----:B------:R-:W2:Y:S01]  /*22660*/  LDL R7, [R1+0x74] ;  /* 0x0000740001077983 */ /* 0x000ea20000100800 */
[----:B------:R-:W1:Y:S01]  /*22670*/  @P1 LDC R2, c[0x0][0x44c] ;  /* 0x00011300ff021b82 */ /* 0x000e620000000800 */
[----:B------:R-:W-:Y:S01]  /*22680*/  IMAD.MOV.U32 R0, RZ, RZ, R8 ;  /* 0x000000ffff007224 */ /* 0x000fe200078e0008 */
[----:B------:R-:W-:Y:S01]  /*22690*/  ULDC UR4, c[0x0][0xad4] ;  /* 0x0002b50000047ab9 */ /* 0x000fe20000000800 */
[----:B------:R-:W-:-:S05]  /*226a0*/  VIADD R5, R5, 0x3f ;  /* 0x0000003f05057836 */ /* 0x000fca0000000000 */
[----:B------:R-:W3:Y:S01]  /*226b0*/  @P1 LDC R6, c[0x0][0x450] ;  /* 0x00011400ff061b82 */ /* 0x000ee20000000800 */
[----:B-1----:R-:W-:-:S05]  /*226c0*/  @P1 IMAD.HI.U32 R2, R8, R2, RZ ;  /* 0x0000000208021227 */ /* 0x002fca00078e00ff */
[----:B---3--:R-:W-:-:S05]  /*226d0*/  @P1 SHF.R.U32.HI R0, RZ, R6, R2 ;  /* 0x00000006ff001219 */ /* 0x008fca0000011602 */
        /* <DEDUP_REMOVED lines=18> */
.L_x_6751:
[----:B------:R-:W-:-:S13]  /*22800*/  ISETP.NE.AND P0, PT, R3, 0x1, PT ;  /* 0x000000010300780c */ /* 0x000fda0003f05270 */
[----:B------:R-:W1:Y:S02]  /*22810*/  @P0 LDC.64 R6, c[0x0][0xae0] ;  /* 0x0002b800ff060b82 */ /* 0x000e640000000a00 */
[----:B-1----:R-:W-:-:S05]  /*22820*/  @P0 IMAD.HI.U32 R6, R2, R6, RZ ;  /* 0x0000000602060227 */ /* 0x002fca00078e00ff */
[----:B------:R-:W-:-:S07]  /*22830*/  @P0 SHF.R.U32.HI R2, RZ, R7, R6 ;  /* 0x00000007ff020219 */ /* 0x000fce0000011606 */
.L_x_6752:
[----:B------:R-:W-:Y:S05]  /*22840*/  BSYNC B0 ;  /* 0x0000000000007941 */ /* 0x000fea0003800000 */
.L_x_6750:
[----:B------:R-:W-:-:S05]  /*22850*/  IMAD R2, R2, R3, RZ ;  /* 0x0000000302027224 */ /* 0x000fca00078e02ff */
[----:B------:R-:W-:-:S07]  /*22860*/  VIMNMX R0, R0, R2, !PT ;  /* 0x0000000200007248 */ /* 0x000fce0007fe0100 */
.L_x_6749:
        /* <DEDUP_REMOVED lines=39> */
.L_x_6754:
[----:B------:R-:W-:Y:S05]  /*22ae0*/  BSYNC B0 ;  /* 0x0000000000007941 */ /* 0x000fea0003800000 */
.L_x_6753:
        /* <DEDUP_REMOVED lines=25> */
[----:B------:R2:W-:Y:S01]  /*22c80*/  STL [R1], R0 ;  /* 0x0000000001007387 */ /* 0x0005e20000100800 */
[----:B------:R-:W-:Y:S05]  /*22c90*/  BRA `(.L_x_6757) ;  /* 0x0000005800987947 */ /* 0x000fea0003800000 */
.L_x_6756:
        /* <DEDUP_REMOVED lines=20> */
.L_x_6759:
[----:B------:R-:W-:Y:S05]  /*22de0*/  BSYNC B6 ;  /* 0x0000000000067941 */ /* 0x000fea0003800000 */
.L_x_6758:
        /* <DEDUP_REMOVED lines=20> */
.L_x_6762:
        /* <DEDUP_REMOVED lines=15> */
.L_x_6761:
[----:B------:R-:W-:Y:S05]  /*23020*/  BSYNC B6 ;  /* 0x0000000000067941 */ /* 0x000fea0003800000 */
.L_x_6760:
        /* <DEDUP_REMOVED lines=24> */
.L_x_6929:
        /* <DEDUP_REMOVED lines=9> */
.L_x_6932:
        /* <DEDUP_REMOVED lines=24> */
.L_x_6766:
[----:B------:R-:W4:Y:S04]  /*233c0*/  LDL R0, [R1+0x10] ;  /* 0x0000100001007983 */ /* 0x000f280000100800 */
[----:B---3--:R-:W3:Y:S01]  /*233d0*/  LDL R2, [R1+0x1c] ;  /* 0x00001c0001027983 */ /* 0x008ee20000100800 */
[----:B----4-:R-:W-:Y:S01]  /*233e0*/  IMAD R0, R0, 0x8, R18 ;  /* 0x0000000800007824 */ /* 0x010fe200078e0212 */
[----:B---3--:R-:W-:-:S04]  /*233f0*/  SHF.L.U32 R2, R2, 0x1f, RZ ;  /* 0x0000001f02027819 */ /* 0x008fc800000006ff */
[----:B------:R-:W3:Y:S02]  /*23400*/  SYNCS.PHASECHK.TRANS64.TRYWAIT P0, [R0+URZ+0x38840], R2 ;  /* 0x03884002000075a7 */ /* 0x000ee4000800017f */
[----:B---3--:R-:W-:Y:S05]  /*23410*/  @!P0 BRA `(.L_x_6767) ;  /* 0x0000007800208947 */ /* 0x008fea0003800000 */
.L_x_6933:
        /* <DEDUP_REMOVED lines=11> */
.L_x_6768:
        /* <DEDUP_REMOVED lines=23> */
.L_x_6764:
        /* <DEDUP_REMOVED lines=34> */
.L_x_6770:
[----:B------:R-:W-:Y:S05]  /*23860*/  BSYNC B6 ;  /* 0x0000000000067941 */ /* 0x000fea0003800000 */
.L_x_6769:
[----:B------:R-:W3:Y:S01]  /*23870*/  LDL R11, [R1+0x2c] ;  /* 0x00002c00010b7983 */ /* 0x000ee20000100800 */
[----:B--2---:R-:W2:Y:S01]  /*23880*/  LDC R7, c[0x0][0x448] ;  /* 0x00011200ff077b82 */ /* 0x004ea20000000800 */
[----:B------:R-:W-:Y:S01]  /*23890*/  ULDC.64 UR4, c[0x0][0x298] ;  /* 0x0000a60000047ab9 */ /* 0x000fe20000000a00 */
[----:B------:R-:W-:Y:S01]  /*238a0*/  ULDC.64 UR6, c[0x0][0x280] ;  /* 0x0000a00000067ab9 */ /* 0x000fe20000000a00 */
[----:B-1----:R-:W4:Y:S04]  /*238b0*/  LDL R4, [R1+0x58] ;  /* 0x0000580001047983 */ /* 0x002f280000100800 */
[----:B------:R-:W4:Y:S04]  /*238c0*/  LDL R9, [R1+0x38] ;  /* 0x0000380001097983 */ /* 0x000f280000100800 */
[----:B------:R-:W4:Y:S01]  /*238d0*/  LDL R8, [R1+0x60] ;  /* 0x0000600001087983 */ /* 0x000f220000100800 */
[----:B------:R-:W1:Y:S01]  /*238e0*/  S2R R2, SR_TID.X ;  /* 0x0000000000027919 */ /* 0x000e620000002100 */
[----:B------:R-:W0:Y:S02]  /*238f0*/  S2R R0, SR_TID.X ;  /* 0x0000000000007919 */ /* 0x000e240000002100 */
[----:B------:R-:W4:Y:S01]  /*23900*/  LDL R6, [R1+0x40] ;  /* 0x0000400001067983 */ /* 0x000f220000100800 */
[----:B--2---:R-:W-:-:S13]  /*23910*/  ISETP.NE.AND P0, PT, R7, 0x1, PT ;  /* 0x000000010700780c */ /* 0x004fda0003f05270 */
[----:B------:R-:W2:Y:S01]  /*23920*/  @P0 LDC R3, c[0x0][0x450] ;  /* 0x00011400ff030b82 */ /* 0x000ea20000000800 */
[----:B-1----:R-:W-:-:S04]  /*23930*/  LOP3.LUT R2, R2, 0x7f, RZ, 0xc0, !PT ;  /* 0x0000007f02027812 */ /* 0x002fc800078ec0ff */
[----:B------:R-:W-:Y:S01]  /*23940*/  SHF.R.U32.HI R2, RZ, 0x3, R2 ;  /* 0x00000003ff027819 */ /* 0x000fe20000011602 */
[----:B0-----:R-:W-:-:S05]  /*23950*/  IMAD.SHL.U32 R0, R0, 0x10, RZ ;  /* 0x0000001000007824 */ /* 0x001fca00078e00ff */
[----:B------:R-:W-:Y:S02]  /*23960*/  LOP3.LUT R0, R2, 0x70, R0, 0xf8, !PT ;  /* 0x0000007002007812 */ /* 0x000fe400078ef800 */
[----:B------:R-:W0:Y:S03]  /*23970*/  @P0 LDC R2, c[0x0][0x44c] ;  /* 0x00011300ff020b82 */ /* 0x000e260000000800 */
[----:B---3--:R-:W-:-:S04]  /*23980*/  IMAD.IADD R5, R0, 0x1, R11 ;  /* 0x0000000100057824 */ /* 0x008fc800078e020b */
[----:B0-----:R-:W-:-:S04]  /*23990*/  @P0 IMAD.HI.U32 R2, R5, R2, RZ ;  /* 0x0000000205020227 */ /* 0x001fc800078e00ff */
[----:B------:R-:W-:Y:S01]  /*239a0*/  IMAD.MOV.U32 R0, RZ, RZ, R5 ;  /* 0x000000ffff007224 */ /* 0x000fe200078e0005 */
[----:B--2---:R-:W-:Y:S01]  /*239b0*/  @P0 SHF.R.U32.HI R0, RZ, R3, R2 ;  /* 0x00000003ff000219 */ /* 0x004fe20000011602 */
[----:B----4-:R-:W-:-:S04]  /*239c0*/  IMAD R2, R4, UR4, RZ ;  /* 0x0000000404027c24 */ /* 0x010fc8000f8e02ff */
[C---:B------:R-:W-:Y:S02]  /*239d0*/  IMAD R4, R9.reuse, UR5, R2 ;  /* 0x0000000509047c24 */ /* 0x040fe4000f8e0202 */
        /* <DEDUP_REMOVED lines=76> */
.L_x_6942:
        /* <DEDUP_REMOVED lines=12> */
.L_x_6772:
        /* <DEDUP_REMOVED lines=37> */
.L_x_6774:
[----:B------:R-:W-:Y:S05]  /*241b0*/  BSYNC B6 ;  /* 0x0000000000067941 */ /* 0x000fea0003800000 */
.L_x_6773:
        /* <DEDUP_REMOVED lines=41> */
[----:B------:R-:W-:Y:S01]  /*24450*/  ULDC UR4, c[0x0][0x3b8] ;  /* 0x0000ee0000047ab9 */ /* 0x000fe20000000800 */
[----:B------:R-:W-:Y:S01]  /*24460*/  IMAD.IADD R4, R3, 0x1, R4 ;  /* 0x0000000103047824 */ /* 0x000fe200078e0204 */
[----:B------:R-:W-:-:S04]  /*24470*/  ISETP.GE.AND P3, PT, R10, UR4, PT ;  /* 0x000000040a007c0c */ /* 0x000fc8000bf66270 */
[----:B------:R-:W-:Y:S01]  /*24480*/  LEA.HI.X R4, R2, UR5, R4, 0x1, P0 ;  /* 0x0000000502047c11 */ /* 0x000fe200080f0c04 */
[----:B0-----:R-:W-:Y:S01]  /*24490*/  IMAD.SHL.U32 R6, R6, 0x8, RZ ;  /* 0x0000000806067824 */ /* 0x001fe200078e00ff */
[----:B------:R-:W-:-:S04]  /*244a0*/  SEL R5, RZ, 0x1, P3 ;  /* 0x00000001ff057807 */ /* 0x000fc80001800000 */
[----:B------:R-:W-:-:S03]  /*244b0*/  LOP3.LUT R6, R6, 0x38, RZ, 0xc0, !PT ;  /* 0x0000003806067812 */ /* 0x000fc600078ec0ff */
[----:B------:R-:W-:Y:S02]  /*244c0*/  @P3 LOP3.LUT R19, R19, 0x8, RZ, 0xfc, !PT ;  /* 0x0000000813133812 */ /* 0x000fe400078efcff */
[C---:B------:R-:W-:Y:S02]  /*244d0*/  LOP3.LUT R8, R6.reuse, 0x80, RZ, 0xfc, !PT ;  /* 0x0000008006087812 */ /* 0x040fe400078efcff */
[----:B------:R-:W-:Y:S02]  /*244e0*/  LOP3.LUT R6, R6, 0x40, RZ, 0xfc, !PT ;  /* 0x0000004006067812 */ /* 0x000fe400078efcff */
[----:B------:R-:W-:Y:S02]  /*244f0*/  ISETP.GE.AND P2, PT, R8, UR4, PT ;  /* 0x0000000408007c0c */ /* 0x000fe4000bf46270 */
[----:B------:R-:W-:Y:S02]  /*24500*/  ISETP.GE.AND P1, PT, R6, UR4, PT ;  /* 0x0000000406007c0c */ /* 0x000fe4000bf26270 */
[----:B------:R-:W0:Y:S01]  /*24510*/  S2R R6, SR_TID.X ;  /* 0x0000000000067919 */ /* 0x000e220000002100 */
[----:B------:R-:W-:-:S02]  /*24520*/  LOP3.LUT R19, R19, 0xfffffffd, RZ, 0xc0, !PT ;  /* 0xfffffffd13137812 */ /* 0x000fc400078ec0ff */
[----:B------:R-:W-:Y:S02]  /*24530*/  SEL R3, RZ, 0x4, P2 ;  /* 0x00000004ff037807 */ /* 0x000fe40001000000 */
[----:B------:R-:W-:-:S04]  /*24540*/  SEL R2, RZ, 0x2, P1 ;  /* 0x00000002ff027807 */ /* 0x000fc80000800000 */
        /* <DEDUP_REMOVED lines=38> */
[----:B------:R-:W-:-:S04]  /*247b0*/  @P1 LOP3.LUT R19, R19, 0x10000, RZ, 0xfc, !PT ;  /* 0x0001000013131812 */ /* 0x000fc800078efcff */
[C---:B------:R-:W-:Y:S02]  /*247c0*/  LOP3.LUT P1, RZ, R19.reuse, 0x8, RZ, 0xc0, !PT ;  /* 0x0000000813ff7812 */ /* 0x040fe4000782c0ff */
[C---:B------:R-:W-:Y:S02]  /*247d0*/  LOP3.LUT P4, RZ, R19.reuse, 0x2, RZ, 0xc0, !PT ;  /* 0x0000000213ff7812 */ /* 0x040fe4000788c0ff */
[----:B------:R-:W-:Y:S01]  /*247e0*/  LOP3.LUT R19, R19, 0xffffbfff, RZ, 0xc0, !PT ;  /* 0xffffbfff13137812 */ /* 0x000fe200078ec0ff */
[----:B------:R-:W0:Y:S02]  /*247f0*/  S2R R12, SR_TID.X ;  /* 0x00000000000c7919 */ /* 0x000e240000002100 */
[----:B0-----:R-:W-:-:S05]  /*24800*/  IMAD.SHL.U32 R12, R12, 0x8, RZ ;  /* 0x000000080c0c7824 */ /* 0x001fca00078e00ff */
[----:B------:R-:W-:Y:S01]  /*24810*/  LOP3.LUT R12, R12, 0x38, RZ, 0xc0, !PT ;  /* 0x000000380c0c7812 */ /* 0x000fe200078ec0ff */
[----:B------:R-:W-:Y:S04]  /*24820*/  SHFL.IDX PT, R14, R0, 0x1, 0x181f ;  /* 0x00381f00000e7f89 */ /* 0x000fe800000e0000 */
        /* <DEDUP_REMOVED lines=80> */
.L_x_6952:
        /* <DEDUP_REMOVED lines=30> */
.L_x_6777:
[----:B------:R-:W-:Y:S05]  /*24f10*/  BSYNC B0 ;  /* 0x0000000000007941 */ /* 0x000fea0003800000 */
.L_x_6776:
[----:B------:R-:W-:Y:S01]  /*24f20*/  NOP ;  /* 0x0000000000007918 */ /* 0x000fe20000000000 */
[----:B------:R-:W-:-:S13]  /*24f30*/  PLOP3.LUT P0, PT, PT, PT, PT, 0x80, 0x0 ;  /* 0x000000000000781c */ /* 0x000fda0003f0f070 */
.L_x_6778:
        /* <DEDUP_REMOVED lines=18> */
.L_x_6953:
[----:B------:R-:W-:Y:S05]  /*25060*/  BSYNC B0 ;  /* 0x0000000000007941 */ /* 0x000fea0003800000 */
.L_x_6779:
        /* <DEDUP_REMOVED lines=13> */
.L_x_6954:
[----:B------:R-:W-:Y:S05]  /*25140*/  BSYNC B1 ;  /* 0x0000000000017941 */ /* 0x000fea0003800000 */
.L_x_6783:
        /* <DEDUP_REMOVED lines=9> */
.L_x_6786:
[----:B------:R-:W-:Y:S05]  /*251e0*/  BSYNC B1 ;  /* 0x0000000000017941 */ /* 0x000fea0003800000 */
.L_x_6785:
        /* <DEDUP_REMOVED lines=13> */
.L_x_6787:
        /* <DEDUP_REMOVED lines=15> */
.L_x_6788:
        /* <DEDUP_REMOVED lines=15> */
.L_x_6789:
        /* <DEDUP_REMOVED lines=15> */
.L_x_6790:
        /* <DEDUP_REMOVED lines=15> */
.L_x_6791:
        /* <DEDUP_REMOVED lines=15> */
.L_x_6792:
        /* <DEDUP_REMOVED lines=15> */
.L_x_6793:
        /* <DEDUP_REMOVED lines=15> */
.L_x_6794:
        /* <DEDUP_REMOVED lines=10> */
.L_x_6782:
[----:B------:R-:W-:Y:S05]  /*259f0*/  BSYNC B0 ;  /* 0x0000000000007941 */ /* 0x000fea0003800000 */
.L_x_6781:
        /* <DEDUP_REMOVED lines=61> */
.L_x_6801:
        /* <DEDUP_REMOVED lines=8> */
.L_x_6955:
[----:B------:R-:W-:Y:S05]  /*25e50*/  BSYNC B3 ;  /* 0x0000000000037941 */ /* 0x000fea0003800000 */
.L_x_6802:
        /* <DEDUP_REMOVED lines=9> */
.L_x_6805:
[----:B------:R-:W-:Y:S05]  /*25ef0*/  BSYNC B3 ;  /* 0x0000000000037941 */ /* 0x000fea0003800000 */
.L_x_6804:
        /* <DEDUP_REMOVED lines=13> */
.L_x_6806:
        /* <DEDUP_REMOVED lines=13> */
.L_x_6956:
[----:B------:R-:W-:Y:S05]  /*260a0*/  BSYNC B3 ;  /* 0x0000000000037941 */ /* 0x000fea0003800000 */
.L_x_6807:
        /* <DEDUP_REMOVED lines=11> */
.L_x_6810:
[----:B------:R-:W-:Y:S05]  /*26160*/  BSYNC B3 ;  /* 0x0000000000037941 */ /* 0x000fea0003800000 */
.L_x_6809:
        /* <DEDUP_REMOVED lines=10> */
.L_x_6811:
        /* <DEDUP_REMOVED lines=15> */
.L_x_6812:
        /* <DEDUP_REMOVED lines=15> */
.L_x_6813:
        /* <DEDUP_REMOVED lines=15> */
.L_x_6814:
        /* <DEDUP_REMOVED lines=15> */
.L_x_6815:
        /* <DEDUP_REMOVED lines=15> */
.L_x_6816:
        /* <DEDUP_REMOVED lines=15> */
.L_x_6817:
        /* <DEDUP_REMOVED lines=15> */
.L_x_6818:
        /* <DEDUP_REMOVED lines=10> */
.L_x_6800:
[----:B------:R-:W-:Y:S05]  /*26940*/  BSYNC B1 ;  /* 0x0000000000017941 */ /* 0x000fea0003800000 */
.L_x_6799:
[----:B------:R-:W2:Y:S02]  /*26950*/  LDL.LU R5, [R1+0x4c] ;  /* 0x00004c0001057983 */ /* 0x000ea40000300800 */
[----:B--2---:R-:W-:-:S07]  /*26960*/  VIADD R0, R5, 0xfffffffd ;  /* 0xfffffffd05007836 */ /* 0x004fce0000000000 */
.L_x_6798:
[----:B------:R-:W-:Y:S05]  /*26970*/  BSYNC B2 ;  /* 0x0000000000027941 */ /* 0x000fea0003800000 */
.L_x_6797:
[----:B------:R-:W-:-:S05]  /*26980*/  VIADD R8, R8, 0xfffffffe ;  /* 0xfffffffe08087836 */ /* 0x000fca0000000000 */
[----:B------:R-:W-:-:S13]  /*26990*/  ISETP.NE.AND P0, PT, R8, R4, PT ;  /* 0x000000040800720c */ /* 0x000fda0003f05270 */
[----:B------:R-:W-:Y:S05]  /*269a0*/  @!P0 BRA `(.L_x_6796) ;  /* 0x0000001800e08947 */ /* 0x000fea0003800000 */
.L_x_6859:
        /* <DEDUP_REMOVED lines=35> */
.L_x_6821:
        /* <DEDUP_REMOVED lines=8> */
.L_x_6957:
[----:B------:R-:W-:Y:S05]  /*26c60*/  BSYNC B2 ;  /* 0x0000000000027941 */ /* 0x000fea0003800000 */
.L_x_6822:
        /* <DEDUP_REMOVED lines=9> */
.L_x_6825:
[----:B------:R-:W-:Y:S05]  /*26d00*/  BSYNC B2 ;  /* 0x0000000000027941 */ /* 0x000fea0003800000 */
.L_x_6824:
        /* <DEDUP_REMOVED lines=12> */
.L_x_6826:
        /* <DEDUP_REMOVED lines=13> */
.L_x_6958:
[----:B------:R-:W-:Y:S05]  /*26ea0*/  BSYNC B2 ;  /* 0x0000000000027941 */ /* 0x000fea0003800000 */
.L_x_6827:
        /* <DEDUP_REMOVED lines=11> */
.L_x_6830:
[----:B------:R-:W-:Y:S05]  /*26f60*/  BSYNC B2 ;  /* 0x0000000000027941 */ /* 0x000fea0003800000 */
.L_x_6829:
[----:B------:R-:W-:Y:S01]  /*26f70*/  R2UR UR10, R10 ;  /* 0x000000000a0a72ca */ /* 0x000fe200000e0000 */
[----:B01----:R-:W-:Y:S01]  /*26f80*/  IMAD R2, R7, 0x10000, R18 ;  /* 0x0001000007027824 */ /* 0x003fe200078e0212 */
[----:B------:R-:W-:Y:S01]  /*26f90*/  R2UR UR6, R8 ;  /* 0x00000000080672ca */ /* 0x000fe200000e0000 */
[----:B------:R-:W-:Y:S01]  /*26fa0*/  UIADD3 UR4, UP0, UR40, 0x470, URZ ;  /* 0x0000047028047890 */ /* 0x000fe2000ff1e03f */
[----:B------:R-:W-:Y:S01]  /*26fb0*/  R2UR UR7, R9 ;  /* 0x00000000090772ca */ /* 0x000fe200000e0000 */
[----:B------:R-:W-:Y:S01]  /*26fc0*/  VIADD R3, R3, 0x38850 ;  /* 0x0003885003037836 */ /* 0x000fe20000000000 */
[----:B------:R-:W-:Y:S01]  /*26fd0*/  PLOP3.LUT P0, PT, PT, PT, PT, 0x80, 0x0 ;  /* 0x000000000000781c */ /* 0x000fe20003f0f070 */
[----:B------:R-:W-:Y:S01]  /*26fe0*/  VIADD R5, R2, 0x400 ;  /* 0x0000040002057836 */ /* 0x000fe20000000000 */
[----:B------:R-:W-:-:S12]  /*26ff0*/  UIADD3.X UR5, URZ, UR41, URZ, UP0, !UPT ;  /* 0x000000293f057290 */ /* 0x000fd800087fe43f */
.L_x_6831:
        /* <DEDUP_REMOVED lines=15> */
.L_x_6832:
        /* <DEDUP_REMOVED lines=15> */
.L_x_6833:
        /* <DEDUP_REMOVED lines=15> */
.L_x_6834:
        /* <DEDUP_REMOVED lines=15> */
.L_x_6835:
        /* <DEDUP_REMOVED lines=15> */
.L_x_6836:
        /* <DEDUP_REMOVED lines=15> */
.L_x_6837:
        /* <DEDUP_REMOVED lines=15> */
.L_x_6838:
        /* <DEDUP_REMOVED lines=10> */
.L_x_6820:
[----:B------:R-:W-:Y:S05]  /*27730*/  BSYNC B1 ;  /* 0x0000000000017941 */ /* 0x000fea0003800000 */
.L_x_6819:
        /* <DEDUP_REMOVED lines=35> */
.L_x_6841:
        /* <DEDUP_REMOVED lines=8> */
.L_x_6959:
[----:B------:R-:W-:Y:S05]  /*279f0*/  BSYNC B2 ;  /* 0x0000000000027941 */ /* 0x000fea0003800000 */
.L_x_6842:
        /* <DEDUP_REMOVED lines=9> */
.L_x_6845:
[----:B------:R-:W-:Y:S05]  /*27a90*/  BSYNC B2 ;  /* 0x0000000000027941 */ /* 0x000fea0003800000 */
.L_x_6844:
        /* <DEDUP_REMOVED lines=13> */
.L_x_6846:
        /* <DEDUP_REMOVED lines=13> */
.L_x_6960:
[----:B------:R-:W-:Y:S05]  /*27c40*/  BSYNC B2 ;  /* 0x0000000000027941 */ /* 0x000fea0003800000 */
.L_x_6847:
        /* <DEDUP_REMOVED lines=11> */
.L_x_6850:
[----:B------:R-:W-:Y:S05]  /*27d00*/  BSYNC B2 ;  /* 0x0000000000027941 */ /* 0x000fea0003800000 */
.L_x_6849:
        /* <DEDUP_REMOVED lines=10> */
.L_x_6851:
        /* <DEDUP_REMOVED lines=15> */
.L_x_6852:
        /* <DEDUP_REMOVED lines=15> */
.L_x_6853:
        /* <DEDUP_REMOVED lines=15> */
.L_x_6854:
        /* <DEDUP_REMOVED lines=15> */
.L_x_6855:
        /* <DEDUP_REMOVED lines=15> */
.L_x_6856:
        /* <DEDUP_REMOVED lines=15> */
.L_x_6857:
        /* <DEDUP_REMOVED lines=15> */
.L_x_6858:
        /* <DEDUP_REMOVED lines=10> */
.L_x_6840:
[----:B------:R-:W-:Y:S05]  /*284e0*/  BSYNC B1 ;  /* 0x0000000000017941 */ /* 0x000fea0003800000 */
.L_x_6839:
[----:B------:R-:W2:Y:S01]  /*284f0*/  LDL R5, [R1+0x28] ;  /* 0x0000280001057983 */ /* 0x000ea20000100800 */
[----:B------:R-:W-:Y:S01]  /*28500*/  VIADD R0, R0, 0xfffffffe ;  /* 0xfffffffe00007836 */ /* 0x000fe20000000000 */
[----:B--2---:R-:W-:-:S13]  /*28510*/  ISETP.GT.AND P0, PT, R6, R5, PT ;  /* 0x000000050600720c */ /* 0x004fda0003f04270 */
[----:B------:R-:W-:Y:S05]  /*28520*/  @P0 BRA `(.L_x_6859) ;  /* 0xffffffe400200947 */ /* 0x000fea000383ffff */
.L_x_6796:
[----:B------:R-:W-:Y:S05]  /*28530*/  BSYNC B0 ;  /* 0x0000000000007941 */ /* 0x000fea0003800000 */
.L_x_6795:
        /* <DEDUP_REMOVED lines=25> */
.L_x_6861:
[----:B------:R-:W-:Y:S05]  /*286d0*/  BSYNC B0 ;  /* 0x0000000000007941 */ /* 0x000fea0003800000 */
.L_x_6860:
[----:B------:R-:W-:-:S05]  /*286e0*/  SEL R0, R0, RZ, P0 ;  /* 0x000000ff00007207 */ /* 0x000fca0000000000 */
[----:B------:R3:W-:Y:S02]  /*286f0*/  STL [R1+0x10], R0 ;  /* 0x0000100001007387 */ /* 0x0007e40000100800 */
.L_x_6757:
[----:B------:R-:W-:Y:S05]  /*28700*/  BSYNC B7 ;  /* 0x0000000000077941 */ /* 0x000fea0003800000 */
.L_x_6755:
[----:B------:R-:W-:-:S13]  /*28710*/  LOP3.LUT P0, RZ, R19, 0x40, RZ, 0xc0, !PT ;  /* 0x0000004013ff7812 */ /* 0x000fda000780c0ff */
[----:B------:R-:W-:Y:S05]  /*28720*/  @!P0 BRA `(.L_x_6862) ;  /* 0x00000000002c8947 */ /* 0x000fea0003800000 */
[----:B------:R-:W-:Y:S05]  /*28730*/  WARPSYNC.ALL ;  /* 0x0000000000007948 */ /* 0x000fea0003800000 */
[----:B------:R-:W4:Y:S08]  /*28740*/  S2UR UR5, SR_CgaCtaId ;  /* 0x00000000000579c3 */ /* 0x000f300000008800 */
[----:B------:R-:W-:Y:S06]  /*28750*/  BAR.SYNC.DEFER_BLOCKING 0x5, 0x180 ;  /* 0x0146000000007b1d */ /* 0x000fec0000010000 */
[----:B------:R-:W-:-:S02]  /*28760*/  UMOV UR4, 0x400 ;  /* 0x0000040000047882 */ /* 0x000fc40000000000 */
[----:B----4-:R-:W-:-:S06]  /*28770*/  ULEA UR4, UR5, UR4, 0x18 ;  /* 0x0000000405047291 */ /* 0x010fcc000f8ec03f */
[----:B------:R-:W-:-:S05]  /*28780*/  IMAD.U32 R18, RZ, RZ, UR4 ;  /* 0x00000004ff127e24 */ /* 0x000fca000f8e00ff */
[----:B-1----:R-:W1:Y:S04]  /*28790*/  LDS.128 R4, [R18+0x388d0] ;  /* 0x0388d00012047984 */ /* 0x002e680000000c00 */
[----:B-1----:R1:W-:Y:S04]  /*287a0*/  STL.64 [R1], R4 ;  /* 0x0000000401007387 */ /* 0x0023e80000100a00 */
[----:B------:R1:W-:Y:S01]  /*287b0*/  STL.64 [R1+0x8], R6 ;  /* 0x0000080601007387 */ /* 0x0003e20000100a00 */
[----:B------:R-:W-:Y:S06]  /*287c0*/  BAR.ARV 0x4, 0x180 ;  /* 0x0106000000007b1d */ /* 0x000fec0000002000 */
[----:B------:R-:W-:Y:S05]  /*287d0*/  BRA `(.L_x_6863) ;  /* 0x0000001000347947 */ /* 0x000fea0003800000 */
.L_x_6862:
[----:B------:R-:W4:Y:S01]  /*287e0*/  S2R R16, SR_TID.X ;  /* 0x0000000000107919 */ /* 0x000f220000002100 */
[----:B------:R-:W-:Y:S01]  /*287f0*/  UMOV UR4, 0xffffffff ;  /* 0xffffffff00047882 */ /* 0x000fe20000000000 */
[----:B----4-:R-:W-:-:S04]  /*28800*/  LOP3.LUT R16, R16, 0x1f, RZ, 0xc0, !PT ;  /* 0x0000001f10107812 */ /* 0x010fc800078ec0ff */
[----:B------:R-:W-:Y:S01]  /*28810*/  ISETP.NE.AND P0, PT, R16, 0x1f, PT ;  /* 0x0000001f1000780c */ /* 0x000fe20003f05270 */
[----:B------:R-:W-:-:S12]  /*28820*/  BRA.DIV UR4, `(.L_x_6864) ;  /* 0x0000003604f47947 */ /* 0x000fd8000b800000 */
[----:B--2---:R-:W0:Y:S01]  /*28830*/  LDL.LU R2, [R1] ;  /* 0x0000000001027983 */ /* 0x004e220000300800 */
[----:B------:R-:W-:-:S03]  /*28840*/  ULDC UR4, c[0x0][0xd3c] ;  /* 0x00034f0000047ab9 */ /* 0x000fc60000000800 */
[----:B-1----:R-:W3:Y:S01]  /*28850*/  LDL R3, [R1+0xc] ;  /* 0x00000c0001037983 */ /* 0x002ee20000100800 */
[----:B0-----:R-:W-:Y:S02]  /*28860*/  IMAD.MOV.U32 R10, RZ, RZ, R2 ;  /* 0x000000ffff0a7224 */ /* 0x001fe400078e0002 */
[----:B---3--:R-:W-:-:S05]  /*28870*/  IMAD.IADD R0, R3, 0x1, R16 ;  /* 0x0000000103007824 */ /* 0x008fca00078e0210 */
        /* <DEDUP_REMOVED lines=36> */
.L_x_6970:
[----:B------:R-:W-:Y:S02]  /*28ac0*/  ULDC UR4, c[0x0][0xd38] ;  /* 0x00034e0000047ab9 */ /* 0x000fe40000000800 */
[----:B------:R-:W-:-:S04]  /*28ad0*/  IMAD.U32 R2, RZ, RZ, UR4 ;  /* 0x00000004ff027e24 */ /* 0x000fc8000f8e00ff */
[----:B-1----:R-:W-:-:S04]  /*28ae0*/  IMAD R9, R9, R2, RZ ;  /* 0x0000000209097224 */ /* 0x002fc800078e02ff */
[----:B------:R-:W-:-:S05]  /*28af0*/  IMAD.IADD R4, R4, 0x1, R9 ;  /* 0x0000000104047824 */ /* 0x000fca00078e0209 */
[----:B------:R-:W-:-:S13]  /*28b00*/  ISETP.GT.AND P6, PT, R4, R5, PT ;  /* 0x000000050400720c */ /* 0x000fda0003fc4270 */
[----:B------:R-:W-:Y:S05]  /*28b10*/  @P6 BRA `(.L_x_6865) ;  /* 0x0000000000ac6947 */ /* 0x000fea0003800000 */
.L_x_6868:
        /* <DEDUP_REMOVED lines=37> */
.L_x_6978:
[----:B------:R-:W-:Y:S02]  /*28d70*/  ULDC UR4, c[0x0][0xd38] ;  /* 0x00034e0000047ab9 */ /* 0x000fe40000000800 */
[----:B------:R-:W-:-:S04]  /*28d80*/  IMAD.U32 R2, RZ, RZ, UR4 ;  /* 0x00000004ff027e24 */ /* 0x000fc8000f8e00ff */
[----:B-1----:R-:W-:-:S04]  /*28d90*/  IMAD R9, R9, R2, RZ ;  /* 0x0000000209097224 */ /* 0x002fc800078e02ff */
[----:B------:R-:W-:-:S05]  /*28da0*/  IMAD.IADD R4, R9, 0x1, R4 ;  /* 0x0000000109047824 */ /* 0x000fca00078e0204 */
[----:B------:R-:W-:-:S13]  /*28db0*/  ISETP.GT.AND P6, PT, R4, R5, PT ;  /* 0x000000050400720c */ /* 0x000fda0003fc4270 */
[----:B------:R-:W-:Y:S05]  /*28dc0*/  @!P6 BRA `(.L_x_6868) ;  /* 0xfffffffc0054e947 */ /* 0x000fea000383ffff */
.L_x_6865:
        /* <DEDUP_REMOVED lines=12> */
.L_x_6983:
[----:B------:R-:W-:-:S13]  /*28e90*/  ISETP.NE.AND P0, PT, R3, RZ, PT ;  /* 0x000000ff0300720c */ /* 0x000fda0003f05270 */
[----:B------:R-:W-:Y:S05]  /*28ea0*/  @!P0 BRA `(.L_x_6870) ;  /* 0x0000000000148947 */ /* 0x000fea0003800000 */
[----:B------:R-:W-:Y:S01]  /*28eb0*/  UMOV UR4, 0xffffffff ;  /* 0xffffffff00047882 */ /* 0x000fe20000000000 */
[----:B-1----:R-:W-:Y:S02]  /*28ec0*/  VIADD R4, R4, 0xffffffff ;  /* 0xffffffff04047836 */ /* 0x002fe40000000000 */
[----:B------:R-:W-:Y:S05]  /*28ed0*/  BRA.DIV UR4, `(.L_x_6871) ;  /* 0x0000003a04e87947 */ /* 0x000fea000b800000 */
[----:B------:R1:W3:Y:S02]  /*28ee0*/  SHFL.IDX PT, R4, R7, R4, 0x1f ;  /* 0x00001f0407047589 */ /* 0x0002e400000e0000 */
.L_x_6986:
[----:B---3--:R-:W-:-:S07]  /*28ef0*/  IMAD.MOV.U32 R8, RZ, RZ, R4 ;  /* 0x000000ffff087224 */ /* 0x008fce00078e0004 */
.L_x_6870:
[----:B------:R-:W-:Y:S01]  /*28f00*/  IMAD R3, R8, R2, R9 ;  /* 0x0000000208037224 */ /* 0x000fe200078e0209 */
[----:B------:R-:W-:-:S03]  /*28f10*/  ISETP.NE.AND P0, PT, R6, 0x1, PT ;  /* 0x000000010600780c */ /* 0x000fc60003f05270 */
[----:B01----:R-:W-:Y:S01]  /*28f20*/  IMAD.IADD R7, R5, 0x1, -R3 ;  /* 0x0000000105077824 */ /* 0x003fe200078e0a03 */
[----:B------:R0:W-:Y:S09]  /*28f30*/  STL [R1], R3 ;  /* 0x0000000301007387 */ /* 0x0001f20000100800 */
[----:B------:R-:W-:Y:S05]  /*28f40*/  @!P0 BRA `(.L_x_6872) ;  /* 0x0000000000e48947 */ /* 0x000fea0003800000 */
[----:B------:R-:W-:-:S04]  /*28f50*/  IABS R4, R0 ;  /* 0x0000000000047213 */ /* 0x000fc80000000000 */
[----:B------:R-:W1:Y:S08]  /*28f60*/  I2F.RP R2, R4 ;  /* 0x0000000400027306 */ /* 0x000e700000209400 */
        /* <DEDUP_REMOVED lines=55> */
.L_x_6872:
[----:B0-----:R-:W3:Y:S01]  /*292e0*/  LDL R3, [R1+0xc] ;  /* 0x00000c0001037983 */ /* 0x001ee20000100800 */
[----:B------:R-:W3:Y:S02]  /*292f0*/  LDC.64 R4, c[0x0][0xd90] ;  /* 0x00036400ff047b82 */ /* 0x000ee40000000a00 */
        /* <DEDUP_REMOVED lines=61> */
.L_x_6873:
[----:B------:R-:W-:-:S05]  /*296d0*/  LOP3.LUT R7, RZ, R7, RZ, 0x33, !PT ;  /* 0x00000007ff077212 */ /* 0x000fca00078e33ff */
[----:B------:R-:W-:-:S05]  /*296e0*/  IMAD.IADD R0, R0, 0x1, R7 ;  /* 0x0000000100007824 */ /* 0x000fca00078e0207 */
[----:B------:R3:W-:Y:S01]  /*296f0*/  STL [R1+0x4], R0 ;  /* 0x0000040001007387 */ /* 0x0007e20000100800 */
[----:B------:R-:W-:Y:S05]  /*29700*/  BRA `(.L_x_6874) ;  /* 0x0000000000287947 */ /* 0x000fea0003800000 */
.L_x_6866:
        /* <DEDUP_REMOVED lines=10> */
.L_x_6874:
[----:B-1--4-:R-:W4:Y:S04]  /*297b0*/  LDL R2, [R1+0xc] ;  /* 0x00000c0001027983 */ /* 0x012f280000100800 */
[----:B0-----:R-:W5:Y:S04]  /*297c0*/  LDL R3, [R1+0x8] ;  /* 0x0000080001037983 */ /* 0x001f680000100800 */
[----:B------:R-:W2:Y:S04]  /*297d0*/  LDL R5, [R1+0x4] ;  /* 0x0000040001057983 */ /* 0x000ea80000100800 */
[----:B------:R-:W2:Y:S01]  /*297e0*/  LDL R4, [R1] ;  /* 0x0000000001047983 */ /* 0x000ea20000100800 */
[----:B---3--:R-:W0:Y:S01]  /*297f0*/  S2R R0, SR_TID.X ;  /* 0x0000000000007919 */ /* 0x008e220000002100 */
[----:B------:R-:W-:Y:S05]  /*29800*/  WARPSYNC.ALL ;  /* 0x0000000000007948 */ /* 0x000fea0003800000 */
[----:B0-----:R-:W-:Y:S01]  /*29810*/  LOP3.LUT R0, R0, 0x1f, RZ, 0xc0, !PT ;  /* 0x0000001f00007812 */ /* 0x001fe200078ec0ff */
[----:B------:R-:W-:Y:S03]  /*29820*/  BAR.SYNC.DEFER_BLOCKING 0x4, 0x180 ;  /* 0x0106000000007b1d */ /* 0x000fe60000010000 */
[----:B------:R-:W-:-:S13]  /*29830*/  ISETP.NE.AND P0, PT, R0, RZ, PT ;  /* 0x000000ff0000720c */ /* 0x000fda0003f05270 */
[----:B------:R-:W0:Y:S01]  /*29840*/  @!P0 S2R R0, SR_CgaCtaId ;  /* 0x0000000000008919 */ /* 0x000e220000008800 */
[----:B----4-:R-:W-:Y:S01]  /*29850*/  IMAD.MOV.U32 R7, RZ, RZ, R2 ;  /* 0x000000ffff077224 */ /* 0x010fe200078e0002 */
[----:B------:R-:W-:Y:S01]  /*29860*/  @!P0 MOV R2, 0x400 ;  /* 0x0000040000028802 */ /* 0x000fe20000000f00 */
[----:B-----5:R-:W-:-:S03]  /*29870*/  IMAD.MOV.U32 R6, RZ, RZ, R3 ;  /* 0x000000ffff067224 */ /* 0x020fc600078e0003 */
[----:B0-----:R-:W-:-:S05]  /*29880*/  @!P0 LEA R18, R0, R2, 0x18 ;  /* 0x0000000200128211 */ /* 0x001fca00078ec0ff */
[----:B--2---:R0:W-:Y:S01]  /*29890*/  @!P0 STS.128 [R18+0x388d0], R4 ;  /* 0x0388d00412008388 */ /* 0x0041e20000000c00 */
[----:B------:R-:W-:Y:S06]  /*298a0*/  BAR.ARV 0x5, 0x180 ;  /* 0x0146000000007b1d */ /* 0x000fec0000002000 */
.L_x_6863:
[----:B--23--:R-:W2:Y:S01]  /*298b0*/  LDL R0, [R1+0xc] ;  /* 0x00000c0001007983 */ /* 0x00cea20000100800 */
[----:B------:R-:W-:Y:S02]  /*298c0*/  ULDC UR4, c[0x0][0xd3c] ;  /* 0x00034f0000047ab9 */ /* 0x000fe40000000800 */
[----:B--2---:R-:W-:-:S13]  /*298d0*/  ISETP.GE.AND P0, PT, R0, UR4, PT ;  /* 0x0000000400007c0c */ /* 0x004fda000bf06270 */
[----:B------:R-:W-:Y:S05]  /*298e0*/  @!P0 BRA `(.L_x_6875) ;  /* 0xffffff6000e88947 */ /* 0x000fea000383ffff */
[----:B------:R-:W-:Y:S05]  /*298f0*/  BSYNC B8 ;  /* 0x0000000000087941 */ /* 0x000fea0003800000 */
.L_x_6685:
[----:B----4-:R-:W2:Y:S01]  /*29900*/  LDL.LU R0, [R1+0x6c] ;  /* 0x00006c0001007983 */ /* 0x010ea20000300800 */
        /* <DEDUP_REMOVED lines=11> */
.L_x_6987:
[----:B------:R-:W-:Y:S05]  /*299c0*/  BSYNC B0 ;  /* 0x0000000000007941 */ /* 0x000fea0003800000 */
.L_x_6876:
[----:B------:R-:W-:-:S03]  /*299d0*/  UMOV UR4, 0xffffffff ;  /* 0xffffffff00047882 */ /* 0x000fc60000000000 */
[----:B------:R-:W-:Y:S05]  /*299e0*/  BRA.DIV UR4, `(.L_x_6878) ;  /* 0x0000003204647947 */ /* 0x000fea000b800000 */
[----:B------:R-:W1:Y:S02]  /*299f0*/  S2R R2, SR_TID.X ;  /* 0x0000000000027919 */ /* 0x000e640000002100 */
[----:B-1----:R-:W-:-:S04]  /*29a00*/  SHF.R.U32.HI R2, RZ, 0x5, R2 ;  /* 0x00000005ff027819 */ /* 0x002fc80000011602 */
[----:B------:R-:W-:-:S05]  /*29a10*/  LOP3.LUT R2, R2, 0x3, RZ, 0xc0, !PT ;  /* 0x0000000302027812 */ /* 0x000fca00078ec0ff */
[----:B------:R1:W2:Y:S02]  /*29a20*/  SHFL.IDX PT, R14, R2, RZ, 0x1f ;  /* 0x00001fff020e7589 */ /* 0x0002a400000e0000 */
.L_x_6990:
[----:B--2---:R-:W-:-:S13]  /*29a30*/  ISETP.NE.AND P0, PT, R14, RZ, PT ;  /* 0x000000ff0e00720c */ /* 0x004fda0003f05270 */
[----:B------:R-:W-:Y:S05]  /*29a40*/  @P0 BRA `(.L_x_6465) ;  /* 0x0000000000940947 */ /* 0x000fea0003800000 */
[----:B------:R-:W-:-:S03]  /*29a50*/  UMOV UR4, 0xffffffff ;  /* 0xffffffff00047882 */ /* 0x000fc60000000000 */
[----:B------:R-:W-:Y:S05]  /*29a60*/  BRA.DIV UR4, `(.L_x_6879) ;  /* 0x0000003204787947 */ /* 0x000fea000b800000 */
[----:B------:R-:W-:-:S13]  /*29a70*/  ELECT P6, URZ, PT ;  /* 0x00000000003f782f */ /* 0x000fda00038c0000 */
.L_x_6993:
[----:B------:R-:W-:Y:S05]  /*29a80*/  @!P6 BRA `(.L_x_6465) ;  /* 0x000000000084e947 */ /* 0x000fea0003800000 */
[----:B------:R-:W-:-:S06]  /*29a90*/  ULOP3.LUT UR4, UR36, 0x2, URZ, 0xfc, !UPT ;  /* 0x0000000224047892 */ /* 0x000fcc000f8efc3f */
[----:B-1----:R-:W-:-:S05]  /*29aa0*/  IMAD.U32 R2, RZ, RZ, UR4 ;  /* 0x00000004ff027e24 */ /* 0x002fca000f8e00ff */
[----:B------:R-:W-:-:S13]  /*29ab0*/  ISETP.NE.AND P2, PT, R2, 0x3, PT ;  /* 0x000000030200780c */ /* 0x000fda0003f45270 */
[----:B------:R-:W-:Y:S05]  /*29ac0*/  @!P2 BRA `(.L_x_6880) ;  /* 0x000000000004a947 */ /* 0x000fea0003800000 */
[----:B------:R-:W-:Y:S01]  /*29ad0*/  BPT.TRAP 0x1 ;  /* 0x000000040000795c */ /* 0x000fe20000300000 */
.L_x_6880:
        /* <DEDUP_REMOVED lines=14> */
.L_x_6994:
[----:B------:R-:W1:Y:S02]  /*29bc0*/  SYNCS.PHASECHK.TRANS64.TRYWAIT P0, [R7+URZ], R2 ;  /* 0x00000002070075a7 */ /* 0x000e64000800017f */
[----:B-1----:R-:W-:Y:S05]  /*29bd0*/  @!P0 BRA `(.L_x_6882) ;  /* 0x0000003000508947 */ /* 0x002fea0003800000 */
.L_x_6995:
[----:B------:R-:W-:Y:S05]  /*29be0*/  @!P2 BRA `(.L_x_6883) ;  /* 0x000000000004a947 */ /* 0x000fea0003800000 */
[----:B------:R-:W-:Y:S01]  /*29bf0*/  BPT.TRAP 0x1 ;  /* 0x000000040000795c */ /* 0x000fe20000300000 */
.L_x_6883:
[----:B------:R-:W2:Y:S01]  /*29c00*/  LDL.LU R4, [R1+0x10] ;  /* 0x0000100001047983 */ /* 0x000ea20000300800 */
[----:B------:R-:W-:-:S04]  /*29c10*/  VIADD R0, R0, 0x38860 ;  /* 0x0003886000007836 */ /* 0x000fc80000000000 */
[----:B--2---:R-:W-:-:S04]  /*29c20*/  IMAD R4, R4, 0x8, R0 ;  /* 0x0000000804047824 */ /* 0x004fc800078e0200 */
[----:B------:R-:W2:Y:S02]  /*29c30*/  SYNCS.PHASECHK.TRANS64.TRYWAIT P0, [R4+URZ], R5 ;  /* 0x00000005040075a7 */ /* 0x000ea4000800017f */
[----:B--2---:R-:W-:Y:S05]  /*29c40*/  @!P0 BRA `(.L_x_6884) ;  /* 0x0000003000488947 */ /* 0x004fea0003800000 */
.L_x_6996:
[----:B------:R-:W-:-:S07]  /*29c50*/  IMAD R3, R3, 0x8, R0 ;  /* 0x0000000803037824 */ /* 0x000fce00078e0200 */
.L_x_6885:
[----:B----4-:R4:W0:Y:S02]  /*29c60*/  SYNCS.PHASECHK.TRANS64.TRYWAIT P0, [R3+URZ], R2 ;  /* 0x00000002030075a7 */ /* 0x010824000800017f */
[----:B0-----:R-:W-:Y:S05]  /*29c70*/  @!P0 NANOSLEEP.SYNCS 0x989680 ;  /* 0x009896800000895d */ /* 0x001fea0003900000 */
[----:B------:R-:W0:Y:S02]  /*29c80*/  @!P0 SYNCS.PHASECHK.TRANS64 P0, [R3+URZ], R2 ;  /* 0x00000002030085a7 */ /* 0x000e24000800007f */
[----:B0-----:R-:W-:Y:S05]  /*29c90*/  @!P0 BRA `(.L_x_6885) ;  /* 0xfffffffc00f08947 */ /* 0x001fea000383ffff */
.L_x_6465:
[----:B------:R-:W-:Y:S05]  /*29ca0*/  BSYNC B9 ;  /* 0x0000000000097941 */ /* 0x000fea0003800000 */
.L_x_6462:
[----:B------:R-:W-:Y:S05]  /*29cb0*/  EXIT ;  /* 0x000000000000794d */ /* 0x000fea0003800000 */
.L_x_6491:
[----:B0-----:R0:W1:Y:S02]  /*29cc0*/  SYNCS.PHASECHK.TRANS64.TRYWAIT P5, [R75+URZ+0x38890], R76 ;  /* 0x0388904c4b0075a7 */ /* 0x00106400080a017f */
[----:B-1----:R-:W-:Y:S05]  /*29cd0*/  @!P5 NANOSLEEP.SYNCS 0x989680 ;  /* 0x009896800000d95d */ /* 0x002fea0003900000 */
[----:B------:R-:W1:Y:S02]  /*29ce0*/  @!P5 SYNCS.PHASECHK.TRANS64 P5, [R75+URZ+0x38890], R76 ;  /* 0x0388904c4b00d5a7 */ /* 0x000e6400080a007f */
[----:B-1----:R-:W-:Y:S05]  /*29cf0*/  @!P5 BRA `(.L_x_6491) ;  /* 0xfffffffc00f0d947 */ /* 0x002fea000383ffff */
[----:B------:R-:W-:Y:S05]  /*29d00*/  BRA `(.L_x_6886) ;  /* 0xfffffd9000f07947 */ /* 0x000fea000383ffff */
.L_x_6501:
[----:B-1----:R1:W2:Y:S02]  /*29d10*/  SYNCS.PHASECHK.TRANS64.TRYWAIT P5, [R75+URZ+0x38890], R76 ;  /* 0x0388904c4b0075a7 */ /* 0x0022a400080a017f */
[----:B--2---:R-:W-:Y:S05]  /*29d20*/  @!P5 NANOSLEEP.SYNCS 0x989680 ;  /* 0x009896800000d95d */ /* 0x004fea0003900000 */
[----:B------:R-:W2:Y:S02]  /*29d30*/  @!P5 SYNCS.PHASECHK.TRANS64 P5, [R75+URZ+0x38890], R76 ;  /* 0x0388904c4b00d5a7 */ /* 0x000ea400080a007f */
[----:B--2---:R-:W-:Y:S05]  /*29d40*/  @!P5 BRA `(.L_x_6501) ;  /* 0xfffffffc00f0d947 */ /* 0x004fea000383ffff */
[----:B------:R-:W-:Y:S05]  /*29d50*/  BRA `(.L_x_6887) ;  /* 0xfffffd9c004c7947 */ /* 0x000fea000383ffff */
.L_x_6506:
[----:B0-----:R0:W1:Y:S02]  /*29d60*/  SYNCS.PHASECHK.TRANS64.TRYWAIT P5, [R75+URZ+0x38890], R76 ;  /* 0x0388904c4b0075a7 */ /* 0x00106400080a017f */
[----:B-1----:R-:W-:Y:S05]  /*29d70*/  @!P5 NANOSLEEP.SYNCS 0x989680 ;  /* 0x009896800000d95d */ /* 0x002fea0003900000 */
[----:B------:R-:W1:Y:S02]  /*29d80*/  @!P5 SYNCS.PHASECHK.TRANS64 P5, [R75+URZ+0x38890], R76 ;  /* 0x0388904c4b00d5a7 */ /* 0x000e6400080a007f */
[----:B-1----:R-:W-:Y:S05]  /*29d90*/  @!P5 BRA `(.L_x_6506) ;  /* 0xfffffffc00f0d947 */ /* 0x002fea000383ffff */
[----:B------:R-:W-:Y:S05]  /*29da0*/  BRA `(.L_x_6888) ;  /* 0xfffffda400647947 */ /* 0x000fea000383ffff */
.L_x_6510:
[----:B------:R0:W0:Y:S02]  /*29db0*/  SYNCS.PHASECHK.TRANS64.TRYWAIT P0, [R75+URZ+0x388b0], R76 ;  /* 0x0388b04c4b0075a7 */ /* 0x000024000800017f */
[----:B0-----:R-:W-:Y:S05]  /*29dc0*/  @!P0 NANOSLEEP.SYNCS 0x989680 ;  /* 0x009896800000895d */ /* 0x001fea0003900000 */
[----:B------:R-:W0:Y:S02]  /*29dd0*/  @!P0 SYNCS.PHASECHK.TRANS64 P0, [R75+URZ+0x388b0], R76 ;  /* 0x0388b04c4b0085a7 */ /* 0x000e24000800007f */
[----:B0-----:R-:W-:Y:S05]  /*29de0*/  @!P0 BRA `(.L_x_6510) ;  /* 0xfffffffc00f08947 */ /* 0x001fea000383ffff */
[----:B------:R-:W-:Y:S05]  /*29df0*/  BRA `(.L_x_6889) ;  /* 0xfffffda400dc7947 */ /* 0x000fea000383ffff */
.L_x_6553:
        /* <DEDUP_REMOVED lines=8> */
.L_x_6891:
[----:B------:R-:W-:Y:S05]  /*29e80*/  BSYNC B1 ;  /* 0x0000000000017941 */ /* 0x000fea0003800000 */
.L_x_6890:
        /* <DEDUP_REMOVED lines=8> */
.L_x_6892:
[----:B------:R-:W-:Y:S02]  /*29f10*/  IMAD.MOV.U32 R13, RZ, RZ, R31 ;  /* 0x000000ffff0d7224 */ /* 0x000fe400078e001f */
[----:B------:R-:W-:-:S07]  /*29f20*/  IMAD.MOV.U32 R2, RZ, RZ, R14 ;  /* 0x000000ffff027224 */ /* 0x000fce00078e000e */
[----:B------:R-:W-:Y:S05]  /*29f30*/  WARPSYNC.COLLECTIVE R15, `(.L_x_6893) ;  /* 0x000000000f087348 */ /* 0x000fea0003c00000 */
[----:B------:R0:W1:Y:S02]  /*29f40*/  SHFL.IDX P6, R14, R13, R12, R11 ;  /* 0x0000000c0d0e7389 */ /* 0x00006400000c000b */
[----:B01----:R-:W-:Y:S01]  /*29f50*/  ENDCOLLECTIVE ;  /* 0x000000000000791b */ /* 0x003fe20003800000 */
.L_x_6893:
[----:B------:R-:W-:Y:S02]  /*29f60*/  IMAD.MOV.U32 R13, RZ, RZ, R30 ;  /* 0x000000ffff0d7224 */ /* 0x000fe400078e001e */
[----:B------:R-:W-:-:S07]  /*29f70*/  IMAD.MOV.U32 R5, RZ, RZ, R14 ;  /* 0x000000ffff057224 */ /* 0x000fce00078e000e */
[----:B------:R-:W-:Y:S05]  /*29f80*/  WARPSYNC.COLLECTIVE R15, `(.L_x_6894) ;  /* 0x000000000f087348 */ /* 0x000fea0003c00000 */
[----:B------:R0:W1:Y:S02]  /*29f90*/  SHFL.IDX P6, R14, R13, R12, R11 ;  /* 0x0000000c0d0e7389 */ /* 0x00006400000c000b */
[----:B01----:R-:W-:Y:S01]  /*29fa0*/  ENDCOLLECTIVE ;  /* 0x000000000000791b */ /* 0x003fe20003800000 */
.L_x_6894:
[----:B------:R-:W-:Y:S05]  /*29fb0*/  BRA `(.L_x_6895) ;  /* 0xfffffde000b87947 */ /* 0x000fea000383ffff */
.L_x_6556:
        /* <DEDUP_REMOVED lines=8> */
.L_x_6897:
[----:B------:R-:W-:Y:S05]  /*2a040*/  BSYNC B1 ;  /* 0x0000000000017941 */ /* 0x000fea0003800000 */
.L_x_6896:
        /* <DEDUP_REMOVED lines=8> */
.L_x_6898:
[----:B------:R-:W-:Y:S02]  /*2a0d0*/  IMAD.MOV.U32 R13, RZ, RZ, R31 ;  /* 0x000000ffff0d7224 */ /* 0x000fe400078e001f */
[----:B------:R-:W-:-:S07]  /*2a0e0*/  IMAD.MOV.U32 R4, RZ, RZ, R14 ;  /* 0x000000ffff047224 */ /* 0x000fce00078e000e */
[----:B------:R-:W-:Y:S05]  /*2a0f0*/  WARPSYNC.COLLECTIVE R15, `(.L_x_6899) ;  /* 0x000000000f087348 */ /* 0x000fea0003c00000 */
[----:B------:R0:W1:Y:S02]  /*2a100*/  SHFL.IDX P6, R14, R13, R12, R11 ;  /* 0x0000000c0d0e7389 */ /* 0x00006400000c000b */
[----:B01----:R-:W-:Y:S01]  /*2a110*/  ENDCOLLECTIVE ;  /* 0x000000000000791b */ /* 0x003fe20003800000 */
.L_x_6899:
[----:B------:R-:W-:Y:S02]  /*2a120*/  IMAD.MOV.U32 R13, RZ, RZ, R30 ;  /* 0x000000ffff0d7224 */ /* 0x000fe400078e001e */
[----:B------:R-:W-:-:S07]  /*2a130*/  IMAD.MOV.U32 R7, RZ, RZ, R14 ;  /* 0x000000ffff077224 */ /* 0x000fce00078e000e */
[----:B------:R-:W-:Y:S05]  /*2a140*/  WARPSYNC.COLLECTIVE R15, `(.L_x_6900) ;  /* 0x000000000f087348 */ /* 0x000fea0003c00000 */
[----:B------:R0:W1:Y:S02]  /*2a150*/  SHFL.IDX P6, R14, R13, R12, R11 ;  /* 0x0000000c0d0e7389 */ /* 0x00006400000c000b */
[----:B01----:R-:W-:Y:S01]  /*2a160*/  ENDCOLLECTIVE ;  /* 0x000000000000791b */ /* 0x003fe20003800000 */
.L_x_6900:
[----:B------:R-:W-:Y:S05]  /*2a170*/  BRA `(.L_x_6901) ;  /* 0xfffffde400107947 */ /* 0x000fea000383ffff */
.L_x_6560:
[----:B0-----:R0:W1:Y:S02]  /*2a180*/  SYNCS.PHASECHK.TRANS64.TRYWAIT P0, [R18+URZ+0x38800], R33 ;  /* 0x03880021120075a7 */ /* 0x001064000800017f */
[----:B-1----:R-:W-:Y:S05]  /*2a190*/  @!P0 NANOSLEEP.SYNCS 0x989680 ;  /* 0x009896800000895d */ /* 0x002fea0003900000 */
[----:B------:R-:W1:Y:S02]  /*2a1a0*/  @!P0 SYNCS.PHASECHK.TRANS64 P0, [R18+URZ+0x38800], R33 ;  /* 0x03880021120085a7 */ /* 0x000e64000800007f */
[----:B-1----:R-:W-:Y:S05]  /*2a1b0*/  @!P0 BRA `(.L_x_6560) ;  /* 0xfffffffc00f08947 */ /* 0x002fea000383ffff */
[----:B------:R-:W-:Y:S05]  /*2a1c0*/  BRA `(.L_x_6902) ;  /* 0xfffffde400f87947 */ /* 0x000fea000383ffff */
.L_x_6568:
        /* <DEDUP_REMOVED lines=8> */
.L_x_6904:
[----:B------:R-:W-:Y:S05]  /*2a250*/  BSYNC B1 ;  /* 0x0000000000017941 */ /* 0x000fea0003800000 */
.L_x_6903:
        /* <DEDUP_REMOVED lines=8> */
.L_x_6905:
[----:B------:R-:W-:Y:S02]  /*2a2e0*/  IMAD.MOV.U32 R13, RZ, RZ, R6 ;  /* 0x000000ffff0d7224 */ /* 0x000fe400078e0006 */
[----:B------:R-:W-:-:S07]  /*2a2f0*/  IMAD.MOV.U32 R2, RZ, RZ, R14 ;  /* 0x000000ffff027224 */ /* 0x000fce00078e000e */
[----:B------:R-:W-:Y:S05]  /*2a300*/  WARPSYNC.COLLECTIVE R15, `(.L_x_6906) ;  /* 0x000000000f087348 */ /* 0x000fea0003c00000 */
[----:B------:R0:W1:Y:S02]  /*2a310*/  SHFL.IDX P6, R14, R13, R12, R11 ;  /* 0x0000000c0d0e7389 */ /* 0x00006400000c000b */
[----:B01----:R-:W-:Y:S01]  /*2a320*/  ENDCOLLECTIVE ;  /* 0x000000000000791b */ /* 0x003fe20003800000 */
.L_x_6906:
[----:B------:R-:W-:Y:S02]  /*2a330*/  IMAD.MOV.U32 R13, RZ, RZ, R8 ;  /* 0x000000ffff0d7224 */ /* 0x000fe400078e0008 */
[----:B------:R-:W-:-:S07]  /*2a340*/  IMAD.MOV.U32 R5, RZ, RZ, R14 ;  /* 0x000000ffff057224 */ /* 0x000fce00078e000e */
[----:B------:R-:W-:Y:S05]  /*2a350*/  WARPSYNC.COLLECTIVE R15, `(.L_x_6907) ;  /* 0x000000000f087348 */ /* 0x000fea0003c00000 */
[----:B------:R0:W1:Y:S02]  /*2a360*/  SHFL.IDX P6, R14, R13, R12, R11 ;  /* 0x0000000c0d0e7389 */ /* 0x00006400000c000b */
[----:B01----:R-:W-:Y:S01]  /*2a370*/  ENDCOLLECTIVE ;  /* 0x000000000000791b */ /* 0x003fe20003800000 */
.L_x_6907:
[----:B------:R-:W-:Y:S05]  /*2a380*/  BRA `(.L_x_6908) ;  /* 0xfffffdf400107947 */ /* 0x000fea000383ffff */
.L_x_6571:
        /* <DEDUP_REMOVED lines=8> */
.L_x_6910:
[----:B------:R-:W-:Y:S05]  /*2a410*/  BSYNC B1 ;  /* 0x0000000000017941 */ /* 0x000fea0003800000 */
.L_x_6909:
        /* <DEDUP_REMOVED lines=8> */
.L_x_6911:
[----:B------:R-:W-:Y:S02]  /*2a4a0*/  IMAD.MOV.U32 R13, RZ, RZ, R6 ;  /* 0x000000ffff0d7224 */ /* 0x000fe400078e0006 */
[----:B------:R-:W-:-:S07]  /*2a4b0*/  IMAD.MOV.U32 R2, RZ, RZ, R14 ;  /* 0x000000ffff027224 */ /* 0x000fce00078e000e */
[----:B------:R-:W-:Y:S05]  /*2a4c0*/  WARPSYNC.COLLECTIVE R15, `(.L_x_6912) ;  /* 0x000000000f087348 */ /* 0x000fea0003c00000 */
[----:B------:R0:W1:Y:S02]  /*2a4d0*/  SHFL.IDX P6, R14, R13, R12, R11 ;  /* 0x0000000c0d0e7389 */ /* 0x00006400000c000b */
[----:B01----:R-:W-:Y:S01]  /*2a4e0*/  ENDCOLLECTIVE ;  /* 0x000000000000791b */ /* 0x003fe20003800000 */
.L_x_6912:
[----:B------:R-:W-:Y:S02]  /*2a4f0*/  IMAD.MOV.U32 R13, RZ, RZ, R8 ;  /* 0x000000ffff0d7224 */ /* 0x000fe400078e0008 */
[----:B------:R-:W-:-:S07]  /*2a500*/  IMAD.MOV.U32 R6, RZ, RZ, R14 ;  /* 0x000000ffff067224 */ /* 0x000fce00078e000e */
[----:B------:R-:W-:Y:S05]  /*2a510*/  WARPSYNC.COLLECTIVE R15, `(.L_x_6913) ;  /* 0x000000000f087348 */ /* 0x000fea0003c00000 */
[----:B------:R0:W1:Y:S02]  /*2a520*/  SHFL.IDX P6, R14, R13, R12, R11 ;  /* 0x0000000c0d0e7389 */ /* 0x00006400000c000b */
[----:B01----:R-:W-:Y:S01]  /*2a530*/  ENDCOLLECTIVE ;  /* 0x000000000000791b */ /* 0x003fe20003800000 */
.L_x_6913:
[----:B------:R-:W-:Y:S05]  /*2a540*/  BRA `(.L_x_6914) ;  /* 0xfffffdf400387947 */ /* 0x000fea000383ffff */
.L_x_6575:
[----:B0-----:R0:W1:Y:S02]  /*2a550*/  SYNCS.PHASECHK.TRANS64.TRYWAIT P1, [R18+URZ+0x38800], R15 ;  /* 0x0388000f120075a7 */ /* 0x001064000802017f */
[----:B-1----:R-:W-:Y:S05]  /*2a560*/  @!P1 NANOSLEEP.SYNCS 0x989680 ;  /* 0x009896800000995d */ /* 0x002fea0003900000 */
[----:B------:R-:W1:Y:S02]  /*2a570*/  @!P1 SYNCS.PHASECHK.TRANS64 P1, [R18+URZ+0x38800], R15 ;  /* 0x0388000f120095a7 */ /* 0x000e64000802007f */
[----:B-1----:R-:W-:Y:S05]  /*2a580*/  @!P1 BRA `(.L_x_6575) ;  /* 0xfffffffc00f09947 */ /* 0x002fea000383ffff */
[----:B------:R-:W-:Y:S05]  /*2a590*/  BRA `(.L_x_6915) ;  /* 0xfffffdf400d87947 */ /* 0x000fea000383ffff */
.L_x_6581:
[----:B-1----:R1:W2:Y:S02]  /*2a5a0*/  SYNCS.PHASECHK.TRANS64.TRYWAIT P1, [R15+URZ+0x38830], R8 ;  /* 0x038830080f0075a7 */ /* 0x0022a4000802017f */
[----:B--2---:R-:W-:Y:S05]  /*2a5b0*/  @!P1 NANOSLEEP.SYNCS 0x989680 ;  /* 0x009896800000995d */ /* 0x004fea0003900000 */
[----:B------:R-:W2:Y:S02]  /*2a5c0*/  @!P1 SYNCS.PHASECHK.TRANS64 P1, [R15+URZ+0x38830], R8 ;  /* 0x038830080f0095a7 */ /* 0x000ea4000802007f */
[----:B--2---:R-:W-:Y:S05]  /*2a5d0*/  @!P1 BRA `(.L_x_6581) ;  /* 0xfffffffc00f09947 */ /* 0x004fea000383ffff */
[----:B------:R-:W-:Y:S05]  /*2a5e0*/  BRA `(.L_x_6580) ;  /* 0xfffffe04004c7947 */ /* 0x000fea000383ffff */
.L_x_6583:
[----:B--2---:R2:W3:Y:S02]  /*2a5f0*/  SYNCS.PHASECHK.TRANS64.TRYWAIT P1, [R18+URZ+0x38810], R3 ;  /* 0x03881003120075a7 */ /* 0x0044e4000802017f */
[----:B---3--:R-:W-:Y:S05]  /*2a600*/  @!P1 NANOSLEEP.SYNCS 0x989680 ;  /* 0x009896800000995d */ /* 0x008fea0003900000 */
[----:B------:R-:W3:Y:S02]  /*2a610*/  @!P1 SYNCS.PHASECHK.TRANS64 P1, [R18+URZ+0x38810], R3 ;  /* 0x03881003120095a7 */ /* 0x000ee4000802007f */
[----:B---3--:R-:W-:Y:S05]  /*2a620*/  @!P1 BRA `(.L_x_6583) ;  /* 0xfffffffc00f09947 */ /* 0x008fea000383ffff */
[----:B------:R-:W-:Y:S05]  /*2a630*/  BRA `(.L_x_6916) ;  /* 0xfffffe0400fc7947 */ /* 0x000fea000383ffff */
.L_x_6587:
[----:B----4-:R4:W0:Y:S02]  /*2a640*/  SYNCS.PHASECHK.TRANS64.TRYWAIT P2, [R15+URZ+0x38850], R8 ;  /* 0x038850080f0075a7 */ /* 0x010824000804017f */
[----:B0-----:R-:W-:Y:S05]  /*2a650*/  @!P2 NANOSLEEP.SYNCS 0x989680 ;  /* 0x009896800000a95d */ /* 0x001fea0003900000 */
[----:B------:R-:W0:Y:S02]  /*2a660*/  @!P2 SYNCS.PHASECHK.TRANS64 P2, [R15+URZ+0x38850], R8 ;  /* 0x038850080f00a5a7 */ /* 0x000e24000804007f */
[----:B0-----:R-:W-:Y:S05]  /*2a670*/  @!P2 BRA `(.L_x_6587) ;  /* 0xfffffffc00f0a947 */ /* 0x001fea000383ffff */
[----:B------:R-:W-:Y:S05]  /*2a680*/  BRA `(.L_x_6586) ;  /* 0xfffffe0800207947 */ /* 0x000fea000383ffff */
.L_x_6607:
[----:B-1----:R1:W2:Y:S02]  /*2a690*/  SYNCS.PHASECHK.TRANS64.TRYWAIT P3, [R201+URZ+0x38830], R14 ;  /* 0x0388300ec90075a7 */ /* 0x0022a4000806017f */
[----:B--2---:R-:W-:Y:S05]  /*2a6a0*/  @!P3 NANOSLEEP.SYNCS 0x989680 ;  /* 0x009896800000b95d */ /* 0x004fea0003900000 */
[----:B------:R-:W2:Y:S02]  /*2a6b0*/  @!P3 SYNCS.PHASECHK.TRANS64 P3, [R201+URZ+0x38830], R14 ;  /* 0x0388300ec900b5a7 */ /* 0x000ea4000806007f */
[----:B--2---:R-:W-:Y:S05]  /*2a6c0*/  @!P3 BRA `(.L_x_6607) ;  /* 0xfffffffc00f0b947 */ /* 0x004fea000383ffff */
[----:B------:R-:W-:Y:S05]  /*2a6d0*/  BRA `(.L_x_6606) ;  /* 0xfffffe3c00e07947 */ /* 0x000fea000383ffff */
.L_x_6612:
[----:B---3--:R3:W4:Y:S02]  /*2a6e0*/  SYNCS.PHASECHK.TRANS64.TRYWAIT P3, [R201+URZ+0x38850], R14 ;  /* 0x0388500ec90075a7 */ /* 0x008724000806017f */
[----:B----4-:R-:W-:Y:S05]  /*2a6f0*/  @!P3 NANOSLEEP.SYNCS 0x989680 ;  /* 0x009896800000b95d */ /* 0x010fea0003900000 */
[----:B------:R-:W4:Y:S02]  /*2a700*/  @!P3 SYNCS.PHASECHK.TRANS64 P3, [R201+URZ+0x38850], R14 ;  /* 0x0388500ec900b5a7 */ /* 0x000f24000806007f */
[----:B----4-:R-:W-:Y:S05]  /*2a710*/  @!P3 BRA `(.L_x_6612) ;  /* 0xfffffffc00f0b947 */ /* 0x010fea000383ffff */
[----:B------:R-:W-:Y:S05]  /*2a720*/  BRA `(.L_x_6611) ;  /* 0xfffffe40007c7947 */ /* 0x000fea000383ffff */
.L_x_6632:
[----:B-1----:R1:W2:Y:S02]  /*2a730*/  SYNCS.PHASECHK.TRANS64.TRYWAIT P3, [R21+URZ+0x38830], R14 ;  /* 0x0388300e150075a7 */ /* 0x0022a4000806017f */
[----:B--2---:R-:W-:Y:S05]  /*2a740*/  @!P3 NANOSLEEP.SYNCS 0x989680 ;  /* 0x009896800000b95d */ /* 0x004fea0003900000 */
[----:B------:R-:W2:Y:S02]  /*2a750*/  @!P3 SYNCS.PHASECHK.TRANS64 P3, [R21+URZ+0x38830], R14 ;  /* 0x0388300e1500b5a7 */ /* 0x000ea4000806007f */
[----:B--2---:R-:W-:Y:S05]  /*2a760*/  @!P3 BRA `(.L_x_6632) ;  /* 0xfffffffc00f0b947 */ /* 0x004fea000383ffff */
[----:B------:R-:W-:Y:S05]  /*2a770*/  BRA `(.L_x_6631) ;  /* 0xfffffe7c00c47947 */ /* 0x000fea000383ffff */
.L_x_6637:
[----:B---3--:R3:W4:Y:S02]  /*2a780*/  SYNCS.PHASECHK.TRANS64.TRYWAIT P3, [R21+URZ+0x38850], R14 ;  /* 0x0388500e150075a7 */ /* 0x008724000806017f */
[----:B----4-:R-:W-:Y:S05]  /*2a790*/  @!P3 NANOSLEEP.SYNCS 0x989680 ;  /* 0x009896800000b95d */ /* 0x010fea0003900000 */
[----:B------:R-:W4:Y:S02]  /*2a7a0*/  @!P3 SYNCS.PHASECHK.TRANS64 P3, [R21+URZ+0x38850], R14 ;  /* 0x0388500e1500b5a7 */ /* 0x000f24000806007f */
[----:B----4-:R-:W-:Y:S05]  /*2a7b0*/  @!P3 BRA `(.L_x_6637) ;  /* 0xfffffffc00f0b947 */ /* 0x010fea000383ffff */
[----:B------:R-:W-:Y:S05]  /*2a7c0*/  BRA `(.L_x_6636) ;  /* 0xfffffe8000607947 */ /* 0x000fea000383ffff */
.L_x_6645:
[----:B-1----:R1:W2:Y:S02]  /*2a7d0*/  SYNCS.PHASECHK.TRANS64.TRYWAIT P2, [R21+URZ+0x38830], R9 ;  /* 0x03883009150075a7 */ /* 0x0022a4000804017f */
[----:B--2---:R-:W-:Y:S05]  /*2a7e0*/  @!P2 NANOSLEEP.SYNCS 0x989680 ;  /* 0x009896800000a95d */ /* 0x004fea0003900000 */
[----:B------:R-:W2:Y:S02]  /*2a7f0*/  @!P2 SYNCS.PHASECHK.TRANS64 P2, [R21+URZ+0x38830], R9 ;  /* 0x038830091500a5a7 */ /* 0x000ea4000804007f */
[----:B--2---:R-:W-:Y:S05]  /*2a800*/  @!P2 BRA `(.L_x_6645) ;  /* 0xfffffffc00f0a947 */ /* 0x004fea000383ffff */
[----:B------:R-:W-:Y:S05]  /*2a810*/  BRA `(.L_x_6644) ;  /* 0xfffffeb0003c7947 */ /* 0x000fea000383ffff */
.L_x_6650:
[----:B---3--:R3:W4:Y:S02]  /*2a820*/  SYNCS.PHASECHK.TRANS64.TRYWAIT P2, [R21+URZ+0x38850], R9 ;  /* 0x03885009150075a7 */ /* 0x008724000804017f */
[----:B----4-:R-:W-:Y:S05]  /*2a830*/  @!P2 NANOSLEEP.SYNCS 0x989680 ;  /* 0x009896800000a95d */ /* 0x010fea0003900000 */
[----:B------:R-:W4:Y:S02]  /*2a840*/  @!P2 SYNCS.PHASECHK.TRANS64 P2, [R21+URZ+0x38850], R9 ;  /* 0x038850091500a5a7 */ /* 0x000f24000804007f */
[----:B----4-:R-:W-:Y:S05]  /*2a850*/  @!P2 BRA `(.L_x_6650) ;  /* 0xfffffffc00f0a947 */ /* 0x010fea000383ffff */
[----:B------:R-:W-:Y:S05]  /*2a860*/  BRA `(.L_x_6649) ;  /* 0xfffffeb000d87947 */ /* 0x000fea000383ffff */
.L_x_6701:
        /* <DEDUP_REMOVED lines=11> */
.L_x_6918:
[----:B------:R-:W-:Y:S05]  /*2a920*/  BSYNC B1 ;  /* 0x0000000000017941 */ /* 0x000fea0003800000 */
.L_x_6917:
[----:B------:R-:W-:Y:S05]  /*2a930*/  BRA `(.L_x_6919) ;  /* 0xffffff60003c7947 */ /* 0x000fea000383ffff */
.L_x_6703:
[----:B------:R-:W-:Y:S01]  /*2a940*/  BSSY B1, `(.L_x_6920) ;  /* 0x0000006000017945 */ /* 0x000fe20003800000 */
[----:B0-----:R-:W-:-:S07]  /*2a950*/  IMAD.MOV.U32 R15, RZ, RZ, -0x1 ;  /* 0xffffffffff0f7424 */ /* 0x001fce00078e00ff */
[----:B-1----:R-:W-:Y:S05]  /*2a960*/  WARPSYNC.COLLECTIVE R15, `(.L_x_6921) ;  /* 0x000000000f0c7348 */ /* 0x002fea0003c00000 */
[----:B------:R-:W-:Y:S02]  /*2a970*/  ELECT P6, UR62, PT ;  /* 0x00000000003e782f */ /* 0x000fe400038c0000 */
[----:B------:R-:W-:Y:S01]  /*2a980*/  MOV R14, UR62 ;  /* 0x0000003e000e7c02 */ /* 0x000fe20008000f00 */
[----:B-1----:R-:W-:Y:S10]  /*2a990*/  ENDCOLLECTIVE ;  /* 0x000000000000791b */ /* 0x002ff40003800000 */
.L_x_6921:
[----:B------:R-:W-:Y:S05]  /*2a9a0*/  BSYNC B1 ;  /* 0x0000000000017941 */ /* 0x000fea0003800000 */
.L_x_6920:
[----:B------:R-:W-:Y:S05]  /*2a9b0*/  BRA `(.L_x_6702) ;  /* 0xffffff6000347947 */ /* 0x000fea000383ffff */
.L_x_6705:
[----:B-1----:R1:W2:Y:S02]  /*2a9c0*/  SYNCS.PHASECHK.TRANS64.TRYWAIT P0, [R18+URZ+0x38820], R5 ;  /* 0x03882005120075a7 */ /* 0x0022a4000800017f */
[----:B--2---:R-:W-:Y:S05]  /*2a9d0*/  @!P0 NANOSLEEP.SYNCS 0x989680 ;  /* 0x009896800000895d */ /* 0x004fea0003900000 */
[----:B------:R-:W2:Y:S02]  /*2a9e0*/  @!P0 SYNCS.PHASECHK.TRANS64 P0, [R18+URZ+0x38820], R5 ;  /* 0x03882005120085a7 */ /* 0x000ea4000800007f */
[----:B--2---:R-:W-:Y:S05]  /*2a9f0*/  @!P0 BRA `(.L_x_6705) ;  /* 0xfffffffc00f08947 */ /* 0x004fea000383ffff */
[----:B------:R-:W-:Y:S05]  /*2aa00*/  BRA `(.L_x_6922) ;  /* 0xffffff6000447947 */ /* 0x000fea000383ffff */
.L_x_6709:
[----:B--2---:R2:W3:Y:S02]  /*2aa10*/  SYNCS.PHASECHK.TRANS64.TRYWAIT P0, [R6+URZ+0x388a0], R10 ;  /* 0x0388a00a060075a7 */ /* 0x0044e4000800017f */
[----:B---3--:R-:W-:Y:S05]  /*2aa20*/  @!P0 NANOSLEEP.SYNCS 0x989680 ;  /* 0x009896800000895d */ /* 0x008fea0003900000 */
[----:B------:R-:W3:Y:S02]  /*2aa30*/  @!P0 SYNCS.PHASECHK.TRANS64 P0, [R6+URZ+0x388a0], R10 ;  /* 0x0388a00a060085a7 */ /* 0x000ee4000800007f */
[----:B---3--:R-:W-:Y:S05]  /*2aa40*/  @!P0 BRA `(.L_x_6709) ;  /* 0xfffffffc00f08947 */ /* 0x008fea000383ffff */
[----:B------:R-:W-:Y:S05]  /*2aa50*/  BRA `(.L_x_6923) ;  /* 0xffffff6000647947 */ /* 0x000fea000383ffff */
.L_x_6714:
[----:B-1----:R1:W3:Y:S02]  /*2aa60*/  SYNCS.PHASECHK.TRANS64.TRYWAIT P0, [R6+URZ+0x388c0], R10 ;  /* 0x0388c00a060075a7 */ /* 0x0022e4000800017f */
[----:B---3--:R-:W-:Y:S05]  /*2aa70*/  @!P0 NANOSLEEP.SYNCS 0x989680 ;  /* 0x009896800000895d */ /* 0x008fea0003900000 */
[----:B------:R-:W3:Y:S02]  /*2aa80*/  @!P0 SYNCS.PHASECHK.TRANS64 P0, [R6+URZ+0x388c0], R10 ;  /* 0x0388c00a060085a7 */ /* 0x000ee4000800007f */
[----:B---3--:R-:W-:Y:S05]  /*2aa90*/  @!P0 BRA `(.L_x_6714) ;  /* 0xfffffffc00f08947 */ /* 0x008fea000383ffff */
[----:B------:R-:W-:Y:S05]  /*2aaa0*/  BRA `(.L_x_6924) ;  /* 0xffffff6000e47947 */ /* 0x000fea000383ffff */
.L_x_6728:
[----:B-1----:R1:W2:Y:S02]  /*2aab0*/  SYNCS.PHASECHK.TRANS64.TRYWAIT P1, [R6+URZ+0x388a0], R7 ;  /* 0x0388a007060075a7 */ /* 0x0022a4000802017f */
[----:B--2---:R-:W-:Y:S05]  /*2aac0*/  @!P1 NANOSLEEP.SYNCS 0x989680 ;  /* 0x009896800000995d */ /* 0x004fea0003900000 */
[----:B------:R-:W2:Y:S02]  /*2aad0*/  @!P1 SYNCS.PHASECHK.TRANS64 P1, [R6+URZ+0x388a0], R7 ;  /* 0x0388a007060095a7 */ /* 0x000ea4000802007f */
[----:B--2---:R-:W-:Y:S05]  /*2aae0*/  @!P1 BRA `(.L_x_6728) ;  /* 0xfffffffc00f09947 */ /* 0x004fea000383ffff */
[----:B------:R-:W-:Y:S05]  /*2aaf0*/  BRA `(.L_x_6925) ;  /* 0xffffff6c00647947 */ /* 0x000fea000383ffff */
.L_x_6733:
[----:B--2---:R2:W3:Y:S02]  /*2ab00*/  SYNCS.PHASECHK.TRANS64.TRYWAIT P1, [R6+URZ+0x388c0], R7 ;  /* 0x0388c007060075a7 */ /* 0x0044e4000802017f */
[----:B---3--:R-:W-:Y:S05]  /*2ab10*/  @!P1 NANOSLEEP.SYNCS 0x989680 ;  /* 0x009896800000995d */ /* 0x008fea0003900000 */
[----:B------:R-:W3:Y:S02]  /*2ab20*/  @!P1 SYNCS.PHASECHK.TRANS64 P1, [R6+URZ+0x388c0], R7 ;  /* 0x0388c007060095a7 */ /* 0x000ee4000802007f */
[----:B---3--:R-:W-:Y:S05]  /*2ab30*/  @!P1 BRA `(.L_x_6733) ;  /* 0xfffffffc00f09947 */ /* 0x008fea000383ffff */
[----:B------:R-:W-:Y:S05]  /*2ab40*/  BRA `(.L_x_6926) ;  /* 0xffffff6c00e07947 */ /* 0x000fea000383ffff */
.L_x_6763:
        /* <DEDUP_REMOVED lines=11> */
.L_x_6928:
[----:B------:R-:W-:Y:S05]  /*2ac00*/  BSYNC B0 ;  /* 0x0000000000007941 */ /* 0x000fea0003800000 */
.L_x_6927:
[----:B------:R-:W-:Y:S05]  /*2ac10*/  BRA `(.L_x_6929) ;  /* 0xffffff8400647947 */ /* 0x000fea000383ffff */
.L_x_6765:
[----:B------:R-:W-:Y:S01]  /*2ac20*/  BSSY B0, `(.L_x_6930) ;  /* 0x0000006000007945 */ /* 0x000fe20003800000 */
[----:B0-----:R-:W-:-:S07]  /*2ac30*/  IMAD.MOV.U32 R15, RZ, RZ, -0x1 ;  /* 0xffffffffff0f7424 */ /* 0x001fce00078e00ff */
[----:B-12---:R-:W-:Y:S05]  /*2ac40*/  WARPSYNC.COLLECTIVE R15, `(.L_x_6931) ;  /* 0x000000000f0c7348 */ /* 0x006fea0003c00000 */
[----:B------:R-:W-:Y:S02]  /*2ac50*/  ELECT P6, UR62, PT ;  /* 0x00000000003e782f */ /* 0x000fe400038c0000 */
[----:B------:R-:W-:Y:S01]  /*2ac60*/  MOV R14, UR62 ;  /* 0x0000003e000e7c02 */ /* 0x000fe20008000f00 */
[----:B-12---:R-:W-:Y:S10]  /*2ac70*/  ENDCOLLECTIVE ;  /* 0x000000000000791b */ /* 0x006ff40003800000 */
.L_x_6931:
[----:B------:R-:W-:Y:S05]  /*2ac80*/  BSYNC B0 ;  /* 0x0000000000007941 */ /* 0x000fea0003800000 */
.L_x_6930:
[----:B------:R-:W-:Y:S05]  /*2ac90*/  BRA `(.L_x_6932) ;  /* 0xffffff8400687947 */ /* 0x000fea000383ffff */
.L_x_6767:
[----:B---3--:R3:W4:Y:S02]  /*2aca0*/  SYNCS.PHASECHK.TRANS64.TRYWAIT P0, [R0+URZ+0x38840], R2 ;  /* 0x03884002000075a7 */ /* 0x008724000800017f */
[----:B----4-:R-:W-:Y:S05]  /*2acb0*/  @!P0 NANOSLEEP.SYNCS 0x989680 ;  /* 0x009896800000895d */ /* 0x010fea0003900000 */
[----:B------:R-:W4:Y:S02]  /*2acc0*/  @!P0 SYNCS.PHASECHK.TRANS64 P0, [R0+URZ+0x38840], R2 ;  /* 0x03884002000085a7 */ /* 0x000f24000800007f */
[----:B----4-:R-:W-:Y:S05]  /*2acd0*/  @!P0 BRA `(.L_x_6767) ;  /* 0xfffffffc00f08947 */ /* 0x010fea000383ffff */
[----:B------:R-:W-:Y:S05]  /*2ace0*/  BRA `(.L_x_6933) ;  /* 0xffffff8400cc7947 */ /* 0x000fea000383ffff */
.L_x_6771:
        /* <DEDUP_REMOVED lines=10> */
.L_x_6934:
[----:B------:R0:W-:Y:S01]  /*2ad90*/  STL [R1+0x2c], R10 ;  /* 0x00002c0a01007387 */ /* 0x0001e20000100800 */
[----:B------:R-:W-:Y:S02]  /*2ada0*/  IMAD.MOV.U32 R13, RZ, RZ, R3 ;  /* 0x000000ffff0d7224 */ /* 0x000fe400078e0003 */
[----:B------:R-:W-:-:S07]  /*2adb0*/  IMAD.MOV.U32 R4, RZ, RZ, R14 ;  /* 0x000000ffff047224 */ /* 0x000fce00078e000e */
[----:B0-----:R-:W-:Y:S05]  /*2adc0*/  WARPSYNC.COLLECTIVE R15, `(.L_x_6935) ;  /* 0x000000000f087348 */ /* 0x001fea0003c00000 */
[----:B------:R1:W2:Y:S02]  /*2add0*/  SHFL.IDX P6, R14, R13, R12, R11 ;  /* 0x0000000c0d0e7389 */ /* 0x0002a400000c000b */
[----:B012---:R-:W-:Y:S01]  /*2ade0*/  ENDCOLLECTIVE ;  /* 0x000000000000791b */ /* 0x007fe20003800000 */
.L_x_6935:
[----:B------:R-:W-:Y:S02]  /*2adf0*/  IMAD.MOV.U32 R13, RZ, RZ, R2 ;  /* 0x000000ffff0d7224 */ /* 0x000fe400078e0002 */
[----:B------:R-:W-:Y:S02]  /*2ae00*/  IMAD.MOV.U32 R12, RZ, RZ, 0x1 ;  /* 0x00000001ff0c7424 */ /* 0x000fe400078e00ff */
[----:B------:R-:W-:-:S07]  /*2ae10*/  IMAD.MOV.U32 R5, RZ, RZ, R14 ;  /* 0x000000ffff057224 */ /* 0x000fce00078e000e */
[----:B------:R-:W-:Y:S05]  /*2ae20*/  WARPSYNC.COLLECTIVE R15, `(.L_x_6936) ;  /* 0x000000000f087348 */ /* 0x000fea0003c00000 */
[----:B------:R0:W1:Y:S02]  /*2ae30*/  SHFL.IDX P6, R14, R13, R12, R11 ;  /* 0x0000000c0d0e7389 */ /* 0x00006400000c000b */
[----:B01----:R-:W-:Y:S01]  /*2ae40*/  ENDCOLLECTIVE ;  /* 0x000000000000791b */ /* 0x003fe20003800000 */
.L_x_6936:
[----:B------:R-:W-:Y:S02]  /*2ae50*/  IMAD.MOV.U32 R13, RZ, RZ, R3 ;  /* 0x000000ffff0d7224 */ /* 0x000fe400078e0003 */
[----:B------:R-:W-:-:S07]  /*2ae60*/  IMAD.MOV.U32 R6, RZ, RZ, R14 ;  /* 0x000000ffff067224 */ /* 0x000fce00078e000e */
[----:B------:R-:W-:Y:S05]  /*2ae70*/  WARPSYNC.COLLECTIVE R15, `(.L_x_6937) ;  /* 0x000000000f087348 */ /* 0x000fea0003c00000 */
[----:B------:R0:W1:Y:S02]  /*2ae80*/  SHFL.IDX P6, R14, R13, R12, R11 ;  /* 0x0000000c0d0e7389 */ /* 0x00006400000c000b */
[----:B01----:R-:W-:Y:S01]  /*2ae90*/  ENDCOLLECTIVE ;  /* 0x000000000000791b */ /* 0x003fe20003800000 */
.L_x_6937:
        /* <DEDUP_REMOVED lines=22> */
.L_x_6938:
        /* <DEDUP_REMOVED lines=10> */
.L_x_6939:
        /* <DEDUP_REMOVED lines=11> */
.L_x_6940:
        /* <DEDUP_REMOVED lines=14> */
.L_x_6941:
[----:B------:R-:W-:Y:S01]  /*2b230*/  IMAD.MOV.U32 R3, RZ, RZ, R14 ;  /* 0x000000ffff037224 */ /* 0x000fe200078e000e */
[----:B------:R-:W-:Y:S06]  /*2b240*/  BRA `(.L_x_6942) ;  /* 0xffffff8c00147947 */ /* 0x000fec000383ffff */
.L_x_6775:
        /* <DEDUP_REMOVED lines=26> */
.L_x_6944:
[----:B------:R-:W-:Y:S05]  /*2b3f0*/  BSYNC B0 ;  /* 0x0000000000007941 */ /* 0x000fea0003800000 */
.L_x_6943:
        /* <DEDUP_REMOVED lines=13> */
.L_x_6945:
        /* <DEDUP_REMOVED lines=35> */
[----:B------:R0:W-:Y:S03]  /*2b700*/  @!P2 LDGSTS.E.BYPASS.LTC128B.128 [R7+0x32400], desc[UR50][R2.64+0x300], P6 ;  /* 0x324003000207afae */ /* 0x0001e6000b101d72 */
[----:B------:R-:W-:-:S07]  /*2b710*/  @!P3 SHF.R.U32.HI R8, RZ, 0x2, R8 ;  /* 0x00000002ff08b819 */ /* 0x000fce0000011608 */
[----:B0-----:R-:W-:Y:S05]  /*2b720*/  WARPSYNC.COLLECTIVE R15, `(.L_x_6946) ;  /* 0x000000000f087348 */ /* 0x001fea0003c00000 */
[----:B------:R1:W2:Y:S02]  /*2b730*/  SHFL.IDX P6, R14, R13, R12, R11 ;  /* 0x0000000c0d0e7389 */ /* 0x0002a400000c000b */
[----:B012---:R-:W-:Y:S01]  /*2b740*/  ENDCOLLECTIVE ;  /* 0x000000000000791b */ /* 0x007fe20003800000 */
.L_x_6946:
        /* <DEDUP_REMOVED lines=17> */
.L_x_6947:
        /* <DEDUP_REMOVED lines=29> */
.L_x_6948:
        /* <DEDUP_REMOVED lines=12> */
.L_x_6949:
        /* <DEDUP_REMOVED lines=34> */
.L_x_6950:
[----:B------:R-:W-:Y:S02]  /*2bd10*/  IMAD.MOV.U32 R13, RZ, RZ, R0 ;  /* 0x000000ffff0d7224 */ /* 0x000fe400078e0000 */
[----:B------:R-:W-:-:S07]  /*2bd20*/  IMAD.MOV.U32 R4, RZ, RZ, R14 ;  /* 0x000000ffff047224 */ /* 0x000fce00078e000e */
[----:B------:R-:W-:Y:S05]  /*2bd30*/  WARPSYNC.COLLECTIVE R15, `(.L_x_6951) ;  /* 0x000000000f087348 */ /* 0x000fea0003c00000 */
[----:B------:R0:W1:Y:S02]  /*2bd40*/  SHFL.IDX P6, R14, R13, R12, R11 ;  /* 0x0000000c0d0e7389 */ /* 0x00006400000c000b */
[----:B01----:R-:W-:Y:S01]  /*2bd50*/  ENDCOLLECTIVE ;  /* 0x000000000000791b */ /* 0x003fe20003800000 */
.L_x_6951:
[----:B------:R-:W-:Y:S01]  /*2bd60*/  IMAD.MOV.U32 R0, RZ, RZ, R14 ;  /* 0x000000ffff007224 */ /* 0x000fe200078e000e */
[----:B------:R-:W-:Y:S06]  /*2bd70*/  BRA `(.L_x_6952) ;  /* 0xffffff8c00ec7947 */ /* 0x000fec000383ffff */
.L_x_6780:
[----:B0-----:R0:W2:Y:S02]  /*2bd80*/  SYNCS.PHASECHK.TRANS64.TRYWAIT P0, [R18+URZ+0x38820], R0 ;  /* 0x03882000120075a7 */ /* 0x0010a4000800017f */
[----:B--2---:R-:W-:Y:S05]  /*2bd90*/  @!P0 NANOSLEEP.SYNCS 0x989680 ;  /* 0x009896800000895d */ /* 0x004fea0003900000 */
[----:B------:R-:W2:Y:S02]  /*2bda0*/  @!P0 SYNCS.PHASECHK.TRANS64 P0, [R18+URZ+0x38820], R0 ;  /* 0x03882000120085a7 */ /* 0x000ea4000800007f */
[----:B--2---:R-:W-:Y:S05]  /*2bdb0*/  @!P0 BRA `(.L_x_6780) ;  /* 0xfffffffc00f08947 */ /* 0x004fea000383ffff */
[----:B------:R-:W-:Y:S05]  /*2bdc0*/  BRA `(.L_x_6953) ;  /* 0xffffff9000a47947 */ /* 0x000fea000383ffff */
.L_x_6784:
[----:B0-----:R0:W1:Y:S02]  /*2bdd0*/  SYNCS.PHASECHK.TRANS64.TRYWAIT P0, [R0+URZ+0x38860], R2 ;  /* 0x03886002000075a7 */ /* 0x001064000800017f */
[----:B-1----:R-:W-:Y:S05]  /*2bde0*/  @!P0 NANOSLEEP.SYNCS 0x989680 ;  /* 0x009896800000895d */ /* 0x002fea0003900000 */
[----:B------:R-:W1:Y:S02]  /*2bdf0*/  @!P0 SYNCS.PHASECHK.TRANS64 P0, [R0+URZ+0x38860], R2 ;  /* 0x03886002000085a7 */ /* 0x000e64000800007f */
[----:B-1----:R-:W-:Y:S05]  /*2be00*/  @!P0 BRA `(.L_x_6784) ;  /* 0xfffffffc00f08947 */ /* 0x002fea000383ffff */
[----:B------:R-:W-:Y:S05]  /*2be10*/  BRA `(.L_x_6954) ;  /* 0xffffff9000c87947 */ /* 0x000fea000383ffff */
.L_x_6803:
[----:B-1----:R1:W2:Y:S02]  /*2be20*/  SYNCS.PHASECHK.TRANS64.TRYWAIT P0, [R2+URZ+0x38840], R6 ;  /* 0x03884006020075a7 */ /* 0x0022a4000800017f */
[----:B--2---:R-:W-:Y:S05]  /*2be30*/  @!P0 NANOSLEEP.SYNCS 0x989680 ;  /* 0x009896800000895d */ /* 0x004fea0003900000 */
[----:B------:R-:W2:Y:S02]  /*2be40*/  @!P0 SYNCS.PHASECHK.TRANS64 P0, [R2+URZ+0x38840], R6 ;  /* 0x03884006020085a7 */ /* 0x000ea4000800007f */
[----:B--2---:R-:W-:Y:S05]  /*2be50*/  @!P0 BRA `(.L_x_6803) ;  /* 0xfffffffc00f08947 */ /* 0x004fea000383ffff */
[----:B------:R-:W-:Y:S05]  /*2be60*/  BRA `(.L_x_6955) ;  /* 0xffffff9c00f87947 */ /* 0x000fea000383ffff */
.L_x_6808:
[----:B0-----:R0:W2:Y:S02]  /*2be70*/  SYNCS.PHASECHK.TRANS64.TRYWAIT P0, [R2+URZ+0x38860], R6 ;  /* 0x03886006020075a7 */ /* 0x0010a4000800017f */
[----:B--2---:R-:W-:Y:S05]  /*2be80*/  @!P0 NANOSLEEP.SYNCS 0x989680 ;  /* 0x009896800000895d */ /* 0x004fea0003900000 */
[----:B------:R-:W2:Y:S02]  /*2be90*/  @!P0 SYNCS.PHASECHK.TRANS64 P0, [R2+URZ+0x38860], R6 ;  /* 0x03886006020085a7 */ /* 0x000ea4000800007f */
[----:B--2---:R-:W-:Y:S05]  /*2bea0*/  @!P0 BRA `(.L_x_6808) ;  /* 0xfffffffc00f08947 */ /* 0x004fea000383ffff */
[----:B------:R-:W-:Y:S05]  /*2beb0*/  BRA `(.L_x_6956) ;  /* 0xffffffa000787947 */ /* 0x000fea000383ffff */
.L_x_6823:
[----:B-1----:R1:W2:Y:S02]  /*2bec0*/  SYNCS.PHASECHK.TRANS64.TRYWAIT P0, [R3+URZ+0x38840], R2 ;  /* 0x03884002030075a7 */ /* 0x0022a4000800017f */
[----:B--2---:R-:W-:Y:S05]  /*2bed0*/  @!P0 NANOSLEEP.SYNCS 0x989680 ;  /* 0x009896800000895d */ /* 0x004fea0003900000 */
[----:B------:R-:W2:Y:S02]  /*2bee0*/  @!P0 SYNCS.PHASECHK.TRANS64 P0, [R3+URZ+0x38840], R2 ;  /* 0x03884002030085a7 */ /* 0x000ea4000800007f */
[----:B--2---:R-:W-:Y:S05]  /*2bef0*/  @!P0 BRA `(.L_x_6823) ;  /* 0xfffffffc00f08947 */ /* 0x004fea000383ffff */
[----:B------:R-:W-:Y:S05]  /*2bf00*/  BRA `(.L_x_6957) ;  /* 0xffffffac00547947 */ /* 0x000fea000383ffff */
.L_x_6828:
[----:B0-----:R0:W2:Y:S02]  /*2bf10*/  SYNCS.PHASECHK.TRANS64.TRYWAIT P0, [R3+URZ+0x38860], R2 ;  /* 0x03886002030075a7 */ /* 0x0010a4000800017f */
[----:B--2---:R-:W-:Y:S05]  /*2bf20*/  @!P0 NANOSLEEP.SYNCS 0x989680 ;  /* 0x009896800000895d */ /* 0x004fea0003900000 */
[----:B------:R-:W2:Y:S02]  /*2bf30*/  @!P0 SYNCS.PHASECHK.TRANS64 P0, [R3+URZ+0x38860], R2 ;  /* 0x03886002030085a7 */ /* 0x000ea4000800007f */
[----:B--2---:R-:W-:Y:S05]  /*2bf40*/  @!P0 BRA `(.L_x_6828) ;  /* 0xfffffffc00f08947 */ /* 0x004fea000383ffff */
[----:B------:R-:W-:Y:S05]  /*2bf50*/  BRA `(.L_x_6958) ;  /* 0xffffffac00d07947 */ /* 0x000fea000383ffff */
.L_x_6843:
[----:B-1----:R1:W2:Y:S02]  /*2bf60*/  SYNCS.PHASECHK.TRANS64.TRYWAIT P0, [R3+URZ+0x38840], R2 ;  /* 0x03884002030075a7 */ /* 0x0022a4000800017f */
[----:B--2---:R-:W-:Y:S05]  /*2bf70*/  @!P0 NANOSLEEP.SYNCS 0x989680 ;  /* 0x009896800000895d */ /* 0x004fea0003900000 */
[----:B------:R-:W2:Y:S02]  /*2bf80*/  @!P0 SYNCS.PHASECHK.TRANS64 P0, [R3+URZ+0x38840], R2 ;  /* 0x03884002030085a7 */ /* 0x000ea4000800007f */
[----:B--2---:R-:W-:Y:S05]  /*2bf90*/  @!P0 BRA `(.L_x_6843) ;  /* 0xfffffffc00f08947 */ /* 0x004fea000383ffff */
[----:B------:R-:W-:Y:S05]  /*2bfa0*/  BRA `(.L_x_6959) ;  /* 0xffffffb800907947 */ /* 0x000fea000383ffff */
.L_x_6848:
[----:B--2---:R2:W3:Y:S02]  /*2bfb0*/  SYNCS.PHASECHK.TRANS64.TRYWAIT P0, [R3+URZ+0x38860], R2 ;  /* 0x03886002030075a7 */ /* 0x0044e4000800017f */
[----:B---3--:R-:W-:Y:S05]  /*2bfc0*/  @!P0 NANOSLEEP.SYNCS 0x989680 ;  /* 0x009896800000895d */ /* 0x008fea0003900000 */
[----:B------:R-:W3:Y:S02]  /*2bfd0*/  @!P0 SYNCS.PHASECHK.TRANS64 P0, [R3+URZ+0x38860], R2 ;  /* 0x03886002030085a7 */ /* 0x000ee4000800007f */
[----:B---3--:R-:W-:Y:S05]  /*2bfe0*/  @!P0 BRA `(.L_x_6848) ;  /* 0xfffffffc00f08947 */ /* 0x008fea000383ffff */
[----:B------:R-:W-:Y:S05]  /*2bff0*/  BRA `(.L_x_6960) ;  /* 0xffffffbc00107947 */ /* 0x000fea000383ffff */
.L_x_6864:
[----:B--2---:R-:W2:Y:S01]  /*2c000*/  LDL R2, [R1] ;  /* 0x0000000001027983 */ /* 0x004ea20000100800 */
[----:B------:R-:W-:Y:S01]  /*2c010*/  BSSY B0, `(.L_x_6961) ;  /* 0x0000008000007945 */ /* 0x000fe20003800000 */
[----:B------:R-:W-:Y:S02]  /*2c020*/  IMAD.MOV.U32 R12, RZ, RZ, RZ ;  /* 0x000000ffff0c7224 */ /* 0x000fe400078e00ff */
[----:B------:R-:W-:Y:S02]  /*2c030*/  IMAD.MOV.U32 R11, RZ, RZ, 0x1f ;  /* 0x0000001fff0b7424 */ /* 0x000fe400078e00ff */
[----:B0-----:R-:W-:Y:S02]  /*2c040*/  IMAD.MOV.U32 R15, RZ, RZ, -0x1 ;  /* 0xffffffffff0f7424 */ /* 0x001fe400078e00ff */
[----:B--2---:R-:W-:-:S07]  /*2c050*/  IMAD.MOV.U32 R13, RZ, RZ, R2 ;  /* 0x000000ffff0d7224 */ /* 0x004fce00078e0002 */
[----:B-1-3--:R-:W-:Y:S05]  /*2c060*/  WARPSYNC.COLLECTIVE R15, `(.L_x_6962) ;  /* 0x000000000f087348 */ /* 0x00afea0003c00000 */
[----:B------:R0:W2:Y:S02]  /*2c070*/  SHFL.IDX P6, R14, R13, R12, R11 ;  /* 0x0000000c0d0e7389 */ /* 0x0000a400000c000b */
[----:B0123--:R-:W-:Y:S01]  /*2c080*/  ENDCOLLECTIVE ;  /* 0x000000000000791b */ /* 0x00ffe20003800000 */
.L_x_6962:
[----:B------:R-:W-:Y:S05]  /*2c090*/  BSYNC B0 ;  /* 0x0000000000007941 */ /* 0x000fea0003800000 */
.L_x_6961:
        /* <DEDUP_REMOVED lines=9> */
.L_x_6963:
        /* <DEDUP_REMOVED lines=26> */
.L_x_6964:
        /* <DEDUP_REMOVED lines=8> */
.L_x_6965:
        /* <DEDUP_REMOVED lines=8> */
.L_x_6966:
        /* <DEDUP_REMOVED lines=8> */
.L_x_6967:
        /* <DEDUP_REMOVED lines=8> */
.L_x_6968:
        /* <DEDUP_REMOVED lines=9> */
.L_x_6969:
[----:B------:R-:W-:Y:S01]  /*2c560*/  IMAD.MOV.U32 R9, RZ, RZ, R14 ;  /* 0x000000ffff097224 */ /* 0x000fe200078e000e */
[----:B------:R-:W-:Y:S06]  /*2c570*/  BRA `(.L_x_6970) ;  /* 0xffffffc400507947 */ /* 0x000fec000383ffff */
.L_x_6867:
        /* <DEDUP_REMOVED lines=8> */
.L_x_6972:
[----:B------:R-:W-:Y:S05]  /*2c600*/  BSYNC B0 ;  /* 0x0000000000007941 */ /* 0x000fea0003800000 */
.L_x_6971:
        /* <DEDUP_REMOVED lines=10> */
.L_x_6973:
        /* <DEDUP_REMOVED lines=8> */
.L_x_6974:
        /* <DEDUP_REMOVED lines=8> */
.L_x_6975:
        /* <DEDUP_REMOVED lines=8> */
.L_x_6976:
        /* <DEDUP_REMOVED lines=9> */
.L_x_6977:
[----:B------:R-:W-:Y:S01]  /*2c8c0*/  IMAD.MOV.U32 R9, RZ, RZ, R14 ;  /* 0x000000ffff097224 */ /* 0x000fe200078e000e */
[----:B------:R-:W-:Y:S06]  /*2c8d0*/  BRA `(.L_x_6978) ;  /* 0xffffffc400247947 */ /* 0x000fec000383ffff */
.L_x_6869:
[----:B------:R-:W-:Y:S01]  /*2c8e0*/  BSSY B0, `(.L_x_6979) ;  /* 0x0000006000007945 */ /* 0x000fe20003800000 */
[----:B------:R-:W-:Y:S01]  /*2c8f0*/  PLOP3.LUT P6, PT, P6, PT, PT, 0x8, 0x0 ;  /* 0x000000000000781c */ /* 0x000fe200037ce170 */
[----:B------:R-:W-:-:S12]  /*2c900*/  IMAD.MOV.U32 R15, RZ, RZ, -0x1 ;  /* 0xffffffffff0f7424 */ /* 0x000fd800078e00ff */
[----:B0-----:R-:W-:Y:S05]  /*2c910*/  WARPSYNC.COLLECTIVE R15, `(.L_x_6980) ;  /* 0x000000000f087348 */ /* 0x001fea0003c00000 */
[----:B------:R-:W-:Y:S01]  /*2c920*/  VOTE.ANY R14, PT, P6 ;  /* 0x00000000000e7806 */ /* 0x000fe200030e0100 */
[----:B0-----:R-:W-:Y:S06]  /*2c930*/  ENDCOLLECTIVE ;  /* 0x000000000000791b */ /* 0x001fec0003800000 */
.L_x_6980:
[----:B------:R-:W-:Y:S05]  /*2c940*/  BSYNC B0 ;  /* 0x0000000000007941 */ /* 0x000fea0003800000 */
.L_x_6979:
        /* <DEDUP_REMOVED lines=10> */
.L_x_6981:
[----:B------:R-:W-:Y:S02]  /*2c9f0*/  IMAD.MOV.U32 R13, RZ, RZ, R6 ;  /* 0x000000ffff0d7224 */ /* 0x000fe400078e0006 */
[----:B------:R-:W-:-:S07]  /*2ca00*/  IMAD.MOV.U32 R0, RZ, RZ, R14 ;  /* 0x000000ffff007224 */ /* 0x000fce00078e000e */
[----:B------:R-:W-:Y:S05]  /*2ca10*/  WARPSYNC.COLLECTIVE R15, `(.L_x_6982) ;  /* 0x000000000f087348 */ /* 0x000fea0003c00000 */
[----:B------:R0:W1:Y:S02]  /*2ca20*/  SHFL.IDX P6, R14, R13, R12, R11 ;  /* 0x0000000c0d0e7389 */ /* 0x00006400000c000b */
[----:B01----:R-:W-:Y:S01]  /*2ca30*/  ENDCOLLECTIVE ;  /* 0x000000000000791b */ /* 0x003fe20003800000 */
.L_x_6982:
[----:B------:R-:W-:Y:S02]  /*2ca40*/  IMAD.MOV.U32 R6, RZ, RZ, R14 ;  /* 0x000000ffff067224 */ /* 0x000fe400078e000e */
[----:B------:R-:W-:-:S05]  /*2ca50*/  IMAD.IADD R10, R4, 0x1, R10 ;  /* 0x00000001040a7824 */ /* 0x000fca00078e020a */
[----:B------:R2:W-:Y:S01]  /*2ca60*/  STL [R1+0xc], R10 ;  /* 0x00000c0a01007387 */ /* 0x0005e20000100800 */
[----:B------:R-:W-:Y:S05]  /*2ca70*/  BRA `(.L_x_6983) ;  /* 0xffffffc400047947 */ /* 0x000fea000383ffff */
.L_x_6871:
        /* <DEDUP_REMOVED lines=8> */
.L_x_6985:
[----:B------:R-:W-:Y:S05]  /*2cb00*/  BSYNC B0 ;  /* 0x0000000000007941 */ /* 0x000fea0003800000 */
.L_x_6984:
[----:B------:R-:W-:Y:S01]  /*2cb10*/  IMAD.MOV.U32 R4, RZ, RZ, R14 ;  /* 0x000000ffff047224 */ /* 0x000fe200078e000e */
[----:B------:R-:W-:Y:S06]  /*2cb20*/  BRA `(.L_x_6986) ;  /* 0xffffffc000f07947 */ /* 0x000fec000383ffff */
.L_x_6877:
[----:B0-----:R0:W1:Y:S02]  /*2cb30*/  SYNCS.PHASECHK.TRANS64.TRYWAIT P0, [R0+URZ+0x38820], R3 ;  /* 0x03882003000075a7 */ /* 0x001064000800017f */
[----:B-1----:R-:W-:Y:S05]  /*2cb40*/  @!P0 NANOSLEEP.SYNCS 0x989680 ;  /* 0x009896800000895d */ /* 0x002fea0003900000 */
[----:B------:R-:W1:Y:S02]  /*2cb50*/  @!P0 SYNCS.PHASECHK.TRANS64 P0, [R0+URZ+0x38820], R3 ;  /* 0x03882003000085a7 */ /* 0x000e64000800007f */
[----:B-1----:R-:W-:Y:S05]  /*2cb60*/  @!P0 BRA `(.L_x_6877) ;  /* 0xfffffffc00f08947 */ /* 0x002fea000383ffff */
[----:B------:R-:W-:Y:S05]  /*2cb70*/  BRA `(.L_x_6987) ;  /* 0xffffffcc00907947 */ /* 0x000fea000383ffff */
.L_x_6878:
        /* <DEDUP_REMOVED lines=11> */
.L_x_6989:
[----:B------:R-:W-:Y:S05]  /*2cc30*/  BSYNC B0 ;  /* 0x0000000000007941 */ /* 0x000fea0003800000 */
.L_x_6988:
[----:B------:R-:W-:Y:S05]  /*2cc40*/  BRA `(.L_x_6990) ;  /* 0xffffffcc00787947 */ /* 0x000fea000383ffff */
.L_x_6879:
[----:B------:R-:W-:Y:S01]  /*2cc50*/  BSSY B0, `(.L_x_6991) ;  /* 0x0000006000007945 */ /* 0x000fe20003800000 */
[----:B------:R-:W-:-:S07]  /*2cc60*/  IMAD.MOV.U32 R15, RZ, RZ, -0x1 ;  /* 0xffffffffff0f7424 */ /* 0x000fce00078e00ff */
[----:B01-3--:R-:W-:Y:S05]  /*2cc70*/  WARPSYNC.COLLECTIVE R15, `(.L_x_6992) ;  /* 0x000000000f0c7348 */ /* 0x00bfea0003c00000 */
[----:B------:R-:W-:Y:S02]  /*2cc80*/  ELECT P6, UR62, PT ;  /* 0x00000000003e782f */ /* 0x000fe400038c0000 */
[----:B------:R-:W-:Y:S01]  /*2cc90*/  MOV R14, UR62 ;  /* 0x0000003e000e7c02 */ /* 0x000fe20008000f00 */
[----:B01-3--:R-:W-:Y:S10]  /*2cca0*/  ENDCOLLECTIVE ;  /* 0x000000000000791b */ /* 0x00bff40003800000 */
.L_x_6992:
[----:B------:R-:W-:Y:S05]  /*2ccb0*/  BSYNC B0 ;  /* 0x0000000000007941 */ /* 0x000fea0003800000 */
.L_x_6991:
[----:B------:R-:W-:Y:S05]  /*2ccc0*/  BRA `(.L_x_6993) ;  /* 0xffffffcc006c7947 */ /* 0x000fea000383ffff */
.L_x_6881:
[----:B0-----:R0:W1:Y:S02]  /*2ccd0*/  SYNCS.PHASECHK.TRANS64.TRYWAIT P0, [R6+URZ], R5 ;  /* 0x00000005060075a7 */ /* 0x001064000800017f */
[----:B-1----:R-:W-:Y:S05]  /*2cce0*/  @!P0 NANOSLEEP.SYNCS 0x989680 ;  /* 0x009896800000895d */ /* 0x002fea0003900000 */
[----:B------:R-:W1:Y:S02]  /*2ccf0*/  @!P0 SYNCS.PHASECHK.TRANS64 P0, [R6+URZ], R5 ;  /* 0x00000005060085a7 */ /* 0x000e64000800007f */
[----:B-1----:R-:W-:Y:S05]  /*2cd00*/  @!P0 BRA `(.L_x_6881) ;  /* 0xfffffffc00f08947 */ /* 0x002fea000383ffff */
[----:B------:R-:W-:Y:S05]  /*2cd10*/  BRA `(.L_x_6994) ;  /* 0xffffffcc00a87947 */ /* 0x000fea000383ffff */
.L_x_6882:
[----:B-1----:R1:W2:Y:S02]  /*2cd20*/  SYNCS.PHASECHK.TRANS64.TRYWAIT P0, [R7+URZ], R2 ;  /* 0x00000002070075a7 */ /* 0x0022a4000800017f */
[----:B--2---:R-:W-:Y:S05]  /*2cd30*/  @!P0 NANOSLEEP.SYNCS 0x989680 ;  /* 0x009896800000895d */ /* 0x004fea0003900000 */
[----:B------:R-:W2:Y:S02]  /*2cd40*/  @!P0 SYNCS.PHASECHK.TRANS64 P0, [R7+URZ], R2 ;  /* 0x00000002070085a7 */ /* 0x000ea4000800007f */
[----:B--2---:R-:W-:Y:S05]  /*2cd50*/  @!P0 BRA `(.L_x_6882) ;  /* 0xfffffffc00f08947 */ /* 0x004fea000383ffff */
[----:B------:R-:W-:Y:S05]  /*2cd60*/  BRA `(.L_x_6995) ;  /* 0xffffffcc009c7947 */ /* 0x000fea000383ffff */
.L_x_6884:
[----:B--2---:R2:W4:Y:S02]  /*2cd70*/  SYNCS.PHASECHK.TRANS64.TRYWAIT P0, [R4+URZ], R5 ;  /* 0x00000005040075a7 */ /* 0x004524000800017f */
[----:B----4-:R-:W-:Y:S05]  /*2cd80*/  @!P0 NANOSLEEP.SYNCS 0x989680 ;  /* 0x009896800000895d */ /* 0x010fea0003900000 */
[----:B------:R-:W4:Y:S02]  /*2cd90*/  @!P0 SYNCS.PHASECHK.TRANS64 P0, [R4+URZ], R5 ;  /* 0x00000005040085a7 */ /* 0x000f24000800007f */
[----:B----4-:R-:W-:Y:S05]  /*2cda0*/  @!P0 BRA `(.L_x_6884) ;  /* 0xfffffffc00f08947 */ /* 0x010fea000383ffff */
[----:B------:R-:W-:Y:S05]  /*2cdb0*/  BRA `(.L_x_6996) ;  /* 0xffffffcc00a47947 */ /* 0x000fea000383ffff */
.L_x_6997:
        /* <DEDUP_REMOVED lines=12> */
.L_x_15007:


//--------------------- .text._ZN7cutlass13device_kernelIN5flash11enable_sm90INS1_16FlashAttnFwdSm90INS1_25CollectiveMainloopFwdSm90ILi2EN4cute5tupleIJNS5_1CILi1EEES8_S8_EEENS6_IJNS7_ILi64EEESA_SA_EEELi512ENS_6half_tEfNS_4arch4Sm90ELb1ELb0ELb0ELb0ELb0ELb0ELb0ELb0ELb0ELb1ELb1ELb0EEENS1_21CollectiveEpilogueFwdINS6_IJSA_NS7_ILi512EEESA_EEES9_SC_SE_Li256ELb0ELb1ELb1ELb0EEENS1_19SingleTileSchedulerILb0ELb1ELb1ELi64EEEEEEEEEvNT_6ParamsE --------------------------
	.section	.text._ZN7cutlass13device_kernelIN5flash11enable_sm90INS1_16FlashAttnFwdSm90INS1_25CollectiveMainloopFwdSm90ILi2EN4cute5tupleIJNS5_1CILi1EEES8_S8_EEENS6_IJNS7_ILi64EEESA_SA_EEELi512ENS_6half_tEfNS_4arch4Sm90ELb1ELb0ELb0ELb0ELb0ELb0ELb0ELb0ELb0ELb1ELb1ELb0EEENS1_21CollectiveEpilogueFwdINS6_IJSA_NS7_ILi512EEESA_EEES9_SC_SE_Li256ELb0ELb1ELb1ELb0EEENS1_19SingleTileSchedulerILb0ELb1ELb1ELi64EEEEEEEEEvNT_6ParamsE,"ax",@progbits
	.align	128
.text._ZN7cutlass13device_kernelIN5flash11enable_sm90INS1_16FlashAttnFwdSm90INS1_25CollectiveMainloopFwdSm90ILi2EN4cute5tupleIJNS5_1CILi1EEES8_S8_EEENS6_IJNS7_ILi64EEESA_SA_EEELi512ENS_6half_tEfNS_4arch4Sm90ELb1ELb0ELb0ELb0ELb0ELb0ELb0ELb0ELb0ELb1ELb1ELb0EEENS1_21CollectiveEpilogueFwdINS6_IJSA_NS7_ILi512EEESA_EEES9_SC_SE_Li256ELb0ELb1ELb1ELb0EEENS1_19SingleTileSchedulerILb0ELb1ELb1ELi64EEEEEEEEEvNT_6ParamsE:
        .type           _ZN7cutlass13device_kernelIN5flash11enable_sm90INS1_16FlashAttnFwdSm90INS1_25CollectiveMainloopFwdSm90ILi2EN4cute5tupleIJNS5_1CILi1EEES8_S8_EEENS6_IJNS7_ILi64EEESA_SA_EEELi512ENS_6half_tEfNS_4arch4Sm90ELb1ELb0ELb0ELb0ELb0ELb0ELb0ELb0ELb0ELb1ELb1ELb0EEENS1_21CollectiveEpilogueFwdINS6_IJSA_NS7_ILi512EEESA_EEES9_SC_SE_Li256ELb0ELb1ELb1ELb0EEENS1_19SingleTileSchedulerILb0ELb1ELb1ELi64EEEEEEEEEvNT_6ParamsE,@function
        .size           _ZN7cutlass13device_kernelIN5flash11enable_sm90INS1_16FlashAttnFwdSm90INS1_25CollectiveMainloopFwdSm90ILi2EN4cute5tupleIJNS5_1CILi1EEES8_S8_EEENS6_IJNS7_ILi64EEESA_SA_EEELi512ENS_6half_tEfNS_4arch4Sm90ELb1ELb0ELb0ELb0ELb0ELb0ELb0ELb0ELb0ELb1ELb1ELb0EEENS1_21CollectiveEpilogueFwdINS6_IJSA_NS7_ILi512EEESA_EEES9_SC_SE_Li256ELb0ELb1ELb1ELb0EEENS1_19SingleTileSchedulerILb0ELb1ELb1ELi64EEEEEEEEEvNT_6ParamsE,(.L_x_15008 - _ZN7cutlass13device_kernelIN5flash11enable_sm90INS1_16FlashAttnFwdSm90INS1_25CollectiveMainloopFwdSm90ILi2EN4cute5tupleIJNS5_1CILi1EEES8_S8_EEENS6_IJNS7_ILi64EEESA_SA_EEELi512ENS_6half_tEfNS_4arch4Sm90ELb1ELb0ELb0ELb0ELb0ELb0ELb0ELb0ELb0ELb1ELb1ELb0EEENS1_21CollectiveEpilogueFwdINS6_IJSA_NS7_ILi512EEESA_EEES9_SC_SE_Li256ELb0ELb1ELb1ELb0EEENS1_19SingleTileSchedulerILb0ELb1ELb1ELi64EEEEEEEEEvNT_6ParamsE)
        .other          _ZN7cutlass13device_kernelIN5flash11enable_sm90INS1_16FlashAttnFwdSm90INS1_25CollectiveMainloopFwdSm90ILi2EN4cute5tupleIJNS5_1CILi1EEES8_S8_EEENS6_IJNS7_ILi64EEESA_SA_EEELi512ENS_6half_tEfNS_4arch4Sm90ELb1ELb0ELb0ELb0ELb0ELb0ELb0ELb0ELb0ELb1ELb1ELb0EEENS1_21CollectiveEpilogueFwdINS6_IJSA_NS7_ILi512EEESA_EEES9_SC_SE_Li256ELb0ELb1ELb1ELb0EEENS1_19SingleTileSchedulerILb0ELb1ELb1ELi64EEEEEEEEEvNT_6ParamsE,@"STO_CUDA_ENTRY STV_DEFAULT"
_ZN7cutlass13device_kernelIN5flash11enable_sm90INS1_16FlashAttnFwdSm90INS1_25CollectiveMainloopFwdSm90ILi2EN4cute5tupleIJNS5_1CILi1EEES8_S8_EEENS6_IJNS7_ILi64EEESA_SA_EEELi512ENS_6half_tEfNS_4arch4Sm90ELb1ELb0ELb0ELb0ELb0ELb0ELb0ELb0ELb0ELb1ELb1ELb0EEENS1_21CollectiveEpilogueFwdINS6_IJSA_NS7_ILi512EEESA_EEES9_SC_SE_Li256ELb0ELb1ELb1ELb0EEENS1_19SingleTileSchedulerILb0ELb1ELb1ELi64EEEEEEEEEvNT_6ParamsE:
        /* <DEDUP_REMOVED lines=18> */
.L_x_6999:
[----:B------:R-:W-:Y:S05]  /*0120*/  BSYNC B0 ;  /* 0x0000000000007941 */ /* 0x000fea0003800000 */
.L_x_6998:
        /* <DEDUP_REMOVED lines=37> */
.L_x_7000:
        /* <DEDUP_REMOVED lines=22> */
.L_x_7001:
        /* <DEDUP_REMOVED lines=18> */
.L_x_7002:
        /* <DEDUP_REMOVED lines=22> */
.L_x_7003:
        /* <DEDUP_REMOVED lines=22> */
.L_x_7004:
        /* <DEDUP_REMOVED lines=8> */
.L_x_7007:
        /* <DEDUP_REMOVED lines=24> */
[----:B------:R-:W-:Y:S01]  /*0ac0*/  ULDC UR37, c[0x0][0x424] ;  /* 0x0001090000257ab9 */ /* 0x000fe20000000800 */
[----:B------:R-:W-:Y:S01]  /*0ad0*/  UISETP.NE.U32.AND UP0, UPT, UR4, URZ, UPT ;  /* 0x0000003f0400728c */ /* 0x000fe2000bf05070 */
[----:B------:R-:W0:Y:S01]  /*0ae0*/  S2UR UR7, SR_CTAID.X ;  /* 0x00000000000779c3 */ /* 0x000e220000002500 */
[----:B------:R-:W-:Y:S01]  /*0af0*/  ULDC UR10, c[0x0][0x2f0] ;  /* 0x0000bc00000a7ab9 */ /* 0x000fe20000000800 */
[----:B------:R-:W-:Y:S01]  /*0b00*/  VIADD R16, R2, 0xffffff80 ;  /* 0xffffff8002107836 */ /* 0x000fe20000000000 */
[----:B------:R-:W-:-:S04]  /*0b10*/  UISETP.NE.AND.EX UP0, UPT, UR5, URZ, UPT, UP0 ;  /* 0x0000003f0500728c */ /* 0x000fc8000bf05300 */
[----:B------:R-:W-:Y:S02]  /*0b20*/  USEL UR37, UR37, 0x1, UP0 ;  /* 0x0000000125257887 */ /* 0x000fe40008000000 */
[----:B------:R-:W-:Y:S02]  /*0b30*/  UISETP.NE.AND UP0, UPT, UR11, 0x1, UPT ;  /* 0x000000010b00788c */ /* 0x000fe4000bf05270 */
[----:B------:R-:W-:-:S04]  /*0b40*/  UIMAD UR4, UR37, UR10, 0x3f ;  /* 0x0000003f250474a4 */ /* 0x000fc8000f8e020a */
[----:B------:R-:W-:Y:S01]  /*0b50*/  PLOP3.LUT P0, PT, PT, PT, UP0, 0x80, 0x0 ;  /* 0x000000000000781c */ /* 0x000fe20003f0f008 */
[----:B------:R-:W-:-:S04]  /*0b60*/  USHF.R.S32.HI UR5, URZ, 0x1f, UR4 ;  /* 0x0000001f3f057899 */ /* 0x000fc80008011404 */
[----:B------:R-:W-:-:S04]  /*0b70*/  ULEA.HI UR5, UR5, UR4, URZ, 0x6 ;  /* 0x0000000405057291 */ /* 0x000fc8000f8f303f */
[----:B------:R-:W-:-:S04]  /*0b80*/  USHF.R.S32.HI UR6, URZ, 0x6, UR5 ;  /* 0x000000063f067899 */ /* 0x000fc80008011405 */
[----:B0-----:R-:W-:Y:S08]  /*0b90*/  @!P0 BRA `(.L_x_7009) ;  /* 0x0000002000408947 */ /* 0x001ff00003800000 */
[----:B------:R-:W-:Y:S01]  /*0ba0*/  ULDC UR4, c[0x0][0x448] ;  /* 0x0001120000047ab9 */ /* 0x000fe20000000800 */
[----:B------:R-:W-:Y:S01]  /*0bb0*/  ULEA UR7, UR7, 0x3f, 0x6 ;  /* 0x0000003f07077891 */ /* 0x000fe2000f8e303f */
[----:B------:R-:W-:Y:S01]  /*0bc0*/  PLOP3.LUT P0, PT, PT, PT, PT, 0x80, 0x0 ;  /* 0x000000000000781c */ /* 0x000fe20003f0f070 */
[----:B------:R-:W-:Y:S01]  /*0bd0*/  UISETP.NE.AND UP0, UPT, UR4, 0x1, UPT ;  /* 0x000000010400788c */ /* 0x000fe2000bf05270 */
[----:B------:R-:W-:Y:S01]  /*0be0*/  IMAD.MOV.U32 R3, RZ, RZ, RZ ;  /* 0x000000ffff037224 */ /* 0x000fe200078e00ff */
[----:B------:R-:W-:Y:S01]  /*0bf0*/  ULDC UR8, c[0x0][0x288] ;  /* 0x0000a20000087ab9 */ /* 0x000fe20000000800 */
[----:B------:R-:W-:Y:S01]  /*0c00*/  USHF.R.U32.HI UR11, URZ, 0x10, UR9 ;  /* 0x000000103f0b7899 */ /* 0x000fe20008011609 */
[----:B------:R-:W-:Y:S01]  /*0c10*/  IMAD.MOV.U32 R6, RZ, RZ, RZ ;  /* 0x000000ffff067224 */ /* 0x000fe200078e00ff */
[----:B------:R-:W-:Y:S01]  /*0c20*/  UIADD3 UR8, -UR8, 0x40, URZ ;  /* 0x0000004008087890 */ /* 0x000fe2000fffe13f */
[----:B------:R-:W-:Y:S01]  /*0c30*/  MOV R5, RZ ;  /* 0x000000ff00057202 */ /* 0x000fe20000000f00 */
[----:B------:R-:W-:Y:S01]  /*0c40*/  ULOP3.LUT UR9, UR9, 0xffff, URZ, 0xc0, !UPT ;  /* 0x0000ffff09097892 */ /* 0x000fe2000f8ec03f */
[----:B------:R-:W-:Y:S01]  /*0c50*/  CS2R R150, SRZ ;  /* 0x0000000000967805 */ /* 0x000fe2000001ff00 */
[----:B------:R-:W-:Y:S01]  /*0c60*/  UIMAD UR8, UR37, UR10, UR8 ;  /* 0x0000000a250872a4 */ /* 0x000fe2000f8e0208 */
[----:B------:R-:W-:Y:S01]  /*0c70*/  CS2R R148, SRZ ;  /* 0x0000000000947805 */ /* 0x000fe2000001ff00 */
[----:B------:R-:W-:Y:S01]  /*0c80*/  @UP0 ULDC UR4, c[0x0][0x44c] ;  /* 0x0001130000040ab9 */ /* 0x000fe20000000800 */
[----:B------:R-:W-:Y:S01]  /*0c90*/  @UP0 ULDC UR12, c[0x0][0x450] ;  /* 0x00011400000c0ab9 */ /* 0x000fe20000000800 */
[----:B------:R-:W-:Y:S01]  /*0ca0*/  UIMAD.WIDE.U32 UR4, UR7, UR4, URZ ;  /* 0x00000004070472a5 */ /* 0x000fe2000f8e003f */
[----:B------:R-:W-:-:S02]  /*0cb0*/  CS2R R146, SRZ ;  /* 0x0000000000927805 */ /* 0x000fc4000001ff00 */
[----:B------:R-:W-:Y:S02]  /*0cc0*/  CS2R R144, SRZ ;  /* 0x0000000000907805 */ /* 0x000fe4000001ff00 */
[----:B------:R-:W-:Y:S01]  /*0cd0*/  CS2R R142, SRZ ;  /* 0x00000000008e7805 */ /* 0x000fe2000001ff00 */
[----:B------:R-:W-:Y:S01]  /*0ce0*/  @UP0 USHF.R.U32.HI UR7, URZ, UR12, UR5 ;  /* 0x0000000c3f070299 */ /* 0x000fe20008011605 */
[----:B------:R-:W-:Y:S02]  /*0cf0*/  CS2R R140, SRZ ;  /* 0x00000000008c7805 */ /* 0x000fe4000001ff00 */
[----:B------:R-:W-:Y:S02]  /*0d00*/  CS2R R138, SRZ ;  /* 0x00000000008a7805 */ /* 0x000fe4000001ff00 */
[----:B------:R-:W-:Y:S01]  /*0d10*/  CS2R R136, SRZ ;  /* 0x0000000000887805 */ /* 0x000fe2000001ff00 */
[----:B------:R-:W-:Y:S01]  /*0d20*/  UIADD3 UR7, UR8, UR7, URZ ;  /* 0x0000000708077290 */ /* 0x000fe2000fffe03f */
[----:B------:R-:W-:-:S02]  /*0d30*/  CS2R R134, SRZ ;  /* 0x0000000000867805 */ /* 0x000fc4000001ff00 */
[----:B------:R-:W-:Y:S02]  /*0d40*/  CS2R R132, SRZ ;  /* 0x0000000000847805 */ /* 0x000fe4000001ff00 */
[----:B------:R-:W-:Y:S01]  /*0d50*/  CS2R R130, SRZ ;  /* 0x0000000000827805 */ /* 0x000fe2000001ff00 */
[----:B------:R-:W-:Y:S01]  /*0d60*/  USHF.R.S32.HI UR4, URZ, 0x1f, UR7 ;  /* 0x0000001f3f047899 */ /* 0x000fe20008011407 */
[----:B------:R-:W-:Y:S02]  /*0d70*/  CS2R R128, SRZ ;  /* 0x0000000000807805 */ /* 0x000fe4000001ff00 */
[----:B------:R-:W-:Y:S02]  /*0d80*/  CS2R R126, SRZ ;  /* 0x00000000007e7805 */ /* 0x000fe4000001ff00 */
[----:B------:R-:W-:Y:S01]  /*0d90*/  CS2R R124, SRZ ;  /* 0x00000000007c7805 */ /* 0x000fe2000001ff00 */
[----:B------:R-:W-:Y:S01]  /*0da0*/  ULEA.HI UR4, UR4, UR7, URZ, 0x6 ;  /* 0x0000000704047291 */ /* 0x000fe2000f8f303f */
[----:B------:R-:W-:-:S02]  /*0db0*/  CS2R R122, SRZ ;  /* 0x00000000007a7805 */ /* 0x000fc4000001ff00 */
[----:B------:R-:W-:Y:S02]  /*0dc0*/  CS2R R120, SRZ ;  /* 0x0000000000787805 */ /* 0x000fe4000001ff00 */
[----:B------:R-:W-:Y:S01]  /*0dd0*/  CS2R R118, SRZ ;  /* 0x0000000000767805 */ /* 0x000fe2000001ff00 */
[----:B------:R-:W-:Y:S01]  /*0de0*/  USHF.R.S32.HI UR4, URZ, 0x6, UR4 ;  /* 0x000000063f047899 */ /* 0x000fe20008011404 */
[----:B------:R-:W-:Y:S02]  /*0df0*/  CS2R R116, SRZ ;  /* 0x0000000000747805 */ /* 0x000fe4000001ff00 */
[----:B------:R-:W-:Y:S02]  /*0e00*/  CS2R R114, SRZ ;  /* 0x0000000000727805 */ /* 0x000fe4000001ff00 */
[----:B------:R-:W-:Y:S01]  /*0e10*/  CS2R R112, SRZ ;  /* 0x0000000000707805 */ /* 0x000fe2000001ff00 */
[----:B------:R-:W-:Y:S01]  /*0e20*/  UISETP.LT.AND UP0, UPT, UR6, UR4, UPT ;  /* 0x000000040600728c */ /* 0x000fe2000bf01270 */
[----:B------:R-:W-:-:S02]  /*0e30*/  CS2R R110, SRZ ;  /* 0x00000000006e7805 */ /* 0x000fc4000001ff00 */
[----:B------:R-:W-:Y:S02]  /*0e40*/  CS2R R108, SRZ ;  /* 0x00000000006c7805 */ /* 0x000fe4000001ff00 */
[----:B------:R-:W-:Y:S01]  /*0e50*/  CS2R R106, SRZ ;  /* 0x00000000006a7805 */ /* 0x000fe2000001ff00 */
[----:B------:R-:W-:Y:S01]  /*0e60*/  USEL UR6, UR6, UR4, UP0 ;  /* 0x0000000406067287 */ /* 0x000fe20008000000 */
[----:B------:R-:W-:Y:S01]  /*0e70*/  CS2R R104, SRZ ;  /* 0x0000000000687805 */ /* 0x000fe2000001ff00 */
[----:B------:R-:W-:Y:S01]  /*0e80*/  UISETP.NE.AND UP0, UPT, UR11, URZ, UPT ;  /* 0x0000003f0b00728c */ /* 0x000fe2000bf05270 */
[----:B------:R-:W-:Y:S01]  /*0e90*/  CS2R R102, SRZ ;  /* 0x0000000000667805 */ /* 0x000fe2000001ff00 */
[----:B------:R-:W-:Y:S01]  /*0ea0*/  UISETP.GE.AND UP1, UPT, UR6, 0x1, UPT ;  /* 0x000000010600788c */ /* 0x000fe2000bf26270 */
[----:B------:R-:W-:Y:S02]  /*0eb0*/  CS2R R100, SRZ ;  /* 0x0000000000647805 */ /* 0x000fe4000001ff00 */
[----:B------:R-:W-:-:S02]  /*0ec0*/  CS2R R98, SRZ ;  /* 0x0000000000627805 */ /* 0x000fc4000001ff00 */
[----:B------:R-:W-:Y:S02]  /*0ed0*/  CS2R R96, SRZ ;  /* 0x0000000000607805 */ /* 0x000fe4000001ff00 */
[----:B------:R-:W-:Y:S02]  /*0ee0*/  CS2R R94, SRZ ;  /* 0x00000000005e7805 */ /* 0x000fe4000001ff00 */
[----:B------:R-:W-:Y:S02]  /*0ef0*/  CS2R R92, SRZ ;  /* 0x00000000005c7805 */ /* 0x000fe4000001ff00 */
[----:B------:R-:W-:Y:S02]  /*0f00*/  PLOP3.LUT P1, PT, PT, PT, UP1, 0x80, 0x0 ;  /* 0x000000000000781c */ /* 0x000fe40003f2f018 */
[----:B------:R-:W-:Y:S02]  /*0f10*/  CS2R R90, SRZ ;  /* 0x00000000005a7805 */ /* 0x000fe4000001ff00 */
[----:B------:R-:W-:Y:S01]  /*0f20*/  CS2R R88, SRZ ;  /* 0x0000000000587805 */ /* 0x000fe2000001ff00 */
[----:B------:R-:W-:Y:S01]  /*0f30*/  @!UP0 ULDC UR11, c[0x0][0x9f0] ;  /* 0x00027c00000b8ab9 */ /* 0x000fe20000000800 */
        /* <DEDUP_REMOVED lines=30> */
[----:B------:R-:W-:Y:S01]  /*1120*/  MOV R8, UR4 ;  /* 0x0000000400087c02 */ /* 0x000fe20008000f00 */
[----:B------:R-:W-:Y:S01]  /*1130*/  ULOP3.LUT UR4, UR4, UR11, URZ, 0x3c, !UPT ;  /* 0x0000000b04047292 */ /* 0x000fe2000f8e3c3f */
[----:B------:R-:W0:Y:S01]  /*1140*/  I2F.RP R0, R7 ;  /* 0x0000000700007306 */ /* 0x000e220000209400 */
[----:B------:R-:W-:-:S04]  /*1150*/  IABS R4, R4 ;  /* 0x0000000400047213 */ /* 0x000fc80000000000 */
[----:B------:R-:W-:Y:S01]  /*1160*/  ISETP.LE.AND P3, PT, RZ, UR4, PT ;  /* 0x00000004ff007c0c */ /* 0x000fe2000bf63270 */
[----:B------:R-:W-:Y:S02]  /*1170*/  IMAD.MOV R4, RZ, RZ, -R4 ;  /* 0x000000ffff047224 */ /* 0x000fe400078e0a04 */
[----:B0-----:R-:W0:Y:S02]  /*1180*/  MUFU.RCP R0, R0 ;  /* 0x0000000000007308 */ /* 0x001e240000001000 */
        /* <DEDUP_REMOVED lines=17> */
[----:B------:R-:W-:-:S07]  /*12a0*/  @!P2 LOP3.LUT R3, RZ, UR11, RZ, 0x33, !PT ;  /* 0x0000000bff03ac12 */ /* 0x000fce000f8e33ff */
.L_x_7010:
        /* <DEDUP_REMOVED lines=30> */
[----:B0-----:R-:W-:Y:S01]  /*1490*/  ULEA UR5, UR8, UR7, 0x18 ;  /* 0x0000000708057291 */ /* 0x001fe2000f8ec03f */
[----:B------:R-:W-:Y:S01]  /*14a0*/  IADD3 R7, R6, -R7, RZ ;  /* 0x8000000706077210 */ /* 0x000fe20007ffe0ff */
[----:B------:R-:W-:Y:S02]  /*14b0*/  UIADD3 UR6, UR4, -UR6, URZ ;  /* 0x8000000604067290 */ /* 0x000fe4000fffe03f */
        /* <DEDUP_REMOVED lines=11> */
.L_x_7012:
[----:B------:R-:W-:-:S04]  /*1570*/  SHF.L.U32 R2, RZ, 0x1f, RZ ;  /* 0x0000001fff027819 */ /* 0x000fc800000006ff */
[----:B------:R-:W0:Y:S02]  /*1580*/  SYNCS.PHASECHK.TRANS64.TRYWAIT P1, [UR5+0x28c50], R2 ;  /* 0x028c5002ff0075a7 */ /* 0x000e240008020145 */
[----:B0-----:R-:W-:Y:S05]  /*1590*/  @!P1 BRA `(.L_x_7013) ;  /* 0x000000ec00149947 */ /* 0x001fea0003800000 */
.L_x_7155:
        /* <DEDUP_REMOVED lines=47> */
[----:B------:R-:W-:Y:S01]  /*1890*/  MOV R7, RZ ;  /* 0x000000ff00077202 */ /* 0x000fe20000000f00 */
[----:B------:R-:W-:-:S06]  /*18a0*/  UMOV UR4, URZ ;  /* 0x0000003f00047c82 */ /* 0x000fcc0008000000 */
.L_x_7019:
[----:B------:R-:W-:Y:S01]  /*18b0*/  BAR.SYNC.DEFER_BLOCKING 0xe, 0x100 ;  /* 0x0384000000007b1d */ /* 0x000fe20000010000 */
[----:B------:R-:W-:Y:S01]  /*18c0*/  IMAD.U32 R5, RZ, RZ, UR4 ;  /* 0x00000004ff057e24 */ /* 0x000fe2000f8e00ff */
[----:B------:R-:W-:Y:S01]  /*18d0*/  UIADD3 UR4, UR4, 0x1, URZ ;  /* 0x0000000104047890 */ /* 0x000fe2000fffe03f */
[C---:B------:R-:W-:Y:S01]  /*18e0*/  ISETP.GT.AND P3, PT, R3.reuse, R0, PT ;  /* 0x000000000300720c */ /* 0x040fe20003f64270 */
[----:B------:R-:W-:Y:S02]  /*18f0*/  VIADD R3, R3, 0xffffffff ;  /* 0xffffffff03037836 */ /* 0x000fe40000000000 */
[----:B01----:R-:W-:Y:S01]  /*1900*/  IMAD R2, R5, 0x40, R4 ;  /* 0x0000004005027824 */ /* 0x003fe200078e0204 */
        /* <DEDUP_REMOVED lines=137> */
.L_x_7015:
[----:B------:R-:W-:Y:S01]  /*21a0*/  ULEA UR7, UR4, UR5, 0x3 ;  /* 0x0000000504077291 */ /* 0x000fe2000f8e183f */
[----:B------:R-:W-:-:S08]  /*21b0*/  SHF.L.U32 R2, R7, 0x1f, RZ ;  /* 0x0000001f07027819 */ /* 0x000fd000000006ff */
[----:B------:R0:W1:Y:S01]  /*21c0*/  SYNCS.PHASECHK.TRANS64.TRYWAIT P1, [UR7+0x28c50], R2 ;  /* 0x028c5002ff0075a7 */ /* 0x0000620008020147 */
[----:B------:R-:W-:Y:S05]  /*21d0*/  @!P0 BRA `(.L_x_7016) ;  /* 0x0000000000048947 */ /* 0x000fea0003800000 */
[----:B------:R-:W-:Y:S01]  /*21e0*/  BPT.TRAP 0x1 ;  /* 0x000000040000795c */ /* 0x000fe20000300000 */
.L_x_7016:
[----:B-1----:R-:W-:Y:S05]  /*21f0*/  @P1 BRA `(.L_x_7017) ;  /* 0x0000000000081947 */ /* 0x002fea0003800000 */
[----:B------:R-:W1:Y:S02]  /*2200*/  SYNCS.PHASECHK.TRANS64.TRYWAIT P1, [UR7+0x28c50], R2 ;  /* 0x028c5002ff0075a7 */ /* 0x000e640008020147 */
[----:B-1----:R-:W-:Y:S05]  /*2210*/  @!P1 BRA `(.L_x_7018) ;  /* 0x000000e0000c9947 */ /* 0x002fea0003800000 */
.L_x_7017:
        /* <DEDUP_REMOVED lines=10> */
[----:B------:R-:W-:Y:S01]  /*22c0*/  @!P2 IADD3 R2, R2, 0x28c60, RZ ;  /* 0x00028c600202a810 */ /* 0x000fe20007ffe0ff */
[----:B------:R-:W-:-:S03]  /*22d0*/  UMOV UR23, 0x40000040 ;  /* 0x4000004000177882 */ /* 0x000fc60000000000 */
[----:B------:R-:W-:Y:S01]  /*22e0*/  @!P2 PRMT R2, RZ, 0x654, R2 ;  /* 0x00000654ff02a816 */ /* 0x000fe20000000002 */
        /* <DEDUP_REMOVED lines=17> */
.L_x_7014:
[----:B------:R-:W-:Y:S01]  /*2400*/  BAR.SYNC.DEFER_BLOCKING 0xe, 0x100 ;  /* 0x0384000000007b1d */ /* 0x000fe20000010000 */
[----:B------:R-:W-:Y:S01]  /*2410*/  VIADD R4, R4, UR4 ;  /* 0x0000000404047c36 */ /* 0x000fe20008000000 */
[----:B------:R-:W-:Y:S01]  /*2420*/  PLOP3.LUT P0, PT, PT, PT, PT, 0x8, 0x0 ;  /* 0x000000000000781c */ /* 0x000fe20003f0e170 */
[----:B------:R-:W-:Y:S02]  /*2430*/  IMAD.MOV.U32 R6, RZ, RZ, RZ ;  /* 0x000000ffff067224 */ /* 0x000fe400078e00ff */
[----:B------:R-:W-:Y:S01]  /*2440*/  IMAD.MOV.U32 R5, RZ, RZ, RZ ;  /* 0x000000ffff057224 */ /* 0x000fe200078e00ff */
[----:B------:R-:W-:-:S05]  /*2450*/  LEA R4, R4, UR5, 0x2 ;  /* 0x0000000504047c11 */ /* 0x000fca000f8e10ff */
        /* <DEDUP_REMOVED lines=132> */
.L_x_7009:
[----:B------:R-:W-:Y:S01]  /*2ca0*/  ULDC UR4, c[0x0][0x448] ;  /* 0x0001120000047ab9 */ /* 0x000fe20000000800 */
[----:B------:R-:W-:Y:S02]  /*2cb0*/  ULEA UR7, UR7, 0x3f, 0x6 ;  /* 0x0000003f07077891 */ /* 0x000fe4000f8e303f */
[----:B------:R-:W-:Y:S01]  /*2cc0*/  UISETP.NE.AND UP0, UPT, UR4, 0x1, UPT ;  /* 0x000000010400788c */ /* 0x000fe2000bf05270 */
[----:B------:R-:W-:Y:S01]  /*2cd0*/  ULDC UR8, c[0x0][0x288] ;  /* 0x0000a20000087ab9 */ /* 0x000fe20000000800 */
[----:B------:R-:W-:Y:S02]  /*2ce0*/  ULOP3.LUT UR40, UR9, 0xffff, URZ, 0xc0, !UPT ;  /* 0x0000ffff09287892 */ /* 0x000fe4000f8ec03f */
[----:B------:R-:W-:-:S04]  /*2cf0*/  UIADD3 UR8, -UR8, 0x40, URZ ;  /* 0x0000004008087890 */ /* 0x000fc8000fffe13f */
[----:B------:R-:W-:-:S03]  /*2d00*/  UIMAD UR8, UR37, UR10, UR8 ;  /* 0x0000000a250872a4 */ /* 0x000fc6000f8e0208 */
[----:B------:R-:W-:Y:S01]  /*2d10*/  @UP0 ULDC UR4, c[0x0][0x44c] ;  /* 0x0001130000040ab9 */ /* 0x000fe20000000800 */
[----:B------:R-:W-:Y:S01]  /*2d20*/  @UP0 ULDC UR11, c[0x0][0x450] ;  /* 0x00011400000b0ab9 */ /* 0x000fe20000000800 */
[----:B------:R-:W-:-:S04]  /*2d30*/  UIMAD.WIDE.U32 UR4, UR7, UR4, URZ ;  /* 0x00000004070472a5 */ /* 0x000fc8000f8e003f */
[----:B------:R-:W-:Y:S02]  /*2d40*/  @UP0 USHF.R.U32.HI UR7, URZ, UR11, UR5 ;  /* 0x0000000b3f070299 */ /* 0x000fe40008011605 */
[----:B------:R-:W-:Y:S02]  /*2d50*/  USHF.R.U32.HI UR11, URZ, 0x10, UR9 ;  /* 0x000000103f0b7899 */ /* 0x000fe40008011609 */
[----:B------:R-:W-:Y:S02]  /*2d60*/  UIADD3 UR7, UR8, UR7, URZ ;  /* 0x0000000708077290 */ /* 0x000fe4000fffe03f */
[----:B------:R-:W-:Y:S02]  /*2d70*/  UISETP.NE.AND UP1, UPT, UR11, URZ, UPT ;  /* 0x0000003f0b00728c */ /* 0x000fe4000bf25270 */
[----:B------:R-:W-:-:S04]  /*2d80*/  USHF.R.S32.HI UR4, URZ, 0x1f, UR7 ;  /* 0x0000001f3f047899 */ /* 0x000fc80008011407 */
[----:B------:R-:W-:-:S04]  /*2d90*/  ULEA.HI UR4, UR4, UR7, URZ, 0x6 ;  /* 0x0000000704047291 */ /* 0x000fc8000f8f303f */
[----:B------:R-:W-:Y:S01]  /*2da0*/  USHF.R.S32.HI UR4, URZ, 0x6, UR4 ;  /* 0x000000063f047899 */ /* 0x000fe20008011404 */
[----:B------:R-:W-:-:S03]  /*2db0*/  @!UP1 ULDC UR11, c[0x0][0x9f0] ;  /* 0x00027c00000b9ab9 */ /* 0x000fc60000000800 */
[----:B------:R-:W-:-:S04]  /*2dc0*/  UISETP.LT.AND UP0, UPT, UR6, UR4, UPT ;  /* 0x000000040600728c */ /* 0x000fc8000bf01270 */
[----:B------:R-:W-:-:S03]  /*2dd0*/  USEL UR10, UR6, UR4, UP0 ;  /* 0x00000004060a7287 */ /* 0x000fc60008000000 */
[----:B------:R-:W-:Y:S01]  /*2de0*/  UMOV UR4, URZ ;  /* 0x0000003f00047c82 */ /* 0x000fe20008000000 */
[----:B------:R-:W-:-:S06]  /*2df0*/  UISETP.GE.AND UP0, UPT, UR10, 0x1, UPT ;  /* 0x000000010a00788c */ /* 0x000fcc000bf06270 */
        /* <DEDUP_REMOVED lines=15> */
[----:B0-----:R-:W-:Y:S01]  /*2ef0*/  IADD3 R2, R0, 0xffffffe, RZ ;  /* 0x0ffffffe00027810 */ /* 0x001fe20007ffe0ff */
[----:B------:R-:W-:-:S05]  /*2f00*/  IMAD.MOV R0, RZ, RZ, -R5 ;  /* 0x000000ffff007224 */ /* 0x000fca00078e0a05 */
        /* <DEDUP_REMOVED lines=18> */
.L_x_7020:
[----:B------:R-:W-:Y:S01]  /*3030*/  UIMAD UR40, UR40, UR4, URZ ;  /* 0x00000004282872a4 */ /* 0x000fe2000f8e023f */
[----:B------:R-:W-:Y:S01]  /*3040*/  IMAD.U32 R0, RZ, RZ, UR10 ;  /* 0x0000000aff007e24 */ /* 0x000fe2000f8e00ff */
[----:B------:R-:W-:Y:S01]  /*3050*/  MOV R3, UR4 ;  /* 0x0000000400037c02 */ /* 0x000fe20008000f00 */
[----:B------:R-:W-:Y:S01]  /*3060*/  IMAD.MOV.U32 R6, RZ, RZ, RZ ;  /* 0x000000ffff067224 */ /* 0x000fe200078e00ff */
[----:B------:R-:W-:Y:S01]  /*3070*/  PLOP3.LUT P0, PT, PT, PT, PT, 0x80, 0x0 ;  /* 0x000000000000781c */ /* 0x000fe20003f0f070 */
[----:B------:R-:W-:Y:S01]  /*3080*/  IMAD.MOV.U32 R5, RZ, RZ, RZ ;  /* 0x000000ffff057224 */ /* 0x000fe200078e00ff */
[----:B------:R-:W-:Y:S02]  /*3090*/  VIADDMNMX R0, R3, UR40, R0, PT ;  /* 0x0000002803007c46 */ /* 0x000fe4000b800100 */
[----:B------:R-:W-:Y:S02]  /*30a0*/  CS2R R150, SRZ ;  /* 0x0000000000967805 */ /* 0x000fe4000001ff00 */
        /* <DEDUP_REMOVED lines=103> */
.L_x_7021:
        /* <DEDUP_REMOVED lines=11> */
.L_x_7156:
[----:B------:R-:W-:Y:S01]  /*37d0*/  ULOP3.LUT UR4, UR42, 0x1, URZ, 0xfc, !UPT ;  /* 0x000000012a047892 */ /* 0x000fe2000f8efc3f */
[----:B0-----:R-:W-:Y:S01]  /*37e0*/  LEA.HI R6, R0, R5, RZ, 0x3 ;  /* 0x0000000500067211 */ /* 0x001fe200078f18ff */
[----:B------:R-:W-:Y:S01]  /*37f0*/  IMAD.IADD R2, R23, 0x1, -R2 ;  /* 0x0000000117027824 */ /* 0x000fe200078e0a02 */
[----:B------:R-:W-:Y:S02]  /*3800*/  LOP3.LUT R0, R3, 0x7ffffffc, RZ, 0xc0, !PT ;  /* 0x7ffffffc03007812 */ /* 0x000fe400078ec0ff */
[----:B------:R-:W-:Y:S01]  /*3810*/  LOP3.LUT R6, R6, 0xfffffff8, RZ, 0xc0, !PT ;  /* 0xfffffff806067812 */ /* 0x000fe200078ec0ff */
[----:B------:R-:W-:Y:S01]  /*3820*/  IMAD.U32 R3, RZ, RZ, UR4 ;  /* 0x00000004ff037e24 */ /* 0x000fe2000f8e00ff */
[-C--:B------:R-:W-:Y:S02]  /*3830*/  IADD3 R0, -R0, R17.reuse, RZ ;  /* 0x0000001100007210 */ /* 0x080fe40007ffe1ff */
[----:B------:R-:W-:Y:S01]  /*3840*/  LEA.HI R4, R4, R17, RZ, 0x5 ;  /* 0x0000001104047211 */ /* 0x000fe200078f28ff */
[----:B------:R-:W-:Y:S01]  /*3850*/  IMAD.IADD R6, R5, 0x1, -R6 ;  /* 0x0000000105067824 */ /* 0x000fe200078e0a06 */
[----:B------:R-:W-:Y:S01]  /*3860*/  ISETP.NE.AND P0, PT, R3, 0x3, PT ;  /* 0x000000030300780c */ /* 0x000fe20003f05270 */
[----:B------:R-:W-:Y:S01]  /*3870*/  IMAD.SHL.U32 R11, R0, 0x2, RZ ;  /* 0x00000002000b7824 */ /* 0x000fe200078e00ff */
[----:B------:R-:W-:-:S03]  /*3880*/  SHF.R.S32.HI R3, RZ, 0x5, R4 ;  /* 0x00000005ff037819 */ /* 0x000fc60000011404 */
[----:B------:R-:W-:Y:S02]  /*3890*/  IMAD R4, R2, 0x100, R11 ;  /* 0x0000010002047824 */ /* 0x000fe400078e020b */
[----:B------:R-:W-:-:S06]  /*38a0*/  IMAD R3, R3, 0x10, R6 ;  /* 0x0000001003037824 */ /* 0x000fcc00078e0206 */
[----:B------:R-:W-:Y:S05]  /*38b0*/  @!P0 BRA `(.L_x_7023) ;  /* 0x0000000000048947 */ /* 0x000fea0003800000 */
[----:B------:R-:W-:Y:S01]  /*38c0*/  BPT.TRAP 0x1 ;  /* 0x000000040000795c */ /* 0x000fe20000300000 */
.L_x_7023:
[----:B------:R0:W1:Y:S01]  /*38d0*/  SYNCS.PHASECHK.TRANS64.TRYWAIT P2, [UR39+0x28c30], R13 ;  /* 0x028c300dff0075a7 */ /* 0x0000620008040167 */
[----:B------:R-:W-:Y:S05]  /*38e0*/  @!P0 BRA `(.L_x_7024) ;  /* 0x0000000000048947 */ /* 0x000fea0003800000 */
[----:B------:R-:W-:Y:S01]  /*38f0*/  BPT.TRAP 0x1 ;  /* 0x000000040000795c */ /* 0x000fe20000300000 */
.L_x_7024:
[----:B------:R-:W2:Y:S02]  /*3900*/  S2R R0, SR_TID.X ;  /* 0x0000000000007919 */ /* 0x000ea40000002100 */
[----:B--2---:R-:W-:-:S04]  /*3910*/  LOP3.LUT R0, R0, 0x7f, RZ, 0xc0, !PT ;  /* 0x0000007f00007812 */ /* 0x004fc800078ec0ff */
[----:B------:R-:W-:Y:S01]  /*3920*/  ISETP.NE.AND P1, PT, R0, RZ, PT ;  /* 0x000000ff0000720c */ /* 0x000fe20003f25270 */
[----:B-1----:R-:W-:-:S12]  /*3930*/  @P2 BRA `(.L_x_7025) ;  /* 0x0000000000082947 */ /* 0x002fd80003800000 */
[----:B------:R-:W1:Y:S02]  /*3940*/  SYNCS.PHASECHK.TRANS64.TRYWAIT P2, [UR39+0x28c30], R13 ;  /* 0x028c300dff0075a7 */ /* 0x000e640008040167 */
[----:B-1----:R-:W-:Y:S05]  /*3950*/  @!P2 BRA `(.L_x_7026) ;  /* 0x000000c8006ca947 */ /* 0x002fea0003800000 */
.L_x_7025:
[----:B------:R-:W-:Y:S05]  /*3960*/  WARPSYNC.ALL ;  /* 0x0000000000007948 */ /* 0x000fea0003800000 */
[----:B------:R-:W-:Y:S01]  /*3970*/  UIADD3 UR4, UR39, 0x20400, URZ ;  /* 0x0002040027047890 */ /* 0x000fe2000fffe03f */
[----:B------:R-:W-:Y:S01]  /*3980*/  WARPGROUP.ARRIVE ;  /* 0x00000000000079c5 */ /* 0x000fe20000000000 */
[----:B------:R-:W-:-:S05]  /*3990*/  UIADD3 UR5, UR39, 0x22400, URZ ;  /* 0x0002240027057890 */ /* 0x000fca000fffe03f */
[----:B------:R-:W2:Y:S01]  /*39a0*/  S2R R2, SR_CTAID.X ;  /* 0x0000000000027919 */ /* 0x000ea20000002500 */
[----:B------:R-:W-:Y:S01]  /*39b0*/  USHF.R.U32.HI UR4, URZ, 0x4, UR4 ;  /* 0x000000043f047899 */ /* 0x000fe20008011604 */
[----:B-1----:R-:W-:Y:S01]  /*39c0*/  LEA.HI R0, R19, R16, RZ, 0x2 ;  /* 0x0000001013007211 */ /* 0x002fe200078f10ff */
[----:B------:R-:W-:Y:S01]  /*39d0*/  USHF.R.U32.HI UR5, URZ, 0x4, UR5 ;  /* 0x000000043f057899 */ /* 0x000fe20008011605 */
[----:B------:R-:W-:Y:S01]  /*39e0*/  MOV R14, UR39 ;  /* 0x00000027000e7c02 */ /* 0x000fe20008000f00 */
[----:B------:R-:W-:Y:S01]  /*39f0*/  ULOP3.LUT UR4, UR4, 0x3fff, URZ, 0xc0, !UPT ;  /* 0x00003fff04047892 */ /* 0x000fe2000f8ec03f */
[----:B------:R-:W-:Y:S01]  /*3a00*/  LOP3.LUT R5, R0, 0xfffffffc, RZ, 0xc0, !PT ;  /* 0xfffffffc00057812 */ /* 0x000fe200078ec0ff */
[----:B------:R-:W-:Y:S02]  /*3a10*/  ULOP3.LUT UR5, UR5, 0x3fff, URZ, 0xc0, !UPT ;  /* 0x00003fff05057892 */ /* 0x000fe4000f8ec03f */
[----:B------:R-:W-:Y:S01]  /*3a20*/  ULOP3.LUT UR4, UR4, 0x10000, URZ, 0xfc, !UPT ;  /* 0x0001000004047892 */ /* 0x000fe2000f8efc3f */
[----:B------:R-:W-:Y:S01]  /*3a30*/  IADD3 R5, R16, -R5, RZ ;  /* 0x8000000510057210 */ /* 0x000fe20007ffe0ff */
[----:B------:R-:W-:Y:S01]  /*3a40*/  ULOP3.LUT UR24, UR5, 0x10000, URZ, 0xfc, !UPT ;  /* 0x0001000005187892 */ /* 0x000fe2000f8efc3f */
[----:B------:R-:W-:Y:S01]  /*3a50*/  UMOV UR9, 0x40000040 ;  /* 0x4000004000097882 */ /* 0x000fe20000000000 */
[----:B------:R-:W-:Y:S01]  /*3a60*/  UMOV UR11, 0x40000040 ;  /* 0x40000040000b7882 */ /* 0x000fe20000000000 */
[----:B------:R-:W-:Y:S01]  /*3a70*/  UIADD3 UR12, UR4, 0x2, URZ ;  /* 0x00000002040c7890 */ /* 0x000fe2000fffe03f */
[----:B------:R-:W-:Y:S01]  /*3a80*/  LEA.HI R0, R5, R5, RZ, 0x1 ;  /* 0x0000000505007211 */ /* 0x000fe200078f08ff */
[----:B------:R-:W-:-:S02]  /*3a90*/  UMOV UR8, UR4 ;  /* 0x0000000400087c82 */ /* 0x000fc40008000000 */
[----:B------:R-:W-:Y:S01]  /*3aa0*/  UMOV UR10, UR24 ;  /* 0x00000018000a7c82 */ /* 0x000fe20008000000 */
[----:B------:R-:W-:Y:S01]  /*3ab0*/  UIADD3 UR14, UR24, 0x2, URZ ;  /* 0x00000002180e7890 */ /* 0x000fe2000fffe03f */
        /* <DEDUP_REMOVED lines=11> */
[----:B--2---:R-:W-:Y:S01]  /*3b70*/  IMAD R5, R2, 0x40, R3 ;  /* 0x0000004002057824 */ /* 0x004fe200078e0203 */
[----:B------:R-:W-:Y:S01]  /*3b80*/  UMOV UR21, 0x40000040 ;  /* 0x4000004000157882 */ /* 0x000fe20000000000 */
[----:B------:R-:W-:Y:S01]  /*3b90*/  UMOV UR23, 0x40000040 ;  /* 0x4000004000177882 */ /* 0x000fe20000000000 */
[----:B------:R-:W-:Y:S01]  /*3ba0*/  ULDC UR4, c[0x0][0x448] ;  /* 0x0001120000047ab9 */ /* 0x000fe20000000800 */
[----:B------:R-:W-:Y:S01]  /*3bb0*/  IMAD R12, R0, 0x8, R5 ;  /* 0x00000008000c7824 */ /* 0x000fe200078e0205 */
[----:B------:R-:W-:Y:S01]  /*3bc0*/  UISETP.NE.AND UP0, UPT, UR4, 0x1, UPT ;  /* 0x000000010400788c */ /* 0x000fe2000bf05270 */
[----:B------:R-:W-:-:S02]  /*3bd0*/  ULDC UR10, c[0x0][0x2f0] ;  /* 0x0000bc00000a7ab9 */ /* 0x000fc40000000800 */
[----:B------:R-:W-:Y:S01]  /*3be0*/  IMAD.MOV.U32 R0, RZ, RZ, R12 ;  /* 0x000000ffff007224 */ /* 0x000fe200078e000c */
[----:B------:R-:W-:Y:S01]  /*3bf0*/  ULDC UR6, c[0x0][0x288] ;  /* 0x0000a20000067ab9 */ /* 0x000fe20000000800 */
[----:B------:R-:W-:Y:S01]  /*3c00*/  ULDC UR7, c[0x0][0x988] ;  /* 0x0002620000077ab9 */ /* 0x000fe20000000800 */
[----:B------:R-:W-:Y:S02]  /*3c10*/  PLOP3.LUT P2, PT, PT, PT, UP0, 0x80, 0x0 ;  /* 0x000000000000781c */ /* 0x000fe40003f4f008 */
[----:B------:R-:W-:-:S03]  /*3c20*/  MOV R8, UR6 ;  /* 0x0000000600087c02 */ /* 0x000fc60008000f00 */
[----:B------:R-:W-:-:S08]  /*3c30*/  @UP0 ULDC UR4, c[0x0][0x44c] ;  /* 0x0001130000040ab9 */ /* 0x000fd00000000800 */
[----:B------:R-:W-:Y:S01]  /*3c40*/  @P2 IMAD.HI.U32 R2, R12, UR4, RZ ;  /* 0x000000040c022c27 */ /* 0x000fe2000f8e00ff */
[----:B------:R-:W-:-:S04]  /*3c50*/  @UP0 ULDC UR4, c[0x0][0x450] ;  /* 0x0001140000040ab9 */ /* 0x000fc80000000800 */
[----:B------:R-:W-:Y:S01]  /*3c60*/  @P2 SHF.R.U32.HI R0, RZ, UR4, R2 ;  /* 0x00000004ff002c19 */ /* 0x000fe20008011602 */
[----:B------:R-:W-:Y:S02]  /*3c70*/  UMOV UR4, 0xffffffc0 ;  /* 0xffffffc000047882 */ /* 0x000fe40000000000 */
[----:B------:R-:W-:Y:S02]  /*3c80*/  UIMAD UR4, UR41, UR4, 0x40 ;  /* 0x00000040290474a4 */ /* 0x000fe4000f8e0204 */
[----:B------:R-:W1:Y:S02]  /*3c90*/  SHFL.IDX PT, R6, R0, 0x1, 0x1c1f ;  /* 0x003c1f0000067f89 */ /* 0x000e6400000e0000 */
[----:B------:R-:W-:Y:S02]  /*3ca0*/  UIADD3 UR5, UR4, 0x1, URZ ;  /* 0x0000000104057890 */ /* 0x000fe4000fffe03f */
[----:B------:R-:W-:Y:S01]  /*3cb0*/  UIMAD UR4, UR37, UR10, UR4 ;  /* 0x0000000a250472a4 */ /* 0x000fe2000f8e0204 */
[----:B------:R-:W2:Y:S01]  /*3cc0*/  SHFL.IDX PT, R0, R0, RZ, 0x1c1f ;  /* 0x001c1fff00007589 */ /* 0x000ea200000e0000 */
[----:B------:R-:W-:-:S04]  /*3cd0*/  UIMAD UR5, UR37, UR10, UR5 ;  /* 0x0000000a250572a4 */ /* 0x000fc8000f8e0205 */
[----:B------:R-:W-:Y:S02]  /*3ce0*/  IADD3 R2, -R11, UR4, RZ ;  /* 0x000000040b027c10 */ /* 0x000fe4000fffe1ff */
[----:B------:R-:W-:-:S04]  /*3cf0*/  IADD3 R5, -R8, UR5, -R11 ;  /* 0x0000000508057c10 */ /* 0x000fc8000fffe90b */
[----:B-1----:R-:W-:-:S04]  /*3d00*/  VIADDMNMX R6, R6, R5, R2, PT ;  /* 0x0000000506067246 */ /* 0x002fc80003800102 */
[C---:B------:R-:W-:Y:S01]  /*3d10*/  ISETP.GT.AND P3, PT, R6.reuse, RZ, PT ;  /* 0x000000ff0600720c */ /* 0x040fe20003f64270 */
[----:B------:R-:W-:Y:S02]  /*3d20*/  WARPGROUP.DEPBAR.LE gsb0, 0x0 ;  /* 0x00008000000079c5 */ /* 0x000fe40000010000 */
[----:B------:R-:W-:Y:S01]  /*3d30*/  WARPGROUP.ARRIVE ;  /* 0x00000000000079c5 */ /* 0x000fe20000000000 */
[C---:B------:R-:W-:Y:S02]  /*3d40*/  ISETP.GT.AND P4, PT, R6.reuse, 0x1, PT ;  /* 0x000000010600780c */ /* 0x040fe40003f84270 */
[----:B------:R-:W-:Y:S02]  /*3d50*/  ISETP.GT.AND P5, PT, R6, 0x8, PT ;  /* 0x000000080600780c */ /* 0x000fe40003fa4270 */
[----:B--2---:R-:W-:Y:S01]  /*3d60*/  VIADDMNMX R5, R0, R5, R2, PT ;  /* 0x0000000500057246 */ /* 0x004fe20003800102 */
[----:B------:R-:W-:Y:S03]  /*3d70*/  HGMMA.64x64x16.F32 R24, gdesc[UR12], R24, gsb0 ;  /* 0x00e000000c1879f0 */ /* 0x000fe60008000818 */
[----:B------:R-:W-:-:S02]  /*3d80*/  WARPGROUP.DEPBAR.LE gsb0, 0x0 ;  /* 0x00008000000079c5 */ /* 0x000fc40000010000 */
        /* <DEDUP_REMOVED lines=48> */
[----:B------:R-:W-:Y:S02]  /*4090*/  FMNMX.FTZ R6, R54, R7, !PT ;  /* 0x0000000736067209 */ /* 0x000fe40007810000 */
[----:B------:R-:W-:Y:S02]  /*40a0*/  ISETP.GT.AND P3, PT, R5, RZ, PT ;  /* 0x000000ff0500720c */ /* 0x000fe40003f64270 */
[----:B------:R-:W-:Y:S02]  /*40b0*/  FMNMX.FTZ R6, R55, R6, !PT ;  /* 0x0000000637067209 */ /* 0x000fe40007810000 */
[----:B------:R-:W-:-:S02]  /*40c0*/  ISETP.GT.AND P4, PT, R5, 0x1, PT ;  /* 0x000000010500780c */ /* 0x000fc40003f84270 */
[----:B------:R-:W-:Y:S01]  /*40d0*/  ISETP.GT.AND P5, PT, R5, 0x8, PT ;  /* 0x000000080500780c */ /* 0x000fe20003fa4270 */
[----:B------:R-:W1:Y:S01]  /*40e0*/  SHFL.BFLY PT, R7, R6, 0x2, 0x1f ;  /* 0x0c401f0006077f89 */ /* 0x000e6200000e0000 */
[----:B------:R-:W-:Y:S02]  /*40f0*/  FSEL R24, R24, -INF , P3 ;  /* 0xff80000018187808 */ /* 0x000fe40001800000 */
[----:B------:R-:W-:Y:S02]  /*4100*/  FSEL R25, R25, -INF , P4 ;  /* 0xff80000019197808 */ /* 0x000fe40002000000 */
[C---:B------:R-:W-:Y:S02]  /*4110*/  ISETP.GT.AND P3, PT, R5.reuse, 0x9, PT ;  /* 0x000000090500780c */ /* 0x040fe40003f64270 */
[----:B------:R-:W-:Y:S02]  /*4120*/  FSEL R28, R28, -INF , P5 ;  /* 0xff8000001c1c7808 */ /* 0x000fe40002800000 */
[----:B------:R-:W-:-:S02]  /*4130*/  ISETP.GT.AND P4, PT, R5, 0x10, PT ;  /* 0x000000100500780c */ /* 0x000fc40003f84270 */
[----:B------:R-:W-:Y:S02]  /*4140*/  FSEL R29, R29, -INF , P3 ;  /* 0xff8000001d1d7808 */ /* 0x000fe40001800000 */
[C---:B------:R-:W-:Y:S02]  /*4150*/  ISETP.GT.AND P3, PT, R5.reuse, 0x11, PT ;  /* 0x000000110500780c */ /* 0x040fe40003f64270 */
[----:B------:R-:W-:Y:S02]  /*4160*/  FSEL R32, R32, -INF , P4 ;  /* 0xff80000020207808 */ /* 0x000fe40002000000 */
[----:B------:R-:W-:Y:S02]  /*4170*/  ISETP.GT.AND P4, PT, R5, 0x18, PT ;  /* 0x000000180500780c */ /* 0x000fe40003f84270 */
[----:B------:R-:W-:Y:S02]  /*4180*/  FSEL R33, R33, -INF , P3 ;  /* 0xff80000021217808 */ /* 0x000fe40001800000 */
[----:B------:R-:W-:-:S02]  /*4190*/  ISETP.GT.AND P3, PT, R5, 0x19, PT ;  /* 0x000000190500780c */ /* 0x000fc40003f64270 */
[----:B------:R-:W-:Y:S02]  /*41a0*/  FSEL R36, R36, -INF , P4 ;  /* 0xff80000024247808 */ /* 0x000fe40002000000 */
[----:B-1----:R-:W-:Y:S02]  /*41b0*/  FMNMX.FTZ R2, R6, R7, !PT ;  /* 0x0000000706027209 */ /* 0x002fe40007810000 */
[----:B------:R-:W-:Y:S02]  /*41c0*/  FMNMX.FTZ R7, R24, R25, !PT ;  /* 0x0000001918077209 */ /* 0x000fe40007810000 */
[----:B------:R-:W-:Y:S01]  /*41d0*/  ISETP.GT.AND P4, PT, R5, 0x20, PT ;  /* 0x000000200500780c */ /* 0x000fe20003f84270 */
[----:B------:R-:W1:Y:S01]  /*41e0*/  SHFL.BFLY PT, R9, R2, 0x1, 0x1f ;  /* 0x0c201f0002097f89 */ /* 0x000e6200000e0000 */
[----:B------:R-:W-:Y:S02]  /*41f0*/  FMNMX.FTZ R0, R28, R7, !PT ;  /* 0x000000071c007209 */ /* 0x000fe40007810000 */
[----:B------:R-:W-:-:S02]  /*4200*/  FSEL R37, R37, -INF , P3 ;  /* 0xff80000025257808 */ /* 0x000fc40001800000 */
[----:B------:R-:W-:Y:S02]  /*4210*/  FMNMX.FTZ R7, R29, R0, !PT ;  /* 0x000000001d077209 */ /* 0x000fe40007810000 */
[----:B------:R-:W-:Y:S02]  /*4220*/  ISETP.GT.AND P5, PT, R5, 0x21, PT ;  /* 0x000000210500780c */ /* 0x000fe40003fa4270 */
[----:B------:R-:W-:Y:S02]  /*4230*/  FMNMX.FTZ R0, R32, R7, !PT ;  /* 0x0000000720007209 */ /* 0x000fe40007810000 */
[----:B------:R-:W-:Y:S02]  /*4240*/  FSEL R40, R40, -INF , P4 ;  /* 0xff80000028287808 */ /* 0x000fe40002000000 */
[----:B------:R-:W-:Y:S02]  /*4250*/  FMNMX.FTZ R7, R33, R0, !PT ;  /* 0x0000000021077209 */ /* 0x000fe40007810000 */
[----:B------:R-:W-:-:S02]  /*4260*/  ISETP.GT.AND P4, PT, R5, 0x28, PT ;  /* 0x000000280500780c */ /* 0x000fc40003f84270 */
[----:B------:R-:W-:Y:S02]  /*4270*/  FMNMX.FTZ R0, R36, R7, !PT ;  /* 0x0000000724007209 */ /* 0x000fe40007810000 */
[----:B------:R-:W-:Y:S02]  /*4280*/  FSEL R41, R41, -INF , P5 ;  /* 0xff80000029297808 */ /* 0x000fe40002800000 */
[----:B------:R-:W-:Y:S02]  /*4290*/  FMNMX.FTZ R7, R37, R0, !PT ;  /* 0x0000000025077209 */ /* 0x000fe40007810000 */
[----:B------:R-:W-:Y:S02]  /*42a0*/  ISETP.GT.AND P3, PT, R5, 0x29, PT ;  /* 0x000000290500780c */ /* 0x000fe40003f64270 */
[----:B------:R-:W-:Y:S02]  /*42b0*/  FMNMX.FTZ R0, R40, R7, !PT ;  /* 0x0000000728007209 */ /* 0x000fe40007810000 */
        /* <DEDUP_REMOVED lines=16> */
[----:B-1----:R-:W-:Y:S02]  /*43c0*/  FMNMX.FTZ R2, R2, R9, !PT ;  /* 0x0000000902027209 */ /* 0x002fe40007810000 */
[----:B------:R-:W-:Y:S02]  /*43d0*/  FMNMX.FTZ R0, R53, R0, !PT ;  /* 0x0000000035007209 */ /* 0x000fe40007810000 */
[C---:B------:R-:W-:Y:S01]  /*43e0*/  FSETP.NEU.FTZ.AND P5, PT, R2.reuse, -INF , PT ;  /* 0xff8000000200780b */ /* 0x040fe20003fbd000 */
[----:B------:R-:W-:-:S02]  /*43f0*/  FMUL.FTZ R6, R2, UR7 ;  /* 0x0000000702067c20 */ /* 0x000fc40008410000 */
[----:B------:R-:W1:Y:S03]  /*4400*/  SHFL.BFLY PT, R5, R0, 0x2, 0x1f ;  /* 0x0c401f0000057f89 */ /* 0x000e6600000e0000 */
[----:B------:R-:W-:-:S05]  /*4410*/  FSEL R6, R6, RZ, P5 ;  /* 0x000000ff06067208 */ /* 0x000fca0002800000 */
        /* <DEDUP_REMOVED lines=16> */
[----:B-1----:R-:W-:Y:S01]  /*4520*/  FMNMX.FTZ R5, R0, R5, !PT ;  /* 0x0000000500057209 */ /* 0x002fe20007810000 */
[----:B------:R-:W-:Y:S04]  /*4530*/  MUFU.EX2 R26, R26 ;  /* 0x0000001a001a7308 */ /* 0x000fe80000000800 */
[----:B------:R-:W1:Y:S04]  /*4540*/  SHFL.BFLY PT, R0, R5, 0x1, 0x1f ;  /* 0x0c201f0005007f89 */ /* 0x000e6800000e0000 */
[----:B------:R-:W-:Y:S08]  /*4550*/  MUFU.EX2 R17, R6 ;  /* 0x0000000600117308 */ /* 0x000ff00000000800 */
[----:B------:R-:W2:Y:S08]  /*4560*/  MUFU.EX2 R27, R27 ;  /* 0x0000001b001b7308 */ /* 0x000eb00000000800 */
[----:B------:R-:W3:Y:S01]  /*4570*/  MUFU.EX2 R30, R30 ;  /* 0x0000001e001e7308 */ /* 0x000ee20000000800 */
[----:B-1----:R-:W-:-:S04]  /*4580*/  FMNMX.FTZ R0, R5, R0, !PT ;  /* 0x0000000005007209 */ /* 0x002fc80007810000 */
[C---:B------:R-:W-:Y:S01]  /*4590*/  FSETP.NEU.FTZ.AND P3, PT, R0.reuse, -INF , PT ;  /* 0xff8000000000780b */ /* 0x040fe20003f7d000 */
[----:B------:R-:W-:Y:S02]  /*45a0*/  FMUL.FTZ R5, R0, UR7 ;  /* 0x0000000700057c20 */ /* 0x000fe40008410000 */
[----:B------:R-:W1:Y:S01]  /*45b0*/  MUFU.EX2 R31, R31 ;  /* 0x0000001f001f7308 */ /* 0x000e620000000800 */
[----:B--2---:R-:W-:Y:S02]  /*45c0*/  F2FP.F16.F32.PACK_AB R161, R27, R26 ;  /* 0x0000001a1ba1723e */ /* 0x004fe400000000ff */
[----:B------:R-:W-:Y:S02]  /*45d0*/  FSEL R9, R5, RZ, P3 ;  /* 0x000000ff05097208 */ /* 0x000fe40001800000 */
[----:B------:R-:W-:-:S03]  /*45e0*/  LEA.HI R5, R19, R16, RZ, 0x4 ;  /* 0x0000001013057211 */ /* 0x000fc600078f20ff */
[----:B------:R-:W2:Y:S01]  /*45f0*/  MUFU.EX2 R34, R34 ;  /* 0x0000002200227308 */ /* 0x000ea20000000800 */
        /* <DEDUP_REMOVED lines=8> */
[--C-:B------:R-:W-:Y:S01]  /*4680*/  FFMA.FTZ R33, R33, UR7, -R9.reuse ;  /* 0x0000000721217c23 */ /* 0x100fe20008010809 */
[--C-:B------:R-:W-:Y:S01]  /*4690*/  FFMA.FTZ R36, R36, UR7, -R9.reuse ;  /* 0x0000000724247c23 */ /* 0x100fe20008010809 */
[----:B------:R-:W-:Y:S01]  /*46a0*/  LEA.HI R16, R19, R16, RZ, 0x5 ;  /* 0x0000001013107211 */ /* 0x000fe200078f28ff */
[----:B------:R-:W-:Y:S01]  /*46b0*/  FFMA.FTZ R37, R37, UR7, -R9 ;  /* 0x0000000725257c23 */ /* 0x000fe20008010809 */
[----:B------:R-:W-:Y:S01]  /*46c0*/  SHF.R.S32.HI R6, RZ, 0x1f, R7 ;  /* 0x0000001fff067819 */ /* 0x000fe20000011407 */
[--C-:B------:R-:W-:Y:S01]  /*46d0*/  FFMA.FTZ R40, R40, UR7, -R9.reuse ;  /* 0x0000000728287c23 */ /* 0x100fe20008010809 */
[----:B------:R-:W-:Y:S01]  /*46e0*/  FFMA.FTZ R41, R41, UR7, -R9 ;  /* 0x0000000729297c23 */ /* 0x000fe20008010809 */
[----:B------:R-:W-:Y:S01]  /*46f0*/  MUFU.EX2 R25, R25 ;  /* 0x0000001900197308 */ /* 0x000fe20000000800 */
[----:B------:R-:W-:Y:S01]  /*4700*/  LEA.HI R6, R6, R7, RZ, 0x3 ;  /* 0x0000000706067211 */ /* 0x000fe200078f18ff */
[----:B------:R-:W-:-:S02]  /*4710*/  IMAD.SHL.U32 R16, R16, 0x20, RZ ;  /* 0x0000002010107824 */ /* 0x000fc400078e00ff */
[--C-:B------:R-:W-:Y:S01]  /*4720*/  FFMA.FTZ R44, R44, UR7, -R9.reuse ;  /* 0x000000072c2c7c23 */ /* 0x100fe20008010809 */
[--C-:B------:R-:W-:Y:S01]  /*4730*/  FFMA.FTZ R45, R45, UR7, -R9.reuse ;  /* 0x000000072d2d7c23 */ /* 0x100fe20008010809 */
[C---:B------:R-:W-:Y:S01]  /*4740*/  LOP3.LUT R8, R6.reuse, 0xfffffff8, RZ, 0xc0, !PT ;  /* 0xfffffff806087812 */ /* 0x040fe200078ec0ff */
[----:B------:R-:W-:Y:S01]  /*4750*/  IMAD.SHL.U32 R6, R6, 0x40, RZ ;  /* 0x0000004006067824 */ /* 0x000fe200078e00ff */
[----:B------:R-:W-:Y:S01]  /*4760*/  LOP3.LUT R15, R16, 0x7ffffc00, RZ, 0xc0, !PT ;  /* 0x7ffffc00100f7812 */ /* 0x000fe200078ec0ff */
[----:B------:R-:W4:Y:S01]  /*4770*/  MUFU.EX2 R35, R35 ;  /* 0x0000002300237308 */ /* 0x000f220000000800 */
[----:B------:R-:W-:Y:S01]  /*4780*/  FFMA.FTZ R48, R48, UR7, -R9 ;  /* 0x0000000730307c23 */ /* 0x000fe20008010809 */
[----:B------:R-:W-:Y:S01]  /*4790*/  IMAD.IADD R8, R7, 0x1, -R8 ;  /* 0x0000000107087824 */ /* 0x000fe200078e0a08 */
[----:B------:R-:W-:Y:S01]  /*47a0*/  SHF.R.S32.HI R7, RZ, 0x4, R5 ;  /* 0x00000004ff077819 */ /* 0x000fe20000011405 */
[--C-:B------:R-:W-:Y:S01]  /*47b0*/  FFMA.FTZ R49, R49, UR7, -R9.reuse ;  /* 0x0000000731317c23 */ /* 0x100fe20008010809 */
[----:B------:R-:W-:Y:S01]  /*47c0*/  FFMA.FTZ R52, R52, UR7, -R9 ;  /* 0x0000000734347c23 */ /* 0x000fe20008010809 */
[C---:B------:R-:W-:Y:S01]  /*47d0*/  IMAD.SHL.U32 R5, R8.reuse, 0x40, RZ ;  /* 0x0000004008057824 */ /* 0x040fe200078e00ff */
[----:B------:R-:W-:Y:S01]  /*47e0*/  LOP3.LUT P3, RZ, R8, 0x2, RZ, 0xc0, !PT ;  /* 0x0000000208ff7812 */ /* 0x000fe2000786c0ff */
[----:B------:R-:W-:Y:S01]  /*47f0*/  IMAD.SHL.U32 R10, R7, 0x8, RZ ;  /* 0x00000008070a7824 */ /* 0x000fe200078e00ff */
[----:B------:R-:W-:Y:S01]  /*4800*/  MUFU.EX2 R28, R28 ;  /* 0x0000001c001c7308 */ /* 0x000fe20000000800 */
[----:B------:R-:W-:Y:S01]  /*4810*/  FADD.FTZ R7, R26, R27 ;  /* 0x0000001b1a077221 */ /* 0x000fe20000010000 */
[----:B------:R-:W-:Y:S01]  /*4820*/  LOP3.LUT R5, R5, 0x1c0, RZ, 0xc0, !PT ;  /* 0x000001c005057812 */ /* 0x000fe200078ec0ff */
[----:B------:R-:W-:Y:S01]  /*4830*/  IMAD.MOV.U32 R16, RZ, RZ, 0x20 ;  /* 0x00000020ff107424 */ /* 0x000fe200078e00ff */
[----:B------:R-:W-:Y:S01]  /*4840*/  LOP3.LUT P4, RZ, R8, 0x4, RZ, 0xc0, !PT ;  /* 0x0000000408ff7812 */ /* 0x000fe2000788c0ff */
[----:B---3--:R-:W-:Y:S01]  /*4850*/  FADD.FTZ R8, R30, R7 ;  /* 0x000000071e087221 */ /* 0x008fe20000010000 */
[----:B------:R-:W-:Y:S01]  /*4860*/  LOP3.LUT R10, R5, 0x8, R10, 0xf8, !PT ;  /* 0x00000008050a7812 */ /* 0x000fe200078ef80a */
[----:B------:R-:W-:Y:S01]  /*4870*/  FFMA.FTZ R9, R53, UR7, -R9 ;  /* 0x0000000735097c23 */ /* 0x000fe20008010809 */
[----:B------:R-:W-:Y:S01]  /*4880*/  SHF.R.U32.HI R5, RZ, 0x3, R5 ;  /* 0x00000003ff057819 */ /* 0x000fe20000011605 */
[----:B------:R-:W3:Y:S01]  /*4890*/  MUFU.EX2 R29, R29 ;  /* 0x0000001d001d7308 */ /* 0x000ee20000000800 */
[----:B-1----:R-:W-:Y:S01]  /*48a0*/  FADD.FTZ R7, R31, R8 ;  /* 0x000000081f077221 */ /* 0x002fe20000010000 */
[----:B------:R-:W-:-:S02]  /*48b0*/  LOP3.LUT R8, R6, 0x7ffffe00, RZ, 0xc0, !PT ;  /* 0x7ffffe0006087812 */ /* 0x000fc400078ec0ff */
[----:B------:R-:W-:Y:S01]  /*48c0*/  LOP3.LUT R10, R10, R5, RZ, 0x3c, !PT ;  /* 0x000000050a0a7212 */ /* 0x000fe200078e3cff */
[----:B------:R-:W-:Y:S02]  /*48d0*/  @!P1 VIADD R5, R14, 0x28c40 ;  /* 0x00028c400e059836 */ /* 0x000fe40000000000 */
[----:B--2---:R-:W-:Y:S01]  /*48e0*/  FADD.FTZ R6, R34, R7 ;  /* 0x0000000722067221 */ /* 0x004fe20000010000 */
[----:B------:R-:W-:Y:S01]  /*48f0*/  F2FP.F16.F32.PACK_AB R163, R31, R30 ;  /* 0x0000001e1fa3723e */ /* 0x000fe200000000ff */
[----:B------:R-:W-:Y:S01]  /*4900*/  MUFU.EX2 R32, R32 ;  /* 0x0000002000207308 */ /* 0x000fe20000000800 */
[----:B------:R-:W-:Y:S01]  /*4910*/  IADD3 R10, R10, R8, R15 ;  /* 0x000000080a0a7210 */ /* 0x000fe20007ffe00f */
[----:B----4-:R-:W-:Y:S01]  /*4920*/  FADD.FTZ R7, R35, R6 ;  /* 0x0000000623077221 */ /* 0x010fe20000010000 */
[----:B------:R-:W-:Y:S02]  /*4930*/  @!P1 PRMT R5, RZ, 0x654, R5 ;  /* 0x00000654ff059816 */ /* 0x000fe40000000005 */
[----:B------:R-:W-:-:S02]  /*4940*/  F2FP.F16.F32.PACK_AB R160, R25, R24 ;  /* 0x0000001819a0723e */ /* 0x000fc400000000ff */
[----:B------:R1:W-:Y:S01]  /*4950*/  @!P1 SYNCS.ARRIVE.TRANS64.RED.A1T0 RZ, [R5+URZ], RZ ;  /* 0x000000ff05ff99a7 */ /* 0x0003e2000810043f */
[----:B------:R-:W2:Y:S01]  /*4960*/  MUFU.EX2 R38, R38 ;  /* 0x0000002600267308 */ /* 0x000ea20000000800 */
[----:B---3--:R-:W-:Y:S02]  /*4970*/  F2FP.F16.F32.PACK_AB R162, R29, R28 ;  /* 0x0000001c1da2723e */ /* 0x008fe400000000ff */
[----:B------:R-:W-:Y:S01]  /*4980*/  F2FP.F16.F32.PACK_AB R157, R35, R34 ;  /* 0x00000022239d723e */ /* 0x000fe200000000ff */
[----:B-1----:R-:W-:-:S04]  /*4990*/  FADD.FTZ R5, R24, R25 ;  /* 0x0000001918057221 */ /* 0x002fc80000010000 */
[----:B------:R-:W1:Y:S01]  /*49a0*/  MUFU.EX2 R33, R33 ;  /* 0x0000002100217308 */ /* 0x000e620000000800 */
[----:B------:R-:W-:-:S04]  /*49b0*/  FADD.FTZ R6, R28, R5 ;  /* 0x000000051c067221 */ /* 0x000fc80000010000 */
[----:B------:R-:W-:-:S03]  /*49c0*/  FADD.FTZ R5, R29, R6 ;  /* 0x000000061d057221 */ /* 0x000fc60000010000 */
[----:B------:R-:W3:Y:S01]  /*49d0*/  MUFU.EX2 R39, R39 ;  /* 0x0000002700277308 */ /* 0x000ee20000000800 */
[----:B--2---:R-:W-:Y:S01]  /*49e0*/  FADD.FTZ R8, R38, R7 ;  /* 0x0000000726087221 */ /* 0x004fe20000010000 */
[----:B------:R-:W-:-:S06]  /*49f0*/  FADD.FTZ R6, R32, R5 ;  /* 0x0000000520067221 */ /* 0x000fcc0000010000 */
[----:B------:R-:W2:Y:S01]  /*4a00*/  MUFU.EX2 R36, R36 ;  /* 0x0000002400247308 */ /* 0x000ea20000000800 */
[C---:B-1----:R-:W-:Y:S01]  /*4a10*/  FADD.FTZ R5, R33.reuse, R6 ;  /* 0x0000000621057221 */ /* 0x042fe20000010000 */
[----:B------:R-:W-:-:S06]  /*4a20*/  F2FP.F16.F32.PACK_AB R156, R33, R32 ;  /* 0x00000020219c723e */ /* 0x000fcc00000000ff */
[----:B------:R-:W1:Y:S01]  /*4a30*/  MUFU.EX2 R42, R42 ;  /* 0x0000002a002a7308 */ /* 0x000e620000000800 */
[C---:B---3--:R-:W-:Y:S01]  /*4a40*/  FADD.FTZ R7, R39.reuse, R8 ;  /* 0x0000000827077221 */ /* 0x048fe20000010000 */
[----:B------:R-:W-:-:S06]  /*4a50*/  F2FP.F16.F32.PACK_AB R159, R39, R38 ;  /* 0x00000026279f723e */ /* 0x000fcc00000000ff */
[----:B------:R-:W3:Y:S01]  /*4a60*/  MUFU.EX2 R37, R37 ;  /* 0x0000002500257308 */ /* 0x000ee20000000800 */
[----:B--2---:R-:W-:-:S07]  /*4a70*/  FADD.FTZ R6, R36, R5 ;  /* 0x0000000524067221 */ /* 0x004fce0000010000 */
[----:B------:R-:W2:Y:S01]  /*4a80*/  MUFU.EX2 R43, R43 ;  /* 0x0000002b002b7308 */ /* 0x000ea20000000800 */
[----:B-1----:R-:W-:-:S07]  /*4a90*/  FADD.FTZ R8, R42, R7 ;  /* 0x000000072a087221 */ /* 0x002fce0000010000 */
[----:B------:R-:W1:Y:S01]  /*4aa0*/  MUFU.EX2 R40, R40 ;  /* 0x0000002800287308 */ /* 0x000e620000000800 */
[C---:B---3--:R-:W-:Y:S01]  /*4ab0*/  FADD.FTZ R5, R37.reuse, R6 ;  /* 0x0000000625057221 */ /* 0x048fe20000010000 */
[----:B------:R-:W-:-:S06]  /*4ac0*/  F2FP.F16.F32.PACK_AB R158, R37, R36 ;  /* 0x00000024259e723e */ /* 0x000fcc00000000ff */
[----:B------:R-:W3:Y:S01]  /*4ad0*/  MUFU.EX2 R41, R41 ;  /* 0x0000002900297308 */ /* 0x000ee20000000800 */
[C---:B--2---:R-:W-:Y:S01]  /*4ae0*/  FADD.FTZ R21, R43.reuse, R8 ;  /* 0x000000082b157221 */ /* 0x044fe20000010000 */
[----:B------:R-:W-:Y:S01]  /*4af0*/  LEA R8, R10, UR39, 0x1 ;  /* 0x000000270a087c11 */ /* 0x000fe2000f8e08ff */
[----:B------:R-:W-:Y:S01]  /*4b00*/  BAR.SYNC.DEFER_BLOCKING 0xf, 0x100 ;  /* 0x03c4000000007b1d */ /* 0x000fe20000010000 */
[----:B------:R-:W-:Y:S02]  /*4b10*/  F2FP.F16.F32.PACK_AB R153, R43, R42 ;  /* 0x0000002a2b99723e */ /* 0x000fe400000000ff */
[C---:B------:R-:W-:Y:S01]  /*4b20*/  IADD3 R10, R8.reuse, 0x26800, RZ ;  /* 0x00026800080a7810 */ /* 0x040fe20007ffe0ff */
[----:B------:R-:W-:Y:S02]  /*4b30*/  VIADD R7, R8, 0x26840 ;  /* 0x0002684008077836 */ /* 0x000fe40000000000 */
[----:B------:R-:W2:Y:S01]  /*4b40*/  MUFU.EX2 R46, R46 ;  /* 0x0000002e002e7308 */ /* 0x000ea20000000800 */
[----:B-1----:R-:W-:Y:S01]  /*4b50*/  FADD.FTZ R6, R40, R5 ;  /* 0x0000000528067221 */ /* 0x002fe20000010000 */
[----:B------:R-:W-:Y:S01]  /*4b60*/  SEL R5, R16, 0xffffffe0, !P3 ;  /* 0xffffffe010057807 */ /* 0x000fe20005800000 */
[----:B------:R-:W-:-:S05]  /*4b70*/  @P4 VIADD R7, R10, 0xffffffc0 ;  /* 0xffffffc00a074836 */ /* 0x000fca0000000000 */
[----:B------:R-:W1:Y:S01]  /*4b80*/  MUFU.EX2 R44, R44 ;  /* 0x0000002c002c7308 */ /* 0x000e620000000800 */
[C---:B---3--:R-:W-:Y:S01]  /*4b90*/  FADD.FTZ R19, R41.reuse, R6 ;  /* 0x0000000629137221 */ /* 0x048fe20000010000 */
[----:B------:R-:W-:Y:S01]  /*4ba0*/  IMAD.IADD R6, R10, 0x1, R5 ;  /* 0x000000010a067824 */ /* 0x000fe200078e0205 */
[----:B------:R-:W-:Y:S01]  /*4bb0*/  F2FP.F16.F32.PACK_AB R152, R41, R40 ;  /* 0x000000282998723e */ /* 0x000fe200000000ff */
[----:B------:R-:W-:-:S04]  /*4bc0*/  IMAD.IADD R5, R5, 0x1, R7 ;  /* 0x0000000105057824 */ /* 0x000fc800078e0207 */
[----:B------:R-:W3:Y:S01]  /*4bd0*/  MUFU.EX2 R47, R47 ;  /* 0x0000002f002f7308 */ /* 0x000ee20000000800 */
[----:B--2---:R-:W-:Y:S01]  /*4be0*/  FADD.FTZ R16, R46, R21 ;  /* 0x000000152e107221 */ /* 0x004fe20000010000 */
[----:B------:R2:W-:Y:S04]  /*4bf0*/  STSM.16.M88.4 [R8+0x26800], R160 ;  /* 0x026800a008007844 */ /* 0x0005e80000000200 */
[----:B------:R2:W-:Y:S02]  /*4c00*/  STSM.16.M88.4 [R6], R156 ;  /* 0x0000009c06007844 */ /* 0x0005e40000000200 */
[----:B------:R-:W4:Y:S01]  /*4c10*/  MUFU.EX2 R45, R45 ;  /* 0x0000002d002d7308 */ /* 0x000f220000000800 */
[----:B-1----:R-:W-:-:S07]  /*4c20*/  FADD.FTZ R10, R44, R19 ;  /* 0x000000132c0a7221 */ /* 0x002fce0000010000 */
[----:B------:R-:W-:Y:S01]  /*4c30*/  MUFU.EX2 R50, R50 ;  /* 0x0000003200327308 */ /* 0x000fe20000000800 */
[C---:B---3--:R-:W-:Y:S01]  /*4c40*/  F2FP.F16.F32.PACK_AB R155, R47.reuse, R46 ;  /* 0x0000002e2f9b723e */ /* 0x048fe200000000ff */
[----:B------:R-:W-:-:S06]  /*4c50*/  FADD.FTZ R47, R47, R16 ;  /* 0x000000102f2f7221 */ /* 0x000fcc0000010000 */
[----:B------:R-:W1:Y:S01]  /*4c60*/  MUFU.EX2 R51, R51 ;  /* 0x0000003300337308 */ /* 0x000e620000000800 */
[C---:B----4-:R-:W-:Y:S01]  /*4c70*/  F2FP.F16.F32.PACK_AB R154, R45.reuse, R44 ;  /* 0x0000002c2d9a723e */ /* 0x050fe200000000ff */
[----:B------:R-:W-:-:S04]  /*4c80*/  FADD.FTZ R45, R45, R10 ;  /* 0x0000000a2d2d7221 */ /* 0x000fc80000010000 */
[----:B------:R2:W-:Y:S02]  /*4c90*/  STSM.16.M88.4 [R7], R152 ;  /* 0x0000009807007844 */ /* 0x0005e40000000200 */
[----:B------:R-:W-:Y:S08]  /*4ca0*/  MUFU.EX2 R48, R48 ;  /* 0x0000003000307308 */ /* 0x000ff00000000800 */
[----:B------:R-:W3:Y:S01]  /*4cb0*/  MUFU.EX2 R49, R49 ;  /* 0x0000003100317308 */ /* 0x000ee20000000800 */
[----:B-1----:R-:W-:Y:S01]  /*4cc0*/  F2FP.F16.F32.PACK_AB R165, R51, R50 ;  /* 0x0000003233a5723e */ /* 0x002fe200000000ff */
[----:B------:R-:W-:-:S04]  /*4cd0*/  FADD.FTZ R50, R50, R47 ;  /* 0x0000002f32327221 */ /* 0x000fc80000010000 */
[----:B------:R-:W-:Y:S02]  /*4ce0*/  FADD.FTZ R51, R51, R50 ;  /* 0x0000003233337221 */ /* 0x000fe40000010000 */
[----:B------:R-:W1:Y:S08]  /*4cf0*/  MUFU.EX2 R54, R54 ;  /* 0x0000003600367308 */ /* 0x000e700000000800 */
[----:B------:R-:W4:Y:S01]  /*4d00*/  MUFU.EX2 R52, R52 ;  /* 0x0000003400347308 */ /* 0x000f220000000800 */
[----:B---3--:R-:W-:Y:S01]  /*4d10*/  F2FP.F16.F32.PACK_AB R164, R49, R48 ;  /* 0x0000003031a4723e */ /* 0x008fe200000000ff */
[----:B------:R-:W-:-:S04]  /*4d20*/  FADD.FTZ R48, R48, R45 ;  /* 0x0000002d30307221 */ /* 0x000fc80000010000 */
[----:B------:R-:W-:Y:S02]  /*4d30*/  FADD.FTZ R49, R49, R48 ;  /* 0x0000003031317221 */ /* 0x000fe40000010000 */
[----:B------:R3:W5:Y:S01]  /*4d40*/  MUFU.EX2 R15, R9 ;  /* 0x00000009000f7308 */ /* 0x0007620000000800 */
[----:B-1----:R-:W-:Y:S01]  /*4d50*/  F2FP.F16.F32.PACK_AB R167, R17, R54 ;  /* 0x0000003611a7723e */ /* 0x002fe200000000ff */
[----:B------:R-:W-:Y:S01]  /*4d60*/  FADD.FTZ R54, R54, R51 ;  /* 0x0000003336367221 */ /* 0x000fe20000010000 */
[----:B----4-:R-:W-:-:S03]  /*4d70*/  FADD.FTZ R10, R52, R49 ;  /* 0x00000031340a7221 */ /* 0x010fc60000010000 */
[----:B---3--:R-:W-:Y:S01]  /*4d80*/  FADD.FTZ R9, R17, R54 ;  /* 0x0000003611097221 */ /* 0x008fe20000010000 */
[C---:B-----5:R-:W-:Y:S01]  /*4d90*/  F2FP.F16.F32.PACK_AB R166, R15.reuse, R52 ;  /* 0x000000340fa6723e */ /* 0x060fe200000000ff */
[----:B------:R-:W-:-:S04]  /*4da0*/  FADD.FTZ R10, R15, R10 ;  /* 0x0000000a0f0a7221 */ /* 0x000fc80000010000 */
[----:B------:R2:W-:Y:S01]  /*4db0*/  STSM.16.M88.4 [R5], R164 ;  /* 0x000000a405007844 */ /* 0x0005e20000000200 */
[----:B------:R-:W-:Y:S05]  /*4dc0*/  @!P0 BRA `(.L_x_7027) ;  /* 0x0000000000048947 */ /* 0x000fea0003800000 */
[----:B------:R-:W-:Y:S01]  /*4dd0*/  BPT.TRAP 0x1 ;  /* 0x000000040000795c */ /* 0x000fe20000300000 */
.L_x_7027:
[----:B------:R1:W3:Y:S01]  /*4de0*/  SYNCS.PHASECHK.TRANS64.TRYWAIT P3, [UR39+0x28c50], R13 ;  /* 0x028c500dff0075a7 */ /* 0x0002e20008060167 */
[----:B------:R-:W-:Y:S05]  /*4df0*/  @!P0 BRA `(.L_x_7028) ;  /* 0x0000000000048947 */ /* 0x000fea0003800000 */
[----:B------:R-:W-:Y:S01]  /*4e00*/  BPT.TRAP 0x1 ;  /* 0x000000040000795c */ /* 0x000fe20000300000 */
.L_x_7028:
[----:B---3--:R-:W-:Y:S05]  /*4e10*/  @P3 BRA `(.L_x_7029) ;  /* 0x0000000000083947 */ /* 0x008fea0003800000 */
[----:B------:R-:W3:Y:S02]  /*4e20*/  SYNCS.PHASECHK.TRANS64.TRYWAIT P3, [UR39+0x28c50], R13 ;  /* 0x028c500dff0075a7 */ /* 0x000ee40008060167 */
[----:B---3--:R-:W-:Y:S05]  /*4e30*/  @!P3 BRA `(.L_x_7030) ;  /* 0x000000b4004cb947 */ /* 0x008fea0003800000 */
.L_x_7029:
[----:B------:R-:W-:Y:S01]  /*4e40*/  WARPGROUP.ARRIVE ;  /* 0x00000000000079c5 */ /* 0x000fe20000000000 */
[----:B------:R-:W-:Y:S01]  /*4e50*/  UMOV UR14, UR38 ;  /* 0x00000026000e7c82 */ /* 0x000fe20008000000 */
[----:B------:R-:W-:Y:S01]  /*4e60*/  UMOV UR15, 0x40000040 ;  /* 0x40000040000f7882 */ /* 0x000fe20000000000 */
[----:B------:R-:W-:Y:S01]  /*4e70*/  UIADD3 UR4, UR38, 0x80, URZ ;  /* 0x0000008026047890 */ /* 0x000fe2000fffe03f */
[----:B---3--:R-:W-:Y:S01]  /*4e80*/  @!P1 IADD3 R14, R14, 0x28c60, RZ ;  /* 0x00028c600e0e9810 */ /* 0x008fe20007ffe0ff */
[----:B------:R-:W-:Y:S01]  /*4e90*/  UIMAD UR10, UR37, UR10, -UR6 ;  /* 0x0000000a250a72a4 */ /* 0x000fe2000f8e0a06 */
[----:B------:R-:W-:Y:S01]  /*4ea0*/  HGMMA.64x256x16.F32 R24, R160, gdesc[UR12].tnspB, RZ, !UPT, gsb0 ;  /* 0x43e0000ca0187df0 */ /* 0x000fe2000c0008ff */
[----:B------:R-:W-:Y:S01]  /*4eb0*/  UMOV UR15, 0x40000040 ;  /* 0x40000040000f7882 */ /* 0x000fe20000000000 */
[----:B------:R-:W-:Y:S01]  /*4ec0*/  UIADD3 UR41, UR41, -0x2, URZ ;  /* 0xfffffffe29297890 */ /* 0x000fe2000fffe03f */
[----:B------:R-:W-:Y:S01]  /*4ed0*/  @!P1 PRMT R14, RZ, 0x654, R14 ;  /* 0x00000654ff0e9816 */ /* 0x000fe2000000000e */
[----:B------:R-:W-:Y:S01]  /*4ee0*/  UMOV UR14, UR4 ;  /* 0x00000004000e7c82 */ /* 0x000fe20008000000 */
[----:B------:R-:W-:Y:S01]  /*4ef0*/  UIADD3 UR4, UR38, 0x100, URZ ;  /* 0x0000010026047890 */ /* 0x000fe2000fffe03f */
[----:B------:R-:W-:-:S02]  /*4f00*/  WARPGROUP.DEPBAR.LE gsb0, 0x0 ;  /* 0x00008000000079c5 */ /* 0x000fc40000010000 */
[----:B------:R-:W-:-:S15]  /*4f10*/  WARPGROUP.ARRIVE ;  /* 0x00000000000079c5 */ /* 0x000fde0000000000 */
[----:B------:R-:W-:-:S05]  /*4f20*/  NOP ;  /* 0x0000000000007918 */ /* 0x000fca0000000000 */
        /* <DEDUP_REMOVED lines=10> */
[----:B------:R-:W3:Y:S02]  /*4fd0*/  S2UR UR4, SR_CTAID.X ;  /* 0x00000000000479c3 */ /* 0x000ee40000002500 */
[----:B---3--:R-:W-:-:S03]  /*4fe0*/  USHF.L.U32 UR11, UR4, 0x6, URZ ;  /* 0x00000006040b7899 */ /* 0x008fc6000800063f */
[----:B------:R-:W-:Y:S02]  /*4ff0*/  @UP0 ULDC UR4, c[0x0][0x44c] ;  /* 0x0001130000040ab9 */ /* 0x000fe40000000800 */
[----:B------:R-:W-:Y:S02]  /*5000*/  UIMAD.WIDE.U32 UR4, UR11, UR4, URZ ;  /* 0x000000040b0472a5 */ /* 0x000fe4000f8e003f */
[----:B------:R-:W-:Y:S01]  /*5010*/  UMOV UR6, UR11 ;  /* 0x0000000b00067c82 */ /* 0x000fe20008000000 */
[----:B------:R-:W-:Y:S02]  /*5020*/  WARPGROUP.DEPBAR.LE gsb0, 0x0 ;  /* 0x00008000000079c5 */ /* 0x000fe40000010000 */
[----:B------:R-:W-:-:S13]  /*5030*/  WARPGROUP.ARRIVE ;  /* 0x00000000000079c5 */ /* 0x000fda0000000000 */
[----:B------:R-:W-:Y:S01]  /*5040*/  HGMMA.64x256x16.F32 R24, R164, gdesc[UR12].tnspB, R24, gsb0 ;  /* 0x43e0000ca4187df0 */ /* 0x000fe20008000818 */
[----:B------:R-:W-:Y:S02]  /*5050*/  @UP0 ULDC UR14, c[0x0][0x450] ;  /* 0x00011400000e0ab9 */ /* 0x000fe40000000800 */
[----:B------:R-:W-:-:S03]  /*5060*/  @UP0 USHF.R.U32.HI UR6, URZ, UR14, UR5 ;  /* 0x0000000e3f060299 */ /* 0x000fc60008011605 */
[----:B------:R-:W-:Y:S01]  /*5070*/  UMOV UR5, URZ ;  /* 0x0000003f00057c82 */ /* 0x000fe20008000000 */
[----:B------:R-:W-:-:S04]  /*5080*/  UIADD3 UR6, UR10, UR6, URZ ;  /* 0x000000060a067290 */ /* 0x000fc8000fffe03f */
[----:B------:R-:W-:-:S04]  /*5090*/  USHF.R.S32.HI UR4, URZ, 0x1f, UR6 ;  /* 0x0000001f3f047899 */ /* 0x000fc80008011406 */
[----:B------:R-:W-:-:S04]  /*50a0*/  ULEA.HI UR4, UR4, UR6, URZ, 0x6 ;  /* 0x0000000604047291 */ /* 0x000fc8000f8f303f */
[----:B------:R-:W-:-:S04]  /*50b0*/  USHF.R.S32.HI UR4, URZ, 0x6, UR4 ;  /* 0x000000063f047899 */ /* 0x000fc80008011404 */
[----:B------:R-:W-:-:S04]  /*50c0*/  UISETP.LT.AND UP1, UPT, UR40, UR4, UPT ;  /* 0x000000042800728c */ /* 0x000fc8000bf21270 */
[----:B------:R-:W-:-:S03]  /*50d0*/  USEL UR25, UR40, UR4, !UP1 ;  /* 0x0000000428197287 */ /* 0x000fc6000c800000 */
[----:B------:R-:W-:Y:S01]  /*50e0*/  UMOV UR4, URZ ;  /* 0x0000003f00047c82 */ /* 0x000fe20008000000 */
[----:B------:R-:W-:-:S06]  /*50f0*/  UISETP.GE.AND UP1, UPT, UR41, UR25, UPT ;  /* 0x000000192900728c */ /* 0x000fcc000bf26270 */
[----:B------:R-:W-:Y:S01]  /*5100*/  PLOP3.LUT P3, PT, PT, PT, UP1, 0x80, 0x0 ;  /* 0x000000000000781c */ /* 0x000fe20003f6f018 */
        /* <DEDUP_REMOVED lines=10> */
[----:B------:R-:W-:Y:S05]  /*51b0*/  @!P3 BRA `(.L_x_7031) ;  /* 0x0000001c0088b947 */ /* 0x000fea0003800000 */
[----:B---3--:R-:W-:Y:S01]  /*51c0*/  IMAD.MOV.U32 R14, RZ, RZ, R2 ;  /* 0x000000ffff0e7224 */ /* 0x008fe200078e0002 */
[----:B------:R-:W-:Y:S01]  /*51d0*/  UMOV UR5, URZ ;  /* 0x0000003f00057c82 */ /* 0x000fe20008000000 */
[----:B------:R-:W-:Y:S01]  /*51e0*/  IMAD.MOV.U32 R15, RZ, RZ, R0 ;  /* 0x000000ffff0f7224 */ /* 0x000fe200078e0000 */
[----:B------:R-:W-:Y:S01]  /*51f0*/  UMOV UR6, URZ ;  /* 0x0000003f00067c82 */ /* 0x000fe20008000000 */
[----:B------:R-:W-:Y:S01]  /*5200*/  ULDC UR29, c[0x0][0x288] ;  /* 0x0000a200001d7ab9 */ /* 0x000fe20000000800 */
[----:B------:R-:W-:Y:S01]  /*5210*/  ULDC UR28, c[0x0][0x2f0] ;  /* 0x0000bc00001c7ab9 */ /* 0x000fe20000000800 */
[----:B------:R-:W-:-:S05]  /*5220*/  ULDC UR26, c[0x0][0x988] ;  /* 0x00026200001a7ab9 */ /* 0x000fca0000000800 */
.L_x_7040:
[----:B------:R-:W-:-:S04]  /*5230*/  UIADD3 UR4, UR6, 0x1, URZ ;  /* 0x0000000106047890 */ /* 0x000fc8000fffe03f */
[----:B------:R-:W-:-:S04]  /*5240*/  UISETP.NE.AND UP1, UPT, UR4, 0x2, UPT ;  /* 0x000000020400788c */ /* 0x000fc8000bf25270 */
[----:B------:R-:W-:Y:S02]  /*5250*/  USEL UR7, URZ, 0x1, UP1 ;  /* 0x000000013f077887 */ /* 0x000fe40008800000 */
[----:B------:R-:W-:Y:S02]  /*5260*/  USEL UR4, UR4, URZ, UP1 ;  /* 0x0000003f04047287 */ /* 0x000fe40008800000 */
[----:B------:R-:W-:Y:S01]  /*5270*/  ULOP3.LUT UR5, UR5, UR7, URZ, 0x3c, !UPT ;  /* 0x0000000705057292 */ /* 0x000fe2000f8e3c3f */
[----:B----4-:R-:W-:Y:S11]  /*5280*/  @!P0 BRA `(.L_x_7032) ;  /* 0x0000000000048947 */ /* 0x010ff60003800000 */
[----:B------:R-:W-:Y:S01]  /*5290*/  BPT.TRAP 0x1 ;  /* 0x000000040000795c */ /* 0x000fe20000300000 */
.L_x_7032:
[----:B------:R-:W-:Y:S01]  /*52a0*/  ULEA UR27, UR4, UR39, 0x3 ;  /* 0x00000027041b7291 */ /* 0x000fe2000f8e183f */
[----:B01----:R-:W-:-:S05]  /*52b0*/  IMAD.U32 R13, RZ, RZ, UR5 ;  /* 0x00000005ff0d7e24 */ /* 0x003fca000f8e00ff */
[----:B------:R-:W-:-:S04]  /*52c0*/  SHF.L.U32 R13, R13, 0x1f, RZ ;  /* 0x0000001f0d0d7819 */ /* 0x000fc800000006ff */
[----:B------:R0:W1:Y:S01]  /*52d0*/  SYNCS.PHASECHK.TRANS64.TRYWAIT P3, [UR27+0x28c30], R13 ;  /* 0x028c300dff0075a7 */ /* 0x000062000806015b */
[----:B------:R-:W-:Y:S05]  /*52e0*/  @!P0 BRA `(.L_x_7033) ;  /* 0x0000000000048947 */ /* 0x000fea0003800000 */
[----:B------:R-:W-:Y:S01]  /*52f0*/  BPT.TRAP 0x1 ;  /* 0x000000040000795c */ /* 0x000fe20000300000 */
.L_x_7033:
[----:B-1----:R-:W-:Y:S05]  /*5300*/  @P3 BRA `(.L_x_7034) ;  /* 0x0000000000083947 */ /* 0x002fea0003800000 */
[----:B------:R-:W1:Y:S02]  /*5310*/  SYNCS.PHASECHK.TRANS64.TRYWAIT P3, [UR27+0x28c30], R13 ;  /* 0x028c300dff0075a7 */ /* 0x000e64000806015b */
[----:B-1----:R-:W-:Y:S05]  /*5320*/  @!P3 BRA `(.L_x_7035) ;  /* 0x000000b00024b947 */ /* 0x002fea0003800000 */
.L_x_7034:
[----:B------:R-:W-:Y:S01]  /*5330*/  ULEA UR10, UR4, UR24, 0x9 ;  /* 0x00000018040a7291 */ /* 0x000fe2000f8e483f */
[----:B--2---:R-:W-:Y:S01]  /*5340*/  WARPGROUP.ARRIVE ;  /* 0x00000000000079c5 */ /* 0x004fe20000000000 */
[----:B------:R-:W-:Y:S01]  /*5350*/  UMOV UR11, 0x40000040 ;  /* 0x40000040000b7882 */ /* 0x000fe20000000000 */
[----:B------:R-:W-:Y:S01]  /*5360*/  UMOV UR15, 0x40000040 ;  /* 0x40000040000f7882 */ /* 0x000fe20000000000 */
[----:B------:R-:W-:Y:S01]  /*5370*/  UIADD3 UR14, UR10, 0x2, URZ ;  /* 0x000000020a0e7890 */ /* 0x000fe2000fffe03f */
[----:B-1----:R-:W-:Y:S01]  /*5380*/  IMAD.MOV.U32 R0, RZ, RZ, R12 ;  /* 0x000000ffff007224 */ /* 0x002fe200078e000c */
[----:B------:R-:W-:Y:S01]  /*5390*/  UIADD3 UR18, UR10, 0x4, URZ ;  /* 0x000000040a127890 */ /* 0x000fe2000fffe03f */
[----:B------:R-:W-:Y:S01]  /*53a0*/  MOV R19, UR28 ;  /* 0x0000001c00137c02 */ /* 0x000fe20008000f00 */
[----:B------:R-:W-:Y:S01]  /*53b0*/  UMOV UR19, 0x40000040 ;  /* 0x4000004000137882 */ /* 0x000fe20000000000 */
[----:B------:R-:W-:Y:S01]  /*53c0*/  HGMMA.64x64x16.F32 R152, gdesc[UR8], RZ, !UPT, gsb0 ;  /* 0x00e00000089879f0 */ /* 0x000fe2000c0008ff */
[----:B------:R-:W-:Y:S01]  /*53d0*/  UIADD3 UR22, UR10, 0x6, URZ ;  /* 0x000000060a167890 */ /* 0x000fe2000fffe03f */
[----:B------:R-:W-:Y:S01]  /*53e0*/  UMOV UR23, 0x40000040 ;  /* 0x4000004000177882 */ /* 0x000fe20000000000 */
[----:B------:R-:W-:-:S02]  /*53f0*/  @UP0 ULDC UR7, c[0x0][0x44c] ;  /* 0x0001130000070ab9 */ /* 0x000fc40000000800 */
[----:B------:R-:W-:Y:S01]  /*5400*/  @P2 IMAD.HI.U32 R2, R12, UR7, RZ ;  /* 0x000000070c022c27 */ /* 0x000fe2000f8e00ff */
[----:B------:R-:W-:-:S04]  /*5410*/  @UP0 ULDC UR7, c[0x0][0x450] ;  /* 0x0001140000070ab9 */ /* 0x000fc80000000800 */
[----:B------:R-:W-:Y:S01]  /*5420*/  @P2 SHF.R.U32.HI R0, RZ, UR7, R2 ;  /* 0x00000007ff002c19 */ /* 0x000fe20008011602 */
[----:B------:R-:W-:Y:S02]  /*5430*/  UMOV UR7, 0xffffffc0 ;  /* 0xffffffc000077882 */ /* 0x000fe40000000000 */
[----:B------:R-:W-:Y:S02]  /*5440*/  UIMAD UR7, UR41, UR7, 0x1 ;  /* 0x00000001290774a4 */ /* 0x000fe4000f8e0207 */
[----:B------:R-:W1:Y:S04]  /*5450*/  SHFL.IDX PT, R17, R0, RZ, 0x1c1f ;  /* 0x001c1fff00117589 */ /* 0x000e6800000e0000 */
[----:B------:R-:W-:Y:S01]  /*5460*/  IADD3 R2, -R11, UR7, RZ ;  /* 0x000000070b027c10 */ /* 0x000fe2000fffe1ff */
[----:B------:R-:W-:-:S04]  /*5470*/  UMOV UR7, UR26 ;  /* 0x0000001a00077c82 */ /* 0x000fc80008000000 */
[----:B------:R-:W-:-:S05]  /*5480*/  IMAD R2, R19, UR37, R2 ;  /* 0x0000002513027c24 */ /* 0x000fca000f8e0202 */
[----:B-1----:R-:W-:-:S04]  /*5490*/  IADD3 R17, R17, -UR29, R2 ;  /* 0x8000001d11117c10 */ /* 0x002fc8000fffe002 */
[C---:B------:R-:W-:Y:S02]  /*54a0*/  ISETP.GT.AND P3, PT, R17.reuse, RZ, PT ;  /* 0x000000ff1100720c */ /* 0x040fe40003f64270 */
        /* <DEDUP_REMOVED lines=49> */
[----:B------:R-:W-:Y:S02]  /*57c0*/  FMNMX.FTZ R16, R176, R19, !PT ;  /* 0x00000013b0107209 */ /* 0x000fe40007810000 */
[----:B------:R-:W-:-:S02]  /*57d0*/  ISETP.GT.AND P3, PT, R17, 0x38, PT ;  /* 0x000000381100780c */ /* 0x000fc40003f64270 */
[----:B------:R-:W-:Y:S02]  /*57e0*/  ISETP.GT.AND P4, PT, R17, 0x39, PT ;  /* 0x000000391100780c */ /* 0x000fe40003f84270 */
[----:B------:R-:W-:Y:S02]  /*57f0*/  FMNMX.FTZ R17, R177, R16, !PT ;  /* 0x00000010b1117209 */ /* 0x000fe40007810000 */
[----:B------:R-:W-:Y:S02]  /*5800*/  FSEL R180, R180, -INF , P3 ;  /* 0xff800000b4b47808 */ /* 0x000fe40001800000 */
[----:B------:R-:W-:Y:S02]  /*5810*/  FSEL R181, R181, -INF , P4 ;  /* 0xff800000b5b57808 */ /* 0x000fe40002000000 */
[----:B------:R-:W-:Y:S02]  /*5820*/  FMNMX.FTZ R16, R180, R17, !PT ;  /* 0x00000011b4107209 */ /* 0x000fe40007810000 */
[----:B------:R-:W1:Y:S02]  /*5830*/  SHFL.IDX PT, R17, R0, 0x1, 0x1c1f ;  /* 0x003c1f0000117f89 */ /* 0x000e6400000e0000 */
[----:B------:R-:W-:-:S05]  /*5840*/  FMNMX.FTZ R16, R181, R16, !PT ;  /* 0x00000010b5107209 */ /* 0x000fca0007810000 */
[----:B------:R-:W2:Y:S01]  /*5850*/  SHFL.BFLY PT, R19, R16, 0x2, 0x1f ;  /* 0x0c401f0010137f89 */ /* 0x000ea200000e0000 */
[----:B-1----:R-:W-:-:S04]  /*5860*/  IADD3 R2, R17, -UR29, R2 ;  /* 0x8000001d11027c10 */ /* 0x002fc8000fffe002 */
[C---:B------:R-:W-:Y:S02]  /*5870*/  ISETP.GT.AND P3, PT, R2.reuse, RZ, PT ;  /* 0x000000ff0200720c */ /* 0x040fe40003f64270 */
[----:B------:R-:W-:Y:S02]  /*5880*/  ISETP.GT.AND P4, PT, R2, 0x1, PT ;  /* 0x000000010200780c */ /* 0x000fe40003f84270 */
[----:B------:R-:W-:Y:S02]  /*5890*/  FSEL R17, R154, -INF , P3 ;  /* 0xff8000009a117808 */ /* 0x000fe40001800000 */
[----:B------:R-:W-:Y:S02]  /*58a0*/  ISETP.GT.AND P3, PT, R2, 0x8, PT ;  /* 0x000000080200780c */ /* 0x000fe40003f64270 */
[----:B------:R-:W-:Y:S02]  /*58b0*/  FSEL R155, R155, -INF , P4 ;  /* 0xff8000009b9b7808 */ /* 0x000fe40002000000 */
[----:B------:R-:W-:-:S02]  /*58c0*/  FMNMX.FTZ R0, R17, R14, !PT ;  /* 0x0000000e11007209 */ /* 0x000fc40007810000 */
[----:B--2---:R-:W-:Y:S02]  /*58d0*/  FMNMX.FTZ R18, R16, R19, !PT ;  /* 0x0000001310127209 */ /* 0x004fe40007810000 */
[----:B------:R-:W-:Y:S02]  /*58e0*/  ISETP.GT.AND P4, PT, R2, 0x9, PT ;  /* 0x000000090200780c */ /* 0x000fe40003f84270 */
[----:B------:R-:W-:Y:S01]  /*58f0*/  FSEL R158, R158, -INF , P3 ;  /* 0xff8000009e9e7808 */ /* 0x000fe20001800000 */
[----:B------:R-:W1:Y:S01]  /*5900*/  SHFL.BFLY PT, R21, R18, 0x1, 0x1f ;  /* 0x0c201f0012157f89 */ /* 0x000e6200000e0000 */
        /* <DEDUP_REMOVED lines=28> */
[----:B-1----:R-:W-:Y:S02]  /*5ad0*/  FMNMX.FTZ R0, R18, R21, !PT ;  /* 0x0000001512007209 */ /* 0x002fe40007810000 */
[----:B------:R-:W-:Y:S02]  /*5ae0*/  ISETP.GT.AND P3, PT, R2, 0x31, PT ;  /* 0x000000310200780c */ /* 0x000fe40003f64270 */
[----:B------:R-:W-:Y:S01]  /*5af0*/  FSEL R178, R178, -INF , P5 ;  /* 0xff800000b2b27808 */ /* 0x000fe20002800000 */
[----:B------:R-:W-:Y:S01]  /*5b00*/  FMUL.FTZ R18, R0, UR7 ;  /* 0x0000000700127c20 */ /* 0x000fe20008410000 */
[----:B------:R-:W-:Y:S02]  /*5b10*/  FMNMX.FTZ R21, R175, R16, !PT ;  /* 0x00000010af157209 */ /* 0x000fe40007810000 */
[----:B------:R-:W-:-:S02]  /*5b20*/  ISETP.GT.AND P5, PT, R2, 0x38, PT ;  /* 0x000000380200780c */ /* 0x000fc40003fa4270 */
[----:B------:R-:W-:Y:S02]  /*5b30*/  FSEL R179, R179, -INF , P3 ;  /* 0xff800000b3b37808 */ /* 0x000fe40001800000 */
[----:B------:R-:W-:Y:S02]  /*5b40*/  FMNMX.FTZ R16, R178, R21, !PT ;  /* 0x00000015b2107209 */ /* 0x000fe40007810000 */
[----:B------:R-:W-:Y:S02]  /*5b50*/  ISETP.GT.AND P3, PT, R2, 0x39, PT ;  /* 0x000000390200780c */ /* 0x000fe40003f64270 */
[----:B------:R-:W-:Y:S02]  /*5b60*/  FSEL R182, R182, -INF , P5 ;  /* 0xff800000b6b67808 */ /* 0x000fe40002800000 */
[----:B------:R-:W-:Y:S02]  /*5b70*/  FMNMX.FTZ R21, R179, R16, !PT ;  /* 0x00000010b3157209 */ /* 0x000fe40007810000 */
[----:B------:R-:W-:-:S02]  /*5b80*/  FSETP.NEU.FTZ.AND P4, PT, R0, -INF , PT ;  /* 0xff8000000000780b */ /* 0x000fc40003f9d000 */
[----:B------:R-:W-:Y:S02]  /*5b90*/  FSEL R183, R183, -INF , P3 ;  /* 0xff800000b7b77808 */ /* 0x000fe40001800000 */
[----:B------:R-:W-:Y:S02]  /*5ba0*/  FMNMX.FTZ R2, R182, R21, !PT ;  /* 0x00000015b6027209 */ /* 0x000fe40007810000 */
[----:B------:R-:W-:Y:S02]  /*5bb0*/  FSEL R22, R18, RZ, P4 ;  /* 0x000000ff12167208 */ /* 0x000fe40002000000 */
[----:B------:R-:W-:-:S03]  /*5bc0*/  FMNMX.FTZ R2, R183, R2, !PT ;  /* 0x00000002b7027209 */ /* 0x000fc60007810000 */
[--C-:B------:R-:W-:Y:S01]  /*5bd0*/  FFMA.FTZ R19, R152, UR7, -R22.reuse ;  /* 0x0000000798137c23 */ /* 0x100fe20008010816 */
[--C-:B------:R-:W-:Y:S01]  /*5be0*/  FFMA.FTZ R152, R153, UR7, -R22.reuse ;  /* 0x0000000799987c23 */ /* 0x100fe20008010816 */
[--C-:B------:R-:W-:Y:S01]  /*5bf0*/  FFMA.FTZ R23, R161, UR7, -R22.reuse ;  /* 0x00000007a1177c23 */ /* 0x100fe20008010816 */
[----:B------:R-:W1:Y:S01]  /*5c00*/  SHFL.BFLY PT, R153, R2, 0x2, 0x1f ;  /* 0x0c401f0002997f89 */ /* 0x000e6200000e0000 */
        /* <DEDUP_REMOVED lines=13> */
[----:B------:R-:W-:Y:S01]  /*5ce0*/  FSEL R22, R0, RZ, P4 ;  /* 0x000000ff00167208 */ /* 0x000fe20002000000 */
[----:B------:R-:W-:Y:S01]  /*5cf0*/  MUFU.EX2 R19, R19 ;  /* 0x0000001300137308 */ /* 0x000fe20000000800 */
[----:B------:R-:W-:-:S02]  /*5d00*/  IMAD.U32 R168, RZ, RZ, UR27 ;  /* 0x0000001bffa87e24 */ /* 0x000fc4000f8e00ff */
[----:B------:R-:W-:Y:S02]  /*5d10*/  IMAD.U32 R180, RZ, RZ, UR6 ;  /* 0x00000006ffb47e24 */ /* 0x000fe4000f8e00ff */
[----:B------:R-:W-:-:S03]  /*5d20*/  FADD.FTZ R22, -R22, R15 ;  /* 0x0000000f16167221 */ /* 0x000fc60000010100 */
        /* <DEDUP_REMOVED lines=9> */
[----:B------:R-:W-:-:S03]  /*5dc0*/  FMUL.FTZ R153, R2, UR7 ;  /* 0x0000000702997c20 */ /* 0x000fc60008410000 */
[----:B------:R-:W-:Y:S02]  /*5dd0*/  FSEL R15, R2, RZ, P3 ;  /* 0x000000ff020f7208 */ /* 0x000fe40001800000 */
[----:B------:R-:W-:Y:S01]  /*5de0*/  FSEL R172, R153, RZ, P3 ;  /* 0x000000ff99ac7208 */ /* 0x000fe20001800000 */
[----:B------:R-:W-:Y:S01]  /*5df0*/  MUFU.EX2 R16, R16 ;  /* 0x0000001000107308 */ /* 0x000fe20000000800 */
[----:B------:R-:W-:Y:S01]  /*5e00*/  ISETP.NE.AND P3, PT, R4, RZ, PT ;  /* 0x000000ff0400720c */ /* 0x000fe20003f65270 */
[----:B------:R-:W-:Y:S02]  /*5e10*/  FADD.FTZ R15, -R15, R14 ;  /* 0x0000000e0f0f7221 */ /* 0x000fe40000010100 */
        /* <DEDUP_REMOVED lines=13> */
[----:B-1----:R-:W-:Y:S01]  /*5ef0*/  FMUL.FTZ R17, R22, UR7 ;  /* 0x0000000716117c20 */ /* 0x002fe20008410000 */
[----:B------:R-:W-:Y:S01]  /*5f00*/  FMUL.FTZ R22, R15, UR7 ;  /* 0x000000070f167c20 */ /* 0x000fe20008410000 */
[----:B------:R-:W-:-:S02]  /*5f10*/  @!P1 VIADD R15, R168, 0x28c40 ;  /* 0x00028c40a80f9836 */ /* 0x000fc40000000000 */
[--C-:B------:R-:W-:Y:S01]  /*5f20*/  FFMA.FTZ R175, R175, UR7, -R172.reuse ;  /* 0x00000007afaf7c23 */ /* 0x100fe200080108ac */
[--C-:B------:R-:W-:Y:S01]  /*5f30*/  FFMA.FTZ R178, R178, UR7, -R172.reuse ;  /* 0x00000007b2b27c23 */ /* 0x100fe200080108ac */
[--C-:B------:R-:W-:Y:S01]  /*5f40*/  FFMA.FTZ R179, R179, UR7, -R172.reuse ;  /* 0x00000007b3b37c23 */ /* 0x100fe200080108ac */
[--C-:B------:R-:W-:Y:S01]  /*5f50*/  FFMA.FTZ R182, R182, UR7, -R172.reuse ;  /* 0x00000007b6b67c23 */ /* 0x100fe200080108ac */
[----:B------:R-:W1:Y:S01]  /*5f60*/  MUFU.EX2 R14, R17 ;  /* 0x00000011000e7308 */ /* 0x000e620000000800 */
[----:B------:R-:W-:Y:S01]  /*5f70*/  @!P1 PRMT R15, RZ, 0x654, R15 ;  /* 0x00000654ff0f9816 */ /* 0x000fe2000000000f */
[----:B------:R-:W-:-:S03]  /*5f80*/  FFMA.FTZ R172, R183, UR7, -R172 ;  /* 0x00000007b7ac7c23 */ /* 0x000fc600080108ac */
[----:B------:R1:W-:Y:S03]  /*5f90*/  @!P1 SYNCS.ARRIVE.TRANS64.RED.A1T0 RZ, [R15+URZ], RZ ;  /* 0x000000ff0fff99a7 */ /* 0x0003e6000810043f */
[----:B------:R-:W2:Y:S08]  /*5fa0*/  MUFU.EX2 R22, R22 ;  /* 0x0000001600167308 */ /* 0x000eb00000000800 */
[----:B------:R-:W3:Y:S01]  /*5fb0*/  MUFU.EX2 R158, R158 ;  /* 0x0000009e009e7308 */ /* 0x000ee20000000800 */
[----:B-1----:R-:W-:Y:S01]  /*5fc0*/  FFMA.FTZ R15, R14, R10, R19 ;  /* 0x0000000a0e0f7223 */ /* 0x002fe20000010013 */
[-C--:B------:R-:W-:Y:S01]  /*5fd0*/  FMUL.FTZ R24, R24, R14.reuse ;  /* 0x0000000e18187220 */ /* 0x080fe20000410000 */
[-C--:B------:R-:W-:Y:S01]  /*5fe0*/  FMUL.FTZ R25, R25, R14.reuse ;  /* 0x0000000e19197220 */ /* 0x080fe20000410000 */
[-C--:B------:R-:W-:Y:S01]  /*5ff0*/  FMUL.FTZ R28, R28, R14.reuse ;  /* 0x0000000e1c1c7220 */ /* 0x080fe20000410000 */
[C---:B------:R-:W-:Y:S01]  /*6000*/  FADD.FTZ R15, R152.reuse, R15 ;  /* 0x0000000f980f7221 */ /* 0x040fe20000010000 */
[----:B------:R-:W-:Y:S01]  /*6010*/  F2FP.F16.F32.PACK_AB R152, R152, R19 ;  /* 0x000000139898723e */ /* 0x000fe200000000ff */
[----:B------:R-:W-:Y:S01]  /*6020*/  FMUL.FTZ R29, R29, R14 ;  /* 0x0000000e1d1d7220 */ /* 0x000fe20000410000 */
[----:B------:R-:W1:Y:S01]  /*6030*/  MUFU.EX2 R157, R157 ;  /* 0x0000009d009d7308 */ /* 0x000e620000000800 */
[----:B--2---:R-:W-:Y:S01]  /*6040*/  FFMA.FTZ R17, R22, R9, R153 ;  /* 0x0000000916117223 */ /* 0x004fe20000010099 */
[----:B------:R-:W-:-:S02]  /*6050*/  @!P3 IMAD R9, R180, 0x40, R3 ;  /* 0x00000040b409b824 */ /* 0x000fc400078e0203 */
[----:B------:R-:W-:Y:S01]  /*6060*/  FADD.FTZ R10, R154, R15 ;  /* 0x0000000f9a0a7221 */ /* 0x000fe20000010000 */
[C---:B------:R-:W-:Y:S01]  /*6070*/  F2FP.F16.F32.PACK_AB R153, R176.reuse, R153 ;  /* 0x00000099b099723e */ /* 0x040fe200000000ff */
[----:B------:R-:W-:Y:S01]  /*6080*/  FADD.FTZ R17, R176, R17 ;  /* 0x00000011b0117221 */ /* 0x000fe20000010000 */
[C---:B------:R-:W-:Y:S01]  /*6090*/  F2FP.F16.F32.PACK_AB R154, R21.reuse, R154 ;  /* 0x0000009a159a723e */ /* 0x040fe200000000ff */
[----:B------:R-:W-:Y:S01]  /*60a0*/  FADD.FTZ R15, R21, R10 ;  /* 0x0000000a150f7221 */ /* 0x000fe20000010000 */
[----:B------:R-:W2:Y:S01]  /*60b0*/  MUFU.EX2 R162, R162 ;  /* 0x000000a200a27308 */ /* 0x000ea20000000800 */
[----:B---3--:R-:W-:Y:S01]  /*60c0*/  FADD.FTZ R180, R158, R17 ;  /* 0x000000119eb47221 */ /* 0x008fe20000010000 */
[----:B------:R-:W-:Y:S01]  /*60d0*/  @!P3 LEA R9, R9, UR39, 0x2 ;  /* 0x000000270909bc11 */ /* 0x000fe2000f8e10ff */
[----:B------:R-:W-:Y:S01]  /*60e0*/  FADD.FTZ R10, R156, R15 ;  /* 0x0000000f9c0a7221 */ /* 0x000fe20000010000 */
[----:B------:R-:W-:Y:S01]  /*60f0*/  F2FP.F16.F32.PACK_AB R156, R23, R156 ;  /* 0x0000009c179c723e */ /* 0x000fe200000000ff */
[-C--:B------:R-:W-:Y:S01]  /*6100*/  FMUL.FTZ R32, R32, R14.reuse ;  /* 0x0000000e20207220 */ /* 0x080fe20000410000 */
[----:B------:R-:W-:Y:S01]  /*6110*/  FMUL.FTZ R33, R33, R14 ;  /* 0x0000000e21217220 */ /* 0x000fe20000410000 */
[----:B------:R-:W-:Y:S01]  /*6120*/  FADD.FTZ R15, R23, R10 ;  /* 0x0000000a170f7221 */ /* 0x000fe20000010000 */
[----:B------:R-:W3:Y:S01]  /*6130*/  MUFU.EX2 R163, R163 ;  /* 0x000000a300a37308 */ /* 0x000ee20000000800 */
[C---:B-1----:R-:W-:Y:S01]  /*6140*/  FADD.FTZ R17, R157.reuse, R180 ;  /* 0x000000b49d117221 */ /* 0x042fe20000010000 */
[----:B------:R-:W-:Y:S01]  /*6150*/  @!P3 STS [R9+0x28800], R14 ;  /* 0x0288000e0900b388 */ /* 0x000fe20000000800 */
[----:B------:R-:W-:Y:S01]  /*6160*/  FADD.FTZ R10, R16, R15 ;  /* 0x0000000f100a7221 */ /* 0x000fe20000010000 */
[----:B------:R-:W-:Y:S01]  /*6170*/  F2FP.F16.F32.PACK_AB R155, R157, R158 ;  /* 0x0000009e9d9b723e */ /* 0x000fe200000000ff */
[-C--:B------:R-:W-:Y:S01]  /*6180*/  FMUL.FTZ R36, R36, R14.reuse ;  /* 0x0000000e24247220 */ /* 0x080fe20000410000 */
[----:B------:R1:W-:Y:S01]  /*6190*/  @!P3 STS [R9+0x28820], R22 ;  /* 0x028820160900b388 */ /* 0x0003e20000000800 */
[-C--:B------:R-:W-:Y:S01]  /*61a0*/  FMUL.FTZ R37, R37, R14.reuse ;  /* 0x0000000e25257220 */ /* 0x080fe20000410000 */
[----:B------:R-:W4:Y:S01]  /*61b0*/  MUFU.EX2 R159, R159 ;  /* 0x0000009f009f7308 */ /* 0x000f220000000800 */
[----:B--2---:R-:W-:Y:S01]  /*61c0*/  FADD.FTZ R180, R162, R17 ;  /* 0x00000011a2b47221 */ /* 0x004fe20000010000 */
[----:B------:R-:W-:Y:S01]  /*61d0*/  BAR.SYNC.DEFER_BLOCKING 0xf, 0x100 ;  /* 0x03c4000000007b1d */ /* 0x000fe20000010000 */
        /* <DEDUP_REMOVED lines=24> */
[----:B------:R2:W-:Y:S01]  /*6360*/  STSM.16.M88.4 [R8+0x26800], R152 ;  /* 0x0268009808007844 */ /* 0x0005e20000000200 */
        /* <DEDUP_REMOVED lines=31> */
[-C--:B------:R-:W-:Y:S01]  /*6560*/  FMUL.FTZ R112, R112, R14.reuse ;  /* 0x0000000e70707220 */ /* 0x080fe20000410000 */
[-C--:B------:R-:W-:Y:S01]  /*6570*/  FMUL.FTZ R113, R113, R14.reuse ;  /* 0x0000000e71717220 */ /* 0x080fe20000410000 */
[-C--:B------:R-:W-:Y:S01]  /*6580*/  FMUL.FTZ R116, R116, R14.reuse ;  /* 0x0000000e74747220 */ /* 0x080fe20000410000 */
        /* <DEDUP_REMOVED lines=23> */
[----:B------:R-:W-:Y:S01]  /*6700*/  FMUL.FTZ R149, R149, R14 ;  /* 0x0000000e95957220 */ /* 0x000fe20000410000 */
        /* <DEDUP_REMOVED lines=10> */
[----:B------:R-:W3:Y:S01]  /*67b0*/  MUFU.EX2 R178, R178 ;  /* 0x000000b200b27308 */ /* 0x000ee20000000800 */
[----:B----4-:R-:W-:Y:S01]  /*67c0*/  FADD.FTZ R15, R175, R162 ;  /* 0x000000a2af0f7221 */ /* 0x010fe20000010000 */
[----:B------:R-:W-:Y:S01]  /*67d0*/  F2FP.F16.F32.PACK_AB R162, R169, R18 ;  /* 0x00000012a9a2723e */ /* 0x000fe200000000ff */
[----:B------:R-:W-:Y:S01]  /*67e0*/  FMUL.FTZ R42, R42, R22 ;  /* 0x000000162a2a7220 */ /* 0x000fe20000410000 */
[----:B------:R-:W-:Y:S01]  /*67f0*/  F2FP.F16.F32.PACK_AB R163, R175, R174 ;  /* 0x000000aeafa3723e */ /* 0x000fe200000000ff */
[-C--:B------:R-:W-:Y:S01]  /*6800*/  FMUL.FTZ R43, R43, R22.reuse ;  /* 0x000000162b2b7220 */ /* 0x080fe20000410000 */
[-C--:B------:R-:W-:Y:S01]  /*6810*/  FMUL.FTZ R46, R46, R22.reuse ;  /* 0x000000162e2e7220 */ /* 0x080fe20000410000 */
[-C--:B------:R-:W-:Y:S01]  /*6820*/  FMUL.FTZ R47, R47, R22.reuse ;  /* 0x000000162f2f7220 */ /* 0x080fe20000410000 */
[----:B------:R-:W4:Y:S01]  /*6830*/  MUFU.EX2 R173, R173 ;  /* 0x000000ad00ad7308 */ /* 0x000f220000000800 */
[----:B-1----:R-:W-:Y:S01]  /*6840*/  FADD.FTZ R10, R164, R9 ;  /* 0x00000009a40a7221 */ /* 0x002fe20000010000 */
[----:B------:R2:W-:Y:S01]  /*6850*/  STSM.16.M88.4 [R7], R160 ;  /* 0x000000a007007844 */ /* 0x0005e20000000200 */
        /* <DEDUP_REMOVED lines=45> */
[----:B------:R-:W-:Y:S01]  /*6b30*/  FMUL.FTZ R115, R115, R22 ;  /* 0x0000001673737220 */ /* 0x000fe20000410000 */
[C---:B-1----:R-:W-:Y:S01]  /*6b40*/  F2FP.F16.F32.PACK_AB R166, R177.reuse, R20 ;  /* 0x00000014b1a6723e */ /* 0x042fe200000000ff */
[----:B------:R-:W-:Y:S01]  /*6b50*/  FADD.FTZ R10, R177, R10 ;  /* 0x0000000ab10a7221 */ /* 0x000fe20000010000 */
[-C--:B------:R-:W-:Y:S01]  /*6b60*/  FMUL.FTZ R118, R118, R22.reuse ;  /* 0x0000001676767220 */ /* 0x080fe20000410000 */
[-C--:B------:R-:W-:Y:S01]  /*6b70*/  FMUL.FTZ R119, R119, R22.reuse ;  /* 0x0000001677777220 */ /* 0x080fe20000410000 */
[-C--:B------:R-:W-:Y:S01]  /*6b80*/  FMUL.FTZ R122, R122, R22.reuse ;  /* 0x000000167a7a7220 */ /* 0x080fe20000410000 */
[-C--:B------:R-:W-:Y:S01]  /*6b90*/  FMUL.FTZ R123, R123, R22.reuse ;  /* 0x000000167b7b7220 */ /* 0x080fe20000410000 */
[-C--:B------:R-:W-:Y:S01]  /*6ba0*/  FMUL.FTZ R126, R126, R22.reuse ;  /* 0x000000167e7e7220 */ /* 0x080fe20000410000 */
[-C--:B------:R-:W-:Y:S01]  /*6bb0*/  FMUL.FTZ R127, R127, R22.reuse ;  /* 0x000000167f7f7220 */ /* 0x080fe20000410000 */
        /* <DEDUP_REMOVED lines=17> */
.L_x_7036:
[----:B------:R1:W3:Y:S01]  /*6cd0*/  SYNCS.PHASECHK.TRANS64.TRYWAIT P3, [UR27+0x28c50], R13 ;  /* 0x028c500dff0075a7 */ /* 0x0002e2000806015b */
[----:B------:R-:W-:Y:S05]  /*6ce0*/  @!P0 BRA `(.L_x_7037) ;  /* 0x0000000000048947 */ /* 0x000fea0003800000 */
[----:B------:R-:W-:Y:S01]  /*6cf0*/  BPT.TRAP 0x1 ;  /* 0x000000040000795c */ /* 0x000fe20000300000 */
.L_x_7037:
[----:B---3--:R-:W-:Y:S05]  /*6d00*/  @P3 BRA `(.L_x_7038) ;  /* 0x0000000000083947 */ /* 0x008fea0003800000 */
[----:B------:R-:W3:Y:S02]  /*6d10*/  SYNCS.PHASECHK.TRANS64.TRYWAIT P3, [UR27+0x28c50], R13 ;  /* 0x028c500dff0075a7 */ /* 0x000ee4000806015b */
[----:B---3--:R-:W-:Y:S05]  /*6d20*/  @!P3 BRA `(.L_x_7039) ;  /* 0x0000009400bcb947 */ /* 0x008fea0003800000 */
.L_x_7038:
[----:B------:R-:W-:Y:S01]  /*6d30*/  ULEA UR6, UR4, UR38, 0xc ;  /* 0x0000002604067291 */ /* 0x000fe2000f8e603f */
[----:B------:R-:W-:Y:S01]  /*6d40*/  WARPGROUP.ARRIVE ;  /* 0x00000000000079c5 */ /* 0x000fe20000000000 */
[----:B------:R-:W-:Y:S01]  /*6d50*/  UMOV UR11, 0x40000040 ;  /* 0x40000040000b7882 */ /* 0x000fe20000000000 */
[----:B------:R-:W-:Y:S01]  /*6d60*/  UISETP.GT.AND UP1, UPT, UR41, UR25, UPT ;  /* 0x000000192900728c */ /* 0x000fe2000bf24270 */
[----:B---3--:R-:W-:Y:S01]  /*6d70*/  @!P1 IADD3 R168, R168, 0x28c60, RZ ;  /* 0x00028c60a8a89810 */ /* 0x008fe20007ffe0ff */
        /* <DEDUP_REMOVED lines=8> */
[----:B------:R-:W-:Y:S01]  /*6e00*/  IMAD.MOV.U32 R15, RZ, RZ, R0 ;  /* 0x000000ffff0f7224 */ /* 0x000fe200078e0000 */
[----:B------:R-:W-:-:S02]  /*6e10*/  WARPGROUP.DEPBAR.LE gsb0, 0x0 ;  /* 0x00008000000079c5 */ /* 0x000fc40000010000 */
[----:B------:R-:W-:-:S15]  /*6e20*/  WARPGROUP.ARRIVE ;  /* 0x00000000000079c5 */ /* 0x000fde0000000000 */
[----:B------:R-:W-:-:S06]  /*6e30*/  NOP ;  /* 0x0000000000007918 */ /* 0x000fcc0000000000 */
        /* <DEDUP_REMOVED lines=26> */
.L_x_7031:
[----:B------:R-:W-:-:S06]  /*6fe0*/  UISETP.GE.AND UP0, UPT, UR41, UR40, UPT ;  /* 0x000000282900728c */ /* 0x000fcc000bf06270 */
[----:B------:R-:W-:-:S13]  /*6ff0*/  PLOP3.LUT P2, PT, PT, PT, UP0, 0x80, 0x0 ;  /* 0x000000000000781c */ /* 0x000fda0003f4f008 */
[----:B------:R-:W-:Y:S05]  /*7000*/  @!P2 BRA `(.L_x_7041) ;  /* 0x000000180028a947 */ /* 0x000fea0003800000 */
[----:B01----:R-:W-:Y:S01]  /*7010*/  IMAD.MOV.U32 R13, RZ, RZ, R2 ;  /* 0x000000ffff0d7224 */ /* 0x003fe200078e0002 */
[----:B------:R-:W-:Y:S01]  /*7020*/  UMOV UR6, UR4 ;  /* 0x0000000400067c82 */ /* 0x000fe20008000000 */
[----:B------:R-:W-:Y:S01]  /*7030*/  IMAD.MOV.U32 R15, RZ, RZ, R0 ;  /* 0x000000ffff0f7224 */ /* 0x000fe200078e0000 */
[----:B------:R-:W-:-:S06]  /*7040*/  ULDC UR7, c[0x0][0x988] ;  /* 0x0002620000077ab9 */ /* 0x000fcc0000000800 */
.L_x_7050:
[----:B------:R-:W-:-:S04]  /*7050*/  UIADD3 UR4, UR6, 0x1, URZ ;  /* 0x0000000106047890 */ /* 0x000fc8000fffe03f */
[----:B------:R-:W-:-:S04]  /*7060*/  UISETP.NE.AND UP0, UPT, UR4, 0x2, UPT ;  /* 0x000000020400788c */ /* 0x000fc8000bf05270 */
[----:B------:R-:W-:Y:S02]  /*7070*/  USEL UR10, URZ, 0x1, UP0 ;  /* 0x000000013f0a7887 */ /* 0x000fe40008000000 */
[----:B------:R-:W-:Y:S02]  /*7080*/  USEL UR4, UR4, URZ, UP0 ;  /* 0x0000003f04047287 */ /* 0x000fe40008000000 */
[----:B------:R-:W-:Y:S01]  /*7090*/  ULOP3.LUT UR5, UR5, UR10, URZ, 0x3c, !UPT ;  /* 0x0000000a05057292 */ /* 0x000fe2000f8e3c3f */
[----:B0--3--:R-:W-:Y:S11]  /*70a0*/  @!P0 BRA `(.L_x_7042) ;  /* 0x0000000000048947 */ /* 0x009ff60003800000 */
[----:B------:R-:W-:Y:S01]  /*70b0*/  BPT.TRAP 0x1 ;  /* 0x000000040000795c */ /* 0x000fe20000300000 */
.L_x_7042:
[----:B------:R-:W-:Y:S01]  /*70c0*/  ULEA UR25, UR4, UR39, 0x3 ;  /* 0x0000002704197291 */ /* 0x000fe2000f8e183f */
[----:B------:R-:W-:-:S04]  /*70d0*/  MOV R11, UR5 ;  /* 0x00000005000b7c02 */ /* 0x000fc80008000f00 */
[----:B------:R-:W-:-:S04]  /*70e0*/  SHF.L.U32 R11, R11, 0x1f, RZ ;  /* 0x0000001f0b0b7819 */ /* 0x000fc800000006ff */
[----:B------:R0:W1:Y:S01]  /*70f0*/  SYNCS.PHASECHK.TRANS64.TRYWAIT P2, [UR25+0x28c30], R11 ;  /* 0x028c300bff0075a7 */ /* 0x0000620008040159 */
[----:B------:R-:W-:Y:S05]  /*7100*/  @!P0 BRA `(.L_x_7043) ;  /* 0x0000000000048947 */ /* 0x000fea0003800000 */
[----:B------:R-:W-:Y:S01]  /*7110*/  BPT.TRAP 0x1 ;  /* 0x000000040000795c */ /* 0x000fe20000300000 */
.L_x_7043:
[----:B-1----:R-:W-:Y:S05]  /*7120*/  @P2 BRA `(.L_x_7044) ;  /* 0x0000000000082947 */ /* 0x002fea0003800000 */
[----:B------:R-:W1:Y:S02]  /*7130*/  SYNCS.PHASECHK.TRANS64.TRYWAIT P2, [UR25+0x28c30], R11 ;  /* 0x028c300bff0075a7 */ /* 0x000e640008040159 */
[----:B-1----:R-:W-:Y:S05]  /*7140*/  @!P2 BRA `(.L_x_7045) ;  /* 0x0000009000c8a947 */ /* 0x002fea0003800000 */
.L_x_7044:
[----:B------:R-:W-:Y:S01]  /*7150*/  ULEA UR10, UR4, UR24, 0x9 ;  /* 0x00000018040a7291 */ /* 0x000fe2000f8e483f */
[----:B--2-4-:R-:W-:Y:S01]  /*7160*/  WARPGROUP.ARRIVE ;  /* 0x00000000000079c5 */ /* 0x014fe20000000000 */
        /* <DEDUP_REMOVED lines=36> */
[----:B------:R-:W3:Y:S02]  /*73b0*/  SHFL.BFLY PT, R17, R12, 0x2, 0x1f ;  /* 0x0c401f000c117f89 */ /* 0x000ee400000e0000 */
[----:B---3--:R-:W-:Y:S02]  /*73c0*/  FMNMX.FTZ R14, R12, R17, !PT ;  /* 0x000000110c0e7209 */ /* 0x008fe40007810000 */
        /* <DEDUP_REMOVED lines=15> */
[--C-:B------:R-:W-:Y:S01]  /*74c0*/  FFMA.FTZ R17, R153, UR7, -R22.reuse ;  /* 0x0000000799117c23 */ /* 0x100fe20008010816 */
[----:B------:R-:W-:Y:S01]  /*74d0*/  FMUL.FTZ R15, R15, UR7 ;  /* 0x000000070f0f7c20 */ /* 0x000fe20008410000 */
[--C-:B------:R-:W-:Y:S01]  /*74e0*/  FFMA.FTZ R152, R152, UR7, -R22.reuse ;  /* 0x0000000798987c23 */ /* 0x100fe20008010816 */
[----:B------:R-:W-:Y:S01]  /*74f0*/  FMNMX.FTZ R19, R175, R2, !PT ;  /* 0x00000002af137209 */ /* 0x000fe20007810000 */
[--C-:B------:R-:W-:Y:S01]  /*7500*/  FFMA.FTZ R12, R156, UR7, -R22.reuse ;  /* 0x000000079c0c7c23 */ /* 0x100fe20008010816 */
[--C-:B------:R-:W-:Y:S01]  /*7510*/  FFMA.FTZ R156, R160, UR7, -R22.reuse ;  /* 0x00000007a09c7c23 */ /* 0x100fe20008010816 */
[----:B------:R-:W-:Y:S01]  /*7520*/  MUFU.EX2 R17, R17 ;  /* 0x0000001100117308 */ /* 0x000fe20000000800 */
[----:B------:R-:W-:Y:S01]  /*7530*/  FMNMX.FTZ R2, R178, R19, !PT ;  /* 0x00000013b2027209 */ /* 0x000fe20007810000 */
[--C-:B------:R-:W-:Y:S01]  /*7540*/  FFMA.FTZ R21, R161, UR7, -R22.reuse ;  /* 0x00000007a1157c23 */ /* 0x100fe20008010816 */
[--C-:B------:R-:W-:Y:S01]  /*7550*/  FFMA.FTZ R14, R164, UR7, -R22.reuse ;  /* 0x00000007a40e7c23 */ /* 0x100fe20008010816 */
[--C-:B------:R-:W-:Y:S01]  /*7560*/  FFMA.FTZ R160, R168, UR7, -R22.reuse ;  /* 0x00000007a8a07c23 */ /* 0x100fe20008010816 */
[----:B------:R-:W-:Y:S01]  /*7570*/  FMNMX.FTZ R19, R179, R2, !PT ;  /* 0x00000002b3137209 */ /* 0x000fe20007810000 */
[--C-:B------:R-:W-:Y:S01]  /*7580*/  FFMA.FTZ R16, R172, UR7, -R22.reuse ;  /* 0x00000007ac107c23 */ /* 0x100fe20008010816 */
[--C-:B------:R-:W-:Y:S01]  /*7590*/  FFMA.FTZ R164, R176, UR7, -R22.reuse ;  /* 0x00000007b0a47c23 */ /* 0x100fe20008010816 */
[----:B------:R-:W1:Y:S01]  /*75a0*/  MUFU.EX2 R15, R15 ;  /* 0x0000000f000f7308 */ /* 0x000e620000000800 */
[----:B------:R-:W-:Y:S01]  /*75b0*/  FMNMX.FTZ R2, R182, R19, !PT ;  /* 0x00000013b6027209 */ /* 0x000fe20007810000 */
[--C-:B------:R-:W-:Y:S01]  /*75c0*/  FFMA.FTZ R19, R157, UR7, -R22.reuse ;  /* 0x000000079d137c23 */ /* 0x100fe20008010816 */
[--C-:B------:R-:W-:Y:S01]  /*75d0*/  FFMA.FTZ R157, R173, UR7, -R22.reuse ;  /* 0x00000007ad9d7c23 */ /* 0x100fe20008010816 */
[--C-:B------:R-:W-:Y:S01]  /*75e0*/  FFMA.FTZ R161, R177, UR7, -R22.reuse ;  /* 0x00000007b1a17c23 */ /* 0x100fe20008010816 */
[----:B------:R-:W-:Y:S01]  /*75f0*/  FMNMX.FTZ R2, R183, R2, !PT ;  /* 0x00000002b7027209 */ /* 0x000fe20007810000 */
[--C-:B------:R-:W-:Y:S01]  /*7600*/  FFMA.FTZ R20, R180, UR7, -R22.reuse ;  /* 0x00000007b4147c23 */ /* 0x100fe20008010816 */
[----:B------:R-:W-:Y:S01]  /*7610*/  FFMA.FTZ R181, R181, UR7, -R22 ;  /* 0x00000007b5b57c23 */ /* 0x000fe20008010816 */
[----:B------:R-:W2:Y:S01]  /*7620*/  MUFU.EX2 R152, R152 ;  /* 0x0000009800987308 */ /* 0x000ea20000000800 */
[----:B------:R-:W-:Y:S01]  /*7630*/  IMAD.U32 R180, RZ, RZ, UR25 ;  /* 0x00000019ffb47e24 */ /* 0x000fe2000f8e00ff */
[----:B------:R-:W3:Y:S06]  /*7640*/  SHFL.BFLY PT, R153, R2, 0x2, 0x1f ;  /* 0x0c401f0002997f89 */ /* 0x000eec00000e0000 */
        /* <DEDUP_REMOVED lines=8> */
[----:B------:R-:W-:Y:S01]  /*76d0*/  MUFU.EX2 R19, R19 ;  /* 0x0000001300137308 */ /* 0x000fe20000000800 */
[----:B--2---:R-:W-:Y:S01]  /*76e0*/  FFMA.FTZ R10, R15, R10, R152 ;  /* 0x0000000a0f0a7223 */ /* 0x004fe20000010098 */
        /* <DEDUP_REMOVED lines=9> */
[----:B------:R-:W-:Y:S01]  /*7780*/  FFMA.FTZ R153, R169, UR7, -R22 ;  /* 0x00000007a9997c23 */ /* 0x000fe20008010816 */
        /* <DEDUP_REMOVED lines=27> */
[----:B-1----:R-:W-:Y:S01]  /*7940*/  FMNMX.FTZ R2, R18, R165, !PT ;  /* 0x000000a512027209 */ /* 0x002fe20007810000 */
[----:B------:R-:W-:Y:S01]  /*7950*/  MUFU.EX2 R160, R160 ;  /* 0x000000a000a07308 */ /* 0x000fe20000000800 */
[-C--:B------:R-:W-:Y:S01]  /*7960*/  FMUL.FTZ R97, R97, R15.reuse ;  /* 0x0000000f61617220 */ /* 0x080fe20000410000 */
[-C--:B------:R-:W-:Y:S01]  /*7970*/  FMUL.FTZ R100, R100, R15.reuse ;  /* 0x0000000f64647220 */ /* 0x080fe20000410000 */
[-C--:B------:R-:W-:Y:S01]  /*7980*/  FMUL.FTZ R101, R101, R15.reuse ;  /* 0x0000000f65657220 */ /* 0x080fe20000410000 */
[C---:B------:R-:W-:Y:S01]  /*7990*/  FADD.FTZ R18, -R2.reuse, R13 ;  /* 0x0000000d02127221 */ /* 0x040fe20000010100 */
[----:B------:R-:W-:Y:S01]  /*79a0*/  FMUL.FTZ R169, R2, UR7 ;  /* 0x0000000702a97c20 */ /* 0x000fe20008410000 */
[-C--:B------:R-:W-:Y:S01]  /*79b0*/  FMUL.FTZ R104, R104, R15.reuse ;  /* 0x0000000f68687220 */ /* 0x080fe20000410000 */
[----:B------:R-:W-:Y:S01]  /*79c0*/  FMUL.FTZ R105, R105, R15 ;  /* 0x0000000f69697220 */ /* 0x000fe20000410000 */
[----:B------:R-:W-:Y:S01]  /*79d0*/  FMUL.FTZ R18, R18, UR7 ;  /* 0x0000000712127c20 */ /* 0x000fe20008410000 */
[--C-:B------:R-:W-:Y:S01]  /*79e0*/  FFMA.FTZ R165, R154, UR7, -R169.reuse ;  /* 0x000000079aa57c23 */ /* 0x100fe200080108a9 */
[--C-:B------:R-:W-:Y:S01]  /*79f0*/  FFMA.FTZ R22, R155, UR7, -R169.reuse ;  /* 0x000000079b167c23 */ /* 0x100fe200080108a9 */
[--C-:B------:R-:W-:Y:S01]  /*7a00*/  FFMA.FTZ R155, R158, UR7, -R169.reuse ;  /* 0x000000079e9b7c23 */ /* 0x100fe200080108a9 */
[--C-:B------:R-:W-:Y:S01]  /*7a10*/  FFMA.FTZ R167, R167, UR7, -R169.reuse ;  /* 0x00000007a7a77c23 */ /* 0x100fe200080108a9 */
[----:B------:R-:W-:Y:S01]  /*7a20*/  FFMA.FTZ R168, R159, UR7, -R169 ;  /* 0x000000079fa87c23 */ /* 0x000fe200080108a9 */
[----:B------:R-:W-:Y:S01]  /*7a30*/  MUFU.EX2 R18, R18 ;  /* 0x0000001200127308 */ /* 0x000fe20000000800 */
[----:B------:R-:W-:-:S02]  /*7a40*/  @!P1 VIADD R154, R180, 0x28c40 ;  /* 0x00028c40b49a9836 */ /* 0x000fc40000000000 */
[--C-:B------:R-:W-:Y:S01]  /*7a50*/  FFMA.FTZ R159, R162, UR7, -R169.reuse ;  /* 0x00000007a29f7c23 */ /* 0x100fe200080108a9 */
[--C-:B------:R-:W-:Y:S01]  /*7a60*/  FFMA.FTZ R172, R163, UR7, -R169.reuse ;  /* 0x00000007a3ac7c23 */ /* 0x100fe200080108a9 */
[--C-:B------:R-:W-:Y:S01]  /*7a70*/  FFMA.FTZ R163, R166, UR7, -R169.reuse ;  /* 0x00000007a6a37c23 */ /* 0x100fe200080108a9 */
[--C-:B------:R-:W-:Y:S01]  /*7a80*/  FFMA.FTZ R170, R170, UR7, -R169.reuse ;  /* 0x00000007aaaa7c23 */ /* 0x100fe200080108a9 */
[----:B------:R-:W-:Y:S01]  /*7a90*/  @!P1 PRMT R154, RZ, 0x654, R154 ;  /* 0x00000654ff9a9816 */ /* 0x000fe2000000009a */
[--C-:B------:R-:W-:Y:S01]  /*7aa0*/  FFMA.FTZ R171, R171, UR7, -R169.reuse ;  /* 0x00000007abab7c23 */ /* 0x100fe200080108a9 */
[----:B------:R-:W1:Y:S01]  /*7ab0*/  MUFU.EX2 R165, R165 ;  /* 0x000000a500a57308 */ /* 0x000e620000000800 */
[----:B------:R-:W-:Y:S01]  /*7ac0*/  IMAD.U32 R158, RZ, RZ, UR6 ;  /* 0x00000006ff9e7e24 */ /* 0x000fe2000f8e00ff */
[----:B------:R2:W-:Y:S01]  /*7ad0*/  @!P1 SYNCS.ARRIVE.TRANS64.RED.A1T0 RZ, [R154+URZ], RZ ;  /* 0x000000ff9aff99a7 */ /* 0x0005e2000810043f */
[--C-:B------:R-:W-:Y:S01]  /*7ae0*/  FFMA.FTZ R174, R174, UR7, -R169.reuse ;  /* 0x00000007aeae7c23 */ /* 0x100fe200080108a9 */
[----:B------:R-:W-:Y:S01]  /*7af0*/  FFMA.FTZ R175, R175, UR7, -R169 ;  /* 0x00000007afaf7c23 */ /* 0x000fe200080108a9 */
[----:B------:R-:W-:-:S02]  /*7b00*/  @!P2 IMAD R158, R158, 0x40, R3 ;  /* 0x000000409e9ea824 */ /* 0x000fc400078e0203 */
[--C-:B------:R-:W-:Y:S01]  /*7b10*/  FFMA.FTZ R178, R178, UR7, -R169.reuse ;  /* 0x00000007b2b27c23 */ /* 0x100fe200080108a9 */
[----:B------:R-:W-:Y:S01]  /*7b20*/  FFMA.FTZ R179, R179, UR7, -R169 ;  /* 0x00000007b3b37c23 */ /* 0x000fe200080108a9 */
[----:B------:R-:W3:Y:S01]  /*7b30*/  MUFU.EX2 R22, R22 ;  /* 0x0000001600167308 */ /* 0x000ee20000000800 */
[-C--:B------:R-:W-:Y:S01]  /*7b40*/  FMUL.FTZ R108, R108, R15.reuse ;  /* 0x0000000f6c6c7220 */ /* 0x080fe20000410000 */
[----:B------:R-:W-:Y:S01]  /*7b50*/  @!P2 LEA R158, R158, UR39, 0x2 ;  /* 0x000000279e9eac11 */ /* 0x000fe2000f8e10ff */
[-C--:B------:R-:W-:Y:S01]  /*7b60*/  FMUL.FTZ R109, R109, R15.reuse ;  /* 0x0000000f6d6d7220 */ /* 0x080fe20000410000 */
[-C--:B------:R-:W-:Y:S01]  /*7b70*/  FMUL.FTZ R112, R112, R15.reuse ;  /* 0x0000000f70707220 */ /* 0x080fe20000410000 */
[-C--:B------:R-:W-:Y:S01]  /*7b80*/  FMUL.FTZ R113, R113, R15.reuse ;  /* 0x0000000f71717220 */ /* 0x080fe20000410000 */
[----:B------:R-:W-:Y:S01]  /*7b90*/  FMUL.FTZ R116, R116, R15 ;  /* 0x0000000f74747220 */ /* 0x000fe20000410000 */
[----:B------:R-:W-:Y:S01]  /*7ba0*/  @!P2 STS [R158+0x28800], R15 ;  /* 0x0288000f9e00a388 */ /* 0x000fe20000000800 */
[----:B------:R4:W-:Y:S01]  /*7bb0*/  MUFU.EX2 R176, R167 ;  /* 0x000000a700b07308 */ /* 0x0009e20000000800 */
[----:B-1----:R-:W-:Y:S01]  /*7bc0*/  FFMA.FTZ R9, R18, R9, R165 ;  /* 0x0000000912097223 */ /* 0x002fe200000100a5 */
        /* <DEDUP_REMOVED lines=11> */
[----:B------:R-:W-:Y:S01]  /*7c80*/  FADD.FTZ R10, R12, R167 ;  /* 0x000000a70c0a7221 */ /* 0x000fe20000010000 */
[-C--:B------:R-:W-:Y:S01]  /*7c90*/  FMUL.FTZ R136, R136, R15.reuse ;  /* 0x0000000f88887220 */ /* 0x080fe20000410000 */
[-C--:B------:R-:W-:Y:S01]  /*7ca0*/  FMUL.FTZ R137, R137, R15.reuse ;  /* 0x0000000f89897220 */ /* 0x080fe20000410000 */
[----:B------:R-:W4:Y:S01]  /*7cb0*/  MUFU.EX2 R168, R168 ;  /* 0x000000a800a87308 */ /* 0x000f220000000800 */
[----:B------:R-:W-:Y:S01]  /*7cc0*/  FADD.FTZ R167, R19, R10 ;  /* 0x0000000a13a77221 */ /* 0x000fe20000010000 */
[----:B---3--:R-:W-:Y:S01]  /*7cd0*/  FADD.FTZ R10, R22, R9 ;  /* 0x00000009160a7221 */ /* 0x008fe20000010000 */
[-C--:B------:R-:W-:Y:S01]  /*7ce0*/  FMUL.FTZ R140, R140, R15.reuse ;  /* 0x0000000f8c8c7220 */ /* 0x080fe20000410000 */
[-C--:B------:R-:W-:Y:S01]  /*7cf0*/  FMUL.FTZ R141, R141, R15.reuse ;  /* 0x0000000f8d8d7220 */ /* 0x080fe20000410000 */
[----:B--2---:R-:W-:Y:S01]  /*7d00*/  FADD.FTZ R154, R156, R167 ;  /* 0x000000a79c9a7221 */ /* 0x004fe20000010000 */
[-C--:B------:R-:W-:Y:S01]  /*7d10*/  FMUL.FTZ R144, R144, R15.reuse ;  /* 0x0000000f90907220 */ /* 0x080fe20000410000 */
[-C--:B------:R-:W-:Y:S01]  /*7d20*/  FMUL.FTZ R145, R145, R15.reuse ;  /* 0x0000000f91917220 */ /* 0x080fe20000410000 */
[----:B------:R-:W2:Y:S01]  /*7d30*/  MUFU.EX2 R159, R159 ;  /* 0x0000009f009f7308 */ /* 0x000ea20000000800 */
[----:B------:R-:W-:Y:S01]  /*7d40*/  FADD.FTZ R167, R21, R154 ;  /* 0x0000009a15a77221 */ /* 0x000fe20000010000 */
[----:B-1----:R-:W-:Y:S01]  /*7d50*/  FADD.FTZ R9, R155, R10 ;  /* 0x0000000a9b097221 */ /* 0x002fe20000010000 */
[-C--:B------:R-:W-:Y:S01]  /*7d60*/  FMUL.FTZ R148, R148, R15.reuse ;  /* 0x0000000f94947220 */ /* 0x080fe20000410000 */
[----:B------:R-:W-:Y:S01]  /*7d70*/  FMUL.FTZ R149, R149, R15 ;  /* 0x0000000f95957220 */ /* 0x000fe20000410000 */
[----:B------:R-:W-:Y:S01]  /*7d80*/  FADD.FTZ R154, R14, R167 ;  /* 0x000000a70e9a7221 */ /* 0x000fe20000010000 */
[----:B------:R1:W-:Y:S01]  /*7d90*/  @!P2 STS [R158+0x28820], R18 ;  /* 0x028820129e00a388 */ /* 0x0003e20000000800 */
[----:B------:R-:W-:Y:S01]  /*7da0*/  FFMA.FTZ R182, R182, UR7, -R169 ;  /* 0x00000007b6b67c23 */ /* 0x000fe200080108a9 */
[----:B------:R-:W3:Y:S01]  /*7db0*/  MUFU.EX2 R172, R172 ;  /* 0x000000ac00ac7308 */ /* 0x000ee20000000800 */
[----:B----4-:R-:W-:Y:S01]  /*7dc0*/  FADD.FTZ R10, R168, R9 ;  /* 0x00000009a80a7221 */ /* 0x010fe20000010000 */
[----:B------:R-:W-:Y:S01]  /*7dd0*/  FADD.FTZ R167, R23, R154 ;  /* 0x0000009a17a77221 */ /* 0x000fe20000010000 */
[----:B------:R-:W-:Y:S01]  /*7de0*/  FFMA.FTZ R183, R183, UR7, -R169 ;  /* 0x00000007b7b77c23 */ /* 0x000fe200080108a9 */
[----:B------:R-:W-:Y:S01]  /*7df0*/  F2FP.F16.F32.PACK_AB R152, R17, R152 ;  /* 0x000000981198723e */ /* 0x000fe200000000ff */
[----:B------:R-:W-:Y:S01]  /*7e00*/  FMUL.FTZ R26, R26, R18 ;  /* 0x000000121a1a7220 */ /* 0x000fe20000410000 */
[----:B------:R-:W-:Y:S01]  /*7e10*/  FADD.FTZ R154, R160, R167 ;  /* 0x000000a7a09a7221 */ /* 0x000fe20000010000 */
[----:B------:R-:W-:Y:S01]  /*7e20*/  F2FP.F16.F32.PACK_AB R155, R168, R155 ;  /* 0x0000009ba89b723e */ /* 0x000fe200000000ff */
[----:B------:R-:W4:Y:S01]  /*7e30*/  MUFU.EX2 R153, R153 ;  /* 0x0000009900997308 */ /* 0x000f220000000800 */
[----:B--2---:R-:W-:Y:S01]  /*7e40*/  FADD.FTZ R9, R159, R10 ;  /* 0x0000000a9f097221 */ /* 0x004fe20000010000 */
[----:B-1----:R-:W-:Y:S01]  /*7e50*/  F2FP.F16.F32.PACK_AB R158, R23, R14 ;  /* 0x0000000e179e723e */ /* 0x002fe200000000ff */
[----:B------:R-:W-:Y:S01]  /*7e60*/  FMUL.FTZ R27, R27, R18 ;  /* 0x000000121b1b7220 */ /* 0x000fe20000410000 */
[----:B------:R-:W-:Y:S01]  /*7e70*/  F2FP.F16.F32.PACK_AB R156, R21, R156 ;  /* 0x0000009c159c723e */ /* 0x000fe200000000ff */
        /* <DEDUP_REMOVED lines=11> */
[----:B------:R-:W2:Y:S01]  /*7f30*/  MUFU.EX2 R16, R16 ;  /* 0x0000001000107308 */ /* 0x000ea20000000800 */
[C---:B----4-:R-:W-:Y:S01]  /*7f40*/  FADD.FTZ R167, R153.reuse, R154 ;  /* 0x0000009a99a77221 */ /* 0x050fe20000010000 */
[----:B------:R-:W-:Y:S01]  /*7f50*/  F2FP.F16.F32.PACK_AB R160, R153, R160 ;  /* 0x000000a099a0723e */ /* 0x000fe200000000ff */
[-C--:B------:R-:W-:Y:S01]  /*7f60*/  FMUL.FTZ R47, R47, R18.reuse ;  /* 0x000000122f2f7220 */ /* 0x080fe20000410000 */
[----:B------:R-:W-:Y:S01]  /*7f70*/  F2FP.F16.F32.PACK_AB R153, R22, R165 ;  /* 0x000000a51699723e */ /* 0x000fe200000000ff */
        /* <DEDUP_REMOVED lines=20> */
[----:B---3--:R-:W-:Y:S01]  /*80c0*/  FADD.FTZ R15, R157, R154 ;  /* 0x0000009a9d0f7221 */ /* 0x008fe20000010000 */
[----:B------:R-:W-:Y:S01]  /*80d0*/  F2FP.F16.F32.PACK_AB R154, R19, R12 ;  /* 0x0000000c139a723e */ /* 0x000fe200000000ff */
[----:B------:R-:W-:Y:S01]  /*80e0*/  BAR.SYNC.DEFER_BLOCKING 0xf, 0x100 ;  /* 0x03c4000000007b1d */ /* 0x000fe20000010000 */
[----:B------:R-:W-:Y:S01]  /*80f0*/  F2FP.F16.F32.PACK_AB R162, R157, R16 ;  /* 0x000000109da2723e */ /* 0x000fe200000000ff */
[-C--:B------:R-:W-:Y:S01]  /*8100*/  FMUL.FTZ R78, R78, R18.reuse ;  /* 0x000000124e4e7220 */ /* 0x080fe20000410000 */
[----:B------:R-:W-:Y:S01]  /*8110*/  F2FP.F16.F32.PACK_AB R157, R172, R159 ;  /* 0x0000009fac9d723e */ /* 0x000fe200000000ff */
[-C--:B------:R-:W-:Y:S01]  /*8120*/  FMUL.FTZ R79, R79, R18.reuse ;  /* 0x000000124f4f7220 */ /* 0x080fe20000410000 */
[----:B------:R-:W-:Y:S01]  /*8130*/  F2FP.F16.F32.PACK_AB R159, R176, R163 ;  /* 0x000000a3b09f723e */ /* 0x000fe200000000ff */
[----:B------:R-:W3:Y:S01]  /*8140*/  MUFU.EX2 R171, R171 ;  /* 0x000000ab00ab7308 */ /* 0x000ee20000000800 */
        /* <DEDUP_REMOVED lines=21> */
[----:B------:R3:W-:Y:S01]  /*82a0*/  STSM.16.M88.4 [R6], R156 ;  /* 0x0000009c06007844 */ /* 0x0007e20000000200 */
[----:B------:R-:W-:Y:S01]  /*82b0*/  FMUL.FTZ R111, R111, R18 ;  /* 0x000000126f6f7220 */ /* 0x000fe20000410000 */
[----:B------:R-:W4:Y:S01]  /*82c0*/  MUFU.EX2 R175, R175 ;  /* 0x000000af00af7308 */ /* 0x000f220000000800 */
[C---:B-1----:R-:W-:Y:S01]  /*82d0*/  FADD.FTZ R15, R161.reuse, R12 ;  /* 0x0000000ca10f7221 */ /* 0x042fe20000010000 */
[----:B------:R-:W-:Y:S01]  /*82e0*/  F2FP.F16.F32.PACK_AB R164, R161, R164 ;  /* 0x000000a4a1a4723e */ /* 0x000fe200000000ff */
[----:B------:R-:W-:Y:S01]  /*82f0*/  FMUL.FTZ R114, R114, R18 ;  /* 0x0000001272727220 */ /* 0x000fe20000410000 */
[----:B------:R-:W-:Y:S01]  /*8300*/  F2FP.F16.F32.PACK_AB R161, R171, R170 ;  /* 0x000000aaaba1723e */ /* 0x000fe200000000ff */
        /* <DEDUP_REMOVED lines=29> */
[----:B------:R-:W-:-:S06]  /*84e0*/  F2FP.F16.F32.PACK_AB R165, R179, R178 ;  /* 0x000000b2b3a5723e */ /* 0x000fcc00000000ff */
[----:B------:R-:W2:Y:S01]  /*84f0*/  MUFU.EX2 R13, R181 ;  /* 0x000000b5000d7308 */ /* 0x000ea20000000800 */
[----:B----4-:R-:W-:-:S07]  /*8500*/  FADD.FTZ R9, R167, R14 ;  /* 0x0000000ea7097221 */ /* 0x010fce0000010000 */
[----:B------:R-:W4:Y:S01]  /*8510*/  MUFU.EX2 R12, R183 ;  /* 0x000000b7000c7308 */ /* 0x000f220000000800 */
[----:B-1----:R-:W-:Y:S01]  /*8520*/  FADD.FTZ R10, R20, R15 ;  /* 0x0000000f140a7221 */ /* 0x002fe20000010000 */
[----:B--2---:R-:W-:-:S03]  /*8530*/  F2FP.F16.F32.PACK_AB R166, R13, R20 ;  /* 0x000000140da6723e */ /* 0x004fc600000000ff */
[----:B------:R-:W-:Y:S01]  /*8540*/  FADD.FTZ R10, R13, R10 ;  /* 0x0000000a0d0a7221 */ /* 0x000fe20000010000 */
[C---:B----4-:R-:W-:Y:S01]  /*8550*/  F2FP.F16.F32.PACK_AB R167, R12.reuse, R167 ;  /* 0x000000a70ca7723e */ /* 0x050fe200000000ff */
[----:B------:R-:W-:-:S04]  /*8560*/  FADD.FTZ R9, R12, R9 ;  /* 0x000000090c097221 */ /* 0x000fc80000010000 */
[----:B------:R3:W-:Y:S01]  /*8570*/  STSM.16.M88.4 [R5], R164 ;  /* 0x000000a405007844 */ /* 0x0007e20000000200 */
[----:B------:R-:W-:Y:S05]  /*8580*/  @!P0 BRA `(.L_x_7046) ;  /* 0x0000000000048947 */ /* 0x000fea0003800000 */
[----:B------:R-:W-:Y:S01]  /*8590*/  BPT.TRAP 0x1 ;  /* 0x000000040000795c */ /* 0x000fe20000300000 */
.L_x_7046:
[----:B------:R1:W2:Y:S01]  /*85a0*/  SYNCS.PHASECHK.TRANS64.TRYWAIT P2, [UR25+0x28c50], R11 ;  /* 0x028c500bff0075a7 */ /* 0x0002a20008040159 */
[----:B------:R-:W-:Y:S05]  /*85b0*/  @!P0 BRA `(.L_x_7047) ;  /* 0x0000000000048947 */ /* 0x000fea0003800000 */
[----:B------:R-:W-:Y:S01]  /*85c0*/  BPT.TRAP 0x1 ;  /* 0x000000040000795c */ /* 0x000fe20000300000 */
.L_x_7047:
[----:B--2---:R-:W-:Y:S05]  /*85d0*/  @P2 BRA `(.L_x_7048) ;  /* 0x0000000000082947 */ /* 0x004fea0003800000 */
[----:B------:R-:W2:Y:S02]  /*85e0*/  SYNCS.PHASECHK.TRANS64.TRYWAIT P2, [UR25+0x28c50], R11 ;  /* 0x028c500bff0075a7 */ /* 0x000ea40008040159 */
[----:B--2---:R-:W-:Y:S05]  /*85f0*/  @!P2 BRA `(.L_x_7049) ;  /* 0x0000007c00b4a947 */ /* 0x004fea0003800000 */
.L_x_7048:
[----:B------:R-:W-:Y:S01]  /*8600*/  ULEA UR6, UR4, UR38, 0xc ;  /* 0x0000002604067291 */ /* 0x000fe2000f8e603f */
[----:B------:R-:W-:Y:S01]  /*8610*/  WARPGROUP.ARRIVE ;  /* 0x00000000000079c5 */ /* 0x000fe20000000000 */
[----:B------:R-:W-:Y:S01]  /*8620*/  UMOV UR11, 0x40000040 ;  /* 0x40000040000b7882 */ /* 0x000fe20000000000 */
[----:B------:R-:W-:Y:S01]  /*8630*/  UISETP.GT.AND UP0, UPT, UR41, UR40, UPT ;  /* 0x000000282900728c */ /* 0x000fe2000bf04270 */
[----:B012---:R-:W-:Y:S01]  /*8640*/  @!P1 IADD3 R11, R180, 0x28c60, RZ ;  /* 0x00028c60b40b9810 */ /* 0x007fe20007ffe0ff */
        /* <DEDUP_REMOVED lines=38> */
.L_x_7041:
[----:B--23--:R-:W2:Y:S01]  /*88b0*/  SHFL.BFLY PT, R5, R10, 0x2, 0x1f ;  /* 0x0c401f000a057f89 */ /* 0x00cea200000e0000 */
[----:B------:R-:W-:Y:S08]  /*88c0*/  BAR.ARV 0x8, 0x100 ;  /* 0x0204000000007b1d */ /* 0x000ff00000002000 */
[----:B------:R-:W-:Y:S01]  /*88d0*/  BAR.SYNC.DEFER_BLOCKING 0xf, 0x100 ;  /* 0x03c4000000007b1d */ /* 0x000fe20000010000 */
[----:B------:R-:W-:Y:S01]  /*88e0*/  ISETP.NE.AND P0, PT, R4, RZ, PT ;  /* 0x000000ff0400720c */ /* 0x000fe20003f05270 */
[----:B------:R-:W-:-:S04]  /*88f0*/  IMAD.MOV.U32 R4, RZ, RZ, RZ ;  /* 0x000000ffff047224 */ /* 0x000fc800078e00ff */
[----:B------:R-:W3:Y:S01]  /*8900*/  SHFL.BFLY PT, R8, R9, 0x2, 0x1f ;  /* 0x0c401f0009087f89 */ /* 0x000ee200000e0000 */
[----:B--2---:R-:W-:Y:S01]  /*8910*/  FADD.FTZ R5, R5, R10 ;  /* 0x0000000a05057221 */ /* 0x004fe20000010000 */
[----:B------:R-:W-:-:S04]  /*8920*/  MOV R10, UR4 ;  /* 0x00000004000a7c02 */ /* 0x000fc80008000f00 */
[----:B------:R-:W0:Y:S01]  /*8930*/  SHFL.BFLY PT, R6, R5, 0x1, 0x1f ;  /* 0x0c201f0005067f89 */ /* 0x000e2200000e0000 */
[----:B------:R-:W-:Y:S02]  /*8940*/  IMAD R3, R10, 0x40, R3 ;  /* 0x000000400a037824 */ /* 0x000fe400078e0203 */
[----:B------:R-:W-:-:S03]  /*8950*/  IMAD.U32 R10, RZ, RZ, UR7 ;  /* 0x00000007ff0a7e24 */ /* 0x000fc6000f8e00ff */
[----:B------:R-:W-:Y:S01]  /*8960*/  @!P0 LEA R3, R3, UR39, 0x2 ;  /* 0x0000002703038c11 */ /* 0x000fe2000f8e10ff */
[----:B---3--:R-:W-:-:S05]  /*8970*/  FADD.FTZ R8, R8, R9 ;  /* 0x0000000908087221 */ /* 0x008fca0000010000 */
[----:B------:R-:W2:Y:S01]  /*8980*/  SHFL.BFLY PT, R7, R8, 0x1, 0x1f ;  /* 0x0c201f0008077f89 */ /* 0x000ea200000e0000 */
[----:B0-----:R-:W-:Y:S01]  /*8990*/  FADD.FTZ R11, R5, R6 ;  /* 0x00000006050b7221 */ /* 0x001fe20000010000 */
[----:B------:R-:W-:Y:S01]  /*89a0*/  IMAD.MOV.U32 R6, RZ, RZ, RZ ;  /* 0x000000ffff067224 */ /* 0x000fe200078e00ff */
[----:B------:R-:W-:-:S03]  /*89b0*/  MOV R5, 0xff800000 ;  /* 0xff80000000057802 */ /* 0x000fc60000000f00 */
[----:B------:R-:W-:-:S13]  /*89c0*/  FSETP.NE.FTZ.AND P1, PT, R11, RZ, PT ;  /* 0x000000ff0b00720b */ /* 0x000fda0003f35000 */
[----:B------:R-:W0:Y:S01]  /*89d0*/  @P1 MUFU.RCP R6, R11 ;  /* 0x0000000b00061308 */ /* 0x000e220000001000 */
[----:B--2---:R-:W-:-:S05]  /*89e0*/  FADD.FTZ R12, R8, R7 ;  /* 0x00000007080c7221 */ /* 0x004fca0000010000 */
[----:B------:R-:W-:Y:S02]  /*89f0*/  FSETP.NE.FTZ.AND P2, PT, R12, RZ, PT ;  /* 0x000000ff0c00720b */ /* 0x000fe40003f55000 */
[----:B------:R-:W2:Y:S01]  /*8a00*/  @P1 MUFU.LG2 R7, R11 ;  /* 0x0000000b00071308 */ /* 0x000ea20000000c00 */
[----:B0-----:R-:W-:Y:S01]  /*8a10*/  @!P0 STS [R3+0x28800], R6 ;  /* 0x0288000603008388 */ /* 0x001fe20000000800 */
[-C--:B------:R-:W-:Y:S01]  /*8a20*/  FMUL.FTZ R24, R24, R6.reuse ;  /* 0x0000000618187220 */ /* 0x080fe20000410000 */
[----:B------:R-:W-:-:S08]  /*8a30*/  FMUL.FTZ R25, R25, R6 ;  /* 0x0000000619197220 */ /* 0x000fd00000410000 */
[----:B------:R-:W0:Y:S01]  /*8a40*/  @P2 MUFU.RCP R4, R12 ;  /* 0x0000000c00042308 */ /* 0x000e220000001000 */
[----:B------:R-:W-:Y:S01]  /*8a50*/  @P2 FMUL.FTZ R10, R10, 0.69314718246459960938 ;  /* 0x3f3172180a0a2820 */ /* 0x000fe20000410000 */
[-C--:B------:R-:W-:Y:S01]  /*8a60*/  FMUL.FTZ R28, R28, R6.reuse ;  /* 0x000000061c1c7220 */ /* 0x080fe20000410000 */
[-C--:B------:R-:W-:Y:S01]  /*8a70*/  FMUL.FTZ R29, R29, R6.reuse ;  /* 0x000000061d1d7220 */ /* 0x080fe20000410000 */
[-C--:B------:R-:W-:Y:S01]  /*8a80*/  FMUL.FTZ R32, R32, R6.reuse ;  /* 0x0000000620207220 */ /* 0x080fe20000410000 */
[----:B--2---:R-:W-:Y:S01]  /*8a90*/  @P1 FMUL.FTZ R8, R7, 0.69314718246459960938 ;  /* 0x3f31721807081820 */ /* 0x004fe20000410000 */
        /* <DEDUP_REMOVED lines=19> */
[----:B--2---:R-:W-:Y:S01]  /*8bd0*/  @P2 FMUL.FTZ R9, R9, 0.69314718246459960938 ;  /* 0x3f31721809092820 */ /* 0x004fe20000410000 */
        /* <DEDUP_REMOVED lines=113> */
.L_x_7011:
[----:B------:R-:W-:Y:S05]  /*92f0*/  @P0 BRA `(.L_x_7051) ;  /* 0x0000002000f80947 */ /* 0x000fea0003800000 */
[----:B------:R-:W0:Y:S01]  /*9300*/  S2R R0, SR_TID.X ;  /* 0x0000000000007919 */ /* 0x000e220000002100 */
[----:B------:R-:W2:Y:S01]  /*9310*/  S2UR UR5, SR_CgaCtaId ;  /* 0x00000000000579c3 */ /* 0x000ea20000008800 */
[----:B------:R-:W-:Y:S01]  /*9320*/  UMOV UR4, 0x400 ;  /* 0x0000040000047882 */ /* 0x000fe20000000000 */
[----:B------:R-:W-:-:S06]  /*9330*/  IMAD R2, RZ, RZ, -UR36 ;  /* 0x80000024ff027e24 */ /* 0x000fcc000f8e02ff */
[----:B------:R-:W-:Y:S08]  /*9340*/  BAR.SYNC.DEFER_BLOCKING 0x1, 0x100 ;  /* 0x0044000000007b1d */ /* 0x000ff00000010000 */
[----:B------:R-:W3:Y:S08]  /*9350*/  S2UR UR6, SR_CTAID.Y ;  /* 0x00000000000679c3 */ /* 0x000ef00000002600 */
[----:B------:R-:W3:Y:S01]  /*9360*/  LDC R3, c[0x0][0xc50] ;  /* 0x00031400ff037b82 */ /* 0x000ee20000000800 */
[----:B--2---:R-:W-:-:S07]  /*9370*/  ULEA UR4, UR5, UR4, 0x18 ;  /* 0x0000000405047291 */ /* 0x004fce000f8ec03f */
[----:B------:R-:W2:Y:S01]  /*9380*/  LDC R7, c[0x0][0xbe8] ;  /* 0x0002fa00ff077b82 */ /* 0x000ea20000000800 */
[----:B------:R-:W-:Y:S01]  /*9390*/  UIADD3 UR4, UR4, 0x28c20, URZ ;  /* 0x00028c2004047890 */ /* 0x000fe2000fffe03f */
[----:B0-----:R-:W-:-:S03]  /*93a0*/  VIADD R18, R0, 0xffffff80 ;  /* 0xffffff8000127836 */ /* 0x001fc60000000000 */
[----:B------:R-:W-:Y:S02]  /*93b0*/  UPRMT UR4, URZ, 0x654, UR4 ;  /* 0x000006543f047896 */ /* 0x000fe40008000004 */
[----:B------:R-:W-:-:S04]  /*93c0*/  SHF.R.S32.HI R21, RZ, 0x1f, R18 ;  /* 0x0000001fff157819 */ /* 0x000fc80000011412 */
[----:B------:R-:W-:Y:S01]  /*93d0*/  LEA.HI R4, R21, R18, RZ, 0x7 ;  /* 0x0000001215047211 */ /* 0x000fe200078f38ff */
[----:B---3--:R-:W-:Y:S01]  /*93e0*/  IMAD R2, R3, R2, UR6 ;  /* 0x0000000603027e24 */ /* 0x008fe2000f8e0202 */
[----:B------:R-:W-:Y:S01]  /*93f0*/  USHF.R.S32.HI UR6, URZ, 0x1f, UR36 ;  /* 0x0000001f3f067899 */ /* 0x000fe20008011424 */
[----:B------:R-:W-:Y:S01]  /*9400*/  SYNCS.ARRIVE.TRANS64.RED.A1T0 RZ, [UR4], RZ ;  /* 0x000000ffffff79a7 */ /* 0x000fe20008100404 */
[----:B------:R-:W-:Y:S02]  /*9410*/  SHF.R.S32.HI R0, RZ, 0x7, R4 ;  /* 0x00000007ff007819 */ /* 0x000fe40000011404 */
[----:B------:R-:W-:Y:S02]  /*9420*/  LOP3.LUT R9, R4, 0xffffff80, RZ, 0xc0, !PT ;  /* 0xffffff8004097812 */ /* 0x000fe400078ec0ff */
[----:B------:R-:W-:Y:S01]  /*9430*/  SHF.R.S32.HI R3, RZ, 0x1f, R2 ;  /* 0x0000001fff037819 */ /* 0x000fe20000011402 */
[----:B------:R-:W0:Y:S01]  /*9440*/  SHFL.IDX PT, R10, R0, RZ, 0x1f ;  /* 0x00001fff000a7589 */ /* 0x000e2200000e0000 */
[----:B--2---:R-:W-:Y:S01]  /*9450*/  ISETP.NE.AND P1, PT, R7, 0x1, PT ;  /* 0x000000010700780c */ /* 0x004fe20003f25270 */
[----:B------:R-:W-:-:S05]  /*9460*/  IMAD.IADD R8, R18, 0x1, -R9 ;  /* 0x0000000112087824 */ /* 0x000fca00078e0a09 */
[----:B------:R-:W-:-:S04]  /*9470*/  SHF.R.S32.HI R155, RZ, 0x1f, R8 ;  /* 0x0000001fff9b7819 */ /* 0x000fc80000011408 */
[----:B------:R-:W-:-:S04]  /*9480*/  LEA.HI R9, R155, R8, RZ, 0x2 ;  /* 0x000000089b097211 */ /* 0x000fc800078f10ff */
[----:B------:R-:W-:Y:S02]  /*9490*/  SHF.R.S32.HI R154, RZ, 0x2, R9 ;  /* 0x00000002ff9a7819 */ /* 0x000fe40000011409 */
[----:B0-----:R-:W-:-:S13]  /*94a0*/  ISETP.NE.AND P0, PT, R10, RZ, PT ;  /* 0x000000ff0a00720c */ /* 0x001fda0003f05270 */
[----:B------:R-:W-:Y:S05]  /*94b0*/  @P0 BRA `(.L_x_7052) ;  /* 0x0000000400440947 */ /* 0x000fea0003800000 */
[----:B------:R-:W0:Y:S01]  /*94c0*/  LDC R19, c[0x0][0xbe8] ;  /* 0x0002fa00ff137b82 */ /* 0x000e220000000800 */
[----:B------:R-:W-:Y:S01]  /*94d0*/  LOP3.LUT R11, R4, 0xffffff80, RZ, 0xc0, !PT ;  /* 0xffffff80040b7812 */ /* 0x000fe200078ec0ff */
[----:B------:R-:W2:Y:S01]  /*94e0*/  S2R R23, SR_CTAID.X ;  /* 0x0000000000177919 */ /* 0x000ea20000002500 */
[----:B------:R-:W-:Y:S01]  /*94f0*/  LEA.HI R10, R21, R18, RZ, 0x2 ;  /* 0x00000012150a7211 */ /* 0x000fe200078f10ff */
[----:B------:R-:W-:Y:S02]  /*9500*/  ULDC.64 UR4, c[0x0][0xbd0] ;  /* 0x0002f40000047ab9 */ /* 0x000fe40000000a00 */
[----:B------:R-:W-:Y:S01]  /*9510*/  IMAD.IADD R20, R18, 0x1, -R11 ;  /* 0x0000000112147824 */ /* 0x000fe200078e0a0b */
[----:B------:R-:W-:Y:S01]  /*9520*/  LOP3.LUT R17, R10, 0xfffffffc, RZ, 0xc0, !PT ;  /* 0xfffffffc0a117812 */ /* 0x000fe200078ec0ff */
[----:B------:R-:W3:Y:S01]  /*9530*/  S2UR UR7, SR_CTAID.Z ;  /* 0x00000000000779c3 */ /* 0x000ee20000002700 */
[----:B------:R-:W-:Y:S02]  /*9540*/  UIMAD.WIDE.U32 UR8, UR36, UR4, URZ ;  /* 0x00000004240872a5 */ /* 0x000fe4000f8e003f */
[----:B------:R-:W-:Y:S01]  /*9550*/  SHF.R.S32.HI R11, RZ, 0x1f, R20 ;  /* 0x0000001fff0b7819 */ /* 0x000fe20000011414 */
[----:B------:R-:W-:Y:S01]  /*9560*/  UIMAD UR4, UR6, UR4, URZ ;  /* 0x00000004060472a4 */ /* 0x000fe2000f8e023f */
[----:B------:R-:W-:-:S02]  /*9570*/  IADD3 R10, R18, -R17, RZ ;  /* 0x80000011120a7210 */ /* 0x000fc40007ffe0ff */
[C---:B------:R-:W-:Y:S01]  /*9580*/  LEA.HI R22, R11.reuse, R20, RZ, 0x2 ;  /* 0x000000140b167211 */ /* 0x040fe200078f10ff */
[----:B------:R-:W5:Y:S01]  /*9590*/  LDC.64 R14, c[0x0][0xbd8] ;  /* 0x0002f600ff0e7b82 */ /* 0x000f620000000a00 */
[----:B------:R-:W-:Y:S01]  /*95a0*/  LEA.HI R12, R10, R10, RZ, 0x1 ;  /* 0x0000000a0a0c7211 */ /* 0x000fe200078f08ff */
[----:B------:R-:W-:Y:S01]  /*95b0*/  UIMAD UR4, UR36, UR5, UR4 ;  /* 0x00000005240472a4 */ /* 0x000fe2000f8e0204 */
[--C-:B------:R-:W-:Y:S02]  /*95c0*/  SHF.R.S32.HI R4, RZ, 0x2, R22.reuse ;  /* 0x00000002ff047819 */ /* 0x100fe40000011416 */
[----:B-1----:R-:W-:Y:S01]  /*95d0*/  SHF.R.S32.HI R13, RZ, 0x1f, R22 ;  /* 0x0000001fff0d7819 */ /* 0x002fe20000011416 */
[----:B------:R-:W-:Y:S01]  /*95e0*/  UIADD3 UR4, UR9, UR4, URZ ;  /* 0x0000000409047290 */ /* 0x000fe2000fffe03f */
[----:B------:R-:W-:Y:S02]  /*95f0*/  LEA.HI R11, R11, R20, RZ, 0x5 ;  /* 0x000000140b0b7211 */ /* 0x000fe400078f28ff */
[----:B0-----:R-:W-:-:S02]  /*9600*/  ISETP.NE.AND P0, PT, R19, 0x1, PT ;  /* 0x000000011300780c */ /* 0x001fc40003f05270 */
[----:B------:R-:W-:Y:S02]  /*9610*/  LEA.HI R13, R13, R4, RZ, 0x3 ;  /* 0x000000040d0d7211 */ /* 0x000fe400078f18ff */
[----:B------:R-:W-:Y:S02]  /*9620*/  LOP3.LUT R153, R12, 0x1ffffffe, RZ, 0xc0, !PT ;  /* 0x1ffffffe0c997812 */ /* 0x000fe400078ec0ff */
[----:B------:R-:W-:Y:S01]  /*9630*/  LOP3.LUT R13, R13, 0xfffffff8, RZ, 0xc0, !PT ;  /* 0xfffffff80d0d7812 */ /* 0x000fe200078ec0ff */
[----:B---3--:R-:W-:Y:S01]  /*9640*/  USHF.R.S32.HI UR5, URZ, 0x1f, UR7 ;  /* 0x0000001f3f057899 */ /* 0x008fe20008011407 */
[----:B------:R-:W-:Y:S01]  /*9650*/  SHF.R.S32.HI R11, RZ, 0x5, R11 ;  /* 0x00000005ff0b7819 */ /* 0x000fe2000001140b */
[----:B------:R-:W-:Y:S02]  /*9660*/  IMAD.IADD R153, R10, 0x1, -R153 ;  /* 0x000000010a997824 */ /* 0x000fe400078e0a99 */
[----:B------:R-:W-:Y:S02]  /*9670*/  IMAD.IADD R4, R4, 0x1, -R13 ;  /* 0x0000000104047824 */ /* 0x000fe400078e0a0d */
[----:B------:R-:W0:Y:S01]  /*9680*/  @P0 LDC R13, c[0x0][0xbec] ;  /* 0x0002fb00ff0d0b82 */ /* 0x000e220000000800 */
[----:B------:R-:W-:-:S02]  /*9690*/  IMAD.U32 R10, RZ, RZ, UR8 ;  /* 0x00000008ff0a7e24 */ /* 0x000fc4000f8e00ff */
[----:B------:R-:W-:Y:S01]  /*96a0*/  IMAD R152, R11, 0x10, R4 ;  /* 0x000000100b987824 */ /* 0x000fe200078e0204 */
[----:B------:R-:W-:Y:S01]  /*96b0*/  MOV R11, UR9 ;  /* 0x00000009000b7c02 */ /* 0x000fe20008000f00 */
[----:B-----5:R-:W-:Y:S02]  /*96c0*/  IMAD R12, R14, UR5, RZ ;  /* 0x000000050e0c7c24 */ /* 0x020fe4000f8e02ff */
[----:B------:R-:W-:Y:S01]  /*96d0*/  IMAD R4, R153, 0x8, R152 ;  /* 0x0000000899047824 */ /* 0x000fe200078e0298 */
[----:B------:R-:W1:Y:S01]  /*96e0*/  @P0 LDC R17, c[0x0][0xbf0] ;  /* 0x0002fc00ff110b82 */ /* 0x000e620000000800 */
[----:B------:R-:W-:Y:S01]  /*96f0*/  IMAD.U32 R11, RZ, RZ, UR4 ;  /* 0x00000004ff0b7e24 */ /* 0x000fe2000f8e00ff */
[----:B------:R-:W-:Y:S01]  /*9700*/  ULDC.64 UR4, c[0x0][0xbe0] ;  /* 0x0002f80000047ab9 */ /* 0x000fe20000000a00 */
[C---:B--2---:R-:W-:Y:S01]  /*9710*/  IMAD R4, R23.reuse, 0x40, R4 ;  /* 0x0000004017047824 */ /* 0x044fe200078e0204 */
[----:B------:R-:W-:Y:S01]  /*9720*/  LEA R23, R23, R152, 0x6 ;  /* 0x0000009817177211 */ /* 0x000fe200078e30ff */
[----:B------:R-:W-:-:S02]  /*9730*/  IMAD R15, R15, UR7, R12 ;  /* 0x000000070f0f7c24 */ /* 0x000fc4000f8e020c */
[----:B------:R-:W-:-:S05]  /*9740*/  IMAD.WIDE.U32 R10, R14, UR7, R10 ;  /* 0x000000070e0a7c25 */ /* 0x000fca000f8e000a */
[----:B------:R-:W-:Y:S01]  /*9750*/  IADD3 R11, R11, R15, RZ ;  /* 0x0000000f0b0b7210 */ /* 0x000fe20007ffe0ff */
[----:B0-----:R-:W-:-:S04]  /*9760*/  @P0 IMAD.HI.U32 R12, R4, R13, RZ ;  /* 0x0000000d040c0227 */ /* 0x001fc800078e00ff */
[----:B------:R-:W-:Y:S02]  /*9770*/  IMAD.MOV.U32 R13, RZ, RZ, R4 ;  /* 0x000000ffff0d7224 */ /* 0x000fe400078e0004 */
[----:B------:R-:W-:Y:S01]  /*9780*/  IMAD.WIDE.U32 R10, R2, UR4, R10 ;  /* 0x00000004020a7c25 */ /* 0x000fe2000f8e000a */
[----:B-1----:R-:W-:-:S03]  /*9790*/  @P0 SHF.R.U32.HI R13, RZ, R17, R12 ;  /* 0x00000011ff0d0219 */ /* 0x002fc6000001160c */
[----:B------:R-:W-:Y:S01]  /*97a0*/  IMAD R17, R3, UR4, RZ ;  /* 0x0000000403117c24 */ /* 0x000fe2000f8e02ff */
[----:B------:R-:W-:Y:S01]  /*97b0*/  IADD3 R10, P0, R13, R10, RZ ;  /* 0x0000000a0d0a7210 */ /* 0x000fe20007f1e0ff */
[----:B------:R-:W-:Y:S02]  /*97c0*/  IMAD.MOV R15, RZ, RZ, -R13 ;  /* 0x000000ffff0f7224 */ /* 0x000fe400078e0a0d */
[----:B------:R-:W-:Y:S01]  /*97d0*/  IMAD R12, R2, UR5, R17 ;  /* 0x00000005020c7c24 */ /* 0x000fe2000f8e0211 */
[----:B------:R-:W-:Y:S01]  /*97e0*/  SHF.R.S32.HI R17, RZ, 0x1f, R13 ;  /* 0x0000001fff117819 */ /* 0x000fe2000001140d */
[----:B------:R-:W-:Y:S01]  /*97f0*/  IMAD R15, R19, R15, R4 ;  /* 0x0000000f130f7224 */ /* 0x000fe200078e0204 */
[----:B------:R-:W-:Y:S01]  /*9800*/  ULDC.64 UR4, c[0x0][0xbc8] ;  /* 0x0002f20000047ab9 */ /* 0x000fe20000000a00 */
[----:B------:R-:W-:Y:S02]  /*9810*/  LOP3.LUT R13, R22, 0x7ffffffc, RZ, 0xc0, !PT ;  /* 0x7ffffffc160d7812 */ /* 0x000fe400078ec0ff */
[----:B------:R-:W-:-:S02]  /*9820*/  IADD3.X R11, R17, R11, R12, P0, !PT ;  /* 0x0000000b110b7210 */ /* 0x000fc400007fe40c */
[----:B------:R-:W-:Y:S01]  /*9830*/  SHF.R.S32.HI R4, RZ, 0x1f, R15 ;  /* 0x0000001fff047819 */ /* 0x000fe2000001140f */
[----:B------:R-:W-:Y:S02]  /*9840*/  IMAD.IADD R20, R20, 0x1, -R13 ;  /* 0x0000000114147824 */ /* 0x000fe400078e0a0d */
[----:B------:R-:W-:-:S04]  /*9850*/  IMAD.WIDE.U32 R10, R15, UR4, R10 ;  /* 0x000000040f0a7c25 */ /* 0x000fc8000f8e000a */
[----:B------:R-:W-:-:S04]  /*9860*/  IMAD R4, R4, UR4, RZ ;  /* 0x0000000404047c24 */ /* 0x000fc8000f8e02ff */
        /* <DEDUP_REMOVED lines=9> */
[----:B------:R-:W-:Y:S02]  /*9900*/  SHFL.IDX PT, R12, R16, 0x1, 0x1c1f ;  /* 0x003c1f00100c7f89 */ /* 0x000fe400000e0000 */
[----:B------:R-:W-:-:S02]  /*9910*/  IMAD.IADD R14, R0, 0x1, -R15 ;  /* 0x00000001000e7824 */ /* 0x000fc400078e0a0f */
[----:B------:R-:W-:Y:S01]  /*9920*/  SHFL.IDX PT, R10, R16, RZ, 0x1c1f ;  /* 0x001c1fff100a7589 */ /* 0x000fe200000e0000 */
[----:B------:R-:W-:Y:S02]  /*9930*/  IMAD.SHL.U32 R15, R20, 0x2, RZ ;  /* 0x00000002140f7824 */ /* 0x000fe400078e00ff */
        /* <DEDUP_REMOVED lines=9> */
.L_x_7052:
[----:B------:R-:W2:Y:S01]  /*99d0*/  S2R R14, SR_CTAID.X ;  /* 0x00000000000e7919 */ /* 0x000ea20000002500 */
[----:B------:R-:W-:Y:S01]  /*99e0*/  LEA.HI R21, R21, R18, RZ, 0x2 ;  /* 0x0000001215157211 */ /* 0x000fe200078f10ff */
[----:B------:R-:W3:Y:S01]  /*99f0*/  S2UR UR7, SR_CTAID.Z ;  /* 0x00000000000779c3 */ /* 0x000ee20000002700 */
[----:B0-----:R-:W-:Y:S01]  /*9a00*/  SHF.R.S32.HI R5, RZ, 0x1f, R9 ;  /* 0x0000001fff057819 */ /* 0x001fe20000011409 */
[----:B------:R-:W-:Y:S01]  /*9a10*/  ULDC.64 UR8, c[0x0][0xb38] ;  /* 0x0002ce0000087ab9 */ /* 0x000fe20000000a00 */
[----:B------:R-:W-:Y:S01]  /*9a20*/  LOP3.LUT R21, R21, 0xfffffffc, RZ, 0xc0, !PT ;  /* 0xfffffffc15157812 */ /* 0x000fe200078ec0ff */
[----:B------:R-:W-:Y:S01]  /*9a30*/  UIMAD UR6, UR6, UR8, URZ ;  /* 0x00000008060672a4 */ /* 0x000fe2000f8e023f */
[----:B------:R-:W-:Y:S01]  /*9a40*/  LEA.HI R5, R5, R154, RZ, 0x3 ;  /* 0x0000009a05057211 */ /* 0x000fe200078f18ff */
[----:B------:R-:W-:Y:S01]  /*9a50*/  UIMAD.WIDE.U32 UR4, UR36, UR8, URZ ;  /* 0x00000008240472a5 */ /* 0x000fe2000f8e003f */
[----:B------:R-:W-:Y:S01]  /*9a60*/  LEA.HI R155, R155, R8, RZ, 0x5 ;  /* 0x000000089b9b7211 */ /* 0x000fe200078f28ff */
[----:B-1----:R-:W0:Y:S01]  /*9a70*/  LDC.64 R12, c[0x0][0xb40] ;  /* 0x0002d000ff0c7b82 */ /* 0x002e220000000a00 */
[----:B------:R-:W-:Y:S01]  /*9a80*/  IMAD.IADD R21, R18, 0x1, -R21 ;  /* 0x0000000112157824 */ /* 0x000fe200078e0a15 */
[----:B------:R-:W-:Y:S01]  /*9a90*/  LOP3.LUT R5, R5, 0xfffffff8, RZ, 0xc0, !PT ;  /* 0xfffffff805057812 */ /* 0x000fe200078ec0ff */
[----:B------:R-:W-:Y:S01]  /*9aa0*/  UIMAD UR6, UR36, UR9, UR6 ;  /* 0x00000009240672a4 */ /* 0x000fe2000f8e0206 */
[----:B------:R-:W-:Y:S01]  /*9ab0*/  SHF.R.S32.HI R155, RZ, 0x5, R155 ;  /* 0x00000005ff9b7819 */ /* 0x000fe2000001149b */
[----:B------:R-:W-:Y:S01]  /*9ac0*/  BSSY B0, `(.L_x_7053) ;  /* 0x00000fa000007945 */ /* 0x000fe20003800000 */
[----:B------:R-:W-:Y:S01]  /*9ad0*/  LEA.HI R4, R21, R21, RZ, 0x1 ;  /* 0x0000001515047211 */ /* 0x000fe200078f08ff */
[----:B------:R-:W-:Y:S01]  /*9ae0*/  UIADD3 UR6, UR5, UR6, URZ ;  /* 0x0000000605067290 */ /* 0x000fe2000fffe03f */
[----:B------:R-:W1:Y:S01]  /*9af0*/  @P1 LDC R10, c[0x0][0xbec] ;  /* 0x0002fb00ff0a1b82 */ /* 0x000e620000000800 */
[----:B------:R-:W-:-:S02]  /*9b00*/  IADD3 R154, R154, -R5, RZ ;  /* 0x800000059a9a7210 */ /* 0x000fc40007ffe0ff */
[----:B------:R-:W-:Y:S02]  /*9b10*/  LOP3.LUT R4, R4, 0x1ffffffe, RZ, 0xc0, !PT ;  /* 0x1ffffffe04047812 */ /* 0x000fe400078ec0ff */
[----:B------:R-:W-:Y:S01]  /*9b20*/  MOV R5, UR5 ;  /* 0x0000000500057c02 */ /* 0x000fe20008000f00 */
[----:B------:R-:W-:Y:S01]  /*9b30*/  IMAD R155, R155, 0x10, R154 ;  /* 0x000000109b9b7824 */ /* 0x000fe200078e029a */
[----:B------:R-:W-:Y:S01]  /*9b40*/  LOP3.LUT R9, R9, 0x7ffffffc, RZ, 0xc0, !PT ;  /* 0x7ffffffc09097812 */ /* 0x000fe200078ec0ff */
[----:B------:R-:W5:Y:S01]  /*9b50*/  @P1 LDC R17, c[0x0][0xbf0] ;  /* 0x0002fc00ff111b82 */ /* 0x000f620000000800 */
[----:B------:R-:W-:Y:S01]  /*9b60*/  IMAD.IADD R4, R21, 0x1, -R4 ;  /* 0x0000000115047824 */ /* 0x000fe200078e0a04 */
[----:B---3--:R-:W-:Y:S01]  /*9b70*/  USHF.R.S32.HI UR8, URZ, 0x1f, UR7 ;  /* 0x0000001f3f087899 */ /* 0x008fe20008011407 */
[----:B------:R-:W-:Y:S02]  /*9b80*/  IMAD.U32 R5, RZ, RZ, UR6 ;  /* 0x00000006ff057e24 */ /* 0x000fe4000f8e00ff */
[----:B------:R-:W-:-:S02]  /*9b90*/  IMAD R11, R4, 0x8, R155 ;  /* 0x00000008040b7824 */ /* 0x000fc400078e029b */
[----:B------:R-:W-:Y:S01]  /*9ba0*/  IMAD.U32 R4, RZ, RZ, UR4 ;  /* 0x00000004ff047e24 */ /* 0x000fe2000f8e00ff */
[----:B------:R-:W-:Y:S01]  /*9bb0*/  ULDC.64 UR4, c[0x0][0xb48] ;  /* 0x0002d20000047ab9 */ /* 0x000fe20000000a00 */
[----:B--2---:R-:W-:Y:S02]  /*9bc0*/  IMAD R15, R14, 0x40, R11 ;  /* 0x000000400e0f7824 */ /* 0x004fe400078e020b */
[C---:B0-----:R-:W-:Y:S02]  /*9bd0*/  IMAD R6, R12.reuse, UR8, RZ ;  /* 0x000000080c067c24 */ /* 0x041fe4000f8e02ff */
[----:B------:R-:W-:-:S04]  /*9be0*/  IMAD.WIDE.U32 R4, R12, UR7, R4 ;  /* 0x000000070c047c25 */ /* 0x000fc8000f8e0004 */
[----:B-1----:R-:W-:-:S04]  /*9bf0*/  @P1 IMAD.HI.U32 R10, R15, R10, RZ ;  /* 0x0000000a0f0a1227 */ /* 0x002fc800078e00ff */
[----:B------:R-:W-:Y:S02]  /*9c00*/  IMAD R13, R13, UR7, R6 ;  /* 0x000000070d0d7c24 */ /* 0x000fe4000f8e0206 */
[----:B------:R-:W-:Y:S01]  /*9c10*/  IMAD.MOV.U32 R11, RZ, RZ, R15 ;  /* 0x000000ffff0b7224 */ /* 0x000fe200078e000f */
[----:B-----5:R-:W-:Y:S01]  /*9c20*/  @P1 SHF.R.U32.HI R11, RZ, R17, R10 ;  /* 0x00000011ff0b1219 */ /* 0x020fe2000001160a */
[----:B------:R-:W-:Y:S02]  /*9c30*/  IMAD R3, R3, UR4, RZ ;  /* 0x0000000403037c24 */ /* 0x000fe4000f8e02ff */
[----:B------:R-:W-:Y:S01]  /*9c40*/  IMAD.IADD R5, R5, 0x1, R13 ;  /* 0x0000000105057824 */ /* 0x000fe200078e020d */
[----:B------:R-:W-:Y:S01]  /*9c50*/  IADD3 R10, -R11, RZ, RZ ;  /* 0x000000ff0b0a7210 */ /* 0x000fe20007ffe1ff */
[C---:B------:R-:W-:Y:S01]  /*9c60*/  IMAD R13, R2.reuse, UR5, R3 ;  /* 0x00000005020d7c24 */ /* 0x040fe2000f8e0203 */
[----:B------:R-:W-:Y:S01]  /*9c70*/  SHF.R.S32.HI R6, RZ, 0x1f, R11 ;  /* 0x0000001fff067819 */ /* 0x000fe2000001140b */
[----:B------:R-:W-:Y:S01]  /*9c80*/  IMAD.WIDE.U32 R2, R2, UR4, R4 ;  /* 0x0000000402027c25 */ /* 0x000fe2000f8e0004 */
[----:B------:R-:W-:-:S03]  /*9c90*/  ULDC.64 UR4, c[0x0][0xb30] ;  /* 0x0002cc0000047ab9 */ /* 0x000fc60000000a00 */
[----:B------:R-:W-:Y:S02]  /*9ca0*/  IMAD R5, R7, R10, R15 ;  /* 0x0000000a07057224 */ /* 0x000fe400078e020f */
[----:B------:R-:W-:Y:S02]  /*9cb0*/  IMAD R6, R6, UR4, RZ ;  /* 0x0000000406067c24 */ /* 0x000fe4000f8e02ff */
[----:B------:R-:W-:Y:S01]  /*9cc0*/  IMAD.IADD R3, R3, 0x1, R13 ;  /* 0x0000000103037824 */ /* 0x000fe200078e020d */
[----:B------:R-:W-:Y:S01]  /*9cd0*/  SHF.R.S32.HI R4, RZ, 0x1f, R5 ;  /* 0x0000001fff047819 */ /* 0x000fe20000011405 */
[C---:B------:R-:W-:Y:S01]  /*9ce0*/  IMAD R13, R11.reuse, UR5, R6 ;  /* 0x000000050b0d7c24 */ /* 0x040fe2000f8e0206 */
[----:B------:R-:W-:Y:S01]  /*9cf0*/  LEA.HI R6, R0, R0, RZ, 0x1 ;  /* 0x0000000000067211 */ /* 0x000fe200078f08ff */
[----:B------:R-:W-:Y:S01]  /*9d00*/  IMAD.WIDE.U32 R2, R11, UR4, R2 ;  /* 0x000000040b027c25 */ /* 0x000fe2000f8e0002 */
        /* <DEDUP_REMOVED lines=8> */
[----:B------:R-:W-:Y:S01]  /*9d90*/  ULDC UR4, c[0x0][0xa88] ;  /* 0x0002a20000047ab9 */ /* 0x000fe20000000800 */
[----:B------:R-:W-:Y:S01]  /*9da0*/  LOP3.LUT R11, R6, 0xfffffe, RZ, 0xc0, !PT ;  /* 0x00fffffe060b7812 */ /* 0x000fe200078ec0ff */
[----:B------:R-:W-:Y:S02]  /*9db0*/  IMAD R6, R7, UR4, RZ ;  /* 0x0000000407067c24 */ /* 0x000fe4000f8e02ff */
[----:B------:R-:W-:Y:S01]  /*9dc0*/  IMAD R7, R14, 0x40, R155 ;  /* 0x000000400e077824 */ /* 0x000fe200078e029b */
[----:B------:R-:W-:-:S02]  /*9dd0*/  LEA.HI.X R5, R2, UR5, R5, 0x2, P0 ;  /* 0x0000000502057c11 */ /* 0x000fc400080f1405 */
[----:B------:R-:W-:Y:S01]  /*9de0*/  IADD3 R11, -R11, R0, RZ ;  /* 0x000000000b0b7210 */ /* 0x000fe20007ffe1ff */
[----:B------:R-:W-:Y:S01]  /*9df0*/  IMAD.IADD R0, R8, 0x1, -R9 ;  /* 0x0000000108007824 */ /* 0x000fe200078e0a09 */
[----:B------:R-:W-:Y:S01]  /*9e00*/  ISETP.GE.AND P0, PT, R7, R6, PT ;  /* 0x000000060700720c */ /* 0x000fe20003f06270 */
[----:B------:R0:W1:Y:S02]  /*9e10*/  SHFL.IDX PT, R2, R4, RZ, 0x1c1f ;  /* 0x001c1fff04027589 */ /* 0x00006400000e0000 */
[----:B------:R-:W-:Y:S02]  /*9e20*/  IMAD R0, R11, 0x80, R0 ;  /* 0x000000800b007824 */ /* 0x000fe400078e0200 */
[----:B------:R0:W2:Y:S02]  /*9e30*/  SHFL.IDX PT, R3, R5, RZ, 0x1c1f ;  /* 0x001c1fff05037589 */ /* 0x0000a400000e0000 */
        /* <DEDUP_REMOVED lines=41> */
[----:B------:R-:W-:Y:S02]  /*a0d0*/  ISETP.GE.AND P5, PT, R21, UR4, PT ;  /* 0x0000000415007c0c */ /* 0x000fe4000bfa6270 */
[----:B------:R-:W-:Y:S02]  /*a0e0*/  @!P1 LEA.HI R17, R17, R17, RZ, 0x1 ;  /* 0x0000001111119211 */ /* 0x000fe400078f08ff */
[----:B0-----:R-:W-:Y:S02]  /*a0f0*/  @!P0 LOP3.LUT R9, R16, 0xfffffffe, RZ, 0xc0, !PT ;  /* 0xfffffffe10098812 */ /* 0x001fe400078ec0ff */
        /* <DEDUP_REMOVED lines=16> */
[----:B------:R-:W-:Y:S02]  /*a200*/  @!P6 LOP3.LUT R17, R22, 0xfffffffe, RZ, 0xc0, !PT ;  /* 0xfffffffe1611e812 */ /* 0x000fe400078ec0ff */
[----:B------:R-:W-:Y:S01]  /*a210*/  IADD3 R24, R0, 0x60, RZ ;  /* 0x0000006000187810 */ /* 0x000fe20007ffe0ff */
[--C-:B0-----:R-:W-:Y:S01]  /*a220*/  @!P2 IMAD.WIDE R8, R13, 0x4, R2.reuse ;  /* 0x000000040d08a825 */ /* 0x101fe200078e0202 */
[----:B------:R-:W-:Y:S02]  /*a230*/  ISETP.GE.AND P1, PT, R23, UR4, PT ;  /* 0x0000000417007c0c */ /* 0x000fe4000bf26270 */
[----:B------:R-:W-:Y:S01]  /*a240*/  ISETP.GE.AND P0, PT, R24, UR4, PT ;  /* 0x0000000418007c0c */ /* 0x000fe2000bf06270 */
[--C-:B-1----:R-:W-:Y:S01]  /*a250*/  @!P3 IMAD.WIDE R10, R19, 0x4, R2.reuse ;  /* 0x00000004130ab825 */ /* 0x102fe200078e0202 */
[----:B------:R0:W-:Y:S01]  /*a260*/  @!P2 ST.E.64 desc[UR44][R8.64], R48 ;  /* 0x000000300800a985 */ /* 0x0001e2000c101b2c */
[----:B------:R-:W-:Y:S02]  /*a270*/  IADD3 R22, R0, 0x88, RZ ;  /* 0x0000008800167810 */ /* 0x000fe40007ffe0ff */
        /* <DEDUP_REMOVED lines=9> */
[C---:B------:R-:W-:Y:S01]  /*a310*/  VIADD R19, R0.reuse, 0x70 ;  /* 0x0000007000137836 */ /* 0x040fe20000000000 */
[----:B------:R5:W-:Y:S01]  /*a320*/  @!P6 ST.E.64 desc[UR44][R16.64], R64 ;  /* 0x000000401000e985 */ /* 0x000be2000c101b2c */
[----:B------:R-:W-:Y:S01]  /*a330*/  VIADD R21, R0, 0x80 ;  /* 0x0000008000157836 */ /* 0x000fe20000000000 */
[----:B------:R-:W-:-:S02]  /*a340*/  @!P1 LEA.HI R23, R23, R23, RZ, 0x1 ;  /* 0x0000001717179211 */ /* 0x000fc400078f08ff */
[----:B------:R-:W-:Y:S02]  /*a350*/  ISETP.GE.AND P6, PT, R19, UR4, PT ;  /* 0x0000000413007c0c */ /* 0x000fe4000bfc6270 */
[----:B------:R-:W-:Y:S02]  /*a360*/  ISETP.GE.AND P4, PT, R21, UR4, PT ;  /* 0x0000000415007c0c */ /* 0x000fe4000bf86270 */
[----:B------:R-:W-:Y:S02]  /*a370*/  @!P0 LEA.HI R24, R24, R24, RZ, 0x1 ;  /* 0x0000001818188211 */ /* 0x000fe400078f08ff */
[----:B0-----:R-:W-:Y:S01]  /*a380*/  @!P1 LOP3.LUT R9, R23, 0xfffffffe, RZ, 0xc0, !PT ;  /* 0xfffffffe17099812 */ /* 0x001fe200078ec0ff */
[----:B------:R-:W-:Y:S01]  /*a390*/  VIADD R23, R0, 0x90 ;  /* 0x0000009000177836 */ /* 0x000fe20000000000 */
[----:B-1----:R-:W-:Y:S01]  /*a3a0*/  @!P0 LOP3.LUT R11, R24, 0xfffffffe, RZ, 0xc0, !PT ;  /* 0xfffffffe180b8812 */ /* 0x002fe200078ec0ff */
[----:B------:R-:W-:Y:S01]  /*a3b0*/  VIADD R24, R0, 0x98 ;  /* 0x0000009800187836 */ /* 0x000fe20000000000 */
        /* <DEDUP_REMOVED lines=12> */
[----:B---3--:R-:W-:-:S02]  /*a480*/  @!P5 LOP3.LUT R15, R20, 0xfffffffe, RZ, 0xc0, !PT ;  /* 0xfffffffe140fd812 */ /* 0x008fc400078ec0ff */
[----:B------:R-:W-:Y:S02]  /*a490*/  @!P4 LOP3.LUT R21, R21, 0xfffffffe, RZ, 0xc0, !PT ;  /* 0xfffffffe1515c812 */ /* 0x000fe400078ec0ff */
[----:B-----5:R-:W-:Y:S01]  /*a4a0*/  @!P3 LOP3.LUT R17, R22, 0xfffffffe, RZ, 0xc0, !PT ;  /* 0xfffffffe1611b812 */ /* 0x020fe200078ec0ff */
[----:B------:R-:W-:Y:S01]  /*a4b0*/  VIADD R22, R0, 0xc0 ;  /* 0x000000c000167836 */ /* 0x000fe20000000000 */
[----:B------:R-:W-:Y:S01]  /*a4c0*/  ISETP.GE.AND P0, PT, R23, UR4, PT ;  /* 0x0000000417007c0c */ /* 0x000fe2000bf06270 */
[--C-:B0-----:R-:W-:Y:S01]  /*a4d0*/  @!P2 IMAD.WIDE R8, R13, 0x4, R2.reuse ;  /* 0x000000040d08a825 */ /* 0x101fe200078e0202 */
[----:B------:R-:W-:Y:S02]  /*a4e0*/  ISETP.GE.AND P1, PT, R24, UR4, PT ;  /* 0x0000000418007c0c */ /* 0x000fe4000bf26270 */
[----:B------:R-:W-:Y:S01]  /*a4f0*/  IADD3 R20, R0, 0xb0, RZ ;  /* 0x000000b000147810 */ /* 0x000fe20007ffe0ff */
[----:B-1----:R-:W-:Y:S01]  /*a500*/  @!P6 IMAD.WIDE R10, R19, 0x4, R2 ;  /* 0x00000004130ae825 */ /* 0x002fe200078e0202 */
[----:B------:R0:W-:Y:S01]  /*a510*/  @!P2 ST.E.64 desc[UR44][R8.64], R76 ;  /* 0x0000004c0800a985 */ /* 0x0001e2000c101b2c */
[----:B------:R-:W-:-:S02]  /*a520*/  ISETP.GE.AND P2, PT, R18, UR4, PT ;  /* 0x0000000412007c0c */ /* 0x000fc4000bf46270 */
[--C-:B------:R-:W-:Y:S01]  /*a530*/  @!P5 IMAD.WIDE R12, R15, 0x4, R2.reuse ;  /* 0x000000040f0cd825 */ /* 0x100fe200078e0202 */
        /* <DEDUP_REMOVED lines=8> */
[C---:B------:R-:W-:Y:S01]  /*a5c0*/  VIADD R19, R0.reuse, 0xa8 ;  /* 0x000000a800137836 */ /* 0x040fe20000000000 */
[----:B------:R5:W-:Y:S01]  /*a5d0*/  @!P3 ST.E.64 desc[UR44][R16.64], R92 ;  /* 0x0000005c1000b985 */ /* 0x000be2000c101b2c */
[----:B------:R-:W-:Y:S01]  /*a5e0*/  VIADD R21, R0, 0xb8 ;  /* 0x000000b800157836 */ /* 0x000fe20000000000 */
[----:B------:R-:W-:Y:S02]  /*a5f0*/  @!P1 LEA.HI R24, R24, R24, RZ, 0x1 ;  /* 0x0000001818189211 */ /* 0x000fe400078f08ff */
[----:B------:R-:W-:Y:S02]  /*a600*/  ISETP.GE.AND P3, PT, R19, UR4, PT ;  /* 0x0000000413007c0c */ /* 0x000fe4000bf66270 */
[----:B------:R-:W-:Y:S02]  /*a610*/  ISETP.GE.AND P5, PT, R21, UR4, PT ;  /* 0x0000000415007c0c */ /* 0x000fe4000bfa6270 */
[----:B0-----:R-:W-:Y:S02]  /*a620*/  @!P0 LOP3.LUT R9, R23, 0xfffffffe, RZ, 0xc0, !PT ;  /* 0xfffffffe17098812 */ /* 0x001fe400078ec0ff */
[----:B------:R-:W-:-:S02]  /*a630*/  @!P2 LEA.HI R18, R18, R18, RZ, 0x1 ;  /* 0x000000121212a211 */ /* 0x000fc400078f08ff */
        /* <DEDUP_REMOVED lines=15> */
[----:B------:R-:W-:-:S02]  /*a730*/  @!P5 LOP3.LUT R21, R21, 0xfffffffe, RZ, 0xc0, !PT ;  /* 0xfffffffe1515d812 */ /* 0x000fc400078ec0ff */
[----:B-----5:R-:W-:Y:S02]  /*a740*/  @!P6 LOP3.LUT R17, R22, 0xfffffffe, RZ, 0xc0, !PT ;  /* 0xfffffffe1611e812 */ /* 0x020fe400078ec0ff */
[----:B------:R-:W-:Y:S01]  /*a750*/  IADD3 R20, R0, 0xd8, RZ ;  /* 0x000000d800147810 */ /* 0x000fe20007ffe0ff */
[--C-:B0-----:R-:W-:Y:S01]  /*a760*/  @!P3 IMAD.WIDE R8, R19, 0x4, R2.reuse ;  /* 0x000000041308b825 */ /* 0x101fe200078e0202 */
[----:B------:R-:W-:Y:S02]  /*a770*/  ISETP.GE.AND P0, PT, R18, UR4, PT ;  /* 0x0000000412007c0c */ /* 0x000fe4000bf06270 */
[----:B------:R-:W-:Y:S01]  /*a780*/  ISETP.GE.AND P2, PT, R20, UR4, PT ;  /* 0x0000000414007c0c */ /* 0x000fe2000bf46270 */
        /* <DEDUP_REMOVED lines=45> */
.L_x_7054:
[----:B------:R-:W-:Y:S05]  /*aa60*/  BSYNC B0 ;  /* 0x0000000000007941 */ /* 0x000fea0003800000 */
.L_x_7053:
[----:B------:R-:W-:Y:S01]  /*aa70*/  IADD3 R7, R7, 0x8, RZ ;  /* 0x0000000807077810 */ /* 0x000fe20007ffe0ff */
[----:B0-2---:R0:W2:Y:S03]  /*aa80*/  SHFL.IDX PT, R3, R5, 0x1, 0x1c1f ;  /* 0x003c1f0005037f89 */ /* 0x0050a600000e0000 */
        /* <DEDUP_REMOVED lines=18> */
[C---:B------:R-:W-:Y:S01]  /*abb0*/  IADD3 R18, R0.reuse, 0x50, RZ ;  /* 0x0000005000127810 */ /* 0x040fe20007ffe0ff */
[C---:B------:R-:W-:Y:S01]  /*abc0*/  VIADD R19, R0.reuse, 0x58 ;  /* 0x0000005800137836 */ /* 0x040fe20000000000 */
[C---:B------:R-:W-:Y:S01]  /*abd0*/  @!P0 LEA.HI R4, R0.reuse, R0, RZ, 0x1 ;  /* 0x0000000000048211 */ /* 0x040fe200078f08ff */
[----:B------:R-:W-:Y:S01]  /*abe0*/  VIADD R20, R0, 0x80 ;  /* 0x0000008000147836 */ /* 0x000fe20000000000 */
[----:B------:R-:W-:-:S02]  /*abf0*/  @!P1 LEA.HI R6, R5, R5, RZ, 0x1 ;  /* 0x0000000505069211 */ /* 0x000fc400078f08ff */
[----:B------:R-:W-:Y:S02]  /*ac00*/  @!P2 LEA.HI R8, R7, R7, RZ, 0x1 ;  /* 0x000000070708a211 */ /* 0x000fe400078f08ff */
[----:B------:R-:W-:Y:S02]  /*ac10*/  @!P0 LOP3.LUT R5, R4, 0xfffffffe, RZ, 0xc0, !PT ;  /* 0xfffffffe04058812 */ /* 0x000fe400078ec0ff */
[----:B------:R-:W-:Y:S02]  /*ac20*/  @!P1 LOP3.LUT R7, R6, 0xfffffffe, RZ, 0xc0, !PT ;  /* 0xfffffffe06079812 */ /* 0x000fe400078ec0ff */
[----:B------:R-:W-:Y:S01]  /*ac30*/  @!P2 LOP3.LUT R9, R8, 0xfffffffe, RZ, 0xc0, !PT ;  /* 0xfffffffe0809a812 */ /* 0x000fe200078ec0ff */
[--C-:B-12---:R-:W-:Y:S01]  /*ac40*/  @!P0 IMAD.WIDE R4, R5, 0x4, R2.reuse ;  /* 0x0000000405048825 */ /* 0x106fe200078e0202 */
[----:B------:R-:W-:Y:S02]  /*ac50*/  ISETP.GE.AND P3, PT, R15, UR4, PT ;  /* 0x000000040f007c0c */ /* 0x000fe4000bf66270 */
[----:B------:R-:W-:Y:S01]  /*ac60*/  ISETP.GE.AND P4, PT, R16, UR4, PT ;  /* 0x0000000410007c0c */ /* 0x000fe2000bf86270 */
        /* <DEDUP_REMOVED lines=8> */
[----:B------:R-:W-:Y:S02]  /*acf0*/  ISETP.GE.AND P2, PT, R14, UR4, PT ;  /* 0x000000040e007c0c */ /* 0x000fe4000bf46270 */
[----:B------:R-:W-:Y:S02]  /*ad00*/  @!P6 LEA.HI R11, R11, R11, RZ, 0x1 ;  /* 0x0000000b0b0be211 */ /* 0x000fe400078f08ff */
[----:B------:R-:W-:-:S02]  /*ad10*/  @!P3 LEA.HI R15, R15, R15, RZ, 0x1 ;  /* 0x0000000f0f0fb211 */ /* 0x000fc400078f08ff */
[----:B0-----:R-:W-:Y:S02]  /*ad20*/  @!P5 LOP3.LUT R5, R10, 0xfffffffe, RZ, 0xc0, !PT ;  /* 0xfffffffe0a05d812 */ /* 0x001fe400078ec0ff */
[----:B------:R-:W-:Y:S02]  /*ad30*/  @!P0 LEA.HI R12, R12, R12, RZ, 0x1 ;  /* 0x0000000c0c0c8211 */ /* 0x000fe400078f08ff */
[----:B-1----:R-:W-:Y:S01]  /*ad40*/  @!P6 LOP3.LUT R7, R11, 0xfffffffe, RZ, 0xc0, !PT ;  /* 0xfffffffe0b07e812 */ /* 0x002fe200078ec0ff */
[--C-:B------:R-:W-:Y:S01]  /*ad50*/  @!P5 IMAD.WIDE R4, R5, 0x4, R2.reuse ;  /* 0x000000040504d825 */ /* 0x100fe200078e0202 */
[----:B------:R-:W-:Y:S02]  /*ad60*/  @!P1 LEA.HI R13, R13, R13, RZ, 0x1 ;  /* 0x0000000d0d0d9211 */ /* 0x000fe400078f08ff */
[----:B------:R-:W-:Y:S01]  /*ad70*/  @!P2 LEA.HI R14, R14, R14, RZ, 0x1 ;  /* 0x0000000e0e0ea211 */ /* 0x000fe200078f08ff */
[----:B------:R-:W-:Y:S01]  /*ad80*/  @!P6 IMAD.WIDE R6, R7, 0x4, R2 ;  /* 0x000000040706e825 */ /* 0x000fe200078e0202 */
[----:B------:R-:W-:Y:S01]  /*ad90*/  @!P4 LEA.HI R16, R16, R16, RZ, 0x1 ;  /* 0x000000101010c211 */ /* 0x000fe200078f08ff */
[----:B------:R0:W-:Y:S01]  /*ada0*/  @!P5 ST.E.64 desc[UR44][R4.64], R38 ;  /* 0x000000260400d985 */ /* 0x0001e2000c101b2c */
[----:B--2---:R-:W-:-:S02]  /*adb0*/  @!P0 LOP3.LUT R9, R12, 0xfffffffe, RZ, 0xc0, !PT ;  /* 0xfffffffe0c098812 */ /* 0x004fc400078ec0ff */
[----:B------:R-:W-:Y:S01]  /*adc0*/  @!P1 LOP3.LUT R13, R13, 0xfffffffe, RZ, 0xc0, !PT ;  /* 0xfffffffe0d0d9812 */ /* 0x000fe200078ec0ff */
[----:B------:R1:W-:Y:S01]  /*add0*/  @!P6 ST.E.64 desc[UR44][R6.64], R42 ;  /* 0x0000002a0600e985 */ /* 0x0003e2000c101b2c */
[----:B------:R-:W-:Y:S01]  /*ade0*/  @!P2 LOP3.LUT R11, R14, 0xfffffffe, RZ, 0xc0, !PT ;  /* 0xfffffffe0e0ba812 */ /* 0x000fe200078ec0ff */
[----:B------:R-:W-:Y:S01]  /*adf0*/  VIADD R14, R0, 0x60 ;  /* 0x00000060000e7836 */ /* 0x000fe20000000000 */
[----:B------:R-:W-:Y:S02]  /*ae00*/  @!P3 LOP3.LUT R15, R15, 0xfffffffe, RZ, 0xc0, !PT ;  /* 0xfffffffe0f0fb812 */ /* 0x000fe400078ec0ff */
        /* <DEDUP_REMOVED lines=16> */
[C---:B------:R-:W-:Y:S02]  /*af10*/  IADD3 R17, R0.reuse, 0x78, RZ ;  /* 0x0000007800117810 */ /* 0x040fe40007ffe0ff */
[----:B------:R-:W-:Y:S01]  /*af20*/  VIADD R15, R0, 0x68 ;  /* 0x00000068000f7836 */ /* 0x000fe20000000000 */
[----:B------:R5:W-:Y:S01]  /*af30*/  @!P4 ST.E.64 desc[UR44][R12.64], R62 ;  /* 0x0000003e0c00c985 */ /* 0x000be2000c101b2c */
        /* <DEDUP_REMOVED lines=30> */
[----:B------:R-:W-:Y:S02]  /*b120*/  IADD3 R15, R0, 0xa0, RZ ;  /* 0x000000a0000f7810 */ /* 0x000fe40007ffe0ff */
        /* <DEDUP_REMOVED lines=33> */
[----:B-----5:R-:W-:Y:S02]  /*b340*/  @!P1 LOP3.LUT R13, R20, 0xfffffffe, RZ, 0xc0, !PT ;  /* 0xfffffffe140d9812 */ /* 0x020fe400078ec0ff */
[----:B------:R-:W-:Y:S01]  /*b350*/  IADD3 R19, R0, 0xc8, RZ ;  /* 0x000000c800137810 */ /* 0x000fe20007ffe0ff */
[----:B0-----:R-:W-:Y:S01]  /*b360*/  @!P0 IMAD.WIDE R4, R9, 0x4, R2 ;  /* 0x0000000409048825 */ /* 0x001fe200078e0202 */
[----:B------:R-:W-:-:S02]  /*b370*/  ISETP.GE.AND P5, PT, R18, UR4, PT ;  /* 0x0000000412007c0c */ /* 0x000fc4000bfa6270 */
[----:B------:R-:W-:Y:S01]  /*b380*/  ISETP.GE.AND P6, PT, R19, UR4, PT ;  /* 0x0000000413007c0c */ /* 0x000fe2000bfc6270 */
        /* <DEDUP_REMOVED lines=12> */
[C---:B------:R-:W-:Y:S01]  /*b450*/  VIADD R15, R0.reuse, 0xd8 ;  /* 0x000000d8000f7836 */ /* 0x040fe20000000000 */
[----:B------:R5:W-:Y:S01]  /*b460*/  @!P1 ST.E.64 desc[UR44][R12.64], R118 ;  /* 0x000000760c009985 */ /* 0x000be2000c101b2c */
[----:B------:R-:W-:Y:S01]  /*b470*/  VIADD R17, R0, 0xe8 ;  /* 0x000000e800117836 */ /* 0x000fe20000000000 */
[----:B------:R-:W-:Y:S01]  /*b480*/  @!P5 LEA.HI R18, R18, R18, RZ, 0x1 ;  /* 0x000000121212d211 */ /* 0x000fe200078f08ff */
[----:B------:R-:W-:Y:S01]  /*b490*/  VIADD R0, R0, 0xf8 ;  /* 0x000000f800007836 */ /* 0x000fe20000000000 */
[----:B------:R-:W-:Y:S02]  /*b4a0*/  ISETP.GE.AND P1, PT, R15, UR4, PT ;  /* 0x000000040f007c0c */ /* 0x000fe4000bf26270 */
[----:B------:R-:W-:-:S02]  /*b4b0*/  ISETP.GE.AND P3, PT, R17, UR4, PT ;  /* 0x0000000411007c0c */ /* 0x000fc4000bf66270 */
[----:B------:R-:W-:Y:S02]  /*b4c0*/  @!P6 LEA.HI R19, R19, R19, RZ, 0x1 ;  /* 0x000000131313e211 */ /* 0x000fe400078f08ff */
        /* <DEDUP_REMOVED lines=15> */
[----:B-----5:R-:W-:Y:S01]  /*b5c0*/  @!P4 LOP3.LUT R13, R20, 0xfffffffe, RZ, 0xc0, !PT ;  /* 0xfffffffe140dc812 */ /* 0x020fe200078ec0ff */
        /* <DEDUP_REMOVED lines=17> */
.L_x_7051:
[----:B------:R-:W0:Y:S02]  /*b6e0*/  S2R R0, SR_TID.X ;  /* 0x0000000000007919 */ /* 0x000e240000002100 */
[----:B0-----:R-:W-:-:S05]  /*b6f0*/  VIADD R2, R0, 0xffffff80 ;  /* 0xffffff8000027836 */ /* 0x001fca0000000000 */
[----:B------:R-:W-:-:S13]  /*b700*/  ISETP.GT.AND P0, PT, R2, 0x3f, PT ;  /* 0x0000003f0200780c */ /* 0x000fda0003f04270 */
[----:B------:R-:W-:Y:S05]  /*b710*/  @P0 BRA `(.L_x_7008) ;  /* 0x0000004800ac0947 */ /* 0x000fea0003800000 */
[----:B------:R-:W0:Y:S01]  /*b720*/  S2R R3, SR_CTAID.X ;  /* 0x0000000000037919 */ /* 0x000e220000002500 */
[----:B------:R-:W2:Y:S01]  /*b730*/  LDC R6, c[0x0][0xbe8] ;  /* 0x0002fa00ff067b82 */ /* 0x000ea20000000800 */
[----:B------:R-:W-:Y:S01]  /*b740*/  ULDC UR4, c[0x0][0xa88] ;  /* 0x0002a20000047ab9 */ /* 0x000fe20000000800 */
[----:B0-----:R-:W-:Y:S02]  /*b750*/  IMAD R0, R3, 0x40, R0 ;  /* 0x0000004003007824 */ /* 0x001fe400078e0200 */
[----:B--2---:R-:W-:Y:S02]  /*b760*/  IMAD R3, R6, UR4, RZ ;  /* 0x0000000406037c24 */ /* 0x004fe4000f8e02ff */
[----:B------:R-:W-:-:S05]  /*b770*/  VIADD R0, R0, 0xffffff80 ;  /* 0xffffff8000007836 */ /* 0x000fca0000000000 */
[----:B------:R-:W-:-:S13]  /*b780*/  ISETP.GE.AND P0, PT, R0, R3, PT ;  /* 0x000000030000720c */ /* 0x000fda0003f06270 */
[----:B------:R-:W-:Y:S05]  /*b790*/  @P0 BRA `(.L_x_7008) ;  /* 0x00000048008c0947 */ /* 0x000fea0003800000 */
[----:B------:R-:W-:Y:S01]  /*b7a0*/  ISETP.NE.AND P0, PT, R6, 0x1, PT ;  /* 0x000000010600780c */ /* 0x000fe20003f05270 */
[----:B------:R-:W0:Y:S01]  /*b7b0*/  S2UR UR7, SR_CTAID.Z ;  /* 0x00000000000779c3 */ /* 0x000e220000002700 */
[----:B------:R-:W-:Y:S01]  /*b7c0*/  USHF.R.S32.HI UR6, URZ, 0x1f, UR36 ;  /* 0x0000001f3f067899 */ /* 0x000fe20008011424 */
[----:B------:R-:W-:Y:S01]  /*b7d0*/  MOV R5, R0 ;  /* 0x0000000000057202 */ /* 0x000fe20000000f00 */
[----:B------:R-:W-:Y:S02]  /*b7e0*/  ULDC.64 UR8, c[0x0][0xbd0] ;  /* 0x0002f40000087ab9 */ /* 0x000fe40000000a00 */
[----:B------:R-:W-:Y:S02]  /*b7f0*/  UIMAD UR6, UR6, UR8, URZ ;  /* 0x00000008060672a4 */ /* 0x000fe4000f8e023f */
[----:B------:R-:W-:Y:S01]  /*b800*/  UIMAD.WIDE.U32 UR4, UR36, UR8, URZ ;  /* 0x00000008240472a5 */ /* 0x000fe2000f8e003f */
[----:B------:R-:W2:Y:S01]  /*b810*/  LDC.64 R10, c[0x0][0xbd8] ;  /* 0x0002f600ff0a7b82 */ /* 0x000ea20000000a00 */
[----:B------:R-:W-:-:S04]  /*b820*/  UIMAD UR6, UR36, UR9, UR6 ;  /* 0x00000009240672a4 */ /* 0x000fc8000f8e0206 */
[----:B------:R-:W-:Y:S02]  /*b830*/  UIADD3 UR6, UR5, UR6, URZ ;  /* 0x0000000605067290 */ /* 0x000fe4000fffe03f */
[----:B------:R-:W-:Y:S01]  /*b840*/  IMAD.U32 R3, RZ, RZ, UR5 ;  /* 0x00000005ff037e24 */ /* 0x000fe2000f8e00ff */
[----:B------:R-:W3:Y:S01]  /*b850*/  @P0 LDC R7, c[0x0][0xbec] ;  /* 0x0002fb00ff070b82 */ /* 0x000ee20000000800 */
[----:B------:R-:W-:Y:S01]  /*b860*/  IMAD.U32 R2, RZ, RZ, UR4 ;  /* 0x00000004ff027e24 */ /* 0x000fe2000f8e00ff */
[----:B------:R-:W-:Y:S01]  /*b870*/  ULDC.64 UR4, c[0x0][0xbe0] ;  /* 0x0002f80000047ab9 */ /* 0x000fe20000000a00 */
[----:B------:R-:W-:-:S05]  /*b880*/  IMAD.U32 R3, RZ, RZ, UR6 ;  /* 0x00000006ff037e24 */ /* 0x000fca000f8e00ff */
[----:B------:R-:W5:Y:S01]  /*b890*/  @P0 LDC R9, c[0x0][0xbf0] ;  /* 0x0002fc00ff090b82 */ /* 0x000f620000000800 */
[----:B0-----:R-:W-:-:S07]  /*b8a0*/  USHF.R.S32.HI UR8, URZ, 0x1f, UR7 ;  /* 0x0000001f3f087899 */ /* 0x001fce0008011407 */
[----:B------:R-:W0:Y:S01]  /*b8b0*/  S2UR UR10, SR_CTAID.Y ;  /* 0x00000000000a79c3 */ /* 0x000e220000002600 */
[C---:B--2---:R-:W-:Y:S02]  /*b8c0*/  IMAD R12, R10.reuse, UR8, RZ ;  /* 0x000000080a0c7c24 */ /* 0x044fe4000f8e02ff */
[----:B------:R-:W-:-:S04]  /*b8d0*/  IMAD.WIDE.U32 R2, R10, UR7, R2 ;  /* 0x000000070a027c25 */ /* 0x000fc8000f8e0002 */
[----:B------:R-:W-:Y:S01]  /*b8e0*/  IMAD R11, R11, UR7, R12 ;  /* 0x000000070b0b7c24 */ /* 0x000fe2000f8e020c */
[----:B------:R-:W0:Y:S01]  /*b8f0*/  LDC R8, c[0x0][0xc50] ;  /* 0x00031400ff087b82 */ /* 0x000e220000000800 */
[----:B---3--:R-:W-:-:S04]  /*b900*/  @P0 IMAD.HI.U32 R4, R0, R7, RZ ;  /* 0x0000000700040227 */ /* 0x008fc800078e00ff */
[----:B------:R-:W-:Y:S02]  /*b910*/  IMAD R7, RZ, RZ, -UR36 ;  /* 0x80000024ff077e24 */ /* 0x000fe4000f8e02ff */
[----:B------:R-:W-:Y:S01]  /*b920*/  IMAD.IADD R3, R11, 0x1, R3 ;  /* 0x000000010b037824 */ /* 0x000fe200078e0203 */
[----:B-----5:R-:W-:Y:S01]  /*b930*/  @P0 SHF.R.U32.HI R5, RZ, R9, R4 ;  /* 0x00000009ff050219 */ /* 0x020fe20000011604 */
[----:B0-----:R-:W-:-:S03]  /*b940*/  IMAD R9, R8, R7, UR10 ;  /* 0x0000000a08097e24 */ /* 0x001fc6000f8e0207 */
[----:B------:R-:W-:Y:S01]  /*b950*/  IADD3 R7, -R5, RZ, RZ ;  /* 0x000000ff05077210 */ /* 0x000fe20007ffe1ff */
        /* <DEDUP_REMOVED lines=20> */
.L_x_7006:
        /* <DEDUP_REMOVED lines=18> */
.L_x_7055:
[----:B------:R-:W-:Y:S01]  /*bbc0*/  ULDC UR40, c[0x0][0xc50] ;  /* 0x0003140000287ab9 */ /* 0x000fe20000000800 */
[----:B------:R-:W-:Y:S01]  /*bbd0*/  UMOV UR36, UR6 ;  /* 0x0000000600247c82 */ /* 0x000fe20008000000 */
[----:B------:R-:W-:-:S11]  /*bbe0*/  UISETP.NE.AND UP0, UPT, UR40, 0x1, UPT ;  /* 0x000000012800788c */ /* 0x000fd6000bf05270 */
[----:B------:R-:W-:Y:S01]  /*bbf0*/  @UP0 ULDC UR4, c[0x0][0xc54] ;  /* 0x0003150000040ab9 */ /* 0x000fe20000000800 */
[----:B------:R-:W-:Y:S01]  /*bc00*/  @UP0 ULDC UR7, c[0x0][0xc58] ;  /* 0x0003160000070ab9 */ /* 0x000fe20000000800 */
[----:B------:R-:W-:-:S04]  /*bc10*/  UIMAD.WIDE.U32 UR4, UR6, UR4, URZ ;  /* 0x00000004060472a5 */ /* 0x000fc8000f8e003f */
[----:B------:R-:W-:-:S12]  /*bc20*/  @UP0 USHF.R.U32.HI UR36, URZ, UR7, UR5 ;  /* 0x000000073f240299 */ /* 0x000fd80008011605 */
.L_x_7056:
[----:B------:R-:W-:Y:S01]  /*bc30*/  ISETP.GE.AND P0, PT, R17, RZ, PT ;  /* 0x000000ff1100720c */ /* 0x000fe20003f06270 */
[----:B------:R-:W-:Y:S01]  /*bc40*/  UIADD3 UR4, -UR36, URZ, URZ ;  /* 0x0000003f24047290 */ /* 0x000fe2000fffe13f */
[----:B------:R-:W-:Y:S01]  /*bc50*/  IMAD.MOV.U32 R0, RZ, RZ, 0x1 ;  /* 0x00000001ff007424 */ /* 0x000fe200078e00ff */
[----:B------:R-:W-:Y:S01]  /*bc60*/  MOV R6, RZ ;  /* 0x000000ff00067202 */ /* 0x000fe20000000f00 */
[----:B------:R-:W-:Y:S01]  /*bc70*/  IMAD.MOV.U32 R9, RZ, RZ, 0x1 ;  /* 0x00000001ff097424 */ /* 0x000fe200078e00ff */
[----:B------:R-:W-:-:S08]  /*bc80*/  UIMAD UR40, UR40, UR4, UR6 ;  /* 0x00000004282872a4 */ /* 0x000fd0000f8e0206 */
        /* <DEDUP_REMOVED lines=8> */
[----:B------:R-:W-:Y:S02]  /*bd10*/  UISETP.NE.AND.EX UP0, UPT, UR5, URZ, UPT, UP0 ;  /* 0x0000003f0500728c */ /* 0x000fe4000bf05300 */
[----:B------:R-:W-:-:S02]  /*bd20*/  UIADD3 UR9, -UR4, 0x40, URZ ;  /* 0x0000004004097890 */ /* 0x000fc4000fffe13f */
[----:B------:R-:W-:Y:S01]  /*bd30*/  USEL UR7, UR7, 0x1, UP0 ;  /* 0x0000000107077887 */ /* 0x000fe20008000000 */
[----:B------:R-:W-:Y:S01]  /*bd40*/  @UP1 ULDC UR4, c[0x0][0x44c] ;  /* 0x0001130000041ab9 */ /* 0x000fe20000000800 */
[----:B------:R-:W-:Y:S01]  /*bd50*/  ULDC UR8, c[0x0][0x2f0] ;  /* 0x0000bc0000087ab9 */ /* 0x000fe20000000800 */
[----:B------:R-:W-:Y:S01]  /*bd60*/  @UP1 ULDC UR10, c[0x0][0x450] ;  /* 0x00011400000a1ab9 */ /* 0x000fe20000000800 */
[----:B------:R-:W-:Y:S02]  /*bd70*/  UIMAD UR9, UR7, UR8, UR9 ;  /* 0x00000008070972a4 */ /* 0x000fe4000f8e0209 */
[----:B------:R-:W-:Y:S01]  /*bd80*/  UIMAD UR7, UR7, UR8, 0x3f ;  /* 0x0000003f070774a4 */ /* 0x000fe2000f8e0208 */
[----:B------:R-:W-:Y:S01]  /*bd90*/  UMOV UR43, URZ ;  /* 0x0000003f002b7c82 */ /* 0x000fe20008000000 */
[----:B0-----:R-:W-:-:S04]  /*bda0*/  ULEA UR6, UR6, 0x3f, 0x6 ;  /* 0x0000003f06067891 */ /* 0x001fc8000f8e303f */
[----:B------:R-:W-:-:S04]  /*bdb0*/  UIMAD.WIDE.U32 UR4, UR6, UR4, URZ ;  /* 0x00000004060472a5 */ /* 0x000fc8000f8e003f */
[----:B------:R-:W-:Y:S02]  /*bdc0*/  @UP1 USHF.R.U32.HI UR6, URZ, UR10, UR5 ;  /* 0x0000000a3f061299 */ /* 0x000fe40008011605 */
[----:B------:R-:W-:Y:S02]  /*bdd0*/  USHF.R.S32.HI UR5, URZ, 0x1f, UR7 ;  /* 0x0000001f3f057899 */ /* 0x000fe40008011407 */
[----:B------:R-:W-:Y:S02]  /*bde0*/  UIADD3 UR6, UR9, UR6, URZ ;  /* 0x0000000609067290 */ /* 0x000fe4000fffe03f */
[----:B------:R-:W-:Y:S02]  /*bdf0*/  ULEA.HI UR5, UR5, UR7, URZ, 0x6 ;  /* 0x0000000705057291 */ /* 0x000fe4000f8f303f */
[----:B------:R-:W-:Y:S02]  /*be00*/  USHF.R.S32.HI UR4, URZ, 0x1f, UR6 ;  /* 0x0000001f3f047899 */ /* 0x000fe40008011406 */
[----:B------:R-:W-:-:S02]  /*be10*/  USHF.R.S32.HI UR5, URZ, 0x6, UR5 ;  /* 0x000000063f057899 */ /* 0x000fc40008011405 */
[----:B------:R-:W-:Y:S02]  /*be20*/  ULEA.HI UR4, UR4, UR6, URZ, 0x6 ;  /* 0x0000000604047291 */ /* 0x000fe4000f8f303f */
[----:B------:R-:W-:Y:S02]  /*be30*/  USHF.R.U32.HI UR10, URZ, 0x10, UR40 ;  /* 0x000000103f0a7899 */ /* 0x000fe40008011628 */
[----:B------:R-:W-:Y:S02]  /*be40*/  USHF.R.S32.HI UR4, URZ, 0x6, UR4 ;  /* 0x000000063f047899 */ /* 0x000fe40008011404 */
[----:B------:R-:W-:Y:S02]  /*be50*/  ULOP3.LUT UR40, UR40, 0xffff, URZ, 0xc0, !UPT ;  /* 0x0000ffff28287892 */ /* 0x000fe4000f8ec03f */
[----:B------:R-:W-:-:S04]  /*be60*/  UISETP.LT.AND UP0, UPT, UR5, UR4, UPT ;  /* 0x000000040500728c */ /* 0x000fc8000bf01270 */
[----:B------:R-:W-:Y:S02]  /*be70*/  USEL UR41, UR5, UR4, UP0 ;  /* 0x0000000405297287 */ /* 0x000fe40008000000 */
[----:B------:R-:W-:Y:S02]  /*be80*/  UISETP.NE.AND UP0, UPT, UR10, URZ, UPT ;  /* 0x0000003f0a00728c */ /* 0x000fe4000bf05270 */
[----:B------:R-:W-:-:S06]  /*be90*/  UISETP.GE.AND UP1, UPT, UR41, 0x1, UPT ;  /* 0x000000012900788c */ /* 0x000fcc000bf26270 */
[----:B------:R-:W-:-:S03]  /*bea0*/  PLOP3.LUT P0, PT, PT, PT, UP1, 0x80, 0x0 ;  /* 0x000000000000781c */ /* 0x000fc60003f0f018 */
[----:B------:R-:W-:-:S10]  /*beb0*/  @!UP0 ULDC UR10, c[0x0][0x9f0] ;  /* 0x00027c00000a8ab9 */ /* 0x000fd40000000800 */
[----:B------:R-:W-:Y:S05]  /*bec0*/  @!P0 BRA `(.L_x_7058) ;  /* 0x0000000000848947 */ /* 0x000fea0003800000 */
[----:B------:R-:W-:Y:S01]  /*bed0*/  IMAD.U32 R4, RZ, RZ, UR10 ;  /* 0x0000000aff047e24 */ /* 0x000fe2000f8e00ff */
[----:B------:R-:W-:Y:S01]  /*bee0*/  UIADD3 UR6, UR10, -0x1, UR41 ;  /* 0xffffffff0a067890 */ /* 0x000fe2000fffe029 */
[----:B------:R-:W-:-:S03]  /*bef0*/  UMOV UR4, URZ ;  /* 0x0000003f00047c82 */ /* 0x000fc60008000000 */
[-C--:B------:R-:W-:Y:S02]  /*bf00*/  IABS R2, R4.reuse ;  /* 0x0000000400027213 */ /* 0x080fe40000000000 */
[----:B------:R-:W-:Y:S01]  /*bf10*/  IABS R5, R4 ;  /* 0x0000000400057213 */ /* 0x000fe20000000000 */
[----:B------:R-:W-:Y:S01]  /*bf20*/  IMAD.U32 R4, RZ, RZ, UR6 ;  /* 0x00000006ff047e24 */ /* 0x000fe2000f8e00ff */
[----:B------:R-:W-:Y:S01]  /*bf30*/  R2UR UR11, R2 ;  /* 0x00000000020b72ca */ /* 0x000fe200000e0000 */
[----:B------:R-:W-:Y:S01]  /*bf40*/  ULOP3.LUT UR6, UR6, UR10, URZ, 0x3c, !UPT ;  /* 0x0000000a06067292 */ /* 0x000fe2000f8e3c3f */
[----:B------:R-:W-:-:S11]  /*bf50*/  IADD3 R5, RZ, -R5, RZ ;  /* 0x80000005ff057210 */ /* 0x000fd60007ffe0ff */
        /* <DEDUP_REMOVED lines=24> */
.L_x_7058:
[----:B------:R-:W-:Y:S01]  /*c0e0*/  UIMAD UR39, UR40, UR43, URZ ;  /* 0x0000002b282772a4 */ /* 0x000fe2000f8e023f */
[----:B------:R-:W-:Y:S01]  /*c0f0*/  IMAD.U32 R2, RZ, RZ, UR41 ;  /* 0x00000029ff027e24 */ /* 0x000fe2000f8e00ff */
[----:B------:R-:W-:Y:S01]  /*c100*/  MOV R9, 0x1 ;  /* 0x0000000100097802 */ /* 0x000fe20000000f00 */
[----:B------:R-:W-:-:S03]  /*c110*/  IMAD.MOV.U32 R6, RZ, RZ, RZ ;  /* 0x000000ffff067224 */ /* 0x000fc600078e00ff */
        /* <DEDUP_REMOVED lines=28> */
.L_x_7059:
        /* <DEDUP_REMOVED lines=9> */
[----:B------:R-:W-:Y:S01]  /*c370*/  MOV R4, UR6 ;  /* 0x0000000600047c02 */ /* 0x000fe20008000f00 */
[----:B------:R-:W-:Y:S01]  /*c380*/  IMAD.U32 R5, RZ, RZ, UR7 ;  /* 0x00000007ff057e24 */ /* 0x000fe2000f8e00ff */
[----:B------:R-:W-:Y:S01]  /*c390*/  MOV R11, UR5 ;  /* 0x00000005000b7c02 */ /* 0x000fe20008000f00 */
        /* <DEDUP_REMOVED lines=8> */
.L_x_7061:
        /* <DEDUP_REMOVED lines=15> */
.L_x_7060:
        /* <DEDUP_REMOVED lines=17> */
.L_x_7158:
        /* <DEDUP_REMOVED lines=8> */
.L_x_7161:
[----:B------:R-:W-:Y:S05]  /*c6a0*/  @!P6 BRA `(.L_x_7063) ;  /* 0x0000000000d4e947 */ /* 0x000fea0003800000 */
[----:B------:R-:W-:Y:S01]  /*c6b0*/  IMAD.MOV.U32 R16, RZ, RZ, R17 ;  /* 0x000000ffff107224 */ /* 0x000fe200078e0011 */
[----:B------:R-:W-:Y:S06]  /*c6c0*/  @!P1 BRA `(.L_x_7065) ;  /* 0x0000000000509947 */ /* 0x000fec0003800000 */
[----:B------:R-:W-:Y:S01]  /*c6d0*/  MOV R8, R0 ;  /* 0x0000000000087202 */ /* 0x000fe20000000f00 */
        /* <DEDUP_REMOVED lines=19> */
.L_x_7065:
[----:B------:R-:W-:Y:S01]  /*c810*/  MOV R0, 0x1 ;  /* 0x0000000100007802 */ /* 0x000fe20000000f00 */
[----:B0-----:R-:W0:Y:S03]  /*c820*/  S2R R8, SR_TID.X ;  /* 0x0000000000087919 */ /* 0x001e260000002100 */
[----:B------:R-:W-:-:S04]  /*c830*/  SHF.L.U32 R0, R0, 0x1f, RZ ;  /* 0x0000001f00007819 */ /* 0x000fc800000006ff */
[----:B------:R-:W1:Y:S01]  /*c840*/  SYNCS.PHASECHK.TRANS64.TRYWAIT P0, [UR38+0x28c40], R0 ;  /* 0x028c4000ff0075a7 */ /* 0x000e620008000166 */
[----:B0-----:R-:W-:-:S04]  /*c850*/  LOP3.LUT R2, R8, 0x7f, RZ, 0xc0, !PT ;  /* 0x0000007f08027812 */ /* 0x001fc800078ec0ff */
[----:B------:R-:W-:Y:S01]  /*c860*/  ISETP.NE.AND P1, PT, R2, RZ, PT ;  /* 0x000000ff0200720c */ /* 0x000fe20003f25270 */
[----:B-1----:R-:W-:-:S12]  /*c870*/  @!P0 BRA `(.L_x_7066) ;  /* 0x0000003c00688947 */ /* 0x002fd80003800000 */
.L_x_7162:
[----:B------:R-:W-:Y:S05]  /*c880*/  @P1 BRA `(.L_x_7067) ;  /* 0x0000000000181947 */ /* 0x000fea0003800000 */
[----:B------:R-:W1:Y:S01]  /*c890*/  S2R R2, SR_TID.X ;  /* 0x0000000000027919 */ /* 0x000e620000002100 */
[----:B0-----:R-:W-:-:S04]  /*c8a0*/  IMAD.MOV.U32 R0, RZ, RZ, 0x2000 ;  /* 0x00002000ff007424 */ /* 0x001fc800078e00ff */
[----:B------:R2:W-:Y:S01]  /*c8b0*/  SYNCS.ARRIVE.TRANS64 RZ, [UR38+0x28c30], R0 ;  /* 0x028c3000ffff79a7 */ /* 0x0005e20008000026 */
[----:B-1----:R-:W-:-:S13]  /*c8c0*/  LOP3.LUT P0, RZ, R2, 0x1f, RZ, 0xc0, !PT ;  /* 0x0000001f02ff7812 */ /* 0x002fda000780c0ff */
[----:B--2---:R-:W-:Y:S05]  /*c8d0*/  @!P0 BRA `(.L_x_7067) ;  /* 0x0000000000048947 */ /* 0x004fea0003800000 */
[----:B------:R-:W-:Y:S01]  /*c8e0*/  BPT.TRAP 0x1 ;  /* 0x000000040000795c */ /* 0x000fe20000300000 */
.L_x_7067:
        /* <DEDUP_REMOVED lines=17> */
.L_x_7063:
        /* <DEDUP_REMOVED lines=14> */
[----:B------:R-:W-:Y:S01]  /*cae0*/  MOV R13, RZ ;  /* 0x000000ff000d7202 */ /* 0x000fe20000000f00 */
[----:B------:R-:W-:Y:S02]  /*caf0*/  IMAD.U32 R6, RZ, RZ, UR6 ;  /* 0x00000006ff067e24 */ /* 0x000fe4000f8e00ff */
[----:B------:R-:W-:-:S02]  /*cb00*/  IMAD.U32 R10, RZ, RZ, UR8 ;  /* 0x00000008ff0a7e24 */ /* 0x000fc4000f8e00ff */
[----:B------:R-:W-:Y:S02]  /*cb10*/  IMAD.U32 R11, RZ, RZ, UR9 ;  /* 0x00000009ff0b7e24 */ /* 0x000fe4000f8e00ff */
[----:B------:R-:W-:Y:S02]  /*cb20*/  IMAD.MOV.U32 R8, RZ, RZ, 0x70 ;  /* 0x00000070ff087424 */ /* 0x000fe400078e00ff */
[----:B------:R-:W-:-:S07]  /*cb30*/  IMAD.MOV.U32 R12, RZ, RZ, 0x1 ;  /* 0x00000001ff0c7424 */ /* 0x000fce00078e00ff */
[----:B------:R-:W-:-:S07]  /*cb40*/  LEPC R20, `(.L_x_7068) ;  /* 0x000000001014794e */ /* 0x000fce0000000000 */
[----:B0-----:R-:W-:Y:S05]  /*cb50*/  CALL.ABS.NOINC R2 ;  /* 0x0000000002007343 */ /* 0x001fea0003c00000 */
.L_x_7068:
[----:B------:R-:W0:Y:S01]  /*cb60*/  LDC R4, c[0x0][0x448] ;  /* 0x00011200ff047b82 */ /* 0x000e220000000800 */
[----:B------:R-:W1:Y:S01]  /*cb70*/  S2R R13, SR_TID.X ;  /* 0x00000000000d7919 */ /* 0x000e620000002100 */
[----:B------:R-:W-:Y:S01]  /*cb80*/  USHF.R.S32.HI UR6, URZ, 0x1f, UR36 ;  /* 0x0000001f3f067899 */ /* 0x000fe20008011424 */
[----:B------:R-:W-:Y:S01]  /*cb90*/  ULDC.64 UR8, c[0x0][0x2d8] ;  /* 0x0000b60000087ab9 */ /* 0x000fe20000000a00 */
[----:B------:R-:W2:Y:S02]  /*cba0*/  S2R R14, SR_CTAID.Z ;  /* 0x00000000000e7919 */ /* 0x000ea40000002700 */
[----:B------:R-:W-:Y:S02]  /*cbb0*/  UIMAD UR6, UR6, UR8, URZ ;  /* 0x00000008060672a4 */ /* 0x000fe4000f8e023f */
[----:B------:R-:W3:Y:S01]  /*cbc0*/  LDC.64 R2, c[0x0][0x2e0] ;  /* 0x0000b800ff027b82 */ /* 0x000ee20000000a00 */
[----:B------:R-:W4:Y:S01]  /*cbd0*/  S2R R10, SR_CTAID.X ;  /* 0x00000000000a7919 */ /* 0x000f220000002500 */
[----:B------:R-:W-:-:S02]  /*cbe0*/  UIMAD.WIDE.U32 UR4, UR36, UR8, URZ ;  /* 0x00000008240472a5 */ /* 0x000fc4000f8e003f */
[----:B------:R-:W-:-:S04]  /*cbf0*/  UIMAD UR6, UR36, UR9, UR6 ;  /* 0x00000009240672a4 */ /* 0x000fc8000f8e0206 */
[----:B------:R-:W-:Y:S01]  /*cc00*/  UIADD3 UR5, UR5, UR6, URZ ;  /* 0x0000000605057290 */ /* 0x000fe2000fffe03f */
[----:B0-----:R-:W-:Y:S02]  /*cc10*/  ISETP.NE.AND P0, PT, R4, 0x1, PT ;  /* 0x000000010400780c */ /* 0x001fe40003f05270 */
[C---:B-1----:R-:W-:Y:S01]  /*cc20*/  LOP3.LUT R12, R13.reuse, 0x7f, RZ, 0xc0, !PT ;  /* 0x0000007f0d0c7812 */ /* 0x042fe200078ec0ff */
[----:B------:R-:W-:-:S10]  /*cc30*/  IMAD.SHL.U32 R0, R13, 0x10, RZ ;  /* 0x000000100d007824 */ /* 0x000fd400078e00ff */
[----:B------:R-:W0:Y:S01]  /*cc40*/  @P0 LDC R5, c[0x0][0x44c] ;  /* 0x00011300ff050b82 */ /* 0x000e220000000800 */
[----:B------:R-:W-:Y:S02]  /*cc50*/  SHF.R.U32.HI R7, RZ, 0x3, R12 ;  /* 0x00000003ff077819 */ /* 0x000fe4000001160c */
[----:B--2---:R-:W-:Y:S02]  /*cc60*/  SHF.R.S32.HI R11, RZ, 0x1f, R14 ;  /* 0x0000001fff0b7819 */ /* 0x004fe4000001140e */
[----:B------:R-:W-:-:S03]  /*cc70*/  LOP3.LUT R9, R7, 0x70, R0, 0xf8, !PT ;  /* 0x0000007007097812 */ /* 0x000fc600078ef800 */
[----:B------:R-:W1:Y:S01]  /*cc80*/  @P0 LDC R6, c[0x0][0x450] ;  /* 0x00011400ff060b82 */ /* 0x000e620000000800 */
[----:B---3--:R-:W-:Y:S02]  /*cc90*/  IMAD R8, R11, R2, RZ ;  /* 0x000000020b087224 */ /* 0x008fe400078e02ff */
[----:B----4-:R-:W-:Y:S02]  /*cca0*/  IMAD R0, R10, 0x40, R9 ;  /* 0x000000400a007824 */ /* 0x010fe400078e0209 */
[----:B------:R-:W-:Y:S02]  /*ccb0*/  IMAD R9, R14, R3, R8 ;  /* 0x000000030e097224 */ /* 0x000fe400078e0208 */
[----:B0-----:R-:W-:-:S04]  /*ccc0*/  @P0 IMAD.HI.U32 R3, R0, R5, RZ ;  /* 0x0000000500030227 */ /* 0x001fc800078e00ff */
[----:B------:R-:W-:Y:S01]  /*ccd0*/  IMAD.MOV.U32 R5, RZ, RZ, R0 ;  /* 0x000000ffff057224 */ /* 0x000fe200078e0000 */
[----:B-1----:R-:W-:Y:S01]  /*cce0*/  @P0 SHF.R.U32.HI R5, RZ, R6, R3 ;  /* 0x00000006ff050219 */ /* 0x002fe20000011603 */
[----:B------:R-:W-:Y:S01]  /*ccf0*/  IMAD.WIDE.U32 R2, R14, R2, UR4 ;  /* 0x000000040e027e25 */ /* 0x000fe2000f8e0002 */
[----:B------:R-:W-:Y:S02]  /*cd00*/  ULDC.64 UR4, c[0x0][0x2d0] ;  /* 0x0000b40000047ab9 */ /* 0x000fe40000000a00 */
[----:B------:R-:W-:Y:S01]  /*cd10*/  SHF.R.S32.HI R6, RZ, 0x1f, R5 ;  /* 0x0000001fff067819 */ /* 0x000fe20000011405 */
[----:B------:R-:W-:Y:S01]  /*cd20*/  IMAD.IADD R3, R3, 0x1, R9 ;  /* 0x0000000103037824 */ /* 0x000fe200078e0209 */
[----:B------:R-:W-:-:S03]  /*cd30*/  IADD3 R9, -R5, RZ, RZ ;  /* 0x000000ff05097210 */ /* 0x000fc60007ffe1ff */
[----:B------:R-:W-:Y:S02]  /*cd40*/  IMAD R6, R6, UR4, RZ ;  /* 0x0000000406067c24 */ /* 0x000fe4000f8e02ff */
[----:B------:R-:W-:Y:S02]  /*cd50*/  IMAD R0, R4, R9, R0 ;  /* 0x0000000904007224 */ /* 0x000fe400078e0200 */
[C---:B------:R-:W-:Y:S02]  /*cd60*/  IMAD R9, R5.reuse, UR5, R6 ;  /* 0x0000000505097c24 */ /* 0x040fe4000f8e0206 */
[----:B------:R-:W-:Y:S01]  /*cd70*/  IMAD.WIDE.U32 R2, R5, UR4, R2 ;  /* 0x0000000405027c25 */ /* 0x000fe2000f8e0002 */
[----:B------:R-:W-:Y:S01]  /*cd80*/  SHF.R.S32.HI R5, RZ, 0x1f, R0 ;  /* 0x0000001fff057819 */ /* 0x000fe20000011400 */
[----:B------:R-:W-:Y:S02]  /*cd90*/  ULDC.64 UR4, c[0x0][0x2c8] ;  /* 0x0000b20000047ab9 */ /* 0x000fe40000000a00 */
[----:B------:R-:W-:-:S02]  /*cda0*/  IMAD.IADD R3, R3, 0x1, R9 ;  /* 0x0000000103037824 */ /* 0x000fc400078e0209 */
[----:B------:R-:W-:Y:S02]  /*cdb0*/  IMAD R5, R5, UR4, RZ ;  /* 0x0000000405057c24 */ /* 0x000fe4000f8e02ff */
[----:B------:R-:W-:-:S04]  /*cdc0*/  IMAD.WIDE.U32 R2, R0, UR4, R2 ;  /* 0x0000000400027c25 */ /* 0x000fc8000f8e0002 */
[----:B------:R-:W-:Y:S01]  /*cdd0*/  IMAD R5, R0, UR5, R5 ;  /* 0x0000000500057c24 */ /* 0x000fe2000f8e0205 */
[----:B------:R-:W-:Y:S02]  /*cde0*/  ULDC.64 UR4, c[0x0][0x280] ;  /* 0x0000a00000047ab9 */ /* 0x000fe40000000a00 */
[----:B------:R-:W-:Y:S01]  /*cdf0*/  LEA R0, P0, R2, UR4, 0x1 ;  /* 0x0000000402007c11 */ /* 0x000fe2000f8008ff */
[----:B------:R-:W-:Y:S01]  /*ce00*/  IMAD.IADD R3, R3, 0x1, R5 ;  /* 0x0000000103037824 */ /* 0x000fe200078e0205 */
[----:B------:R-:W-:Y:S01]  /*ce10*/  ULDC UR4, c[0x0][0x2b8] ;  /* 0x0000ae0000047ab9 */ /* 0x000fe20000000800 */
        /* <DEDUP_REMOVED lines=12> */
[----:B------:R-:W-:Y:S01]  /*cee0*/  LEA R7, R10, R7, 0x6 ;  /* 0x000000070a077211 */ /* 0x000fe200078e30ff */
[----:B------:R-:W-:Y:S01]  /*cef0*/  IMAD R4, R4, UR4, RZ ;  /* 0x0000000404047c24 */ /* 0x000fe2000f8e02ff */
[----:B------:R-:W1:Y:S03]  /*cf00*/  SHFL.IDX PT, R2, R6, RZ, 0x181f ;  /* 0x00181fff06027589 */ /* 0x000e6600000e0000 */
[C---:B------:R-:W-:Y:S01]  /*cf10*/  VIADD R11, R7.reuse, 0x10 ;  /* 0x00000010070b7836 */ /* 0x040fe20000000000 */
        /* <DEDUP_REMOVED lines=25> */
.L_x_7171:
[----:B------:R-:W-:-:S05]  /*d0b0*/  VIADD R7, R7, 0x30 ;  /* 0x0000003007077836 */ /* 0x000fca0000000000 */
[----:B------:R-:W-:Y:S01]  /*d0c0*/  ISETP.GE.AND P1, PT, R7, R4, PT ;  /* 0x000000040700720c */ /* 0x000fe20003f26270 */
[----:B------:R-:W-:-:S05]  /*d0d0*/  IMAD.MOV.U32 R4, RZ, RZ, 0x1 ;  /* 0x00000001ff047424 */ /* 0x000fca00078e00ff */
[----:B------:R-:W-:-:S07]  /*d0e0*/  SHF.L.U32 R4, R4, 0x1f, RZ ;  /* 0x0000001f04047819 */ /* 0x000fce00000006ff */
[----:B01----:R-:W-:Y:S02]  /*d0f0*/  @!P1 LEA R2, P2, R8, R14, 0x1 ;  /* 0x0000000e08029211 */ /* 0x003fe400078408ff */
[----:B------:R-:W-:Y:S02]  /*d100*/  @!P1 LEA R5, R5, UR38, 0x1 ;  /* 0x0000002605059c11 */ /* 0x000fe4000f8e08ff */
[----:B------:R-:W-:-:S05]  /*d110*/  @!P1 IADD3.X R3, RZ, R6, RZ, P2, !PT ;  /* 0x00000006ff039210 */ /* 0x000fca00017fe4ff */
        /* <DEDUP_REMOVED lines=11> */
.L_x_7172:
        /* <DEDUP_REMOVED lines=9> */
.L_x_7173:
        /* <DEDUP_REMOVED lines=8> */
.L_x_7075:
[----:B------:R-:W-:Y:S05]  /*d2e0*/  BSYNC B1 ;  /* 0x0000000000017941 */ /* 0x000fea0003800000 */
.L_x_7074:
        /* <DEDUP_REMOVED lines=11> */
.L_x_7076:
        /* <DEDUP_REMOVED lines=13> */
.L_x_7077:
        /* <DEDUP_REMOVED lines=13> */
.L_x_7078:
        /* <DEDUP_REMOVED lines=13> */
.L_x_7079:
        /* <DEDUP_REMOVED lines=13> */
.L_x_7080:
        /* <DEDUP_REMOVED lines=13> */
.L_x_7081:
        /* <DEDUP_REMOVED lines=13> */
.L_x_7082:
        /* <DEDUP_REMOVED lines=13> */
.L_x_7083:
        /* <DEDUP_REMOVED lines=8> */
.L_x_7072:
[----:B------:R-:W-:Y:S05]  /*d9d0*/  BSYNC B0 ;  /* 0x0000000000007941 */ /* 0x000fea0003800000 */
.L_x_7071:
[----:B0-----:R-:W2:Y:S01]  /*d9e0*/  LDL.LU R3, [R1+0x8] ;  /* 0x0000080001037983 */ /* 0x001ea20000300800 */
[----:B------:R-:W-:Y:S02]  /*d9f0*/  IMAD.MOV.U32 R9, RZ, RZ, RZ ;  /* 0x000000ffff097224 */ /* 0x000fe400078e00ff */
[----:B------:R-:W-:Y:S01]  /*da00*/  IMAD.MOV.U32 R6, RZ, RZ, 0x1 ;  /* 0x00000001ff067424 */ /* 0x000fe200078e00ff */
[----:B--2---:R-:W-:-:S04]  /*da10*/  IADD3 R7, R3, -0x2, RZ ;  /* 0xfffffffe03077810 */ /* 0x004fc80007ffe0ff */
[----:B------:R-:W-:-:S13]  /*da20*/  ISETP.GE.AND P0, PT, R7, UR39, PT ;  /* 0x0000002707007c0c */ /* 0x000fda000bf06270 */
[----:B------:R-:W-:Y:S05]  /*da30*/  @!P0 BRA `(.L_x_7057) ;  /* 0x0000002400248947 */ /* 0x000fea0003800000 */
[----:B------:R-:W-:Y:S01]  /*da40*/  UIADD3 UR4, UR40, 0x1, URZ ;  /* 0x0000000128047890 */ /* 0x000fe2000fffe03f */
[----:B------:R-:W-:Y:S01]  /*da50*/  LOP3.LUT R0, RZ, UR39, RZ, 0x33, !PT ;  /* 0x00000027ff007c12 */ /* 0x000fe2000f8e33ff */
[----:B------:R-:W0:Y:S01]  /*da60*/  S2R R4, SR_TID.X ;  /* 0x0000000000047919 */ /* 0x000e220000002100 */
[----:B------:R-:W-:Y:S01]  /*da70*/  MOV R6, 0x1 ;  /* 0x0000000100067802 */ /* 0x000fe20000000f00 */
        /* <DEDUP_REMOVED lines=20> */
.L_x_7125:
[----:B------:R-:W-:Y:S01]  /*dbc0*/  ISETP.NE.AND P0, PT, R19, RZ, PT ;  /* 0x000000ff1300720c */ /* 0x000fe20003f05270 */
[----:B------:R-:W-:Y:S01]  /*dbd0*/  VIADD R8, R8, 0xfffffffe ;  /* 0xfffffffe08087836 */ /* 0x000fe20000000000 */
[----:B------:R-:W-:Y:S04]  /*dbe0*/  BSSY B1, `(.L_x_7085) ;  /* 0x00000b6000017945 */ /* 0x000fe80003800000 */
[----:B------:R-:W-:-:S07]  /*dbf0*/  ISETP.NE.AND P1, PT, R8, RZ, PT ;  /* 0x000000ff0800720c */ /* 0x000fce0003f25270 */
[----:B0-----:R-:W-:Y:S06]  /*dc00*/  @!P0 BRA `(.L_x_7086) ;  /* 0x0000000800cc8947 */ /* 0x001fec0003800000 */
[----:B------:R-:W2:Y:S01]  /*dc10*/  LDL R2, [R1] ;  /* 0x0000000001027983 */ /* 0x000ea20000100800 */
[----:B------:R-:W-:Y:S02]  /*dc20*/  MOV R13, R7 ;  /* 0x00000007000d7202 */ /* 0x000fe40000000f00 */
        /* <DEDUP_REMOVED lines=21> */
.L_x_7087:
[----:B------:R-:W1:Y:S01]  /*dd80*/  S2R R2, SR_TID.X ;  /* 0x0000000000027919 */ /* 0x000e620000002100 */
[----:B------:R-:W-:Y:S01]  /*dd90*/  BSSY B2, `(.L_x_7088) ;  /* 0x0000006000027945 */ /* 0x000fe20003800000 */
[----:B-1----:R-:W-:Y:S02]  /*dda0*/  LOP3.LUT R3, R2, 0x7f, RZ, 0xc0, !PT ;  /* 0x0000007f02037812 */ /* 0x002fe400078ec0ff */
[----:B------:R-:W-:Y:S02]  /*ddb0*/  SHF.L.U32 R2, R0, 0x1f, RZ ;  /* 0x0000001f00027819 */ /* 0x000fe400000006ff */
[----:B------:R-:W-:Y:S02]  /*ddc0*/  ISETP.NE.AND P2, PT, R3, RZ, PT ;  /* 0x000000ff0300720c */ /* 0x000fe40003f45270 */
[----:B------:R-:W1:Y:S02]  /*ddd0*/  SYNCS.PHASECHK.TRANS64.TRYWAIT P0, [UR38+0x28c48], R2 ;  /* 0x028c4802ff0075a7 */ /* 0x000e640008000166 */
[----:B-1----:R-:W-:Y:S09]  /*dde0*/  @!P0 BRA `(.L_x_7089) ;  /* 0x0000002c00808947 */ /* 0x002ff20003800000 */
.L_x_7174:
[----:B------:R-:W-:Y:S05]  /*ddf0*/  BSYNC B2 ;  /* 0x0000000000027941 */ /* 0x000fea0003800000 */
.L_x_7088:
[----:B------:R-:W-:Y:S04]  /*de00*/  BSSY B2, `(.L_x_7090) ;  /* 0x0000007000027945 */ /* 0x000fe80003800000 */
[----:B------:R-:W-:Y:S05]  /*de10*/  @P2 BRA `(.L_x_7091) ;  /* 0x0000000000142947 */ /* 0x000fea0003800000 */
[----:B------:R-:W-:Y:S02]  /*de20*/  ISETP.NE.AND P0, PT, R10, RZ, PT ;  /* 0x000000ff0a00720c */ /* 0x000fe40003f05270 */
[----:B-1----:R-:W-:-:S04]  /*de30*/  MOV R3, 0x2000 ;  /* 0x0000200000037802 */ /* 0x002fc80000000f00 */
[----:B------:R2:W-:Y:S07]  /*de40*/  SYNCS.ARRIVE.TRANS64 RZ, [UR38+0x28c38], R3 ;  /* 0x028c3803ffff79a7 */ /* 0x0005ee0008000026 */
[----:B------:R-:W-:Y:S05]  /*de50*/  @!P0 BRA `(.L_x_7091) ;  /* 0x0000000000048947 */ /* 0x000fea0003800000 */
[----:B------:R-:W-:Y:S01]  /*de60*/  BPT.TRAP 0x1 ;  /* 0x000000040000795c */ /* 0x000fe20000300000 */
.L_x_7091:
[----:B------:R-:W-:Y:S05]  /*de70*/  BSYNC B2 ;  /* 0x0000000000027941 */ /* 0x000fea0003800000 */
.L_x_7090:
        /* <DEDUP_REMOVED lines=11> */
.L_x_7092:
        /* <DEDUP_REMOVED lines=10> */
.L_x_7175:
[----:B------:R-:W-:Y:S05]  /*dfd0*/  BSYNC B2 ;  /* 0x0000000000027941 */ /* 0x000fea0003800000 */
.L_x_7093:
[----:B------:R-:W-:Y:S01]  /*dfe0*/  BSSY B2, `(.L_x_7095) ;  /* 0x0000009000027945 */ /* 0x000fe20003800000 */
[----:B01----:R-:W-:Y:S02]  /*dff0*/  IMAD.MOV.U32 R2, RZ, RZ, 0x0 ;  /* 0x00000000ff027424 */ /* 0x003fe400078e00ff */
[----:B--2---:R-:W-:Y:S01]  /*e000*/  IMAD.MOV.U32 R3, RZ, RZ, 0x14f00000 ;  /* 0x14f00000ff037424 */ /* 0x004fe200078e00ff */
[----:B------:R-:W-:Y:S06]  /*e010*/  @P2 BRA `(.L_x_7096) ;  /* 0x0000000000142947 */ /* 0x000fec0003800000 */
[----:B------:R-:W-:Y:S02]  /*e020*/  ISETP.NE.AND P0, PT, R10, RZ, PT ;  /* 0x000000ff0a00720c */ /* 0x000fe40003f05270 */
[----:B------:R-:W-:-:S04]  /*e030*/  MOV R12, 0x10000 ;  /* 0x00010000000c7802 */ /* 0x000fc80000000f00 */
[----:B------:R0:W-:Y:S07]  /*e040*/  SYNCS.ARRIVE.TRANS64 RZ, [UR38+0x28c58], R12 ;  /* 0x028c580cffff79a7 */ /* 0x0001ee0008000026 */
[----:B------:R-:W-:Y:S05]  /*e050*/  @!P0 BRA `(.L_x_7096) ;  /* 0x0000000000048947 */ /* 0x000fea0003800000 */
[----:B------:R-:W-:Y:S01]  /*e060*/  BPT.TRAP 0x1 ;  /* 0x000000040000795c */ /* 0x000fe20000300000 */
.L_x_7096:
[----:B------:R-:W-:Y:S05]  /*e070*/  BSYNC B2 ;  /* 0x0000000000027941 */ /* 0x000fea0003800000 */
.L_x_7095:
        /* <DEDUP_REMOVED lines=9> */
.L_x_7097:
        /* <DEDUP_REMOVED lines=13> */
.L_x_7098:
        /* <DEDUP_REMOVED lines=13> */
.L_x_7099:
        /* <DEDUP_REMOVED lines=13> */
.L_x_7100:
        /* <DEDUP_REMOVED lines=13> */
.L_x_7101:
        /* <DEDUP_REMOVED lines=13> */
.L_x_7102:
        /* <DEDUP_REMOVED lines=13> */
.L_x_7103:
        /* <DEDUP_REMOVED lines=13> */
.L_x_7104:
        /* <DEDUP_REMOVED lines=8> */
.L_x_7086:
[----:B------:R-:W-:Y:S05]  /*e740*/  BSYNC B1 ;  /* 0x0000000000017941 */ /* 0x000fea0003800000 */
.L_x_7085:
        /* <DEDUP_REMOVED lines=27> */
.L_x_7107:
[----:B------:R-:W1:Y:S01]  /*e900*/  S2R R2, SR_TID.X ;  /* 0x0000000000027919 */ /* 0x000e620000002100 */
[----:B------:R-:W-:Y:S01]  /*e910*/  BSSY B2, `(.L_x_7108) ;  /* 0x0000006000027945 */ /* 0x000fe20003800000 */
[----:B-1----:R-:W-:Y:S02]  /*e920*/  LOP3.LUT R3, R2, 0x7f, RZ, 0xc0, !PT ;  /* 0x0000007f02037812 */ /* 0x002fe400078ec0ff */
[----:B------:R-:W-:Y:S02]  /*e930*/  SHF.L.U32 R2, R0, 0x1f, RZ ;  /* 0x0000001f00027819 */ /* 0x000fe400000006ff */
[----:B------:R-:W-:Y:S02]  /*e940*/  ISETP.NE.AND P2, PT, R3, RZ, PT ;  /* 0x000000ff0300720c */ /* 0x000fe40003f45270 */
[----:B------:R-:W1:Y:S02]  /*e950*/  SYNCS.PHASECHK.TRANS64.TRYWAIT P0, [UR38+0x28c40], R2 ;  /* 0x028c4002ff0075a7 */ /* 0x000e640008000166 */
[----:B-1----:R-:W-:Y:S09]  /*e960*/  @!P0 BRA `(.L_x_7109) ;  /* 0x0000002000d08947 */ /* 0x002ff20003800000 */
.L_x_7176:
[----:B------:R-:W-:Y:S05]  /*e970*/  BSYNC B2 ;  /* 0x0000000000027941 */ /* 0x000fea0003800000 */
.L_x_7108:
[----:B------:R-:W-:Y:S04]  /*e980*/  BSSY B2, `(.L_x_7110) ;  /* 0x0000007000027945 */ /* 0x000fe80003800000 */
[----:B------:R-:W-:Y:S05]  /*e990*/  @P2 BRA `(.L_x_7111) ;  /* 0x0000000000142947 */ /* 0x000fea0003800000 */
[----:B------:R-:W-:Y:S01]  /*e9a0*/  ISETP.NE.AND P0, PT, R10, RZ, PT ;  /* 0x000000ff0a00720c */ /* 0x000fe20003f05270 */
[----:B-1----:R-:W-:-:S04]  /*e9b0*/  IMAD.MOV.U32 R3, RZ, RZ, 0x2000 ;  /* 0x00002000ff037424 */ /* 0x002fc800078e00ff */
[----:B------:R2:W-:Y:S08]  /*e9c0*/  SYNCS.ARRIVE.TRANS64 RZ, [UR38+0x28c30], R3 ;  /* 0x028c3003ffff79a7 */ /* 0x0005f00008000026 */
[----:B--2---:R-:W-:Y:S05]  /*e9d0*/  @!P0 BRA `(.L_x_7111) ;  /* 0x0000000000048947 */ /* 0x004fea0003800000 */
[----:B------:R-:W-:Y:S01]  /*e9e0*/  BPT.TRAP 0x1 ;  /* 0x000000040000795c */ /* 0x000fe20000300000 */
.L_x_7111:
[----:B------:R-:W-:Y:S05]  /*e9f0*/  BSYNC B2 ;  /* 0x0000000000027941 */ /* 0x000fea0003800000 */
.L_x_7110:
        /* <DEDUP_REMOVED lines=11> */
.L_x_7112:
        /* <DEDUP_REMOVED lines=11> */
.L_x_7177:
[----:B------:R-:W-:Y:S05]  /*eb60*/  BSYNC B2 ;  /* 0x0000000000027941 */ /* 0x000fea0003800000 */
.L_x_7113:
        /* <DEDUP_REMOVED lines=9> */
.L_x_7116:
[----:B------:R-:W-:Y:S05]  /*ec00*/  BSYNC B2 ;  /* 0x0000000000027941 */ /* 0x000fea0003800000 */
.L_x_7115:
        /* <DEDUP_REMOVED lines=9> */
.L_x_7117:
        /* <DEDUP_REMOVED lines=13> */
.L_x_7118:
        /* <DEDUP_REMOVED lines=13> */
.L_x_7119:
        /* <DEDUP_REMOVED lines=13> */
.L_x_7120:
        /* <DEDUP_REMOVED lines=13> */
.L_x_7121:
        /* <DEDUP_REMOVED lines=13> */
.L_x_7122:
        /* <DEDUP_REMOVED lines=13> */
.L_x_7123:
        /* <DEDUP_REMOVED lines=13> */
.L_x_7124:
        /* <DEDUP_REMOVED lines=8> */
.L_x_7106:
[----:B------:R-:W-:Y:S05]  /*f2d0*/  BSYNC B1 ;  /* 0x0000000000017941 */ /* 0x000fea0003800000 */
.L_x_7105:
[----:B------:R-:W-:Y:S01]  /*f2e0*/  VIADD R7, R7, 0xfffffffe ;  /* 0xfffffffe07077836 */ /* 0x000fe20000000000 */
[----:B------:R-:W-:Y:S06]  /*f2f0*/  @P1 BRA `(.L_x_7125) ;  /* 0xffffffe800301947 */ /* 0x000fec000383ffff */
[----:B------:R-:W-:Y:S05]  /*f300*/  BSYNC B0 ;  /* 0x0000000000007941 */ /* 0x000fea0003800000 */
.L_x_7084:
        /* <DEDUP_REMOVED lines=17> */
[----:B------:R-:W-:Y:S02]  /*f420*/  SHF.R.S32.HI R3, RZ, 0x1f, R5 ;  /* 0x0000001fff037819 */ /* 0x000fe40000011405 */
        /* <DEDUP_REMOVED lines=9> */
.L_x_7128:
[----:B------:R-:W2:Y:S01]  /*f4c0*/  S2R R2, SR_TID.X ;  /* 0x0000000000027919 */ /* 0x000ea20000002100 */
[----:B------:R-:W-:Y:S01]  /*f4d0*/  BSSY B1, `(.L_x_7129) ;  /* 0x0000006000017945 */ /* 0x000fe20003800000 */
[----:B--2---:R-:W-:Y:S02]  /*f4e0*/  LOP3.LUT R3, R2, 0x7f, RZ, 0xc0, !PT ;  /* 0x0000007f02037812 */ /* 0x004fe400078ec0ff */
[----:B------:R-:W-:Y:S02]  /*f4f0*/  SHF.L.U32 R2, R0, 0x1f, RZ ;  /* 0x0000001f00027819 */ /* 0x000fe400000006ff */
[----:B------:R-:W-:Y:S02]  /*f500*/  ISETP.NE.AND P1, PT, R3, RZ, PT ;  /* 0x000000ff0300720c */ /* 0x000fe40003f25270 */
[----:B------:R-:W2:Y:S02]  /*f510*/  SYNCS.PHASECHK.TRANS64.TRYWAIT P0, [UR38+0x28c48], R2 ;  /* 0x028c4802ff0075a7 */ /* 0x000ea40008000166 */
[----:B--2---:R-:W-:Y:S09]  /*f520*/  @!P0 BRA `(.L_x_7130) ;  /* 0x0000001800108947 */ /* 0x004ff20003800000 */
.L_x_7178:
[----:B------:R-:W-:Y:S05]  /*f530*/  BSYNC B1 ;  /* 0x0000000000017941 */ /* 0x000fea0003800000 */
.L_x_7129:
[----:B------:R-:W-:Y:S04]  /*f540*/  BSSY B1, `(.L_x_7131) ;  /* 0x0000007000017945 */ /* 0x000fe80003800000 */
[----:B------:R-:W-:Y:S05]  /*f550*/  @P1 BRA `(.L_x_7132) ;  /* 0x0000000000141947 */ /* 0x000fea0003800000 */
[----:B------:R-:W-:Y:S01]  /*f560*/  ISETP.NE.AND P0, PT, R10, RZ, PT ;  /* 0x000000ff0a00720c */ /* 0x000fe20003f05270 */
[----:B--2---:R-:W-:-:S04]  /*f570*/  IMAD.MOV.U32 R3, RZ, RZ, 0x2000 ;  /* 0x00002000ff037424 */ /* 0x004fc800078e00ff */
[----:B------:R3:W-:Y:S08]  /*f580*/  SYNCS.ARRIVE.TRANS64 RZ, [UR38+0x28c38], R3 ;  /* 0x028c3803ffff79a7 */ /* 0x0007f00008000026 */
[----:B---3--:R-:W-:Y:S05]  /*f590*/  @!P0 BRA `(.L_x_7132) ;  /* 0x0000000000048947 */ /* 0x008fea0003800000 */
[----:B------:R-:W-:Y:S01]  /*f5a0*/  BPT.TRAP 0x1 ;  /* 0x000000040000795c */ /* 0x000fe20000300000 */
.L_x_7132:
[----:B------:R-:W-:Y:S05]  /*f5b0*/  BSYNC B1 ;  /* 0x0000000000017941 */ /* 0x000fea0003800000 */
.L_x_7131:
[----:B------:R-:W-:Y:S01]  /*f5c0*/  MOV R4, RZ ;  /* 0x000000ff00047202 */ /* 0x000fe20000000f00 */
[----:B------:R-:W-:Y:S01]  /*f5d0*/  ULDC.64 UR4, c[0x0][0x198] ;  /* 0x0000660000047ab9 */ /* 0x000fe20000000a00 */
[----:B------:R-:W-:Y:S01]  /*f5e0*/  PLOP3.LUT P0, PT, PT, PT, PT, 0x80, 0x0 ;  /* 0x000000000000781c */ /* 0x000fe20003f0f070 */
[----:B------:R-:W-:Y:S01]  /*f5f0*/  UIADD3 UR4, UP0, UR4, 0x370, URZ ;  /* 0x0000037004047890 */ /* 0x000fe2000ff1e03f */
[----:B------:R-:W-:Y:S01]  /*f600*/  R2UR UR10, R4 ;  /* 0x00000000040a72ca */ /* 0x000fe200000e0000 */
[----:B------:R-:W-:Y:S01]  /*f610*/  IMAD.SHL.U32 R7, R7, 0x40, RZ ;  /* 0x0000004007077824 */ /* 0x000fe200078e00ff */
[----:B------:R-:W-:Y:S02]  /*f620*/  UIADD3 UR8, UR38, 0x24400, URZ ;  /* 0x0002440026087890 */ /* 0x000fe4000fffe03f */
[----:B------:R-:W-:Y:S02]  /*f630*/  UIADD3 UR9, UR38, 0x28c38, URZ ;  /* 0x00028c3826097890 */ /* 0x000fe4000fffe03f */
[----:B------:R-:W-:Y:S01]  /*f640*/  UIADD3.X UR5, URZ, UR5, URZ, UP0, !UPT ;  /* 0x000000053f057290 */ /* 0x000fe200087fe43f */
[----:B------:R-:W-:Y:S01]  /*f650*/  UMOV UR6, 0x0 ;  /* 0x0000000000067882 */ /* 0x000fe20000000000 */
[----:B------:R-:W-:-:S10]  /*f660*/  UMOV UR7, 0x14f00000 ;  /* 0x14f0000000077882 */ /* 0x000fd40000000000 */
.L_x_7133:
        /* <DEDUP_REMOVED lines=11> */
.L_x_7179:
[----:B------:R-:W-:Y:S05]  /*f720*/  BSYNC B1 ;  /* 0x0000000000017941 */ /* 0x000fea0003800000 */
.L_x_7134:
[----:B------:R-:W-:Y:S01]  /*f730*/  BSSY B1, `(.L_x_7136) ;  /* 0x0000009000017945 */ /* 0x000fe20003800000 */
[----:B--2---:R-:W-:Y:S02]  /*f740*/  IMAD.MOV.U32 R2, RZ, RZ, 0x0 ;  /* 0x00000000ff027424 */ /* 0x004fe400078e00ff */
[----:B------:R-:W-:Y:S01]  /*f750*/  IMAD.MOV.U32 R3, RZ, RZ, 0x14f00000 ;  /* 0x14f00000ff037424 */ /* 0x000fe200078e00ff */
[----:B------:R-:W-:Y:S06]  /*f760*/  @P1 BRA `(.L_x_7137) ;  /* 0x0000000000141947 */ /* 0x000fec0003800000 */
[----:B------:R-:W-:Y:S02]  /*f770*/  ISETP.NE.AND P0, PT, R10, RZ, PT ;  /* 0x000000ff0a00720c */ /* 0x000fe40003f05270 */
[----:B------:R-:W-:-:S04]  /*f780*/  MOV R5, 0x10000 ;  /* 0x0001000000057802 */ /* 0x000fc80000000f00 */
[----:B------:R2:W-:Y:S07]  /*f790*/  SYNCS.ARRIVE.TRANS64 RZ, [UR38+0x28c58], R5 ;  /* 0x028c5805ffff79a7 */ /* 0x0005ee0008000026 */
[----:B------:R-:W-:Y:S05]  /*f7a0*/  @!P0 BRA `(.L_x_7137) ;  /* 0x0000000000048947 */ /* 0x000fea0003800000 */
[----:B------:R-:W-:Y:S01]  /*f7b0*/  BPT.TRAP 0x1 ;  /* 0x000000040000795c */ /* 0x000fe20000300000 */
.L_x_7137:
[----:B------:R-:W-:Y:S05]  /*f7c0*/  BSYNC B1 ;  /* 0x0000000000017941 */ /* 0x000fea0003800000 */
.L_x_7136:
        /* <DEDUP_REMOVED lines=9> */
.L_x_7138:
        /* <DEDUP_REMOVED lines=8> */
[----:B------:R-:W-:Y:S01]  /*f8e0*/  R2UR UR6, R2 ;  /* 0x00000000020672ca */ /* 0x000fe200000e0000 */
[----:B------:R-:W-:Y:S01]  /*f8f0*/  UIADD3 UR8, UR38, 0x12400, URZ ;  /* 0x0001240026087890 */ /* 0x000fe2000fffe03f */
[----:B------:R-:W-:Y:S01]  /*f900*/  R2UR UR7, R3 ;  /* 0x00000000030772ca */ /* 0x000fe200000e0000 */
[----:B------:R-:W-:Y:S01]  /*f910*/  UMOV UR10, 0x40 ;  /* 0x00000040000a7882 */ /* 0x000fe20000000000 */
[----:B------:R-:W-:-:S13]  /*f920*/  PLOP3.LUT P0, PT, PT, PT, PT, 0x80, 0x0 ;  /* 0x000000000000781c */ /* 0x000fda0003f0f070 */
.L_x_7139:
        /* <DEDUP_REMOVED lines=13> */
.L_x_7140:
        /* <DEDUP_REMOVED lines=13> */
.L_x_7141:
        /* <DEDUP_REMOVED lines=13> */
.L_x_7142:
        /* <DEDUP_REMOVED lines=13> */
.L_x_7143:
        /* <DEDUP_REMOVED lines=13> */
.L_x_7144:
        /* <DEDUP_REMOVED lines=13> */
.L_x_7145:
        /* <DEDUP_REMOVED lines=8> */
.L_x_7127:
[----:B------:R-:W-:Y:S05]  /*fe90*/  BSYNC B0 ;  /* 0x0000000000007941 */ /* 0x000fea0003800000 */
.L_x_7126:
[----:B------:R-:W-:Y:S01]  /*fea0*/  LOP3.LUT R0, R0, 0x1, RZ, 0x3c, !PT ;  /* 0x0000000100007812 */ /* 0x000fe200078e3cff */
[----:B------:R-:W-:Y:S02]  /*feb0*/  IMAD.MOV.U32 R6, RZ, RZ, RZ ;  /* 0x000000ffff067224 */ /* 0x000fe400078e00ff */
[----:B------:R-:W-:-:S07]  /*fec0*/  IMAD.MOV.U32 R9, RZ, RZ, RZ ;  /* 0x000000ffff097224 */ /* 0x000fce00078e00ff */
.L_x_7057:
[----:B------:R-:W3:Y:S01]  /*fed0*/  S2R R3, SR_CgaCtaId ;  /* 0x0000000000037919 */ /* 0x000ee20000008800 */
[----:B------:R-:W-:Y:S02]  /*fee0*/  MOV R2, 0x400 ;  /* 0x0000040000027802 */ /* 0x000fe40000000f00 */
[----:B------:R-:W-:Y:S02]  /*fef0*/  SHF.L.U32 R9, R9, 0x1f, RZ ;  /* 0x0000001f09097819 */ /* 0x000fe400000006ff */
[----:B---3--:R-:W-:-:S04]  /*ff00*/  LEA R2, R3, R2, 0x18 ;  /* 0x0000000203027211 */ /* 0x008fc800078ec0ff */
[----:B------:R-:W3:Y:S02]  /*ff10*/  SYNCS.PHASECHK.TRANS64.TRYWAIT P0, [R2+URZ+0x28c20], R9 ;  /* 0x028c2009020075a7 */ /* 0x000ee4000800017f */
[----:B---3--:R-:W-:Y:S05]  /*ff20*/  @!P0 BRA `(.L_x_7146) ;  /* 0x0000000c00c08947 */ /* 0x008fea0003800000 */
.L_x_7180:
[----:B------:R-:W-:-:S03]  /*ff30*/  UMOV UR4, 0xffffffff ;  /* 0xffffffff00047882 */ /* 0x000fc60000000000 */
[----:B------:R-:W-:Y:S05]  /*ff40*/  BRA.DIV UR4, `(.L_x_7147) ;  /* 0x0000000e04cc7947 */ /* 0x000fea000b800000 */
[----:B------:R-:W4:Y:S02]  /*ff50*/  S2R R3, SR_TID.X ;  /* 0x0000000000037919 */ /* 0x000f240000002100 */
[----:B----4-:R-:W-:-:S04]  /*ff60*/  SHF.R.U32.HI R3, RZ, 0x5, R3 ;  /* 0x00000005ff037819 */ /* 0x010fc80000011603 */
[----:B------:R-:W-:-:S05]  /*ff70*/  LOP3.LUT R3, R3, 0x3, RZ, 0xc0, !PT ;  /* 0x0000000303037812 */ /* 0x000fca00078ec0ff */
[----:B------:R4:W0:Y:S02]  /*ff80*/  SHFL.IDX PT, R14, R3, RZ, 0x1f ;  /* 0x00001fff030e7589 */ /* 0x00082400000e0000 */
.L_x_7183:
[----:B0-----:R-:W-:-:S13]  /*ff90*/  ISETP.NE.AND P0, PT, R14, RZ, PT ;  /* 0x000000ff0e00720c */ /* 0x001fda0003f05270 */
[----:B------:R-:W-:Y:S05]  /*ffa0*/  @P0 BRA `(.L_x_7008) ;  /* 0x0000000000880947 */ /* 0x000fea0003800000 */
[----:B------:R-:W-:-:S03]  /*ffb0*/  UMOV UR4, 0xffffffff ;  /* 0xffffffff00047882 */ /* 0x000fc60000000000 */
[----:B------:R-:W-:Y:S05]  /*ffc0*/  BRA.DIV UR4, `(.L_x_7148) ;  /* 0x0000000e04e07947 */ /* 0x000fea000b800000 */
[----:B------:R-:W-:-:S13]  /*ffd0*/  ELECT P6, URZ, PT ;  /* 0x00000000003f782f */ /* 0x000fda00038c0000 */
.L_x_7186:
[----:B------:R-:W-:Y:S05]  /*ffe0*/  @!P6 BRA `(.L_x_7008) ;  /* 0x000000000078e947 */ /* 0x000fea0003800000 */
[----:B------:R-:W-:-:S06]  /*fff0*/  ULOP3.LUT UR4, UR42, 0x2, URZ, 0xfc, !UPT ;  /* 0x000000022a047892 */ /* 0x000fcc000f8efc3f */
[----:B----4-:R-:W-:-:S05]  /*10000*/  IMAD.U32 R3, RZ, RZ, UR4 ;  /* 0x00000004ff037e24 */ /* 0x010fca000f8e00ff */
[----:B------:R-:W-:-:S13]  /*10010*/  ISETP.NE.AND P2, PT, R3, 0x3, PT ;  /* 0x000000030300780c */ /* 0x000fda0003f45270 */
[----:B------:R-:W-:Y:S05]  /*10020*/  @!P2 BRA `(.L_x_7149) ;  /* 0x000000000004a947 */ /* 0x000fea0003800000 */
[----:B------:R-:W-:Y:S01]  /*10030*/  BPT.TRAP 0x1 ;  /* 0x000000040000795c */ /* 0x000fe20000300000 */
.L_x_7149:
[----:B------:R-:W-:Y:S01]  /*10040*/  IADD3 R8, R2, 0x28c40, RZ ;  /* 0x00028c4002087810 */ /* 0x000fe20007ffe0ff */
[----:B------:R-:W-:Y:S01]  /*10050*/  VIADD R3, R6, 0x1 ;  /* 0x0000000106037836 */ /* 0x000fe20000000000 */
[----:B------:R-:W-:-:S03]  /*10060*/  SHF.L.U32 R4, R0, 0x1f, RZ ;  /* 0x0000001f00047819 */ /* 0x000fc600000006ff */
[----:B------:R-:W-:Y:S01]  /*10070*/  IMAD R7, R6, 0x8, R8 ;  /* 0x0000000806077824 */ /* 0x000fe200078e0208 */
[----:B------:R-:W-:-:S03]  /*10080*/  ISETP.NE.AND P1, PT, R3, 0x2, PT ;  /* 0x000000020300780c */ /* 0x000fc60003f25270 */
[----:B------:R-:W0:Y:S01]  /*10090*/  SYNCS.PHASECHK.TRANS64.TRYWAIT P0, [R7+URZ], R4 ;  /* 0x00000004070075a7 */ /* 0x000e22000800017f */
[----:B--2---:R-:W-:Y:S02]  /*100a0*/  SEL R5, RZ, 0x1, P1 ;  /* 0x00000001ff057807 */ /* 0x004fe40000800000 */
[----:B------:R-:W-:Y:S02]  /*100b0*/  SEL R3, R3, RZ, P1 ;  /* 0x000000ff03037207 */ /* 0x000fe40000800000 */
[----:B------:R-:W-:-:S03]  /*100c0*/  LOP3.LUT R0, R0, R5, RZ, 0x3c, !PT ;  /* 0x0000000500007212 */ /* 0x000fc600078e3cff */
[----:B------:R-:W-:Y:S01]  /*100d0*/  IMAD R5, R3, 0x8, R8 ;  /* 0x0000000803057824 */ /* 0x000fe200078e0208 */
[----:B------:R-:W-:Y:S01]  /*100e0*/  SHF.L.U32 R0, R0, 0x1f, RZ ;  /* 0x0000001f00007819 */ /* 0x000fe200000006ff */
[----:B0-----:R-:W-:Y:S06]  /*100f0*/  @!P0 BRA `(.L_x_7150) ;  /* 0x0000000c00b48947 */ /* 0x001fec0003800000 */
.L_x_7187:
[----:B------:R-:W2:Y:S02]  /*10100*/  SYNCS.PHASECHK.TRANS64.TRYWAIT P0, [R5+URZ], R0 ;  /* 0x00000000050075a7 */ /* 0x000ea4000800017f */
[----:B--2---:R-:W-:Y:S05]  /*10110*/  @!P0 BRA `(.L_x_7151) ;  /* 0x0000000c00c08947 */ /* 0x004fea0003800000 */
.L_x_7188:
[----:B------:R-:W-:Y:S05]  /*10120*/  @!P2 BRA `(.L_x_7152) ;  /* 0x000000000004a947 */ /* 0x000fea0003800000 */
[----:B------:R-:W-:Y:S01]  /*10130*/  BPT.TRAP 0x1 ;  /* 0x000000040000795c */ /* 0x000fe20000300000 */
.L_x_7152:
[----:B---3--:R-:W-:-:S05]  /*10140*/  IADD3 R2, R2, 0x28c60, RZ ;  /* 0x00028c6002027810 */ /* 0x008fca0007ffe0ff */
[----:B--2---:R-:W-:-:S04]  /*10150*/  IMAD R5, R6, 0x8, R2 ;  /* 0x0000000806057824 */ /* 0x004fc800078e0202 */
[----:B------:R-:W2:Y:S02]  /*10160*/  SYNCS.PHASECHK.TRANS64.TRYWAIT P0, [R5+URZ], R4 ;  /* 0x00000004050075a7 */ /* 0x000ea4000800017f */
[----:B--2---:R-:W-:Y:S05]  /*10170*/  @!P0 BRA `(.L_x_7153) ;  /* 0x0000000c00bc8947 */ /* 0x004fea0003800000 */
.L_x_7189:
[----:B------:R-:W-:-:S07]  /*10180*/  IMAD R3, R3, 0x8, R2 ;  /* 0x0000000803037824 */ /* 0x000fce00078e0202 */
.L_x_7154:
[----:B---3--:R3:W4:Y:S02]  /*10190*/  SYNCS.PHASECHK.TRANS64.TRYWAIT P0, [R3+URZ], R0 ;  /* 0x00000000030075a7 */ /* 0x008724000800017f */
[----:B----4-:R-:W-:Y:S05]  /*101a0*/  @!P0 NANOSLEEP.SYNCS 0x989680 ;  /* 0x009896800000895d */ /* 0x010fea0003900000 */
[----:B------:R-:W4:Y:S02]  /*101b0*/  @!P0 SYNCS.PHASECHK.TRANS64 P0, [R3+URZ], R0 ;  /* 0x00000000030085a7 */ /* 0x000f24000800007f */
[----:B----4-:R-:W-:Y:S05]  /*101c0*/  @!P0 BRA `(.L_x_7154) ;  /* 0xfffffffc00f08947 */ /* 0x010fea000383ffff */
.L_x_7008:
[----:B------:R-:W-:Y:S05]  /*101d0*/  BSYNC B6 ;  /* 0x0000000000067941 */ /* 0x000fea0003800000 */
.L_x_7005:
[----:B------:R-:W-:Y:S05]  /*101e0*/  EXIT ;  /* 0x000000000000794d */ /* 0x000fea0003800000 */
.L_x_7013:
[----:B0-----:R-:W-:-:S04]  /*101f0*/  IMAD.U32 R5, RZ, RZ, UR5 ;  /* 0x00000005ff057e24 */ /* 0x001fc8000f8e00ff */
[----:B------:R0:W1:Y:S03]  /*10200*/  SYNCS.PHASECHK.TRANS64.TRYWAIT P1, [R5+URZ+0x28c50], R2 ;  /* 0x028c5002050075a7 */ /* 0x000066000802017f */
[----:B-1----:R-:W-:Y:S05]  /*10210*/  @!P1 NANOSLEEP.SYNCS 0x989680 ;  /* 0x009896800000995d */ /* 0x002fea0003900000 */
[----:B------:R-:W1:Y:S02]  /*10220*/  @!P1 SYNCS.PHASECHK.TRANS64 P1, [R5+URZ+0x28c50], R2 ;  /* 0x028c5002050095a7 */ /* 0x000e64000802007f */
[----:B-1----:R-:W-:Y:S05]  /*10230*/  @!P1 BRA `(.L_x_7013) ;  /* 0xfffffffc00ec9947 */ /* 0x002fea000383ffff */
[----:B------:R-:W-:Y:S05]  /*10240*/  BRA `(.L_x_7155) ;  /* 0xffffff1000d47947 */ /* 0x000fea000383ffff */
.L_x_7018:
[----:B-1----:R-:W-:-:S04]  /*10250*/  MOV R5, UR7 ;  /* 0x0000000700057c02 */ /* 0x002fc80008000f00 */
[----:B------:R1:W2:Y:S03]  /*10260*/  SYNCS.PHASECHK.TRANS64.TRYWAIT P1, [R5+URZ+0x28c50], R2 ;  /* 0x028c5002050075a7 */ /* 0x0002a6000802017f */
[----:B--2---:R-:W-:Y:S05]  /*10270*/  @!P1 NANOSLEEP.SYNCS 0x989680 ;  /* 0x009896800000995d */ /* 0x004fea0003900000 */
[----:B------:R-:W2:Y:S02]  /*10280*/  @!P1 SYNCS.PHASECHK.TRANS64 P1, [R5+URZ+0x28c50], R2 ;  /* 0x028c5002050095a7 */ /* 0x000ea4000802007f */
[----:B--2---:R-:W-:Y:S05]  /*10290*/  @!P1 BRA `(.L_x_7018) ;  /* 0xfffffffc00ec9947 */ /* 0x004fea000383ffff */
[----:B------:R-:W-:Y:S05]  /*102a0*/  BRA `(.L_x_7017) ;  /* 0xffffff1c00dc7947 */ /* 0x000fea000383ffff */
.L_x_7022:
[----:B0-----:R-:W-:-:S04]  /*102b0*/  IMAD.U32 R6, RZ, RZ, UR39 ;  /* 0x00000027ff067e24 */ /* 0x001fc8000f8e00ff */
[----:B------:R0:W1:Y:S03]  /*102c0*/  SYNCS.PHASECHK.TRANS64.TRYWAIT P0, [R6+URZ+0x28c00], R13 ;  /* 0x028c000d060075a7 */ /* 0x000066000800017f */
[----:B-1----:R-:W-:Y:S05]  /*102d0*/  @!P0 NANOSLEEP.SYNCS 0x989680 ;  /* 0x009896800000895d */ /* 0x002fea0003900000 */
[----:B------:R-:W1:Y:S02]  /*102e0*/  @!P0 SYNCS.PHASECHK.TRANS64 P0, [R6+URZ+0x28c00], R13 ;  /* 0x028c000d060085a7 */ /* 0x000e64000800007f */
[----:B-1----:R-:W-:Y:S05]  /*102f0*/  @!P0 BRA `(.L_x_7022) ;  /* 0xfffffffc00ec8947 */ /* 0x002fea000383ffff */
[----:B------:R-:W-:Y:S05]  /*10300*/  BRA `(.L_x_7156) ;  /* 0xffffff3400307947 */ /* 0x000fea000383ffff */
.L_x_7026:
[----:B-1----:R-:W-:-:S04]  /*10310*/  IMAD.U32 R0, RZ, RZ, UR39 ;  /* 0x00000027ff007e24 */ /* 0x002fc8000f8e00ff */
[----:B------:R1:W2:Y:S03]  /*10320*/  SYNCS.PHASECHK.TRANS64.TRYWAIT P2, [R0+URZ+0x28c30], R13 ;  /* 0x028c300d000075a7 */ /* 0x0002a6000804017f */
[----:B--2---:R-:W-:Y:S05]  /*10330*/  @!P2 NANOSLEEP.SYNCS 0x989680 ;  /* 0x009896800000a95d */ /* 0x004fea0003900000 */
[----:B------:R-:W2:Y:S02]  /*10340*/  @!P2 SYNCS.PHASECHK.TRANS64 P2, [R0+URZ+0x28c30], R13 ;  /* 0x028c300d0000a5a7 */ /* 0x000ea4000804007f */
[----:B--2---:R-:W-:Y:S05]  /*10350*/  @!P2 BRA `(.L_x_7026) ;  /* 0xfffffffc00eca947 */ /* 0x004fea000383ffff */
[----:B------:R-:W-:Y:S05]  /*10360*/  BRA `(.L_x_7025) ;  /* 0xffffff34007c7947 */ /* 0x000fea000383ffff */
.L_x_7030:
[----:B---3--:R3:W4:Y:S02]  /*10370*/  SYNCS.PHASECHK.TRANS64.TRYWAIT P3, [R14+URZ+0x28c50], R13 ;  /* 0x028c500d0e0075a7 */ /* 0x008724000806017f */
[----:B----4-:R-:W-:Y:S05]  /*10380*/  @!P3 NANOSLEEP.SYNCS 0x989680 ;  /* 0x009896800000b95d */ /* 0x010fea0003900000 */
[----:B------:R-:W4:Y:S02]  /*10390*/  @!P3 SYNCS.PHASECHK.TRANS64 P3, [R14+URZ+0x28c50], R13 ;  /* 0x028c500d0e00b5a7 */ /* 0x000f24000806007f */
[----:B----4-:R-:W-:Y:S05]  /*103a0*/  @!P3 BRA `(.L_x_7030) ;  /* 0xfffffffc00f0b947 */ /* 0x010fea000383ffff */
[----:B------:R-:W-:Y:S05]  /*103b0*/  BRA `(.L_x_7029) ;  /* 0xffffff4800a07947 */ /* 0x000fea000383ffff */
.L_x_7035:
[----:B-1----:R-:W-:-:S04]  /*103c0*/  IMAD.U32 R0, RZ, RZ, UR27 ;  /* 0x0000001bff007e24 */ /* 0x002fc8000f8e00ff */
[----:B------:R1:W3:Y:S03]  /*103d0*/  SYNCS.PHASECHK.TRANS64.TRYWAIT P3, [R0+URZ+0x28c30], R13 ;  /* 0x028c300d000075a7 */ /* 0x0002e6000806017f */
[----:B---3--:R-:W-:Y:S05]  /*103e0*/  @!P3 NANOSLEEP.SYNCS 0x989680 ;  /* 0x009896800000b95d */ /* 0x008fea0003900000 */
[----:B------:R-:W3:Y:S02]  /*103f0*/  @!P3 SYNCS.PHASECHK.TRANS64 P3, [R0+URZ+0x28c30], R13 ;  /* 0x028c300d0000b5a7 */ /* 0x000ee4000806007f */
[----:B---3--:R-:W-:Y:S05]  /*10400*/  @!P3 BRA `(.L_x_7035) ;  /* 0xfffffffc00ecb947 */ /* 0x008fea000383ffff */
[----:B------:R-:W-:Y:S05]  /*10410*/  BRA `(.L_x_7034) ;  /* 0xffffff4c00c47947 */ /* 0x000fea000383ffff */
.L_x_7039:
[----:B---3--:R3:W4:Y:S02]  /*10420*/  SYNCS.PHASECHK.TRANS64.TRYWAIT P3, [R168+URZ+0x28c50], R13 ;  /* 0x028c500da80075a7 */ /* 0x008724000806017f */
[----:B----4-:R-:W-:Y:S05]  /*10430*/  @!P3 NANOSLEEP.SYNCS 0x989680 ;  /* 0x009896800000b95d */ /* 0x010fea0003900000 */
[----:B------:R-:W4:Y:S02]  /*10440*/  @!P3 SYNCS.PHASECHK.TRANS64 P3, [R168+URZ+0x28c50], R13 ;  /* 0x028c500da800b5a7 */ /* 0x000f24000806007f */
[----:B----4-:R-:W-:Y:S05]  /*10450*/  @!P3 BRA `(.L_x_7039) ;  /* 0xfffffffc00f0b947 */ /* 0x010fea000383ffff */
[----:B------:R-:W-:Y:S05]  /*10460*/  BRA `(.L_x_7038) ;  /* 0xffffff6800307947 */ /* 0x000fea000383ffff */
.L_x_7045:
[----:B-1----:R-:W-:-:S04]  /*10470*/  MOV R0, UR25 ;  /* 0x0000001900007c02 */ /* 0x002fc80008000f00 */
[----:B------:R1:W0:Y:S03]  /*10480*/  SYNCS.PHASECHK.TRANS64.TRYWAIT P2, [R0+URZ+0x28c30], R11 ;  /* 0x028c300b000075a7 */ /* 0x000226000804017f */
[----:B0-----:R-:W-:Y:S05]  /*10490*/  @!P2 NANOSLEEP.SYNCS 0x989680 ;  /* 0x009896800000a95d */ /* 0x001fea0003900000 */
[----:B------:R-:W0:Y:S02]  /*104a0*/  @!P2 SYNCS.PHASECHK.TRANS64 P2, [R0+URZ+0x28c30], R11 ;  /* 0x028c300b0000a5a7 */ /* 0x000e24000804007f */
[----:B0-----:R-:W-:Y:S05]  /*104b0*/  @!P2 BRA `(.L_x_7045) ;  /* 0xfffffffc00eca947 */ /* 0x001fea000383ffff */
[----:B------:R-:W-:Y:S05]  /*104c0*/  BRA `(.L_x_7044) ;  /* 0xffffff6c00207947 */ /* 0x000fea000383ffff */
.L_x_7049:
[----:B--2---:R2:W4:Y:S02]  /*104d0*/  SYNCS.PHASECHK.TRANS64.TRYWAIT P2, [R180+URZ+0x28c50], R11 ;  /* 0x028c500bb40075a7 */ /* 0x004524000804017f */
[----:B----4-:R-:W-:Y:S05]  /*104e0*/  @!P2 NANOSLEEP.SYNCS 0x989680 ;  /* 0x009896800000a95d */ /* 0x010fea0003900000 */
[----:B------:R-:W4:Y:S02]  /*104f0*/  @!P2 SYNCS.PHASECHK.TRANS64 P2, [R180+URZ+0x28c50], R11 ;  /* 0x028c500bb400a5a7 */ /* 0x000f24000804007f */
[----:B----4-:R-:W-:Y:S05]  /*10500*/  @!P2 BRA `(.L_x_7049) ;  /* 0xfffffffc00f0a947 */ /* 0x010fea000383ffff */
[----:B------:R-:W-:Y:S05]  /*10510*/  BRA `(.L_x_7048) ;  /* 0xffffff8000387947 */ /* 0x000fea000383ffff */
.L_x_7062:
[----:B------:R-:W-:Y:S01]  /*10520*/  IMAD.MOV.U32 R13, RZ, RZ, R19 ;  /* 0x000000ffff0d7224 */ /* 0x000fe200078e0013 */
[----:B------:R-:W-:Y:S01]  /*10530*/  MOV R15, 0xffffffff ;  /* 0xffffffff000f7802 */ /* 0x000fe20000000f00 */
[----:B------:R-:W-:Y:S02]  /*10540*/  IMAD.MOV.U32 R12, RZ, RZ, RZ ;  /* 0x000000ffff0c7224 */ /* 0x000fe400078e00ff */
[----:B------:R-:W-:-:S07]  /*10550*/  IMAD.MOV.U32 R11, RZ, RZ, 0x1f ;  /* 0x0000001fff0b7424 */ /* 0x000fce00078e00ff */
[----:B------:R-:W-:Y:S05]  /*10560*/  WARPSYNC.COLLECTIVE R15, `(.L_x_7157) ;  /* 0x000000000f087348 */ /* 0x000fea0003c00000 */
[----:B------:R0:W1:Y:S02]  /*10570*/  SHFL.IDX P6, R14, R13, R12, R11 ;  /* 0x0000000c0d0e7389 */ /* 0x00006400000c000b */
[----:B01----:R-:W-:Y:S01]  /*10580*/  ENDCOLLECTIVE ;  /* 0x000000000000791b */ /* 0x003fe20003800000 */
.L_x_7157:
[----:B------:R-:W-:Y:S05]  /*10590*/  BRA `(.L_x_7158) ;  /* 0xffffffc000207947 */ /* 0x000fea000383ffff */
.L_x_7064:
[----:B------:R-:W-:Y:S01]  /*105a0*/  BSSY B0, `(.L_x_7159) ;  /* 0x0000006000007945 */ /* 0x000fe20003800000 */
[----:B------:R-:W-:-:S07]  /*105b0*/  IMAD.MOV.U32 R15, RZ, RZ, -0x1 ;  /* 0xffffffffff0f7424 */ /* 0x000fce00078e00ff */
[----:B------:R-:W-:Y:S05]  /*105c0*/  WARPSYNC.COLLECTIVE R15, `(.L_x_7160) ;  /* 0x000000000f0c7348 */ /* 0x000fea0003c00000 */
[----:B------:R-:W-:Y:S02]  /*105d0*/  ELECT P6, UR62, PT ;  /* 0x00000000003e782f */ /* 0x000fe400038c0000 */
[----:B------:R-:W-:Y:S01]  /*105e0*/  MOV R14, UR62 ;  /* 0x0000003e000e7c02 */ /* 0x000fe20008000f00 */
[----:B------:R-:W-:Y:S10]  /*105f0*/  ENDCOLLECTIVE ;  /* 0x000000000000791b */ /* 0x000ff40003800000 */
.L_x_7160:
[----:B------:R-:W-:Y:S05]  /*10600*/  BSYNC B0 ;  /* 0x0000000000007941 */ /* 0x000fea0003800000 */
.L_x_7159:
[----:B------:R-:W-:Y:S05]  /*10610*/  BRA `(.L_x_7161) ;  /* 0xffffffc000207947 */ /* 0x000fea000383ffff */
.L_x_7066:
[----:B0-----:R-:W-:-:S04]  /*10620*/  IMAD.U32 R3, RZ, RZ, UR38 ;  /* 0x00000026ff037e24 */ /* 0x001fc8000f8e00ff */
[----:B------:R0:W1:Y:S03]  /*10630*/  SYNCS.PHASECHK.TRANS64.TRYWAIT P0, [R3+URZ+0x28c40], R0 ;  /* 0x028c4000030075a7 */ /* 0x000066000800017f */
[----:B-1----:R-:W-:Y:S05]  /*10640*/  @!P0 NANOSLEEP.SYNCS 0x989680 ;  /* 0x009896800000895d */ /* 0x002fea0003900000 */
[----:B------:R-:W1:Y:S02]  /*10650*/  @!P0 SYNCS.PHASECHK.TRANS64 P0, [R3+URZ+0x28c40], R0 ;  /* 0x028c4000030085a7 */ /* 0x000e64000800007f */
[----:B-1----:R-:W-:Y:S05]  /*10660*/  @!P0 BRA `(.L_x_7066) ;  /* 0xfffffffc00ec8947 */ /* 0x002fea000383ffff */
[----:B------:R-:W-:Y:S05]  /*10670*/  BRA `(.L_x_7162) ;  /* 0xffffffc000807947 */ /* 0x000fea000383ffff */
.L_x_7069:
[----:B------:R-:W-:Y:S01]  /*10680*/  MOV R13, R6 ;  /* 0x00000006000d7202 */ /* 0x000fe20000000f00 */
[----:B------:R-:W-:Y:S02]  /*10690*/  IMAD.MOV.U32 R12, RZ, RZ, RZ ;  /* 0x000000ffff0c7224 */ /* 0x000fe400078e00ff */
[----:B------:R-:W-:Y:S02]  /*106a0*/  IMAD.MOV.U32 R11, RZ, RZ, 0x181f ;  /* 0x0000181fff0b7424 */ /* 0x000fe400078e00ff */
[----:B------:R-:W-:Y:S02]  /*106b0*/  IMAD.MOV.U32 R15, RZ, RZ, -0x1 ;  /* 0xffffffffff0f7424 */ /* 0x000fe400078e00ff */
[----:B------:R-:W-:-:S07]  /*106c0*/  IMAD R7, R10, 0x40, R7 ;  /* 0x000000400a077824 */ /* 0x000fce00078e0207 */
[----:B------:R-:W-:Y:S05]  /*106d0*/  WARPSYNC.COLLECTIVE R15, `(.L_x_7163) ;  /* 0x000000000f087348 */ /* 0x000fea0003c00000 */
[----:B------:R0:W1:Y:S02]  /*106e0*/  SHFL.IDX P6, R14, R13, R12, R11 ;  /* 0x0000000c0d0e7389 */ /* 0x00006400000c000b */
[----:B01----:R-:W-:Y:S01]  /*106f0*/  ENDCOLLECTIVE ;  /* 0x000000000000791b */ /* 0x003fe20003800000 */
.L_x_7163:
[----:B------:R-:W-:Y:S01]  /*10700*/  IADD3 R21, R7, 0x10, RZ ;  /* 0x0000001007157810 */ /* 0x000fe20007ffe0ff */
[----:B------:R-:W-:Y:S01]  /*10710*/  IMAD.MOV.U32 R13, RZ, RZ, R0 ;  /* 0x000000ffff0d7224 */ /* 0x000fe200078e0000 */
[----:B------:R-:W-:-:S07]  /*10720*/  MOV R2, R14 ;  /* 0x0000000e00027202 */ /* 0x000fce0000000f00 */
[----:B------:R-:W-:Y:S05]  /*10730*/  WARPSYNC.COLLECTIVE R15, `(.L_x_7164) ;  /* 0x000000000f087348 */ /* 0x000fea0003c00000 */
[----:B------:R0:W1:Y:S02]  /*10740*/  SHFL.IDX P6, R14, R13, R12, R11 ;  /* 0x0000000c0d0e7389 */ /* 0x00006400000c000b */
[----:B01----:R-:W-:Y:S01]  /*10750*/  ENDCOLLECTIVE ;  /* 0x000000000000791b */ /* 0x003fe20003800000 */
.L_x_7164:
[----:B------:R-:W-:Y:S02]  /*10760*/  ULDC UR4, c[0x0][0x288] ;  /* 0x0000a20000047ab9 */ /* 0x000fe40000000800 */
[----:B------:R-:W-:-:S05]  /*10770*/  IMAD R4, R4, UR4, RZ ;  /* 0x0000000404047c24 */ /* 0x000fca000f8e02ff */
[----:B------:R-:W-:Y:S01]  /*10780*/  ISETP.GE.AND P1, PT, R7, R4, PT ;  /* 0x000000040700720c */ /* 0x000fe20003f26270 */
[----:B------:R-:W-:Y:S02]  /*10790*/  IMAD.MOV.U32 R13, RZ, RZ, R6 ;  /* 0x000000ffff0d7224 */ /* 0x000fe400078e0006 */
[----:B------:R-:W-:-:S10]  /*107a0*/  IMAD.MOV.U32 R12, RZ, RZ, 0x1 ;  /* 0x00000001ff0c7424 */ /* 0x000fd400078e00ff */
[----:B------:R-:W-:Y:S02]  /*107b0*/  @!P1 LEA R9, R5, UR38, 0x1 ;  /* 0x0000002605099c11 */ /* 0x000fe4000f8e08ff */
[----:B------:R-:W-:-:S05]  /*107c0*/  @!P1 LEA R14, P2, R8, R14, 0x1 ;  /* 0x0000000e080e9211 */ /* 0x000fca00078408ff */
[----:B------:R-:W-:Y:S02]  /*107d0*/  @!P1 IMAD.X R3, RZ, RZ, R2, P2 ;  /* 0x000000ffff039224 */ /* 0x000fe400010e0602 */
[----:B------:R-:W-:-:S07]  /*107e0*/  @!P1 IMAD.MOV.U32 R2, RZ, RZ, R14 ;  /* 0x000000ffff029224 */ /* 0x000fce00078e000e */
[----:B------:R-:W-:Y:S05]  /*107f0*/  WARPSYNC.COLLECTIVE R15, `(.L_x_7165) ;  /* 0x000000000f087348 */ /* 0x000fea0003c00000 */
[----:B------:R0:W1:Y:S02]  /*10800*/  SHFL.IDX P6, R14, R13, R12, R11 ;  /* 0x0000000c0d0e7389 */ /* 0x00006400000c000b */
[----:B01----:R-:W-:Y:S01]  /*10810*/  ENDCOLLECTIVE ;  /* 0x000000000000791b */ /* 0x003fe20003800000 */
.L_x_7165:
[----:B------:R-:W-:Y:S01]  /*10820*/  @!PT LDS RZ, [RZ] ;  /* 0x00000000fffff984 */ /* 0x000fe20000000800 */
[----:B------:R-:W-:Y:S01]  /*10830*/  @!PT LDS RZ, [RZ] ;  /* 0x00000000fffff984 */ /* 0x000fe20000000800 */
[----:B------:R-:W-:Y:S01]  /*10840*/  @!PT LDS RZ, [RZ] ;  /* 0x00000000fffff984 */ /* 0x000fe20000000800 */
[----:B------:R0:W-:Y:S01]  /*10850*/  @!P1 LDGSTS.E.BYPASS.LTC128B.128 [R9+0x20400], desc[UR44][R2.64], !P0 ;  /* 0x2040000002099fae */ /* 0x0001e2000c101d6c */
[----:B------:R-:W-:Y:S02]  /*10860*/  ISETP.GE.AND P1, PT, R21, R4, PT ;  /* 0x000000041500720c */ /* 0x000fe40003f26270 */
[----:B------:R-:W-:Y:S01]  /*10870*/  MOV R13, R0 ;  /* 0x00000000000d7202 */ /* 0x000fe20000000f00 */
[----:B0-----:R-:W-:-:S10]  /*10880*/  VIADD R9, R7, 0x20 ;  /* 0x0000002007097836 */ /* 0x001fd40000000000 */
[----:B------:R-:W-:Y:S01]  /*10890*/  @!P1 LEA R21, R5, UR38, 0x1 ;  /* 0x0000002605159c11 */ /* 0x000fe2000f8e08ff */
[----:B------:R-:W-:-:S07]  /*108a0*/  IMAD.MOV.U32 R2, RZ, RZ, R14 ;  /* 0x000000ffff027224 */ /* 0x000fce00078e000e */
[----:B------:R-:W-:Y:S05]  /*108b0*/  WARPSYNC.COLLECTIVE R15, `(.L_x_7166) ;  /* 0x000000000f087348 */ /* 0x000fea0003c00000 */
[----:B------:R0:W1:Y:S02]  /*108c0*/  SHFL.IDX P6, R14, R13, R12, R11 ;  /* 0x0000000c0d0e7389 */ /* 0x00006400000c000b */
[----:B01----:R-:W-:Y:S01]  /*108d0*/  ENDCOLLECTIVE ;  /* 0x000000000000791b */ /* 0x003fe20003800000 */
.L_x_7166:
        /* <DEDUP_REMOVED lines=8> */
.L_x_7167:
        /* <DEDUP_REMOVED lines=11> */
.L_x_7168:
[----:B------:R-:W-:Y:S02]  /*10a10*/  IMAD.MOV.U32 R13, RZ, RZ, R6 ;  /* 0x000000ffff0d7224 */ /* 0x000fe400078e0006 */
[----:B------:R-:W-:Y:S01]  /*10a20*/  IMAD.MOV.U32 R12, RZ, RZ, 0x3 ;  /* 0x00000003ff0c7424 */ /* 0x000fe200078e00ff */
[----:B------:R-:W-:-:S04]  /*10a30*/  @!P1 LEA R14, P2, R8, R14, 0x1 ;  /* 0x0000000e080e9211 */ /* 0x000fc800078408ff */
[----:B------:R-:W-:Y:S01]  /*10a40*/  @!P1 IADD3.X R3, RZ, R2, RZ, P2, !PT ;  /* 0x00000002ff039210 */ /* 0x000fe200017fe4ff */
[----:B------:R-:W-:-:S08]  /*10a50*/  @!P1 IMAD.MOV.U32 R2, RZ, RZ, R14 ;  /* 0x000000ffff029224 */ /* 0x000fd000078e000e */
[----:B------:R-:W-:Y:S05]  /*10a60*/  WARPSYNC.COLLECTIVE R15, `(.L_x_7169) ;  /* 0x000000000f087348 */ /* 0x000fea0003c00000 */
[----:B------:R0:W1:Y:S02]  /*10a70*/  SHFL.IDX P6, R14, R13, R12, R11 ;  /* 0x0000000c0d0e7389 */ /* 0x00006400000c000b */
[----:B01----:R-:W-:Y:S01]  /*10a80*/  ENDCOLLECTIVE ;  /* 0x000000000000791b */ /* 0x003fe20003800000 */
.L_x_7169:
        /* <DEDUP_REMOVED lines=9> */
.L_x_7170:
[----:B------:R-:W-:Y:S05]  /*10b20*/  BRA `(.L_x_7171) ;  /* 0xffffffc400607947 */ /* 0x000fea000383ffff */
.L_x_7070:
[----:B0-----:R-:W-:-:S04]  /*10b30*/  IMAD.U32 R3, RZ, RZ, UR38 ;  /* 0x00000026ff037e24 */ /* 0x001fc8000f8e00ff */
[----:B------:R0:W1:Y:S03]  /*10b40*/  SYNCS.PHASECHK.TRANS64.TRYWAIT P0, [R3+URZ+0x28c20], R4 ;  /* 0x028c2004030075a7 */ /* 0x000066000800017f */
[----:B-1----:R-:W-:Y:S05]  /*10b50*/  @!P0 NANOSLEEP.SYNCS 0x989680 ;  /* 0x009896800000895d */ /* 0x002fea0003900000 */
[----:B------:R-:W1:Y:S02]  /*10b60*/  @!P0 SYNCS.PHASECHK.TRANS64 P0, [R3+URZ+0x28c20], R4 ;  /* 0x028c2004030085a7 */ /* 0x000e64000800007f */
[----:B-1----:R-:W-:Y:S05]  /*10b70*/  @!P0 BRA `(.L_x_7070) ;  /* 0xfffffffc00ec8947 */ /* 0x002fea000383ffff */
[----:B------:R-:W-:Y:S05]  /*10b80*/  BRA `(.L_x_7172) ;  /* 0xffffffc400907947 */ /* 0x000fea000383ffff */
.L_x_7073:
[----:B0-----:R-:W-:-:S04]  /*10b90*/  IMAD.U32 R3, RZ, RZ, UR38 ;  /* 0x00000026ff037e24 */ /* 0x001fc8000f8e00ff */
[----:B------:R0:W1:Y:S03]  /*10ba0*/  SYNCS.PHASECHK.TRANS64.TRYWAIT P0, [R3+URZ+0x28c60], R4 ;  /* 0x028c6004030075a7 */ /* 0x000066000800017f */
[----:B-1----:R-:W-:Y:S05]  /*10bb0*/  @!P0 NANOSLEEP.SYNCS 0x989680 ;  /* 0x009896800000895d */ /* 0x002fea0003900000 */
[----:B------:R-:W1:Y:S02]  /*10bc0*/  @!P0 SYNCS.PHASECHK.TRANS64 P0, [R3+URZ+0x28c60], R4 ;  /* 0x028c6004030085a7 */ /* 0x000e64000800007f */
[----:B-1----:R-:W-:Y:S05]  /*10bd0*/  @!P0 BRA `(.L_x_7073) ;  /* 0xfffffffc00ec8947 */ /* 0x002fea000383ffff */
[----:B------:R-:W-:Y:S05]  /*10be0*/  BRA `(.L_x_7173) ;  /* 0xffffffc4009c7947 */ /* 0x000fea000383ffff */
.L_x_7089:
[----:B-1----:R-:W-:-:S04]  /*10bf0*/  MOV R3, UR38 ;  /* 0x0000002600037c02 */ /* 0x002fc80008000f00 */
[----:B------:R1:W2:Y:S03]  /*10c00*/  SYNCS.PHASECHK.TRANS64.TRYWAIT P0, [R3+URZ+0x28c48], R2 ;  /* 0x028c4802030075a7 */ /* 0x0002a6000800017f */
[----:B--2---:R-:W-:Y:S05]  /*10c10*/  @!P0 NANOSLEEP.SYNCS 0x989680 ;  /* 0x009896800000895d */ /* 0x004fea0003900000 */
[----:B------:R-:W2:Y:S02]  /*10c20*/  @!P0 SYNCS.PHASECHK.TRANS64 P0, [R3+URZ+0x28c48], R2 ;  /* 0x028c4802030085a7 */ /* 0x000ea4000800007f */
[----:B--2---:R-:W-:Y:S05]  /*10c30*/  @!P0 BRA `(.L_x_7089) ;  /* 0xfffffffc00ec8947 */ /* 0x004fea000383ffff */
[----:B------:R-:W-:Y:S05]  /*10c40*/  BRA `(.L_x_7174) ;  /* 0xffffffd000687947 */ /* 0x000fea000383ffff */
.L_x_7094:
[----:B012---:R-:W-:-:S04]  /*10c50*/  IMAD.U32 R3, RZ, RZ, UR38 ;  /* 0x00000026ff037e24 */ /* 0x007fc8000f8e00ff */
[----:B------:R0:W1:Y:S03]  /*10c60*/  SYNCS.PHASECHK.TRANS64.TRYWAIT P0, [R3+URZ+0x28c68], R2 ;  /* 0x028c6802030075a7 */ /* 0x000066000800017f */
[----:B-1----:R-:W-:Y:S05]  /*10c70*/  @!P0 NANOSLEEP.SYNCS 0x989680 ;  /* 0x009896800000895d */ /* 0x002fea0003900000 */
[----:B------:R-:W1:Y:S02]  /*10c80*/  @!P0 SYNCS.PHASECHK.TRANS64 P0, [R3+URZ+0x28c68], R2 ;  /* 0x028c6802030085a7 */ /* 0x000e64000800007f */
[----:B-1----:R-:W-:Y:S05]  /*10c90*/  @!P0 BRA `(.L_x_7094) ;  /* 0xfffffffc00ec8947 */ /* 0x002fea000383ffff */
[----:B------:R-:W-:Y:S05]  /*10ca0*/  BRA `(.L_x_7175) ;  /* 0xffffffd000c87947 */ /* 0x000fea000383ffff */
.L_x_7109:
[----:B-1----:R-:W-:-:S04]  /*10cb0*/  IMAD.U32 R3, RZ, RZ, UR38 ;  /* 0x00000026ff037e24 */ /* 0x002fc8000f8e00ff */
[----:B------:R1:W2:Y:S03]  /*10cc0*/  SYNCS.PHASECHK.TRANS64.TRYWAIT P0, [R3+URZ+0x28c40], R2 ;  /* 0x028c4002030075a7 */ /* 0x0002a6000800017f */
[----:B--2---:R-:W-:Y:S05]  /*10cd0*/  @!P0 NANOSLEEP.SYNCS 0x989680 ;  /* 0x009896800000895d */ /* 0x004fea0003900000 */
[----:B------:R-:W2:Y:S02]  /*10ce0*/  @!P0 SYNCS.PHASECHK.TRANS64 P0, [R3+URZ+0x28c40], R2 ;  /* 0x028c4002030085a7 */ /* 0x000ea4000800007f */
[----:B--2---:R-:W-:Y:S05]  /*10cf0*/  @!P0 BRA `(.L_x_7109) ;  /* 0xfffffffc00ec8947 */ /* 0x004fea000383ffff */
[----:B------:R-:W-:Y:S05]  /*10d00*/  BRA `(.L_x_7176) ;  /* 0xffffffdc00187947 */ /* 0x000fea000383ffff */
.L_x_7114:
[----:B01----:R-:W-:-:S04]  /*10d10*/  IMAD.U32 R3, RZ, RZ, UR38 ;  /* 0x00000026ff037e24 */ /* 0x003fc8000f8e00ff */
[----:B------:R0:W1:Y:S03]  /*10d20*/  SYNCS.PHASECHK.TRANS64.TRYWAIT P0, [R3+URZ+0x28c60], R2 ;  /* 0x028c6002030075a7 */ /* 0x000066000800017f */
[----:B-1----:R-:W-:Y:S05]  /*10d30*/  @!P0 NANOSLEEP.SYNCS 0x989680 ;  /* 0x009896800000895d */ /* 0x002fea0003900000 */
[----:B------:R-:W1:Y:S02]  /*10d40*/  @!P0 SYNCS.PHASECHK.TRANS64 P0, [R3+URZ+0x28c60], R2 ;  /* 0x028c6002030085a7 */ /* 0x000e64000800007f */
[----:B-1----:R-:W-:Y:S05]  /*10d50*/  @!P0 BRA `(.L_x_7114) ;  /* 0xfffffffc00ec8947 */ /* 0x002fea000383ffff */
[----:B------:R-:W-:Y:S05]  /*10d60*/  BRA `(.L_x_7177) ;  /* 0xffffffdc007c7947 */ /* 0x000fea000383ffff */
.L_x_7130:
[----:B--2---:R-:W-:-:S04]  /*10d70*/  MOV R3, UR38 ;  /* 0x0000002600037c02 */ /* 0x004fc80008000f00 */
[----:B------:R2:W3:Y:S03]  /*10d80*/  SYNCS.PHASECHK.TRANS64.TRYWAIT P0, [R3+URZ+0x28c48], R2 ;  /* 0x028c4802030075a7 */ /* 0x0004e6000800017f */
[----:B---3--:R-:W-:Y:S05]  /*10d90*/  @!P0 NANOSLEEP.SYNCS 0x989680 ;  /* 0x009896800000895d */ /* 0x008fea0003900000 */
[----:B------:R-:W3:Y:S02]  /*10da0*/  @!P0 SYNCS.PHASECHK.TRANS64 P0, [R3+URZ+0x28c48], R2 ;  /* 0x028c4802030085a7 */ /* 0x000ee4000800007f */
[----:B---3--:R-:W-:Y:S05]  /*10db0*/  @!P0 BRA `(.L_x_7130) ;  /* 0xfffffffc00ec8947 */ /* 0x008fea000383ffff */
[----:B------:R-:W-:Y:S05]  /*10dc0*/  BRA `(.L_x_7178) ;  /* 0xffffffe400d87947 */ /* 0x000fea000383ffff */
.L_x_7135:
[----:B--2---:R-:W-:-:S04]  /*10dd0*/  IMAD.U32 R3, RZ, RZ, UR38 ;  /* 0x00000026ff037e24 */ /* 0x004fc8000f8e00ff */
[----:B------:R2:W3:Y:S03]  /*10de0*/  SYNCS.PHASECHK.TRANS64.TRYWAIT P0, [R3+URZ+0x28c68], R2 ;  /* 0x028c6802030075a7 */ /* 0x0004e6000800017f */
[----:B---3--:R-:W-:Y:S05]  /*10df0*/  @!P0 NANOSLEEP.SYNCS 0x989680 ;  /* 0x009896800000895d */ /* 0x008fea0003900000 */
[----:B------:R-:W3:Y:S02]  /*10e00*/  @!P0 SYNCS.PHASECHK.TRANS64 P0, [R3+URZ+0x28c68], R2 ;  /* 0x028c6802030085a7 */ /* 0x000ee4000800007f */
[----:B---3--:R-:W-:Y:S05]  /*10e10*/  @!P0 BRA `(.L_x_7135) ;  /* 0xfffffffc00ec8947 */ /* 0x008fea000383ffff */
[----:B------:R-:W-:Y:S05]  /*10e20*/  BRA `(.L_x_7179) ;  /* 0xffffffe8003c7947 */ /* 0x000fea000383ffff */
.L_x_7146:
[----:B---3--:R3:W4:Y:S02]  /*10e30*/  SYNCS.PHASECHK.TRANS64.TRYWAIT P0, [R2+URZ+0x28c20], R9 ;  /* 0x028c2009020075a7 */ /* 0x008724000800017f */
[----:B----4-:R-:W-:Y:S05]  /*10e40*/  @!P0 NANOSLEEP.SYNCS 0x989680 ;  /* 0x009896800000895d */ /* 0x010fea0003900000 */
[----:B------:R-:W4:Y:S02]  /*10e50*/  @!P0 SYNCS.PHASECHK.TRANS64 P0, [R2+URZ+0x28c20], R9 ;  /* 0x028c2009020085a7 */ /* 0x000f24000800007f */
[----:B----4-:R-:W-:Y:S05]  /*10e60*/  @!P0 BRA `(.L_x_7146) ;  /* 0xfffffffc00f08947 */ /* 0x010fea000383ffff */
[----:B------:R-:W-:Y:S05]  /*10e70*/  BRA `(.L_x_7180) ;  /* 0xfffffff0002c7947 */ /* 0x000fea000383ffff */
.L_x_7147:
[----:B------:R-:W4:Y:S01]  /*10e80*/  S2R R3, SR_TID.X ;  /* 0x0000000000037919 */ /* 0x000f220000002100 */
[----:B------:R-:W-:Y:S01]  /*10e90*/  BSSY B0, `(.L_x_7181) ;  /* 0x000000a000007945 */ /* 0x000fe20003800000 */
[----:B0-----:R-:W-:Y:S01]  /*10ea0*/  IMAD.MOV.U32 R12, RZ, RZ, RZ ;  /* 0x000000ffff0c7224 */ /* 0x001fe200078e00ff */
[----:B------:R-:W-:Y:S01]  /*10eb0*/  MOV R11, 0x1f ;  /* 0x0000001f000b7802 */ /* 0x000fe20000000f00 */
[----:B------:R-:W-:Y:S01]  /*10ec0*/  IMAD.MOV.U32 R15, RZ, RZ, -0x1 ;  /* 0xffffffffff0f7424 */ /* 0x000fe200078e00ff */
[----:B----4-:R-:W-:-:S04]  /*10ed0*/  SHF.R.U32.HI R3, RZ, 0x5, R3 ;  /* 0x00000005ff037819 */ /* 0x010fc80000011603 */
[----:B------:R-:W-:-:S05]  /*10ee0*/  LOP3.LUT R3, R3, 0x3, RZ, 0xc0, !PT ;  /* 0x0000000303037812 */ /* 0x000fca00078ec0ff */
[----:B------:R-:W-:-:S07]  /*10ef0*/  IMAD.MOV.U32 R13, RZ, RZ, R3 ;  /* 0x000000ffff0d7224 */ /* 0x000fce00078e0003 */
[----:B-123--:R-:W-:Y:S05]  /*10f00*/  WARPSYNC.COLLECTIVE R15, `(.L_x_7182) ;  /* 0x000000000f087348 */ /* 0x00efea0003c00000 */
[----:B------:R0:W4:Y:S02]  /*10f10*/  SHFL.IDX P6, R14, R13, R12, R11 ;  /* 0x0000000c0d0e7389 */ /* 0x00012400000c000b */
[----:B01234-:R-:W-:Y:S01]  /*10f20*/  ENDCOLLECTIVE ;  /* 0x000000000000791b */ /* 0x01ffe20003800000 */
.L_x_7182:
[----:B------:R-:W-:Y:S05]  /*10f30*/  BSYNC B0 ;  /* 0x0000000000007941 */ /* 0x000fea0003800000 */
.L_x_7181:
[----:B------:R-:W-:Y:S05]  /*10f40*/  BRA `(.L_x_7183) ;  /* 0xfffffff000107947 */ /* 0x000fea000383ffff */
.L_x_7148:
[----:B------:R-:W-:Y:S01]  /*10f50*/  BSSY B0, `(.L_x_7184) ;  /* 0x0000006000007945 */ /* 0x000fe20003800000 */
[----:B------:R-:W-:-:S07]  /*10f60*/  IMAD.MOV.U32 R15, RZ, RZ, -0x1 ;  /* 0xffffffffff0f7424 */ /* 0x000fce00078e00ff */
[----:B-1234-:R-:W-:Y:S05]  /*10f70*/  WARPSYNC.COLLECTIVE R15, `(.L_x_7185) ;  /* 0x000000000f0c7348 */ /* 0x01efea0003c00000 */
[----:B------:R-:W-:Y:S02]  /*10f80*/  ELECT P6, UR62, PT ;  /* 0x00000000003e782f */ /* 0x000fe400038c0000 */
[----:B------:R-:W-:Y:S01]  /*10f90*/  MOV R14, UR62 ;  /* 0x0000003e000e7c02 */ /* 0x000fe20008000f00 */
[----:B-1234-:R-:W-:Y:S10]  /*10fa0*/  ENDCOLLECTIVE ;  /* 0x000000000000791b */ /* 0x01eff40003800000 */
.L_x_7185:
[----:B------:R-:W-:Y:S05]  /*10fb0*/  BSYNC B0 ;  /* 0x0000000000007941 */ /* 0x000fea0003800000 */
.L_x_7184:
[----:B------:R-:W-:Y:S05]  /*10fc0*/  BRA `(.L_x_7186) ;  /* 0xfffffff000047947 */ /* 0x000fea000383ffff */
.L_x_7150:
[----:B0-----:R0:W2:Y:S02]  /*10fd0*/  SYNCS.PHASECHK.TRANS64.TRYWAIT P0, [R7+URZ], R4 ;  /* 0x00000004070075a7 */ /* 0x0010a4000800017f */
[----:B--2---:R-:W-:Y:S05]  /*10fe0*/  @!P0 NANOSLEEP.SYNCS 0x989680 ;  /* 0x009896800000895d */ /* 0x004fea0003900000 */
[----:B------:R-:W2:Y:S02]  /*10ff0*/  @!P0 SYNCS.PHASECHK.TRANS64 P0, [R7+URZ], R4 ;  /* 0x00000004070085a7 */ /* 0x000ea4000800007f */
[----:B--2---:R-:W-:Y:S05]  /*11000*/  @!P0 BRA `(.L_x_7150) ;  /* 0xfffffffc00f08947 */ /* 0x004fea000383ffff */
[----:B------:R-:W-:Y:S05]  /*11010*/  BRA `(.L_x_7187) ;  /* 0xfffffff000387947 */ /* 0x000fea000383ffff */
.L_x_7151:
[----:B--2---:R2:W4:Y:S02]  /*11020*/  SYNCS.PHASECHK.TRANS64.TRYWAIT P0, [R5+URZ], R0 ;  /* 0x00000000050075a7 */ /* 0x004524000800017f */
[----:B----4-:R-:W-:Y:S05]  /*11030*/  @!P0 NANOSLEEP.SYNCS 0x989680 ;  /* 0x009896800000895d */ /* 0x010fea0003900000 */
[----:B------:R-:W4:Y:S02]  /*11040*/  @!P0 SYNCS.PHASECHK.TRANS64 P0, [R5+URZ], R0 ;  /* 0x00000000050085a7 */ /* 0x000f24000800007f */
[----:B----4-:R-:W-:Y:S05]  /*11050*/  @!P0 BRA `(.L_x_7151) ;  /* 0xfffffffc00f08947 */ /* 0x010fea000383ffff */
[----:B------:R-:W-:Y:S05]  /*11060*/  BRA `(.L_x_7188) ;  /* 0xfffffff0002c7947 */ /* 0x000fea000383ffff */
.L_x_7153:
[----:B--2---:R2:W3:Y:S02]  /*11070*/  SYNCS.PHASECHK.TRANS64.TRYWAIT P0, [R5+URZ], R4 ;  /* 0x00000004050075a7 */ /* 0x0044e4000800017f */
[----:B---3--:R-:W-:Y:S05]  /*11080*/  @!P0 NANOSLEEP.SYNCS 0x989680 ;  /* 0x009896800000895d */ /* 0x008fea0003900000 */
[----:B------:R-:W3:Y:S02]  /*11090*/  @!P0 SYNCS.PHASECHK.TRANS64 P0, [R5+URZ], R4 ;  /* 0x00000004050085a7 */ /* 0x000ee4000800007f */
[----:B---3--:R-:W-:Y:S05]  /*110a0*/  @!P0 BRA `(.L_x_7153) ;  /* 0xfffffffc00f08947 */ /* 0x008fea000383ffff */
[----:B------:R-:W-:Y:S05]  /*110b0*/  BRA `(.L_x_7189) ;  /* 0xfffffff000307947 */ /* 0x000fea000383ffff */
.L_x_7190:
        /* <DEDUP_REMOVED lines=12> */
.L_x_15008:


//--------------------- .text._ZN7cutlass13device_kernelIN5flash11enable_sm90INS1_16FlashAttnFwdSm90INS1_25CollectiveMainloopFwdSm90ILi2EN4cute5tupleIJNS5_1CILi1EEES8_S8_EEENS6_IJNS7_ILi64EEESA_SA_EEELi512ENS_6half_tEfNS_4arch4Sm90ELb1ELb0ELb0ELb0ELb0ELb0ELb1ELb0ELb0ELb1ELb1ELb0EEENS1_21CollectiveEpilogueFwdINS6_IJSA_NS7_ILi512EEESA_EEES9_SC_SE_Li256ELb0ELb1ELb1ELb0EEENS1_19SingleTileSchedulerILb0ELb1ELb1ELi64EEEEEEEEEvNT_6ParamsE --------------------------
	.section	.text._ZN7cutlass13device_kernelIN5flash11enable_sm90INS1_16FlashAttnFwdSm90INS1_25CollectiveMainloopFwdSm90ILi2EN4cute5tupleIJNS5_1CILi1EEES8_S8_EEENS6_IJNS7_ILi64EEESA_SA_EEELi512ENS_6half_tEfNS_4arch4Sm90ELb1ELb0ELb0ELb0ELb0ELb0ELb1ELb0ELb0ELb1ELb1ELb0EEENS1_21CollectiveEpilogueFwdINS6_IJSA_NS7_ILi512EEESA_EEES9_SC_SE_Li256ELb0ELb1ELb1ELb0EEENS1_19SingleTileSchedulerILb0ELb1ELb1ELi64EEEEEEEEEvNT_6ParamsE,"ax",@progbits
	.align	128
.text._ZN7cutlass13device_kernelIN5flash11enable_sm90INS1_16FlashAttnFwdSm90INS1_25CollectiveMainloopFwdSm90ILi2EN4cute5tupleIJNS5_1CILi1EEES8_S8_EEENS6_IJNS7_ILi64EEESA_SA_EEELi512ENS_6half_tEfNS_4arch4Sm90ELb1ELb0ELb0ELb0ELb0ELb0ELb1ELb0ELb0ELb1ELb1ELb0EEENS1_21CollectiveEpilogueFwdINS6_IJSA_NS7_ILi512EEESA_EEES9_SC_SE_Li256ELb0ELb1ELb1ELb0EEENS1_19SingleTileSchedulerILb0ELb1ELb1ELi64EEEEEEEEEvNT_6ParamsE:
        .type           _ZN7cutlass13device_kernelIN5flash11enable_sm90INS1_16FlashAttnFwdSm90INS1_25CollectiveMainloopFwdSm90ILi2EN4cute5tupleIJNS5_1CILi1EEES8_S8_EEENS6_IJNS7_ILi64EEESA_SA_EEELi512ENS_6half_tEfNS_4arch4Sm90ELb1ELb0ELb0ELb0ELb0ELb0ELb1ELb0ELb0ELb1ELb1ELb0EEENS1_21CollectiveEpilogueFwdINS6_IJSA_NS7_ILi512EEESA_EEES9_SC_SE_Li256ELb0ELb1ELb1ELb0EEENS1_19SingleTileSchedulerILb0ELb1ELb1ELi64EEEEEEEEEvNT_6ParamsE,@function
        .size           _ZN7cutlass13device_kernelIN5flash11enable_sm90INS1_16FlashAttnFwdSm90INS1_25CollectiveMainloopFwdSm90ILi2EN4cute5tupleIJNS5_1CILi1EEES8_S8_EEENS6_IJNS7_ILi64EEESA_SA_EEELi512ENS_6half_tEfNS_4arch4Sm90ELb1ELb0ELb0ELb0ELb0ELb0ELb1ELb0ELb0ELb1ELb1ELb0EEENS1_21CollectiveEpilogueFwdINS6_IJSA_NS7_ILi512EEESA_EEES9_SC_SE_Li256ELb0ELb1ELb1ELb0EEENS1_19SingleTileSchedulerILb0ELb1ELb1ELi64EEEEEEEEEvNT_6ParamsE,(.L_x_15009 - _ZN7cutlass13device_kernelIN5flash11enable_sm90INS1_16FlashAttnFwdSm90INS1_25CollectiveMainloopFwdSm90ILi2EN4cute5tupleIJNS5_1CILi1EEES8_S8_EEENS6_IJNS7_ILi64EEESA_SA_EEELi512ENS_6half_tEfNS_4arch4Sm90ELb1ELb0ELb0ELb0ELb0ELb0ELb1ELb0ELb0ELb1ELb1ELb0EEENS1_21CollectiveEpilogueFwdINS6_IJSA_NS7_ILi512EEESA_EEES9_SC_SE_Li256ELb0ELb1ELb1ELb0EEENS1_19SingleTileSchedulerILb0ELb1ELb1ELi64EEEEEEEEEvNT_6ParamsE)
        .other          _ZN7cutlass13device_kernelIN5flash11enable_sm90INS1_16FlashAttnFwdSm90INS1_25CollectiveMainloopFwdSm90ILi2EN4cute5tupleIJNS5_1CILi1EEES8_S8_EEENS6_IJNS7_ILi64EEESA_SA_EEELi512ENS_6half_tEfNS_4arch4Sm90ELb1ELb0ELb0ELb0ELb0ELb0ELb1ELb0ELb0ELb1ELb1ELb0EEENS1_21CollectiveEpilogueFwdINS6_IJSA_NS7_ILi512EEESA_EEES9_SC_SE_Li256ELb0ELb1ELb1ELb0EEENS1_19SingleTileSchedulerILb0ELb1ELb1ELi64EEEEEEEEEvNT_6ParamsE,@"STO_CUDA_ENTRY STV_DEFAULT"
_ZN7cutlass13device_kernelIN5flash11enable_sm90INS1_16FlashAttnFwdSm90INS1_25CollectiveMainloopFwdSm90ILi2EN4cute5tupleIJNS5_1CILi1EEES8_S8_EEENS6_IJNS7_ILi64EEESA_SA_EEELi512ENS_6half_tEfNS_4arch4Sm90ELb1ELb0ELb0ELb0ELb0ELb0ELb1ELb0ELb0ELb1ELb1ELb0EEENS1_21CollectiveEpilogueFwdINS6_IJSA_NS7_ILi512EEESA_EEES9_SC_SE_Li256ELb0ELb1ELb1ELb0EEENS1_19SingleTileSchedulerILb0ELb1ELb1ELi64EEEEEEEEEvNT_6ParamsE:
        /* <DEDUP_REMOVED lines=18> */
.L_x_7192:
[----:B------:R-:W-:Y:S05]  /*0120*/  BSYNC B0 ;  /* 0x0000000000007941 */ /* 0x000fea0003800000 */
.L_x_7191:
        /* <DEDUP_REMOVED lines=39> */
.L_x_7193:
        /* <DEDUP_REMOVED lines=22> */
.L_x_7194:
        /* <DEDUP_REMOVED lines=18> */
.L_x_7195:
        /* <DEDUP_REMOVED lines=22> */
.L_x_7196:
        /* <DEDUP_REMOVED lines=22> */
.L_x_7197:
        /* <DEDUP_REMOVED lines=9> */
.L_x_7200:
        /* <DEDUP_REMOVED lines=25> */
[----:B------:R-:W1:Y:S01]  /*0b00*/  LDC.64 R4, c[0x0][0x418] ;  /* 0x00010600ff047b82 */ /* 0x000e620000000a00 */
[----:B------:R-:W-:Y:S01]  /*0b10*/  UISETP.NE.AND UP0, UPT, UR10, 0x1, UPT ;  /* 0x000000010a00788c */ /* 0x000fe2000bf05270 */
[----:B------:R-:W-:-:S06]  /*0b20*/  VIADD R23, R11, 0xffffff80 ;  /* 0xffffff800b177836 */ /* 0x000fcc0000000000 */
[----:B------:R-:W2:Y:S08]  /*0b30*/  LDC R193, c[0x0][0x424] ;  /* 0x00010900ffc17b82 */ /* 0x000eb00000000800 */
[----:B0-----:R-:W0:Y:S08]  /*0b40*/  LDC R2, c[0x0][0x2f0] ;  /* 0x0000bc00ff027b82 */ /* 0x001e300000000800 */
[----:B------:R-:W3:Y:S01]  /*0b50*/  S2UR UR60, SR_CTAID.X ;  /* 0x00000000003c79c3 */ /* 0x000ee20000002500 */
[----:B-1----:R-:W-:-:S04]  /*0b60*/  ISETP.NE.U32.AND P0, PT, R4, RZ, PT ;  /* 0x000000ff0400720c */ /* 0x002fc80003f05070 */
[----:B------:R-:W-:-:S04]  /*0b70*/  ISETP.NE.AND.EX P0, PT, R5, RZ, PT, P0 ;  /* 0x000000ff0500720c */ /* 0x000fc80003f05300 */
[----:B--2---:R-:W-:Y:S02]  /*0b80*/  SEL R193, R193, 0x1, P0 ;  /* 0x00000001c1c17807 */ /* 0x004fe40000000000 */
[----:B------:R-:W-:-:S03]  /*0b90*/  PLOP3.LUT P0, PT, PT, PT, UP0, 0x80, 0x0 ;  /* 0x000000000000781c */ /* 0x000fc60003f0f008 */
[----:B0-----:R-:W-:-:S05]  /*0ba0*/  IMAD R0, R193, R2, 0x3f ;  /* 0x0000003fc1007424 */ /* 0x001fca00078e0202 */
[----:B------:R-:W-:Y:S01]  /*0bb0*/  SHF.R.S32.HI R3, RZ, 0x1f, R0 ;  /* 0x0000001fff037819 */ /* 0x000fe20000011400 */
[----:B---3--:R-:W-:-:S03]  /*0bc0*/  USHF.L.U32 UR60, UR60, 0x6, URZ ;  /* 0x000000063c3c7899 */ /* 0x008fc6000800063f */
[----:B------:R-:W-:-:S04]  /*0bd0*/  LEA.HI R3, R3, R0, RZ, 0x6 ;  /* 0x0000000003037211 */ /* 0x000fc800078f30ff */
[----:B------:R-:W-:Y:S01]  /*0be0*/  SHF.R.S32.HI R3, RZ, 0x6, R3 ;  /* 0x00000006ff037819 */ /* 0x000fe20000011403 */
[----:B------:R-:W-:Y:S06]  /*0bf0*/  @!P0 BRA `(.L_x_7202) ;  /* 0x0000001c00f48947 */ /* 0x000fec0003800000 */
[----:B------:R-:W0:Y:S01]  /*0c00*/  LDC R0, c[0x0][0x288] ;  /* 0x0000a200ff007b82 */ /* 0x000e220000000800 */
[----:B------:R-:W-:Y:S01]  /*0c10*/  ULDC UR5, c[0x0][0x448] ;  /* 0x0001120000057ab9 */ /* 0x000fe20000000800 */
[----:B------:R-:W-:Y:S01]  /*0c20*/  UIADD3 UR60, UR60, 0x3f, URZ ;  /* 0x0000003f3c3c7890 */ /* 0x000fe2000fffe03f */
[----:B------:R-:W-:Y:S01]  /*0c30*/  R2UR UR8, R3 ;  /* 0x00000000030872ca */ /* 0x000fe200000e0000 */
[----:B------:R-:W-:Y:S01]  /*0c40*/  UISETP.NE.AND UP0, UPT, UR5, 0x1, UPT ;  /* 0x000000010500788c */ /* 0x000fe2000bf05270 */
[----:B------:R-:W-:Y:S01]  /*0c50*/  PLOP3.LUT P0, PT, PT, PT, PT, 0x80, 0x0 ;  /* 0x000000000000781c */ /* 0x000fe20003f0f070 */
[----:B------:R-:W-:Y:S01]  /*0c60*/  USHF.R.U32.HI UR9, URZ, 0x10, UR4 ;  /* 0x000000103f097899 */ /* 0x000fe20008011604 */
[----:B------:R-:W-:Y:S01]  /*0c70*/  IMAD.MOV.U32 R4, RZ, RZ, RZ ;  /* 0x000000ffff047224 */ /* 0x000fe200078e00ff */
[----:B------:R-:W-:Y:S01]  /*0c80*/  ULOP3.LUT UR6, UR4, 0xffff, URZ, 0xc0, !UPT ;  /* 0x0000ffff04067892 */ /* 0x000fe2000f8ec03f */
[----:B------:R-:W-:Y:S02]  /*0c90*/  CS2R R150, SRZ ;  /* 0x0000000000967805 */ /* 0x000fe4000001ff00 */
[----:B------:R-:W-:-:S02]  /*0ca0*/  CS2R R148, SRZ ;  /* 0x0000000000947805 */ /* 0x000fc4000001ff00 */
[----:B------:R-:W-:Y:S02]  /*0cb0*/  CS2R R146, SRZ ;  /* 0x0000000000927805 */ /* 0x000fe4000001ff00 */
[----:B------:R-:W-:Y:S02]  /*0cc0*/  CS2R R144, SRZ ;  /* 0x0000000000907805 */ /* 0x000fe4000001ff00 */
[----:B------:R-:W-:Y:S02]  /*0cd0*/  CS2R R142, SRZ ;  /* 0x00000000008e7805 */ /* 0x000fe4000001ff00 */
        /* <DEDUP_REMOVED lines=10> */
[----:B0-----:R-:W-:Y:S02]  /*0d80*/  IADD3 R0, -R0, 0x40, RZ ;  /* 0x0000004000007810 */ /* 0x001fe40007ffe1ff */
[----:B------:R-:W-:-:S02]  /*0d90*/  CS2R R128, SRZ ;  /* 0x0000000000807805 */ /* 0x000fc4000001ff00 */
[----:B------:R-:W-:Y:S02]  /*0da0*/  CS2R R126, SRZ ;  /* 0x00000000007e7805 */ /* 0x000fe4000001ff00 */
[----:B------:R-:W-:Y:S02]  /*0db0*/  CS2R R124, SRZ ;  /* 0x00000000007c7805 */ /* 0x000fe4000001ff00 */
[----:B------:R-:W-:Y:S01]  /*0dc0*/  CS2R R122, SRZ ;  /* 0x00000000007a7805 */ /* 0x000fe2000001ff00 */
[----:B------:R-:W-:Y:S01]  /*0dd0*/  IMAD R0, R193, R2, R0 ;  /* 0x00000002c1007224 */ /* 0x000fe200078e0200 */
[----:B------:R-:W-:Y:S02]  /*0de0*/  CS2R R2, SRZ ;  /* 0x0000000000027805 */ /* 0x000fe4000001ff00 */
        /* <DEDUP_REMOVED lines=16> */
[----:B------:R-:W-:Y:S01]  /*0ef0*/  UIADD3 UR60, UR7, UR60, URZ ;  /* 0x0000003c073c7290 */ /* 0x000fe2000fffe03f */
[----:B------:R-:W-:Y:S02]  /*0f00*/  CS2R R90, SRZ ;  /* 0x00000000005a7805 */ /* 0x000fe4000001ff00 */
[----:B------:R-:W-:Y:S02]  /*0f10*/  CS2R R88, SRZ ;  /* 0x0000000000587805 */ /* 0x000fe4000001ff00 */
[----:B------:R-:W-:Y:S01]  /*0f20*/  CS2R R86, SRZ ;  /* 0x0000000000567805 */ /* 0x000fe2000001ff00 */
[----:B------:R-:W-:Y:S01]  /*0f30*/  USHF.R.S32.HI UR4, URZ, 0x1f, UR60 ;  /* 0x0000001f3f047899 */ /* 0x000fe2000801143c */
[----:B------:R-:W-:-:S02]  /*0f40*/  CS2R R84, SRZ ;  /* 0x0000000000547805 */ /* 0x000fc4000001ff00 */
[----:B------:R-:W-:Y:S02]  /*0f50*/  CS2R R82, SRZ ;  /* 0x0000000000527805 */ /* 0x000fe4000001ff00 */
[----:B------:R-:W-:Y:S01]  /*0f60*/  CS2R R80, SRZ ;  /* 0x0000000000507805 */ /* 0x000fe2000001ff00 */
[----:B------:R-:W-:Y:S01]  /*0f70*/  ULEA.HI UR4, UR4, UR60, URZ, 0x6 ;  /* 0x0000003c04047291 */ /* 0x000fe2000f8f303f */
[----:B------:R-:W-:Y:S02]  /*0f80*/  CS2R R78, SRZ ;  /* 0x00000000004e7805 */ /* 0x000fe4000001ff00 */
[----:B------:R-:W-:Y:S02]  /*0f90*/  CS2R R76, SRZ ;  /* 0x00000000004c7805 */ /* 0x000fe4000001ff00 */
[----:B------:R-:W-:Y:S01]  /*0fa0*/  CS2R R74, SRZ ;  /* 0x00000000004a7805 */ /* 0x000fe2000001ff00 */
[----:B------:R-:W-:Y:S01]  /*0fb0*/  USHF.R.S32.HI UR4, URZ, 0x6, UR4 ;  /* 0x000000063f047899 */ /* 0x000fe20008011404 */
[----:B------:R-:W-:-:S02]  /*0fc0*/  CS2R R72, SRZ ;  /* 0x0000000000487805 */ /* 0x000fc4000001ff00 */
[----:B------:R-:W-:Y:S02]  /*0fd0*/  CS2R R70, SRZ ;  /* 0x0000000000467805 */ /* 0x000fe4000001ff00 */
[----:B------:R-:W-:Y:S01]  /*0fe0*/  CS2R R68, SRZ ;  /* 0x0000000000447805 */ /* 0x000fe2000001ff00 */
[----:B------:R-:W-:Y:S01]  /*0ff0*/  UISETP.LT.AND UP0, UPT, UR8, UR4, UPT ;  /* 0x000000040800728c */ /* 0x000fe2000bf01270 */
[----:B------:R-:W-:Y:S02]  /*1000*/  CS2R R66, SRZ ;  /* 0x0000000000427805 */ /* 0x000fe4000001ff00 */
[----:B------:R-:W-:Y:S02]  /*1010*/  CS2R R64, SRZ ;  /* 0x0000000000407805 */ /* 0x000fe4000001ff00 */
[----:B------:R-:W-:Y:S01]  /*1020*/  CS2R R62, SRZ ;  /* 0x00000000003e7805 */ /* 0x000fe2000001ff00 */
[----:B------:R-:W-:Y:S01]  /*1030*/  USEL UR5, UR8, UR4, UP0 ;  /* 0x0000000408057287 */ /* 0x000fe20008000000 */
[----:B------:R-:W-:Y:S01]  /*1040*/  CS2R R60, SRZ ;  /* 0x00000000003c7805 */ /* 0x000fe2000001ff00 */
[----:B------:R-:W-:Y:S01]  /*1050*/  UISETP.NE.AND UP0, UPT, UR9, URZ, UPT ;  /* 0x0000003f0900728c */ /* 0x000fe2000bf05270 */
[----:B------:R-:W-:Y:S01]  /*1060*/  CS2R R58, SRZ ;  /* 0x00000000003a7805 */ /* 0x000fe2000001ff00 */
[----:B------:R-:W-:Y:S01]  /*1070*/  UISETP.GE.AND UP1, UPT, UR5, 0x1, UPT ;  /* 0x000000010500788c */ /* 0x000fe2000bf26270 */
[----:B------:R-:W-:-:S02]  /*1080*/  CS2R R56, SRZ ;  /* 0x0000000000387805 */ /* 0x000fc4000001ff00 */
[----:B------:R-:W-:Y:S02]  /*1090*/  CS2R R54, SRZ ;  /* 0x0000000000367805 */ /* 0x000fe4000001ff00 */
[----:B------:R-:W-:Y:S02]  /*10a0*/  CS2R R52, SRZ ;  /* 0x0000000000347805 */ /* 0x000fe4000001ff00 */
[----:B------:R-:W-:Y:S02]  /*10b0*/  CS2R R50, SRZ ;  /* 0x0000000000327805 */ /* 0x000fe4000001ff00 */
[----:B------:R-:W-:Y:S02]  /*10c0*/  CS2R R48, SRZ ;  /* 0x0000000000307805 */ /* 0x000fe4000001ff00 */
[----:B------:R-:W-:Y:S02]  /*10d0*/  PLOP3.LUT P1, PT, PT, PT, UP1, 0x80, 0x0 ;  /* 0x000000000000781c */ /* 0x000fe40003f2f018 */
[----:B------:R-:W-:-:S02]  /*10e0*/  CS2R R46, SRZ ;  /* 0x00000000002e7805 */ /* 0x000fc4000001ff00 */
[----:B------:R-:W-:Y:S01]  /*10f0*/  CS2R R44, SRZ ;  /* 0x00000000002c7805 */ /* 0x000fe2000001ff00 */
[----:B------:R-:W-:Y:S01]  /*1100*/  @!UP0 ULDC UR9, c[0x0][0xae8] ;  /* 0x0002ba0000098ab9 */ /* 0x000fe20000000800 */
[----:B------:R-:W-:Y:S02]  /*1110*/  CS2R R42, SRZ ;  /* 0x00000000002a7805 */ /* 0x000fe4000001ff00 */
[----:B------:R-:W-:Y:S02]  /*1120*/  CS2R R40, SRZ ;  /* 0x0000000000287805 */ /* 0x000fe4000001ff00 */
[----:B------:R-:W-:Y:S01]  /*1130*/  CS2R R38, SRZ ;  /* 0x0000000000267805 */ /* 0x000fe2000001ff00 */
[----:B------:R-:W-:Y:S02]  /*1140*/  IMAD.MOV.U32 R37, RZ, RZ, RZ ;  /* 0x000000ffff257224 */ /* 0x000fe400078e00ff */
[----:B------:R-:W-:Y:S05]  /*1150*/  @!P1 BRA `(.L_x_7203) ;  /* 0x0000000000749947 */ /* 0x000fea0003800000 */
[----:B------:R-:W-:Y:S01]  /*1160*/  IMAD.U32 R5, RZ, RZ, UR9 ;  /* 0x00000009ff057e24 */ /* 0x000fe2000f8e00ff */
[----:B------:R-:W-:-:S04]  /*1170*/  UIADD3 UR4, UR9, -0x1, UR5 ;  /* 0xffffffff09047890 */ /* 0x000fc8000fffe005 */
[-C--:B------:R-:W-:Y:S02]  /*1180*/  IABS R3, R5.reuse ;  /* 0x0000000500037213 */ /* 0x080fe40000000000 */
[----:B------:R-:W-:Y:S01]  /*1190*/  IABS R9, R5 ;  /* 0x0000000500097213 */ /* 0x000fe20000000000 */
[----:B------:R-:W-:Y:S01]  /*11a0*/  IMAD.U32 R8, RZ, RZ, UR4 ;  /* 0x00000004ff087e24 */ /* 0x000fe2000f8e00ff */
[----:B------:R-:W0:Y:S01]  /*11b0*/  I2F.RP R0, R3 ;  /* 0x0000000300007306 */ /* 0x000e220000209400 */
[----:B------:R-:W-:Y:S02]  /*11c0*/  ULOP3.LUT UR4, UR4, UR9, URZ, 0x3c, !UPT ;  /* 0x0000000904047292 */ /* 0x000fe4000f8e3c3f */
[----:B------:R-:W-:-:S04]  /*11d0*/  IMAD.MOV R9, RZ, RZ, -R9 ;  /* 0x000000ffff097224 */ /* 0x000fc800078e0a09 */
[----:B------:R-:W-:Y:S01]  /*11e0*/  ISETP.LE.AND P3, PT, RZ, UR4, PT ;  /* 0x00000004ff007c0c */ /* 0x000fe2000bf63270 */
        /* <DEDUP_REMOVED lines=20> */
.L_x_7203:
        /* <DEDUP_REMOVED lines=31> */
[----:B------:R-:W-:-:S04]  /*1520*/  WARPGROUP.ARRIVE ;  /* 0x00000000000079c5 */ /* 0x000fc80000000000 */
[----:B------:R-:W-:Y:S02]  /*1530*/  SHF.R.S32.HI R5, RZ, 0x1f, R2 ;  /* 0x0000001fff057819 */ /* 0x000fe40000011402 */
[----:B-1----:R-:W-:Y:S02]  /*1540*/  R2UR UR4, R4 ;  /* 0x00000000040472ca */ /* 0x002fe400000e0000 */
[CC--:B------:R-:W-:Y:S02]  /*1550*/  LEA.HI R4, R5.reuse, R2.reuse, RZ, 0x2 ;  /* 0x0000000205047211 */ /* 0x0c0fe400078f10ff */
[----:B------:R-:W-:Y:S02]  /*1560*/  LEA.HI R2, R5, R2, RZ, 0x5 ;  /* 0x0000000205027211 */ /* 0x000fe400078f28ff */
[----:B------:R-:W-:Y:S02]  /*1570*/  SHF.R.S32.HI R7, RZ, 0x1f, R4 ;  /* 0x0000001fff077819 */ /* 0x000fe40000011404 */
[----:B------:R-:W-:-:S05]  /*1580*/  SHF.R.S32.HI R2, RZ, 0x5, R2 ;  /* 0x00000005ff027819 */ /* 0x000fca0000011402 */
        /* <DEDUP_REMOVED lines=48> */
.L_x_7206:
        /* <DEDUP_REMOVED lines=170> */
.L_x_7205:
        /* <DEDUP_REMOVED lines=138> */
.L_x_7202:
[----:B------:R-:W0:Y:S01]  /*2bd0*/  LDC R0, c[0x0][0x448] ;  /* 0x00011200ff007b82 */ /* 0x000e220000000800 */
[----:B------:R-:W-:Y:S02]  /*2be0*/  UIADD3 UR5, UR60, 0x3f, URZ ;  /* 0x0000003f3c057890 */ /* 0x000fe4000fffe03f */
[----:B------:R-:W-:Y:S02]  /*2bf0*/  USHF.R.U32.HI UR10, URZ, 0x10, UR4 ;  /* 0x000000103f0a7899 */ /* 0x000fe40008011604 */
[----:B------:R-:W-:Y:S02]  /*2c00*/  ULOP3.LUT UR8, UR4, 0xffff, URZ, 0xc0, !UPT ;  /* 0x0000ffff04087892 */ /* 0x000fe4000f8ec03f */
[----:B------:R-:W-:Y:S01]  /*2c10*/  UISETP.NE.AND UP0, UPT, UR10, URZ, UPT ;  /* 0x0000003f0a00728c */ /* 0x000fe2000bf05270 */
[----:B------:R-:W1:Y:S01]  /*2c20*/  LDC R4, c[0x0][0x288] ;  /* 0x0000a200ff047b82 */ /* 0x000e620000000800 */
[----:B------:R-:W-:-:S09]  /*2c30*/  UMOV UR4, URZ ;  /* 0x0000003f00047c82 */ /* 0x000fd20008000000 */
[----:B------:R-:W-:Y:S01]  /*2c40*/  @!UP0 ULDC UR10, c[0x0][0xae8] ;  /* 0x0002ba00000a8ab9 */ /* 0x000fe20000000800 */
[----:B0-----:R-:W-:Y:S02]  /*2c50*/  ISETP.NE.AND P0, PT, R0, 0x1, PT ;  /* 0x000000010000780c */ /* 0x001fe40003f05270 */
[----:B-1----:R-:W-:-:S11]  /*2c60*/  IADD3 R6, -R4, 0x40, RZ ;  /* 0x0000004004067810 */ /* 0x002fd60007ffe1ff */
[----:B------:R-:W0:Y:S01]  /*2c70*/  @P0 LDC R0, c[0x0][0x44c] ;  /* 0x00011300ff000b82 */ /* 0x000e220000000800 */
[----:B------:R-:W-:-:S07]  /*2c80*/  IMAD R7, R193, R2, R6 ;  /* 0x00000002c1077224 */ /* 0x000fce00078e0206 */
[----:B------:R-:W1:Y:S01]  /*2c90*/  @P0 LDC R5, c[0x0][0x450] ;  /* 0x00011400ff050b82 */ /* 0x000e620000000800 */
[----:B0-----:R-:W-:-:S04]  /*2ca0*/  @P0 IMAD.HI.U32 R4, R0, UR5, RZ ;  /* 0x0000000500040c27 */ /* 0x001fc8000f8e00ff */
[----:B------:R-:W-:Y:S01]  /*2cb0*/  IMAD.U32 R0, RZ, RZ, UR5 ;  /* 0x00000005ff007e24 */ /* 0x000fe2000f8e00ff */
[----:B-1----:R-:W-:-:S05]  /*2cc0*/  @P0 SHF.R.U32.HI R0, RZ, R5, R4 ;  /* 0x00000005ff000219 */ /* 0x002fca0000011604 */
[----:B------:R-:W-:-:S05]  /*2cd0*/  IMAD.IADD R0, R7, 0x1, R0 ;  /* 0x0000000107007824 */ /* 0x000fca00078e0200 */
[----:B------:R-:W-:-:S04]  /*2ce0*/  SHF.R.S32.HI R5, RZ, 0x1f, R0 ;  /* 0x0000001fff057819 */ /* 0x000fc80000011400 */
[----:B------:R-:W-:-:S04]  /*2cf0*/  LEA.HI R5, R5, R0, RZ, 0x6 ;  /* 0x0000000005057211 */ /* 0x000fc800078f30ff */
[----:B------:R-:W-:-:S04]  /*2d00*/  SHF.R.S32.HI R0, RZ, 0x6, R5 ;  /* 0x00000006ff007819 */ /* 0x000fc80000011405 */
[----:B------:R-:W-:-:S04]  /*2d10*/  VIMNMX R22, R3, R0, PT ;  /* 0x0000000003167248 */ /* 0x000fc80003fe0100 */
[----:B------:R-:W-:-:S13]  /*2d20*/  ISETP.GE.AND P0, PT, R22, 0x1, PT ;  /* 0x000000011600780c */ /* 0x000fda0003f06270 */
[----:B------:R-:W-:Y:S05]  /*2d30*/  @!P0 BRA `(.L_x_7207) ;  /* 0x0000000000808947 */ /* 0x000fea0003800000 */
[----:B------:R-:W-:Y:S01]  /*2d40*/  IMAD.U32 R5, RZ, RZ, UR10 ;  /* 0x0000000aff057e24 */ /* 0x000fe2000f8e00ff */
[----:B------:R-:W-:-:S04]  /*2d50*/  UMOV UR4, URZ ;  /* 0x0000003f00047c82 */ /* 0x000fc80008000000 */
[----:B------:R-:W-:-:S04]  /*2d60*/  IABS R0, R5 ;  /* 0x0000000500007213 */ /* 0x000fc80000000000 */
[----:B------:R-:W-:Y:S02]  /*2d70*/  R2UR UR9, R0 ;  /* 0x00000000000972ca */ /* 0x000fe400000e0000 */
[----:B------:R-:W-:Y:S02]  /*2d80*/  IADD3 R0, R5, -0x1, R22 ;  /* 0xffffffff05007810 */ /* 0x000fe40007ffe016 */
[----:B------:R-:W-:Y:S02]  /*2d90*/  IABS R5, R5 ;  /* 0x0000000500057213 */ /* 0x000fe40000000000 */
[----:B------:R-:W-:-:S04]  /*2da0*/  IABS R4, R0 ;  /* 0x0000000000047213 */ /* 0x000fc80000000000 */
[----:B------:R-:W-:-:S03]  /*2db0*/  R2UR UR7, R4 ;  /* 0x00000000040772ca */ /* 0x000fc600000e0000 */
        /* <DEDUP_REMOVED lines=11> */
[----:B------:R-:W-:Y:S01]  /*2e70*/  UIMAD UR4, UR5, UR6, UR7 ;  /* 0x00000006050472a4 */ /* 0x000fe2000f8e0207 */
[----:B------:R-:W-:-:S03]  /*2e80*/  R2UR UR6, R0 ;  /* 0x00000000000672ca */ /* 0x000fc600000e0000 */
[----:B------:R-:W-:-:S11]  /*2e90*/  UISETP.GT.U32.AND UP1, UPT, UR9, UR4, UPT ;  /* 0x000000040900728c */ /* 0x000fd6000bf24070 */
[----:B------:R-:W-:Y:S02]  /*2ea0*/  @!UP1 UIADD3 UR4, UR4, -UR9, URZ ;  /* 0x8000000904049290 */ /* 0x000fe4000fffe03f */
[----:B------:R-:W-:Y:S02]  /*2eb0*/  @!UP1 UIADD3 UR5, UR5, 0x1, URZ ;  /* 0x0000000105059890 */ /* 0x000fe4000fffe03f */
[----:B------:R-:W-:Y:S02]  /*2ec0*/  UISETP.GE.U32.AND UP0, UPT, UR4, UR9, UPT ;  /* 0x000000090400728c */ /* 0x000fe4000bf06070 */
[----:B------:R-:W-:-:S04]  /*2ed0*/  ULOP3.LUT UR4, UR6, UR10, URZ, 0x3c, !UPT ;  /* 0x0000000a06047292 */ /* 0x000fc8000f8e3c3f */
[----:B------:R-:W-:-:S05]  /*2ee0*/  UISETP.GE.AND UP1, UPT, UR4, URZ, UPT ;  /* 0x0000003f0400728c */ /* 0x000fca000bf26270 */
[----:B------:R-:W-:Y:S02]  /*2ef0*/  @UP0 UIADD3 UR5, UR5, 0x1, URZ ;  /* 0x0000000105050890 */ /* 0x000fe4000fffe03f */
[----:B------:R-:W-:-:S05]  /*2f00*/  UISETP.NE.AND UP0, UPT, UR10, URZ, UPT ;  /* 0x0000003f0a00728c */ /* 0x000fca000bf05270 */
[----:B------:R-:W-:Y:S02]  /*2f10*/  UMOV UR4, UR5 ;  /* 0x0000000500047c82 */ /* 0x000fe40008000000 */
[----:B------:R-:W-:-:S04]  /*2f20*/  @!UP1 UIADD3 UR4, -UR4, URZ, URZ ;  /* 0x0000003f04049290 */ /* 0x000fc8000fffe13f */
[----:B------:R-:W-:-:S12]  /*2f30*/  @!UP0 ULOP3.LUT UR4, URZ, UR10, URZ, 0x33, !UPT ;  /* 0x0000000a3f048292 */ /* 0x000fd8000f8e333f */
.L_x_7207:
[----:B------:R-:W-:Y:S02]  /*2f40*/  UIMAD UR5, UR8, UR4, URZ ;  /* 0x00000004080572a4 */ /* 0x000fe4000f8e023f */
        /* <DEDUP_REMOVED lines=106> */
.L_x_7208:
        /* <DEDUP_REMOVED lines=11> */
.L_x_7347:
[----:B------:R-:W2:Y:S01]  /*36a0*/  LDL R0, [R1+0x30] ;  /* 0x0000300001007983 */ /* 0x000ea20000100800 */
[----:B------:R-:W-:Y:S02]  /*36b0*/  LEA.HI R7, R7, R6, RZ, 0x3 ;  /* 0x0000000607077211 */ /* 0x000fe400078f18ff */
[----:B------:R-:W-:Y:S02]  /*36c0*/  LEA.HI R4, R4, R5, RZ, 0x5 ;  /* 0x0000000504047211 */ /* 0x000fe400078f28ff */
[----:B------:R-:W-:Y:S02]  /*36d0*/  LOP3.LUT R7, R7, 0xfffffff8, RZ, 0xc0, !PT ;  /* 0xfffffff807077812 */ /* 0x000fe400078ec0ff */
[----:B------:R-:W-:-:S03]  /*36e0*/  SHF.R.S32.HI R4, RZ, 0x5, R4 ;  /* 0x00000005ff047819 */ /* 0x000fc60000011404 */
[----:B------:R-:W-:-:S04]  /*36f0*/  IMAD.IADD R7, R6, 0x1, -R7 ;  /* 0x0000000106077824 */ /* 0x000fc800078e0a07 */
[----:B------:R-:W-:Y:S01]  /*3700*/  IMAD R190, R4, 0x10, R7 ;  /* 0x0000001004be7824 */ /* 0x000fe200078e0207 */
[----:B--2---:R-:W-:Y:S02]  /*3710*/  R2UR UR4, R0 ;  /* 0x00000000000472ca */ /* 0x004fe400000e0000 */
[----:B------:R-:W-:Y:S01]  /*3720*/  LOP3.LUT R0, R3, 0x7ffffffc, RZ, 0xc0, !PT ;  /* 0x7ffffffc03007812 */ /* 0x000fe200078ec0ff */
[----:B------:R-:W-:-:S04]  /*3730*/  IMAD.IADD R3, R17, 0x1, -R2 ;  /* 0x0000000111037824 */ /* 0x000fc800078e0a02 */
[----:B------:R-:W-:-:S04]  /*3740*/  IMAD.IADD R0, R5, 0x1, -R0 ;  /* 0x0000000105007824 */ /* 0x000fc800078e0a00 */
[----:B------:R-:W-:Y:S02]  /*3750*/  IMAD.SHL.U32 R194, R0, 0x2, RZ ;  /* 0x0000000200c27824 */ /* 0x000fe400078e00ff */
[----:B------:R-:W-:Y:S02]  /*3760*/  ULOP3.LUT UR4, UR4, 0x1, URZ, 0xfc, !UPT ;  /* 0x0000000104047892 */ /* 0x000fe4000f8efc3f */
[----:B------:R-:W-:-:S04]  /*3770*/  IMAD R192, R3, 0x100, R194 ;  /* 0x0000010003c07824 */ /* 0x000fc800078e02c2 */
[----:B------:R-:W-:-:S05]  /*3780*/  IMAD.U32 R2, RZ, RZ, UR4 ;  /* 0x00000004ff027e24 */ /* 0x000fca000f8e00ff */
[----:B------:R-:W-:-:S13]  /*3790*/  ISETP.NE.AND P0, PT, R2, 0x3, PT ;  /* 0x000000030200780c */ /* 0x000fda0003f05270 */
[----:B------:R-:W-:Y:S05]  /*37a0*/  @!P0 BRA `(.L_x_7210) ;  /* 0x0000000000048947 */ /* 0x000fea0003800000 */
[----:B------:R-:W-:Y:S01]  /*37b0*/  BPT.TRAP 0x1 ;  /* 0x000000040000795c */ /* 0x000fe20000300000 */
.L_x_7210:
[----:B------:R1:W2:Y:S01]  /*37c0*/  SYNCS.PHASECHK.TRANS64.TRYWAIT P1, [R196+URZ+0x38830], R9 ;  /* 0x03883009c40075a7 */ /* 0x0002a2000802017f */
[----:B------:R-:W-:Y:S05]  /*37d0*/  @!P0 BRA `(.L_x_7211) ;  /* 0x0000000000048947 */ /* 0x000fea0003800000 */
[----:B------:R-:W-:Y:S01]  /*37e0*/  BPT.TRAP 0x1 ;  /* 0x000000040000795c */ /* 0x000fe20000300000 */
.L_x_7211:
[----:B--2---:R-:W-:Y:S05]  /*37f0*/  @P1 BRA `(.L_x_7212) ;  /* 0x0000000000081947 */ /* 0x004fea0003800000 */
[----:B------:R-:W2:Y:S02]  /*3800*/  SYNCS.PHASECHK.TRANS64.TRYWAIT P1, [R196+URZ+0x38830], R9 ;  /* 0x03883009c40075a7 */ /* 0x000ea4000802017f */
[----:B--2---:R-:W-:Y:S05]  /*3810*/  @!P1 BRA `(.L_x_7213) ;  /* 0x00000118002c9947 */ /* 0x004fea0003800000 */
.L_x_7212:
        /* <DEDUP_REMOVED lines=65> */
.L_x_7348:
[----:B------:R-:W-:Y:S05]  /*3c30*/  @!P0 BRA `(.L_x_7215) ;  /* 0x0000000000048947 */ /* 0x000fea0003800000 */
[----:B------:R-:W-:Y:S01]  /*3c40*/  BPT.TRAP 0x1 ;  /* 0x000000040000795c */ /* 0x000fe20000300000 */
.L_x_7215:
[----:B------:R4:W0:Y:S01]  /*3c50*/  SYNCS.PHASECHK.TRANS64.TRYWAIT P1, [R196+URZ+0x38850], R9 ;  /* 0x03885009c40075a7 */ /* 0x000822000802017f */
[----:B------:R-:W-:Y:S05]  /*3c60*/  @!P0 BRA `(.L_x_7216) ;  /* 0x0000000000048947 */ /* 0x000fea0003800000 */
[----:B------:R-:W-:Y:S01]  /*3c70*/  BPT.TRAP 0x1 ;  /* 0x000000040000795c */ /* 0x000fe20000300000 */
.L_x_7216:
        /* <DEDUP_REMOVED lines=11> */
.L_x_7217:
[----:B------:R-:W-:Y:S01]  /*3d30*/  R2UR UR4, R0 ;  /* 0x00000000000472ca */ /* 0x000fe200000e0000 */
[----:B------:R-:W-:Y:S01]  /*3d40*/  WARPGROUP.ARRIVE ;  /* 0x00000000000079c5 */ /* 0x000fe20000000000 */
[----:B------:R-:W-:Y:S01]  /*3d50*/  R2UR UR6, R16 ;  /* 0x00000000100672ca */ /* 0x000fe200000e0000 */
[----:B------:R-:W-:Y:S01]  /*3d60*/  UMOV UR9, 0x40000040 ;  /* 0x4000004000097882 */ /* 0x000fe20000000000 */
[----:B------:R-:W-:Y:S01]  /*3d70*/  UMOV UR7, 0x40000040 ;  /* 0x4000004000077882 */ /* 0x000fe20000000000 */
[----:B------:R-:W-:Y:S01]  /*3d80*/  UMOV UR5, UR9 ;  /* 0x0000000900057c82 */ /* 0x000fe20008000000 */
[----:B------:R-:W-:Y:S01]  /*3d90*/  VIADD R10, R0, 0x2 ;  /* 0x00000002000a7836 */ /* 0x000fe20000000000 */
[----:B------:R-:W-:Y:S01]  /*3da0*/  UMOV UR11, 0x40000040 ;  /* 0x40000040000b7882 */ /* 0x000fe20000000000 */
[----:B------:R-:W-:Y:S01]  /*3db0*/  VIADD R11, R16, 0x2 ;  /* 0x00000002100b7836 */ /* 0x000fe20000000000 */
[----:B------:R-:W-:Y:S01]  /*3dc0*/  UMOV UR13, 0x40000040 ;  /* 0x40000040000d7882 */ /* 0x000fe20000000000 */
[----:B-1234-:R-:W-:Y:S01]  /*3dd0*/  IMAD.U32 R9, RZ, RZ, UR9 ;  /* 0x00000009ff097e24 */ /* 0x01efe2000f8e00ff */
[----:B------:R-:W-:Y:S01]  /*3de0*/  UMOV UR9, 0x40000040 ;  /* 0x4000004000097882 */ /* 0x000fe20000000000 */
[----:B------:R-:W-:Y:S01]  /*3df0*/  VIADD R12, R0, 0x4 ;  /* 0x00000004000c7836 */ /* 0x000fe20000000000 */
[----:B------:R-:W-:Y:S01]  /*3e00*/  UMOV UR8, UR4 ;  /* 0x0000000400087c82 */ /* 0x000fe20008000000 */
[----:B------:R-:W-:Y:S01]  /*3e10*/  VIADD R13, R16, 0x4 ;  /* 0x00000004100d7836 */ /* 0x000fe20000000000 */
[----:B------:R-:W-:Y:S01]  /*3e20*/  UMOV UR4, UR8 ;  /* 0x0000000800047c82 */ /* 0x000fe20008000000 */
[----:B------:R-:W-:Y:S01]  /*3e30*/  IMAD.U32 R8, RZ, RZ, UR8 ;  /* 0x00000008ff087e24 */ /* 0x000fe2000f8e00ff */
[----:B------:R-:W-:Y:S01]  /*3e40*/  HGMMA.64x64x16.F32 R24, gdesc[UR4], R24, gsb0 ;  /* 0x00e00000041879f0 */ /* 0x000fe20008000818 */
[----:B------:R-:W-:Y:S01]  /*3e50*/  R2UR UR4, R10 ;  /* 0x000000000a0472ca */ /* 0x000fe200000e0000 */
[----:B------:R-:W-:Y:S01]  /*3e60*/  UMOV UR5, UR9 ;  /* 0x0000000900057c82 */ /* 0x000fe20008000000 */
[----:B------:R-:W-:Y:S01]  /*3e70*/  R2UR UR6, R11 ;  /* 0x000000000b0672ca */ /* 0x000fe200000e0000 */
[----:B------:R-:W-:Y:S01]  /*3e80*/  UMOV UR7, 0x40000040 ;  /* 0x4000004000077882 */ /* 0x000fe20000000000 */
[----:B------:R-:W-:Y:S01]  /*3e90*/  IMAD.U32 R11, RZ, RZ, UR9 ;  /* 0x00000009ff0b7e24 */ /* 0x000fe2000f8e00ff */
[----:B------:R-:W-:Y:S01]  /*3ea0*/  UMOV UR9, 0x40000040 ;  /* 0x4000004000097882 */ /* 0x000fe20000000000 */
[----:B------:R-:W-:Y:S01]  /*3eb0*/  VIADD R17, R0, 0x6 ;  /* 0x0000000600117836 */ /* 0x000fe20000000000 */
[----:B------:R-:W-:Y:S01]  /*3ec0*/  UMOV UR15, 0x40000040 ;  /* 0x40000040000f7882 */ /* 0x000fe20000000000 */
[----:B------:R-:W-:Y:S01]  /*3ed0*/  VIADD R18, R16, 0x6 ;  /* 0x0000000610127836 */ /* 0x000fe20000000000 */
        /* <DEDUP_REMOVED lines=27> */
[----:B------:R-:W1:Y:S01]  /*4090*/  S2R R62, SR_TID.X ;  /* 0x00000000003e7919 */ /* 0x000e620000002100 */
[----:B------:R-:W-:Y:S01]  /*40a0*/  VIADD R197, R0, 0xe00 ;  /* 0x00000e0000c57836 */ /* 0x000fe20000000000 */
[----:B------:R-:W-:Y:S01]  /*40b0*/  R2UR UR61, R195 ;  /* 0x00000000c33d72ca */ /* 0x000fe200000e0000 */
[----:B------:R-:W-:-:S02]  /*40c0*/  IMAD.MOV.U32 R61, RZ, RZ, 0x40 ;  /* 0x00000040ff3d7424 */ /* 0x000fc400078e00ff */
[----:B------:R-:W-:Y:S02]  /*40d0*/  VIADD R186, R190, UR60 ;  /* 0x0000003cbeba7c36 */ /* 0x000fe40008000000 */
[----:B------:R-:W-:Y:S02]  /*40e0*/  IMAD.MOV.U32 R187, RZ, RZ, 0x20 ;  /* 0x00000020ffbb7424 */ /* 0x000fe400078e00ff */
        /* <DEDUP_REMOVED lines=10> */
[----:B------:R-:W-:Y:S01]  /*4190*/  IMAD.U32 R13, RZ, RZ, UR9 ;  /* 0x00000009ff0d7e24 */ /* 0x000fe2000f8e00ff */
[----:B------:R-:W-:-:S08]  /*41a0*/  UMOV UR9, 0x40000040 ;  /* 0x4000004000097882 */ /* 0x000fd00000000000 */
        /* <DEDUP_REMOVED lines=63> */
[----:B------:R-:W-:Y:S01]  /*45a0*/  ULDC UR7, c[0x0][0x2f0] ;  /* 0x0000bc0000077ab9 */ /* 0x000fe20000000800 */
[----:B------:R-:W-:Y:S01]  /*45b0*/  UISETP.NE.AND UP0, UPT, UR6, 0x1, UPT ;  /* 0x000000010600788c */ /* 0x000fe2000bf05270 */
[----:B0-----:R-:W-:-:S10]  /*45c0*/  VIADD R19, R0, 0x800 ;  /* 0x0000080000137836 */ /* 0x001fd40000000000 */
[----:B------:R-:W-:Y:S01]  /*45d0*/  @UP0 ULDC UR6, c[0x0][0x44c] ;  /* 0x0001130000060ab9 */ /* 0x000fe20000000800 */
        /* <DEDUP_REMOVED lines=19> */
[----:B------:R-:W-:Y:S01]  /*4710*/  HGMMA.64x64x16.F32 R24, gdesc[UR12], R24, gsb0 ;  /* 0x00e000000c1879f0 */ /* 0x000fe20008000818 */
[----:B------:R-:W-:Y:S02]  /*4720*/  @UP0 ULDC UR14, c[0x0][0x450] ;  /* 0x00011400000e0ab9 */ /* 0x000fe40000000800 */
        /* <DEDUP_REMOVED lines=53> */
[----:B------:R-:W-:Y:S01]  /*4a80*/  VIADD R18, R0, 0xa00 ;  /* 0x00000a0000127836 */ /* 0x000fe20000000000 */
        /* <DEDUP_REMOVED lines=114> */
[----:B------:R-:W-:Y:S01]  /*51b0*/  UMOV UR57, 0x40000040 ;  /* 0x4000004000397882 */ /* 0x000fe20000000000 */
[----:B------:R-:W-:Y:S01]  /*51c0*/  R2UR UR58, R58 ;  /* 0x000000003a3a72ca */ /* 0x000fe200000e0000 */
[----:B------:R-:W-:Y:S01]  /*51d0*/  UMOV UR59, 0x40000040 ;  /* 0x40000040003b7882 */ /* 0x000fe20000000000 */
[----:B------:R-:W-:Y:S02]  /*51e0*/  IMAD.IADD R20, R60, 0x1, R197 ;  /* 0x000000013c147824 */ /* 0x000fe400078e02c5 */
[----:B------:R-:W-:-:S04]  /*51f0*/  IMAD R58, R22, -0x40, R61 ;  /* 0xffffffc0163a7824 */ /* 0x000fc800078e023d */
[----:B------:R-:W-:-:S04]  /*5200*/  VIADD R60, R58, 0x1 ;  /* 0x000000013a3c7836 */ /* 0x000fc80000000000 */
[----:B------:R-:W-:Y:S01]  /*5210*/  IMAD R60, R193, UR7, R60 ;  /* 0x00000007c13c7c24 */ /* 0x000fe2000f8e023c */
[----:B------:R-:W-:Y:S02]  /*5220*/  WARPGROUP.DEPBAR.LE gsb0, 0x0 ;  /* 0x00008000000079c5 */ /* 0x000fe40000010000 */
[----:B------:R-:W-:-:S06]  /*5230*/  WARPGROUP.ARRIVE ;  /* 0x00000000000079c5 */ /* 0x000fcc0000000000 */
[----:B------:R-:W-:Y:S01]  /*5240*/  HGMMA.64x64x16.F32 R24, gdesc[UR56], R24, gsb0 ;  /* 0x00e00000381879f0 */ /* 0x000fe20008000818 */
[----:B------:R-:W-:Y:S01]  /*5250*/  R2UR UR56, R20 ;  /* 0x00000000143872ca */ /* 0x000fe200000e0000 */
[----:B------:R-:W-:Y:S01]  /*5260*/  UMOV UR57, 0x40000040 ;  /* 0x4000004000397882 */ /* 0x000fe20000000000 */
[----:B------:R-:W-:Y:S01]  /*5270*/  R2UR UR58, R21 ;  /* 0x00000000153a72ca */ /* 0x000fe200000e0000 */
[----:B------:R-:W-:Y:S01]  /*5280*/  UMOV UR59, 0x40000040 ;  /* 0x40000040003b7882 */ /* 0x000fe20000000000 */
[----:B------:R-:W-:Y:S02]  /*5290*/  SEL R20, R61, 0x3e, P1 ;  /* 0x0000003e3d147807 */ /* 0x000fe40000800000 */
[----:B------:R-:W-:Y:S02]  /*52a0*/  PLOP3.LUT P1, PT, PT, PT, UP0, 0x80, 0x0 ;  /* 0x000000000000781c */ /* 0x000fe40003f2f008 */
[----:B------:R-:W-:-:S04]  /*52b0*/  LOP3.LUT R21, R20, 0x6, RZ, 0xc0, !PT ;  /* 0x0000000614157812 */ /* 0x000fc800078ec0ff */
[CC--:B------:R-:W-:Y:S02]  /*52c0*/  IADD3 R20, R21.reuse, R57.reuse, R0 ;  /* 0x0000003915147210 */ /* 0x0c0fe40007ffe000 */
[----:B------:R-:W-:Y:S01]  /*52d0*/  IADD3 R21, R21, R57, R16 ;  /* 0x0000003915157210 */ /* 0x000fe20007ffe010 */
[----:B------:R-:W-:-:S04]  /*52e0*/  IMAD R57, R193, UR7, R58 ;  /* 0x00000007c1397c24 */ /* 0x000fc8000f8e023a */
[----:B------:R-:W-:Y:S01]  /*52f0*/  IMAD.IADD R57, R57, 0x1, -R194 ;  /* 0x0000000139397824 */ /* 0x000fe200078e0ac2 */
        /* <DEDUP_REMOVED lines=12> */
[----:B------:R-:W-:-:S04]  /*53c0*/  IMAD.IADD R21, R20, 0x1, -R21 ;  /* 0x0000000114157824 */ /* 0x000fc800078e0a15 */
[----:B------:R-:W-:-:S04]  /*53d0*/  IMAD R186, R21, 0x8, R186 ;  /* 0x0000000815ba7824 */ /* 0x000fc800078e02ba */
[----:B------:R-:W-:Y:S01]  /*53e0*/  @P1 IMAD.HI.U32 R21, R186, UR6, RZ ;  /* 0x00000006ba151c27 */ /* 0x000fe2000f8e00ff */
[----:B------:R-:W-:-:S03]  /*53f0*/  @UP0 ULDC UR6, c[0x0][0x450] ;  /* 0x0001140000060ab9 */ /* 0x000fc60000000800 */
[----:B------:R-:W-:Y:S01]  /*5400*/  IMAD.MOV.U32 R20, RZ, RZ, R186 ;  /* 0x000000ffff147224 */ /* 0x000fe200078e00ba */
[----:B------:R-:W-:Y:S01]  /*5410*/  @P1 SHF.R.U32.HI R20, RZ, UR6, R21 ;  /* 0x00000006ff141c19 */ /* 0x000fe20008011615 */
[----:B------:R-:W-:Y:S01]  /*5420*/  ULDC UR6, c[0x0][0xa80] ;  /* 0x0002a00000067ab9 */ /* 0x000fe20000000800 */
[----:B------:R-:W0:Y:S03]  /*5430*/  LDC R21, c[0x0][0x288] ;  /* 0x0000a200ff157b82 */ /* 0x000e260000000800 */
[----:B------:R-:W1:Y:S04]  /*5440*/  SHFL.IDX PT, R59, R20, RZ, 0x1c1f ;  /* 0x001c1fff143b7589 */ /* 0x000e6800000e0000 */
[----:B------:R-:W2:Y:S01]  /*5450*/  SHFL.IDX PT, R20, R20, 0x1, 0x1c1f ;  /* 0x003c1f0014147f89 */ /* 0x000ea200000e0000 */
[----:B0-----:R-:W-:Y:S01]  /*5460*/  IADD3 R60, R60, -R21, -R194 ;  /* 0x800000153c3c7210 */ /* 0x001fe20007ffe8c2 */
[----:B------:R-:W-:-:S03]  /*5470*/  IMAD R21, R193, UR7, -R21 ;  /* 0x00000007c1157c24 */ /* 0x000fc6000f8e0a15 */
[----:B-1----:R-:W-:Y:S02]  /*5480*/  VIADDMNMX R59, R59, R60, R57, PT ;  /* 0x0000003c3b3b7246 */ /* 0x002fe40003800139 */
[----:B------:R-:W-:Y:S02]  /*5490*/  R2UR UR7, R21 ;  /* 0x00000000150772ca */ /* 0x000fe400000e0000 */
[C---:B------:R-:W-:Y:S01]  /*54a0*/  ISETP.GT.AND P2, PT, R59.reuse, RZ, PT ;  /* 0x000000ff3b00720c */ /* 0x040fe20003f44270 */
[----:B------:R-:W-:Y:S02]  /*54b0*/  WARPGROUP.DEPBAR.LE gsb0, 0x0 ;  /* 0x00008000000079c5 */ /* 0x000fe40000010000 */
[----:B------:R-:W-:Y:S01]  /*54c0*/  WARPGROUP.ARRIVE ;  /* 0x00000000000079c5 */ /* 0x000fe20000000000 */
[C---:B------:R-:W-:Y:S02]  /*54d0*/  ISETP.GT.AND P3, PT, R59.reuse, 0x1, PT ;  /* 0x000000013b00780c */ /* 0x040fe40003f64270 */
[----:B------:R-:W-:-:S02]  /*54e0*/  ISETP.GT.AND P4, PT, R59, 0x8, PT ;  /* 0x000000083b00780c */ /* 0x000fc40003f84270 */
[----:B--2---:R-:W-:Y:S01]  /*54f0*/  VIADDMNMX R57, R20, R60, R57, PT ;  /* 0x0000003c14397246 */ /* 0x004fe20003800139 */
[----:B------:R-:W-:Y:S03]  /*5500*/  HGMMA.64x64x16.F32 R24, gdesc[UR56], R24, gsb0 ;  /* 0x00e00000381879f0 */ /* 0x000fe60008000818 */
[----:B------:R-:W-:Y:S02]  /*5510*/  WARPGROUP.DEPBAR.LE gsb0, 0x0 ;  /* 0x00008000000079c5 */ /* 0x000fe40000010000 */
[----:B------:R-:W-:Y:S02]  /*5520*/  FSEL R24, R24, -INF , P2 ;  /* 0xff80000018187808 */ /* 0x000fe40001000000 */
[----:B------:R-:W-:Y:S02]  /*5530*/  FSEL R25, R25, -INF , P3 ;  /* 0xff80000019197808 */ /* 0x000fe40001800000 */
        /* <DEDUP_REMOVED lines=40> */
[----:B------:R-:W-:Y:S02]  /*57c0*/  FMNMX.FTZ R58, R52, R59, !PT ;  /* 0x0000003b343a7209 */ /* 0x000fe40007810000 */
[----:B------:R-:W-:Y:S02]  /*57d0*/  ISETP.GT.AND P2, PT, R57, RZ, PT ;  /* 0x000000ff3900720c */ /* 0x000fe40003f44270 */
[----:B------:R-:W-:-:S02]  /*57e0*/  FMNMX.FTZ R58, R53, R58, !PT ;  /* 0x0000003a353a7209 */ /* 0x000fc40007810000 */
[C---:B------:R-:W-:Y:S02]  /*57f0*/  ISETP.GT.AND P3, PT, R57.reuse, 0x1, PT ;  /* 0x000000013900780c */ /* 0x040fe40003f64270 */
[----:B------:R-:W-:Y:S01]  /*5800*/  ISETP.GT.AND P4, PT, R57, 0x8, PT ;  /* 0x000000083900780c */ /* 0x000fe20003f84270 */
[----:B------:R-:W0:Y:S01]  /*5810*/  SHFL.BFLY PT, R59, R58, 0x2, 0x1f ;  /* 0x0c401f003a3b7f89 */ /* 0x000e2200000e0000 */
[----:B------:R-:W-:Y:S02]  /*5820*/  FSEL R26, R26, -INF , P2 ;  /* 0xff8000001a1a7808 */ /* 0x000fe40001000000 */
[----:B------:R-:W-:Y:S02]  /*5830*/  FSEL R27, R27, -INF , P3 ;  /* 0xff8000001b1b7808 */ /* 0x000fe40001800000 */
[----:B------:R-:W-:Y:S02]  /*5840*/  ISETP.GT.AND P2, PT, R57, 0x9, PT ;  /* 0x000000093900780c */ /* 0x000fe40003f44270 */
[----:B------:R-:W-:-:S02]  /*5850*/  FSEL R30, R30, -INF , P4 ;  /* 0xff8000001e1e7808 */ /* 0x000fc40002000000 */
[----:B------:R-:W-:Y:S02]  /*5860*/  ISETP.GT.AND P3, PT, R57, 0x10, PT ;  /* 0x000000103900780c */ /* 0x000fe40003f64270 */
[----:B------:R-:W-:Y:S02]  /*5870*/  FSEL R31, R31, -INF , P2 ;  /* 0xff8000001f1f7808 */ /* 0x000fe40001000000 */
[C---:B------:R-:W-:Y:S02]  /*5880*/  ISETP.GT.AND P2, PT, R57.reuse, 0x11, PT ;  /* 0x000000113900780c */ /* 0x040fe40003f44270 */
[----:B------:R-:W-:Y:S02]  /*5890*/  FSEL R34, R34, -INF , P3 ;  /* 0xff80000022227808 */ /* 0x000fe40001800000 */
[----:B------:R-:W-:Y:S02]  /*58a0*/  ISETP.GT.AND P3, PT, R57, 0x18, PT ;  /* 0x000000183900780c */ /* 0x000fe40003f64270 */
[----:B------:R-:W-:-:S02]  /*58b0*/  FSEL R35, R35, -INF , P2 ;  /* 0xff80000023237808 */ /* 0x000fc40001000000 */
[C---:B------:R-:W-:Y:S02]  /*58c0*/  ISETP.GT.AND P2, PT, R57.reuse, 0x19, PT ;  /* 0x000000193900780c */ /* 0x040fe40003f44270 */
[----:B------:R-:W-:Y:S02]  /*58d0*/  FSEL R38, R38, -INF , P3 ;  /* 0xff80000026267808 */ /* 0x000fe40001800000 */
[----:B0-----:R-:W-:Y:S02]  /*58e0*/  FMNMX.FTZ R185, R58, R59, !PT ;  /* 0x0000003b3ab97209 */ /* 0x001fe40007810000 */
[----:B------:R-:W-:Y:S02]  /*58f0*/  FMNMX.FTZ R59, R26, R27, !PT ;  /* 0x0000001b1a3b7209 */ /* 0x000fe40007810000 */
[----:B------:R-:W-:Y:S01]  /*5900*/  ISETP.GT.AND P3, PT, R57, 0x20, PT ;  /* 0x000000203900780c */ /* 0x000fe20003f64270 */
[----:B------:R-:W0:Y:S01]  /*5910*/  SHFL.BFLY PT, R60, R185, 0x1, 0x1f ;  /* 0x0c201f00b93c7f89 */ /* 0x000e2200000e0000 */
        /* <DEDUP_REMOVED lines=13> */
[----:B0-----:R-:W-:Y:S02]  /*59f0*/  FMNMX.FTZ R185, R185, R60, !PT ;  /* 0x0000003cb9b97209 */ /* 0x001fe40007810000 */
[----:B------:R-:W-:Y:S02]  /*5a00*/  FSEL R46, R46, -INF , P3 ;  /* 0xff8000002e2e7808 */ /* 0x000fe40001800000 */
[----:B------:R-:W-:Y:S01]  /*5a10*/  FMNMX.FTZ R59, R43, R20, !PT ;  /* 0x000000142b3b7209 */ /* 0x000fe20007810000 */
[----:B------:R-:W-:Y:S01]  /*5a20*/  FMUL.FTZ R58, R185, UR6 ;  /* 0x00000006b93a7c20 */ /* 0x000fe20008410000 */
[----:B------:R-:W-:Y:S02]  /*5a30*/  ISETP.GT.AND P2, PT, R57, 0x30, PT ;  /* 0x000000303900780c */ /* 0x000fe40003f44270 */
[----:B------:R-:W-:Y:S02]  /*5a40*/  FSEL R47, R47, -INF , P4 ;  /* 0xff8000002f2f7808 */ /* 0x000fe40002000000 */
[----:B------:R-:W-:-:S02]  /*5a50*/  FMNMX.FTZ R20, R46, R59, !PT ;  /* 0x0000003b2e147209 */ /* 0x000fc40007810000 */
[----:B------:R-:W-:Y:S02]  /*5a60*/  FSETP.NEU.FTZ.AND P5, PT, R185, -INF , PT ;  /* 0xff800000b900780b */ /* 0x000fe40003fbd000 */
[----:B------:R-:W-:Y:S02]  /*5a70*/  ISETP.GT.AND P3, PT, R57, 0x31, PT ;  /* 0x000000313900780c */ /* 0x000fe40003f64270 */
[----:B------:R-:W-:Y:S02]  /*5a80*/  FSEL R50, R50, -INF , P2 ;  /* 0xff80000032327808 */ /* 0x000fe40001000000 */
[----:B------:R-:W-:Y:S02]  /*5a90*/  FMNMX.FTZ R59, R47, R20, !PT ;  /* 0x000000142f3b7209 */ /* 0x000fe40007810000 */
[----:B------:R-:W-:Y:S02]  /*5aa0*/  FSEL R58, R58, RZ, P5 ;  /* 0x000000ff3a3a7208 */ /* 0x000fe40002800000 */
[----:B------:R-:W-:-:S02]  /*5ab0*/  ISETP.GT.AND P2, PT, R57, 0x38, PT ;  /* 0x000000383900780c */ /* 0x000fc40003f44270 */
[----:B------:R-:W-:Y:S01]  /*5ac0*/  FSEL R51, R51, -INF , P3 ;  /* 0xff80000033337808 */ /* 0x000fe20001800000 */
[--C-:B------:R-:W-:Y:S01]  /*5ad0*/  FFMA.FTZ R170, R25, UR6, -R58.reuse ;  /* 0x0000000619aa7c23 */ /* 0x100fe2000801083a */
[----:B------:R-:W-:Y:S01]  /*5ae0*/  FMNMX.FTZ R20, R50, R59, !PT ;  /* 0x0000003b32147209 */ /* 0x000fe20007810000 */
[--C-:B------:R-:W-:Y:S01]  /*5af0*/  FFMA.FTZ R171, R28, UR6, -R58.reuse ;  /* 0x000000061cab7c23 */ /* 0x100fe2000801083a */
[----:B------:R-:W-:Y:S01]  /*5b00*/  ISETP.GT.AND P3, PT, R57, 0x39, PT ;  /* 0x000000393900780c */ /* 0x000fe20003f64270 */
[--C-:B------:R-:W-:Y:S01]  /*5b10*/  FFMA.FTZ R169, R24, UR6, -R58.reuse ;  /* 0x0000000618a97c23 */ /* 0x100fe2000801083a */
[----:B------:R-:W-:Y:S01]  /*5b20*/  FSEL R54, R54, -INF , P2 ;  /* 0xff80000036367808 */ /* 0x000fe20001000000 */
[--C-:B------:R-:W-:Y:S01]  /*5b30*/  FFMA.FTZ R172, R29, UR6, -R58.reuse ;  /* 0x000000061dac7c23 */ /* 0x100fe2000801083a */
[----:B------:R-:W-:Y:S01]  /*5b40*/  FMNMX.FTZ R25, R51, R20, !PT ;  /* 0x0000001433197209 */ /* 0x000fe20007810000 */
[--C-:B------:R-:W-:Y:S01]  /*5b50*/  FFMA.FTZ R173, R32, UR6, -R58.reuse ;  /* 0x0000000620ad7c23 */ /* 0x100fe2000801083a */
[----:B------:R-:W-:Y:S01]  /*5b60*/  FSEL R55, R55, -INF , P3 ;  /* 0xff80000037377808 */ /* 0x000fe20001800000 */
        /* <DEDUP_REMOVED lines=13> */
[----:B------:R-:W-:Y:S01]  /*5c40*/  FFMA.FTZ R198, R53, UR6, -R58 ;  /* 0x0000000635c67c23 */ /* 0x000fe2000801083a */
[----:B------:R-:W-:Y:S08]  /*5c50*/  MUFU.EX2 R169, R169 ;  /* 0x000000a900a97308 */ /* 0x000ff00000000800 */
[----:B------:R-:W1:Y:S08]  /*5c60*/  MUFU.EX2 R170, R170 ;  /* 0x000000aa00aa7308 */ /* 0x000e700000000800 */
[----:B------:R-:W-:Y:S01]  /*5c70*/  MUFU.EX2 R171, R171 ;  /* 0x000000ab00ab7308 */ /* 0x000fe20000000800 */
[----:B0-----:R-:W-:-:S07]  /*5c80*/  FMNMX.FTZ R25, R20, R25, !PT ;  /* 0x0000001914197209 */ /* 0x001fce0007810000 */
[----:B------:R-:W0:Y:S01]  /*5c90*/  MUFU.EX2 R172, R172 ;  /* 0x000000ac00ac7308 */ /* 0x000e220000000800 */
[----:B------:R-:W2:Y:S01]  /*5ca0*/  SHFL.BFLY PT, R168, R25, 0x1, 0x1f ;  /* 0x0c201f0019a87f89 */ /* 0x000ea200000e0000 */
[----:B-1----:R-:W-:Y:S01]  /*5cb0*/  F2FP.F16.F32.PACK_AB R152, R170, R169 ;  /* 0x000000a9aa98723e */ /* 0x002fe200000000ff */
[----:B------:R-:W-:-:S05]  /*5cc0*/  FADD.FTZ R170, R169, R170 ;  /* 0x000000aaa9aa7221 */ /* 0x000fca0000010000 */
[----:B------:R-:W-:Y:S08]  /*5cd0*/  MUFU.EX2 R173, R173 ;  /* 0x000000ad00ad7308 */ /* 0x000ff00000000800 */
[----:B------:R-:W1:Y:S01]  /*5ce0*/  MUFU.EX2 R174, R174 ;  /* 0x000000ae00ae7308 */ /* 0x000e620000000800 */
[----:B0-----:R-:W-:Y:S01]  /*5cf0*/  F2FP.F16.F32.PACK_AB R154, R172, R171 ;  /* 0x000000abac9a723e */ /* 0x001fe200000000ff */
[----:B------:R-:W-:-:S04]  /*5d00*/  FADD.FTZ R171, R171, R170 ;  /* 0x000000aaabab7221 */ /* 0x000fc80000010000 */
[----:B------:R-:W-:Y:S02]  /*5d10*/  FADD.FTZ R172, R172, R171 ;  /* 0x000000abacac7221 */ /* 0x000fe40000010000 */
[----:B------:R-:W-:Y:S01]  /*5d20*/  MUFU.EX2 R175, R175 ;  /* 0x000000af00af7308 */ /* 0x000fe20000000800 */
[----:B--2---:R-:W-:-:S04]  /*5d30*/  FMNMX.FTZ R168, R25, R168, !PT ;  /* 0x000000a819a87209 */ /* 0x004fc80007810000 */
[C---:B------:R-:W-:Y:S01]  /*5d40*/  FSETP.NEU.FTZ.AND P2, PT, R168.reuse, -INF , PT ;  /* 0xff800000a800780b */ /* 0x040fe20003f5d000 */
[----:B------:R-:W-:Y:S02]  /*5d50*/  FMUL.FTZ R20, R168, UR6 ;  /* 0x00000006a8147c20 */ /* 0x000fe40008410000 */
[----:B------:R-:W0:Y:S01]  /*5d60*/  MUFU.EX2 R176, R176 ;  /* 0x000000b000b07308 */ /* 0x000e220000000800 */
[----:B-1----:R-:W-:Y:S01]  /*5d70*/  F2FP.F16.F32.PACK_AB R156, R174, R173 ;  /* 0x000000adae9c723e */ /* 0x002fe200000000ff */
[----:B------:R-:W-:Y:S01]  /*5d80*/  FADD.FTZ R173, R173, R172 ;  /* 0x000000acadad7221 */ /* 0x000fe20000010000 */
[----:B------:R-:W-:Y:S02]  /*5d90*/  FSEL R28, R20, RZ, P2 ;  /* 0x000000ff141c7208 */ /* 0x000fe40001000000 */
[-C--:B------:R-:W-:Y:S01]  /*5da0*/  LEA.HI R20, R56, R23.reuse, RZ, 0x4 ;  /* 0x0000001738147211 */ /* 0x080fe200078f20ff */
[----:B------:R-:W-:Y:S01]  /*5db0*/  FADD.FTZ R174, R174, R173 ;  /* 0x000000adaeae7221 */ /* 0x000fe20000010000 */
[----:B------:R-:W-:Y:S01]  /*5dc0*/  ISETP.NE.AND P2, PT, R62, RZ, PT ;  /* 0x000000ff3e00720c */ /* 0x000fe20003f45270 */
[--C-:B------:R-:W-:Y:S01]  /*5dd0*/  FFMA.FTZ R200, R27, UR6, -R28.reuse ;  /* 0x000000061bc87c23 */ /* 0x100fe2000801081c */
[----:B------:R-:W-:Y:S01]  /*5de0*/  LOP3.LUT R24, R20, 0xfffffff0, RZ, 0xc0, !PT ;  /* 0xfffffff014187812 */ /* 0x000fe200078ec0ff */
[--C-:B------:R-:W-:Y:S01]  /*5df0*/  FFMA.FTZ R199, R26, UR6, -R28.reuse ;  /* 0x000000061ac77c23 */ /* 0x100fe2000801081c */
[----:B------:R-:W-:Y:S01]  /*5e00*/  LEA.HI R56, R56, R23, RZ, 0x5 ;  /* 0x0000001738387211 */ /* 0x000fe200078f28ff */
[----:B------:R-:W-:Y:S01]  /*5e10*/  FFMA.FTZ R201, R30, UR6, -R28 ;  /* 0x000000061ec97c23 */ /* 0x000fe2000801081c */
[----:B------:R-:W-:Y:S01]  /*5e20*/  SHF.R.U32.HI R29, RZ, 0x1, R20 ;  /* 0x00000001ff1d7819 */ /* 0x000fe20000011614 */
[----:B------:R-:W-:-:S02]  /*5e30*/  IMAD.IADD R24, R23, 0x1, -R24 ;  /* 0x0000000117187824 */ /* 0x000fc400078e0a18 */
[--C-:B------:R-:W-:Y:S01]  /*5e40*/  FFMA.FTZ R202, R31, UR6, -R28.reuse ;  /* 0x000000061fca7c23 */ /* 0x100fe2000801081c */
[----:B------:R-:W-:Y:S02]  /*5e50*/  IMAD.SHL.U32 R56, R56, 0x20, RZ ;  /* 0x0000002038387824 */ /* 0x000fe400078e00ff */
[--C-:B------:R-:W-:Y:S01]  /*5e60*/  FFMA.FTZ R203, R34, UR6, -R28.reuse ;  /* 0x0000000622cb7c23 */ /* 0x100fe2000801081c */
[----:B------:R-:W-:Y:S01]  /*5e70*/  FFMA.FTZ R204, R35, UR6, -R28 ;  /* 0x0000000623cc7c23 */ /* 0x000fe2000801081c */
[----:B------:R-:W-:Y:S01]  /*5e80*/  SHF.R.S32.HI R25, RZ, 0x1f, R24 ;  /* 0x0000001fff197819 */ /* 0x000fe20000011418 */
[----:B------:R-:W-:Y:S01]  /*5e90*/  @!P2 VIADD R20, R196, 0x38840 ;  /* 0x00038840c414a836 */ /* 0x000fe20000000000 */
[----:B------:R-:W-:Y:S01]  /*5ea0*/  LOP3.LUT R56, R56, 0x7ffffc00, RZ, 0xc0, !PT ;  /* 0x7ffffc0038387812 */ /* 0x000fe200078ec0ff */
        /* <DEDUP_REMOVED lines=13> */
[--C-:B------:R-:W-:Y:S01]  /*5f80*/  FFMA.FTZ R211, R54, UR6, -R28.reuse ;  /* 0x0000000636d37c23 */ /* 0x100fe2000801081c */
[----:B------:R-:W-:Y:S02]  /*5f90*/  IMAD.SHL.U32 R24, R27, 0x40, RZ ;  /* 0x000000401b187824 */ /* 0x000fe400078e00ff */
[----:B------:R-:W-:Y:S01]  /*5fa0*/  FFMA.FTZ R214, R55, UR6, -R28 ;  /* 0x0000000637d67c23 */ /* 0x000fe2000801081c */
[----:B------:R-:W-:Y:S01]  /*5fb0*/  MUFU.EX2 R199, R199 ;  /* 0x000000c700c77308 */ /* 0x000fe20000000800 */
[----:B------:R-:W-:Y:S01]  /*5fc0*/  LOP3.LUT P4, RZ, R27, 0x4, RZ, 0xc0, !PT ;  /* 0x000000041bff7812 */ /* 0x000fe2000788c0ff */
[----:B------:R-:W-:Y:S01]  /*5fd0*/  @!P2 VIADD R21, R196, 0x38860 ;  /* 0x00038860c415a836 */ /* 0x000fe20000000000 */
[----:B------:R-:W-:-:S02]  /*5fe0*/  LOP3.LUT R24, R24, 0x1c0, RZ, 0xc0, !PT ;  /* 0x000001c018187812 */ /* 0x000fc400078ec0ff */
[----:B------:R-:W-:Y:S02]  /*5ff0*/  LOP3.LUT P3, RZ, R27, 0x2, RZ, 0xc0, !PT ;  /* 0x000000021bff7812 */ /* 0x000fe4000786c0ff */
[----:B------:R-:W-:Y:S01]  /*6000*/  LOP3.LUT R29, R24, 0x8, R29, 0xf8, !PT ;  /* 0x00000008181d7812 */ /* 0x000fe200078ef81d */
[----:B------:R-:W1:Y:S01]  /*6010*/  MUFU.EX2 R200, R200 ;  /* 0x000000c800c87308 */ /* 0x000e620000000800 */
[----:B------:R-:W-:Y:S02]  /*6020*/  SHF.R.U32.HI R24, RZ, 0x3, R24 ;  /* 0x00000003ff187819 */ /* 0x000fe40000011618 */
[----:B------:R-:W-:Y:S02]  /*6030*/  SEL R187, R187, 0xffffffe0, !P3 ;  /* 0xffffffe0bbbb7807 */ /* 0x000fe40005800000 */
[----:B------:R-:W-:Y:S02]  /*6040*/  LOP3.LUT R24, R29, R24, RZ, 0x3c, !PT ;  /* 0x000000181d187212 */ /* 0x000fe400078e3cff */
[----:B0-----:R-:W-:Y:S01]  /*6050*/  F2FP.F16.F32.PACK_AB R158, R176, R175 ;  /* 0x000000afb09e723e */ /* 0x001fe200000000ff */
[----:B------:R-:W-:Y:S01]  /*6060*/  MUFU.EX2 R201, R201 ;  /* 0x000000c900c97308 */ /* 0x000fe20000000800 */
[----:B------:R-:W-:Y:S01]  /*6070*/  IADD3 R25, R24, R25, R56 ;  /* 0x0000001918197210 */ /* 0x000fe20007ffe038 */
[----:B------:R-:W-:Y:S01]  /*6080*/  FADD.FTZ R175, R175, R174 ;  /* 0x000000aeafaf7221 */ /* 0x000fe20000010000 */
[----:B------:R-:W-:-:S02]  /*6090*/  @!P2 PRMT R24, RZ, 0x654, R20 ;  /* 0x00000654ff18a816 */ /* 0x000fc40000000014 */
[----:B------:R-:W-:Y:S01]  /*60a0*/  @!P2 PRMT R21, RZ, 0x654, R21 ;  /* 0x00000654ff15a816 */ /* 0x000fe20000000015 */
[----:B------:R-:W-:Y:S01]  /*60b0*/  IMAD R184, R25, 0x2, R196 ;  /* 0x0000000219b87824 */ /* 0x000fe200078e02c4 */
[----:B------:R0:W-:Y:S01]  /*60c0*/  @!P2 SYNCS.ARRIVE.TRANS64.RED.A1T0 RZ, [R24+URZ], RZ ;  /* 0x000000ff18ffa9a7 */ /* 0x0001e2000810043f */
[----:B------:R-:W2:Y:S01]  /*60d0*/  MUFU.EX2 R202, R202 ;  /* 0x000000ca00ca7308 */ /* 0x000ea20000000800 */
[----:B-1----:R-:W-:Y:S01]  /*60e0*/  F2FP.F16.F32.PACK_AB R153, R200, R199 ;  /* 0x000000c7c899723e */ /* 0x002fe200000000ff */
[C---:B------:R-:W-:Y:S02]  /*60f0*/  VIADD R188, R184.reuse, 0x36400 ;  /* 0x00036400b8bc7836 */ /* 0x040fe40000000000 */
[----:B------:R-:W-:Y:S01]  /*6100*/  FADD.FTZ R200, R199, R200 ;  /* 0x000000c8c7c87221 */ /* 0x000fe20000010000 */
[----:B------:R-:W-:Y:S02]  /*6110*/  VIADD R20, R184, 0x36440 ;  /* 0x00036440b8147836 */ /* 0x000fe40000000000 */
[----:B------:R-:W-:Y:S01]  /*6120*/  FADD.FTZ R176, R176, R175 ;  /* 0x000000afb0b07221 */ /* 0x000fe20000010000 */
[C---:B------:R-:W-:Y:S01]  /*6130*/  @P4 VIADD R20, R188.reuse, 0xffffffc0 ;  /* 0xffffffc0bc144836 */ /* 0x040fe20000000000 */
[----:B------:R-:W-:Y:S01]  /*6140*/  MUFU.EX2 R203, R203 ;  /* 0x000000cb00cb7308 */ /* 0x000fe20000000800 */
[----:B------:R-:W-:-:S02]  /*6150*/  IMAD.IADD R188, R188, 0x1, R187 ;  /* 0x00000001bcbc7824 */ /* 0x000fc400078e02bb */
[----:B------:R-:W-:Y:S02]  /*6160*/  IMAD.IADD R187, R187, 0x1, R20 ;  /* 0x00000001bbbb7824 */ /* 0x000fe400078e0214 */
[----:B------:R-:W-:-:S03]  /*6170*/  VIADD R199, R22, 0xfffffffe ;  /* 0xfffffffe16c77836 */ /* 0x000fc60000000000 */
[----:B------:R-:W1:Y:S01]  /*6180*/  MUFU.EX2 R204, R204 ;  /* 0x000000cc00cc7308 */ /* 0x000e620000000800 */
[----:B--2---:R-:W-:Y:S01]  /*6190*/  F2FP.F16.F32.PACK_AB R155, R202, R201 ;  /* 0x000000c9ca9b723e */ /* 0x004fe200000000ff */
[----:B------:R-:W-:Y:S01]  /*61a0*/  BAR.SYNC.DEFER_BLOCKING 0xf, 0x100 ;  /* 0x03c4000000007b1d */ /* 0x000fe20000010000 */
[----:B------:R-:W-:-:S04]  /*61b0*/  FADD.FTZ R201, R201, R200 ;  /* 0x000000c8c9c97221 */ /* 0x000fc80000010000 */
[----:B------:R-:W-:Y:S01]  /*61c0*/  FADD.FTZ R202, R202, R201 ;  /* 0x000000c9caca7221 */ /* 0x000fe20000010000 */
[----:B------:R-:W-:Y:S08]  /*61d0*/  MUFU.EX2 R205, R205 ;  /* 0x000000cd00cd7308 */ /* 0x000ff00000000800 */
[----:B------:R-:W2:Y:S01]  /*61e0*/  MUFU.EX2 R206, R206 ;  /* 0x000000ce00ce7308 */ /* 0x000ea20000000800 */
[----:B-1----:R-:W-:Y:S01]  /*61f0*/  F2FP.F16.F32.PACK_AB R157, R204, R203 ;  /* 0x000000cbcc9d723e */ /* 0x002fe200000000ff */
[----:B------:R-:W-:-:S04]  /*6200*/  FADD.FTZ R203, R203, R202 ;  /* 0x000000cacbcb7221 */ /* 0x000fc80000010000 */
[----:B------:R-:W-:Y:S02]  /*6210*/  FADD.FTZ R204, R204, R203 ;  /* 0x000000cbcccc7221 */ /* 0x000fe40000010000 */
[----:B------:R-:W-:Y:S01]  /*6220*/  MUFU.EX2 R177, R177 ;  /* 0x000000b100b17308 */ /* 0x000fe20000000800 */
[----:B------:R1:W-:Y:S07]  /*6230*/  STSM.16.M88.4 [R184+0x36400], R152 ;  /* 0x03640098b8007844 */ /* 0x0003ee0000000200 */
[----:B------:R-:W3:Y:S01]  /*6240*/  MUFU.EX2 R178, R178 ;  /* 0x000000b200b27308 */ /* 0x000ee20000000800 */
[----:B--2---:R-:W-:Y:S01]  /*6250*/  F2FP.F16.F32.PACK_AB R159, R206, R205 ;  /* 0x000000cdce9f723e */ /* 0x004fe200000000ff */
        /* <DEDUP_REMOVED lines=31> */
[----:B----4-:R-:W-:-:S07]  /*6450*/  F2FP.F16.F32.PACK_AB R166, R198, R183 ;  /* 0x000000b7c6a6723e */ /* 0x010fce00000000ff */
[----:B------:R-:W-:Y:S08]  /*6460*/  MUFU.EX2 R211, R211 ;  /* 0x000000d300d37308 */ /* 0x000ff00000000800 */
[----:B------:R-:W4:Y:S01]  /*6470*/  MUFU.EX2 R214, R214 ;  /* 0x000000d600d67308 */ /* 0x000f220000000800 */
[----:B---3--:R-:W-:Y:S01]  /*6480*/  F2FP.F16.F32.PACK_AB R165, R212, R23 ;  /* 0x00000017d4a5723e */ /* 0x008fe200000000ff */
[----:B------:R-:W-:-:S04]  /*6490*/  FADD.FTZ R23, R23, R210 ;  /* 0x000000d217177221 */ /* 0x000fc80000010000 */
[----:B------:R-:W-:Y:S01]  /*64a0*/  FADD.FTZ R212, R212, R23 ;  /* 0x00000017d4d47221 */ /* 0x000fe20000010000 */
[----:B------:R-:W-:Y:S01]  /*64b0*/  IMAD.MOV.U32 R23, RZ, RZ, RZ ;  /* 0x000000ffff177224 */ /* 0x000fe200078e00ff */
[----:B----4-:R-:W-:Y:S02]  /*64c0*/  F2FP.F16.F32.PACK_AB R167, R214, R211 ;  /* 0x000000d3d6a7723e */ /* 0x010fe400000000ff */
[----:B------:R-:W-:-:S03]  /*64d0*/  FADD.FTZ R211, R211, R212 ;  /* 0x000000d4d3d37221 */ /* 0x000fc60000010000 */
[----:B------:R2:W-:Y:S01]  /*64e0*/  STSM.16.M88.4 [R187], R164 ;  /* 0x000000a4bb007844 */ /* 0x0005e20000000200 */
[----:B0-----:R-:W-:Y:S01]  /*64f0*/  WARPGROUP.ARRIVE ;  /* 0x00000000000079c5 */ /* 0x001fe20000000000 */
[----:B------:R-:W-:-:S05]  /*6500*/  FADD.FTZ R22, R214, R211 ;  /* 0x000000d3d6167221 */ /* 0x000fca0000010000 */
[----:B------:R-:W-:Y:S01]  /*6510*/  HGMMA.64x256x16.F32 R24, R152, gdesc[UR8].tnspB, RZ, !UPT, gsb0 ;  /* 0x43e0000898187df0 */ /* 0x000fe2000c0008ff */
[----:B------:R-:W-:Y:S01]  /*6520*/  R2UR UR10, R213 ;  /* 0x00000000d50a72ca */ /* 0x000fe200000e0000 */
[----:B------:R-:W-:Y:S01]  /*6530*/  UMOV UR11, 0x40000040 ;  /* 0x40000040000b7882 */ /* 0x000fe20000000000 */
[C---:B------:R-:W-:Y:S01]  /*6540*/  VIADD R213, R191.reuse, 0x100 ;  /* 0x00000100bfd57836 */ /* 0x040fe20000000000 */
[----:B------:R-:W-:Y:S02]  /*6550*/  WARPGROUP.DEPBAR.LE gsb0, 0x0 ;  /* 0x00008000000079c5 */ /* 0x000fe40000010000 */
[----:B------:R-:W-:Y:S01]  /*6560*/  WARPGROUP.ARRIVE ;  /* 0x00000000000079c5 */ /* 0x000fe20000000000 */
[----:B-1----:R-:W-:-:S15]  /*6570*/  VIADD R152, R191, 0x180 ;  /* 0x00000180bf987836 */ /* 0x002fde0000000000 */
        /* <DEDUP_REMOVED lines=18> */
[----:B------:R-:W-:-:S04]  /*66a0*/  USHF.R.S32.HI UR7, URZ, 0x1f, UR60 ;  /* 0x0000001f3f077899 */ /* 0x000fc8000801143c */
[----:B------:R-:W-:-:S03]  /*66b0*/  ULEA.HI UR7, UR7, UR60, URZ, 0x6 ;  /* 0x0000003c07077291 */ /* 0x000fc6000f8f303f */
[----:B------:R-:W-:Y:S01]  /*66c0*/  UMOV UR60, URZ ;  /* 0x0000003f003c7c82 */ /* 0x000fe20008000000 */
[----:B------:R-:W-:-:S04]  /*66d0*/  USHF.R.S32.HI UR7, URZ, 0x6, UR7 ;  /* 0x000000063f077899 */ /* 0x000fc80008011407 */
[----:B------:R-:W-:-:S04]  /*66e0*/  UISETP.LT.AND UP1, UPT, UR61, UR7, UPT ;  /* 0x000000073d00728c */ /* 0x000fc8000bf21270 */
[----:B------:R-:W-:-:S06]  /*66f0*/  USEL UR61, UR61, UR7, !UP1 ;  /* 0x000000073d3d7287 */ /* 0x000fcc000c800000 */
[----:B------:R-:W-:Y:S01]  /*6700*/  ISETP.GE.AND P3, PT, R199, UR61, PT ;  /* 0x0000003dc7007c0c */ /* 0x000fe2000bf66270 */
        /* <DEDUP_REMOVED lines=9> */
[----:B------:R0:W-:Y:S02]  /*67a0*/  @!P2 SYNCS.ARRIVE.TRANS64.RED.A1T0 RZ, [R21+URZ], RZ ;  /* 0x000000ff15ffa9a7 */ /* 0x0001e4000810043f */
[----:B0-----:R-:W-:-:S04]  /*67b0*/  FADD.FTZ R21, R183, R182 ;  /* 0x000000b6b7157221 */ /* 0x001fc80000010000 */
[----:B------:R-:W-:Y:S01]  /*67c0*/  FADD.FTZ R21, R198, R21 ;  /* 0x00000015c6157221 */ /* 0x000fe20000010000 */
[----:B--2---:R-:W-:Y:S06]  /*67d0*/  @!P3 BRA `(.L_x_7219) ;  /* 0x000000300088b947 */ /* 0x004fec0003800000 */
[----:B------:R-:W-:Y:S01]  /*67e0*/  IMAD.MOV.U32 R200, RZ, RZ, R168 ;  /* 0x000000ffffc87224 */ /* 0x000fe200078e00a8 */
[----:B------:R-:W-:Y:S01]  /*67f0*/  UMOV UR60, URZ ;  /* 0x0000003f003c7c82 */ /* 0x000fe20008000000 */
[----:B------:R-:W-:Y:S02]  /*6800*/  IMAD.MOV.U32 R201, RZ, RZ, R185 ;  /* 0x000000ffffc97224 */ /* 0x000fe400078e00b9 */
[----:B------:R-:W-:-:S07]  /*6810*/  IMAD.MOV.U32 R203, RZ, RZ, RZ ;  /* 0x000000ffffcb7224 */ /* 0x000fce00078e00ff */
.L_x_7228:
        /* <DEDUP_REMOVED lines=8> */
.L_x_7220:
[----:B------:R-:W-:Y:S02]  /*68a0*/  IMAD.U32 R205, RZ, RZ, UR60 ;  /* 0x0000003cffcd7e24 */ /* 0x000fe4000f8e00ff */
[----:B------:R-:W-:-:S03]  /*68b0*/  IMAD R198, R23, 0x8, R196 ;  /* 0x0000000817c67824 */ /* 0x000fc600078e02c4 */
[----:B------:R-:W-:-:S04]  /*68c0*/  SHF.L.U32 R205, R205, 0x1f, RZ ;  /* 0x0000001fcdcd7819 */ /* 0x000fc800000006ff */
[----:B------:R0:W1:Y:S01]  /*68d0*/  SYNCS.PHASECHK.TRANS64.TRYWAIT P3, [R198+URZ+0x38830], R205 ;  /* 0x038830cdc60075a7 */ /* 0x000062000806017f */
[----:B------:R-:W-:Y:S05]  /*68e0*/  @!P0 BRA `(.L_x_7221) ;  /* 0x0000000000048947 */ /* 0x000fea0003800000 */
[----:B------:R-:W-:Y:S01]  /*68f0*/  BPT.TRAP 0x1 ;  /* 0x000000040000795c */ /* 0x000fe20000300000 */
.L_x_7221:
[----:B------:R-:W-:Y:S01]  /*6900*/  IMAD R185, R23, 0x200, R189 ;  /* 0x0000020017b97824 */ /* 0x000fe200078e02bd */
[----:B-1----:R-:W-:Y:S06]  /*6910*/  @P3 BRA `(.L_x_7222) ;  /* 0x0000000000083947 */ /* 0x002fec0003800000 */
[----:B------:R-:W1:Y:S02]  /*6920*/  SYNCS.PHASECHK.TRANS64.TRYWAIT P3, [R198+URZ+0x38830], R205 ;  /* 0x038830cdc60075a7 */ /* 0x000e64000806017f */
[----:B-1----:R-:W-:Y:S05]  /*6930*/  @!P3 BRA `(.L_x_7223) ;  /* 0x000000e80020b947 */ /* 0x002fea0003800000 */
.L_x_7222:
        /* <DEDUP_REMOVED lines=49> */
.L_x_7224:
[----:B------:R2:W3:Y:S01]  /*6c50*/  SYNCS.PHASECHK.TRANS64.TRYWAIT P3, [R198+URZ+0x38850], R205 ;  /* 0x038850cdc60075a7 */ /* 0x0004e2000806017f */
[----:B------:R-:W-:Y:S05]  /*6c60*/  @!P0 BRA `(.L_x_7225) ;  /* 0x0000000000048947 */ /* 0x000fea0003800000 */
[----:B------:R-:W-:Y:S01]  /*6c70*/  BPT.TRAP 0x1 ;  /* 0x000000040000795c */ /* 0x000fe20000300000 */
.L_x_7225:
[----:B---3--:R-:W-:Y:S05]  /*6c80*/  @P3 BRA `(.L_x_7226) ;  /* 0x0000000000083947 */ /* 0x008fea0003800000 */
[----:B------:R-:W3:Y:S02]  /*6c90*/  SYNCS.PHASECHK.TRANS64.TRYWAIT P3, [R198+URZ+0x38850], R205 ;  /* 0x038850cdc60075a7 */ /* 0x000ee4000806017f */
[----:B---3--:R-:W-:Y:S05]  /*6ca0*/  @!P3 BRA `(.L_x_7227) ;  /* 0x000000e40058b947 */ /* 0x008fea0003800000 */
.L_x_7226:
[----:B------:R-:W-:Y:S01]  /*6cb0*/  IMAD R185, R23, 0x1000, R16 ;  /* 0x0000100017b97824 */ /* 0x000fe200078e0210 */
[----:B------:R-:W-:Y:S01]  /*6cc0*/  MOV R202, UR49 ;  /* 0x0000003100ca7c02 */ /* 0x000fe20008000f00 */
[----:B------:R-:W-:Y:S01]  /*6cd0*/  WARPGROUP.ARRIVE ;  /* 0x00000000000079c5 */ /* 0x000fe20000000000 */
[----:B------:R-:W-:Y:S01]  /*6ce0*/  MOV R204, UR48 ;  /* 0x0000003000cc7c02 */ /* 0x000fe20008000f00 */
[----:B------:R-:W-:Y:S01]  /*6cf0*/  UMOV UR51, 0x40000040 ;  /* 0x4000004000337882 */ /* 0x000fe20000000000 */
[----:B------:R-:W-:Y:S01]  /*6d00*/  R2UR UR6, R185 ;  /* 0x00000000b90672ca */ /* 0x000fe200000e0000 */
[----:B------:R-:W-:Y:S01]  /*6d10*/  UMOV UR55, 0x40000040 ;  /* 0x4000004000377882 */ /* 0x000fe20000000000 */
[----:B------:R-:W-:Y:S01]  /*6d20*/  R2UR UR48, R8 ;  /* 0x00000000083072ca */ /* 0x000fe200000e0000 */
[----:B------:R-:W-:Y:S01]  /*6d30*/  UMOV UR59, 0x40000040 ;  /* 0x40000040003b7882 */ /* 0x000fe20000000000 */
[----:B------:R-:W-:Y:S01]  /*6d40*/  R2UR UR49, R9 ;  /* 0x00000000093172ca */ /* 0x000fe200000e0000 */
[----:B------:R-:W-:Y:S01]  /*6d50*/  UMOV UR7, 0x40000040 ;  /* 0x4000004000077882 */ /* 0x000fe20000000000 */
[----:B0123--:R-:W-:Y:S01]  /*6d60*/  MOV R205, UR53 ;  /* 0x0000003500cd7c02 */ /* 0x00ffe20008000f00 */
        /* <DEDUP_REMOVED lines=24> */
[----:B------:R-:W-:-:S06]  /*6ef0*/  IMAD R221, R23, 0x1000, R191 ;  /* 0x0000100017dd7824 */ /* 0x000fcc00078e02bf */
        /* <DEDUP_REMOVED lines=28> */
[----:B------:R-:W-:Y:S01]  /*70c0*/  R2UR UR52, R206 ;  /* 0x00000000ce3472ca */ /* 0x000fe200000e0000 */
[C---:B------:R-:W-:Y:S01]  /*70d0*/  VIADD R205, R185.reuse, 0x800 ;  /* 0x00000800b9cd7836 */ /* 0x040fe20000000000 */
        /* <DEDUP_REMOVED lines=8> */
[----:B0-----:R-:W-:-:S04]  /*7160*/  ISETP.GT.AND P3, PT, R202, 0x7f, PT ;  /* 0x0000007fca00780c */ /* 0x001fc80003f64270 */
        /* <DEDUP_REMOVED lines=24> */
[----:B------:R-:W-:Y:S01]  /*72f0*/  ULDC UR11, c[0x0][0x2f0] ;  /* 0x0000bc00000b7ab9 */ /* 0x000fe20000000800 */
        /* <DEDUP_REMOVED lines=186> */
[----:B------:R-:W-:Y:S01]  /*7ea0*/  @P1 IMAD.HI.U32 R202, R186, UR6, RZ ;  /* 0x00000006baca1c27 */ /* 0x000fe2000f8e00ff */
[----:B------:R-:W-:Y:S01]  /*7eb0*/  @UP0 ULDC UR6, c[0x0][0x450] ;  /* 0x0001140000060ab9 */ /* 0x000fe20000000800 */
[----:B------:R-:W-:Y:S02]  /*7ec0*/  WARPGROUP.DEPBAR.LE gsb0, 0x0 ;  /* 0x00008000000079c5 */ /* 0x000fe40000010000 */
[----:B------:R-:W-:-:S06]  /*7ed0*/  WARPGROUP.ARRIVE ;  /* 0x00000000000079c5 */ /* 0x000fcc0000000000 */
[----:B------:R-:W-:Y:S01]  /*7ee0*/  HGMMA.64x64x16.F32 R152, gdesc[UR56], R152, gsb0 ;  /* 0x00e00000389879f0 */ /* 0x000fe20008000898 */
[----:B------:R-:W-:Y:S01]  /*7ef0*/  R2UR UR56, R204 ;  /* 0x00000000cc3872ca */ /* 0x000fe200000e0000 */
[----:B------:R-:W-:Y:S01]  /*7f00*/  UMOV UR57, 0x40000040 ;  /* 0x4000004000397882 */ /* 0x000fe20000000000 */
[----:B------:R-:W-:Y:S01]  /*7f10*/  R2UR UR58, R185 ;  /* 0x00000000b93a72ca */ /* 0x000fe200000e0000 */
[----:B------:R-:W-:Y:S01]  /*7f20*/  UMOV UR59, 0x40000040 ;  /* 0x40000040003b7882 */ /* 0x000fe20000000000 */
[----:B------:R-:W-:Y:S01]  /*7f30*/  IMAD.MOV.U32 R185, RZ, RZ, R186 ;  /* 0x000000ffffb97224 */ /* 0x000fe200078e00ba */
[----:B------:R-:W-:Y:S01]  /*7f40*/  @P1 SHF.R.U32.HI R185, RZ, UR6, R202 ;  /* 0x00000006ffb91c19 */ /* 0x000fe200080116ca */
[----:B------:R-:W-:Y:S01]  /*7f50*/  IMAD.MOV.U32 R202, RZ, RZ, -0x40 ;  /* 0xffffffc0ffca7424 */ /* 0x000fe200078e00ff */
[----:B------:R-:W-:-:S03]  /*7f60*/  ULDC UR6, c[0x0][0xa80] ;  /* 0x0002a00000067ab9 */ /* 0x000fc60000000800 */
[----:B------:R-:W0:Y:S01]  /*7f70*/  SHFL.IDX PT, R204, R185, RZ, 0x1c1f ;  /* 0x001c1fffb9cc7589 */ /* 0x000e2200000e0000 */
[----:B------:R-:W-:-:S04]  /*7f80*/  IMAD R205, R199, R202, 0x1 ;  /* 0x00000001c7cd7424 */ /* 0x000fc800078e02ca */
[----:B------:R-:W-:-:S04]  /*7f90*/  IMAD.IADD R202, R205, 0x1, -R194 ;  /* 0x00000001cdca7824 */ /* 0x000fc800078e0ac2 */
[----:B------:R-:W-:Y:S01]  /*7fa0*/  IMAD R207, R193, UR11, R202 ;  /* 0x0000000bc1cf7c24 */ /* 0x000fe2000f8e02ca */
[----:B------:R-:W-:-:S04]  /*7fb0*/  UMOV UR11, 0x40000040 ;  /* 0x40000040000b7882 */ /* 0x000fc80000000000 */
[----:B0-----:R-:W-:-:S04]  /*7fc0*/  IADD3 R208, R204, -UR7, R207 ;  /* 0x80000007ccd07c10 */ /* 0x001fc8000fffe0cf */
[C---:B------:R-:W-:Y:S02]  /*7fd0*/  ISETP.GT.AND P3, PT, R208.reuse, RZ, PT ;  /* 0x000000ffd000720c */ /* 0x040fe40003f64270 */
[----:B------:R-:W-:Y:S01]  /*7fe0*/  ISETP.GT.AND P4, PT, R208, 0x1, PT ;  /* 0x00000001d000780c */ /* 0x000fe20003f84270 */
        /* <DEDUP_REMOVED lines=47> */
[----:B------:R-:W-:Y:S01]  /*82e0*/  FSEL R181, R181, -INF , P4 ;  /* 0xff800000b5b57808 */ /* 0x000fe20002000000 */
[----:B------:R-:W0:Y:S01]  /*82f0*/  SHFL.IDX PT, R172, R185, 0x1, 0x1c1f ;  /* 0x003c1f00b9ac7f89 */ /* 0x000e2200000e0000 */
[----:B------:R-:W-:-:S04]  /*8300*/  FMNMX.FTZ R208, R180, R153, !PT ;  /* 0x00000099b4d07209 */ /* 0x000fc80007810000 */
[----:B------:R-:W-:-:S05]  /*8310*/  FMNMX.FTZ R208, R181, R208, !PT ;  /* 0x000000d0b5d07209 */ /* 0x000fca0007810000 */
[----:B------:R-:W1:Y:S01]  /*8320*/  SHFL.BFLY PT, R153, R208, 0x2, 0x1f ;  /* 0x0c401f00d0997f89 */ /* 0x000e6200000e0000 */
[----:B0-----:R-:W-:-:S04]  /*8330*/  IADD3 R169, R172, -UR7, R207 ;  /* 0x80000007aca97c10 */ /* 0x001fc8000fffe0cf */
[C---:B------:R-:W-:Y:S02]  /*8340*/  ISETP.GT.AND P3, PT, R169.reuse, RZ, PT ;  /* 0x000000ffa900720c */ /* 0x040fe40003f64270 */
[C---:B------:R-:W-:Y:S02]  /*8350*/  ISETP.GT.AND P4, PT, R169.reuse, 0x1, PT ;  /* 0x00000001a900780c */ /* 0x040fe40003f84270 */
[C---:B------:R-:W-:Y:S02]  /*8360*/  ISETP.GT.AND P5, PT, R169.reuse, 0x28, PT ;  /* 0x00000028a900780c */ /* 0x040fe40003fa4270 */
[----:B-1----:R-:W-:Y:S02]  /*8370*/  FMNMX.FTZ R172, R208, R153, !PT ;  /* 0x00000099d0ac7209 */ /* 0x002fe40007810000 */
[----:B------:R-:W-:Y:S02]  /*8380*/  FSEL R153, R154, -INF , P3 ;  /* 0xff8000009a997808 */ /* 0x000fe40001800000 */
[----:B------:R-:W-:Y:S01]  /*8390*/  ISETP.GT.AND P3, PT, R169, 0x8, PT ;  /* 0x00000008a900780c */ /* 0x000fe20003f64270 */
[----:B------:R-:W0:Y:S01]  /*83a0*/  SHFL.BFLY PT, R207, R172, 0x1, 0x1f ;  /* 0x0c201f00accf7f89 */ /* 0x000e2200000e0000 */
        /* <DEDUP_REMOVED lines=17> */
[----:B0-----:R-:W-:Y:S02]  /*84c0*/  FMNMX.FTZ R185, R172, R207, !PT ;  /* 0x000000cfacb97209 */ /* 0x001fe40007810000 */
[----:B------:R-:W-:-:S02]  /*84d0*/  ISETP.GT.AND P3, PT, R169, 0x20, PT ;  /* 0x00000020a900780c */ /* 0x000fc40003f64270 */
[----:B------:R-:W-:Y:S01]  /*84e0*/  FSEL R167, R167, -INF , P4 ;  /* 0xff800000a7a77808 */ /* 0x000fe20002000000 */
[----:B------:R-:W-:Y:S01]  /*84f0*/  FMUL.FTZ R213, R185, UR6 ;  /* 0x00000006b9d57c20 */ /* 0x000fe20008410000 */
        /* <DEDUP_REMOVED lines=16> */
[--C-:B------:R-:W-:Y:S01]  /*8600*/  FFMA.FTZ R173, R206, UR6, -R213.reuse ;  /* 0x00000006cead7c23 */ /* 0x100fe200080108d5 */
[----:B------:R-:W-:Y:S01]  /*8610*/  FMNMX.FTZ R171, R209, R170, !PT ;  /* 0x000000aad1ab7209 */ /* 0x000fe20007810000 */
[--C-:B------:R-:W-:Y:S01]  /*8620*/  FFMA.FTZ R178, R156, UR6, -R213.reuse ;  /* 0x000000069cb27c23 */ /* 0x100fe200080108d5 */
[----:B------:R-:W-:Y:S01]  /*8630*/  ISETP.GT.AND P5, PT, R169, 0x38, PT ;  /* 0x00000038a900780c */ /* 0x000fe20003fa4270 */
[----:B------:R0:W-:Y:S01]  /*8640*/  MUFU.EX2 R170, R173 ;  /* 0x000000ad00aa7308 */ /* 0x0001e20000000800 */
        /* <DEDUP_REMOVED lines=9> */
[--C-:B0-----:R-:W-:Y:S01]  /*86e0*/  FFMA.FTZ R173, R160, UR6, -R213.reuse ;  /* 0x00000006a0ad7c23 */ /* 0x101fe200080108d5 */
        /* <DEDUP_REMOVED lines=12> */
[----:B------:R-:W-:Y:S01]  /*87b0*/  FFMA.FTZ R181, R181, UR6, -R213 ;  /* 0x00000006b5b57c23 */ /* 0x000fe200080108d5 */
[----:B------:R-:W-:Y:S08]  /*87c0*/  MUFU.EX2 R169, R169 ;  /* 0x000000a900a97308 */ /* 0x000ff00000000800 */
[----:B------:R-:W-:Y:S08]  /*87d0*/  MUFU.EX2 R171, R178 ;  /* 0x000000b200ab7308 */ /* 0x000ff00000000800 */
[----:B------:R-:W-:Y:S01]  /*87e0*/  MUFU.EX2 R172, R172 ;  /* 0x000000ac00ac7308 */ /* 0x000fe20000000800 */
[----:B0-----:R-:W-:-:S07]  /*87f0*/  FMNMX.FTZ R157, R156, R157, !PT ;  /* 0x0000009d9c9d7209 */ /* 0x001fce0007810000 */
[----:B------:R-:W-:Y:S01]  /*8800*/  MUFU.EX2 R173, R173 ;  /* 0x000000ad00ad7308 */ /* 0x000fe20000000800 */
[----:B------:R-:W0:Y:S07]  /*8810*/  SHFL.BFLY PT, R168, R157, 0x1, 0x1f ;  /* 0x0c201f009da87f89 */ /* 0x000e2e00000e0000 */
[----:B------:R-:W1:Y:S08]  /*8820*/  MUFU.EX2 R174, R174 ;  /* 0x000000ae00ae7308 */ /* 0x000e700000000800 */
[----:B------:R-:W-:Y:S08]  /*8830*/  MUFU.EX2 R175, R175 ;  /* 0x000000af00af7308 */ /* 0x000ff00000000800 */
[----:B------:R-:W2:Y:S01]  /*8840*/  MUFU.EX2 R178, R165 ;  /* 0x000000a500b27308 */ /* 0x000ea20000000800 */
[----:B-1----:R-:W-:-:S02]  /*8850*/  F2FP.F16.F32.PACK_AB R156, R174, R173 ;  /* 0x000000adae9c723e */ /* 0x002fc400000000ff */
[----:B0-----:R-:W-:-:S04]  /*8860*/  FMNMX.FTZ R168, R157, R168, !PT ;  /* 0x000000a89da87209 */ /* 0x001fc80007810000 */
[C---:B------:R-:W-:Y:S01]  /*8870*/  FSETP.NEU.FTZ.AND P3, PT, R168.reuse, -INF , PT ;  /* 0xff800000a800780b */ /* 0x040fe20003f7d000 */
[----:B------:R-:W-:Y:S01]  /*8880*/  FMUL.FTZ R152, R168, UR6 ;  /* 0x00000006a8987c20 */ /* 0x000fe20008410000 */
[----:B------:R-:W-:Y:S04]  /*8890*/  MUFU.EX2 R179, R179 ;  /* 0x000000b300b37308 */ /* 0x000fe80000000800 */
[----:B------:R-:W-:-:S04]  /*88a0*/  FSEL R152, R152, RZ, P3 ;  /* 0x000000ff98987208 */ /* 0x000fc80001800000 */
[----:B------:R-:W-:Y:S01]  /*88b0*/  MUFU.EX2 R182, R182 ;  /* 0x000000b600b67308 */ /* 0x000fe20000000800 */
[--C-:B------:R-:W-:Y:S01]  /*88c0*/  FFMA.FTZ R205, R153, UR6, -R152.reuse ;  /* 0x0000000699cd7c23 */ /* 0x100fe20008010898 */
[----:B------:R-:W-:Y:S01]  /*88d0*/  FSEL R153, R168, RZ, P3 ;  /* 0x000000ffa8997208 */ /* 0x000fe20001800000 */
[--C-:B------:R-:W-:Y:S01]  /*88e0*/  FFMA.FTZ R219, R154, UR6, -R152.reuse ;  /* 0x000000069adb7c23 */ /* 0x100fe20008010898 */
[----:B------:R-:W-:Y:S01]  /*88f0*/  FSEL R154, R185, RZ, P4 ;  /* 0x000000ffb99a7208 */ /* 0x000fe20002000000 */
[--C-:B------:R-:W-:Y:S01]  /*8900*/  FFMA.FTZ R204, R155, UR6, -R152.reuse ;  /* 0x000000069bcc7c23 */ /* 0x100fe20008010898 */
[----:B------:R-:W-:Y:S01]  /*8910*/  FFMA.FTZ R155, R210, UR6, -R152 ;  /* 0x00000006d29b7c23 */ /* 0x000fe20008010898 */
[----:B------:R-:W-:Y:S01]  /*8920*/  FADD.FTZ R153, -R153, R200 ;  /* 0x000000c899997221 */ /* 0x000fe20000010100 */
[----:B------:R-:W-:Y:S01]  /*8930*/  ISETP.NE.AND P3, PT, R192, RZ, PT ;  /* 0x000000ffc000720c */ /* 0x000fe20003f65270 */
[----:B------:R-:W-:Y:S01]  /*8940*/  FADD.FTZ R154, -R154, R201 ;  /* 0x000000c99a9a7221 */ /* 0x000fe20000010100 */
[--C-:B------:R-:W-:Y:S01]  /*8950*/  FFMA.FTZ R220, R207, UR6, -R152.reuse ;  /* 0x00000006cfdc7c23 */ /* 0x100fe20008010898 */
[----:B------:R-:W-:Y:S01]  /*8960*/  FMUL.FTZ R210, R153, UR6 ;  /* 0x0000000699d27c20 */ /* 0x000fe20008410000 */
[--C-:B------:R-:W-:Y:S01]  /*8970*/  FFMA.FTZ R207, R208, UR6, -R152.reuse ;  /* 0x00000006d0cf7c23 */ /* 0x100fe20008010898 */
[----:B------:R-:W-:Y:S01]  /*8980*/  FMUL.FTZ R154, R154, UR6 ;  /* 0x000000069a9a7c20 */ /* 0x000fe20008410000 */
[----:B------:R-:W-:Y:S01]  /*8990*/  FFMA.FTZ R208, R209, UR6, -R152 ;  /* 0x00000006d1d07c23 */ /* 0x000fe20008010898 */
[----:B------:R0:W-:Y:S01]  /*89a0*/  MUFU.EX2 R201, R155 ;  /* 0x0000009b00c97308 */ /* 0x0001e20000000800 */
[----:B------:R-:W-:-:S02]  /*89b0*/  @!P2 VIADD R153, R198, 0x38840 ;  /* 0x00038840c699a836 */ /* 0x000fc40000000000 */
[--C-:B------:R-:W-:Y:S01]  /*89c0*/  FFMA.FTZ R213, R158, UR6, -R152.reuse ;  /* 0x000000069ed57c23 */ /* 0x100fe20008010898 */
[--C-:B------:R-:W-:Y:S01]  /*89d0*/  FFMA.FTZ R214, R159, UR6, -R152.reuse ;  /* 0x000000069fd67c23 */ /* 0x100fe20008010898 */
[--C-:B------:R-:W-:Y:S01]  /*89e0*/  FFMA.FTZ R215, R162, UR6, -R152.reuse ;  /* 0x00000006a2d77c23 */ /* 0x100fe20008010898 */
[--C-:B------:R-:W-:Y:S01]  /*89f0*/  FFMA.FTZ R216, R163, UR6, -R152.reuse ;  /* 0x00000006a3d87c23 */ /* 0x100fe20008010898 */
[----:B------:R-:W-:Y:S01]  /*8a00*/  @!P2 PRMT R153, RZ, 0x654, R153 ;  /* 0x00000654ff99a816 */ /* 0x000fe20000000099 */
[----:B------:R-:W-:Y:S01]  /*8a10*/  FFMA.FTZ R217, R166, UR6, -R152 ;  /* 0x00000006a6d97c23 */ /* 0x000fe20008010898 */
[----:B------:R1:W3:Y:S01]  /*8a20*/  MUFU.EX2 R209, R154 ;  /* 0x0000009a00d17308 */ /* 0x0002e20000000800 */
[----:B0-----:R-:W-:Y:S02]  /*8a30*/  @!P3 IMAD R155, R203, 0x40, R190 ;  /* 0x00000040cb9bb824 */ /* 0x001fe400078e02be */
[--C-:B------:R-:W-:Y:S01]  /*8a40*/  FFMA.FTZ R218, R167, UR6, -R152.reuse ;  /* 0x00000006a7da7c23 */ /* 0x100fe20008010898 */
[----:B------:R-:W-:Y:S01]  /*8a50*/  FFMA.FTZ R200, R206, UR6, -R152 ;  /* 0x00000006cec87c23 */ /* 0x000fe20008010898 */
[----:B------:R0:W-:Y:S01]  /*8a60*/  @!P2 SYNCS.ARRIVE.TRANS64.RED.A1T0 RZ, [R153+URZ], RZ ;  /* 0x000000ff99ffa9a7 */ /* 0x0001e2000810043f */
[----:B------:R-:W-:-:S02]  /*8a70*/  @!P3 IMAD R160, R155, 0x4, R196 ;  /* 0x000000049ba0b824 */ /* 0x000fc400078e02c4 */
[--C-:B------:R-:W-:Y:S01]  /*8a80*/  FFMA.FTZ R206, R212, UR6, -R152.reuse ;  /* 0x00000006d4ce7c23 */ /* 0x100fe20008010898 */
[----:B------:R-:W-:Y:S01]  /*8a90*/  FFMA.FTZ R211, R211, UR6, -R152 ;  /* 0x00000006d3d37c23 */ /* 0x000fe20008010898 */
[----:B------:R-:W4:Y:S01]  /*8aa0*/  MUFU.EX2 R210, R210 ;  /* 0x000000d200d27308 */ /* 0x000f220000000800 */
[----:B------:R-:W-:Y:S01]  /*8ab0*/  F2FP.F16.F32.PACK_AB R152, R169, R170 ;  /* 0x000000aaa998723e */ /* 0x000fe200000000ff */
[----:B------:R-:W-:Y:S01]  /*8ac0*/  @!P2 VIADD R198, R198, 0x38860 ;  /* 0x00038860c6c6a836 */ /* 0x000fe20000000000 */
[----:B-1----:R-:W-:Y:S02]  /*8ad0*/  F2FP.F16.F32.PACK_AB R154, R172, R171 ;  /* 0x000000abac9a723e */ /* 0x002fe400000000ff */
[----:B--2---:R-:W-:Y:S02]  /*8ae0*/  F2FP.F16.F32.PACK_AB R158, R178, R175 ;  /* 0x000000afb29e723e */ /* 0x004fe400000000ff */
[----:B------:R-:W-:Y:S01]  /*8af0*/  @!P2 PRMT R198, RZ, 0x654, R198 ;  /* 0x00000654ffc6a816 */ /* 0x000fe200000000c6 */
[----:B------:R-:W-:Y:S01]  /*8b00*/  MUFU.EX2 R205, R205 ;  /* 0x000000cd00cd7308 */ /* 0x000fe20000000800 */
[----:B---3--:R-:W-:Y:S01]  /*8b10*/  @!P3 STS [R160+0x38400], R209 ;  /* 0x038400d1a000b388 */ /* 0x008fe20000000800 */
[-C--:B------:R-:W-:Y:S01]  /*8b20*/  FMUL.FTZ R24, R24, R209.reuse ;  /* 0x000000d118187220 */ /* 0x080fe20000410000 */
[-C--:B------:R-:W-:Y:S01]  /*8b30*/  FMUL.FTZ R25, R25, R209.reuse ;  /* 0x000000d119197220 */ /* 0x080fe20000410000 */
[-C--:B------:R-:W-:Y:S01]  /*8b40*/  FMUL.FTZ R28, R28, R209.reuse ;  /* 0x000000d11c1c7220 */ /* 0x080fe20000410000 */
[-C--:B------:R-:W-:Y:S01]  /*8b50*/  FMUL.FTZ R29, R29, R209.reuse ;  /* 0x000000d11d1d7220 */ /* 0x080fe20000410000 */
[-C--:B------:R-:W-:Y:S01]  /*8b60*/  FMUL.FTZ R32, R32, R209.reuse ;  /* 0x000000d120207220 */ /* 0x080fe20000410000 */
[-C--:B------:R-:W-:Y:S01]  /*8b70*/  FMUL.FTZ R33, R33, R209.reuse ;  /* 0x000000d121217220 */ /* 0x080fe20000410000 */
[----:B------:R-:W0:Y:S01]  /*8b80*/  MUFU.EX2 R204, R204 ;  /* 0x000000cc00cc7308 */ /* 0x000e220000000800 */
[----:B----4-:R1:W-:Y:S01]  /*8b90*/  @!P3 STS [R160+0x38420], R210 ;  /* 0x038420d2a000b388 */ /* 0x0103e20000000800 */
        /* <DEDUP_REMOVED lines=9> */
[----:B-1----:R-:W-:Y:S01]  /*8c30*/  F2FP.F16.F32.PACK_AB R160, R182, R179 ;  /* 0x000000b3b6a0723e */ /* 0x002fe200000000ff */
        /* <DEDUP_REMOVED lines=19> */
[-C--:B------:R-:W-:Y:S01]  /*8d70*/  FMUL.FTZ R54, R54, R210.reuse ;  /* 0x000000d236367220 */ /* 0x080fe20000410000 */
        /* <DEDUP_REMOVED lines=110> */
[----:B------:R-:W-:Y:S01]  /*9460*/  FMUL.FTZ R143, R143, R210 ;  /* 0x000000d28f8f7220 */ /* 0x000fe20000410000 */
[-C--:B------:R-:W-:Y:S01]  /*9470*/  FMUL.FTZ R144, R144, R209.reuse ;  /* 0x000000d190907220 */ /* 0x080fe20000410000 */
[----:B------:R2:W-:Y:S01]  /*9480*/  MUFU.EX2 R203, R211 ;  /* 0x000000d300cb7308 */ /* 0x0005e20000000800 */
[----:B0-----:R-:W-:Y:S01]  /*9490*/  F2FP.F16.F32.PACK_AB R166, R181, R180 ;  /* 0x000000b4b5a6723e */ /* 0x001fe200000000ff */
        /* <DEDUP_REMOVED lines=8> */
[----:B------:R-:W-:Y:S01]  /*9520*/  FMUL.FTZ R151, R151, R210 ;  /* 0x000000d297977220 */ /* 0x000fe20000410000 */
[----:B------:R1:W-:Y:S01]  /*9530*/  STSM.16.M88.4 [R184+0x36400], R152 ;  /* 0x03640098b8007844 */ /* 0x0003e20000000200 */
[----:B--2---:R-:W-:-:S02]  /*9540*/  VIADD R211, R221, 0x80 ;  /* 0x00000080ddd37836 */ /* 0x004fc40000000000 */
[----:B------:R-:W-:Y:S01]  /*9550*/  FFMA.FTZ R205, R210, R22, R205 ;  /* 0x00000016d2cd7223 */ /* 0x000fe200000100cd */
[----:B------:R-:W-:Y:S01]  /*9560*/  FFMA.FTZ R170, R209, R21, R170 ;  /* 0x00000015d1aa7223 */ /* 0x000fe200000100aa */
[----:B------:R2:W-:Y:S01]  /*9570*/  STSM.16.M88.4 [R188], R156 ;  /* 0x0000009cbc007844 */ /* 0x0005e20000000200 */
[----:B------:R-:W-:Y:S01]  /*9580*/  ISETP.GT.AND P3, PT, R199, UR61, PT ;  /* 0x0000003dc7007c0c */ /* 0x000fe2000bf64270 */
[----:B------:R-:W-:Y:S01]  /*9590*/  FADD.FTZ R204, R204, R205 ;  /* 0x000000cdcccc7221 */ /* 0x000fe20000010000 */
[----:B------:R-:W-:Y:S01]  /*95a0*/  FADD.FTZ R170, R169, R170 ;  /* 0x000000aaa9aa7221 */ /* 0x000fe20000010000 */
[----:B------:R2:W-:Y:S02]  /*95b0*/  STSM.16.M88.4 [R20], R160 ;  /* 0x000000a014007844 */ /* 0x0005e40000000200 */
[----:B------:R-:W-:Y:S01]  /*95c0*/  FADD.FTZ R213, R213, R204 ;  /* 0x000000ccd5d57221 */ /* 0x000fe20000010000 */
[----:B------:R-:W-:Y:S01]  /*95d0*/  FADD.FTZ R171, R171, R170 ;  /* 0x000000aaabab7221 */ /* 0x000fe20000010000 */
[----:B0-----:R-:W-:-:S02]  /*95e0*/  F2FP.F16.F32.PACK_AB R167, R206, R203 ;  /* 0x000000cbcea7723e */ /* 0x001fc400000000ff */
        /* <DEDUP_REMOVED lines=10> */
[C---:B------:R-:W-:Y:S02]  /*9690*/  VIADD R211, R221.reuse, 0x100 ;  /* 0x00000100ddd37836 */ /* 0x040fe40000000000 */
        /* <DEDUP_REMOVED lines=17> */
[----:B------:R-:W-:Y:S02]  /*97b0*/  IMAD.MOV.U32 R201, RZ, RZ, R185 ;  /* 0x000000ffffc97224 */ /* 0x000fe400078e00b9 */
[----:B------:R-:W-:Y:S01]  /*97c0*/  FADD.FTZ R177, R177, R176 ;  /* 0x000000b0b1b17221 */ /* 0x000fe20000010000 */
[----:B------:R-:W-:Y:S01]  /*97d0*/  FADD.FTZ R203, R203, R200 ;  /* 0x000000c8cbcb7221 */ /* 0x000fe20000010000 */
[----:B------:R-:W-:Y:S02]  /*97e0*/  IMAD.MOV.U32 R200, RZ, RZ, R168 ;  /* 0x000000ffffc87224 */ /* 0x000fe400078e00a8 */
[----:B------:R-:W-:Y:S01]  /*97f0*/  FADD.FTZ R180, R180, R177 ;  /* 0x000000b1b4b47221 */ /* 0x000fe20000010000 */
[----:B------:R-:W-:Y:S01]  /*9800*/  FADD.FTZ R22, R206, R203 ;  /* 0x000000cbce167221 */ /* 0x000fe20000010000 */
[----:B------:R-:W-:Y:S02]  /*9810*/  IMAD.MOV.U32 R203, RZ, RZ, R23 ;  /* 0x000000ffffcb7224 */ /* 0x000fe400078e0017 */
[----:B------:R-:W-:Y:S01]  /*9820*/  FADD.FTZ R21, R181, R180 ;  /* 0x000000b4b5157221 */ /* 0x000fe20000010000 */
[----:B------:R-:W-:-:S02]  /*9830*/  WARPGROUP.DEPBAR.LE gsb0, 0x0 ;  /* 0x00008000000079c5 */ /* 0x000fc40000010000 */
[----:B------:R-:W-:Y:S01]  /*9840*/  WARPGROUP.ARRIVE ;  /* 0x00000000000079c5 */ /* 0x000fe20000000000 */
[----:B-1----:R-:W-:-:S04]  /*9850*/  VIADD R152, R199, 0xffffffff ;  /* 0xffffffffc7987836 */ /* 0x002fc80000000000 */
        /* <DEDUP_REMOVED lines=25> */
[----:B------:R-:W-:-:S07]  /*99f0*/  IMAD.MOV.U32 R199, RZ, RZ, R152 ;  /* 0x000000ffffc77224 */ /* 0x000fce00078e0098 */
.L_x_7219:
[----:B------:R-:W-:-:S13]  /*9a00*/  R2UR UR7, R195 ;  /* 0x00000000c30772ca */ /* 0x000fda00000e0000 */
[----:B------:R-:W-:-:S13]  /*9a10*/  ISETP.GE.AND P1, PT, R199, UR7, PT ;  /* 0x00000007c7007c0c */ /* 0x000fda000bf26270 */
[----:B------:R-:W-:Y:S05]  /*9a20*/  @!P1 BRA `(.L_x_7229) ;  /* 0x0000002800c89947 */ /* 0x000fea0003800000 */
[----:B------:R-:W-:Y:S01]  /*9a30*/  IMAD.MOV.U32 R209, RZ, RZ, R168 ;  /* 0x000000ffffd17224 */ /* 0x000fe200078e00a8 */
[----:B------:R-:W-:Y:S01]  /*9a40*/  ULDC UR61, c[0x0][0xa80] ;  /* 0x0002a000003d7ab9 */ /* 0x000fe20000000800 */
[----:B------:R-:W-:Y:S02]  /*9a50*/  IMAD.MOV.U32 R193, RZ, RZ, R185 ;  /* 0x000000ffffc17224 */ /* 0x000fe400078e00b9 */
[----:B------:R-:W-:-:S07]  /*9a60*/  IMAD.MOV.U32 R207, RZ, RZ, R23 ;  /* 0x000000ffffcf7224 */ /* 0x000fce00078e0017 */
.L_x_7238:
        /* <DEDUP_REMOVED lines=8> */
.L_x_7230:
[----:B------:R-:W-:Y:S02]  /*9af0*/  IMAD.U32 R185, RZ, RZ, UR60 ;  /* 0x0000003cffb97e24 */ /* 0x000fe4000f8e00ff */
[----:B------:R-:W-:-:S03]  /*9b00*/  IMAD R186, R23, 0x8, R196 ;  /* 0x0000000817ba7824 */ /* 0x000fc600078e02c4 */
[----:B------:R-:W-:-:S04]  /*9b10*/  SHF.L.U32 R185, R185, 0x1f, RZ ;  /* 0x0000001fb9b97819 */ /* 0x000fc800000006ff */
[----:B------:R0:W1:Y:S01]  /*9b20*/  SYNCS.PHASECHK.TRANS64.TRYWAIT P1, [R186+URZ+0x38830], R185 ;  /* 0x038830b9ba0075a7 */ /* 0x000062000802017f */
[----:B------:R-:W-:Y:S05]  /*9b30*/  @!P0 BRA `(.L_x_7231) ;  /* 0x0000000000048947 */ /* 0x000fea0003800000 */
[----:B------:R-:W-:Y:S01]  /*9b40*/  BPT.TRAP 0x1 ;  /* 0x000000040000795c */ /* 0x000fe20000300000 */
.L_x_7231:
[----:B------:R-:W-:Y:S01]  /*9b50*/  IMAD R194, R23, 0x200, R189 ;  /* 0x0000020017c27824 */ /* 0x000fe200078e02bd */
[----:B-1----:R-:W-:Y:S06]  /*9b60*/  @P1 BRA `(.L_x_7232) ;  /* 0x0000000000081947 */ /* 0x002fec0003800000 */
[----:B------:R-:W1:Y:S02]  /*9b70*/  SYNCS.PHASECHK.TRANS64.TRYWAIT P1, [R186+URZ+0x38830], R185 ;  /* 0x038830b9ba0075a7 */ /* 0x000e64000802017f */
[----:B-1----:R-:W-:Y:S05]  /*9b80*/  @!P1 BRA `(.L_x_7233) ;  /* 0x000000b400b49947 */ /* 0x002fea0003800000 */
.L_x_7232:
        /* <DEDUP_REMOVED lines=33> */
.L_x_7234:
[----:B------:R2:W3:Y:S01]  /*9da0*/  SYNCS.PHASECHK.TRANS64.TRYWAIT P1, [R186+URZ+0x38850], R185 ;  /* 0x038850b9ba0075a7 */ /* 0x0004e2000802017f */
[----:B------:R-:W-:Y:S05]  /*9db0*/  @!P0 BRA `(.L_x_7235) ;  /* 0x0000000000048947 */ /* 0x000fea0003800000 */
[----:B------:R-:W-:Y:S01]  /*9dc0*/  BPT.TRAP 0x1 ;  /* 0x000000040000795c */ /* 0x000fe20000300000 */
.L_x_7235:
[----:B---3--:R-:W-:Y:S05]  /*9dd0*/  @P1 BRA `(.L_x_7236) ;  /* 0x0000000000081947 */ /* 0x008fea0003800000 */
[----:B------:R-:W3:Y:S02]  /*9de0*/  SYNCS.PHASECHK.TRANS64.TRYWAIT P1, [R186+URZ+0x38850], R185 ;  /* 0x038850b9ba0075a7 */ /* 0x000ee4000802017f */
[----:B---3--:R-:W-:Y:S05]  /*9df0*/  @!P1 BRA `(.L_x_7237) ;  /* 0x000000b4002c9947 */ /* 0x008fea0003800000 */
.L_x_7236:
        /* <DEDUP_REMOVED lines=27> */
[----:B------:R-:W-:-:S02]  /*9fb0*/  VIADD R201, R185, 0x800 ;  /* 0x00000800b9c97836 */ /* 0x000fc40000000000 */
        /* <DEDUP_REMOVED lines=41> */
[----:B0-----:R-:W-:-:S04]  /*a250*/  ISETP.GT.AND P1, PT, R194, 0x7f, PT ;  /* 0x0000007fc200780c */ /* 0x001fc80003f24270 */
[----:B------:R-:W-:-:S05]  /*a260*/  SEL R194, RZ, 0x2, !P1 ;  /* 0x00000002ffc27807 */ /* 0x000fca0004800000 */
[----:B------:R-:W-:Y:S02]  /*a270*/  IMAD.IADD R198, R19, 0x1, R194 ;  /* 0x0000000113c67824 */ /* 0x000fe400078e02c2 */
[----:B------:R-:W-:-:S03]  /*a280*/  IMAD.IADD R200, R194, 0x1, R201 ;  /* 0x00000001c2c87824 */ /* 0x000fc600078e02c9 */
[----:B------:R-:W-:Y:S02]  /*a290*/  R2UR UR56, R198 ;  /* 0x00000000c63872ca */ /* 0x000fe400000e0000 */
[----:B------:R-:W-:Y:S01]  /*a2a0*/  R2UR UR58, R200 ;  /* 0x00000000c83a72ca */ /* 0x000fe200000e0000 */
        /* <DEDUP_REMOVED lines=9> */
[----:B------:R-:W-:Y:S01]  /*a340*/  UMOV UR6, UR61 ;  /* 0x0000003d00067c82 */ /* 0x000fe20008000000 */
[----:B------:R-:W-:Y:S01]  /*a350*/  R2UR UR7, R195 ;  /* 0x00000000c30772ca */ /* 0x000fe200000e0000 */
        /* <DEDUP_REMOVED lines=186> */
[----:B------:R-:W-:Y:S02]  /*af00*/  SEL R194, R194, 0x3e, P1 ;  /* 0x0000003ec2c27807 */ /* 0x000fe40000800000 */
[----:B------:R-:W-:Y:S02]  /*af10*/  ISETP.NE.AND P1, PT, R192, RZ, PT ;  /* 0x000000ffc000720c */ /* 0x000fe40003f25270 */
        /* <DEDUP_REMOVED lines=152> */
[----:B------:R-:W-:Y:S01]  /*b8a0*/  FFMA.FTZ R213, R159, UR6, -R152 ;  /* 0x000000069fd57c23 */ /* 0x000fe20008010898 */
        /* <DEDUP_REMOVED lines=118> */
[----:B------:R-:W-:Y:S01]  /*c010*/  ISETP.GT.AND P1, PT, R199, UR7, PT ;  /* 0x00000007c7007c0c */ /* 0x000fe2000bf24270 */
        /* <DEDUP_REMOVED lines=40> */
[----:B------:R-:W4:Y:S01]  /*c2a0*/  MUFU.EX2 R183, R183 ;  /* 0x000000b700b77308 */ /* 0x000f220000000800 */
[----:B-1----:R-:W-:Y:S01]  /*c2b0*/  F2FP.F16.F32.PACK_AB R165, R179, R178 ;  /* 0x000000b2b3a5723e */ /* 0x002fe200000000ff */
[----:B------:R-:W-:-:S04]  /*c2c0*/  FADD.FTZ R178, R178, R175 ;  /* 0x000000afb2b27221 */ /* 0x000fc80000010000 */
[----:B------:R-:W-:-:S04]  /*c2d0*/  FADD.FTZ R179, R179, R178 ;  /* 0x000000b2b3b37221 */ /* 0x000fc80000010000 */
[----:B--2---:R-:W-:Y:S01]  /*c2e0*/  FADD.FTZ R22, R182, R179 ;  /* 0x000000b3b6167221 */ /* 0x004fe20000010000 */
[----:B----4-:R-:W-:-:S03]  /*c2f0*/  F2FP.F16.F32.PACK_AB R167, R183, R182 ;  /* 0x000000b6b7a7723e */ /* 0x010fc600000000ff */
        /* <DEDUP_REMOVED lines=9> */
[----:B------:R-:W-:Y:S01]  /*c390*/  WARPGROUP.ARRIVE ;  /* 0x00000000000079c5 */ /* 0x000fe20000000000 */
[----:B0-----:R-:W-:-:S04]  /*c3a0*/  VIADD R152, R199, 0xffffffff ;  /* 0xffffffffc7987836 */ /* 0x001fc80000000000 */
[----:B------:R-:W-:-:S15]  /*c3b0*/  IMAD.MOV.U32 R199, RZ, RZ, R152 ;  /* 0x000000ffffc77224 */ /* 0x000fde00078e0098 */
        /* <DEDUP_REMOVED lines=25> */
.L_x_7229:
[----:B------:R-:W0:Y:S01]  /*c550*/  SHFL.BFLY PT, R0, R21, 0x2, 0x1f ;  /* 0x0c401f0015007f89 */ /* 0x000e2200000e0000 */
[----:B------:R-:W-:Y:S08]  /*c560*/  BAR.ARV 0x8, 0x100 ;  /* 0x0204000000007b1d */ /* 0x000ff00000002000 */
[----:B------:R-:W-:Y:S01]  /*c570*/  BAR.SYNC.DEFER_BLOCKING 0xf, 0x100 ;  /* 0x03c4000000007b1d */ /* 0x000fe20000010000 */
[----:B------:R-:W-:Y:S01]  /*c580*/  ISETP.NE.AND P0, PT, R192, RZ, PT ;  /* 0x000000ffc000720c */ /* 0x000fe20003f05270 */
[----:B------:R-:W-:-:S02]  /*c590*/  IMAD R23, R23, 0x40, R190 ;  /* 0x0000004017177824 */ /* 0x000fc400078e02be */
[----:B------:R-:W-:Y:S02]  /*c5a0*/  IMAD.U32 R8, RZ, RZ, UR6 ;  /* 0x00000006ff087e24 */ /* 0x000fe4000f8e00ff */
[----:B------:R-:W1:Y:S01]  /*c5b0*/  SHFL.BFLY PT, R5, R22, 0x2, 0x1f ;  /* 0x0c401f0016057f89 */ /* 0x000e6200000e0000 */
[----:B0-----:R-:W-:-:S07]  /*c5c0*/  FADD.FTZ R2, R0, R21 ;  /* 0x0000001500027221 */ /* 0x001fce0000010000 */
[----:B------:R-:W-:Y:S01]  /*c5d0*/  @!P0 IMAD R196, R23, 0x4, R196 ;  /* 0x0000000417c48824 */ /* 0x000fe200078e02c4 */
[----:B------:R-:W0:Y:S01]  /*c5e0*/  SHFL.BFLY PT, R3, R2, 0x1, 0x1f ;  /* 0x0c201f0002037f89 */ /* 0x000e2200000e0000 */
[----:B-1----:R-:W-:-:S05]  /*c5f0*/  FADD.FTZ R5, R5, R22 ;  /* 0x0000001605057221 */ /* 0x002fca0000010000 */
[----:B------:R-:W1:Y:S01]  /*c600*/  SHFL.BFLY PT, R0, R5, 0x1, 0x1f ;  /* 0x0c201f0005007f89 */ /* 0x000e6200000e0000 */
[----:B0-----:R-:W-:Y:S01]  /*c610*/  FADD.FTZ R4, R2, R3 ;  /* 0x0000000302047221 */ /* 0x001fe20000010000 */
[----:B------:R-:W-:Y:S02]  /*c620*/  IMAD.MOV.U32 R3, RZ, RZ, RZ ;  /* 0x000000ffff037224 */ /* 0x000fe400078e00ff */
[----:B------:R-:W-:Y:S02]  /*c630*/  IMAD.MOV.U32 R2, RZ, RZ, -0x800000 ;  /* 0xff800000ff027424 */ /* 0x000fe400078e00ff */
[----:B------:R-:W-:-:S13]  /*c640*/  FSETP.NE.FTZ.AND P1, PT, R4, RZ, PT ;  /* 0x000000ff0400720b */ /* 0x000fda0003f35000 */
[----:B------:R-:W0:Y:S01]  /*c650*/  @P1 MUFU.RCP R3, R4 ;  /* 0x0000000400031308 */ /* 0x000e220000001000 */
[----:B-1----:R-:W-:Y:S01]  /*c660*/  FADD.FTZ R6, R5, R0 ;  /* 0x0000000005067221 */ /* 0x002fe20000010000 */
[----:B------:R-:W-:-:S04]  /*c670*/  IMAD.MOV.U32 R0, RZ, RZ, RZ ;  /* 0x000000ffff007224 */ /* 0x000fc800078e00ff */
[----:B------:R-:W-:Y:S02]  /*c680*/  FSETP.NE.FTZ.AND P2, PT, R6, RZ, PT ;  /* 0x000000ff0600720b */ /* 0x000fe40003f55000 */
[----:B------:R1:W4:Y:S01]  /*c690*/  @P1 MUFU.LG2 R5, R4 ;  /* 0x0000000400051308 */ /* 0x0003220000000c00 */
[----:B0-----:R0:W-:Y:S01]  /*c6a0*/  @!P0 STS [R196+0x38400], R3 ;  /* 0x03840003c4008388 */ /* 0x0011e20000000800 */
[----:B-1----:R-:W-:Y:S02]  /*c6b0*/  IMAD.MOV.U32 R4, RZ, RZ, -0x800000 ;  /* 0xff800000ff047424 */ /* 0x002fe400078e00ff */
[----:B------:R-:W-:-:S07]  /*c6c0*/  FMUL.FTZ R24, R24, R3 ;  /* 0x0000000318187220 */ /* 0x000fce0000410000 */
[----:B------:R-:W1:Y:S01]  /*c6d0*/  @P2 MUFU.RCP R0, R6 ;  /* 0x0000000600002308 */ /* 0x000e620000001000 */
[----:B------:R-:W-:Y:S01]  /*c6e0*/  @P2 FMUL.FTZ R8, R8, 0.69314718246459960938 ;  /* 0x3f31721808082820 */ /* 0x000fe20000410000 */
[-C--:B------:R-:W-:Y:S01]  /*c6f0*/  FMUL.FTZ R25, R25, R3.reuse ;  /* 0x0000000319197220 */ /* 0x080fe20000410000 */
        /* <DEDUP_REMOVED lines=135> */
[----:B0-----:R-:W-:Y:S06]  /*cf70*/  BAR.ARV 0xe, 0x100 ;  /* 0x0384000000007b1d */ /* 0x001fec0000002000 */
.L_x_7204:
        /* <DEDUP_REMOVED lines=114> */
.L_x_7240:
        /* <DEDUP_REMOVED lines=267> */
.L_x_7242:
[----:B------:R-:W-:Y:S05]  /*e750*/  BSYNC B0 ;  /* 0x0000000000007941 */ /* 0x000fea0003800000 */
.L_x_7241:
        /* <DEDUP_REMOVED lines=201> */
.L_x_7239:
        /* <DEDUP_REMOVED lines=63> */
.L_x_7199:
        /* <DEDUP_REMOVED lines=18> */
.L_x_7243:
[----:B------:R-:W-:Y:S01]  /*f900*/  ULDC UR43, c[0x0][0xd50] ;  /* 0x00035400002b7ab9 */ /* 0x000fe20000000800 */
[----:B------:R-:W-:Y:S01]  /*f910*/  UMOV UR36, UR6 ;  /* 0x0000000600247c82 */ /* 0x000fe20008000000 */
[----:B------:R-:W-:-:S11]  /*f920*/  UISETP.NE.AND UP0, UPT, UR43, 0x1, UPT ;  /* 0x000000012b00788c */ /* 0x000fd6000bf05270 */
[----:B------:R-:W-:Y:S01]  /*f930*/  @UP0 ULDC UR4, c[0x0][0xd54] ;  /* 0x0003550000040ab9 */ /* 0x000fe20000000800 */
[----:B------:R-:W-:Y:S01]  /*f940*/  @UP0 ULDC UR7, c[0x0][0xd58] ;  /* 0x0003560000070ab9 */ /* 0x000fe20000000800 */
[----:B------:R-:W-:-:S04]  /*f950*/  UIMAD.WIDE.U32 UR4, UR6, UR4, URZ ;  /* 0x00000004060472a5 */ /* 0x000fc8000f8e003f */
[----:B------:R-:W-:-:S12]  /*f960*/  @UP0 USHF.R.U32.HI UR36, URZ, UR7, UR5 ;  /* 0x000000073f240299 */ /* 0x000fd80008011605 */
.L_x_7244:
[----:B------:R-:W-:Y:S01]  /*f970*/  ISETP.LE.AND P0, PT, RZ, UR44, PT ;  /* 0x0000002cff007c0c */ /* 0x000fe2000bf03270 */
        /* <DEDUP_REMOVED lines=74> */
.L_x_7246:
        /* <DEDUP_REMOVED lines=32> */
.L_x_7247:
        /* <DEDUP_REMOVED lines=20> */
.L_x_7249:
        /* <DEDUP_REMOVED lines=15> */
.L_x_7248:
        /* <DEDUP_REMOVED lines=25> */
.L_x_7350:
        /* <DEDUP_REMOVED lines=9> */
.L_x_7353:
[----:B------:R-:W-:Y:S05]  /*10470*/  @!P6 BRA `(.L_x_7251) ;  /* 0x0000000000dce947 */ /* 0x000fea0003800000 */
[----:B------:R-:W-:Y:S01]  /*10480*/  IMAD.MOV.U32 R16, RZ, RZ, R18 ;  /* 0x000000ffff107224 */ /* 0x000fe200078e0012 */
[----:B------:R-:W-:Y:S06]  /*10490*/  @!P1 BRA `(.L_x_7253) ;  /* 0x0000000000549947 */ /* 0x000fec0003800000 */
[----:B0-----:R-:W-:Y:S01]  /*104a0*/  IMAD.MOV.U32 R6, RZ, RZ, R0 ;  /* 0x000000ffff067224 */ /* 0x001fe200078e0000 */
[----:B------:R-:W-:Y:S01]  /*104b0*/  ULDC.64 UR4, c[0x0][0x428] ;  /* 0x00010a0000047ab9 */ /* 0x000fe20000000a00 */
[----:B------:R-:W0:Y:S01]  /*104c0*/  LDC R0, c[0x0][0x43c] ;  /* 0x00010f00ff007b82 */ /* 0x000e220000000800 */
[----:B------:R-:W-:Y:S01]  /*104d0*/  IMAD R9, R19, UR4, RZ ;  /* 0x0000000413097c24 */ /* 0x000fe2000f8e02ff */
[----:B------:R-:W-:Y:S01]  /*104e0*/  ULDC.64 UR6, c[0x0][0x208] ;  /* 0x0000820000067ab9 */ /* 0x000fe20000000a00 */
        /* <DEDUP_REMOVED lines=16> */
.L_x_7253:
[----:B------:R-:W-:Y:S01]  /*105f0*/  IMAD.MOV.U32 R0, RZ, RZ, 0x1 ;  /* 0x00000001ff007424 */ /* 0x000fe200078e00ff */
[----:B01----:R-:W0:Y:S04]  /*10600*/  S2R R6, SR_TID.X ;  /* 0x0000000000067919 */ /* 0x003e280000002100 */
[----:B------:R-:W-:-:S04]  /*10610*/  SHF.L.U32 R0, R0, 0x1f, RZ ;  /* 0x0000001f00007819 */ /* 0x000fc800000006ff */
[----:B------:R-:W1:Y:S01]  /*10620*/  SYNCS.PHASECHK.TRANS64.TRYWAIT P0, [UR38+0x38840], R0 ;  /* 0x03884000ff0075a7 */ /* 0x000e620008000166 */
[----:B0-----:R-:W-:-:S04]  /*10630*/  LOP3.LUT R2, R6, 0x7f, RZ, 0xc0, !PT ;  /* 0x0000007f06027812 */ /* 0x001fc800078ec0ff */
[----:B------:R-:W-:Y:S01]  /*10640*/  ISETP.NE.AND P1, PT, R2, RZ, PT ;  /* 0x000000ff0200720c */ /* 0x000fe20003f25270 */
[----:B-1----:R-:W-:-:S12]  /*10650*/  @!P0 BRA `(.L_x_7254) ;  /* 0x0000004c00688947 */ /* 0x002fd80003800000 */
.L_x_7354:
[----:B------:R-:W-:Y:S05]  /*10660*/  @P1 BRA `(.L_x_7255) ;  /* 0x0000000000181947 */ /* 0x000fea0003800000 */
[----:B------:R-:W1:Y:S01]  /*10670*/  S2R R2, SR_TID.X ;  /* 0x0000000000027919 */ /* 0x000e620000002100 */
[----:B0-----:R-:W-:-:S04]  /*10680*/  IMAD.MOV.U32 R0, RZ, RZ, 0x2000 ;  /* 0x00002000ff007424 */ /* 0x001fc800078e00ff */
[----:B------:R2:W-:Y:S01]  /*10690*/  SYNCS.ARRIVE.TRANS64 RZ, [UR38+0x38830], R0 ;  /* 0x03883000ffff79a7 */ /* 0x0005e20008000026 */
[----:B-1----:R-:W-:-:S13]  /*106a0*/  LOP3.LUT P0, RZ, R2, 0x1f, RZ, 0xc0, !PT ;  /* 0x0000001f02ff7812 */ /* 0x002fda000780c0ff */
[----:B--2---:R-:W-:Y:S05]  /*106b0*/  @!P0 BRA `(.L_x_7255) ;  /* 0x0000000000048947 */ /* 0x004fea0003800000 */
[----:B------:R-:W-:Y:S01]  /*106c0*/  BPT.TRAP 0x1 ;  /* 0x000000040000795c */ /* 0x000fe20000300000 */
.L_x_7255:
[----:B0-----:R-:W2:Y:S01]  /*106d0*/  LDL R0, [R1+0xc] ;  /* 0x00000c0001007983 */ /* 0x001ea20000100800 */
        /* <DEDUP_REMOVED lines=17> */
.L_x_7251:
        /* <DEDUP_REMOVED lines=24> */
.L_x_7256:
        /* <DEDUP_REMOVED lines=24> */
[----:B------:R-:W-:Y:S01]  /*10af0*/  IMAD.MOV.U32 R9, RZ, RZ, R11 ;  /* 0x000000ffff097224 */ /* 0x000fe200078e000b */
[----:B------:R2:W-:Y:S01]  /*10b00*/  STL [R1+0x8], R11 ;  /* 0x0000080b01007387 */ /* 0x0005e20000100800 */
        /* <DEDUP_REMOVED lines=9> */
[----:B--2---:R-:W-:Y:S01]  /*10ba0*/  IMAD R11, R9, UR5, R0 ;  /* 0x00000005090b7c24 */ /* 0x004fe2000f8e0200 */
[----:B------:R-:W-:Y:S02]  /*10bb0*/  ULDC.64 UR4, c[0x0][0x2c8] ;  /* 0x0000b20000047ab9 */ /* 0x000fe40000000a00 */
[----:B------:R-:W-:Y:S01]  /*10bc0*/  SHF.R.S32.HI R0, RZ, 0x1f, R5 ;  /* 0x0000001fff007819 */ /* 0x000fe20000011405 */
[----:B------:R-:W-:-:S04]  /*10bd0*/  IMAD.IADD R3, R3, 0x1, R11 ;  /* 0x0000000103037824 */ /* 0x000fc800078e020b */
[----:B------:R-:W-:Y:S02]  /*10be0*/  IMAD R0, R0, UR4, RZ ;  /* 0x0000000400007c24 */ /* 0x000fe4000f8e02ff */
[----:B------:R-:W-:-:S04]  /*10bf0*/  IMAD.WIDE.U32 R2, R5, UR4, R2 ;  /* 0x0000000405027c25 */ /* 0x000fc8000f8e0002 */
[----:B------:R-:W-:Y:S01]  /*10c00*/  IMAD R9, R5, UR5, R0 ;  /* 0x0000000505097c24 */ /* 0x000fe2000f8e0200 */
[----:B------:R-:W-:Y:S02]  /*10c10*/  ULDC.64 UR4, c[0x0][0x280] ;  /* 0x0000a00000047ab9 */ /* 0x000fe40000000a00 */
[C---:B------:R-:W-:Y:S01]  /*10c20*/  LEA R0, P0, R2.reuse, UR4, 0x1 ;  /* 0x0000000402007c11 */ /* 0x040fe2000f8008ff */
[----:B------:R-:W-:Y:S01]  /*10c30*/  IMAD.IADD R3, R3, 0x1, R9 ;  /* 0x0000000103037824 */ /* 0x000fe200078e0209 */
[----:B------:R-:W-:Y:S01]  /*10c40*/  ULDC UR4, c[0x0][0x2b8] ;  /* 0x0000ae0000047ab9 */ /* 0x000fe20000000800 */
[----:B------:R-:W0:Y:S03]  /*10c50*/  S2R R9, SR_TID.X ;  /* 0x0000000000097919 */ /* 0x000e260000002100 */
[----:B------:R-:W-:Y:S01]  /*10c60*/  LEA.HI.X R3, R2, UR5, R3, 0x1, P0 ;  /* 0x0000000502037c11 */ /* 0x000fe200080f0c03 */
[----:B0-----:R-:W-:-:S05]  /*10c70*/  IMAD.SHL.U32 R2, R9, 0x8, RZ ;  /* 0x0000000809027824 */ /* 0x001fca00078e00ff */
        /* <DEDUP_REMOVED lines=8> */
[----:B------:R-:W0:Y:S01]  /*10d00*/  S2R R4, SR_TID.X ;  /* 0x0000000000047919 */ /* 0x000e220000002100 */
[----:B------:R-:W-:Y:S01]  /*10d10*/  ULDC UR4, c[0x0][0x288] ;  /* 0x0000a20000047ab9 */ /* 0x000fe20000000800 */
[----:B------:R-:W-:Y:S01]  /*10d20*/  IMAD R8, R8, 0x40, R6 ;  /* 0x0000004008087824 */ /* 0x000fe200078e0206 */
[----:B------:R-:W-:Y:S01]  /*10d30*/  ULDC.64 UR6, c[0x0][0x208] ;  /* 0x0000820000067ab9 */ /* 0x000fe20000000a00 */
[----:B------:R-:W1:Y:S01]  /*10d40*/  SHFL.IDX PT, R14, R0, RZ, 0x181f ;  /* 0x00181fff000e7589 */ /* 0x000e6200000e0000 */
[----:B------:R-:W-:Y:S02]  /*10d50*/  IMAD R2, R7, UR4, RZ ;  /* 0x0000000407027c24 */ /* 0x000fe4000f8e02ff */
[C---:B------:R-:W-:Y:S01]  /*10d60*/  VIADD R6, R8.reuse, 0x10 ;  /* 0x0000001008067836 */ /* 0x040fe20000000000 */
[----:B------:R2:W-:Y:S02]  /*10d70*/  STL [R1+0x4], R8 ;  /* 0x0000040801007387 */ /* 0x0005e40000100800 */
[----:B------:R-:W-:-:S02]  /*10d80*/  ISETP.GE.AND P1, PT, R8, R2, PT ;  /* 0x000000020800720c */ /* 0x000fc40003f26270 */
[----:B------:R-:W-:Y:S01]  /*10d90*/  STL [R1+0x10], R6 ;  /* 0x0000100601007387 */ /* 0x000fe20000100800 */
[----:B--2---:R-:W-:-:S10]  /*10da0*/  VIADD R8, R8, 0x20 ;  /* 0x0000002008087836 */ /* 0x004fd40000000000 */
[----:B------:R-:W-:Y:S01]  /*10db0*/  @!P1 LEA R9, R10, UR38, 0x1 ;  /* 0x000000260a099c11 */ /* 0x000fe2000f8e08ff */
[----:B------:R-:W-:Y:S01]  /*10dc0*/  STL [R1+0x14], R8 ;  /* 0x0000140801007387 */ /* 0x000fe20000100800 */
[----:B0-----:R-:W-:-:S03]  /*10dd0*/  IMAD.SHL.U32 R11, R4, 0x8, RZ ;  /* 0x00000008040b7824 */ /* 0x001fc600078e00ff */
[----:B------:R-:W0:Y:S02]  /*10de0*/  SHFL.IDX PT, R4, R3, RZ, 0x181f ;  /* 0x00181fff03047589 */ /* 0x000e2400000e0000 */
[----:B------:R-:W-:-:S04]  /*10df0*/  LOP3.LUT R11, R11, 0x38, RZ, 0xc0, !PT ;  /* 0x000000380b0b7812 */ /* 0x000fc800078ec0ff */
[----:B-1----:R-:W-:-:S05]  /*10e00*/  @!P1 LEA R14, P2, R11, R14, 0x1 ;  /* 0x0000000e0b0e9211 */ /* 0x002fca00078408ff */
[----:B0-----:R-:W-:Y:S02]  /*10e10*/  @!P1 IMAD.X R5, RZ, RZ, R4, P2 ;  /* 0x000000ffff059224 */ /* 0x001fe400010e0604 */
[----:B------:R-:W-:Y:S02]  /*10e20*/  @!P1 IMAD.MOV.U32 R4, RZ, RZ, R14 ;  /* 0x000000ffff049224 */ /* 0x000fe400078e000e */
[----:B------:R-:W0:Y:S04]  /*10e30*/  SHFL.IDX PT, R14, R0, 0x1, 0x181f ;  /* 0x00381f00000e7f89 */ /* 0x000e2800000e0000 */
[----:B------:R1:W-:Y:S01]  /*10e40*/  @!P1 LDGSTS.E.BYPASS.LTC128B.128 [R9+0x20400], desc[UR6][R4.64], !P0 ;  /* 0x2040000004099fae */ /* 0x0003e2000c101d46 */
[----:B------:R-:W-:-:S03]  /*10e50*/  ISETP.GE.AND P1, PT, R6, R2, PT ;  /* 0x000000020600720c */ /* 0x000fc60003f26270 */
[----:B-1----:R-:W1:Y:S10]  /*10e60*/  SHFL.IDX PT, R4, R3, 0x1, 0x181f ;  /* 0x00381f0003047f89 */ /* 0x002e7400000e0000 */
[----:B------:R-:W-:-:S02]  /*10e70*/  @!P1 LEA R7, R10, UR38, 0x1 ;  /* 0x000000260a079c11 */ /* 0x000fc4000f8e08ff */
[----:B0-----:R-:W-:Y:S02]  /*10e80*/  @!P1 LEA R6, P2, R11, R14, 0x1 ;  /* 0x0000000e0b069211 */ /* 0x001fe400078408ff */
[----:B------:R-:W0:Y:S03]  /*10e90*/  SHFL.IDX PT, R14, R0, 0x2, 0x181f ;  /* 0x00581f00000e7f89 */ /* 0x000e2600000e0000 */
        /* <DEDUP_REMOVED lines=14> */
.L_x_7363:
[----:B--2---:R-:W2:Y:S01]  /*10f80*/  LDL R4, [R1+0x4] ;  /* 0x0000040001047983 */ /* 0x004ea20000100800 */
[----:B------:R-:W-:Y:S01]  /*10f90*/  ULDC.64 UR4, c[0x0][0x208] ;  /* 0x0000820000047ab9 */ /* 0x000fe20000000a00 */
[----:B------:R-:W0:Y:S02]  /*10fa0*/  S2R R0, SR_TID.X ;  /* 0x0000000000007919 */ /* 0x000e240000002100 */
[----:B0-----:R-:W-:-:S05]  /*10fb0*/  IMAD.SHL.U32 R0, R0, 0x8, RZ ;  /* 0x0000000800007824 */ /* 0x001fca00078e00ff */
[----:B------:R-:W-:Y:S01]  /*10fc0*/  LOP3.LUT R0, R0, 0x38, RZ, 0xc0, !PT ;  /* 0x0000003800007812 */ /* 0x000fe200078ec0ff */
        /* <DEDUP_REMOVED lines=42> */
.L_x_7258:
[----:B------:R-:W2:Y:S01]  /*11270*/  LDL.LU.64 R6, [R1+0x20] ;  /* 0x0000200001067983 */ /* 0x000ea20000300a00 */
[----:B------:R-:W-:-:S03]  /*11280*/  ULDC.64 UR8, c[0x0][0x3e0] ;  /* 0x0000f80000087ab9 */ /* 0x000fc60000000a00 */
[----:B------:R-:W3:Y:S04]  /*11290*/  LDL.LU R2, [R1+0x2c] ;  /* 0x00002c0001027983 */ /* 0x000ee80000300800 */
[----:B0-----:R-:W4:Y:S01]  /*112a0*/  LDL.LU R4, [R1+0x8] ;  /* 0x0000080001047983 */ /* 0x001f220000300800 */
[----:B------:R-:W-:Y:S01]  /*112b0*/  UIMAD UR6, UR45, UR8, URZ ;  /* 0x000000082d0672a4 */ /* 0x000fe2000f8e023f */
[----:B------:R-:W-:Y:S01]  /*112c0*/  LOP3.LUT R17, R17, 0xfffffff7, RZ, 0xc0, !PT ;  /* 0xfffffff711117812 */ /* 0x000fe200078ec0ff */
[----:B------:R-:W0:Y:S02]  /*112d0*/  S2R R8, SR_TID.X ;  /* 0x0000000000087919 */ /* 0x000e240000002100 */
[----:B------:R-:W-:Y:S01]  /*112e0*/  UIMAD UR6, UR44, UR9, UR6 ;  /* 0x000000092c0672a4 */ /* 0x000fe2000f8e0206 */
[----:B0-----:R-:W-:-:S05]  /*112f0*/  IMAD.SHL.U32 R10, R8, 0x8, RZ ;  /* 0x00000008080a7824 */ /* 0x001fca00078e00ff */
[----:B------:R-:W-:Y:S02]  /*11300*/  LOP3.LUT R10, R10, 0x38, RZ, 0xc0, !PT ;  /* 0x000000380a0a7812 */ /* 0x000fe400078ec0ff */
[----:B--2---:R-:W-:Y:S02]  /*11310*/  R2UR UR5, R7 ;  /* 0x00000000070572ca */ /* 0x004fe400000e0000 */
[----:B------:R-:W0:Y:S01]  /*11320*/  LDC R7, c[0x0][0x448] ;  /* 0x00011200ff077b82 */ /* 0x000e220000000800 */
[----:B------:R-:W-:Y:S02]  /*11330*/  R2UR UR4, R6 ;  /* 0x00000000060472ca */ /* 0x000fe400000e0000 */
[----:B---3--:R-:W-:-:S13]  /*11340*/  R2UR UR5, R2 ;  /* 0x00000000020572ca */ /* 0x008fda00000e0000 */
[----:B------:R-:W-:-:S03]  /*11350*/  UIMAD.WIDE.U32 UR4, UR44, UR8, UR4 ;  /* 0x000000082c0472a5 */ /* 0x000fc6000f8e0004 */
[----:B------:R-:W-:Y:S01]  /*11360*/  ULDC.64 UR8, c[0x0][0x3d0] ;  /* 0x0000f40000087ab9 */ /* 0x000fe20000000a00 */
[----:B------:R-:W-:Y:S01]  /*11370*/  UIADD3 UR5, UR5, UR6, URZ ;  /* 0x0000000605057290 */ /* 0x000fe2000fffe03f */
[----:B0-----:R-:W-:-:S13]  /*11380*/  ISETP.NE.AND P0, PT, R7, 0x1, PT ;  /* 0x000000010700780c */ /* 0x001fda0003f05270 */
[----:B------:R-:W4:Y:S08]  /*11390*/  @P0 LDC R2, c[0x0][0x44c] ;  /* 0x00011300ff020b82 */ /* 0x000f300000000800 */
[----:B------:R-:W0:Y:S01]  /*113a0*/  @P0 LDC R0, c[0x0][0x450] ;  /* 0x00011400ff000b82 */ /* 0x000e220000000800 */
[----:B----4-:R-:W-:-:S04]  /*113b0*/  @P0 IMAD.HI.U32 R3, R4, R2, RZ ;  /* 0x0000000204030227 */ /* 0x010fc800078e00ff */
[----:B------:R-:W-:Y:S01]  /*113c0*/  IMAD.MOV.U32 R2, RZ, RZ, R4 ;  /* 0x000000ffff027224 */ /* 0x000fe200078e0004 */
[----:B0-----:R-:W-:-:S04]  /*113d0*/  @P0 SHF.R.U32.HI R2, RZ, R0, R3 ;  /* 0x00000000ff020219 */ /* 0x001fc80000011603 */
[--C-:B------:R-:W-:Y:S01]  /*113e0*/  SHF.R.S32.HI R3, RZ, 0x1f, R2.reuse ;  /* 0x0000001fff037819 */ /* 0x100fe20000011402 */
[----:B------:R-:W-:-:S04]  /*113f0*/  IMAD.MOV R0, RZ, RZ, -R2 ;  /* 0x000000ffff007224 */ /* 0x000fc800078e0a02 */
[----:B------:R-:W-:Y:S02]  /*11400*/  IMAD R0, R7, R0, R4 ;  /* 0x0000000007007224 */ /* 0x000fe400078e0204 */
[----:B------:R-:W-:Y:S02]  /*11410*/  IMAD R5, R3, UR8, RZ ;  /* 0x0000000803057c24 */ /* 0x000fe4000f8e02ff */
[----:B------:R-:W-:Y:S01]  /*11420*/  IMAD.U32 R3, RZ, RZ, UR8 ;  /* 0x00000008ff037e24 */ /* 0x000fe2000f8e00ff */
[----:B------:R-:W-:Y:S01]  /*11430*/  SHF.R.S32.HI R4, RZ, 0x1f, R0 ;  /* 0x0000001fff047819 */ /* 0x000fe20000011400 */
[C---:B------:R-:W-:Y:S02]  /*11440*/  IMAD R5, R2.reuse, UR9, R5 ;  /* 0x0000000902057c24 */ /* 0x040fe4000f8e0205 */
        /* <DEDUP_REMOVED lines=9> */
[----:B------:R-:W-:Y:S02]  /*114e0*/  ULDC UR4, c[0x0][0x3b8] ;  /* 0x0000ee0000047ab9 */ /* 0x000fe40000000800 */
[----:B------:R-:W-:Y:S02]  /*114f0*/  ISETP.GE.AND P3, PT, R10, UR4, PT ;  /* 0x000000040a007c0c */ /* 0x000fe4000bf66270 */
[----:B------:R-:W-:Y:S02]  /*11500*/  LEA.HI.X R6, R2, UR5, R3, 0x1, P0 ;  /* 0x0000000502067c11 */ /* 0x000fe400080f0c03 */
[----:B------:R-:W-:-:S04]  /*11510*/  LOP3.LUT R2, R10, 0x40, RZ, 0xfc, !PT ;  /* 0x000000400a027812 */ /* 0x000fc800078efcff */
[----:B------:R-:W-:Y:S02]  /*11520*/  ISETP.GE.AND P1, PT, R2, UR4, PT ;  /* 0x0000000402007c0c */ /* 0x000fe4000bf26270 */
[----:B------:R-:W-:Y:S02]  /*11530*/  LOP3.LUT R2, R10, 0x80, RZ, 0xfc, !PT ;  /* 0x000000800a027812 */ /* 0x000fe400078efcff */
[----:B------:R-:W-:Y:S02]  /*11540*/  SEL R4, RZ, 0x2, P1 ;  /* 0x00000002ff047807 */ /* 0x000fe40000800000 */
[----:B------:R-:W-:Y:S02]  /*11550*/  ISETP.GE.AND P2, PT, R2, UR4, PT ;  /* 0x0000000402007c0c */ /* 0x000fe4000bf46270 */
[----:B------:R-:W-:Y:S02]  /*11560*/  SEL R2, RZ, 0x1, P3 ;  /* 0x00000001ff027807 */ /* 0x000fe40001800000 */
[----:B------:R-:W-:-:S03]  /*11570*/  SEL R3, RZ, 0x4, P2 ;  /* 0x00000004ff037807 */ /* 0x000fc60001000000 */
[----:B------:R-:W-:Y:S02]  /*11580*/  @P1 LOP3.LUT R17, R17, 0x8, RZ, 0xfc, !PT ;  /* 0x0000000811111812 */ /* 0x000fe400078efcff */
[----:B------:R-:W-:Y:S02]  /*11590*/  IADD3 R2, R3, R4, R2 ;  /* 0x0000000403027210 */ /* 0x000fe40007ffe002 */
[C---:B------:R-:W-:Y:S02]  /*115a0*/  LOP3.LUT R3, R10.reuse, 0xc0, RZ, 0xfc, !PT ;  /* 0x000000c00a037812 */ /* 0x040fe400078efcff */
[----:B------:R-:W-:Y:S02]  /*115b0*/  LOP3.LUT R17, R17, 0xfffffffb, RZ, 0xc0, !PT ;  /* 0xfffffffb11117812 */ /* 0x000fe400078ec0ff */
[----:B------:R-:W-:Y:S02]  /*115c0*/  ISETP.GE.AND P5, PT, R3, UR4, PT ;  /* 0x0000000403007c0c */ /* 0x000fe4000bfa6270 */
[----:B------:R-:W-:-:S02]  /*115d0*/  LOP3.LUT R3, R10, 0x100, RZ, 0xfc, !PT ;  /* 0x000001000a037812 */ /* 0x000fc400078efcff */
[----:B------:R-:W-:Y:S02]  /*115e0*/  SEL R4, RZ, 0x8, P5 ;  /* 0x00000008ff047807 */ /* 0x000fe40002800000 */
[----:B------:R-:W-:Y:S02]  /*115f0*/  ISETP.GE.AND P0, PT, R3, UR4, PT ;  /* 0x0000000403007c0c */ /* 0x000fe4000bf06270 */
[----:B------:R-:W-:Y:S02]  /*11600*/  LOP3.LUT R17, R17, 0xffffffef, RZ, 0xc0, !PT ;  /* 0xffffffef11117812 */ /* 0x000fe400078ec0ff */
[----:B------:R-:W-:Y:S02]  /*11610*/  SEL R3, RZ, 0x10, P0 ;  /* 0x00000010ff037807 */ /* 0x000fe40000000000 */
[----:B------:R-:W-:Y:S02]  /*11620*/  @P3 LOP3.LUT R17, R17, 0x10, RZ, 0xfc, !PT ;  /* 0x0000001011113812 */ /* 0x000fe400078efcff */
[----:B------:R-:W-:-:S02]  /*11630*/  IADD3 R2, R3, R2, R4 ;  /* 0x0000000203027210 */ /* 0x000fc40007ffe004 */
[C---:B------:R-:W-:Y:S02]  /*11640*/  LOP3.LUT R3, R10.reuse, 0x180, RZ, 0xfc, !PT ;  /* 0x000001800a037812 */ /* 0x040fe400078efcff */
[----:B------:R-:W-:Y:S02]  /*11650*/  @P2 LOP3.LUT R17, R17, 0x4, RZ, 0xfc, !PT ;  /* 0x0000000411112812 */ /* 0x000fe400078efcff */
[----:B------:R-:W-:Y:S02]  /*11660*/  ISETP.GE.AND P1, PT, R3, UR4, PT ;  /* 0x0000000403007c0c */ /* 0x000fe4000bf26270 */
[----:B------:R-:W-:Y:S02]  /*11670*/  LOP3.LUT R3, R10, 0x140, RZ, 0xfc, !PT ;  /* 0x000001400a037812 */ /* 0x000fe400078efcff */
[----:B------:R-:W-:Y:S02]  /*11680*/  SEL R4, RZ, 0x40, P1 ;  /* 0x00000040ff047807 */ /* 0x000fe40000800000 */
[----:B------:R-:W-:-:S04]  /*11690*/  ISETP.GE.AND P1, PT, R3, UR4, PT ;  /* 0x0000000403007c0c */ /* 0x000fc8000bf26270 */
[----:B------:R-:W-:-:S04]  /*116a0*/  SEL R3, RZ, 0x20, P1 ;  /* 0x00000020ff037807 */ /* 0x000fc80000800000 */
[----:B------:R-:W-:Y:S02]  /*116b0*/  IADD3 R4, R4, R2, R3 ;  /* 0x0000000204047210 */ /* 0x000fe40007ffe003 */
[----:B------:R-:W-:-:S04]  /*116c0*/  LOP3.LUT R2, R10, 0x1c0, RZ, 0xfc, !PT ;  /* 0x000001c00a027812 */ /* 0x000fc800078efcff */
        /* <DEDUP_REMOVED lines=104> */
.L_x_7373:
        /* <DEDUP_REMOVED lines=38> */
.L_x_7261:
[----:B------:R-:W-:Y:S05]  /*11fb0*/  BSYNC B0 ;  /* 0x0000000000007941 */ /* 0x000fea0003800000 */
.L_x_7260:
        /* <DEDUP_REMOVED lines=9> */
.L_x_7374:
        /* <DEDUP_REMOVED lines=9> */
.L_x_7375:
        /* <DEDUP_REMOVED lines=8> */
.L_x_7267:
[----:B------:R-:W-:Y:S05]  /*12160*/  BSYNC B1 ;  /* 0x0000000000017941 */ /* 0x000fea0003800000 */
.L_x_7266:
        /* <DEDUP_REMOVED lines=11> */
.L_x_7268:
        /* <DEDUP_REMOVED lines=13> */
.L_x_7269:
        /* <DEDUP_REMOVED lines=13> */
.L_x_7270:
        /* <DEDUP_REMOVED lines=13> */
.L_x_7271:
        /* <DEDUP_REMOVED lines=13> */
.L_x_7272:
        /* <DEDUP_REMOVED lines=13> */
.L_x_7273:
        /* <DEDUP_REMOVED lines=13> */
.L_x_7274:
        /* <DEDUP_REMOVED lines=13> */
.L_x_7275:
        /* <DEDUP_REMOVED lines=8> */
.L_x_7264:
[----:B------:R-:W-:Y:S05]  /*12850*/  BSYNC B0 ;  /* 0x0000000000007941 */ /* 0x000fea0003800000 */
.L_x_7263:
        /* <DEDUP_REMOVED lines=30> */
.L_x_7317:
        /* <DEDUP_REMOVED lines=28> */
.L_x_7279:
[----:B------:R-:W1:Y:S01]  /*12c00*/  S2R R2, SR_TID.X ;  /* 0x0000000000027919 */ /* 0x000e620000002100 */
[----:B------:R-:W-:Y:S01]  /*12c10*/  BSSY B2, `(.L_x_7280) ;  /* 0x0000006000027945 */ /* 0x000fe20003800000 */
[----:B-1----:R-:W-:Y:S02]  /*12c20*/  LOP3.LUT R3, R2, 0x7f, RZ, 0xc0, !PT ;  /* 0x0000007f02037812 */ /* 0x002fe400078ec0ff */
[----:B------:R-:W-:Y:S02]  /*12c30*/  SHF.L.U32 R2, R0, 0x1f, RZ ;  /* 0x0000001f00027819 */ /* 0x000fe400000006ff */
[----:B------:R-:W-:Y:S02]  /*12c40*/  ISETP.NE.AND P2, PT, R3, RZ, PT ;  /* 0x000000ff0300720c */ /* 0x000fe40003f45270 */
[----:B------:R-:W1:Y:S02]  /*12c50*/  SYNCS.PHASECHK.TRANS64.TRYWAIT P0, [UR38+0x38848], R2 ;  /* 0x03884802ff0075a7 */ /* 0x000e640008000166 */
[----:B-1----:R-:W-:Y:S09]  /*12c60*/  @!P0 BRA `(.L_x_7281) ;  /* 0x0000003400f88947 */ /* 0x002ff20003800000 */
.L_x_7376:
[----:B------:R-:W-:Y:S05]  /*12c70*/  BSYNC B2 ;  /* 0x0000000000027941 */ /* 0x000fea0003800000 */
.L_x_7280:
[----:B------:R-:W-:Y:S04]  /*12c80*/  BSSY B2, `(.L_x_7282) ;  /* 0x0000007000027945 */ /* 0x000fe80003800000 */
[----:B------:R-:W-:Y:S05]  /*12c90*/  @P2 BRA `(.L_x_7283) ;  /* 0x0000000000142947 */ /* 0x000fea0003800000 */
[----:B------:R-:W-:Y:S01]  /*12ca0*/  ISETP.NE.AND P0, PT, R10, RZ, PT ;  /* 0x000000ff0a00720c */ /* 0x000fe20003f05270 */
[----:B-1----:R-:W-:-:S04]  /*12cb0*/  IMAD.MOV.U32 R3, RZ, RZ, 0x2000 ;  /* 0x00002000ff037424 */ /* 0x002fc800078e00ff */
[----:B------:R3:W-:Y:S08]  /*12cc0*/  SYNCS.ARRIVE.TRANS64 RZ, [UR38+0x38838], R3 ;  /* 0x03883803ffff79a7 */ /* 0x0007f00008000026 */
[----:B---3--:R-:W-:Y:S05]  /*12cd0*/  @!P0 BRA `(.L_x_7283) ;  /* 0x0000000000048947 */ /* 0x008fea0003800000 */
[----:B------:R-:W-:Y:S01]  /*12ce0*/  BPT.TRAP 0x1 ;  /* 0x000000040000795c */ /* 0x000fe20000300000 */
.L_x_7283:
[----:B------:R-:W-:Y:S05]  /*12cf0*/  BSYNC B2 ;  /* 0x0000000000027941 */ /* 0x000fea0003800000 */
.L_x_7282:
        /* <DEDUP_REMOVED lines=11> */
.L_x_7284:
        /* <DEDUP_REMOVED lines=10> */
.L_x_7377:
[----:B------:R-:W-:Y:S05]  /*12e50*/  BSYNC B2 ;  /* 0x0000000000027941 */ /* 0x000fea0003800000 */
.L_x_7285:
        /* <DEDUP_REMOVED lines=9> */
.L_x_7288:
[----:B------:R-:W-:Y:S05]  /*12ef0*/  BSYNC B2 ;  /* 0x0000000000027941 */ /* 0x000fea0003800000 */
.L_x_7287:
        /* <DEDUP_REMOVED lines=9> */
.L_x_7289:
        /* <DEDUP_REMOVED lines=13> */
.L_x_7290:
        /* <DEDUP_REMOVED lines=13> */
.L_x_7291:
        /* <DEDUP_REMOVED lines=13> */
.L_x_7292:
        /* <DEDUP_REMOVED lines=13> */
.L_x_7293:
        /* <DEDUP_REMOVED lines=13> */
.L_x_7294:
        /* <DEDUP_REMOVED lines=13> */
.L_x_7295:
        /* <DEDUP_REMOVED lines=13> */
.L_x_7296:
        /* <DEDUP_REMOVED lines=8> */
.L_x_7278:
[----:B------:R-:W-:Y:S05]  /*135c0*/  BSYNC B1 ;  /* 0x0000000000017941 */ /* 0x000fea0003800000 */
.L_x_7277:
        /* <DEDUP_REMOVED lines=27> */
.L_x_7299:
[----:B------:R-:W1:Y:S01]  /*13780*/  S2R R2, SR_TID.X ;  /* 0x0000000000027919 */ /* 0x000e620000002100 */
[----:B------:R-:W-:Y:S01]  /*13790*/  BSSY B2, `(.L_x_7300) ;  /* 0x0000006000027945 */ /* 0x000fe20003800000 */
[----:B-1----:R-:W-:Y:S02]  /*137a0*/  LOP3.LUT R3, R2, 0x7f, RZ, 0xc0, !PT ;  /* 0x0000007f02037812 */ /* 0x002fe400078ec0ff */
[----:B------:R-:W-:Y:S02]  /*137b0*/  SHF.L.U32 R2, R0, 0x1f, RZ ;  /* 0x0000001f00027819 */ /* 0x000fe400000006ff */
[----:B------:R-:W-:Y:S02]  /*137c0*/  ISETP.NE.AND P2, PT, R3, RZ, PT ;  /* 0x000000ff0300720c */ /* 0x000fe40003f45270 */
[----:B------:R-:W1:Y:S02]  /*137d0*/  SYNCS.PHASECHK.TRANS64.TRYWAIT P0, [UR38+0x38840], R2 ;  /* 0x03884002ff0075a7 */ /* 0x000e640008000166 */
[----:B-1----:R-:W-:Y:S09]  /*137e0*/  @!P0 BRA `(.L_x_7301) ;  /* 0x0000002c00488947 */ /* 0x002ff20003800000 */
.L_x_7378:
[----:B------:R-:W-:Y:S05]  /*137f0*/  BSYNC B2 ;  /* 0x0000000000027941 */ /* 0x000fea0003800000 */
.L_x_7300:
[----:B------:R-:W-:Y:S04]  /*13800*/  BSSY B2, `(.L_x_7302) ;  /* 0x0000007000027945 */ /* 0x000fe80003800000 */
[----:B------:R-:W-:Y:S05]  /*13810*/  @P2 BRA `(.L_x_7303) ;  /* 0x0000000000142947 */ /* 0x000fea0003800000 */
[----:B------:R-:W-:Y:S01]  /*13820*/  ISETP.NE.AND P0, PT, R10, RZ, PT ;  /* 0x000000ff0a00720c */ /* 0x000fe20003f05270 */
[----:B-1----:R-:W-:-:S04]  /*13830*/  IMAD.MOV.U32 R3, RZ, RZ, 0x2000 ;  /* 0x00002000ff037424 */ /* 0x002fc800078e00ff */
[----:B------:R3:W-:Y:S08]  /*13840*/  SYNCS.ARRIVE.TRANS64 RZ, [UR38+0x38830], R3 ;  /* 0x03883003ffff79a7 */ /* 0x0007f00008000026 */
[----:B---3--:R-:W-:Y:S05]  /*13850*/  @!P0 BRA `(.L_x_7303) ;  /* 0x0000000000048947 */ /* 0x008fea0003800000 */
[----:B------:R-:W-:Y:S01]  /*13860*/  BPT.TRAP 0x1 ;  /* 0x000000040000795c */ /* 0x000fe20000300000 */
.L_x_7303:
[----:B------:R-:W-:Y:S05]  /*13870*/  BSYNC B2 ;  /* 0x0000000000027941 */ /* 0x000fea0003800000 */
.L_x_7302:
        /* <DEDUP_REMOVED lines=11> */
.L_x_7304:
        /* <DEDUP_REMOVED lines=11> */
.L_x_7379:
[----:B------:R-:W-:Y:S05]  /*139e0*/  BSYNC B2 ;  /* 0x0000000000027941 */ /* 0x000fea0003800000 */
.L_x_7305:
        /* <DEDUP_REMOVED lines=9> */
.L_x_7308:
[----:B------:R-:W-:Y:S05]  /*13a80*/  BSYNC B2 ;  /* 0x0000000000027941 */ /* 0x000fea0003800000 */
.L_x_7307:
        /* <DEDUP_REMOVED lines=9> */
.L_x_7309:
        /* <DEDUP_REMOVED lines=13> */
.L_x_7310:
        /* <DEDUP_REMOVED lines=13> */
.L_x_7311:
        /* <DEDUP_REMOVED lines=13> */
.L_x_7312:
        /* <DEDUP_REMOVED lines=13> */
.L_x_7313:
        /* <DEDUP_REMOVED lines=13> */
.L_x_7314:
        /* <DEDUP_REMOVED lines=13> */
.L_x_7315:
        /* <DEDUP_REMOVED lines=13> */
.L_x_7316:
        /* <DEDUP_REMOVED lines=8> */
.L_x_7298:
[----:B------:R-:W-:Y:S05]  /*14150*/  BSYNC B1 ;  /* 0x0000000000017941 */ /* 0x000fea0003800000 */
.L_x_7297:
[----:B------:R-:W-:Y:S01]  /*14160*/  VIADD R8, R8, 0xfffffffe ;  /* 0xfffffffe08087836 */ /* 0x000fe20000000000 */
[----:B------:R-:W-:Y:S06]  /*14170*/  @P1 BRA `(.L_x_7317) ;  /* 0xffffffe800301947 */ /* 0x000fec000383ffff */
[----:B------:R-:W-:Y:S05]  /*14180*/  BSYNC B0 ;  /* 0x0000000000007941 */ /* 0x000fea0003800000 */
.L_x_7276:
        /* <DEDUP_REMOVED lines=26> */
.L_x_7320:
[----:B------:R-:W1:Y:S01]  /*14330*/  S2R R2, SR_TID.X ;  /* 0x0000000000027919 */ /* 0x000e620000002100 */
[----:B------:R-:W-:Y:S01]  /*14340*/  BSSY B1, `(.L_x_7321) ;  /* 0x0000006000017945 */ /* 0x000fe20003800000 */
[----:B-1----:R-:W-:Y:S02]  /*14350*/  LOP3.LUT R3, R2, 0x7f, RZ, 0xc0, !PT ;  /* 0x0000007f02037812 */ /* 0x002fe400078ec0ff */
[----:B------:R-:W-:Y:S02]  /*14360*/  SHF.L.U32 R2, R0, 0x1f, RZ ;  /* 0x0000001f00027819 */ /* 0x000fe400000006ff */
[----:B------:R-:W-:Y:S02]  /*14370*/  ISETP.NE.AND P1, PT, R3, RZ, PT ;  /* 0x000000ff0300720c */ /* 0x000fe40003f25270 */
[----:B------:R-:W1:Y:S02]  /*14380*/  SYNCS.PHASECHK.TRANS64.TRYWAIT P0, [UR38+0x38848], R2 ;  /* 0x03884802ff0075a7 */ /* 0x000e640008000166 */
[----:B-1----:R-:W-:Y:S09]  /*14390*/  @!P0 BRA `(.L_x_7322) ;  /* 0x00000020008c8947 */ /* 0x002ff20003800000 */
.L_x_7380:
[----:B------:R-:W-:Y:S05]  /*143a0*/  BSYNC B1 ;  /* 0x0000000000017941 */ /* 0x000fea0003800000 */
.L_x_7321:
[----:B------:R-:W-:Y:S04]  /*143b0*/  BSSY B1, `(.L_x_7323) ;  /* 0x0000007000017945 */ /* 0x000fe80003800000 */
[----:B------:R-:W-:Y:S05]  /*143c0*/  @P1 BRA `(.L_x_7324) ;  /* 0x0000000000141947 */ /* 0x000fea0003800000 */
[----:B------:R-:W-:Y:S01]  /*143d0*/  ISETP.NE.AND P0, PT, R10, RZ, PT ;  /* 0x000000ff0a00720c */ /* 0x000fe20003f05270 */
[----:B-1----:R-:W-:-:S04]  /*143e0*/  IMAD.MOV.U32 R3, RZ, RZ, 0x2000 ;  /* 0x00002000ff037424 */ /* 0x002fc800078e00ff */
[----:B------:R3:W-:Y:S08]  /*143f0*/  SYNCS.ARRIVE.TRANS64 RZ, [UR38+0x38838], R3 ;  /* 0x03883803ffff79a7 */ /* 0x0007f00008000026 */
[----:B---3--:R-:W-:Y:S05]  /*14400*/  @!P0 BRA `(.L_x_7324) ;  /* 0x0000000000048947 */ /* 0x008fea0003800000 */
[----:B------:R-:W-:Y:S01]  /*14410*/  BPT.TRAP 0x1 ;  /* 0x000000040000795c */ /* 0x000fe20000300000 */
.L_x_7324:
[----:B------:R-:W-:Y:S05]  /*14420*/  BSYNC B1 ;  /* 0x0000000000017941 */ /* 0x000fea0003800000 */
.L_x_7323:
        /* <DEDUP_REMOVED lines=11> */
.L_x_7325:
        /* <DEDUP_REMOVED lines=11> */
.L_x_7381:
[----:B------:R-:W-:Y:S05]  /*14590*/  BSYNC B1 ;  /* 0x0000000000017941 */ /* 0x000fea0003800000 */
.L_x_7326:
        /* <DEDUP_REMOVED lines=9> */
.L_x_7329:
[----:B------:R-:W-:Y:S05]  /*14630*/  BSYNC B1 ;  /* 0x0000000000017941 */ /* 0x000fea0003800000 */
.L_x_7328:
        /* <DEDUP_REMOVED lines=9> */
.L_x_7330:
        /* <DEDUP_REMOVED lines=13> */
.L_x_7331:
        /* <DEDUP_REMOVED lines=13> */
.L_x_7332:
        /* <DEDUP_REMOVED lines=13> */
.L_x_7333:
        /* <DEDUP_REMOVED lines=13> */
.L_x_7334:
        /* <DEDUP_REMOVED lines=13> */
.L_x_7335:
        /* <DEDUP_REMOVED lines=13> */
.L_x_7336:
        /* <DEDUP_REMOVED lines=13> */
.L_x_7337:
        /* <DEDUP_REMOVED lines=8> */
.L_x_7319:
[----:B------:R-:W-:Y:S05]  /*14d00*/  BSYNC B0 ;  /* 0x0000000000007941 */ /* 0x000fea0003800000 */
.L_x_7318:
[----:B------:R-:W-:Y:S01]  /*14d10*/  LOP3.LUT R0, R0, 0x1, RZ, 0x3c, !PT ;  /* 0x0000000100007812 */ /* 0x000fe200078e3cff */
[----:B------:R-:W-:Y:S02]  /*14d20*/  IMAD.MOV.U32 R6, RZ, RZ, RZ ;  /* 0x000000ffff067224 */ /* 0x000fe400078e00ff */
[----:B------:R-:W-:-:S07]  /*14d30*/  IMAD.MOV.U32 R9, RZ, RZ, RZ ;  /* 0x000000ffff097224 */ /* 0x000fce00078e00ff */
.L_x_7245:
[----:B------:R-:W1:Y:S01]  /*14d40*/  S2R R3, SR_CgaCtaId ;  /* 0x0000000000037919 */ /* 0x000e620000008800 */
[----:B------:R-:W-:Y:S02]  /*14d50*/  MOV R2, 0x400 ;  /* 0x0000040000027802 */ /* 0x000fe40000000f00 */
[----:B------:R-:W-:Y:S02]  /*14d60*/  SHF.L.U32 R9, R9, 0x1f, RZ ;  /* 0x0000001f09097819 */ /* 0x000fe400000006ff */
[----:B-1----:R-:W-:-:S04]  /*14d70*/  LEA R2, R3, R2, 0x18 ;  /* 0x0000000203027211 */ /* 0x002fc800078ec0ff */
[----:B------:R-:W1:Y:S02]  /*14d80*/  SYNCS.PHASECHK.TRANS64.TRYWAIT P0, [R2+URZ+0x38820], R9 ;  /* 0x03882009020075a7 */ /* 0x000e64000800017f */
[----:B-1----:R-:W-:Y:S05]  /*14d90*/  @!P0 BRA `(.L_x_7338) ;  /* 0x00000018003c8947 */ /* 0x002fea0003800000 */
.L_x_7382:
[----:B------:R-:W-:-:S03]  /*14da0*/  UMOV UR4, 0xffffffff ;  /* 0xffffffff00047882 */ /* 0x000fc60000000000 */
[----:B------:R-:W-:Y:S05]  /*14db0*/  BRA.DIV UR4, `(.L_x_7339) ;  /* 0x0000001a04487947 */ /* 0x000fea000b800000 */
[----:B------:R-:W3:Y:S02]  /*14dc0*/  S2R R3, SR_TID.X ;  /* 0x0000000000037919 */ /* 0x000ee40000002100 */
[----:B---3--:R-:W-:-:S04]  /*14dd0*/  SHF.R.U32.HI R3, RZ, 0x5, R3 ;  /* 0x00000005ff037819 */ /* 0x008fc80000011603 */
[----:B------:R-:W-:-:S05]  /*14de0*/  LOP3.LUT R3, R3, 0x3, RZ, 0xc0, !PT ;  /* 0x0000000303037812 */ /* 0x000fca00078ec0ff */
[----:B--2---:R2:W3:Y:S02]  /*14df0*/  SHFL.IDX PT, R14, R3, RZ, 0x1f ;  /* 0x00001fff030e7589 */ /* 0x0044e400000e0000 */
.L_x_7385:
[----:B---3--:R-:W-:-:S13]  /*14e00*/  ISETP.NE.AND P0, PT, R14, RZ, PT ;  /* 0x000000ff0e00720c */ /* 0x008fda0003f05270 */
[----:B------:R-:W-:Y:S05]  /*14e10*/  @P0 BRA `(.L_x_7201) ;  /* 0x0000000000900947 */ /* 0x000fea0003800000 */
[----:B------:R-:W-:-:S03]  /*14e20*/  UMOV UR4, 0xffffffff ;  /* 0xffffffff00047882 */ /* 0x000fc60000000000 */
[----:B------:R-:W-:Y:S05]  /*14e30*/  BRA.DIV UR4, `(.L_x_7340) ;  /* 0x0000001a045c7947 */ /* 0x000fea000b800000 */
[----:B------:R-:W-:-:S13]  /*14e40*/  ELECT P6, URZ, PT ;  /* 0x00000000003f782f */ /* 0x000fda00038c0000 */
.L_x_7388:
        /* <DEDUP_REMOVED lines=8> */
.L_x_7341:
        /* <DEDUP_REMOVED lines=12> */
.L_x_7389:
[----:B------:R-:W3:Y:S02]  /*14f90*/  SYNCS.PHASECHK.TRANS64.TRYWAIT P0, [R5+URZ], R0 ;  /* 0x00000000050075a7 */ /* 0x000ee4000800017f */
[----:B---3--:R-:W-:Y:S05]  /*14fa0*/  @!P0 BRA `(.L_x_7343) ;  /* 0x0000001800348947 */ /* 0x008fea0003800000 */
.L_x_7390:
[----:B------:R-:W-:Y:S05]  /*14fb0*/  @!P2 BRA `(.L_x_7344) ;  /* 0x000000000004a947 */ /* 0x000fea0003800000 */
[----:B------:R-:W-:Y:S01]  /*14fc0*/  BPT.TRAP 0x1 ;  /* 0x000000040000795c */ /* 0x000fe20000300000 */
.L_x_7344:
[----:B-1----:R-:W-:-:S04]  /*14fd0*/  VIADD R2, R2, 0x38860 ;  /* 0x0003886002027836 */ /* 0x002fc80000000000 */
[----:B---3--:R-:W-:-:S04]  /*14fe0*/  IMAD R5, R6, 0x8, R2 ;  /* 0x0000000806057824 */ /* 0x008fc800078e0202 */
[----:B------:R-:W1:Y:S02]  /*14ff0*/  SYNCS.PHASECHK.TRANS64.TRYWAIT P0, [R5+URZ], R4 ;  /* 0x00000004050075a7 */ /* 0x000e64000800017f */
[----:B-1----:R-:W-:Y:S05]  /*15000*/  @!P0 BRA `(.L_x_7345) ;  /* 0x0000001800308947 */ /* 0x002fea0003800000 */
.L_x_7391:
[----:B------:R-:W-:-:S07]  /*15010*/  IMAD R3, R3, 0x8, R2 ;  /* 0x0000000803037824 */ /* 0x000fce00078e0202 */
.L_x_7346:
[----:B---3--:R3:W4:Y:S02]  /*15020*/  SYNCS.PHASECHK.TRANS64.TRYWAIT P0, [R3+URZ], R0 ;  /* 0x00000000030075a7 */ /* 0x008724000800017f */
[----:B----4-:R-:W-:Y:S05]  /*15030*/  @!P0 NANOSLEEP.SYNCS 0x989680 ;  /* 0x009896800000895d */ /* 0x010fea0003900000 */
[----:B------:R-:W4:Y:S02]  /*15040*/  @!P0 SYNCS.PHASECHK.TRANS64 P0, [R3+URZ], R0 ;  /* 0x00000000030085a7 */ /* 0x000f24000800007f */
[----:B----4-:R-:W-:Y:S05]  /*15050*/  @!P0 BRA `(.L_x_7346) ;  /* 0xfffffffc00f08947 */ /* 0x010fea000383ffff */
.L_x_7201:
[----:B------:R-:W-:Y:S05]  /*15060*/  BSYNC B6 ;  /* 0x0000000000067941 */ /* 0x000fea0003800000 */
.L_x_7198:
[----:B------:R-:W-:Y:S05]  /*15070*/  EXIT ;  /* 0x000000000000794d */ /* 0x000fea0003800000 */
.L_x_7209:
[----:B0-----:R0:W1:Y:S02]  /*15080*/  SYNCS.PHASECHK.TRANS64.TRYWAIT P0, [R196+URZ+0x38800], R9 ;  /* 0x03880009c40075a7 */ /* 0x001064000800017f */
[----:B-1----:R-:W-:Y:S05]  /*15090*/  @!P0 NANOSLEEP.SYNCS 0x989680 ;  /* 0x009896800000895d */ /* 0x002fea0003900000 */
[----:B------:R-:W1:Y:S02]  /*150a0*/  @!P0 SYNCS.PHASECHK.TRANS64 P0, [R196+URZ+0x38800], R9 ;  /* 0x03880009c40085a7 */ /* 0x000e64000800007f */
[----:B-1----:R-:W-:Y:S05]  /*150b0*/  @!P0 BRA `(.L_x_7209) ;  /* 0xfffffffc00f08947 */ /* 0x002fea000383ffff */
[----:B------:R-:W-:Y:S05]  /*150c0*/  BRA `(.L_x_7347) ;  /* 0xfffffee400747947 */ /* 0x000fea000383ffff */
.L_x_7213:
[----:B--2---:R2:W3:Y:S02]  /*150d0*/  SYNCS.PHASECHK.TRANS64.TRYWAIT P1, [R196+URZ+0x38830], R9 ;  /* 0x03883009c40075a7 */ /* 0x0044e4000802017f */
[----:B---3--:R-:W-:Y:S05]  /*150e0*/  @!P1 NANOSLEEP.SYNCS 0x989680 ;  /* 0x009896800000995d */ /* 0x008fea0003900000 */
[----:B------:R-:W3:Y:S02]  /*150f0*/  @!P1 SYNCS.PHASECHK.TRANS64 P1, [R196+URZ+0x38830], R9 ;  /* 0x03883009c40095a7 */ /* 0x000ee4000802007f */
[----:B---3--:R-:W-:Y:S05]  /*15100*/  @!P1 BRA `(.L_x_7213) ;  /* 0xfffffffc00f09947 */ /* 0x008fea000383ffff */
[----:B------:R-:W-:Y:S05]  /*15110*/  BRA `(.L_x_7212) ;  /* 0xfffffee400c07947 */ /* 0x000fea000383ffff */
.L_x_7214:
[----:B---3--:R3:W4:Y:S02]  /*15120*/  SYNCS.PHASECHK.TRANS64.TRYWAIT P1, [R196+URZ+0x38810], R9 ;  /* 0x03881009c40075a7 */ /* 0x008724000802017f */
[----:B----4-:R-:W-:Y:S05]  /*15130*/  @!P1 NANOSLEEP.SYNCS 0x989680 ;  /* 0x009896800000995d */ /* 0x010fea0003900000 */
[----:B------:R-:W4:Y:S02]  /*15140*/  @!P1 SYNCS.PHASECHK.TRANS64 P1, [R196+URZ+0x38810], R9 ;  /* 0x03881009c40095a7 */ /* 0x000f24000802007f */
[----:B----4-:R-:W-:Y:S05]  /*15150*/  @!P1 BRA `(.L_x_7214) ;  /* 0xfffffffc00f09947 */ /* 0x010fea000383ffff */
[----:B------:R-:W-:Y:S05]  /*15160*/  BRA `(.L_x_7348) ;  /* 0xfffffee800b07947 */ /* 0x000fea000383ffff */
.L_x_7218:
[----:B------:R0:W0:Y:S02]  /*15170*/  SYNCS.PHASECHK.TRANS64.TRYWAIT P1, [R196+URZ+0x38850], R9 ;  /* 0x03885009c40075a7 */ /* 0x000024000802017f */
[----:B0-----:R-:W-:Y:S05]  /*15180*/  @!P1 NANOSLEEP.SYNCS 0x989680 ;  /* 0x009896800000995d */ /* 0x001fea0003900000 */
[----:B------:R-:W0:Y:S02]  /*15190*/  @!P1 SYNCS.PHASECHK.TRANS64 P1, [R196+URZ+0x38850], R9 ;  /* 0x03885009c40095a7 */ /* 0x000e24000802007f */
[----:B0-----:R-:W-:Y:S05]  /*151a0*/  @!P1 BRA `(.L_x_7218) ;  /* 0xfffffffc00f09947 */ /* 0x001fea000383ffff */
[----:B------:R-:W-:Y:S05]  /*151b0*/  BRA `(.L_x_7217) ;  /* 0xfffffee800dc7947 */ /* 0x000fea000383ffff */
.L_x_7223:
[----:B-1----:R1:W2:Y:S02]  /*151c0*/  SYNCS.PHASECHK.TRANS64.TRYWAIT P3, [R198+URZ+0x38830], R205 ;  /* 0x038830cdc60075a7 */ /* 0x0022a4000806017f */
[----:B--2---:R-:W-:Y:S05]  /*151d0*/  @!P3 NANOSLEEP.SYNCS 0x989680 ;  /* 0x009896800000b95d */ /* 0x004fea0003900000 */
[----:B------:R-:W2:Y:S02]  /*151e0*/  @!P3 SYNCS.PHASECHK.TRANS64 P3, [R198+URZ+0x38830], R205 ;  /* 0x038830cdc600b5a7 */ /* 0x000ea4000806007f */
[----:B--2---:R-:W-:Y:S05]  /*151f0*/  @!P3 BRA `(.L_x_7223) ;  /* 0xfffffffc00f0b947 */ /* 0x004fea000383ffff */
[----:B------:R-:W-:Y:S05]  /*15200*/  BRA `(.L_x_7222) ;  /* 0xffffff1400cc7947 */ /* 0x000fea000383ffff */
.L_x_7227:
[----:B---3--:R3:W4:Y:S02]  /*15210*/  SYNCS.PHASECHK.TRANS64.TRYWAIT P3, [R198+URZ+0x38850], R205 ;  /* 0x038850cdc60075a7 */ /* 0x008724000806017f */
[----:B----4-:R-:W-:Y:S05]  /*15220*/  @!P3 NANOSLEEP.SYNCS 0x989680 ;  /* 0x009896800000b95d */ /* 0x010fea0003900000 */
[----:B------:R-:W4:Y:S02]  /*15230*/  @!P3 SYNCS.PHASECHK.TRANS64 P3, [R198+URZ+0x38850], R205 ;  /* 0x038850cdc600b5a7 */ /* 0x000f24000806007f */
[----:B----4-:R-:W-:Y:S05]  /*15240*/  @!P3 BRA `(.L_x_7227) ;  /* 0xfffffffc00f0b947 */ /* 0x010fea000383ffff */
[----:B------:R-:W-:Y:S05]  /*15250*/  BRA `(.L_x_7226) ;  /* 0xffffff1800947947 */ /* 0x000fea000383ffff */
.L_x_7233:
[----:B-1----:R1:W3:Y:S02]  /*15260*/  SYNCS.PHASECHK.TRANS64.TRYWAIT P1, [R186+URZ+0x38830], R185 ;  /* 0x038830b9ba0075a7 */ /* 0x0022e4000802017f */
[----:B---3--:R-:W-:Y:S05]  /*15270*/  @!P1 NANOSLEEP.SYNCS 0x989680 ;  /* 0x009896800000995d */ /* 0x008fea0003900000 */
[----:B------:R-:W3:Y:S02]  /*15280*/  @!P1 SYNCS.PHASECHK.TRANS64 P1, [R186+URZ+0x38830], R185 ;  /* 0x038830b9ba0095a7 */ /* 0x000ee4000802007f */
[----:B---3--:R-:W-:Y:S05]  /*15290*/  @!P1 BRA `(.L_x_7233) ;  /* 0xfffffffc00f09947 */ /* 0x008fea000383ffff */
[----:B------:R-:W-:Y:S05]  /*152a0*/  BRA `(.L_x_7232) ;  /* 0xffffff4800387947 */ /* 0x000fea000383ffff */
.L_x_7237:
[----:B---3--:R3:W4:Y:S02]  /*152b0*/  SYNCS.PHASECHK.TRANS64.TRYWAIT P1, [R186+URZ+0x38850], R185 ;  /* 0x038850b9ba0075a7 */ /* 0x008724000802017f */
[----:B----4-:R-:W-:Y:S05]  /*152c0*/  @!P1 NANOSLEEP.SYNCS 0x989680 ;  /* 0x009896800000995d */ /* 0x010fea0003900000 */
[----:B------:R-:W4:Y:S02]  /*152d0*/  @!P1 SYNCS.PHASECHK.TRANS64 P1, [R186+URZ+0x38850], R185 ;  /* 0x038850b9ba0095a7 */ /* 0x000f24000802007f */
[----:B----4-:R-:W-:Y:S05]  /*152e0*/  @!P1 BRA `(.L_x_7237) ;  /* 0xfffffffc00f09947 */ /* 0x010fea000383ffff */
[----:B------:R-:W-:Y:S05]  /*152f0*/  BRA `(.L_x_7236) ;  /* 0xffffff4800c07947 */ /* 0x000fea000383ffff */
.L_x_7250:
[----:B------:R-:W-:Y:S02]  /*15300*/  IMAD.MOV.U32 R13, RZ, RZ, R6 ;  /* 0x000000ffff0d7224 */ /* 0x000fe400078e0006 */
[----:B------:R-:W-:Y:S02]  /*15310*/  IMAD.MOV.U32 R12, RZ, RZ, RZ ;  /* 0x000000ffff0c7224 */ /* 0x000fe400078e00ff */
[----:B------:R-:W-:Y:S02]  /*15320*/  IMAD.MOV.U32 R11, RZ, RZ, 0x1f ;  /* 0x0000001fff0b7424 */ /* 0x000fe400078e00ff */
[----:B------:R-:W-:-:S07]  /*15330*/  IMAD.MOV.U32 R15, RZ, RZ, -0x1 ;  /* 0xffffffffff0f7424 */ /* 0x000fce00078e00ff */
[----:B------:R-:W-:Y:S05]  /*15340*/  WARPSYNC.COLLECTIVE R15, `(.L_x_7349) ;  /* 0x000000000f087348 */ /* 0x000fea0003c00000 */
[----:B------:R0:W1:Y:S02]  /*15350*/  SHFL.IDX P6, R14, R13, R12, R11 ;  /* 0x0000000c0d0e7389 */ /* 0x00006400000c000b */
[----:B01----:R-:W-:Y:S01]  /*15360*/  ENDCOLLECTIVE ;  /* 0x000000000000791b */ /* 0x003fe20003800000 */
.L_x_7349:
[----:B------:R-:W-:Y:S05]  /*15370*/  BRA `(.L_x_7350) ;  /* 0xffffffb000187947 */ /* 0x000fea000383ffff */
.L_x_7252:
[----:B------:R-:W-:Y:S01]  /*15380*/  BSSY B0, `(.L_x_7351) ;  /* 0x0000006000007945 */ /* 0x000fe20003800000 */
[----:B------:R-:W-:-:S07]  /*15390*/  IMAD.MOV.U32 R15, RZ, RZ, -0x1 ;  /* 0xffffffffff0f7424 */ /* 0x000fce00078e00ff */
[----:B0-----:R-:W-:Y:S05]  /*153a0*/  WARPSYNC.COLLECTIVE R15, `(.L_x_7352) ;  /* 0x000000000f0c7348 */ /* 0x001fea0003c00000 */
[----:B------:R-:W-:Y:S02]  /*153b0*/  ELECT P6, UR62, PT ;  /* 0x00000000003e782f */ /* 0x000fe400038c0000 */
[----:B------:R-:W-:Y:S01]  /*153c0*/  MOV R14, UR62 ;  /* 0x0000003e000e7c02 */ /* 0x000fe20008000f00 */
[----:B0-----:R-:W-:Y:S10]  /*153d0*/  ENDCOLLECTIVE ;  /* 0x000000000000791b */ /* 0x001ff40003800000 */
.L_x_7352:
[----:B------:R-:W-:Y:S05]  /*153e0*/  BSYNC B0 ;  /* 0x0000000000007941 */ /* 0x000fea0003800000 */
.L_x_7351:
[----:B------:R-:W-:Y:S05]  /*153f0*/  BRA `(.L_x_7353) ;  /* 0xffffffb0001c7947 */ /* 0x000fea000383ffff */
.L_x_7254:
[----:B0-----:R-:W-:-:S04]  /*15400*/  IMAD.U32 R3, RZ, RZ, UR38 ;  /* 0x00000026ff037e24 */ /* 0x001fc8000f8e00ff */
[----:B------:R0:W1:Y:S03]  /*15410*/  SYNCS.PHASECHK.TRANS64.TRYWAIT P0, [R3+URZ+0x38840], R0 ;  /* 0x03884000030075a7 */ /* 0x000066000800017f */
[----:B-1----:R-:W-:Y:S05]  /*15420*/  @!P0 NANOSLEEP.SYNCS 0x989680 ;  /* 0x009896800000895d */ /* 0x002fea0003900000 */
[----:B------:R-:W1:Y:S02]  /*15430*/  @!P0 SYNCS.PHASECHK.TRANS64 P0, [R3+URZ+0x38840], R0 ;  /* 0x03884000030085a7 */ /* 0x000e64000800007f */
[----:B-1----:R-:W-:Y:S05]  /*15440*/  @!P0 BRA `(.L_x_7254) ;  /* 0xfffffffc00ec8947 */ /* 0x002fea000383ffff */
[----:B------:R-:W-:Y:S05]  /*15450*/  BRA `(.L_x_7354) ;  /* 0xffffffb000807947 */ /* 0x000fea000383ffff */
.L_x_7257:
[----:B------:R-:W-:Y:S02]  /*15460*/  IMAD.MOV.U32 R13, RZ, RZ, R3 ;  /* 0x000000ffff0d7224 */ /* 0x000fe400078e0003 */
[----:B------:R-:W-:Y:S02]  /*15470*/  IMAD.MOV.U32 R12, RZ, RZ, RZ ;  /* 0x000000ffff0c7224 */ /* 0x000fe400078e00ff */
[----:B------:R-:W-:Y:S02]  /*15480*/  IMAD.MOV.U32 R11, RZ, RZ, 0x181f ;  /* 0x0000181fff0b7424 */ /* 0x000fe400078e00ff */
[----:B------:R-:W-:Y:S02]  /*15490*/  IMAD.MOV.U32 R15, RZ, RZ, -0x1 ;  /* 0xffffffffff0f7424 */ /* 0x000fe400078e00ff */
[----:B------:R-:W-:Y:S02]  /*154a0*/  IMAD R6, R8, 0x40, R6 ;  /* 0x0000004008067824 */ /* 0x000fe400078e0206 */
[----:B------:R-:W-:-:S07]  /*154b0*/  IMAD.SHL.U32 R8, R9, 0x8, RZ ;  /* 0x0000000809087824 */ /* 0x000fce00078e00ff */
[----:B------:R-:W-:Y:S05]  /*154c0*/  WARPSYNC.COLLECTIVE R15, `(.L_x_7355) ;  /* 0x000000000f087348 */ /* 0x000fea0003c00000 */
[----:B------:R0:W1:Y:S02]  /*154d0*/  SHFL.IDX P6, R14, R13, R12, R11 ;  /* 0x0000000c0d0e7389 */ /* 0x00006400000c000b */
[----:B01----:R-:W-:Y:S01]  /*154e0*/  ENDCOLLECTIVE ;  /* 0x000000000000791b */ /* 0x003fe20003800000 */
.L_x_7355:
[----:B------:R-:W-:Y:S01]  /*154f0*/  LOP3.LUT R8, R8, 0x38, RZ, 0xc0, !PT ;  /* 0x0000003808087812 */ /* 0x000fe200078ec0ff */
[----:B------:R0:W-:Y:S01]  /*15500*/  STL [R1+0x4], R6 ;  /* 0x0000040601007387 */ /* 0x0001e20000100800 */
[----:B------:R-:W-:Y:S02]  /*15510*/  IMAD.MOV.U32 R13, RZ, RZ, R0 ;  /* 0x000000ffff0d7224 */ /* 0x000fe400078e0000 */
[----:B------:R-:W-:-:S07]  /*15520*/  IMAD.MOV.U32 R4, RZ, RZ, R14 ;  /* 0x000000ffff047224 */ /* 0x000fce00078e000e */
[----:B0-----:R-:W-:Y:S05]  /*15530*/  WARPSYNC.COLLECTIVE R15, `(.L_x_7356) ;  /* 0x000000000f087348 */ /* 0x001fea0003c00000 */
[----:B------:R1:W2:Y:S02]  /*15540*/  SHFL.IDX P6, R14, R13, R12, R11 ;  /* 0x0000000c0d0e7389 */ /* 0x0002a400000c000b */
[----:B012---:R-:W-:Y:S01]  /*15550*/  ENDCOLLECTIVE ;  /* 0x000000000000791b */ /* 0x007fe20003800000 */
.L_x_7356:
        /* <DEDUP_REMOVED lines=17> */
.L_x_7357:
        /* <DEDUP_REMOVED lines=11> */
.L_x_7358:
        /* <DEDUP_REMOVED lines=15> */
.L_x_7359:
[----:B------:R-:W-:Y:S01]  /*15810*/  @!P1 LEA R6, R10, UR38, 0x1 ;  /* 0x000000260a069c11 */ /* 0x000fe2000f8e08ff */
[----:B------:R-:W-:Y:S02]  /*15820*/  IMAD.MOV.U32 R13, RZ, RZ, R0 ;  /* 0x000000ffff0d7224 */ /* 0x000fe400078e0000 */
[----:B------:R-:W-:-:S07]  /*15830*/  IMAD.MOV.U32 R4, RZ, RZ, R14 ;  /* 0x000000ffff047224 */ /* 0x000fce00078e000e */
[----:B------:R-:W-:Y:S05]  /*15840*/  WARPSYNC.COLLECTIVE R15, `(.L_x_7360) ;  /* 0x000000000f087348 */ /* 0x000fea0003c00000 */
[----:B------:R0:W1:Y:S02]  /*15850*/  SHFL.IDX P6, R14, R13, R12, R11 ;  /* 0x0000000c0d0e7389 */ /* 0x00006400000c000b */
[----:B01----:R-:W-:Y:S01]  /*15860*/  ENDCOLLECTIVE ;  /* 0x000000000000791b */ /* 0x003fe20003800000 */
.L_x_7360:
        /* <DEDUP_REMOVED lines=15> */
.L_x_7361:
[----:B------:R-:W-:Y:S02]  /*15960*/  IMAD.MOV.U32 R13, RZ, RZ, R0 ;  /* 0x000000ffff0d7224 */ /* 0x000fe400078e0000 */
[----:B------:R-:W-:-:S07]  /*15970*/  IMAD.MOV.U32 R3, RZ, RZ, R14 ;  /* 0x000000ffff037224 */ /* 0x000fce00078e000e */
[----:B------:R-:W-:Y:S05]  /*15980*/  WARPSYNC.COLLECTIVE R15, `(.L_x_7362) ;  /* 0x000000000f087348 */ /* 0x000fea0003c00000 */
[----:B------:R0:W1:Y:S02]  /*15990*/  SHFL.IDX P6, R14, R13, R12, R11 ;  /* 0x0000000c0d0e7389 */ /* 0x00006400000c000b */
[----:B01----:R-:W-:Y:S01]  /*159a0*/  ENDCOLLECTIVE ;  /* 0x000000000000791b */ /* 0x003fe20003800000 */
.L_x_7362:
[----:B------:R-:W-:Y:S05]  /*159b0*/  BRA `(.L_x_7363) ;  /* 0xffffffb400707947 */ /* 0x000fea000383ffff */
.L_x_7259:
        /* <DEDUP_REMOVED lines=8> */
.L_x_7365:
[----:B------:R-:W-:Y:S05]  /*15a40*/  BSYNC B0 ;  /* 0x0000000000007941 */ /* 0x000fea0003800000 */
.L_x_7364:
        /* <DEDUP_REMOVED lines=17> */
.L_x_7366:
        /* <DEDUP_REMOVED lines=49> */
.L_x_7367:
[----:B------:R-:W-:Y:S02]  /*15e70*/  IMAD.MOV.U32 R13, RZ, RZ, R0 ;  /* 0x000000ffff0d7224 */ /* 0x000fe400078e0000 */
[----:B------:R-:W-:-:S07]  /*15e80*/  IMAD.MOV.U32 R8, RZ, RZ, R14 ;  /* 0x000000ffff087224 */ /* 0x000fce00078e000e */
[----:B------:R-:W-:Y:S05]  /*15e90*/  WARPSYNC.COLLECTIVE R15, `(.L_x_7368) ;  /* 0x000000000f087348 */ /* 0x000fea0003c00000 */
[----:B------:R0:W1:Y:S02]  /*15ea0*/  SHFL.IDX P6, R14, R13, R12, R11 ;  /* 0x0000000c0d0e7389 */ /* 0x00006400000c000b */
[----:B01----:R-:W-:Y:S01]  /*15eb0*/  ENDCOLLECTIVE ;  /* 0x000000000000791b */ /* 0x003fe20003800000 */
.L_x_7368:
        /* <DEDUP_REMOVED lines=31> */
.L_x_7369:
[----:B------:R-:W-:Y:S02]  /*160b0*/  IMAD.MOV.U32 R13, RZ, RZ, R0 ;  /* 0x000000ffff0d7224 */ /* 0x000fe400078e0000 */
[----:B------:R-:W-:-:S07]  /*160c0*/  IMAD.MOV.U32 R2, RZ, RZ, R14 ;  /* 0x000000ffff027224 */ /* 0x000fce00078e000e */
[----:B------:R-:W-:Y:S05]  /*160d0*/  WARPSYNC.COLLECTIVE R15, `(.L_x_7370) ;  /* 0x000000000f087348 */ /* 0x000fea0003c00000 */
[----:B------:R0:W1:Y:S02]  /*160e0*/  SHFL.IDX P6, R14, R13, R12, R11 ;  /* 0x0000000c0d0e7389 */ /* 0x00006400000c000b */
[----:B01----:R-:W-:Y:S01]  /*160f0*/  ENDCOLLECTIVE ;  /* 0x000000000000791b */ /* 0x003fe20003800000 */
.L_x_7370:
        /* <DEDUP_REMOVED lines=35> */
.L_x_7371:
[----:B------:R-:W-:Y:S02]  /*16330*/  IMAD.MOV.U32 R13, RZ, RZ, R0 ;  /* 0x000000ffff0d7224 */ /* 0x000fe400078e0000 */
[----:B------:R-:W-:-:S07]  /*16340*/  IMAD.MOV.U32 R6, RZ, RZ, R14 ;  /* 0x000000ffff067224 */ /* 0x000fce00078e000e */
[----:B------:R-:W-:Y:S05]  /*16350*/  WARPSYNC.COLLECTIVE R15, `(.L_x_7372) ;  /* 0x000000000f087348 */ /* 0x000fea0003c00000 */
[----:B------:R0:W1:Y:S02]  /*16360*/  SHFL.IDX P6, R14, R13, R12, R11 ;  /* 0x0000000c0d0e7389 */ /* 0x00006400000c000b */
[----:B01----:R-:W-:Y:S01]  /*16370*/  ENDCOLLECTIVE ;  /* 0x000000000000791b */ /* 0x003fe20003800000 */
.L_x_7372:
[----:B------:R-:W-:Y:S05]  /*16380*/  BRA `(.L_x_7373) ;  /* 0xffffffb800707947 */ /* 0x000fea000383ffff */
.L_x_7262:
[----:B0-----:R-:W-:-:S04]  /*16390*/  IMAD.U32 R3, RZ, RZ, UR38 ;  /* 0x00000026ff037e24 */ /* 0x001fc8000f8e00ff */
[----:B------:R0:W3:Y:S03]  /*163a0*/  SYNCS.PHASECHK.TRANS64.TRYWAIT P0, [R3+URZ+0x38820], R2 ;  /* 0x03882002030075a7 */ /* 0x0000e6000800017f */
[----:B---3--:R-:W-:Y:S05]  /*163b0*/  @!P0 NANOSLEEP.SYNCS 0x989680 ;  /* 0x009896800000895d */ /* 0x008fea0003900000 */
[----:B------:R-:W3:Y:S02]  /*163c0*/  @!P0 SYNCS.PHASECHK.TRANS64 P0, [R3+URZ+0x38820], R2 ;  /* 0x03882002030085a7 */ /* 0x000ee4000800007f */
[----:B---3--:R-:W-:Y:S05]  /*163d0*/  @!P0 BRA `(.L_x_7262) ;  /* 0xfffffffc00ec8947 */ /* 0x008fea000383ffff */
[----:B------:R-:W-:Y:S05]  /*163e0*/  BRA `(.L_x_7374) ;  /* 0xffffffbc00187947 */ /* 0x000fea000383ffff */
.L_x_7265:
[----:B0-----:R-:W-:-:S04]  /*163f0*/  IMAD.U32 R3, RZ, RZ, UR38 ;  /* 0x00000026ff037e24 */ /* 0x001fc8000f8e00ff */
[----:B------:R0:W3:Y:S03]  /*16400*/  SYNCS.PHASECHK.TRANS64.TRYWAIT P0, [R3+URZ+0x38860], R2 ;  /* 0x03886002030075a7 */ /* 0x0000e6000800017f */
[----:B---3--:R-:W-:Y:S05]  /*16410*/  @!P0 NANOSLEEP.SYNCS 0x989680 ;  /* 0x009896800000895d */ /* 0x008fea0003900000 */
[----:B------:R-:W3:Y:S02]  /*16420*/  @!P0 SYNCS.PHASECHK.TRANS64 P0, [R3+URZ+0x38860], R2 ;  /* 0x03886002030085a7 */ /* 0x000ee4000800007f */
[----:B---3--:R-:W-:Y:S05]  /*16430*/  @!P0 BRA `(.L_x_7265) ;  /* 0xfffffffc00ec8947 */ /* 0x008fea000383ffff */
[----:B------:R-:W-:Y:S05]  /*16440*/  BRA `(.L_x_7375) ;  /* 0xffffffbc00247947 */ /* 0x000fea000383ffff */
.L_x_7281:
[----:B-1----:R-:W-:-:S04]  /*16450*/  IMAD.U32 R3, RZ, RZ, UR38 ;  /* 0x00000026ff037e24 */ /* 0x002fc8000f8e00ff */
[----:B------:R1:W3:Y:S03]  /*16460*/  SYNCS.PHASECHK.TRANS64.TRYWAIT P0, [R3+URZ+0x38848], R2 ;  /* 0x03884802030075a7 */ /* 0x0002e6000800017f */
[----:B---3--:R-:W-:Y:S05]  /*16470*/  @!P0 NANOSLEEP.SYNCS 0x989680 ;  /* 0x009896800000895d */ /* 0x008fea0003900000 */
[----:B------:R-:W3:Y:S02]  /*16480*/  @!P0 SYNCS.PHASECHK.TRANS64 P0, [R3+URZ+0x38848], R2 ;  /* 0x03884802030085a7 */ /* 0x000ee4000800007f */
[----:B---3--:R-:W-:Y:S05]  /*16490*/  @!P0 BRA `(.L_x_7281) ;  /* 0xfffffffc00ec8947 */ /* 0x008fea000383ffff */
[----:B------:R-:W-:Y:S05]  /*164a0*/  BRA `(.L_x_7376) ;  /* 0xffffffc400f07947 */ /* 0x000fea000383ffff */
.L_x_7286:
[----:B01----:R-:W-:-:S04]  /*164b0*/  IMAD.U32 R3, RZ, RZ, UR38 ;  /* 0x00000026ff037e24 */ /* 0x003fc8000f8e00ff */
[----:B------:R0:W1:Y:S03]  /*164c0*/  SYNCS.PHASECHK.TRANS64.TRYWAIT P0, [R3+URZ+0x38868], R2 ;  /* 0x03886802030075a7 */ /* 0x000066000800017f */
[----:B-1----:R-:W-:Y:S05]  /*164d0*/  @!P0 NANOSLEEP.SYNCS 0x989680 ;  /* 0x009896800000895d */ /* 0x002fea0003900000 */
[----:B------:R-:W1:Y:S02]  /*164e0*/  @!P0 SYNCS.PHASECHK.TRANS64 P0, [R3+URZ+0x38868], R2 ;  /* 0x03886802030085a7 */ /* 0x000e64000800007f */
[----:B-1----:R-:W-:Y:S05]  /*164f0*/  @!P0 BRA `(.L_x_7286) ;  /* 0xfffffffc00ec8947 */ /* 0x002fea000383ffff */
[----:B------:R-:W-:Y:S05]  /*16500*/  BRA `(.L_x_7377) ;  /* 0xffffffc800507947 */ /* 0x000fea000383ffff */
.L_x_7301:
[----:B-1----:R-:W-:-:S04]  /*16510*/  IMAD.U32 R3, RZ, RZ, UR38 ;  /* 0x00000026ff037e24 */ /* 0x002fc8000f8e00ff */
[----:B------:R1:W3:Y:S03]  /*16520*/  SYNCS.PHASECHK.TRANS64.TRYWAIT P0, [R3+URZ+0x38840], R2 ;  /* 0x03884002030075a7 */ /* 0x0002e6000800017f */
[----:B---3--:R-:W-:Y:S05]  /*16530*/  @!P0 NANOSLEEP.SYNCS 0x989680 ;  /* 0x009896800000895d */ /* 0x008fea0003900000 */
[----:B------:R-:W3:Y:S02]  /*16540*/  @!P0 SYNCS.PHASECHK.TRANS64 P0, [R3+URZ+0x38840], R2 ;  /* 0x03884002030085a7 */ /* 0x000ee4000800007f */
[----:B---3--:R-:W-:Y:S05]  /*16550*/  @!P0 BRA `(.L_x_7301) ;  /* 0xfffffffc00ec8947 */ /* 0x008fea000383ffff */
[----:B------:R-:W-:Y:S05]  /*16560*/  BRA `(.L_x_7378) ;  /* 0xffffffd000a07947 */ /* 0x000fea000383ffff */
.L_x_7306:
[----:B01----:R-:W-:-:S04]  /*16570*/  IMAD.U32 R3, RZ, RZ, UR38 ;  /* 0x00000026ff037e24 */ /* 0x003fc8000f8e00ff */
[----:B------:R0:W1:Y:S03]  /*16580*/  SYNCS.PHASECHK.TRANS64.TRYWAIT P0, [R3+URZ+0x38860], R2 ;  /* 0x03886002030075a7 */ /* 0x000066000800017f */
[----:B-1----:R-:W-:Y:S05]  /*16590*/  @!P0 NANOSLEEP.SYNCS 0x989680 ;  /* 0x009896800000895d */ /* 0x002fea0003900000 */
[----:B------:R-:W1:Y:S02]  /*165a0*/  @!P0 SYNCS.PHASECHK.TRANS64 P0, [R3+URZ+0x38860], R2 ;  /* 0x03886002030085a7 */ /* 0x000e64000800007f */
[----:B-1----:R-:W-:Y:S05]  /*165b0*/  @!P0 BRA `(.L_x_7306) ;  /* 0xfffffffc00ec8947 */ /* 0x002fea000383ffff */
[----:B------:R-:W-:Y:S05]  /*165c0*/  BRA `(.L_x_7379) ;  /* 0xffffffd400047947 */ /* 0x000fea000383ffff */
.L_x_7322:
[----:B-1----:R-:W-:-:S04]  /*165d0*/  IMAD.U32 R3, RZ, RZ, UR38 ;  /* 0x00000026ff037e24 */ /* 0x002fc8000f8e00ff */
[----:B------:R1:W3:Y:S03]  /*165e0*/  SYNCS.PHASECHK.TRANS64.TRYWAIT P0, [R3+URZ+0x38848], R2 ;  /* 0x03884802030075a7 */ /* 0x0002e6000800017f */
[----:B---3--:R-:W-:Y:S05]  /*165f0*/  @!P0 NANOSLEEP.SYNCS 0x989680 ;  /* 0x009896800000895d */ /* 0x008fea0003900000 */
[----:B------:R-:W3:Y:S02]  /*16600*/  @!P0 SYNCS.PHASECHK.TRANS64 P0, [R3+URZ+0x38848], R2 ;  /* 0x03884802030085a7 */ /* 0x000ee4000800007f */
[----:B---3--:R-:W-:Y:S05]  /*16610*/  @!P0 BRA `(.L_x_7322) ;  /* 0xfffffffc00ec8947 */ /* 0x008fea000383ffff */
[----:B------:R-:W-:Y:S05]  /*16620*/  BRA `(.L_x_7380) ;  /* 0xffffffdc005c7947 */ /* 0x000fea000383ffff */
.L_x_7327:
[----:B-1----:R-:W-:-:S04]  /*16630*/  IMAD.U32 R3, RZ, RZ, UR38 ;  /* 0x00000026ff037e24 */ /* 0x002fc8000f8e00ff */
[----:B------:R1:W3:Y:S03]  /*16640*/  SYNCS.PHASECHK.TRANS64.TRYWAIT P0, [R3+URZ+0x38868], R2 ;  /* 0x03886802030075a7 */ /* 0x0002e6000800017f */
[----:B---3--:R-:W-:Y:S05]  /*16650*/  @!P0 NANOSLEEP.SYNCS 0x989680 ;  /* 0x009896800000895d */ /* 0x008fea0003900000 */
[----:B------:R-:W3:Y:S02]  /*16660*/  @!P0 SYNCS.PHASECHK.TRANS64 P0, [R3+URZ+0x38868], R2 ;  /* 0x03886802030085a7 */ /* 0x000ee4000800007f */
[----:B---3--:R-:W-:Y:S05]  /*16670*/  @!P0 BRA `(.L_x_7327) ;  /* 0xfffffffc00ec8947 */ /* 0x008fea000383ffff */
[----:B------:R-:W-:Y:S05]  /*16680*/  BRA `(.L_x_7381) ;  /* 0xffffffdc00c07947 */ /* 0x000fea000383ffff */
.L_x_7338:
[----:B-1----:R1:W3:Y:S02]  /*16690*/  SYNCS.PHASECHK.TRANS64.TRYWAIT P0, [R2+URZ+0x38820], R9 ;  /* 0x03882009020075a7 */ /* 0x0022e4000800017f */
[----:B---3--:R-:W-:Y:S05]  /*166a0*/  @!P0 NANOSLEEP.SYNCS 0x989680 ;  /* 0x009896800000895d */ /* 0x008fea0003900000 */
[----:B------:R-:W3:Y:S02]  /*166b0*/  @!P0 SYNCS.PHASECHK.TRANS64 P0, [R2+URZ+0x38820], R9 ;  /* 0x03882009020085a7 */ /* 0x000ee4000800007f */
[----:B---3--:R-:W-:Y:S05]  /*166c0*/  @!P0 BRA `(.L_x_7338) ;  /* 0xfffffffc00f08947 */ /* 0x008fea000383ffff */
[----:B------:R-:W-:Y:S05]  /*166d0*/  BRA `(.L_x_7382) ;  /* 0xffffffe400b07947 */ /* 0x000fea000383ffff */
.L_x_7339:
        /* <DEDUP_REMOVED lines=11> */
.L_x_7384:
[----:B------:R-:W-:Y:S05]  /*16790*/  BSYNC B0 ;  /* 0x0000000000007941 */ /* 0x000fea0003800000 */
.L_x_7383:
[----:B------:R-:W-:Y:S05]  /*167a0*/  BRA `(.L_x_7385) ;  /* 0xffffffe400947947 */ /* 0x000fea000383ffff */
.L_x_7340:
[----:B------:R-:W-:Y:S01]  /*167b0*/  BSSY B0, `(.L_x_7386) ;  /* 0x0000006000007945 */ /* 0x000fe20003800000 */
[----:B------:R-:W-:-:S07]  /*167c0*/  IMAD.MOV.U32 R15, RZ, RZ, -0x1 ;  /* 0xffffffffff0f7424 */ /* 0x000fce00078e00ff */
[----:B012---:R-:W-:Y:S05]  /*167d0*/  WARPSYNC.COLLECTIVE R15, `(.L_x_7387) ;  /* 0x000000000f0c7348 */ /* 0x007fea0003c00000 */
[----:B------:R-:W-:Y:S02]  /*167e0*/  ELECT P6, UR62, PT ;  /* 0x00000000003e782f */ /* 0x000fe400038c0000 */
[----:B------:R-:W-:Y:S01]  /*167f0*/  MOV R14, UR62 ;  /* 0x0000003e000e7c02 */ /* 0x000fe20008000f00 */
[----:B012---:R-:W-:Y:S10]  /*16800*/  ENDCOLLECTIVE ;  /* 0x000000000000791b */ /* 0x007ff40003800000 */
.L_x_7387:
[----:B------:R-:W-:Y:S05]  /*16810*/  BSYNC B0 ;  /* 0x0000000000007941 */ /* 0x000fea0003800000 */
.L_x_7386:
[----:B------:R-:W-:Y:S05]  /*16820*/  BRA `(.L_x_7388) ;  /* 0xffffffe400887947 */ /* 0x000fea000383ffff */
.L_x_7342:
[----:B--2---:R2:W3:Y:S02]  /*16830*/  SYNCS.PHASECHK.TRANS64.TRYWAIT P0, [R7+URZ], R4 ;  /* 0x00000004070075a7 */ /* 0x0044e4000800017f */
[----:B---3--:R-:W-:Y:S05]  /*16840*/  @!P0 NANOSLEEP.SYNCS 0x989680 ;  /* 0x009896800000895d */ /* 0x008fea0003900000 */
[----:B------:R-:W3:Y:S02]  /*16850*/  @!P0 SYNCS.PHASECHK.TRANS64 P0, [R7+URZ], R4 ;  /* 0x00000004070085a7 */ /* 0x000ee4000800007f */
[----:B---3--:R-:W-:Y:S05]  /*16860*/  @!P0 BRA `(.L_x_7342) ;  /* 0xfffffffc00f08947 */ /* 0x008fea000383ffff */
[----:B------:R-:W-:Y:S05]  /*16870*/  BRA `(.L_x_7389) ;  /* 0xffffffe400c47947 */ /* 0x000fea000383ffff */
.L_x_7343:
[----:B---3--:R3:W4:Y:S02]  /*16880*/  SYNCS.PHASECHK.TRANS64.TRYWAIT P0, [R5+URZ], R0 ;  /* 0x00000000050075a7 */ /* 0x008724000800017f */
[----:B----4-:R-:W-:Y:S05]  /*16890*/  @!P0 NANOSLEEP.SYNCS 0x989680 ;  /* 0x009896800000895d */ /* 0x010fea0003900000 */
[----:B------:R-:W4:Y:S02]  /*168a0*/  @!P0 SYNCS.PHASECHK.TRANS64 P0, [R5+URZ], R0 ;  /* 0x00000000050085a7 */ /* 0x000f24000800007f */
[----:B----4-:R-:W-:Y:S05]  /*168b0*/  @!P0 BRA `(.L_x_7343) ;  /* 0xfffffffc00f08947 */ /* 0x010fea000383ffff */
[----:B------:R-:W-:Y:S05]  /*168c0*/  BRA `(.L_x_7390) ;  /* 0xffffffe400b87947 */ /* 0x000fea000383ffff */
.L_x_7345:
[----:B-1----:R1:W3:Y:S02]  /*168d0*/  SYNCS.PHASECHK.TRANS64.TRYWAIT P0, [R5+URZ], R4 ;  /* 0x00000004050075a7 */ /* 0x0022e4000800017f */
[----:B---3--:R-:W-:Y:S05]  /*168e0*/  @!P0 NANOSLEEP.SYNCS 0x989680 ;  /* 0x009896800000895d */ /* 0x008fea0003900000 */
[----:B------:R-:W3:Y:S02]  /*168f0*/  @!P0 SYNCS.PHASECHK.TRANS64 P0, [R5+URZ], R4 ;  /* 0x00000004050085a7 */ /* 0x000ee4000800007f */
[----:B---3--:R-:W-:Y:S05]  /*16900*/  @!P0 BRA `(.L_x_7345) ;  /* 0xfffffffc00f08947 */ /* 0x008fea000383ffff */
[----:B------:R-:W-:Y:S05]  /*16910*/  BRA `(.L_x_7391) ;  /* 0xffffffe400bc7947 */ /* 0x000fea000383ffff */
.L_x_7392:
        /* <DEDUP_REMOVED lines=14> */
.L_x_15009:


//--------------------- .text._ZN7cutlass13device_kernelIN5flash11enable_sm90INS1_16FlashAttnFwdSm90INS1_25CollectiveMainloopFwdSm90ILi2EN4cute5tupleIJNS5_1CILi1EEES8_S8_EEENS6_IJNS7_ILi64EEESA_SA_EEELi512ENS_6half_tEfNS_4arch4Sm90ELb1ELb0ELb0ELb1ELb0ELb0ELb0ELb0ELb0ELb1ELb1ELb0EEENS1_21CollectiveEpilogueFwdINS6_IJSA_NS7_ILi512EEESA_EEES9_SC_SE_Li256ELb1ELb1ELb1ELb0EEENS1_36VarlenDynamicPersistentTileSchedulerILi64ELi64ELi256ELi128ELb1ELb1ELb1ELb1ELb1ELb1EEEEEEEEEvNT_6ParamsE --------------------------
	.section	.text._ZN7cutlass13device_kernelIN5flash11enable_sm90INS1_16FlashAttnFwdSm90INS1_25CollectiveMainloopFwdSm90ILi2EN4cute5tupleIJNS5_1CILi1EEES8_S8_EEENS6_IJNS7_ILi64EEESA_SA_EEELi512ENS_6half_tEfNS_4arch4Sm90ELb1ELb0ELb0ELb1ELb0ELb0ELb0ELb0ELb0ELb1ELb1ELb0EEENS1_21CollectiveEpilogueFwdINS6_IJSA_NS7_ILi512EEESA_EEES9_SC_SE_Li256ELb1ELb1ELb1ELb0EEENS1_36VarlenDynamicPersistentTileSchedulerILi64ELi64ELi256ELi128ELb1ELb1ELb1ELb1ELb1ELb1EEEEEEEEEvNT_6ParamsE,"ax",@progbits
	.align	128
.text._ZN7cutlass13device_kernelIN5flash11enable_sm90INS1_16FlashAttnFwdSm90INS1_25CollectiveMainloopFwdSm90ILi2EN4cute5tupleIJNS5_1CILi1EEES8_S8_EEENS6_IJNS7_ILi64EEESA_SA_EEELi512ENS_6half_tEfNS_4arch4Sm90ELb1ELb0ELb0ELb1ELb0ELb0ELb0ELb0ELb0ELb1ELb1ELb0EEENS1_21CollectiveEpilogueFwdINS6_IJSA_NS7_ILi512EEESA_EEES9_SC_SE_Li256ELb1ELb1ELb1ELb0EEENS1_36VarlenDynamicPersistentTileSchedulerILi64ELi64ELi256ELi128ELb1ELb1ELb1ELb1ELb1ELb1EEEEEEEEEvNT_6ParamsE:
        .type           _ZN7cutlass13device_kernelIN5flash11enable_sm90INS1_16FlashAttnFwdSm90INS1_25CollectiveMainloopFwdSm90ILi2EN4cute5tupleIJNS5_1CILi1EEES8_S8_EEENS6_IJNS7_ILi64EEESA_SA_EEELi512ENS_6half_tEfNS_4arch4Sm90ELb1ELb0ELb0ELb1ELb0ELb0ELb0ELb0ELb0ELb1ELb1ELb0EEENS1_21CollectiveEpilogueFwdINS6_IJSA_NS7_ILi512EEESA_EEES9_SC_SE_Li256ELb1ELb1ELb1ELb0EEENS1_36VarlenDynamicPersistentTileSchedulerILi64ELi64ELi256ELi128ELb1ELb1ELb1ELb1ELb1ELb1EEEEEEEEEvNT_6ParamsE,@function
        .size           _ZN7cutlass13device_kernelIN5flash11enable_sm90INS1_16FlashAttnFwdSm90INS1_25CollectiveMainloopFwdSm90ILi2EN4cute5tupleIJNS5_1CILi1EEES8_S8_EEENS6_IJNS7_ILi64EEESA_SA_EEELi512ENS_6half_tEfNS_4arch4Sm90ELb1ELb0ELb0ELb1ELb0ELb0ELb0ELb0ELb0ELb1ELb1ELb0EEENS1_21CollectiveEpilogueFwdINS6_IJSA_NS7_ILi512EEESA_EEES9_SC_SE_Li256ELb1ELb1ELb1ELb0EEENS1_36VarlenDynamicPersistentTileSchedulerILi64ELi64ELi256ELi128ELb1ELb1ELb1ELb1ELb1ELb1EEEEEEEEEvNT_6ParamsE,(.L_x_15010 - _ZN7cutlass13device_kernelIN5flash11enable_sm90INS1_16FlashAttnFwdSm90INS1_25CollectiveMainloopFwdSm90ILi2EN4cute5tupleIJNS5_1CILi1EEES8_S8_EEENS6_IJNS7_ILi64EEESA_SA_EEELi512ENS_6half_tEfNS_4arch4Sm90ELb1ELb0ELb0ELb1ELb0ELb0ELb0ELb0ELb0ELb1ELb1ELb0EEENS1_21CollectiveEpilogueFwdINS6_IJSA_NS7_ILi512EEESA_EEES9_SC_SE_Li256ELb1ELb1ELb1ELb0EEENS1_36VarlenDynamicPersistentTileSchedulerILi64ELi64ELi256ELi128ELb1ELb1ELb1ELb1ELb1ELb1EEEEEEEEEvNT_6ParamsE)
        .other          _ZN7cutlass13device_kernelIN5flash11enable_sm90INS1_16FlashAttnFwdSm90INS1_25CollectiveMainloopFwdSm90ILi2EN4cute5tupleIJNS5_1CILi1EEES8_S8_EEENS6_IJNS7_ILi64EEESA_SA_EEELi512ENS_6half_tEfNS_4arch4Sm90ELb1ELb0ELb0ELb1ELb0ELb0ELb0ELb0ELb0ELb1ELb1ELb0EEENS1_21CollectiveEpilogueFwdINS6_IJSA_NS7_ILi512EEESA_EEES9_SC_SE_Li256ELb1ELb1ELb1ELb0EEENS1_36VarlenDynamicPersistentTileSchedulerILi64ELi64ELi256ELi128ELb1ELb1ELb1ELb1ELb1ELb1EEEEEEEEEvNT_6ParamsE,@"STO_CUDA_ENTRY STV_DEFAULT"
_ZN7cutlass13device_kernelIN5flash11enable_sm90INS1_16FlashAttnFwdSm90INS1_25CollectiveMainloopFwdSm90ILi2EN4cute5tupleIJNS5_1CILi1EEES8_S8_EEENS6_IJNS7_ILi64EEESA_SA_EEELi512ENS_6half_tEfNS_4arch4Sm90ELb1ELb0ELb0ELb1ELb0ELb0ELb0ELb0ELb0ELb1ELb1ELb0EEENS1_21CollectiveEpilogueFwdINS6_IJSA_NS7_ILi512EEESA_EEES9_SC_SE_Li256ELb1ELb1ELb1ELb0EEENS1_36VarlenDynamicPersistentTileSchedulerILi64ELi64ELi256ELi128ELb1ELb1ELb1ELb1ELb1ELb1EEEEEEEEEvNT_6ParamsE:
        /* <DEDUP_REMOVED lines=18> */
.L_x_7394:
[----:B------:R-:W-:Y:S05]  /*0120*/  BSYNC B0 ;  /* 0x0000000000007941 */ /* 0x000fea0003800000 */
.L_x_7393:
        /* <DEDUP_REMOVED lines=37> */
.L_x_7395:
        /* <DEDUP_REMOVED lines=22> */
.L_x_7396:
        /* <DEDUP_REMOVED lines=18> */
.L_x_7397:
        /* <DEDUP_REMOVED lines=22> */
.L_x_7398:
        /* <DEDUP_REMOVED lines=22> */
.L_x_7399:
[----:B------:R-:W-:Y:S01]  /*08c0*/  PLOP3.LUT P0, PT, PT, PT, UP0, 0x80, 0x0 ;  /* 0x000000000000781c */ /* 0x000fe20003f0f008 */
[----:B------:R-:W-:Y:S01]  /*08d0*/  UMOV UR36, 0x1 ;  /* 0x0000000100247882 */ /* 0x000fe20000000000 */
[----:B------:R-:W-:Y:S01]  /*08e0*/  NOP ;  /* 0x0000000000007918 */ /* 0x000fe20000000000 */
[----:B------:R-:W-:Y:S01]  /*08f0*/  USEL UR36, UR36, 0x2, !UP0 ;  /* 0x0000000224247887 */ /* 0x000fe2000c000000 */
[----:B------:R-:W-:Y:S01]  /*0900*/  ULDC.64 UR40, c[0x0][0x208] ;  /* 0x0000820000287ab9 */ /* 0x000fe20000000a00 */
[----:B012-4-:R-:W-:Y:S08]  /*0910*/  BAR.SYNC.DEFER_BLOCKING 0x0 ;  /* 0x0000000000007b1d */ /* 0x017ff00000010000 */
[----:B------:R-:W-:Y:S05]  /*0920*/  @!P0 BRA `(.L_x_7400) ;  /* 0x000000dc00b88947 */ /* 0x000fea0003800000 */
.L_x_7401:
        /* <DEDUP_REMOVED lines=32> */
[----:B------:R-:W-:Y:S02]  /*0b30*/  LOP3.LUT R11, R7, 0xfffffff8, RZ, 0xc0, !PT ;  /* 0xfffffff8070b7812 */ /* 0x000fe400078ec0ff */
[----:B------:R-:W-:Y:S02]  /*0b40*/  LOP3.LUT R13, R3, 0xfffffffc, RZ, 0xc0, !PT ;  /* 0xfffffffc030d7812 */ /* 0x000fe400078ec0ff */
[----:B------:R-:W-:Y:S01]  /*0b50*/  SHF.R.S32.HI R7, RZ, 0x4, R2 ;  /* 0x00000004ff077819 */ /* 0x000fe20000011402 */
[----:B------:R-:W-:Y:S01]  /*0b60*/  IMAD.IADD R10, R6, 0x1, -R11 ;  /* 0x00000001060a7824 */ /* 0x000fe200078e0a0b */
[----:B------:R-:W-:Y:S01]  /*0b70*/  LOP3.LUT R3, R2, 0xfffffff0, RZ, 0xc0, !PT ;  /* 0xfffffff002037812 */ /* 0x000fe200078ec0ff */
[----:B------:R-:W-:Y:S01]  /*0b80*/  IMAD.IADD R13, R6, 0x1, -R13 ;  /* 0x00000001060d7824 */ /* 0x000fe200078e0a0d */
[----:B------:R-:W-:-:S02]  /*0b90*/  SHF.R.S32.HI R5, RZ, 0x5, R4 ;  /* 0x00000005ff057819 */ /* 0x000fc40000011404 */
[----:B------:R-:W-:Y:S02]  /*0ba0*/  SHF.R.S32.HI R8, RZ, 0x1f, R4 ;  /* 0x0000001fff087819 */ /* 0x000fe40000011404 */
[----:B------:R-:W-:Y:S02]  /*0bb0*/  LOP3.LUT R9, R0, 0xffffff80, RZ, 0xc0, !PT ;  /* 0xffffff8000097812 */ /* 0x000fe400078ec0ff */
[----:B------:R-:W-:Y:S01]  /*0bc0*/  LEA.HI R4, R2, R7, RZ, 0x1 ;  /* 0x0000000702047211 */ /* 0x000fe200078f08ff */
[----:B------:R-:W-:Y:S01]  /*0bd0*/  IMAD.IADD R2, R6, 0x1, -R3 ;  /* 0x0000000106027824 */ /* 0x000fe200078e0a03 */
[----:B------:R-:W-:Y:S01]  /*0be0*/  LEA.HI R8, R8, R5, RZ, 0x2 ;  /* 0x0000000508087211 */ /* 0x000fe200078f10ff */
[----:B------:R-:W-:Y:S01]  /*0bf0*/  IMAD.IADD R9, R6, 0x1, -R9 ;  /* 0x0000000106097824 */ /* 0x000fe200078e0a09 */
[----:B------:R-:W-:Y:S02]  /*0c00*/  LOP3.LUT R4, R4, 0x1ffffffe, RZ, 0xc0, !PT ;  /* 0x1ffffffe04047812 */ /* 0x000fe400078ec0ff */
[----:B------:R-:W-:-:S02]  /*0c10*/  SHF.R.S32.HI R3, RZ, 0x1f, R2 ;  /* 0x0000001fff037819 */ /* 0x000fc40000011402 */
[----:B------:R-:W-:Y:S01]  /*0c20*/  SHF.R.S32.HI R227, RZ, 0x7, R0 ;  /* 0x00000007ffe37819 */ /* 0x000fe20000011400 */
[----:B------:R-:W-:Y:S01]  /*0c30*/  IMAD.IADD R4, R7, 0x1, -R4 ;  /* 0x0000000107047824 */ /* 0x000fe200078e0a04 */
[----:B------:R-:W-:Y:S02]  /*0c40*/  LOP3.LUT R8, R8, 0x3ffffc, RZ, 0xc0, !PT ;  /* 0x003ffffc08087812 */ /* 0x000fe400078ec0ff */
[----:B------:R-:W-:Y:S01]  /*0c50*/  SHF.R.S32.HI R6, RZ, 0x1f, R9 ;  /* 0x0000001fff067819 */ /* 0x000fe20000011409 */
[----:B------:R-:W-:Y:S01]  /*0c60*/  IMAD R15, R227, 0x100, R2 ;  /* 0x00000100e30f7824 */ /* 0x000fe200078e0202 */
[----:B------:R-:W-:Y:S01]  /*0c70*/  LEA.HI R11, R13, R13, RZ, 0x1 ;  /* 0x0000000d0d0b7211 */ /* 0x000fe200078f08ff */
[----:B------:R-:W-:Y:S01]  /*0c80*/  IMAD.IADD R8, R5, 0x1, -R8 ;  /* 0x0000000105087824 */ /* 0x000fe200078e0a08 */
[----:B------:R-:W-:Y:S01]  /*0c90*/  LEA.HI R7, R3, R2, RZ, 0x3 ;  /* 0x0000000203077211 */ /* 0x000fe200078f18ff */
[----:B------:R-:W-:Y:S01]  /*0ca0*/  IMAD.SHL.U32 R4, R4, 0x8, RZ ;  /* 0x0000000804047824 */ /* 0x000fe200078e00ff */
[----:B------:R-:W-:Y:S01]  /*0cb0*/  LEA.HI R3, R6, R9, RZ, 0x2 ;  /* 0x0000000906037211 */ /* 0x000fe200078f10ff */
[----:B------:R-:W-:Y:S01]  /*0cc0*/  IMAD R15, R8, 0x10, R15 ;  /* 0x00000010080f7824 */ /* 0x000fe200078e020f */
[----:B------:R-:W-:-:S02]  /*0cd0*/  LOP3.LUT R12, R11, 0x1ffffffe, RZ, 0xc0, !PT ;  /* 0x1ffffffe0b0c7812 */ /* 0x000fc400078ec0ff */
[----:B------:R-:W-:Y:S02]  /*0ce0*/  LOP3.LUT R11, R7, 0xfffffff8, RZ, 0xc0, !PT ;  /* 0xfffffff8070b7812 */ /* 0x000fe400078ec0ff */
[----:B------:R-:W-:Y:S01]  /*0cf0*/  LOP3.LUT R8, R3, 0x7ffffffc, RZ, 0xc0, !PT ;  /* 0x7ffffffc03087812 */ /* 0x000fe200078ec0ff */
[----:B------:R-:W-:Y:S01]  /*0d00*/  IMAD.IADD R13, R13, 0x1, -R12 ;  /* 0x000000010d0d7824 */ /* 0x000fe200078e0a0c */
[----:B------:R-:W-:Y:S01]  /*0d10*/  LEA.HI R6, R6, R9, RZ, 0x5 ;  /* 0x0000000906067211 */ /* 0x000fe200078f28ff */
[----:B------:R-:W-:Y:S01]  /*0d20*/  IMAD.IADD R11, R2, 0x1, -R11 ;  /* 0x00000001020b7824 */ /* 0x000fe200078e0a0b */
[----:B------:R-:W-:Y:S01]  /*0d30*/  LEA.HI R0, R0, R227, RZ, 0x1 ;  /* 0x000000e300007211 */ /* 0x000fe200078f08ff */
[----:B------:R-:W-:Y:S01]  /*0d40*/  IMAD.IADD R185, R9, 0x1, -R8 ;  /* 0x0000000109b97824 */ /* 0x000fe200078e0a08 */
[--C-:B------:R-:W-:Y:S01]  /*0d50*/  SHF.R.S32.HI R2, RZ, 0x2, R3.reuse ;  /* 0x00000002ff027819 */ /* 0x100fe20000011403 */
[----:B------:R-:W-:Y:S01]  /*0d60*/  IMAD.SHL.U32 R8, R11, 0x40, RZ ;  /* 0x000000400b087824 */ /* 0x000fe200078e00ff */
[----:B------:R-:W-:Y:S01]  /*0d70*/  LOP3.LUT R0, R0, 0xfffffe, RZ, 0xc0, !PT ;  /* 0x00fffffe00007812 */ /* 0x000fe200078ec0ff */
[----:B------:R-:W-:Y:S01]  /*0d80*/  IMAD.SHL.U32 R9, R7, 0x40, RZ ;  /* 0x0000004007097824 */ /* 0x000fe200078e00ff */
[----:B------:R-:W-:Y:S01]  /*0d90*/  SHF.R.S32.HI R3, RZ, 0x1f, R3 ;  /* 0x0000001fff037819 */ /* 0x000fe20000011403 */
[----:B------:R-:W-:Y:S01]  /*0da0*/  IMAD.SHL.U32 R185, R185, 0x2, RZ ;  /* 0x00000002b9b97824 */ /* 0x000fe200078e00ff */
[----:B------:R-:W-:Y:S01]  /*0db0*/  LOP3.LUT R7, R8, 0x1c0, RZ, 0xc0, !PT ;  /* 0x000001c008077812 */ /* 0x000fe200078ec0ff */
[----:B------:R-:W-:Y:S01]  /*0dc0*/  IMAD.IADD R0, R227, 0x1, -R0 ;  /* 0x00000001e3007824 */ /* 0x000fe200078e0a00 */
[----:B------:R-:W-:Y:S01]  /*0dd0*/  LOP3.LUT R8, R9, 0x7ffffe00, RZ, 0xc0, !PT ;  /* 0x7ffffe0009087812 */ /* 0x000fe200078ec0ff */
[--C-:B------:R-:W-:Y:S01]  /*0de0*/  IMAD.U32 R9, R15, 0x40, R4.reuse ;  /* 0x000000400f097824 */ /* 0x100fe200078e0004 */
[----:B------:R-:W-:-:S02]  /*0df0*/  LOP3.LUT R4, R7, 0x8, R4, 0xf8, !PT ;  /* 0x0000000807047812 */ /* 0x000fc400078ef804 */
[----:B------:R-:W-:Y:S01]  /*0e00*/  LEA.HI R3, R3, R2, RZ, 0x3 ;  /* 0x0000000203037211 */ /* 0x000fe200078f18ff */
[----:B------:R-:W-:Y:S01]  /*0e10*/  IMAD R8, R5, 0x400, R8 ;  /* 0x0000040005087824 */ /* 0x000fe200078e0208 */
[----:B------:R-:W-:Y:S01]  /*0e20*/  SHF.R.U32.HI R7, RZ, 0x3, R7 ;  /* 0x00000003ff077819 */ /* 0x000fe20000011607 */
[----:B------:R0:W-:Y:S01]  /*0e30*/  STL [R1+0x60], R9 ;  /* 0x0000600901007387 */ /* 0x0001e20000100800 */
[----:B------:R-:W-:Y:S02]  /*0e40*/  LOP3.LUT R3, R3, 0xfffffff8, RZ, 0xc0, !PT ;  /* 0xfffffff803037812 */ /* 0x000fe400078ec0ff */
[----:B------:R-:W-:Y:S02]  /*0e50*/  LOP3.LUT R7, R4, R7, RZ, 0x3c, !PT ;  /* 0x0000000704077212 */ /* 0x000fe400078e3cff */
[----:B------:R-:W-:Y:S01]  /*0e60*/  R2P PR, R11, 0x6 ;  /* 0x000000060b007804 */ /* 0x000fe20000000000 */
[----:B------:R-:W-:Y:S01]  /*0e70*/  IMAD.IADD R3, R2, 0x1, -R3 ;  /* 0x0000000102037824 */ /* 0x000fe200078e0a03 */
[----:B------:R-:W-:Y:S01]  /*0e80*/  SHF.R.S32.HI R6, RZ, 0x5, R6 ;  /* 0x00000005ff067819 */ /* 0x000fe20000011406 */
[----:B------:R-:W-:-:S02]  /*0e90*/  IMAD.IADD R7, R8, 0x1, R7 ;  /* 0x0000000108077824 */ /* 0x000fc400078e0207 */
[----:B0-----:R-:W-:Y:S01]  /*0ea0*/  IMAD.SHL.U32 R9, R0, 0x100, RZ ;  /* 0x0000010000097824 */ /* 0x001fe200078e00ff */
[----:B------:R-:W-:Y:S01]  /*0eb0*/  SEL R23, R23, 0xffffffe0, !P1 ;  /* 0xffffffe017177807 */ /* 0x000fe20004800000 */
[----:B------:R-:W-:Y:S01]  /*0ec0*/  IMAD.SHL.U32 R2, R10, 0x8, RZ ;  /* 0x000000080a027824 */ /* 0x000fe200078e00ff */
[----:B------:R-:W-:Y:S01]  /*0ed0*/  LEA R19, R7, UR46, 0x1 ;  /* 0x0000002e07137c11 */ /* 0x000fe2000f8e08ff */
[----:B------:R-:W-:Y:S01]  /*0ee0*/  IMAD.IADD R17, R185, 0x1, R9 ;  /* 0x00000001b9117824 */ /* 0x000fe200078e0209 */
[----:B------:R0:W-:Y:S01]  /*0ef0*/  STL [R1+0x5c], R9 ;  /* 0x00005c0901007387 */ /* 0x0001e20000100800 */
[----:B------:R-:W-:Y:S02]  /*0f00*/  VIADD R195, R2, 0x40 ;  /* 0x0000004002c37836 */ /* 0x000fe40000000000 */
[C---:B------:R-:W-:Y:S01]  /*0f10*/  VIADD R226, R17.reuse, 0x8 ;  /* 0x0000000811e27836 */ /* 0x040fe20000000000 */
[----:B------:R-:W-:Y:S01]  /*0f20*/  SHF.R.S32.HI R0, RZ, 0x1f, R17 ;  /* 0x0000001fff007819 */ /* 0x000fe20000011411 */
[----:B------:R-:W-:-:S02]  /*0f30*/  VIADD R225, R17, 0x10 ;  /* 0x0000001011e17836 */ /* 0x000fc40000000000 */
[C---:B------:R-:W-:Y:S02]  /*0f40*/  VIADD R224, R17.reuse, 0x18 ;  /* 0x0000001811e07836 */ /* 0x040fe40000000000 */
[C---:B------:R-:W-:Y:S01]  /*0f50*/  VIADD R223, R17.reuse, 0x20 ;  /* 0x0000002011df7836 */ /* 0x040fe20000000000 */
[----:B------:R-:W-:Y:S01]  /*0f60*/  SHF.R.S32.HI R0, RZ, 0x1f, R225 ;  /* 0x0000001fff007819 */ /* 0x000fe200000114e1 */
[C---:B------:R-:W-:Y:S01]  /*0f70*/  VIADD R222, R17.reuse, 0x28 ;  /* 0x0000002811de7836 */ /* 0x040fe20000000000 */
[----:B------:R-:W-:Y:S01]  /*0f80*/  SHF.R.S32.HI R4, RZ, 0x1f, R224 ;  /* 0x0000001fff047819 */ /* 0x000fe200000114e0 */
[C---:B------:R-:W-:Y:S02]  /*0f90*/  VIADD R221, R17.reuse, 0x30 ;  /* 0x0000003011dd7836 */ /* 0x040fe40000000000 */
[C---:B------:R-:W-:Y:S01]  /*0fa0*/  VIADD R220, R17.reuse, 0x38 ;  /* 0x0000003811dc7836 */ /* 0x040fe20000000000 */
[----:B------:R-:W-:Y:S01]  /*0fb0*/  SHF.R.S32.HI R0, RZ, 0x1f, R222 ;  /* 0x0000001fff007819 */ /* 0x000fe200000114de */
[C---:B------:R-:W-:Y:S01]  /*0fc0*/  VIADD R219, R17.reuse, 0x40 ;  /* 0x0000004011db7836 */ /* 0x040fe20000000000 */
[----:B------:R-:W-:Y:S01]  /*0fd0*/  SHF.R.S32.HI R4, RZ, 0x1f, R221 ;  /* 0x0000001fff047819 */ /* 0x000fe200000114dd */
        /* <DEDUP_REMOVED lines=56> */
[----:B------:R-:W-:-:S02]  /*1360*/  VIADD R194, R2, 0x80 ;  /* 0x0000008002c27836 */ /* 0x000fc40000000000 */
[C---:B------:R-:W-:Y:S02]  /*1370*/  VIADD R193, R2.reuse, 0xc0 ;  /* 0x000000c002c17836 */ /* 0x040fe40000000000 */
[C---:B------:R-:W-:Y:S02]  /*1380*/  VIADD R192, R2.reuse, 0x100 ;  /* 0x0000010002c07836 */ /* 0x040fe40000000000 */
[C---:B------:R-:W-:Y:S02]  /*1390*/  VIADD R187, R2.reuse, 0x140 ;  /* 0x0000014002bb7836 */ /* 0x040fe40000000000 */
[C---:B------:R-:W-:Y:S02]  /*13a0*/  VIADD R229, R2.reuse, 0x180 ;  /* 0x0000018002e57836 */ /* 0x040fe40000000000 */
[----:B------:R-:W-:Y:S02]  /*13b0*/  VIADD R228, R2, 0x1c0 ;  /* 0x000001c002e47836 */ /* 0x000fe40000000000 */
[----:B------:R-:W-:-:S02]  /*13c0*/  IMAD R186, R13, 0x8, R16 ;  /* 0x000000080dba7824 */ /* 0x000fc400078e0210 */
[----:B0-----:R-:W-:-:S07]  /*13d0*/  IMAD.IADD R23, R23, 0x1, R22 ;  /* 0x0000000117177824 */ /* 0x001fce00078e0216 */
.L_x_7462:
[----:B------:R-:W-:Y:S01]  /*13e0*/  ULDC.64 UR8, c[0x0][0xc88] ;  /* 0x0003220000087ab9 */ /* 0x000fe20000000a00 */
[----:B------:R-:W-:Y:S01]  /*13f0*/  ULDC.64 UR10, c[0x0][0xa18] ;  /* 0x00028600000a7ab9 */ /* 0x000fe20000000a00 */
[----:B------:R-:W-:Y:S02]  /*1400*/  UIMAD.WIDE UR8, UR7, 0x4, UR8 ;  /* 0x00000004070878a5 */ /* 0x000fe4000f8e0208 */
[----:B------:R-:W-:Y:S02]  /*1410*/  UISETP.NE.U32.AND UP1, UPT, UR10, URZ, UPT ;  /* 0x0000003f0a00728c */ /* 0x000fe4000bf25070 */
[----:B------:R-:W-:Y:S02]  /*1420*/  ULOP3.LUT UR4, UR6, 0xff000000, URZ, 0xc0, !UPT ;  /* 0xff00000006047892 */ /* 0x000fe4000f8ec03f */
[----:B0-23--:R-:W-:Y:S01]  /*1430*/  IMAD.U32 R4, RZ, RZ, UR8 ;  /* 0x00000008ff047e24 */ /* 0x00dfe2000f8e00ff */
        /* <DEDUP_REMOVED lines=18> */
[----:B-1----:R-:W-:-:S03]  /*1560*/  IMAD.U32 R6, RZ, RZ, UR10 ;  /* 0x0000000aff067e24 */ /* 0x002fc6000f8e00ff */
[----:B------:R-:W-:Y:S01]  /*1570*/  IMAD.U32 R7, RZ, RZ, UR11 ;  /* 0x0000000bff077e24 */ /* 0x000fe2000f8e00ff */
[----:B------:R-:W2:Y:S01]  /*1580*/  @P0 LDG.E R4, desc[UR40][R4.64] ;  /* 0x0000002804040981 */ /* 0x000ea2000c1e1900 */
[----:B------:R-:W-:Y:S01]  /*1590*/  UISETP.NE.U32.AND UP0, UPT, UR8, URZ, UPT ;  /* 0x0000003f0800728c */ /* 0x000fe2000bf05070 */
[----:B------:R-:W-:Y:S02]  /*15a0*/  ULDC.64 UR10, c[0x0][0xa20] ;  /* 0x00028800000a7ab9 */ /* 0x000fe40000000a00 */
[----:B------:R-:W3:Y:S01]  /*15b0*/  @P2 LDG.E R6, desc[UR40][R6.64] ;  /* 0x0000002806062981 */ /* 0x000ee2000c1e1900 */
[----:B------:R-:W-:Y:S01]  /*15c0*/  UISETP.NE.AND.EX UP0, UPT, UR9, URZ, UPT, UP0 ;  /* 0x0000003f0900728c */ /* 0x000fe2000bf05300 */
[----:B------:R-:W-:Y:S01]  /*15d0*/  ISETP.NE.U32.AND P1, PT, RZ, UR10, PT ;  /* 0x0000000aff007c0c */ /* 0x000fe2000bf25070 */
[----:B------:R-:W-:Y:S02]  /*15e0*/  ULOP3.LUT UR43, UR6, 0xff0000, URZ, 0xc0, !UPT ;  /* 0x00ff0000062b7892 */ /* 0x000fe4000f8ec03f */
[----:B------:R-:W-:Y:S01]  /*15f0*/  USHF.R.U32.HI UR4, URZ, 0x8, UR4 ;  /* 0x000000083f047899 */ /* 0x000fe20008011604 */
[----:B------:R-:W-:Y:S01]  /*1600*/  ISETP.NE.AND.EX P1, PT, RZ, UR11, PT, P1 ;  /* 0x0000000bff007c0c */ /* 0x000fe2000bf25310 */
        /* <DEDUP_REMOVED lines=23> */
.L_x_7402:
[----:B------:R-:W-:Y:S05]  /*1780*/  @!P1 BRA `(.L_x_7403) ;  /* 0x00000000001c9947 */ /* 0x000fea0003800000 */
[----:B------:R-:W-:-:S04]  /*1790*/  ULEA UR4, UP0, UR45, UR10, 0x2 ;  /* 0x0000000a2d047291 */ /* 0x000fc8000f80103f */
[----:B------:R-:W-:Y:S02]  /*17a0*/  ULEA.HI.X UR6, UR45, UR11, UR44, 0x2, UP0 ;  /* 0x0000000b2d067291 */ /* 0x000fe400080f142c */
[----:B------:R-:W-:-:S04]  /*17b0*/  IMAD.U32 R4, RZ, RZ, UR4 ;  /* 0x00000004ff047e24 */ /* 0x000fc8000f8e00ff */
[----:B------:R-:W-:-:S05]  /*17c0*/  IMAD.U32 R5, RZ, RZ, UR6 ;  /* 0x00000006ff057e24 */ /* 0x000fca000f8e00ff */
[----:B------:R-:W2:Y:S02]  /*17d0*/  LDG.E R4, desc[UR40][R4.64] ;  /* 0x0000002804047981 */ /* 0x000ea4000c1e1900 */
[----:B--2---:R-:W-:Y:S01]  /*17e0*/  R2UR UR4, R4 ;  /* 0x00000000040472ca */ /* 0x004fe200000e0000 */
[----:B------:R-:W-:-:S14]  /*17f0*/  BRA `(.L_x_7404) ;  /* 0x0000000000347947 */ /* 0x000fdc0003800000 */
.L_x_7403:
        /* <DEDUP_REMOVED lines=13> */
.L_x_7404:
[----:B------:R-:W-:Y:S02]  /*18d0*/  UISETP.NE.AND UP0, UPT, UR48, 0x1, UPT ;  /* 0x000000013000788c */ /* 0x000fe4000bf05270 */
[----:B------:R-:W-:Y:S02]  /*18e0*/  UIADD3 UR51, -UR51, UR4, URZ ;  /* 0x0000000433337290 */ /* 0x000fe4000fffe13f */
        /* <DEDUP_REMOVED lines=10> */
[----:B------:R-:W-:Y:S02]  /*1990*/  UIADD3 UR51, UR51, 0x40, -UR52 ;  /* 0x0000004033337890 */ /* 0x000fe4000fffe834 */
[----:B------:R-:W-:-:S07]  /*19a0*/  ULOP3.LUT UR20, UR43, 0xff, URZ, 0xc0, !UPT ;  /* 0x000000ff2b147892 */ /* 0x000fce000f8ec03f */
[----:B------:R-:W-:Y:S01]  /*19b0*/  @UP0 ULDC UR4, c[0x0][0x44c] ;  /* 0x0001130000040ab9 */ /* 0x000fe20000000800 */
[----:B------:R-:W-:Y:S01]  /*19c0*/  @UP0 ULDC UR8, c[0x0][0x450] ;  /* 0x0001140000080ab9 */ /* 0x000fe20000000800 */
[----:B------:R-:W-:-:S04]  /*19d0*/  UIMAD.WIDE.U32 UR4, UR6, UR4, URZ ;  /* 0x00000004060472a5 */ /* 0x000fc8000f8e003f */
[----:B------:R-:W-:-:S04]  /*19e0*/  @UP0 USHF.R.U32.HI UR6, URZ, UR8, UR5 ;  /* 0x000000083f060299 */ /* 0x000fc80008011605 */
[----:B------:R-:W-:-:S04]  /*19f0*/  UIADD3 UR6, UR51, UR6, URZ ;  /* 0x0000000633067290 */ /* 0x000fc8000fffe03f */
[----:B------:R-:W-:-:S04]  /*1a00*/  USHF.R.S32.HI UR4, URZ, 0x1f, UR6 ;  /* 0x0000001f3f047899 */ /* 0x000fc80008011406 */
[----:B------:R-:W-:-:S04]  /*1a10*/  ULEA.HI UR4, UR4, UR6, URZ, 0x6 ;  /* 0x0000000604047291 */ /* 0x000fc8000f8f303f */
[----:B------:R-:W-:-:S04]  /*1a20*/  USHF.R.S32.HI UR4, URZ, 0x6, UR4 ;  /* 0x000000063f047899 */ /* 0x000fc80008011404 */
[----:B------:R-:W-:-:S04]  /*1a30*/  UISETP.LT.AND UP0, UPT, UR7, UR4, UPT ;  /* 0x000000040700728c */ /* 0x000fc8000bf01270 */
[----:B------:R-:W-:-:S03]  /*1a40*/  USEL UR9, UR7, UR4, UP0 ;  /* 0x0000000407097287 */ /* 0x000fc60008000000 */
[----:B------:R-:W-:Y:S01]  /*1a50*/  UMOV UR4, URZ ;  /* 0x0000003f00047c82 */ /* 0x000fe20008000000 */
[----:B------:R-:W-:-:S06]  /*1a60*/  UISETP.GE.AND UP0, UPT, UR9, 0x1, UPT ;  /* 0x000000010900788c */ /* 0x000fcc000bf06270 */
[----:B------:R-:W-:-:S13]  /*1a70*/  PLOP3.LUT P0, PT, PT, PT, UP0, 0x80, 0x0 ;  /* 0x000000000000781c */ /* 0x000fda0003f0f008 */
[----:B------:R-:W-:Y:S05]  /*1a80*/  @!P0 BRA `(.L_x_7406) ;  /* 0x0000000000908947 */ /* 0x000fea0003800000 */
[----:B------:R-:W-:Y:S01]  /*1a90*/  USHF.R.U32.HI UR10, URZ, 0x10, UR43 ;  /* 0x000000103f0a7899 */ /* 0x000fe2000801162b */
[----:B------:R-:W-:-:S03]  /*1aa0*/  UMOV UR4, URZ ;  /* 0x0000003f00047c82 */ /* 0x000fc60008000000 */
[----:B------:R-:W-:-:S11]  /*1ab0*/  UISETP.NE.AND UP0, UPT, UR10, URZ, UPT ;  /* 0x0000003f0a00728c */ /* 0x000fd6000bf05270 */
[----:B------:R-:W-:Y:S02]  /*1ac0*/  @!UP0 ULDC UR10, c[0x0][0x9f0] ;  /* 0x00027c00000a8ab9 */ /* 0x000fe40000000800 */
[----:B------:R-:W-:Y:S01]  /*1ad0*/  IMAD.U32 R4, RZ, RZ, UR10 ;  /* 0x0000000aff047e24 */ /* 0x000fe2000f8e00ff */
[----:B------:R-:W-:-:S04]  /*1ae0*/  UIADD3 UR6, UR10, -0x1, UR9 ;  /* 0xffffffff0a067890 */ /* 0x000fc8000fffe009 */
        /* <DEDUP_REMOVED lines=30> */
.L_x_7406:
        /* <DEDUP_REMOVED lines=91> */
.L_x_7408:
[----:B------:R-:W-:Y:S01]  /*2280*/  ULEA UR23, UR37, UR46, 0x3 ;  /* 0x0000002e25177291 */ /* 0x000fe2000f8e183f */
[----:B------:R-:W-:-:S05]  /*2290*/  IMAD.U32 R0, RZ, RZ, UR38 ;  /* 0x00000026ff007e24 */ /* 0x000fca000f8e00ff */
[----:B------:R-:W-:-:S04]  /*22a0*/  SHF.L.U32 R0, R0, 0x1f, RZ ;  /* 0x0000001f00007819 */ /* 0x000fc800000006ff */
[----:B------:R-:W0:Y:S02]  /*22b0*/  SYNCS.PHASECHK.TRANS64.TRYWAIT P1, [UR23+0x28c50], R0 ;  /* 0x028c5000ff0075a7 */ /* 0x000e240008020157 */
[----:B0-----:R-:W-:Y:S05]  /*22c0*/  @!P1 BRA `(.L_x_7409) ;  /* 0x00000140003c9947 */ /* 0x001fea0003800000 */
.L_x_7605:
        /* <DEDUP_REMOVED lines=46> */
.L_x_7415:
        /* <DEDUP_REMOVED lines=144> */
.L_x_7411:
[----:B------:R-:W-:Y:S01]  /*2eb0*/  ULEA UR23, UR37, UR46, 0x3 ;  /* 0x0000002e25177291 */ /* 0x000fe2000f8e183f */
[----:B------:R-:W-:-:S05]  /*2ec0*/  IMAD.U32 R0, RZ, RZ, UR38 ;  /* 0x00000026ff007e24 */ /* 0x000fca000f8e00ff */
[----:B------:R-:W-:-:S04]  /*2ed0*/  SHF.L.U32 R0, R0, 0x1f, RZ ;  /* 0x0000001f00007819 */ /* 0x000fc800000006ff */
[----:B------:R0:W1:Y:S01]  /*2ee0*/  SYNCS.PHASECHK.TRANS64.TRYWAIT P1, [UR23+0x28c50], R0 ;  /* 0x028c5000ff0075a7 */ /* 0x0000620008020157 */
[----:B------:R-:W-:Y:S05]  /*2ef0*/  @!P0 BRA `(.L_x_7412) ;  /* 0x0000000000048947 */ /* 0x000fea0003800000 */
[----:B------:R-:W-:Y:S01]  /*2f00*/  BPT.TRAP 0x1 ;  /* 0x000000040000795c */ /* 0x000fe20000300000 */
.L_x_7412:
[----:B-1----:R-:W-:Y:S05]  /*2f10*/  @P1 BRA `(.L_x_7413) ;  /* 0x0000000000081947 */ /* 0x002fea0003800000 */
[----:B------:R-:W1:Y:S02]  /*2f20*/  SYNCS.PHASECHK.TRANS64.TRYWAIT P1, [UR23+0x28c50], R0 ;  /* 0x028c5000ff0075a7 */ /* 0x000e640008020157 */
[----:B-1----:R-:W-:Y:S05]  /*2f30*/  @!P1 BRA `(.L_x_7414) ;  /* 0x0000013400389947 */ /* 0x002fea0003800000 */
.L_x_7413:
        /* <DEDUP_REMOVED lines=30> */
.L_x_7410:
[----:B------:R-:W-:Y:S01]  /*3120*/  BAR.SYNC.DEFER_BLOCKING 0xe, 0x100 ;  /* 0x0384000000007b1d */ /* 0x000fe20000010000 */
[----:B------:R-:W-:Y:S01]  /*3130*/  IMAD.U32 R3, RZ, RZ, UR37 ;  /* 0x00000025ff037e24 */ /* 0x000fe2000f8e00ff */
[----:B------:R-:W-:Y:S01]  /*3140*/  UIADD3 UR37, UR37, 0x1, URZ ;  /* 0x0000000125257890 */ /* 0x000fe2000fffe03f */
[----:B------:R-:W-:Y:S02]  /*3150*/  PLOP3.LUT P0, PT, PT, PT, PT, 0x8, 0x0 ;  /* 0x000000000000781c */ /* 0x000fe40003f0e170 */
[----:B------:R-:W-:Y:S01]  /*3160*/  CS2R R12, SRZ ;  /* 0x00000000000c7805 */ /* 0x000fe2000001ff00 */
        /* <DEDUP_REMOVED lines=138> */
.L_x_7405:
        /* <DEDUP_REMOVED lines=55> */
.L_x_7416:
        /* <DEDUP_REMOVED lines=104> */
.L_x_7417:
        /* <DEDUP_REMOVED lines=12> */
.L_x_7606:
[----:B------:R-:W-:Y:S05]  /*44c0*/  @!P0 BRA `(.L_x_7419) ;  /* 0x0000000000048947 */ /* 0x000fea0003800000 */
[----:B------:R-:W-:Y:S01]  /*44d0*/  BPT.TRAP 0x1 ;  /* 0x000000040000795c */ /* 0x000fe20000300000 */
.L_x_7419:
[----:B------:R-:W-:Y:S02]  /*44e0*/  IMAD.U32 R7, RZ, RZ, UR37 ;  /* 0x00000025ff077e24 */ /* 0x000fe4000f8e00ff */
[----:B------:R-:W-:-:S03]  /*44f0*/  IMAD.U32 R8, RZ, RZ, UR38 ;  /* 0x00000026ff087e24 */ /* 0x000fc6000f8e00ff */
[----:B------:R-:W-:Y:S02]  /*4500*/  LEA R7, R7, UR46, 0x3 ;  /* 0x0000002e07077c11 */ /* 0x000fe4000f8e18ff */
[----:B------:R-:W-:-:S04]  /*4510*/  SHF.L.U32 R8, R8, 0x1f, RZ ;  /* 0x0000001f08087819 */ /* 0x000fc800000006ff */
[----:B------:R1:W2:Y:S01]  /*4520*/  SYNCS.PHASECHK.TRANS64.TRYWAIT P1, [R7+URZ+0x28c30], R8 ;  /* 0x028c3008070075a7 */ /* 0x0002a2000802017f */
[----:B------:R-:W-:Y:S05]  /*4530*/  @!P0 BRA `(.L_x_7420) ;  /* 0x0000000000048947 */ /* 0x000fea0003800000 */
[----:B------:R-:W-:Y:S01]  /*4540*/  BPT.TRAP 0x1 ;  /* 0x000000040000795c */ /* 0x000fe20000300000 */
.L_x_7420:
[----:B--2---:R-:W-:Y:S05]  /*4550*/  @P1 BRA `(.L_x_7421) ;  /* 0x0000000000081947 */ /* 0x004fea0003800000 */
[----:B------:R-:W2:Y:S02]  /*4560*/  SYNCS.PHASECHK.TRANS64.TRYWAIT P1, [R7+URZ+0x28c30], R8 ;  /* 0x028c3008070075a7 */ /* 0x000ea4000802017f */
[----:B--2---:R-:W-:Y:S05]  /*4570*/  @!P1 BRA `(.L_x_7422) ;  /* 0x0000011c00d89947 */ /* 0x004fea0003800000 */
.L_x_7421:
        /* <DEDUP_REMOVED lines=19> */
[----:B------:R-:W-:Y:S01]  /*46b0*/  LOP3.LUT R18, R18, 0xfffff7ff, RZ, 0xc0, !PT ;  /* 0xfffff7ff12127812 */ /* 0x000fe200078ec0ff */
[----:B------:R-:W-:Y:S01]  /*46c0*/  UMOV UR11, 0x40000040 ;  /* 0x40000040000b7882 */ /* 0x000fe20000000000 */
[----:B------:R-:W-:Y:S01]  /*46d0*/  UMOV UR9, 0x40000040 ;  /* 0x4000004000097882 */ /* 0x000fe20000000000 */
[----:B------:R-:W-:-:S02]  /*46e0*/  ULEA UR18, UR37, UR18, 0x9 ;  /* 0x0000001225127291 */ /* 0x000fc4000f8e483f */
[----:B------:R-:W-:Y:S02]  /*46f0*/  ULOP3.LUT UR16, UR4, 0x10000, URZ, 0xfc, !UPT ;  /* 0x0001000004107892 */ /* 0x000fe4000f8efc3f */
[----:B------:R-:W-:Y:S02]  /*4700*/  UIADD3 UR6, UR18, 0x2, URZ ;  /* 0x0000000212067890 */ /* 0x000fe4000fffe03f */
[----:B------:R-:W-:Y:S02]  /*4710*/  UIADD3 UR4, UR16, 0x2, URZ ;  /* 0x0000000210047890 */ /* 0x000fe4000fffe03f */
[----:B------:R-:W-:Y:S02]  /*4720*/  UIADD3 UR10, UR18, 0x4, URZ ;  /* 0x00000004120a7890 */ /* 0x000fe4000fffe03f */
[----:B------:R-:W-:Y:S02]  /*4730*/  UIADD3 UR8, UR16, 0x4, URZ ;  /* 0x0000000410087890 */ /* 0x000fe4000fffe03f */
[----:B------:R-:W-:Y:S01]  /*4740*/  HGMMA.64x64x16.F32 R24, gdesc[UR16], RZ, !UPT, gsb0 ;  /* 0x00e00000101879f0 */ /* 0x000fe2000c0008ff */
[----:B------:R-:W-:-:S02]  /*4750*/  UIADD3 UR14, UR18, 0x6, URZ ;  /* 0x00000006120e7890 */ /* 0x000fc4000fffe03f */
[----:B------:R-:W-:Y:S01]  /*4760*/  UIADD3 UR12, UR16, 0x6, URZ ;  /* 0x00000006100c7890 */ /* 0x000fe2000fffe03f */
[----:B------:R-:W-:Y:S01]  /*4770*/  UMOV UR15, 0x40000040 ;  /* 0x40000040000f7882 */ /* 0x000fe20000000000 */
[----:B------:R-:W-:Y:S01]  /*4780*/  UMOV UR13, 0x40000040 ;  /* 0x40000040000d7882 */ /* 0x000fe20000000000 */
[----:B------:R-:W-:Y:S02]  /*4790*/  WARPGROUP.DEPBAR.LE gsb0, 0x0 ;  /* 0x00008000000079c5 */ /* 0x000fe40000010000 */
[----:B------:R-:W-:-:S06]  /*47a0*/  WARPGROUP.ARRIVE ;  /* 0x00000000000079c5 */ /* 0x000fcc0000000000 */
[----:B------:R-:W-:Y:S01]  /*47b0*/  HGMMA.64x64x16.F32 R24, gdesc[UR4], R24, gsb0 ;  /* 0x00e00000041879f0 */ /* 0x000fe20008000818 */
[----:B------:R-:W-:Y:S02]  /*47c0*/  ULDC UR6, c[0x0][0x448] ;  /* 0x0001120000067ab9 */ /* 0x000fe40000000800 */
[----:B------:R-:W-:-:S06]  /*47d0*/  UISETP.NE.AND UP0, UPT, UR6, 0x1, UPT ;  /* 0x000000010600788c */ /* 0x000fcc000bf05270 */
[----:B------:R-:W-:-:S05]  /*47e0*/  PLOP3.LUT P2, PT, PT, PT, UP0, 0x80, 0x0 ;  /* 0x000000000000781c */ /* 0x000fca0003f4f008 */
[----:B------:R-:W-:-:S08]  /*47f0*/  @UP0 ULDC UR6, c[0x0][0x44c] ;  /* 0x0001130000060ab9 */ /* 0x000fd00000000800 */
[----:B------:R-:W-:Y:S01]  /*4800*/  @P2 IMAD.HI.U32 R4, R0, UR6, RZ ;  /* 0x0000000600042c27 */ /* 0x000fe2000f8e00ff */
[----:B------:R-:W-:Y:S01]  /*4810*/  @UP0 ULDC UR6, c[0x0][0x450] ;  /* 0x0001140000060ab9 */ /* 0x000fe20000000800 */
[----:B------:R-:W-:-:S03]  /*4820*/  @P2 LOP3.LUT R18, R18, 0x800, RZ, 0xfc, !PT ;  /* 0x0000080012122812 */ /* 0x000fc600078efcff */
[----:B------:R-:W-:Y:S01]  /*4830*/  @P2 SHF.R.U32.HI R0, RZ, UR6, R4 ;  /* 0x00000006ff002c19 */ /* 0x000fe20008011604 */
[----:B------:R-:W-:Y:S02]  /*4840*/  UMOV UR6, 0xffffffc0 ;  /* 0xffffffc000067882 */ /* 0x000fe40000000000 */
[----:B------:R-:W-:Y:S02]  /*4850*/  UIMAD UR6, UR53, UR6, 0x40 ;  /* 0x00000040350674a4 */ /* 0x000fe4000f8e0206 */
[----:B------:R-:W0:Y:S02]  /*4860*/  SHFL.IDX PT, R6, R0, 0x1, 0x1c1f ;  /* 0x003c1f0000067f89 */ /* 0x000e2400000e0000 */
[----:B------:R-:W-:Y:S02]  /*4870*/  UIADD3 UR7, UR51, 0x1, UR6 ;  /* 0x0000000133077890 */ /* 0x000fe4000fffe006 */
[----:B------:R-:W-:Y:S01]  /*4880*/  IMAD.U32 R4, RZ, RZ, UR6 ;  /* 0x00000006ff047e24 */ /* 0x000fe2000f8e00ff */
[----:B------:R-:W3:Y:S03]  /*4890*/  SHFL.IDX PT, R0, R0, RZ, 0x1c1f ;  /* 0x001c1fff00007589 */ /* 0x000ee600000e0000 */
[----:B------:R-:W-:Y:S01]  /*48a0*/  IMAD.U32 R10, RZ, RZ, UR7 ;  /* 0x00000007ff0a7e24 */ /* 0x000fe2000f8e00ff */
[----:B------:R-:W-:-:S04]  /*48b0*/  IADD3 R4, -R185, UR51, R4 ;  /* 0x00000033b9047c10 */ /* 0x000fc8000fffe104 */
[----:B------:R-:W-:-:S04]  /*48c0*/  IADD3 R5, R10, -UR52, -R185 ;  /* 0x800000340a057c10 */ /* 0x000fc8000fffe8b9 */
[----:B0-----:R-:W-:-:S04]  /*48d0*/  VIADDMNMX R6, R6, R5, R4, PT ;  /* 0x0000000506067246 */ /* 0x001fc80003800104 */
[C---:B------:R-:W-:Y:S02]  /*48e0*/  ISETP.GT.AND P2, PT, R6.reuse, RZ, PT ;  /* 0x000000ff0600720c */ /* 0x040fe40003f44270 */
[C---:B------:R-:W-:Y:S02]  /*48f0*/  ISETP.GT.AND P3, PT, R6.reuse, 0x1, PT ;  /* 0x000000010600780c */ /* 0x040fe40003f64270 */
[----:B------:R-:W-:Y:S02]  /*4900*/  ISETP.GT.AND P4, PT, R6, 0x8, PT ;  /* 0x000000080600780c */ /* 0x000fe40003f84270 */
[----:B---3--:R-:W-:Y:S01]  /*4910*/  VIADDMNMX R4, R0, R5, R4, PT ;  /* 0x0000000500047246 */ /* 0x008fe20003800104 */
        /* <DEDUP_REMOVED lines=51> */
[C---:B------:R-:W-:Y:S02]  /*4c50*/  ISETP.GT.AND P2, PT, R4.reuse, RZ, PT ;  /* 0x000000ff0400720c */ /* 0x040fe40003f44270 */
[----:B------:R-:W-:Y:S02]  /*4c60*/  FMNMX.FTZ R6, R55, R6, !PT ;  /* 0x0000000637067209 */ /* 0x000fe40007810000 */
[----:B------:R-:W-:-:S02]  /*4c70*/  ISETP.GT.AND P3, PT, R4, 0x1, PT ;  /* 0x000000010400780c */ /* 0x000fc40003f64270 */
[----:B------:R-:W-:Y:S01]  /*4c80*/  ISETP.GT.AND P4, PT, R4, 0x8, PT ;  /* 0x000000080400780c */ /* 0x000fe20003f84270 */
[----:B------:R-:W0:Y:S01]  /*4c90*/  SHFL.BFLY PT, R9, R6, 0x2, 0x1f ;  /* 0x0c401f0006097f89 */ /* 0x000e2200000e0000 */
[----:B------:R-:W-:Y:S02]  /*4ca0*/  FSEL R24, R24, -INF , P2 ;  /* 0xff80000018187808 */ /* 0x000fe40001000000 */
        /* <DEDUP_REMOVED lines=16> */
[----:B0-----:R-:W-:Y:S02]  /*4db0*/  FMNMX.FTZ R9, R6, R9, !PT ;  /* 0x0000000906097209 */ /* 0x001fe40007810000 */
[----:B------:R-:W-:Y:S02]  /*4dc0*/  ISETP.GT.AND P3, PT, R4, 0x20, PT ;  /* 0x000000200400780c */ /* 0x000fe40003f64270 */
[----:B------:R-:W-:Y:S01]  /*4dd0*/  FSEL R37, R37, -INF , P2 ;  /* 0xff80000025257808 */ /* 0x000fe20001000000 */
[----:B------:R-:W0:Y:S01]  /*4de0*/  SHFL.BFLY PT, R10, R9, 0x1, 0x1f ;  /* 0x0c201f00090a7f89 */ /* 0x000e2200000e0000 */
        /* <DEDUP_REMOVED lines=24> */
[----:B0-----:R-:W-:Y:S02]  /*4f70*/  FMNMX.FTZ R0, R9, R10, !PT ;  /* 0x0000000a09007209 */ /* 0x001fe40007810000 */
[----:B------:R-:W-:Y:S02]  /*4f80*/  FMNMX.FTZ R4, R53, R4, !PT ;  /* 0x0000000435047209 */ /* 0x000fe40007810000 */
[C---:B------:R-:W-:Y:S01]  /*4f90*/  FSETP.NEU.FTZ.AND P4, PT, R0.reuse, -INF , PT ;  /* 0xff8000000000780b */ /* 0x040fe20003f9d000 */
[----:B------:R-:W-:-:S02]  /*4fa0*/  FMUL.FTZ R9, R0, UR10 ;  /* 0x0000000a00097c20 */ /* 0x000fc40008410000 */
[----:B------:R-:W0:Y:S03]  /*4fb0*/  SHFL.BFLY PT, R5, R4, 0x2, 0x1f ;  /* 0x0c401f0004057f89 */ /* 0x000e2600000e0000 */
[----:B------:R-:W-:-:S05]  /*4fc0*/  FSEL R9, R9, RZ, P4 ;  /* 0x000000ff09097208 */ /* 0x000fca0002000000 */
        /* <DEDUP_REMOVED lines=16> */
[----:B0-----:R-:W-:Y:S01]  /*50d0*/  FMNMX.FTZ R5, R4, R5, !PT ;  /* 0x0000000504057209 */ /* 0x001fe20007810000 */
[--C-:B------:R-:W-:Y:S01]  /*50e0*/  FFMA.FTZ R54, R54, UR10, -R9.reuse ;  /* 0x0000000a36367c23 */ /* 0x100fe20008010809 */
[----:B------:R-:W-:-:S03]  /*50f0*/  FFMA.FTZ R9, R55, UR10, -R9 ;  /* 0x0000000a37097c23 */ /* 0x000fc60008010809 */
[----:B------:R-:W0:Y:S01]  /*5100*/  SHFL.BFLY PT, R6, R5, 0x1, 0x1f ;  /* 0x0c201f0005067f89 */ /* 0x000e2200000e0000 */
[----:B------:R-:W-:Y:S08]  /*5110*/  MUFU.EX2 R30, R30 ;  /* 0x0000001e001e7308 */ /* 0x000ff00000000800 */
[----:B------:R-:W4:Y:S01]  /*5120*/  MUFU.EX2 R31, R31 ;  /* 0x0000001f001f7308 */ /* 0x000f220000000800 */
[----:B---3--:R-:W-:-:S07]  /*5130*/  F2FP.F16.F32.PACK_AB R153, R27, R26 ;  /* 0x0000001a1b99723e */ /* 0x008fce00000000ff */
[----:B------:R-:W3:Y:S01]  /*5140*/  MUFU.EX2 R34, R34 ;  /* 0x0000002200227308 */ /* 0x000ee20000000800 */
[----:B0-----:R-:W-:-:S07]  /*5150*/  FMNMX.FTZ R6, R5, R6, !PT ;  /* 0x0000000605067209 */ /* 0x001fce0007810000 */
[----:B------:R-:W0:Y:S01]  /*5160*/  MUFU.EX2 R35, R35 ;  /* 0x0000002300237308 */ /* 0x000e220000000800 */
[----:B----4-:R-:W-:Y:S02]  /*5170*/  F2FP.F16.F32.PACK_AB R155, R31, R30 ;  /* 0x0000001e1f9b723e */ /* 0x010fe400000000ff */
[C---:B------:R-:W-:Y:S01]  /*5180*/  FSETP.NEU.FTZ.AND P2, PT, R6.reuse, -INF , PT ;  /* 0xff8000000600780b */ /* 0x040fe20003f5d000 */
[----:B------:R-:W-:-:S04]  /*5190*/  FMUL.FTZ R4, R6, UR10 ;  /* 0x0000000a06047c20 */ /* 0x000fc80008410000 */
[----:B------:R4:W-:Y:S01]  /*51a0*/  MUFU.EX2 R11, R9 ;  /* 0x00000009000b7308 */ /* 0x0009e20000000800 */
[----:B------:R-:W-:Y:S01]  /*51b0*/  FSEL R5, R4, RZ, P2 ;  /* 0x000000ff04057208 */ /* 0x000fe20001000000 */
[----:B------:R-:W-:-:S04]  /*51c0*/  @!P1 VIADD R4, R7, 0x28c40 ;  /* 0x00028c4007049836 */ /* 0x000fc80000000000 */
[--C-:B------:R-:W-:Y:S01]  /*51d0*/  FFMA.FTZ R24, R24, UR10, -R5.reuse ;  /* 0x0000000a18187c23 */ /* 0x100fe20008010805 */
[--C-:B------:R-:W-:Y:S01]  /*51e0*/  FFMA.FTZ R25, R25, UR10, -R5.reuse ;  /* 0x0000000a19197c23 */ /* 0x100fe20008010805 */
[--C-:B------:R-:W-:Y:S01]  /*51f0*/  FFMA.FTZ R28, R28, UR10, -R5.reuse ;  /* 0x0000000a1c1c7c23 */ /* 0x100fe20008010805 */
[--C-:B------:R-:W-:Y:S01]  /*5200*/  FFMA.FTZ R29, R29, UR10, -R5.reuse ;  /* 0x0000000a1d1d7c23 */ /* 0x100fe20008010805 */
[--C-:B------:R-:W-:Y:S01]  /*5210*/  FFMA.FTZ R32, R32, UR10, -R5.reuse ;  /* 0x0000000a20207c23 */ /* 0x100fe20008010805 */
[----:B------:R-:W-:Y:S01]  /*5220*/  FFMA.FTZ R33, R33, UR10, -R5 ;  /* 0x0000000a21217c23 */ /* 0x000fe20008010805 */
[----:B------:R-:W-:Y:S01]  /*5230*/  MUFU.EX2 R24, R24 ;  /* 0x0000001800187308 */ /* 0x000fe20000000800 */
[----:B----4-:R-:W-:Y:S01]  /*5240*/  FADD.FTZ R9, R26, R27 ;  /* 0x0000001b1a097221 */ /* 0x010fe20000010000 */
[--C-:B------:R-:W-:Y:S01]  /*5250*/  FFMA.FTZ R36, R36, UR10, -R5.reuse ;  /* 0x0000000a24247c23 */ /* 0x100fe20008010805 */
[--C-:B------:R-:W-:Y:S01]  /*5260*/  FFMA.FTZ R37, R37, UR10, -R5.reuse ;  /* 0x0000000a25257c23 */ /* 0x100fe20008010805 */
[----:B------:R-:W-:Y:S01]  /*5270*/  FFMA.FTZ R40, R40, UR10, -R5 ;  /* 0x0000000a28287c23 */ /* 0x000fe20008010805 */
[----:B------:R-:W-:Y:S01]  /*5280*/  FADD.FTZ R10, R30, R9 ;  /* 0x000000091e0a7221 */ /* 0x000fe20000010000 */
[----:B------:R-:W-:Y:S01]  /*5290*/  @!P1 PRMT R4, RZ, 0x654, R4 ;  /* 0x00000654ff049816 */ /* 0x000fe20000000004 */
[--C-:B------:R-:W-:Y:S01]  /*52a0*/  FFMA.FTZ R41, R41, UR10, -R5.reuse ;  /* 0x0000000a29297c23 */ /* 0x100fe20008010805 */
[----:B------:R-:W4:Y:S01]  /*52b0*/  MUFU.EX2 R25, R25 ;  /* 0x0000001900197308 */ /* 0x000f220000000800 */
[----:B------:R-:W-:Y:S01]  /*52c0*/  FADD.FTZ R13, R31, R10 ;  /* 0x0000000a1f0d7221 */ /* 0x000fe20000010000 */
[----:B------:R5:W-:Y:S01]  /*52d0*/  @!P1 SYNCS.ARRIVE.TRANS64.RED.A1T0 RZ, [R4+URZ], RZ ;  /* 0x000000ff04ff99a7 */ /* 0x000be2000810043f */
[--C-:B------:R-:W-:Y:S01]  /*52e0*/  FFMA.FTZ R44, R44, UR10, -R5.reuse ;  /* 0x0000000a2c2c7c23 */ /* 0x100fe20008010805 */
[----:B------:R-:W-:Y:S01]  /*52f0*/  FFMA.FTZ R45, R45, UR10, -R5 ;  /* 0x0000000a2d2d7c23 */ /* 0x000fe20008010805 */
[----:B---3--:R-:W-:Y:S01]  /*5300*/  FADD.FTZ R12, R34, R13 ;  /* 0x0000000d220c7221 */ /* 0x008fe20000010000 */
[--C-:B------:R-:W-:Y:S01]  /*5310*/  FFMA.FTZ R48, R48, UR10, -R5.reuse ;  /* 0x0000000a30307c23 */ /* 0x100fe20008010805 */
[--C-:B------:R-:W-:Y:S01]  /*5320*/  FFMA.FTZ R49, R49, UR10, -R5.reuse ;  /* 0x0000000a31317c23 */ /* 0x100fe20008010805 */
[----:B------:R-:W3:Y:S01]  /*5330*/  MUFU.EX2 R28, R28 ;  /* 0x0000001c001c7308 */ /* 0x000ee20000000800 */
[----:B0-----:R-:W-:Y:S01]  /*5340*/  FADD.FTZ R13, R35, R12 ;  /* 0x0000000c230d7221 */ /* 0x001fe20000010000 */
[--C-:B------:R-:W-:Y:S01]  /*5350*/  FFMA.FTZ R52, R52, UR10, -R5.reuse ;  /* 0x0000000a34347c23 */ /* 0x100fe20008010805 */
[----:B------:R-:W-:Y:S01]  /*5360*/  FFMA.FTZ R5, R53, UR10, -R5 ;  /* 0x0000000a35057c23 */ /* 0x000fe20008010805 */
[----:B------:R-:W-:-:S04]  /*5370*/  F2FP.F16.F32.PACK_AB R157, R35, R34 ;  /* 0x00000022239d723e */ /* 0x000fc800000000ff */
[----:B------:R-:W0:Y:S01]  /*5380*/  MUFU.EX2 R29, R29 ;  /* 0x0000001d001d7308 */ /* 0x000e220000000800 */
[----:B----4-:R-:W-:Y:S01]  /*5390*/  FADD.FTZ R9, R24, R25 ;  /* 0x0000001918097221 */ /* 0x010fe20000010000 */
[----:B------:R-:W-:-:S06]  /*53a0*/  F2FP.F16.F32.PACK_AB R152, R25, R24 ;  /* 0x000000181998723e */ /* 0x000fcc00000000ff */
[----:B------:R-:W5:Y:S01]  /*53b0*/  MUFU.EX2 R32, R32 ;  /* 0x0000002000207308 */ /* 0x000f620000000800 */
[----:B---3--:R-:W-:-:S07]  /*53c0*/  FADD.FTZ R10, R28, R9 ;  /* 0x000000091c0a7221 */ /* 0x008fce0000010000 */
[----:B------:R-:W3:Y:S01]  /*53d0*/  MUFU.EX2 R38, R38 ;  /* 0x0000002600267308 */ /* 0x000ee20000000800 */
[C---:B0-----:R-:W-:Y:S01]  /*53e0*/  FADD.FTZ R9, R29.reuse, R10 ;  /* 0x0000000a1d097221 */ /* 0x041fe20000010000 */
[----:B------:R-:W-:Y:S01]  /*53f0*/  F2FP.F16.F32.PACK_AB R154, R29, R28 ;  /* 0x0000001c1d9a723e */ /* 0x000fe200000000ff */
[----:B------:R-:W-:Y:S06]  /*5400*/  BAR.SYNC.DEFER_BLOCKING 0xf, 0x100 ;  /* 0x03c4000000007b1d */ /* 0x000fec0000010000 */
[----:B------:R-:W0:Y:S01]  /*5410*/  MUFU.EX2 R33, R33 ;  /* 0x0000002100217308 */ /* 0x000e220000000800 */
[----:B-----5:R-:W-:-:S07]  /*5420*/  FADD.FTZ R4, R32, R9 ;  /* 0x0000000920047221 */ /* 0x020fce0000010000 */
[----:B------:R-:W4:Y:S01]  /*5430*/  MUFU.EX2 R39, R39 ;  /* 0x0000002700277308 */ /* 0x000f220000000800 */
[----:B---3--:R-:W-:-:S07]  /*5440*/  FADD.FTZ R10, R38, R13 ;  /* 0x0000000d260a7221 */ /* 0x008fce0000010000 */
[----:B------:R-:W3:Y:S01]  /*5450*/  MUFU.EX2 R36, R36 ;  /* 0x0000002400247308 */ /* 0x000ee20000000800 */
[C---:B0-----:R-:W-:Y:S01]  /*5460*/  FADD.FTZ R9, R33.reuse, R4 ;  /* 0x0000000421097221 */ /* 0x041fe20000010000 */
[----:B------:R-:W-:Y:S01]  /*5470*/  F2FP.F16.F32.PACK_AB R156, R33, R32 ;  /* 0x00000020219c723e */ /* 0x000fe200000000ff */
[----:B------:R0:W-:Y:S05]  /*5480*/  STSM.16.M88.4 [R19+0x26800], R152 ;  /* 0x0268009813007844 */ /* 0x0001ea0000000200 */
[----:B------:R-:W5:Y:S01]  /*5490*/  MUFU.EX2 R42, R42 ;  /* 0x0000002a002a7308 */ /* 0x000f620000000800 */
[C---:B----4-:R-:W-:Y:S01]  /*54a0*/  FADD.FTZ R13, R39.reuse, R10 ;  /* 0x0000000a270d7221 */ /* 0x050fe20000010000 */
[----:B------:R-:W-:-:S06]  /*54b0*/  F2FP.F16.F32.PACK_AB R159, R39, R38 ;  /* 0x00000026279f723e */ /* 0x000fcc00000000ff */
[----:B------:R-:W4:Y:S01]  /*54c0*/  MUFU.EX2 R37, R37 ;  /* 0x0000002500257308 */ /* 0x000f220000000800 */
[----:B---3--:R-:W-:-:S07]  /*54d0*/  FADD.FTZ R4, R36, R9 ;  /* 0x0000000924047221 */ /* 0x008fce0000010000 */
[----:B------:R-:W3:Y:S01]  /*54e0*/  MUFU.EX2 R40, R40 ;  /* 0x0000002800287308 */ /* 0x000ee20000000800 */
[----:B-----5:R-:W-:-:S07]  /*54f0*/  FADD.FTZ R10, R42, R13 ;  /* 0x0000000d2a0a7221 */ /* 0x020fce0000010000 */
        /* <DEDUP_REMOVED lines=8> */
[----:B------:R-:W-:-:S06]  /*5580*/  F2FP.F16.F32.PACK_AB R161, R43, R42 ;  /* 0x0000002a2ba1723e */ /* 0x000fcc00000000ff */
[----:B------:R-:W5:Y:S01]  /*5590*/  MUFU.EX2 R44, R44 ;  /* 0x0000002c002c7308 */ /* 0x000f620000000800 */
[C---:B----4-:R-:W-:Y:S01]  /*55a0*/  FADD.FTZ R13, R41.reuse, R4 ;  /* 0x00000004290d7221 */ /* 0x050fe20000010000 */
[----:B------:R-:W-:-:S06]  /*55b0*/  F2FP.F16.F32.PACK_AB R160, R41, R40 ;  /* 0x0000002829a0723e */ /* 0x000fcc00000000ff */
[----:B------:R-:W4:Y:S01]  /*55c0*/  MUFU.EX2 R47, R47 ;  /* 0x0000002f002f7308 */ /* 0x000f220000000800 */
[----:B---3--:R-:W-:-:S07]  /*55d0*/  FADD.FTZ R10, R46, R15 ;  /* 0x0000000f2e0a7221 */ /* 0x008fce0000010000 */
[----:B------:R-:W3:Y:S01]  /*55e0*/  MUFU.EX2 R45, R45 ;  /* 0x0000002d002d7308 */ /* 0x000ee20000000800 */
[----:B-----5:R-:W-:-:S07]  /*55f0*/  FADD.FTZ R4, R44, R13 ;  /* 0x0000000d2c047221 */ /* 0x020fce0000010000 */
[----:B------:R-:W-:Y:S01]  /*5600*/  MUFU.EX2 R50, R50 ;  /* 0x0000003200327308 */ /* 0x000fe20000000800 */
[C---:B----4-:R-:W-:Y:S01]  /*5610*/  F2FP.F16.F32.PACK_AB R163, R47.reuse, R46 ;  /* 0x0000002e2fa3723e */ /* 0x050fe200000000ff */
[----:B------:R-:W-:-:S06]  /*5620*/  FADD.FTZ R47, R47, R10 ;  /* 0x0000000a2f2f7221 */ /* 0x000fcc0000010000 */
        /* <DEDUP_REMOVED lines=10> */
[----:B------:R-:W5:Y:S01]  /*56d0*/  MUFU.EX2 R52, R52 ;  /* 0x0000003400347308 */ /* 0x000f620000000800 */
[----:B---3--:R-:W-:Y:S01]  /*56e0*/  F2FP.F16.F32.PACK_AB R164, R49, R48 ;  /* 0x0000003031a4723e */ /* 0x008fe200000000ff */
[----:B------:R-:W-:-:S04]  /*56f0*/  FADD.FTZ R48, R48, R45 ;  /* 0x0000002d30307221 */ /* 0x000fc80000010000 */
[----:B------:R-:W-:Y:S02]  /*5700*/  FADD.FTZ R49, R49, R48 ;  /* 0x0000003031317221 */ /* 0x000fe40000010000 */
[----:B------:R3:W1:Y:S01]  /*5710*/  MUFU.EX2 R9, R5 ;  /* 0x0000000500097308 */ /* 0x0006620000000800 */
[----:B----4-:R-:W-:Y:S01]  /*5720*/  F2FP.F16.F32.PACK_AB R167, R11, R54 ;  /* 0x000000360ba7723e */ /* 0x010fe200000000ff */
[----:B------:R-:W-:Y:S01]  /*5730*/  FADD.FTZ R54, R54, R51 ;  /* 0x0000003336367221 */ /* 0x000fe20000010000 */
[----:B-----5:R-:W-:-:S03]  /*5740*/  FADD.FTZ R4, R52, R49 ;  /* 0x0000003134047221 */ /* 0x020fc60000010000 */
[----:B---3--:R-:W-:Y:S01]  /*5750*/  FADD.FTZ R5, R11, R54 ;  /* 0x000000360b057221 */ /* 0x008fe20000010000 */
[C---:B-1----:R-:W-:Y:S01]  /*5760*/  F2FP.F16.F32.PACK_AB R166, R9.reuse, R52 ;  /* 0x0000003409a6723e */ /* 0x042fe200000000ff */
[----:B------:R-:W-:-:S04]  /*5770*/  FADD.FTZ R4, R9, R4 ;  /* 0x0000000409047221 */ /* 0x000fc80000010000 */
[----:B------:R0:W-:Y:S01]  /*5780*/  STSM.16.M88.4 [R23], R164 ;  /* 0x000000a417007844 */ /* 0x0001e20000000200 */
[----:B------:R-:W-:Y:S05]  /*5790*/  @!P0 BRA `(.L_x_7423) ;  /* 0x0000000000048947 */ /* 0x000fea0003800000 */
[----:B------:R-:W-:Y:S01]  /*57a0*/  BPT.TRAP 0x1 ;  /* 0x000000040000795c */ /* 0x000fe20000300000 */
.L_x_7423:
[----:B------:R1:W3:Y:S01]  /*57b0*/  SYNCS.PHASECHK.TRANS64.TRYWAIT P2, [R7+URZ+0x28c50], R8 ;  /* 0x028c5008070075a7 */ /* 0x0002e2000804017f */
[----:B------:R-:W-:Y:S05]  /*57c0*/  @!P0 BRA `(.L_x_7424) ;  /* 0x0000000000048947 */ /* 0x000fea0003800000 */
[----:B------:R-:W-:Y:S01]  /*57d0*/  BPT.TRAP 0x1 ;  /* 0x000000040000795c */ /* 0x000fe20000300000 */
.L_x_7424:
[----:B---3--:R-:W-:Y:S05]  /*57e0*/  @P2 BRA `(.L_x_7425) ;  /* 0x0000000000082947 */ /* 0x008fea0003800000 */
[----:B------:R-:W3:Y:S02]  /*57f0*/  SYNCS.PHASECHK.TRANS64.TRYWAIT P2, [R7+URZ+0x28c50], R8 ;  /* 0x028c5008070075a7 */ /* 0x000ee4000804017f */
[----:B---3--:R-:W-:Y:S05]  /*5800*/  @!P2 BRA `(.L_x_7426) ;  /* 0x0000010c0048a947 */ /* 0x008fea0003800000 */
.L_x_7425:
[----:B------:R-:W-:Y:S01]  /*5810*/  ULEA UR11, UR37, UR50, 0xc ;  /* 0x00000032250b7291 */ /* 0x000fe2000f8e603f */
[----:B------:R-:W-:Y:S01]  /*5820*/  WARPGROUP.ARRIVE ;  /* 0x00000000000079c5 */ /* 0x000fe20000000000 */
[----:B------:R-:W-:Y:S01]  /*5830*/  UMOV UR7, 0x40000040 ;  /* 0x4000004000077882 */ /* 0x000fe20000000000 */
[----:B------:R-:W-:Y:S01]  /*5840*/  @UP0 ULDC UR14, c[0x0][0x450] ;  /* 0x00011400000e0ab9 */ /* 0x000fe20000000800 */
[----:B------:R-:W-:Y:S01]  /*5850*/  UIADD3 UR21, UR53, -0x2, URZ ;  /* 0xfffffffe35157890 */ /* 0x000fe2000fffe03f */
[----:B-123--:R-:W-:Y:S02]  /*5860*/  @!P1 VIADD R7, R7, 0x28c60 ;  /* 0x00028c6007079836 */ /* 0x00efe40000000000 */
[----:B------:R-:W-:Y:S02]  /*5870*/  UMOV UR6, UR11 ;  /* 0x0000000b00067c82 */ /* 0x000fe40008000000 */
[----:B------:R-:W-:Y:S01]  /*5880*/  HGMMA.64x256x16.F32 R24, R152, gdesc[UR4].tnspB, RZ, !UPT, gsb0 ;  /* 0x43e0000498187df0 */ /* 0x000fe2000c0008ff */
        /* <DEDUP_REMOVED lines=24> */
[----:B------:R-:W-:-:S04]  /*5a10*/  USHF.R.S32.HI UR7, URZ, 0x1f, UR6 ;  /* 0x0000001f3f077899 */ /* 0x000fc80008011406 */
[----:B------:R-:W-:-:S04]  /*5a20*/  ULEA.HI UR7, UR7, UR6, URZ, 0x6 ;  /* 0x0000000607077291 */ /* 0x000fc8000f8f303f */
[----:B------:R-:W-:-:S04]  /*5a30*/  USHF.R.S32.HI UR7, URZ, 0x6, UR7 ;  /* 0x000000063f077899 */ /* 0x000fc80008011407 */
[----:B------:R-:W-:-:S04]  /*5a40*/  UISETP.LT.AND UP1, UPT, UR49, UR7, UPT ;  /* 0x000000073100728c */ /* 0x000fc8000bf21270 */
[----:B------:R-:W-:-:S04]  /*5a50*/  USEL UR20, UR49, UR7, !UP1 ;  /* 0x0000000731147287 */ /* 0x000fc8000c800000 */
        /* <DEDUP_REMOVED lines=17> */
.L_x_7436:
[----:B------:R-:W-:-:S04]  /*5b70*/  UIADD3 UR37, UR23, 0x1, URZ ;  /* 0x0000000117257890 */ /* 0x000fc8000fffe03f */
[----:B------:R-:W-:-:S04]  /*5b80*/  UISETP.NE.AND UP1, UPT, UR37, 0x2, UPT ;  /* 0x000000022500788c */ /* 0x000fc8000bf25270 */
[----:B------:R-:W-:Y:S02]  /*5b90*/  USEL UR6, URZ, 0x1, UP1 ;  /* 0x000000013f067887 */ /* 0x000fe40008800000 */
[----:B------:R-:W-:Y:S02]  /*5ba0*/  USEL UR37, UR37, URZ, UP1 ;  /* 0x0000003f25257287 */ /* 0x000fe40008800000 */
[----:B------:R-:W-:Y:S01]  /*5bb0*/  ULOP3.LUT UR38, UR38, UR6, URZ, 0x3c, !UPT ;  /* 0x0000000626267292 */ /* 0x000fe2000f8e3c3f */
[----:B0-23--:R-:W-:Y:S11]  /*5bc0*/  @!P0 BRA `(.L_x_7428) ;  /* 0x0000000000048947 */ /* 0x00dff60003800000 */
[----:B------:R-:W-:Y:S01]  /*5bd0*/  BPT.TRAP 0x1 ;  /* 0x000000040000795c */ /* 0x000fe20000300000 */
.L_x_7428:
[----:B------:R-:W-:Y:S01]  /*5be0*/  ULEA UR24, UR37, UR46, 0x3 ;  /* 0x0000002e25187291 */ /* 0x000fe2000f8e183f */
[----:B-1----:R-:W-:-:S05]  /*5bf0*/  IMAD.U32 R7, RZ, RZ, UR38 ;  /* 0x00000026ff077e24 */ /* 0x002fca000f8e00ff */
[----:B------:R-:W-:-:S04]  /*5c00*/  SHF.L.U32 R7, R7, 0x1f, RZ ;  /* 0x0000001f07077819 */ /* 0x000fc800000006ff */
[----:B------:R1:W2:Y:S01]  /*5c10*/  SYNCS.PHASECHK.TRANS64.TRYWAIT P2, [UR24+0x28c30], R7 ;  /* 0x028c3007ff0075a7 */ /* 0x0002a20008040158 */
[----:B------:R-:W-:Y:S05]  /*5c20*/  @!P0 BRA `(.L_x_7429) ;  /* 0x0000000000048947 */ /* 0x000fea0003800000 */
[----:B------:R-:W-:Y:S01]  /*5c30*/  BPT.TRAP 0x1 ;  /* 0x000000040000795c */ /* 0x000fe20000300000 */
.L_x_7429:
[----:B------:R-:W-:Y:S01]  /*5c40*/  VIADD R10, R186, UR39 ;  /* 0x00000027ba0a7c36 */ /* 0x000fe20008000000 */
[----:B--2---:R-:W-:Y:S06]  /*5c50*/  @P2 BRA `(.L_x_7430) ;  /* 0x0000000000082947 */ /* 0x004fec0003800000 */
[----:B------:R-:W2:Y:S02]  /*5c60*/  SYNCS.PHASECHK.TRANS64.TRYWAIT P2, [UR24+0x28c30], R7 ;  /* 0x028c3007ff0075a7 */ /* 0x000ea40008040158 */
[----:B--2---:R-:W-:Y:S05]  /*5c70*/  @!P2 BRA `(.L_x_7431) ;  /* 0x000001080040a947 */ /* 0x004fea0003800000 */
.L_x_7430:
[----:B------:R-:W-:Y:S01]  /*5c80*/  R2UR UR18, R3 ;  /* 0x00000000031272ca */ /* 0x000fe200000e0000 */
[----:B0-----:R-:W-:Y:S01]  /*5c90*/  WARPGROUP.ARRIVE ;  /* 0x00000000000079c5 */ /* 0x001fe20000000000 */
[----:B------:R-:W-:Y:S01]  /*5ca0*/  UMOV UR19, 0x40000040 ;  /* 0x4000004000137882 */ /* 0x000fe20000000000 */
[----:B------:R-:W-:Y:S01]  /*5cb0*/  PLOP3.LUT P2, PT, PT, PT, UP0, 0x80, 0x0 ;  /* 0x000000000000781c */ /* 0x000fe20003f4f008 */
[----:B------:R-:W-:Y:S01]  /*5cc0*/  @UP0 ULDC UR6, c[0x0][0x44c] ;  /* 0x0001130000060ab9 */ /* 0x000fe20000000800 */
[----:B------:R-:W-:Y:S01]  /*5cd0*/  UMOV UR7, 0x40000040 ;  /* 0x4000004000077882 */ /* 0x000fe20000000000 */
[----:B------:R-:W-:Y:S01]  /*5ce0*/  UMOV UR11, 0x40000040 ;  /* 0x40000040000b7882 */ /* 0x000fe20000000000 */
[----:B------:R-:W-:Y:S01]  /*5cf0*/  UMOV UR15, 0x40000040 ;  /* 0x40000040000f7882 */ /* 0x000fe20000000000 */
[----:B------:R-:W-:Y:S01]  /*5d00*/  LOP3.LUT R18, R18, 0xffffdfff, RZ, 0xc0, !PT ;  /* 0xffffdfff12127812 */ /* 0x000fe200078ec0ff */
[----:B------:R-:W-:-:S03]  /*5d10*/  IMAD.U32 R12, RZ, RZ, UR23 ;  /* 0x00000017ff0c7e24 */ /* 0x000fc6000f8e00ff */
[----:B------:R-:W-:Y:S01]  /*5d20*/  @P1 LOP3.LUT R18, R18, 0x2000, RZ, 0xfc, !PT ;  /* 0x0000200012121812 */ /* 0x000fe200078efcff */
[----:B------:R-:W-:-:S03]  /*5d30*/  ULEA UR18, UR37, UR18, 0x9 ;  /* 0x0000001225127291 */ /* 0x000fc6000f8e483f */
[----:B--2---:R-:W-:Y:S01]  /*5d40*/  @P2 IMAD.HI.U32 R0, R10, UR6, RZ ;  /* 0x000000060a002c27 */ /* 0x004fe2000f8e00ff */
[----:B------:R-:W-:Y:S01]  /*5d50*/  @UP0 ULDC UR6, c[0x0][0x450] ;  /* 0x0001140000060ab9 */ /* 0x000fe20000000800 */
[----:B------:R-:W-:Y:S01]  /*5d60*/  UIADD3 UR10, UR18, 0x4, URZ ;  /* 0x00000004120a7890 */ /* 0x000fe2000fffe03f */
[----:B------:R-:W-:Y:S01]  /*5d70*/  LOP3.LUT R18, R18, 0xffffefff, RZ, 0xc0, !PT ;  /* 0xffffefff12127812 */ /* 0x000fe200078ec0ff */
[----:B------:R-:W-:Y:S01]  /*5d80*/  UIADD3 UR14, UR18, 0x6, URZ ;  /* 0x00000006120e7890 */ /* 0x000fe2000fffe03f */
[----:B------:R-:W-:Y:S01]  /*5d90*/  @P2 SHF.R.U32.HI R10, RZ, UR6, R0 ;  /* 0x00000006ff0a2c19 */ /* 0x000fe20008011600 */
[----:B------:R-:W-:Y:S01]  /*5da0*/  HGMMA.64x64x16.F32 R152, gdesc[UR16], RZ, !UPT, gsb0 ;  /* 0x00e00000109879f0 */ /* 0x000fe2000c0008ff */
[----:B------:R-:W-:Y:S01]  /*5db0*/  UMOV UR6, 0xffffffc0 ;  /* 0xffffffc000067882 */ /* 0x000fe20000000000 */
[----:B------:R-:W-:Y:S01]  /*5dc0*/  IMAD.U32 R0, RZ, RZ, UR51 ;  /* 0x00000033ff007e24 */ /* 0x000fe2000f8e00ff */
[----:B------:R-:W-:Y:S01]  /*5dd0*/  UIMAD UR6, UR21, UR6, 0x1 ;  /* 0x00000001150674a4 */ /* 0x000fe2000f8e0206 */
[----:B------:R-:W0:Y:S01]  /*5de0*/  SHFL.IDX PT, R11, R10, RZ, 0x1c1f ;  /* 0x001c1fff0a0b7589 */ /* 0x000e2200000e0000 */
[----:B------:R-:W-:-:S03]  /*5df0*/  @P0 LOP3.LUT R18, R18, 0x1000, RZ, 0xfc, !PT ;  /* 0x0000100012120812 */ /* 0x000fc600078efcff */
[----:B------:R-:W2:Y:S01]  /*5e00*/  SHFL.IDX PT, R13, R10, 0x1, 0x1c1f ;  /* 0x003c1f000a0d7f89 */ /* 0x000ea200000e0000 */
[----:B------:R-:W-:Y:S01]  /*5e10*/  IADD3 R0, R0, UR6, -R185 ;  /* 0x0000000600007c10 */ /* 0x000fe2000fffe8b9 */
[----:B------:R-:W-:Y:S01]  /*5e20*/  UIADD3 UR6, UR18, 0x2, URZ ;  /* 0x0000000212067890 */ /* 0x000fe2000fffe03f */
[----:B------:R-:W-:-:S03]  /*5e30*/  LOP3.LUT R18, R18, 0xffff7fff, RZ, 0xc0, !PT ;  /* 0xffff7fff12127812 */ /* 0x000fc600078ec0ff */
[----:B------:R-:W-:-:S04]  /*5e40*/  VIADD R0, R0, -UR52 ;  /* 0x8000003400007c36 */ /* 0x000fc80008000000 */
[C---:B0-----:R-:W-:Y:S02]  /*5e50*/  IMAD.IADD R6, R0.reuse, 0x1, R11 ;  /* 0x0000000100067824 */ /* 0x041fe400078e020b */
[----:B--2---:R-:W-:-:S03]  /*5e60*/  IMAD.IADD R0, R0, 0x1, R13 ;  /* 0x0000000100007824 */ /* 0x004fc600078e020d */
[C---:B------:R-:W-:Y:S02]  /*5e70*/  ISETP.GT.AND P2, PT, R6.reuse, 0x21, PT ;  /* 0x000000210600780c */ /* 0x040fe40003f44270 */
[C---:B------:R-:W-:Y:S02]  /*5e80*/  ISETP.GT.AND P3, PT, R6.reuse, 0x28, PT ;  /* 0x000000280600780c */ /* 0x040fe40003f64270 */
[C---:B------:R-:W-:Y:S02]  /*5e90*/  ISETP.GT.AND P4, PT, R6.reuse, 0x29, PT ;  /* 0x000000290600780c */ /* 0x040fe40003f84270 */
[C---:B------:R-:W-:Y:S02]  /*5ea0*/  ISETP.GT.AND P5, PT, R6.reuse, 0x30, PT ;  /* 0x000000300600780c */ /* 0x040fe40003fa4270 */
[C---:B------:R-:W-:Y:S02]  /*5eb0*/  ISETP.GT.AND P6, PT, R6.reuse, 0x31, PT ;  /* 0x000000310600780c */ /* 0x040fe40003fc4270 */
[----:B------:R-:W-:-:S02]  /*5ec0*/  ISETP.GT.AND P1, PT, R6, 0x38, PT ;  /* 0x000000380600780c */ /* 0x000fc40003f24270 */
[----:B------:R-:W-:Y:S02]  /*5ed0*/  ISETP.GT.AND P0, PT, R6, 0x39, PT ;  /* 0x000000390600780c */ /* 0x000fe40003f04270 */
[----:B------:R-:W-:Y:S02]  /*5ee0*/  @P2 LOP3.LUT R18, R18, 0x8000, RZ, 0xfc, !PT ;  /* 0x0000800012122812 */ /* 0x000fe400078efcff */
[----:B------:R-:W-:Y:S02]  /*5ef0*/  ISETP.GT.AND P2, PT, R6, RZ, PT ;  /* 0x000000ff0600720c */ /* 0x000fe40003f44270 */
[----:B------:R-:W-:-:S04]  /*5f00*/  LOP3.LUT R18, R18, 0xfffeffff, RZ, 0xc0, !PT ;  /* 0xfffeffff12127812 */ /* 0x000fc800078ec0ff */
[----:B------:R-:W-:Y:S02]  /*5f10*/  @P3 LOP3.LUT R18, R18, 0x10000, RZ, 0xfc, !PT ;  /* 0x0001000012123812 */ /* 0x000fe400078efcff */
[----:B------:R-:W-:Y:S02]  /*5f20*/  ISETP.GT.AND P3, PT, R6, 0x9, PT ;  /* 0x000000090600780c */ /* 0x000fe40003f64270 */
[----:B------:R-:W-:-:S04]  /*5f30*/  LOP3.LUT R18, R18, 0xfffdffff, RZ, 0xc0, !PT ;  /* 0xfffdffff12127812 */ /* 0x000fc800078ec0ff */
[----:B------:R-:W-:Y:S02]  /*5f40*/  @P4 LOP3.LUT R18, R18, 0x20000, RZ, 0xfc, !PT ;  /* 0x0002000012124812 */ /* 0x000fe400078efcff */
[----:B------:R-:W-:Y:S02]  /*5f50*/  ISETP.GT.AND P4, PT, R6, 0x8, PT ;  /* 0x000000080600780c */ /* 0x000fe40003f84270 */
[----:B------:R-:W-:-:S04]  /*5f60*/  LOP3.LUT R18, R18, 0xfffbffff, RZ, 0xc0, !PT ;  /* 0xfffbffff12127812 */ /* 0x000fc800078ec0ff */
[----:B------:R-:W-:Y:S02]  /*5f70*/  @P5 LOP3.LUT R18, R18, 0x40000, RZ, 0xfc, !PT ;  /* 0x0004000012125812 */ /* 0x000fe400078efcff */
[----:B------:R-:W-:Y:S01]  /*5f80*/  ISETP.GT.AND P5, PT, R6, 0x1, PT ;  /* 0x000000010600780c */ /* 0x000fe20003fa4270 */
        /* <DEDUP_REMOVED lines=11> */
[----:B------:R-:W-:Y:S02]  /*6040*/  FSEL R152, R152, -INF , P2 ;  /* 0xff80000098987808 */ /* 0x000fe40001000000 */
[----:B------:R-:W-:Y:S02]  /*6050*/  ISETP.GT.AND P2, PT, R6, 0x10, PT ;  /* 0x000000100600780c */ /* 0x000fe40003f44270 */
[----:B------:R-:W-:Y:S02]  /*6060*/  FSEL R153, R153, -INF , P5 ;  /* 0xff80000099997808 */ /* 0x000fe40002800000 */
[----:B------:R-:W-:-:S02]  /*6070*/  FSEL R156, R156, -INF , P4 ;  /* 0xff8000009c9c7808 */ /* 0x000fc40002000000 */
[----:B------:R-:W-:Y:S02]  /*6080*/  FSEL R157, R157, -INF , P3 ;  /* 0xff8000009d9d7808 */ /* 0x000fe40001800000 */
[----:B------:R-:W-:Y:S02]  /*6090*/  FSEL R160, R160, -INF , P2 ;  /* 0xff800000a0a07808 */ /* 0x000fe40001000000 */
[C---:B------:R-:W-:Y:S02]  /*60a0*/  ISETP.GT.AND P5, PT, R6.reuse, 0x11, PT ;  /* 0x000000110600780c */ /* 0x040fe40003fa4270 */
[C---:B------:R-:W-:Y:S02]  /*60b0*/  ISETP.GT.AND P4, PT, R6.reuse, 0x18, PT ;  /* 0x000000180600780c */ /* 0x040fe40003f84270 */
[C---:B------:R-:W-:Y:S02]  /*60c0*/  ISETP.GT.AND P3, PT, R6.reuse, 0x19, PT ;  /* 0x000000190600780c */ /* 0x040fe40003f64270 */
[----:B------:R-:W-:-:S02]  /*60d0*/  ISETP.GT.AND P2, PT, R6, 0x20, PT ;  /* 0x000000200600780c */ /* 0x000fc40003f44270 */
[----:B------:R-:W-:Y:S02]  /*60e0*/  FMNMX.FTZ R6, R152, R9, !PT ;  /* 0x0000000998067209 */ /* 0x000fe40007810000 */
[----:B------:R-:W-:Y:S02]  /*60f0*/  FSEL R161, R161, -INF , P5 ;  /* 0xff800000a1a17808 */ /* 0x000fe40002800000 */
[----:B------:R-:W-:Y:S02]  /*6100*/  FMNMX.FTZ R6, R153, R6, !PT ;  /* 0x0000000699067209 */ /* 0x000fe40007810000 */
[----:B------:R-:W-:Y:S02]  /*6110*/  FSEL R164, R164, -INF , P4 ;  /* 0xff800000a4a47808 */ /* 0x000fe40002000000 */
[----:B------:R-:W-:Y:S02]  /*6120*/  FMNMX.FTZ R6, R156, R6, !PT ;  /* 0x000000069c067209 */ /* 0x000fe40007810000 */
[----:B------:R-:W-:-:S02]  /*6130*/  FSEL R165, R165, -INF , P3 ;  /* 0xff800000a5a57808 */ /* 0x000fc40001800000 */
[----:B------:R-:W-:Y:S02]  /*6140*/  FMNMX.FTZ R6, R157, R6, !PT ;  /* 0x000000069d067209 */ /* 0x000fe40007810000 */
[----:B------:R-:W-:Y:S02]  /*6150*/  FSEL R168, R168, -INF , P2 ;  /* 0xff800000a8a87808 */ /* 0x000fe40001000000 */
[----:B------:R-:W-:Y:S02]  /*6160*/  FMNMX.FTZ R6, R160, R6, !PT ;  /* 0x00000006a0067209 */ /* 0x000fe40007810000 */
[C---:B------:R-:W-:Y:S02]  /*6170*/  LOP3.LUT P2, RZ, R18.reuse, 0x8000, RZ, 0xc0, !PT ;  /* 0x0000800012ff7812 */ /* 0x040fe4000784c0ff */
[----:B------:R-:W-:Y:S02]  /*6180*/  FMNMX.FTZ R6, R161, R6, !PT ;  /* 0x00000006a1067209 */ /* 0x000fe40007810000 */
[----:B------:R-:W-:-:S02]  /*6190*/  LOP3.LUT P3, RZ, R18, 0x10000, RZ, 0xc0, !PT ;  /* 0x0001000012ff7812 */ /* 0x000fc4000786c0ff */
[----:B------:R-:W-:Y:S02]  /*61a0*/  FMNMX.FTZ R6, R164, R6, !PT ;  /* 0x00000006a4067209 */ /* 0x000fe40007810000 */
[----:B------:R-:W-:Y:S02]  /*61b0*/  FSEL R169, R169, -INF , P2 ;  /* 0xff800000a9a97808 */ /* 0x000fe40001000000 */
[----:B------:R-:W-:Y:S02]  /*61c0*/  FMNMX.FTZ R6, R165, R6, !PT ;  /* 0x00000006a5067209 */ /* 0x000fe40007810000 */
[----:B------:R-:W-:Y:S02]  /*61d0*/  LOP3.LUT P4, RZ, R18, 0x20000, RZ, 0xc0, !PT ;  /* 0x0002000012ff7812 */ /* 0x000fe4000788c0ff */
[----:B------:R-:W-:Y:S02]  /*61e0*/  FMNMX.FTZ R6, R168, R6, !PT ;  /* 0x00000006a8067209 */ /* 0x000fe40007810000 */
[----:B------:R-:W-:-:S02]  /*61f0*/  FSEL R172, R172, -INF , P3 ;  /* 0xff800000acac7808 */ /* 0x000fc40001800000 */
[----:B------:R-:W-:Y:S02]  /*6200*/  FMNMX.FTZ R6, R169, R6, !PT ;  /* 0x00000006a9067209 */ /* 0x000fe40007810000 */
[----:B------:R-:W-:Y:S02]  /*6210*/  LOP3.LUT P5, RZ, R18, 0x40000, RZ, 0xc0, !PT ;  /* 0x0004000012ff7812 */ /* 0x000fe400078ac0ff */
[----:B------:R-:W-:Y:S02]  /*6220*/  FSEL R173, R173, -INF , P4 ;  /* 0xff800000adad7808 */ /* 0x000fe40002000000 */
[----:B------:R-:W-:Y:S02]  /*6230*/  FMNMX.FTZ R6, R172, R6, !PT ;  /* 0x00000006ac067209 */ /* 0x000fe40007810000 */
[----:B------:R-:W-:Y:S02]  /*6240*/  FSEL R176, R176, -INF , P5 ;  /* 0xff800000b0b07808 */ /* 0x000fe40002800000 */
[----:B------:R-:W-:-:S02]  /*6250*/  FMNMX.FTZ R6, R173, R6, !PT ;  /* 0x00000006ad067209 */ /* 0x000fc40007810000 */
[----:B------:R-:W-:Y:S02]  /*6260*/  FSEL R177, R177, -INF , P6 ;  /* 0xff800000b1b17808 */ /* 0x000fe40003000000 */
[----:B------:R-:W-:Y:S02]  /*6270*/  FMNMX.FTZ R6, R176, R6, !PT ;  /* 0x00000006b0067209 */ /* 0x000fe40007810000 */
[----:B------:R-:W-:Y:S02]  /*6280*/  FSEL R180, R180, -INF , P1 ;  /* 0xff800000b4b47808 */ /* 0x000fe40000800000 */
[----:B------:R-:W-:Y:S02]  /*6290*/  FMNMX.FTZ R6, R177, R6, !PT ;  /* 0x00000006b1067209 */ /* 0x000fe40007810000 */
[----:B------:R-:W-:Y:S02]  /*62a0*/  FSEL R181, R181, -INF , P0 ;  /* 0xff800000b5b57808 */ /* 0x000fe40000000000 */
[----:B------:R-:W-:-:S02]  /*62b0*/  FMNMX.FTZ R6, R180, R6, !PT ;  /* 0x00000006b4067209 */ /* 0x000fc40007810000 */
[C---:B------:R-:W-:Y:S02]  /*62c0*/  ISETP.GT.AND P1, PT, R0.reuse, 0x21, PT ;  /* 0x000000210000780c */ /* 0x040fe40003f24270 */
[----:B------:R-:W-:Y:S02]  /*62d0*/  FMNMX.FTZ R6, R181, R6, !PT ;  /* 0x00000006b5067209 */ /* 0x000fe40007810000 */
[----:B------:R-:W-:Y:S02]  /*62e0*/  ISETP.GT.AND P6, PT, R0, 0x1, PT ;  /* 0x000000010000780c */ /* 0x000fe40003fc4270 */
[----:B------:R-:W-:Y:S01]  /*62f0*/  LOP3.LUT R18, R18, 0xffffbfff, RZ, 0xc0, !PT ;  /* 0xffffbfff12127812 */ /* 0x000fe200078ec0ff */
[----:B------:R-:W0:Y:S01]  /*6300*/  SHFL.BFLY PT, R10, R6, 0x2, 0x1f ;  /* 0x0c401f00060a7f89 */ /* 0x000e2200000e0000 */
[----:B------:R-:W-:Y:S02]  /*6310*/  FSEL R155, R155, -INF , P6 ;  /* 0xff8000009b9b7808 */ /* 0x000fe40003000000 */
[----:B------:R-:W-:-:S02]  /*6320*/  ISETP.GT.AND P4, PT, R0, RZ, PT ;  /* 0x000000ff0000720c */ /* 0x000fc40003f84270 */
[----:B------:R-:W-:Y:S02]  /*6330*/  ISETP.GT.AND P3, PT, R0, 0x8, PT ;  /* 0x000000080000780c */ /* 0x000fe40003f64270 */
[----:B------:R-:W-:Y:S02]  /*6340*/  @P1 LOP3.LUT R18, R18, 0x4000, RZ, 0xfc, !PT ;  /* 0x0000400012121812 */ /* 0x000fe400078efcff */
[C---:B------:R-:W-:Y:S02]  /*6350*/  ISETP.GT.AND P1, PT, R0.reuse, 0x20, PT ;  /* 0x000000200000780c */ /* 0x040fe40003f24270 */
[----:B------:R-:W-:Y:S02]  /*6360*/  ISETP.GT.AND P2, PT, R0, 0x9, PT ;  /* 0x000000090000780c */ /* 0x000fe40003f44270 */
[----:B------:R-:W-:Y:S02]  /*6370*/  FSEL R170, R170, -INF , P1 ;  /* 0xff800000aaaa7808 */ /* 0x000fe40000800000 */
[----:B------:R-:W-:-:S02]  /*6380*/  LOP3.LUT P1, RZ, R18, 0x4000, RZ, 0xc0, !PT ;  /* 0x0000400012ff7812 */ /* 0x000fc4000782c0ff */
[----:B------:R-:W-:Y:S02]  /*6390*/  FSEL R154, R154, -INF , P4 ;  /* 0xff8000009a9a7808 */ /* 0x000fe40002000000 */
[----:B------:R-:W-:Y:S02]  /*63a0*/  FSEL R171, R171, -INF , P1 ;  /* 0xff800000abab7808 */ /* 0x000fe40000800000 */
[----:B------:R-:W-:Y:S02]  /*63b0*/  LOP3.LUT P1, RZ, R18, 0x2000, RZ, 0xc0, !PT ;  /* 0x0000200012ff7812 */ /* 0x000fe4000782c0ff */
[----:B------:R-:W-:Y:S02]  /*63c0*/  FSEL R158, R158, -INF , P3 ;  /* 0xff8000009e9e7808 */ /* 0x000fe40001800000 */
[----:B0-----:R-:W-:Y:S02]  /*63d0*/  FMNMX.FTZ R6, R6, R10, !PT ;  /* 0x0000000a06067209 */ /* 0x001fe40007810000 */
[----:B------:R-:W-:-:S02]  /*63e0*/  FSEL R159, R159, -INF , P2 ;  /* 0xff8000009f9f7808 */ /* 0x000fc40001000000 */
[C---:B------:R-:W-:Y:S01]  /*63f0*/  ISETP.GT.AND P5, PT, R0.reuse, 0x10, PT ;  /* 0x000000100000780c */ /* 0x040fe20003fa4270 */
[----:B------:R-:W0:Y:S01]  /*6400*/  SHFL.BFLY PT, R10, R6, 0x1, 0x1f ;  /* 0x0c201f00060a7f89 */ /* 0x000e2200000e0000 */
[C---:B------:R-:W-:Y:S02]  /*6410*/  ISETP.GT.AND P4, PT, R0.reuse, 0x11, PT ;  /* 0x000000110000780c */ /* 0x040fe40003f84270 */
[C---:B------:R-:W-:Y:S02]  /*6420*/  ISETP.GT.AND P3, PT, R0.reuse, 0x18, PT ;  /* 0x000000180000780c */ /* 0x040fe40003f64270 */
        /* <DEDUP_REMOVED lines=9> */
[----:B------:R-:W-:Y:S02]  /*64c0*/  ISETP.GT.AND P5, PT, R0, 0x39, PT ;  /* 0x000000390000780c */ /* 0x000fe40003fa4270 */
[----:B0-----:R-:W-:Y:S02]  /*64d0*/  FMNMX.FTZ R6, R6, R10, !PT ;  /* 0x0000000a06067209 */ /* 0x001fe40007810000 */
[----:B------:R-:W-:Y:S02]  /*64e0*/  FSEL R174, R174, -INF , P0 ;  /* 0xff800000aeae7808 */ /* 0x000fe40000000000 */
[----:B------:R-:W-:Y:S02]  /*64f0*/  FSETP.NEU.FTZ.AND P6, PT, R6, -INF , PT ;  /* 0xff8000000600780b */ /* 0x000fe40003fdd000 */
[----:B------:R-:W-:Y:S02]  /*6500*/  FSEL R178, R178, -INF , P2 ;  /* 0xff800000b2b27808 */ /* 0x000fe40001000000 */
[----:B------:R-:W-:-:S02]  /*6510*/  FSEL R10, R6, RZ, P6 ;  /* 0x000000ff060a7208 */ /* 0x000fc40003000000 */
[----:B------:R-:W-:Y:S02]  /*6520*/  FSEL R179, R179, -INF , P3 ;  /* 0xff800000b3b37808 */ /* 0x000fe40001800000 */
[----:B------:R-:W-:Y:S01]  /*6530*/  FSEL R182, R182, -INF , P4 ;  /* 0xff800000b6b67808 */ /* 0x000fe20002000000 */
[----:B------:R-:W-:Y:S01]  /*6540*/  FADD.FTZ R10, -R10, R9 ;  /* 0x000000090a0a7221 */ /* 0x000fe20000010100 */
[----:B------:R-:W-:Y:S01]  /*6550*/  FMUL.FTZ R9, R6, UR10 ;  /* 0x0000000a06097c20 */ /* 0x000fe20008410000 */
[----:B------:R-:W-:Y:S02]  /*6560*/  FSEL R183, R183, -INF , P5 ;  /* 0xff800000b7b77808 */ /* 0x000fe40002800000 */
[----:B------:R-:W-:Y:S02]  /*6570*/  ISETP.NE.AND P2, PT, R17, RZ, PT ;  /* 0x000000ff1100720c */ /* 0x000fe40003f45270 */
[----:B------:R-:W-:Y:S02]  /*6580*/  FSEL R9, R9, RZ, P6 ;  /* 0x000000ff09097208 */ /* 0x000fe40003000000 */
[----:B------:R-:W-:-:S02]  /*6590*/  ISETP.GT.AND P6, PT, R0, 0x29, PT ;  /* 0x000000290000780c */ /* 0x000fc40003fc4270 */
[----:B------:R-:W-:Y:S01]  /*65a0*/  LOP3.LUT P0, RZ, R18, 0x1000, RZ, 0xc0, !PT ;  /* 0x0000100012ff7812 */ /* 0x000fe2000780c0ff */
        /* <DEDUP_REMOVED lines=16> */
[----:B------:R-:W-:Y:S01]  /*66b0*/  FMUL.FTZ R9, R10, UR10 ;  /* 0x0000000a0a097c20 */ /* 0x000fe20008410000 */
[----:B------:R-:W-:Y:S01]  /*66c0*/  IMAD.U32 R10, RZ, RZ, UR24 ;  /* 0x00000018ff0a7e24 */ /* 0x000fe2000f8e00ff */
[----:B------:R-:W-:Y:S01]  /*66d0*/  FSEL R175, R175, -INF , P6 ;  /* 0xff800000afaf7808 */ /* 0x000fe20003000000 */
[----:B------:R-:W-:Y:S01]  /*66e0*/  @!P2 IMAD R12, R12, 0x40, R16 ;  /* 0x000000400c0ca824 */ /* 0x000fe200078e0210 */
[----:B------:R-:W-:Y:S01]  /*66f0*/  MUFU.EX2 R152, R152 ;  /* 0x0000009800987308 */ /* 0x000fe20000000800 */
[----:B------:R-:W-:-:S03]  /*6700*/  @!P1 VIADD R0, R10, 0x28c40 ;  /* 0x00028c400a009836 */ /* 0x000fc60000000000 */
[----:B------:R-:W-:Y:S02]  /*6710*/  @!P2 LEA R12, R12, UR46, 0x2 ;  /* 0x0000002e0c0cac11 */ /* 0x000fe4000f8e10ff */
[----:B------:R-:W-:Y:S02]  /*6720*/  @!P1 PRMT R0, RZ, 0x654, R0 ;  /* 0x00000654ff009816 */ /* 0x000fe40000000000 */
[----:B------:R-:W0:Y:S02]  /*6730*/  MUFU.EX2 R9, R9 ;  /* 0x0000000900097308 */ /* 0x000e240000000800 */
[----:B------:R2:W-:Y:S06]  /*6740*/  @!P1 SYNCS.ARRIVE.TRANS64.RED.A1T0 RZ, [R0+URZ], RZ ;  /* 0x000000ff00ff99a7 */ /* 0x0005ec000810043f */
[----:B------:R-:W3:Y:S01]  /*6750*/  MUFU.EX2 R153, R153 ;  /* 0x0000009900997308 */ /* 0x000ee20000000800 */
[----:B--2---:R-:W-:-:S04]  /*6760*/  FMNMX.FTZ R0, R154, R8, !PT ;  /* 0x000000089a007209 */ /* 0x004fc80007810000 */
[----:B------:R-:W-:-:S03]  /*6770*/  FMNMX.FTZ R0, R155, R0, !PT ;  /* 0x000000009b007209 */ /* 0x000fc60007810000 */
[----:B------:R-:W2:Y:S01]  /*6780*/  MUFU.EX2 R156, R156 ;  /* 0x0000009c009c7308 */ /* 0x000ea20000000800 */
[----:B0-----:R-:W-:Y:S01]  /*6790*/  @!P2 STS [R12+0x28800], R9 ;  /* 0x028800090c00a388 */ /* 0x001fe20000000800 */
[----:B------:R-:W-:Y:S01]  /*67a0*/  FMNMX.FTZ R0, R158, R0, !PT ;  /* 0x000000009e007209 */ /* 0x000fe20007810000 */
[----:B------:R-:W-:Y:S01]  /*67b0*/  FFMA.FTZ R4, R9, R4, R152 ;  /* 0x0000000409047223 */ /* 0x000fe20000010098 */
[-C--:B------:R-:W-:Y:S01]  /*67c0*/  FMUL.FTZ R24, R24, R9.reuse ;  /* 0x0000000918187220 */ /* 0x080fe20000410000 */
[-C--:B------:R-:W-:Y:S01]  /*67d0*/  FMUL.FTZ R25, R25, R9.reuse ;  /* 0x0000000919197220 */ /* 0x080fe20000410000 */
[----:B------:R-:W-:Y:S01]  /*67e0*/  FMNMX.FTZ R0, R159, R0, !PT ;  /* 0x000000009f007209 */ /* 0x000fe20007810000 */
[-C--:B------:R-:W-:Y:S01]  /*67f0*/  FMUL.FTZ R28, R28, R9.reuse ;  /* 0x000000091c1c7220 */ /* 0x080fe20000410000 */
[----:B------:R-:W0:Y:S01]  /*6800*/  MUFU.EX2 R157, R157 ;  /* 0x0000009d009d7308 */ /* 0x000e220000000800 */
[----:B---3--:R-:W-:Y:S01]  /*6810*/  FADD.FTZ R4, R153, R4 ;  /* 0x0000000499047221 */ /* 0x008fe20000010000 */
[----:B------:R-:W-:Y:S01]  /*6820*/  FMNMX.FTZ R0, R162, R0, !PT ;  /* 0x00000000a2007209 */ /* 0x000fe20007810000 */
[-C--:B------:R-:W-:Y:S01]  /*6830*/  FMUL.FTZ R29, R29, R9.reuse ;  /* 0x000000091d1d7220 */ /* 0x080fe20000410000 */
[----:B------:R-:W-:Y:S01]  /*6840*/  F2FP.F16.F32.PACK_AB R152, R153, R152 ;  /* 0x000000989998723e */ /* 0x000fe200000000ff */
[-C--:B------:R-:W-:Y:S01]  /*6850*/  FMUL.FTZ R32, R32, R9.reuse ;  /* 0x0000000920207220 */ /* 0x080fe20000410000 */
[----:B------:R-:W-:Y:S01]  /*6860*/  FMNMX.FTZ R0, R163, R0, !PT ;  /* 0x00000000a3007209 */ /* 0x000fe20007810000 */
[-C--:B------:R-:W-:Y:S01]  /*6870*/  FMUL.FTZ R33, R33, R9.reuse ;  /* 0x0000000921217220 */ /* 0x080fe20000410000 */
[----:B------:R-:W-:Y:S01]  /*6880*/  MUFU.EX2 R161, R161 ;  /* 0x000000a100a17308 */ /* 0x000fe20000000800 */
[----:B--2---:R-:W-:Y:S01]  /*6890*/  FADD.FTZ R4, R156, R4 ;  /* 0x000000049c047221 */ /* 0x004fe20000010000 */
[----:B------:R-:W-:Y:S01]  /*68a0*/  FMNMX.FTZ R0, R166, R0, !PT ;  /* 0x00000000a6007209 */ /* 0x000fe20007810000 */
[-C--:B------:R-:W-:Y:S01]  /*68b0*/  FMUL.FTZ R36, R36, R9.reuse ;  /* 0x0000000924247220 */ /* 0x080fe20000410000 */
[-C--:B------:R-:W-:Y:S01]  /*68c0*/  FMUL.FTZ R37, R37, R9.reuse ;  /* 0x0000000925257220 */ /* 0x080fe20000410000 */
[-C--:B------:R-:W-:Y:S01]  /*68d0*/  FMUL.FTZ R40, R40, R9.reuse ;  /* 0x0000000928287220 */ /* 0x080fe20000410000 */
[----:B------:R-:W-:Y:S01]  /*68e0*/  FMNMX.FTZ R0, R167, R0, !PT ;  /* 0x00000000a7007209 */ /* 0x000fe20007810000 */
[-C--:B------:R-:W-:Y:S01]  /*68f0*/  FMUL.FTZ R41, R41, R9.reuse ;  /* 0x0000000929297220 */ /* 0x080fe20000410000 */
[----:B------:R-:W-:Y:S01]  /*6900*/  MUFU.EX2 R164, R164 ;  /* 0x000000a400a47308 */ /* 0x000fe20000000800 */
[----:B0-----:R-:W-:Y:S01]  /*6910*/  FADD.FTZ R4, R157, R4 ;  /* 0x000000049d047221 */ /* 0x001fe20000010000 */
[----:B------:R-:W-:Y:S01]  /*6920*/  FMNMX.FTZ R0, R170, R0, !PT ;  /* 0x00000000aa007209 */ /* 0x000fe20007810000 */
[-C--:B------:R-:W-:Y:S01]  /*6930*/  FMUL.FTZ R44, R44, R9.reuse ;  /* 0x000000092c2c7220 */ /* 0x080fe20000410000 */
[-C--:B------:R-:W-:Y:S01]  /*6940*/  FMUL.FTZ R45, R45, R9.reuse ;  /* 0x000000092d2d7220 */ /* 0x080fe20000410000 */
[-C--:B------:R-:W-:Y:S01]  /*6950*/  FMUL.FTZ R48, R48, R9.reuse ;  /* 0x0000000930307220 */ /* 0x080fe20000410000 */
[----:B------:R-:W-:Y:S01]  /*6960*/  FMNMX.FTZ R0, R171, R0, !PT ;  /* 0x00000000ab007209 */ /* 0x000fe20007810000 */
[-C--:B------:R-:W-:Y:S01]  /*6970*/  FMUL.FTZ R49, R49, R9.reuse ;  /* 0x0000000931317220 */ /* 0x080fe20000410000 */
[----:B------:R-:W-:Y:S01]  /*6980*/  MUFU.EX2 R165, R165 ;  /* 0x000000a500a57308 */ /* 0x000fe20000000800 */
[-C--:B------:R-:W-:Y:S01]  /*6990*/  FMUL.FTZ R52, R52, R9.reuse ;  /* 0x0000000934347220 */ /* 0x080fe20000410000 */
        /* <DEDUP_REMOVED lines=24> */
[-C--:B------:R-:W-:Y:S01]  /*6b20*/  FMUL.FTZ R84, R84, R9.reuse ;  /* 0x0000000954547220 */ /* 0x080fe20000410000 */
[----:B------:R-:W0:Y:S01]  /*6b30*/  SHFL.BFLY PT, R11, R0, 0x2, 0x1f ;  /* 0x0c401f00000b7f89 */ /* 0x000e2200000e0000 */
        /* <DEDUP_REMOVED lines=38> */
[----:B0-----:R-:W-:-:S04]  /*6da0*/  FMNMX.FTZ R0, R0, R11, !PT ;  /* 0x0000000b00007209 */ /* 0x001fc80007810000 */
[----:B------:R-:W-:-:S04]  /*6db0*/  FSETP.NEU.FTZ.AND P3, PT, R0, -INF , PT ;  /* 0xff8000000000780b */ /* 0x000fc80003f7d000 */
[----:B------:R-:W-:-:S05]  /*6dc0*/  FSEL R11, R0, RZ, P3 ;  /* 0x000000ff000b7208 */ /* 0x000fca0001800000 */
[----:B------:R-:W-:Y:S02]  /*6dd0*/  FADD.FTZ R8, -R11, R8 ;  /* 0x000000080b087221 */ /* 0x000fe40000010100 */
[----:B------:R-:W0:Y:S02]  /*6de0*/  MUFU.EX2 R11, R160 ;  /* 0x000000a0000b7308 */ /* 0x000e240000000800 */
[----:B------:R-:W-:-:S06]  /*6df0*/  FMUL.FTZ R8, R8, UR10 ;  /* 0x0000000a08087c20 */ /* 0x000fcc0008410000 */
[----:B------:R-:W2:Y:S08]  /*6e00*/  MUFU.EX2 R8, R8 ;  /* 0x0000000800087308 */ /* 0x000eb00000000800 */
[----:B------:R-:W3:Y:S01]  /*6e10*/  MUFU.EX2 R160, R168 ;  /* 0x000000a800a07308 */ /* 0x000ee20000000800 */
[----:B0-----:R-:W-:-:S04]  /*6e20*/  FADD.FTZ R4, R11, R4 ;  /* 0x000000040b047221 */ /* 0x001fc80000010000 */
[----:B------:R-:W-:Y:S01]  /*6e30*/  FADD.FTZ R4, R161, R4 ;  /* 0x00000004a1047221 */ /* 0x000fe20000010000 */
[----:B--2---:R0:W-:Y:S03]  /*6e40*/  @!P2 STS [R12+0x28820], R8 ;  /* 0x028820080c00a388 */ /* 0x0041e60000000800 */
[----:B------:R-:W-:Y:S01]  /*6e50*/  FADD.FTZ R4, R164, R4 ;  /* 0x00000004a4047221 */ /* 0x000fe20000010000 */
[-C--:B------:R-:W-:Y:S01]  /*6e60*/  FMUL.FTZ R26, R26, R8.reuse ;  /* 0x000000081a1a7220 */ /* 0x080fe20000410000 */
[-C--:B------:R-:W-:Y:S01]  /*6e70*/  FMUL.FTZ R27, R27, R8.reuse ;  /* 0x000000081b1b7220 */ /* 0x080fe20000410000 */
[-C--:B------:R-:W-:Y:S01]  /*6e80*/  FMUL.FTZ R30, R30, R8.reuse ;  /* 0x000000081e1e7220 */ /* 0x080fe20000410000 */
[----:B------:R-:W-:Y:S01]  /*6e90*/  FADD.FTZ R4, R165, R4 ;  /* 0x00000004a5047221 */ /* 0x000fe20000010000 */
[-C--:B------:R-:W-:Y:S01]  /*6ea0*/  FMUL.FTZ R31, R31, R8.reuse ;  /* 0x000000081f1f7220 */ /* 0x080fe20000410000 */
[-C--:B------:R-:W-:Y:S01]  /*6eb0*/  FMUL.FTZ R34, R34, R8.reuse ;  /* 0x0000000822227220 */ /* 0x080fe20000410000 */
[----:B------:R-:W-:Y:S01]  /*6ec0*/  FMUL.FTZ R35, R35, R8 ;  /* 0x0000000823237220 */ /* 0x000fe20000410000 */
[----:B---3--:R-:W-:Y:S01]  /*6ed0*/  FADD.FTZ R4, R160, R4 ;  /* 0x00000004a0047221 */ /* 0x008fe20000010000 */
[----:B0-----:R-:W-:Y:S01]  /*6ee0*/  FMUL.FTZ R12, R0, UR10 ;  /* 0x0000000a000c7c20 */ /* 0x001fe20008410000 */
[C---:B------:R-:W-:Y:S01]  /*6ef0*/  F2FP.F16.F32.PACK_AB R160, R169.reuse, R160 ;  /* 0x000000a0a9a0723e */ /* 0x040fe200000000ff */
[-C--:B------:R-:W-:Y:S01]  /*6f00*/  FMUL.FTZ R38, R38, R8.reuse ;  /* 0x0000000826267220 */ /* 0x080fe20000410000 */
[----:B------:R-:W-:Y:S01]  /*6f10*/  FADD.FTZ R4, R169, R4 ;  /* 0x00000004a9047221 */ /* 0x000fe20000010000 */
[-C--:B------:R-:W-:Y:S01]  /*6f20*/  FMUL.FTZ R39, R39, R8.reuse ;  /* 0x0000000827277220 */ /* 0x080fe20000410000 */
[----:B------:R-:W-:Y:S01]  /*6f30*/  FSEL R12, R12, RZ, P3 ;  /* 0x000000ff0c0c7208 */ /* 0x000fe20001800000 */
[-C--:B------:R-:W-:Y:S01]  /*6f40*/  FMUL.FTZ R42, R42, R8.reuse ;  /* 0x000000082a2a7220 */ /* 0x080fe20000410000 */
[-C--:B------:R-:W-:Y:S01]  /*6f50*/  FMUL.FTZ R43, R43, R8.reuse ;  /* 0x000000082b2b7220 */ /* 0x080fe20000410000 */
[-C--:B------:R-:W-:Y:S01]  /*6f60*/  FMUL.FTZ R46, R46, R8.reuse ;  /* 0x000000082e2e7220 */ /* 0x080fe20000410000 */
[----:B------:R-:W-:Y:S01]  /*6f70*/  FMUL.FTZ R47, R47, R8 ;  /* 0x000000082f2f7220 */ /* 0x000fe20000410000 */
[--C-:B------:R-:W-:Y:S01]  /*6f80*/  FFMA.FTZ R154, R154, UR10, -R12.reuse ;  /* 0x0000000a9a9a7c23 */ /* 0x100fe2000801080c */
[--C-:B------:R-:W-:Y:S01]  /*6f90*/  FFMA.FTZ R155, R155, UR10, -R12.reuse ;  /* 0x0000000a9b9b7c23 */ /* 0x100fe2000801080c */
[--C-:B------:R-:W-:Y:S01]  /*6fa0*/  FFMA.FTZ R158, R158, UR10, -R12.reuse ;  /* 0x0000000a9e9e7c23 */ /* 0x100fe2000801080c */
[--C-:B------:R-:W-:Y:S01]  /*6fb0*/  FFMA.FTZ R159, R159, UR10, -R12.reuse ;  /* 0x0000000a9f9f7c23 */ /* 0x100fe2000801080c */
        /* <DEDUP_REMOVED lines=10> */
[--C-:B------:R-:W-:Y:S01]  /*7060*/  FFMA.FTZ R178, R178, UR10, -R12.reuse ;  /* 0x0000000ab2b27c23 */ /* 0x100fe2000801080c */
[--C-:B------:R-:W-:Y:S01]  /*7070*/  FFMA.FTZ R179, R179, UR10, -R12.reuse ;  /* 0x0000000ab3b37c23 */ /* 0x100fe2000801080c */
[--C-:B------:R-:W-:Y:S01]  /*7080*/  FFMA.FTZ R182, R182, UR10, -R12.reuse ;  /* 0x0000000ab6b67c23 */ /* 0x100fe2000801080c */
[----:B------:R-:W-:Y:S01]  /*7090*/  FFMA.FTZ R12, R183, UR10, -R12 ;  /* 0x0000000ab70c7c23 */ /* 0x000fe2000801080c */
[----:B0-----:R-:W-:Y:S01]  /*70a0*/  F2FP.F16.F32.PACK_AB R154, R157, R156 ;  /* 0x0000009c9d9a723e */ /* 0x001fe200000000ff */
[-C--:B------:R-:W-:Y:S01]  /*70b0*/  FMUL.FTZ R50, R50, R8.reuse ;  /* 0x0000000832327220 */ /* 0x080fe20000410000 */
[----:B------:R-:W-:Y:S01]  /*70c0*/  MUFU.EX2 R14, R159 ;  /* 0x0000009f000e7308 */ /* 0x000fe20000000800 */
[----:B--2---:R-:W-:Y:S01]  /*70d0*/  FFMA.FTZ R5, R8, R5, R153 ;  /* 0x0000000508057223 */ /* 0x004fe20000010099 */
[----:B------:R-:W-:Y:S01]  /*70e0*/  F2FP.F16.F32.PACK_AB R156, R161, R11 ;  /* 0x0000000ba19c723e */ /* 0x000fe200000000ff */
[-C--:B------:R-:W-:Y:S01]  /*70f0*/  FMUL.FTZ R51, R51, R8.reuse ;  /* 0x0000000833337220 */ /* 0x080fe20000410000 */
[-C--:B------:R-:W-:Y:S01]  /*7100*/  FMUL.FTZ R54, R54, R8.reuse ;  /* 0x0000000836367220 */ /* 0x080fe20000410000 */
[-C--:B------:R-:W-:Y:S01]  /*7110*/  FMUL.FTZ R55, R55, R8.reuse ;  /* 0x0000000837377220 */ /* 0x080fe20000410000 */
[-C--:B------:R-:W-:Y:S01]  /*7120*/  FMUL.FTZ R58, R58, R8.reuse ;  /* 0x000000083a3a7220 */ /* 0x080fe20000410000 */
[-C--:B------:R-:W-:Y:S01]  /*7130*/  FMUL.FTZ R59, R59, R8.reuse ;  /* 0x000000083b3b7220 */ /* 0x080fe20000410000 */
[----:B------:R-:W-:Y:S01]  /*7140*/  MUFU.EX2 R13, R13 ;  /* 0x0000000d000d7308 */ /* 0x000fe20000000800 */
[C---:B---3--:R-:W-:Y:S01]  /*7150*/  FADD.FTZ R5, R155.reuse, R5 ;  /* 0x000000059b057221 */ /* 0x048fe20000010000 */
[----:B------:R-:W-:Y:S01]  /*7160*/  F2FP.F16.F32.PACK_AB R153, R155, R153 ;  /* 0x000000999b99723e */ /* 0x000fe200000000ff */
[-C--:B------:R-:W-:Y:S01]  /*7170*/  FMUL.FTZ R62, R62, R8.reuse ;  /* 0x000000083e3e7220 */ /* 0x080fe20000410000 */
[-C--:B------:R-:W-:Y:S01]  /*7180*/  FMUL.FTZ R63, R63, R8.reuse ;  /* 0x000000083f3f7220 */ /* 0x080fe20000410000 */
[-C--:B------:R-:W-:Y:S01]  /*7190*/  FMUL.FTZ R66, R66, R8.reuse ;  /* 0x0000000842427220 */ /* 0x080fe20000410000 */
[-C--:B------:R-:W-:Y:S01]  /*71a0*/  FMUL.FTZ R67, R67, R8.reuse ;  /* 0x0000000843437220 */ /* 0x080fe20000410000 */
[-C--:B------:R-:W-:Y:S01]  /*71b0*/  FMUL.FTZ R70, R70, R8.reuse ;  /* 0x0000000846467220 */ /* 0x080fe20000410000 */
[----:B------:R0:W2:Y:S01]  /*71c0*/  MUFU.EX2 R155, R158 ;  /* 0x0000009e009b7308 */ /* 0x0000a20000000800 */
[-C--:B------:R-:W-:Y:S01]  /*71d0*/  FMUL.FTZ R71, R71, R8.reuse ;  /* 0x0000000847477220 */ /* 0x080fe20000410000 */
[-C--:B------:R-:W-:Y:S01]  /*71e0*/  FMUL.FTZ R74, R74, R8.reuse ;  /* 0x000000084a4a7220 */ /* 0x080fe20000410000 */
[-C--:B------:R-:W-:Y:S01]  /*71f0*/  FMUL.FTZ R75, R75, R8.reuse ;  /* 0x000000084b4b7220 */ /* 0x080fe20000410000 */
[-C--:B------:R-:W-:Y:S01]  /*7200*/  FMUL.FTZ R78, R78, R8.reuse ;  /* 0x000000084e4e7220 */ /* 0x080fe20000410000 */
[-C--:B------:R-:W-:Y:S01]  /*7210*/  FMUL.FTZ R79, R79, R8.reuse ;  /* 0x000000084f4f7220 */ /* 0x080fe20000410000 */
        /* <DEDUP_REMOVED lines=10> */
[----:B------:R0:W4:Y:S01]  /*72c0*/  MUFU.EX2 R159, R166 ;  /* 0x000000a6009f7308 */ /* 0x0001220000000800 */
[----:B--2---:R-:W-:Y:S01]  /*72d0*/  FADD.FTZ R5, R155, R5 ;  /* 0x000000059b057221 */ /* 0x004fe20000010000 */
[C---:B------:R-:W-:Y:S01]  /*72e0*/  F2FP.F16.F32.PACK_AB R155, R14.reuse, R155 ;  /* 0x0000009b0e9b723e */ /* 0x040fe200000000ff */
[----:B------:R-:W-:Y:S01]  /*72f0*/  BAR.SYNC.DEFER_BLOCKING 0xf, 0x100 ;  /* 0x03c4000000007b1d */ /* 0x000fe20000010000 */
[-C--:B------:R-:W-:Y:S01]  /*7300*/  FMUL.FTZ R95, R95, R8.reuse ;  /* 0x000000085f5f7220 */ /* 0x080fe20000410000 */
[----:B------:R-:W-:Y:S01]  /*7310*/  FADD.FTZ R5, R14, R5 ;  /* 0x000000050e057221 */ /* 0x000fe20000010000 */
[-C--:B------:R-:W-:Y:S01]  /*7320*/  FMUL.FTZ R98, R98, R8.reuse ;  /* 0x0000000862627220 */ /* 0x080fe20000410000 */
[-C--:B------:R-:W-:Y:S01]  /*7330*/  FMUL.FTZ R99, R99, R8.reuse ;  /* 0x0000000863637220 */ /* 0x080fe20000410000 */
[-C--:B------:R-:W-:Y:S01]  /*7340*/  FMUL.FTZ R102, R102, R8.reuse ;  /* 0x0000000866667220 */ /* 0x080fe20000410000 */
[----:B------:R-:W2:Y:S01]  /*7350*/  MUFU.EX2 R167, R167 ;  /* 0x000000a700a77308 */ /* 0x000ea20000000800 */
[----:B------:R-:W-:Y:S01]  /*7360*/  FADD.FTZ R5, R13, R5 ;  /* 0x000000050d057221 */ /* 0x000fe20000010000 */
[----:B---3--:R-:W-:Y:S01]  /*7370*/  F2FP.F16.F32.PACK_AB R157, R15, R13 ;  /* 0x0000000d0f9d723e */ /* 0x008fe200000000ff */
[----:B------:R-:W-:Y:S01]  /*7380*/  FMUL.FTZ R103, R103, R8 ;  /* 0x0000000867677220 */ /* 0x000fe20000410000 */
[----:B0-----:R-:W-:Y:S01]  /*7390*/  F2FP.F16.F32.PACK_AB R166, R181, R180 ;  /* 0x000000b4b5a6723e */ /* 0x001fe200000000ff */
[----:B------:R-:W-:Y:S01]  /*73a0*/  FADD.FTZ R5, R15, R5 ;  /* 0x000000050f057221 */ /* 0x000fe20000010000 */
[-C--:B------:R-:W-:Y:S01]  /*73b0*/  FMUL.FTZ R106, R106, R8.reuse ;  /* 0x000000086a6a7220 */ /* 0x080fe20000410000 */
[-C--:B------:R-:W-:Y:S01]  /*73c0*/  FMUL.FTZ R107, R107, R8.reuse ;  /* 0x000000086b6b7220 */ /* 0x080fe20000410000 */
[----:B------:R-:W0:Y:S01]  /*73d0*/  MUFU.EX2 R170, R170 ;  /* 0x000000aa00aa7308 */ /* 0x000e220000000800 */
        /* <DEDUP_REMOVED lines=8> */
[C---:B--2---:R-:W-:Y:S01]  /*7460*/  FADD.FTZ R5, R167.reuse, R5 ;  /* 0x00000005a7057221 */ /* 0x044fe20000010000 */
[----:B------:R-:W-:Y:S01]  /*7470*/  F2FP.F16.F32.PACK_AB R159, R167, R159 ;  /* 0x0000009fa79f723e */ /* 0x000fe200000000ff */
[----:B------:R2:W-:Y:S01]  /*7480*/  STSM.16.M88.4 [R19+0x26800], R152 ;  /* 0x0268009813007844 */ /* 0x0005e20000000200 */
[-C--:B------:R-:W-:Y:S01]  /*7490*/  FMUL.FTZ R122, R122, R8.reuse ;  /* 0x000000087a7a7220 */ /* 0x080fe20000410000 */
[-C--:B------:R-:W-:Y:S01]  /*74a0*/  FMUL.FTZ R123, R123, R8.reuse ;  /* 0x000000087b7b7220 */ /* 0x080fe20000410000 */
[-C--:B------:R-:W-:Y:S01]  /*74b0*/  FMUL.FTZ R126, R126, R8.reuse ;  /* 0x000000087e7e7220 */ /* 0x080fe20000410000 */
[----:B------:R2:W-:Y:S01]  /*74c0*/  STSM.16.M88.4 [R184], R156 ;  /* 0x0000009cb8007844 */ /* 0x0005e20000000200 */
[----:B------:R-:W4:Y:S01]  /*74d0*/  MUFU.EX2 R163, R174 ;  /* 0x000000ae00a37308 */ /* 0x000f220000000800 */
        /* <DEDUP_REMOVED lines=18> */
[----:B------:R-:W-:-:S05]  /*7600*/  FMUL.FTZ R151, R151, R8 ;  /* 0x0000000897977220 */ /* 0x000fca0000410000 */
[----:B------:R-:W4:Y:S01]  /*7610*/  MUFU.EX2 R178, R178 ;  /* 0x000000b200b27308 */ /* 0x000f220000000800 */
[C---:B0-----:R-:W-:Y:S01]  /*7620*/  FADD.FTZ R5, R175.reuse, R5 ;  /* 0x00000005af057221 */ /* 0x041fe20000010000 */
[----:B------:R-:W-:-:S06]  /*7630*/  F2FP.F16.F32.PACK_AB R163, R175, R163 ;  /* 0x000000a3afa3723e */ /* 0x000fcc00000000ff */
[----:B------:R-:W0:Y:S01]  /*7640*/  MUFU.EX2 R165, R179 ;  /* 0x000000b300a57308 */ /* 0x000e220000000800 */
[----:B---3--:R-:W-:Y:S01]  /*7650*/  FADD.FTZ R4, R162, R4 ;  /* 0x00000004a2047221 */ /* 0x008fe20000010000 */
[----:B------:R-:W-:-:S03]  /*7660*/  F2FP.F16.F32.PACK_AB R162, R173, R162 ;  /* 0x000000a2ada2723e */ /* 0x000fc600000000ff */
[----:B------:R-:W-:Y:S02]  /*7670*/  FADD.FTZ R4, R173, R4 ;  /* 0x00000004ad047221 */ /* 0x000fe40000010000 */
[----:B------:R2:W-:Y:S01]  /*7680*/  STSM.16.M88.4 [R22], R160 ;  /* 0x000000a016007844 */ /* 0x0005e20000000200 */
[----:B------:R-:W3:Y:S01]  /*7690*/  MUFU.EX2 R167, R182 ;  /* 0x000000b600a77308 */ /* 0x000ee20000000800 */
[----:B----4-:R-:W-:Y:S01]  /*76a0*/  FADD.FTZ R5, R178, R5 ;  /* 0x00000005b2057221 */ /* 0x010fe20000010000 */
[----:B------:R-:W-:-:S04]  /*76b0*/  FADD.FTZ R4, R176, R4 ;  /* 0x00000004b0047221 */ /* 0x000fc80000010000 */
[----:B------:R-:W-:Y:S02]  /*76c0*/  FADD.FTZ R4, R177, R4 ;  /* 0x00000004b1047221 */ /* 0x000fe40000010000 */
[----:B------:R-:W4:Y:S01]  /*76d0*/  MUFU.EX2 R12, R12 ;  /* 0x0000000c000c7308 */ /* 0x000f220000000800 */
[C---:B0-----:R-:W-:Y:S01]  /*76e0*/  FADD.FTZ R5, R165.reuse, R5 ;  /* 0x00000005a5057221 */ /* 0x041fe20000010000 */
[----:B------:R-:W-:Y:S01]  /*76f0*/  F2FP.F16.F32.PACK_AB R165, R165, R178 ;  /* 0x000000b2a5a5723e */ /* 0x000fe200000000ff */
[----:B------:R-:W-:-:S04]  /*7700*/  FADD.FTZ R4, R180, R4 ;  /* 0x00000004b4047221 */ /* 0x000fc80000010000 */
[----:B------:R-:W-:Y:S01]  /*7710*/  FADD.FTZ R4, R181, R4 ;  /* 0x00000004b5047221 */ /* 0x000fe20000010000 */
[----:B---3--:R-:W-:Y:S01]  /*7720*/  FADD.FTZ R5, R167, R5 ;  /* 0x00000005a7057221 */ /* 0x008fe20000010000 */
[----:B----4-:R-:W-:-:S03]  /*7730*/  F2FP.F16.F32.PACK_AB R167, R12, R167 ;  /* 0x000000a70ca7723e */ /* 0x010fc600000000ff */
[----:B------:R-:W-:Y:S02]  /*7740*/  FADD.FTZ R5, R12, R5 ;  /* 0x000000050c057221 */ /* 0x000fe40000010000 */
[----:B------:R2:W-:Y:S01]  /*7750*/  STSM.16.M88.4 [R23], R164 ;  /* 0x000000a417007844 */ /* 0x0005e20000000200 */
[----:B------:R-:W-:Y:S05]  /*7760*/  @!P0 BRA `(.L_x_7432) ;  /* 0x0000000000048947 */ /* 0x000fea0003800000 */
[----:B------:R-:W-:Y:S01]  /*7770*/  BPT.TRAP 0x1 ;  /* 0x000000040000795c */ /* 0x000fe20000300000 */
.L_x_7432:
[----:B------:R0:W3:Y:S01]  /*7780*/  SYNCS.PHASECHK.TRANS64.TRYWAIT P2, [UR24+0x28c50], R7 ;  /* 0x028c5007ff0075a7 */ /* 0x0000e20008040158 */
[----:B------:R-:W-:Y:S05]  /*7790*/  @!P0 BRA `(.L_x_7433) ;  /* 0x0000000000048947 */ /* 0x000fea0003800000 */
[----:B------:R-:W-:Y:S01]  /*77a0*/  BPT.TRAP 0x1 ;  /* 0x000000040000795c */ /* 0x000fe20000300000 */
.L_x_7433:
[----:B---3--:R-:W-:Y:S05]  /*77b0*/  @P2 BRA `(.L_x_7434) ;  /* 0x0000000000082947 */ /* 0x008fea0003800000 */
[----:B------:R-:W3:Y:S02]  /*77c0*/  SYNCS.PHASECHK.TRANS64.TRYWAIT P2, [UR24+0x28c50], R7 ;  /* 0x028c5007ff0075a7 */ /* 0x000ee40008040158 */
[----:B---3--:R-:W-:Y:S05]  /*77d0*/  @!P2 BRA `(.L_x_7435) ;  /* 0x000000ec0080a947 */ /* 0x008fea0003800000 */
.L_x_7434:
        /* <DEDUP_REMOVED lines=42> */
.L_x_7427:
[----:B------:R-:W-:-:S06]  /*7a80*/  UISETP.GE.AND UP0, UPT, UR21, UR49, UPT ;  /* 0x000000311500728c */ /* 0x000fcc000bf06270 */
[----:B------:R-:W-:-:S13]  /*7a90*/  PLOP3.LUT P2, PT, PT, PT, UP0, 0x80, 0x0 ;  /* 0x000000000000781c */ /* 0x000fda0003f4f008 */
[----:B------:R-:W-:Y:S05]  /*7aa0*/  @!P2 BRA `(.L_x_7437) ;  /* 0x00000018002ca947 */ /* 0x000fea0003800000 */
[----:B------:R-:W-:Y:S01]  /*7ab0*/  IMAD.MOV.U32 R8, RZ, RZ, R0 ;  /* 0x000000ffff087224 */ /* 0x000fe200078e0000 */
[----:B------:R-:W-:Y:S01]  /*7ac0*/  UMOV UR22, UR37 ;  /* 0x0000002500167c82 */ /* 0x000fe20008000000 */
[----:B------:R-:W-:Y:S01]  /*7ad0*/  IMAD.MOV.U32 R9, RZ, RZ, R6 ;  /* 0x000000ffff097224 */ /* 0x000fe200078e0006 */
[----:B------:R-:W-:-:S06]  /*7ae0*/  ULDC UR20, c[0x0][0x988] ;  /* 0x0002620000147ab9 */ /* 0x000fcc0000000800 */
.L_x_7446:
[----:B------:R-:W-:-:S04]  /*7af0*/  UIADD3 UR37, UR22, 0x1, URZ ;  /* 0x0000000116257890 */ /* 0x000fc8000fffe03f */
[----:B------:R-:W-:-:S04]  /*7b00*/  UISETP.NE.AND UP0, UPT, UR37, 0x2, UPT ;  /* 0x000000022500788c */ /* 0x000fc8000bf05270 */
[----:B------:R-:W-:Y:S02]  /*7b10*/  USEL UR6, URZ, 0x1, UP0 ;  /* 0x000000013f067887 */ /* 0x000fe40008000000 */
[----:B------:R-:W-:Y:S02]  /*7b20*/  USEL UR37, UR37, URZ, UP0 ;  /* 0x0000003f25257287 */ /* 0x000fe40008000000 */
[----:B------:R-:W-:Y:S01]  /*7b30*/  ULOP3.LUT UR38, UR38, UR6, URZ, 0x3c, !UPT ;  /* 0x0000000626267292 */ /* 0x000fe2000f8e3c3f */
[----:B----4-:R-:W-:Y:S11]  /*7b40*/  @!P0 BRA `(.L_x_7438) ;  /* 0x0000000000048947 */ /* 0x010ff60003800000 */
[----:B------:R-:W-:Y:S01]  /*7b50*/  BPT.TRAP 0x1 ;  /* 0x000000040000795c */ /* 0x000fe20000300000 */
.L_x_7438:
[----:B------:R-:W-:Y:S01]  /*7b60*/  ULEA UR23, UR37, UR46, 0x3 ;  /* 0x0000002e25177291 */ /* 0x000fe2000f8e183f */
[----:B01----:R-:W-:-:S05]  /*7b70*/  IMAD.U32 R7, RZ, RZ, UR38 ;  /* 0x00000026ff077e24 */ /* 0x003fca000f8e00ff */
[----:B------:R-:W-:-:S04]  /*7b80*/  SHF.L.U32 R7, R7, 0x1f, RZ ;  /* 0x0000001f07077819 */ /* 0x000fc800000006ff */
[----:B------:R0:W1:Y:S01]  /*7b90*/  SYNCS.PHASECHK.TRANS64.TRYWAIT P2, [UR23+0x28c30], R7 ;  /* 0x028c3007ff0075a7 */ /* 0x0000620008040157 */
[----:B------:R-:W-:Y:S05]  /*7ba0*/  @!P0 BRA `(.L_x_7439) ;  /* 0x0000000000048947 */ /* 0x000fea0003800000 */
[----:B------:R-:W-:Y:S01]  /*7bb0*/  BPT.TRAP 0x1 ;  /* 0x000000040000795c */ /* 0x000fe20000300000 */
.L_x_7439:
[----:B-1----:R-:W-:Y:S05]  /*7bc0*/  @P2 BRA `(.L_x_7440) ;  /* 0x0000000000082947 */ /* 0x002fea0003800000 */
[----:B------:R-:W1:Y:S02]  /*7bd0*/  SYNCS.PHASECHK.TRANS64.TRYWAIT P2, [UR23+0x28c30], R7 ;  /* 0x028c3007ff0075a7 */ /* 0x000e640008040157 */
[----:B-1----:R-:W-:Y:S05]  /*7be0*/  @!P2 BRA `(.L_x_7441) ;  /* 0x000000e80090a947 */ /* 0x002fea0003800000 */
.L_x_7440:
[----:B------:R-:W-:Y:S01]  /*7bf0*/  R2UR UR18, R3 ;  /* 0x00000000031272ca */ /* 0x000fe200000e0000 */
[----:B--2---:R-:W-:Y:S01]  /*7c00*/  WARPGROUP.ARRIVE ;  /* 0x00000000000079c5 */ /* 0x004fe20000000000 */
        /* <DEDUP_REMOVED lines=57> */
[----:B------:R-:W1:Y:S01]  /*7fa0*/  MUFU.EX2 R9, R9 ;  /* 0x0000000900097308 */ /* 0x000e620000000800 */
[--C-:B------:R-:W-:Y:S01]  /*7fb0*/  FFMA.FTZ R176, R176, UR10, -R0.reuse ;  /* 0x0000000ab0b07c23 */ /* 0x100fe20008010800 */
[--C-:B------:R-:W-:Y:S01]  /*7fc0*/  FFMA.FTZ R177, R177, UR10, -R0.reuse ;  /* 0x0000000ab1b17c23 */ /* 0x100fe20008010800 */
[--C-:B------:R-:W-:Y:S01]  /*7fd0*/  FFMA.FTZ R180, R180, UR10, -R0.reuse ;  /* 0x0000000ab4b47c23 */ /* 0x100fe20008010800 */
[----:B------:R-:W-:-:S04]  /*7fe0*/  FFMA.FTZ R181, R181, UR10, -R0 ;  /* 0x0000000ab5b57c23 */ /* 0x000fc80008010800 */
[----:B------:R-:W2:Y:S08]  /*7ff0*/  MUFU.EX2 R153, R153 ;  /* 0x0000009900997308 */ /* 0x000eb00000000800 */
[----:B------:R-:W4:Y:S01]  /*8000*/  MUFU.EX2 R156, R156 ;  /* 0x0000009c009c7308 */ /* 0x000f220000000800 */
        /* <DEDUP_REMOVED lines=41> */
[----:B------:R-:W-:Y:S01]  /*82a0*/  FMNMX.FTZ R0, R154, R8, !PT ;  /* 0x000000089a007209 */ /* 0x000fe20007810000 */
[-C--:B------:R-:W-:Y:S01]  /*82b0*/  FMUL.FTZ R80, R80, R9.reuse ;  /* 0x0000000950507220 */ /* 0x080fe20000410000 */
[----:B------:R-:W-:Y:S01]  /*82c0*/  F2FP.F16.F32.PACK_AB R152, R161, R152 ;  /* 0x00000098a198723e */ /* 0x000fe200000000ff */
[-C--:B------:R-:W-:Y:S01]  /*82d0*/  FMUL.FTZ R81, R81, R9.reuse ;  /* 0x0000000951517220 */ /* 0x080fe20000410000 */
[----:B------:R-:W-:Y:S01]  /*82e0*/  FMNMX.FTZ R0, R155, R0, !PT ;  /* 0x000000009b007209 */ /* 0x000fe20007810000 */
[-C--:B------:R-:W-:Y:S01]  /*82f0*/  FMUL.FTZ R84, R84, R9.reuse ;  /* 0x0000000954547220 */ /* 0x080fe20000410000 */
[----:B------:R-:W4:Y:S01]  /*8300*/  MUFU.EX2 R156, R168 ;  /* 0x000000a8009c7308 */ /* 0x000f220000000800 */
[----:B-1----:R-:W-:Y:S01]  /*8310*/  FADD.FTZ R4, R164, R4 ;  /* 0x00000004a4047221 */ /* 0x002fe20000010000 */
[----:B------:R-:W-:Y:S01]  /*8320*/  FMNMX.FTZ R0, R158, R0, !PT ;  /* 0x000000009e007209 */ /* 0x000fe20007810000 */
[-C--:B------:R-:W-:Y:S01]  /*8330*/  FMUL.FTZ R85, R85, R9.reuse ;  /* 0x0000000955557220 */ /* 0x080fe20000410000 */
[-C--:B------:R-:W-:Y:S01]  /*8340*/  FMUL.FTZ R88, R88, R9.reuse ;  /* 0x0000000958587220 */ /* 0x080fe20000410000 */
[-C--:B------:R-:W-:Y:S01]  /*8350*/  FMUL.FTZ R89, R89, R9.reuse ;  /* 0x0000000959597220 */ /* 0x080fe20000410000 */
[----:B------:R-:W-:Y:S01]  /*8360*/  FMNMX.FTZ R0, R159, R0, !PT ;  /* 0x000000009f007209 */ /* 0x000fe20007810000 */
[-C--:B------:R-:W-:Y:S01]  /*8370*/  FMUL.FTZ R92, R92, R9.reuse ;  /* 0x000000095c5c7220 */ /* 0x080fe20000410000 */
[----:B------:R-:W1:Y:S01]  /*8380*/  MUFU.EX2 R169, R169 ;  /* 0x000000a900a97308 */ /* 0x000e620000000800 */
        /* <DEDUP_REMOVED lines=48> */
[C---:B--2---:R-:W-:Y:S01]  /*8690*/  FADD.FTZ R4, R177.reuse, R4 ;  /* 0x00000004b1047221 */ /* 0x044fe20000010000 */
[----:B------:R-:W-:Y:S01]  /*86a0*/  F2FP.F16.F32.PACK_AB R160, R177, R160 ;  /* 0x000000a0b1a0723e */ /* 0x000fe200000000ff */
[----:B---3--:R-:W2:Y:S01]  /*86b0*/  SHFL.BFLY PT, R10, R0, 0x2, 0x1f ;  /* 0x0c401f00000a7f89 */ /* 0x008ea200000e0000 */
[-C--:B------:R-:W-:Y:S01]  /*86c0*/  FMUL.FTZ R140, R140, R9.reuse ;  /* 0x000000098c8c7220 */ /* 0x080fe20000410000 */
[-C--:B------:R-:W-:Y:S01]  /*86d0*/  FMUL.FTZ R141, R141, R9.reuse ;  /* 0x000000098d8d7220 */ /* 0x080fe20000410000 */
[-C--:B------:R-:W-:Y:S01]  /*86e0*/  FMUL.FTZ R144, R144, R9.reuse ;  /* 0x0000000990907220 */ /* 0x080fe20000410000 */
[-C--:B------:R-:W-:Y:S01]  /*86f0*/  FMUL.FTZ R145, R145, R9.reuse ;  /* 0x0000000991917220 */ /* 0x080fe20000410000 */
[-C--:B------:R-:W-:Y:S01]  /*8700*/  FMUL.FTZ R148, R148, R9.reuse ;  /* 0x0000000994947220 */ /* 0x080fe20000410000 */
[----:B----4-:R-:W-:Y:S01]  /*8710*/  FADD.FTZ R4, R180, R4 ;  /* 0x00000004b4047221 */ /* 0x010fe20000010000 */
[----:B------:R-:W-:-:S03]  /*8720*/  FMUL.FTZ R149, R149, R9 ;  /* 0x0000000995957220 */ /* 0x000fc60000410000 */
[----:B-1----:R-:W-:Y:S01]  /*8730*/  FADD.FTZ R4, R181, R4 ;  /* 0x00000004b5047221 */ /* 0x002fe20000010000 */
[----:B--2---:R-:W-:-:S05]  /*8740*/  FMNMX.FTZ R0, R0, R10, !PT ;  /* 0x0000000a00007209 */ /* 0x004fca0007810000 */
[----:B------:R-:W1:Y:S02]  /*8750*/  SHFL.BFLY PT, R10, R0, 0x1, 0x1f ;  /* 0x0c201f00000a7f89 */ /* 0x000e6400000e0000 */
[----:B-1----:R-:W-:-:S05]  /*8760*/  FMNMX.FTZ R0, R0, R10, !PT ;  /* 0x0000000a00007209 */ /* 0x002fca0007810000 */
        /* <DEDUP_REMOVED lines=22> */
[----:B-1----:R-:W-:Y:S01]  /*88d0*/  F2FP.F16.F32.PACK_AB R154, R165, R164 ;  /* 0x000000a4a59a723e */ /* 0x002fe200000000ff */
[----:B------:R-:W1:Y:S02]  /*88e0*/  MUFU.EX2 R155, R155 ;  /* 0x0000009b009b7308 */ /* 0x000e640000000800 */
        /* <DEDUP_REMOVED lines=31> */
[----:B-1----:R-:W-:Y:S01]  /*8ae0*/  F2FP.F16.F32.PACK_AB R162, R181, R180 ;  /* 0x000000b4b5a2723e */ /* 0x002fe200000000ff */
[----:B------:R4:W-:Y:S01]  /*8af0*/  @!P2 STS [R11+0x28820], R8 ;  /* 0x028820080b00a388 */ /* 0x0009e20000000800 */
[-C--:B------:R-:W-:Y:S01]  /*8b00*/  FMUL.FTZ R51, R51, R8.reuse ;  /* 0x0000000833337220 */ /* 0x080fe20000410000 */
[----:B------:R-:W1:Y:S01]  /*8b10*/  MUFU.EX2 R166, R166 ;  /* 0x000000a600a67308 */ /* 0x000e620000000800 */
        /* <DEDUP_REMOVED lines=77> */
[----:B------:R-:W-:Y:S01]  /*8ff0*/  FMUL.FTZ R151, R151, R8 ;  /* 0x0000000897977220 */ /* 0x000fe20000410000 */
[----:B---3--:R-:W-:-:S04]  /*9000*/  FADD.FTZ R5, R182, R5 ;  /* 0x00000005b6057221 */ /* 0x008fc80000010000 */
[C---:B-1----:R-:W-:Y:S01]  /*9010*/  FADD.FTZ R5, R163.reuse, R5 ;  /* 0x00000005a3057221 */ /* 0x042fe20000010000 */
[----:B------:R-:W-:-:S05]  /*9020*/  F2FP.F16.F32.PACK_AB R163, R163, R182 ;  /* 0x000000b6a3a3723e */ /* 0x000fca00000000ff */
[----:B------:R4:W-:Y:S01]  /*9030*/  STSM.16.M88.4 [R23], R160 ;  /* 0x000000a017007844 */ /* 0x0009e20000000200 */
[----:B------:R-:W-:Y:S05]  /*9040*/  @!P0 BRA `(.L_x_7442) ;  /* 0x0000000000048947 */ /* 0x000fea0003800000 */
[----:B------:R-:W-:Y:S01]  /*9050*/  BPT.TRAP 0x1 ;  /* 0x000000040000795c */ /* 0x000fe20000300000 */
.L_x_7442:
[----:B------:R1:W2:Y:S01]  /*9060*/  SYNCS.PHASECHK.TRANS64.TRYWAIT P2, [UR23+0x28c50], R7 ;  /* 0x028c5007ff0075a7 */ /* 0x0002a20008040157 */
[----:B------:R-:W-:Y:S05]  /*9070*/  @!P0 BRA `(.L_x_7443) ;  /* 0x0000000000048947 */ /* 0x000fea0003800000 */
[----:B------:R-:W-:Y:S01]  /*9080*/  BPT.TRAP 0x1 ;  /* 0x000000040000795c */ /* 0x000fe20000300000 */
.L_x_7443:
[----:B--2---:R-:W-:Y:S05]  /*9090*/  @P2 BRA `(.L_x_7444) ;  /* 0x0000000000082947 */ /* 0x004fea0003800000 */
[----:B------:R-:W2:Y:S02]  /*90a0*/  SYNCS.PHASECHK.TRANS64.TRYWAIT P2, [UR23+0x28c50], R7 ;  /* 0x028c5007ff0075a7 */ /* 0x000ea40008040157 */
[----:B--2---:R-:W-:Y:S05]  /*90b0*/  @!P2 BRA `(.L_x_7445) ;  /* 0x000000d40074a947 */ /* 0x004fea0003800000 */
.L_x_7444:
[----:B------:R-:W-:Y:S01]  /*90c0*/  ULEA UR11, UR37, UR50, 0xc ;  /* 0x00000032250b7291 */ /* 0x000fe2000f8e603f */
[----:B------:R-:W-:Y:S01]  /*90d0*/  WARPGROUP.ARRIVE ;  /* 0x00000000000079c5 */ /* 0x000fe20000000000 */
[----:B------:R-:W-:Y:S01]  /*90e0*/  UMOV UR7, 0x40000040 ;  /* 0x4000004000077882 */ /* 0x000fe20000000000 */
[----:B------:R-:W-:Y:S01]  /*90f0*/  UISETP.GT.AND UP0, UPT, UR21, UR49, UPT ;  /* 0x000000311500728c */ /* 0x000fe2000bf04270 */
[----:B--2---:R-:W-:Y:S01]  /*9100*/  @!P1 VIADD R10, R10, 0x28c60 ;  /* 0x00028c600a0a9836 */ /* 0x004fe20000000000 */
[----:B------:R-:W-:Y:S01]  /*9110*/  UIADD3 UR21, UR21, -0x1, URZ ;  /* 0xffffffff15157890 */ /* 0x000fe2000fffe03f */
[----:B----4-:R-:W-:Y:S01]  /*9120*/  IMAD.MOV.U32 R8, RZ, RZ, R0 ;  /* 0x000000ffff087224 */ /* 0x010fe200078e0000 */
        /* <DEDUP_REMOVED lines=35> */
.L_x_7437:
[----:B------:R-:W5:Y:S01]  /*9360*/  SHFL.BFLY PT, R3, R4, 0x2, 0x1f ;  /* 0x0c401f0004037f89 */ /* 0x000f6200000e0000 */
[----:B------:R-:W-:Y:S08]  /*9370*/  BAR.ARV 0x8, 0x100 ;  /* 0x0204000000007b1d */ /* 0x000ff00000002000 */
[----:B------:R-:W-:Y:S01]  /*9380*/  BAR.SYNC.DEFER_BLOCKING 0xf, 0x100 ;  /* 0x03c4000000007b1d */ /* 0x000fe20000010000 */
[----:B------:R-:W-:Y:S01]  /*9390*/  ISETP.NE.AND P2, PT, R17, RZ, PT ;  /* 0x000000ff1100720c */ /* 0x000fe20003f45270 */
[----:B------:R-:W-:Y:S01]  /*93a0*/  IMAD.MOV.U32 R13, RZ, RZ, -0x800000 ;  /* 0xff800000ff0d7424 */ /* 0x000fe200078e00ff */
[----:B------:R-:W-:Y:S01]  /*93b0*/  UIADD3 UR47, UR47, 0x1, URZ ;  /* 0x000000012f2f7890 */ /* 0x000fe2000fffe03f */
[----:B------:R-:W-:-:S02]  /*93c0*/  IMAD.MOV.U32 R12, RZ, RZ, -0x800000 ;  /* 0xff800000ff0c7424 */ /* 0x000fc400078e00ff */
[----:B---34-:R-:W3:Y:S01]  /*93d0*/  SHFL.BFLY PT, R10, R5, 0x2, 0x1f ;  /* 0x0c401f00050a7f89 */ /* 0x018ee200000e0000 */
[----:B-----5:R-:W-:Y:S01]  /*93e0*/  FADD.FTZ R3, R3, R4 ;  /* 0x0000000403037221 */ /* 0x020fe20000010000 */
[----:B------:R-:W-:-:S04]  /*93f0*/  IMAD.MOV.U32 R4, RZ, RZ, RZ ;  /* 0x000000ffff047224 */ /* 0x000fc800078e00ff */
[----:B------:R-:W4:Y:S01]  /*9400*/  SHFL.BFLY PT, R8, R3, 0x1, 0x1f ;  /* 0x0c201f0003087f89 */ /* 0x000f2200000e0000 */
[----:B---3--:R-:W-:Y:S01]  /*9410*/  FADD.FTZ R10, R10, R5 ;  /* 0x000000050a0a7221 */ /* 0x008fe20000010000 */
[----:B------:R-:W-:-:S04]  /*9420*/  IMAD.U32 R5, RZ, RZ, UR10 ;  /* 0x0000000aff057e24 */ /* 0x000fc8000f8e00ff */
[----:B01----:R-:W0:Y:S01]  /*9430*/  SHFL.BFLY PT, R7, R10, 0x1, 0x1f ;  /* 0x0c201f000a077f89 */ /* 0x003e2200000e0000 */
[----:B----4-:R-:W-:Y:S01]  /*9440*/  FADD.FTZ R9, R3, R8 ;  /* 0x0000000803097221 */ /* 0x010fe20000010000 */
[----:B------:R-:W-:-:S04]  /*9450*/  IMAD.MOV.U32 R3, RZ, RZ, RZ ;  /* 0x000000ffff037224 */ /* 0x000fc800078e00ff */
[----:B------:R-:W-:-:S13]  /*9460*/  FSETP.NE.FTZ.AND P0, PT, R9, RZ, PT ;  /* 0x000000ff0900720b */ /* 0x000fda0003f15000 */
[----:B------:R-:W1:Y:S01]  /*9470*/  @P0 MUFU.LG2 R8, R9 ;  /* 0x0000000900080308 */ /* 0x000e620000000c00 */
[----:B------:R-:W-:Y:S01]  /*9480*/  @P0 FMUL.FTZ R5, R5, 0.69314718246459960938 ;  /* 0x3f31721805050820 */ /* 0x000fe20000410000 */
[----:B0-----:R-:W-:-:S05]  /*9490*/  FADD.FTZ R7, R10, R7 ;  /* 0x000000070a077221 */ /* 0x001fca0000010000 */
[----:B------:R-:W-:Y:S01]  /*94a0*/  FSETP.NE.FTZ.AND P1, PT, R7, RZ, PT ;  /* 0x000000ff0700720b */ /* 0x000fe20003f35000 */
[----:B------:R-:W0:Y:S01]  /*94b0*/  @P0 MUFU.RCP R4, R9 ;  /* 0x0000000900040308 */ /* 0x000e220000001000 */
[----:B-1----:R-:W-:-:S11]  /*94c0*/  @P0 FMUL.FTZ R8, R8, 0.69314718246459960938 ;  /* 0x3f31721808080820 */ /* 0x002fd60000410000 */
[----:B------:R-:W1:Y:S01]  /*94d0*/  @P1 MUFU.RCP R3, R7 ;  /* 0x0000000700031308 */ /* 0x000e620000001000 */
[----:B------:R-:W-:Y:S01]  /*94e0*/  @P0 FFMA.FTZ R13, R5, R6, R8 ;  /* 0x00000006050d0223 */ /* 0x000fe20000010008 */
[----:B------:R-:W-:Y:S01]  /*94f0*/  IMAD.U32 R5, RZ, RZ, UR37 ;  /* 0x00000025ff057e24 */ /* 0x000fe2000f8e00ff */
[----:B------:R-:W-:Y:S01]  /*9500*/  UIADD3 UR37, UR37, 0x1, URZ ;  /* 0x0000000125257890 */ /* 0x000fe2000fffe03f */
[----:B------:R-:W-:Y:S01]  /*9510*/  PLOP3.LUT P0, PT, PT, PT, PT, 0x8, 0x0 ;  /* 0x000000000000781c */ /* 0x000fe20003f0e170 */
[-C--:B0-----:R-:W-:Y:S01]  /*9520*/  FMUL.FTZ R24, R24, R4.reuse ;  /* 0x0000000418187220 */ /* 0x081fe20000410000 */
[----:B------:R-:W-:Y:S02]  /*9530*/  @!P2 IMAD R5, R5, 0x40, R16 ;  /* 0x000000400505a824 */ /* 0x000fe400078e0210 */
[-C--:B------:R-:W-:Y:S01]  /*9540*/  FMUL.FTZ R25, R25, R4.reuse ;  /* 0x0000000419197220 */ /* 0x080fe20000410000 */
[-C--:B------:R-:W-:Y:S01]  /*9550*/  FMUL.FTZ R28, R28, R4.reuse ;  /* 0x000000041c1c7220 */ /* 0x080fe20000410000 */
[-C--:B------:R-:W-:Y:S01]  /*9560*/  FMUL.FTZ R29, R29, R4.reuse ;  /* 0x000000041d1d7220 */ /* 0x080fe20000410000 */
[-C--:B------:R-:W-:Y:S01]  /*9570*/  FMUL.FTZ R32, R32, R4.reuse ;  /* 0x0000000420207220 */ /* 0x080fe20000410000 */
[----:B------:R-:W-:Y:S01]  /*9580*/  @!P2 LEA R6, R5, UR46, 0x2 ;  /* 0x0000002e0506ac11 */ /* 0x000fe2000f8e10ff */
[-C--:B------:R-:W-:Y:S01]  /*9590*/  FMUL.FTZ R33, R33, R4.reuse ;  /* 0x0000000421217220 */ /* 0x080fe20000410000 */
[----:B------:R-:W0:Y:S01]  /*95a0*/  @P1 MUFU.LG2 R5, R7 ;  /* 0x0000000700051308 */ /* 0x000e220000000c00 */
        /* <DEDUP_REMOVED lines=60> */
[----:B---3--:R-:W-:Y:S01]  /*9970*/  IMAD.U32 R4, RZ, RZ, UR10 ;  /* 0x0000000aff047e24 */ /* 0x008fe2000f8e00ff */
[----:B------:R-:W-:Y:S01]  /*9980*/  UISETP.NE.AND UP0, UPT, UR37, 0x2, UPT ;  /* 0x000000022500788c */ /* 0x000fe2000bf05270 */
[----:B0-----:R-:W-:Y:S01]  /*9990*/  @P1 FMUL.FTZ R5, R5, 0.69314718246459960938 ;  /* 0x3f31721805051820 */ /* 0x001fe20000410000 */
[-C--:B------:R-:W-:Y:S01]  /*99a0*/  FMUL.FTZ R26, R26, R3.reuse ;  /* 0x000000031a1a7220 */ /* 0x080fe20000410000 */
[----:B------:R-:W-:Y:S01]  /*99b0*/  @P1 FMUL.FTZ R4, R4, 0.69314718246459960938 ;  /* 0x3f31721804041820 */ /* 0x000fe20000410000 */
[----:B------:R-:W-:Y:S01]  /*99c0*/  USEL UR4, URZ, 0x1, UP0 ;  /* 0x000000013f047887 */ /* 0x000fe20008000000 */
        /* <DEDUP_REMOVED lines=66> */
[----:B-1----:R-:W-:Y:S11]  /*9df0*/  BAR.ARV 0xe, 0x100 ;  /* 0x0384000000007b1d */ /* 0x002ff60000002000 */
.L_x_7407:
        /* <DEDUP_REMOVED lines=12> */
[----:B------:R-:W3:Y:S01]  /*9ec0*/  LDL R0, [R1+0x60] ;  /* 0x0000600001007983 */ /* 0x000ee20000100800 */
        /* <DEDUP_REMOVED lines=16> */
[----:B------:R-:W-:Y:S01]  /*9fd0*/  UISETP.NE.AND.EX UP0, UPT, UR11, URZ, UPT, UP0 ;  /* 0x0000003f0b00728c */ /* 0x000fe2000bf05300 */
[----:B------:R-:W-:Y:S05]  /*9fe0*/  BAR.SYNC.DEFER_BLOCKING 0x1, 0x100 ;  /* 0x0044000000007b1d */ /* 0x000fea0000010000 */
[----:B------:R-:W-:-:S05]  /*9ff0*/  PLOP3.LUT P1, PT, PT, PT, UP0, 0x80, 0x0 ;  /* 0x000000000000781c */ /* 0x000fca0003f2f008 */
[----:B------:R-:W-:-:S04]  /*a000*/  @UP0 ULEA UR10, UP1, UR45, UR10, 0x2 ;  /* 0x0000000a2d0a0291 */ /* 0x000fc8000f82103f */
[----:B------:R-:W-:Y:S01]  /*a010*/  @UP0 ULEA.HI.X UR11, UR45, UR11, UR44, 0x2, UP1 ;  /* 0x0000000b2d0b0291 */ /* 0x000fe200088f142c */
[----:B---3--:R-:W-:-:S03]  /*a020*/  IMAD.WIDE R20, R0, 0x2, R14 ;  /* 0x0000000200147825 */ /* 0x008fc600078e020e */
        /* <DEDUP_REMOVED lines=172> */
[----:B0-----:R-:W-:Y:S02]  /*aaf0*/  IMAD.U32 R4, RZ, RZ, UR10 ;  /* 0x0000000aff047e24 */ /* 0x001fe4000f8e00ff */
[----:B------:R-:W-:Y:S01]  /*ab00*/  IMAD.U32 R5, RZ, RZ, UR11 ;  /* 0x0000000bff057e24 */ /* 0x000fe2000f8e00ff */
[----:B------:R-:W-:Y:S06]  /*ab10*/  BAR.SYNC.DEFER_BLOCKING 0x1, 0x100 ;  /* 0x0044000000007b1d */ /* 0x000fec0000010000 */
[----:B------:R0:W3:Y:S02]  /*ab20*/  @P1 LDG.E R3, desc[UR40][R4.64] ;  /* 0x0000002804031981 */ /* 0x0000e4000c1e1900 */
[----:B0-----:R-:W-:-:S02]  /*ab30*/  IMAD.U32 R4, RZ, RZ, UR12 ;  /* 0x0000000cff047e24 */ /* 0x001fc4000f8e00ff */
[----:B------:R-:W-:-:S05]  /*ab40*/  IMAD.U32 R5, RZ, RZ, UR13 ;  /* 0x0000000dff057e24 */ /* 0x000fca000f8e00ff */
[----:B------:R0:W5:Y:S01]  /*ab50*/  @P0 LDG.E R0, desc[UR40][R4.64] ;  /* 0x0000002804000981 */ /* 0x000162000c1e1900 */
[----:B------:R-:W-:Y:S01]  /*ab60*/  UISETP.NE.AND UP0, UPT, UR9, URZ, UPT ;  /* 0x0000003f0900728c */ /* 0x000fe2000bf05270 */
[----:B------:R-:W-:Y:S01]  /*ab70*/  ULDC UR8, c[0x0][0xa88] ;  /* 0x0002a20000087ab9 */ /* 0x000fe20000000800 */
[----:B------:R-:W-:Y:S02]  /*ab80*/  ULOP3.LUT UR43, UR43, 0xff, URZ, 0xc0, !UPT ;  /* 0x000000ff2b2b7892 */ /* 0x000fe4000f8ec03f */
[----:B------:R-:W-:Y:S01]  /*ab90*/  USEL UR10, UR9, UR4, UP0 ;  /* 0x00000004090a7287 */ /* 0x000fe20008000000 */
[----:B---3--:R-:W-:Y:S01]  /*aba0*/  @P1 R2UR UR8, R3 ;  /* 0x00000000030812ca */ /* 0x008fe200000e0000 */
[----:B0-----:R-:W-:-:S14]  /*abb0*/  @P1 BRA `(.L_x_7449) ;  /* 0x0000000000281947 */ /* 0x001fdc0003800000 */
[----:B------:R-:W-:Y:S05]  /*abc0*/  @!P0 BRA `(.L_x_7449) ;  /* 0x0000000000248947 */ /* 0x000fea0003800000 */
[----:B------:R-:W-:Y:S02]  /*abd0*/  IMAD.U32 R4, RZ, RZ, UR12 ;  /* 0x0000000cff047e24 */ /* 0x000fe4000f8e00ff */
[----:B------:R-:W-:Y:S02]  /*abe0*/  IMAD.U32 R6, RZ, RZ, UR12 ;  /* 0x0000000cff067e24 */ /* 0x000fe4000f8e00ff */
[----:B------:R-:W-:Y:S02]  /*abf0*/  IMAD.U32 R5, RZ, RZ, UR13 ;  /* 0x0000000dff057e24 */ /* 0x000fe4000f8e00ff */
[----:B------:R-:W-:-:S03]  /*ac00*/  IMAD.U32 R7, RZ, RZ, UR13 ;  /* 0x0000000dff077e24 */ /* 0x000fc6000f8e00ff */
[----:B------:R-:W3:Y:S04]  /*ac10*/  LDG.E R4, desc[UR40][R4.64] ;  /* 0x0000002804047981 */ /* 0x000ee8000c1e1900 */
[----:B------:R-:W4:Y:S01]  /*ac20*/  LDG.E R6, desc[UR40][R6.64+0x4] ;  /* 0x0000042806067981 */ /* 0x000f22000c1e1900 */
[----:B---3--:R-:W-:Y:S02]  /*ac30*/  R2UR UR4, R4 ;  /* 0x00000000040472ca */ /* 0x008fe400000e0000 */
[----:B----4-:R-:W-:-:S13]  /*ac40*/  R2UR UR8, R6 ;  /* 0x00000000060872ca */ /* 0x010fda00000e0000 */
[----:B------:R-:W-:-:S12]  /*ac50*/  UIADD3 UR8, -UR4, UR8, URZ ;  /* 0x0000000804087290 */ /* 0x000fd8000fffe13f */
.L_x_7449:
        /* <DEDUP_REMOVED lines=11> */
[----:B------:R-:W3:Y:S01]  /*ad10*/  LDL R10, [R1+0x5c] ;  /* 0x00005c00010a7983 */ /* 0x000ee20000100800 */
[----:B------:R-:W0:Y:S01]  /*ad20*/  LDC R0, c[0x0][0xbe8] ;  /* 0x0002fa00ff007b82 */ /* 0x000e220000000800 */
[----:B------:R-:W-:Y:S01]  /*ad30*/  UISETP.GT.AND UP1, UPT, UR10, 0x1, UPT ;  /* 0x000000010a00788c */ /* 0x000fe2000bf24270 */
[----:B------:R-:W-:Y:S01]  /*ad40*/  VIADD R9, R186, UR39 ;  /* 0x00000027ba097c36 */ /* 0x000fe20008000000 */
[----:B------:R-:W-:Y:S01]  /*ad50*/  UMOV UR18, 0x9b8 ;  /* 0x000009b800127882 */ /* 0x000fe20000000000 */
[----:B------:R-:W-:Y:S02]  /*ad60*/  UISETP.NE.U32.AND UP0, UPT, UR14, URZ, UPT ;  /* 0x0000003f0e00728c */ /* 0x000fe4000bf05070 */
[----:B------:R-:W-:Y:S01]  /*ad70*/  USEL UR18, UR18, 0x978, UP1 ;  /* 0x0000097812127887 */ /* 0x000fe20008800000 */
[----:B------:R-:W-:Y:S01]  /*ad80*/  IMAD.MOV.U32 R3, RZ, RZ, R9 ;  /* 0x000000ffff037224 */ /* 0x000fe200078e0009 */
[----:B------:R-:W-:Y:S02]  /*ad90*/  UISETP.NE.AND.EX UP0, UPT, UR15, URZ, UPT, UP0 ;  /* 0x0000003f0f00728c */ /* 0x000fe4000bf05300 */
[----:B------:R-:W-:-:S02]  /*ada0*/  USEL UR16, UR43, URZ, UP1 ;  /* 0x0000003f2b107287 */ /* 0x000fc40008800000 */
[----:B------:R-:W-:Y:S02]  /*adb0*/  USEL UR45, UR45, URZ, !UP0 ;  /* 0x0000003f2d2d7287 */ /* 0x000fe4000c000000 */
[----:B------:R-:W-:-:S04]  /*adc0*/  USEL UR44, UR44, URZ, !UP0 ;  /* 0x0000003f2c2c7287 */ /* 0x000fc8000c000000 */
[----:B------:R-:W-:Y:S01]  /*add0*/  ULDC.64 UR14, c[0x0][UR18+0x228] ;  /* 0x00008a00120e7abb */ /* 0x000fe20008000a00 */
[----:B------:R-:W-:Y:S01]  /*ade0*/  ULDC.64 UR12, c[0x0][UR18+0x220] ;  /* 0x00008800120c7abb */ /* 0x000fe20008000a00 */
[----:B------:R-:W-:Y:S02]  /*adf0*/  UIMAD.WIDE.U32 UR20, UR14, UR16, URZ ;  /* 0x000000100e1472a5 */ /* 0x000fe4000f8e003f */
[----:B------:R-:W-:Y:S01]  /*ae00*/  UIMAD UR19, UR15, UR16, URZ ;  /* 0x000000100f1372a4 */ /* 0x000fe2000f8e023f */
[----:B0-----:R-:W-:Y:S01]  /*ae10*/  ISETP.NE.AND P0, PT, R0, 0x1, PT ;  /* 0x000000010000780c */ /* 0x001fe20003f05270 */
[----:B------:R-:W-:Y:S01]  /*ae20*/  UIMAD.WIDE.U32 UR14, UR12, UR45, URZ ;  /* 0x0000002d0c0e72a5 */ /* 0x000fe2000f8e003f */
[----:B------:R-:W-:Y:S01]  /*ae30*/  ULDC.64 UR10, c[0x0][UR18+0x218] ;  /* 0x00008600120a7abb */ /* 0x000fe20008000a00 */
[----:B------:R-:W-:Y:S02]  /*ae40*/  UIMAD UR45, UR13, UR45, URZ ;  /* 0x0000002d0d2d72a4 */ /* 0x000fe4000f8e023f */
[----:B------:R-:W-:-:S02]  /*ae50*/  UIMAD.WIDE.U32 UR16, UR10, UR42, URZ ;  /* 0x0000002a0a1072a5 */ /* 0x000fc4000f8e003f */
[----:B------:R-:W-:Y:S02]  /*ae60*/  UIMAD UR10, UR11, UR42, URZ ;  /* 0x0000002a0b0a72a4 */ /* 0x000fe4000f8e023f */
[----:B------:R-:W-:Y:S02]  /*ae70*/  UIMAD UR44, UR12, UR44, UR45 ;  /* 0x0000002c0c2c72a4 */ /* 0x000fe4000f8e022d */
[----:B------:R-:W-:Y:S02]  /*ae80*/  UIADD3 UR19, UR21, UR19, URZ ;  /* 0x0000001315137290 */ /* 0x000fe4000fffe03f */
[----:B------:R-:W0:Y:S01]  /*ae90*/  @P0 LDC R4, c[0x0][0xbec] ;  /* 0x0002fb00ff040b82 */ /* 0x000e220000000800 */
[----:B------:R-:W-:Y:S02]  /*aea0*/  UIADD3 UR11, UR17, UR10, URZ ;  /* 0x0000000a110b7290 */ /* 0x000fe4000fffe03f */
[----:B------:R-:W-:Y:S02]  /*aeb0*/  UIADD3 UR16, UP0, UP2, UR14, UR16, UR4 ;  /* 0x000000100e107290 */ /* 0x000fe4000fa1e004 */
[----:B------:R-:W-:Y:S01]  /*aec0*/  UIADD3 UR10, UR15, UR44, URZ ;  /* 0x0000002c0f0a7290 */ /* 0x000fe2000fffe03f */
[----:B------:R-:W-:-:S02]  /*aed0*/  IMAD.U32 R6, RZ, RZ, UR19 ;  /* 0x00000013ff067e24 */ /* 0x000fc4000f8e00ff */
[----:B------:R-:W1:Y:S01]  /*aee0*/  @P0 LDC R5, c[0x0][0xbf0] ;  /* 0x0002fc00ff050b82 */ /* 0x000e620000000800 */
[----:B------:R-:W-:Y:S01]  /*aef0*/  UIADD3.X UR10, UR10, UR11, UR22, UP0, UP2 ;  /* 0x0000000b0a0a7290 */ /* 0x000fe200087e4416 */
[----:B0-----:R-:W-:-:S05]  /*af00*/  @P0 IMAD.HI.U32 R4, R9, R4, RZ ;  /* 0x0000000409040227 */ /* 0x001fca00078e00ff */
[----:B-1----:R-:W-:Y:S01]  /*af10*/  @P0 SHF.R.U32.HI R3, RZ, R5, R4 ;  /* 0x00000005ff030219 */ /* 0x002fe20000011604 */
[----:B------:R-:W-:-:S04]  /*af20*/  IMAD.U32 R4, RZ, RZ, UR20 ;  /* 0x00000014ff047e24 */ /* 0x000fc8000f8e00ff */
[--C-:B------:R-:W-:Y:S01]  /*af30*/  IMAD.MOV R7, RZ, RZ, -R3.reuse ;  /* 0x000000ffff077224 */ /* 0x100fe200078e0a03 */
[----:B------:R-:W-:Y:S02]  /*af40*/  IADD3 R4, P0, P2, R3, UR16, R4 ;  /* 0x0000001003047c10 */ /* 0x000fe4000fa1e004 */
[----:B------:R-:W-:Y:S01]  /*af50*/  SHF.R.S32.HI R3, RZ, 0x1f, R3 ;  /* 0x0000001fff037819 */ /* 0x000fe20000011403 */
[C---:B------:R-:W-:Y:S02]  /*af60*/  IMAD R7, R0.reuse, R7, R9 ;  /* 0x0000000700077224 */ /* 0x040fe400078e0209 */
[----:B------:R-:W-:Y:S01]  /*af70*/  IMAD R9, R0, UR8, RZ ;  /* 0x0000000800097c24 */ /* 0x000fe2000f8e02ff */
[----:B------:R-:W-:Y:S01]  /*af80*/  IADD3.X R5, R3, UR10, R6, P0, P2 ;  /* 0x0000000a03057c10 */ /* 0x000fe200087e4406 */
[----:B------:R-:W-:Y:S01]  /*af90*/  ULDC.64 UR10, c[0x0][UR18+0x210] ;  /* 0x00008400120a7abb */ /* 0x000fe20008000a00 */
[----:B------:R-:W-:Y:S01]  /*afa0*/  SHF.R.S32.HI R3, RZ, 0x1f, R7 ;  /* 0x0000001fff037819 */ /* 0x000fe20000011407 */
[----:B------:R-:W-:-:S02]  /*afb0*/  IMAD R6, R7, UR11, RZ ;  /* 0x0000000b07067c24 */ /* 0x000fc4000f8e02ff */
[----:B------:R-:W-:-:S04]  /*afc0*/  IMAD.WIDE.U32 R4, R7, UR10, R4 ;  /* 0x0000000a07047c25 */ /* 0x000fc8000f8e0004 */
[----:B------:R-:W-:Y:S01]  /*afd0*/  IMAD R3, R3, UR10, R6 ;  /* 0x0000000a03037c24 */ /* 0x000fe2000f8e0206 */
[----:B------:R-:W-:Y:S01]  /*afe0*/  ULDC.64 UR10, c[0x0][0xba8] ;  /* 0x0002ea00000a7ab9 */ /* 0x000fe20000000a00 */
[----:B------:R-:W-:Y:S01]  /*aff0*/  @!UP1 ULDC UR10, c[0x0][0xb50] ;  /* 0x0002d400000a9ab9 */ /* 0x000fe20000000800 */
[----:B------:R-:W-:Y:S01]  /*b000*/  @!UP1 ULDC UR11, c[0x0][0xb54] ;  /* 0x0002d500000b9ab9 */ /* 0x000fe20000000800 */
[----:B------:R-:W-:Y:S01]  /*b010*/  IMAD.IADD R3, R5, 0x1, R3 ;  /* 0x0000000105037824 */ /* 0x000fe200078e0203 */
[----:B------:R-:W-:Y:S01]  /*b020*/  LEA R8, P0, R4, UR10, 0x2 ;  /* 0x0000000a04087c11 */ /* 0x000fe2000f8010ff */
[----:B------:R-:W-:-:S03]  /*b030*/  VIADD R0, R16, UR39 ;  /* 0x0000002710007c36 */ /* 0x000fc60008000000 */
[----:B------:R-:W-:Y:S01]  /*b040*/  LEA.HI.X R3, R4, UR11, R3, 0x2, P0 ;  /* 0x0000000b04037c11 */ /* 0x000fe200080f1403 */
[----:B------:R-:W-:Y:S04]  /*b050*/  SHFL.IDX PT, R6, R8, 0x1, 0x1c1f ;  /* 0x003c1f0008067f89 */ /* 0x000fe800000e0000 */
[----:B------:R-:W-:Y:S04]  /*b060*/  SHFL.IDX PT, R5, R3, RZ, 0x1c1f ;  /* 0x001c1fff03057589 */ /* 0x000fe800000e0000 */
[----:B------:R-:W-:Y:S01]  /*b070*/  SHFL.IDX PT, R7, R3, 0x1, 0x1c1f ;  /* 0x003c1f0003077f89 */ /* 0x000fe200000e0000 */
[----:B---3--:R-:W-:-:S05]  /*b080*/  IMAD.MOV R4, RZ, RZ, -R10 ;  /* 0x000000ffff047224 */ /* 0x008fca00078e0a0a */
[----:B------:R-:W-:Y:S02]  /*b090*/  ISETP.NE.AND P0, PT, R185, R4, PT ;  /* 0x00000004b900720c */ /* 0x000fe40003f05270 */
[----:B------:R-:W0:Y:S02]  /*b0a0*/  SHFL.IDX PT, R4, R8, RZ, 0x1c1f ;  /* 0x001c1fff08047589 */ /* 0x000e2400000e0000 */
[C---:B------:R-:W-:Y:S01]  /*b0b0*/  ISETP.GE.OR P2, PT, R0.reuse, R9, P0 ;  /* 0x000000090000720c */ /* 0x040fe20000746670 */
[----:B------:R-:W-:-:S05]  /*b0c0*/  VIADD R0, R0, 0x8 ;  /* 0x0000000800007836 */ /* 0x000fca0000000000 */
[----:B------:R-:W-:-:S07]  /*b0d0*/  ISETP.GE.OR P0, PT, R0, R9, P0 ;  /* 0x000000090000720c */ /* 0x000fce0000706670 */
[----:B0-----:R0:W-:Y:S06]  /*b0e0*/  @!P2 ST.E desc[UR40][R4.64], R13 ;  /* 0x0000000d0400a985 */ /* 0x0011ec000c101928 */
[----:B------:R0:W-:Y:S02]  /*b0f0*/  @!P0 ST.E desc[UR40][R6.64], R12 ;  /* 0x0000000c06008985 */ /* 0x0001e4000c101928 */
.L_x_7450:
[----:B------:R-:W-:Y:S05]  /*b100*/  @P1 BRA `(.L_x_7451) ;  /* 0x00000010004c1947 */ /* 0x000fea0003800000 */
[----:B------:R-:W1:Y:S01]  /*b110*/  S2R R0, SR_TID.X ;  /* 0x0000000000007919 */ /* 0x000e620000002100 */
[----:B------:R-:W3:Y:S01]  /*b120*/  LDC R82, c[0x0][0xbe8] ;  /* 0x0002fa00ff527b82 */ /* 0x000ee20000000800 */
        /* <DEDUP_REMOVED lines=11> */
[----:B------:R-:W-:Y:S02]  /*b1e0*/  LOP3.LUT R32, R33, 0x380, RZ, 0xc0, !PT ;  /* 0x0000038021207812 */ /* 0x000fe400078ec0ff */
[----:B------:R-:W-:Y:S02]  /*b1f0*/  IADD3 R37, P1, R14, 0x6000, RZ ;  /* 0x000060000e257810 */ /* 0x000fe40007f3e0ff */
[----:B------:R-:W-:-:S02]  /*b200*/  SHF.R.U64 R40, R40, 0x3, RZ ;  /* 0x0000000328287819 */ /* 0x000fc400000012ff */
[----:B------:R-:W-:Y:S02]  /*b210*/  SHF.R.U64 R32, R32, 0x3, RZ ;  /* 0x0000000320207819 */ /* 0x000fe400000012ff */
[----:B------:R-:W-:Y:S02]  /*b220*/  LOP3.LUT R36, R37, 0x380, RZ, 0xc0, !PT ;  /* 0x0000038025247812 */ /* 0x000fe400078ec0ff */
[----:B------:R-:W-:Y:S01]  /*b230*/  LOP3.LUT R40, R40, R41, RZ, 0x3c, !PT ;  /* 0x0000002928287212 */ /* 0x000fe200078e3cff */
[--C-:B------:R-:W-:Y:S01]  /*b240*/  IMAD.X R41, RZ, RZ, R15.reuse, P2 ;  /* 0x000000ffff297224 */ /* 0x100fe200010e060f */
[----:B------:R-:W-:Y:S01]  /*b250*/  LOP3.LUT R32, R32, R33, RZ, 0x3c, !PT ;  /* 0x0000002120207212 */ /* 0x000fe200078e3cff */
[--C-:B------:R-:W-:Y:S01]  /*b260*/  IMAD.X R33, RZ, RZ, R15.reuse, P0 ;  /* 0x000000ffff217224 */ /* 0x100fe200000e060f */
[----:B------:R-:W-:Y:S02]  /*b270*/  IADD3 R69, P2, R14, 0xe000, RZ ;  /* 0x0000e0000e457810 */ /* 0x000fe40007f5e0ff */
[----:B------:R-:W-:Y:S01]  /*b280*/  SHF.R.U64 R36, R36, 0x3, RZ ;  /* 0x0000000324247819 */ /* 0x000fe200000012ff */
[----:B------:R-:W-:Y:S01]  /*b290*/  UIMAD UR12, UR22, UR14, URZ ;  /* 0x0000000e160c72a4 */ /* 0x000fe2000f8e023f */
[----:B------:R-:W-:Y:S01]  /*b2a0*/  IADD3 R61, P0, R14, 0xc000, RZ ;  /* 0x0000c0000e3d7810 */ /* 0x000fe20007f1e0ff */
[----:B------:R-:W-:Y:S01]  /*b2b0*/  UIMAD.WIDE.U32 UR10, UR4, UR14, URZ ;  /* 0x0000000e040a72a5 */ /* 0x000fe2000f8e003f */
[----:B------:R-:W-:Y:S01]  /*b2c0*/  LOP3.LUT R68, R69, 0x380, RZ, 0xc0, !PT ;  /* 0x0000038045447812 */ /* 0x000fe200078ec0ff */
[----:B------:R-:W5:Y:S01]  /*b2d0*/  LD.E.128 R32, desc[UR40][R32.64] ;  /* 0x0000002820207980 */ /* 0x000f62000c101d00 */
[----:B------:R-:W-:Y:S01]  /*b2e0*/  LOP3.LUT R36, R36, R37, RZ, 0x3c, !PT ;  /* 0x0000002524247212 */ /* 0x000fe200078e3cff */
[----:B------:R-:W-:Y:S01]  /*b2f0*/  IMAD.X R37, RZ, RZ, R15, P1 ;  /* 0x000000ffff257224 */ /* 0x000fe200008e060f */
[----:B------:R-:W-:Y:S01]  /*b300*/  LOP3.LUT R60, R61, 0x380, RZ, 0xc0, !PT ;  /* 0x000003803d3c7812 */ /* 0x000fe200078ec0ff */
[----:B------:R-:W5:Y:S01]  /*b310*/  LD.E.128 R40, desc[UR40][R40.64] ;  /* 0x0000002828287980 */ /* 0x000f62000c101d00 */
[----:B------:R-:W-:-:S02]  /*b320*/  IADD3 R65, P1, R14, 0xd000, RZ ;  /* 0x0000d0000e417810 */ /* 0x000fc40007f3e0ff */
[----:B------:R-:W-:Y:S02]  /*b330*/  SHF.R.U64 R68, R68, 0x3, RZ ;  /* 0x0000000344447819 */ /* 0x000fe400000012ff */
[----:B------:R-:W-:Y:S02]  /*b340*/  IADD3 R9, P3, R14, 0x1000, RZ ;  /* 0x000010000e097810 */ /* 0x000fe40007f7e0ff */
[----:B------:R-:W-:Y:S02]  /*b350*/  LOP3.LUT R81, R20, 0xfffffff8, RZ, 0xc0, !PT ;  /* 0xfffffff814517812 */ /* 0x000fe400078ec0ff */
[C---:B------:R-:W-:Y:S02]  /*b360*/  IADD3 R13, P4, R14.reuse, 0x2000, RZ ;  /* 0x000020000e0d7810 */ /* 0x040fe40007f9e0ff */
[C---:B------:R-:W-:Y:S02]  /*b370*/  IADD3 R25, P5, R14.reuse, 0x3000, RZ ;  /* 0x000030000e197810 */ /* 0x040fe40007fbe0ff */
[----:B------:R-:W-:Y:S01]  /*b380*/  IADD3 R29, P6, R14, 0x4000, RZ ;  /* 0x000040000e1d7810 */ /* 0x000fe20007fde0ff */
[----:B------:R-:W-:Y:S01]  /*b390*/  UIMAD UR12, UR4, UR15, UR12 ;  /* 0x0000000f040c72a4 */ /* 0x000fe2000f8e020c */
[----:B------:R-:W-:Y:S01]  /*b3a0*/  SHF.R.U64 R60, R60, 0x3, RZ ;  /* 0x000000033c3c7819 */ /* 0x000fe200000012ff */
[----:B------:R-:W5:Y:S01]  /*b3b0*/  LD.E.128 R36, desc[UR40][R36.64] ;  /* 0x0000002824247980 */ /* 0x000f62000c101d00 */
[----:B------:R-:W-:-:S02]  /*b3c0*/  LOP3.LUT R64, R65, 0x380, RZ, 0xc0, !PT ;  /* 0x0000038041407812 */ /* 0x000fc400078ec0ff */
[----:B------:R-:W-:Y:S01]  /*b3d0*/  LOP3.LUT R68, R68, R69, RZ, 0x3c, !PT ;  /* 0x0000004544447212 */ /* 0x000fe200078e3cff */
[--C-:B------:R-:W-:Y:S01]  /*b3e0*/  IMAD.X R69, RZ, RZ, R15.reuse, P2 ;  /* 0x000000ffff457224 */ /* 0x100fe200010e060f */
[----:B------:R-:W-:Y:S01]  /*b3f0*/  LOP3.LUT R60, R60, R61, RZ, 0x3c, !PT ;  /* 0x0000003d3c3c7212 */ /* 0x000fe200078e3cff */
[----:B------:R-:W-:Y:S01]  /*b400*/  IMAD.X R61, RZ, RZ, R15, P0 ;  /* 0x000000ffff3d7224 */ /* 0x000fe200000e060f */
[----:B---3--:R-:W-:Y:S02]  /*b410*/  ISETP.NE.AND P2, PT, R82, 0x1, PT ;  /* 0x000000015200780c */ /* 0x008fe40003f45270 */
[----:B------:R-:W-:Y:S02]  /*b420*/  SHF.R.U64 R64, R64, 0x3, RZ ;  /* 0x0000000340407819 */ /* 0x000fe400000012ff */
[----:B------:R-:W-:Y:S01]  /*b430*/  LOP3.LUT R8, R9, 0x380, RZ, 0xc0, !PT ;  /* 0x0000038009087812 */ /* 0x000fe200078ec0ff */
[----:B------:R-:W-:Y:S01]  /*b440*/  IMAD.IADD R20, R0, 0x1, -R81 ;  /* 0x0000000100147824 */ /* 0x000fe200078e0a51 */
[----:B------:R-:W-:-:S02]  /*b450*/  ISETP.GE.AND P0, PT, R195, UR16, PT ;  /* 0x00000010c3007c0c */ /* 0x000fc4000bf06270 */
[----:B------:R-:W-:Y:S02]  /*b460*/  LOP3.LUT R12, R13, 0x380, RZ, 0xc0, !PT ;  /* 0x000003800d0c7812 */ /* 0x000fe400078ec0ff */
[----:B------:R-:W-:Y:S02]  /*b470*/  LOP3.LUT R24, R25, 0x380, RZ, 0xc0, !PT ;  /* 0x0000038019187812 */ /* 0x000fe400078ec0ff */
[----:B------:R-:W-:Y:S01]  /*b480*/  LOP3.LUT R28, R29, 0x380, RZ, 0xc0, !PT ;  /* 0x000003801d1c7812 */ /* 0x000fe200078ec0ff */
[----:B------:R-:W0:Y:S01]  /*b490*/  @P2 LDC R77, c[0x0][0xbec] ;  /* 0x0002fb00ff4d2b82 */ /* 0x000e220000000800 */
[----:B------:R-:W-:Y:S01]  /*b4a0*/  LOP3.LUT R64, R64, R65, RZ, 0x3c, !PT ;  /* 0x0000004140407212 */ /* 0x000fe200078e3cff */
[----:B------:R-:W-:Y:S01]  /*b4b0*/  IMAD.X R65, RZ, RZ, R15, P1 ;  /* 0x000000ffff417224 */ /* 0x000fe200008e060f */
[----:B------:R-:W-:Y:S01]  /*b4c0*/  SEL R76, RZ, 0xffffffff, P0 ;  /* 0xffffffffff4c7807 */ /* 0x000fe20000000000 */
[----:B------:R-:W-:Y:S01]  /*b4d0*/  UIADD3 UR11, UR11, UR12, URZ ;  /* 0x0000000c0b0b7290 */ /* 0x000fe2000fffe03f */
[----:B------:R-:W-:Y:S01]  /*b4e0*/  ISETP.GE.AND P1, PT, R2, UR16, PT ;  /* 0x0000001002007c0c */ /* 0x000fe2000bf26270 */
[----:B------:R-:W-:Y:S01]  /*b4f0*/  USHF.R.S32.HI UR4, URZ, 0x1f, UR9 ;  /* 0x0000001f3f047899 */ /* 0x000fe20008011409 */
[----:B------:R-:W-:Y:S01]  /*b500*/  SHF.R.U64 R8, R8, 0x3, RZ ;  /* 0x0000000308087819 */ /* 0x000fe200000012ff */
[----:B------:R-:W-:Y:S01]  /*b510*/  IMAD.SHL.U32 R76, R76, 0x2, RZ ;  /* 0x000000024c4c7824 */ /* 0x000fe200078e00ff */
[----:B------:R-:W-:Y:S01]  /*b520*/  SEL R21, RZ, 0x1, P1 ;  /* 0x00000001ff157807 */ /* 0x000fe20000800000 */
[----:B------:R-:W1:Y:S01]  /*b530*/  @P2 LDC R79, c[0x0][0xbf0] ;  /* 0x0002fc00ff4f2b82 */ /* 0x000e620000000800 */
[----:B------:R-:W-:Y:S01]  /*b540*/  ISETP.GE.AND P1, PT, R194, UR16, PT ;  /* 0x00000010c2007c0c */ /* 0x000fe2000bf26270 */
[----:B------:R-:W-:Y:S01]  /*b550*/  ULDC.64 UR12, c[0x0][0xae8] ;  /* 0x0002ba00000c7ab9 */ /* 0x000fe20000000a00 */
[----:B------:R-:W-:Y:S01]  /*b560*/  LOP3.LUT R21, R76, 0x2, R21, 0xe2, !PT ;  /* 0x000000024c157812 */ /* 0x000fe200078ee215 */
[----:B------:R-:W5:Y:S01]  /*b570*/  LD.E.128 R60, desc[UR40][R60.64] ;  /* 0x000000283c3c7980 */ /* 0x000f62000c101d00 */
[----:B------:R-:W-:-:S02]  /*b580*/  SEL R76, RZ, 0xffffffff, P1 ;  /* 0xffffffffff4c7807 */ /* 0x000fc40000800000 */
[----:B------:R-:W-:Y:S01]  /*b590*/  ISETP.GE.AND P0, PT, R193, UR16, PT ;  /* 0x00000010c1007c0c */ /* 0x000fe2000bf06270 */
[----:B------:R-:W5:Y:S01]  /*b5a0*/  LD.E.128 R64, desc[UR40][R64.64] ;  /* 0x0000002840407980 */ /* 0x000f62000c101d00 */
[----:B------:R-:W-:Y:S01]  /*b5b0*/  LOP3.LUT R8, R8, R9, RZ, 0x3c, !PT ;  /* 0x0000000908087212 */ /* 0x000fe200078e3cff */
[----:B------:R-:W-:Y:S01]  /*b5c0*/  IMAD.X R9, RZ, RZ, R15, P3 ;  /* 0x000000ffff097224 */ /* 0x000fe200018e060f */
[----:B------:R-:W-:Y:S01]  /*b5d0*/  IADD3 R45, P3, R14, 0x8000, RZ ;  /* 0x000080000e2d7810 */ /* 0x000fe20007f7e0ff */
[----:B------:R-:W-:Y:S01]  /*b5e0*/  IMAD.SHL.U32 R76, R76, 0x4, RZ ;  /* 0x000000044c4c7824 */ /* 0x000fe200078e00ff */
[----:B------:R-:W-:Y:S01]  /*b5f0*/  SEL R0, RZ, 0xffffffff, P0 ;  /* 0xffffffffff007807 */ /* 0x000fe20000000000 */
[----:B------:R-:W5:Y:S01]  /*b600*/  LD.E.128 R68, desc[UR40][R68.64] ;  /* 0x0000002844447980 */ /* 0x000f62000c101d00 */
[----:B------:R-:W-:Y:S02]  /*b610*/  LOP3.LUT R44, R45, 0x380, RZ, 0xc0, !PT ;  /* 0x000003802d2c7812 */ /* 0x000fe400078ec0ff */
[----:B------:R-:W-:Y:S01]  /*b620*/  LOP3.LUT R21, R76, 0x4, R21, 0xe2, !PT ;  /* 0x000000044c157812 */ /* 0x000fe200078ee215 */
[----:B------:R-:W-:Y:S01]  /*b630*/  IMAD.SHL.U32 R76, R0, 0x8, RZ ;  /* 0x00000008004c7824 */ /* 0x000fe200078e00ff */
[----:B------:R-:W-:Y:S01]  /*b640*/  SHF.R.U64 R12, R12, 0x3, RZ ;  /* 0x000000030c0c7819 */ /* 0x000fe200000012ff */
[----:B------:R-:W-:Y:S01]  /*b650*/  IMAD R0, R20, 0x20, R3 ;  /* 0x0000002014007824 */ /* 0x000fe200078e0203 */
[----:B------:R-:W-:-:S02]  /*b660*/  SHF.R.U64 R24, R24, 0x3, RZ ;  /* 0x0000000318187819 */ /* 0x000fc400000012ff */
[----:B------:R-:W-:Y:S01]  /*b670*/  SHF.R.U64 R28, R28, 0x3, RZ ;  /* 0x000000031c1c7819 */ /* 0x000fe200000012ff */
[----:B------:R-:W-:Y:S01]  /*b680*/  UIMAD.WIDE.U32 UR10, UR42, UR12, UR10 ;  /* 0x0000000c2a0a72a5 */ /* 0x000fe2000f8e000a */
[----:B------:R-:W-:Y:S01]  /*b690*/  SHF.R.U64 R44, R44, 0x3, RZ ;  /* 0x000000032c2c7819 */ /* 0x000fe200000012ff */
[----:B------:R-:W-:Y:S01]  /*b6a0*/  VIADD R80, R0, UR39 ;  /* 0x0000002700507c36 */ /* 0x000fe20008000000 */
        /* <DEDUP_REMOVED lines=9> */
[----:B------:R-:W-:Y:S01]  /*b740*/  UIMAD UR11, UR42, UR13, UR11 ;  /* 0x0000000d2a0b72a4 */ /* 0x000fe2000f8e020b */
[C---:B------:R-:W-:Y:S01]  /*b750*/  IADD3 R53, P5, R14.reuse, 0xa000, RZ ;  /* 0x0000a0000e357810 */ /* 0x040fe20007fbe0ff */
[----:B------:R-:W5:Y:S01]  /*b760*/  LD.E.128 R8, desc[UR40][R8.64] ;  /* 0x0000002808087980 */ /* 0x000f62000c101d00 */
[----:B------:R-:W-:Y:S01]  /*b770*/  IADD3 R57, P6, R14, 0xb000, RZ ;  /* 0x0000b0000e397810 */ /* 0x000fe20007fde0ff */
[----:B------:R-:W-:Y:S01]  /*b780*/  ULDC.64 UR12, c[0x0][0xaf0] ;  /* 0x0002bc00000c7ab9 */ /* 0x000fe20000000a00 */
[----:B------:R-:W-:Y:S01]  /*b790*/  ISETP.GE.AND P0, PT, R192, UR16, PT ;  /* 0x00000010c0007c0c */ /* 0x000fe2000bf06270 */
[----:B0-----:R-:W-:Y:S01]  /*b7a0*/  @P2 IMAD.HI.U32 R0, R80, R77, RZ ;  /* 0x0000004d50002227 */ /* 0x001fe200078e00ff */
[----:B------:R-:W-:Y:S01]  /*b7b0*/  IADD3 R7, P3, R14, 0xf000, RZ ;  /* 0x0000f0000e077810 */ /* 0x000fe20007f7e0ff */
[----:B------:R-:W-:Y:S01]  /*b7c0*/  UIMAD UR4, UR4, UR12, URZ ;  /* 0x0000000c040472a4 */ /* 0x000fe2000f8e023f */
[----:B------:R-:W-:Y:S01]  /*b7d0*/  LOP3.LUT R48, R49, 0x380, RZ, 0xc0, !PT ;  /* 0x0000038031307812 */ /* 0x000fe200078ec0ff */
[----:B------:R-:W5:Y:S01]  /*b7e0*/  LD.E.128 R24, desc[UR40][R24.64] ;  /* 0x0000002818187980 */ /* 0x000f62000c101d00 */
[----:B------:R-:W-:-:S02]  /*b7f0*/  LOP3.LUT R52, R53, 0x380, RZ, 0xc0, !PT ;  /* 0x0000038035347812 */ /* 0x000fc400078ec0ff */
[----:B------:R-:W-:Y:S01]  /*b800*/  LOP3.LUT R56, R57, 0x380, RZ, 0xc0, !PT ;  /* 0x0000038039387812 */ /* 0x000fe200078ec0ff */
[----:B------:R-:W5:Y:S01]  /*b810*/  LD.E.128 R28, desc[UR40][R28.64] ;  /* 0x000000281c1c7980 */ /* 0x000f62000c101d00 */
[----:B------:R-:W-:Y:S02]  /*b820*/  LOP3.LUT R5, R14, 0x380, RZ, 0xc0, !PT ;  /* 0x000003800e057812 */ /* 0x000fe400078ec0ff */
[----:B------:R-:W-:Y:S01]  /*b830*/  SEL R20, RZ, 0xffffffff, P0 ;  /* 0xffffffffff147807 */ /* 0x000fe20000000000 */
[----:B------:R-:W-:Y:S01]  /*b840*/  IMAD.MOV.U32 R77, RZ, RZ, R80 ;  /* 0x000000ffff4d7224 */ /* 0x000fe200078e0050 */
[----:B------:R-:W-:Y:S01]  /*b850*/  LOP3.LUT R6, R7, 0x380, RZ, 0xc0, !PT ;  /* 0x0000038007067812 */ /* 0x000fe200078ec0ff */
[----:B------:R-:W-:Y:S01]  /*b860*/  UIMAD UR4, UR9, UR13, UR4 ;  /* 0x0000000d090472a4 */ /* 0x000fe2000f8e0204 */
[----:B-1----:R-:W-:Y:S01]  /*b870*/  @P2 SHF.R.U32.HI R77, RZ, R79, R0 ;  /* 0x0000004fff4d2219 */ /* 0x002fe20000011600 */
[----:B------:R-:W-:Y:S01]  /*b880*/  UIMAD.WIDE.U32 UR10, UR9, UR12, UR10 ;  /* 0x0000000c090a72a5 */ /* 0x000fe2000f8e000a */
[----:B------:R-:W-:Y:S01]  /*b890*/  SHF.R.U64 R48, R48, 0x3, RZ ;  /* 0x0000000330307819 */ /* 0x000fe200000012ff */
[----:B------:R-:W-:Y:S01]  /*b8a0*/  IMAD.SHL.U32 R20, R20, 0x10, RZ ;  /* 0x0000001014147824 */ /* 0x000fe200078e00ff */
[----:B------:R-:W-:Y:S01]  /*b8b0*/  SHF.R.U64 R52, R52, 0x3, RZ ;  /* 0x0000000334347819 */ /* 0x000fe200000012ff */
[----:B------:R-:W-:Y:S01]  /*b8c0*/  IMAD.X R73, RZ, RZ, R15, P3 ;  /* 0x000000ffff497224 */ /* 0x000fe200018e060f */
[----:B------:R-:W-:Y:S01]  /*b8d0*/  SHF.R.U64 R56, R56, 0x3, RZ ;  /* 0x0000000338387819 */ /* 0x000fe200000012ff */
[----:B------:R-:W5:Y:S01]  /*b8e0*/  LD.E.128 R44, desc[UR40][R44.64] ;  /* 0x000000282c2c7980 */ /* 0x000f62000c101d00 */
[----:B------:R-:W-:-:S02]  /*b8f0*/  SHF.R.U64 R5, R5, 0x3, RZ ;  /* 0x0000000305057819 */ /* 0x000fc400000012ff */
[----:B------:R-:W-:Y:S02]  /*b900*/  SHF.R.U64 R6, R6, 0x3, RZ ;  /* 0x0000000306067819 */ /* 0x000fe400000012ff */
[----:B------:R-:W-:Y:S01]  /*b910*/  LOP3.LUT R21, R76, 0x8, R21, 0xe2, !PT ;  /* 0x000000084c157812 */ /* 0x000fe200078ee215 */
[----:B------:R-:W-:Y:S01]  /*b920*/  UIADD3 UR4, UR11, UR4, URZ ;  /* 0x000000040b047290 */ /* 0x000fe2000fffe03f */
[----:B------:R-:W-:Y:S01]  /*b930*/  ISETP.GE.AND P0, PT, R187, UR16, PT ;  /* 0x00000010bb007c0c */ /* 0x000fe2000bf06270 */
        /* <DEDUP_REMOVED lines=9> */
[----:B------:R-:W-:-:S02]  /*b9d0*/  LOP3.LUT R72, R6, R7, RZ, 0x3c, !PT ;  /* 0x0000000706487212 */ /* 0x000fc400078e3cff */
[----:B------:R-:W-:Y:S02]  /*b9e0*/  SHF.R.S32.HI R78, RZ, 0x1f, R77 ;  /* 0x0000001fff4e7819 */ /* 0x000fe4000001144d */
[----:B------:R-:W-:Y:S01]  /*b9f0*/  LOP3.LUT R76, R20, 0x10, R21, 0xe2, !PT ;  /* 0x00000010144c7812 */ /* 0x000fe200078ee215 */
[----:B------:R-:W-:Y:S01]  /*ba00*/  IMAD.U32 R20, RZ, RZ, UR10 ;  /* 0x0000000aff147e24 */ /* 0x000fe2000f8e00ff */
[----:B------:R-:W-:Y:S01]  /*ba10*/  SEL R0, RZ, 0xffffffff, P0 ;  /* 0xffffffffff007807 */ /* 0x000fe20000000000 */
[----:B------:R-:W-:Y:S01]  /*ba20*/  IMAD.U32 R21, RZ, RZ, UR11 ;  /* 0x0000000bff157e24 */ /* 0x000fe2000f8e00ff */
[----:B------:R-:W-:Y:S01]  /*ba30*/  ULDC.64 UR10, c[0x0][0xae0] ;  /* 0x0002b800000a7ab9 */ /* 0x000fe20000000a00 */
[----:B------:R-:W-:Y:S01]  /*ba40*/  IMAD R79, R82, R79, R80 ;  /* 0x0000004f524f7224 */ /* 0x000fe200078e0250 */
[----:B------:R-:W5:Y:S01]  /*ba50*/  LD.E.128 R4, desc[UR40][R4.64] ;  /* 0x0000002804047980 */ /* 0x000f62000c101d00 */
[----:B------:R-:W-:Y:S02]  /*ba60*/  IMAD.U32 R21, RZ, RZ, UR4 ;  /* 0x00000004ff157e24 */ /* 0x000fe4000f8e00ff */
[----:B------:R-:W-:Y:S01]  /*ba70*/  IMAD R78, R78, UR10, RZ ;  /* 0x0000000a4e4e7c24 */ /* 0x000fe2000f8e02ff */
[----:B------:R-:W5:Y:S01]  /*ba80*/  LD.E.128 R12, desc[UR40][R12.64] ;  /* 0x000000280c0c7980 */ /* 0x000f62000c101d00 */
[----:B------:R-:W-:Y:S01]  /*ba90*/  IMAD.SHL.U32 R83, R0, 0x20, RZ ;  /* 0x0000002000537824 */ /* 0x000fe200078e00ff */
[----:B------:R-:W-:-:S02]  /*baa0*/  ISETP.GE.AND P0, PT, R229, UR16, PT ;  /* 0x00000010e5007c0c */ /* 0x000fc4000bf06270 */
[----:B------:R-:W5:Y:S01]  /*bab0*/  LD.E.128 R48, desc[UR40][R48.64] ;  /* 0x0000002830307980 */ /* 0x000f62000c101d00 */
[----:B------:R-:W-:-:S03]  /*bac0*/  SHF.R.S32.HI R0, RZ, 0x1f, R79 ;  /* 0x0000001fff007819 */ /* 0x000fc6000001144f */
[----:B------:R-:W5:Y:S01]  /*bad0*/  LD.E.128 R52, desc[UR40][R52.64] ;  /* 0x0000002834347980 */ /* 0x000f62000c101d00 */
[----:B------:R-:W-:-:S03]  /*bae0*/  IMAD.WIDE.U32 R20, R77, UR10, R20 ;  /* 0x0000000a4d147c25 */ /* 0x000fc6000f8e0014 */
[----:B------:R-:W5:Y:S01]  /*baf0*/  LD.E.128 R56, desc[UR40][R56.64] ;  /* 0x0000002838387980 */ /* 0x000f62000c101d00 */
[----:B------:R-:W-:Y:S01]  /*bb00*/  IMAD R81, R77, UR11, R78 ;  /* 0x0000000b4d517c24 */ /* 0x000fe2000f8e024e */
[----:B------:R-:W-:Y:S02]  /*bb10*/  ULDC.64 UR10, c[0x0][0xad8] ;  /* 0x0002b600000a7ab9 */ /* 0x000fe40000000a00 */
        /* <DEDUP_REMOVED lines=8> */
[----:B------:R-:W-:Y:S01]  /*bba0*/  IMAD.IADD R21, R21, 0x1, R81 ;  /* 0x0000000115157824 */ /* 0x000fe200078e0251 */
[----:B------:R-:W-:Y:S01]  /*bbb0*/  SEL R77, RZ, 0x40, P0 ;  /* 0x00000040ff4d7807 */ /* 0x000fe20000000000 */
[----:B------:R-:W-:Y:S01]  /*bbc0*/  IMAD R78, R0, UR10, RZ ;  /* 0x0000000a004e7c24 */ /* 0x000fe2000f8e02ff */
[----:B------:R-:W-:Y:S01]  /*bbd0*/  ISETP.GE.AND P0, PT, R228, UR16, PT ;  /* 0x00000010e4007c0c */ /* 0x000fe2000bf06270 */
[----:B------:R-:W-:-:S02]  /*bbe0*/  IMAD R83, R82, UR8, RZ ;  /* 0x0000000852537c24 */ /* 0x000fc4000f8e02ff */
[----:B------:R-:W-:Y:S01]  /*bbf0*/  VIADD R82, R3, UR39 ;  /* 0x0000002703527c36 */ /* 0x000fe20008000000 */
        /* <DEDUP_REMOVED lines=14> */
[----:B------:R0:W3:Y:S01]  /*bce0*/  SHFL.IDX PT, R21, R81, RZ, 0x181f ;  /* 0x00181fff51157589 */ /* 0x0000e200000e0000 */
[----:B------:R-:W-:Y:S02]  /*bcf0*/  LOP3.LUT R3, R0, R3, RZ, 0xfc, !PT ;  /* 0x0000000300037212 */ /* 0x000fe400078efcff */
[----:B--2---:R-:W-:Y:S01]  /*bd00*/  SHF.R.S32.HI R152, RZ, 0x1f, R195 ;  /* 0x0000001fff987819 */ /* 0x004fe200000114c3 */
        /* <DEDUP_REMOVED lines=9> */
[----:B---3--:R-:W-:-:S03]  /*bda0*/  @!P0 IMAD.WIDE R78, R2, 0x2, R20 ;  /* 0x00000002024e8825 */ /* 0x008fc600078e0214 */
[----:B------:R-:W-:Y:S02]  /*bdb0*/  @!P1 LEA.HI.X R77, R195, R21, R152, 0x1, P2 ;  /* 0x00000015c34d9211 */ /* 0x000fe400010f0c98 */
[----:B------:R-:W-:Y:S01]  /*bdc0*/  ISETP.GE.AND P2, PT, R192, UR16, PT ;  /* 0x00000010c0007c0c */ /* 0x000fe2000bf46270 */
[----:B-----5:R1:W-:Y:S01]  /*bdd0*/  @!P0 ST.E.128 desc[UR40][R78.64], R4 ;  /* 0x000000044e008985 */ /* 0x0203e2000c101d28 */
[----:B------:R-:W-:-:S03]  /*bde0*/  LOP3.LUT P0, RZ, R0, 0x40, RZ, 0xc0, !PT ;  /* 0x0000004000ff7812 */ /* 0x000fc6000780c0ff */
[----:B------:R2:W-:Y:S01]  /*bdf0*/  @!P1 ST.E.128 desc[UR40][R76.64], R12 ;  /* 0x0000000c4c009985 */ /* 0x0005e2000c101d28 */
[----:B------:R-:W-:Y:S02]  /*be00*/  ISETP.GE.AND P1, PT, R187, UR16, PT ;  /* 0x00000010bb007c0c */ /* 0x000fe4000bf26270 */
[----:B-1----:R-:W-:Y:S02]  /*be10*/  SHF.R.S32.HI R4, RZ, 0x1f, R187 ;  /* 0x0000001fff047819 */ /* 0x002fe400000114bb */
[----:B------:R-:W-:Y:S02]  /*be20*/  SHF.R.S32.HI R5, RZ, 0x1f, R229 ;  /* 0x0000001fff057819 */ /* 0x000fe400000114e5 */
[CC--:B--2---:R-:W-:Y:S02]  /*be30*/  @!P4 LEA R76, P5, R194.reuse, R20.reuse, 0x1 ;  /* 0x00000014c24cc211 */ /* 0x0c4fe400078a08ff */
[----:B------:R-:W-:Y:S02]  /*be40*/  @!P3 LEA R14, P6, R193, R20, 0x1 ;  /* 0x00000014c10eb211 */ /* 0x000fe400078c08ff */
[----:B------:R-:W-:-:S02]  /*be50*/  @!P4 LEA.HI.X R77, R194, R21, R85, 0x1, P5 ;  /* 0x00000015c24dc211 */ /* 0x000fc400028f0c55 */
[CC--:B------:R-:W-:Y:S02]  /*be60*/  @!P2 LEA R12, P5, R192.reuse, R20.reuse, 0x1 ;  /* 0x00000014c00ca211 */ /* 0x0c0fe400078a08ff */
[-C--:B------:R-:W-:Y:S01]  /*be70*/  @!P3 LEA.HI.X R15, R193, R21.reuse, R84, 0x1, P6 ;  /* 0x00000015c10fb211 */ /* 0x080fe200030f0c54 */
[----:B------:R2:W-:Y:S01]  /*be80*/  @!P4 ST.E.128 desc[UR40][R76.64], R28 ;  /* 0x0000001c4c00c985 */ /* 0x0005e2000c101d28 */
[----:B------:R-:W-:Y:S02]  /*be90*/  LOP3.LUT P6, RZ, R3, 0x80, RZ, 0xc0, !PT ;  /* 0x0000008003ff7812 */ /* 0x000fe400078cc0ff */
[-C--:B------:R-:W-:Y:S01]  /*bea0*/  @!P2 LEA.HI.X R13, R192, R21.reuse, R87, 0x1, P5 ;  /* 0x00000015c00da211 */ /* 0x080fe200028f0c57 */
[----:B------:R2:W-:Y:S01]  /*beb0*/  @!P3 ST.E.128 desc[UR40][R14.64], R36 ;  /* 0x000000240e00b985 */ /* 0x0005e2000c101d28 */
[C---:B------:R-:W-:Y:S02]  /*bec0*/  @!P1 LEA R6, P5, R187.reuse, R20, 0x1 ;  /* 0x00000014bb069211 */ /* 0x040fe400078a08ff */
[----:B------:R-:W-:Y:S01]  /*bed0*/  SHF.R.S32.HI R79, RZ, 0x1f, R228 ;  /* 0x0000001fff4f7819 */ /* 0x000fe200000114e4 */
[----:B------:R2:W-:Y:S01]  /*bee0*/  @!P2 ST.E.128 desc[UR40][R12.64], R44 ;  /* 0x0000002c0c00a985 */ /* 0x0005e2000c101d28 */
[----:B------:R-:W-:-:S02]  /*bef0*/  @!P1 LEA.HI.X R7, R187, R21, R4, 0x1, P5 ;  /* 0x00000015bb079211 */ /* 0x000fc400028f0c04 */
[----:B------:R-:W-:-:S03]  /*bf00*/  @P0 LEA R4, P5, R229, R20, 0x1 ;  /* 0x00000014e5040211 */ /* 0x000fc600078a08ff */
[----:B------:R2:W-:Y:S01]  /*bf10*/  @!P1 ST.E.128 desc[UR40][R6.64], R52 ;  /* 0x0000003406009985 */ /* 0x0005e2000c101d28 */
[----:B------:R-:W-:Y:S02]  /*bf20*/  @P0 LEA.HI.X R5, R229, R21, R5, 0x1, P5 ;  /* 0x00000015e5050211 */ /* 0x000fe400028f0c05 */
[----:B------:R-:W-:-:S03]  /*bf30*/  @P6 LEA R20, P5, R228, R20, 0x1 ;  /* 0x00000014e4146211 */ /* 0x000fc600078a08ff */
[----:B------:R2:W-:Y:S01]  /*bf40*/  @P0 ST.E.128 desc[UR40][R4.64], R60 ;  /* 0x0000003c04000985 */ /* 0x0005e2000c101d28 */
[----:B------:R-:W-:-:S05]  /*bf50*/  @P6 LEA.HI.X R21, R228, R21, R79, 0x1, P5 ;  /* 0x00000015e4156211 */ /* 0x000fca00028f0c4f */
[----:B------:R2:W-:Y:S04]  /*bf60*/  @P6 ST.E.128 desc[UR40][R20.64], R68 ;  /* 0x0000004414006985 */ /* 0x0005e8000c101d28 */
.L_x_7453:
[----:B------:R-:W-:Y:S05]  /*bf70*/  BSYNC B1 ;  /* 0x0000000000017941 */ /* 0x000fea0003800000 */
.L_x_7452:
[----:B--2--5:R-:W-:Y:S01]  /*bf80*/  VIADD R6, R82, 0x20 ;  /* 0x0000002052067836 */ /* 0x024fe20000000000 */
[----:B------:R2:W4:Y:S04]  /*bf90*/  SHFL.IDX PT, R5, R81, 0x1, 0x181f ;  /* 0x00381f0051057f89 */ /* 0x00052800000e0000 */
[----:B------:R-:W-:Y:S01]  /*bfa0*/  ISETP.GE.AND P0, PT, R6, R83, PT ;  /* 0x000000530600720c */ /* 0x000fe20003f06270 */
[----:B------:R2:W0:-:S12]  /*bfb0*/  SHFL.IDX PT, R4, R80, 0x1, 0x181f ;  /* 0x00381f0050047f89 */ /* 0x00041800000e0000 */
[----:B--2---:R-:W-:Y:S05]  /*bfc0*/  @P0 BRA `(.L_x_7454) ;  /* 0x0000002400f80947 */ /* 0x004fea0003800000 */
[----:B------:R-:W-:Y:S02]  /*bfd0*/  ISETP.GE.AND P0, PT, R195, UR16, PT ;  /* 0x00000010c3007c0c */ /* 0x000fe4000bf06270 */
[----:B------:R-:W-:Y:S02]  /*bfe0*/  ISETP.GE.AND P5, PT, R2, UR16, PT ;  /* 0x0000001002007c0c */ /* 0x000fe4000bfa6270 */
[----:B------:R-:W-:Y:S02]  /*bff0*/  ISETP.GE.AND P2, PT, R194, UR16, PT ;  /* 0x00000010c2007c0c */ /* 0x000fe4000bf46270 */
[----:B------:R-:W-:Y:S02]  /*c000*/  ISETP.GE.AND P1, PT, R193, UR16, PT ;  /* 0x00000010c1007c0c */ /* 0x000fe4000bf26270 */
[----:B------:R-:W-:Y:S02]  /*c010*/  ISETP.GE.AND P3, PT, R192, UR16, PT ;  /* 0x00000010c0007c0c */ /* 0x000fe4000bf66270 */
[----:B------:R-:W-:-:S02]  /*c020*/  SHF.R.S32.HI R15, RZ, 0x1f, R194 ;  /* 0x0000001fff0f7819 */ /* 0x000fc400000114c2 */
[----:B------:R-:W-:Y:S02]  /*c030*/  SHF.R.S32.HI R29, RZ, 0x1f, R192 ;  /* 0x0000001fff1d7819 */ /* 0x000fe400000114c0 */
[C---:B0-----:R-:W-:Y:S01]  /*c040*/  @!P0 LEA R12, P4, R195.reuse, R4, 0x1 ;  /* 0x00000004c30c8211 */ /* 0x041fe200078808ff */
        /* <DEDUP_REMOVED lines=15> */
[-C--:B---3--:R-:W-:Y:S02]  /*c140*/  @!P1 LEA.HI.X R21, R193, R5.reuse, R0, 0x1, P6 ;  /* 0x00000005c1159211 */ /* 0x088fe400030f0c00 */
        /* <DEDUP_REMOVED lines=15> */
.L_x_7451:
        /* <DEDUP_REMOVED lines=10> */
[----:B--2---:R-:W-:Y:S01]  /*c2e0*/  SHF.R.S32.HI R152, RZ, 0x1f, R205 ;  /* 0x0000001fff987819 */ /* 0x004fe200000114cd */
        /* <DEDUP_REMOVED lines=60> */
[C---:B------:R-:W-:Y:S02]  /*c6b0*/  LEA R3, P1, R4.reuse, UR10, 0x2 ;  /* 0x0000000a04037c11 */ /* 0x040fe4000f8210ff */
[----:B------:R-:W-:Y:S02]  /*c6c0*/  SHF.R.S32.HI R13, RZ, 0x1f, R224 ;  /* 0x0000001fff0d7819 */ /* 0x000fe400000114e0 */
[----:B------:R-:W-:Y:S01]  /*c6d0*/  LEA.HI.X R10, R4, UR11, R5, 0x2, P1 ;  /* 0x0000000b040a7c11 */ /* 0x000fe200088f1405 */
[----:B------:R0:W1:Y:S01]  /*c6e0*/  SHFL.IDX PT, R11, R3, RZ, 0x1c1f ;  /* 0x001c1fff030b7589 */ /* 0x00006200000e0000 */
[----:B------:R-:W-:Y:S02]  /*c6f0*/  SHF.R.S32.HI R171, RZ, 0x1f, R225 ;  /* 0x0000001fffab7819 */ /* 0x000fe400000114e1 */
[----:B------:R-:W-:Y:S01]  /*c700*/  SHF.R.S32.HI R172, RZ, 0x1f, R226 ;  /* 0x0000001fffac7819 */ /* 0x000fe200000114e2 */
[----:B------:R0:W2:Y:S01]  /*c710*/  SHFL.IDX PT, R12, R10, RZ, 0x1c1f ;  /* 0x001c1fff0a0c7589 */ /* 0x0000a200000e0000 */
[----:B------:R-:W-:Y:S01]  /*c720*/  SHF.R.S32.HI R173, RZ, 0x1f, R17 ;  /* 0x0000001fffad7819 */ /* 0x000fe20000011411 */
[----:B------:R-:W-:Y:S06]  /*c730*/  @P0 BRA `(.L_x_7456) ;  /* 0x0000000800040947 */ /* 0x000fec0003800000 */
[----:B------:R-:W-:Y:S02]  /*c740*/  ULDC UR4, c[0x0][0xac8] ;  /* 0x0002b20000047ab9 */ /* 0x000fe40000000800 */
[----:B------:R-:W-:Y:S02]  /*c750*/  ISETP.GE.AND P3, PT, R17, UR4, PT ;  /* 0x0000000411007c0c */ /* 0x000fe4000bf66270 */
[----:B------:R-:W-:Y:S02]  /*c760*/  ISETP.GE.AND P4, PT, R226, UR4, PT ;  /* 0x00000004e2007c0c */ /* 0x000fe4000bf86270 */
[----:B------:R-:W-:Y:S02]  /*c770*/  ISETP.GE.AND P2, PT, R225, UR4, PT ;  /* 0x00000004e1007c0c */ /* 0x000fe4000bf46270 */
[----:B------:R-:W-:-:S07]  /*c780*/  ISETP.GE.AND P1, PT, R224, UR4, PT ;  /* 0x00000004e0007c0c */ /* 0x000fce000bf26270 */
[CC--:B-1----:R-:W-:Y:S02]  /*c790*/  @!P3 LEA R4, P0, R17.reuse, R11.reuse, 0x2 ;  /* 0x0000000b1104b211 */ /* 0x0c2fe400078010ff */
[C---:B------:R-:W-:Y:S02]  /*c7a0*/  @!P4 LEA R6, P5, R226.reuse, R11, 0x2 ;  /* 0x0000000be206c211 */ /* 0x040fe400078a10ff */
        /* <DEDUP_REMOVED lines=122> */
.L_x_7456:
[----:B------:R-:W-:Y:S05]  /*cf50*/  BSYNC B1 ;  /* 0x0000000000017941 */ /* 0x000fea0003800000 */
.L_x_7455:
        /* <DEDUP_REMOVED lines=10> */
[CC--:B0-----:R-:W-:Y:S02]  /*d000*/  @!P4 LEA R10, P3, R17.reuse, R3.reuse, 0x2 ;  /* 0x00000003110ac211 */ /* 0x0c1fe400078610ff */
[-C--:B---3--:R-:W-:Y:S02]  /*d010*/  @!P2 LEA R4, P6, R226, R3.reuse, 0x2 ;  /* 0x00000003e204a211 */ /* 0x088fe400078c10ff */
[----:B-1----:R-:W-:Y:S02]  /*d020*/  @!P4 LEA.HI.X R11, R17, R20, R173, 0x2, P3 ;  /* 0x00000014110bc211 */ /* 0x002fe400018f14ad */
[----:B------:R-:W-:Y:S02]  /*d030*/  ISETP.GE.AND P3, PT, R223, UR4, PT ;  /* 0x00000004df007c0c */ /* 0x000fe4000bf66270 */
[----:B------:R-:W-:Y:S01]  /*d040*/  @!P1 LEA R6, P5, R225, R3, 0x2 ;  /* 0x00000003e1069211 */ /* 0x000fe200078a10ff */
[----:B------:R0:W-:Y:S01]  /*d050*/  @!P4 ST.E.64 desc[UR40][R10.64], R26 ;  /* 0x0000001a0a00c985 */ /* 0x0001e2000c101b28 */
[----:B------:R-:W-:-:S02]  /*d060*/  ISETP.GE.AND P4, PT, R222, UR4, PT ;  /* 0x00000004de007c0c */ /* 0x000fc4000bf86270 */
[-C--:B------:R-:W-:Y:S02]  /*d070*/  @!P2 LEA.HI.X R5, R226, R20.reuse, R172, 0x2, P6 ;  /* 0x00000014e205a211 */ /* 0x080fe400030f14ac */
[CC--:B------:R-:W-:Y:S02]  /*d080*/  @!P0 LEA R8, P6, R224.reuse, R3.reuse, 0x2 ;  /* 0x00000003e0088211 */ /* 0x0c0fe400078c10ff */
        /* <DEDUP_REMOVED lines=14> */
[-C--:B------:R-:W-:Y:S01]  /*d170*/  @!P5 LEA R14, P6, R221, R3.reuse, 0x2 ;  /* 0x00000003dd0ed211 */ /* 0x080fe200078c10ff */
[----:B------:R4:W-:Y:S01]  /*d180*/  @!P4 ST.E.64 desc[UR40][R12.64], R46 ;  /* 0x0000002e0c00c985 */ /* 0x0009e2000c101b28 */
[----:B------:R-:W-:Y:S02]  /*d190*/  ISETP.GE.AND P3, PT, R217, UR4, PT ;  /* 0x00000004d9007c0c */ /* 0x000fe4000bf66270 */
[----:B------:R-:W-:Y:S02]  /*d1a0*/  @!P5 LEA.HI.X R15, R221, R20, R168, 0x2, P6 ;  /* 0x00000014dd0fd211 */ /* 0x000fe400030f14a8 */
[-C--:B-1----:R-:W-:Y:S02]  /*d1b0*/  @!P0 LEA R4, P6, R220, R3.reuse, 0x2 ;  /* 0x00000003dc048211 */ /* 0x082fe400078c10ff */
[----:B------:R-:W-:Y:S01]  /*d1c0*/  ISETP.GE.AND P4, PT, R216, UR4, PT ;  /* 0x00000004d8007c0c */ /* 0x000fe2000bf86270 */
[----:B------:R1:W-:Y:S01]  /*d1d0*/  @!P5 ST.E.64 desc[UR40][R14.64], R50 ;  /* 0x000000320e00d985 */ /* 0x0003e2000c101b28 */
[----:B---3--:R-:W-:-:S02]  /*d1e0*/  @!P1 LEA R6, P5, R219, R3, 0x2 ;  /* 0x00000003db069211 */ /* 0x008fc400078a10ff */
[-C--:B------:R-:W-:Y:S02]  /*d1f0*/  @!P0 LEA.HI.X R5, R220, R20.reuse, R167, 0x2, P6 ;  /* 0x00000014dc058211 */ /* 0x080fe400030f14a7 */
        /* <DEDUP_REMOVED lines=9> */
[CC--:B----4-:R-:W-:Y:S02]  /*d290*/  @!P4 LEA R12, P2, R216.reuse, R3.reuse, 0x2 ;  /* 0x00000003d80cc211 */ /* 0x0d0fe400078410ff */
[----:B------:R-:W-:Y:S02]  /*d2a0*/  ISETP.GE.AND P1, PT, R213, UR4, PT ;  /* 0x00000004d5007c0c */ /* 0x000fe4000bf26270 */
[-C--:B------:R-:W-:Y:S02]  /*d2b0*/  @!P3 LEA.HI.X R11, R217, R20.reuse, R164, 0x2, P6 ;  /* 0x00000014d90bb211 */ /* 0x080fe400030f14a4 */
[----:B------:R-:W-:Y:S02]  /*d2c0*/  @!P4 LEA.HI.X R13, R216, R20, R163, 0x2, P2 ;  /* 0x00000014d80dc211 */ /* 0x000fe400010f14a3 */
[----:B------:R-:W-:Y:S01]  /*d2d0*/  ISETP.GE.AND P2, PT, R212, UR4, PT ;  /* 0x00000004d4007c0c */ /* 0x000fe2000bf46270 */
[----:B------:R-:W-:Y:S01]  /*d2e0*/  @!P3 ST.E.64 desc[UR40][R10.64], R66 ;  /* 0x000000420a00b985 */ /* 0x000fe2000c101b28 */
[----:B-1----:R-:W-:-:S03]  /*d2f0*/  @!P5 LEA R14, P6, R215, R3, 0x2 ;  /* 0x00000003d70ed211 */ /* 0x002fc600078c10ff */
[----:B------:R1:W-:Y:S01]  /*d300*/  @!P4 ST.E.64 desc[UR40][R12.64], R70 ;  /* 0x000000460c00c985 */ /* 0x0003e2000c101b28 */
[-C--:B------:R-:W-:Y:S02]  /*d310*/  @!P5 LEA.HI.X R15, R215, R20.reuse, R162, 0x2, P6 ;  /* 0x00000014d70fd211 */ /* 0x080fe400030f14a2 */
[CC--:B0-----:R-:W-:Y:S02]  /*d320*/  @!P0 LEA R4, P4, R214.reuse, R3.reuse, 0x2 ;  /* 0x00000003d6048211 */ /* 0x0c1fe400078810ff */
        /* <DEDUP_REMOVED lines=15> */
[CC--:B------:R-:W-:Y:S02]  /*d420*/  @!P5 LEA R10, P6, R211.reuse, R3.reuse, 0x2 ;  /* 0x00000003d30ad211 */ /* 0x0c0fe400078c10ff */
[-C--:B------:R-:W-:Y:S02]  /*d430*/  @!P4 LEA.HI.X R13, R210, R20.reuse, R157, 0x2, P0 ;  /* 0x00000014d20dc211 */ /* 0x080fe400000f149d */
[----:B------:R-:W-:Y:S02]  /*d440*/  @!P5 LEA.HI.X R11, R211, R20, R158, 0x2, P6 ;  /* 0x00000014d30bd211 */ /* 0x000fe400030f149e */
[----:B------:R-:W-:Y:S02]  /*d450*/  ISETP.GE.AND P0, PT, R206, UR4, PT ;  /* 0x00000004ce007c0c */ /* 0x000fe4000bf06270 */
[----:B0-----:R-:W-:Y:S01]  /*d460*/  @!P3 LEA R14, P6, R209, R3, 0x2 ;  /* 0x00000003d10eb211 */ /* 0x001fe200078c10ff */
        /* <DEDUP_REMOVED lines=28> */
[CC--:B-1----:R-:W-:Y:S01]  /*d630*/  @!P0 LEA R4, P5, R202.reuse, R3.reuse, 0x2 ;  /* 0x00000003ca048211 */ /* 0x0c2fe200078a10ff */
[----:B------:R1:W-:Y:S01]  /*d640*/  @!P3 ST.E.64 desc[UR40][R14.64], R122 ;  /* 0x0000007a0e00b985 */ /* 0x0003e2000c101b28 */
[----:B------:R-:W-:Y:S02]  /*d650*/  ISETP.GE.AND P3, PT, R199, UR4, PT ;  /* 0x00000004c7007c0c */ /* 0x000fe4000bf66270 */
[----:B------:R-:W-:Y:S02]  /*d660*/  @!P0 LEA.HI.X R5, R202, R20, R236, 0x2, P5 ;  /* 0x00000014ca058211 */ /* 0x000fe400028f14ec */
[----:B------:R-:W-:Y:S02]  /*d670*/  ISETP.GE.AND P5, PT, R197, UR4, PT ;  /* 0x00000004c5007c0c */ /* 0x000fe4000bfa6270 */
[-C--:B--2---:R-:W-:Y:S01]  /*d680*/  @!P1 LEA R6, P6, R201, R3.reuse, 0x2 ;  /* 0x00000003c9069211 */ /* 0x084fe200078c10ff */
[----:B------:R2:W-:Y:S02]  /*d690*/  @!P0 ST.E.64 desc[UR40][R4.64], R126 ;  /* 0x0000007e04008985 */ /* 0x0005e4000c101b28 */
[----:B0-----:R-:W-:-:S02]  /*d6a0*/  @!P4 LEA R8, P0, R200, R3, 0x2 ;  /* 0x00000003c808c211 */ /* 0x001fc400078010ff */
[-C--:B------:R-:W-:Y:S02]  /*d6b0*/  @!P1 LEA.HI.X R7, R201, R20.reuse, R235, 0x2, P6 ;  /* 0x00000014c9079211 */ /* 0x080fe400030f14eb */
[-C--:B---3--:R-:W-:Y:S02]  /*d6c0*/  @!P3 LEA R10, P6, R199, R3.reuse, 0x2 ;  /* 0x00000003c70ab211 */ /* 0x088fe400078c10ff */
[-C--:B------:R-:W-:Y:S01]  /*d6d0*/  @!P4 LEA.HI.X R9, R200, R20.reuse, R234, 0x2, P0 ;  /* 0x00000014c809c211 */ /* 0x080fe200000f14ea */
        /* <DEDUP_REMOVED lines=16> */
.L_x_7448:
        /* <DEDUP_REMOVED lines=10> */
[----:B------:R-:W3:Y:S01]  /*d880*/  @P1 LDG.E R8, desc[UR40][R4.64] ;  /* 0x0000002804081981 */ /* 0x000ee2000c1e1900 */
        /* <DEDUP_REMOVED lines=13> */
[----:B---3--:R-:W-:Y:S01]  /*d960*/  @P1 R2UR UR4, R8 ;  /* 0x00000000080412ca */ /* 0x008fe200000e0000 */
[----:B-1----:R-:W-:-:S05]  /*d970*/  VIADD R8, R3, 0xffffff80 ;  /* 0xffffff8003087836 */ /* 0x002fca0000000000 */
[----:B------:R-:W-:-:S07]  /*d980*/  ISETP.GT.AND P0, PT, R8, 0x3f, PT ;  /* 0x0000003f0800780c */ /* 0x000fce0003f04270 */
[----:B------:R-:W-:Y:S01]  /*d990*/  USHF.R.S32.HI UR22, URZ, 0x1f, UR4 ;  /* 0x0000001f3f167899 */ /* 0x000fe20008011404 */
[----:B0-----:R-:W-:Y:S11]  /*d9a0*/  @P2 BRA `(.L_x_7457) ;  /* 0x0000000000102947 */ /* 0x001ff60003800000 */
[----:B------:R-:W-:Y:S05]  /*d9b0*/  @!P1 BRA `(.L_x_7457) ;  /* 0x00000000000c9947 */ /* 0x000fea0003800000 */
[----:B------:R-:W3:Y:S04]  /*d9c0*/  LDG.E R3, desc[UR40][R4.64] ;  /* 0x0000002804037981 */ /* 0x000ee8000c1e1900 */
[----:B-----5:R-:W3:Y:S02]  /*d9d0*/  LDG.E R0, desc[UR40][R4.64+0x4] ;  /* 0x0000042804007981 */ /* 0x020ee4000c1e1900 */
[----:B---3--:R-:W-:-:S07]  /*d9e0*/  IMAD.IADD R0, R0, 0x1, -R3 ;  /* 0x0000000100007824 */ /* 0x008fce00078e0a03 */
.L_x_7457:
[----:B------:R-:W-:Y:S01]  /*d9f0*/  USEL UR45, UR45, URZ, !UP0 ;  /* 0x0000003f2d2d7287 */ /* 0x000fe2000c000000 */
[----:B------:R-:W-:Y:S01]  /*da00*/  BSSY B1, `(.L_x_7458) ;  /* 0x0000039000017945 */ /* 0x000fe20003800000 */
[----:B------:R-:W-:-:S03]  /*da10*/  USEL UR44, UR44, URZ, !UP0 ;  /* 0x0000003f2c2c7287 */ /* 0x000fc6000c000000 */
[----:B------:R-:W-:Y:S09]  /*da20*/  @P0 BRA `(.L_x_7459) ;  /* 0x0000000000d80947 */ /* 0x000ff20003800000 */
[----:B------:R-:W0:Y:S01]  /*da30*/  S2R R6, SR_TID.X ;  /* 0x0000000000067919 */ /* 0x000e220000002100 */
[----:B------:R-:W1:Y:S01]  /*da40*/  LDC R9, c[0x0][0xbe8] ;  /* 0x0002fa00ff097b82 */ /* 0x000e620000000800 */
[----:B------:R-:W-:Y:S02]  /*da50*/  IMAD.U32 R5, RZ, RZ, UR39 ;  /* 0x00000027ff057e24 */ /* 0x000fe4000f8e00ff */
[----:B-1---5:R-:W-:-:S03]  /*da60*/  IMAD R3, R0, R9, RZ ;  /* 0x0000000900037224 */ /* 0x022fc600078e02ff */
[----:B0-----:R-:W-:-:S04]  /*da70*/  IADD3 R6, R5, -0x80, R6 ;  /* 0xffffff8005067810 */ /* 0x001fc80007ffe006 */
        /* <DEDUP_REMOVED lines=17> */
[----:B------:R-:W-:Y:S02]  /*db90*/  UIMAD UR8, UR17, UR8, URZ ;  /* 0x00000008110872a4 */ /* 0x000fe4000f8e023f */
[----:B------:R-:W-:Y:S02]  /*dba0*/  UIMAD.WIDE.U32 UR12, UR14, UR45, URZ ;  /* 0x0000002d0e0c72a5 */ /* 0x000fe4000f8e003f */
[----:B------:R-:W-:Y:S02]  /*dbb0*/  UIMAD UR15, UR14, UR44, UR15 ;  /* 0x0000002c0e0f72a4 */ /* 0x000fe4000f8e020f */
[----:B------:R-:W-:Y:S01]  /*dbc0*/  UIADD3 UR19, UR11, UR19, URZ ;  /* 0x000000130b137290 */ /* 0x000fe2000fffe03f */
[----:B0-----:R-:W-:Y:S01]  /*dbd0*/  @P0 IMAD.HI.U32 R4, R6, R3, RZ ;  /* 0x0000000306040227 */ /* 0x001fe200078e00ff */
[----:B------:R-:W-:-:S02]  /*dbe0*/  UIADD3 UR11, UR21, UR8, URZ ;  /* 0x00000008150b7290 */ /* 0x000fc4000fffe03f */
[----:B------:R-:W-:Y:S01]  /*dbf0*/  UIADD3 UR10, UP1, UP2, UR12, UR10, UR4 ;  /* 0x0000000a0c0a7290 */ /* 0x000fe2000fa3e004 */
        /* <DEDUP_REMOVED lines=10> */
[----:B------:R-:W-:Y:S01]  /*dca0*/  ULDC.64 UR10, c[0x0][UR18+0x210] ;  /* 0x00008400120a7abb */ /* 0x000fe20008000a00 */
[----:B------:R-:W-:Y:S01]  /*dcb0*/  ULDC.64 UR12, c[0x0][0xba8] ;  /* 0x0002ea00000c7ab9 */ /* 0x000fe20000000a00 */
[----:B------:R-:W-:Y:S01]  /*dcc0*/  IMAD R7, R9, R7, R6 ;  /* 0x0000000709077224 */ /* 0x000fe200078e0206 */
[----:B------:R-:W-:Y:S01]  /*dcd0*/  IADD3.X R5, R5, UR8, R10, P0, P1 ;  /* 0x0000000805057c10 */ /* 0x000fe200087e240a */
[----:B------:R-:W-:Y:S01]  /*dce0*/  @!UP0 ULDC UR12, c[0x0][0xb50] ;  /* 0x0002d400000c8ab9 */ /* 0x000fe20000000800 */
[----:B------:R-:W-:Y:S01]  /*dcf0*/  @!UP0 ULDC UR13, c[0x0][0xb54] ;  /* 0x0002d500000d8ab9 */ /* 0x000fe20000000800 */
[C---:B------:R-:W-:Y:S01]  /*dd00*/  IMAD R6, R7.reuse, UR11, RZ ;  /* 0x0000000b07067c24 */ /* 0x040fe2000f8e02ff */
[----:B------:R-:W-:Y:S01]  /*dd10*/  SHF.R.S32.HI R3, RZ, 0x1f, R7 ;  /* 0x0000001fff037819 */ /* 0x000fe20000011407 */
[----:B------:R-:W-:-:S04]  /*dd20*/  IMAD.WIDE.U32 R4, R7, UR10, R4 ;  /* 0x0000000a07047c25 */ /* 0x000fc8000f8e0004 */
[----:B------:R-:W-:Y:S01]  /*dd30*/  IMAD R3, R3, UR10, R6 ;  /* 0x0000000a03037c24 */ /* 0x000fe2000f8e0206 */
[----:B------:R-:W-:-:S03]  /*dd40*/  LEA R6, P0, R4, UR12, 0x2 ;  /* 0x0000000c04067c11 */ /* 0x000fc6000f8010ff */
[----:B------:R-:W-:-:S05]  /*dd50*/  IMAD.IADD R3, R5, 0x1, R3 ;  /* 0x0000000105037824 */ /* 0x000fca00078e0203 */
[----:B------:R-:W-:Y:S01]  /*dd60*/  LEA.HI.X R7, R4, UR13, R3, 0x2, P0 ;  /* 0x0000000d04077c11 */ /* 0x000fe200080f1403 */
[----:B------:R-:W-:-:S05]  /*dd70*/  IMAD.MOV.U32 R3, RZ, RZ, -0x800000 ;  /* 0xff800000ff037424 */ /* 0x000fca00078e00ff */
[----:B------:R0:W-:Y:S02]  /*dd80*/  STG.E desc[UR40][R6.64], R3 ;  /* 0x0000000306007986 */ /* 0x0001e4000c101928 */
.L_x_7459:
[----:B------:R-:W-:Y:S05]  /*dd90*/  BSYNC B1 ;  /* 0x0000000000017941 */ /* 0x000fea0003800000 */
.L_x_7458:
        /* <DEDUP_REMOVED lines=19> */
[----:B------:R-:W-:Y:S01]  /*ded0*/  ISETP.GE.AND P1, PT, R194, UR12, PT ;  /* 0x0000000cc2007c0c */ /* 0x000fe2000bf26270 */
[----:B------:R-:W-:Y:S01]  /*dee0*/  UIMAD.WIDE.U32 UR8, UR42, UR10, UR8 ;  /* 0x0000000a2a0872a5 */ /* 0x000fe2000f8e0008 */
[----:B------:R-:W-:Y:S01]  /*def0*/  IMAD R3, R9, 0x20, R26 ;  /* 0x0000002009037824 */ /* 0x000fe200078e021a */
[----:B------:R-:W-:Y:S01]  /*df00*/  SEL R4, RZ, 0xffffffff, P2 ;  /* 0xffffffffff047807 */ /* 0x000fe20001000000 */
[----:B------:R-:W-:Y:S01]  /*df10*/  VIADD R26, R26, UR39 ;  /* 0x000000271a1a7c36 */ /* 0x000fe20008000000 */
[----:B------:R-:W-:Y:S01]  /*df20*/  ISETP.GE.AND P3, PT, R2, UR12, PT ;  /* 0x0000000c02007c0c */ /* 0x000fe2000bf66270 */
[----:B------:R-:W-:Y:S01]  /*df30*/  VIADD R8, R3, UR39 ;  /* 0x0000002703087c36 */ /* 0x000fe20008000000 */
[----:B------:R-:W-:Y:S01]  /*df40*/  UIMAD UR9, UR42, UR11, UR9 ;  /* 0x0000000b2a0972a4 */ /* 0x000fe2000f8e0209 */
[----:B-1----:R-:W-:Y:S01]  /*df50*/  ISETP.NE.AND P0, PT, R11, 0x1, PT ;  /* 0x000000010b00780c */ /* 0x002fe20003f05270 */
[----:B------:R-:W-:Y:S01]  /*df60*/  IMAD.SHL.U32 R13, R4, 0x2, RZ ;  /* 0x00000002040d7824 */ /* 0x000fe200078e00ff */
[----:B------:R-:W-:Y:S01]  /*df70*/  SEL R9, RZ, 0xffffffff, P1 ;  /* 0xffffffffff097807 */ /* 0x000fe20000800000 */
[----:B------:R-:W-:Y:S01]  /*df80*/  ULDC.64 UR10, c[0x0][0xaf0] ;  /* 0x0002bc00000a7ab9 */ /* 0x000fe20000000a00 */
[----:B------:R-:W-:Y:S01]  /*df90*/  SEL R6, RZ, 0x1, P3 ;  /* 0x00000001ff067807 */ /* 0x000fe20001800000 */
[----:B------:R-:W-:Y:S01]  /*dfa0*/  UIMAD UR44, UR44, UR10, URZ ;  /* 0x0000000a2c2c72a4 */ /* 0x000fe2000f8e023f */
[----:B------:R-:W-:Y:S01]  /*dfb0*/  IMAD.MOV.U32 R3, RZ, RZ, R8 ;  /* 0x000000ffff037224 */ /* 0x000fe200078e0008 */
[----:B------:R-:W-:Y:S01]  /*dfc0*/  UIMAD.WIDE.U32 UR8, UR45, UR10, UR8 ;  /* 0x0000000a2d0872a5 */ /* 0x000fe2000f8e0008 */
[----:B------:R-:W-:Y:S01]  /*dfd0*/  IMAD.SHL.U32 R9, R9, 0x4, RZ ;  /* 0x0000000409097824 */ /* 0x000fe200078e00ff */
[----:B------:R-:W-:Y:S01]  /*dfe0*/  LOP3.LUT R6, R13, 0x2, R6, 0xe2, !PT ;  /* 0x000000020d067812 */ /* 0x000fe200078ee206 */
[----:B------:R-:W-:Y:S01]  /*dff0*/  UIMAD UR4, UR45, UR11, UR44 ;  /* 0x0000000b2d0472a4 */ /* 0x000fe2000f8e022c */
[----:B-----5:R-:W-:Y:S01]  /*e000*/  IMAD R25, R0, R11, RZ ;  /* 0x0000000b00197224 */ /* 0x020fe200078e02ff */
[----:B------:R-:W-:Y:S01]  /*e010*/  ISETP.GE.AND P1, PT, R228, UR12, PT ;  /* 0x0000000ce4007c0c */ /* 0x000fe2000bf26270 */
[----:B------:R-:W0:Y:S01]  /*e020*/  @P0 LDC R5, c[0x0][0xbec] ;  /* 0x0002fb00ff050b82 */ /* 0x000e220000000800 */
[----:B------:R-:W-:Y:S01]  /*e030*/  LOP3.LUT R10, R9, 0x4, R6, 0xe2, !PT ;  /* 0x00000004090a7812 */ /* 0x000fe200078ee206 */
[----:B------:R-:W-:Y:S01]  /*e040*/  UIADD3 UR4, UR9, UR4, URZ ;  /* 0x0000000409047290 */ /* 0x000fe2000fffe03f */
[----:B------:R-:W-:-:S02]  /*e050*/  SEL R0, RZ, 0x80, P1 ;  /* 0x00000080ff007807 */ /* 0x000fc40000800000 */
[----:B------:R-:W-:Y:S02]  /*e060*/  SHF.R.S32.HI R28, RZ, 0x1f, R187 ;  /* 0x0000001fff1c7819 */ /* 0x000fe400000114bb */
[----:B------:R-:W-:Y:S01]  /*e070*/  SHF.R.S32.HI R29, RZ, 0x1f, R192 ;  /* 0x0000001fff1d7819 */ /* 0x000fe200000114c0 */
[----:B------:R-:W1:Y:S01]  /*e080*/  @P0 LDC R7, c[0x0][0xbf0] ;  /* 0x0002fc00ff070b82 */ /* 0x000e620000000800 */
[----:B------:R-:W-:Y:S02]  /*e090*/  SHF.R.S32.HI R31, RZ, 0x1f, R228 ;  /* 0x0000001fff1f7819 */ /* 0x000fe400000114e4 */
[----:B------:R-:W-:Y:S02]  /*e0a0*/  SHF.R.S32.HI R30, RZ, 0x1f, R229 ;  /* 0x0000001fff1e7819 */ /* 0x000fe400000114e5 */
        /* <DEDUP_REMOVED lines=15> */
[----:B------:R-:W-:Y:S02]  /*e1a0*/  IMAD R7, R11, R7, R8 ;  /* 0x000000070b077224 */ /* 0x000fe400078e0208 */
[----:B------:R-:W-:Y:S02]  /*e1b0*/  IMAD.SHL.U32 R13, R9, 0x8, RZ ;  /* 0x00000008090d7824 */ /* 0x000fe400078e00ff */
[----:B------:R-:W-:Y:S01]  /*e1c0*/  IMAD R9, R3, UR9, R6 ;  /* 0x0000000903097c24 */ /* 0x000fe2000f8e0206 */
[----:B------:R-:W-:Y:S01]  /*e1d0*/  SEL R6, RZ, 0xffffffff, P0 ;  /* 0xffffffffff067807 */ /* 0x000fe20000000000 */
[----:B------:R-:W-:Y:S01]  /*e1e0*/  ULDC.64 UR8, c[0x0][0xad8] ;  /* 0x0002b60000087ab9 */ /* 0x000fe20000000a00 */
[----:B------:R-:W-:Y:S01]  /*e1f0*/  SHF.R.S32.HI R3, RZ, 0x1f, R7 ;  /* 0x0000001fff037819 */ /* 0x000fe20000011407 */
[----:B------:R-:W-:Y:S01]  /*e200*/  IMAD.IADD R5, R5, 0x1, R9 ;  /* 0x0000000105057824 */ /* 0x000fe200078e0209 */
[----:B------:R-:W-:Y:S01]  /*e210*/  LOP3.LUT R10, R13, 0x8, R10, 0xe2, !PT ;  /* 0x000000080d0a7812 */ /* 0x000fe200078ee20a */
[----:B------:R-:W-:Y:S01]  /*e220*/  IMAD.SHL.U32 R13, R6, 0x10, RZ ;  /* 0x00000010060d7824 */ /* 0x000fe200078e00ff */
[----:B------:R-:W-:Y:S01]  /*e230*/  ISETP.GE.AND P0, PT, R187, UR12, PT ;  /* 0x0000000cbb007c0c */ /* 0x000fe2000bf06270 */
[----:B------:R-:W-:-:S02]  /*e240*/  IMAD R6, R3, UR8, RZ ;  /* 0x0000000803067c24 */ /* 0x000fc4000f8e02ff */
[----:B------:R-:W-:Y:S01]  /*e250*/  IMAD.WIDE.U32 R4, R7, UR8, R4 ;  /* 0x0000000807047c25 */ /* 0x000fe2000f8e0004 */
[----:B------:R-:W-:Y:S02]  /*e260*/  SEL R8, RZ, 0xffffffff, P0 ;  /* 0xffffffffff087807 */ /* 0x000fe40000000000 */
[----:B------:R-:W-:Y:S01]  /*e270*/  ISETP.GE.AND P0, PT, R229, UR12, PT ;  /* 0x0000000ce5007c0c */ /* 0x000fe2000bf06270 */
[----:B------:R-:W-:Y:S01]  /*e280*/  IMAD R3, R7, UR9, R6 ;  /* 0x0000000907037c24 */ /* 0x000fe2000f8e0206 */
[----:B------:R-:W-:Y:S01]  /*e290*/  ULDC.64 UR8, c[0x0][0xa80] ;  /* 0x0002a00000087ab9 */ /* 0x000fe20000000a00 */
[----:B------:R-:W-:Y:S01]  /*e2a0*/  IMAD.SHL.U32 R9, R8, 0x20, RZ ;  /* 0x0000002008097824 */ /* 0x000fe200078e00ff */
[----:B------:R-:W-:Y:S01]  /*e2b0*/  SEL R7, RZ, 0x40, P0 ;  /* 0x00000040ff077807 */ /* 0x000fe20000000000 */
[----:B------:R-:W-:Y:S01]  /*e2c0*/  IMAD.IADD R3, R5, 0x1, R3 ;  /* 0x0000000105037824 */ /* 0x000fe200078e0203 */
[----:B------:R-:W-:Y:S02]  /*e2d0*/  LEA R20, P0, R4, UR8, 0x1 ;  /* 0x0000000804147c11 */ /* 0x000fe4000f8008ff */
[----:B------:R-:W-:-:S02]  /*e2e0*/  LOP3.LUT R10, R13, 0x10, R10, 0xe2, !PT ;  /* 0x000000100d0a7812 */ /* 0x000fc400078ee20a */
[----:B------:R-:W-:Y:S01]  /*e2f0*/  LEA.HI.X R3, R4, UR9, R3, 0x1, P0 ;  /* 0x0000000904037c11 */ /* 0x000fe200080f0c03 */
[----:B------:R0:W1:Y:S01]  /*e300*/  SHFL.IDX PT, R6, R20, RZ, 0x181f ;  /* 0x00181fff14067589 */ /* 0x00006200000e0000 */
[----:B------:R-:W-:Y:S02]  /*e310*/  ISETP.GE.AND P0, PT, R26, R25, PT ;  /* 0x000000191a00720c */ /* 0x000fe40003f06270 */
[----:B------:R-:W-:-:S04]  /*e320*/  LOP3.LUT R10, R9, 0x20, R10, 0xe2, !PT ;  /* 0x00000020090a7812 */ /* 0x000fc800078ee20a */
[----:B------:R-:W-:Y:S02]  /*e330*/  LOP3.LUT R21, R10, R7, RZ, 0xfc, !PT ;  /* 0x000000070a157212 */ /* 0x000fe400078efcff */
[----:B------:R0:W3:Y:S02]  /*e340*/  SHFL.IDX PT, R7, R3, RZ, 0x181f ;  /* 0x00181fff03077589 */ /* 0x0000e400000e0000 */
[----:B------:R-:W-:-:S03]  /*e350*/  LOP3.LUT R24, R21, R0, RZ, 0xfc, !PT ;  /* 0x0000000015187212 */ /* 0x000fc600078efcff */
[----:B------:R-:W-:Y:S05]  /*e360*/  @P0 BRA `(.L_x_7461) ;  /* 0x00000000007c0947 */ /* 0x000fea0003800000 */
[----:B------:R-:W-:Y:S02]  /*e370*/  ISETP.GE.AND P2, PT, R195, UR12, PT ;  /* 0x0000000cc3007c0c */ /* 0x000fe4000bf46270 */
[----:B------:R-:W-:Y:S02]  /*e380*/  ISETP.GE.AND P1, PT, R2, UR12, PT ;  /* 0x0000000c02007c0c */ /* 0x000fe4000bf26270 */
[----:B------:R-:W-:Y:S02]  /*e390*/  ISETP.GE.AND P5, PT, R194, UR12, PT ;  /* 0x0000000cc2007c0c */ /* 0x000fe4000bfa6270 */
[----:B------:R-:W-:-:S07]  /*e3a0*/  ISETP.GE.AND P3, PT, R193, UR12, PT ;  /* 0x0000000cc1007c0c */ /* 0x000fce000bf66270 */
[CC--:B-1----:R-:W-:Y:S02]  /*e3b0*/  @!P2 LEA R8, P0, R195.reuse, R6.reuse, 0x1 ;  /* 0x00000006c308a211 */ /* 0x0c2fe400078008ff */
[----:B---3--:R-:W-:Y:S02]  /*e3c0*/  @!P1 IMAD.WIDE R4, R2, 0x2, R6 ;  /* 0x0000000202049825 */ /* 0x008fe400078e0206 */
        /* <DEDUP_REMOVED lines=25> */
.L_x_7461:
[----:B------:R-:W-:Y:S05]  /*e560*/  BSYNC B1 ;  /* 0x0000000000017941 */ /* 0x000fea0003800000 */
.L_x_7460:
[----:B------:R-:W-:Y:S01]  /*e570*/  VIADD R0, R26, 0x20 ;  /* 0x000000201a007836 */ /* 0x000fe20000000000 */
[----:B---34-:R3:W4:Y:S04]  /*e580*/  SHFL.IDX PT, R7, R3, 0x1, 0x181f ;  /* 0x00381f0003077f89 */ /* 0x01872800000e0000 */
[----:B------:R-:W-:Y:S01]  /*e590*/  ISETP.GE.AND P0, PT, R0, R25, PT ;  /* 0x000000190000720c */ /* 0x000fe20003f06270 */
[----:B-1----:R3:W1:-:S12]  /*e5a0*/  SHFL.IDX PT, R6, R20, 0x1, 0x181f ;  /* 0x00381f0014067f89 */ /* 0x00265800000e0000 */
[----:B---3--:R-:W-:Y:S05]  /*e5b0*/  @P0 BRA `(.L_x_7454) ;  /* 0x00000000007c0947 */ /* 0x008fea0003800000 */
[----:B------:R-:W-:Y:S02]  /*e5c0*/  ISETP.GE.AND P1, PT, R2, UR12, PT ;  /* 0x0000000c02007c0c */ /* 0x000fe4000bf26270 */
[----:B------:R-:W-:Y:S02]  /*e5d0*/  ISETP.GE.AND P5, PT, R195, UR12, PT ;  /* 0x0000000cc3007c0c */ /* 0x000fe4000bfa6270 */
[----:B------:R-:W-:Y:S02]  /*e5e0*/  ISETP.GE.AND P4, PT, R194, UR12, PT ;  /* 0x0000000cc2007c0c */ /* 0x000fe4000bf86270 */
[----:B------:R-:W-:Y:S02]  /*e5f0*/  ISETP.GE.AND P3, PT, R193, UR12, PT ;  /* 0x0000000cc1007c0c */ /* 0x000fe4000bf66270 */
[----:B------:R-:W-:-:S05]  /*e600*/  ISETP.GE.AND P2, PT, R192, UR12, PT ;  /* 0x0000000cc0007c0c */ /* 0x000fca000bf46270 */
[----:B-1--4-:R-:W-:Y:S02]  /*e610*/  @!P1 IMAD.WIDE R4, R2, 0x2, R6 ;  /* 0x0000000202049825 */ /* 0x012fe400078e0206 */
        /* <DEDUP_REMOVED lines=15> */
[----:B-1----:R-:W-:-:S03]  /*e710*/  @!P1 LEA R4, P6, R187, R6, 0x1 ;  /* 0x00000006bb049211 */ /* 0x002fc600078c08ff */
        /* <DEDUP_REMOVED lines=9> */
.L_x_7454:
[----:B------:R-:W-:Y:S05]  /*e7b0*/  BSYNC B0 ;  /* 0x0000000000007941 */ /* 0x000fea0003800000 */
.L_x_7447:
[----:B------:R-:W-:Y:S02]  /*e7c0*/  ULDC UR4, c[0x0][0xc3c] ;  /* 0x00030f0000047ab9 */ /* 0x000fe40000000800 */
[----:B------:R-:W-:-:S06]  /*e7d0*/  UISETP.GE.AND UP0, UPT, UR7, UR4, UPT ;  /* 0x000000040700728c */ /* 0x000fcc000bf06270 */
[----:B------:R-:W-:-:S13]  /*e7e0*/  PLOP3.LUT P0, PT, PT, PT, UP0, 0x80, 0x0 ;  /* 0x000000000000781c */ /* 0x000fda0003f0f008 */
[----:B------:R-:W-:Y:S05]  /*e7f0*/  @!P0 BRA `(.L_x_7462) ;  /* 0xffffff2800f88947 */ /* 0x000fea000383ffff */
[----:B------:R-:W-:Y:S05]  /*e800*/  EXIT ;  /* 0x000000000000794d */ /* 0x000fea0003800000 */
.L_x_7400:
        /* <DEDUP_REMOVED lines=18> */
.L_x_7463:
        /* <DEDUP_REMOVED lines=43> */
.L_x_7467:
        /* <DEDUP_REMOVED lines=39> */
.L_x_7465:
        /* <DEDUP_REMOVED lines=12> */
.L_x_7468:
        /* <DEDUP_REMOVED lines=63> */
.L_x_7469:
        /* <DEDUP_REMOVED lines=61> */
.L_x_7470:
[----:B01----:R-:W-:-:S05]  /*f6d0*/  LOP3.LUT R3, RZ, R2, RZ, 0x33, !PT ;  /* 0x00000002ff037212 */ /* 0x003fca00078e33ff */
[----:B------:R-:W-:-:S05]  /*f6e0*/  IMAD.IADD R2, R4, 0x1, R3 ;  /* 0x0000000104027824 */ /* 0x000fca00078e0203 */
[----:B------:R1:W-:Y:S01]  /*f6f0*/  STL [R1+0x4], R2 ;  /* 0x0000040201007387 */ /* 0x0003e20000100800 */
[----:B------:R-:W-:Y:S05]  /*f700*/  BRA `(.L_x_7471) ;  /* 0x0000000000107947 */ /* 0x000fea0003800000 */
.L_x_7466:
[----:B------:R-:W-:Y:S01]  /*f710*/  IMAD.U32 R2, RZ, RZ, UR6 ;  /* 0x00000006ff027e24 */ /* 0x000fe2000f8e00ff */
[----:B------:R0:W-:Y:S04]  /*f720*/  STL [R1+0x4], RZ ;  /* 0x000004ff01007387 */ /* 0x0001e80000100800 */
[----:B------:R0:W-:Y:S04]  /*f730*/  STL [R1+0x8], RZ ;  /* 0x000008ff01007387 */ /* 0x0001e80000100800 */
[----:B------:R0:W-:Y:S02]  /*f740*/  STL [R1], R2 ;  /* 0x0000000201007387 */ /* 0x0001e40000100800 */
.L_x_7471:
        /* <DEDUP_REMOVED lines=10> */
.L_x_7464:
        /* <DEDUP_REMOVED lines=30> */
.L_x_7592:
[----:B0-2---:R-:W2:Y:S01]  /*f9d0*/  LDL R0, [R1+0xc] ;  /* 0x00000c0001007983 */ /* 0x005ea20000100800 */
[----:B---3--:R-:W2:Y:S01]  /*f9e0*/  LDC.64 R2, c[0x0][0xc88] ;  /* 0x00032200ff027b82 */ /* 0x008ea20000000a00 */
        /* <DEDUP_REMOVED lines=54> */
.L_x_7473:
        /* <DEDUP_REMOVED lines=18> */
.L_x_7474:
[----:B------:R-:W-:Y:S05]  /*fe70*/  @!P0 BRA `(.L_x_7475) ;  /* 0x00000000000c8947 */ /* 0x000fea0003800000 */
[----:B------:R-:W3:Y:S04]  /*fe80*/  LDG.E R6, desc[UR40][R4.64] ;  /* 0x0000002804067981 */ /* 0x000ee8000c1e1900 */
[----:B------:R-:W3:Y:S02]  /*fe90*/  LDG.E R4, desc[UR40][R4.64+0x4] ;  /* 0x0000042804047981 */ /* 0x000ee4000c1e1900 */
[----:B---3--:R-:W-:-:S07]  /*fea0*/  IMAD.IADD R6, R4, 0x1, -R6 ;  /* 0x0000000104067824 */ /* 0x008fce00078e0a06 */
.L_x_7475:
[----:B------:R-:W3:Y:S01]  /*feb0*/  LDL R5, [R1+0x4] ;  /* 0x0000040001057983 */ /* 0x000ee20000100800 */
[----:B-----5:R-:W-:Y:S01]  /*fec0*/  IMAD.IADD R6, R6, 0x1, -R0 ;  /* 0x0000000106067824 */ /* 0x020fe200078e0a00 */
[----:B------:R-:W-:Y:S01]  /*fed0*/  BSSY B0, `(.L_x_7476) ;  /* 0x000003a000007945 */ /* 0x000fe20003800000 */
[----:B------:R-:W4:Y:S02]  /*fee0*/  LDC R0, c[0x0][0x448] ;  /* 0x00011200ff007b82 */ /* 0x000f240000000800 */
[----:B----4-:R-:W-:-:S13]  /*fef0*/  ISETP.NE.AND P0, PT, R0, 0x1, PT ;  /* 0x000000010000780c */ /* 0x010fda0003f05270 */
[----:B--2---:R-:W2:Y:S08]  /*ff00*/  @P0 LDC R3, c[0x0][0x44c] ;  /* 0x00011300ff030b82 */ /* 0x004eb00000000800 */
[----:B------:R-:W4:Y:S01]  /*ff10*/  @P0 LDC R4, c[0x0][0x450] ;  /* 0x00011400ff040b82 */ /* 0x000f220000000800 */
[----:B---3--:R-:W-:Y:S02]  /*ff20*/  IMAD.SHL.U32 R0, R5, 0x40, RZ ;  /* 0x0000004005007824 */ /* 0x008fe400078e00ff */
[----:B------:R-:W-:-:S02]  /*ff30*/  IMAD.MOV.U32 R5, RZ, RZ, RZ ;  /* 0x000000ffff057224 */ /* 0x000fc400078e00ff */
[----:B------:R-:W-:Y:S02]  /*ff40*/  VIADD R0, R0, 0x3f ;  /* 0x0000003f00007836 */ /* 0x000fe40000000000 */
[----:B------:R-:W-:Y:S02]  /*ff50*/  IMAD.MOV.U32 R10, RZ, RZ, R5 ;  /* 0x000000ffff0a7224 */ /* 0x000fe400078e0005 */
[----:B--2---:R-:W-:-:S05]  /*ff60*/  @P0 IMAD.HI.U32 R3, R0, R3, RZ ;  /* 0x0000000300030227 */ /* 0x004fca00078e00ff */
[----:B----4-:R-:W-:Y:S01]  /*ff70*/  @P0 SHF.R.U32.HI R0, RZ, R4, R3 ;  /* 0x00000004ff000219 */ /* 0x010fe20000011603 */
[C---:B------:R-:W-:Y:S01]  /*ff80*/  VIADD R4, R6.reuse, 0x3f ;  /* 0x0000003f06047836 */ /* 0x040fe20000000000 */
[----:B------:R-:W-:Y:S02]  /*ff90*/  IADD3 R3, R6, 0x40, -R9 ;  /* 0x0000004006037810 */ /* 0x000fe40007ffe809 */
[----:B01----:R-:W-:-:S03]  /*ffa0*/  LOP3.LUT R9, R2, 0xff, RZ, 0xc0, !PT ;  /* 0x000000ff02097812 */ /* 0x003fc600078ec0ff */
[----:B------:R-:W-:Y:S01]  /*ffb0*/  IMAD.IADD R0, R3, 0x1, R0 ;  /* 0x0000000103007824 */ /* 0x000fe200078e0200 */
[----:B------:R-:W-:-:S04]  /*ffc0*/  SHF.R.S32.HI R3, RZ, 0x1f, R4 ;  /* 0x0000001fff037819 */ /* 0x000fc80000011404 */
[----:B------:R-:W-:Y:S02]  /*ffd0*/  LEA.HI R4, R3, R4, RZ, 0x6 ;  /* 0x0000000403047211 */ /* 0x000fe400078f30ff */
[----:B------:R-:W-:Y:S02]  /*ffe0*/  SHF.R.S32.HI R3, RZ, 0x1f, R0 ;  /* 0x0000001fff037819 */ /* 0x000fe40000011400 */
[----:B------:R-:W-:Y:S02]  /*fff0*/  SHF.R.S32.HI R4, RZ, 0x6, R4 ;  /* 0x00000006ff047819 */ /* 0x000fe40000011404 */
[----:B------:R-:W-:Y:S02]  /*10000*/  LEA.HI R3, R3, R0, RZ, 0x6 ;  /* 0x0000000003037211 */ /* 0x000fe400078f30ff */
[----:B------:R-:W-:Y:S02]  /*10010*/  SHF.R.U32.HI R0, RZ, 0x10, R2 ;  /* 0x00000010ff007819 */ /* 0x000fe40000011602 */
[----:B------:R-:W-:-:S02]  /*10020*/  SHF.R.S32.HI R3, RZ, 0x6, R3 ;  /* 0x00000006ff037819 */ /* 0x000fc40000011403 */
[----:B------:R-:W-:Y:S02]  /*10030*/  ISETP.NE.AND P0, PT, R0, RZ, PT ;  /* 0x000000ff0000720c */ /* 0x000fe40003f05270 */
[----:B------:R-:W-:-:S04]  /*10040*/  VIMNMX R8, R4, R3, PT ;  /* 0x0000000304087248 */ /* 0x000fc80003fe0100 */
[----:B------:R-:W-:Y:S01]  /*10050*/  ISETP.GE.AND P1, PT, R8, 0x1, PT ;  /* 0x000000010800780c */ /* 0x000fe20003f26270 */
[----:B------:R0:W-:Y:S04]  /*10060*/  STL [R1+0x2c], R8 ;  /* 0x00002c0801007387 */ /* 0x0001e80000100800 */
[----:B------:R0:W-:Y:S02]  /*10070*/  STL [R1+0x38], R5 ;  /* 0x0000380501007387 */ /* 0x0001e40000100800 */
[----:B------:R-:W1:Y:S02]  /*10080*/  @!P0 LDC R0, c[0x0][0x9f0] ;  /* 0x00027c00ff008b82 */ /* 0x000e640000000800 */
        /* <DEDUP_REMOVED lines=10> */
[----:B------:R-:W-:Y:S01]  /*10130*/  IMAD.HI.U32 R7, R3, R5, R2 ;  /* 0x0000000503077227 */ /* 0x000fe200078e0002 */
        /* <DEDUP_REMOVED lines=19> */
.L_x_7477:
[----:B------:R-:W-:Y:S05]  /*10270*/  BSYNC B0 ;  /* 0x0000000000007941 */ /* 0x000fea0003800000 */
.L_x_7476:
        /* <DEDUP_REMOVED lines=12> */
[----:B0-----:R-:W0:Y:S01]  /*10340*/  S2R R5, SR_LANEID ;  /* 0x0000000000057919 */ /* 0x001e220000000000 */
[----:B------:R-:W-:Y:S01]  /*10350*/  VOTEU.ANY UR4, UPT, PT ;  /* 0x0000000000047886 */ /* 0x000fe200038e0100 */
[----:B------:R-:W1:Y:S01]  /*10360*/  LDC.64 R2, c[0x0][0xc60] ;  /* 0x00031800ff027b82 */ /* 0x000e620000000a00 */
[----:B------:R-:W0:Y:S02]  /*10370*/  FLO.U32 R0, UR4 ;  /* 0x0000000400007d00 */ /* 0x000e2400080e0000 */
[----:B0-----:R-:W-:-:S06]  /*10380*/  ISETP.EQ.U32.AND P0, PT, R0, R5, PT ;  /* 0x000000050000720c */ /* 0x001fcc0003f02070 */
[----:B------:R-:W1:Y:S07]  /*10390*/  POPC R5, UR4 ;  /* 0x0000000400057d09 */ /* 0x000e6e0008000000 */
[----:B-1----:R-:W3:Y:S01]  /*103a0*/  @P0 ATOMG.E.ADD.STRONG.GPU PT, R3, desc[UR40][R2.64], R5 ;  /* 0x00000005020309a8 */ /* 0x002ee200081ee1e8 */
[----:B------:R-:W0:Y:S02]  /*103b0*/  S2R R4, SR_LTMASK ;  /* 0x0000000000047919 */ /* 0x000e240000003900 */
[----:B0-----:R-:W-:-:S04]  /*103c0*/  LOP3.LUT R4, R4, UR4, RZ, 0xc0, !PT ;  /* 0x0000000404047c12 */ /* 0x001fc8000f8ec0ff */
[----:B------:R-:W0:Y:S01]  /*103d0*/  POPC R7, R4 ;  /* 0x0000000400077309 */ /* 0x000e220000000000 */
[----:B---3--:R-:W0:Y:S02]  /*103e0*/  SHFL.IDX PT, R0, R3, R0, 0x1f ;  /* 0x00001f0003007589 */ /* 0x008e2400000e0000 */
[----:B0-----:R-:W-:-:S05]  /*103f0*/  IADD3 R0, R0, UR37, R7 ;  /* 0x0000002500007c10 */ /* 0x001fca000fffe007 */
[----:B------:R1:W-:Y:S01]  /*10400*/  STL [R1], R0 ;  /* 0x0000000001007387 */ /* 0x0003e20000100800 */
[----:B------:R-:W-:Y:S05]  /*10410*/  BRA `(.L_x_7480) ;  /* 0x0000004800787947 */ /* 0x000fea0003800000 */
.L_x_7479:
        /* <DEDUP_REMOVED lines=20> */
.L_x_7482:
[----:B------:R-:W-:Y:S05]  /*10560*/  BSYNC B6 ;  /* 0x0000000000067941 */ /* 0x000fea0003800000 */
.L_x_7481:
        /* <DEDUP_REMOVED lines=9> */
[----:B------:R-:W-:Y:S02]  /*10600*/  IMAD.U32 R4, RZ, RZ, UR6 ;  /* 0x00000006ff047e24 */ /* 0x000fe4000f8e00ff */
[----:B0-----:R-:W-:Y:S02]  /*10610*/  IMAD.U32 R5, RZ, RZ, UR7 ;  /* 0x00000007ff057e24 */ /* 0x001fe4000f8e00ff */
[----:B------:R-:W-:Y:S02]  /*10620*/  IMAD.U32 R6, RZ, RZ, UR8 ;  /* 0x00000008ff067e24 */ /* 0x000fe4000f8e00ff */
[----:B------:R-:W-:-:S02]  /*10630*/  IMAD.U32 R7, RZ, RZ, UR9 ;  /* 0x00000009ff077e24 */ /* 0x000fc4000f8e00ff */
[----:B--2---:R-:W-:Y:S02]  /*10640*/  IMAD.U32 R10, RZ, RZ, UR4 ;  /* 0x00000004ff0a7e24 */ /* 0x004fe4000f8e00ff */
[----:B------:R-:W-:Y:S02]  /*10650*/  IMAD.U32 R11, RZ, RZ, UR5 ;  /* 0x00000005ff0b7e24 */ /* 0x000fe4000f8e00ff */
[----:B------:R-:W-:Y:S02]  /*10660*/  IMAD.MOV.U32 R8, RZ, RZ, 0x70 ;  /* 0x00000070ff087424 */ /* 0x000fe400078e00ff */
[----:B------:R-:W-:Y:S02]  /*10670*/  IMAD.MOV.U32 R12, RZ, RZ, 0x1 ;  /* 0x00000001ff0c7424 */ /* 0x000fe400078e00ff */
[----:B-1----:R-:W-:-:S07]  /*10680*/  IMAD.MOV.U32 R13, RZ, RZ, RZ ;  /* 0x000000ffff0d7224 */ /* 0x002fce00078e00ff */
[----:B------:R-:W-:-:S07]  /*10690*/  LEPC R20, `(.L_x_7485) ;  /* 0x000000001014794e */ /* 0x000fce0000000000 */
[----:B---3--:R-:W-:Y:S05]  /*106a0*/  CALL.ABS.NOINC R2 ;  /* 0x0000000002007343 */ /* 0x008fea0003c00000 */
.L_x_7485:
        /* <DEDUP_REMOVED lines=16> */
.L_x_7484:
[----:B------:R-:W-:Y:S05]  /*107b0*/  BSYNC B6 ;  /* 0x0000000000067941 */ /* 0x000fea0003800000 */
.L_x_7483:
[----:B------:R-:W3:Y:S01]  /*107c0*/  LDL.LU R4, [R1+0x18] ;  /* 0x0000180001047983 */ /* 0x000ee20000300800 */
[----:B------:R-:W-:-:S03]  /*107d0*/  ULDC.64 UR4, c[0x0][0x9f8] ;  /* 0x00027e0000047ab9 */ /* 0x000fc60000000a00 */
[----:B------:R-:W4:Y:S01]  /*107e0*/  LDL R7, [R1+0x8] ;  /* 0x0000080001077983 */ /* 0x000f220000100800 */
[----:B------:R-:W-:-:S03]  /*107f0*/  ISETP.NE.U32.AND P0, PT, RZ, UR4, PT ;  /* 0x00000004ff007c0c */ /* 0x000fc6000bf05070 */
[----:B------:R-:W5:Y:S01]  /*10800*/  LDL R0, [R1+0x30] ;  /* 0x0000300001007983 */ /* 0x000f620000100800 */
[----:B------:R-:W-:-:S13]  /*10810*/  ISETP.NE.AND.EX P0, PT, RZ, UR5, PT, P0 ;  /* 0x00000005ff007c0c */ /* 0x000fda000bf05300 */
[----:B------:R-:W-:-:S04]  /*10820*/  @P0 IADD3 R2, P1, R16, UR4, RZ ;  /* 0x0000000410020c10 */ /* 0x000fc8000ff3e0ff */
[----:B---3--:R-:W-:Y:S01]  /*10830*/  @P0 IADD3.X R3, R4, UR5, RZ, P1, !PT ;  /* 0x0000000504030c10 */ /* 0x008fe20008ffe4ff */
[----:B------:R-:W-:-:S04]  /*10840*/  ULDC.64 UR4, c[0x0][0xa08] ;  /* 0x0002820000047ab9 */ /* 0x000fc80000000a00 */
[----:B----4-:R1:W0:Y:S02]  /*10850*/  @P0 LDG.E R7, desc[UR40][R2.64] ;  /* 0x0000002802070981 */ /* 0x010224000c1e1900 */
        /* <DEDUP_REMOVED lines=14> */
.L_x_7609:
[----:B------:R3:W-:Y:S01]  /*10940*/  STL [R1+0x28], R0 ;  /* 0x0000280001007387 */ /* 0x0007e20000100800 */
[----:B-1----:R-:W-:Y:S02]  /*10950*/  ISETP.NE.AND P0, PT, R14, RZ, PT ;  /* 0x000000ff0e00720c */ /* 0x002fe40003f05270 */
[----:B------:R-:W-:Y:S02]  /*10960*/  PLOP3.LUT P1, PT, PT, PT, PT, 0x8, 0x0 ;  /* 0x000000000000781c */ /* 0x000fe40003f2e170 */
[----:B------:R-:W-:-:S11]  /*10970*/  LOP3.LUT R18, R18, 0xfffffffe, RZ, 0xc0, !PT ;  /* 0xfffffffe12127812 */ /* 0x000fd600078ec0ff */
[----:B------:R-:W-:Y:S01]  /*10980*/  @P1 LOP3.LUT R18, R18, 0x1, RZ, 0xfc, !PT ;  /* 0x0000000112121812 */ /* 0x000fe200078efcff */
[----:B---3--:R-:W-:Y:S06]  /*10990*/  @P0 BRA `(.L_x_7487) ;  /* 0x00000004000c0947 */ /* 0x008fec0003800000 */
[----:B------:R-:W-:-:S03]  /*109a0*/  UMOV UR4, 0xffffffff ;  /* 0xffffffff00047882 */ /* 0x000fc60000000000 */
[----:B------:R-:W-:Y:S05]  /*109b0*/  BRA.DIV UR4, `(.L_x_7488) ;  /* 0x0000005e047c7947 */ /* 0x000fea000b800000 */
[----:B------:R-:W-:-:S13]  /*109c0*/  ELECT P6, URZ, PT ;  /* 0x00000000003f782f */ /* 0x000fda00038c0000 */
.L_x_7612:
[----:B------:R-:W-:Y:S05]  /*109d0*/  @!P6 BRA `(.L_x_7487) ;  /* 0x0000000000fce947 */ /* 0x000fea0003800000 */
[----:B------:R-:W-:-:S04]  /*109e0*/  ISETP.NE.U32.AND P0, PT, R2, RZ, PT ;  /* 0x000000ff0200720c */ /* 0x000fc80003f05070 */
[----:B------:R-:W-:-:S13]  /*109f0*/  ISETP.NE.AND.EX P0, PT, R3, RZ, PT, P0 ;  /* 0x000000ff0300720c */ /* 0x000fda0003f05300 */
[----:B------:R-:W-:Y:S05]  /*10a00*/  @!P0 BRA `(.L_x_7489) ;  /* 0x0000000000508947 */ /* 0x000fea0003800000 */
[----:B------:R-:W1:Y:S01]  /*10a10*/  LDC R6, c[0x0][0x43c] ;  /* 0x00010f00ff067b82 */ /* 0x000e620000000800 */
[----:B------:R-:W-:Y:S01]  /*10a20*/  IMAD.MOV.U32 R9, RZ, RZ, R0 ;  /* 0x000000ffff097224 */ /* 0x000fe200078e0000 */
[----:B------:R-:W-:-:S03]  /*10a30*/  ULDC.64 UR4, c[0x0][0x428] ;  /* 0x00010a0000047ab9 */ /* 0x000fc60000000a00 */
[----:B------:R-:W-:Y:S01]  /*10a40*/  IMAD.MOV.U32 R0, RZ, RZ, R9 ;  /* 0x000000ffff007224 */ /* 0x000fe200078e0009 */
[----:B-1----:R-:W-:-:S13]  /*10a50*/  ISETP.NE.AND P0, PT, R6, 0x1, PT ;  /* 0x000000010600780c */ /* 0x002fda0003f05270 */
[----:B0-----:R-:W0:Y:S02]  /*10a60*/  @P0 LDC.64 R4, c[0x0][0x440] ;  /* 0x00011000ff040b82 */ /* 0x001e240000000a00 */
        /* <DEDUP_REMOVED lines=14> */
.L_x_7489:
[----:B------:R-:W3:Y:S04]  /*10b50*/  LDL R0, [R1+0x10] ;  /* 0x0000100001007983 */ /* 0x000ee80000100800 */
[----:B-1----:R-:W4:Y:S01]  /*10b60*/  LDL R2, [R1+0x14] ;  /* 0x0000140001027983 */ /* 0x002f220000100800 */
[----:B---3--:R-:W-:Y:S01]  /*10b70*/  IMAD R0, R0, 0x8, R19 ;  /* 0x0000000800007824 */ /* 0x008fe200078e0213 */
[----:B----4-:R-:W-:-:S04]  /*10b80*/  SHF.L.U32 R2, R2, 0x1f, RZ ;  /* 0x0000001f02027819 */ /* 0x010fc800000006ff */
[----:B------:R-:W1:Y:S02]  /*10b90*/  SYNCS.PHASECHK.TRANS64.TRYWAIT P0, [R0+URZ+0x28c40], R2 ;  /* 0x028c4002000075a7 */ /* 0x000e64000800017f */
[----:B-1----:R-:W-:Y:S05]  /*10ba0*/  @!P0 BRA `(.L_x_7490) ;  /* 0x0000005c00208947 */ /* 0x002fea0003800000 */
.L_x_7613:
        /* <DEDUP_REMOVED lines=11> */
.L_x_7491:
[----:B------:R-:W3:Y:S04]  /*10c60*/  LDL R3, [R1+0x10] ;  /* 0x0000100001037983 */ /* 0x000ee80000100800 */
[----:B0-----:R-:W4:Y:S04]  /*10c70*/  LDL R4, [R1+0x28] ;  /* 0x0000280001047983 */ /* 0x001f280000100800 */
[----:B-1----:R-:W2:Y:S01]  /*10c80*/  LDL R2, [R1+0x1c] ;  /* 0x00001c0001027983 */ /* 0x002ea20000100800 */
        /* <DEDUP_REMOVED lines=11> */
[----:B---3--:R-:W-:Y:S01]  /*10d40*/  IMAD R0, R3, 0x2000, R19 ;  /* 0x0000200003007824 */ /* 0x008fe200078e0213 */
[----:B----4-:R-:W-:-:S04]  /*10d50*/  R2UR UR11, R4 ;  /* 0x00000000040b72ca */ /* 0x010fc800000e0000 */
[----:B------:R-:W-:Y:S02]  /*10d60*/  R2UR UR8, R0 ;  /* 0x00000000000872ca */ /* 0x000fe400000e0000 */
[----:B--2---:R-:W-:-:S11]  /*10d70*/  R2UR UR4, R2 ;  /* 0x00000000020472ca */ /* 0x004fd600000e0000 */
[----:B------:R-:W-:Y:S02]  /*10d80*/  UIADD3 UR8, UR8, 0x22400, URZ ;  /* 0x0002240008087890 */ /* 0x000fe4000fffe03f */
[----:B------:R-:W-:-:S03]  /*10d90*/  ULEA UR11, UR11, UR4, 0x6 ;  /* 0x000000040b0b7291 */ /* 0x000fc6000f8e303f */
[----:B------:R-:W-:-:S06]  /*10da0*/  UMOV UR4, 0x0 ;  /* 0x0000000000047882 */ /* 0x000fcc0000000000 */
[----:B------:R1:W-:Y:S02]  /*10db0*/  UTMALDG.4D [UR8], [UR6], desc[UR4] ;  /* 0x00000408060075b4 */ /* 0x0003e40008019000 */
[----:B-1----:R-:W-:Y:S01]  /*10dc0*/  NOP ;  /* 0x0000000000007918 */ /* 0x002fe20000000000 */
.L_x_7487:
[----:B------:R-:W3:Y:S04]  /*10dd0*/  LDL.LU R3, [R1+0x34] ;  /* 0x0000340001037983 */ /* 0x000ee80000300800 */
[----:B------:R-:W4:Y:S04]  /*10de0*/  LDL.LU R5, [R1+0x24] ;  /* 0x0000240001057983 */ /* 0x000f280000300800 */
[----:B0-----:R-:W5:Y:S01]  /*10df0*/  LDL.LU R4, [R1+0x40] ;  /* 0x0000400001047983 */ /* 0x001f620000300800 */
        /* <DEDUP_REMOVED lines=9> */
[----:B---3--:R-:W-:Y:S02]  /*10e90*/  SHF.R.S32.HI R0, RZ, 0x1f, R3 ;  /* 0x0000001fff007819 */ /* 0x008fe40000011403 */
[----:B----4-:R-:W-:-:S03]  /*10ea0*/  SEL R5, R5, RZ, !P0 ;  /* 0x000000ff05057207 */ /* 0x010fc60004000000 */
[----:B------:R-:W-:Y:S01]  /*10eb0*/  IMAD R0, R0, UR4, RZ ;  /* 0x0000000400007c24 */ /* 0x000fe2000f8e02ff */
[----:B-----5:R-:W-:-:S03]  /*10ec0*/  SEL R4, R4, RZ, !P0 ;  /* 0x000000ff04047207 */ /* 0x020fc60004000000 */
        /* <DEDUP_REMOVED lines=24> */
.L_x_7493:
[----:B------:R-:W-:Y:S05]  /*11050*/  BSYNC B6 ;  /* 0x0000000000067941 */ /* 0x000fea0003800000 */
.L_x_7492:
[----:B0-----:R-:W3:Y:S01]  /*11060*/  LDL.LU R0, [R1+0x40] ;  /* 0x0000400001007983 */ /* 0x001ee20000300800 */
[----:B------:R-:W-:Y:S01]  /*11070*/  ULDC.64 UR4, c[0x0][0x2d8] ;  /* 0x0000b60000047ab9 */ /* 0x000fe20000000a00 */
[----:B------:R-:W0:Y:S01]  /*11080*/  LDC R7, c[0x0][0x448] ;  /* 0x00011200ff077b82 */ /* 0x000e220000000800 */
[----:B------:R-:W-:Y:S01]  /*11090*/  ULDC UR6, c[0x0][0x2b8] ;  /* 0x0000ae0000067ab9 */ /* 0x000fe20000000800 */
[----:B------:R-:W4:Y:S04]  /*110a0*/  LDL.LU R4, [R1+0x34] ;  /* 0x0000340001047983 */ /* 0x000f280000300800 */
[----:B------:R-:W4:Y:S04]  /*110b0*/  LDL.LU.64 R2, [R1+0x48] ;  /* 0x0000480001027983 */ /* 0x000f280000300a00 */
[----:B------:R-:W3:Y:S04]  /*110c0*/  LDL.LU R5, [R1+0x24] ;  /* 0x0000240001057983 */ /* 0x000ee80000300800 */
[----:B--2---:R-:W2:Y:S04]  /*110d0*/  LDL R10, [R1+0x4] ;  /* 0x00000400010a7983 */ /* 0x004ea80000100800 */
[----:B------:R1:W5:Y:S01]  /*110e0*/  LDL R8, [R1+0x58] ;  /* 0x0000580001087983 */ /* 0x0003620000100800 */
[----:B0-----:R-:W-:-:S13]  /*110f0*/  ISETP.NE.AND P0, PT, R7, 0x1, PT ;  /* 0x000000010700780c */ /* 0x001fda0003f05270 */
[----:B------:R-:W0:Y:S01]  /*11100*/  @P0 LDC R6, c[0x0][0x450] ;  /* 0x00011400ff060b82 */ /* 0x000e220000000800 */
[----:B------:R-:W1:Y:S02]  /*11110*/  S2R R9, SR_TID.X ;  /* 0x0000000000097919 */ /* 0x000e640000002100 */
[----:B-1----:R-:W-:-:S05]  /*11120*/  IMAD.SHL.U32 R9, R9, 0x8, RZ ;  /* 0x0000000809097824 */ /* 0x002fca00078e00ff */
        /* <DEDUP_REMOVED lines=17> */
[----:B--2---:R-:W-:-:S04]  /*11240*/  IMAD R4, R10, 0x40, R4 ;  /* 0x000000400a047824 */ /* 0x004fc800078e0204 */
        /* <DEDUP_REMOVED lines=27> */
[C---:B------:R-:W-:Y:S02]  /*11400*/  VIADD R5, R3.reuse, 0x10 ;  /* 0x0000001003057836 */ /* 0x040fe40000000000 */
        /* <DEDUP_REMOVED lines=26> */
[----:B------:R-:W-:Y:S01]  /*115b0*/  @!P1 IMAD.MOV.U32 R6, RZ, RZ, R5 ;  /* 0x000000ffff069224 */ /* 0x000fe200078e0005 */
[----:B------:R-:W0:Y:S04]  /*115c0*/  SHFL.IDX PT, R0, R0, 0x3, 0x181f ;  /* 0x00781f0000007f89 */ /* 0x000e2800000e0000 */
[----:B------:R1:W-:Y:S04]  /*115d0*/  @!P1 LDGSTS.E.BYPASS.LTC128B.128 [R8+0x21400], desc[UR40][R6.64], !P0 ;  /* 0x2140000006089fae */ /* 0x0003e8000c101d68 */
[----:B------:R-:W2:Y:S02]  /*115e0*/  SHFL.IDX PT, R4, R4, 0x3, 0x181f ;  /* 0x00781f0004047f89 */ /* 0x000ea400000e0000 */
.L_x_7622:
[----:B------:R-:W-:-:S05]  /*115f0*/  VIADD R3, R3, 0x30 ;  /* 0x0000003003037836 */ /* 0x000fca0000000000 */
[----:B------:R-:W-:-:S13]  /*11600*/  ISETP.GE.AND P1, PT, R3, R2, PT ;  /* 0x000000020300720c */ /* 0x000fda0003f26270 */
[----:B--2---:R-:W-:-:S05]  /*11610*/  @!P1 LEA R2, P2, R9, R4, 0x1 ;  /* 0x0000000409029211 */ /* 0x004fca00078408ff */
[----:B0-----:R-:W-:-:S05]  /*11620*/  @!P1 IMAD.X R3, RZ, RZ, R0, P2 ;  /* 0x000000ffff039224 */ /* 0x001fca00010e0600 */
[----:B------:R-:W-:Y:S01]  /*11630*/  @!PT LDS RZ, [RZ] ;  /* 0x00000000fffff984 */ /* 0x000fe20000000800 */
[----:B------:R-:W-:Y:S01]  /*11640*/  @!PT LDS RZ, [RZ] ;  /* 0x00000000fffff984 */ /* 0x000fe20000000800 */
[----:B------:R-:W-:Y:S01]  /*11650*/  @!PT LDS RZ, [RZ] ;  /* 0x00000000fffff984 */ /* 0x000fe20000000800 */
[----:B------:R0:W-:Y:S01]  /*11660*/  @!P1 LDGSTS.E.BYPASS.LTC128B.128 [R8+0x21c00], desc[UR40][R2.64], !P0 ;  /* 0x21c0000002089fae */ /* 0x0001e2000c101d68 */
[----:B------:R-:W-:Y:S01]  /*11670*/  PLOP3.LUT P0, PT, PT, PT, PT, 0x80, 0x0 ;  /* 0x000000000000781c */ /* 0x000fe20003f0f070 */
[----:B------:R-:W-:-:S12]  /*11680*/  NOP ;  /* 0x0000000000007918 */ /* 0x000fd80000000000 */
.L_x_7495:
        /* <DEDUP_REMOVED lines=18> */
.L_x_7623:
[----:B------:R-:W-:Y:S05]  /*117b0*/  BSYNC B0 ;  /* 0x0000000000007941 */ /* 0x000fea0003800000 */
.L_x_7496:
[----:B------:R-:W-:Y:S01]  /*117c0*/  LOP3.LUT P0, RZ, R18, 0x1, RZ, 0xc0, !PT ;  /* 0x0000000112ff7812 */ /* 0x000fe2000780c0ff */
[----:B------:R-:W-:-:S12]  /*117d0*/  BSSY B0, `(.L_x_7498) ;  /* 0x0000097000007945 */ /* 0x000fd80003800000 */
[----:B------:R-:W-:Y:S05]  /*117e0*/  @!P0 BRA `(.L_x_7499) ;  /* 0x0000000800548947 */ /* 0x000fea0003800000 */
[----:B------:R-:W0:Y:S04]  /*117f0*/  LDL R4, [R1+0x10] ;  /* 0x0000100001047983 */ /* 0x000e280000100800 */
[----:B------:R-:W2:Y:S01]  /*11800*/  LDL R2, [R1+0x14] ;  /* 0x0000140001027983 */ /* 0x000ea20000100800 */
[----:B------:R-:W-:Y:S01]  /*11810*/  BSSY B1, `(.L_x_7500) ;  /* 0x0000008000017945 */ /* 0x000fe20003800000 */
[----:B------:R-:W3:Y:S02]  /*11820*/  S2R R3, SR_TID.X ;  /* 0x0000000000037919 */ /* 0x000ee40000002100 */
[----:B---3--:R-:W-:-:S04]  /*11830*/  LOP3.LUT R3, R3, 0x7f, RZ, 0xc0, !PT ;  /* 0x0000007f03037812 */ /* 0x008fc800078ec0ff */
[----:B------:R-:W-:Y:S01]  /*11840*/  ISETP.NE.AND P1, PT, R3, RZ, PT ;  /* 0x000000ff0300720c */ /* 0x000fe20003f25270 */
[----:B0-----:R-:W-:Y:S01]  /*11850*/  IMAD R0, R4, 0x8, R19 ;  /* 0x0000000804007824 */ /* 0x001fe200078e0213 */
[----:B--2---:R-:W-:-:S04]  /*11860*/  SHF.L.U32 R2, R2, 0x1f, RZ ;  /* 0x0000001f02027819 */ /* 0x004fc800000006ff */
[----:B------:R-:W0:Y:S02]  /*11870*/  SYNCS.PHASECHK.TRANS64.TRYWAIT P0, [R0+URZ+0x28c60], R2 ;  /* 0x028c6002000075a7 */ /* 0x000e24000800017f */
[----:B0-----:R-:W-:Y:S05]  /*11880*/  @!P0 BRA `(.L_x_7501) ;  /* 0x00000054005c8947 */ /* 0x001fea0003800000 */
.L_x_7624:
[----:B------:R-:W-:Y:S05]  /*11890*/  BSYNC B1 ;  /* 0x0000000000017941 */ /* 0x000fea0003800000 */
.L_x_7500:
        /* <DEDUP_REMOVED lines=9> */
.L_x_7503:
[----:B------:R-:W-:Y:S05]  /*11930*/  BSYNC B1 ;  /* 0x0000000000017941 */ /* 0x000fea0003800000 */
.L_x_7502:
        /* <DEDUP_REMOVED lines=13> */
.L_x_7504:
        /* <DEDUP_REMOVED lines=15> */
.L_x_7505:
        /* <DEDUP_REMOVED lines=15> */
.L_x_7506:
        /* <DEDUP_REMOVED lines=15> */
.L_x_7507:
        /* <DEDUP_REMOVED lines=15> */
.L_x_7508:
        /* <DEDUP_REMOVED lines=15> */
.L_x_7509:
        /* <DEDUP_REMOVED lines=15> */
.L_x_7510:
        /* <DEDUP_REMOVED lines=15> */
.L_x_7511:
        /* <DEDUP_REMOVED lines=10> */
.L_x_7499:
[----:B------:R-:W-:Y:S05]  /*12140*/  BSYNC B0 ;  /* 0x0000000000007941 */ /* 0x000fea0003800000 */
.L_x_7498:
[----:B------:R-:W0:Y:S04]  /*12150*/  LDL R4, [R1+0x30] ;  /* 0x0000300001047983 */ /* 0x000e280000100800 */
[----:B------:R-:W2:Y:S01]  /*12160*/  LDL R5, [R1+0x20] ;  /* 0x0000200001057983 */ /* 0x000ea20000100800 */
[----:B------:R-:W-:Y:S01]  /*12170*/  BSSY B0, `(.L_x_7512) ;  /* 0x00002ac000007945 */ /* 0x000fe20003800000 */
[----:B0-----:R-:W-:-:S05]  /*12180*/  VIADD R0, R4, 0xfffffffe ;  /* 0xfffffffe04007836 */ /* 0x001fca0000000000 */
[----:B--2---:R-:W-:-:S13]  /*12190*/  ISETP.GE.AND P0, PT, R0, R5, PT ;  /* 0x000000050000720c */ /* 0x004fda0003f06270 */
[----:B------:R-:W-:Y:S05]  /*121a0*/  @!P0 BRA `(.L_x_7513) ;  /* 0x0000002800a08947 */ /* 0x000fea0003800000 */
[----:B-1----:R-:W2:Y:S04]  /*121b0*/  LDL.LU R7, [R1+0x54] ;  /* 0x0000540001077983 */ /* 0x002ea80000300800 */
        /* <DEDUP_REMOVED lines=48> */
.L_x_7518:
        /* <DEDUP_REMOVED lines=8> */
.L_x_7625:
[----:B------:R-:W-:Y:S05]  /*12540*/  BSYNC B3 ;  /* 0x0000000000037941 */ /* 0x000fea0003800000 */
.L_x_7519:
        /* <DEDUP_REMOVED lines=9> */
.L_x_7522:
[----:B------:R-:W-:Y:S05]  /*125e0*/  BSYNC B3 ;  /* 0x0000000000037941 */ /* 0x000fea0003800000 */
.L_x_7521:
        /* <DEDUP_REMOVED lines=13> */
.L_x_7523:
        /* <DEDUP_REMOVED lines=13> */
.L_x_7626:
[----:B------:R-:W-:Y:S05]  /*12790*/  BSYNC B3 ;  /* 0x0000000000037941 */ /* 0x000fea0003800000 */
.L_x_7524:
        /* <DEDUP_REMOVED lines=11> */
.L_x_7527:
[----:B------:R-:W-:Y:S05]  /*12850*/  BSYNC B3 ;  /* 0x0000000000037941 */ /* 0x000fea0003800000 */
.L_x_7526:
        /* <DEDUP_REMOVED lines=10> */
.L_x_7528:
        /* <DEDUP_REMOVED lines=15> */
.L_x_7529:
        /* <DEDUP_REMOVED lines=15> */
.L_x_7530:
        /* <DEDUP_REMOVED lines=15> */
.L_x_7531:
        /* <DEDUP_REMOVED lines=15> */
.L_x_7532:
        /* <DEDUP_REMOVED lines=15> */
.L_x_7533:
        /* <DEDUP_REMOVED lines=15> */
.L_x_7534:
        /* <DEDUP_REMOVED lines=15> */
.L_x_7535:
        /* <DEDUP_REMOVED lines=10> */
.L_x_7517:
[----:B------:R-:W-:Y:S05]  /*13030*/  BSYNC B1 ;  /* 0x0000000000017941 */ /* 0x000fea0003800000 */
.L_x_7516:
[----:B------:R-:W2:Y:S02]  /*13040*/  LDL.LU R6, [R1+0x30] ;  /* 0x0000300001067983 */ /* 0x000ea40000300800 */
[----:B--2---:R-:W-:-:S07]  /*13050*/  VIADD R0, R6, 0xfffffffd ;  /* 0xfffffffd06007836 */ /* 0x004fce0000000000 */
.L_x_7515:
[----:B------:R-:W-:Y:S05]  /*13060*/  BSYNC B2 ;  /* 0x0000000000027941 */ /* 0x000fea0003800000 */
.L_x_7514:
[----:B------:R-:W-:Y:S01]  /*13070*/  VIADD R5, R5, 0xfffffffe ;  /* 0xfffffffe05057836 */ /* 0x000fe20000000000 */
[----:B------:R-:W-:-:S04]  /*13080*/  LOP3.LUT R4, RZ, R4, RZ, 0x33, !PT ;  /* 0x00000004ff047212 */ /* 0x000fc800078e33ff */
[----:B------:R-:W-:-:S13]  /*13090*/  ISETP.NE.AND P0, PT, R5, R4, PT ;  /* 0x000000040500720c */ /* 0x000fda0003f05270 */
[----:B------:R-:W-:Y:S05]  /*130a0*/  @!P0 BRA `(.L_x_7513) ;  /* 0x0000001800e08947 */ /* 0x000fea0003800000 */
.L_x_7576:
        /* <DEDUP_REMOVED lines=35> */
.L_x_7538:
        /* <DEDUP_REMOVED lines=8> */
.L_x_7627:
[----:B------:R-:W-:Y:S05]  /*13360*/  BSYNC B2 ;  /* 0x0000000000027941 */ /* 0x000fea0003800000 */
.L_x_7539:
        /* <DEDUP_REMOVED lines=9> */
.L_x_7542:
[----:B------:R-:W-:Y:S05]  /*13400*/  BSYNC B2 ;  /* 0x0000000000027941 */ /* 0x000fea0003800000 */
.L_x_7541:
        /* <DEDUP_REMOVED lines=12> */
.L_x_7543:
        /* <DEDUP_REMOVED lines=13> */
.L_x_7628:
[----:B------:R-:W-:Y:S05]  /*135a0*/  BSYNC B2 ;  /* 0x0000000000027941 */ /* 0x000fea0003800000 */
.L_x_7544:
        /* <DEDUP_REMOVED lines=11> */
.L_x_7547:
[----:B------:R-:W-:Y:S05]  /*13660*/  BSYNC B2 ;  /* 0x0000000000027941 */ /* 0x000fea0003800000 */
.L_x_7546:
        /* <DEDUP_REMOVED lines=9> */
.L_x_7548:
        /* <DEDUP_REMOVED lines=15> */
.L_x_7549:
        /* <DEDUP_REMOVED lines=15> */
.L_x_7550:
        /* <DEDUP_REMOVED lines=15> */
.L_x_7551:
        /* <DEDUP_REMOVED lines=15> */
.L_x_7552:
        /* <DEDUP_REMOVED lines=15> */
.L_x_7553:
        /* <DEDUP_REMOVED lines=15> */
.L_x_7554:
        /* <DEDUP_REMOVED lines=15> */
.L_x_7555:
        /* <DEDUP_REMOVED lines=10> */
.L_x_7537:
[----:B------:R-:W-:Y:S05]  /*13e30*/  BSYNC B1 ;  /* 0x0000000000017941 */ /* 0x000fea0003800000 */
.L_x_7536:
        /* <DEDUP_REMOVED lines=35> */
.L_x_7558:
        /* <DEDUP_REMOVED lines=8> */
.L_x_7629:
[----:B------:R-:W-:Y:S05]  /*140f0*/  BSYNC B2 ;  /* 0x0000000000027941 */ /* 0x000fea0003800000 */
.L_x_7559:
        /* <DEDUP_REMOVED lines=9> */
.L_x_7562:
[----:B------:R-:W-:Y:S05]  /*14190*/  BSYNC B2 ;  /* 0x0000000000027941 */ /* 0x000fea0003800000 */
.L_x_7561:
        /* <DEDUP_REMOVED lines=13> */
.L_x_7563:
        /* <DEDUP_REMOVED lines=13> */
.L_x_7630:
[----:B------:R-:W-:Y:S05]  /*14340*/  BSYNC B2 ;  /* 0x0000000000027941 */ /* 0x000fea0003800000 */
.L_x_7564:
        /* <DEDUP_REMOVED lines=11> */
.L_x_7567:
[----:B------:R-:W-:Y:S05]  /*14400*/  BSYNC B2 ;  /* 0x0000000000027941 */ /* 0x000fea0003800000 */
.L_x_7566:
        /* <DEDUP_REMOVED lines=10> */
.L_x_7568:
        /* <DEDUP_REMOVED lines=15> */
.L_x_7569:
        /* <DEDUP_REMOVED lines=15> */
.L_x_7570:
        /* <DEDUP_REMOVED lines=15> */
.L_x_7571:
        /* <DEDUP_REMOVED lines=15> */
.L_x_7572:
        /* <DEDUP_REMOVED lines=15> */
.L_x_7573:
        /* <DEDUP_REMOVED lines=15> */
.L_x_7574:
        /* <DEDUP_REMOVED lines=15> */
.L_x_7575:
        /* <DEDUP_REMOVED lines=10> */
.L_x_7557:
[----:B------:R-:W-:Y:S05]  /*14be0*/  BSYNC B1 ;  /* 0x0000000000017941 */ /* 0x000fea0003800000 */
.L_x_7556:
[----:B------:R-:W2:Y:S01]  /*14bf0*/  LDL R2, [R1+0x20] ;  /* 0x0000200001027983 */ /* 0x000ea20000100800 */
[----:B------:R-:W-:Y:S01]  /*14c00*/  VIADD R0, R0, 0xfffffffe ;  /* 0xfffffffe00007836 */ /* 0x000fe20000000000 */
[----:B--2---:R-:W-:-:S13]  /*14c10*/  ISETP.GT.AND P0, PT, R6, R2, PT ;  /* 0x000000020600720c */ /* 0x004fda0003f04270 */
[----:B------:R-:W-:Y:S05]  /*14c20*/  @P0 BRA `(.L_x_7576) ;  /* 0xffffffe400200947 */ /* 0x000fea000383ffff */
.L_x_7513:
[----:B------:R-:W-:Y:S05]  /*14c30*/  BSYNC B0 ;  /* 0x0000000000007941 */ /* 0x000fea0003800000 */
.L_x_7512:
[----:B------:R-:W2:Y:S04]  /*14c40*/  LDL.LU R4, [R1+0x10] ;  /* 0x0000100001047983 */ /* 0x000ea80000300800 */
[----:B------:R-:W3:Y:S01]  /*14c50*/  LDL.LU R3, [R1+0x14] ;  /* 0x0000140001037983 */ /* 0x000ee20000300800 */
[----:B------:R-:W4:Y:S01]  /*14c60*/  S2R R2, SR_TID.X ;  /* 0x0000000000027919 */ /* 0x000f220000002100 */
[----:B------:R-:W-:Y:S01]  /*14c70*/  BSSY B0, `(.L_x_7577) ;  /* 0x0000016000007945 */ /* 0x000fe20003800000 */
[----:B----4-:R-:W-:-:S04]  /*14c80*/  LOP3.LUT R2, R2, 0x7f, RZ, 0xc0, !PT ;  /* 0x0000007f02027812 */ /* 0x010fc800078ec0ff */
[----:B------:R-:W-:Y:S01]  /*14c90*/  ISETP.NE.AND P1, PT, R2, RZ, PT ;  /* 0x000000ff0200720c */ /* 0x000fe20003f25270 */
[----:B--2---:R-:W-:-:S05]  /*14ca0*/  VIADD R0, R4, 0x1 ;  /* 0x0000000104007836 */ /* 0x004fca0000000000 */
[----:B------:R-:W-:-:S04]  /*14cb0*/  ISETP.NE.AND P0, PT, R0, 0x2, PT ;  /* 0x000000020000780c */ /* 0x000fc80003f05270 */
[----:B------:R-:W-:-:S04]  /*14cc0*/  SEL R2, RZ, 0x1, P0 ;  /* 0x00000001ff027807 */ /* 0x000fc80000000000 */
[----:B---3--:R-:W-:-:S05]  /*14cd0*/  LOP3.LUT R3, R3, R2, RZ, 0x3c, !PT ;  /* 0x0000000203037212 */ /* 0x008fca00078e3cff */
[----:B------:R2:W-:Y:S01]  /*14ce0*/  STL [R1+0x14], R3 ;  /* 0x0000140301007387 */ /* 0x0005e20000100800 */
[----:B------:R-:W-:Y:S05]  /*14cf0*/  @P1 BRA `(.L_x_7578) ;  /* 0x0000000000341947 */ /* 0x000fea0003800000 */
[----:B------:R-:W3:Y:S01]  /*14d00*/  S2R R5, SR_LANEID ;  /* 0x0000000000057919 */ /* 0x000ee20000000000 */
[----:B------:R-:W-:Y:S01]  /*14d10*/  VOTEU.ANY UR4, UPT, PT ;  /* 0x0000000000047886 */ /* 0x000fe200038e0100 */
[----:B--2---:R-:W2:Y:S01]  /*14d20*/  LDC.64 R2, c[0x0][0xc60] ;  /* 0x00031800ff027b82 */ /* 0x004ea20000000a00 */
[----:B------:R-:W3:Y:S02]  /*14d30*/  FLO.U32 R4, UR4 ;  /* 0x0000000400047d00 */ /* 0x000ee400080e0000 */
[----:B---3--:R-:W-:-:S06]  /*14d40*/  ISETP.EQ.U32.AND P1, PT, R4, R5, PT ;  /* 0x000000050400720c */ /* 0x008fcc0003f22070 */
[----:B------:R-:W2:Y:S07]  /*14d50*/  POPC R5, UR4 ;  /* 0x0000000400057d09 */ /* 0x000eae0008000000 */
[----:B--2---:R-:W2:Y:S01]  /*14d60*/  @P1 ATOMG.E.ADD.STRONG.GPU PT, R3, desc[UR40][R2.64], R5 ;  /* 0x00000005020319a8 */ /* 0x004ea200081ee1e8 */
[----:B-1----:R-:W1:Y:S02]  /*14d70*/  S2R R6, SR_LTMASK ;  /* 0x0000000000067919 */ /* 0x002e640000003900 */
[----:B-1----:R-:W-:-:S04]  /*14d80*/  LOP3.LUT R6, R6, UR4, RZ, 0xc0, !PT ;  /* 0x0000000406067c12 */ /* 0x002fc8000f8ec0ff */
[----:B------:R-:W1:Y:S01]  /*14d90*/  POPC R7, R6 ;  /* 0x0000000600077309 */ /* 0x000e620000000000 */
[----:B--2---:R-:W1:Y:S02]  /*14da0*/  SHFL.IDX PT, R4, R3, R4, 0x1f ;  /* 0x00001f0403047589 */ /* 0x004e6400000e0000 */
[----:B-1----:R-:W-:-:S05]  /*14db0*/  IADD3 R2, R4, UR37, R7 ;  /* 0x0000002504027c10 */ /* 0x002fca000fffe007 */
[----:B------:R3:W-:Y:S02]  /*14dc0*/  STL [R1], R2 ;  /* 0x0000000201007387 */ /* 0x0007e40000100800 */
.L_x_7578:
[----:B------:R-:W-:Y:S05]  /*14dd0*/  BSYNC B0 ;  /* 0x0000000000007941 */ /* 0x000fea0003800000 */
.L_x_7577:
[----:B------:R-:W-:-:S05]  /*14de0*/  SEL R0, R0, RZ, P0 ;  /* 0x000000ff00007207 */ /* 0x000fca0000000000 */
[----:B------:R4:W-:Y:S02]  /*14df0*/  STL [R1+0x10], R0 ;  /* 0x0000100001007387 */ /* 0x0009e40000100800 */
.L_x_7480:
[----:B------:R-:W-:Y:S05]  /*14e00*/  BSYNC B7 ;  /* 0x0000000000077941 */ /* 0x000fea0003800000 */
.L_x_7478:
        /* <DEDUP_REMOVED lines=13> */
.L_x_7579:
[----:B------:R-:W5:Y:S01]  /*14ee0*/  S2R R16, SR_TID.X ;  /* 0x0000000000107919 */ /* 0x000f620000002100 */
[----:B------:R-:W-:Y:S01]  /*14ef0*/  UMOV UR4, 0xffffffff ;  /* 0xffffffff00047882 */ /* 0x000fe20000000000 */
[----:B-----5:R-:W-:-:S04]  /*14f00*/  LOP3.LUT R16, R16, 0x1f, RZ, 0xc0, !PT ;  /* 0x0000001f10107812 */ /* 0x020fc800078ec0ff */
[----:B------:R-:W-:Y:S01]  /*14f10*/  ISETP.NE.AND P0, PT, R16, 0x1f, PT ;  /* 0x0000001f1000780c */ /* 0x000fe20003f05270 */
[----:B------:R-:W-:-:S12]  /*14f20*/  BRA.DIV UR4, `(.L_x_7581) ;  /* 0x0000002204407947 */ /* 0x000fd8000b800000 */
[----:B--2---:R-:W2:Y:S01]  /*14f30*/  LDL.LU R3, [R1] ;  /* 0x0000000001037983 */ /* 0x004ea20000300800 */
[----:B------:R-:W-:-:S03]  /*14f40*/  ULDC UR4, c[0x0][0xc3c] ;  /* 0x00030f0000047ab9 */ /* 0x000fc60000000800 */
[----:B01----:R-:W4:Y:S01]  /*14f50*/  LDL R8, [R1+0xc] ;  /* 0x00000c0001087983 */ /* 0x003f220000100800 */
[----:B--2---:R-:W-:Y:S02]  /*14f60*/  IMAD.MOV.U32 R10, RZ, RZ, R3 ;  /* 0x000000ffff0a7224 */ /* 0x004fe400078e0003 */
[----:B----4-:R-:W-:-:S05]  /*14f70*/  IMAD.IADD R0, R8, 0x1, R16 ;  /* 0x0000000108007824 */ /* 0x010fca00078e0210 */
[----:B------:R-:W-:-:S13]  /*14f80*/  ISETP.GE.OR P1, PT, R0, UR4, !P0 ;  /* 0x0000000400007c0c */ /* 0x000fda000c726670 */
[----:B---3--:R-:W0:Y:S08]  /*14f90*/  @!P1 LDC.64 R2, c[0x0][0xc80] ;  /* 0x00032000ff029b82 */ /* 0x008e300000000a00 */
        /* <DEDUP_REMOVED lines=34> */
.L_x_7640:
[----:B------:R-:W-:Y:S02]  /*151c0*/  ULDC UR4, c[0x0][0xc38] ;  /* 0x00030e0000047ab9 */ /* 0x000fe40000000800 */
[----:B------:R-:W-:-:S04]  /*151d0*/  IMAD.U32 R8, RZ, RZ, UR4 ;  /* 0x00000004ff087e24 */ /* 0x000fc8000f8e00ff */
[----:B-1----:R-:W-:-:S04]  /*151e0*/  IMAD R9, R14, R8, RZ ;  /* 0x000000080e097224 */ /* 0x002fc800078e02ff */
[----:B------:R-:W-:-:S05]  /*151f0*/  IMAD.IADD R0, R0, 0x1, R9 ;  /* 0x0000000100007824 */ /* 0x000fca00078e0209 */
[----:B------:R-:W-:-:S13]  /*15200*/  ISETP.GT.AND P6, PT, R0, R4, PT ;  /* 0x000000040000720c */ /* 0x000fda0003fc4270 */
[----:B------:R-:W-:Y:S05]  /*15210*/  @P6 BRA `(.L_x_7582) ;  /* 0x0000000000ac6947 */ /* 0x000fea0003800000 */
.L_x_7585:
        /* <DEDUP_REMOVED lines=37> */
.L_x_7648:
[----:B------:R-:W-:Y:S02]  /*15470*/  ULDC UR4, c[0x0][0xc38] ;  /* 0x00030e0000047ab9 */ /* 0x000fe40000000800 */
[----:B------:R-:W-:-:S04]  /*15480*/  IMAD.U32 R8, RZ, RZ, UR4 ;  /* 0x00000004ff087e24 */ /* 0x000fc8000f8e00ff */
[----:B-1----:R-:W-:-:S04]  /*15490*/  IMAD R9, R14, R8, RZ ;  /* 0x000000080e097224 */ /* 0x002fc800078e02ff */
[----:B------:R-:W-:-:S05]  /*154a0*/  IMAD.IADD R0, R9, 0x1, R0 ;  /* 0x0000000109007824 */ /* 0x000fca00078e0200 */
[----:B------:R-:W-:-:S13]  /*154b0*/  ISETP.GT.AND P6, PT, R0, R4, PT ;  /* 0x000000040000720c */ /* 0x000fda0003fc4270 */
[----:B------:R-:W-:Y:S05]  /*154c0*/  @!P6 BRA `(.L_x_7585) ;  /* 0xfffffffc0054e947 */ /* 0x000fea000383ffff */
.L_x_7582:
        /* <DEDUP_REMOVED lines=12> */
.L_x_7653:
[----:B------:R-:W-:-:S13]  /*15590*/  ISETP.NE.AND P0, PT, R3, RZ, PT ;  /* 0x000000ff0300720c */ /* 0x000fda0003f05270 */
[----:B------:R-:W-:Y:S05]  /*155a0*/  @!P0 BRA `(.L_x_7587) ;  /* 0x0000000000108947 */ /* 0x000fea0003800000 */
[----:B------:R-:W-:Y:S01]  /*155b0*/  UMOV UR4, 0xffffffff ;  /* 0xffffffff00047882 */ /* 0x000fe20000000000 */
[----:B------:R-:W-:Y:S02]  /*155c0*/  VIADD R12, R10, 0xffffffff ;  /* 0xffffffff0a0c7836 */ /* 0x000fe40000000000 */
[----:B------:R-:W-:Y:S05]  /*155d0*/  BRA.DIV UR4, `(.L_x_7588) ;  /* 0x0000002604047947 */ /* 0x000fea000b800000 */
[----:B------:R1:W2:Y:S02]  /*155e0*/  SHFL.IDX PT, R6, R2, R12, 0x1f ;  /* 0x00001f0c02067589 */ /* 0x0002a400000e0000 */
.L_x_7587:
[----:B--2---:R-:W-:Y:S01]  /*155f0*/  IMAD R3, R6, R8, R9 ;  /* 0x0000000806037224 */ /* 0x004fe200078e0209 */
[----:B------:R-:W-:-:S03]  /*15600*/  ISETP.NE.AND P0, PT, R7, 0x1, PT ;  /* 0x000000010700780c */ /* 0x000fc60003f05270 */
[----:B------:R-:W-:Y:S01]  /*15610*/  IMAD.IADD R4, R4, 0x1, -R3 ;  /* 0x0000000104047824 */ /* 0x000fe200078e0a03 */
[----:B------:R2:W-:Y:S09]  /*15620*/  STL [R1], R3 ;  /* 0x0000000301007387 */ /* 0x0005f20000100800 */
[----:B------:R-:W-:Y:S05]  /*15630*/  @!P0 BRA `(.L_x_7589) ;  /* 0x0000000000e48947 */ /* 0x000fea0003800000 */
[----:B0--3--:R-:W-:-:S04]  /*15640*/  IABS R5, R0 ;  /* 0x0000000000057213 */ /* 0x009fc80000000000 */
[----:B------:R-:W0:Y:S08]  /*15650*/  I2F.RP R6, R5 ;  /* 0x0000000500067306 */ /* 0x000e300000209400 */
[----:B0-----:R-:W0:Y:S02]  /*15660*/  MUFU.RCP R6, R6 ;  /* 0x0000000600067308 */ /* 0x001e240000001000 */
[----:B0-----:R-:W-:-:S06]  /*15670*/  VIADD R9, R6, 0xffffffe ;  /* 0x0ffffffe06097836 */ /* 0x001fcc0000000000 */
[----:B--2---:R-:W1:Y:S02]  /*15680*/  F2I.FTZ.U32.TRUNC.NTZ R3, R9 ;  /* 0x0000000900037305 */ /* 0x004e64000021f000 */
        /* <DEDUP_REMOVED lines=52> */
.L_x_7589:
[----:B0--3--:R-:W3:Y:S01]  /*159d0*/  LDL R5, [R1+0xc] ;  /* 0x00000c0001057983 */ /* 0x009ee20000100800 */
[----:B-12---:R-:W3:Y:S02]  /*159e0*/  LDC.64 R2, c[0x0][0xc90] ;  /* 0x00032400ff027b82 */ /* 0x006ee40000000a00 */
        /* <DEDUP_REMOVED lines=61> */
.L_x_7590:
[----:B0-----:R-:W-:-:S05]  /*15dc0*/  LOP3.LUT R3, RZ, R4, RZ, 0x33, !PT ;  /* 0x00000004ff037212 */ /* 0x001fca00078e33ff */
[----:B------:R-:W-:-:S05]  /*15dd0*/  IMAD.IADD R0, R0, 0x1, R3 ;  /* 0x0000000100007824 */ /* 0x000fca00078e0203 */
[----:B------:R2:W-:Y:S01]  /*15de0*/  STL [R1+0x4], R0 ;  /* 0x0000040001007387 */ /* 0x0005e20000100800 */
[----:B------:R-:W-:Y:S05]  /*15df0*/  BRA `(.L_x_7591) ;  /* 0x0000000000287947 */ /* 0x000fea0003800000 */
.L_x_7583:
        /* <DEDUP_REMOVED lines=10> */
.L_x_7591:
[----:B0-----:R-:W3:Y:S04]  /*15ea0*/  LDL R3, [R1+0x8] ;  /* 0x0000080001037983 */ /* 0x001ee80000100800 */
[----:B-1----:R-:W4:Y:S04]  /*15eb0*/  LDL R2, [R1+0xc] ;  /* 0x00000c0001027983 */ /* 0x002f280000100800 */
        /* <DEDUP_REMOVED lines=14> */
.L_x_7580:
[----:B----4-:R-:W4:Y:S01]  /*15fa0*/  LDL R0, [R1+0xc] ;  /* 0x00000c0001007983 */ /* 0x010f220000100800 */
[----:B------:R-:W-:Y:S02]  /*15fb0*/  ULDC UR4, c[0x0][0xc3c] ;  /* 0x00030f0000047ab9 */ /* 0x000fe40000000800 */
[----:B----4-:R-:W-:-:S13]  /*15fc0*/  ISETP.GE.AND P0, PT, R0, UR4, PT ;  /* 0x0000000400007c0c */ /* 0x010fda000bf06270 */
[----:B------:R-:W-:Y:S05]  /*15fd0*/  @!P0 BRA `(.L_x_7592) ;  /* 0xffffff98007c8947 */ /* 0x000fea000383ffff */
[----:B------:R-:W-:Y:S05]  /*15fe0*/  BSYNC B8 ;  /* 0x0000000000087941 */ /* 0x000fea0003800000 */
.L_x_7472:
[----:B---3--:R-:W3:Y:S01]  /*15ff0*/  LDL.LU R0, [R1+0x50] ;  /* 0x0000500001007983 */ /* 0x008ee20000300800 */
[----:B------:R-:W-:Y:S01]  /*16000*/  BSSY B0, `(.L_x_7593) ;  /* 0x000000b000007945 */ /* 0x000fe20003800000 */
[----:B01----:R-:W0:Y:S01]  /*16010*/  S2R R5, SR_CgaCtaId ;  /* 0x0000000000057919 */ /* 0x003e220000008800 */
[----:B---3--:R-:W-:-:S05]  /*16020*/  VIADD R0, R0, 0x1 ;  /* 0x0000000100007836 */ /* 0x008fca0000000000 */
[----:B------:R-:W-:-:S04]  /*16030*/  LEA.HI R2, R0, R0, RZ, 0x1 ;  /* 0x0000000000027211 */ /* 0x000fc800078f08ff */
[----:B--2---:R-:W-:-:S05]  /*16040*/  LOP3.LUT R3, R2, 0xfffffffe, RZ, 0xc0, !PT ;  /* 0xfffffffe02037812 */ /* 0x004fca00078ec0ff */
[----:B------:R-:W-:Y:S01]  /*16050*/  IMAD.IADD R3, R0, 0x1, -R3 ;  /* 0x0000000100037824 */ /* 0x000fe200078e0a03 */
[----:B------:R-:W-:-:S04]  /*16060*/  MOV R0, 0x400 ;  /* 0x0000040000007802 */ /* 0x000fc80000000f00 */
[----:B0-----:R-:W-:Y:S02]  /*16070*/  LEA R0, R5, R0, 0x18 ;  /* 0x0000000005007211 */ /* 0x001fe400078ec0ff */
[----:B------:R-:W-:-:S04]  /*16080*/  SHF.L.U32 R3, R3, 0x1f, RZ ;  /* 0x0000001f03037819 */ /* 0x000fc800000006ff */
[----:B------:R-:W0:Y:S02]  /*16090*/  SYNCS.PHASECHK.TRANS64.TRYWAIT P0, [R0+URZ+0x28c20], R3 ;  /* 0x028c2003000075a7 */ /* 0x000e24000800017f */
[----:B0-----:R-:W-:Y:S05]  /*160a0*/  @!P0 BRA `(.L_x_7594) ;  /* 0x0000001800788947 */ /* 0x001fea0003800000 */
.L_x_7656:
[----:B------:R-:W-:Y:S05]  /*160b0*/  BSYNC B0 ;  /* 0x0000000000007941 */ /* 0x000fea0003800000 */
.L_x_7593:
[----:B------:R-:W-:-:S03]  /*160c0*/  UMOV UR4, 0xffffffff ;  /* 0xffffffff00047882 */ /* 0x000fc60000000000 */
[----:B------:R-:W-:Y:S05]  /*160d0*/  BRA.DIV UR4, `(.L_x_7595) ;  /* 0x0000001a04807947 */ /* 0x000fea000b800000 */
[----:B------:R-:W1:Y:S02]  /*160e0*/  S2R R2, SR_TID.X ;  /* 0x0000000000027919 */ /* 0x000e640000002100 */
[----:B-1----:R-:W-:-:S04]  /*160f0*/  SHF.R.U32.HI R2, RZ, 0x5, R2 ;  /* 0x00000005ff027819 */ /* 0x002fc80000011602 */
[----:B------:R-:W-:-:S05]  /*16100*/  LOP3.LUT R2, R2, 0x3, RZ, 0xc0, !PT ;  /* 0x0000000302027812 */ /* 0x000fca00078ec0ff */
[----:B------:R1:W2:Y:S02]  /*16110*/  SHFL.IDX PT, R14, R2, RZ, 0x1f ;  /* 0x00001fff020e7589 */ /* 0x0002a400000e0000 */
.L_x_7659:
[----:B--2---:R-:W-:Y:S01]  /*16120*/  ISETP.NE.AND P0, PT, R14, RZ, PT ;  /* 0x000000ff0e00720c */ /* 0x004fe20003f05270 */
[----:B------:R-:W-:-:S12]  /*16130*/  BSSY B0, `(.L_x_7596) ;  /* 0x0000027000007945 */ /* 0x000fd80003800000 */
[----:B------:R-:W-:Y:S05]  /*16140*/  @P0 BRA `(.L_x_7597) ;  /* 0x0000000000940947 */ /* 0x000fea0003800000 */
[----:B------:R-:W-:-:S03]  /*16150*/  UMOV UR4, 0xffffffff ;  /* 0xffffffff00047882 */ /* 0x000fc60000000000 */
[----:B------:R-:W-:Y:S05]  /*16160*/  BRA.DIV UR4, `(.L_x_7598) ;  /* 0x0000001a04907947 */ /* 0x000fea000b800000 */
[----:B------:R-:W-:-:S13]  /*16170*/  ELECT P6, URZ, PT ;  /* 0x00000000003f782f */ /* 0x000fda00038c0000 */
.L_x_7662:
[----:B------:R-:W-:Y:S05]  /*16180*/  @!P6 BRA `(.L_x_7597) ;  /* 0x000000000084e947 */ /* 0x000fea0003800000 */
[----:B------:R-:W-:-:S06]  /*16190*/  ULOP3.LUT UR4, UR36, 0x2, URZ, 0xfc, !UPT ;  /* 0x0000000224047892 */ /* 0x000fcc000f8efc3f */
[----:B-1----:R-:W-:-:S05]  /*161a0*/  IMAD.U32 R2, RZ, RZ, UR4 ;  /* 0x00000004ff027e24 */ /* 0x002fca000f8e00ff */
[----:B------:R-:W-:-:S13]  /*161b0*/  ISETP.NE.AND P2, PT, R2, 0x3, PT ;  /* 0x000000030200780c */ /* 0x000fda0003f45270 */
[----:B------:R-:W-:Y:S05]  /*161c0*/  @!P2 BRA `(.L_x_7599) ;  /* 0x000000000004a947 */ /* 0x000fea0003800000 */
[----:B------:R-:W-:Y:S01]  /*161d0*/  BPT.TRAP 0x1 ;  /* 0x000000040000795c */ /* 0x000fe20000300000 */
.L_x_7599:
        /* <DEDUP_REMOVED lines=14> */
.L_x_7663:
[----:B------:R-:W1:Y:S02]  /*162c0*/  SYNCS.PHASECHK.TRANS64.TRYWAIT P0, [R7+URZ], R2 ;  /* 0x00000002070075a7 */ /* 0x000e64000800017f */
[----:B-1----:R-:W-:Y:S05]  /*162d0*/  @!P0 BRA `(.L_x_7601) ;  /* 0x0000001800688947 */ /* 0x002fea0003800000 */
.L_x_7664:
[----:B------:R-:W-:Y:S05]  /*162e0*/  @!P2 BRA `(.L_x_7602) ;  /* 0x000000000004a947 */ /* 0x000fea0003800000 */
[----:B------:R-:W-:Y:S01]  /*162f0*/  BPT.TRAP 0x1 ;  /* 0x000000040000795c */ /* 0x000fe20000300000 */
.L_x_7602:
[----:B------:R-:W2:Y:S01]  /*16300*/  LDL.LU R4, [R1+0x10] ;  /* 0x0000100001047983 */ /* 0x000ea20000300800 */
[----:B------:R-:W-:-:S04]  /*16310*/  VIADD R0, R0, 0x28c60 ;  /* 0x00028c6000007836 */ /* 0x000fc80000000000 */
[----:B--2---:R-:W-:-:S04]  /*16320*/  IMAD R4, R4, 0x8, R0 ;  /* 0x0000000804047824 */ /* 0x004fc800078e0200 */
[----:B------:R-:W2:Y:S02]  /*16330*/  SYNCS.PHASECHK.TRANS64.TRYWAIT P0, [R4+URZ], R5 ;  /* 0x00000005040075a7 */ /* 0x000ea4000800017f */
[----:B--2---:R-:W-:Y:S05]  /*16340*/  @!P0 BRA `(.L_x_7603) ;  /* 0x0000001800608947 */ /* 0x004fea0003800000 */
.L_x_7665:
[----:B------:R-:W-:-:S07]  /*16350*/  IMAD R3, R3, 0x8, R0 ;  /* 0x0000000803037824 */ /* 0x000fce00078e0200 */
.L_x_7604:
[----:B---3--:R3:W4:Y:S02]  /*16360*/  SYNCS.PHASECHK.TRANS64.TRYWAIT P0, [R3+URZ], R2 ;  /* 0x00000002030075a7 */ /* 0x008724000800017f */
[----:B----4-:R-:W-:Y:S05]  /*16370*/  @!P0 NANOSLEEP.SYNCS 0x989680 ;  /* 0x009896800000895d */ /* 0x010fea0003900000 */
[----:B------:R-:W4:Y:S02]  /*16380*/  @!P0 SYNCS.PHASECHK.TRANS64 P0, [R3+URZ], R2 ;  /* 0x00000002030085a7 */ /* 0x000f24000800007f */
[----:B----4-:R-:W-:Y:S05]  /*16390*/  @!P0 BRA `(.L_x_7604) ;  /* 0xfffffffc00f08947 */ /* 0x010fea000383ffff */
.L_x_7597:
[----:B------:R-:W-:Y:S05]  /*163a0*/  BSYNC B0 ;  /* 0x0000000000007941 */ /* 0x000fea0003800000 */
.L_x_7596:
[----:B------:R-:W-:Y:S05]  /*163b0*/  EXIT ;  /* 0x000000000000794d */ /* 0x000fea0003800000 */
.L_x_7409:
[----:B0-----:R-:W-:-:S04]  /*163c0*/  IMAD.U32 R3, RZ, RZ, UR23 ;  /* 0x00000017ff037e24 */ /* 0x001fc8000f8e00ff */
[----:B------:R0:W1:Y:S03]  /*163d0*/  SYNCS.PHASECHK.TRANS64.TRYWAIT P1, [R3+URZ+0x28c50], R0 ;  /* 0x028c5000030075a7 */ /* 0x000066000802017f */
[----:B-1----:R-:W-:Y:S05]  /*163e0*/  @!P1 NANOSLEEP.SYNCS 0x989680 ;  /* 0x009896800000995d */ /* 0x002fea0003900000 */
[----:B------:R-:W1:Y:S02]  /*163f0*/  @!P1 SYNCS.PHASECHK.TRANS64 P1, [R3+URZ+0x28c50], R0 ;  /* 0x028c5000030095a7 */ /* 0x000e64000802007f */
[----:B-1----:R-:W-:Y:S05]  /*16400*/  @!P1 BRA `(.L_x_7409) ;  /* 0xfffffffc00ec9947 */ /* 0x002fea000383ffff */
[----:B------:R-:W-:Y:S05]  /*16410*/  BRA `(.L_x_7605) ;  /* 0xfffffebc00ac7947 */ /* 0x000fea000383ffff */
.L_x_7414:
[----:B-1----:R-:W-:-:S04]  /*16420*/  IMAD.U32 R3, RZ, RZ, UR23 ;  /* 0x00000017ff037e24 */ /* 0x002fc8000f8e00ff */
[----:B------:R1:W2:Y:S03]  /*16430*/  SYNCS.PHASECHK.TRANS64.TRYWAIT P1, [R3+URZ+0x28c50], R0 ;  /* 0x028c5000030075a7 */ /* 0x0002a6000802017f */
[----:B--2---:R-:W-:Y:S05]  /*16440*/  @!P1 NANOSLEEP.SYNCS 0x989680 ;  /* 0x009896800000995d */ /* 0x004fea0003900000 */
[----:B------:R-:W2:Y:S02]  /*16450*/  @!P1 SYNCS.PHASECHK.TRANS64 P1, [R3+URZ+0x28c50], R0 ;  /* 0x028c5000030095a7 */ /* 0x000ea4000802007f */
[----:B--2---:R-:W-:Y:S05]  /*16460*/  @!P1 BRA `(.L_x_7414) ;  /* 0xfffffffc00ec9947 */ /* 0x004fea000383ffff */
[----:B------:R-:W-:Y:S05]  /*16470*/  BRA `(.L_x_7413) ;  /* 0xfffffec800b07947 */ /* 0x000fea000383ffff */
.L_x_7418:
[----:B0-----:R-:W-:-:S04]  /*16480*/  IMAD.U32 R3, RZ, RZ, UR46 ;  /* 0x0000002eff037e24 */ /* 0x001fc8000f8e00ff */
[----:B------:R0:W1:Y:S03]  /*16490*/  SYNCS.PHASECHK.TRANS64.TRYWAIT P1, [R3+URZ+0x28c00], R0 ;  /* 0x028c0000030075a7 */ /* 0x000066000802017f */
[----:B-1----:R-:W-:Y:S05]  /*164a0*/  @!P1 NANOSLEEP.SYNCS 0x989680 ;  /* 0x009896800000995d */ /* 0x002fea0003900000 */
[----:B------:R-:W1:Y:S02]  /*164b0*/  @!P1 SYNCS.PHASECHK.TRANS64 P1, [R3+URZ+0x28c00], R0 ;  /* 0x028c0000030095a7 */ /* 0x000e64000802007f */
[----:B-1----:R-:W-:Y:S05]  /*164c0*/  @!P1 BRA `(.L_x_7418) ;  /* 0xfffffffc00ec9947 */ /* 0x002fea000383ffff */
[----:B------:R-:W-:Y:S05]  /*164d0*/  BRA `(.L_x_7606) ;  /* 0xfffffedc00f87947 */ /* 0x000fea000383ffff */
.L_x_7422:
[----:B--2---:R2:W3:Y:S02]  /*164e0*/  SYNCS.PHASECHK.TRANS64.TRYWAIT P1, [R7+URZ+0x28c30], R8 ;  /* 0x028c3008070075a7 */ /* 0x0044e4000802017f */
[----:B---3--:R-:W-:Y:S05]  /*164f0*/  @!P1 NANOSLEEP.SYNCS 0x989680 ;  /* 0x009896800000995d */ /* 0x008fea0003900000 */
[----:B------:R-:W3:Y:S02]  /*16500*/  @!P1 SYNCS.PHASECHK.TRANS64 P1, [R7+URZ+0x28c30], R8 ;  /* 0x028c3008070095a7 */ /* 0x000ee4000802007f */
[----:B---3--:R-:W-:Y:S05]  /*16510*/  @!P1 BRA `(.L_x_7422) ;  /* 0xfffffffc00f09947 */ /* 0x008fea000383ffff */
[----:B------:R-:W-:Y:S05]  /*16520*/  BRA `(.L_x_7421) ;  /* 0xfffffee000147947 */ /* 0x000fea000383ffff */
.L_x_7426:
[----:B---3--:R3:W4:Y:S02]  /*16530*/  SYNCS.PHASECHK.TRANS64.TRYWAIT P2, [R7+URZ+0x28c50], R8 ;  /* 0x028c5008070075a7 */ /* 0x008724000804017f */
[----:B----4-:R-:W-:Y:S05]  /*16540*/  @!P2 NANOSLEEP.SYNCS 0x989680 ;  /* 0x009896800000a95d */ /* 0x010fea0003900000 */
[----:B------:R-:W4:Y:S02]  /*16550*/  @!P2 SYNCS.PHASECHK.TRANS64 P2, [R7+URZ+0x28c50], R8 ;  /* 0x028c50080700a5a7 */ /* 0x000f24000804007f */
[----:B----4-:R-:W-:Y:S05]  /*16560*/  @!P2 BRA `(.L_x_7426) ;  /* 0xfffffffc00f0a947 */ /* 0x010fea000383ffff */
[----:B------:R-:W-:Y:S05]  /*16570*/  BRA `(.L_x_7425) ;  /* 0xfffffef000a47947 */ /* 0x000fea000383ffff */
.L_x_7431:
[----:B--2---:R-:W-:-:S04]  /*16580*/  IMAD.U32 R0, RZ, RZ, UR24 ;  /* 0x00000018ff007e24 */ /* 0x004fc8000f8e00ff */
[----:B------:R2:W3:Y:S03]  /*16590*/  SYNCS.PHASECHK.TRANS64.TRYWAIT P2, [R0+URZ+0x28c30], R7 ;  /* 0x028c3007000075a7 */ /* 0x0004e6000804017f */
[----:B---3--:R-:W-:Y:S05]  /*165a0*/  @!P2 NANOSLEEP.SYNCS 0x989680 ;  /* 0x009896800000a95d */ /* 0x008fea0003900000 */
[----:B------:R-:W3:Y:S02]  /*165b0*/  @!P2 SYNCS.PHASECHK.TRANS64 P2, [R0+URZ+0x28c30], R7 ;  /* 0x028c30070000a5a7 */ /* 0x000ee4000804007f */
[----:B---3--:R-:W-:Y:S05]  /*165c0*/  @!P2 BRA `(.L_x_7431) ;  /* 0xfffffffc00eca947 */ /* 0x008fea000383ffff */
[----:B------:R-:W-:Y:S05]  /*165d0*/  BRA `(.L_x_7430) ;  /* 0xfffffef400a87947 */ /* 0x000fea000383ffff */
.L_x_7435:
[----:B---3--:R3:W4:Y:S02]  /*165e0*/  SYNCS.PHASECHK.TRANS64.TRYWAIT P2, [R10+URZ+0x28c50], R7 ;  /* 0x028c50070a0075a7 */ /* 0x008724000804017f */
[----:B----4-:R-:W-:Y:S05]  /*165f0*/  @!P2 NANOSLEEP.SYNCS 0x989680 ;  /* 0x009896800000a95d */ /* 0x010fea0003900000 */
[----:B------:R-:W4:Y:S02]  /*16600*/  @!P2 SYNCS.PHASECHK.TRANS64 P2, [R10+URZ+0x28c50], R7 ;  /* 0x028c50070a00a5a7 */ /* 0x000f24000804007f */
[----:B----4-:R-:W-:Y:S05]  /*16610*/  @!P2 BRA `(.L_x_7435) ;  /* 0xfffffffc00f0a947 */ /* 0x010fea000383ffff */
[----:B------:R-:W-:Y:S05]  /*16620*/  BRA `(.L_x_7434) ;  /* 0xffffff10006c7947 */ /* 0x000fea000383ffff */
.L_x_7441:
[----:B-1----:R-:W-:-:S04]  /*16630*/  IMAD.U32 R0, RZ, RZ, UR23 ;  /* 0x00000017ff007e24 */ /* 0x002fc8000f8e00ff */
[----:B------:R1:W4:Y:S03]  /*16640*/  SYNCS.PHASECHK.TRANS64.TRYWAIT P2, [R0+URZ+0x28c30], R7 ;  /* 0x028c3007000075a7 */ /* 0x000326000804017f */
[----:B----4-:R-:W-:Y:S05]  /*16650*/  @!P2 NANOSLEEP.SYNCS 0x989680 ;  /* 0x009896800000a95d */ /* 0x010fea0003900000 */
[----:B------:R-:W4:Y:S02]  /*16660*/  @!P2 SYNCS.PHASECHK.TRANS64 P2, [R0+URZ+0x28c30], R7 ;  /* 0x028c30070000a5a7 */ /* 0x000f24000804007f */
[----:B----4-:R-:W-:Y:S05]  /*16670*/  @!P2 BRA `(.L_x_7441) ;  /* 0xfffffffc00eca947 */ /* 0x010fea000383ffff */
[----:B------:R-:W-:Y:S05]  /*16680*/  BRA `(.L_x_7440) ;  /* 0xffffff1400587947 */ /* 0x000fea000383ffff */
.L_x_7445:
[----:B--2---:R2:W3:Y:S02]  /*16690*/  SYNCS.PHASECHK.TRANS64.TRYWAIT P2, [R10+URZ+0x28c50], R7 ;  /* 0x028c50070a0075a7 */ /* 0x0044e4000804017f */
[----:B---3--:R-:W-:Y:S05]  /*166a0*/  @!P2 NANOSLEEP.SYNCS 0x989680 ;  /* 0x009896800000a95d */ /* 0x008fea0003900000 */
[----:B------:R-:W3:Y:S02]  /*166b0*/  @!P2 SYNCS.PHASECHK.TRANS64 P2, [R10+URZ+0x28c50], R7 ;  /* 0x028c50070a00a5a7 */ /* 0x000ee4000804007f */
[----:B---3--:R-:W-:Y:S05]  /*166c0*/  @!P2 BRA `(.L_x_7445) ;  /* 0xfffffffc00f0a947 */ /* 0x008fea000383ffff */
[----:B------:R-:W-:Y:S05]  /*166d0*/  BRA `(.L_x_7444) ;  /* 0xffffff2800787947 */ /* 0x000fea000383ffff */
.L_x_7486:
        /* <DEDUP_REMOVED lines=11> */
.L_x_7608:
[----:B------:R-:W-:Y:S05]  /*16790*/  BSYNC B0 ;  /* 0x0000000000007941 */ /* 0x000fea0003800000 */
.L_x_7607:
[----:B------:R-:W-:Y:S05]  /*167a0*/  BRA `(.L_x_7609) ;  /* 0xffffffa000647947 */ /* 0x000fea000383ffff */
.L_x_7488:
[----:B------:R-:W-:Y:S01]  /*167b0*/  BSSY B0, `(.L_x_7610) ;  /* 0x0000006000007945 */ /* 0x000fe20003800000 */
[----:B------:R-:W-:-:S07]  /*167c0*/  IMAD.MOV.U32 R15, RZ, RZ, -0x1 ;  /* 0xffffffffff0f7424 */ /* 0x000fce00078e00ff */
[----:B0-2---:R-:W-:Y:S05]  /*167d0*/  WARPSYNC.COLLECTIVE R15, `(.L_x_7611) ;  /* 0x000000000f0c7348 */ /* 0x005fea0003c00000 */
[----:B------:R-:W-:Y:S02]  /*167e0*/  ELECT P6, UR62, PT ;  /* 0x00000000003e782f */ /* 0x000fe400038c0000 */
[----:B------:R-:W-:Y:S01]  /*167f0*/  MOV R14, UR62 ;  /* 0x0000003e000e7c02 */ /* 0x000fe20008000f00 */
[----:B0-2---:R-:W-:Y:S10]  /*16800*/  ENDCOLLECTIVE ;  /* 0x000000000000791b */ /* 0x005ff40003800000 */
.L_x_7611:
[----:B------:R-:W-:Y:S05]  /*16810*/  BSYNC B0 ;  /* 0x0000000000007941 */ /* 0x000fea0003800000 */
.L_x_7610:
[----:B------:R-:W-:Y:S05]  /*16820*/  BRA `(.L_x_7612) ;  /* 0xffffffa000687947 */ /* 0x000fea000383ffff */
.L_x_7490:
[----:B-1----:R1:W3:Y:S02]  /*16830*/  SYNCS.PHASECHK.TRANS64.TRYWAIT P0, [R0+URZ+0x28c40], R2 ;  /* 0x028c4002000075a7 */ /* 0x0022e4000800017f */
[----:B---3--:R-:W-:Y:S05]  /*16840*/  @!P0 NANOSLEEP.SYNCS 0x989680 ;  /* 0x009896800000895d */ /* 0x008fea0003900000 */
[----:B------:R-:W3:Y:S02]  /*16850*/  @!P0 SYNCS.PHASECHK.TRANS64 P0, [R0+URZ+0x28c40], R2 ;  /* 0x028c4002000085a7 */ /* 0x000ee4000800007f */
[----:B---3--:R-:W-:Y:S05]  /*16860*/  @!P0 BRA `(.L_x_7490) ;  /* 0xfffffffc00f08947 */ /* 0x008fea000383ffff */
[----:B------:R-:W-:Y:S05]  /*16870*/  BRA `(.L_x_7613) ;  /* 0xffffffa000cc7947 */ /* 0x000fea000383ffff */
.L_x_7494:
        /* <DEDUP_REMOVED lines=15> */
.L_x_7614:
[----:B------:R-:W-:Y:S02]  /*16970*/  IMAD.MOV.U32 R13, RZ, RZ, R4 ;  /* 0x000000ffff0d7224 */ /* 0x000fe400078e0004 */
[----:B------:R-:W-:-:S07]  /*16980*/  IMAD.MOV.U32 R6, RZ, RZ, R14 ;  /* 0x000000ffff067224 */ /* 0x000fce00078e000e */
[----:B------:R-:W-:Y:S05]  /*16990*/  WARPSYNC.COLLECTIVE R15, `(.L_x_7615) ;  /* 0x000000000f087348 */ /* 0x000fea0003c00000 */
[----:B------:R0:W1:Y:S02]  /*169a0*/  SHFL.IDX P6, R14, R13, R12, R11 ;  /* 0x0000000c0d0e7389 */ /* 0x00006400000c000b */
[----:B01----:R-:W-:Y:S01]  /*169b0*/  ENDCOLLECTIVE ;  /* 0x000000000000791b */ /* 0x003fe20003800000 */
.L_x_7615:
[----:B------:R-:W-:Y:S02]  /*169c0*/  IMAD.MOV.U32 R13, RZ, RZ, R0 ;  /* 0x000000ffff0d7224 */ /* 0x000fe400078e0000 */
[----:B------:R-:W-:Y:S02]  /*169d0*/  IMAD.MOV.U32 R12, RZ, RZ, 0x1 ;  /* 0x00000001ff0c7424 */ /* 0x000fe400078e00ff */
[----:B------:R-:W-:-:S07]  /*169e0*/  IMAD.MOV.U32 R7, RZ, RZ, R14 ;  /* 0x000000ffff077224 */ /* 0x000fce00078e000e */
[----:B------:R-:W-:Y:S05]  /*169f0*/  WARPSYNC.COLLECTIVE R15, `(.L_x_7616) ;  /* 0x000000000f087348 */ /* 0x000fea0003c00000 */
[----:B------:R0:W1:Y:S02]  /*16a00*/  SHFL.IDX P6, R14, R13, R12, R11 ;  /* 0x0000000c0d0e7389 */ /* 0x00006400000c000b */
[----:B01----:R-:W-:Y:S01]  /*16a10*/  ENDCOLLECTIVE ;  /* 0x000000000000791b */ /* 0x003fe20003800000 */
.L_x_7616:
        /* <DEDUP_REMOVED lines=15> */
.L_x_7617:
[----:B------:R-:W-:Y:S02]  /*16b10*/  IMAD.MOV.U32 R13, RZ, RZ, R0 ;  /* 0x000000ffff0d7224 */ /* 0x000fe400078e0000 */
[----:B------:R-:W-:Y:S02]  /*16b20*/  IMAD.MOV.U32 R12, RZ, RZ, 0x2 ;  /* 0x00000002ff0c7424 */ /* 0x000fe400078e00ff */
[----:B------:R-:W-:-:S07]  /*16b30*/  IMAD.MOV.U32 R5, RZ, RZ, R14 ;  /* 0x000000ffff057224 */ /* 0x000fce00078e000e */
[----:B------:R-:W-:Y:S05]  /*16b40*/  WARPSYNC.COLLECTIVE R15, `(.L_x_7618) ;  /* 0x000000000f087348 */ /* 0x000fea0003c00000 */
[----:B------:R0:W1:Y:S02]  /*16b50*/  SHFL.IDX P6, R14, R13, R12, R11 ;  /* 0x0000000c0d0e7389 */ /* 0x00006400000c000b */
[----:B01----:R-:W-:Y:S01]  /*16b60*/  ENDCOLLECTIVE ;  /* 0x000000000000791b */ /* 0x003fe20003800000 */
.L_x_7618:
        /* <DEDUP_REMOVED lines=15> */
.L_x_7619:
[----:B------:R-:W-:Y:S02]  /*16c60*/  IMAD.MOV.U32 R13, RZ, RZ, R0 ;  /* 0x000000ffff0d7224 */ /* 0x000fe400078e0000 */
[----:B------:R-:W-:Y:S02]  /*16c70*/  IMAD.MOV.U32 R12, RZ, RZ, 0x3 ;  /* 0x00000003ff0c7424 */ /* 0x000fe400078e00ff */
[----:B------:R-:W-:-:S07]  /*16c80*/  IMAD.MOV.U32 R5, RZ, RZ, R14 ;  /* 0x000000ffff057224 */ /* 0x000fce00078e000e */
[----:B------:R-:W-:Y:S05]  /*16c90*/  WARPSYNC.COLLECTIVE R15, `(.L_x_7620) ;  /* 0x000000000f087348 */ /* 0x000fea0003c00000 */
[----:B------:R0:W1:Y:S02]  /*16ca0*/  SHFL.IDX P6, R14, R13, R12, R11 ;  /* 0x0000000c0d0e7389 */ /* 0x00006400000c000b */
[----:B01----:R-:W-:Y:S01]  /*16cb0*/  ENDCOLLECTIVE ;  /* 0x000000000000791b */ /* 0x003fe20003800000 */
.L_x_7620:
        /* <DEDUP_REMOVED lines=13> */
.L_x_7621:
[----:B------:R-:W-:Y:S01]  /*16d90*/  IMAD.MOV.U32 R4, RZ, RZ, R14 ;  /* 0x000000ffff047224 */ /* 0x000fe200078e000e */
[----:B------:R-:W-:Y:S06]  /*16da0*/  BRA `(.L_x_7622) ;  /* 0xffffffa800107947 */ /* 0x000fec000383ffff */
.L_x_7497:
[----:B0-----:R0:W2:Y:S02]  /*16db0*/  SYNCS.PHASECHK.TRANS64.TRYWAIT P0, [R19+URZ+0x28c20], R0 ;  /* 0x028c2000130075a7 */ /* 0x0010a4000800017f */
[----:B--2---:R-:W-:Y:S05]  /*16dc0*/  @!P0 NANOSLEEP.SYNCS 0x989680 ;  /* 0x009896800000895d */ /* 0x004fea0003900000 */
[----:B------:R-:W2:Y:S02]  /*16dd0*/  @!P0 SYNCS.PHASECHK.TRANS64 P0, [R19+URZ+0x28c20], R0 ;  /* 0x028c2000130085a7 */ /* 0x000ea4000800007f */
[----:B--2---:R-:W-:Y:S05]  /*16de0*/  @!P0 BRA `(.L_x_7497) ;  /* 0xfffffffc00f08947 */ /* 0x004fea000383ffff */
[----:B------:R-:W-:Y:S05]  /*16df0*/  BRA `(.L_x_7623) ;  /* 0xffffffa8006c7947 */ /* 0x000fea000383ffff */
.L_x_7501:
[----:B0-----:R0:W2:Y:S02]  /*16e00*/  SYNCS.PHASECHK.TRANS64.TRYWAIT P0, [R0+URZ+0x28c60], R2 ;  /* 0x028c6002000075a7 */ /* 0x0010a4000800017f */
[----:B--2---:R-:W-:Y:S05]  /*16e10*/  @!P0 NANOSLEEP.SYNCS 0x989680 ;  /* 0x009896800000895d */ /* 0x004fea0003900000 */
[----:B------:R-:W2:Y:S02]  /*16e20*/  @!P0 SYNCS.PHASECHK.TRANS64 P0, [R0+URZ+0x28c60], R2 ;  /* 0x028c6002000085a7 */ /* 0x000ea4000800007f */
[----:B--2---:R-:W-:Y:S05]  /*16e30*/  @!P0 BRA `(.L_x_7501) ;  /* 0xfffffffc00f08947 */ /* 0x004fea000383ffff */
[----:B------:R-:W-:Y:S05]  /*16e40*/  BRA `(.L_x_7624) ;  /* 0xffffffa800907947 */ /* 0x000fea000383ffff */
.L_x_7520:
[----:B-1----:R1:W2:Y:S02]  /*16e50*/  SYNCS.PHASECHK.TRANS64.TRYWAIT P0, [R3+URZ+0x28c40], R2 ;  /* 0x028c4002030075a7 */ /* 0x0022a4000800017f */
[----:B--2---:R-:W-:Y:S05]  /*16e60*/  @!P0 NANOSLEEP.SYNCS 0x989680 ;  /* 0x009896800000895d */ /* 0x004fea0003900000 */
[----:B------:R-:W2:Y:S02]  /*16e70*/  @!P0 SYNCS.PHASECHK.TRANS64 P0, [R3+URZ+0x28c40], R2 ;  /* 0x028c4002030085a7 */ /* 0x000ea4000800007f */
[----:B--2---:R-:W-:Y:S05]  /*16e80*/  @!P0 BRA `(.L_x_7520) ;  /* 0xfffffffc00f08947 */ /* 0x004fea000383ffff */
[----:B------:R-:W-:Y:S05]  /*16e90*/  BRA `(.L_x_7625) ;  /* 0xffffffb400a87947 */ /* 0x000fea000383ffff */
.L_x_7525:
[----:B--2---:R2:W3:Y:S02]  /*16ea0*/  SYNCS.PHASECHK.TRANS64.TRYWAIT P0, [R3+URZ+0x28c60], R2 ;  /* 0x028c6002030075a7 */ /* 0x0044e4000800017f */
[----:B---3--:R-:W-:Y:S05]  /*16eb0*/  @!P0 NANOSLEEP.SYNCS 0x989680 ;  /* 0x009896800000895d */ /* 0x008fea0003900000 */
[----:B------:R-:W3:Y:S02]  /*16ec0*/  @!P0 SYNCS.PHASECHK.TRANS64 P0, [R3+URZ+0x28c60], R2 ;  /* 0x028c6002030085a7 */ /* 0x000ee4000800007f */
[----:B---3--:R-:W-:Y:S05]  /*16ed0*/  @!P0 BRA `(.L_x_7525) ;  /* 0xfffffffc00f08947 */ /* 0x008fea000383ffff */
[----:B------:R-:W-:Y:S05]  /*16ee0*/  BRA `(.L_x_7626) ;  /* 0xffffffb800287947 */ /* 0x000fea000383ffff */
.L_x_7540:
[----:B0-----:R0:W1:Y:S02]  /*16ef0*/  SYNCS.PHASECHK.TRANS64.TRYWAIT P0, [R4+URZ+0x28c40], R2 ;  /* 0x028c4002040075a7 */ /* 0x001064000800017f */
[----:B-1----:R-:W-:Y:S05]  /*16f00*/  @!P0 NANOSLEEP.SYNCS 0x989680 ;  /* 0x009896800000895d */ /* 0x002fea0003900000 */
[----:B------:R-:W1:Y:S02]  /*16f10*/  @!P0 SYNCS.PHASECHK.TRANS64 P0, [R4+URZ+0x28c40], R2 ;  /* 0x028c4002040085a7 */ /* 0x000e64000800007f */
[----:B-1----:R-:W-:Y:S05]  /*16f20*/  @!P0 BRA `(.L_x_7540) ;  /* 0xfffffffc00f08947 */ /* 0x002fea000383ffff */
[----:B------:R-:W-:Y:S05]  /*16f30*/  BRA `(.L_x_7627) ;  /* 0xffffffc400087947 */ /* 0x000fea000383ffff */
.L_x_7545:
[----:B-1----:R1:W2:Y:S02]  /*16f40*/  SYNCS.PHASECHK.TRANS64.TRYWAIT P0, [R4+URZ+0x28c60], R2 ;  /* 0x028c6002040075a7 */ /* 0x0022a4000800017f */
[----:B--2---:R-:W-:Y:S05]  /*16f50*/  @!P0 NANOSLEEP.SYNCS 0x989680 ;  /* 0x009896800000895d */ /* 0x004fea0003900000 */
[----:B------:R-:W2:Y:S02]  /*16f60*/  @!P0 SYNCS.PHASECHK.TRANS64 P0, [R4+URZ+0x28c60], R2 ;  /* 0x028c6002040085a7 */ /* 0x000ea4000800007f */
[----:B--2---:R-:W-:Y:S05]  /*16f70*/  @!P0 BRA `(.L_x_7545) ;  /* 0xfffffffc00f08947 */ /* 0x004fea000383ffff */
[----:B------:R-:W-:Y:S05]  /*16f80*/  BRA `(.L_x_7628) ;  /* 0xffffffc400847947 */ /* 0x000fea000383ffff */
.L_x_7560:
[----:B-1----:R1:W2:Y:S02]  /*16f90*/  SYNCS.PHASECHK.TRANS64.TRYWAIT P0, [R4+URZ+0x28c40], R2 ;  /* 0x028c4002040075a7 */ /* 0x0022a4000800017f */
[----:B--2---:R-:W-:Y:S05]  /*16fa0*/  @!P0 NANOSLEEP.SYNCS 0x989680 ;  /* 0x009896800000895d */ /* 0x004fea0003900000 */
[----:B------:R-:W2:Y:S02]  /*16fb0*/  @!P0 SYNCS.PHASECHK.TRANS64 P0, [R4+URZ+0x28c40], R2 ;  /* 0x028c4002040085a7 */ /* 0x000ea4000800007f */
[----:B--2---:R-:W-:Y:S05]  /*16fc0*/  @!P0 BRA `(.L_x_7560) ;  /* 0xfffffffc00f08947 */ /* 0x004fea000383ffff */
[----:B------:R-:W-:Y:S05]  /*16fd0*/  BRA `(.L_x_7629) ;  /* 0xffffffd000447947 */ /* 0x000fea000383ffff */
.L_x_7565:
[----:B0-----:R0:W2:Y:S02]  /*16fe0*/  SYNCS.PHASECHK.TRANS64.TRYWAIT P0, [R4+URZ+0x28c60], R2 ;  /* 0x028c6002040075a7 */ /* 0x0010a4000800017f */
[----:B--2---:R-:W-:Y:S05]  /*16ff0*/  @!P0 NANOSLEEP.SYNCS 0x989680 ;  /* 0x009896800000895d */ /* 0x004fea0003900000 */
[----:B------:R-:W2:Y:S02]  /*17000*/  @!P0 SYNCS.PHASECHK.TRANS64 P0, [R4+URZ+0x28c60], R2 ;  /* 0x028c6002040085a7 */ /* 0x000ea4000800007f */
[----:B--2---:R-:W-:Y:S05]  /*17010*/  @!P0 BRA `(.L_x_7565) ;  /* 0xfffffffc00f08947 */ /* 0x004fea000383ffff */
[----:B------:R-:W-:Y:S05]  /*17020*/  BRA `(.L_x_7630) ;  /* 0xffffffd000c47947 */ /* 0x000fea000383ffff */
.L_x_7581:
[----:B-1--4-:R-:W4:Y:S01]  /*17030*/  LDL R0, [R1] ;  /* 0x0000000001007983 */ /* 0x012f220000100800 */
[----:B------:R-:W-:Y:S01]  /*17040*/  BSSY B0, `(.L_x_7631) ;  /* 0x0000008000007945 */ /* 0x000fe20003800000 */
[----:B------:R-:W-:Y:S02]  /*17050*/  IMAD.MOV.U32 R12, RZ, RZ, RZ ;  /* 0x000000ffff0c7224 */ /* 0x000fe400078e00ff */
[----:B------:R-:W-:Y:S02]  /*17060*/  IMAD.MOV.U32 R11, RZ, RZ, 0x1f ;  /* 0x0000001fff0b7424 */ /* 0x000fe400078e00ff */
[----:B------:R-:W-:Y:S02]  /*17070*/  IMAD.MOV.U32 R15, RZ, RZ, -0x1 ;  /* 0xffffffffff0f7424 */ /* 0x000fe400078e00ff */
[----:B----4-:R-:W-:-:S07]  /*17080*/  IMAD.MOV.U32 R13, RZ, RZ, R0 ;  /* 0x000000ffff0d7224 */ /* 0x010fce00078e0000 */
[----:B0-23--:R-:W-:Y:S05]  /*17090*/  WARPSYNC.COLLECTIVE R15, `(.L_x_7632) ;  /* 0x000000000f087348 */ /* 0x00dfea0003c00000 */
[----:B------:R1:W4:Y:S02]  /*170a0*/  SHFL.IDX P6, R14, R13, R12, R11 ;  /* 0x0000000c0d0e7389 */ /* 0x00032400000c000b */
[----:B01234-:R-:W-:Y:S01]  /*170b0*/  ENDCOLLECTIVE ;  /* 0x000000000000791b */ /* 0x01ffe20003800000 */
.L_x_7632:
[----:B------:R-:W-:Y:S05]  /*170c0*/  BSYNC B0 ;  /* 0x0000000000007941 */ /* 0x000fea0003800000 */
.L_x_7631:
        /* <DEDUP_REMOVED lines=9> */
.L_x_7633:
        /* <DEDUP_REMOVED lines=26> */
.L_x_7634:
[----:B------:R-:W-:Y:S01]  /*17300*/  IMAD.MOV.U32 R12, RZ, RZ, 0x2 ;  /* 0x00000002ff0c7424 */ /* 0x000fe200078e00ff */
[----:B------:R-:W-:-:S05]  /*17310*/  SEL R3, R14, RZ, P1 ;  /* 0x000000ff0e037207 */ /* 0x000fca0000800000 */
[----:B------:R-:W-:-:S04]  /*17320*/  IMAD.IADD R2, R2, 0x1, R3 ;  /* 0x0000000102027824 */ /* 0x000fc800078e0203 */
[----:B------:R-:W-:-:S07]  /*17330*/  IMAD.MOV.U32 R13, RZ, RZ, R2 ;  /* 0x000000ffff0d7224 */ /* 0x000fce00078e0002 */
[----:B------:R-:W-:Y:S05]  /*17340*/  WARPSYNC.COLLECTIVE R15, `(.L_x_7635) ;  /* 0x000000000f087348 */ /* 0x000fea0003c00000 */
[----:B------:R0:W1:Y:S02]  /*17350*/  SHFL.UP P6, R14, R13, R12, R11 ;  /* 0x0400000c0d0e7389 */ /* 0x00006400000c000b */
[----:B01----:R-:W-:Y:S01]  /*17360*/  ENDCOLLECTIVE ;  /* 0x000000000000791b */ /* 0x003fe20003800000 */
.L_x_7635:
[----:B------:R-:W-:Y:S01]  /*17370*/  IMAD.MOV.U32 R12, RZ, RZ, 0x4 ;  /* 0x00000004ff0c7424 */ /* 0x000fe200078e00ff */
[----:B------:R-:W-:-:S05]  /*17380*/  SEL R3, R14, RZ, P2 ;  /* 0x000000ff0e037207 */ /* 0x000fca0001000000 */
[----:B------:R-:W-:-:S04]  /*17390*/  IMAD.IADD R2, R2, 0x1, R3 ;  /* 0x0000000102027824 */ /* 0x000fc800078e0203 */
[----:B------:R-:W-:-:S07]  /*173a0*/  IMAD.MOV.U32 R13, RZ, RZ, R2 ;  /* 0x000000ffff0d7224 */ /* 0x000fce00078e0002 */
[----:B------:R-:W-:Y:S05]  /*173b0*/  WARPSYNC.COLLECTIVE R15, `(.L_x_7636) ;  /* 0x000000000f087348 */ /* 0x000fea0003c00000 */
[----:B------:R0:W1:Y:S02]  /*173c0*/  SHFL.UP P6, R14, R13, R12, R11 ;  /* 0x0400000c0d0e7389 */ /* 0x00006400000c000b */
[----:B01----:R-:W-:Y:S01]  /*173d0*/  ENDCOLLECTIVE ;  /* 0x000000000000791b */ /* 0x003fe20003800000 */
.L_x_7636:
[----:B------:R-:W-:Y:S01]  /*173e0*/  IMAD.MOV.U32 R12, RZ, RZ, 0x8 ;  /* 0x00000008ff0c7424 */ /* 0x000fe200078e00ff */
[----:B------:R-:W-:-:S05]  /*173f0*/  SEL R3, R14, RZ, P3 ;  /* 0x000000ff0e037207 */ /* 0x000fca0001800000 */
[----:B------:R-:W-:-:S04]  /*17400*/  IMAD.IADD R2, R2, 0x1, R3 ;  /* 0x0000000102027824 */ /* 0x000fc800078e0203 */
[----:B------:R-:W-:-:S07]  /*17410*/  IMAD.MOV.U32 R13, RZ, RZ, R2 ;  /* 0x000000ffff0d7224 */ /* 0x000fce00078e0002 */
[----:B------:R-:W-:Y:S05]  /*17420*/  WARPSYNC.COLLECTIVE R15, `(.L_x_7637) ;  /* 0x000000000f087348 */ /* 0x000fea0003c00000 */
[----:B------:R0:W1:Y:S02]  /*17430*/  SHFL.UP P6, R14, R13, R12, R11 ;  /* 0x0400000c0d0e7389 */ /* 0x00006400000c000b */
[----:B01----:R-:W-:Y:S01]  /*17440*/  ENDCOLLECTIVE ;  /* 0x000000000000791b */ /* 0x003fe20003800000 */
.L_x_7637:
[----:B------:R-:W-:Y:S01]  /*17450*/  IMAD.MOV.U32 R12, RZ, RZ, 0x10 ;  /* 0x00000010ff0c7424 */ /* 0x000fe200078e00ff */
[----:B------:R-:W-:-:S05]  /*17460*/  SEL R3, R14, RZ, P4 ;  /* 0x000000ff0e037207 */ /* 0x000fca0002000000 */
[----:B------:R-:W-:-:S04]  /*17470*/  IMAD.IADD R2, R2, 0x1, R3 ;  /* 0x0000000102027824 */ /* 0x000fc800078e0203 */
[----:B------:R-:W-:-:S07]  /*17480*/  IMAD.MOV.U32 R13, RZ, RZ, R2 ;  /* 0x000000ffff0d7224 */ /* 0x000fce00078e0002 */
[----:B------:R-:W-:Y:S05]  /*17490*/  WARPSYNC.COLLECTIVE R15, `(.L_x_7638) ;  /* 0x000000000f087348 */ /* 0x000fea0003c00000 */
[----:B------:R0:W1:Y:S02]  /*174a0*/  SHFL.UP P6, R14, R13, R12, R11 ;  /* 0x0400000c0d0e7389 */ /* 0x00006400000c000b */
[----:B01----:R-:W-:Y:S01]  /*174b0*/  ENDCOLLECTIVE ;  /* 0x000000000000791b */ /* 0x003fe20003800000 */
.L_x_7638:
        /* <DEDUP_REMOVED lines=8> */
.L_x_7639:
[----:B------:R-:W-:Y:S05]  /*17540*/  BRA `(.L_x_7640) ;  /* 0xffffffdc001c7947 */ /* 0x000fea000383ffff */
.L_x_7584:
        /* <DEDUP_REMOVED lines=8> */
.L_x_7642:
[----:B------:R-:W-:Y:S05]  /*175d0*/  BSYNC B0 ;  /* 0x0000000000007941 */ /* 0x000fea0003800000 */
.L_x_7641:
        /* <DEDUP_REMOVED lines=9> */
.L_x_7643:
[----:B------:R-:W-:Y:S01]  /*17670*/  IMAD.MOV.U32 R12, RZ, RZ, 0x4 ;  /* 0x00000004ff0c7424 */ /* 0x000fe200078e00ff */
[----:B------:R-:W-:-:S05]  /*17680*/  SEL R3, R14, RZ, P2 ;  /* 0x000000ff0e037207 */ /* 0x000fca0001000000 */
[----:B------:R-:W-:-:S04]  /*17690*/  IMAD.IADD R2, R2, 0x1, R3 ;  /* 0x0000000102027824 */ /* 0x000fc800078e0203 */
[----:B------:R-:W-:-:S07]  /*176a0*/  IMAD.MOV.U32 R13, RZ, RZ, R2 ;  /* 0x000000ffff0d7224 */ /* 0x000fce00078e0002 */
[----:B------:R-:W-:Y:S05]  /*176b0*/  WARPSYNC.COLLECTIVE R15, `(.L_x_7644) ;  /* 0x000000000f087348 */ /* 0x000fea0003c00000 */
[----:B------:R0:W1:Y:S02]  /*176c0*/  SHFL.UP P6, R14, R13, R12, R11 ;  /* 0x0400000c0d0e7389 */ /* 0x00006400000c000b */
[----:B01----:R-:W-:Y:S01]  /*176d0*/  ENDCOLLECTIVE ;  /* 0x000000000000791b */ /* 0x003fe20003800000 */
.L_x_7644:
[----:B------:R-:W-:Y:S01]  /*176e0*/  IMAD.MOV.U32 R12, RZ, RZ, 0x8 ;  /* 0x00000008ff0c7424 */ /* 0x000fe200078e00ff */
[----:B------:R-:W-:-:S05]  /*176f0*/  SEL R3, R14, RZ, P3 ;  /* 0x000000ff0e037207 */ /* 0x000fca0001800000 */
[----:B------:R-:W-:-:S04]  /*17700*/  IMAD.IADD R2, R2, 0x1, R3 ;  /* 0x0000000102027824 */ /* 0x000fc800078e0203 */
[----:B------:R-:W-:-:S07]  /*17710*/  IMAD.MOV.U32 R13, RZ, RZ, R2 ;  /* 0x000000ffff0d7224 */ /* 0x000fce00078e0002 */
[----:B------:R-:W-:Y:S05]  /*17720*/  WARPSYNC.COLLECTIVE R15, `(.L_x_7645) ;  /* 0x000000000f087348 */ /* 0x000fea0003c00000 */
[----:B------:R0:W1:Y:S02]  /*17730*/  SHFL.UP P6, R14, R13, R12, R11 ;  /* 0x0400000c0d0e7389 */ /* 0x00006400000c000b */
[----:B01----:R-:W-:Y:S01]  /*17740*/  ENDCOLLECTIVE ;  /* 0x000000000000791b */ /* 0x003fe20003800000 */
.L_x_7645:
[----:B------:R-:W-:Y:S01]  /*17750*/  IMAD.MOV.U32 R12, RZ, RZ, 0x10 ;  /* 0x00000010ff0c7424 */ /* 0x000fe200078e00ff */
[----:B------:R-:W-:-:S05]  /*17760*/  SEL R3, R14, RZ, P4 ;  /* 0x000000ff0e037207 */ /* 0x000fca0002000000 */
[----:B------:R-:W-:-:S04]  /*17770*/  IMAD.IADD R2, R2, 0x1, R3 ;  /* 0x0000000102027824 */ /* 0x000fc800078e0203 */
[----:B------:R-:W-:-:S07]  /*17780*/  IMAD.MOV.U32 R13, RZ, RZ, R2 ;  /* 0x000000ffff0d7224 */ /* 0x000fce00078e0002 */
[----:B------:R-:W-:Y:S05]  /*17790*/  WARPSYNC.COLLECTIVE R15, `(.L_x_7646) ;  /* 0x000000000f087348 */ /* 0x000fea0003c00000 */
[----:B------:R0:W1:Y:S02]  /*177a0*/  SHFL.UP P6, R14, R13, R12, R11 ;  /* 0x0400000c0d0e7389 */ /* 0x00006400000c000b */
[----:B01----:R-:W-:Y:S01]  /*177b0*/  ENDCOLLECTIVE ;  /* 0x000000000000791b */ /* 0x003fe20003800000 */
.L_x_7646:
        /* <DEDUP_REMOVED lines=8> */
.L_x_7647:
[----:B------:R-:W-:Y:S05]  /*17840*/  BRA `(.L_x_7648) ;  /* 0xffffffdc00087947 */ /* 0x000fea000383ffff */
.L_x_7586:
[----:B------:R-:W-:Y:S01]  /*17850*/  BSSY B0, `(.L_x_7649) ;  /* 0x0000006000007945 */ /* 0x000fe20003800000 */
[----:B------:R-:W-:Y:S01]  /*17860*/  PLOP3.LUT P6, PT, P6, PT, PT, 0x8, 0x0 ;  /* 0x000000000000781c */ /* 0x000fe200037ce170 */
[----:B------:R-:W-:-:S12]  /*17870*/  IMAD.MOV.U32 R15, RZ, RZ, -0x1 ;  /* 0xffffffffff0f7424 */ /* 0x000fd800078e00ff */
[----:B0-----:R-:W-:Y:S05]  /*17880*/  WARPSYNC.COLLECTIVE R15, `(.L_x_7650) ;  /* 0x000000000f087348 */ /* 0x001fea0003c00000 */
[----:B------:R-:W-:Y:S01]  /*17890*/  VOTE.ANY R14, PT, P6 ;  /* 0x00000000000e7806 */ /* 0x000fe200030e0100 */
[----:B0-----:R-:W-:Y:S06]  /*178a0*/  ENDCOLLECTIVE ;  /* 0x000000000000791b */ /* 0x001fec0003800000 */
.L_x_7650:
[----:B------:R-:W-:Y:S05]  /*178b0*/  BSYNC B0 ;  /* 0x0000000000007941 */ /* 0x000fea0003800000 */
.L_x_7649:
        /* <DEDUP_REMOVED lines=10> */
.L_x_7651:
[----:B------:R-:W-:Y:S02]  /*17960*/  IMAD.MOV.U32 R13, RZ, RZ, R7 ;  /* 0x000000ffff0d7224 */ /* 0x000fe400078e0007 */
[----:B------:R-:W-:-:S07]  /*17970*/  IMAD.MOV.U32 R0, RZ, RZ, R14 ;  /* 0x000000ffff007224 */ /* 0x000fce00078e000e */
[----:B------:R-:W-:Y:S05]  /*17980*/  WARPSYNC.COLLECTIVE R15, `(.L_x_7652) ;  /* 0x000000000f087348 */ /* 0x000fea0003c00000 */
[----:B------:R0:W1:Y:S02]  /*17990*/  SHFL.IDX P6, R14, R13, R12, R11 ;  /* 0x0000000c0d0e7389 */ /* 0x00006400000c000b */
[----:B01----:R-:W-:Y:S01]  /*179a0*/  ENDCOLLECTIVE ;  /* 0x000000000000791b */ /* 0x003fe20003800000 */
.L_x_7652:
[----:B------:R-:W-:Y:S02]  /*179b0*/  IMAD.MOV.U32 R7, RZ, RZ, R14 ;  /* 0x000000ffff077224 */ /* 0x000fe400078e000e */
[----:B------:R-:W-:-:S05]  /*179c0*/  IMAD.IADD R5, R10, 0x1, R16 ;  /* 0x000000010a057824 */ /* 0x000fca00078e0210 */
[----:B------:R0:W-:Y:S01]  /*179d0*/  STL [R1+0xc], R5 ;  /* 0x00000c0501007387 */ /* 0x0001e20000100800 */
[----:B------:R-:W-:Y:S05]  /*179e0*/  BRA `(.L_x_7653) ;  /* 0xffffffd800e87947 */ /* 0x000fea000383ffff */
.L_x_7588:
[----:B------:R-:W-:Y:S01]  /*179f0*/  BSSY B0, `(.L_x_7654) ;  /* 0x0000007000007945 */ /* 0x000fe20003800000 */
[----:B------:R-:W-:Y:S02]  /*17a00*/  IMAD.MOV.U32 R13, RZ, RZ, R2 ;  /* 0x000000ffff0d7224 */ /* 0x000fe400078e0002 */
[----:B------:R-:W-:Y:S02]  /*17a10*/  IMAD.MOV.U32 R11, RZ, RZ, 0x1f ;  /* 0x0000001fff0b7424 */ /* 0x000fe400078e00ff */
[----:B------:R-:W-:-:S07]  /*17a20*/  IMAD.MOV.U32 R15, RZ, RZ, -0x1 ;  /* 0xffffffffff0f7424 */ /* 0x000fce00078e00ff */
[----:B0--3--:R-:W-:Y:S05]  /*17a30*/  WARPSYNC.COLLECTIVE R15, `(.L_x_7655) ;  /* 0x000000000f087348 */ /* 0x009fea0003c00000 */
[----:B------:R1:W2:Y:S02]  /*17a40*/  SHFL.IDX P6, R14, R13, R12, R11 ;  /* 0x0000000c0d0e7389 */ /* 0x0002a400000c000b */
[----:B0123--:R-:W-:Y:S01]  /*17a50*/  ENDCOLLECTIVE ;  /* 0x000000000000791b */ /* 0x00ffe20003800000 */
.L_x_7655:
[----:B------:R-:W-:Y:S05]  /*17a60*/  BSYNC B0 ;  /* 0x0000000000007941 */ /* 0x000fea0003800000 */
.L_x_7654:
[----:B------:R-:W-:Y:S01]  /*17a70*/  IMAD.MOV.U32 R6, RZ, RZ, R14 ;  /* 0x000000ffff067224 */ /* 0x000fe200078e000e */
[----:B------:R-:W-:Y:S06]  /*17a80*/  BRA `(.L_x_7587) ;  /* 0xffffffd800d87947 */ /* 0x000fec000383ffff */
.L_x_7594:
[----:B0-----:R0:W1:Y:S02]  /*17a90*/  SYNCS.PHASECHK.TRANS64.TRYWAIT P0, [R0+URZ+0x28c20], R3 ;  /* 0x028c2003000075a7 */ /* 0x001064000800017f */
[----:B-1----:R-:W-:Y:S05]  /*17aa0*/  @!P0 NANOSLEEP.SYNCS 0x989680 ;  /* 0x009896800000895d */ /* 0x002fea0003900000 */
[----:B------:R-:W1:Y:S02]  /*17ab0*/  @!P0 SYNCS.PHASECHK.TRANS64 P0, [R0+URZ+0x28c20], R3 ;  /* 0x028c2003000085a7 */ /* 0x000e64000800007f */
[----:B-1----:R-:W-:Y:S05]  /*17ac0*/  @!P0 BRA `(.L_x_7594) ;  /* 0xfffffffc00f08947 */ /* 0x002fea000383ffff */
[----:B------:R-:W-:Y:S05]  /*17ad0*/  BRA `(.L_x_7656) ;  /* 0xffffffe400747947 */ /* 0x000fea000383ffff */
.L_x_7595:
        /* <DEDUP_REMOVED lines=11> */
.L_x_7658:
[----:B------:R-:W-:Y:S05]  /*17b90*/  BSYNC B0 ;  /* 0x0000000000007941 */ /* 0x000fea0003800000 */
.L_x_7657:
[----:B------:R-:W-:Y:S05]  /*17ba0*/  BRA `(.L_x_7659) ;  /* 0xffffffe4005c7947 */ /* 0x000fea000383ffff */
.L_x_7598:
[----:B------:R-:W-:Y:S01]  /*17bb0*/  BSSY B1, `(.L_x_7660) ;  /* 0x0000006000017945 */ /* 0x000fe20003800000 */
[----:B------:R-:W-:-:S07]  /*17bc0*/  IMAD.MOV.U32 R15, RZ, RZ, -0x1 ;  /* 0xffffffffff0f7424 */ /* 0x000fce00078e00ff */
[----:B01----:R-:W-:Y:S05]  /*17bd0*/  WARPSYNC.COLLECTIVE R15, `(.L_x_7661) ;  /* 0x000000000f0c7348 */ /* 0x003fea0003c00000 */
[----:B------:R-:W-:Y:S02]  /*17be0*/  ELECT P6, UR62, PT ;  /* 0x00000000003e782f */ /* 0x000fe400038c0000 */
[----:B------:R-:W-:Y:S01]  /*17bf0*/  MOV R14, UR62 ;  /* 0x0000003e000e7c02 */ /* 0x000fe20008000f00 */
[----:B01----:R-:W-:Y:S10]  /*17c00*/  ENDCOLLECTIVE ;  /* 0x000000000000791b */ /* 0x003ff40003800000 */
.L_x_7661:
[----:B------:R-:W-:Y:S05]  /*17c10*/  BSYNC B1 ;  /* 0x0000000000017941 */ /* 0x000fea0003800000 */
.L_x_7660:
[----:B------:R-:W-:Y:S05]  /*17c20*/  BRA `(.L_x_7662) ;  /* 0xffffffe400547947 */ /* 0x000fea000383ffff */
.L_x_7600:
[----:B0-----:R0:W1:Y:S02]  /*17c30*/  SYNCS.PHASECHK.TRANS64.TRYWAIT P0, [R6+URZ], R5 ;  /* 0x00000005060075a7 */ /* 0x001064000800017f */
[----:B-1----:R-:W-:Y:S05]  /*17c40*/  @!P0 NANOSLEEP.SYNCS 0x989680 ;  /* 0x009896800000895d */ /* 0x002fea0003900000 */
[----:B------:R-:W1:Y:S02]  /*17c50*/  @!P0 SYNCS.PHASECHK.TRANS64 P0, [R6+URZ], R5 ;  /* 0x00000005060085a7 */ /* 0x000e64000800007f */
[----:B-1----:R-:W-:Y:S05]  /*17c60*/  @!P0 BRA `(.L_x_7600) ;  /* 0xfffffffc00f08947 */ /* 0x002fea000383ffff */
[----:B------:R-:W-:Y:S05]  /*17c70*/  BRA `(.L_x_7663) ;  /* 0xffffffe400907947 */ /* 0x000fea000383ffff */
.L_x_7601:
[----:B-1----:R1:W2:Y:S02]  /*17c80*/  SYNCS.PHASECHK.TRANS64.TRYWAIT P0, [R7+URZ], R2 ;  /* 0x00000002070075a7 */ /* 0x0022a4000800017f */
[----:B--2---:R-:W-:Y:S05]  /*17c90*/  @!P0 NANOSLEEP.SYNCS 0x989680 ;  /* 0x009896800000895d */ /* 0x004fea0003900000 */
[----:B------:R-:W2:Y:S02]  /*17ca0*/  @!P0 SYNCS.PHASECHK.TRANS64 P0, [R7+URZ], R2 ;  /* 0x00000002070085a7 */ /* 0x000ea4000800007f */
[----:B--2---:R-:W-:Y:S05]  /*17cb0*/  @!P0 BRA `(.L_x_7601) ;  /* 0xfffffffc00f08947 */ /* 0x004fea000383ffff */
[----:B------:R-:W-:Y:S05]  /*17cc0*/  BRA `(.L_x_7664) ;  /* 0xffffffe400847947 */ /* 0x000fea000383ffff */
.L_x_7603:
[----:B--2---:R2:W3:Y:S02]  /*17cd0*/  SYNCS.PHASECHK.TRANS64.TRYWAIT P0, [R4+URZ], R5 ;  /* 0x00000005040075a7 */ /* 0x0044e4000800017f */
[----:B---3--:R-:W-:Y:S05]  /*17ce0*/  @!P0 NANOSLEEP.SYNCS 0x989680 ;  /* 0x009896800000895d */ /* 0x008fea0003900000 */
[----:B------:R-:W3:Y:S02]  /*17cf0*/  @!P0 SYNCS.PHASECHK.TRANS64 P0, [R4+URZ], R5 ;  /* 0x00000005040085a7 */ /* 0x000ee4000800007f */
[----:B---3--:R-:W-:Y:S05]  /*17d00*/  @!P0 BRA `(.L_x_7603) ;  /* 0xfffffffc00f08947 */ /* 0x008fea000383ffff */
[----:B------:R-:W-:Y:S05]  /*17d10*/  BRA `(.L_x_7665) ;  /* 0xffffffe4008c7947 */ /* 0x000fea000383ffff */
.L_x_7666:
        /* <DEDUP_REMOVED lines=14> */
.L_x_15010:


//--------------------- .text._ZN7cutlass13device_kernelIN5flash11enable_sm90INS1_16FlashAttnFwdSm90INS1_25CollectiveMainloopFwdSm90ILi2EN4cute5tupleIJNS5_1CILi1EEES8_S8_EEENS6_IJNS7_ILi64EEESA_SA_EEELi512ENS_6half_tEfNS_4arch4Sm90ELb1ELb0ELb0ELb1ELb0ELb1ELb0ELb0ELb0ELb1ELb1ELb0EEENS1_21CollectiveEpilogueFwdINS6_IJSA_NS7_ILi512EEESA_EEES9_SC_SE_Li256ELb1ELb1ELb1ELb0EEENS1_36VarlenDynamicPersistentTileSchedulerILi64ELi64ELi256ELi128ELb1ELb1ELb1ELb1ELb1ELb1EEEEEEEEEvNT_6ParamsE --------------------------
	.section	.text._ZN7cutlass13device_kernelIN5flash11enable_sm90INS1_16FlashAttnFwdSm90INS1_25CollectiveMainloopFwdSm90ILi2EN4cute5tupleIJNS5_1CILi1EEES8_S8_EEENS6_IJNS7_ILi64EEESA_SA_EEELi512ENS_6half_tEfNS_4arch4Sm90ELb1ELb0ELb0ELb1ELb0ELb1ELb0ELb0ELb0ELb1ELb1ELb0EEENS1_21CollectiveEpilogueFwdINS6_IJSA_NS7_ILi512EEESA_EEES9_SC_SE_Li256ELb1ELb1ELb1ELb0EEENS1_36VarlenDynamicPersistentTileSchedulerILi64ELi64ELi256ELi128ELb1ELb1ELb1ELb1ELb1ELb1EEEEEEEEEvNT_6ParamsE,"ax",@progbits
	.align	128
.text._ZN7cutlass13device_kernelIN5flash11enable_sm90INS1_16FlashAttnFwdSm90INS1_25CollectiveMainloopFwdSm90ILi2EN4cute5tupleIJNS5_1CILi1EEES8_S8_EEENS6_IJNS7_ILi64EEESA_SA_EEELi512ENS_6half_tEfNS_4arch4Sm90ELb1ELb0ELb0ELb1ELb0ELb1ELb0ELb0ELb0ELb1ELb1ELb0EEENS1_21CollectiveEpilogueFwdINS6_IJSA_NS7_ILi512EEESA_EEES9_SC_SE_Li256ELb1ELb1ELb1ELb0EEENS1_36VarlenDynamicPersistentTileSchedulerILi64ELi64ELi256ELi128ELb1ELb1ELb1ELb1ELb1ELb1EEEEEEEEEvNT_6ParamsE:
        .type           _ZN7cutlass13device_kernelIN5flash11enable_sm90INS1_16FlashAttnFwdSm90INS1_25CollectiveMainloopFwdSm90ILi2EN4cute5tupleIJNS5_1CILi1EEES8_S8_EEENS6_IJNS7_ILi64EEESA_SA_EEELi512ENS_6half_tEfNS_4arch4Sm90ELb1ELb0ELb0ELb1ELb0ELb1ELb0ELb0ELb0ELb1ELb1ELb0EEENS1_21CollectiveEpilogueFwdINS6_IJSA_NS7_ILi512EEESA_EEES9_SC_SE_Li256ELb1ELb1ELb1ELb0EEENS1_36VarlenDynamicPersistentTileSchedulerILi64ELi64ELi256ELi128ELb1ELb1ELb1ELb1ELb1ELb1EEEEEEEEEvNT_6ParamsE,@function
        .size           _ZN7cutlass13device_kernelIN5flash11enable_sm90INS1_16FlashAttnFwdSm90INS1_25CollectiveMainloopFwdSm90ILi2EN4cute5tupleIJNS5_1CILi1EEES8_S8_EEENS6_IJNS7_ILi64EEESA_SA_EEELi512ENS_6half_tEfNS_4arch4Sm90ELb1ELb0ELb0ELb1ELb0ELb1ELb0ELb0ELb0ELb1ELb1ELb0EEENS1_21CollectiveEpilogueFwdINS6_IJSA_NS7_ILi512EEESA_EEES9_SC_SE_Li256ELb1ELb1ELb1ELb0EEENS1_36VarlenDynamicPersistentTileSchedulerILi64ELi64ELi256ELi128ELb1ELb1ELb1ELb1ELb1ELb1EEEEEEEEEvNT_6ParamsE,(.L_x_15011 - _ZN7cutlass13device_kernelIN5flash11enable_sm90INS1_16FlashAttnFwdSm90INS1_25CollectiveMainloopFwdSm90ILi2EN4cute5tupleIJNS5_1CILi1EEES8_S8_EEENS6_IJNS7_ILi64EEESA_SA_EEELi512ENS_6half_tEfNS_4arch4Sm90ELb1ELb0ELb0ELb1ELb0ELb1ELb0ELb0ELb0ELb1ELb1ELb0EEENS1_21CollectiveEpilogueFwdINS6_IJSA_NS7_ILi512EEESA_EEES9_SC_SE_Li256ELb1ELb1ELb1ELb0EEENS1_36VarlenDynamicPersistentTileSchedulerILi64ELi64ELi256ELi128ELb1ELb1ELb1ELb1ELb1ELb1EEEEEEEEEvNT_6ParamsE)
        .other          _ZN7cutlass13device_kernelIN5flash11enable_sm90INS1_16FlashAttnFwdSm90INS1_25CollectiveMainloopFwdSm90ILi2EN4cute5tupleIJNS5_1CILi1EEES8_S8_EEENS6_IJNS7_ILi64EEESA_SA_EEELi512ENS_6half_tEfNS_4arch4Sm90ELb1ELb0ELb0ELb1ELb0ELb1ELb0ELb0ELb0ELb1ELb1ELb0EEENS1_21CollectiveEpilogueFwdINS6_IJSA_NS7_ILi512EEESA_EEES9_SC_SE_Li256ELb1ELb1ELb1ELb0EEENS1_36VarlenDynamicPersistentTileSchedulerILi64ELi64ELi256ELi128ELb1ELb1ELb1ELb1ELb1ELb1EEEEEEEEEvNT_6ParamsE,@"STO_CUDA_ENTRY STV_DEFAULT"
_ZN7cutlass13device_kernelIN5flash11enable_sm90INS1_16FlashAttnFwdSm90INS1_25CollectiveMainloopFwdSm90ILi2EN4cute5tupleIJNS5_1CILi1EEES8_S8_EEENS6_IJNS7_ILi64EEESA_SA_EEELi512ENS_6half_tEfNS_4arch4Sm90ELb1ELb0ELb0ELb1ELb0ELb1ELb0ELb0ELb0ELb1ELb1ELb0EEENS1_21CollectiveEpilogueFwdINS6_IJSA_NS7_ILi512EEESA_EEES9_SC_SE_Li256ELb1ELb1ELb1ELb0EEENS1_36VarlenDynamicPersistentTileSchedulerILi64ELi64ELi256ELi128ELb1ELb1ELb1ELb1ELb1ELb1EEEEEEEEEvNT_6ParamsE:
        /* <DEDUP_REMOVED lines=24> */
.L_x_7668:
[----:B------:R-:W-:Y:S05]  /*0180*/  BSYNC B0 ;  /* 0x0000000000007941 */ /* 0x000fea0003800000 */
.L_x_7667:
        /* <DEDUP_REMOVED lines=37> */
.L_x_7669:
        /* <DEDUP_REMOVED lines=22> */
.L_x_7670:
        /* <DEDUP_REMOVED lines=18> */
.L_x_7671:
        /* <DEDUP_REMOVED lines=22> */
.L_x_7672:
        /* <DEDUP_REMOVED lines=22> */
.L_x_7673:
        /* <DEDUP_REMOVED lines=8> */
.L_x_7676:
        /* <DEDUP_REMOVED lines=24> */
[----:B------:R-:W-:-:S03]  /*0b20*/  IMAD.MOV.U32 R185, RZ, RZ, RZ ;  /* 0x000000ffffb97224 */ /* 0x000fc600078e00ff */
[CC--:B------:R-:W-:Y:S02]  /*0b30*/  LEA.HI R4, R3.reuse, R6.reuse, RZ, 0x4 ;  /* 0x0000000603047211 */ /* 0x0c0fe400078f20ff */
[CC--:B------:R-:W-:Y:S02]  /*0b40*/  LEA.HI R5, R3.reuse, R6.reuse, RZ, 0x5 ;  /* 0x0000000603057211 */ /* 0x0c0fe400078f28ff */
[CC--:B------:R-:W-:Y:S02]  /*0b50*/  LEA.HI R0, R3.reuse, R6.reuse, RZ, 0x7 ;  /* 0x0000000603007211 */ /* 0x0c0fe400078f38ff */
[CC--:B------:R-:W-:Y:S02]  /*0b60*/  LEA.HI R13, R3.reuse, R6.reuse, RZ, 0x2 ;  /* 0x00000006030d7211 */ /* 0x0c0fe400078f10ff */
[----:B------:R-:W-:Y:S02]  /*0b70*/  LEA.HI R3, R3, R6, RZ, 0x3 ;  /* 0x0000000603037211 */ /* 0x000fe400078f18ff */
[----:B------:R-:W-:-:S02]  /*0b80*/  SHF.R.S32.HI R201, RZ, 0x5, R5 ;  /* 0x00000005ffc97819 */ /* 0x000fc40000011405 */
[----:B------:R-:W-:Y:S02]  /*0b90*/  LOP3.LUT R11, R3, 0xfffffff8, RZ, 0xc0, !PT ;  /* 0xfffffff8030b7812 */ /* 0x000fe400078ec0ff */
[----:B------:R-:W-:Y:S02]  /*0ba0*/  LOP3.LUT R3, R4, 0xfffffff0, RZ, 0xc0, !PT ;  /* 0xfffffff004037812 */ /* 0x000fe400078ec0ff */
[----:B------:R-:W-:Y:S01]  /*0bb0*/  SHF.R.S32.HI R8, RZ, 0x1f, R5 ;  /* 0x0000001fff087819 */ /* 0x000fe20000011405 */
[C---:B------:R-:W-:Y:S01]  /*0bc0*/  IMAD.IADD R188, R6.reuse, 0x1, -R11 ;  /* 0x0000000106bc7824 */ /* 0x040fe200078e0a0b */
[----:B------:R-:W-:Y:S01]  /*0bd0*/  SHF.R.S32.HI R7, RZ, 0x4, R4 ;  /* 0x00000004ff077819 */ /* 0x000fe20000011404 */
[----:B------:R-:W-:Y:S01]  /*0be0*/  IMAD.IADD R3, R6, 0x1, -R3 ;  /* 0x0000000106037824 */ /* 0x000fe200078e0a03 */
[----:B------:R-:W-:Y:S01]  /*0bf0*/  LOP3.LUT R5, R0, 0xffffff80, RZ, 0xc0, !PT ;  /* 0xffffff8000057812 */ /* 0x000fe200078ec0ff */
[----:B------:R-:W-:Y:S01]  /*0c00*/  IMAD.SHL.U32 R188, R188, 0x8, RZ ;  /* 0x00000008bcbc7824 */ /* 0x000fe200078e00ff */
[----:B------:R-:W-:-:S02]  /*0c10*/  LEA.HI R4, R4, R7, RZ, 0x1 ;  /* 0x0000000704047211 */ /* 0x000fc400078f08ff */
[----:B------:R-:W-:Y:S01]  /*0c20*/  SHF.R.S32.HI R10, RZ, 0x1f, R3 ;  /* 0x0000001fff0a7819 */ /* 0x000fe20000011403 */
[----:B------:R-:W-:Y:S01]  /*0c30*/  IMAD.IADD R5, R6, 0x1, -R5 ;  /* 0x0000000106057824 */ /* 0x000fe200078e0a05 */
[----:B------:R-:W-:Y:S01]  /*0c40*/  LOP3.LUT R9, R13, 0xfffffffc, RZ, 0xc0, !PT ;  /* 0xfffffffc0d097812 */ /* 0x000fe200078ec0ff */
[----:B------:R-:W-:Y:S01]  /*0c50*/  VIADD R213, R188, 0x40 ;  /* 0x00000040bcd57836 */ /* 0x000fe20000000000 */
[----:B------:R-:W-:Y:S01]  /*0c60*/  LEA.HI R8, R8, R201, RZ, 0x2 ;  /* 0x000000c908087211 */ /* 0x000fe200078f10ff */
[----:B------:R-:W-:Y:S01]  /*0c70*/  VIADD R211, R188, 0xc0 ;  /* 0x000000c0bcd37836 */ /* 0x000fe20000000000 */
[----:B------:R-:W-:Y:S01]  /*0c80*/  SHF.R.S32.HI R184, RZ, 0x2, R13 ;  /* 0x00000002ffb87819 */ /* 0x000fe2000001140d */
[----:B------:R-:W-:Y:S01]  /*0c90*/  IMAD.IADD R186, R6, 0x1, -R9 ;  /* 0x0000000106ba7824 */ /* 0x000fe200078e0a09 */
[----:B------:R-:W-:Y:S01]  /*0ca0*/  LEA.HI R11, R10, R3, RZ, 0x3 ;  /* 0x000000030a0b7211 */ /* 0x000fe200078f18ff */
[----:B------:R-:W-:Y:S01]  /*0cb0*/  VIADD R209, R188, 0x140 ;  /* 0x00000140bcd17836 */ /* 0x000fe20000000000 */
[----:B------:R-:W-:Y:S01]  /*0cc0*/  LOP3.LUT R4, R4, 0x1ffffffe, RZ, 0xc0, !PT ;  /* 0x1ffffffe04047812 */ /* 0x000fe200078ec0ff */
[----:B------:R-:W-:Y:S01]  /*0cd0*/  VIADD R14, R184, 0x20 ;  /* 0x00000020b80e7836 */ /* 0x000fe20000000000 */
[----:B------:R-:W-:Y:S01]  /*0ce0*/  SHF.R.S32.HI R20, RZ, 0x7, R0 ;  /* 0x00000007ff147819 */ /* 0x000fe20000011400 */
[----:B------:R-:W-:Y:S01]  /*0cf0*/  IMAD.SHL.U32 R16, R186, 0x8, RZ ;  /* 0x00000008ba107824 */ /* 0x000fe200078e00ff */
[----:B------:R-:W-:Y:S01]  /*0d00*/  LOP3.LUT R8, R8, 0x3ffffc, RZ, 0xc0, !PT ;  /* 0x003ffffc08087812 */ /* 0x000fe200078ec0ff */
[----:B------:R-:W-:Y:S01]  /*0d10*/  IMAD.IADD R4, R7, 0x1, -R4 ;  /* 0x0000000107047824 */ /* 0x000fe200078e0a04 */
[----:B------:R-:W-:Y:S01]  /*0d20*/  LOP3.LUT R12, R11, 0xfffffff8, RZ, 0xc0, !PT ;  /* 0xfffffff80b0c7812 */ /* 0x000fe200078ec0ff */
[----:B------:R-:W-:Y:S01]  /*0d30*/  IMAD R15, R20, 0x100, R3 ;  /* 0x00000100140f7824 */ /* 0x000fe200078e0203 */
[----:B------:R-:W-:Y:S01]  /*0d40*/  SHF.R.S32.HI R6, RZ, 0x1f, R5 ;  /* 0x0000001fff067819 */ /* 0x000fe20000011405 */
[----:B------:R-:W-:Y:S01]  /*0d50*/  IMAD.IADD R8, R201, 0x1, -R8 ;  /* 0x00000001c9087824 */ /* 0x000fe200078e0a08 */
[----:B------:R-:W-:Y:S01]  /*0d60*/  LEA.HI R0, R0, R20, RZ, 0x1 ;  /* 0x0000001400007211 */ /* 0x000fe200078f08ff */
[----:B------:R-:W-:Y:S01]  /*0d70*/  IMAD.IADD R12, R3, 0x1, -R12 ;  /* 0x00000001030c7824 */ /* 0x000fe200078e0a0c */
[----:B------:R-:W-:Y:S01]  /*0d80*/  LEA.HI R7, R6, R5, RZ, 0x2 ;  /* 0x0000000506077211 */ /* 0x000fe200078f10ff */
[----:B------:R-:W-:Y:S01]  /*0d90*/  IMAD R15, R8, 0x10, R15 ;  /* 0x00000010080f7824 */ /* 0x000fe200078e020f */
[----:B------:R-:W-:Y:S01]  /*0da0*/  SHF.R.S32.HI R3, RZ, 0x1f, R14 ;  /* 0x0000001fff037819 */ /* 0x000fe2000001140e */
[----:B------:R-:W-:Y:S01]  /*0db0*/  IMAD.SHL.U32 R4, R4, 0x8, RZ ;  /* 0x0000000804047824 */ /* 0x000fe200078e00ff */
[--C-:B------:R-:W-:Y:S01]  /*0dc0*/  SHF.R.S32.HI R9, RZ, 0x2, R7.reuse ;  /* 0x00000002ff097819 */ /* 0x100fe20000011407 */
[----:B------:R-:W-:Y:S01]  /*0dd0*/  IMAD.SHL.U32 R11, R11, 0x40, RZ ;  /* 0x000000400b0b7824 */ /* 0x000fe200078e00ff */
[----:B------:R-:W-:Y:S01]  /*0de0*/  SHF.R.S32.HI R10, RZ, 0x1f, R7 ;  /* 0x0000001fff0a7819 */ /* 0x000fe20000011407 */
[----:B------:R-:W-:Y:S01]  /*0df0*/  STL [R1+0x44], R20 ;  /* 0x0000441401007387 */ /* 0x000fe20000100800 */
[----:B------:R-:W-:Y:S01]  /*0e00*/  LOP3.LUT R8, R7, 0x7ffffffc, RZ, 0xc0, !PT ;  /* 0x7ffffffc07087812 */ /* 0x000fe200078ec0ff */
[----:B------:R-:W-:Y:S01]  /*0e10*/  VIADD R212, R188, 0x80 ;  /* 0x00000080bcd47836 */ /* 0x000fe20000000000 */
[----:B------:R-:W-:Y:S01]  /*0e20*/  LEA.HI R7, R3, R14, RZ, 0x3 ;  /* 0x0000000e03077211 */ /* 0x000fe200078f18ff */
[----:B------:R-:W-:Y:S01]  /*0e30*/  IMAD.SHL.U32 R3, R12, 0x40, RZ ;  /* 0x000000400c037824 */ /* 0x000fe200078e00ff */
[----:B------:R-:W-:Y:S01]  /*0e40*/  LEA.HI R10, R10, R9, RZ, 0x3 ;  /* 0x000000090a0a7211 */ /* 0x000fe200078f18ff */
[----:B------:R-:W-:Y:S01]  /*0e50*/  IMAD.IADD R202, R5, 0x1, -R8 ;  /* 0x0000000105ca7824 */ /* 0x000fe200078e0a08 */
[----:B------:R-:W-:Y:S01]  /*0e60*/  LOP3.LUT R0, R0, 0xfffffe, RZ, 0xc0, !PT ;  /* 0x00fffffe00007812 */ /* 0x000fe200078ec0ff */
[--C-:B------:R-:W-:Y:S01]  /*0e70*/  IMAD.U32 R8, R15, 0x40, R4.reuse ;  /* 0x000000400f087824 */ /* 0x100fe200078e0004 */
[----:B------:R-:W-:Y:S01]  /*0e80*/  LOP3.LUT R3, R3, 0x1c0, RZ, 0xc0, !PT ;  /* 0x000001c003037812 */ /* 0x000fe200078ec0ff */
[----:B------:R-:W-:Y:S01]  /*0e90*/  IMAD.SHL.U32 R14, R14, 0x40, RZ ;  /* 0x000000400e0e7824 */ /* 0x000fe200078e00ff */
[----:B------:R-:W-:Y:S01]  /*0ea0*/  LOP3.LUT R10, R10, 0xfffffff8, RZ, 0xc0, !PT ;  /* 0xfffffff80a0a7812 */ /* 0x000fe200078ec0ff */
[----:B------:R-:W-:Y:S01]  /*0eb0*/  IMAD.SHL.U32 R7, R7, 0x40, RZ ;  /* 0x0000004007077824 */ /* 0x000fe200078e00ff */
[----:B------:R-:W-:Y:S01]  /*0ec0*/  LOP3.LUT R4, R3, 0x8, R4, 0xf8, !PT ;  /* 0x0000000803047812 */ /* 0x000fe200078ef804 */
[----:B------:R0:W-:Y:S01]  /*0ed0*/  STL [R1+0x6c], R8 ;  /* 0x00006c0801007387 */ /* 0x0001e20000100800 */
[----:B------:R-:W-:Y:S01]  /*0ee0*/  SHF.R.U32.HI R3, RZ, 0x3, R3 ;  /* 0x00000003ff037819 */ /* 0x000fe20000011603 */
[----:B------:R-:W-:Y:S01]  /*0ef0*/  IMAD.IADD R189, R9, 0x1, -R10 ;  /* 0x0000000109bd7824 */ /* 0x000fe200078e0a0a */
[----:B------:R-:W-:Y:S01]  /*0f00*/  LEA.HI R6, R6, R5, RZ, 0x5 ;  /* 0x0000000506067211 */ /* 0x000fe200078f28ff */
[----:B------:R-:W-:Y:S01]  /*0f10*/  IMAD.IADD R0, R20, 0x1, -R0 ;  /* 0x0000000114007824 */ /* 0x000fe200078e0a00 */
[----:B------:R-:W-:Y:S01]  /*0f20*/  LOP3.LUT R5, R14, 0x1c0, RZ, 0xc0, !PT ;  /* 0x000001c00e057812 */ /* 0x000fe200078ec0ff */
[----:B------:R-:W-:Y:S01]  /*0f30*/  IMAD.SHL.U32 R202, R202, 0x2, RZ ;  /* 0x00000002caca7824 */ /* 0x000fe200078e00ff */
[----:B------:R-:W-:Y:S01]  /*0f40*/  LOP3.LUT R3, R4, R3, RZ, 0x3c, !PT ;  /* 0x0000000304037212 */ /* 0x000fe200078e3cff */
[----:B------:R-:W-:Y:S01]  /*0f50*/  VIADD R210, R188, 0x100 ;  /* 0x00000100bcd27836 */ /* 0x000fe20000000000 */
[----:B------:R-:W-:-:S02]  /*0f60*/  SHF.R.U32.HI R9, RZ, 0x3, R5 ;  /* 0x00000003ff097819 */ /* 0x000fc40000011605 */
[----:B0-----:R-:W-:Y:S02]  /*0f70*/  LOP3.LUT R8, R11, 0x7ffffe00, RZ, 0xc0, !PT ;  /* 0x7ffffe000b087812 */ /* 0x001fe400078ec0ff */
[----:B------:R-:W-:Y:S02]  /*0f80*/  LOP3.LUT R5, R5, 0x38, R16, 0xf8, !PT ;  /* 0x0000003805057812 */ /* 0x000fe400078ef810 */
[----:B------:R-:W-:Y:S01]  /*0f90*/  LOP3.LUT R10, R7, 0xfffffe00, RZ, 0xc0, !PT ;  /* 0xfffffe00070a7812 */ /* 0x000fe200078ec0ff */
[----:B------:R-:W-:Y:S01]  /*0fa0*/  IMAD R8, R201, 0x400, R8 ;  /* 0x00000400c9087824 */ /* 0x000fe200078e0208 */
[----:B------:R-:W-:Y:S01]  /*0fb0*/  LEA.HI R4, R186, R186, RZ, 0x1 ;  /* 0x000000baba047211 */ /* 0x000fe200078f08ff */
[----:B------:R-:W-:Y:S01]  /*0fc0*/  IMAD.MOV.U32 R7, RZ, RZ, R19 ;  /* 0x000000ffff077224 */ /* 0x000fe200078e0013 */
[----:B------:R-:W-:Y:S01]  /*0fd0*/  LOP3.LUT R11, R10, R5, R9, 0xf6, !PT ;  /* 0x000000050a0b7212 */ /* 0x000fe200078ef609 */
[----:B------:R-:W-:Y:S01]  /*0fe0*/  IMAD.IADD R3, R8, 0x1, R3 ;  /* 0x0000000108037824 */ /* 0x000fe200078e0203 */
[----:B------:R-:W-:Y:S01]  /*0ff0*/  SHF.R.S32.HI R6, RZ, 0x5, R6 ;  /* 0x00000005ff067819 */ /* 0x000fe20000011406 */
[----:B------:R-:W-:Y:S01]  /*1000*/  IMAD.SHL.U32 R8, R0, 0x100, RZ ;  /* 0x0000010000087824 */ /* 0x000fe200078e00ff */
[----:B------:R-:W-:Y:S01]  /*1010*/  SHF.R.S32.HI R13, RZ, 0x1f, R13 ;  /* 0x0000001fff0d7819 */ /* 0x000fe2000001140d */
[----:B------:R-:W-:Y:S01]  /*1020*/  IMAD R196, R3, 0x2, R2 ;  /* 0x0000000203c47824 */ /* 0x000fe200078e0202 */
[----:B------:R-:W-:Y:S01]  /*1030*/  LOP3.LUT R9, R4, 0x1ffffffe, RZ, 0xc0, !PT ;  /* 0x1ffffffe04097812 */ /* 0x000fe200078ec0ff */
[----:B------:R-:W-:Y:S01]  /*1040*/  IMAD.IADD R192, R202, 0x1, R8 ;  /* 0x00000001cac07824 */ /* 0x000fe200078e0208 */
[----:B------:R-:W-:Y:S01]  /*1050*/  R2P PR, R12, 0x6 ;  /* 0x000000060c007804 */ /* 0x000fe20000000000 */
[----:B------:R0:W-:Y:S01]  /*1060*/  STL [R1+0x68], R8 ;  /* 0x0000680801007387 */ /* 0x0001e20000100800 */
[----:B------:R-:W-:Y:S01]  /*1070*/  LEA.HI R13, R13, R184, RZ, 0x3 ;  /* 0x000000b80d0d7211 */ /* 0x000fe200078f18ff */
[----:B------:R-:W-:Y:S01]  /*1080*/  IMAD R189, R6, 0x10, R189 ;  /* 0x0000001006bd7824 */ /* 0x000fe200078e02bd */
[----:B------:R-:W-:Y:S01]  /*1090*/  SHF.R.S32.HI R0, RZ, 0x1f, R213 ;  /* 0x0000001fff007819 */ /* 0x000fe200000114d5 */
[----:B------:R-:W-:Y:S01]  /*10a0*/  IMAD.IADD R4, R186, 0x1, -R9 ;  /* 0x00000001ba047824 */ /* 0x000fe200078e0a09 */
[----:B------:R-:W-:Y:S01]  /*10b0*/  SHF.R.S32.HI R0, RZ, 0x1f, R211 ;  /* 0x0000001fff007819 */ /* 0x000fe200000114d3 */
[C---:B------:R-:W-:Y:S01]  /*10c0*/  VIADD R28, R192.reuse, 0x8 ;  /* 0x00000008c01c7836 */ /* 0x040fe20000000000 */
[----:B------:R-:W-:Y:S01]  /*10d0*/  SHF.R.S32.HI R0, RZ, 0x1f, R209 ;  /* 0x0000001fff007819 */ /* 0x000fe200000114d1 */
[C---:B------:R-:W-:Y:S01]  /*10e0*/  VIADD R25, R192.reuse, 0x20 ;  /* 0x00000020c0197836 */ /* 0x040fe20000000000 */
[----:B------:R-:W-:Y:S01]  /*10f0*/  LOP3.LUT R13, R13, 0xfffffff8, RZ, 0xc0, !PT ;  /* 0xfffffff80d0d7812 */ /* 0x000fe200078ec0ff */
[----:B0-----:R-:W-:Y:S01]  /*1100*/  IMAD R8, R11, 0x2, R2 ;  /* 0x000000020b087824 */ /* 0x001fe200078e0202 */
[----:B------:R-:W-:Y:S01]  /*1110*/  SHF.R.S32.HI R0, RZ, 0x1f, R192 ;  /* 0x0000001fff007819 */ /* 0x000fe200000114c0 */
[C---:B------:R-:W-:Y:S01]  /*1120*/  VIADD R20, R192.reuse, 0x38 ;  /* 0x00000038c0147836 */ /* 0x040fe20000000000 */
[----:B------:R-:W-:Y:S01]  /*1130*/  SHF.R.S32.HI R9, RZ, 0x1f, R212 ;  /* 0x0000001fff097819 */ /* 0x000fe200000114d4 */
[C---:B------:R-:W-:Y:S01]  /*1140*/  VIADD R14, R192.reuse, 0x50 ;  /* 0x00000050c00e7836 */ /* 0x040fe20000000000 */
[----:B------:R0:W-:Y:S01]  /*1150*/  STL [R1+0x64], R8 ;  /* 0x0000640801007387 */ /* 0x0001e20000100800 */
[C---:B------:R-:W-:Y:S01]  /*1160*/  VIADD R11, R192.reuse, 0x68 ;  /* 0x00000068c00b7836 */ /* 0x040fe20000000000 */
[----:B------:R-:W-:Y:S01]  /*1170*/  SHF.R.S32.HI R9, RZ, 0x1f, R210 ;  /* 0x0000001fff097819 */ /* 0x000fe200000114d2 */
[----:B------:R-:W-:Y:S01]  /*1180*/  VIADD R0, R192, 0x88 ;  /* 0x00000088c0007836 */ /* 0x000fe20000000000 */
[----:B------:R-:W-:Y:S01]  /*1190*/  SEL R198, R198, 0xffffffe0, !P1 ;  /* 0xffffffe0c6c67807 */ /* 0x000fe20004800000 */
[----:B------:R-:W-:Y:S01]  /*11a0*/  IMAD R203, R4, 0x8, R189 ;  /* 0x0000000804cb7824 */ /* 0x000fe200078e02bd */
[----:B------:R-:W-:Y:S01]  /*11b0*/  SHF.R.S32.HI R4, RZ, 0x1f, R28 ;  /* 0x0000001fff047819 */ /* 0x000fe2000001141c */
[C---:B------:R-:W-:Y:S01]  /*11c0*/  VIADD R235, R192.reuse, 0xa0 ;  /* 0x000000a0c0eb7836 */ /* 0x040fe20000000000 */
[----:B------:R-:W-:Y:S01]  /*11d0*/  SHF.R.S32.HI R4, RZ, 0x1f, R25 ;  /* 0x0000001fff047819 */ /* 0x000fe20000011419 */
[C---:B------:R-:W-:Y:S01]  /*11e0*/  VIADD R236, R192.reuse, 0x98 ;  /* 0x00000098c0ec7836 */ /* 0x040fe20000000000 */
[----:B------:R-:W-:Y:S01]  /*11f0*/  SHF.R.S32.HI R4, RZ, 0x1f, R20 ;  /* 0x0000001fff047819 */ /* 0x000fe20000011414 */
[C---:B0-----:R-:W-:Y:S01]  /*1200*/  VIADD R8, R192.reuse, 0x80 ;  /* 0x00000080c0087836 */ /* 0x041fe20000000000 */
        /* <DEDUP_REMOVED lines=9> */
[----:B------:R-:W-:Y:S01]  /*12a0*/  VIADD R224, R192, 0xd0 ;  /* 0x000000d0c0e07836 */ /* 0x000fe20000000000 */
[----:B------:R-:W-:Y:S01]  /*12b0*/  SHF.R.S32.HI R4, RZ, 0x1f, R236 ;  /* 0x0000001fff047819 */ /* 0x000fe200000114ec */
[----:B------:R-:W-:Y:S01]  /*12c0*/  IMAD.IADD R190, R184, 0x1, -R13 ;  /* 0x00000001b8be7824 */ /* 0x000fe200078e0a0d */
        /* <DEDUP_REMOVED lines=41> */
[----:B------:R-:W-:Y:S01]  /*1560*/  @P2 VIADD R197, R199, 0xffffffc0 ;  /* 0xffffffc0c7c52836 */ /* 0x000fe20000000000 */
[----:B------:R-:W-:Y:S01]  /*1570*/  SHF.R.S32.HI R0, RZ, 0x1f, R218 ;  /* 0x0000001fff007819 */ /* 0x000fe200000114da */
[----:B------:R-:W-:-:S02]  /*1580*/  IMAD.MOV.U32 R6, RZ, RZ, R18 ;  /* 0x000000ffff067224 */ /* 0x000fc400078e0012 */
[----:B------:R-:W-:Y:S02]  /*1590*/  IMAD.IADD R199, R199, 0x1, R198 ;  /* 0x00000001c7c77824 */ /* 0x000fe400078e02c6 */
[----:B------:R-:W-:Y:S02]  /*15a0*/  IMAD.MOV.U32 R5, RZ, RZ, R17 ;  /* 0x000000ffff057224 */ /* 0x000fe400078e0011 */
[----:B------:R-:W-:Y:S02]  /*15b0*/  IMAD.MOV.U32 R18, RZ, RZ, RZ ;  /* 0x000000ffff127224 */ /* 0x000fe400078e00ff */
[----:B------:R-:W-:Y:S02]  /*15c0*/  VIADD R191, R186, 0x10 ;  /* 0x00000010babf7836 */ /* 0x000fe40000000000 */
[----:B------:R-:W-:-:S07]  /*15d0*/  IMAD.IADD R198, R198, 0x1, R197 ;  /* 0x00000001c6c67824 */ /* 0x000fce00078e02c5 */
.L_x_7824:
[----:B0-----:R-:W0:Y:S01]  /*15e0*/  LDC.64 R206, c[0x0][0xc88] ;  /* 0x00032200ffce7b82 */ /* 0x001e220000000a00 */
[----:B------:R-:W-:Y:S01]  /*15f0*/  ULDC.64 UR4, c[0x0][0xa28] ;  /* 0x00028a0000047ab9 */ /* 0x000fe20000000a00 */
[----:B------:R-:W-:Y:S01]  /*1600*/  ULDC.64 UR8, c[0x0][0xa18] ;  /* 0x0002860000087ab9 */ /* 0x000fe20000000a00 */
[----:B------:R-:W-:Y:S01]  /*1610*/  ULDC.64 UR6, c[0x0][0xa08] ;  /* 0x0002820000067ab9 */ /* 0x000fe20000000a00 */
[----:B0-----:R-:W-:-:S06]  /*1620*/  IMAD.WIDE R206, R7, 0x4, R206 ;  /* 0x0000000407ce7825 */ /* 0x001fcc00078e02ce */
[----:B--2---:R-:W2:Y:S01]  /*1630*/  LDG.E R206, desc[UR42][R206.64] ;  /* 0x0000002acece7981 */ /* 0x004ea2000c1e1900 */
[----:B------:R-:W-:Y:S01]  /*1640*/  ISETP.NE.U32.AND P2, PT, RZ, UR4, PT ;  /* 0x00000004ff007c0c */ /* 0x000fe2000bf45070 */
[----:B-1-345:R-:W-:Y:S01]  /*1650*/  IMAD.MOV.U32 R15, RZ, RZ, RZ ;  /* 0x000000ffff0f7224 */ /* 0x03afe200078e00ff */
        /* <DEDUP_REMOVED lines=47> */
.L_x_7678:
[----:B------:R-:W-:Y:S02]  /*1950*/  IMAD.U32 R40, RZ, RZ, UR5 ;  /* 0x00000005ff287e24 */ /* 0x000fe4000f8e00ff */
[----:B------:R-:W-:Y:S01]  /*1960*/  IMAD.U32 R24, RZ, RZ, UR4 ;  /* 0x00000004ff187e24 */ /* 0x000fe2000f8e00ff */
[----:B------:R-:W-:Y:S06]  /*1970*/  @!P2 BRA `(.L_x_7679) ;  /* 0x000000000010a947 */ /* 0x000fec0003800000 */
[----:B------:R-:W-:-:S04]  /*1980*/  IADD3 R6, P0, R207, UR8, RZ ;  /* 0x00000008cf067c10 */ /* 0x000fc8000ff1e0ff */
[----:B------:R-:W-:-:S05]  /*1990*/  IADD3.X R7, R208, UR9, RZ, P0, !PT ;  /* 0x00000009d0077c10 */ /* 0x000fca00087fe4ff */
[----:B------:R0:W5:Y:S01]  /*19a0*/  LDG.E R24, desc[UR42][R6.64] ;  /* 0x0000002a06187981 */ /* 0x000162000c1e1900 */
[----:B------:R-:W-:Y:S05]  /*19b0*/  BRA `(.L_x_7680) ;  /* 0x0000000000107947 */ /* 0x000fea0003800000 */
.L_x_7679:
[----:B------:R-:W-:Y:S05]  /*19c0*/  @!P0 BRA `(.L_x_7680) ;  /* 0x00000000000c8947 */ /* 0x000fea0003800000 */
[----:B------:R-:W2:Y:S04]  /*19d0*/  LDG.E R3, desc[UR42][R8.64] ;  /* 0x0000002a08037981 */ /* 0x000ea8000c1e1900 */
[----:B------:R-:W2:Y:S02]  /*19e0*/  LDG.E R24, desc[UR42][R8.64+0x4] ;  /* 0x0000042a08187981 */ /* 0x000ea4000c1e1900 */
[----:B--2---:R-:W-:-:S07]  /*19f0*/  IMAD.IADD R24, R24, 0x1, -R3 ;  /* 0x0000000118187824 */ /* 0x004fce00078e0a03 */
.L_x_7680:
        /* <DEDUP_REMOVED lines=17> */
[----:B------:R-:W-:Y:S01]  /*1b10*/  BSSY B0, `(.L_x_7681) ;  /* 0x0000035000007945 */ /* 0x000fe20003800000 */
[----:B------:R-:W-:Y:S01]  /*1b20*/  IMAD.IADD R15, R24, 0x1, -R15 ;  /* 0x00000001180f7824 */ /* 0x000fe200078e0a0f */
        /* <DEDUP_REMOVED lines=51> */
.L_x_7682:
[----:B------:R-:W-:Y:S05]  /*1e60*/  BSYNC B0 ;  /* 0x0000000000007941 */ /* 0x000fea0003800000 */
.L_x_7681:
        /* <DEDUP_REMOVED lines=36> */
.L_x_7685:
[----:B------:R-:W-:Y:S05]  /*20b0*/  BSYNC B6 ;  /* 0x0000000000067941 */ /* 0x000fea0003800000 */
.L_x_7684:
        /* <DEDUP_REMOVED lines=20> */
.L_x_7687:
[----:B------:R-:W-:Y:S05]  /*2200*/  BSYNC B6 ;  /* 0x0000000000067941 */ /* 0x000fea0003800000 */
.L_x_7686:
[----:B------:R-:W-:Y:S01]  /*2210*/  ULDC.64 UR4, c[0x0][0x9f8] ;  /* 0x00027e0000047ab9 */ /* 0x000fe20000000a00 */
[----:B------:R-:W-:Y:S01]  /*2220*/  IMAD.MOV.U32 R0, RZ, RZ, R206 ;  /* 0x000000ffff007224 */ /* 0x000fe200078e00ce */
[----:B------:R-:W-:Y:S01]  /*2230*/  ISETP.NE.U32.AND P0, PT, RZ, UR4, PT ;  /* 0x00000004ff007c0c */ /* 0x000fe2000bf05070 */
[----:B------:R-:W0:Y:S01]  /*2240*/  LDC.64 R6, c[0x0][0x300] ;  /* 0x0000c000ff067b82 */ /* 0x000e220000000a00 */
        /* <DEDUP_REMOVED lines=10> */
[CC--:B0-----:R-:W-:Y:S01]  /*22f0*/  IMAD.WIDE.U32 R8, R25.reuse, R6.reuse, RZ ;  /* 0x0000000619087225 */ /* 0x0c1fe200078e00ff */
        /* <DEDUP_REMOVED lines=8> */
[----:B-1----:R-:W-:Y:S01]  /*2380*/  ISETP.GE.AND P2, PT, R16, R27, PT ;  /* 0x0000001b1000720c */ /* 0x002fe20003f46270 */
[----:B------:R-:W1:Y:S01]  /*2390*/  LDC.64 R4, c[0x0][0x3f8] ;  /* 0x0000fe00ff047b82 */ /* 0x000e620000000a00 */
[----:B------:R-:W-:Y:S01]  /*23a0*/  SHF.R.S32.HI R187, RZ, 0x1f, R186 ;  /* 0x0000001fffbb7819 */ /* 0x000fe200000114ba */
[----:B------:R-:W-:Y:S01]  /*23b0*/  IMAD.IADD R9, R9, 0x1, R3 ;  /* 0x0000000109097824 */ /* 0x000fe200078e0203 */
[----:B------:R-:W-:Y:S01]  /*23c0*/  LOP3.LUT R58, R58, 0x1c0, RZ, 0xc0, !PT ;  /* 0x000001c03a3a7812 */ /* 0x000fe200078ec0ff */
[----:B------:R-:W-:Y:S01]  /*23d0*/  IMAD R13, R73, R6, RZ ;  /* 0x00000006490d7224 */ /* 0x000fe200078e02ff */
[----:B------:R-:W-:Y:S01]  /*23e0*/  P2R R74, PR, RZ, 0x4 ;  /* 0x00000004ff4a7803 */ /* 0x000fe20000000000 */
[----:B------:R-:W-:Y:S01]  /*23f0*/  IMAD.WIDE.U32 R20, R204, UR4, R8 ;  /* 0x00000004cc147c25 */ /* 0x000fe2000f8e0008 */
[----:B------:R-:W-:-:S02]  /*2400*/  SHF.R.U32.HI R54, RZ, 0x3, R58 ;  /* 0x00000003ff367819 */ /* 0x000fc4000001163a */
[----:B------:R-:W-:Y:S01]  /*2410*/  SHF.L.U64.HI R62, R6, 0x6, R7 ;  /* 0x00000006063e7819 */ /* 0x000fe20000010207 */
[----:B------:R-:W-:Y:S01]  /*2420*/  IMAD R21, R204, UR5, R21 ;  /* 0x00000005cc157c24 */ /* 0x000fe2000f8e0215 */
[----:B------:R-:W-:Y:S01]  /*2430*/  ULDC.64 UR4, c[0x0][0x330] ;  /* 0x0000cc0000047ab9 */ /* 0x000fe20000000a00 */
[----:B------:R-:W-:Y:S02]  /*2440*/  IMAD R13, R184, R7, R13 ;  /* 0x00000007b80d7224 */ /* 0x000fe400078e020d */
[----:B------:R-:W-:-:S04]  /*2450*/  IMAD.WIDE.U32 R28, R204, UR4, R16 ;  /* 0x00000004cc1c7c25 */ /* 0x000fc8000f8e0010 */
[----:B------:R-:W-:Y:S01]  /*2460*/  IMAD R29, R204, UR5, R29 ;  /* 0x00000005cc1d7c24 */ /* 0x000fe2000f8e021d */
[----:B------:R-:W-:Y:S01]  /*2470*/  ULDC.64 UR4, c[0x0][0x310] ;  /* 0x0000c40000047ab9 */ /* 0x000fe20000000a00 */
[----:B--2---:R-:W-:-:S04]  /*2480*/  IMAD.WIDE.U32 R34, R184, R56, R186 ;  /* 0x00000038b8227225 */ /* 0x004fc800078e00ba */
[----:B-1----:R-:W-:Y:S01]  /*2490*/  IMAD R8, R73, R4, RZ ;  /* 0x0000000449087224 */ /* 0x002fe200078e02ff */
[----:B------:R-:W-:Y:S01]  /*24a0*/  SHF.L.U64.HI R60, R4, 0x6, R5 ;  /* 0x00000006043c7819 */ /* 0x000fe20000010205 */
[----:B------:R-:W-:Y:S01]  /*24b0*/  IMAD.WIDE.U32 R36, R184, R56, R16 ;  /* 0x00000038b8247225 */ /* 0x000fe200078e0010 */
[----:B0-----:R-:W-:-:S03]  /*24c0*/  LEA.HI R53, R53, 0x8, RZ, 0x19 ;  /* 0x0000000835357811 */ /* 0x001fc600078fc8ff */
[C---:B---3--:R-:W-:Y:S02]  /*24d0*/  IMAD R11, R184.reuse, R5, R8 ;  /* 0x00000005b80b7224 */ /* 0x048fe400078e0208 */
[----:B------:R-:W-:-:S04]  /*24e0*/  IMAD.WIDE.U32 R8, R184, R6, R16 ;  /* 0x00000006b8087225 */ /* 0x000fc800078e0010 */
[----:B------:R-:W-:-:S04]  /*24f0*/  IMAD.WIDE.U32 R30, R184, R4, R186 ;  /* 0x00000004b81e7225 */ /* 0x000fc800078e00ba */
[----:B------:R-:W-:-:S04]  /*2500*/  IMAD.WIDE.U32 R32, R184, R4, R16 ;  /* 0x00000004b8207225 */ /* 0x000fc800078e0010 */
[----:B------:R-:W-:Y:S02]  /*2510*/  IMAD.IADD R31, R31, 0x1, R11 ;  /* 0x000000011f1f7824 */ /* 0x000fe400078e020b */
[----:B------:R-:W-:Y:S02]  /*2520*/  IMAD.IADD R33, R11, 0x1, R33 ;  /* 0x000000010b217824 */ /* 0x000fe400078e0221 */
[----:B-----5:R-:W-:-:S04]  /*2530*/  IMAD.WIDE.U32 R30, R152, R4, R30 ;  /* 0x00000004981e7225 */ /* 0x020fc800078e001e */
[----:B------:R-:W-:Y:S02]  /*2540*/  VIADD R55, R16, 0x20 ;  /* 0x0000002010377836 */ /* 0x000fe40000000000 */
[----:B------:R-:W-:-:S04]  /*2550*/  IMAD.WIDE.U32 R32, R152, R4, R32 ;  /* 0x0000000498207225 */ /* 0x000fc800078e0020 */
[----:B------:R-:W-:Y:S02]  /*2560*/  IMAD.SHL.U32 R61, R6, 0x40, RZ ;  /* 0x00000040063d7824 */ /* 0x000fe400078e00ff */
[----:B------:R-:W-:Y:S02]  /*2570*/  IMAD.SHL.U32 R59, R4, 0x40, RZ ;  /* 0x00000040043b7824 */ /* 0x000fe400078e00ff */
[----:B------:R-:W-:Y:S01]  /*2580*/  IMAD.SHL.U32 R52, R27, 0x2, RZ ;  /* 0x000000021b347824 */ /* 0x000fe200078e00ff */
[----:B----4-:R-:W-:-:S04]  /*2590*/  SHF.R.S32.HI R3, RZ, 0x1f, R0 ;  /* 0x0000001fff037819 */ /* 0x010fc80000011400 */
[----:B------:R-:W-:Y:S02]  /*25a0*/  SEL R10, R3, RZ, !P0 ;  /* 0x000000ff030a7207 */ /* 0x000fe40004000000 */
[----:B------:R-:W-:-:S03]  /*25b0*/  SEL R3, R0, RZ, !P0 ;  /* 0x000000ff00037207 */ /* 0x000fc60004000000 */
[----:B------:R-:W-:Y:S02]  /*25c0*/  IMAD R0, R10, UR4, RZ ;  /* 0x000000040a007c24 */ /* 0x000fe4000f8e02ff */
[----:B------:R-:W-:-:S04]  /*25d0*/  IMAD.WIDE.U32 R20, R3, UR4, R20 ;  /* 0x0000000403147c25 */ /* 0x000fc8000f8e0014 */
[----:B------:R-:W-:Y:S01]  /*25e0*/  IMAD R65, R3, UR5, R0 ;  /* 0x0000000503417c24 */ /* 0x000fe2000f8e0200 */
[----:B------:R-:W-:Y:S01]  /*25f0*/  ULDC.64 UR4, c[0x0][0x338] ;  /* 0x0000ce0000047ab9 */ /* 0x000fe20000000a00 */
[----:B------:R-:W-:Y:S01]  /*2600*/  IADD3 R72, P0, R20, R8, RZ ;  /* 0x0000000814487210 */ /* 0x000fe20007f1e0ff */
[----:B------:R-:W-:Y:S02]  /*2610*/  IMAD R10, R10, UR4, RZ ;  /* 0x000000040a0a7c24 */ /* 0x000fe4000f8e02ff */
[----:B------:R-:W-:Y:S02]  /*2620*/  IMAD.IADD R65, R21, 0x1, R65 ;  /* 0x0000000115417824 */ /* 0x000fe400078e0241 */
[----:B------:R-:W-:Y:S01]  /*2630*/  IMAD.WIDE.U32 R28, R3, UR4, R28 ;  /* 0x00000004031c7c25 */ /* 0x000fe2000f8e001c */
[----:B------:R-:W-:Y:S02]  /*2640*/  ULDC UR4, c[0x0][0x2f4] ;  /* 0x0000bd0000047ab9 */ /* 0x000fe40000000800 */
[----:B------:R-:W-:Y:S01]  /*2650*/  IADD3.X R64, R65, R9, R13, P0, !PT ;  /* 0x0000000941407210 */ /* 0x000fe200007fe40d */
[----:B------:R-:W-:Y:S01]  /*2660*/  IMAD R15, R3, UR5, R10 ;  /* 0x00000005030f7c24 */ /* 0x000fe2000f8e020a */
[----:B------:R-:W-:Y:S01]  /*2670*/  SEL R3, R27, RZ, P2 ;  /* 0x000000ff1b037207 */ /* 0x000fe20001000000 */
[----:B------:R-:W-:Y:S01]  /*2680*/  IMAD R0, R73, R56, RZ ;  /* 0x0000003849007224 */ /* 0x000fe200078e02ff */
[----:B------:R-:W-:-:S02]  /*2690*/  IADD3 R38, P0, R184, R25, RZ ;  /* 0x00000019b8267210 */ /* 0x000fc40007f1e0ff */
[----:B------:R-:W-:Y:S01]  /*26a0*/  ISETP.GE.AND P4, PT, R16, UR4, PT ;  /* 0x0000000410007c0c */ /* 0x000fe2000bf86270 */
[----:B------:R-:W-:Y:S01]  /*26b0*/  IMAD R9, R184, R57, R0 ;  /* 0x00000039b8097224 */ /* 0x000fe200078e0200 */
[----:B------:R-:W-:Y:S01]  /*26c0*/  ISETP.GE.AND P3, PT, R55, UR4, PT ;  /* 0x0000000437007c0c */ /* 0x000fe2000bf66270 */
[----:B------:R-:W-:Y:S02]  /*26d0*/  IMAD.IADD R3, R16, 0x1, R3 ;  /* 0x0000000110037824 */ /* 0x000fe400078e0203 */
[----:B------:R-:W-:Y:S02]  /*26e0*/  IMAD.IADD R35, R35, 0x1, R9 ;  /* 0x0000000123237824 */ /* 0x000fe400078e0209 */
[----:B------:R-:W-:Y:S01]  /*26f0*/  IMAD.IADD R37, R9, 0x1, R37 ;  /* 0x0000000109257824 */ /* 0x000fe200078e0225 */
[----:B------:R-:W-:Y:S01]  /*2700*/  SHF.R.S32.HI R9, RZ, 0x1f, R152 ;  /* 0x0000001fff097819 */ /* 0x000fe20000011498 */
[----:B------:R-:W-:Y:S01]  /*2710*/  IMAD.WIDE.U32 R34, R152, R56, R34 ;  /* 0x0000003898227225 */ /* 0x000fe200078e0022 */
[----:B------:R-:W-:-:S03]  /*2720*/  SHF.R.S32.HI R0, RZ, 0x1f, R3 ;  /* 0x0000001fff007819 */ /* 0x000fc60000011403 */
[----:B------:R-:W-:Y:S01]  /*2730*/  IMAD.WIDE.U32 R36, R152, R56, R36 ;  /* 0x0000003898247225 */ /* 0x000fe200078e0024 */
[----:B------:R-:W-:Y:S02]  /*2740*/  LEA.HI R63, R0, R3, RZ, 0x3 ;  /* 0x00000003003f7211 */ /* 0x000fe400078f18ff */
[----:B------:R-:W-:Y:S01]  /*2750*/  LOP3.LUT R3, R58, 0x18, R16, 0xf8, !PT ;  /* 0x000000183a037812 */ /* 0x000fe200078ef810 */
[----:B------:R-:W-:Y:S01]  /*2760*/  IMAD R0, R9, R4, RZ ;  /* 0x0000000409007224 */ /* 0x000fe200078e02ff */
[----:B------:R-:W-:Y:S01]  /*2770*/  LOP3.LUT R48, R63, 0xfffffff8, RZ, 0xc0, !PT ;  /* 0xfffffff83f307812 */ /* 0x000fe200078ec0ff */
[----:B------:R-:W-:Y:S02]  /*2780*/  IMAD R9, R9, R56, RZ ;  /* 0x0000003809097224 */ /* 0x000fe400078e02ff */
[C---:B------:R-:W-:Y:S01]  /*2790*/  IMAD R49, R152.reuse, R5, R0 ;  /* 0x0000000598317224 */ /* 0x040fe200078e0200 */
[-C--:B------:R-:W-:Y:S01]  /*27a0*/  LOP3.LUT R0, R3, R54.reuse, RZ, 0x3c, !PT ;  /* 0x0000003603007212 */ /* 0x080fe200078e3cff */
[----:B------:R-:W-:Y:S01]  /*27b0*/  IMAD R9, R152, R57, R9 ;  /* 0x0000003998097224 */ /* 0x000fe200078e0209 */
[----:B------:R-:W-:Y:S01]  /*27c0*/  LOP3.LUT R3, R58, 0x38, R63, 0xf8, !PT ;  /* 0x000000383a037812 */ /* 0x000fe200078ef83f */
[----:B------:R-:W-:Y:S01]  /*27d0*/  IMAD.IADD R50, R31, 0x1, R49 ;  /* 0x000000011f327824 */ /* 0x000fe200078e0231 */
[C---:B------:R-:W-:Y:S01]  /*27e0*/  SHF.L.U64.HI R57, R56.reuse, 0x6, R57 ;  /* 0x0000000638397819 */ /* 0x040fe20000010239 */
[----:B------:R-:W-:Y:S01]  /*27f0*/  IMAD R51, R201, 0x200, R0 ;  /* 0x00000200c9337824 */ /* 0x000fe200078e0200 */
[----:B------:R-:W-:Y:S01]  /*2800*/  LOP3.LUT R0, R3, R54, RZ, 0x3c, !PT ;  /* 0x0000003603007212 */ /* 0x000fe200078e3cff */
[----:B------:R-:W-:Y:S01]  /*2810*/  IMAD.SHL.U32 R56, R56, 0x40, RZ ;  /* 0x0000004038387824 */ /* 0x000fe200078e00ff */
[----:B------:R-:W-:Y:S01]  /*2820*/  SHF.R.S32.HI R45, RZ, 0x1f, R48 ;  /* 0x0000001fff2d7819 */ /* 0x000fe20000011430 */
[----:B------:R-:W-:-:S02]  /*2830*/  IMAD.X R39, R12, 0x1, R73, P0 ;  /* 0x000000010c277824 */ /* 0x000fc400000e0649 */
[----:B------:R-:W-:Y:S02]  /*2840*/  IMAD R3, R201, 0x200, R0 ;  /* 0x00000200c9037824 */ /* 0x000fe400078e0200 */
[----:B------:R-:W-:Y:S02]  /*2850*/  IMAD.IADD R49, R49, 0x1, R33 ;  /* 0x0000000131317824 */ /* 0x000fe400078e0221 */
[----:B------:R-:W-:Y:S02]  /*2860*/  IMAD.IADD R47, R35, 0x1, R9 ;  /* 0x00000001232f7824 */ /* 0x000fe400078e0209 */
[----:B------:R-:W-:Y:S02]  /*2870*/  IMAD.IADD R46, R9, 0x1, R37 ;  /* 0x00000001092e7824 */ /* 0x000fe400078e0225 */
[----:B------:R-:W-:-:S07]  /*2880*/  IMAD.IADD R0, R29, 0x1, R15 ;  /* 0x000000011d007824 */ /* 0x000fce00078e020f */
.L_x_7717:
        /* <DEDUP_REMOVED lines=58> */
.L_x_7692:
[----:B------:R-:W-:Y:S05]  /*2c30*/  BSYNC B1 ;  /* 0x0000000000017941 */ /* 0x000fea0003800000 */
.L_x_7691:
        /* <DEDUP_REMOVED lines=16> */
.L_x_7693:
[----:B------:R-:W-:Y:S01]  /*2d40*/  IMAD R75, R23, 0x8, R2 ;  /* 0x00000008174b7824 */ /* 0x000fe200078e0202 */
[----:B------:R-:W-:Y:S01]  /*2d50*/  SHF.L.U32 R76, R185, 0x1f, RZ ;  /* 0x0000001fb94c7819 */ /* 0x000fe200000006ff */
[----:B------:R-:W-:Y:S03]  /*2d60*/  BSSY B1, `(.L_x_7694) ;  /* 0x0000003000017945 */ /* 0x000fe60003800000 */
[----:B------:R-:W0:Y:S02]  /*2d70*/  SYNCS.PHASECHK.TRANS64.TRYWAIT P5, [R75+URZ+0x28c90], R76 ;  /* 0x028c904c4b0075a7 */ /* 0x000e2400080a017f */
[----:B0-----:R-:W-:Y:S05]  /*2d80*/  @!P5 BRA `(.L_x_7695) ;  /* 0x000001b40084d947 */ /* 0x001fea0003800000 */
.L_x_8013:
[----:B------:R-:W-:Y:S05]  /*2d90*/  BSYNC B1 ;  /* 0x0000000000017941 */ /* 0x000fea0003800000 */
.L_x_7694:
        /* <DEDUP_REMOVED lines=48> */
.L_x_7700:
[----:B------:R-:W-:Y:S05]  /*30a0*/  BSYNC B2 ;  /* 0x0000000000027941 */ /* 0x000fea0003800000 */
.L_x_7699:
[----:B--2---:R1:W-:Y:S02]  /*30b0*/  STG.E.128 desc[UR42][R12.64], R4 ;  /* 0x000000040c007986 */ /* 0x0043e4000c101d2a */
.L_x_7698:
[----:B------:R-:W-:Y:S05]  /*30c0*/  BSYNC B1 ;  /* 0x0000000000017941 */ /* 0x000fea0003800000 */
.L_x_7697:
        /* <DEDUP_REMOVED lines=51> */
.L_x_7702:
[----:B------:R-:W-:Y:S05]  /*3400*/  BSYNC B1 ;  /* 0x0000000000017941 */ /* 0x000fea0003800000 */
.L_x_7701:
[----:B-1----:R2:W-:Y:S01]  /*3410*/  STG.E.128 desc[UR42][R12.64+0x40], R4 ;  /* 0x000040040c007986 */ /* 0x0025e2000c101d2a */
[----:B------:R-:W-:Y:S05]  /*3420*/  BRA `(.L_x_7696) ;  /* 0x0000000c00287947 */ /* 0x000fea0003800000 */
.L_x_7690:
        /* <DEDUP_REMOVED lines=44> */
.L_x_7703:
[----:B------:R-:W-:Y:S01]  /*36f0*/  IMAD R75, R23, 0x8, R2 ;  /* 0x00000008174b7824 */ /* 0x000fe200078e0202 */
[----:B------:R-:W-:Y:S01]  /*3700*/  SHF.L.U32 R76, R185, 0x1f, RZ ;  /* 0x0000001fb94c7819 */ /* 0x000fe200000006ff */
[----:B------:R-:W0:Y:S01]  /*3710*/  LDC R77, c[0x0][0x2f4] ;  /* 0x0000bd00ff4d7b82 */ /* 0x000e220000000800 */
[----:B------:R-:W-:Y:S02]  /*3720*/  BSSY B1, `(.L_x_7704) ;  /* 0x0000003000017945 */ /* 0x000fe40003800000 */
[----:B------:R-:W1:Y:S02]  /*3730*/  SYNCS.PHASECHK.TRANS64.TRYWAIT P5, [R75+URZ+0x28c90], R76 ;  /* 0x028c904c4b0075a7 */ /* 0x000e6400080a017f */
[----:B-1----:R-:W-:Y:S05]  /*3740*/  @!P5 BRA `(.L_x_7705) ;  /* 0x000001ac0028d947 */ /* 0x002fea0003800000 */
.L_x_8014:
[----:B------:R-:W-:Y:S05]  /*3750*/  BSYNC B1 ;  /* 0x0000000000017941 */ /* 0x000fea0003800000 */
.L_x_7704:
        /* <DEDUP_REMOVED lines=115> */
.L_x_7707:
[----:B------:R-:W-:Y:S05]  /*3e90*/  BSYNC B1 ;  /* 0x0000000000017941 */ /* 0x000fea0003800000 */
.L_x_7706:
        /* <DEDUP_REMOVED lines=10> */
.L_x_7689:
[----:B------:R-:W-:-:S06]  /*3f40*/  UISETP.NE.AND UP0, UPT, UR37, 0x3, UPT ;  /* 0x000000032500788c */ /* 0x000fcc000bf05270 */
[----:B------:R-:W-:-:S13]  /*3f50*/  PLOP3.LUT P0, PT, PT, PT, UP0, 0x80, 0x0 ;  /* 0x000000000000781c */ /* 0x000fda0003f0f008 */
[----:B------:R-:W-:Y:S05]  /*3f60*/  @!P0 BRA `(.L_x_7708) ;  /* 0x0000000000048947 */ /* 0x000fea0003800000 */
[----:B------:R-:W-:Y:S01]  /*3f70*/  BPT.TRAP 0x1 ;  /* 0x000000040000795c */ /* 0x000fe20000300000 */
.L_x_7708:
        /* <DEDUP_REMOVED lines=8> */
.L_x_8015:
[----:B------:R-:W-:Y:S05]  /*4000*/  BSYNC B1 ;  /* 0x0000000000017941 */ /* 0x000fea0003800000 */
.L_x_7709:
        /* <DEDUP_REMOVED lines=12> */
.L_x_7696:
[----:B------:R-:W-:Y:S05]  /*40d0*/  BSYNC B0 ;  /* 0x0000000000007941 */ /* 0x000fea0003800000 */
.L_x_7688:
        /* <DEDUP_REMOVED lines=17> */
.L_x_7712:
[----:B------:R-:W-:Y:S05]  /*41f0*/  BSYNC B0 ;  /* 0x0000000000007941 */ /* 0x000fea0003800000 */
.L_x_7711:
[----:B------:R-:W2:Y:S01]  /*4200*/  SYNCS.PHASECHK.TRANS64.TRYWAIT P0, [R75+URZ+0x28cb0], R76 ;  /* 0x028cb04c4b0075a7 */ /* 0x000ea2000800017f */
[----:B------:R-:W-:Y:S04]  /*4210*/  BSSY B0, `(.L_x_7713) ;  /* 0x0000002000007945 */ /* 0x000fe80003800000 */
[----:B--2---:R-:W-:Y:S05]  /*4220*/  @!P0 BRA `(.L_x_7714) ;  /* 0x000001a000988947 */ /* 0x004fea0003800000 */
.L_x_8016:
[----:B------:R-:W-:Y:S05]  /*4230*/  BSYNC B0 ;  /* 0x0000000000007941 */ /* 0x000fea0003800000 */
.L_x_7713:
        /* <DEDUP_REMOVED lines=20> */
[----:B----4-:R-:W-:Y:S01]  /*4380*/  IMAD R25, R9, 0x2, R2 ;  /* 0x0000000209197824 */ /* 0x010fe200078e0202 */
[----:B------:R-:W-:Y:S01]  /*4390*/  ISETP.GE.AND P0, PT, R6, UR4, PT ;  /* 0x0000000406007c0c */ /* 0x000fe2000bf06270 */
[----:B------:R-:W-:-:S02]  /*43a0*/  VIADD R14, R16, 0x80 ;  /* 0x00000080100e7836 */ /* 0x000fc40000000000 */
[----:B------:R-:W-:-:S08]  /*43b0*/  VIADD R24, R16, 0xc0 ;  /* 0x000000c010187836 */ /* 0x000fd00000000000 */
[----:B------:R-:W1:Y:S04]  /*43c0*/  @!P1 LDS.128 R4, [R25+0x400] ;  /* 0x0004000019049984 */ /* 0x000e680000000c00 */
[----:B------:R-:W3:Y:S04]  /*43d0*/  @!P0 LDS.128 R8, [R25+0x2400] ;  /* 0x0024000019088984 */ /* 0x000ee80000000c00 */
[----:B-1----:R-:W-:Y:S01]  /*43e0*/  @!P1 STG.E.128 desc[UR42][R12.64], R4 ;  /* 0x000000040c009986 */ /* 0x002fe2000c101d2a */
[----:B------:R-:W-:Y:S01]  /*43f0*/  ISETP.GE.AND P1, PT, R14, UR4, PT ;  /* 0x000000040e007c0c */ /* 0x000fe2000bf26270 */
[----:B------:R-:W-:-:S02]  /*4400*/  VIADD R14, R16, 0x100 ;  /* 0x00000100100e7836 */ /* 0x000fc40000000000 */
[----:B---3--:R-:W-:Y:S01]  /*4410*/  @!P0 STG.E.128 desc[UR42][R12.64+0x80], R8 ;  /* 0x000080080c008986 */ /* 0x008fe2000c101d2a */
[----:B------:R-:W-:Y:S01]  /*4420*/  ISETP.GE.AND P0, PT, R24, UR4, PT ;  /* 0x0000000418007c0c */ /* 0x000fe2000bf06270 */
        /* <DEDUP_REMOVED lines=16> */
[----:B------:R-:W-:Y:S02]  /*4530*/  IMAD R24, R15, 0x2, R2 ;  /* 0x000000020f187824 */ /* 0x000fe400078e0202 */
[----:B------:R-:W-:-:S06]  /*4540*/  VIADD R15, R16, 0xe0 ;  /* 0x000000e0100f7836 */ /* 0x000fcc0000000000 */
[----:B------:R-:W1:Y:S04]  /*4550*/  @!P1 LDS.128 R4, [R25+0xc400] ;  /* 0x00c4000019049984 */ /* 0x000e680000000c00 */
[----:B------:R-:W3:Y:S04]  /*4560*/  @!P0 LDS.128 R8, [R25+0xe400] ;  /* 0x00e4000019088984 */ /* 0x000ee80000000c00 */
[----:B-1----:R-:W-:Y:S01]  /*4570*/  @!P1 STG.E.128 desc[UR42][R12.64+0x300], R4 ;  /* 0x000300040c009986 */ /* 0x002fe2000c101d2a */
[----:B------:R-:W-:-:S03]  /*4580*/  ISETP.GE.AND P1, PT, R55, UR4, PT ;  /* 0x0000000437007c0c */ /* 0x000fc6000bf26270 */
        /* <DEDUP_REMOVED lines=22> */
[----:B------:R-:W-:-:S03]  /*46f0*/  ISETP.GE.AND P1, PT, R14, UR4, PT ;  /* 0x000000040e007c0c */ /* 0x000fc6000bf26270 */
[----:B---3--:R-:W-:Y:S01]  /*4700*/  @!P0 STG.E.128 desc[UR42][R12.64+0x2c0], R8 ;  /* 0x0002c0080c008986 */ /* 0x008fe2000c101d2a */
[----:B------:R-:W-:-:S09]  /*4710*/  ISETP.GE.AND P0, PT, R15, UR4, PT ;  /* 0x000000040f007c0c */ /* 0x000fd2000bf06270 */
[----:B------:R-:W1:Y:S04]  /*4720*/  @!P1 LDS.128 R4, [R24+0xc400] ;  /* 0x00c4000018049984 */ /* 0x000e680000000c00 */
[----:B------:R-:W3:Y:S04]  /*4730*/  @!P0 LDS.128 R8, [R24+0xe400] ;  /* 0x00e4000018088984 */ /* 0x000ee80000000c00 */
[----:B-1----:R1:W-:Y:S04]  /*4740*/  @!P1 STG.E.128 desc[UR42][R12.64+0x340], R4 ;  /* 0x000340040c009986 */ /* 0x0023e8000c101d2a */
[----:B---3--:R1:W-:Y:S02]  /*4750*/  @!P0 STG.E.128 desc[UR42][R12.64+0x3c0], R8 ;  /* 0x0003c0080c008986 */ /* 0x0083e4000c101d2a */
.L_x_7716:
[----:B------:R-:W-:Y:S05]  /*4760*/  BSYNC B0 ;  /* 0x0000000000007941 */ /* 0x000fea0003800000 */
.L_x_7715:
        /* <DEDUP_REMOVED lines=17> */
.L_x_7683:
[----:B------:R-:W-:Y:S04]  /*4880*/  BSSY B0, `(.L_x_7718) ;  /* 0x0000004000007945 */ /* 0x000fe80003800000 */
[----:B------:R-:W-:Y:S05]  /*4890*/  @P0 BRA `(.L_x_7719) ;  /* 0x0000000000080947 */ /* 0x000fea0003800000 */
[----:B------:R-:W1:Y:S02]  /*48a0*/  FENCE.VIEW.ASYNC.G ;  /* 0x00000000000073c6 */ /* 0x000e640000000100 */
[----:B-1----:R-:W-:Y:S06]  /*48b0*/  BAR.ARV 0xc, 0x180 ;  /* 0x0306000000007b1d */ /* 0x002fec0000002000 */
.L_x_7719:
[----:B------:R-:W-:Y:S05]  /*48c0*/  BSYNC B0 ;  /* 0x0000000000007941 */ /* 0x000fea0003800000 */
.L_x_7718:
[----:B------:R-:W-:Y:S01]  /*48d0*/  UISETP.NE.AND UP0, UPT, UR38, 0x1, UPT ;  /* 0x000000012600788c */ /* 0x000fe2000bf05270 */
[----:B------:R-:W-:Y:S05]  /*48e0*/  BSSY B7, `(.L_x_7720) ;  /* 0x0000b59000077945 */ /* 0x000fea0003800000 */
[----:B------:R-:W-:-:S13]  /*48f0*/  PLOP3.LUT P0, PT, PT, PT, UP0, 0x80, 0x0 ;  /* 0x000000000000781c */ /* 0x000fda0003f0f008 */
[----:B------:R-:W-:Y:S05]  /*4900*/  @!P0 BRA `(.L_x_7721) ;  /* 0x0000002000708947 */ /* 0x000fea0003800000 */
[----:B------:R-:W1:Y:S01]  /*4910*/  LDC R0, c[0x0][0x448] ;  /* 0x00011200ff007b82 */ /* 0x000e620000000800 */
[----:B------:R-:W-:Y:S01]  /*4920*/  VIADD R3, R194, 0x3f ;  /* 0x0000003fc2037836 */ /* 0x000fe20000000000 */
[----:B------:R-:W-:Y:S01]  /*4930*/  BSSY B0, `(.L_x_7722) ;  /* 0x000002b000007945 */ /* 0x000fe20003800000 */
[----:B------:R-:W-:Y:S01]  /*4940*/  IMAD.MOV.U32 R4, RZ, RZ, RZ ;  /* 0x000000ffff047224 */ /* 0x000fe200078e00ff */
[----:B-1----:R-:W-:-:S13]  /*4950*/  ISETP.NE.AND P0, PT, R0, 0x1, PT ;  /* 0x000000010000780c */ /* 0x002fda0003f05270 */
[----:B------:R-:W1:Y:S08]  /*4960*/  @P0 LDC R0, c[0x0][0x44c] ;  /* 0x00011300ff000b82 */ /* 0x000e700000000800 */
[----:B------:R-:W2:Y:S01]  /*4970*/  @P0 LDC R5, c[0x0][0x450] ;  /* 0x00011400ff050b82 */ /* 0x000ea20000000800 */
[----:B-1----:R-:W-:-:S05]  /*4980*/  @P0 IMAD.HI.U32 R0, R3, R0, RZ ;  /* 0x0000000003000227 */ /* 0x002fca00078e00ff */
[----:B--2---:R-:W-:-:S05]  /*4990*/  @P0 SHF.R.U32.HI R3, RZ, R5, R0 ;  /* 0x00000005ff030219 */ /* 0x004fca0000011600 */
[----:B------:R-:W-:-:S05]  /*49a0*/  IMAD.IADD R3, R44, 0x1, R3 ;  /* 0x000000012c037824 */ /* 0x000fca00078e0203 */
[----:B------:R-:W-:-:S04]  /*49b0*/  SHF.R.S32.HI R0, RZ, 0x1f, R3 ;  /* 0x0000001fff007819 */ /* 0x000fc80000011403 */
[----:B------:R-:W-:-:S04]  /*49c0*/  LEA.HI R0, R0, R3, RZ, 0x6 ;  /* 0x0000000300007211 */ /* 0x000fc800078f30ff */
[----:B------:R-:W-:-:S04]  /*49d0*/  SHF.R.S32.HI R0, RZ, 0x6, R0 ;  /* 0x00000006ff007819 */ /* 0x000fc80000011400 */
[----:B------:R-:W-:-:S04]  /*49e0*/  VIMNMX R43, R43, R0, PT ;  /* 0x000000002b2b7248 */ /* 0x000fc80003fe0100 */
[----:B------:R-:W-:-:S13]  /*49f0*/  ISETP.GE.AND P0, PT, R43, 0x1, PT ;  /* 0x000000012b00780c */ /* 0x000fda0003f06270 */
        /* <DEDUP_REMOVED lines=30> */
.L_x_7723:
[----:B------:R-:W-:Y:S05]  /*4be0*/  BSYNC B0 ;  /* 0x0000000000007941 */ /* 0x000fea0003800000 */
.L_x_7722:
        /* <DEDUP_REMOVED lines=44> */
[----:B0-----:R-:W-:-:S02]  /*4eb0*/  CS2R R74, SRZ ;  /* 0x00000000004a7805 */ /* 0x001fc4000001ff00 */
        /* <DEDUP_REMOVED lines=26> */
[----:B------:R-:W2:Y:S04]  /*5060*/  LDL R5, [R1+0x44] ;  /* 0x0000440001057983 */ /* 0x000ea80000100800 */
[----:B--2---:R-:W0:Y:S02]  /*5070*/  SHFL.IDX PT, R3, R5, RZ, 0x1f ;  /* 0x00001fff05037589 */ /* 0x004e2400000e0000 */
[----:B0-----:R-:W-:-:S04]  /*5080*/  LEA.HI R5, R3, R3, RZ, 0x1 ;  /* 0x0000000303057211 */ /* 0x001fc800078f08ff */
[----:B------:R-:W-:Y:S01]  /*5090*/  LOP3.LUT R6, R5, 0x1fffe, RZ, 0xc0, !PT ;  /* 0x0001fffe05067812 */ /* 0x000fe200078ec0ff */
[----:B------:R-:W-:-:S04]  /*50a0*/  IMAD.U32 R5, RZ, RZ, UR37 ;  /* 0x00000025ff057e24 */ /* 0x000fc8000f8e00ff */
[----:B------:R-:W-:Y:S01]  /*50b0*/  IMAD.IADD R3, R3, 0x1, -R6 ;  /* 0x0000000103037824 */ /* 0x000fe200078e0a06 */
[----:B------:R-:W-:-:S03]  /*50c0*/  ISETP.NE.AND P0, PT, R5, 0x3, PT ;  /* 0x000000030500780c */ /* 0x000fc60003f05270 */
[----:B------:R-:W-:-:S04]  /*50d0*/  IMAD R3, R3, 0x8000, R2 ;  /* 0x0000800003037824 */ /* 0x000fc800078e0202 */
[----:B------:R-:W-:-:S05]  /*50e0*/  VIADD R3, R3, 0x400 ;  /* 0x0000040003037836 */ /* 0x000fca0000000000 */
[----:B------:R-:W-:-:S04]  /*50f0*/  SHF.R.U32.HI R3, RZ, 0x4, R3 ;  /* 0x00000004ff037819 */ /* 0x000fc80000011603 */
[----:B------:R-:W-:-:S04]  /*5100*/  LOP3.LUT R3, R3, 0x3fff, RZ, 0xc0, !PT ;  /* 0x00003fff03037812 */ /* 0x000fc800078ec0ff */
[----:B------:R-:W-:Y:S01]  /*5110*/  LOP3.LUT R3, R3, 0x2000000, RZ, 0xfc, !PT ;  /* 0x0200000003037812 */ /* 0x000fe200078efcff */
[----:B------:R-:W-:Y:S06]  /*5120*/  @!P0 BRA `(.L_x_7725) ;  /* 0x0000000000048947 */ /* 0x000fec0003800000 */
[----:B------:R-:W-:Y:S01]  /*5130*/  BPT.TRAP 0x1 ;  /* 0x000000040000795c */ /* 0x000fe20000300000 */
.L_x_7725:
        /* <DEDUP_REMOVED lines=11> */
.L_x_8017:
[----:B------:R-:W-:Y:S05]  /*51f0*/  BSYNC B0 ;  /* 0x0000000000007941 */ /* 0x000fea0003800000 */
.L_x_7726:
        /* <DEDUP_REMOVED lines=56> */
.L_x_7735:
        /* <DEDUP_REMOVED lines=143> */
.L_x_7730:
[----:B------:R-:W-:Y:S01]  /*5e70*/  IMAD R21, R18, 0x8, R2 ;  /* 0x0000000812157824 */ /* 0x000fe200078e0202 */
[----:B------:R-:W-:-:S04]  /*5e80*/  SHF.L.U32 R4, R22, 0x1f, RZ ;  /* 0x0000001f16047819 */ /* 0x000fc800000006ff */
[----:B------:R0:W1:Y:S01]  /*5e90*/  SYNCS.PHASECHK.TRANS64.TRYWAIT P2, [R21+URZ+0x28c50], R4 ;  /* 0x028c5004150075a7 */ /* 0x000062000804017f */
[----:B------:R-:W-:Y:S05]  /*5ea0*/  @!P0 BRA `(.L_x_7731) ;  /* 0x0000000000048947 */ /* 0x000fea0003800000 */
[----:B------:R-:W-:Y:S01]  /*5eb0*/  BPT.TRAP 0x1 ;  /* 0x000000040000795c */ /* 0x000fe20000300000 */
.L_x_7731:
[----:B------:R-:W-:Y:S04]  /*5ec0*/  BSSY B1, `(.L_x_7732) ;  /* 0x0000004000017945 */ /* 0x000fe80003800000 */
[----:B-1----:R-:W-:Y:S05]  /*5ed0*/  @P2 BRA `(.L_x_7733) ;  /* 0x0000000000082947 */ /* 0x002fea0003800000 */
[----:B------:R-:W1:Y:S02]  /*5ee0*/  SYNCS.PHASECHK.TRANS64.TRYWAIT P2, [R21+URZ+0x28c50], R4 ;  /* 0x028c5004150075a7 */ /* 0x000e64000804017f */
[----:B-1----:R-:W-:Y:S05]  /*5ef0*/  @!P2 BRA `(.L_x_7734) ;  /* 0x00000184008ca947 */ /* 0x002fea0003800000 */
.L_x_7733:
[----:B------:R-:W-:Y:S05]  /*5f00*/  BSYNC B1 ;  /* 0x0000000000017941 */ /* 0x000fea0003800000 */
.L_x_7732:
        /* <DEDUP_REMOVED lines=44> */
.L_x_7729:
[----:B------:R-:W-:Y:S05]  /*61d0*/  BSYNC B0 ;  /* 0x0000000000007941 */ /* 0x000fea0003800000 */
.L_x_7728:
        /* <DEDUP_REMOVED lines=143> */
.L_x_7721:
        /* <DEDUP_REMOVED lines=45> */
.L_x_7737:
[----:B------:R-:W-:Y:S05]  /*6da0*/  BSYNC B0 ;  /* 0x0000000000007941 */ /* 0x000fea0003800000 */
.L_x_7736:
        /* <DEDUP_REMOVED lines=100> */
.L_x_7739:
[----:B------:R-:W-:Y:S05]  /*73f0*/  BSYNC B6 ;  /* 0x0000000000067941 */ /* 0x000fea0003800000 */
.L_x_7738:
        /* <DEDUP_REMOVED lines=12> */
.L_x_7743:
[----:B-1----:R1:W2:Y:S02]  /*74c0*/  SYNCS.PHASECHK.TRANS64.TRYWAIT P0, [R2+URZ+0x28c00], R3 ;  /* 0x028c0003020075a7 */ /* 0x0022a4000800017f */
[----:B--2---:R-:W-:Y:S05]  /*74d0*/  @!P0 NANOSLEEP.SYNCS 0x989680 ;  /* 0x009896800000895d */ /* 0x004fea0003900000 */
[----:B------:R-:W2:Y:S02]  /*74e0*/  @!P0 SYNCS.PHASECHK.TRANS64 P0, [R2+URZ+0x28c00], R3 ;  /* 0x028c0003020085a7 */ /* 0x000ea4000800007f */
[----:B--2---:R-:W-:Y:S05]  /*74f0*/  @!P0 BRA `(.L_x_7743) ;  /* 0xfffffffc00f08947 */ /* 0x004fea000383ffff */
.L_x_7742:
[----:B------:R-:W-:Y:S05]  /*7500*/  BSYNC B0 ;  /* 0x0000000000007941 */ /* 0x000fea0003800000 */
.L_x_7741:
[----:B------:R-:W-:Y:S05]  /*7510*/  BRA `(.L_x_7744) ;  /* 0x0000002c000c7947 */ /* 0x000fea0003800000 */
.L_x_7740:
        /* <DEDUP_REMOVED lines=31> */
.L_x_7746:
[----:B------:R-:W-:Y:S05]  /*7710*/  BSYNC B6 ;  /* 0x0000000000067941 */ /* 0x000fea0003800000 */
.L_x_7745:
        /* <DEDUP_REMOVED lines=45> */
.L_x_8023:
        /* <DEDUP_REMOVED lines=9> */
[----:B-1----:R-:W-:Y:S01]  /*7a80*/  IMAD.MOV.U32 R5, RZ, RZ, R3 ;  /* 0x000000ffff057224 */ /* 0x002fe200078e0003 */
[----:B------:R-:W-:Y:S02]  /*7a90*/  ISETP.GE.AND P3, PT, R191, UR4, PT ;  /* 0x00000004bf007c0c */ /* 0x000fe4000bf66270 */
[----:B------:R-:W-:Y:S02]  /*7aa0*/  CS2R R28, SRZ ;  /* 0x00000000001c7805 */ /* 0x000fe4000001ff00 */
[----:B------:R-:W-:Y:S01]  /*7ab0*/  ISETP.GE.AND P2, PT, R186, UR4, PT ;  /* 0x00000004ba007c0c */ /* 0x000fe2000bf46270 */
[----:B---3--:R-:W-:Y:S01]  /*7ac0*/  IMAD.MOV.U32 R9, RZ, RZ, R0 ;  /* 0x000000ffff097224 */ /* 0x008fe200078e0000 */
[----:B------:R-:W-:-:S07]  /*7ad0*/  CS2R R26, SRZ ;  /* 0x00000000001a7805 */ /* 0x000fce000001ff00 */
[C---:B------:R-:W-:Y:S01]  /*7ae0*/  @!P3 IMAD.SHL.U32 R7, R191.reuse, 0x2, RZ ;  /* 0x00000002bf07b824 */ /* 0x040fe200078e00ff */
[----:B------:R-:W-:-:S03]  /*7af0*/  @!P3 SHF.L.U64.HI R12, R191, 0x1, R36 ;  /* 0x00000001bf0cb819 */ /* 0x000fc60000010224 */
[----:B--2---:R-:W-:Y:S01]  /*7b00*/  @!P2 IMAD.WIDE R10, R186, 0x2, R4 ;  /* 0x00000002ba0aa825 */ /* 0x004fe200078e0204 */
        /* <DEDUP_REMOVED lines=11> */
.L_x_7751:
[----:B------:R-:W-:Y:S05]  /*7bc0*/  BSYNC B1 ;  /* 0x0000000000017941 */ /* 0x000fea0003800000 */
.L_x_7750:
[----:B---3-5:R-:W-:Y:S01]  /*7bd0*/  IMAD.MOV.U32 R0, RZ, RZ, R26 ;  /* 0x000000ffff007224 */ /* 0x028fe200078e001a */
[----:B------:R-:W-:Y:S01]  /*7be0*/  UMOV UR4, 0xffffffff ;  /* 0xffffffff00047882 */ /* 0x000fe20000000000 */
[----:B-1----:R-:W-:Y:S01]  /*7bf0*/  IMAD.MOV.U32 R3, RZ, RZ, R27 ;  /* 0x000000ffff037224 */ /* 0x002fe200078e001b */
[----:B----4-:R-:W-:Y:S01]  /*7c00*/  CS2R R8, SRZ ;  /* 0x0000000000087805 */ /* 0x010fe2000001ff00 */
[----:B--2---:R-:W-:Y:S01]  /*7c10*/  IMAD.MOV.U32 R4, RZ, RZ, R24 ;  /* 0x000000ffff047224 */ /* 0x004fe200078e0018 */
        /* <DEDUP_REMOVED lines=9> */
[----:B------:R-:W-:-:S04]  /*7cb0*/  PRMT R44, R44, 0x5410, R3 ;  /* 0x000054102c2c7816 */ /* 0x000fc80000000003 */
[----:B------:R-:W-:Y:S01]  /*7cc0*/  PRMT R45, R4, 0x5410, R5 ;  /* 0x00005410042d7816 */ /* 0x000fe20000000005 */
[----:B------:R-:W-:Y:S06]  /*7cd0*/  BRA.DIV UR4, `(.L_x_7752) ;  /* 0x0000016a049c7947 */ /* 0x000fec000b800000 */
[----:B------:R1:W2:Y:S04]  /*7ce0*/  SHFL.IDX PT, R0, R32, 0x1, 0x1c1f ;  /* 0x003c1f0020007f89 */ /* 0x0002a800000e0000 */
[----:B------:R1:W3:Y:S04]  /*7cf0*/  SHFL.IDX PT, R3, R31, 0x1, 0x1c1f ;  /* 0x003c1f001f037f89 */ /* 0x0002e800000e0000 */
[----:B------:R1:W4:Y:S04]  /*7d00*/  SHFL.IDX PT, R7, R33, 0x1, 0x1c1f ;  /* 0x003c1f0021077f89 */ /* 0x00032800000e0000 */
[----:B0-----:R-:W0:Y:S02]  /*7d10*/  SHFL.IDX PT, R30, R30, 0x1, 0x1c1f ;  /* 0x003c1f001e1e7f89 */ /* 0x001e2400000e0000 */
.L_x_8029:
[----:B------:R-:W-:Y:S01]  /*7d20*/  VIADD R34, R34, 0x20 ;  /* 0x0000002022227836 */ /* 0x000fe20000000000 */
[----:B------:R-:W-:Y:S01]  /*7d30*/  LEA.HI R4, R216, R216, RZ, 0x1 ;  /* 0x000000d8d8047211 */ /* 0x000fe200078f08ff */
[----:B------:R-:W-:Y:S01]  /*7d40*/  BSSY B1, `(.L_x_7753) ;  /* 0x0000021000017945 */ /* 0x000fe20003800000 */
[----:B------:R-:W-:Y:S02]  /*7d50*/  CS2R R10, SRZ ;  /* 0x00000000000a7805 */ /* 0x000fe4000001ff00 */
[----:B------:R-:W-:Y:S02]  /*7d60*/  CS2R R14, SRZ ;  /* 0x00000000000e7805 */ /* 0x000fe4000001ff00 */
[----:B------:R-:W-:Y:S01]  /*7d70*/  ISETP.GE.AND P0, PT, R34, R35, PT ;  /* 0x000000232200720c */ /* 0x000fe20003f06270 */
[----:B------:R-:W-:Y:S01]  /*7d80*/  IMAD.SHL.U32 R34, R190, 0x40, RZ ;  /* 0x00000040be227824 */ /* 0x000fe200078e00ff */
[----:B------:R-:W-:Y:S02]  /*7d90*/  LOP3.LUT R5, R4, 0xfffffffe, RZ, 0xc0, !PT ;  /* 0xfffffffe04057812 */ /* 0x000fe400078ec0ff */
[----:B------:R-:W-:-:S03]  /*7da0*/  CS2R R12, SRZ ;  /* 0x00000000000c7805 */ /* 0x000fc6000001ff00 */
[----:B------:R-:W-:-:S05]  /*7db0*/  IMAD.IADD R5, R216, 0x1, -R5 ;  /* 0x00000001d8057824 */ /* 0x000fca00078e0a05 */
[----:B-1----:R-:W-:Y:S01]  /*7dc0*/  SHF.L.U32 R33, R5, 0x1f, RZ ;  /* 0x0000001f05217819 */ /* 0x002fe200000006ff */
[----:B------:R-:W-:Y:S06]  /*7dd0*/  @P0 BRA `(.L_x_7754) ;  /* 0x00000000005c0947 */ /* 0x000fec0003800000 */
[----:B------:R-:W-:Y:S01]  /*7de0*/  ULDC UR4, c[0x0][0x3f4] ;  /* 0x0000fd0000047ab9 */ /* 0x000fe20000000800 */
[----:B---3--:R-:W-:Y:S01]  /*7df0*/  IMAD.MOV.U32 R4, RZ, RZ, R3 ;  /* 0x000000ffff047224 */ /* 0x008fe200078e0003 */
[----:B------:R-:W-:Y:S01]  /*7e00*/  ISETP.GE.AND P2, PT, R186, UR4, PT ;  /* 0x00000004ba007c0c */ /* 0x000fe2000bf46270 */
[----:B--2---:R-:W-:Y:S01]  /*7e10*/  IMAD.MOV.U32 R5, RZ, RZ, R0 ;  /* 0x000000ffff057224 */ /* 0x004fe200078e0000 */
[----:B------:R-:W-:Y:S02]  /*7e20*/  ISETP.GE.AND P3, PT, R191, UR4, PT ;  /* 0x00000004bf007c0c */ /* 0x000fe4000bf66270 */
[----:B------:R-:W-:Y:S01]  /*7e30*/  CS2R R14, SRZ ;  /* 0x00000000000e7805 */ /* 0x000fe2000001ff00 */
[----:B0-----:R-:W-:Y:S02]  /*7e40*/  IMAD.MOV.U32 R10, RZ, RZ, R30 ;  /* 0x000000ffff0a7224 */ /* 0x001fe400078e001e */
[----:B----4-:R-:W-:-:S06]  /*7e50*/  IMAD.MOV.U32 R11, RZ, RZ, R7 ;  /* 0x000000ffff0b7224 */ /* 0x010fcc00078e0007 */
[----:B------:R-:W-:Y:S02]  /*7e60*/  @!P2 IMAD.WIDE R4, R186, 0x2, R4 ;  /* 0x00000002ba04a825 */ /* 0x000fe400078e0204 */
[C---:B------:R-:W-:Y:S02]  /*7e70*/  @!P3 SHF.L.U64.HI R32, R191.reuse, 0x1, R36 ;  /* 0x00000001bf20b819 */ /* 0x040fe40000010224 */
[----:B------:R-:W-:Y:S01]  /*7e80*/  @!P3 IMAD.SHL.U32 R6, R191, 0x2, RZ ;  /* 0x00000002bf06b824 */ /* 0x000fe200078e00ff */
[----:B------:R0:W5:Y:S01]  /*7e90*/  @!P2 LD.E.64 R14, desc[UR42][R4.64] ;  /* 0x0000002a040ea980 */ /* 0x000162000c101b00 */
[----:B------:R-:W-:Y:S02]  /*7ea0*/  CS2R R8, SRZ ;  /* 0x0000000000087805 */ /* 0x000fe4000001ff00 */
[----:B------:R-:W-:Y:S02]  /*7eb0*/  CS2R R12, SRZ ;  /* 0x00000000000c7805 */ /* 0x000fe4000001ff00 */
[----:B0-----:R-:W-:-:S02]  /*7ec0*/  @!P3 IADD3 R4, P0, R3, R6, RZ ;  /* 0x000000060304b210 */ /* 0x001fc40007f1e0ff */
[----:B------:R-:W-:Y:S01]  /*7ed0*/  @!P3 IADD3 R6, P1, R30, R6, RZ ;  /* 0x000000061e06b210 */ /* 0x000fe20007f3e0ff */
[----:B------:R-:W-:Y:S01]  /*7ee0*/  @!P2 IMAD.WIDE R30, R186, 0x2, R10 ;  /* 0x00000002ba1ea825 */ /* 0x000fe200078e020a */
[----:B------:R-:W-:-:S03]  /*7ef0*/  CS2R R10, SRZ ;  /* 0x00000000000a7805 */ /* 0x000fc6000001ff00 */
[--C-:B------:R-:W-:Y:S01]  /*7f00*/  @!P3 IMAD.X R5, R0, 0x1, R32.reuse, P0 ;  /* 0x000000010005b824 */ /* 0x100fe200000e0620 */
[----:B------:R1:W5:Y:S01]  /*7f10*/  @!P2 LD.E.64 R8, desc[UR42][R30.64] ;  /* 0x0000002a1e08a980 */ /* 0x000362000c101b00 */
[----:B------:R-:W-:-:S03]  /*7f20*/  @!P3 IMAD.X R7, R7, 0x1, R32, P1 ;  /* 0x000000010707b824 */ /* 0x000fc600008e0620 */
[----:B------:R1:W5:Y:S04]  /*7f30*/  @!P3 LD.E.64 R12, desc[UR42][R4.64] ;  /* 0x0000002a040cb980 */ /* 0x000368000c101b00 */
[----:B------:R1:W5:Y:S02]  /*7f40*/  @!P3 LD.E.64 R10, desc[UR42][R6.64] ;  /* 0x0000002a060ab980 */ /* 0x000364000c101b00 */
.L_x_7754:
[----:B------:R-:W-:Y:S05]  /*7f50*/  BSYNC B1 ;  /* 0x0000000000017941 */ /* 0x000fea0003800000 */
.L_x_7753:
[----:B------:R-:W4:Y:S01]  /*7f60*/  SYNCS.PHASECHK.TRANS64.TRYWAIT P0, [R2+URZ+0x28c00], R33 ;  /* 0x028c0021020075a7 */ /* 0x000f22000800017f */
[----:B---3--:R-:W-:Y:S01]  /*7f70*/  LOP3.LUT R3, R34, 0x1c0, RZ, 0xc0, !PT ;  /* 0x000001c022037812 */ /* 0x008fe200078ec0ff */
[----:B-1---5:R-:W-:Y:S01]  /*7f80*/  IMAD.MOV.U32 R4, RZ, RZ, R8 ;  /* 0x000000ffff047224 */ /* 0x022fe200078e0008 */
[----:B------:R-:W-:Y:S01]  /*7f90*/  VIADDMNMX R31, R35, -R194, 0x40, PT ;  /* 0x00000040231f7446 */ /* 0x000fe200038009c2 */
[----:B------:R-:W-:Y:S01]  /*7fa0*/  IMAD.MOV.U32 R6, RZ, RZ, R14 ;  /* 0x000000ffff067224 */ /* 0x000fe200078e000e */
[----:B--2---:R-:W-:Y:S01]  /*7fb0*/  LOP3.LUT R0, R3, 0x18, R16, 0xf8, !PT ;  /* 0x0000001803007812 */ /* 0x004fe200078ef810 */
[----:B------:R-:W-:Y:S01]  /*7fc0*/  IMAD.MOV.U32 R5, RZ, RZ, R11 ;  /* 0x000000ffff057224 */ /* 0x000fe200078e000b */
[----:B------:R-:W-:Y:S01]  /*7fd0*/  SHF.R.U32.HI R3, RZ, 0x3, R3 ;  /* 0x00000003ff037819 */ /* 0x000fe20000011603 */
[----:B------:R-:W-:Y:S01]  /*7fe0*/  BSSY B1, `(.L_x_7755) ;  /* 0x0000013000017945 */ /* 0x000fe20003800000 */
[----:B------:R-:W-:Y:S01]  /*7ff0*/  PRMT R32, R32, 0x5410, R4 ;  /* 0x0000541020207816 */ /* 0x000fe20000000004 */
[----:B------:R-:W-:Y:S01]  /*8000*/  IMAD.MOV.U32 R4, RZ, RZ, R10 ;  /* 0x000000ffff047224 */ /* 0x000fe200078e000a */
[----:B------:R-:W-:Y:S01]  /*8010*/  LOP3.LUT R0, R0, R3, RZ, 0x3c, !PT ;  /* 0x0000000300007212 */ /* 0x000fe200078e3cff */
[----:B------:R-:W-:Y:S01]  /*8020*/  IMAD.MOV.U32 R3, RZ, RZ, R9 ;  /* 0x000000ffff037224 */ /* 0x000fe200078e0009 */
[----:B0-----:R-:W-:Y:S01]  /*8030*/  PRMT R30, R5, 0x7610, R30 ;  /* 0x00007610051e7816 */ /* 0x001fe2000000001e */
        /* <DEDUP_REMOVED lines=13> */
.L_x_8030:
[----:B------:R-:W-:Y:S05]  /*8110*/  BSYNC B1 ;  /* 0x0000000000017941 */ /* 0x000fea0003800000 */
.L_x_7755:
        /* <DEDUP_REMOVED lines=11> */
[--C-:B------:R-:W-:Y:S01]  /*81d0*/  HADD2.F32 R35, -RZ, R37.reuse.H0_H0 ;  /* 0x20000025ff237230 */ /* 0x100fe20000004100 */
[--C-:B------:R-:W-:Y:S01]  /*81e0*/  SHF.R.U32.HI R34, RZ, 0x10, R29.reuse ;  /* 0x00000010ff227819 */ /* 0x100fe2000001161d */
[----:B0-----:R-:W-:Y:S01]  /*81f0*/  HADD2.F32 R33, -RZ, R37.H1_H1 ;  /* 0x30000025ff217230 */ /* 0x001fe20000004100 */
        /* <DEDUP_REMOVED lines=9> */
[----:B------:R-:W-:Y:S01]  /*8290*/  FMUL.FTZ R29, R29, R34 ;  /* 0x000000221d1d7220 */ /* 0x000fe20000410000 */
[--C-:B------:R-:W-:Y:S02]  /*82a0*/  HADD2.F32 R26, -RZ, R6.reuse.H0_H0 ;  /* 0x20000006ff1a7230 */ /* 0x100fe40000004100 */
[----:B------:R-:W-:Y:S01]  /*82b0*/  FMUL.FTZ R38, R4, R35 ;  /* 0x0000002304267220 */ /* 0x000fe20000410000 */
[----:B------:R-:W-:-:S02]  /*82c0*/  HADD2.F32 R27, -RZ, R6.H1_H1 ;  /* 0x30000006ff1b7230 */ /* 0x000fc40000004100 */
[C---:B------:R-:W-:Y:S01]  /*82d0*/  FFMA.FTZ R39, R28.reuse, R34, -R37 ;  /* 0x000000221c277223 */ /* 0x040fe20000010825 */
[--C-:B------:R-:W-:Y:S02]  /*82e0*/  HADD2.F32 R6, -RZ, R5.reuse.H0_H0 ;  /* 0x20000005ff067230 */ /* 0x100fe40000004100 */
[----:B------:R-:W-:Y:S01]  /*82f0*/  FFMA.FTZ R40, R28, R36, R29 ;  /* 0x000000241c287223 */ /* 0x000fe2000001001d */
[-C--:B------:R-:W-:Y:S01]  /*8300*/  FMUL.FTZ R34, R4, R33.reuse ;  /* 0x0000002104227220 */ /* 0x080fe20000410000 */
[C---:B------:R-:W-:Y:S01]  /*8310*/  FFMA.FTZ R38, R7.reuse, R33, -R38 ;  /* 0x0000002107267223 */ /* 0x040fe20000010826 */
[----:B------:R-:W-:Y:S02]  /*8320*/  HADD2.F32 R5, -RZ, R5.H1_H1 ;  /* 0x30000005ff057230 */ /* 0x000fe40000004100 */
[----:B------:R-:W-:Y:S02]  /*8330*/  HADD2.F32 R33, -RZ, R43.H0_H0 ;  /* 0x2000002bff217230 */ /* 0x000fe40000004100 */
[----:B------:R-:W-:Y:S01]  /*8340*/  FFMA.FTZ R35, R7, R35, R34 ;  /* 0x0000002307237223 */ /* 0x000fe20000010022 */
[----:B------:R-:W-:-:S02]  /*8350*/  HADD2.F32 R28, -RZ, R44.H1_H1 ;  /* 0x3000002cff1c7230 */ /* 0x000fc40000004100 */
[----:B------:R-:W-:Y:S02]  /*8360*/  HADD2.F32 R29, -RZ, R41.H0_H0 ;  /* 0x20000029ff1d7230 */ /* 0x000fe40000004100 */
[C---:B------:R-:W-:Y:S01]  /*8370*/  FMUL.FTZ R37, R27.reuse, R33 ;  /* 0x000000211b257220 */ /* 0x040fe20000410000 */
[----:B------:R-:W-:Y:S02]  /*8380*/  HADD2.F32 R4, -RZ, R42.H0_H0 ;  /* 0x2000002aff047230 */ /* 0x000fe40000004100 */
[-C--:B------:R-:W-:Y:S01]  /*8390*/  FMUL.FTZ R36, R27, R28.reuse ;  /* 0x0000001c1b247220 */ /* 0x080fe20000410000 */
[C---:B------:R-:W-:Y:S01]  /*83a0*/  FMUL.FTZ R7, R5.reuse, R29 ;  /* 0x0000001d05077220 */ /* 0x040fe20000410000 */
[C---:B------:R-:W-:Y:S01]  /*83b0*/  FFMA.FTZ R37, R26.reuse, R28, -R37 ;  /* 0x0000001c1a257223 */ /* 0x040fe20000010825 */
[-C--:B------:R-:W-:Y:S01]  /*83c0*/  FMUL.FTZ R34, R5, R4.reuse ;  /* 0x0000000405227220 */ /* 0x080fe20000410000 */
[----:B------:R-:W-:Y:S01]  /*83d0*/  FFMA.FTZ R36, R26, R33, R36 ;  /* 0x000000211a247223 */ /* 0x000fe20000010024 */
[----:B------:R-:W-:Y:S01]  /*83e0*/  FFMA.FTZ R5, R6, R4, -R7 ;  /* 0x0000000406057223 */ /* 0x000fe20000010807 */
[----:B------:R-:W-:Y:S01]  /*83f0*/  F2FP.F16.F32.PACK_AB R7, R40, R39 ;  /* 0x000000272807723e */ /* 0x000fe200000000ff */
[----:B------:R-:W-:Y:S01]  /*8400*/  FFMA.FTZ R34, R6, R29, R34 ;  /* 0x0000001d06227223 */ /* 0x000fe20000010022 */
[----:B------:R-:W-:-:S02]  /*8410*/  F2FP.F16.F32.PACK_AB R4, R35, R38 ;  /* 0x000000262304723e */ /* 0x000fc400000000ff */
[----:B------:R-:W-:Y:S02]  /*8420*/  F2FP.F16.F32.PACK_AB R6, R36, R37 ;  /* 0x000000252406723e */ /* 0x000fe400000000ff */
[----:B------:R-:W-:-:S05]  /*8430*/  F2FP.F16.F32.PACK_AB R5, R34, R5 ;  /* 0x000000052205723e */ /* 0x000fca00000000ff */
[----:B------:R1:W-:Y:S02]  /*8440*/  STS.128 [R3+0x20400], R4 ;  /* 0x0204000403007388 */ /* 0x0003e40000000c00 */
.L_x_7760:
[----:B------:R-:W-:Y:S05]  /*8450*/  BSYNC B2 ;  /* 0x0000000000027941 */ /* 0x000fea0003800000 */
.L_x_7759:
        /* <DEDUP_REMOVED lines=43> */
.L_x_7758:
[----:B------:R-:W-:Y:S05]  /*8710*/  BSYNC B1 ;  /* 0x0000000000017941 */ /* 0x000fea0003800000 */
.L_x_7757:
        /* <DEDUP_REMOVED lines=50> */
.L_x_7763:
[----:B------:R-:W-:Y:S05]  /*8a40*/  BSYNC B1 ;  /* 0x0000000000017941 */ /* 0x000fea0003800000 */
.L_x_7762:
[----:B------:R-:W-:Y:S05]  /*8a50*/  @P1 BRA `(.L_x_7761) ;  /* 0x0000001400981947 */ /* 0x000fea0003800000 */
[----:B-1----:R-:W1:Y:S01]  /*8a60*/  LDS.128 R4, [R0+0x1000] ;  /* 0x0010000000047984 */ /* 0x002e620000000c00 */
[--C-:B------:R-:W-:Y:S01]  /*8a70*/  SHF.R.U64 R24, R12, 0x10, R13.reuse ;  /* 0x000000100c187819 */ /* 0x100fe2000000120d */
[----:B------:R-:W-:Y:S01]  /*8a80*/  HADD2.F32 R32, -RZ, R32.H0_H0 ;  /* 0x20000020ff207230 */ /* 0x000fe20000004100 */
[----:B------:R-:W-:Y:S02]  /*8a90*/  SHF.R.U32.HI R12, RZ, 0x10, R13 ;  /* 0x00000010ff0c7819 */ /* 0x000fe4000001160d */
[--C-:B------:R-:W-:Y:S02]  /*8aa0*/  SHF.R.U32.HI R13, RZ, 0x10, R11.reuse ;  /* 0x00000010ff0d7819 */ /* 0x100fe4000001160b */
        /* <DEDUP_REMOVED lines=29> */
[-C--:B------:R-:W-:Y:S01]  /*8c80*/  FMUL.FTZ R8, R5, R4.reuse ;  /* 0x0000000405087220 */ /* 0x080fe20000410000 */
        /* <DEDUP_REMOVED lines=8> */
.L_x_7748:
        /* <DEDUP_REMOVED lines=34> */
.L_x_8036:
        /* <DEDUP_REMOVED lines=8> */
[----:B------:R-:W-:Y:S02]  /*8fb0*/  ULDC UR4, c[0x0][0x3f4] ;  /* 0x0000fd0000047ab9 */ /* 0x000fe40000000800 */
[----:B------:R-:W-:-:S13]  /*8fc0*/  ISETP.GE.AND P0, PT, R16, UR4, PT ;  /* 0x0000000410007c0c */ /* 0x000fda000bf06270 */
[----:B------:R-:W-:Y:S05]  /*8fd0*/  @P0 BRA `(.L_x_7766) ;  /* 0x0000000000100947 */ /* 0x000fea0003800000 */
[----:B-12---:R-:W-:-:S04]  /*8fe0*/  IMAD.WIDE R4, R16, 0x2, R4 ;  /* 0x0000000210047825 */ /* 0x006fc800078e0204 */
[----:B---34-:R-:W-:Y:S01]  /*8ff0*/  IMAD.WIDE R6, R16, 0x2, R6 ;  /* 0x0000000210067825 */ /* 0x018fe200078e0206 */
[----:B------:R1:W5:Y:S04]  /*9000*/  LD.E.128 R24, desc[UR42][R4.64] ;  /* 0x0000002a04187980 */ /* 0x000368000c101d00 */
[----:B------:R1:W5:Y:S02]  /*9010*/  LD.E.128 R28, desc[UR42][R6.64] ;  /* 0x0000002a061c7980 */ /* 0x000364000c101d00 */
.L_x_7766:
[----:B------:R-:W-:Y:S05]  /*9020*/  BSYNC B1 ;  /* 0x0000000000017941 */ /* 0x000fea0003800000 */
.L_x_7765:
[----:B-12--5:R-:W-:Y:S01]  /*9030*/  IMAD.MOV.U32 R4, RZ, RZ, R28 ;  /* 0x000000ffff047224 */ /* 0x026fe200078e001c */
[----:B------:R-:W-:Y:S01]  /*9040*/  UMOV UR4, 0xffffffff ;  /* 0xffffffff00047882 */ /* 0x000fe20000000000 */
[----:B------:R-:W-:Y:S02]  /*9050*/  IMAD.MOV.U32 R5, RZ, RZ, R29 ;  /* 0x000000ffff057224 */ /* 0x000fe400078e001d */
[----:B----4-:R-:W-:Y:S02]  /*9060*/  IMAD.MOV.U32 R6, RZ, RZ, R30 ;  /* 0x000000ffff067224 */ /* 0x010fe400078e001e */
[----:B---3--:R-:W-:Y:S01]  /*9070*/  IMAD.MOV.U32 R7, RZ, RZ, R31 ;  /* 0x000000ffff077224 */ /* 0x008fe200078e001f */
[----:B------:R-:W-:Y:S01]  /*9080*/  PRMT R41, R5, 0x7610, R41 ;  /* 0x0000761005297816 */ /* 0x000fe20000000029 */
[----:B------:R-:W-:Y:S01]  /*9090*/  IMAD.MOV.U32 R5, RZ, RZ, R25 ;  /* 0x000000ffff057224 */ /* 0x000fe200078e0019 */
[----:B------:R-:W-:Y:S01]  /*90a0*/  PRMT R55, R4, 0x5410, R6 ;  /* 0x0000541004377816 */ /* 0x000fe20000000006 */
[----:B------:R-:W-:Y:S01]  /*90b0*/  IMAD.MOV.U32 R4, RZ, RZ, R24 ;  /* 0x000000ffff047224 */ /* 0x000fe200078e0018 */
[----:B------:R-:W-:Y:S01]  /*90c0*/  PRMT R46, R7, 0x7610, R46 ;  /* 0x00007610072e7816 */ /* 0x000fe2000000002e */
[----:B------:R-:W-:Y:S01]  /*90d0*/  IMAD.MOV.U32 R6, RZ, RZ, R26 ;  /* 0x000000ffff067224 */ /* 0x000fe200078e001a */
[----:B------:R-:W-:Y:S01]  /*90e0*/  PRMT R40, R5, 0x7610, R40 ;  /* 0x0000761005287816 */ /* 0x000fe20000000028 */
[----:B------:R-:W-:-:S03]  /*90f0*/  IMAD.MOV.U32 R7, RZ, RZ, R27 ;  /* 0x000000ffff077224 */ /* 0x000fc600078e001b */
[----:B------:R-:W-:Y:S02]  /*9100*/  PRMT R57, R4, 0x5410, R6 ;  /* 0x0000541004397816 */ /* 0x000fe40000000006 */
[----:B------:R-:W-:Y:S02]  /*9110*/  CS2R R4, SRZ ;  /* 0x0000000000047805 */ /* 0x000fe4000001ff00 */
[----:B------:R-:W-:Y:S01]  /*9120*/  PRMT R46, R46, 0x5410, R7 ;  /* 0x000054102e2e7816 */ /* 0x000fe20000000007 */
[----:B------:R-:W-:Y:S06]  /*9130*/  BRA.DIV UR4, `(.L_x_7767) ;  /* 0x0000015a04807947 */ /* 0x000fec000b800000 */
[----:B0-----:R-:W0:Y:S04]  /*9140*/  SHFL.IDX PT, R0, R0, 0x1, 0x1c1f ;  /* 0x003c1f0000007f89 */ /* 0x001e2800000e0000 */
[----:B------:R-:W1:Y:S04]  /*9150*/  SHFL.IDX PT, R3, R3, 0x1, 0x1c1f ;  /* 0x003c1f0003037f89 */ /* 0x000e6800000e0000 */
[----:B------:R2:W3:Y:S04]  /*9160*/  SHFL.IDX PT, R6, R9, 0x1, 0x1c1f ;  /* 0x003c1f0009067f89 */ /* 0x0004e800000e0000 */
[----:B------:R2:W4:Y:S01]  /*9170*/  SHFL.IDX PT, R14, R8, 0x1, 0x1c1f ;  /* 0x003c1f00080e7f89 */ /* 0x00052200000e0000 */
[----:B0-----:R-:W-:-:S02]  /*9180*/  IMAD.MOV.U32 R13, RZ, RZ, R0 ;  /* 0x000000ffff0d7224 */ /* 0x001fc400078e0000 */
[----:B-12---:R-:W-:-:S07]  /*9190*/  IMAD.MOV.U32 R12, RZ, RZ, R3 ;  /* 0x000000ffff0c7224 */ /* 0x006fce00078e0003 */
.L_x_8042:
        /* <DEDUP_REMOVED lines=23> */
.L_x_7769:
[----:B------:R-:W-:Y:S05]  /*9310*/  BSYNC B1 ;  /* 0x0000000000017941 */ /* 0x000fea0003800000 */
.L_x_7768:
[----:B------:R-:W2:Y:S01]  /*9320*/  SYNCS.PHASECHK.TRANS64.TRYWAIT P1, [R2+URZ+0x28c00], R3 ;  /* 0x028c0003020075a7 */ /* 0x000ea2000802017f */
[----:B-1----:R-:W-:Y:S01]  /*9330*/  VIADDMNMX R13, R21, -R194, 0x40, PT ;  /* 0x00000040150d7446 */ /* 0x002fe200038009c2 */
[----:B-----5:R-:W-:Y:S01]  /*9340*/  IMAD.MOV.U32 R12, RZ, RZ, R4 ;  /* 0x000000ffff0c7224 */ /* 0x020fe200078e0004 */
[----:B0-----:R-:W-:Y:S01]  /*9350*/  ISETP.GE.AND P0, PT, R16, R33, PT ;  /* 0x000000211000720c */ /* 0x001fe20003f06270 */
[----:B----4-:R-:W-:Y:S01]  /*9360*/  IMAD.MOV.U32 R14, RZ, RZ, R5 ;  /* 0x000000ffff0e7224 */ /* 0x010fe200078e0005 */
[----:B------:R-:W-:Y:S01]  /*9370*/  BSSY B1, `(.L_x_7770) ;  /* 0x000000f000017945 */ /* 0x000fe20003800000 */
[C---:B------:R-:W-:Y:S01]  /*9380*/  VIADD R0, R184.reuse, 0x20 ;  /* 0x00000020b8007836 */ /* 0x040fe20000000000 */
[-C--:B------:R-:W-:Y:S01]  /*9390*/  ISETP.GE.OR P2, PT, R184, R13.reuse, P0 ;  /* 0x0000000db800720c */ /* 0x080fe20000746670 */
[----:B------:R-:W-:Y:S01]  /*93a0*/  IMAD.MOV.U32 R15, RZ, RZ, R9 ;  /* 0x000000ffff0f7224 */ /* 0x000fe200078e0009 */
[----:B------:R-:W-:Y:S01]  /*93b0*/  PRMT R38, R38, 0x5410, R12 ;  /* 0x0000541026267816 */ /* 0x000fe2000000000c */
[----:B------:R-:W-:Y:S01]  /*93c0*/  IMAD.MOV.U32 R12, RZ, RZ, R6 ;  /* 0x000000ffff0c7224 */ /* 0x000fe200078e0006 */
[----:B------:R-:W-:Y:S01]  /*93d0*/  PRMT R58, R14, 0x7610, R58 ;  /* 0x000076100e3a7816 */ /* 0x000fe2000000003a */
[----:B------:R-:W-:Y:S01]  /*93e0*/  IMAD.MOV.U32 R14, RZ, RZ, R8 ;  /* 0x000000ffff0e7224 */ /* 0x000fe200078e0008 */
[----:B------:R-:W-:Y:S01]  /*93f0*/  ISETP.GE.OR P0, PT, R0, R13, P0 ;  /* 0x0000000d0000720c */ /* 0x000fe20000706670 */
[----:B------:R-:W-:Y:S01]  /*9400*/  IMAD.MOV.U32 R13, RZ, RZ, R7 ;  /* 0x000000ffff0d7224 */ /* 0x000fe200078e0007 */
[----:B------:R-:W-:Y:S01]  /*9410*/  PRMT R58, R58, 0x5410, R15 ;  /* 0x000054103a3a7816 */ /* 0x000fe2000000000f */
[----:B------:R-:W-:Y:S01]  /*9420*/  IMAD.IADD R21, R16, 0x1, R33 ;  /* 0x0000000110157824 */ /* 0x000fe200078e0221 */
[----:B------:R-:W-:-:S02]  /*9430*/  PRMT R38, R14, 0x7610, R38 ;  /* 0x000076100e267816 */ /* 0x000fc40000000026 */
[----:B------:R-:W-:Y:S01]  /*9440*/  PRMT R36, R13, 0x5410, R12 ;  /* 0x000054100d247816 */ /* 0x000fe2000000000c */
[----:B--2---:R-:W-:Y:S06]  /*9450*/  @!P1 BRA `(.L_x_7771) ;  /* 0x0000015800309947 */ /* 0x004fec0003800000 */
.L_x_8043:
[----:B------:R-:W-:Y:S05]  /*9460*/  BSYNC B1 ;  /* 0x0000000000017941 */ /* 0x000fea0003800000 */
.L_x_7770:
[----:B------:R-:W-:Y:S01]  /*9470*/  BSSY B1, `(.L_x_7772) ;  /* 0x0000063000017945 */ /* 0x000fe20003800000 */
[----:B0-----:R-:W-:Y:S01]  /*9480*/  IMAD.MOV.U32 R3, RZ, RZ, R10 ;  /* 0x000000ffff037224 */ /* 0x001fe200078e000a */
        /* <DEDUP_REMOVED lines=25> */
[----:B------:R-:W1:Y:S01]  /*9620*/  LDS.128 R12, [R37+0x20400] ;  /* 0x02040000250c7984 */ /* 0x000e620000000c00 */
        /* <DEDUP_REMOVED lines=71> */
.L_x_7773:
[----:B------:R-:W-:Y:S05]  /*9aa0*/  BSYNC B1 ;  /* 0x0000000000017941 */ /* 0x000fea0003800000 */
.L_x_7772:
[----:B------:R-:W-:Y:S01]  /*9ab0*/  PRMT R31, R3, 0x5410, R20 ;  /* 0x00005410031f7816 */ /* 0x000fe20000000014 */
[----:B------:R-:W-:Y:S06]  /*9ac0*/  @P0 BRA `(.L_x_7761) ;  /* 0x00000004007c0947 */ /* 0x000fec0003800000 */
[----:B------:R-:W2:Y:S01]  /*9ad0*/  LDL R42, [R1+0x64] ;  /* 0x00006400012a7983 */ /* 0x000ea20000100800 */
[----:B0-----:R-:W-:Y:S01]  /*9ae0*/  IMAD.SHL.U32 R12, R0, 0x40, RZ ;  /* 0x00000040000c7824 */ /* 0x001fe200078e00ff */
[----:B------:R-:W-:Y:S01]  /*9af0*/  SHF.R.S32.HI R3, RZ, 0x1f, R0 ;  /* 0x0000001fff037819 */ /* 0x000fe20000011400 */
[----:B------:R-:W-:Y:S01]  /*9b00*/  HADD2.F32 R20, -RZ, R58.H0_H0 ;  /* 0x2000003aff147230 */ /* 0x000fe20000004100 */
[--C-:B------:R-:W-:Y:S02]  /*9b10*/  SHF.R.U64 R35, R6, 0x10, R7.reuse ;  /* 0x0000001006237819 */ /* 0x100fe40000001207 */
[----:B------:R-:W-:Y:S02]  /*9b20*/  LEA.HI R3, R3, R0, RZ, 0x3 ;  /* 0x0000000003037211 */ /* 0x000fe400078f18ff */
[----:B------:R-:W-:Y:S02]  /*9b30*/  LOP3.LUT R12, R12, 0x1c0, RZ, 0xc0, !PT ;  /* 0x000001c00c0c7812 */ /* 0x000fe400078ec0ff */
[----:B------:R-:W-:Y:S01]  /*9b40*/  SHF.R.U32.HI R33, RZ, 0x10, R7 ;  /* 0x00000010ff217819 */ /* 0x000fe20000011607 */
[----:B------:R-:W-:Y:S01]  /*9b50*/  IMAD.SHL.U32 R3, R3, 0x40, RZ ;  /* 0x0000004003037824 */ /* 0x000fe200078e00ff */
[----:B------:R-:W-:-:S02]  /*9b60*/  SHF.R.U32.HI R0, RZ, 0x3, R12 ;  /* 0x00000003ff007819 */ /* 0x000fc4000001160c */
[----:B------:R-:W-:Y:S01]  /*9b70*/  SHF.R.U64 R40, R10, 0x10, R11 ;  /* 0x000000100a287819 */ /* 0x000fe2000000120b */
[----:B------:R-:W-:Y:S01]  /*9b80*/  HADD2.F32 R10, -RZ, R58.H1_H1 ;  /* 0x3000003aff0a7230 */ /* 0x000fe20000004100 */
[----:B------:R-:W-:Y:S02]  /*9b90*/  LOP3.LUT R21, R0, R21, R12, 0x1e, !PT ;  /* 0x0000001500157212 */ /* 0x000fe400078e1e0c */
[----:B------:R-:W-:Y:S02]  /*9ba0*/  LOP3.LUT R0, R3, 0xfffffe00, RZ, 0xc0, !PT ;  /* 0xfffffe0003007812 */ /* 0x000fe400078ec0ff */
[----:B------:R-:W-:Y:S02]  /*9bb0*/  SHF.R.U32.HI R29, RZ, 0x10, R9 ;  /* 0x00000010ff1d7819 */ /* 0x000fe40000011609 */
[----:B------:R-:W-:Y:S01]  /*9bc0*/  SHF.R.U32.HI R28, RZ, 0x10, R5 ;  /* 0x00000010ff1c7819 */ /* 0x000fe20000011605 */
[----:B------:R-:W-:Y:S01]  /*9bd0*/  IMAD.IADD R21, R0, 0x1, R21 ;  /* 0x0000000100157824 */ /* 0x000fe200078e0215 */
[----:B------:R-:W-:Y:S01]  /*9be0*/  SHF.R.U32.HI R39, RZ, 0x10, R11 ;  /* 0x00000010ff277819 */ /* 0x000fe2000001160b */
[----:B------:R-:W-:Y:S01]  /*9bf0*/  HADD2.F32 R11, -RZ, R36.H1_H1 ;  /* 0x30000024ff0b7230 */ /* 0x000fe20000004100 */
[----:B------:R-:W-:Y:S01]  /*9c00*/  SHF.R.U64 R41, R8, 0x10, R9 ;  /* 0x0000001008297819 */ /* 0x000fe20000001209 */
[----:B------:R-:W-:Y:S01]  /*9c10*/  IMAD R21, R21, 0x2, R2 ;  /* 0x0000000215157824 */ /* 0x000fe200078e0202 */
[----:B------:R-:W-:Y:S01]  /*9c20*/  SHF.R.U64 R37, R4, 0x10, R5 ;  /* 0x0000001004257819 */ /* 0x000fe20000001205 */
[----:B------:R-:W-:-:S02]  /*9c30*/  HADD2.F32 R28, -RZ, R28.H0_H0 ;  /* 0x2000001cff1c7230 */ /* 0x000fc40000004100 */
[----:B------:R-:W-:Y:S01]  /*9c40*/  HADD2.F32 R36, -RZ, R36.H0_H0 ;  /* 0x20000024ff247230 */ /* 0x000fe20000004100 */
        /* <DEDUP_REMOVED lines=8> */
[----:B------:R-:W-:Y:S02]  /*9cd0*/  HADD2.F32 R8, -RZ, R26.H0_H0 ;  /* 0x2000001aff087230 */ /* 0x000fe40000004100 */
[--C-:B------:R-:W-:Y:S02]  /*9ce0*/  HADD2.F32 R9, -RZ, R27.reuse.H0_H0 ;  /* 0x2000001bff097230 */ /* 0x100fe40000004100 */
[----:B------:R-:W-:Y:S02]  /*9cf0*/  HADD2.F32 R27, -RZ, R27.H1_H1 ;  /* 0x3000001bff1b7230 */ /* 0x000fe40000004100 */
[----:B------:R-:W-:Y:S02]  /*9d00*/  HADD2.F32 R24, -RZ, R24.H1_H1 ;  /* 0x30000018ff187230 */ /* 0x000fe40000004100 */
[----:B------:R-:W-:Y:S01]  /*9d10*/  HADD2.F32 R26, -RZ, R26.H1_H1 ;  /* 0x3000001aff1a7230 */ /* 0x000fe20000004100 */
[----:B--2---:R-:W0:Y:S02]  /*9d20*/  LDS.128 R12, [R42+0x20400] ;  /* 0x020400002a0c7984 */ /* 0x004e240000000c00 */
[----:B0-----:R-:W-:-:S02]  /*9d30*/  HADD2.F32 R3, -RZ, R13.H0_H0 ;  /* 0x2000000dff037230 */ /* 0x001fc40000004100 */
[----:B------:R-:W-:Y:S02]  /*9d40*/  HADD2.F32 R13, -RZ, R13.H1_H1 ;  /* 0x3000000dff0d7230 */ /* 0x000fe40000004100 */
[----:B------:R-:W-:Y:S02]  /*9d50*/  HADD2.F32 R0, -RZ, R12.H0_H0 ;  /* 0x2000000cff007230 */ /* 0x000fe40000004100 */
[C---:B------:R-:W-:Y:S01]  /*9d60*/  FFMA.FTZ R30, R3.reuse, R10, -R30 ;  /* 0x0000000a031e7223 */ /* 0x040fe2000001081e */
[----:B------:R-:W-:Y:S02]  /*9d70*/  HADD2.F32 R10, -RZ, R29.H0_H0 ;  /* 0x2000001dff0a7230 */ /* 0x000fe40000004100 */
[----:B------:R-:W-:Y:S01]  /*9d80*/  FFMA.FTZ R32, R3, R20, R32 ;  /* 0x0000001403207223 */ /* 0x000fe20000010020 */
[----:B------:R-:W-:Y:S02]  /*9d90*/  HADD2.F32 R3, -RZ, R38.H0_H0 ;  /* 0x20000026ff037230 */ /* 0x000fe40000004100 */
[----:B------:R-:W-:-:S02]  /*9da0*/  HADD2.F32 R4, -RZ, R14.H0_H0 ;  /* 0x2000000eff047230 */ /* 0x000fc40000004100 */
[-C--:B------:R-:W-:Y:S01]  /*9db0*/  FMUL.FTZ R20, R25, R10.reuse ;  /* 0x0000000a19147220 */ /* 0x080fe20000410000 */
[C---:B------:R-:W-:Y:S01]  /*9dc0*/  FMUL.FTZ R25, R6.reuse, R7 ;  /* 0x0000000706197220 */ /* 0x040fe20000410000 */
[-C--:B------:R-:W-:Y:S01]  /*9dd0*/  FMUL.FTZ R6, R6, R3.reuse ;  /* 0x0000000306067220 */ /* 0x080fe20000410000 */
[C---:B------:R-:W-:Y:S01]  /*9de0*/  FFMA.FTZ R29, R13.reuse, R10, -R34 ;  /* 0x0000000a0d1d7223 */ /* 0x040fe20000010822 */
[----:B------:R-:W-:Y:S01]  /*9df0*/  FFMA.FTZ R13, R13, R28, R20 ;  /* 0x0000001c0d0d7223 */ /* 0x000fe20000010014 */
[C---:B------:R-:W-:Y:S01]  /*9e00*/  FFMA.FTZ R25, R0.reuse, R3, -R25 ;  /* 0x0000000300197223 */ /* 0x040fe20000010819 */
[--C-:B------:R-:W-:Y:S02]  /*9e10*/  HADD2.F32 R3, -RZ, R31.reuse.H0_H0 ;  /* 0x2000001fff037230 */ /* 0x100fe40000004100 */
[----:B------:R-:W-:Y:S01]  /*9e20*/  FFMA.FTZ R10, R0, R7, R6 ;  /* 0x00000007000a7223 */ /* 0x000fe20000010006 */
[----:B------:R-:W-:Y:S02]  /*9e30*/  HADD2.F32 R0, -RZ, R31.H1_H1 ;  /* 0x3000001fff007230 */ /* 0x000fe40000004100 */
[----:B------:R-:W-:Y:S01]  /*9e40*/  FMUL.FTZ R7, R8, R11 ;  /* 0x0000000b08077220 */ /* 0x000fe20000410000 */
[----:B------:R-:W-:-:S02]  /*9e50*/  HADD2.F32 R5, -RZ, R15.H0_H0 ;  /* 0x2000000fff057230 */ /* 0x000fc40000004100 */
[-C--:B------:R-:W-:Y:S01]  /*9e60*/  FMUL.FTZ R31, R8, R3.reuse ;  /* 0x00000003081f7220 */ /* 0x080fe20000410000 */
[C---:B------:R-:W-:Y:S01]  /*9e70*/  FMUL.FTZ R28, R9.reuse, R36 ;  /* 0x00000024091c7220 */ /* 0x040fe20000410000 */
[----:B------:R-:W-:Y:S02]  /*9e80*/  HADD2.F32 R8, -RZ, R33.H0_H0 ;  /* 0x20000021ff087230 */ /* 0x000fe40000004100 */
[-C--:B------:R-:W-:Y:S01]  /*9e90*/  FMUL.FTZ R9, R9, R0.reuse ;  /* 0x0000000009097220 */ /* 0x080fe20000410000 */
[----:B------:R-:W-:Y:S02]  /*9ea0*/  HADD2.F32 R6, -RZ, R39.H0_H0 ;  /* 0x20000027ff067230 */ /* 0x000fe40000004100 */
[C---:B------:R-:W-:Y:S01]  /*9eb0*/  FFMA.FTZ R20, R4.reuse, R3, -R7 ;  /* 0x0000000304147223 */ /* 0x040fe20000010807 */
[----:B------:R-:W-:Y:S02]  /*9ec0*/  HADD2.F32 R15, -RZ, R15.H1_H1 ;  /* 0x3000000fff0f7230 */ /* 0x000fe40000004100 */
[----:B------:R-:W-:Y:S01]  /*9ed0*/  FFMA.FTZ R31, R4, R11, R31 ;  /* 0x0000000b041f7223 */ /* 0x000fe2000001001f */
[C---:B------:R-:W-:Y:S01]  /*9ee0*/  FFMA.FTZ R28, R5.reuse, R0, -R28 ;  /* 0x00000000051c7223 */ /* 0x040fe2000001081c */
[----:B------:R-:W-:Y:S01]  /*9ef0*/  FFMA.FTZ R36, R5, R36, R9 ;  /* 0x0000002405247223 */ /* 0x000fe20000010009 */
[----:B------:R-:W-:-:S02]  /*9f00*/  HADD2.F32 R7, -RZ, R37.H0_H0 ;  /* 0x20000025ff077230 */ /* 0x000fc40000004100 */
[C---:B------:R-:W-:Y:S01]  /*9f10*/  FMUL.FTZ R4, R27.reuse, R8 ;  /* 0x000000081b047220 */ /* 0x040fe20000410000 */
[-C--:B------:R-:W-:Y:S01]  /*9f20*/  FMUL.FTZ R0, R27, R6.reuse ;  /* 0x000000061b007220 */ /* 0x080fe20000410000 */
[----:B------:R-:W-:Y:S02]  /*9f30*/  HADD2.F32 R3, -RZ, R41.H0_H0 ;  /* 0x20000029ff037230 */ /* 0x000fe40000004100 */
[----:B------:R-:W-:Y:S02]  /*9f40*/  HADD2.F32 R9, -RZ, R35.H0_H0 ;  /* 0x20000023ff097230 */ /* 0x000fe40000004100 */
[C---:B------:R-:W-:Y:S01]  /*9f50*/  FFMA.FTZ R27, R15.reuse, R6, -R4 ;  /* 0x000000060f1b7223 */ /* 0x040fe20000010804 */
[----:B------:R-:W-:Y:S02]  /*9f60*/  HADD2.F32 R5, -RZ, R40.H0_H0 ;  /* 0x20000028ff057230 */ /* 0x000fe40000004100 */
[----:B------:R-:W-:Y:S01]  /*9f70*/  FFMA.FTZ R33, R15, R8, R0 ;  /* 0x000000080f217223 */ /* 0x000fe20000010000 */
[----:B------:R-:W-:-:S02]  /*9f80*/  HADD2.F32 R12, -RZ, R12.H1_H1 ;  /* 0x3000000cff0c7230 */ /* 0x000fc40000004100 */
[C---:B------:R-:W-:Y:S01]  /*9f90*/  FMUL.FTZ R11, R24.reuse, R7 ;  /* 0x00000007180b7220 */ /* 0x040fe20000410000 */
[----:B------:R-:W-:Y:S02]  /*9fa0*/  HADD2.F32 R14, -RZ, R14.H1_H1 ;  /* 0x3000000eff0e7230 */ /* 0x000fe40000004100 */
        /* <DEDUP_REMOVED lines=17> */
.L_x_7761:
[----:B------:R-:W-:Y:S05]  /*a0c0*/  BSYNC B0 ;  /* 0x0000000000007941 */ /* 0x000fea0003800000 */
.L_x_7747:
        /* <DEDUP_REMOVED lines=8> */
.L_x_7744:
[----:B--2---:R-:W-:-:S05]  /*a150*/  IMAD.U32 R0, RZ, RZ, UR37 ;  /* 0x00000025ff007e24 */ /* 0x004fca000f8e00ff */
[----:B------:R-:W-:-:S13]  /*a160*/  ISETP.NE.AND P0, PT, R0, 0x3, PT ;  /* 0x000000030000780c */ /* 0x000fda0003f05270 */
[----:B------:R-:W-:Y:S05]  /*a170*/  @!P0 BRA `(.L_x_7774) ;  /* 0x0000000000048947 */ /* 0x000fea0003800000 */
[----:B------:R-:W-:Y:S01]  /*a180*/  BPT.TRAP 0x1 ;  /* 0x000000040000795c */ /* 0x000fe20000300000 */
.L_x_7774:
[----:B---3--:R-:W-:Y:S01]  /*a190*/  IMAD R21, R18, 0x8, R2 ;  /* 0x0000000812157824 */ /* 0x008fe200078e0202 */
[----:B------:R-:W-:-:S04]  /*a1a0*/  SHF.L.U32 R58, R22, 0x1f, RZ ;  /* 0x0000001f163a7819 */ /* 0x000fc800000006ff */
[----:B------:R2:W3:Y:S01]  /*a1b0*/  SYNCS.PHASECHK.TRANS64.TRYWAIT P2, [R21+URZ+0x28c30], R58 ;  /* 0x028c303a150075a7 */ /* 0x0004e2000804017f */
[----:B------:R-:W-:Y:S05]  /*a1c0*/  @!P0 BRA `(.L_x_7775) ;  /* 0x0000000000048947 */ /* 0x000fea0003800000 */
[----:B------:R-:W-:Y:S01]  /*a1d0*/  BPT.TRAP 0x1 ;  /* 0x000000040000795c */ /* 0x000fe20000300000 */
.L_x_7775:
[----:B01----:R-:W0:Y:S01]  /*a1e0*/  S2R R3, SR_TID.X ;  /* 0x0000000000037919 */ /* 0x003e220000002100 */
[----:B------:R-:W-:-:S05]  /*a1f0*/  VIADD R0, R2, 0x22400 ;  /* 0x0002240002007836 */ /* 0x000fca0000000000 */
[----:B------:R-:W-:-:S04]  /*a200*/  SHF.R.U32.HI R0, RZ, 0x4, R0 ;  /* 0x00000004ff007819 */ /* 0x000fc80000011600 */
[----:B------:R-:W-:Y:S02]  /*a210*/  LOP3.LUT R0, R0, 0x3fff, RZ, 0xc0, !PT ;  /* 0x00003fff00007812 */ /* 0x000fe400078ec0ff */
[----:B0-----:R-:W-:-:S04]  /*a220*/  LOP3.LUT R3, R3, 0x7f, RZ, 0xc0, !PT ;  /* 0x0000007f03037812 */ /* 0x001fc800078ec0ff */
[----:B------:R-:W-:Y:S01]  /*a230*/  ISETP.NE.AND P1, PT, R3, RZ, PT ;  /* 0x000000ff0300720c */ /* 0x000fe20003f25270 */
[----:B---3--:R-:W-:-:S12]  /*a240*/  @P2 BRA `(.L_x_7776) ;  /* 0x0000000000082947 */ /* 0x008fd80003800000 */
[----:B------:R-:W0:Y:S02]  /*a250*/  SYNCS.PHASECHK.TRANS64.TRYWAIT P2, [R21+URZ+0x28c30], R58 ;  /* 0x028c303a150075a7 */ /* 0x000e24000804017f */
[----:B0-----:R-:W-:Y:S05]  /*a260*/  @!P2 BRA `(.L_x_7777) ;  /* 0x0000014800c0a947 */ /* 0x001fea0003800000 */
.L_x_7776:
[----:B------:R-:W-:Y:S05]  /*a270*/  WARPSYNC.ALL ;  /* 0x0000000000007948 */ /* 0x000fea0003800000 */
[----:B------:R-:W-:Y:S01]  /*a280*/  LOP3.LUT R15, R0, 0x10000, RZ, 0xfc, !PT ;  /* 0x00010000000f7812 */ /* 0x000fe200078efcff */
[----:B------:R-:W-:Y:S01]  /*a290*/  VIADD R0, R2, 0x20400 ;  /* 0x0002040002007836 */ /* 0x000fe20000000000 */
[----:B------:R-:W-:-:S03]  /*a2a0*/  WARPGROUP.ARRIVE ;  /* 0x00000000000079c5 */ /* 0x000fc60000000000 */
[----:B------:R-:W-:Y:S01]  /*a2b0*/  IMAD R6, R18, 0x200, R15 ;  /* 0x0000020012067824 */ /* 0x000fe200078e020f */
[----:B------:R-:W1:Y:S01]  /*a2c0*/  LDC R3, c[0x0][0x448] ;  /* 0x00011200ff037b82 */ /* 0x000e620000000800 */
[----:B------:R-:W-:Y:S01]  /*a2d0*/  IMAD.MOV.U32 R7, RZ, RZ, 0x40000040 ;  /* 0x40000040ff077424 */ /* 0x000fe200078e00ff */
        /* <DEDUP_REMOVED lines=14> */
[----:B------:R-:W-:Y:S01]  /*a3c0*/  LOP3.LUT R19, R19, 0xf7ffffff, RZ, 0xc0, !PT ;  /* 0xf7ffffff13137812 */ /* 0x000fe200078ec0ff */
[----:B------:R-:W-:-:S02]  /*a3d0*/  IMAD.MOV.U32 R7, RZ, RZ, 0x40000040 ;  /* 0x40000040ff077424 */ /* 0x000fc400078e00ff */
[----:B------:R-:W-:Y:S01]  /*a3e0*/  IMAD.IADD R0, R203, 0x1, R194 ;  /* 0x00000001cb007824 */ /* 0x000fe200078e02c2 */
[----:B-1----:R-:W-:-:S07]  /*a3f0*/  ISETP.NE.AND P5, PT, R3, 0x1, PT ;  /* 0x000000010300780c */ /* 0x002fce0003fa5270 */
[----:B------:R-:W-:Y:S01]  /*a400*/  HGMMA.64x64x16.F32 R24, gdesc[UR4], RZ, !UPT, gsb0 ;  /* 0x00e00000041879f0 */ /* 0x000fe2000c0008ff */
[----:B------:R-:W-:Y:S01]  /*a410*/  R2UR UR6, R8 ;  /* 0x00000000080672ca */ /* 0x000fe200000e0000 */
[----:B------:R-:W-:Y:S01]  /*a420*/  VIADD R8, R4, 0x4 ;  /* 0x0000000404087836 */ /* 0x000fe20000000000 */
[----:B------:R-:W-:Y:S01]  /*a430*/  R2UR UR7, R9 ;  /* 0x00000000090772ca */ /* 0x000fe200000e0000 */
[----:B------:R-:W-:Y:S01]  /*a440*/  IMAD.MOV.U32 R9, RZ, RZ, 0x40000040 ;  /* 0x40000040ff097424 */ /* 0x000fe200078e00ff */
[----:B------:R-:W-:Y:S02]  /*a450*/  R2UR UR4, R10 ;  /* 0x000000000a0472ca */ /* 0x000fe400000e0000 */
[----:B------:R-:W-:Y:S01]  /*a460*/  R2UR UR5, R11 ;  /* 0x000000000b0572ca */ /* 0x000fe200000e0000 */
[----:B------:R-:W1:Y:S01]  /*a470*/  @P5 LDC R3, c[0x0][0x44c] ;  /* 0x00011300ff035b82 */ /* 0x000e620000000800 */
[----:B------:R-:W-:Y:S01]  /*a480*/  @P5 LOP3.LUT R19, R19, 0x8000000, RZ, 0xfc, !PT ;  /* 0x0800000013135812 */ /* 0x000fe200078efcff */
[----:B-1----:R-:W-:Y:S01]  /*a490*/  @P5 IMAD.HI.U32 R3, R0, R3, RZ ;  /* 0x0000000300035227 */ /* 0x002fe200078e00ff */
[----:B------:R-:W-:-:S02]  /*a4a0*/  WARPGROUP.DEPBAR.LE gsb0, 0x0 ;  /* 0x00008000000079c5 */ /* 0x000fc40000010000 */
[----:B------:R-:W-:-:S07]  /*a4b0*/  WARPGROUP.ARRIVE ;  /* 0x00000000000079c5 */ /* 0x000fce0000000000 */
        /* <DEDUP_REMOVED lines=11> */
[----:B------:R-:W-:Y:S02]  /*a570*/  R2UR UR6, R12 ;  /* 0x000000000c0672ca */ /* 0x000fe400000e0000 */
[----:B------:R-:W-:Y:S01]  /*a580*/  R2UR UR7, R13 ;  /* 0x000000000d0772ca */ /* 0x000fe200000e0000 */
[----:B------:R-:W1:Y:S01]  /*a590*/  @P5 LDC R12, c[0x0][0x450] ;  /* 0x00011400ff0c5b82 */ /* 0x000e620000000800 */
[----:B------:R-:W-:Y:S02]  /*a5a0*/  R2UR UR4, R6 ;  /* 0x00000000060472ca */ /* 0x000fe400000e0000 */
[----:B------:R-:W-:Y:S02]  /*a5b0*/  R2UR UR5, R7 ;  /* 0x00000000070572ca */ /* 0x000fe400000e0000 */
[----:B-1----:R-:W-:Y:S01]  /*a5c0*/  @P5 SHF.R.U32.HI R0, RZ, R12, R3 ;  /* 0x0000000cff005219 */ /* 0x002fe20000011603 */
[----:B------:R-:W-:-:S04]  /*a5d0*/  IMAD.MOV.U32 R3, RZ, RZ, -0x40 ;  /* 0xffffffc0ff037424 */ /* 0x000fc800078e00ff */
[----:B------:R-:W1:Y:S01]  /*a5e0*/  SHFL.IDX PT, R13, R0, 0x1, 0x1c1f ;  /* 0x003c1f00000d7f89 */ /* 0x000e6200000e0000 */
[----:B------:R-:W-:-:S03]  /*a5f0*/  IMAD R12, R168, R3, 0x40 ;  /* 0x00000040a80c7424 */ /* 0x000fc600078e0203 */
[----:B------:R-:W3:Y:S02]  /*a600*/  SHFL.IDX PT, R0, R0, RZ, 0x1c1f ;  /* 0x001c1fff00007589 */ /* 0x000ee400000e0000 */
[----:B------:R-:W-:Y:S02]  /*a610*/  IADD3 R3, R195, 0x1, R12 ;  /* 0x00000001c3037810 */ /* 0x000fe40007ffe00c */
[----:B------:R-:W-:Y:S02]  /*a620*/  IADD3 R12, -R202, R12, R195 ;  /* 0x0000000cca0c7210 */ /* 0x000fe40007ffe1c3 */
[----:B------:R-:W-:-:S04]  /*a630*/  IADD3 R57, -R193, R3, -R202 ;  /* 0x00000003c1397210 */ /* 0x000fc80007ffe9ca */
[----:B-1----:R-:W-:-:S04]  /*a640*/  VIADDMNMX R14, R13, R57, R12, PT ;  /* 0x000000390d0e7246 */ /* 0x002fc8000380010c */
        /* <DEDUP_REMOVED lines=8> */
[----:B------:R-:W-:Y:S01]  /*a6d0*/  IMAD.U32 R12, RZ, RZ, UR4 ;  /* 0x00000004ff0c7e24 */ /* 0x000fe2000f8e00ff */
[----:B------:R-:W-:Y:S02]  /*a6e0*/  WARPGROUP.DEPBAR.LE gsb0, 0x0 ;  /* 0x00008000000079c5 */ /* 0x000fe40000010000 */
[----:B------:R-:W-:Y:S02]  /*a6f0*/  FSEL R69, R26, -INF , P2 ;  /* 0xff8000001a457808 */ /* 0x000fe40001000000 */
[----:B------:R-:W-:Y:S02]  /*a700*/  FSEL R20, R27, -INF , P3 ;  /* 0xff8000001b147808 */ /* 0x000fe40001800000 */
[----:B------:R-:W-:-:S02]  /*a710*/  ISETP.GT.AND P2, PT, R14, 0x9, PT ;  /* 0x000000090e00780c */ /* 0x000fc40003f44270 */
[----:B------:R-:W-:Y:S02]  /*a720*/  FSEL R71, R30, -INF , P4 ;  /* 0xff8000001e477808 */ /* 0x000fe40002000000 */
[----:B------:R-:W-:Y:S02]  /*a730*/  FMNMX.FTZ R26, R69, R20, !PT ;  /* 0x00000014451a7209 */ /* 0x000fe40007810000 */
[C---:B------:R-:W-:Y:S02]  /*a740*/  ISETP.GT.AND P3, PT, R14.reuse, 0x10, PT ;  /* 0x000000100e00780c */ /* 0x040fe40003f64270 */
[----:B------:R-:W-:Y:S02]  /*a750*/  FSEL R73, R31, -INF , P2 ;  /* 0xff8000001f497808 */ /* 0x000fe40001000000 */
[----:B------:R-:W-:Y:S02]  /*a760*/  FMNMX.FTZ R26, R71, R26, !PT ;  /* 0x0000001a471a7209 */ /* 0x000fe40007810000 */
        /* <DEDUP_REMOVED lines=39> */
[----:B------:R-:W1:Y:S01]  /*a9e0*/  SHFL.BFLY PT, R35, R26, 0x2, 0x1f ;  /* 0x0c401f001a237f89 */ /* 0x000e6200000e0000 */
[----:B------:R-:W-:Y:S02]  /*a9f0*/  FSEL R34, R25, -INF , P3 ;  /* 0xff80000019227808 */ /* 0x000fe40001800000 */
[----:B------:R-:W-:Y:S02]  /*aa00*/  FSEL R39, R28, -INF , P4 ;  /* 0xff8000001c277808 */ /* 0x000fe40002000000 */
[C---:B------:R-:W-:Y:S02]  /*aa10*/  ISETP.GT.AND P3, PT, R57.reuse, 0x10, PT ;  /* 0x000000103900780c */ /* 0x040fe40003f64270 */
[----:B------:R-:W-:-:S02]  /*aa20*/  ISETP.GT.AND P4, PT, R57, 0x21, PT ;  /* 0x000000213900780c */ /* 0x000fc40003f84270 */
[----:B------:R-:W-:Y:S02]  /*aa30*/  FSEL R59, R32, -INF , P3 ;  /* 0xff800000203b7808 */ /* 0x000fe40001800000 */
[----:B------:R-:W-:Y:S02]  /*aa40*/  ISETP.GT.AND P3, PT, R57, 0x18, PT ;  /* 0x000000183900780c */ /* 0x000fe40003f64270 */
[----:B------:R-:W-:Y:S02]  /*aa50*/  FSEL R41, R41, -INF , P4 ;  /* 0xff80000029297808 */ /* 0x000fe40002000000 */
[----:B-1----:R-:W-:Y:S02]  /*aa60*/  FMNMX.FTZ R14, R26, R35, !PT ;  /* 0x000000231a0e7209 */ /* 0x002fe40007810000 */
[----:B------:R-:W-:Y:S02]  /*aa70*/  FSEL R35, R24, -INF , P2 ;  /* 0xff80000018237808 */ /* 0x000fe40001000000 */
[----:B------:R-:W-:Y:S01]  /*aa80*/  ISETP.GT.AND P2, PT, R57, 0x9, PT ;  /* 0x000000093900780c */ /* 0x000fe20003f44270 */
[----:B------:R-:W1:Y:S01]  /*aa90*/  SHFL.BFLY PT, R61, R14, 0x1, 0x1f ;  /* 0x0c201f000e3d7f89 */ /* 0x000e6200000e0000 */
        /* <DEDUP_REMOVED lines=10> */
[----:B------:R-:W-:Y:S02]  /*ab40*/  ISETP.GT.AND P2, PT, R57, 0x29, PT ;  /* 0x000000293900780c */ /* 0x000fe40003f44270 */
[----:B-1----:R-:W-:Y:S02]  /*ab50*/  FMNMX.FTZ R14, R14, R61, !PT ;  /* 0x0000003d0e0e7209 */ /* 0x002fe40007810000 */
[----:B------:R-:W-:-:S02]  /*ab60*/  FSEL R61, R36, -INF , P3 ;  /* 0xff800000243d7808 */ /* 0x000fc40001800000 */
[----:B------:R-:W-:Y:S01]  /*ab70*/  ISETP.GT.AND P3, PT, R57, 0x20, PT ;  /* 0x000000203900780c */ /* 0x000fe20003f64270 */
[----:B------:R-:W-:Y:S01]  /*ab80*/  FMUL.FTZ R24, R14, R12 ;  /* 0x0000000c0e187220 */ /* 0x000fe20000410000 */
        /* <DEDUP_REMOVED lines=8> */
[----:B------:R-:W-:Y:S02]  /*ac10*/  FSEL R45, R45, -INF , P2 ;  /* 0xff8000002d2d7808 */ /* 0x000fe40001000000 */
[----:B------:R-:W-:Y:S02]  /*ac20*/  FMNMX.FTZ R0, R65, R0, !PT ;  /* 0x0000000041007209 */ /* 0x000fe40007810000 */
[----:B------:R-:W-:-:S02]  /*ac30*/  FSETP.NEU.FTZ.AND P4, PT, R14, -INF , PT ;  /* 0xff8000000e00780b */ /* 0x000fc40003f9d000 */
[----:B------:R-:W-:Y:S02]  /*ac40*/  ISETP.GT.AND P2, PT, R57, 0x31, PT ;  /* 0x000000313900780c */ /* 0x000fe40003f44270 */
        /* <DEDUP_REMOVED lines=13> */
[--C-:B------:R-:W-:Y:S01]  /*ad20*/  FFMA.FTZ R24, R73, R12, -R32.reuse ;  /* 0x0000000c49187223 */ /* 0x100fe20000010820 */
[----:B------:R-:W-:Y:S01]  /*ad30*/  FSEL R53, R53, -INF , P2 ;  /* 0xff80000035357808 */ /* 0x000fe20001000000 */
        /* <DEDUP_REMOVED lines=9> */
[-CC-:B-1----:R-:W-:Y:S01]  /*add0*/  FFMA.FTZ R26, R13, R12.reuse, -R32.reuse ;  /* 0x0000000c0d1a7223 */ /* 0x182fe20000010820 */
[----:B------:R-:W1:Y:S01]  /*ade0*/  SHFL.BFLY PT, R57, R20, 0x2, 0x1f ;  /* 0x0c401f0014397f89 */ /* 0x000e6200000e0000 */
[-CC-:B------:R-:W-:Y:S01]  /*adf0*/  FFMA.FTZ R13, R27, R12.reuse, -R32.reuse ;  /* 0x0000000c1b0d7223 */ /* 0x180fe20000010820 */
[-CC-:B------:R-:W-:Y:S01]  /*ae00*/  FFMA.FTZ R51, R51, R12.reuse, -R32.reuse ;  /* 0x0000000c33337223 */ /* 0x180fe20000010820 */
[-CC-:B------:R-:W-:Y:S01]  /*ae10*/  FFMA.FTZ R27, R31, R12.reuse, -R32.reuse ;  /* 0x0000000c1f1b7223 */ /* 0x180fe20000010820 */
[----:B------:R-:W-:Y:S01]  /*ae20*/  FFMA.FTZ R55, R55, R12, -R32 ;  /* 0x0000000c37377223 */ /* 0x000fe20000010820 */
[----:B------:R-:W3:Y:S08]  /*ae30*/  MUFU.EX2 R153, R153 ;  /* 0x0000009900997308 */ /* 0x000ef00000000800 */
[----:B------:R-:W4:Y:S08]  /*ae40*/  MUFU.EX2 R155, R155 ;  /* 0x0000009b009b7308 */ /* 0x000f300000000800 */
[----:B------:R-:W0:Y:S01]  /*ae50*/  MUFU.EX2 R24, R24 ;  /* 0x0000001800187308 */ /* 0x000e220000000800 */
[----:B---3--:R-:W-:Y:S01]  /*ae60*/  FADD.FTZ R38, R153, R0 ;  /* 0x0000000099267221 */ /* 0x008fe20000010000 */
[----:B------:R-:W-:-:S02]  /*ae70*/  F2FP.F16.F32.PACK_AB R153, R0, R153 ;  /* 0x000000990099723e */ /* 0x000fc400000000ff */
[----:B-1----:R-:W-:-:S04]  /*ae80*/  FMNMX.FTZ R57, R20, R57, !PT ;  /* 0x0000003914397209 */ /* 0x002fc80007810000 */
[----:B------:R-:W-:Y:S01]  /*ae90*/  MUFU.EX2 R157, R157 ;  /* 0x0000009d009d7308 */ /* 0x000fe20000000800 */
[----:B------:R-:W1:Y:S01]  /*aea0*/  SHFL.BFLY PT, R20, R57, 0x1, 0x1f ;  /* 0x0c201f0039147f89 */ /* 0x000e6200000e0000 */
[----:B----4-:R-:W-:-:S06]  /*aeb0*/  FADD.FTZ R31, R155, R38 ;  /* 0x000000269b1f7221 */ /* 0x010fcc0000010000 */
[----:B------:R-:W-:Y:S01]  /*aec0*/  MUFU.EX2 R40, R77 ;  /* 0x0000004d00287308 */ /* 0x000fe20000000800 */
[C---:B0-----:R-:W-:Y:S01]  /*aed0*/  FADD.FTZ R46, R24.reuse, R31 ;  /* 0x0000001f182e7221 */ /* 0x041fe20000010000 */
[----:B------:R-:W-:-:S06]  /*aee0*/  F2FP.F16.F32.PACK_AB R155, R24, R155 ;  /* 0x0000009b189b723e */ /* 0x000fcc00000000ff */
[----:B------:R-:W-:Y:S08]  /*aef0*/  MUFU.EX2 R79, R79 ;  /* 0x0000004f004f7308 */ /* 0x000ff00000000800 */
[----:B------:R-:W0:Y:S01]  /*af00*/  MUFU.EX2 R42, R81 ;  /* 0x00000051002a7308 */ /* 0x000e220000000800 */
[----:B-1----:R-:W-:-:S04]  /*af10*/  FMNMX.FTZ R20, R57, R20, !PT ;  /* 0x0000001439147209 */ /* 0x002fc80007810000 */
        /* <DEDUP_REMOVED lines=21> */
[----:B------:R-:W-:Y:S01]  /*b070*/  FFMA.FTZ R32, R53, R12, -R32 ;  /* 0x0000000c35207223 */ /* 0x000fe20000010820 */
[----:B0-----:R-:W-:-:S04]  /*b080*/  F2FP.F16.F32.PACK_AB R159, R42, R79 ;  /* 0x0000004f2a9f723e */ /* 0x001fc800000000ff */
[----:B------:R-:W0:Y:S08]  /*b090*/  MUFU.EX2 R39, R39 ;  /* 0x0000002700277308 */ /* 0x000e300000000800 */
[----:B------:R3:W4:Y:S01]  /*b0a0*/  MUFU.EX2 R154, R29 ;  /* 0x0000001d009a7308 */ /* 0x0007220000000800 */
[----:B-1----:R-:W-:Y:S01]  /*b0b0*/  FADD.FTZ R38, R35, R34 ;  /* 0x0000002223267221 */ /* 0x002fe20000010000 */
[----:B-----5:R-:W-:-:S06]  /*b0c0*/  F2FP.F16.F32.PACK_AB R152, R34, R35 ;  /* 0x000000232298723e */ /* 0x020fcc00000000ff */
[----:B------:R-:W1:Y:S01]  /*b0d0*/  MUFU.EX2 R59, R59 ;  /* 0x0000003b003b7308 */ /* 0x000e620000000800 */
[----:B---3--:R-:W-:Y:S02]  /*b0e0*/  @!P1 VIADD R29, R21, 0x28c40 ;  /* 0x00028c40151d9836 */ /* 0x008fe40000000000 */
[----:B0-----:R-:W-:-:S03]  /*b0f0*/  FADD.FTZ R31, R39, R38 ;  /* 0x00000026271f7221 */ /* 0x001fc60000010000 */
[----:B------:R-:W-:Y:S02]  /*b100*/  @!P1 PRMT R29, RZ, 0x654, R29 ;  /* 0x00000654ff1d9816 */ /* 0x000fe4000000001d */
[----:B------:R0:W3:Y:S02]  /*b110*/  MUFU.EX2 R156, R33 ;  /* 0x00000021009c7308 */ /* 0x0000e40000000800 */
[----:B------:R1:W-:Y:S06]  /*b120*/  @!P1 SYNCS.ARRIVE.TRANS64.RED.A1T0 RZ, [R29+URZ], RZ ;  /* 0x000000ff1dff99a7 */ /* 0x0003ec000810043f */
[----:B------:R-:W2:Y:S01]  /*b130*/  MUFU.EX2 R61, R61 ;  /* 0x0000003d003d7308 */ /* 0x000ea20000000800 */
[----:B0-----:R-:W-:Y:S01]  /*b140*/  FADD.FTZ R33, R157, R46 ;  /* 0x0000002e9d217221 */ /* 0x001fe20000010000 */
[C---:B----4-:R-:W-:Y:S01]  /*b150*/  FADD.FTZ R46, R154.reuse, R31 ;  /* 0x0000001f9a2e7221 */ /* 0x050fe20000010000 */
[----:B------:R-:W-:Y:S01]  /*b160*/  F2FP.F16.F32.PACK_AB R154, R154, R39 ;  /* 0x000000279a9a723e */ /* 0x000fe200000000ff */
[----:B------:R-:W-:Y:S01]  /*b170*/  BAR.SYNC.DEFER_BLOCKING 0xf, 0x100 ;  /* 0x03c4000000007b1d */ /* 0x000fe20000010000 */
[C---:B------:R-:W-:Y:S01]  /*b180*/  FADD.FTZ R48, R40.reuse, R33 ;  /* 0x0000002128307221 */ /* 0x040fe20000010000 */
[----:B-1----:R-:W-:Y:S01]  /*b190*/  FADD.FTZ R29, R59, R46 ;  /* 0x0000002e3b1d7221 */ /* 0x002fe20000010000 */
[----:B------:R-:W-:-:S02]  /*b1a0*/  F2FP.F16.F32.PACK_AB R157, R40, R157 ;  /* 0x0000009d289d723e */ /* 0x000fc400000000ff */
[----:B------:R-:W-:Y:S01]  /*b1b0*/  FADD.FTZ R31, R79, R48 ;  /* 0x000000304f1f7221 */ /* 0x000fe20000010000 */
[----:B------:R-:W0:Y:S01]  /*b1c0*/  MUFU.EX2 R158, R37 ;  /* 0x00000025009e7308 */ /* 0x000e220000000800 */
[C---:B---3--:R-:W-:Y:S01]  /*b1d0*/  FADD.FTZ R0, R156.reuse, R29 ;  /* 0x0000001d9c007221 */ /* 0x048fe20000010000 */
[----:B------:R-:W-:Y:S01]  /*b1e0*/  F2FP.F16.F32.PACK_AB R156, R156, R59 ;  /* 0x0000003b9c9c723e */ /* 0x000fe200000000ff */
[----:B------:R-:W-:Y:S02]  /*b1f0*/  FADD.FTZ R46, R42, R31 ;  /* 0x0000001f2a2e7221 */ /* 0x000fe40000010000 */
[----:B--2---:R-:W-:-:S03]  /*b200*/  FADD.FTZ R29, R61, R0 ;  /* 0x000000003d1d7221 */ /* 0x004fc60000010000 */
[----:B------:R-:W1:Y:S01]  /*b210*/  MUFU.EX2 R63, R63 ;  /* 0x0000003f003f7308 */ /* 0x000e620000000800 */
[----:B------:R-:W-:-:S07]  /*b220*/  FADD.FTZ R31, R161, R46 ;  /* 0x0000002ea11f7221 */ /* 0x000fce0000010000 */
[----:B------:R-:W2:Y:S01]  /*b230*/  MUFU.EX2 R44, R43 ;  /* 0x0000002b002c7308 */ /* 0x000ea20000000800 */
[C---:B0-----:R-:W-:Y:S01]  /*b240*/  FADD.FTZ R0, R158.reuse, R29 ;  /* 0x0000001d9e007221 */ /* 0x041fe20000010000 */
[----:B------:R-:W-:Y:S01]  /*b250*/  F2FP.F16.F32.PACK_AB R158, R158, R61 ;  /* 0x0000003d9e9e723e */ /* 0x000fe200000000ff */
[----:B------:R0:W-:Y:S04]  /*b260*/  STSM.16.M88.4 [R196+0x26800], R152 ;  /* 0x02680098c4007844 */ /* 0x0001e80000000200 */
[----:B------:R0:W-:Y:S01]  /*b270*/  STSM.16.M88.4 [R199], R156 ;  /* 0x0000009cc7007844 */ /* 0x0001e20000000200 */
[----:B------:R-:W3:Y:S01]  /*b280*/  MUFU.EX2 R160, R41 ;  /* 0x0000002900a07308 */ /* 0x000ee20000000800 */
[----:B-1----:R-:W-:-:S07]  /*b290*/  FADD.FTZ R29, R63, R0 ;  /* 0x000000003f1d7221 */ /* 0x002fce0000010000 */
[----:B------:R-:W1:Y:S01]  /*b2a0*/  MUFU.EX2 R26, R26 ;  /* 0x0000001a001a7308 */ /* 0x000e620000000800 */
[C---:B--2---:R-:W-:Y:S01]  /*b2b0*/  FADD.FTZ R31, R44.reuse, R31 ;  /* 0x0000001f2c1f7221 */ /* 0x044fe20000010000 */
[----:B------:R-:W-:-:S06]  /*b2c0*/  F2FP.F16.F32.PACK_AB R161, R44, R161 ;  /* 0x000000a12ca1723e */ /* 0x000fcc00000000ff */
[----:B------:R-:W2:Y:S01]  /*b2d0*/  MUFU.EX2 R65, R65 ;  /* 0x0000004100417308 */ /* 0x000ea20000000800 */
[C---:B---3--:R-:W-:Y:S01]  /*b2e0*/  FADD.FTZ R0, R160.reuse, R29 ;  /* 0x0000001da0007221 */ /* 0x048fe20000010000 */
[----:B------:R-:W-:-:S06]  /*b2f0*/  F2FP.F16.F32.PACK_AB R160, R160, R63 ;  /* 0x0000003fa0a0723e */ /* 0x000fcc00000000ff */
[----:B------:R-:W3:Y:S01]  /*b300*/  MUFU.EX2 R36, R45 ;  /* 0x0000002d00247308 */ /* 0x000ee20000000800 */
[----:B-1----:R-:W-:-:S07]  /*b310*/  FADD.FTZ R24, R26, R31 ;  /* 0x0000001f1a187221 */ /* 0x002fce0000010000 */
[----:B------:R-:W1:Y:S01]  /*b320*/  MUFU.EX2 R3, R3 ;  /* 0x0000000300037308 */ /* 0x000e620000000800 */
[----:B--2---:R-:W-:-:S07]  /*b330*/  FADD.FTZ R29, R65, R0 ;  /* 0x00000000411d7221 */ /* 0x004fce0000010000 */
[----:B------:R-:W-:Y:S01]  /*b340*/  MUFU.EX2 R13, R13 ;  /* 0x0000000d000d7308 */ /* 0x000fe20000000800 */
[C---:B---3--:R-:W-:Y:S01]  /*b350*/  F2FP.F16.F32.PACK_AB R162, R36.reuse, R65 ;  /* 0x0000004124a2723e */ /* 0x048fe200000000ff */
[----:B------:R-:W-:-:S06]  /*b360*/  FADD.FTZ R36, R36, R29 ;  /* 0x0000001d24247221 */ /* 0x000fcc0000010000 */
[----:B------:R-:W2:Y:S01]  /*b370*/  MUFU.EX2 R28, R51 ;  /* 0x00000033001c7308 */ /* 0x000ea20000000800 */
[C---:B-1----:R-:W-:Y:S01]  /*b380*/  FADD.FTZ R24, R3.reuse, R24 ;  /* 0x0000001803187221 */ /* 0x042fe20000010000 */
[----:B------:R-:W-:-:S05]  /*b390*/  F2FP.F16.F32.PACK_AB R163, R3, R26 ;  /* 0x0000001a03a3723e */ /* 0x000fca00000000ff */
[----:B------:R0:W-:Y:S01]  /*b3a0*/  STSM.16.M88.4 [R197], R160 ;  /* 0x000000a0c5007844 */ /* 0x0001e20000000200 */
[----:B------:R-:W-:Y:S08]  /*b3b0*/  MUFU.EX2 R67, R67 ;  /* 0x0000004300437308 */ /* 0x000ff00000000800 */
[----:B------:R-:W1:Y:S01]  /*b3c0*/  MUFU.EX2 R38, R49 ;  /* 0x0000003100267308 */ /* 0x000e620000000800 */
[----:B--2---:R-:W-:Y:S01]  /*b3d0*/  F2FP.F16.F32.PACK_AB R165, R28, R13 ;  /* 0x0000000d1ca5723e */ /* 0x004fe200000000ff */
[----:B------:R-:W-:-:S04]  /*b3e0*/  FADD.FTZ R13, R13, R24 ;  /* 0x000000180d0d7221 */ /* 0x000fc80000010000 */
[----:B------:R-:W-:Y:S02]  /*b3f0*/  FADD.FTZ R28, R28, R13 ;  /* 0x0000000d1c1c7221 */ /* 0x000fe40000010000 */
[----:B------:R-:W2:Y:S08]  /*b400*/  MUFU.EX2 R27, R27 ;  /* 0x0000001b001b7308 */ /* 0x000eb00000000800 */
[----:B------:R-:W3:Y:S01]  /*b410*/  MUFU.EX2 R30, R55 ;  /* 0x00000037001e7308 */ /* 0x000ee20000000800 */
[----:B-1----:R-:W-:Y:S01]  /*b420*/  F2FP.F16.F32.PACK_AB R164, R38, R67 ;  /* 0x0000004326a4723e */ /* 0x002fe200000000ff */
[----:B------:R-:W-:-:S04]  /*b430*/  FADD.FTZ R67, R67, R36 ;  /* 0x0000002443437221 */ /* 0x000fc80000010000 */
[----:B------:R-:W-:Y:S02]  /*b440*/  FADD.FTZ R38, R38, R67 ;  /* 0x0000004326267221 */ /* 0x000fe40000010000 */
[----:B------:R-:W-:Y:S01]  /*b450*/  MUFU.EX2 R25, R25 ;  /* 0x0000001900197308 */ /* 0x000fe20000000800 */
[----:B--2---:R-:W-:-:S07]  /*b460*/  FADD.FTZ R3, R27, R28 ;  /* 0x0000001c1b037221 */ /* 0x004fce0000010000 */
[----:B------:R-:W1:Y:S01]  /*b470*/  MUFU.EX2 R32, R32 ;  /* 0x0000002000207308 */ /* 0x000e620000000800 */
[C---:B---3--:R-:W-:Y:S01]  /*b480*/  F2FP.F16.F32.PACK_AB R167, R30.reuse, R27 ;  /* 0x0000001b1ea7723e */ /* 0x048fe200000000ff */
[----:B------:R-:W-:Y:S01]  /*b490*/  FADD.FTZ R3, R30, R3 ;  /* 0x000000031e037221 */ /* 0x000fe20000010000 */
[----:B-1----:R-:W-:Y:S01]  /*b4a0*/  F2FP.F16.F32.PACK_AB R166, R32, R25 ;  /* 0x0000001920a6723e */ /* 0x002fe200000000ff */
[----:B------:R-:W-:-:S04]  /*b4b0*/  FADD.FTZ R25, R25, R38 ;  /* 0x0000002619197221 */ /* 0x000fc80000010000 */
[----:B------:R0:W-:Y:S01]  /*b4c0*/  STSM.16.M88.4 [R198], R164 ;  /* 0x000000a4c6007844 */ /* 0x0001e20000000200 */
[----:B------:R-:W-:Y:S01]  /*b4d0*/  FADD.FTZ R0, R32, R25 ;  /* 0x0000001920007221 */ /* 0x000fe20000010000 */
[----:B------:R-:W-:Y:S06]  /*b4e0*/  @!P0 BRA `(.L_x_7778) ;  /* 0x0000000000048947 */ /* 0x000fec0003800000 */
[----:B------:R-:W-:Y:S01]  /*b4f0*/  BPT.TRAP 0x1 ;  /* 0x000000040000795c */ /* 0x000fe20000300000 */
.L_x_7778:
[----:B------:R1:W2:Y:S01]  /*b500*/  SYNCS.PHASECHK.TRANS64.TRYWAIT P2, [R21+URZ+0x28c50], R58 ;  /* 0x028c503a150075a7 */ /* 0x0002a2000804017f */
[----:B------:R-:W-:Y:S05]  /*b510*/  @!P0 BRA `(.L_x_7779) ;  /* 0x0000000000048947 */ /* 0x000fea0003800000 */
[----:B------:R-:W-:Y:S01]  /*b520*/  BPT.TRAP 0x1 ;  /* 0x000000040000795c */ /* 0x000fe20000300000 */
.L_x_7779:
[----:B------:R-:W3:Y:S01]  /*b530*/  @P5 LDC R27, c[0x0][0x44c] ;  /* 0x00011300ff1b5b82 */ /* 0x000ee20000000800 */
[----:B------:R-:W-:Y:S01]  /*b540*/  LOP3.LUT R13, R56, 0x2000000, RZ, 0xfc, !PT ;  /* 0x02000000380d7812 */ /* 0x000fe200078efcff */
[----:B------:R-:W-:Y:S01]  /*b550*/  ULDC UR39, c[0x0][0x988] ;  /* 0x0002620000277ab9 */ /* 0x000fe20000000800 */
[----:B------:R-:W-:Y:S01]  /*b560*/  ULDC UR40, c[0x0][0x988] ;  /* 0x0002620000287ab9 */ /* 0x000fe20000000800 */
[----:B------:R-:W-:Y:S02]  /*b570*/  BSSY B0, `(.L_x_7780) ;  /* 0x0000006000007945 */ /* 0x000fe40003800000 */
[----:B------:R-:W-:Y:S02]  /*b580*/  IMAD R28, R18, 0x1000, R13 ;  /* 0x00001000121c7824 */ /* 0x000fe400078e020d */
[----:B------:R-:W4:Y:S01]  /*b590*/  @P5 LDC R30, c[0x0][0x450] ;  /* 0x00011400ff1e5b82 */ /* 0x000f220000000800 */
[----:B--2---:R-:W-:Y:S05]  /*b5a0*/  @P2 BRA `(.L_x_7781) ;  /* 0x0000000000082947 */ /* 0x004fea0003800000 */
[----:B------:R-:W2:Y:S02]  /*b5b0*/  SYNCS.PHASECHK.TRANS64.TRYWAIT P2, [R21+URZ+0x28c50], R58 ;  /* 0x028c503a150075a7 */ /* 0x000ea4000804017f */
[----:B--2---:R-:W-:Y:S05]  /*b5c0*/  @!P2 BRA `(.L_x_7782) ;  /* 0x0000013400fca947 */ /* 0x004fea0003800000 */
.L_x_7781:
[----:B------:R-:W-:Y:S05]  /*b5d0*/  BSYNC B0 ;  /* 0x0000000000007941 */ /* 0x000fea0003800000 */
.L_x_7780:
[----:B------:R-:W5:Y:S01]  /*b5e0*/  LDC R24, c[0x0][0x448] ;  /* 0x00011200ff187b82 */ /* 0x000f620000000800 */
[----:B------:R-:W-:Y:S01]  /*b5f0*/  IMAD.MOV.U32 R25, RZ, RZ, 0x40000040 ;  /* 0x40000040ff197424 */ /* 0x000fe200078e00ff */
[----:B------:R-:W-:Y:S01]  /*b600*/  BSSY B0, `(.L_x_7783) ;  /* 0x000023c000007945 */ /* 0x000fe20003800000 */
[----:B------:R-:W-:Y:S02]  /*b610*/  IMAD.MOV.U32 R169, RZ, RZ, R194 ;  /* 0x000000ffffa97224 */ /* 0x000fe400078e00c2 */
[----:B------:R-:W-:Y:S01]  /*b620*/  VIADD R26, R28, 0x100 ;  /* 0x000001001c1a7836 */ /* 0x000fe20000000000 */
[C---:B------:R-:W-:Y:S01]  /*b630*/  R2UR UR7, R25.reuse ;  /* 0x00000000190772ca */ /* 0x040fe200000e0000 */
[----:B------:R-:W-:Y:S01]  /*b640*/  IMAD.MOV.U32 R29, RZ, RZ, 0x40000040 ;  /* 0x40000040ff1d7424 */ /* 0x000fe200078e00ff */
[----:B------:R-:W-:Y:S01]  /*b650*/  R2UR UR11, R25 ;  /* 0x00000000190b72ca */ /* 0x000fe200000e0000 */
[----:B-12---:R-:W-:Y:S01]  /*b660*/  @!P1 VIADD R21, R21, 0x28c60 ;  /* 0x00028c6015159836 */ /* 0x006fe20000000000 */
[----:B------:R-:W-:Y:S01]  /*b670*/  R2UR UR14, R26 ;  /* 0x000000001a0e72ca */ /* 0x000fe200000e0000 */
[----:B------:R-:W-:Y:S01]  /*b680*/  VIADD R214, R168, 0xfffffffe ;  /* 0xfffffffea8d67836 */ /* 0x000fe20000000000 */
[----:B------:R-:W-:-:S02]  /*b690*/  R2UR UR19, R29 ;  /* 0x000000001d1372ca */ /* 0x000fc400000e0000 */
[----:B------:R-:W-:Y:S02]  /*b6a0*/  @!P1 PRMT R21, RZ, 0x654, R21 ;  /* 0x00000654ff159816 */ /* 0x000fe40000000015 */
[----:B-----5:R-:W-:Y:S01]  /*b6b0*/  ISETP.NE.AND P2, PT, R24, 0x1, PT ;  /* 0x000000011800780c */ /* 0x020fe20003f45270 */
[----:B------:R-:W-:-:S05]  /*b6c0*/  IMAD.MOV.U32 R24, RZ, RZ, R28 ;  /* 0x000000ffff187224 */ /* 0x000fca00078e001c */
[----:B------:R-:W-:Y:S01]  /*b6d0*/  R2UR UR6, R24 ;  /* 0x00000000180672ca */ /* 0x000fe200000e0000 */
[C---:B------:R-:W-:Y:S02]  /*b6e0*/  VIADD R24, R28.reuse, 0x80 ;  /* 0x000000801c187836 */ /* 0x040fe40000000000 */
[----:B------:R-:W-:-:S03]  /*b6f0*/  VIADD R28, R28, 0x180 ;  /* 0x000001801c1c7836 */ /* 0x000fc60000000000 */
[----:B------:R-:W-:Y:S01]  /*b700*/  R2UR UR10, R24 ;  /* 0x00000000180a72ca */ /* 0x000fe200000e0000 */
[----:B---3--:R-:W-:Y:S01]  /*b710*/  @P2 IMAD.HI.U32 R27, R194, R27, RZ ;  /* 0x0000001bc21b2227 */ /* 0x008fe200078e00ff */
[----:B------:R-:W-:-:S04]  /*b720*/  R2UR UR18, R28 ;  /* 0x000000001c1272ca */ /* 0x000fc800000e0000 */
[----:B----4-:R-:W-:Y:S01]  /*b730*/  @P2 SHF.R.U32.HI R169, RZ, R30, R27 ;  /* 0x0000001effa92219 */ /* 0x010fe2000001161b */
[----:B------:R-:W-:-:S05]  /*b740*/  IMAD.MOV.U32 R27, RZ, RZ, 0x40000040 ;  /* 0x40000040ff1b7424 */ /* 0x000fca00078e00ff */
[----:B------:R-:W-:Y:S02]  /*b750*/  R2UR UR15, R27 ;  /* 0x000000001b0f72ca */ /* 0x000fe400000e0000 */
[----:B------:R-:W-:-:S06]  /*b760*/  WARPGROUP.ARRIVE ;  /* 0x00000000000079c5 */ /* 0x000fcc0000000000 */
[----:B------:R-:W-:Y:S03]  /*b770*/  HGMMA.64x256x16.F32 R24, R152, gdesc[UR4].tnspB, RZ, !UPT, gsb0 ;  /* 0x43e0000498187df0 */ /* 0x000fe6000c0008ff */
[----:B------:R-:W-:Y:S02]  /*b780*/  WARPGROUP.DEPBAR.LE gsb0, 0x0 ;  /* 0x00008000000079c5 */ /* 0x000fe40000010000 */
[----:B------:R-:W-:Y:S01]  /*b790*/  WARPGROUP.ARRIVE ;  /* 0x00000000000079c5 */ /* 0x000fe20000000000 */
[----:B0-----:R-:W-:-:S04]  /*b7a0*/  IADD3 R152, R169, R195, -R193 ;  /* 0x000000c3a9987210 */ /* 0x001fc80007ffe8c1 */
[----:B------:R-:W-:-:S15]  /*b7b0*/  SHF.R.S32.HI R153, RZ, 0x1f, R152 ;  /* 0x0000001fff997819 */ /* 0x000fde0000011498 */
[----:B------:R-:W-:-:S03]  /*b7c0*/  NOP ;  /* 0x0000000000007918 */ /* 0x000fc60000000000 */
[----:B------:R-:W-:Y:S01]  /*b7d0*/  HGMMA.64x256x16.F32 R24, R156, gdesc[UR8].tnspB, R24, gsb0 ;  /* 0x43e000089c187df0 */ /* 0x000fe20008000818 */
[----:B------:R-:W-:Y:S02]  /*b7e0*/  LEA.HI R153, R153, R152, RZ, 0x6 ;  /* 0x0000009899997211 */ /* 0x000fe400078f30ff */
        /* <DEDUP_REMOVED lines=18> */
[----:B0-----:R-:W-:-:S04]  /*b910*/  SHF.R.S32.HI R21, RZ, 0x6, R153 ;  /* 0x00000006ff157819 */ /* 0x001fc80000011499 */
[----:B------:R-:W-:-:S04]  /*b920*/  VIMNMX R21, R200, R21, !PT ;  /* 0x00000015c8157248 */ /* 0x000fc80007fe0100 */
[----:B------:R-:W-:-:S13]  /*b930*/  ISETP.GE.AND P2, PT, R214, R21, PT ;  /* 0x00000015d600720c */ /* 0x000fda0003f46270 */
[----:B------:R-:W-:Y:S05]  /*b940*/  @!P2 BRA `(.L_x_7784) ;  /* 0x00000020001ca947 */ /* 0x000fea0003800000 */
[----:B------:R-:W-:Y:S01]  /*b950*/  BSSY B1, `(.L_x_7784) ;  /* 0x0000206000017945 */ /* 0x000fe20003800000 */
[----:B------:R-:W-:Y:S02]  /*b960*/  IMAD.MOV.U32 R227, RZ, RZ, R14 ;  /* 0x000000ffffe37224 */ /* 0x000fe400078e000e */
[----:B------:R-:W-:Y:S02]  /*b970*/  IMAD.MOV.U32 R225, RZ, RZ, R20 ;  /* 0x000000ffffe17224 */ /* 0x000fe400078e0014 */
[----:B------:R-:W-:-:S07]  /*b980*/  IMAD.MOV.U32 R226, RZ, RZ, R18 ;  /* 0x000000ffffe27224 */ /* 0x000fce00078e0012 */
.L_x_7795:
[----:B------:R-:W-:-:S05]  /*b990*/  VIADD R18, R226, 0x1 ;  /* 0x00000001e2127836 */ /* 0x000fca0000000000 */
[----:B------:R-:W-:-:S04]  /*b9a0*/  ISETP.NE.AND P2, PT, R18, 0x2, PT ;  /* 0x000000021200780c */ /* 0x000fc80003f45270 */
[----:B------:R-:W-:Y:S02]  /*b9b0*/  SEL R12, RZ, 0x1, P2 ;  /* 0x00000001ff0c7807 */ /* 0x000fe40001000000 */
[----:B------:R-:W-:Y:S02]  /*b9c0*/  SEL R18, R18, RZ, P2 ;  /* 0x000000ff12127207 */ /* 0x000fe40001000000 */
[----:B------:R-:W-:Y:S01]  /*b9d0*/  LOP3.LUT R22, R22, R12, RZ, 0x3c, !PT ;  /* 0x0000000c16167212 */ /* 0x000fe200078e3cff */
[----:B0-----:R-:W-:Y:S06]  /*b9e0*/  @!P0 BRA `(.L_x_7785) ;  /* 0x0000000000048947 */ /* 0x001fec0003800000 */
[----:B------:R-:W-:Y:S01]  /*b9f0*/  BPT.TRAP 0x1 ;  /* 0x000000040000795c */ /* 0x000fe20000300000 */
.L_x_7785:
[----:B------:R-:W-:Y:S01]  /*ba00*/  IMAD R215, R18, 0x8, R2 ;  /* 0x0000000812d77824 */ /* 0x000fe200078e0202 */
[----:B------:R-:W-:-:S04]  /*ba10*/  SHF.L.U32 R220, R22, 0x1f, RZ ;  /* 0x0000001f16dc7819 */ /* 0x000fc800000006ff */
[----:B------:R0:W1:Y:S01]  /*ba20*/  SYNCS.PHASECHK.TRANS64.TRYWAIT P2, [R215+URZ+0x28c30], R220 ;  /* 0x028c30dcd70075a7 */ /* 0x000062000804017f */
[----:B------:R-:W-:Y:S05]  /*ba30*/  @!P0 BRA `(.L_x_7786) ;  /* 0x0000000000048947 */ /* 0x000fea0003800000 */
[----:B------:R-:W-:Y:S01]  /*ba40*/  BPT.TRAP 0x1 ;  /* 0x000000040000795c */ /* 0x000fe20000300000 */
.L_x_7786:
[----:B------:R-:W2:Y:S01]  /*ba50*/  LDC R12, c[0x0][0x448] ;  /* 0x00011200ff0c7b82 */ /* 0x000ea20000000800 */
[----:B------:R-:W-:Y:S01]  /*ba60*/  BSSY B2, `(.L_x_7787) ;  /* 0x000000a000027945 */ /* 0x000fe20003800000 */
[----:B--2---:R-:W-:Y:S01]  /*ba70*/  ISETP.NE.AND P3, PT, R12, 0x1, PT ;  /* 0x000000010c00780c */ /* 0x004fe20003f65270 */
[----:B------:R-:W-:-:S12]  /*ba80*/  IMAD.IADD R12, R203, 0x1, R194 ;  /* 0x00000001cb0c7824 */ /* 0x000fd800078e02c2 */
[----:B------:R-:W2:Y:S08]  /*ba90*/  @P3 LDC R20, c[0x0][0x44c] ;  /* 0x00011300ff143b82 */ /* 0x000eb00000000800 */
[----:B------:R-:W3:Y:S01]  /*baa0*/  @P3 LDC R14, c[0x0][0x450] ;  /* 0x00011400ff0e3b82 */ /* 0x000ee20000000800 */
[----:B--2---:R-:W-:-:S05]  /*bab0*/  @P3 IMAD.HI.U32 R20, R12, R20, RZ ;  /* 0x000000140c143227 */ /* 0x004fca00078e00ff */
[----:B---3--:R-:W-:Y:S01]  /*bac0*/  @P3 SHF.R.U32.HI R12, RZ, R14, R20 ;  /* 0x0000000eff0c3219 */ /* 0x008fe20000011614 */
[----:B-1----:R-:W-:Y:S06]  /*bad0*/  @P2 BRA `(.L_x_7788) ;  /* 0x0000000000082947 */ /* 0x002fec0003800000 */
[----:B------:R-:W1:Y:S02]  /*bae0*/  SYNCS.PHASECHK.TRANS64.TRYWAIT P2, [R215+URZ+0x28c30], R220 ;  /* 0x028c30dcd70075a7 */ /* 0x000e64000804017f */
[----:B-1----:R-:W-:Y:S05]  /*baf0*/  @!P2 BRA `(.L_x_7789) ;  /* 0x0000013000c4a947 */ /* 0x002fea0003800000 */
.L_x_7788:
[----:B------:R-:W-:Y:S05]  /*bb00*/  BSYNC B2 ;  /* 0x0000000000027941 */ /* 0x000fea0003800000 */
.L_x_7787:
[----:B------:R-:W2:Y:S01]  /*bb10*/  SHFL.IDX PT, R20, R12, RZ, 0x1c1f ;  /* 0x001c1fff0c147589 */ /* 0x000ea200000e0000 */
[----:B------:R-:W-:Y:S01]  /*bb20*/  IMAD.MOV.U32 R152, RZ, RZ, -0x40 ;  /* 0xffffffc0ff987424 */ /* 0x000fe200078e00ff */
[----:B------:R-:W-:Y:S01]  /*bb30*/  R2UR UR4, R4 ;  /* 0x00000000040472ca */ /* 0x000fe200000e0000 */
[----:B------:R-:W-:Y:S01]  /*bb40*/  IMAD R156, R18, 0x200, R15 ;  /* 0x00000200129c7824 */ /* 0x000fe200078e020f */
[----:B------:R-:W3:Y:S01]  /*bb50*/  SHFL.IDX PT, R12, R12, 0x1, 0x1c1f ;  /* 0x003c1f000c0c7f89 */ /* 0x000ee200000e0000 */
[----:B------:R-:W-:Y:S01]  /*bb60*/  IMAD R152, R214, R152, 0x1 ;  /* 0x00000001d6987424 */ /* 0x000fe200078e0298 */
[----:B------:R-:W-:Y:S01]  /*bb70*/  R2UR UR5, R5 ;  /* 0x00000000050572ca */ /* 0x000fe200000e0000 */
[----:B------:R-:W-:Y:S01]  /*bb80*/  IMAD.MOV.U32 R157, RZ, RZ, 0x40000040 ;  /* 0x40000040ff9d7424 */ /* 0x000fe200078e00ff */
[C---:B------:R-:W-:Y:S01]  /*bb90*/  R2UR UR6, R156.reuse ;  /* 0x000000009c0672ca */ /* 0x040fe200000e0000 */
[----:B------:R-:W-:Y:S01]  /*bba0*/  VIADD R154, R156, 0x2 ;  /* 0x000000029c9a7836 */ /* 0x000fe20000000000 */
[----:B------:R-:W-:Y:S01]  /*bbb0*/  IADD3 R152, R195, R152, -R202 ;  /* 0x00000098c3987210 */ /* 0x000fe20007ffe8ca */
[----:B------:R-:W-:Y:S01]  /*bbc0*/  IMAD.MOV.U32 R155, RZ, RZ, 0x40000040 ;  /* 0x40000040ff9b7424 */ /* 0x000fe200078e00ff */
[----:B------:R-:W-:-:S02]  /*bbd0*/  R2UR UR7, R157 ;  /* 0x000000009d0772ca */ /* 0x000fc400000e0000 */
[----:B------:R-:W-:Y:S01]  /*bbe0*/  R2UR UR10, R154 ;  /* 0x000000009a0a72ca */ /* 0x000fe200000e0000 */
[----:B------:R-:W-:Y:S01]  /*bbf0*/  IMAD.IADD R153, R152, 0x1, -R193 ;  /* 0x0000000198997824 */ /* 0x000fe200078e0ac1 */
[----:B------:R-:W-:Y:S01]  /*bc00*/  R2UR UR11, R155 ;  /* 0x000000009b0b72ca */ /* 0x000fe200000e0000 */
[C---:B------:R-:W-:Y:S01]  /*bc10*/  VIADD R152, R156.reuse, 0x4 ;  /* 0x000000049c987836 */ /* 0x040fe20000000000 */
[----:B------:R-:W-:Y:S01]  /*bc20*/  R2UR UR19, R157 ;  /* 0x000000009d1372ca */ /* 0x000fe200000e0000 */
[----:B------:R-:W-:Y:S01]  /*bc30*/  VIADD R156, R156, 0x6 ;  /* 0x000000069c9c7836 */ /* 0x000fe20000000000 */
[----:B------:R-:W-:Y:S02]  /*bc40*/  R2UR UR8, R10 ;  /* 0x000000000a0872ca */ /* 0x000fe400000e0000 */
[----:B------:R-:W-:Y:S01]  /*bc50*/  R2UR UR14, R152 ;  /* 0x00000000980e72ca */ /* 0x000fe200000e0000 */
[----:B--2---:R-:W-:Y:S01]  /*bc60*/  IMAD.IADD R20, R153, 0x1, R20 ;  /* 0x0000000199147824 */ /* 0x004fe200078e0214 */
[----:B------:R-:W-:-:S02]  /*bc70*/  R2UR UR18, R156 ;  /* 0x000000009c1272ca */ /* 0x000fc400000e0000 */
[----:B------:R-:W-:Y:S01]  /*bc80*/  R2UR UR9, R11 ;  /* 0x000000000b0972ca */ /* 0x000fe200000e0000 */
[----:B---3--:R-:W-:Y:S01]  /*bc90*/  IMAD.IADD R12, R153, 0x1, R12 ;  /* 0x00000001990c7824 */ /* 0x008fe200078e020c */
[----:B------:R-:W-:Y:S01]  /*bca0*/  R2UR UR12, R8 ;  /* 0x00000000080c72ca */ /* 0x000fe200000e0000 */
[----:B------:R-:W-:Y:S01]  /*bcb0*/  IMAD.MOV.U32 R153, RZ, RZ, 0x40000040 ;  /* 0x40000040ff997424 */ /* 0x000fe200078e00ff */
[----:B------:R-:W-:Y:S02]  /*bcc0*/  R2UR UR13, R9 ;  /* 0x00000000090d72ca */ /* 0x000fe400000e0000 */
[----:B------:R-:W-:Y:S02]  /*bcd0*/  R2UR UR16, R6 ;  /* 0x00000000061072ca */ /* 0x000fe400000e0000 */
[----:B------:R-:W-:Y:S02]  /*bce0*/  R2UR UR15, R153 ;  /* 0x00000000990f72ca */ /* 0x000fe400000e0000 */
[----:B------:R-:W-:Y:S01]  /*bcf0*/  WARPGROUP.ARRIVE ;  /* 0x00000000000079c5 */ /* 0x000fe20000000000 */
[----:B------:R-:W-:-:S02]  /*bd00*/  R2UR UR17, R7 ;  /* 0x00000000071172ca */ /* 0x000fc400000e0000 */
[----:B------:R-:W-:Y:S02]  /*bd10*/  LOP3.LUT R19, R19, 0xdfffffff, RZ, 0xc0, !PT ;  /* 0xdfffffff13137812 */ /* 0x000fe400078ec0ff */
[C---:B------:R-:W-:Y:S01]  /*bd20*/  ISETP.GT.AND P2, PT, R12.reuse, 0x29, PT ;  /* 0x000000290c00780c */ /* 0x040fe20003f44270 */
[----:B------:R-:W-:Y:S01]  /*bd30*/  HGMMA.64x64x16.F32 R152, gdesc[UR4], RZ, !UPT, gsb0 ;  /* 0x00e00000049879f0 */ /* 0x000fe2000c0008ff */
[----:B------:R-:W-:Y:S02]  /*bd40*/  @P1 LOP3.LUT R19, R19, 0x20000000, RZ, 0xfc, !PT ;  /* 0x2000000013131812 */ /* 0x000fe400078efcff */
[C---:B------:R-:W-:Y:S02]  /*bd50*/  ISETP.GT.AND P1, PT, R12.reuse, 0x21, PT ;  /* 0x000000210c00780c */ /* 0x040fe40003f24270 */
[----:B------:R-:W-:Y:S02]  /*bd60*/  LOP3.LUT R19, R19, 0xefffffff, RZ, 0xc0, !PT ;  /* 0xefffffff13137812 */ /* 0x000fe400078ec0ff */
[----:B------:R-:W-:-:S02]  /*bd70*/  ISETP.GT.AND P3, PT, R12, 0x30, PT ;  /* 0x000000300c00780c */ /* 0x000fc40003f64270 */
[----:B------:R-:W-:Y:S02]  /*bd80*/  @P0 LOP3.LUT R19, R19, 0x10000000, RZ, 0xfc, !PT ;  /* 0x1000000013130812 */ /* 0x000fe400078efcff */
[----:B------:R-:W-:Y:S02]  /*bd90*/  ISETP.GT.AND P0, PT, R12, 0x28, PT ;  /* 0x000000280c00780c */ /* 0x000fe40003f04270 */
[----:B------:R-:W-:Y:S02]  /*bda0*/  LOP3.LUT R19, R19, 0xbfffffff, RZ, 0xc0, !PT ;  /* 0xbfffffff13137812 */ /* 0x000fe400078ec0ff */
[----:B------:R-:W-:Y:S02]  /*bdb0*/  LOP3.LUT R14, R14, 0xfffffffe, RZ, 0xc0, !PT ;  /* 0xfffffffe0e0e7812 */ /* 0x000fe400078ec0ff */
[----:B------:R-:W-:Y:S02]  /*bdc0*/  @P1 LOP3.LUT R19, R19, 0x40000000, RZ, 0xfc, !PT ;  /* 0x4000000013131812 */ /* 0x000fe400078efcff */
[----:B------:R-:W-:-:S02]  /*bdd0*/  @P2 LOP3.LUT R14, R14, 0x1, RZ, 0xfc, !PT ;  /* 0x000000010e0e2812 */ /* 0x000fc400078efcff */
[----:B------:R-:W-:Y:S02]  /*bde0*/  LOP3.LUT R19, R19, 0x7fffffff, RZ, 0xc0, !PT ;  /* 0x7fffffff13137812 */ /* 0x000fe400078ec0ff */
[----:B------:R-:W-:Y:S02]  /*bdf0*/  LOP3.LUT R14, R14, 0xfffffffd, RZ, 0xc0, !PT ;  /* 0xfffffffd0e0e7812 */ /* 0x000fe400078ec0ff */
[----:B------:R-:W-:Y:S02]  /*be00*/  ISETP.GT.AND P1, PT, R20, RZ, PT ;  /* 0x000000ff1400720c */ /* 0x000fe40003f24270 */
[----:B------:R-:W-:Y:S02]  /*be10*/  @P0 LOP3.LUT R19, R19, 0x80000000, RZ, 0xfc, !PT ;  /* 0x8000000013130812 */ /* 0x000fe400078efcff */
[----:B------:R-:W-:Y:S02]  /*be20*/  @P3 LOP3.LUT R14, R14, 0x2, RZ, 0xfc, !PT ;  /* 0x000000020e0e3812 */ /* 0x000fe400078efcff */
[----:B------:R-:W-:-:S02]  /*be30*/  ISETP.GT.AND P3, PT, R20, 0x1, PT ;  /* 0x000000011400780c */ /* 0x000fc40003f64270 */
[C---:B------:R-:W-:Y:S02]  /*be40*/  ISETP.GT.AND P2, PT, R20.reuse, 0x8, PT ;  /* 0x000000081400780c */ /* 0x040fe40003f44270 */
[----:B------:R-:W-:Y:S02]  /*be50*/  ISETP.GT.AND P0, PT, R20, 0x9, PT ;  /* 0x000000091400780c */ /* 0x000fe40003f04270 */
        /* <DEDUP_REMOVED lines=21> */
[----:B------:R-:W-:Y:S02]  /*bfb0*/  ISETP.GT.AND P0, PT, R20, 0x19, PT ;  /* 0x000000191400780c */ /* 0x000fe40003f04270 */
[----:B------:R-:W-:-:S02]  /*bfc0*/  ISETP.GT.AND P1, PT, R12, RZ, PT ;  /* 0x000000ff0c00720c */ /* 0x000fc40003f24270 */
[----:B------:R-:W-:Y:S02]  /*bfd0*/  FSEL R161, R161, -INF , P3 ;  /* 0xff800000a1a17808 */ /* 0x000fe40001800000 */
[----:B------:R-:W-:Y:S02]  /*bfe0*/  FSEL R164, R164, -INF , P2 ;  /* 0xff800000a4a47808 */ /* 0x000fe40001000000 */
[----:B------:R-:W-:Y:S02]  /*bff0*/  FSEL R165, R165, -INF , P0 ;  /* 0xff800000a5a57808 */ /* 0x000fe40000000000 */
[----:B------:R-:W-:Y:S02]  /*c000*/  FSEL R154, R154, -INF , P1 ;  /* 0xff8000009a9a7808 */ /* 0x000fe40000800000 */
[C---:B------:R-:W-:Y:S02]  /*c010*/  ISETP.GT.AND P3, PT, R12.reuse, 0x1, PT ;  /* 0x000000010c00780c */ /* 0x040fe40003f64270 */
[----:B------:R-:W-:-:S02]  /*c020*/  ISETP.GT.AND P2, PT, R12, 0x8, PT ;  /* 0x000000080c00780c */ /* 0x000fc40003f44270 */
[C---:B------:R-:W-:Y:S02]  /*c030*/  ISETP.GT.AND P0, PT, R12.reuse, 0x9, PT ;  /* 0x000000090c00780c */ /* 0x040fe40003f04270 */
[----:B------:R-:W-:Y:S02]  /*c040*/  ISETP.GT.AND P1, PT, R12, 0x10, PT ;  /* 0x000000100c00780c */ /* 0x000fe40003f24270 */
[----:B------:R-:W-:Y:S02]  /*c050*/  FSEL R155, R155, -INF , P3 ;  /* 0xff8000009b9b7808 */ /* 0x000fe40001800000 */
[----:B------:R-:W-:Y:S02]  /*c060*/  FSEL R158, R158, -INF , P2 ;  /* 0xff8000009e9e7808 */ /* 0x000fe40001000000 */
[----:B------:R-:W-:Y:S02]  /*c070*/  FSEL R159, R159, -INF , P0 ;  /* 0xff8000009f9f7808 */ /* 0x000fe40000000000 */
[----:B------:R-:W-:-:S02]  /*c080*/  FSEL R162, R162, -INF , P1 ;  /* 0xff800000a2a27808 */ /* 0x000fc40000800000 */
[C---:B------:R-:W-:Y:S02]  /*c090*/  ISETP.GT.AND P3, PT, R12.reuse, 0x11, PT ;  /* 0x000000110c00780c */ /* 0x040fe40003f64270 */
[C---:B------:R-:W-:Y:S02]  /*c0a0*/  ISETP.GT.AND P2, PT, R12.reuse, 0x18, PT ;  /* 0x000000180c00780c */ /* 0x040fe40003f44270 */
[C---:B------:R-:W-:Y:S02]  /*c0b0*/  ISETP.GT.AND P0, PT, R12.reuse, 0x19, PT ;  /* 0x000000190c00780c */ /* 0x040fe40003f04270 */
[----:B------:R-:W-:Y:S02]  /*c0c0*/  ISETP.GT.AND P1, PT, R12, 0x20, PT ;  /* 0x000000200c00780c */ /* 0x000fe40003f24270 */
[----:B------:R-:W-:Y:S02]  /*c0d0*/  FMNMX.FTZ R12, R154, R227, !PT ;  /* 0x000000e39a0c7209 */ /* 0x000fe40007810000 */
[----:B------:R-:W-:-:S02]  /*c0e0*/  FSEL R163, R163, -INF , P3 ;  /* 0xff800000a3a37808 */ /* 0x000fc40001800000 */
[----:B------:R-:W-:Y:S02]  /*c0f0*/  FMNMX.FTZ R12, R155, R12, !PT ;  /* 0x0000000c9b0c7209 */ /* 0x000fe40007810000 */
[----:B------:R-:W-:Y:S02]  /*c100*/  FSEL R166, R166, -INF , P2 ;  /* 0xff800000a6a67808 */ /* 0x000fe40001000000 */
[----:B------:R-:W-:Y:S02]  /*c110*/  FMNMX.FTZ R12, R158, R12, !PT ;  /* 0x0000000c9e0c7209 */ /* 0x000fe40007810000 */
[----:B------:R-:W-:Y:S02]  /*c120*/  FSEL R167, R167, -INF , P0 ;  /* 0xff800000a7a77808 */ /* 0x000fe40000000000 */
[----:B------:R-:W-:Y:S02]  /*c130*/  FMNMX.FTZ R12, R159, R12, !PT ;  /* 0x0000000c9f0c7209 */ /* 0x000fe40007810000 */
[----:B------:R-:W-:-:S02]  /*c140*/  FSEL R170, R170, -INF , P1 ;  /* 0xff800000aaaa7808 */ /* 0x000fc40000800000 */
[----:B------:R-:W-:Y:S02]  /*c150*/  FMNMX.FTZ R12, R162, R12, !PT ;  /* 0x0000000ca20c7209 */ /* 0x000fe40007810000 */
[----:B------:R-:W-:Y:S02]  /*c160*/  LOP3.LUT P1, RZ, R19, 0x40000000, RZ, 0xc0, !PT ;  /* 0x4000000013ff7812 */ /* 0x000fe4000782c0ff */
[----:B------:R-:W-:Y:S02]  /*c170*/  FMNMX.FTZ R12, R163, R12, !PT ;  /* 0x0000000ca30c7209 */ /* 0x000fe40007810000 */
[----:B------:R-:W-:Y:S02]  /*c180*/  LOP3.LUT P0, RZ, R19, 0x80000000, RZ, 0xc0, !PT ;  /* 0x8000000013ff7812 */ /* 0x000fe4000780c0ff */
[----:B------:R-:W-:Y:S02]  /*c190*/  FMNMX.FTZ R12, R166, R12, !PT ;  /* 0x0000000ca60c7209 */ /* 0x000fe40007810000 */
[----:B------:R-:W-:-:S02]  /*c1a0*/  FSEL R171, R171, -INF , P1 ;  /* 0xff800000abab7808 */ /* 0x000fc40000800000 */
[----:B------:R-:W-:Y:S02]  /*c1b0*/  FMNMX.FTZ R12, R167, R12, !PT ;  /* 0x0000000ca70c7209 */ /* 0x000fe40007810000 */
[----:B------:R-:W-:Y:S02]  /*c1c0*/  LOP3.LUT P2, RZ, R14, 0x1, RZ, 0xc0, !PT ;  /* 0x000000010eff7812 */ /* 0x000fe4000784c0ff */
[----:B------:R-:W-:Y:S02]  /*c1d0*/  FMNMX.FTZ R12, R170, R12, !PT ;  /* 0x0000000caa0c7209 */ /* 0x000fe40007810000 */
[----:B------:R-:W-:Y:S02]  /*c1e0*/  FSEL R174, R174, -INF , P0 ;  /* 0xff800000aeae7808 */ /* 0x000fe40000000000 */
[----:B------:R-:W-:Y:S02]  /*c1f0*/  FMNMX.FTZ R12, R171, R12, !PT ;  /* 0x0000000cab0c7209 */ /* 0x000fe40007810000 */
[----:B------:R-:W-:-:S02]  /*c200*/  LOP3.LUT P3, RZ, R14, 0x2, RZ, 0xc0, !PT ;  /* 0x000000020eff7812 */ /* 0x000fc4000786c0ff */
[----:B------:R-:W-:Y:S02]  /*c210*/  FSEL R175, R175, -INF , P2 ;  /* 0xff800000afaf7808 */ /* 0x000fe40001000000 */
[----:B------:R-:W-:Y:S02]  /*c220*/  FMNMX.FTZ R12, R174, R12, !PT ;  /* 0x0000000cae0c7209 */ /* 0x000fe40007810000 */
        /* <DEDUP_REMOVED lines=8> */
[----:B------:R-:W-:Y:S02]  /*c2b0*/  LOP3.LUT P1, RZ, R19, 0x20000000, RZ, 0xc0, !PT ;  /* 0x2000000013ff7812 */ /* 0x000fe4000782c0ff */
[----:B------:R-:W-:-:S02]  /*c2c0*/  FMNMX.FTZ R12, R183, R12, !PT ;  /* 0x0000000cb70c7209 */ /* 0x000fc40007810000 */
[C---:B------:R-:W-:Y:S02]  /*c2d0*/  ISETP.GT.AND P6, PT, R20.reuse, 0x20, PT ;  /* 0x000000201400780c */ /* 0x040fe40003fc4270 */
[----:B------:R-:W-:Y:S01]  /*c2e0*/  ISETP.GT.AND P5, PT, R20, 0x21, PT ;  /* 0x000000211400780c */ /* 0x000fe20003fa4270 */
[----:B------:R-:W2:Y:S01]  /*c2f0*/  SHFL.BFLY PT, R14, R12, 0x2, 0x1f ;  /* 0x0c401f000c0e7f89 */ /* 0x000ea200000e0000 */
[----:B------:R-:W-:Y:S02]  /*c300*/  FSEL R168, R168, -INF , P6 ;  /* 0xff800000a8a87808 */ /* 0x000fe40003000000 */
[C---:B------:R-:W-:Y:S02]  /*c310*/  ISETP.GT.AND P4, PT, R20.reuse, 0x28, PT ;  /* 0x000000281400780c */ /* 0x040fe40003f84270 */
[----:B------:R-:W-:Y:S02]  /*c320*/  FSEL R169, R169, -INF , P5 ;  /* 0xff800000a9a97808 */ /* 0x000fe40002800000 */
[----:B------:R-:W-:-:S02]  /*c330*/  ISETP.GT.AND P3, PT, R20, 0x29, PT ;  /* 0x000000291400780c */ /* 0x000fc40003f64270 */
[----:B------:R-:W-:Y:S02]  /*c340*/  FSEL R172, R172, -INF , P4 ;  /* 0xff800000acac7808 */ /* 0x000fe40002000000 */
[----:B------:R-:W-:Y:S02]  /*c350*/  FSEL R173, R173, -INF , P3 ;  /* 0xff800000adad7808 */ /* 0x000fe40001800000 */
[C---:B------:R-:W-:Y:S02]  /*c360*/  ISETP.GT.AND P4, PT, R20.reuse, 0x30, PT ;  /* 0x000000301400780c */ /* 0x040fe40003f84270 */
[----:B------:R-:W-:Y:S02]  /*c370*/  ISETP.GT.AND P3, PT, R20, 0x31, PT ;  /* 0x000000311400780c */ /* 0x000fe40003f64270 */
[----:B------:R-:W-:Y:S02]  /*c380*/  LOP3.LUT P0, RZ, R19, 0x10000000, RZ, 0xc0, !PT ;  /* 0x1000000013ff7812 */ /* 0x000fe4000780c0ff */
[----:B------:R-:W-:-:S02]  /*c390*/  FSEL R177, R177, -INF , P3 ;  /* 0xff800000b1b17808 */ /* 0x000fc40001800000 */
[----:B------:R-:W-:Y:S02]  /*c3a0*/  ISETP.GT.AND P3, PT, R20, 0x39, PT ;  /* 0x000000391400780c */ /* 0x000fe40003f64270 */
[----:B--2---:R-:W-:Y:S02]  /*c3b0*/  FMNMX.FTZ R14, R12, R14, !PT ;  /* 0x0000000e0c0e7209 */ /* 0x004fe40007810000 */
[----:B------:R-:W-:-:S03]  /*c3c0*/  FSEL R181, R181, -INF , P3 ;  /* 0xff800000b5b57808 */ /* 0x000fc60001800000 */
[----:B------:R-:W2:Y:S02]  /*c3d0*/  SHFL.BFLY PT, R12, R14, 0x1, 0x1f ;  /* 0x0c201f000e0c7f89 */ /* 0x000ea400000e0000 */
[----:B--2---:R-:W-:-:S04]  /*c3e0*/  FMNMX.FTZ R14, R14, R12, !PT ;  /* 0x0000000c0e0e7209 */ /* 0x004fc80007810000 */
[----:B------:R-:W-:-:S04]  /*c3f0*/  FSETP.NEU.FTZ.AND P2, PT, R14, -INF , PT ;  /* 0xff8000000e00780b */ /* 0x000fc80003f5d000 */
[----:B------:R-:W-:-:S05]  /*c400*/  FSEL R12, R14, RZ, P2 ;  /* 0x000000ff0e0c7208 */ /* 0x000fca0001000000 */
[----:B------:R-:W-:Y:S01]  /*c410*/  FADD.FTZ R227, -R12, R227 ;  /* 0x000000e30ce37221 */ /* 0x000fe20000010100 */
[----:B------:R-:W-:-:S04]  /*c420*/  IMAD.U32 R12, RZ, RZ, UR40 ;  /* 0x00000028ff0c7e24 */ /* 0x000fc8000f8e00ff */
[----:B------:R-:W-:-:S05]  /*c430*/  FMUL.FTZ R153, R14, R12 ;  /* 0x0000000c0e997220 */ /* 0x000fca0000410000 */
[----:B------:R-:W-:Y:S02]  /*c440*/  FSEL R153, R153, RZ, P2 ;  /* 0x000000ff99997208 */ /* 0x000fe40001000000 */
[----:B------:R-:W-:-:S03]  /*c450*/  ISETP.NE.AND P2, PT, R192, RZ, PT ;  /* 0x000000ffc000720c */ /* 0x000fc60003f45270 */
        /* <DEDUP_REMOVED lines=15> */
[-C--:B------:R-:W-:Y:S01]  /*c550*/  FFMA.FTZ R183, R183, R12.reuse, -R153 ;  /* 0x0000000cb7b77223 */ /* 0x080fe20000010899 */
[----:B------:R-:W-:Y:S01]  /*c560*/  FMUL.FTZ R170, R227, R12 ;  /* 0x0000000ce3aa7220 */ /* 0x000fe20000410000 */
[----:B------:R2:W-:Y:S08]  /*c570*/  MUFU.EX2 R153, R154 ;  /* 0x0000009a00997308 */ /* 0x0005f00000000800 */
[----:B------:R-:W3:Y:S01]  /*c580*/  MUFU.EX2 R170, R170 ;  /* 0x000000aa00aa7308 */ /* 0x000ee20000000800 */
[----:B--2---:R-:W-:-:S05]  /*c590*/  @!P1 VIADD R154, R215, 0x28c40 ;  /* 0x00028c40d79a9836 */ /* 0x004fca0000000000 */
[----:B------:R-:W-:Y:S02]  /*c5a0*/  @!P1 PRMT R154, RZ, 0x654, R154 ;  /* 0x00000654ff9a9816 */ /* 0x000fe4000000009a */
[----:B------:R-:W2:Y:S02]  /*c5b0*/  MUFU.EX2 R155, R155 ;  /* 0x0000009b009b7308 */ /* 0x000ea40000000800 */
[----:B------:R4:W-:Y:S06]  /*c5c0*/  @!P1 SYNCS.ARRIVE.TRANS64.RED.A1T0 RZ, [R154+URZ], RZ ;  /* 0x000000ff9aff99a7 */ /* 0x0009ec000810043f */
[----:B------:R-:W-:Y:S01]  /*c5d0*/  MUFU.EX2 R159, R159 ;  /* 0x0000009f009f7308 */ /* 0x000fe20000000800 */
[----:B---3--:R-:W-:Y:S01]  /*c5e0*/  FFMA.FTZ R3, R170, R3, R153 ;  /* 0x00000003aa037223 */ /* 0x008fe20000010099 */
[----:B----4-:R-:W-:Y:S01]  /*c5f0*/  FMNMX.FTZ R154, R152, R225, !PT ;  /* 0x000000e1989a7209 */ /* 0x010fe20007810000 */
[-C--:B------:R-:W-:Y:S01]  /*c600*/  FMUL.FTZ R26, R26, R170.reuse ;  /* 0x000000aa1a1a7220 */ /* 0x080fe20000410000 */
[-C--:B------:R-:W-:Y:S01]  /*c610*/  FMUL.FTZ R27, R27, R170.reuse ;  /* 0x000000aa1b1b7220 */ /* 0x080fe20000410000 */
[----:B------:R-:W-:Y:S01]  /*c620*/  FMUL.FTZ R30, R30, R170 ;  /* 0x000000aa1e1e7220 */ /* 0x000fe20000410000 */
[----:B------:R-:W-:Y:S01]  /*c630*/  FMNMX.FTZ R154, R232, R154, !PT ;  /* 0x0000009ae89a7209 */ /* 0x000fe20007810000 */
[----:B------:R-:W-:Y:S01]  /*c640*/  FMUL.FTZ R31, R31, R170 ;  /* 0x000000aa1f1f7220 */ /* 0x000fe20000410000 */
[----:B------:R-:W-:Y:S01]  /*c650*/  MUFU.EX2 R162, R162 ;  /* 0x000000a200a27308 */ /* 0x000fe20000000800 */
[C---:B--2---:R-:W-:Y:S01]  /*c660*/  FADD.FTZ R3, R155.reuse, R3 ;  /* 0x000000039b037221 */ /* 0x044fe20000010000 */
[----:B------:R-:W-:Y:S01]  /*c670*/  FMNMX.FTZ R154, R156, R154, !PT ;  /* 0x0000009a9c9a7209 */ /* 0x000fe20007810000 */
[-C--:B------:R-:W-:Y:S01]  /*c680*/  FMUL.FTZ R34, R34, R170.reuse ;  /* 0x000000aa22227220 */ /* 0x080fe20000410000 */
[----:B------:R-:W-:Y:S01]  /*c690*/  F2FP.F16.F32.PACK_AB R153, R155, R153 ;  /* 0x000000999b99723e */ /* 0x000fe200000000ff */
[----:B------:R-:W-:Y:S01]  /*c6a0*/  FMUL.FTZ R35, R35, R170 ;  /* 0x000000aa23237220 */ /* 0x000fe20000410000 */
[----:B------:R-:W-:Y:S01]  /*c6b0*/  FMNMX.FTZ R154, R157, R154, !PT ;  /* 0x0000009a9d9a7209 */ /* 0x000fe20007810000 */
[-C--:B------:R-:W-:Y:S01]  /*c6c0*/  FMUL.FTZ R38, R38, R170.reuse ;  /* 0x000000aa26267220 */ /* 0x080fe20000410000 */
[----:B------:R-:W2:Y:S01]  /*c6d0*/  MUFU.EX2 R155, R158 ;  /* 0x0000009e009b7308 */ /* 0x000ea20000000800 */
[----:B------:R-:W-:Y:S01]  /*c6e0*/  FMUL.FTZ R39, R39, R170 ;  /* 0x000000aa27277220 */ /* 0x000fe20000410000 */
[----:B------:R-:W-:Y:S01]  /*c6f0*/  FMNMX.FTZ R154, R160, R154, !PT ;  /* 0x0000009aa09a7209 */ /* 0x000fe20007810000 */
[-C--:B------:R-:W-:Y:S01]  /*c700*/  FMUL.FTZ R42, R42, R170.reuse ;  /* 0x000000aa2a2a7220 */ /* 0x080fe20000410000 */
[-C--:B------:R-:W-:Y:S01]  /*c710*/  FMUL.FTZ R43, R43, R170.reuse ;  /* 0x000000aa2b2b7220 */ /* 0x080fe20000410000 */
[----:B------:R-:W-:Y:S01]  /*c720*/  FMUL.FTZ R46, R46, R170 ;  /* 0x000000aa2e2e7220 */ /* 0x000fe20000410000 */
[----:B------:R-:W-:Y:S01]  /*c730*/  FMNMX.FTZ R154, R161, R154, !PT ;  /* 0x0000009aa19a7209 */ /* 0x000fe20007810000 */
[-C--:B------:R-:W-:Y:S01]  /*c740*/  FMUL.FTZ R47, R47, R170.reuse ;  /* 0x000000aa2f2f7220 */ /* 0x080fe20000410000 */
[----:B------:R-:W-:Y:S01]  /*c750*/  MUFU.EX2 R167, R167 ;  /* 0x000000a700a77308 */ /* 0x000fe20000000800 */
[----:B------:R-:W-:Y:S01]  /*c760*/  FMUL.FTZ R50, R50, R170 ;  /* 0x000000aa32327220 */ /* 0x000fe20000410000 */
[----:B------:R-:W-:Y:S01]  /*c770*/  FMNMX.FTZ R154, R164, R154, !PT ;  /* 0x0000009aa49a7209 */ /* 0x000fe20007810000 */
[-C--:B------:R-:W-:Y:S01]  /*c780*/  FMUL.FTZ R51, R51, R170.reuse ;  /* 0x000000aa33337220 */ /* 0x080fe20000410000 */
[-C--:B------:R-:W-:Y:S01]  /*c790*/  FMUL.FTZ R54, R54, R170.reuse ;  /* 0x000000aa36367220 */ /* 0x080fe20000410000 */
[----:B------:R-:W-:Y:S01]  /*c7a0*/  FMUL.FTZ R55, R55, R170 ;  /* 0x000000aa37377220 */ /* 0x000fe20000410000 */
[----:B------:R-:W-:Y:S01]  /*c7b0*/  FMNMX.FTZ R154, R165, R154, !PT ;  /* 0x0000009aa59a7209 */ /* 0x000fe20007810000 */
[----:B------:R-:W-:Y:S01]  /*c7c0*/  FMUL.FTZ R58, R58, R170 ;  /* 0x000000aa3a3a7220 */ /* 0x000fe20000410000 */
[----:B------:R-:W-:Y:S01]  /*c7d0*/  MUFU.EX2 R233, R233 ;  /* 0x000000e900e97308 */ /* 0x000fe20000000800 */
[----:B--2---:R-:W-:Y:S01]  /*c7e0*/  FADD.FTZ R3, R155, R3 ;  /* 0x000000039b037221 */ /* 0x004fe20000010000 */
[----:B------:R-:W-:Y:S01]  /*c7f0*/  FMNMX.FTZ R154, R168, R154, !PT ;  /* 0x0000009aa89a7209 */ /* 0x000fe20007810000 */
[----:B------:R-:W-:Y:S01]  /*c800*/  FMUL.FTZ R59, R59, R170 ;  /* 0x000000aa3b3b7220 */ /* 0x000fe20000410000 */
[C---:B------:R-:W-:Y:S01]  /*c810*/  F2FP.F16.F32.PACK_AB R155, R159.reuse, R155 ;  /* 0x0000009b9f9b723e */ /* 0x040fe200000000ff */
[----:B------:R-:W-:Y:S01]  /*c820*/  FADD.FTZ R3, R159, R3 ;  /* 0x000000039f037221 */ /* 0x000fe20000010000 */
[----:B------:R-:W-:Y:S01]  /*c830*/  FMNMX.FTZ R154, R169, R154, !PT ;  /* 0x0000009aa99a7209 */ /* 0x000fe20007810000 */
[----:B------:R-:W-:Y:S01]  /*c840*/  FMUL.FTZ R62, R62, R170 ;  /* 0x000000aa3e3e7220 */ /* 0x000fe20000410000 */
[----:B------:R-:W-:Y:S01]  /*c850*/  MUFU.EX2 R171, R171 ;  /* 0x000000ab00ab7308 */ /* 0x000fe20000000800 */
[----:B------:R-:W-:Y:S01]  /*c860*/  FADD.FTZ R3, R162, R3 ;  /* 0x00000003a2037221 */ /* 0x000fe20000010000 */
[----:B------:R-:W-:Y:S01]  /*c870*/  FMNMX.FTZ R158, R172, R154, !PT ;  /* 0x0000009aac9e7209 */ /* 0x000fe20007810000 */
[-C--:B------:R-:W-:Y:S01]  /*c880*/  FMUL.FTZ R63, R63, R170.reuse ;  /* 0x000000aa3f3f7220 */ /* 0x080fe20000410000 */
[----:B------:R-:W-:Y:S01]  /*c890*/  FSEL R154, R176, -INF , P4 ;  /* 0xff800000b09a7808 */ /* 0x000fe20002000000 */
[----:B------:R-:W-:Y:S01]  /*c8a0*/  FMUL.FTZ R66, R66, R170 ;  /* 0x000000aa42427220 */ /* 0x000fe20000410000 */
[----:B------:R-:W-:Y:S01]  /*c8b0*/  FMNMX.FTZ R158, R173, R158, !PT ;  /* 0x0000009ead9e7209 */ /* 0x000fe20007810000 */
[----:B------:R-:W-:Y:S01]  /*c8c0*/  FMUL.FTZ R67, R67, R170 ;  /* 0x000000aa43437220 */ /* 0x000fe20000410000 */
[----:B------:R-:W-:Y:S01]  /*c8d0*/  ISETP.GT.AND P4, PT, R20, 0x38, PT ;  /* 0x000000381400780c */ /* 0x000fe20003f84270 */
[----:B------:R-:W-:Y:S01]  /*c8e0*/  MUFU.EX2 R175, R175 ;  /* 0x000000af00af7308 */ /* 0x000fe20000000800 */
[----:B------:R-:W-:Y:S01]  /*c8f0*/  FMNMX.FTZ R158, R154, R158, !PT ;  /* 0x0000009e9a9e7209 */ /* 0x000fe20007810000 */
[-C--:B------:R-:W-:Y:S01]  /*c900*/  FMUL.FTZ R70, R70, R170.reuse ;  /* 0x000000aa46467220 */ /* 0x080fe20000410000 */
[----:B------:R-:W-:Y:S01]  /*c910*/  FSEL R180, R180, -INF , P4 ;  /* 0xff800000b4b47808 */ /* 0x000fe20002000000 */
        /* <DEDUP_REMOVED lines=14> */
[----:B------:R-:W2:Y:S01]  /*ca00*/  SHFL.BFLY PT, R158, R20, 0x2, 0x1f ;  /* 0x0c401f00149e7f89 */ /* 0x000ea200000e0000 */
        /* <DEDUP_REMOVED lines=23> */
[----:B--2---:R-:W-:Y:S01]  /*cb80*/  FMNMX.FTZ R20, R20, R158, !PT ;  /* 0x0000009e14147209 */ /* 0x004fe20007810000 */
[-C--:B------:R-:W-:Y:S01]  /*cb90*/  FMUL.FTZ R134, R134, R170.reuse ;  /* 0x000000aa86867220 */ /* 0x080fe20000410000 */
[----:B------:R-:W2:Y:S01]  /*cba0*/  MUFU.EX2 R158, R163 ;  /* 0x000000a3009e7308 */ /* 0x000ea20000000800 */
[-C--:B------:R-:W-:Y:S01]  /*cbb0*/  FMUL.FTZ R135, R135, R170.reuse ;  /* 0x000000aa87877220 */ /* 0x080fe20000410000 */
[-C--:B------:R-:W-:Y:S01]  /*cbc0*/  FMUL.FTZ R138, R138, R170.reuse ;  /* 0x000000aa8a8a7220 */ /* 0x080fe20000410000 */
[----:B------:R-:W3:Y:S01]  /*cbd0*/  SHFL.BFLY PT, R159, R20, 0x1, 0x1f ;  /* 0x0c201f00149f7f89 */ /* 0x000ee200000e0000 */
        /* <DEDUP_REMOVED lines=8> */
[----:B---3--:R-:W-:-:S02]  /*cc60*/  FMNMX.FTZ R20, R20, R159, !PT ;  /* 0x0000009f14147209 */ /* 0x008fc40007810000 */
[----:B------:R2:W3:Y:S02]  /*cc70*/  MUFU.EX2 R159, R166 ;  /* 0x000000a6009f7308 */ /* 0x0004e40000000800 */
[----:B------:R-:W-:-:S04]  /*cc80*/  FSETP.NEU.FTZ.AND P3, PT, R20, -INF , PT ;  /* 0xff8000001400780b */ /* 0x000fc80003f7d000 */
[----:B------:R-:W-:Y:S01]  /*cc90*/  FSEL R163, R20, RZ, P3 ;  /* 0x000000ff14a37208 */ /* 0x000fe20001800000 */
[----:B--2---:R-:W-:-:S04]  /*cca0*/  @!P2 IMAD R166, R226, 0x40, R189 ;  /* 0x00000040e2a6a824 */ /* 0x004fc800078e02bd */
[----:B------:R-:W-:Y:S01]  /*ccb0*/  FADD.FTZ R163, -R163, R225 ;  /* 0x000000e1a3a37221 */ /* 0x000fe20000010100 */
[----:B------:R-:W-:-:S03]  /*ccc0*/  @!P2 IMAD R166, R166, 0x4, R2 ;  /* 0x00000004a6a6a824 */ /* 0x000fc600078e0202 */
[----:B------:R-:W-:Y:S01]  /*ccd0*/  FMUL.FTZ R163, R163, R12 ;  /* 0x0000000ca3a37220 */ /* 0x000fe20000410000 */
[----:B---3--:R-:W-:Y:S01]  /*cce0*/  FADD.FTZ R3, R159, R3 ;  /* 0x000000039f037221 */ /* 0x008fe20000010000 */
[----:B------:R-:W-:Y:S02]  /*ccf0*/  @!P2 STS [R166+0x28820], R170 ;  /* 0x028820aaa600a388 */ /* 0x000fe40000000800 */
[----:B------:R-:W2:Y:S01]  /*cd00*/  MUFU.EX2 R176, R163 ;  /* 0x000000a300b07308 */ /* 0x000ea20000000800 */
[----:B------:R-:W-:-:S07]  /*cd10*/  F2FP.F16.F32.PACK_AB R159, R167, R159 ;  /* 0x0000009fa79f723e */ /* 0x000fce00000000ff */
        /* <DEDUP_REMOVED lines=11> */
[----:B--2---:R-:W-:Y:S01]  /*cdd0*/  FMUL.FTZ R166, R20, R12 ;  /* 0x0000000c14a67220 */ /* 0x004fe20000410000 */
        /* <DEDUP_REMOVED lines=8> */
[----:B------:R-:W-:Y:S01]  /*ce60*/  FMUL.FTZ R56, R56, R176 ;  /* 0x000000b038387220 */ /* 0x000fe20000410000 */
        /* <DEDUP_REMOVED lines=15> */
[-CC-:B------:R-:W-:Y:S01]  /*cf60*/  FFMA.FTZ R177, R177, R12.reuse, -R166.reuse ;  /* 0x0000000cb1b17223 */ /* 0x180fe200000108a6 */
[-CC-:B------:R-:W-:Y:S01]  /*cf70*/  FFMA.FTZ R180, R180, R12.reuse, -R166.reuse ;  /* 0x0000000cb4b47223 */ /* 0x180fe200000108a6 */
[----:B------:R-:W-:Y:S01]  /*cf80*/  FFMA.FTZ R166, R181, R12, -R166 ;  /* 0x0000000cb5a67223 */ /* 0x000fe200000108a6 */
        /* <DEDUP_REMOVED lines=9> */
[-C--:B------:R-:W-:Y:S01]  /*d020*/  FMUL.FTZ R73, R73, R176.reuse ;  /* 0x000000b049497220 */ /* 0x080fe20000410000 */
[-C--:B------:R-:W-:Y:S01]  /*d030*/  FMUL.FTZ R76, R76, R176.reuse ;  /* 0x000000b04c4c7220 */ /* 0x080fe20000410000 */
[-C--:B------:R-:W-:Y:S01]  /*d040*/  FMUL.FTZ R77, R77, R176.reuse ;  /* 0x000000b04d4d7220 */ /* 0x080fe20000410000 */
[----:B------:R5:W0:Y:S01]  /*d050*/  MUFU.EX2 R174, R157 ;  /* 0x0000009d00ae7308 */ /* 0x000a220000000800 */
        /* <DEDUP_REMOVED lines=8> */
[----:B-----5:R-:W-:Y:S01]  /*d0e0*/  F2FP.F16.F32.PACK_AB R157, R158, R162 ;  /* 0x000000a29e9d723e */ /* 0x020fe200000000ff */
[----:B--2---:R-:W-:Y:S01]  /*d0f0*/  FFMA.FTZ R158, R176, R0, R152 ;  /* 0x00000000b09e7223 */ /* 0x004fe20000010098 */
[----:B------:R-:W-:Y:S01]  /*d100*/  FADD.FTZ R0, R167, R3 ;  /* 0x00000003a7007221 */ /* 0x000fe20000010000 */
[C---:B---3--:R-:W-:Y:S01]  /*d110*/  F2FP.F16.F32.PACK_AB R152, R232.reuse, R152 ;  /* 0x00000098e898723e */ /* 0x048fe200000000ff */
[-C--:B------:R-:W-:Y:S01]  /*d120*/  FMUL.FTZ R93, R93, R176.reuse ;  /* 0x000000b05d5d7220 */ /* 0x080fe20000410000 */
[----:B------:R-:W-:Y:S01]  /*d130*/  FADD.FTZ R158, R232, R158 ;  /* 0x0000009ee89e7221 */ /* 0x000fe20000010000 */
[-C--:B------:R-:W-:Y:S01]  /*d140*/  FMUL.FTZ R96, R96, R176.reuse ;  /* 0x000000b060607220 */ /* 0x080fe20000410000 */
[----:B------:R-:W2:Y:S01]  /*d150*/  MUFU.EX2 R161, R161 ;  /* 0x000000a100a17308 */ /* 0x000ea20000000800 */
[-C--:B------:R-:W-:Y:S01]  /*d160*/  FMUL.FTZ R97, R97, R176.reuse ;  /* 0x000000b061617220 */ /* 0x080fe20000410000 */
[----:B----4-:R-:W-:Y:S01]  /*d170*/  FADD.FTZ R158, R156, R158 ;  /* 0x0000009e9c9e7221 */ /* 0x010fe20000010000 */
[-C--:B------:R-:W-:Y:S01]  /*d180*/  FMUL.FTZ R100, R100, R176.reuse ;  /* 0x000000b064647220 */ /* 0x080fe20000410000 */
[-C--:B------:R-:W-:Y:S01]  /*d190*/  FMUL.FTZ R101, R101, R176.reuse ;  /* 0x000000b065657220 */ /* 0x080fe20000410000 */
[-C--:B------:R-:W-:Y:S01]  /*d1a0*/  FMUL.FTZ R104, R104, R176.reuse ;  /* 0x000000b068687220 */ /* 0x080fe20000410000 */
[----:B0-----:R-:W-:Y:S01]  /*d1b0*/  FADD.FTZ R158, R174, R158 ;  /* 0x0000009eae9e7221 */ /* 0x001fe20000010000 */
[-C--:B------:R-:W-:Y:S01]  /*d1c0*/  FMUL.FTZ R105, R105, R176.reuse ;  /* 0x000000b069697220 */ /* 0x080fe20000410000 */
[----:B------:R-:W0:Y:S01]  /*d1d0*/  MUFU.EX2 R164, R164 ;  /* 0x000000a400a47308 */ /* 0x000e220000000800 */
[-C--:B------:R-:W-:Y:S01]  /*d1e0*/  FMUL.FTZ R108, R108, R176.reuse ;  /* 0x000000b06c6c7220 */ /* 0x080fe20000410000 */
[----:B-1----:R-:W-:Y:S01]  /*d1f0*/  FADD.FTZ R158, R160, R158 ;  /* 0x0000009ea09e7221 */ /* 0x002fe20000010000 */
        /* <DEDUP_REMOVED lines=25> */
[----:B------:R-:W-:-:S04]  /*d390*/  FMUL.FTZ R149, R149, R176 ;  /* 0x000000b095957220 */ /* 0x000fc80000410000 */
[----:B------:R-:W3:Y:S08]  /*d3a0*/  MUFU.EX2 R162, R172 ;  /* 0x000000ac00a27308 */ /* 0x000ef00000000800 */
[----:B------:R4:W-:Y:S08]  /*d3b0*/  MUFU.EX2 R3, R154 ;  /* 0x0000009a00037308 */ /* 0x0009f00000000800 */
[----:B------:R-:W5:Y:S01]  /*d3c0*/  MUFU.EX2 R173, R173 ;  /* 0x000000ad00ad7308 */ /* 0x000f620000000800 */
[----:B----4-:R-:W-:Y:S01]  /*d3d0*/  F2FP.F16.F32.PACK_AB R154, R174, R156 ;  /* 0x0000009cae9a723e */ /* 0x010fe200000000ff */
[----:B------:R-:W-:Y:S01]  /*d3e0*/  BAR.SYNC.DEFER_BLOCKING 0xf, 0x100 ;  /* 0x03c4000000007b1d */ /* 0x000fe20000010000 */
[----:B------:R-:W-:Y:S01]  /*d3f0*/  F2FP.F16.F32.PACK_AB R156, R161, R160 ;  /* 0x000000a0a19c723e */ /* 0x000fe200000000ff */
[----:B-1----:R-:W-:Y:S01]  /*d400*/  FADD.FTZ R160, R165, R158 ;  /* 0x0000009ea5a07221 */ /* 0x002fe20000010000 */
[----:B------:R-:W-:Y:S01]  /*d410*/  FADD.FTZ R161, R233, R0 ;  /* 0x00000000e9a17221 */ /* 0x000fe20000010000 */
[----:B------:R-:W-:-:S02]  /*d420*/  F2FP.F16.F32.PACK_AB R158, R165, R164 ;  /* 0x000000a4a59e723e */ /* 0x000fc400000000ff */
[----:B--2---:R-:W-:Y:S01]  /*d430*/  FADD.FTZ R160, R168, R160 ;  /* 0x000000a0a8a07221 */ /* 0x004fe20000010000 */
[----:B------:R-:W1:Y:S01]  /*d440*/  MUFU.EX2 R177, R177 ;  /* 0x000000b100b17308 */ /* 0x000e620000000800 */
[C---:B------:R-:W-:Y:S01]  /*d450*/  FADD.FTZ R164, R171.reuse, R161 ;  /* 0x000000a1aba47221 */ /* 0x040fe20000010000 */
[----:B------:R-:W-:Y:S01]  /*d460*/  F2FP.F16.F32.PACK_AB R161, R171, R233 ;  /* 0x000000e9aba1723e */ /* 0x000fe200000000ff */
[C---:B0-----:R-:W-:Y:S01]  /*d470*/  FADD.FTZ R0, R169.reuse, R160 ;  /* 0x000000a0a9007221 */ /* 0x041fe20000010000 */
[----:B------:R-:W-:Y:S01]  /*d480*/  F2FP.F16.F32.PACK_AB R160, R169, R168 ;  /* 0x000000a8a9a0723e */ /* 0x000fe200000000ff */
[----:B------:R-:W-:Y:S01]  /*d490*/  FADD.FTZ R164, R163, R164 ;  /* 0x000000a4a3a47221 */ /* 0x000fe20000010000 */
[C---:B------:R-:W-:Y:S01]  /*d4a0*/  F2FP.F16.F32.PACK_AB R163, R175.reuse, R163 ;  /* 0x000000a3afa3723e */ /* 0x040fe200000000ff */
[----:B---3--:R-:W-:Y:S01]  /*d4b0*/  FADD.FTZ R0, R162, R0 ;  /* 0x00000000a2007221 */ /* 0x008fe20000010000 */
[----:B------:R-:W0:Y:S01]  /*d4c0*/  MUFU.EX2 R180, R180 ;  /* 0x000000b400b47308 */ /* 0x000e220000000800 */
[----:B------:R-:W-:Y:S01]  /*d4d0*/  FADD.FTZ R164, R175, R164 ;  /* 0x000000a4afa47221 */ /* 0x000fe20000010000 */
[C---:B-----5:R-:W-:Y:S01]  /*d4e0*/  F2FP.F16.F32.PACK_AB R162, R173.reuse, R162 ;  /* 0x000000a2ada2723e */ /* 0x060fe200000000ff */
[----:B------:R-:W-:-:S02]  /*d4f0*/  FADD.FTZ R0, R173, R0 ;  /* 0x00000000ad007221 */ /* 0x000fc40000010000 */
[----:B------:R-:W-:Y:S02]  /*d500*/  FADD.FTZ R165, R178, R164 ;  /* 0x000000a4b2a57221 */ /* 0x000fe40000010000 */
[----:B------:R-:W-:Y:S01]  /*d510*/  FADD.FTZ R0, R3, R0 ;  /* 0x0000000003007221 */ /* 0x000fe20000010000 */
[----:B------:R-:W2:Y:S01]  /*d520*/  MUFU.EX2 R166, R166 ;  /* 0x000000a600a67308 */ /* 0x000ea20000000800 */
[----:B-1----:R-:W-:Y:S01]  /*d530*/  F2FP.F16.F32.PACK_AB R164, R177, R3 ;  /* 0x00000003b1a4723e */ /* 0x002fe200000000ff */
[----:B------:R-:W-:Y:S01]  /*d540*/  FADD.FTZ R3, R179, R165 ;  /* 0x000000a5b3037221 */ /* 0x000fe20000010000 */
[----:B------:R-:W-:Y:S01]  /*d550*/  FADD.FTZ R0, R177, R0 ;  /* 0x00000000b1007221 */ /* 0x000fe20000010000 */
[----:B------:R-:W-:Y:S01]  /*d560*/  F2FP.F16.F32.PACK_AB R165, R179, R178 ;  /* 0x000000b2b3a5723e */ /* 0x000fe200000000ff */
[----:B------:R1:W-:Y:S01]  /*d570*/  STSM.16.M88.4 [R196+0x26800], R152 ;  /* 0x02680098c4007844 */ /* 0x0003e20000000200 */
[----:B------:R-:W-:Y:S02]  /*d580*/  FADD.FTZ R3, R182, R3 ;  /* 0x00000003b6037221 */ /* 0x000fe40000010000 */
[----:B------:R-:W3:Y:S01]  /*d590*/  MUFU.EX2 R167, R183 ;  /* 0x000000b700a77308 */ /* 0x000ee20000000800 */
[----:B0-----:R-:W-:Y:S01]  /*d5a0*/  FADD.FTZ R0, R180, R0 ;  /* 0x00000000b4007221 */ /* 0x001fe20000010000 */
[----:B------:R1:W-:Y:S04]  /*d5b0*/  STSM.16.M88.4 [R199], R156 ;  /* 0x0000009cc7007844 */ /* 0x0003e80000000200 */
[----:B------:R1:W-:Y:S01]  /*d5c0*/  STSM.16.M88.4 [R197], R160 ;  /* 0x000000a0c5007844 */ /* 0x0003e20000000200 */
[C---:B--2---:R-:W-:Y:S01]  /*d5d0*/  FADD.FTZ R0, R166.reuse, R0 ;  /* 0x00000000a6007221 */ /* 0x044fe20000010000 */
[----:B------:R-:W-:Y:S01]  /*d5e0*/  F2FP.F16.F32.PACK_AB R166, R166, R180 ;  /* 0x000000b4a6a6723e */ /* 0x000fe200000000ff */
[C---:B---3--:R-:W-:Y:S01]  /*d5f0*/  FADD.FTZ R3, R167.reuse, R3 ;  /* 0x00000003a7037221 */ /* 0x048fe20000010000 */
[----:B------:R-:W-:-:S05]  /*d600*/  F2FP.F16.F32.PACK_AB R167, R167, R182 ;  /* 0x000000b6a7a7723e */ /* 0x000fca00000000ff */
[----:B------:R1:W-:Y:S01]  /*d610*/  STSM.16.M88.4 [R198], R164 ;  /* 0x000000a4c6007844 */ /* 0x0003e20000000200 */
[----:B------:R-:W-:Y:S05]  /*d620*/  @!P0 BRA `(.L_x_7790) ;  /* 0x0000000000048947 */ /* 0x000fea0003800000 */
[----:B------:R-:W-:Y:S01]  /*d630*/  BPT.TRAP 0x1 ;  /* 0x000000040000795c */ /* 0x000fe20000300000 */
.L_x_7790:
[----:B------:R0:W2:Y:S01]  /*d640*/  SYNCS.PHASECHK.TRANS64.TRYWAIT P2, [R215+URZ+0x28c50], R220 ;  /* 0x028c50dcd70075a7 */ /* 0x0000a2000804017f */
[----:B------:R-:W-:Y:S05]  /*d650*/  @!P0 BRA `(.L_x_7791) ;  /* 0x0000000000048947 */ /* 0x000fea0003800000 */
[----:B------:R-:W-:Y:S01]  /*d660*/  BPT.TRAP 0x1 ;  /* 0x000000040000795c */ /* 0x000fe20000300000 */
.L_x_7791:
[----:B------:R-:W-:Y:S04]  /*d670*/  BSSY B2, `(.L_x_7792) ;  /* 0x0000004000027945 */ /* 0x000fe80003800000 */
[----:B--2---:R-:W-:Y:S05]  /*d680*/  @P2 BRA `(.L_x_7793) ;  /* 0x0000000000082947 */ /* 0x004fea0003800000 */
[----:B------:R-:W2:Y:S02]  /*d690*/  SYNCS.PHASECHK.TRANS64.TRYWAIT P2, [R215+URZ+0x28c50], R220 ;  /* 0x028c50dcd70075a7 */ /* 0x000ea4000804017f */
[----:B--2---:R-:W-:Y:S05]  /*d6a0*/  @!P2 BRA `(.L_x_7794) ;  /* 0x0000011400eca947 */ /* 0x004fea0003800000 */
.L_x_7793:
[----:B------:R-:W-:Y:S05]  /*d6b0*/  BSYNC B2 ;  /* 0x0000000000027941 */ /* 0x000fea0003800000 */
.L_x_7792:
[----:B------:R-:W-:Y:S01]  /*d6c0*/  IMAD R168, R18, 0x1000, R13 ;  /* 0x0000100012a87824 */ /* 0x000fe200078e020d */
[----:B------:R-:W-:Y:S01]  /*d6d0*/  WARPGROUP.ARRIVE ;  /* 0x00000000000079c5 */ /* 0x000fe20000000000 */
[----:B------:R-:W-:Y:S01]  /*d6e0*/  IMAD.MOV.U32 R169, RZ, RZ, 0x40000040 ;  /* 0x40000040ffa97424 */ /* 0x000fe200078e00ff */
[----:B------:R-:W-:Y:S01]  /*d6f0*/  ISETP.GT.AND P2, PT, R214, R21, PT ;  /* 0x00000015d600720c */ /* 0x000fe20003f44270 */
[----:B0-2---:R-:W-:Y:S01]  /*d700*/  @!P1 VIADD R215, R215, 0x28c60 ;  /* 0x00028c60d7d79836 */ /* 0x005fe20000000000 */
        /* <DEDUP_REMOVED lines=10> */
[----:B-1----:R-:W-:Y:S01]  /*d7b0*/  VIADD R152, R168, 0x80 ;  /* 0x00000080a8987836 */ /* 0x002fe20000000000 */
        /* <DEDUP_REMOVED lines=32> */
.L_x_7784:
[----:B------:R-:W-:Y:S05]  /*d9c0*/  BSYNC B0 ;  /* 0x0000000000007941 */ /* 0x000fea0003800000 */
.L_x_7783:
[----:B------:R-:W-:Y:S01]  /*d9d0*/  ISETP.GE.AND P2, PT, R214, R200, PT ;  /* 0x000000c8d600720c */ /* 0x000fe20003f46270 */
[----:B------:R-:W-:-:S12]  /*d9e0*/  BSSY B0, `(.L_x_7796) ;  /* 0x00001a1000007945 */ /* 0x000fd80003800000 */
[----:B------:R-:W-:Y:S05]  /*d9f0*/  @!P2 BRA `(.L_x_7797) ;  /* 0x00000018007ca947 */ /* 0x000fea0003800000 */
[----:B------:R-:W-:Y:S02]  /*da00*/  IMAD.MOV.U32 R195, RZ, RZ, R14 ;  /* 0x000000ffffc37224 */ /* 0x000fe400078e000e */
[----:B------:R-:W-:Y:S02]  /*da10*/  IMAD.MOV.U32 R220, RZ, RZ, R20 ;  /* 0x000000ffffdc7224 */ /* 0x000fe400078e0014 */
[----:B0-----:R-:W-:-:S07]  /*da20*/  IMAD.MOV.U32 R215, RZ, RZ, R18 ;  /* 0x000000ffffd77224 */ /* 0x001fce00078e0012 */
.L_x_7808:
[----:B------:R-:W-:-:S05]  /*da30*/  VIADD R18, R215, 0x1 ;  /* 0x00000001d7127836 */ /* 0x000fca0000000000 */
[----:B------:R-:W-:-:S04]  /*da40*/  ISETP.NE.AND P2, PT, R18, 0x2, PT ;  /* 0x000000021200780c */ /* 0x000fc80003f45270 */
[----:B------:R-:W-:Y:S02]  /*da50*/  SEL R12, RZ, 0x1, P2 ;  /* 0x00000001ff0c7807 */ /* 0x000fe40001000000 */
[----:B------:R-:W-:Y:S02]  /*da60*/  SEL R18, R18, RZ, P2 ;  /* 0x000000ff12127207 */ /* 0x000fe40001000000 */
[----:B------:R-:W-:Y:S01]  /*da70*/  LOP3.LUT R22, R22, R12, RZ, 0x3c, !PT ;  /* 0x0000000c16167212 */ /* 0x000fe200078e3cff */
[----:B-1----:R-:W-:Y:S06]  /*da80*/  @!P0 BRA `(.L_x_7798) ;  /* 0x0000000000048947 */ /* 0x002fec0003800000 */
[----:B------:R-:W-:Y:S01]  /*da90*/  BPT.TRAP 0x1 ;  /* 0x000000040000795c */ /* 0x000fe20000300000 */
.L_x_7798:
[----:B------:R-:W-:Y:S01]  /*daa0*/  IMAD R21, R18, 0x8, R2 ;  /* 0x0000000812157824 */ /* 0x000fe200078e0202 */
[----:B------:R-:W-:-:S04]  /*dab0*/  SHF.L.U32 R193, R22, 0x1f, RZ ;  /* 0x0000001f16c17819 */ /* 0x000fc800000006ff */
[----:B------:R0:W1:Y:S01]  /*dac0*/  SYNCS.PHASECHK.TRANS64.TRYWAIT P2, [R21+URZ+0x28c30], R193 ;  /* 0x028c30c1150075a7 */ /* 0x000062000804017f */
[----:B------:R-:W-:Y:S05]  /*dad0*/  @!P0 BRA `(.L_x_7799) ;  /* 0x0000000000048947 */ /* 0x000fea0003800000 */
[----:B------:R-:W-:Y:S01]  /*dae0*/  BPT.TRAP 0x1 ;  /* 0x000000040000795c */ /* 0x000fe20000300000 */
.L_x_7799:
[----:B------:R-:W-:Y:S01]  /*daf0*/  BSSY B1, `(.L_x_7800) ;  /* 0x0000006000017945 */ /* 0x000fe20003800000 */
[----:B------:R-:W-:Y:S02]  /*db00*/  IMAD R156, R18, 0x200, R15 ;  /* 0x00000200129c7824 */ /* 0x000fe400078e020f */
[----:B------:R-:W-:Y:S01]  /*db10*/  IMAD.MOV.U32 R157, RZ, RZ, 0x40000040 ;  /* 0x40000040ff9d7424 */ /* 0x000fe200078e00ff */
[----:B-1----:R-:W-:Y:S06]  /*db20*/  @P2 BRA `(.L_x_7801) ;  /* 0x0000000000082947 */ /* 0x002fec0003800000 */
[----:B------:R-:W1:Y:S02]  /*db30*/  SYNCS.PHASECHK.TRANS64.TRYWAIT P2, [R21+URZ+0x28c30], R193 ;  /* 0x028c30c1150075a7 */ /* 0x000e64000804017f */
[----:B-1----:R-:W-:Y:S05]  /*db40*/  @!P2 BRA `(.L_x_7802) ;  /* 0x0000011000d8a947 */ /* 0x002fea0003800000 */
.L_x_7801:
[----:B------:R-:W-:Y:S05]  /*db50*/  BSYNC B1 ;  /* 0x0000000000017941 */ /* 0x000fea0003800000 */
.L_x_7800:
        /* <DEDUP_REMOVED lines=52> */
[----:B--2---:R-:W-:Y:S01]  /*dea0*/  FMNMX.FTZ R14, R12, R14, !PT ;  /* 0x0000000e0c0e7209 */ /* 0x004fe20007810000 */
[----:B------:R-:W-:-:S04]  /*deb0*/  IMAD.U32 R12, RZ, RZ, UR39 ;  /* 0x00000027ff0c7e24 */ /* 0x000fc8000f8e00ff */
[----:B------:R-:W2:Y:S02]  /*dec0*/  SHFL.BFLY PT, R20, R14, 0x1, 0x1f ;  /* 0x0c201f000e147f89 */ /* 0x000ea400000e0000 */
[----:B--2---:R-:W-:-:S05]  /*ded0*/  FMNMX.FTZ R20, R14, R20, !PT ;  /* 0x000000140e147209 */ /* 0x004fca0007810000 */
        /* <DEDUP_REMOVED lines=20> */
[----:B------:R-:W2:Y:S04]  /*e020*/  MUFU.EX2 R168, R225 ;  /* 0x000000e100a87308 */ /* 0x000ea80000000800 */
[----:B------:R-:W-:-:S04]  /*e030*/  @!P1 PRMT R14, RZ, 0x654, R14 ;  /* 0x00000654ff0e9816 */ /* 0x000fc8000000000e */
[----:B------:R3:W-:Y:S01]  /*e040*/  @!P1 SYNCS.ARRIVE.TRANS64.RED.A1T0 RZ, [R14+URZ], RZ ;  /* 0x000000ff0eff99a7 */ /* 0x0007e2000810043f */
[----:B------:R-:W4:Y:S01]  /*e050*/  MUFU.EX2 R152, R152 ;  /* 0x0000009800987308 */ /* 0x000f220000000800 */
[----:B---3--:R-:W-:-:S07]  /*e060*/  FMNMX.FTZ R14, R154, R195, !PT ;  /* 0x000000c39a0e7209 */ /* 0x008fce0007810000 */
[----:B------:R-:W3:Y:S01]  /*e070*/  MUFU.EX2 R153, R153 ;  /* 0x0000009900997308 */ /* 0x000ee20000000800 */
[-C--:B--2---:R-:W-:Y:S01]  /*e080*/  FMUL.FTZ R24, R24, R168.reuse ;  /* 0x000000a818187220 */ /* 0x084fe20000410000 */
[----:B------:R-:W-:Y:S01]  /*e090*/  FMUL.FTZ R25, R25, R168 ;  /* 0x000000a819197220 */ /* 0x000fe20000410000 */
[----:B------:R-:W-:Y:S01]  /*e0a0*/  FMNMX.FTZ R14, R155, R14, !PT ;  /* 0x0000000e9b0e7209 */ /* 0x000fe20007810000 */
[-C--:B------:R-:W-:Y:S01]  /*e0b0*/  FMUL.FTZ R28, R28, R168.reuse ;  /* 0x000000a81c1c7220 */ /* 0x080fe20000410000 */
[-C--:B------:R-:W-:Y:S01]  /*e0c0*/  FMUL.FTZ R29, R29, R168.reuse ;  /* 0x000000a81d1d7220 */ /* 0x080fe20000410000 */
[----:B------:R-:W-:Y:S01]  /*e0d0*/  FMUL.FTZ R32, R32, R168 ;  /* 0x000000a820207220 */ /* 0x000fe20000410000 */
[----:B------:R-:W-:Y:S01]  /*e0e0*/  FMNMX.FTZ R14, R158, R14, !PT ;  /* 0x0000000e9e0e7209 */ /* 0x000fe20007810000 */
[----:B------:R-:W-:Y:S01]  /*e0f0*/  FMUL.FTZ R33, R33, R168 ;  /* 0x000000a821217220 */ /* 0x000fe20000410000 */
[----:B----4-:R-:W-:Y:S01]  /*e100*/  FFMA.FTZ R0, R168, R0, R152 ;  /* 0x00000000a8007223 */ /* 0x010fe20000010098 */
[----:B------:R-:W-:Y:S01]  /*e110*/  FMUL.FTZ R36, R36, R168 ;  /* 0x000000a824247220 */ /* 0x000fe20000410000 */
[----:B------:R-:W-:Y:S01]  /*e120*/  FMNMX.FTZ R14, R159, R14, !PT ;  /* 0x0000000e9f0e7209 */ /* 0x000fe20007810000 */
[-C--:B------:R-:W-:Y:S01]  /*e130*/  FMUL.FTZ R37, R37, R168.reuse ;  /* 0x000000a825257220 */ /* 0x080fe20000410000 */
[-C--:B------:R-:W-:Y:S01]  /*e140*/  FMUL.FTZ R40, R40, R168.reuse ;  /* 0x000000a828287220 */ /* 0x080fe20000410000 */
[----:B------:R-:W-:Y:S01]  /*e150*/  FMUL.FTZ R41, R41, R168 ;  /* 0x000000a829297220 */ /* 0x000fe20000410000 */
[----:B------:R-:W-:Y:S01]  /*e160*/  FMNMX.FTZ R14, R162, R14, !PT ;  /* 0x0000000ea20e7209 */ /* 0x000fe20007810000 */
[----:B------:R-:W-:Y:S01]  /*e170*/  FMUL.FTZ R44, R44, R168 ;  /* 0x000000a82c2c7220 */ /* 0x000fe20000410000 */
[C---:B---3--:R-:W-:Y:S01]  /*e180*/  FADD.FTZ R0, R153.reuse, R0 ;  /* 0x0000000099007221 */ /* 0x048fe20000010000 */
        /* <DEDUP_REMOVED lines=68> */
[----:B------:R-:W2:Y:S03]  /*e5d0*/  MUFU.EX2 R156, R156 ;  /* 0x0000009c009c7308 */ /* 0x000ea60000000800 */
[----:B------:R-:W3:Y:S05]  /*e5e0*/  SHFL.BFLY PT, R168, R14, 0x2, 0x1f ;  /* 0x0c401f000ea87f89 */ /* 0x000eea00000e0000 */
[----:B------:R-:W4:Y:S08]  /*e5f0*/  MUFU.EX2 R157, R157 ;  /* 0x0000009d009d7308 */ /* 0x000f300000000800 */
[----:B------:R-:W5:Y:S01]  /*e600*/  MUFU.EX2 R160, R160 ;  /* 0x000000a000a07308 */ /* 0x000f620000000800 */
[----:B--2---:R-:W-:-:S07]  /*e610*/  FADD.FTZ R0, R156, R0 ;  /* 0x000000009c007221 */ /* 0x004fce0000010000 */
[----:B------:R-:W2:Y:S01]  /*e620*/  MUFU.EX2 R161, R161 ;  /* 0x000000a100a17308 */ /* 0x000ea20000000800 */
[----:B----4-:R-:W-:Y:S01]  /*e630*/  FADD.FTZ R0, R157, R0 ;  /* 0x000000009d007221 */ /* 0x010fe20000010000 */
[----:B---3--:R-:W-:-:S05]  /*e640*/  FMNMX.FTZ R14, R14, R168, !PT ;  /* 0x000000a80e0e7209 */ /* 0x008fca0007810000 */
[----:B------:R-:W3:Y:S01]  /*e650*/  SHFL.BFLY PT, R168, R14, 0x1, 0x1f ;  /* 0x0c201f000ea87f89 */ /* 0x000ee200000e0000 */
[----:B------:R-:W4:Y:S01]  /*e660*/  MUFU.EX2 R164, R164 ;  /* 0x000000a400a47308 */ /* 0x000f220000000800 */
[----:B-----5:R-:W-:-:S07]  /*e670*/  FADD.FTZ R0, R160, R0 ;  /* 0x00000000a0007221 */ /* 0x020fce0000010000 */
[----:B------:R-:W5:Y:S01]  /*e680*/  MUFU.EX2 R165, R165 ;  /* 0x000000a500a57308 */ /* 0x000f620000000800 */
[----:B--2---:R-:W-:-:S07]  /*e690*/  FADD.FTZ R0, R161, R0 ;  /* 0x00000000a1007221 */ /* 0x004fce0000010000 */
[----:B------:R-:W2:Y:S01]  /*e6a0*/  MUFU.EX2 R220, R220 ;  /* 0x000000dc00dc7308 */ /* 0x000ea20000000800 */
[----:B----4-:R-:W-:Y:S01]  /*e6b0*/  FADD.FTZ R0, R164, R0 ;  /* 0x00000000a4007221 */ /* 0x010fe20000010000 */
[----:B---3--:R-:W-:-:S06]  /*e6c0*/  FMNMX.FTZ R14, R14, R168, !PT ;  /* 0x000000a80e0e7209 */ /* 0x008fcc0007810000 */
[----:B------:R-:W3:Y:S01]  /*e6d0*/  MUFU.EX2 R169, R169 ;  /* 0x000000a900a97308 */ /* 0x000ee20000000800 */
[----:B-----5:R-:W-:Y:S01]  /*e6e0*/  FADD.FTZ R0, R165, R0 ;  /* 0x00000000a5007221 */ /* 0x020fe20000010000 */
[----:B------:R-:W-:-:S04]  /*e6f0*/  FADD.FTZ R168, -R14, R195 ;  /* 0x000000c30ea87221 */ /* 0x000fc80000010100 */
[----:B------:R-:W-:Y:S02]  /*e700*/  FMUL.FTZ R168, R168, R12 ;  /* 0x0000000ca8a87220 */ /* 0x000fe40000410000 */
[----:B------:R-:W4:Y:S01]  /*e710*/  MUFU.EX2 R172, R172 ;  /* 0x000000ac00ac7308 */ /* 0x000f220000000800 */
[----:B--2---:R-:W-:-:S07]  /*e720*/  FADD.FTZ R0, R220, R0 ;  /* 0x00000000dc007221 */ /* 0x004fce0000010000 */
[----:B------:R-:W2:Y:S01]  /*e730*/  MUFU.EX2 R168, R168 ;  /* 0x000000a800a87308 */ /* 0x000ea20000000800 */
[----:B---3--:R-:W-:-:S07]  /*e740*/  FADD.FTZ R0, R169, R0 ;  /* 0x00000000a9007221 */ /* 0x008fce0000010000 */
[----:B------:R-:W3:Y:S01]  /*e750*/  MUFU.EX2 R173, R173 ;  /* 0x000000ad00ad7308 */ /* 0x000ee20000000800 */
[----:B----4-:R-:W-:-:S07]  /*e760*/  FADD.FTZ R0, R172, R0 ;  /* 0x00000000ac007221 */ /* 0x010fce0000010000 */
[----:B------:R-:W4:Y:S01]  /*e770*/  MUFU.EX2 R176, R176 ;  /* 0x000000b000b07308 */ /* 0x000f220000000800 */
[----:B--2---:R2:W-:Y:S01]  /*e780*/  @!P2 STS [R153+0x28820], R168 ;  /* 0x028820a89900a388 */ /* 0x0045e20000000800 */
[-C--:B------:R-:W-:Y:S01]  /*e790*/  FMUL.FTZ R26, R26, R168.reuse ;  /* 0x000000a81a1a7220 */ /* 0x080fe20000410000 */
[-C--:B------:R-:W-:Y:S01]  /*e7a0*/  FMUL.FTZ R27, R27, R168.reuse ;  /* 0x000000a81b1b7220 */ /* 0x080fe20000410000 */
[-C--:B------:R-:W-:Y:S01]  /*e7b0*/  FMUL.FTZ R30, R30, R168.reuse ;  /* 0x000000a81e1e7220 */ /* 0x080fe20000410000 */
[-C--:B------:R-:W-:Y:S01]  /*e7c0*/  FMUL.FTZ R31, R31, R168.reuse ;  /* 0x000000a81f1f7220 */ /* 0x080fe20000410000 */
[-C--:B------:R-:W-:Y:S01]  /*e7d0*/  FMUL.FTZ R34, R34, R168.reuse ;  /* 0x000000a822227220 */ /* 0x080fe20000410000 */
[-C--:B------:R-:W-:Y:S01]  /*e7e0*/  FMUL.FTZ R35, R35, R168.reuse ;  /* 0x000000a823237220 */ /* 0x080fe20000410000 */
[----:B------:R-:W5:Y:S01]  /*e7f0*/  MUFU.EX2 R177, R177 ;  /* 0x000000b100b17308 */ /* 0x000f620000000800 */
[----:B---3--:R-:W-:Y:S01]  /*e800*/  FADD.FTZ R0, R173, R0 ;  /* 0x00000000ad007221 */ /* 0x008fe20000010000 */
[----:B------:R-:W-:Y:S01]  /*e810*/  FMUL.FTZ R38, R38, R168 ;  /* 0x000000a826267220 */ /* 0x000fe20000410000 */
[----:B--2---:R-:W-:Y:S01]  /*e820*/  FMUL.FTZ R153, R14, R12 ;  /* 0x0000000c0e997220 */ /* 0x004fe20000410000 */
        /* <DEDUP_REMOVED lines=20> */
[----:B----4-:R-:W-:Y:S01]  /*e970*/  FADD.FTZ R0, R176, R0 ;  /* 0x00000000b0007221 */ /* 0x010fe20000010000 */
        /* <DEDUP_REMOVED lines=31> */
[----:B--2---:R-:W-:Y:S01]  /*eb70*/  F2FP.F16.F32.PACK_AB R158, R165, R164 ;  /* 0x000000a4a59e723e */ /* 0x004fe200000000ff */
        /* <DEDUP_REMOVED lines=18> */
[----:B--2---:R-:W-:Y:S01]  /*eca0*/  F2FP.F16.F32.PACK_AB R162, R173, R172 ;  /* 0x000000acada2723e */ /* 0x004fe200000000ff */
[-C--:B------:R-:W-:Y:S01]  /*ecb0*/  FMUL.FTZ R107, R107, R168.reuse ;  /* 0x000000a86b6b7220 */ /* 0x080fe20000410000 */
[-C--:B------:R-:W-:Y:S01]  /*ecc0*/  FMUL.FTZ R110, R110, R168.reuse ;  /* 0x000000a86e6e7220 */ /* 0x080fe20000410000 */
[-C--:B------:R-:W-:Y:S01]  /*ecd0*/  FMUL.FTZ R111, R111, R168.reuse ;  /* 0x000000a86f6f7220 */ /* 0x080fe20000410000 */
[-C--:B------:R-:W-:Y:S01]  /*ece0*/  FMUL.FTZ R114, R114, R168.reuse ;  /* 0x000000a872727220 */ /* 0x080fe20000410000 */
[----:B------:R-:W2:Y:S01]  /*ecf0*/  MUFU.EX2 R195, R195 ;  /* 0x000000c300c37308 */ /* 0x000ea20000000800 */
[----:B-----5:R-:W-:Y:S01]  /*ed00*/  FADD.FTZ R3, R215, R3 ;  /* 0x00000003d7037221 */ /* 0x020fe20000010000 */
        /* <DEDUP_REMOVED lines=15> */
[----:B--2---:R-:W-:Y:S01]  /*ee00*/  FADD.FTZ R3, R195, R3 ;  /* 0x00000003c3037221 */ /* 0x004fe20000010000 */
        /* <DEDUP_REMOVED lines=39> */
.L_x_7803:
[----:B------:R3:W4:Y:S01]  /*f080*/  SYNCS.PHASECHK.TRANS64.TRYWAIT P2, [R21+URZ+0x28c50], R193 ;  /* 0x028c50c1150075a7 */ /* 0x000722000804017f */
[----:B------:R-:W-:Y:S05]  /*f090*/  @!P0 BRA `(.L_x_7804) ;  /* 0x0000000000048947 */ /* 0x000fea0003800000 */
[----:B------:R-:W-:Y:S01]  /*f0a0*/  BPT.TRAP 0x1 ;  /* 0x000000040000795c */ /* 0x000fe20000300000 */
.L_x_7804:
[----:B------:R-:W-:Y:S04]  /*f0b0*/  BSSY B1, `(.L_x_7805) ;  /* 0x0000004000017945 */ /* 0x000fe80003800000 */
[----:B----4-:R-:W-:Y:S05]  /*f0c0*/  @P2 BRA `(.L_x_7806) ;  /* 0x0000000000082947 */ /* 0x010fea0003800000 */
[----:B------:R-:W4:Y:S02]  /*f0d0*/  SYNCS.PHASECHK.TRANS64.TRYWAIT P2, [R21+URZ+0x28c50], R193 ;  /* 0x028c50c1150075a7 */ /* 0x000f24000804017f */
[----:B----4-:R-:W-:Y:S05]  /*f0e0*/  @!P2 BRA `(.L_x_7807) ;  /* 0x000000fc0084a947 */ /* 0x010fea0003800000 */
.L_x_7806:
[----:B------:R-:W-:Y:S05]  /*f0f0*/  BSYNC B1 ;  /* 0x0000000000017941 */ /* 0x000fea0003800000 */
.L_x_7805:
[----:B------:R-:W-:Y:S01]  /*f100*/  IMAD R168, R18, 0x1000, R13 ;  /* 0x0000100012a87824 */ /* 0x000fe200078e020d */
[----:B------:R-:W-:Y:S01]  /*f110*/  WARPGROUP.ARRIVE ;  /* 0x00000000000079c5 */ /* 0x000fe20000000000 */
[----:B------:R-:W-:Y:S01]  /*f120*/  IMAD.MOV.U32 R169, RZ, RZ, 0x40000040 ;  /* 0x40000040ffa97424 */ /* 0x000fe200078e00ff */
[----:B------:R-:W-:Y:S01]  /*f130*/  ISETP.GT.AND P2, PT, R214, R200, PT ;  /* 0x000000c8d600720c */ /* 0x000fe20003f44270 */
[----:B01-34-:R-:W-:Y:S01]  /*f140*/  @!P1 VIADD R21, R21, 0x28c60 ;  /* 0x00028c6015159836 */ /* 0x01bfe20000000000 */
        /* <DEDUP_REMOVED lines=42> */
.L_x_7797:
[----:B------:R-:W-:Y:S05]  /*f3f0*/  BSYNC B0 ;  /* 0x0000000000007941 */ /* 0x000fea0003800000 */
.L_x_7796:
        /* <DEDUP_REMOVED lines=162> */
[----:B--2---:R-:W-:Y:S01]  /*fe20*/  SEL R0, RZ, 0x1, P1 ;  /* 0x00000001ff007807 */ /* 0x004fe20000800000 */
[----:B------:R-:W-:Y:S06]  /*fe30*/  BAR.ARV 0xe, 0x100 ;  /* 0x0384000000007b1d */ /* 0x000fec0000002000 */
[----:B------:R-:W-:-:S02]  /*fe40*/  PLOP3.LUT P0, PT, PT, PT, PT, 0x8, 0x0 ;  /* 0x000000000000781c */ /* 0x000fc40003f0e170 */
[----:B------:R-:W-:Y:S02]  /*fe50*/  LOP3.LUT R22, R22, R0, RZ, 0x3c, !PT ;  /* 0x0000000016167212 */ /* 0x000fe400078e3cff */
[----:B------:R-:W-:-:S09]  /*fe60*/  SEL R18, R18, RZ, P1 ;  /* 0x000000ff12127207 */ /* 0x000fd20000800000 */
.L_x_7724:
[----:B------:R-:W-:Y:S05]  /*fe70*/  BSYNC B7 ;  /* 0x0000000000077941 */ /* 0x000fea0003800000 */
.L_x_7720:
[----:B------:R-:W2:Y:S08]  /*fe80*/  S2UR UR5, SR_CgaCtaId ;  /* 0x00000000000579c3 */ /* 0x000eb00000008800 */
[----:B------:R-:W-:Y:S06]  /*fe90*/  BAR.SYNC.DEFER_BLOCKING 0x5, 0x180 ;  /* 0x0146000000007b1d */ /* 0x000fec0000010000 */
[----:B------:R-:W-:Y:S01]  /*fea0*/  UMOV UR4, 0x400 ;  /* 0x0000040000047882 */ /* 0x000fe20000000000 */
[----:B------:R-:W-:Y:S01]  /*feb0*/  BSSY B0, `(.L_x_7809) ;  /* 0x0000499000007945 */ /* 0x000fe20003800000 */
[----:B--2---:R-:W-:-:S06]  /*fec0*/  ULEA UR4, UR5, UR4, 0x18 ;  /* 0x0000000405047291 */ /* 0x004fcc000f8ec03f */
[----:B------:R-:W-:-:S05]  /*fed0*/  IMAD.U32 R2, RZ, RZ, UR4 ;  /* 0x00000004ff027e24 */ /* 0x000fca000f8e00ff */
[----:B0-----:R0:W2:Y:S01]  /*fee0*/  LDS.128 R4, [R2+0x28cd0] ;  /* 0x028cd00002047984 */ /* 0x0010a20000000c00 */
[----:B------:R-:W-:Y:S06]  /*fef0*/  BAR.ARV 0x4, 0x180 ;  /* 0x0106000000007b1d */ /* 0x000fec0000002000 */
[----:B------:R-:W-:Y:S05]  /*ff00*/  @P0 BRA `(.L_x_7810) ;  /* 0x00000038008c0947 */ /* 0x000fea0003800000 */
[----:B------:R-:W3:Y:S01]  /*ff10*/  LDL R8, [R1+0x6c] ;  /* 0x00006c0001087983 */ /* 0x000ee20000100800 */
        /* <DEDUP_REMOVED lines=12> */
[----:B---3-5:R-:W-:-:S04]  /*ffe0*/  IMAD.WIDE R152, R8, 0x2, R20 ;  /* 0x0000000208987825 */ /* 0x028fc800078e0214 */
        /* <DEDUP_REMOVED lines=158> */
[----:B--2---:R-:W-:Y:S02]  /*109d0*/  MOV R4, R8 ;  /* 0x0000000800047202 */ /* 0x004fe40000000f00 */
[----:B------:R-:W-:Y:S01]  /*109e0*/  F2FP.F16.F32.PACK_AB R8, R137, R136 ;  /* 0x000000888908723e */ /* 0x000fe200000000ff */
[----:B------:R-:W-:Y:S01]  /*109f0*/  IMAD.X R153, RZ, RZ, R153, P0 ;  /* 0x000000ffff997224 */ /* 0x000fe200000e0699 */
[----:B------:R-:W-:-:S02]  /*10a00*/  F2FP.F16.F32.PACK_AB R9, R139, R138 ;  /* 0x0000008a8b09723e */ /* 0x000fc400000000ff */
[----:B------:R-:W-:Y:S02]  /*10a10*/  F2FP.F16.F32.PACK_AB R15, R151, R150 ;  /* 0x00000096970f723e */ /* 0x000fe400000000ff */
[----:B------:R-:W-:Y:S01]  /*10a20*/  ISETP.NE.U32.AND P1, PT, RZ, UR6, PT ;  /* 0x00000006ff007c0c */ /* 0x000fe2000bf25070 */
[----:B------:R1:W-:Y:S03]  /*10a30*/  STSM.16.M88.4 [R4], R8 ;  /* 0x0000000804007844 */ /* 0x0003e60000000200 */
[----:B------:R-:W-:Y:S02]  /*10a40*/  ISETP.NE.AND.EX P1, PT, RZ, UR7, PT, P1 ;  /* 0x00000007ff007c0c */ /* 0x000fe4000bf25310 */
[----:B-1----:R-:W-:Y:S02]  /*10a50*/  LOP3.LUT R4, R0, 0x380, RZ, 0xc0, !PT ;  /* 0x0000038000047812 */ /* 0x002fe400078ec0ff */
[----:B------:R-:W-:-:S02]  /*10a60*/  IADD3 R8, P0, R207, UR6, RZ ;  /* 0x00000006cf087c10 */ /* 0x000fc4000ff1e0ff */
[----:B------:R-:W-:Y:S02]  /*10a70*/  SHF.R.U64 R4, R4, 0x3, RZ ;  /* 0x0000000304047819 */ /* 0x000fe400000012ff */
[----:B------:R-:W-:Y:S02]  /*10a80*/  IADD3.X R9, R208, UR7, RZ, P0, !PT ;  /* 0x00000007d0097c10 */ /* 0x000fe400087fe4ff */
[----:B------:R-:W-:Y:S01]  /*10a90*/  LOP3.LUT R152, R4, R0, RZ, 0x3c, !PT ;  /* 0x0000000004987212 */ /* 0x000fe200078e3cff */
[----:B------:R-:W-:-:S03]  /*10aa0*/  IMAD.MOV.U32 R0, RZ, RZ, RZ ;  /* 0x000000ffff007224 */ /* 0x000fc600078e00ff */
        /* <DEDUP_REMOVED lines=14> */
[----:B-1----:R-:W2:Y:S02]  /*10b90*/  LDG.E R8, desc[UR42][R8.64+0x4] ;  /* 0x0000042a08087981 */ /* 0x002ea4000c1e1900 */
[----:B--2---:R-:W-:-:S07]  /*10ba0*/  IMAD.IADD R4, R8, 0x1, -R4 ;  /* 0x0000000108047824 */ /* 0x004fce00078e0a04 */
.L_x_7811:
[----:B-1----:R-:W2:Y:S01]  /*10bb0*/  LDL R8, [R1+0x44] ;  /* 0x0000440001087983 */ /* 0x002ea20000100800 */
        /* <DEDUP_REMOVED lines=11> */
[----:B------:R-:W3:Y:S01]  /*10c70*/  LDL R157, [R1+0x68] ;  /* 0x00006800019d7983 */ /* 0x000ee20000100800 */
[----:B------:R-:W-:Y:S02]  /*10c80*/  ISETP.NE.U32.AND P0, PT, RZ, UR6, PT ;  /* 0x00000006ff007c0c */ /* 0x000fe4000bf05070 */
[----:B------:R-:W-:Y:S02]  /*10c90*/  SEL R9, R9, 0x978, P1 ;  /* 0x0000097809097807 */ /* 0x000fe40000800000 */
[----:B------:R-:W-:Y:S02]  /*10ca0*/  ISETP.NE.AND.EX P0, PT, RZ, UR7, PT, P0 ;  /* 0x00000007ff007c0c */ /* 0x000fe4000bf05300 */
[----:B------:R-:W4:Y:S02]  /*10cb0*/  LDC.64 R12, c[0x0][R9+0x220] ;  /* 0x00008800090c7b82 */ /* 0x000f240000000a00 */
[----:B------:R-:W-:-:S06]  /*10cc0*/  SEL R15, R206, RZ, !P0 ;  /* 0x000000ffce0f7207 */ /* 0x000fcc0004000000 */
[----:B------:R-:W5:Y:S01]  /*10cd0*/  LDC.64 R10, c[0x0][R9+0x218] ;  /* 0x00008600090a7b82 */ /* 0x000f620000000a00 */
[----:B------:R-:W-:Y:S02]  /*10ce0*/  IMAD.IADD R153, R203, 0x1, R194 ;  /* 0x00000001cb997824 */ /* 0x000fe400078e02c2 */
[----:B----4-:R-:W-:Y:S01]  /*10cf0*/  IMAD R13, R13, R15, RZ ;  /* 0x0000000f0d0d7224 */ /* 0x010fe200078e02ff */
[----:B------:R-:W-:Y:S02]  /*10d00*/  SEL R155, R217, RZ, P1 ;  /* 0x000000ffd99b7207 */ /* 0x000fe40000800000 */
[----:B--2---:R-:W-:Y:S02]  /*10d10*/  SEL R14, R14, RZ, !P0 ;  /* 0x000000ff0e0e7207 */ /* 0x004fe40004000000 */
[----:B-1----:R-:W-:-:S03]  /*10d20*/  ISETP.NE.AND P0, PT, R156, 0x1, PT ;  /* 0x000000019c00780c */ /* 0x002fc60003f05270 */
[C---:B------:R-:W-:Y:S02]  /*10d30*/  IMAD R14, R12.reuse, R14, R13 ;  /* 0x0000000e0c0e7224 */ /* 0x040fe400078e020d */
[----:B------:R-:W-:-:S04]  /*10d40*/  IMAD.WIDE.U32 R12, R12, R15, RZ ;  /* 0x0000000f0c0c7225 */ /* 0x000fc800078e00ff */
[-C--:B-----5:R-:W-:Y:S02]  /*10d50*/  IMAD R15, R11, R204.reuse, RZ ;  /* 0x000000cc0b0f7224 */ /* 0x0a0fe400078e02ff */
[----:B------:R-:W-:-:S04]  /*10d60*/  IMAD.WIDE.U32 R10, R10, R204, RZ ;  /* 0x000000cc0a0a7225 */ /* 0x000fc800078e00ff */
[----:B------:R-:W-:Y:S02]  /*10d70*/  IMAD.IADD R15, R11, 0x1, R15 ;  /* 0x000000010b0f7824 */ /* 0x000fe400078e020f */
[----:B------:R-:W1:Y:S01]  /*10d80*/  @P0 LDC R11, c[0x0][0xbec] ;  /* 0x0002fb00ff0b0b82 */ /* 0x000e620000000800 */
[----:B------:R-:W-:-:S07]  /*10d90*/  IADD3 R152, P2, P3, R12, R10, R0 ;  /* 0x0000000a0c987210 */ /* 0x000fce0007b5e000 */
[----:B------:R-:W2:Y:S01]  /*10da0*/  @P0 LDC R10, c[0x0][0xbf0] ;  /* 0x0002fc00ff0a0b82 */ /* 0x000ea20000000800 */
[----:B------:R-:W-:-:S05]  /*10db0*/  IMAD.IADD R14, R13, 0x1, R14 ;  /* 0x000000010d0e7824 */ /* 0x000fca00078e020e */
[----:B------:R-:W-:Y:S01]  /*10dc0*/  IADD3.X R14, R14, R15, R8, P2, P3 ;  /* 0x0000000f0e0e7210 */ /* 0x000fe200017e6408 */
[----:B------:R-:W-:Y:S02]  /*10dd0*/  IMAD.MOV.U32 R15, RZ, RZ, R153 ;  /* 0x000000ffff0f7224 */ /* 0x000fe400078e0099 */
[----:B-1----:R-:W-:-:S05]  /*10de0*/  @P0 IMAD.HI.U32 R11, R153, R11, RZ ;  /* 0x0000000b990b0227 */ /* 0x002fca00078e00ff */
[----:B--2---:R-:W-:Y:S02]  /*10df0*/  @P0 SHF.R.U32.HI R15, RZ, R10, R11 ;  /* 0x0000000aff0f0219 */ /* 0x004fe4000001160b */
[----:B------:R-:W1:Y:S02]  /*10e00*/  LDC.64 R10, c[0x0][R9+0x228] ;  /* 0x00008a00090a7b82 */ /* 0x000e640000000a00 */
[----:B-1----:R-:W-:-:S04]  /*10e10*/  IMAD.WIDE.U32 R12, R10, R155, RZ ;  /* 0x0000009b0a0c7225 */ /* 0x002fc800078e00ff */
[----:B------:R-:W-:-:S04]  /*10e20*/  IMAD R10, R11, R155, RZ ;  /* 0x0000009b0b0a7224 */ /* 0x000fc800078e02ff */
[----:B------:R-:W-:Y:S02]  /*10e30*/  IMAD.IADD R13, R13, 0x1, R10 ;  /* 0x000000010d0d7824 */ /* 0x000fe400078e020a */
[----:B------:R1:W2:Y:S01]  /*10e40*/  LDC.64 R10, c[0x0][R9+0x210] ;  /* 0x00008400090a7b82 */ /* 0x0002a20000000a00 */
[----:B------:R-:W-:Y:S01]  /*10e50*/  IADD3 R12, P0, P2, R15, R152, R12 ;  /* 0x000000980f0c7210 */ /* 0x000fe20007a1e00c */
[--C-:B------:R-:W-:Y:S01]  /*10e60*/  IMAD.MOV R152, RZ, RZ, -R15.reuse ;  /* 0x000000ffff987224 */ /* 0x100fe200078e0a0f */
[----:B------:R-:W-:-:S03]  /*10e70*/  SHF.R.S32.HI R15, RZ, 0x1f, R15 ;  /* 0x0000001fff0f7819 */ /* 0x000fc6000001140f */
[----:B------:R-:W-:Y:S01]  /*10e80*/  IMAD R152, R156, R152, R153 ;  /* 0x000000989c987224 */ /* 0x000fe200078e0299 */
[----:B------:R-:W-:-:S04]  /*10e90*/  IADD3.X R13, R15, R14, R13, P0, P2 ;  /* 0x0000000e0f0d7210 */ /* 0x000fc800007e440d */
[----:B-1----:R-:W-:Y:S01]  /*10ea0*/  SHF.R.S32.HI R9, RZ, 0x1f, R152 ;  /* 0x0000001fff097819 */ /* 0x002fe20000011498 */
[-C--:B--2---:R-:W-:Y:S02]  /*10eb0*/  IMAD R11, R11, R152.reuse, RZ ;  /* 0x000000980b0b7224 */ /* 0x084fe400078e02ff */
[----:B------:R-:W-:-:S04]  /*10ec0*/  IMAD.WIDE.U32 R12, R10, R152, R12 ;  /* 0x000000980a0c7225 */ /* 0x000fc800078e000c */
[----:B------:R-:W-:Y:S02]  /*10ed0*/  IMAD R9, R10, R9, R11 ;  /* 0x000000090a097224 */ /* 0x000fe400078e020b */
[----:B------:R-:W1:Y:S08]  /*10ee0*/  LDC.64 R10, c[0x0][0xba8] ;  /* 0x0002ea00ff0a7b82 */ /* 0x000e700000000a00 */
[----:B-1----:R-:W1:Y:S08]  /*10ef0*/  @!P1 LDC R10, c[0x0][0xb50] ;  /* 0x0002d400ff0a9b82 */ /* 0x002e700000000800 */
[----:B------:R-:W2:Y:S01]  /*10f00*/  @!P1 LDC R11, c[0x0][0xb54] ;  /* 0x0002d500ff0b9b82 */ /* 0x000ea20000000800 */
[----:B------:R-:W-:-:S02]  /*10f10*/  IMAD.IADD R9, R13, 0x1, R9 ;  /* 0x000000010d097824 */ /* 0x000fc400078e0209 */
[----:B------:R-:W-:Y:S01]  /*10f20*/  IMAD.IADD R14, R189, 0x1, R194 ;  /* 0x00000001bd0e7824 */ /* 0x000fe200078e02c2 */
[----:B-1----:R-:W-:Y:S01]  /*10f30*/  LEA R13, P0, R12, R10, 0x2 ;  /* 0x0000000a0c0d7211 */ /* 0x002fe200078010ff */
[----:B---3--:R-:W-:-:S03]  /*10f40*/  IMAD.MOV R10, RZ, RZ, -R157 ;  /* 0x000000ffff0a7224 */ /* 0x008fc600078e0a9d */
[----:B--2---:R-:W-:Y:S02]  /*10f50*/  LEA.HI.X R9, R12, R11, R9, 0x2, P0 ;  /* 0x0000000b0c097211 */ /* 0x004fe400000f1409 */
[----:B------:R-:W-:Y:S01]  /*10f60*/  ISETP.NE.AND P0, PT, R202, R10, PT ;  /* 0x0000000aca00720c */ /* 0x000fe20003f05270 */
[----:B------:R-:W-:Y:S04]  /*10f70*/  SHFL.IDX PT, R12, R13, 0x1, 0x1c1f ;  /* 0x003c1f000d0c7f89 */ /* 0x000fe800000e0000 */
[----:B------:R-:W-:Y:S04]  /*10f80*/  SHFL.IDX PT, R10, R13, RZ, 0x1c1f ;  /* 0x001c1fff0d0a7589 */ /* 0x000fe800000e0000 */
        /* <DEDUP_REMOVED lines=8> */
.L_x_7812:
        /* <DEDUP_REMOVED lines=24> */
[----:B------:R-:W-:Y:S01]  /*11190*/  IADD3 R45, P1, R20, 0x6000, RZ ;  /* 0x00006000142d7810 */ /* 0x000fe20007f3e0ff */
[----:B--2---:R-:W-:Y:S01]  /*111a0*/  IMAD R90, R4, R87, RZ ;  /* 0x00000057045a7224 */ /* 0x004fe200078e02ff */
[----:B------:R-:W-:Y:S01]  /*111b0*/  IADD3 R49, P2, R20, 0x7000, RZ ;  /* 0x0000700014317810 */ /* 0x000fe20007f5e0ff */
[----:B------:R-:W5:Y:S01]  /*111c0*/  LD.E.128 R24, desc[UR42][R24.64] ;  /* 0x0000002a18187980 */ /* 0x000f62000c101d00 */
        /* <DEDUP_REMOVED lines=16> */
[----:B------:R-:W-:Y:S02]  /*112d0*/  IADD3 R14, P3, R20, 0xf000, RZ ;  /* 0x0000f000140e7810 */ /* 0x000fe40007f7e0ff */
        /* <DEDUP_REMOVED lines=34> */
[----:B------:R-:W-:-:S02]  /*11500*/  SHF.R.U64 R9, R9, 0x3, RZ ;  /* 0x0000000309097819 */ /* 0x000fc400000012ff */
        /* <DEDUP_REMOVED lines=23> */
[----:B------:R-:W-:Y:S01]  /*11680*/  ISETP.NE.AND P3, PT, R87, 0x1, PT ;  /* 0x000000015700780c */ /* 0x000fe20003f65270 */
[C---:B------:R-:W-:Y:S01]  /*11690*/  IMAD R21, R0.reuse, UR5, R9 ;  /* 0x0000000500157c24 */ /* 0x040fe2000f8e0209 */
[----:B------:R-:W-:Y:S01]  /*116a0*/  LOP3.LUT R11, R11, 0xfffffff8, RZ, 0xc0, !PT ;  /* 0xfffffff80b0b7812 */ /* 0x000fe200078ec0ff */
[----:B------:R-:W-:Y:S01]  /*116b0*/  IMAD.WIDE.U32 R8, R0, UR4, RZ ;  /* 0x0000000400087c25 */ /* 0x000fe2000f8e00ff */
[----:B------:R-:W-:Y:S01]  /*116c0*/  ULDC.64 UR4, c[0x0][0xae8] ;  /* 0x0002ba0000047ab9 */ /* 0x000fe20000000a00 */
[----:B------:R-:W1:Y:S01]  /*116d0*/  LDC R0, c[0x0][0xac8] ;  /* 0x0002b200ff007b82 */ /* 0x000e620000000800 */
[----:B------:R-:W5:Y:S01]  /*116e0*/  LD.E.128 R12, desc[UR42][R12.64] ;  /* 0x0000002a0c0c7980 */ /* 0x000f62000c101d00 */
[----:B------:R-:W-:-:S03]  /*116f0*/  IMAD.IADD R9, R9, 0x1, R21 ;  /* 0x0000000109097824 */ /* 0x000fc600078e0215 */
[----:B------:R-:W5:Y:S03]  /*11700*/  LD.E.128 R56, desc[UR42][R56.64] ;  /* 0x0000002a38387980 */ /* 0x000f66000c101d00 */
[----:B------:R-:W2:Y:S01]  /*11710*/  @P3 LDC R89, c[0x0][0xbec] ;  /* 0x0002fb00ff593b82 */ /* 0x000ea20000000800 */
[----:B------:R-:W-:Y:S01]  /*11720*/  IMAD.IADD R20, R10, 0x1, -R11 ;  /* 0x000000010a147824 */ /* 0x000fe200078e0a0b */
[----:B------:R-:W5:Y:S01]  /*11730*/  LD.E.128 R60, desc[UR42][R60.64] ;  /* 0x0000002a3c3c7980 */ /* 0x000f62000c101d00 */
[----:B------:R-:W-:-:S03]  /*11740*/  IMAD.WIDE.U32 R8, R204, UR4, R8 ;  /* 0x00000004cc087c25 */ /* 0x000fc6000f8e0008 */
[----:B------:R-:W5:Y:S02]  /*11750*/  LD.E.128 R64, desc[UR42][R64.64] ;  /* 0x0000002a40407980 */ /* 0x000f64000c101d00 */
[----:B------:R-:W3:Y:S01]  /*11760*/  @P3 LDC R91, c[0x0][0xbf0] ;  /* 0x0002fc00ff5b3b82 */ /* 0x000ee20000000800 */
[----:B------:R-:W-:Y:S01]  /*11770*/  SHF.R.S32.HI R10, RZ, 0x1f, R206 ;  /* 0x0000001fff0a7819 */ /* 0x000fe200000114ce */
[----:B------:R-:W-:Y:S01]  /*11780*/  IMAD R11, R20, 0x20, R3 ;  /* 0x00000020140b7824 */ /* 0x000fe200078e0203 */
[----:B------:R-:W5:Y:S01]  /*11790*/  LD.E.128 R68, desc[UR42][R68.64] ;  /* 0x0000002a44447980 */ /* 0x000f62000c101d00 */
[----:B------:R-:W-:Y:S01]  /*117a0*/  IMAD R9, R204, UR5, R9 ;  /* 0x00000005cc097c24 */ /* 0x000fe2000f8e0209 */
[----:B------:R-:W-:Y:S01]  /*117b0*/  ULDC.64 UR4, c[0x0][0xaf0] ;  /* 0x0002bc0000047ab9 */ /* 0x000fe20000000a00 */
[----:B------:R-:W-:Y:S01]  /*117c0*/  IMAD.IADD R3, R3, 0x1, R194 ;  /* 0x0000000103037824 */ /* 0x000fe200078e02c2 */
[----:B------:R-:W5:Y:S01]  /*117d0*/  LD.E.128 R72, desc[UR42][R72.64] ;  /* 0x0000002a48487980 */ /* 0x000f62000c101d00 */
[----:B-1----:R-:W-:Y:S01]  /*117e0*/  ISETP.GE.AND P1, PT, R213, R0, PT ;  /* 0x00000000d500720c */ /* 0x002fe20003f26270 */
[----:B------:R-:W-:-:S02]  /*117f0*/  IMAD.IADD R194, R194, 0x1, R11 ;  /* 0x00000001c2c27824 */ /* 0x000fc400078e020b */
[----:B------:R-:W-:Y:S01]  /*11800*/  IMAD R11, R10, UR4, RZ ;  /* 0x000000040a0b7c24 */ /* 0x000fe2000f8e02ff */
[----:B------:R-:W-:Y:S01]  /*11810*/  SEL R10, RZ, 0xffffffff, P1 ;  /* 0xffffffffff0a7807 */ /* 0x000fe20000800000 */
[----:B------:R-:W5:Y:S01]  /*11820*/  LD.E.128 R76, desc[UR42][R76.64] ;  /* 0x0000002a4c4c7980 */ /* 0x000f62000c101d00 */
[----:B------:R-:W-:-:S03]  /*11830*/  ISETP.GE.AND P0, PT, R212, R0, PT ;  /* 0x00000000d400720c */ /* 0x000fc60003f06270 */
[----:B------:R-:W-:Y:S01]  /*11840*/  IMAD.SHL.U32 R93, R10, 0x2, RZ ;  /* 0x000000020a5d7824 */ /* 0x000fe200078e00ff */
[----:B------:R-:W-:Y:S01]  /*11850*/  SEL R21, RZ, 0xffffffff, P0 ;  /* 0xffffffffff157807 */ /* 0x000fe20000000000 */
[----:B--2---:R-:W-:Y:S01]  /*11860*/  @P3 IMAD.HI.U32 R10, R194, R89, RZ ;  /* 0x00000059c20a3227 */ /* 0x004fe200078e00ff */
[-C--:B------:R-:W-:Y:S01]  /*11870*/  ISETP.GE.AND P2, PT, R188, R0.reuse, PT ;  /* 0x00000000bc00720c */ /* 0x080fe20003f46270 */
[----:B------:R-:W5:Y:S01]  /*11880*/  LD.E.128 R80, desc[UR42][R80.64] ;  /* 0x0000002a50507980 */ /* 0x000f62000c101d00 */
[-C--:B------:R-:W-:Y:S01]  /*11890*/  ISETP.GE.AND P0, PT, R211, R0.reuse, PT ;  /* 0x00000000d300720c */ /* 0x080fe20003f06270 */
[C---:B------:R-:W-:Y:S02]  /*118a0*/  IMAD R85, R206.reuse, UR5, R11 ;  /* 0x00000005ce557c24 */ /* 0x040fe4000f8e020b */
[----:B------:R-:W-:Y:S01]  /*118b0*/  IMAD.MOV.U32 R11, RZ, RZ, R194 ;  /* 0x000000ffff0b7224 */ /* 0x000fe200078e00c2 */
[----:B---3--:R-:W-:Y:S01]  /*118c0*/  @P3 SHF.R.U32.HI R11, RZ, R91, R10 ;  /* 0x0000005bff0b3219 */ /* 0x008fe2000001160a */
[----:B------:R-:W-:Y:S01]  /*118d0*/  IMAD.WIDE.U32 R8, R206, UR4, R8 ;  /* 0x00000004ce087c25 */ /* 0x000fe2000f8e0008 */
[----:B------:R-:W-:Y:S01]  /*118e0*/  SEL R20, RZ, 0x1, P2 ;  /* 0x00000001ff147807 */ /* 0x000fe20001000000 */
[----:B------:R-:W-:Y:S01]  /*118f0*/  ULDC.64 UR4, c[0x0][0xae0] ;  /* 0x0002b80000047ab9 */ /* 0x000fe20000000a00 */
[----:B------:R-:W-:Y:S01]  /*11900*/  SEL R10, RZ, 0xffffffff, P0 ;  /* 0xffffffffff0a7807 */ /* 0x000fe20000000000 */
[----:B------:R-:W-:Y:S01]  /*11910*/  IMAD.SHL.U32 R21, R21, 0x4, RZ ;  /* 0x0000000415157824 */ /* 0x000fe200078e00ff */
[----:B------:R-:W-:Y:S01]  /*11920*/  LOP3.LUT R20, R93, 0x2, R20, 0xe2, !PT ;  /* 0x000000025d147812 */ /* 0x000fe200078ee214 */
[----:B------:R-:W-:Y:S01]  /*11930*/  IMAD.IADD R9, R9, 0x1, R85 ;  /* 0x0000000109097824 */ /* 0x000fe200078e0255 */
[-C--:B------:R-:W-:Y:S01]  /*11940*/  ISETP.GE.AND P0, PT, R210, R0.reuse, PT ;  /* 0x00000000d200720c */ /* 0x080fe20003f06270 */
[----:B------:R-:W-:Y:S01]  /*11950*/  IMAD.SHL.U32 R85, R10, 0x8, RZ ;  /* 0x000000080a557824 */ /* 0x000fe200078e00ff */
[--C-:B------:R-:W-:Y:S01]  /*11960*/  SHF.R.S32.HI R10, RZ, 0x1f, R11.reuse ;  /* 0x0000001fff0a7819 */ /* 0x100fe2000001140b */
[----:B------:R-:W-:Y:S01]  /*11970*/  @!PT LDS RZ, [RZ] ;  /* 0x00000000fffff984 */ /* 0x000fe20000000800 */
[----:B------:R-:W-:Y:S01]  /*11980*/  @!PT LDS RZ, [RZ] ;  /* 0x00000000fffff984 */ /* 0x000fe20000000800 */
[----:B------:R-:W-:Y:S01]  /*11990*/  @!PT LDS RZ, [RZ] ;  /* 0x00000000fffff984 */ /* 0x000fe20000000800 */
[----:B------:R-:W-:Y:S01]  /*119a0*/  @!PT LDS RZ, [RZ] ;  /* 0x00000000fffff984 */ /* 0x000fe20000000800 */
[----:B------:R1:W-:Y:S06]  /*119b0*/  MEMBAR.ALL.CTA ;  /* 0x0000000000007992 */ /* 0x0003ec0000008000 */
[----:B-1----:R-:W1:Y:S01]  /*119c0*/  FENCE.VIEW.ASYNC.S ;  /* 0x00000000000073c6 */ /* 0x002e620000000000 */
[----:B------:R-:W-:Y:S01]  /*119d0*/  LOP3.LUT R20, R21, 0x4, R20, 0xe2, !PT ;  /* 0x0000000415147812 */ /* 0x000fe200078ee214 */
[----:B------:R-:W-:Y:S01]  /*119e0*/  IMAD.MOV R21, RZ, RZ, -R11 ;  /* 0x000000ffff157224 */ /* 0x000fe200078e0a0b */
[----:B------:R-:W-:Y:S01]  /*119f0*/  SEL R4, RZ, 0xffffffff, P0 ;  /* 0xffffffffff047807 */ /* 0x000fe20000000000 */
[----:B------:R-:W-:Y:S01]  /*11a00*/  IMAD R10, R10, UR4, RZ ;  /* 0x000000040a0a7c24 */ /* 0x000fe2000f8e02ff */
[----:B------:R-:W-:Y:S01]  /*11a10*/  ISETP.GE.AND P0, PT, R209, R0, PT ;  /* 0x00000000d100720c */ /* 0x000fe20003f06270 */
[----:B------:R-:W-:Y:S01]  /*11a20*/  IMAD R21, R87, R21, R194 ;  /* 0x0000001557157224 */ /* 0x000fe200078e02c2 */
[----:B------:R-:W-:Y:S01]  /*11a30*/  LOP3.LUT R20, R85, 0x8, R20, 0xe2, !PT ;  /* 0x0000000855147812 */ /* 0x000fe200078ee214 */
[----:B------:R-:W-:Y:S01]  /*11a40*/  IMAD.SHL.U32 R85, R4, 0x10, RZ ;  /* 0x0000001004557824 */ /* 0x000fe200078e00ff */
[----:B------:R-:W-:Y:S01]  /*11a50*/  SEL R4, RZ, 0xffffffff, P0 ;  /* 0xffffffffff047807 */ /* 0x000fe20000000000 */
[----:B------:R-:W-:-:S04]  /*11a60*/  IMAD.WIDE.U32 R8, R11, UR4, R8 ;  /* 0x000000040b087c25 */ /* 0x000fc8000f8e0008 */
[----:B------:R-:W-:Y:S01]  /*11a70*/  IMAD R11, R11, UR5, R10 ;  /* 0x000000050b0b7c24 */ /* 0x000fe2000f8e020a */
[----:B------:R-:W-:Y:S01]  /*11a80*/  SHF.R.S32.HI R10, RZ, 0x1f, R21 ;  /* 0x0000001fff0a7819 */ /* 0x000fe20000011415 */
[----:B------:R-:W-:Y:S01]  /*11a90*/  VIADD R89, R188, 0x180 ;  /* 0x00000180bc597836 */ /* 0x000fe20000000000 */
[----:B------:R-:W-:Y:S01]  /*11aa0*/  LOP3.LUT R20, R85, 0x10, R20, 0xe2, !PT ;  /* 0x0000001055147812 */ /* 0x000fe200078ee214 */
[----:B------:R-:W-:Y:S01]  /*11ab0*/  IMAD.IADD R9, R9, 0x1, R11 ;  /* 0x0000000109097824 */ /* 0x000fe200078e020b */
[----:B------:R-:W-:Y:S01]  /*11ac0*/  ULDC.64 UR4, c[0x0][0xad8] ;  /* 0x0002b60000047ab9 */ /* 0x000fe20000000a00 */
        /* <DEDUP_REMOVED lines=11> */
[----:B------:R-:W-:Y:S01]  /*11b80*/  VIADD R4, R2, 0x28c20 ;  /* 0x00028c2002047836 */ /* 0x000fe20000000000 */
[----:B------:R-:W-:Y:S01]  /*11b90*/  ISETP.GE.AND P0, PT, R91, R0, PT ;  /* 0x000000005b00720c */ /* 0x000fe20003f06270 */
[----:B------:R-:W-:Y:S01]  /*11ba0*/  IMAD.IADD R11, R9, 0x1, R85 ;  /* 0x00000001090b7824 */ /* 0x000fe200078e0255 */
[----:B------:R-:W-:-:S02]  /*11bb0*/  LEA R87, P2, R8, UR4, 0x1 ;  /* 0x0000000408577c11 */ /* 0x000fc4000f8408ff */
[----:B------:R-:W-:Y:S02]  /*11bc0*/  PRMT R4, RZ, 0x654, R4 ;  /* 0x00000654ff047816 */ /* 0x000fe40000000004 */
[----:B------:R-:W-:Y:S02]  /*11bd0*/  SEL R9, RZ, 0x80, P0 ;  /* 0x00000080ff097807 */ /* 0x000fe40000000000 */
[----:B------:R-:W-:Y:S01]  /*11be0*/  LEA.HI.X R88, R8, UR5, R11, 0x1, P2 ;  /* 0x0000000508587c11 */ /* 0x000fe200090f0c0b */
[----:B-1----:R1:W-:Y:S01]  /*11bf0*/  SYNCS.ARRIVE.TRANS64.RED.A1T0 RZ, [R4+URZ], RZ ;  /* 0x000000ff04ff79a7 */ /* 0x0023e2000810043f */
[----:B------:R2:W3:Y:S01]  /*11c00*/  SHFL.IDX PT, R8, R87, RZ, 0x181f ;  /* 0x00181fff57087589 */ /* 0x0004e200000e0000 */
[----:B------:R-:W-:Y:S01]  /*11c10*/  BSSY B1, `(.L_x_7814) ;  /* 0x000002a000017945 */ /* 0x000fe20003800000 */
[----:B------:R-:W-:Y:S02]  /*11c20*/  SHF.R.S32.HI R152, RZ, 0x1f, R209 ;  /* 0x0000001fff987819 */ /* 0x000fe400000114d1 */
[----:B-1----:R-:W-:-:S02]  /*11c30*/  LOP3.LUT R4, R86, R9, RZ, 0xfc, !PT ;  /* 0x0000000956047212 */ /* 0x002fc400078efcff */
[----:B------:R2:W1:Y:S01]  /*11c40*/  SHFL.IDX PT, R9, R88, RZ, 0x181f ;  /* 0x00181fff58097589 */ /* 0x00046200000e0000 */
[----:B------:R-:W-:Y:S02]  /*11c50*/  SHF.R.S32.HI R153, RZ, 0x1f, R210 ;  /* 0x0000001fff997819 */ /* 0x000fe400000114d2 */
[----:B------:R-:W-:Y:S02]  /*11c60*/  SHF.R.S32.HI R154, RZ, 0x1f, R211 ;  /* 0x0000001fff9a7819 */ /* 0x000fe400000114d3 */
[----:B------:R-:W-:Y:S02]  /*11c70*/  SHF.R.S32.HI R155, RZ, 0x1f, R212 ;  /* 0x0000001fff9b7819 */ /* 0x000fe400000114d4 */
[----:B------:R-:W-:Y:S01]  /*11c80*/  SHF.R.S32.HI R156, RZ, 0x1f, R213 ;  /* 0x0000001fff9c7819 */ /* 0x000fe200000114d5 */
[----:B--2---:R-:W-:Y:S06]  /*11c90*/  @P1 BRA `(.L_x_7815) ;  /* 0x0000000000841947 */ /* 0x004fec0003800000 */
[-C--:B------:R-:W-:Y:S02]  /*11ca0*/  ISETP.GE.AND P2, PT, R188, R0.reuse, PT ;  /* 0x00000000bc00720c */ /* 0x080fe40003f46270 */
[-C--:B------:R-:W-:Y:S02]  /*11cb0*/  ISETP.GE.AND P4, PT, R213, R0.reuse, PT ;  /* 0x00000000d500720c */ /* 0x080fe40003f86270 */
[-C--:B------:R-:W-:Y:S02]  /*11cc0*/  ISETP.GE.AND P6, PT, R212, R0.reuse, PT ;  /* 0x00000000d400720c */ /* 0x080fe40003fc6270 */
[-C--:B------:R-:W-:Y:S02]  /*11cd0*/  ISETP.GE.AND P0, PT, R211, R0.reuse, PT ;  /* 0x00000000d300720c */ /* 0x080fe40003f06270 */
[----:B------:R-:W-:Y:S02]  /*11ce0*/  ISETP.GE.AND P1, PT, R210, R0, PT ;  /* 0x00000000d200720c */ /* 0x000fe40003f26270 */
[----:B------:R-:W-:-:S03]  /*11cf0*/  SHF.R.S32.HI R92, RZ, 0x1f, R89 ;  /* 0x0000001fff5c7819 */ /* 0x000fc60000011459 */
[----:B-1-3--:R-:W-:Y:S02]  /*11d00*/  @!P2 IMAD.WIDE R20, R188, 0x2, R8 ;  /* 0x00000002bc14a825 */ /* 0x00afe400078e0208 */
        /* <DEDUP_REMOVED lines=13> */
[-C--:B--2---:R-:W-:Y:S02]  /*11de0*/  @!P0 LEA R10, P5, R211, R8.reuse, 0x1 ;  /* 0x00000008d30a8211 */ /* 0x084fe400078a08ff */
        /* <DEDUP_REMOVED lines=12> */
.L_x_7815:
[----:B------:R-:W-:Y:S05]  /*11eb0*/  BSYNC B1 ;  /* 0x0000000000017941 */ /* 0x000fea0003800000 */
.L_x_7814:
[----:B------:R-:W-:Y:S01]  /*11ec0*/  VIADD R3, R3, 0x20 ;  /* 0x0000002003037836 */ /* 0x000fe20000000000 */
[----:B-1--4-:R1:W2:Y:S04]  /*11ed0*/  SHFL.IDX PT, R9, R88, 0x1, 0x181f ;  /* 0x00381f0058097f89 */ /* 0x0122a800000e0000 */
[----:B------:R-:W-:Y:S01]  /*11ee0*/  ISETP.GE.AND P0, PT, R3, R90, PT ;  /* 0x0000005a0300720c */ /* 0x000fe20003f06270 */
[----:B---3--:R1:W3:-:S12]  /*11ef0*/  SHFL.IDX PT, R8, R87, 0x1, 0x181f ;  /* 0x00381f0057087f89 */ /* 0x0082d800000e0000 */
[----:B-1----:R-:W-:Y:S05]  /*11f00*/  @P0 BRA `(.L_x_7816) ;  /* 0x00000028004c0947 */ /* 0x002fea0003800000 */
[-C--:B------:R-:W-:Y:S02]  /*11f10*/  ISETP.GE.AND P5, PT, R213, R0.reuse, PT ;  /* 0x00000000d500720c */ /* 0x080fe40003fa6270 */
[-C--:B------:R-:W-:Y:S02]  /*11f20*/  ISETP.GE.AND P6, PT, R188, R0.reuse, PT ;  /* 0x00000000bc00720c */ /* 0x080fe40003fc6270 */
[-C--:B------:R-:W-:Y:S02]  /*11f30*/  ISETP.GE.AND P4, PT, R212, R0.reuse, PT ;  /* 0x00000000d400720c */ /* 0x080fe40003f86270 */
[-C--:B------:R-:W-:Y:S02]  /*11f40*/  ISETP.GE.AND P2, PT, R210, R0.reuse, PT ;  /* 0x00000000d200720c */ /* 0x080fe40003f46270 */
[----:B------:R-:W-:Y:S02]  /*11f50*/  ISETP.GE.AND P3, PT, R211, R0, PT ;  /* 0x00000000d300720c */ /* 0x000fe40003f66270 */
[----:B------:R-:W-:-:S03]  /*11f60*/  LOP3.LUT P0, RZ, R86, 0x40, RZ, 0xc0, !PT ;  /* 0x0000004056ff7812 */ /* 0x000fc6000780c0ff */
[C---:B---3-5:R-:W-:Y:S02]  /*11f70*/  @!P5 LEA R12, P1, R213.reuse, R8, 0x1 ;  /* 0x00000008d50cd211 */ /* 0x068fe400078208ff */
[----:B--2---:R-:W-:Y:S02]  /*11f80*/  @!P6 IMAD.WIDE R10, R188, 0x2, R8 ;  /* 0x00000002bc0ae825 */ /* 0x004fe400078e0208 */
[----:B------:R-:W-:Y:S02]  /*11f90*/  @!P5 LEA.HI.X R13, R213, R9, R156, 0x1, P1 ;  /* 0x00000009d50dd211 */ /* 0x000fe400008f0c9c */
[----:B------:R-:W-:Y:S01]  /*11fa0*/  ISETP.GE.AND P1, PT, R209, R0, PT ;  /* 0x00000000d100720c */ /* 0x000fe20003f26270 */
[----:B------:R1:W-:Y:S01]  /*11fb0*/  @!P6 ST.E.128 desc[UR42][R10.64], R24 ;  /* 0x000000180a00e985 */ /* 0x0003e2000c101d2a */
[----:B------:R-:W-:-:S03]  /*11fc0*/  SHF.R.S32.HI R0, RZ, 0x1f, R89 ;  /* 0x0000001fff007819 */ /* 0x000fc60000011459 */
        /* <DEDUP_REMOVED lines=23> */
.L_x_7813:
[----:B-1----:R-:W1:Y:S01]  /*12140*/  LDC R10, c[0x0][0xbe8] ;  /* 0x0002fa00ff0a7b82 */ /* 0x002e620000000800 */
        /* <DEDUP_REMOVED lines=21> */
[----:B-1----:R-:W-:Y:S01]  /*122a0*/  ISETP.NE.AND P0, PT, R10, 0x1, PT ;  /* 0x000000010a00780c */ /* 0x002fe20003f05270 */
[----:B------:R-:W-:Y:S01]  /*122b0*/  ULDC.64 UR4, c[0x0][0xb40] ;  /* 0x0002d00000047ab9 */ /* 0x000fe20000000a00 */
[----:B------:R-:W-:Y:S01]  /*122c0*/  IMAD R4, R4, R10, RZ ;  /* 0x0000000a04047224 */ /* 0x000fe200078e02ff */
        /* <DEDUP_REMOVED lines=9> */
[----:B------:R-:W1:Y:S01]  /*12360*/  @P0 LDC R12, c[0x0][0xbec] ;  /* 0x0002fb00ff0c0b82 */ /* 0x000e620000000800 */
[----:B------:R-:W-:Y:S01]  /*12370*/  IMAD.IADD R9, R9, 0x1, R0 ;  /* 0x0000000109097824 */ /* 0x000fe200078e0200 */
[----:B------:R-:W-:Y:S01]  /*12380*/  SHF.R.S32.HI R164, RZ, 0x1f, R236 ;  /* 0x0000001fffa47819 */ /* 0x000fe200000114ec */
[----:B------:R-:W-:Y:S01]  /*12390*/  VIADD R169, R192, 0x80 ;  /* 0x00000080c0a97836 */ /* 0x000fe20000000000 */
[----:B------:R-:W-:Y:S01]  /*123a0*/  SHF.R.S32.HI R165, RZ, 0x1f, R237 ;  /* 0x0000001fffa57819 */ /* 0x000fe200000114ed */
[----:B------:R-:W-:Y:S01]  /*123b0*/  IMAD.WIDE.U32 R8, R217, UR4, R8 ;  /* 0x00000004d9087c25 */ /* 0x000fe2000f8e0008 */
[----:B------:R-:W-:-:S02]  /*123c0*/  SHF.R.S32.HI R167, RZ, 0x1f, R167 ;  /* 0x0000001fffa77819 */ /* 0x000fc400000114a7 */
[----:B------:R-:W2:Y:S01]  /*123d0*/  @P0 LDC R0, c[0x0][0xbf0] ;  /* 0x0002fc00ff000b82 */ /* 0x000ea20000000800 */
        /* <DEDUP_REMOVED lines=16> */
[----:B-1----:R-:W-:Y:S01]  /*124e0*/  @P0 IMAD.HI.U32 R12, R11, R12, RZ ;  /* 0x0000000c0b0c0227 */ /* 0x002fe200078e00ff */
[----:B------:R-:W-:-:S02]  /*124f0*/  SHF.R.S32.HI R181, RZ, 0x1f, R181 ;  /* 0x0000001fffb57819 */ /* 0x000fc400000114b5 */
[----:B------:R-:W-:Y:S01]  /*12500*/  SHF.R.S32.HI R183, RZ, 0x1f, R183 ;  /* 0x0000001fffb77819 */ /* 0x000fe200000114b7 */
[C---:B------:R-:W-:Y:S02]  /*12510*/  VIADD R195, R192.reuse, 0x40 ;  /* 0x00000040c0c37836 */ /* 0x040fe40000000000 */
[C---:B------:R-:W-:Y:S01]  /*12520*/  VIADD R205, R192.reuse, 0x38 ;  /* 0x00000038c0cd7836 */ /* 0x040fe20000000000 */
[----:B--2---:R-:W-:Y:S01]  /*12530*/  @P0 SHF.R.U32.HI R3, RZ, R0, R12 ;  /* 0x00000000ff030219 */ /* 0x004fe2000001160c */
[C---:B------:R-:W-:Y:S01]  /*12540*/  VIADD R208, R192.reuse, 0x30 ;  /* 0x00000030c0d07836 */ /* 0x040fe20000000000 */
[----:B------:R-:W-:Y:S01]  /*12550*/  SHF.R.S32.HI R195, RZ, 0x1f, R195 ;  /* 0x0000001fffc37819 */ /* 0x000fe200000114c3 */
[----:B------:R-:W-:Y:S01]  /*12560*/  VIADD R215, R192, 0x28 ;  /* 0x00000028c0d77836 */ /* 0x000fe20000000000 */
[----:B------:R-:W-:Y:S01]  /*12570*/  SHF.R.S32.HI R205, RZ, 0x1f, R205 ;  /* 0x0000001fffcd7819 */ /* 0x000fe200000114cd */
[----:B------:R-:W-:Y:S01]  /*12580*/  IMAD.MOV R0, RZ, RZ, -R3 ;  /* 0x000000ffff007224 */ /* 0x000fe200078e0a03 */
[----:B------:R-:W-:Y:S01]  /*12590*/  SHF.R.S32.HI R208, RZ, 0x1f, R208 ;  /* 0x0000001fffd07819 */ /* 0x000fe200000114d0 */
[----:B------:R-:W-:Y:S01]  /*125a0*/  IMAD.WIDE.U32 R8, R3, UR4, R8 ;  /* 0x0000000403087c25 */ /* 0x000fe2000f8e0008 */
[----:B------:R-:W-:-:S03]  /*125b0*/  SHF.R.S32.HI R215, RZ, 0x1f, R215 ;  /* 0x0000001fffd77819 */ /* 0x000fc600000114d7 */
[----:B------:R-:W-:Y:S01]  /*125c0*/  IMAD R0, R10, R0, R11 ;  /* 0x000000000a007224 */ /* 0x000fe200078e020b */
[----:B------:R-:W-:Y:S01]  /*125d0*/  SHF.R.S32.HI R10, RZ, 0x1f, R3 ;  /* 0x0000001fff0a7819 */ /* 0x000fe20000011403 */
[C---:B------:R-:W-:Y:S02]  /*125e0*/  VIADD R225, R192.reuse, 0x20 ;  /* 0x00000020c0e17836 */ /* 0x040fe40000000000 */
[----:B------:R-:W-:Y:S02]  /*125f0*/  VIADD R227, R192, 0x18 ;  /* 0x00000018c0e37836 */ /* 0x000fe40000000000 */
[----:B------:R-:W-:Y:S01]  /*12600*/  IMAD R10, R10, UR4, RZ ;  /* 0x000000040a0a7c24 */ /* 0x000fe2000f8e02ff */
[----:B------:R-:W-:Y:S01]  /*12610*/  SHF.R.S32.HI R225, RZ, 0x1f, R225 ;  /* 0x0000001fffe17819 */ /* 0x000fe200000114e1 */
[C---:B------:R-:W-:Y:S01]  /*12620*/  VIADD R233, R192.reuse, 0x10 ;  /* 0x00000010c0e97836 */ /* 0x040fe20000000000 */
[----:B------:R-:W-:Y:S01]  /*12630*/  SHF.R.S32.HI R227, RZ, 0x1f, R227 ;  /* 0x0000001fffe37819 */ /* 0x000fe200000114e3 */
[----:B------:R-:W-:Y:S01]  /*12640*/  IMAD R10, R3, UR5, R10 ;  /* 0x00000005030a7c24 */ /* 0x000fe2000f8e020a */
[----:B------:R-:W-:Y:S01]  /*12650*/  SHF.R.S32.HI R3, RZ, 0x1f, R0 ;  /* 0x0000001fff037819 */ /* 0x000fe20000011400 */
[----:B------:R-:W-:Y:S01]  /*12660*/  ULDC.64 UR4, c[0x0][0xb28] ;  /* 0x0002ca0000047ab9 */ /* 0x000fe20000000a00 */
[----:B------:R-:W-:Y:S01]  /*12670*/  VIADD R206, R192, 0x8 ;  /* 0x00000008c0ce7836 */ /* 0x000fe20000000000 */
[----:B------:R-:W-:Y:S01]  /*12680*/  SHF.R.S32.HI R233, RZ, 0x1f, R233 ;  /* 0x0000001fffe97819 */ /* 0x000fe200000114e9 */
[----:B------:R-:W-:-:S02]  /*12690*/  IMAD.IADD R9, R9, 0x1, R10 ;  /* 0x0000000109097824 */ /* 0x000fc400078e020a */
[----:B------:R-:W-:Y:S01]  /*126a0*/  IMAD R3, R3, UR4, RZ ;  /* 0x0000000403037c24 */ /* 0x000fe2000f8e02ff */
[----:B------:R-:W-:Y:S01]  /*126b0*/  SHF.R.S32.HI R206, RZ, 0x1f, R206 ;  /* 0x0000001fffce7819 */ /* 0x000fe200000114ce */
[----:B------:R-:W-:-:S04]  /*126c0*/  IMAD.WIDE.U32 R8, R0, UR4, R8 ;  /* 0x0000000400087c25 */ /* 0x000fc8000f8e0008 */
[----:B------:R-:W-:Y:S01]  /*126d0*/  IMAD R3, R0, UR5, R3 ;  /* 0x0000000500037c24 */ /* 0x000fe2000f8e0203 */
[----:B------:R-:W-:Y:S01]  /*126e0*/  ULDC.64 UR4, c[0x0][0xb00] ;  /* 0x0002c00000047ab9 */ /* 0x000fe20000000a00 */
[----:B------:R-:W-:Y:S01]  /*126f0*/  VIADD R166, R192, 0x88 ;  /* 0x00000088c0a67836 */ /* 0x000fe20000000000 */
[----:B------:R-:W-:Y:S01]  /*12700*/  LEA R0, P0, R8, UR4, 0x2 ;  /* 0x0000000408007c11 */ /* 0x000fe2000f8010ff */
[----:B------:R-:W-:Y:S02]  /*12710*/  IMAD.IADD R3, R9, 0x1, R3 ;  /* 0x0000000109037824 */ /* 0x000fe400078e0203 */
[----:B------:R-:W-:Y:S02]  /*12720*/  VIADD R168, R192, 0x80 ;  /* 0x00000080c0a87836 */ /* 0x000fe40000000000 */
[----:B------:R1:W2:Y:S01]  /*12730*/  SHFL.IDX PT, R15, R0, RZ, 0x1c1f ;  /* 0x001c1fff000f7589 */ /* 0x0002a200000e0000 */
[----:B------:R-:W-:Y:S01]  /*12740*/  LEA.HI.X R3, R8, UR5, R3, 0x2, P0 ;  /* 0x0000000508037c11 */ /* 0x000fe200080f1403 */
[----:B------:R-:W-:Y:S01]  /*12750*/  VIADD R8, R2, 0x28c20 ;  /* 0x00028c2002087836 */ /* 0x000fe20000000000 */
[----:B------:R-:W-:Y:S01]  /*12760*/  ISETP.GE.AND P0, PT, R194, R4, PT ;  /* 0x00000004c200720c */ /* 0x000fe20003f06270 */
[----:B------:R-:W-:-:S02]  /*12770*/  VIADD R170, R192, 0x78 ;  /* 0x00000078c0aa7836 */ /* 0x000fc40000000000 */
[----:B------:R1:W3:Y:S01]  /*12780*/  SHFL.IDX PT, R14, R3, RZ, 0x1c1f ;  /* 0x001c1fff030e7589 */ /* 0x0002e200000e0000 */
[----:B------:R-:W-:Y:S01]  /*12790*/  PRMT R8, RZ, 0x654, R8 ;  /* 0x00000654ff087816 */ /* 0x000fe20000000008 */
[C---:B------:R-:W-:Y:S02]  /*127a0*/  VIADD R172, R192.reuse, 0x70 ;  /* 0x00000070c0ac7836 */ /* 0x040fe40000000000 */
[C---:B------:R-:W-:Y:S01]  /*127b0*/  VIADD R174, R192.reuse, 0x68 ;  /* 0x00000068c0ae7836 */ /* 0x040fe20000000000 */
[----:B------:R1:W-:Y:S01]  /*127c0*/  SYNCS.ARRIVE.TRANS64.RED.A1T0 RZ, [R8+URZ], RZ ;  /* 0x000000ff08ff79a7 */ /* 0x0003e2000810043f */
        /* <DEDUP_REMOVED lines=11> */
[----:B------:R-:W-:Y:S01]  /*12880*/  VIADD R204, R192, 0x8 ;  /* 0x00000008c0cc7836 */ /* 0x000fe20000000000 */
[----:B-123--:R-:W-:Y:S06]  /*12890*/  @P0 BRA `(.L_x_7818) ;  /* 0x0000000800040947 */ /* 0x00efec0003800000 */
[----:B------:R-:W-:Y:S02]  /*128a0*/  ULDC UR4, c[0x0][0xac8] ;  /* 0x0002b20000047ab9 */ /* 0x000fe40000000800 */
[----:B------:R-:W-:Y:S02]  /*128b0*/  ISETP.GE.AND P0, PT, R192, UR4, PT ;  /* 0x00000004c0007c0c */ /* 0x000fe4000bf06270 */
[----:B------:R-:W-:Y:S02]  /*128c0*/  ISETP.GE.AND P4, PT, R176, UR4, PT ;  /* 0x00000004b0007c0c */ /* 0x000fe4000bf86270 */
[----:B------:R-:W-:-:S09]  /*128d0*/  ISETP.GE.AND P5, PT, R174, UR4, PT ;  /* 0x00000004ae007c0c */ /* 0x000fd2000bfa6270 */
[----:B------:R-:W-:-:S04]  /*128e0*/  @!P0 LEA R8, P1, R192, R15, 0x2 ;  /* 0x0000000fc0088211 */ /* 0x000fc800078210ff */
[----:B------:R-:W-:-:S05]  /*128f0*/  @!P0 LEA.HI.X R9, R192, R14, R217, 0x2, P1 ;  /* 0x0000000ec0098211 */ /* 0x000fca00008f14d9 */
        /* <DEDUP_REMOVED lines=33> */
[-C--:B------:R-:W-:Y:S02]  /*12b10*/  @!P1 LEA R10, P6, R180, R15.reuse, 0x2 ;  /* 0x0000000fb40a9211 */ /* 0x080fe400078c10ff */
        /* <DEDUP_REMOVED lines=40> */
[CC--:B---3--:R-:W-:Y:S01]  /*12da0*/  @!P5 LEA R12, P6, R236.reuse, R15.reuse, 0x2 ;  /* 0x0000000fec0cd211 */ /* 0x0c8fe200078c10ff */
        /* <DEDUP_REMOVED lines=23> */
[-C--:B--2---:R-:W-:Y:S01]  /*12f20*/  @!P3 LEA R12, P6, R228, R15.reuse, 0x2 ;  /* 0x0000000fe40cb211 */ /* 0x084fe200078c10ff */
        /* <DEDUP_REMOVED lines=24> */
.L_x_7818:
[----:B------:R-:W-:Y:S05]  /*130b0*/  BSYNC B1 ;  /* 0x0000000000017941 */ /* 0x000fea0003800000 */
.L_x_7817:
[----:B-1----:R-:W-:Y:S01]  /*130c0*/  VIADD R9, R194, 0x8 ;  /* 0x00000008c2097836 */ /* 0x002fe20000000000 */
[----:B------:R-:W1:Y:S04]  /*130d0*/  SHFL.IDX PT, R3, R3, 0x1, 0x1c1f ;  /* 0x003c1f0003037f89 */ /* 0x000e6800000e0000 */
[----:B------:R-:W-:Y:S01]  /*130e0*/  ISETP.GE.AND P0, PT, R9, R4, PT ;  /* 0x000000040900720c */ /* 0x000fe20003f06270 */
[----:B------:R2:W3:-:S12]  /*130f0*/  SHFL.IDX PT, R29, R0, 0x1, 0x1c1f ;  /* 0x003c1f00001d7f89 */ /* 0x0004d800000e0000 */
[----:B--2---:R-:W-:Y:S05]  /*13100*/  @P0 BRA `(.L_x_7816) ;  /* 0x0000001400cc0947 */ /* 0x004fea0003800000 */
[----:B------:R-:W-:Y:S02]  /*13110*/  ULDC UR4, c[0x0][0xac8] ;  /* 0x0002b20000047ab9 */ /* 0x000fe40000000800 */
[----:B------:R-:W-:Y:S02]  /*13120*/  ISETP.GE.AND P4, PT, R192, UR4, PT ;  /* 0x00000004c0007c0c */ /* 0x000fe4000bf86270 */
[----:B------:R-:W-:Y:S02]  /*13130*/  ISETP.GE.AND P2, PT, R204, UR4, PT ;  /* 0x00000004cc007c0c */ /* 0x000fe4000bf46270 */
[----:B------:R-:W-:Y:S02]  /*13140*/  ISETP.GE.AND P1, PT, R232, UR4, PT ;  /* 0x00000004e8007c0c */ /* 0x000fe4000bf26270 */
[----:B------:R-:W-:-:S07]  /*13150*/  ISETP.GE.AND P0, PT, R226, UR4, PT ;  /* 0x00000004e2007c0c */ /* 0x000fce000bf06270 */
[----:B---3--:R-:W-:-:S04]  /*13160*/  @!P4 LEA R8, P3, R192, R29, 0x2 ;  /* 0x0000001dc008c211 */ /* 0x008fc800078610ff */
[----:B-1----:R-:W-:Y:S02]  /*13170*/  @!P4 LEA.HI.X R9, R192, R3, R217, 0x2, P3 ;  /* 0x00000003c009c211 */ /* 0x002fe400018f14d9 */
[----:B------:R-:W-:Y:S02]  /*13180*/  ISETP.GE.AND P3, PT, R220, UR4, PT ;  /* 0x00000004dc007c0c */ /* 0x000fe4000bf66270 */
[----:B------:R-:W-:Y:S01]  /*13190*/  @!P1 LEA R10, P5, R232, R29, 0x2 ;  /* 0x0000001de80a9211 */ /* 0x000fe200078a10ff */
[----:B------:R1:W-:Y:S01]  /*131a0*/  @!P4 ST.E.64 desc[UR42][R8.64], R26 ;  /* 0x0000001a0800c985 */ /* 0x0003e2000c101b2a */
[----:B------:R-:W-:Y:S02]  /*131b0*/  ISETP.GE.AND P4, PT, R214, UR4, PT ;  /* 0x00000004d6007c0c */ /* 0x000fe4000bf86270 */
[----:B------:R-:W-:Y:S02]  /*131c0*/  @!P1 LEA.HI.X R11, R232, R3, R233, 0x2, P5 ;  /* 0x00000003e80b9211 */ /* 0x000fe400028f14e9 */
[----:B------:R-:W-:-:S02]  /*131d0*/  ISETP.GE.AND P5, PT, R207, UR4, PT ;  /* 0x00000004cf007c0c */ /* 0x000fc4000bfa6270 */
[----:B-1----:R-:W-:-:S04]  /*131e0*/  @!P2 LEA R8, P6, R204, R29, 0x2 ;  /* 0x0000001dcc08a211 */ /* 0x002fc800078c10ff */
[----:B------:R-:W-:Y:S02]  /*131f0*/  @!P2 LEA.HI.X R9, R204, R3, R206, 0x2, P6 ;  /* 0x00000003cc09a211 */ /* 0x000fe400030f14ce */
[----:B------:R-:W-:-:S03]  /*13200*/  @!P0 LEA R12, P6, R226, R29, 0x2 ;  /* 0x0000001de20c8211 */ /* 0x000fc600078c10ff */
[----:B------:R1:W-:Y:S01]  /*13210*/  @!P2 ST.E.64 desc[UR42][R8.64], R30 ;  /* 0x0000001e0800a985 */ /* 0x0003e2000c101b2a */
[----:B------:R-:W-:-:S03]  /*13220*/  @!P0 LEA.HI.X R13, R226, R3, R227, 0x2, P6 ;  /* 0x00000003e20d8211 */ /* 0x000fc600030f14e3 */
[----:B------:R2:W-:Y:S04]  /*13230*/  @!P1 ST.E.64 desc[UR42][R10.64], R34 ;  /* 0x000000220a009985 */ /* 0x0005e8000c101b2a */
[----:B------:R3:W-:Y:S01]  /*13240*/  @!P0 ST.E.64 desc[UR42][R12.64], R38 ;  /* 0x000000260c008985 */ /* 0x0007e2000c101b2a */
[----:B------:R-:W-:Y:S02]  /*13250*/  ISETP.GE.AND P0, PT, R200, UR4, PT ;  /* 0x00000004c8007c0c */ /* 0x000fe4000bf06270 */
[-C--:B-1----:R-:W-:Y:S02]  /*13260*/  @!P3 LEA R8, P1, R220, R29.reuse, 0x2 ;  /* 0x0000001ddc08b211 */ /* 0x082fe400078210ff */
[----:B--2---:R-:W-:Y:S02]  /*13270*/  @!P4 LEA R10, P2, R214, R29, 0x2 ;  /* 0x0000001dd60ac211 */ /* 0x004fe400078410ff */
[----:B------:R-:W-:-:S02]  /*13280*/  @!P3 LEA.HI.X R9, R220, R3, R225, 0x2, P1 ;  /* 0x00000003dc09b211 */ /* 0x000fc400008f14e1 */
[----:B------:R-:W-:Y:S02]  /*13290*/  ISETP.GE.AND P1, PT, R193, UR4, PT ;  /* 0x00000004c1007c0c */ /* 0x000fe4000bf26270 */
[----:B------:R-:W-:Y:S01]  /*132a0*/  @!P4 LEA.HI.X R11, R214, R3, R215, 0x2, P2 ;  /* 0x00000003d60bc211 */ /* 0x000fe200010f14d7 */
[----:B------:R1:W-:Y:S01]  /*132b0*/  @!P3 ST.E.64 desc[UR42][R8.64], R42 ;  /* 0x0000002a0800b985 */ /* 0x0003e2000c101b2a */
[----:B------:R-:W-:Y:S02]  /*132c0*/  ISETP.GE.AND P2, PT, R182, UR4, PT ;  /* 0x00000004b6007c0c */ /* 0x000fe4000bf46270 */
[C---:B---3--:R-:W-:Y:S01]  /*132d0*/  @!P5 LEA R12, P6, R207.reuse, R29, 0x2 ;  /* 0x0000001dcf0cd211 */ /* 0x048fe200078c10ff */
[----:B------:R2:W-:Y:S01]  /*132e0*/  @!P4 ST.E.64 desc[UR42][R10.64], R46 ;  /* 0x0000002e0a00c985 */ /* 0x0005e2000c101b2a */
[----:B------:R-:W-:Y:S02]  /*132f0*/  ISETP.GE.AND P3, PT, R180, UR4, PT ;  /* 0x00000004b4007c0c */ /* 0x000fe4000bf66270 */
[----:B------:R-:W-:-:S02]  /*13300*/  @!P5 LEA.HI.X R13, R207, R3, R208, 0x2, P6 ;  /* 0x00000003cf0dd211 */ /* 0x000fc400030f14d0 */
[----:B------:R-:W-:-:S03]  /*13310*/  ISETP.GE.AND P4, PT, R178, UR4, PT ;  /* 0x00000004b2007c0c */ /* 0x000fc6000bf86270 */
[----:B------:R3:W-:Y:S01]  /*13320*/  @!P5 ST.E.64 desc[UR42][R12.64], R50 ;  /* 0x000000320c00d985 */ /* 0x0007e2000c101b2a */
[CC--:B-1----:R-:W-:Y:S02]  /*13330*/  @!P0 LEA R8, P6, R200.reuse, R29.reuse, 0x2 ;  /* 0x0000001dc8088211 */ /* 0x0c2fe400078c10ff */
[C---:B--2---:R-:W-:Y:S02]  /*13340*/  @!P1 LEA R10, P5, R193.reuse, R29, 0x2 ;  /* 0x0000001dc10a9211 */ /* 0x044fe400078a10ff */
        /* <DEDUP_REMOVED lines=10> */
[-C--:B-1----:R-:W-:Y:S02]  /*133f0*/  @!P3 LEA R8, P6, R180, R29.reuse, 0x2 ;  /* 0x0000001db408b211 */ /* 0x082fe400078c10ff */
[----:B--2---:R-:W-:Y:S02]  /*13400*/  @!P4 LEA R10, P2, R178, R29, 0x2 ;  /* 0x0000001db20ac211 */ /* 0x004fe400078410ff */
        /* <DEDUP_REMOVED lines=10> */
[----:B------:R-:W-:Y:S02]  /*134b0*/  @!P0 LEA.HI.X R9, R174, R3, R175, 0x2, P4 ;  /* 0x00000003ae098211 */ /* 0x000fe400020f14af */
        /* <DEDUP_REMOVED lines=16> */
[----:B------:R-:W-:Y:S02]  /*135c0*/  @!P4 LEA.HI.X R11, R166, R3, R167, 0x2, P0 ;  /* 0x00000003a60bc211 */ /* 0x000fe400000f14a7 */
[----:B------:R-:W-:Y:S02]  /*135d0*/  ISETP.GE.AND P0, PT, R234, UR4, PT ;  /* 0x00000004ea007c0c */ /* 0x000fe4000bf06270 */
[C---:B---3--:R-:W-:Y:S01]  /*135e0*/  @!P3 LEA R12, P6, R237.reuse, R29, 0x2 ;  /* 0x0000001ded0cb211 */ /* 0x048fe200078c10ff */
[----:B------:R2:W-:Y:S01]  /*135f0*/  @!P4 ST.E.64 desc[UR42][R10.64], R94 ;  /* 0x0000005e0a00c985 */ /* 0x0005e2000c101b2a */
[----:B------:R-:W-:Y:S02]  /*13600*/  ISETP.GE.AND P4, PT, R230, UR4, PT ;  /* 0x00000004e6007c0c */ /* 0x000fe4000bf86270 */
[----:B------:R-:W-:-:S02]  /*13610*/  @!P3 LEA.HI.X R13, R237, R3, R165, 0x2, P6 ;  /* 0x00000003ed0db211 */ /* 0x000fc400030f14a5 */
[----:B------:R-:W-:-:S03]  /*13620*/  @!P2 LEA R14, P6, R236, R29, 0x2 ;  /* 0x0000001dec0ea211 */ /* 0x000fc600078c10ff */
[----:B------:R3:W-:Y:S01]  /*13630*/  @!P3 ST.E.64 desc[UR42][R12.64], R98 ;  /* 0x000000620c00b985 */ /* 0x0007e2000c101b2a */
[C---:B------:R-:W-:Y:S02]  /*13640*/  @!P1 LEA R20, P3, R235.reuse, R29, 0x2 ;  /* 0x0000001deb149211 */ /* 0x040fe400078610ff */
[----:B------:R-:W-:Y:S02]  /*13650*/  @!P2 LEA.HI.X R15, R236, R3, R164, 0x2, P6 ;  /* 0x00000003ec0fa211 */ /* 0x000fe400030f14a4 */
[C---:B------:R-:W-:Y:S02]  /*13660*/  @!P0 LEA R24, P6, R234.reuse, R29, 0x2 ;  /* 0x0000001dea188211 */ /* 0x040fe400078c10ff */
[-C--:B------:R-:W-:Y:S01]  /*13670*/  @!P1 LEA.HI.X R21, R235, R3.reuse, R163, 0x2, P3 ;  /* 0x00000003eb159211 */ /* 0x080fe200018f14a3 */
[----:B------:R4:W-:Y:S01]  /*13680*/  @!P2 ST.E.64 desc[UR42][R14.64], R102 ;  /* 0x000000660e00a985 */ /* 0x0009e2000c101b2a */
[----:B------:R-:W-:Y:S02]  /*13690*/  ISETP.GE.AND P3, PT, R229, UR4, PT ;  /* 0x00000004e5007c0c */ /* 0x000fe4000bf66270 */
[----:B------:R-:W-:Y:S01]  /*136a0*/  @!P0 LEA.HI.X R25, R234, R3, R162, 0x2, P6 ;  /* 0x00000003ea198211 */ /* 0x000fe200030f14a2 */
[----:B------:R5:W-:Y:S01]  /*136b0*/  @!P1 ST.E.64 desc[UR42][R20.64], R106 ;  /* 0x0000006a14009985 */ /* 0x000be2000c101b2a */
[----:B-1----:R-:W-:-:S02]  /*136c0*/  @!P5 LEA R8, P1, R231, R29, 0x2 ;  /* 0x0000001de708d211 */ /* 0x002fc400078210ff */
[----:B--2---:R-:W-:Y:S01]  /*136d0*/  @!P4 LEA R10, P2, R230, R29, 0x2 ;  /* 0x0000001de60ac211 */ /* 0x004fe200078410ff */
[----:B------:R-:W-:Y:S01]  /*136e0*/  @!P0 ST.E.64 desc[UR42][R24.64], R110 ;  /* 0x0000006e18008985 */ /* 0x000fe2000c101b2a */
[----:B------:R-:W-:Y:S02]  /*136f0*/  ISETP.GE.AND P0, PT, R228, UR4, PT ;  /* 0x00000004e4007c0c */ /* 0x000fe4000bf06270 */
[----:B------:R-:W-:Y:S02]  /*13700*/  @!P5 LEA.HI.X R9, R231, R3, R161, 0x2, P1 ;  /* 0x00000003e709d211 */ /* 0x000fe400008f14a1 */
[----:B------:R-:W-:Y:S02]  /*13710*/  ISETP.GE.AND P1, PT, R224, UR4, PT ;  /* 0x00000004e0007c0c */ /* 0x000fe4000bf26270 */
[----:B---3--:R-:W-:Y:S01]  /*13720*/  @!P3 LEA R12, P6, R229, R29, 0x2 ;  /* 0x0000001de50cb211 */ /* 0x008fe200078c10ff */
[----:B------:R1:W-:Y:S01]  /*13730*/  @!P5 ST.E.64 desc[UR42][R8.64], R114 ;  /* 0x000000720800d985 */ /* 0x0003e2000c101b2a */
[----:B------:R-:W-:-:S02]  /*13740*/  @!P4 LEA.HI.X R11, R230, R3, R160, 0x2, P2 ;  /* 0x00000003e60bc211 */ /* 0x000fc400010f14a0 */
[----:B------:R-:W-:Y:S02]  /*13750*/  @!P3 LEA.HI.X R13, R229, R3, R159, 0x2, P6 ;  /* 0x00000003e50db211 */ /* 0x000fe400030f149f */
[----:B------:R-:W-:Y:S01]  /*13760*/  ISETP.GE.AND P2, PT, R221, UR4, PT ;  /* 0x00000004dd007c0c */ /* 0x000fe2000bf46270 */
[----:B------:R2:W-:Y:S01]  /*13770*/  @!P4 ST.E.64 desc[UR42][R10.64], R118 ;  /* 0x000000760a00c985 */ /* 0x0005e2000c101b2a */
[----:B------:R-:W-:Y:S02]  /*13780*/  ISETP.GE.AND P4, PT, R223, UR4, PT ;  /* 0x00000004df007c0c */ /* 0x000fe4000bf86270 */
[----:B----4-:R-:W-:Y:S01]  /*13790*/  @!P0 LEA R14, P5, R228, R29, 0x2 ;  /* 0x0000001de40e8211 */ /* 0x010fe200078a10ff */
[----:B------:R3:W-:Y:S01]  /*137a0*/  @!P3 ST.E.64 desc[UR42][R12.64], R122 ;  /* 0x0000007a0c00b985 */ /* 0x0007e2000c101b2a */
[----:B------:R-:W-:Y:S02]  /*137b0*/  ISETP.GE.AND P3, PT, R222, UR4, PT ;  /* 0x00000004de007c0c */ /* 0x000fe4000bf66270 */
[----:B------:R-:W-:-:S02]  /*137c0*/  @!P0 LEA.HI.X R15, R228, R3, R158, 0x2, P5 ;  /* 0x00000003e40f8211 */ /* 0x000fc400028f149e */
[----:B------:R-:W-:Y:S02]  /*137d0*/  ISETP.GE.AND P5, PT, R219, UR4, PT ;  /* 0x00000004db007c0c */ /* 0x000fe4000bfa6270 */
[CC--:B-----5:R-:W-:Y:S01]  /*137e0*/  @!P1 LEA R20, P6, R224.reuse, R29.reuse, 0x2 ;  /* 0x0000001de0149211 */ /* 0x0e0fe200078c10ff */
[----:B------:R4:W-:Y:S02]  /*137f0*/  @!P0 ST.E.64 desc[UR42][R14.64], R126 ;  /* 0x0000007e0e008985 */ /* 0x0009e4000c101b2a */
[C---:B-1----:R-:W-:Y:S02]  /*13800*/  @!P4 LEA R8, P0, R223.reuse, R29, 0x2 ;  /* 0x0000001ddf08c211 */ /* 0x042fe400078010ff */
[----:B------:R-:W-:Y:S02]  /*13810*/  @!P1 LEA.HI.X R21, R224, R3, R157, 0x2, P6 ;  /* 0x00000003e0159211 */ /* 0x000fe400030f149d */
[----:B--2---:R-:W-:Y:S02]  /*13820*/  @!P3 LEA R10, P6, R222, R29, 0x2 ;  /* 0x0000001dde0ab211 */ /* 0x004fe400078c10ff */
        /* <DEDUP_REMOVED lines=17> */
.L_x_7810:
        /* <DEDUP_REMOVED lines=16> */
[----:B--2---:R-:W2:-:S12]  /*13a40*/  S2R R4, SR_TID.X ;  /* 0x0000000000047919 */ /* 0x004e980000002100 */
[----:B------:R-:W4:Y:S01]  /*13a50*/  @!P2 LDC R205, c[0x0][0xad4] ;  /* 0x0002b500ffcdab82 */ /* 0x000f220000000800 */
[----:B--2---:R-:W-:Y:S01]  /*13a60*/  VIADD R32, R4, 0xffffff80 ;  /* 0xffffff8004207836 */ /* 0x004fe20000000000 */
[----:B----4-:R-:W-:-:S04]  /*13a70*/  ISETP.GT.AND P2, PT, R205, 0x1, PT ;  /* 0x00000001cd00780c */ /* 0x010fc80003f44270 */
[----:B------:R-:W-:Y:S01]  /*13a80*/  ISETP.GT.AND P3, PT, R32, 0x3f, PT ;  /* 0x0000003f2000780c */ /* 0x000fe20003f64270 */
[----:B---3--:R-:W-:-:S12]  /*13a90*/  @P1 BRA `(.L_x_7819) ;  /* 0x0000000000101947 */ /* 0x008fd80003800000 */
[----:B------:R-:W-:Y:S05]  /*13aa0*/  @!P0 BRA `(.L_x_7819) ;  /* 0x00000000000c8947 */ /* 0x000fea0003800000 */
[----:B------:R-:W2:Y:S04]  /*13ab0*/  LDG.E R11, desc[UR42][R8.64] ;  /* 0x0000002a080b7981 */ /* 0x000ea8000c1e1900 */
[----:B-----5:R-:W2:Y:S02]  /*13ac0*/  LDG.E R0, desc[UR42][R8.64+0x4] ;  /* 0x0000042a08007981 */ /* 0x020ea4000c1e1900 */
[----:B--2---:R-:W-:-:S07]  /*13ad0*/  IMAD.IADD R0, R0, 0x1, -R11 ;  /* 0x0000000100007824 */ /* 0x004fce00078e0a0b */
.L_x_7819:
[----:B------:R-:W2:Y:S01]  /*13ae0*/  LDL.LU R4, [R1+0x40] ;  /* 0x0000400001047983 */ /* 0x000ea20000300800 */
[----:B------:R-:W-:Y:S01]  /*13af0*/  BSSY B1, `(.L_x_7820) ;  /* 0x0000036000017945 */ /* 0x000fe20003800000 */
[----:B------:R-:W-:Y:S02]  /*13b00*/  SEL R31, R206, RZ, !P0 ;  /* 0x000000ffce1f7207 */ /* 0x000fe40004000000 */
[----:B-----5:R-:W-:Y:S02]  /*13b10*/  SHF.R.S32.HI R28, RZ, 0x1f, R3 ;  /* 0x0000001fff1c7819 */ /* 0x020fe40000011403 */
[----:B--2---:R-:W-:Y:S01]  /*13b20*/  SEL R30, R4, RZ, !P0 ;  /* 0x000000ff041e7207 */ /* 0x004fe20004000000 */
[----:B------:R-:W-:Y:S06]  /*13b30*/  @P3 BRA `(.L_x_7821) ;  /* 0x0000000000c43947 */ /* 0x000fec0003800000 */
[----:B------:R-:W2:Y:S01]  /*13b40*/  S2R R33, SR_TID.X ;  /* 0x0000000000217919 */ /* 0x000ea20000002100 */
[----:B------:R-:W3:Y:S02]  /*13b50*/  LDC R35, c[0x0][0xbe8] ;  /* 0x0002fa00ff237b82 */ /* 0x000ee40000000800 */
[----:B---3--:R-:W-:Y:S01]  /*13b60*/  IMAD R4, R0, R35, RZ ;  /* 0x0000002300047224 */ /* 0x008fe200078e02ff */
[----:B--2---:R-:W-:-:S04]  /*13b70*/  IADD3 R33, R194, -0x80, R33 ;  /* 0xffffff80c2217810 */ /* 0x004fc80007ffe021 */
[----:B------:R-:W-:-:S13]  /*13b80*/  ISETP.GE.AND P0, PT, R33, R4, PT ;  /* 0x000000042100720c */ /* 0x000fda0003f06270 */
[----:B------:R-:W-:Y:S05]  /*13b90*/  @P0 BRA `(.L_x_7821) ;  /* 0x0000000000ac0947 */ /* 0x000fea0003800000 */
[----:B------:R-:W-:Y:S01]  /*13ba0*/  IMAD.MOV.U32 R26, RZ, RZ, 0x9b8 ;  /* 0x000009b8ff1a7424 */ /* 0x000fe200078e00ff */
[----:B------:R-:W-:Y:S01]  /*13bb0*/  ISETP.GT.AND P0, PT, R205, 0x1, PT ;  /* 0x00000001cd00780c */ /* 0x000fe20003f04270 */
[----:B------:R-:W2:Y:S01]  /*13bc0*/  LDC.64 R8, c[0x0][0xba8] ;  /* 0x0002ea00ff087b82 */ /* 0x000ea20000000a00 */
[----:B------:R-:W-:Y:S01]  /*13bd0*/  ISETP.NE.AND P1, PT, R35, 0x1, PT ;  /* 0x000000012300780c */ /* 0x000fe20003f25270 */
[----:B------:R-:W-:Y:S01]  /*13be0*/  IMAD.MOV.U32 R27, RZ, RZ, R33 ;  /* 0x000000ffff1b7224 */ /* 0x000fe200078e0021 */
[----:B------:R-:W-:Y:S02]  /*13bf0*/  SEL R26, R26, 0x978, P0 ;  /* 0x000009781a1a7807 */ /* 0x000fe40000000000 */
[----:B------:R-:W-:-:S03]  /*13c00*/  SEL R217, R217, RZ, P0 ;  /* 0x000000ffd9d97207 */ /* 0x000fc60000000000 */
[----:B------:R-:W3:Y:S08]  /*13c10*/  LDC.64 R14, c[0x0][R26+0x220] ;  /* 0x000088001a0e7b82 */ /* 0x000ef00000000a00 */
[----:B------:R-:W4:Y:S08]  /*13c20*/  LDC.64 R24, c[0x0][R26+0x218] ;  /* 0x000086001a187b82 */ /* 0x000f300000000a00 */
[----:B------:R-:W5:Y:S08]  /*13c30*/  LDC.64 R12, c[0x0][R26+0x228] ;  /* 0x00008a001a0c7b82 */ /* 0x000f700000000a00 */
[----:B------:R-:W0:Y:S08]  /*13c40*/  LDC.64 R10, c[0x0][R26+0x210] ;  /* 0x000084001a0a7b82 */ /* 0x000e300000000a00 */
[----:B------:R-:W4:Y:S08]  /*13c50*/  @P1 LDC R4, c[0x0][0xbec] ;  /* 0x0002fb00ff041b82 */ /* 0x000f300000000800 */
[----:B------:R-:W5:Y:S01]  /*13c60*/  @P1 LDC R37, c[0x0][0xbf0] ;  /* 0x0002fc00ff251b82 */ /* 0x000f620000000800 */
[----:B---3--:R-:W-:-:S07]  /*13c70*/  IMAD R15, R15, R31, RZ ;  /* 0x0000001f0f0f7224 */ /* 0x008fce00078e02ff */
[----:B--2---:R-:W2:Y:S01]  /*13c80*/  @!P0 LDC R8, c[0x0][0xb50] ;  /* 0x0002d400ff088b82 */ /* 0x004ea20000000800 */
[----:B-1----:R-:W-:-:S04]  /*13c90*/  IMAD.WIDE.U32 R20, R14, R31, RZ ;  /* 0x0000001f0e147225 */ /* 0x002fc800078e00ff */
[----:B------:R-:W-:Y:S02]  /*13ca0*/  IMAD R15, R14, R30, R15 ;  /* 0x0000001e0e0f7224 */ /* 0x000fe400078e020f */
[----:B----4-:R-:W-:Y:S01]  /*13cb0*/  @P1 IMAD.HI.U32 R4, R33, R4, RZ ;  /* 0x0000000421041227 */ /* 0x010fe200078e00ff */
[----:B------:R-:W1:Y:S03]  /*13cc0*/  @!P0 LDC R9, c[0x0][0xb54] ;  /* 0x0002d500ff098b82 */ /* 0x000e660000000800 */
[-C--:B------:R-:W-:Y:S02]  /*13cd0*/  IMAD R29, R25, R204.reuse, RZ ;  /* 0x000000cc191d7224 */ /* 0x080fe400078e02ff */
        /* <DEDUP_REMOVED lines=11> */
[----:B------:R-:W-:Y:S02]  /*13d90*/  IADD3 R12, P0, P1, R27, R24, R12 ;  /* 0x000000181b0c7210 */ /* 0x000fe4000791e00c */
[----:B------:R-:W-:-:S04]  /*13da0*/  SHF.R.S32.HI R27, RZ, 0x1f, R27 ;  /* 0x0000001fff1b7819 */ /* 0x000fc8000001141b */
[----:B------:R-:W-:Y:S01]  /*13db0*/  IADD3.X R13, R27, R4, R21, P0, P1 ;  /* 0x000000041b0d7210 */ /* 0x000fe200007e2415 */
[-C--:B0-----:R-:W-:Y:S01]  /*13dc0*/  IMAD R4, R11, R15.reuse, RZ ;  /* 0x0000000f0b047224 */ /* 0x081fe200078e02ff */
[----:B------:R-:W-:Y:S01]  /*13dd0*/  SHF.R.S32.HI R21, RZ, 0x1f, R15 ;  /* 0x0000001fff157819 */ /* 0x000fe2000001140f */
[----:B------:R-:W-:Y:S02]  /*13de0*/  IMAD.MOV.U32 R11, RZ, RZ, -0x800000 ;  /* 0xff800000ff0b7424 */ /* 0x000fe400078e00ff */
[----:B------:R-:W-:-:S04]  /*13df0*/  IMAD.WIDE.U32 R12, R10, R15, R12 ;  /* 0x0000000f0a0c7225 */ /* 0x000fc800078e000c */
[----:B------:R-:W-:Y:S01]  /*13e00*/  IMAD R21, R10, R21, R4 ;  /* 0x000000150a157224 */ /* 0x000fe200078e0204 */
[----:B--2---:R-:W-:-:S03]  /*13e10*/  LEA R8, P0, R12, R8, 0x2 ;  /* 0x000000080c087211 */ /* 0x004fc600078010ff */
[----:B------:R-:W-:-:S05]  /*13e20*/  IMAD.IADD R4, R13, 0x1, R21 ;  /* 0x000000010d047824 */ /* 0x000fca00078e0215 */
[----:B-1----:R-:W-:-:S05]  /*13e30*/  LEA.HI.X R9, R12, R9, R4, 0x2, P0 ;  /* 0x000000090c097211 */ /* 0x002fca00000f1404 */
[----:B------:R2:W-:Y:S02]  /*13e40*/  STG.E desc[UR42][R8.64], R11 ;  /* 0x0000000b08007986 */ /* 0x0005e4000c10192a */
.L_x_7821:
[----:B------:R-:W-:Y:S05]  /*13e50*/  BSYNC B1 ;  /* 0x0000000000017941 */ /* 0x000fea0003800000 */
.L_x_7820:
[----:B------:R-:W-:Y:S05]  /*13e60*/  @P2 BRA `(.L_x_7816) ;  /* 0x0000000800742947 */ /* 0x000fea0003800000 */
[----:B------:R-:W3:Y:S01]  /*13e70*/  LDC R13, c[0x0][0xbe8] ;  /* 0x0002fa00ff0d7b82 */ /* 0x000ee20000000800 */
[----:B------:R-:W-:Y:S01]  /*13e80*/  ULDC.64 UR4, c[0x0][0xaa0] ;  /* 0x0002a80000047ab9 */ /* 0x000fe20000000a00 */
[----:B--2---:R-:W-:Y:S01]  /*13e90*/  SHF.R.S32.HI R11, RZ, 0x1f, R32 ;  /* 0x0000001fff0b7819 */ /* 0x004fe20000011420 */
[----:B------:R-:W-:Y:S01]  /*13ea0*/  IMAD R4, R28, UR4, RZ ;  /* 0x000000041c047c24 */ /* 0x000fe2000f8e02ff */
[----:B------:R-:W-:Y:S01]  /*13eb0*/  BSSY B1, `(.L_x_7822) ;  /* 0x0000074000017945 */ /* 0x000fe20003800000 */
[----:B------:R-:W-:Y:S01]  /*13ec0*/  IMAD.WIDE.U32 R8, R3, UR4, RZ ;  /* 0x0000000403087c25 */ /* 0x000fe2000f8e00ff */
[----:B------:R-:W-:Y:S02]  /*13ed0*/  LEA.HI R11, R11, R32, RZ, 0x3 ;  /* 0x000000200b0b7211 */ /* 0x000fe400078f18ff */
[----:B------:R-:W2:Y:S01]  /*13ee0*/  LDC R26, c[0x0][0xac8] ;  /* 0x0002b200ff1a7b82 */ /* 0x000ea20000000800 */
[----:B------:R-:W-:Y:S01]  /*13ef0*/  IMAD R3, R3, UR5, R4 ;  /* 0x0000000503037c24 */ /* 0x000fe2000f8e0204 */
[----:B------:R-:W-:Y:S01]  /*13f00*/  SHF.R.S32.HI R25, RZ, 0x3, R11 ;  /* 0x00000003ff197819 */ /* 0x000fe2000001140b */
[----:B------:R-:W-:Y:S01]  /*13f10*/  ULDC.64 UR4, c[0x0][0xae8] ;  /* 0x0002ba0000047ab9 */ /* 0x000fe20000000a00 */
[----:B------:R-:W-:Y:S01]  /*13f20*/  VIADD R33, R188, 0x1c0 ;  /* 0x000001c0bc217836 */ /* 0x000fe20000000000 */
[----:B------:R-:W-:Y:S01]  /*13f30*/  SHF.R.S32.HI R34, RZ, 0x1f, R209 ;  /* 0x0000001fff227819 */ /* 0x000fe200000114d1 */
[----:B------:R-:W-:Y:S01]  /*13f40*/  IMAD.IADD R9, R9, 0x1, R3 ;  /* 0x0000000109097824 */ /* 0x000fe200078e0203 */
[----:B------:R-:W-:-:S02]  /*13f50*/  LOP3.LUT R3, R11, 0xfffffff8, RZ, 0xc0, !PT ;  /* 0xfffffff80b037812 */ /* 0x000fc400078ec0ff */
[----:B------:R-:W-:Y:S01]  /*13f60*/  SHF.R.S32.HI R35, RZ, 0x1f, R210 ;  /* 0x0000001fff237819 */ /* 0x000fe200000114d2 */
[----:B------:R-:W-:Y:S01]  /*13f70*/  IMAD.WIDE.U32 R8, R204, UR4, R8 ;  /* 0x00000004cc087c25 */ /* 0x000fe2000f8e0008 */
[----:B------:R-:W-:Y:S02]  /*13f80*/  SHF.R.S32.HI R36, RZ, 0x1f, R211 ;  /* 0x0000001fff247819 */ /* 0x000fe400000114d3 */
[----:B------:R-:W-:Y:S01]  /*13f90*/  SHF.R.S32.HI R37, RZ, 0x1f, R212 ;  /* 0x0000001fff257819 */ /* 0x000fe200000114d4 */
[----:B------:R-:W-:Y:S01]  /*13fa0*/  IMAD.IADD R32, R32, 0x1, -R3 ;  /* 0x0000000120207824 */ /* 0x000fe200078e0a03 */
[----:B------:R-:W-:Y:S01]  /*13fb0*/  SHF.R.S32.HI R38, RZ, 0x1f, R213 ;  /* 0x0000001fff267819 */ /* 0x000fe200000114d5 */
[----:B------:R-:W-:Y:S01]  /*13fc0*/  IMAD R9, R204, UR5, R9 ;  /* 0x00000005cc097c24 */ /* 0x000fe2000f8e0209 */
[----:B---3--:R-:W-:Y:S01]  /*13fd0*/  ISETP.NE.AND P0, PT, R13, 0x1, PT ;  /* 0x000000010d00780c */ /* 0x008fe20003f05270 */
[----:B------:R-:W-:Y:S01]  /*13fe0*/  IMAD R11, R32, 0x20, R25 ;  /* 0x00000020200b7824 */ /* 0x000fe200078e0219 */
[----:B------:R-:W-:Y:S01]  /*13ff0*/  ULDC.64 UR4, c[0x0][0xaf0] ;  /* 0x0002bc0000047ab9 */ /* 0x000fe20000000a00 */
[----:B------:R-:W-:Y:S01]  /*14000*/  IMAD R29, R0, R13, RZ ;  /* 0x0000000d001d7224 */ /* 0x000fe200078e02ff */
[----:B------:R-:W-:Y:S01]  /*14010*/  SHF.R.S32.HI R32, RZ, 0x1f, R33 ;  /* 0x0000001fff207819 */ /* 0x000fe20000011421 */
[----:B------:R-:W-:-:S02]  /*14020*/  IMAD.IADD R10, R194, 0x1, R11 ;  /* 0x00000001c20a7824 */ /* 0x000fc400078e020b */
[----:B------:R-:W-:Y:S01]  /*14030*/  IMAD R3, R30, UR4, RZ ;  /* 0x000000041e037c24 */ /* 0x000fe2000f8e02ff */
[-C--:B--2---:R-:W-:Y:S01]  /*14040*/  ISETP.GE.AND P1, PT, R213, R26.reuse, PT ;  /* 0x0000001ad500720c */ /* 0x084fe20003f26270 */
[----:B------:R-:W-:Y:S01]  /*14050*/  IMAD.WIDE.U32 R8, R31, UR4, R8 ;  /* 0x000000041f087c25 */ /* 0x000fe2000f8e0008 */
[----:B------:R-:W-:-:S03]  /*14060*/  ISETP.GE.AND P2, PT, R188, R26, PT ;  /* 0x0000001abc00720c */ /* 0x000fc60003f46270 */
[----:B------:R-:W2:Y:S01]  /*14070*/  @P0 LDC R15, c[0x0][0xbec] ;  /* 0x0002fb00ff0f0b82 */ /* 0x000ea20000000800 */
[----:B------:R-:W-:Y:S01]  /*14080*/  IMAD R11, R31, UR5, R3 ;  /* 0x000000051f0b7c24 */ /* 0x000fe2000f8e0203 */
[----:B------:R-:W-:Y:S01]  /*14090*/  ULDC.64 UR4, c[0x0][0xae0] ;  /* 0x0002b80000047ab9 */ /* 0x000fe20000000a00 */
[----:B------:R-:W-:Y:S01]  /*140a0*/  IMAD.MOV.U32 R3, RZ, RZ, R10 ;  /* 0x000000ffff037224 */ /* 0x000fe200078e000a */
[----:B------:R-:W-:Y:S01]  /*140b0*/  SEL R0, RZ, 0x1, P2 ;  /* 0x00000001ff007807 */ /* 0x000fe20001000000 */
[----:B------:R-:W-:Y:S01]  /*140c0*/  IMAD.IADD R9, R9, 0x1, R11 ;  /* 0x0000000109097824 */ /* 0x000fe200078e020b */
[----:B------:R-:W-:Y:S01]  /*140d0*/  ISETP.GE.AND P2, PT, R33, R26, PT ;  /* 0x0000001a2100720c */ /* 0x000fe20003f46270 */
[----:B------:R-:W-:Y:S01]  /*140e0*/  VIADD R31, R188, 0x180 ;  /* 0x00000180bc1f7836 */ /* 0x000fe20000000000 */
[----:B-1----:R-:W1:Y:S01]  /*140f0*/  @P0 LDC R21, c[0x0][0xbf0] ;  /* 0x0002fc00ff150b82 */ /* 0x002e620000000800 */
[----:B------:R-:W-:-:S03]  /*14100*/  IMAD.IADD R194, R25, 0x1, R194 ;  /* 0x0000000119c27824 */ /* 0x000fc600078e02c2 */
[----:B------:R-:W-:Y:S01]  /*14110*/  SHF.R.S32.HI R30, RZ, 0x1f, R31 ;  /* 0x0000001fff1e7819 */ /* 0x000fe2000001141f */
[----:B--2---:R-:W-:-:S05]  /*14120*/  @P0 IMAD.HI.U32 R4, R10, R15, RZ ;  /* 0x0000000f0a040227 */ /* 0x004fca00078e00ff */
        /* <DEDUP_REMOVED lines=11> */
[----:B------:R-:W-:Y:S01]  /*141e0*/  ISETP.GE.AND P0, PT, R211, R26, PT ;  /* 0x0000001ad300720c */ /* 0x000fe20003f06270 */
[----:B------:R-:W-:Y:S02]  /*141f0*/  IMAD.SHL.U32 R15, R10, 0x2, RZ ;  /* 0x000000020a0f7824 */ /* 0x000fe400078e00ff */
[----:B------:R-:W-:Y:S01]  /*14200*/  IMAD.SHL.U32 R3, R3, 0x4, RZ ;  /* 0x0000000403037824 */ /* 0x000fe200078e00ff */
[----:B------:R-:W-:Y:S01]  /*14210*/  SEL R4, RZ, 0xffffffff, P0 ;  /* 0xffffffffff047807 */ /* 0x000fe20000000000 */
[----:B------:R-:W-:Y:S01]  /*14220*/  IMAD.IADD R9, R9, 0x1, R13 ;  /* 0x0000000109097824 */ /* 0x000fe200078e020d */
[----:B------:R-:W-:-:S02]  /*14230*/  LOP3.LUT R0, R15, 0x2, R0, 0xe2, !PT ;  /* 0x000000020f007812 */ /* 0x000fc400078ee200 */
[-C--:B------:R-:W-:Y:S01]  /*14240*/  ISETP.GE.AND P0, PT, R210, R26.reuse, PT ;  /* 0x0000001ad200720c */ /* 0x080fe20003f06270 */
[----:B------:R-:W-:Y:S01]  /*14250*/  IMAD.SHL.U32 R10, R4, 0x8, RZ ;  /* 0x00000008040a7824 */ /* 0x000fe200078e00ff */
[----:B------:R-:W-:Y:S01]  /*14260*/  LOP3.LUT R3, R3, 0x4, R0, 0xe2, !PT ;  /* 0x0000000403037812 */ /* 0x000fe200078ee200 */
[----:B------:R-:W-:Y:S01]  /*14270*/  IMAD.WIDE.U32 R8, R11, UR4, R8 ;  /* 0x000000040b087c25 */ /* 0x000fe2000f8e0008 */
[----:B------:R-:W-:Y:S02]  /*14280*/  SEL R4, RZ, 0xffffffff, P0 ;  /* 0xffffffffff047807 */ /* 0x000fe40000000000 */
[----:B------:R-:W-:Y:S02]  /*14290*/  ISETP.GE.AND P0, PT, R209, R26, PT ;  /* 0x0000001ad100720c */ /* 0x000fe40003f06270 */
[----:B------:R-:W-:Y:S01]  /*142a0*/  SHF.R.S32.HI R0, RZ, 0x1f, R11 ;  /* 0x0000001fff007819 */ /* 0x000fe2000001140b */
[----:B------:R-:W-:Y:S01]  /*142b0*/  IMAD.SHL.U32 R4, R4, 0x10, RZ ;  /* 0x0000001004047824 */ /* 0x000fe200078e00ff */
        /* <DEDUP_REMOVED lines=13> */
[----:B------:R-:W-:Y:S02]  /*14390*/  LOP3.LUT R27, R0, R11, RZ, 0xfc, !PT ;  /* 0x0000000b001b7212 */ /* 0x000fe400078efcff */
[----:B------:R-:W-:Y:S02]  /*143a0*/  LEA.HI.X R3, R8, UR5, R3, 0x1, P1 ;  /* 0x0000000508037c11 */ /* 0x000fe400088f0c03 */
[----:B------:R-:W-:Y:S01]  /*143b0*/  SEL R0, RZ, 0x80, P2 ;  /* 0x00000080ff007807 */ /* 0x000fe20001000000 */
[----:B------:R1:W2:Y:S03]  /*143c0*/  SHFL.IDX PT, R8, R4, RZ, 0x181f ;  /* 0x00181fff04087589 */ /* 0x0002a600000e0000 */
[----:B------:R-:W-:Y:S01]  /*143d0*/  LOP3.LUT R28, R27, R0, RZ, 0xfc, !PT ;  /* 0x000000001b1c7212 */ /* 0x000fe200078efcff */
[----:B------:R1:W3:Y:S01]  /*143e0*/  SHFL.IDX PT, R9, R3, RZ, 0x181f ;  /* 0x00181fff03097589 */ /* 0x0002e200000e0000 */
[----:B------:R-:W-:Y:S05]  /*143f0*/  @P0 BRA `(.L_x_7823) ;  /* 0x00000000007c0947 */ /* 0x000fea0003800000 */
[-C--:B------:R-:W-:Y:S02]  /*14400*/  ISETP.GE.AND P2, PT, R213, R26.reuse, PT ;  /* 0x0000001ad500720c */ /* 0x080fe40003f46270 */
[-C--:B------:R-:W-:Y:S02]  /*14410*/  ISETP.GE.AND P1, PT, R188, R26.reuse, PT ;  /* 0x0000001abc00720c */ /* 0x080fe40003f26270 */
[-C--:B------:R-:W-:Y:S02]  /*14420*/  ISETP.GE.AND P5, PT, R212, R26.reuse, PT ;  /* 0x0000001ad400720c */ /* 0x080fe40003fa6270 */
[----:B------:R-:W-:-:S07]  /*14430*/  ISETP.GE.AND P3, PT, R211, R26, PT ;  /* 0x0000001ad300720c */ /* 0x000fce0003f66270 */
[CC--:B--2---:R-:W-:Y:S02]  /*14440*/  @!P2 LEA R12, P0, R213.reuse, R8.reuse, 0x1 ;  /* 0x00000008d50ca211 */ /* 0x0c4fe400078008ff */
[----:B---3--:R-:W-:Y:S02]  /*14450*/  @!P1 IMAD.WIDE R10, R188, 0x2, R8 ;  /* 0x00000002bc0a9825 */ /* 0x008fe400078e0208 */
        /* <DEDUP_REMOVED lines=25> */
.L_x_7823:
[----:B------:R-:W-:Y:S05]  /*145f0*/  BSYNC B1 ;  /* 0x0000000000017941 */ /* 0x000fea0003800000 */
.L_x_7822:
[----:B------:R-:W-:Y:S01]  /*14600*/  VIADD R0, R194, 0x20 ;  /* 0x00000020c2007836 */ /* 0x000fe20000000000 */
[----:B---34-:R3:W4:Y:S04]  /*14610*/  SHFL.IDX PT, R9, R3, 0x1, 0x181f ;  /* 0x00381f0003097f89 */ /* 0x01872800000e0000 */
[----:B------:R-:W-:Y:S01]  /*14620*/  ISETP.GE.AND P0, PT, R0, R29, PT ;  /* 0x0000001d0000720c */ /* 0x000fe20003f06270 */
[----:B--2---:R3:W2:-:S12]  /*14630*/  SHFL.IDX PT, R8, R4, 0x1, 0x181f ;  /* 0x00381f0004087f89 */ /* 0x00469800000e0000 */
[----:B---3--:R-:W-:Y:S05]  /*14640*/  @P0 BRA `(.L_x_7816) ;  /* 0x00000000007c0947 */ /* 0x008fea0003800000 */
[-C--:B------:R-:W-:Y:S02]  /*14650*/  ISETP.GE.AND P5, PT, R213, R26.reuse, PT ;  /* 0x0000001ad500720c */ /* 0x080fe40003fa6270 */
[-C--:B------:R-:W-:Y:S02]  /*14660*/  ISETP.GE.AND P4, PT, R188, R26.reuse, PT ;  /* 0x0000001abc00720c */ /* 0x080fe40003f86270 */
[-C--:B------:R-:W-:Y:S02]  /*14670*/  ISETP.GE.AND P0, PT, R212, R26.reuse, PT ;  /* 0x0000001ad400720c */ /* 0x080fe40003f06270 */
[----:B------:R-:W-:Y:S02]  /*14680*/  ISETP.GE.AND P1, PT, R211, R26, PT ;  /* 0x0000001ad300720c */ /* 0x000fe40003f26270 */
[----:B------:R-:W-:-:S05]  /*14690*/  LOP3.LUT P2, RZ, R27, 0x40, RZ, 0xc0, !PT ;  /* 0x000000401bff7812 */ /* 0x000fca000784c0ff */
[C---:B--2---:R-:W-:Y:S02]  /*146a0*/  @!P5 LEA R12, P3, R213.reuse, R8, 0x1 ;  /* 0x00000008d50cd211 */ /* 0x044fe400078608ff */
[----:B----4-:R-:W-:Y:S02]  /*146b0*/  @!P4 IMAD.WIDE R10, R188, 0x2, R8 ;  /* 0x00000002bc0ac825 */ /* 0x010fe400078e0208 */
        /* <DEDUP_REMOVED lines=11> */
[CC--:B--2---:R-:W-:Y:S02]  /*14770*/  @!P3 LEA R10, P6, R210.reuse, R8.reuse, 0x1 ;  /* 0x00000008d20ab211 */ /* 0x0c4fe400078c08ff */
        /* <DEDUP_REMOVED lines=12> */
.L_x_7816:
[----:B------:R-:W-:Y:S05]  /*14840*/  BSYNC B0 ;  /* 0x0000000000007941 */ /* 0x000fea0003800000 */
.L_x_7809:
[----:B------:R-:W-:Y:S02]  /*14850*/  ULDC UR4, c[0x0][0xc3c] ;  /* 0x00030f0000047ab9 */ /* 0x000fe40000000800 */
[----:B------:R-:W-:-:S13]  /*14860*/  ISETP.GE.AND P0, PT, R7, UR4, PT ;  /* 0x0000000407007c0c */ /* 0x000fda000bf06270 */
[----:B------:R-:W-:Y:S05]  /*14870*/  @!P0 BRA `(.L_x_7824) ;  /* 0xfffffecc00588947 */ /* 0x000fea000383ffff */
[----:B------:R-:W-:Y:S05]  /*14880*/  BRA `(.L_x_7677) ;  /* 0x0000009800bc7947 */ /* 0x000fea0003800000 */
.L_x_7675:
        /* <DEDUP_REMOVED lines=18> */
.L_x_7825:
        /* <DEDUP_REMOVED lines=43> */
.L_x_7829:
        /* <DEDUP_REMOVED lines=39> */
.L_x_7827:
        /* <DEDUP_REMOVED lines=12> */
.L_x_7830:
        /* <DEDUP_REMOVED lines=63> */
.L_x_7831:
        /* <DEDUP_REMOVED lines=61> */
.L_x_7832:
[----:B01----:R-:W-:-:S05]  /*15750*/  LOP3.LUT R3, RZ, R2, RZ, 0x33, !PT ;  /* 0x00000002ff037212 */ /* 0x003fca00078e33ff */
[----:B------:R-:W-:-:S05]  /*15760*/  IMAD.IADD R2, R4, 0x1, R3 ;  /* 0x0000000104027824 */ /* 0x000fca00078e0203 */
[----:B------:R1:W-:Y:S01]  /*15770*/  STL [R1+0x4], R2 ;  /* 0x0000040201007387 */ /* 0x0003e20000100800 */
[----:B------:R-:W-:Y:S05]  /*15780*/  BRA `(.L_x_7833) ;  /* 0x0000000000107947 */ /* 0x000fea0003800000 */
.L_x_7828:
[----:B------:R-:W-:Y:S01]  /*15790*/  IMAD.U32 R2, RZ, RZ, UR6 ;  /* 0x00000006ff027e24 */ /* 0x000fe2000f8e00ff */
[----:B------:R0:W-:Y:S04]  /*157a0*/  STL [R1+0x4], RZ ;  /* 0x000004ff01007387 */ /* 0x0001e80000100800 */
[----:B------:R0:W-:Y:S04]  /*157b0*/  STL [R1+0x8], RZ ;  /* 0x000008ff01007387 */ /* 0x0001e80000100800 */
[----:B------:R0:W-:Y:S02]  /*157c0*/  STL [R1], R2 ;  /* 0x0000000201007387 */ /* 0x0001e40000100800 */
.L_x_7833:
        /* <DEDUP_REMOVED lines=10> */
.L_x_7826:
        /* <DEDUP_REMOVED lines=13> */
[----:B------:R-:W-:Y:S01]  /*15940*/  ULDC.64 UR40, c[0x0][0x198] ;  /* 0x0000660000287ab9 */ /* 0x000fe20000000a00 */
[----:B------:R-:W-:Y:S01]  /*15950*/  LOP3.LUT R3, R0, 0x1f8, RZ, 0xc0, !PT ;  /* 0x000001f800037812 */ /* 0x000fe200078ec0ff */
[----:B01----:R-:W-:Y:S01]  /*15960*/  IMAD.SHL.U32 R2, R4, 0x8, RZ ;  /* 0x0000000804027824 */ /* 0x003fe200078e00ff */
[----:B------:R-:W-:Y:S01]  /*15970*/  ULDC UR37, c[0x0][0xc] ;  /* 0x0000030000257ab9 */ /* 0x000fe20000000800 */
        /* <DEDUP_REMOVED lines=12> */
[----:B------:R0:W-:Y:S04]  /*15a40*/  STL [R1+0x14], RZ ;  /* 0x000014ff01007387 */ /* 0x0001e80000100800 */
[----:B------:R0:W-:Y:S04]  /*15a50*/  STL [R1+0x10], RZ ;  /* 0x000010ff01007387 */ /* 0x0001e80000100800 */
[----:B------:R0:W-:Y:S02]  /*15a60*/  STL [R1+0x18], R0 ;  /* 0x0000180001007387 */ /* 0x0001e40000100800 */
.L_x_8002:
[----:B0-2---:R-:W2:Y:S01]  /*15a70*/  LDL R0, [R1+0xc] ;  /* 0x00000c0001007983 */ /* 0x005ea20000100800 */
[----:B-1----:R-:W2:Y:S01]  /*15a80*/  LDC.64 R2, c[0x0][0xc88] ;  /* 0x00032200ff027b82 */ /* 0x002ea20000000a00 */
        /* <DEDUP_REMOVED lines=30> */
[----:B------:R-:W-:Y:S02]  /*15c70*/  IADD3.X R3, R15, UR5, RZ, P4, !PT ;  /* 0x000000050f037c10 */ /* 0x000fe4000a7fe4ff */
        /* <DEDUP_REMOVED lines=9> */
[----:B------:R0:W5:Y:S04]  /*15d10*/  @P0 LDG.E R12, desc[UR42][R6.64] ;  /* 0x0000002a060c0981 */ /* 0x000168000c1e1900 */
        /* <DEDUP_REMOVED lines=20> */
[----:B--2--5:R-:W-:-:S05]  /*15e60*/  IMAD.IADD R14, R2, 0x1, -R10 ;  /* 0x00000001020e7824 */ /* 0x024fca00078e0a0a */
[----:B------:R0:W-:Y:S02]  /*15e70*/  STL [R1+0x44], R14 ;  /* 0x0000440e01007387 */ /* 0x0001e40000100800 */
.L_x_7835:
[----:B------:R-:W2:Y:S01]  /*15e80*/  LDL.LU R3, [R1+0x8] ;  /* 0x0000080001037983 */ /* 0x000ea20000300800 */
[----:B------:R-:W-:Y:S02]  /*15e90*/  ULDC.64 UR4, c[0x0][0xa20] ;  /* 0x0002880000047ab9 */ /* 0x000fe40000000a00 */
[----:B------:R-:W-:Y:S01]  /*15ea0*/  ISETP.NE.U32.AND P2, PT, RZ, UR4, PT ;  /* 0x00000004ff007c0c */ /* 0x000fe2000bf45070 */
[----:B------:R1:W-:Y:S03]  /*15eb0*/  STL [R1+0x8], R13 ;  /* 0x0000080d01007387 */ /* 0x0003e60000100800 */
[----:B------:R-:W-:Y:S02]  /*15ec0*/  ISETP.NE.AND.EX P2, PT, RZ, UR5, PT, P2 ;  /* 0x00000005ff007c0c */ /* 0x000fe4000bf45320 */
[C---:B--2---:R-:W-:Y:S02]  /*15ed0*/  LOP3.LUT R10, R3.reuse, 0xff000000, RZ, 0xc0, !PT ;  /* 0xff000000030a7812 */ /* 0x044fe400078ec0ff */
[----:B------:R-:W-:-:S02]  /*15ee0*/  LOP3.LUT R2, R3, 0xff0000, RZ, 0xc0, !PT ;  /* 0x00ff000003027812 */ /* 0x000fc400078ec0ff */
        /* <DEDUP_REMOVED lines=10> */
.L_x_7836:
[----:B------:R-:W-:Y:S05]  /*15f90*/  @!P0 BRA `(.L_x_7837) ;  /* 0x00000000000c8947 */ /* 0x000fea0003800000 */
[----:B------:R-:W2:Y:S04]  /*15fa0*/  LDG.E R9, desc[UR42][R6.64] ;  /* 0x0000002a06097981 */ /* 0x000ea8000c1e1900 */
[----:B------:R-:W2:Y:S02]  /*15fb0*/  LDG.E R6, desc[UR42][R6.64+0x4] ;  /* 0x0000042a06067981 */ /* 0x000ea4000c1e1900 */
[----:B--2---:R-:W-:-:S07]  /*15fc0*/  IMAD.IADD R9, R6, 0x1, -R9 ;  /* 0x0000000106097824 */ /* 0x004fce00078e0a09 */
.L_x_7837:
[----:B------:R-:W3:Y:S01]  /*15fd0*/  LDL R7, [R1+0x4] ;  /* 0x0000040001077983 */ /* 0x000ee20000100800 */
[----:B--2---:R-:W2:Y:S03]  /*15fe0*/  LDC R3, c[0x0][0x448] ;  /* 0x00011200ff037b82 */ /* 0x004ea60000000800 */
[----:B-1----:R-:W4:Y:S04]  /*15ff0*/  @P1 LDG.E R2, desc[UR42][R4.64] ;  /* 0x0000002a04021981 */ /* 0x002f28000c1e1900 */
[----:B------:R1:W4:Y:S01]  /*16000*/  @P1 LDG.E R4, desc[UR42][R4.64+0x4] ;  /* 0x0000042a04041981 */ /* 0x000322000c1e1900 */
[----:B------:R-:W-:Y:S01]  /*16010*/  LOP3.LUT R12, R10, 0xff, RZ, 0xc0, !PT ;  /* 0x000000ff0a0c7812 */ /* 0x000fe200078ec0ff */
[----:B------:R-:W-:Y:S01]  /*16020*/  BSSY B0, `(.L_x_7838) ;  /* 0x0000037000007945 */ /* 0x000fe20003800000 */
[----:B------:R-:W-:-:S03]  /*16030*/  SHF.R.U32.HI R10, RZ, 0x10, R10 ;  /* 0x00000010ff0a7819 */ /* 0x000fc6000001160a */
[----:B------:R0:W-:Y:S01]  /*16040*/  STL [R1+0x58], R12 ;  /* 0x0000580c01007387 */ /* 0x0001e20000100800 */
[----:B--2---:R-:W-:-:S13]  /*16050*/  ISETP.NE.AND P0, PT, R3, 0x1, PT ;  /* 0x000000010300780c */ /* 0x004fda0003f05270 */
[----:B-1----:R-:W1:Y:S08]  /*16060*/  @P0 LDC R5, c[0x0][0x44c] ;  /* 0x00011300ff050b82 */ /* 0x002e700000000800 */
[----:B------:R-:W2:Y:S01]  /*16070*/  @P0 LDC R6, c[0x0][0x450] ;  /* 0x00011400ff060b82 */ /* 0x000ea20000000800 */
[----:B---3--:R-:W-:Y:S02]  /*16080*/  IMAD.SHL.U32 R3, R7, 0x40, RZ ;  /* 0x0000004007037824 */ /* 0x008fe400078e00ff */
[----:B-----5:R-:W-:-:S02]  /*16090*/  IMAD.IADD R7, R9, 0x1, -R8 ;  /* 0x0000000109077824 */ /* 0x020fc400078e0a08 */
[----:B------:R-:W-:Y:S02]  /*160a0*/  VIADD R3, R3, 0x3f ;  /* 0x0000003f03037836 */ /* 0x000fe40000000000 */
[----:B----4-:R-:W-:Y:S02]  /*160b0*/  @P1 IMAD.IADD R11, R4, 0x1, -R2 ;  /* 0x00000001040b1824 */ /* 0x010fe400078e0a02 */
[----:B-1----:R-:W-:-:S05]  /*160c0*/  @P0 IMAD.HI.U32 R2, R3, R5, RZ ;  /* 0x0000000503020227 */ /* 0x002fca00078e00ff */
[----:B--2---:R-:W-:Y:S01]  /*160d0*/  @P0 SHF.R.U32.HI R3, RZ, R6, R2 ;  /* 0x00000006ff030219 */ /* 0x004fe20000011602 */
[----:B------:R-:W-:-:S04]  /*160e0*/  IMAD.IADD R2, R7, 0x1, R11 ;  /* 0x0000000107027824 */ /* 0x000fc800078e020b */
[C---:B------:R-:W-:Y:S01]  /*160f0*/  VIADD R4, R2.reuse, 0x3f ;  /* 0x0000003f02047836 */ /* 0x040fe20000000000 */
[----:B------:R-:W-:-:S05]  /*16100*/  IADD3 R21, R2, 0x40, -R14 ;  /* 0x0000004002157810 */ /* 0x000fca0007ffe80e */
[----:B------:R-:W-:Y:S01]  /*16110*/  IMAD.IADD R2, R21, 0x1, R3 ;  /* 0x0000000115027824 */ /* 0x000fe200078e0203 */
[----:B------:R-:W-:-:S04]  /*16120*/  SHF.R.S32.HI R3, RZ, 0x1f, R4 ;  /* 0x0000001fff037819 */ /* 0x000fc80000011404 */
[----:B------:R-:W-:Y:S02]  /*16130*/  SHF.R.S32.HI R6, RZ, 0x1f, R2 ;  /* 0x0000001fff067819 */ /* 0x000fe40000011402 */
[----:B------:R-:W-:Y:S01]  /*16140*/  LEA.HI R3, R3, R4, RZ, 0x6 ;  /* 0x0000000403037211 */ /* 0x000fe200078f30ff */
[----:B------:R-:W-:Y:S01]  /*16150*/  IMAD.MOV.U32 R4, RZ, RZ, RZ ;  /* 0x000000ffff047224 */ /* 0x000fe200078e00ff */
[----:B------:R-:W-:Y:S02]  /*16160*/  LEA.HI R6, R6, R2, RZ, 0x6 ;  /* 0x0000000206067211 */ /* 0x000fe400078f30ff */
[----:B------:R-:W-:Y:S02]  /*16170*/  SHF.R.S32.HI R20, RZ, 0x6, R3 ;  /* 0x00000006ff147819 */ /* 0x000fe40000011403 */
[----:B------:R-:W-:-:S04]  /*16180*/  SHF.R.S32.HI R6, RZ, 0x6, R6 ;  /* 0x00000006ff067819 */ /* 0x000fc80000011406 */
[----:B------:R-:W-:-:S04]  /*16190*/  VIMNMX R6, R20, R6, PT ;  /* 0x0000000614067248 */ /* 0x000fc80003fe0100 */
[----:B------:R-:W-:-:S13]  /*161a0*/  ISETP.GE.AND P0, PT, R6, 0x1, PT ;  /* 0x000000010600780c */ /* 0x000fda0003f06270 */
        /* <DEDUP_REMOVED lines=30> */
.L_x_7839:
[----:B------:R-:W-:Y:S05]  /*16390*/  BSYNC B0 ;  /* 0x0000000000007941 */ /* 0x000fea0003800000 */
.L_x_7838:
        /* <DEDUP_REMOVED lines=24> */
.L_x_8046:
[----:B-1----:R-:W-:Y:S02]  /*16520*/  ISETP.NE.AND P0, PT, R14, RZ, PT ;  /* 0x000000ff0e00720c */ /* 0x002fe40003f05270 */
[----:B------:R-:W-:-:S11]  /*16530*/  PLOP3.LUT P6, PT, PT, PT, PT, 0x8, 0x0 ;  /* 0x000000000000781c */ /* 0x000fd60003fce170 */
[----:B------:R-:W-:Y:S05]  /*16540*/  @P0 BRA `(.L_x_7843) ;  /* 0x00000000000c0947 */ /* 0x000fea0003800000 */
[----:B------:R-:W-:-:S03]  /*16550*/  UMOV UR4, 0xffffffff ;  /* 0xffffffff00047882 */ /* 0x000fc60000000000 */
[----:B------:R-:W-:Y:S05]  /*16560*/  BRA.DIV UR4, `(.L_x_7844) ;  /* 0x0000008a04ac7947 */ /* 0x000fea000b800000 */
[----:B------:R-:W-:-:S13]  /*16570*/  ELECT P6, URZ, PT ;  /* 0x00000000003f782f */ /* 0x000fda00038c0000 */
.L_x_7843:
        /* <DEDUP_REMOVED lines=9> */
.L_x_8049:
[----:B------:R-:W-:Y:S05]  /*16610*/  BSYNC B1 ;  /* 0x0000000000017941 */ /* 0x000fea0003800000 */
.L_x_7845:
        /* <DEDUP_REMOVED lines=12> */
.L_x_8050:
[----:B------:R-:W-:Y:S05]  /*166e0*/  BSYNC B2 ;  /* 0x0000000000027941 */ /* 0x000fea0003800000 */
.L_x_7849:
        /* <DEDUP_REMOVED lines=9> */
.L_x_7852:
[----:B------:R-:W-:Y:S05]  /*16780*/  BSYNC B2 ;  /* 0x0000000000027941 */ /* 0x000fea0003800000 */
.L_x_7851:
        /* <DEDUP_REMOVED lines=13> */
.L_x_7853:
        /* <DEDUP_REMOVED lines=13> */
.L_x_8051:
[----:B------:R-:W-:Y:S05]  /*16930*/  BSYNC B2 ;  /* 0x0000000000027941 */ /* 0x000fea0003800000 */
.L_x_7854:
        /* <DEDUP_REMOVED lines=11> */
.L_x_7857:
[----:B------:R-:W-:Y:S05]  /*169f0*/  BSYNC B2 ;  /* 0x0000000000027941 */ /* 0x000fea0003800000 */
.L_x_7856:
        /* <DEDUP_REMOVED lines=10> */
.L_x_7858:
        /* <DEDUP_REMOVED lines=15> */
.L_x_7859:
        /* <DEDUP_REMOVED lines=15> */
.L_x_7860:
        /* <DEDUP_REMOVED lines=15> */
.L_x_7861:
        /* <DEDUP_REMOVED lines=15> */
.L_x_7862:
        /* <DEDUP_REMOVED lines=15> */
.L_x_7863:
        /* <DEDUP_REMOVED lines=15> */
.L_x_7864:
        /* <DEDUP_REMOVED lines=15> */
.L_x_7865:
        /* <DEDUP_REMOVED lines=10> */
.L_x_7848:
[----:B------:R-:W-:Y:S05]  /*171d0*/  BSYNC B1 ;  /* 0x0000000000017941 */ /* 0x000fea0003800000 */
.L_x_7847:
        /* <DEDUP_REMOVED lines=13> */
.L_x_7885:
        /* <DEDUP_REMOVED lines=13> */
.L_x_8052:
[----:B------:R-:W-:Y:S05]  /*17380*/  BSYNC B2 ;  /* 0x0000000000027941 */ /* 0x000fea0003800000 */
.L_x_7868:
        /* <DEDUP_REMOVED lines=9> */
.L_x_7871:
[----:B------:R-:W-:Y:S05]  /*17420*/  BSYNC B2 ;  /* 0x0000000000027941 */ /* 0x000fea0003800000 */
.L_x_7870:
        /* <DEDUP_REMOVED lines=12> */
.L_x_7872:
        /* <DEDUP_REMOVED lines=13> */
.L_x_8053:
[----:B------:R-:W-:Y:S05]  /*175c0*/  BSYNC B2 ;  /* 0x0000000000027941 */ /* 0x000fea0003800000 */
.L_x_7873:
        /* <DEDUP_REMOVED lines=11> */
.L_x_7876:
[----:B------:R-:W-:Y:S05]  /*17680*/  BSYNC B2 ;  /* 0x0000000000027941 */ /* 0x000fea0003800000 */
.L_x_7875:
        /* <DEDUP_REMOVED lines=10> */
.L_x_7877:
        /* <DEDUP_REMOVED lines=15> */
.L_x_7878:
        /* <DEDUP_REMOVED lines=15> */
.L_x_7879:
        /* <DEDUP_REMOVED lines=15> */
.L_x_7880:
        /* <DEDUP_REMOVED lines=15> */
.L_x_7881:
        /* <DEDUP_REMOVED lines=15> */
.L_x_7882:
        /* <DEDUP_REMOVED lines=15> */
.L_x_7883:
        /* <DEDUP_REMOVED lines=15> */
.L_x_7884:
        /* <DEDUP_REMOVED lines=10> */
.L_x_7867:
[----:B------:R-:W-:Y:S05]  /*17e60*/  BSYNC B1 ;  /* 0x0000000000017941 */ /* 0x000fea0003800000 */
.L_x_7866:
        /* <DEDUP_REMOVED lines=12> */
.L_x_7841:
[----:B------:R-:W-:Y:S05]  /*17f30*/  BSYNC B0 ;  /* 0x0000000000007941 */ /* 0x000fea0003800000 */
.L_x_7840:
        /* <DEDUP_REMOVED lines=12> */
[----:B---3--:R-:W-:-:S05]  /*18000*/  @P1 SHF.R.U32.HI R0, RZ, R3, R2 ;  /* 0x00000003ff001219 */ /* 0x008fca0000011602 */
[----:B------:R-:W-:-:S05]  /*18010*/  IMAD.IADD R0, R21, 0x1, R0 ;  /* 0x0000000115007824 */ /* 0x000fca00078e0200 */
        /* <DEDUP_REMOVED lines=35> */
.L_x_7887:
[----:B------:R-:W-:Y:S05]  /*18250*/  BSYNC B0 ;  /* 0x0000000000007941 */ /* 0x000fea0003800000 */
.L_x_7886:
        /* <DEDUP_REMOVED lines=14> */
[----:B------:R-:W-:Y:S01]  /*18340*/  VOTEU.ANY UR4, UPT, PT ;  /* 0x0000000000047886 */ /* 0x000fe200038e0100 */
[----:B------:R-:W1:Y:S01]  /*18350*/  LDC.64 R2, c[0x0][0xc60] ;  /* 0x00031800ff027b82 */ /* 0x000e620000000a00 */
[----:B------:R-:W0:Y:S02]  /*18360*/  FLO.U32 R0, UR4 ;  /* 0x0000000400007d00 */ /* 0x000e2400080e0000 */
[----:B0-----:R-:W-:-:S06]  /*18370*/  ISETP.EQ.U32.AND P0, PT, R0, R5, PT ;  /* 0x000000050000720c */ /* 0x001fcc0003f02070 */
[----:B------:R-:W1:Y:S07]  /*18380*/  POPC R5, UR4 ;  /* 0x0000000400057d09 */ /* 0x000e6e0008000000 */
[----:B-1----:R-:W2:Y:S01]  /*18390*/  @P0 ATOMG.E.ADD.STRONG.GPU PT, R3, desc[UR42][R2.64], R5 ;  /* 0x00000005020309a8 */ /* 0x002ea200081ee1ea */
[----:B------:R-:W0:Y:S02]  /*183a0*/  S2R R4, SR_LTMASK ;  /* 0x0000000000047919 */ /* 0x000e240000003900 */
[----:B0-----:R-:W-:-:S04]  /*183b0*/  LOP3.LUT R4, R4, UR4, RZ, 0xc0, !PT ;  /* 0x0000000404047c12 */ /* 0x001fc8000f8ec0ff */
[----:B------:R-:W0:Y:S01]  /*183c0*/  POPC R7, R4 ;  /* 0x0000000400077309 */ /* 0x000e220000000000 */
[----:B--2---:R-:W0:Y:S02]  /*183d0*/  SHFL.IDX PT, R0, R3, R0, 0x1f ;  /* 0x00001f0003007589 */ /* 0x004e2400000e0000 */
[----:B0-----:R-:W-:-:S05]  /*183e0*/  IADD3 R0, R0, UR37, R7 ;  /* 0x0000002500007c10 */ /* 0x001fca000fffe007 */
[----:B------:R4:W-:Y:S01]  /*183f0*/  STL [R1], R0 ;  /* 0x0000000001007387 */ /* 0x0009e20000100800 */
[----:B------:R-:W-:Y:S05]  /*18400*/  BRA `(.L_x_7890) ;  /* 0x0000004800787947 */ /* 0x000fea0003800000 */
.L_x_7889:
        /* <DEDUP_REMOVED lines=20> */
.L_x_7892:
[----:B------:R-:W-:Y:S05]  /*18550*/  BSYNC B6 ;  /* 0x0000000000067941 */ /* 0x000fea0003800000 */
.L_x_7891:
        /* <DEDUP_REMOVED lines=20> */
.L_x_7895:
        /* <DEDUP_REMOVED lines=16> */
.L_x_7894:
[----:B------:R-:W-:Y:S05]  /*187a0*/  BSYNC B6 ;  /* 0x0000000000067941 */ /* 0x000fea0003800000 */
.L_x_7893:
        /* <DEDUP_REMOVED lines=24> */
.L_x_8056:
        /* <DEDUP_REMOVED lines=9> */
.L_x_8059:
        /* <DEDUP_REMOVED lines=24> */
.L_x_7899:
[----:B------:R-:W2:Y:S04]  /*18b40*/  LDL R0, [R1+0x10] ;  /* 0x0000100001007983 */ /* 0x000ea80000100800 */
[----:B-1----:R-:W3:Y:S01]  /*18b50*/  LDL R2, [R1+0x18] ;  /* 0x0000180001027983 */ /* 0x002ee20000100800 */
[----:B--2---:R-:W-:Y:S01]  /*18b60*/  IMAD R0, R0, 0x8, R18 ;  /* 0x0000000800007824 */ /* 0x004fe200078e0212 */
[----:B---3--:R-:W-:-:S04]  /*18b70*/  SHF.L.U32 R2, R2, 0x1f, RZ ;  /* 0x0000001f02027819 */ /* 0x008fc800000006ff */
[----:B------:R-:W1:Y:S02]  /*18b80*/  SYNCS.PHASECHK.TRANS64.TRYWAIT P0, [R0+URZ+0x28c40], R2 ;  /* 0x028c4002000075a7 */ /* 0x000e64000800017f */
[----:B-1----:R-:W-:Y:S05]  /*18b90*/  @!P0 BRA `(.L_x_7900) ;  /* 0x0000006400f88947 */ /* 0x002fea0003800000 */
.L_x_8060:
        /* <DEDUP_REMOVED lines=11> */
.L_x_7901:
[----:B------:R-:W2:Y:S04]  /*18c50*/  LDL R3, [R1+0x10] ;  /* 0x0000100001037983 */ /* 0x000ea80000100800 */
[----:B0-----:R-:W3:Y:S04]  /*18c60*/  LDL R4, [R1+0x30] ;  /* 0x0000300001047983 */ /* 0x001ee80000100800 */
[----:B-1----:R-:W4:Y:S01]  /*18c70*/  LDL R2, [R1+0x24] ;  /* 0x0000240001027983 */ /* 0x002f220000100800 */
        /* <DEDUP_REMOVED lines=11> */
[----:B--2---:R-:W-:Y:S01]  /*18d30*/  IMAD R0, R3, 0x2000, R18 ;  /* 0x0000200003007824 */ /* 0x004fe200078e0212 */
[----:B---3--:R-:W-:-:S04]  /*18d40*/  R2UR UR11, R4 ;  /* 0x00000000040b72ca */ /* 0x008fc800000e0000 */
[----:B------:R-:W-:Y:S02]  /*18d50*/  R2UR UR8, R0 ;  /* 0x00000000000872ca */ /* 0x000fe400000e0000 */
[----:B----4-:R-:W-:-:S11]  /*18d60*/  R2UR UR4, R2 ;  /* 0x00000000020472ca */ /* 0x010fd600000e0000 */
[----:B------:R-:W-:Y:S02]  /*18d70*/  UIADD3 UR8, UR8, 0x22400, URZ ;  /* 0x0002240008087890 */ /* 0x000fe4000fffe03f */
[----:B------:R-:W-:-:S03]  /*18d80*/  ULEA UR11, UR11, UR4, 0x6 ;  /* 0x000000040b0b7291 */ /* 0x000fc6000f8e303f */
[----:B------:R-:W-:-:S06]  /*18d90*/  UMOV UR4, 0x0 ;  /* 0x0000000000047882 */ /* 0x000fcc0000000000 */
[----:B------:R1:W-:Y:S02]  /*18da0*/  UTMALDG.4D [UR8], [UR6], desc[UR4] ;  /* 0x00000408060075b4 */ /* 0x0003e40008019000 */
[----:B-1----:R-:W-:Y:S01]  /*18db0*/  NOP ;  /* 0x0000000000007918 */ /* 0x002fe20000000000 */
.L_x_7897:
        /* <DEDUP_REMOVED lines=40> */
.L_x_7903:
[----:B------:R-:W-:Y:S05]  /*19040*/  BSYNC B6 ;  /* 0x0000000000067941 */ /* 0x000fea0003800000 */
.L_x_7902:
        /* <DEDUP_REMOVED lines=89> */
.L_x_8069:
        /* <DEDUP_REMOVED lines=10> */
.L_x_7905:
        /* <DEDUP_REMOVED lines=18> */
.L_x_8070:
[----:B------:R-:W-:Y:S05]  /*197a0*/  BSYNC B0 ;  /* 0x0000000000007941 */ /* 0x000fea0003800000 */
.L_x_7906:
[----:B------:R-:W-:Y:S01]  /*197b0*/  LOP3.LUT P0, RZ, R19, 0x1, RZ, 0xc0, !PT ;  /* 0x0000000113ff7812 */ /* 0x000fe2000780c0ff */
[----:B------:R-:W-:-:S12]  /*197c0*/  BSSY B0, `(.L_x_7908) ;  /* 0x0000097000007945 */ /* 0x000fd80003800000 */
[----:B------:R-:W-:Y:S05]  /*197d0*/  @!P0 BRA `(.L_x_7909) ;  /* 0x0000000800548947 */ /* 0x000fea0003800000 */
[----:B------:R-:W0:Y:S04]  /*197e0*/  LDL R4, [R1+0x10] ;  /* 0x0000100001047983 */ /* 0x000e280000100800 */
        /* <DEDUP_REMOVED lines=9> */
.L_x_8071:
[----:B------:R-:W-:Y:S05]  /*19880*/  BSYNC B1 ;  /* 0x0000000000017941 */ /* 0x000fea0003800000 */
.L_x_7910:
        /* <DEDUP_REMOVED lines=9> */
.L_x_7913:
[----:B------:R-:W-:Y:S05]  /*19920*/  BSYNC B1 ;  /* 0x0000000000017941 */ /* 0x000fea0003800000 */
.L_x_7912:
        /* <DEDUP_REMOVED lines=13> */
.L_x_7914:
        /* <DEDUP_REMOVED lines=15> */
.L_x_7915:
        /* <DEDUP_REMOVED lines=15> */
.L_x_7916:
        /* <DEDUP_REMOVED lines=15> */
.L_x_7917:
        /* <DEDUP_REMOVED lines=15> */
.L_x_7918:
        /* <DEDUP_REMOVED lines=15> */
.L_x_7919:
        /* <DEDUP_REMOVED lines=15> */
.L_x_7920:
        /* <DEDUP_REMOVED lines=15> */
.L_x_7921:
        /* <DEDUP_REMOVED lines=10> */
.L_x_7909:
[----:B------:R-:W-:Y:S05]  /*1a130*/  BSYNC B0 ;  /* 0x0000000000007941 */ /* 0x000fea0003800000 */
.L_x_7908:
        /* <DEDUP_REMOVED lines=55> */
.L_x_7928:
        /* <DEDUP_REMOVED lines=8> */
.L_x_8072:
[----:B------:R-:W-:Y:S05]  /*1a530*/  BSYNC B3 ;  /* 0x0000000000037941 */ /* 0x000fea0003800000 */
.L_x_7929:
        /* <DEDUP_REMOVED lines=9> */
.L_x_7932:
[----:B------:R-:W-:Y:S05]  /*1a5d0*/  BSYNC B3 ;  /* 0x0000000000037941 */ /* 0x000fea0003800000 */
.L_x_7931:
        /* <DEDUP_REMOVED lines=13> */
.L_x_7933:
        /* <DEDUP_REMOVED lines=13> */
.L_x_8073:
[----:B------:R-:W-:Y:S05]  /*1a780*/  BSYNC B3 ;  /* 0x0000000000037941 */ /* 0x000fea0003800000 */
.L_x_7934:
        /* <DEDUP_REMOVED lines=11> */
.L_x_7937:
[----:B------:R-:W-:Y:S05]  /*1a840*/  BSYNC B3 ;  /* 0x0000000000037941 */ /* 0x000fea0003800000 */
.L_x_7936:
        /* <DEDUP_REMOVED lines=10> */
.L_x_7938:
        /* <DEDUP_REMOVED lines=15> */
.L_x_7939:
        /* <DEDUP_REMOVED lines=15> */
.L_x_7940:
        /* <DEDUP_REMOVED lines=15> */
.L_x_7941:
        /* <DEDUP_REMOVED lines=15> */
.L_x_7942:
        /* <DEDUP_REMOVED lines=15> */
.L_x_7943:
        /* <DEDUP_REMOVED lines=15> */
.L_x_7944:
        /* <DEDUP_REMOVED lines=15> */
.L_x_7945:
        /* <DEDUP_REMOVED lines=10> */
.L_x_7927:
[----:B------:R-:W-:Y:S05]  /*1b020*/  BSYNC B1 ;  /* 0x0000000000017941 */ /* 0x000fea0003800000 */
.L_x_7926:
[----:B------:R-:W2:Y:S02]  /*1b030*/  LDL.LU R5, [R1+0x34] ;  /* 0x0000340001057983 */ /* 0x000ea40000300800 */
[----:B--2---:R-:W-:-:S07]  /*1b040*/  VIADD R0, R5, 0xfffffffd ;  /* 0xfffffffd05007836 */ /* 0x004fce0000000000 */
.L_x_7925:
[----:B------:R-:W-:Y:S05]  /*1b050*/  BSYNC B2 ;  /* 0x0000000000027941 */ /* 0x000fea0003800000 */
.L_x_7924:
[----:B------:R-:W-:Y:S01]  /*1b060*/  VIADD R8, R8, 0xfffffffe ;  /* 0xfffffffe08087836 */ /* 0x000fe20000000000 */
[----:B------:R-:W-:-:S04]  /*1b070*/  LOP3.LUT R4, RZ, R4, RZ, 0x33, !PT ;  /* 0x00000004ff047212 */ /* 0x000fc800078e33ff */
[----:B------:R-:W-:-:S13]  /*1b080*/  ISETP.NE.AND P0, PT, R8, R4, PT ;  /* 0x000000040800720c */ /* 0x000fda0003f05270 */
[----:B------:R-:W-:Y:S05]  /*1b090*/  @!P0 BRA `(.L_x_7923) ;  /* 0x0000001800e08947 */ /* 0x000fea0003800000 */
.L_x_7986:
        /* <DEDUP_REMOVED lines=35> */
.L_x_7948:
        /* <DEDUP_REMOVED lines=8> */
.L_x_8074:
[----:B------:R-:W-:Y:S05]  /*1b350*/  BSYNC B2 ;  /* 0x0000000000027941 */ /* 0x000fea0003800000 */
.L_x_7949:
        /* <DEDUP_REMOVED lines=9> */
.L_x_7952:
[----:B------:R-:W-:Y:S05]  /*1b3f0*/  BSYNC B2 ;  /* 0x0000000000027941 */ /* 0x000fea0003800000 */
.L_x_7951:
        /* <DEDUP_REMOVED lines=12> */
.L_x_7953:
        /* <DEDUP_REMOVED lines=13> */
.L_x_8075:
[----:B------:R-:W-:Y:S05]  /*1b590*/  BSYNC B2 ;  /* 0x0000000000027941 */ /* 0x000fea0003800000 */
.L_x_7954:
        /* <DEDUP_REMOVED lines=11> */
.L_x_7957:
[----:B------:R-:W-:Y:S05]  /*1b650*/  BSYNC B2 ;  /* 0x0000000000027941 */ /* 0x000fea0003800000 */
.L_x_7956:
        /* <DEDUP_REMOVED lines=9> */
.L_x_7958:
        /* <DEDUP_REMOVED lines=15> */
.L_x_7959:
        /* <DEDUP_REMOVED lines=15> */
.L_x_7960:
        /* <DEDUP_REMOVED lines=15> */
.L_x_7961:
        /* <DEDUP_REMOVED lines=15> */
.L_x_7962:
        /* <DEDUP_REMOVED lines=15> */
.L_x_7963:
        /* <DEDUP_REMOVED lines=15> */
.L_x_7964:
        /* <DEDUP_REMOVED lines=15> */
.L_x_7965:
        /* <DEDUP_REMOVED lines=10> */
.L_x_7947:
[----:B------:R-:W-:Y:S05]  /*1be20*/  BSYNC B1 ;  /* 0x0000000000017941 */ /* 0x000fea0003800000 */
.L_x_7946:
        /* <DEDUP_REMOVED lines=35> */
.L_x_7968:
        /* <DEDUP_REMOVED lines=8> */
.L_x_8076:
[----:B------:R-:W-:Y:S05]  /*1c0e0*/  BSYNC B2 ;  /* 0x0000000000027941 */ /* 0x000fea0003800000 */
.L_x_7969:
        /* <DEDUP_REMOVED lines=9> */
.L_x_7972:
[----:B------:R-:W-:Y:S05]  /*1c180*/  BSYNC B2 ;  /* 0x0000000000027941 */ /* 0x000fea0003800000 */
.L_x_7971:
        /* <DEDUP_REMOVED lines=13> */
.L_x_7973:
        /* <DEDUP_REMOVED lines=13> */
.L_x_8077:
[----:B------:R-:W-:Y:S05]  /*1c330*/  BSYNC B2 ;  /* 0x0000000000027941 */ /* 0x000fea0003800000 */
.L_x_7974:
        /* <DEDUP_REMOVED lines=11> */
.L_x_7977:
[----:B------:R-:W-:Y:S05]  /*1c3f0*/  BSYNC B2 ;  /* 0x0000000000027941 */ /* 0x000fea0003800000 */
.L_x_7976:
        /* <DEDUP_REMOVED lines=10> */
.L_x_7978:
        /* <DEDUP_REMOVED lines=15> */
.L_x_7979:
        /* <DEDUP_REMOVED lines=15> */
.L_x_7980:
        /* <DEDUP_REMOVED lines=15> */
.L_x_7981:
        /* <DEDUP_REMOVED lines=15> */
.L_x_7982:
        /* <DEDUP_REMOVED lines=15> */
.L_x_7983:
        /* <DEDUP_REMOVED lines=15> */
.L_x_7984:
        /* <DEDUP_REMOVED lines=15> */
.L_x_7985:
        /* <DEDUP_REMOVED lines=10> */
.L_x_7967:
[----:B------:R-:W-:Y:S05]  /*1cbd0*/  BSYNC B1 ;  /* 0x0000000000017941 */ /* 0x000fea0003800000 */
.L_x_7966:
[----:B------:R-:W2:Y:S01]  /*1cbe0*/  LDL R5, [R1+0x28] ;  /* 0x0000280001057983 */ /* 0x000ea20000100800 */
[----:B------:R-:W-:Y:S01]  /*1cbf0*/  VIADD R0, R0, 0xfffffffe ;  /* 0xfffffffe00007836 */ /* 0x000fe20000000000 */
[----:B--2---:R-:W-:-:S13]  /*1cc00*/  ISETP.GT.AND P0, PT, R6, R5, PT ;  /* 0x000000050600720c */ /* 0x004fda0003f04270 */
[----:B------:R-:W-:Y:S05]  /*1cc10*/  @P0 BRA `(.L_x_7986) ;  /* 0xffffffe400200947 */ /* 0x000fea000383ffff */
.L_x_7923:
[----:B------:R-:W-:Y:S05]  /*1cc20*/  BSYNC B0 ;  /* 0x0000000000007941 */ /* 0x000fea0003800000 */
.L_x_7922:
        /* <DEDUP_REMOVED lines=25> */
.L_x_7988:
[----:B------:R-:W-:Y:S05]  /*1cdc0*/  BSYNC B0 ;  /* 0x0000000000007941 */ /* 0x000fea0003800000 */
.L_x_7987:
[----:B------:R-:W-:-:S05]  /*1cdd0*/  SEL R0, R0, RZ, P0 ;  /* 0x000000ff00007207 */ /* 0x000fca0000000000 */
[----:B------:R3:W-:Y:S02]  /*1cde0*/  STL [R1+0x10], R0 ;  /* 0x0000100001007387 */ /* 0x0007e40000100800 */
.L_x_7890:
[----:B------:R-:W-:Y:S05]  /*1cdf0*/  BSYNC B7 ;  /* 0x0000000000077941 */ /* 0x000fea0003800000 */
.L_x_7888:
        /* <DEDUP_REMOVED lines=8> */
[----:B------:R-:W5:Y:S04]  /*1ce80*/  LDS.128 R4, [R18+0x28cd0] ;  /* 0x028cd00012047984 */ /* 0x000f680000000c00 */
[----:B-----5:R0:W-:Y:S04]  /*1ce90*/  STL.64 [R1], R4 ;  /* 0x0000000401007387 */ /* 0x0201e80000100a00 */
[----:B------:R0:W-:Y:S01]  /*1cea0*/  STL.64 [R1+0x8], R6 ;  /* 0x0000080601007387 */ /* 0x0001e20000100a00 */
[----:B------:R-:W-:Y:S06]  /*1ceb0*/  BAR.ARV 0x4, 0x180 ;  /* 0x0106000000007b1d */ /* 0x000fec0000002000 */
[----:B------:R-:W-:Y:S05]  /*1cec0*/  BRA `(.L_x_7990) ;  /* 0x0000001000307947 */ /* 0x000fea0003800000 */
.L_x_7989:
[----:B------:R-:W5:Y:S01]  /*1ced0*/  S2R R16, SR_TID.X ;  /* 0x0000000000107919 */ /* 0x000f620000002100 */
[----:B------:R-:W-:Y:S01]  /*1cee0*/  UMOV UR4, 0xffffffff ;  /* 0xffffffff00047882 */ /* 0x000fe20000000000 */
[----:B-----5:R-:W-:-:S04]  /*1cef0*/  LOP3.LUT R16, R16, 0x1f, RZ, 0xc0, !PT ;  /* 0x0000001f10107812 */ /* 0x020fc800078ec0ff */
[----:B------:R-:W-:Y:S01]  /*1cf00*/  ISETP.NE.AND P0, PT, R16, 0x1f, PT ;  /* 0x0000001f1000780c */ /* 0x000fe20003f05270 */
[----:B------:R-:W-:-:S12]  /*1cf10*/  BRA.DIV UR4, `(.L_x_7991) ;  /* 0x0000002e04187947 */ /* 0x000fd8000b800000 */
[----:B--2---:R-:W0:Y:S01]  /*1cf20*/  LDL.LU R2, [R1] ;  /* 0x0000000001027983 */ /* 0x004e220000300800 */
[----:B------:R-:W-:-:S03]  /*1cf30*/  ULDC UR4, c[0x0][0xc3c] ;  /* 0x00030f0000047ab9 */ /* 0x000fc60000000800 */
[----:B------:R-:W3:Y:S01]  /*1cf40*/  LDL R7, [R1+0xc] ;  /* 0x00000c0001077983 */ /* 0x000ee20000100800 */
[----:B0-----:R-:W-:Y:S02]  /*1cf50*/  IMAD.MOV.U32 R10, RZ, RZ, R2 ;  /* 0x000000ffff0a7224 */ /* 0x001fe400078e0002 */
[----:B---34-:R-:W-:-:S05]  /*1cf60*/  IMAD.IADD R0, R7, 0x1, R16 ;  /* 0x0000000107007824 */ /* 0x018fca00078e0210 */
[----:B------:R-:W-:-:S13]  /*1cf70*/  ISETP.GE.OR P1, PT, R0, UR4, !P0 ;  /* 0x0000000400007c0c */ /* 0x000fda000c726670 */
[----:B-1----:R-:W0:Y:S08]  /*1cf80*/  @!P1 LDC.64 R2, c[0x0][0xc80] ;  /* 0x00032000ff029b82 */ /* 0x002e300000000a00 */
        /* <DEDUP_REMOVED lines=9> */
[----:B------:R-:W-:Y:S01]  /*1d020*/  SHFL.IDX PT, R0, R10, 0x1, 0x1f ;  /* 0x00201f000a007f89 */ /* 0x000fe200000e0000 */
[C---:B------:R-:W-:Y:S02]  /*1d030*/  ISETP.GE.U32.AND P4, PT, R16.reuse, 0x8, PT ;  /* 0x000000081000780c */ /* 0x040fe40003f86070 */
[----:B------:R-:W-:Y:S01]  /*1d040*/  ISETP.GE.U32.AND P5, PT, R16, 0x10, PT ;  /* 0x000000101000780c */ /* 0x000fe20003fa6070 */
[----:B--2---:R-:W-:Y:S02]  /*1d050*/  @!P1 IMAD.MOV.U32 R4, RZ, RZ, R8 ;  /* 0x000000ffff049224 */ /* 0x004fe400078e0008 */
[----:B------:R-:W-:-:S02]  /*1d060*/  IMAD.MOV.U32 R8, RZ, RZ, RZ ;  /* 0x000000ffff087224 */ /* 0x000fc400078e00ff */
[----:B---3--:R-:W-:Y:S01]  /*1d070*/  @!P1 IMAD.MOV.U32 R6, RZ, RZ, R2 ;  /* 0x000000ffff069224 */ /* 0x008fe200078e0002 */
[----:B------:R-:W-:-:S03]  /*1d080*/  ISETP.NE.AND P1, PT, R16, RZ, PT ;  /* 0x000000ff1000720c */ /* 0x000fc60003f25270 */
[----:B------:R-:W-:-:S05]  /*1d090*/  IMAD R2, R6, R4, RZ ;  /* 0x0000000406027224 */ /* 0x000fca00078e02ff */
[----:B------:R-:W0:Y:S02]  /*1d0a0*/  SHFL.UP PT, R3, R2, 0x1, RZ ;  /* 0x0420000002037989 */ /* 0x000e2400000e00ff */
[----:B0-----:R-:W-:-:S05]  /*1d0b0*/  SEL R5, R3, RZ, P1 ;  /* 0x000000ff03057207 */ /* 0x001fca0000800000 */
[----:B------:R-:W-:Y:S02]  /*1d0c0*/  IMAD.IADD R2, R2, 0x1, R5 ;  /* 0x0000000102027824 */ /* 0x000fe400078e0205 */
[----:B------:R-:W-:Y:S04]  /*1d0d0*/  SHFL.IDX PT, R5, R10, RZ, 0x1f ;  /* 0x00001fff0a057589 */ /* 0x000fe800000e0000 */
        /* <DEDUP_REMOVED lines=13> */
.L_x_8087:
[----:B------:R-:W-:Y:S02]  /*1d1b0*/  ULDC UR4, c[0x0][0xc38] ;  /* 0x00030e0000047ab9 */ /* 0x000fe40000000800 */
[----:B------:R-:W-:-:S04]  /*1d1c0*/  IMAD.U32 R2, RZ, RZ, UR4 ;  /* 0x00000004ff027e24 */ /* 0x000fc8000f8e00ff */
[----:B-1----:R-:W-:-:S04]  /*1d1d0*/  IMAD R9, R9, R2, RZ ;  /* 0x0000000209097224 */ /* 0x002fc800078e02ff */
[----:B------:R-:W-:-:S05]  /*1d1e0*/  IMAD.IADD R0, R0, 0x1, R9 ;  /* 0x0000000100007824 */ /* 0x000fca00078e0209 */
[----:B------:R-:W-:-:S13]  /*1d1f0*/  ISETP.GT.AND P6, PT, R0, R5, PT ;  /* 0x000000050000720c */ /* 0x000fda0003fc4270 */
[----:B------:R-:W-:Y:S05]  /*1d200*/  @P6 BRA `(.L_x_7992) ;  /* 0x0000000000ac6947 */ /* 0x000fea0003800000 */
.L_x_7995:
        /* <DEDUP_REMOVED lines=37> */
.L_x_8095:
[----:B------:R-:W-:Y:S02]  /*1d460*/  ULDC UR4, c[0x0][0xc38] ;  /* 0x00030e0000047ab9 */ /* 0x000fe40000000800 */
[----:B------:R-:W-:-:S04]  /*1d470*/  IMAD.U32 R2, RZ, RZ, UR4 ;  /* 0x00000004ff027e24 */ /* 0x000fc8000f8e00ff */
[----:B-1----:R-:W-:-:S04]  /*1d480*/  IMAD R9, R9, R2, RZ ;  /* 0x0000000209097224 */ /* 0x002fc800078e02ff */
[----:B------:R-:W-:-:S05]  /*1d490*/  IMAD.IADD R0, R9, 0x1, R0 ;  /* 0x0000000109007824 */ /* 0x000fca00078e0200 */
[----:B------:R-:W-:-:S13]  /*1d4a0*/  ISETP.GT.AND P6, PT, R0, R5, PT ;  /* 0x000000050000720c */ /* 0x000fda0003fc4270 */
[----:B------:R-:W-:Y:S05]  /*1d4b0*/  @!P6 BRA `(.L_x_7995) ;  /* 0xfffffffc0054e947 */ /* 0x000fea000383ffff */
.L_x_7992:
        /* <DEDUP_REMOVED lines=12> */
.L_x_8100:
[----:B------:R-:W-:-:S13]  /*1d580*/  ISETP.NE.AND P0, PT, R0, RZ, PT ;  /* 0x000000ff0000720c */ /* 0x000fda0003f05270 */
[----:B------:R-:W-:Y:S05]  /*1d590*/  @!P0 BRA `(.L_x_7997) ;  /* 0x0000000000108947 */ /* 0x000fea0003800000 */
[----:B------:R-:W-:Y:S01]  /*1d5a0*/  UMOV UR4, 0xffffffff ;  /* 0xffffffff00047882 */ /* 0x000fe20000000000 */
[----:B-1----:R-:W-:Y:S02]  /*1d5b0*/  VIADD R7, R7, 0xffffffff ;  /* 0xffffffff07077836 */ /* 0x002fe40000000000 */
[----:B------:R-:W-:Y:S05]  /*1d5c0*/  BRA.DIV UR4, `(.L_x_7998) ;  /* 0x00000032040c7947 */ /* 0x000fea000b800000 */
[----:B------:R2:W3:Y:S02]  /*1d5d0*/  SHFL.IDX PT, R8, R3, R7, 0x1f ;  /* 0x00001f0703087589 */ /* 0x0004e400000e0000 */
.L_x_7997:
[----:B------:R-:W-:Y:S01]  /*1d5e0*/  ISETP.NE.AND P0, PT, R6, 0x1, PT ;  /* 0x000000010600780c */ /* 0x000fe20003f05270 */
[----:B---3--:R-:W-:-:S05]  /*1d5f0*/  IMAD R0, R8, R2, R9 ;  /* 0x0000000208007224 */ /* 0x008fca00078e0209 */
[----:B------:R3:W-:Y:S02]  /*1d600*/  STL [R1], R0 ;  /* 0x0000000001007387 */ /* 0x0007e40000100800 */
[----:B---3--:R-:W-:-:S05]  /*1d610*/  IMAD.IADD R0, R5, 0x1, -R0 ;  /* 0x0000000105007824 */ /* 0x008fca00078e0a00 */
[----:B------:R-:W-:Y:S05]  /*1d620*/  @!P0 BRA `(.L_x_7999) ;  /* 0x0000000000e48947 */ /* 0x000fea0003800000 */
[----:B------:R-:W-:-:S04]  /*1d630*/  IABS R5, R4 ;  /* 0x0000000400057213 */ /* 0x000fc80000000000 */
[----:B-12---:R-:W1:Y:S08]  /*1d640*/  I2F.RP R7, R5 ;  /* 0x0000000500077306 */ /* 0x006e700000209400 */
        /* <DEDUP_REMOVED lines=55> */
.L_x_7999:
[----:B0-2---:R-:W2:Y:S01]  /*1d9c0*/  LDL R3, [R1+0xc] ;  /* 0x00000c0001037983 */ /* 0x005ea20000100800 */
[----:B-1----:R-:W2:Y:S02]  /*1d9d0*/  LDC.64 R6, c[0x0][0xc90] ;  /* 0x00032400ff067b82 */ /* 0x002ea40000000a00 */
        /* <DEDUP_REMOVED lines=61> */
.L_x_8000:
[----:B------:R-:W-:-:S05]  /*1ddb0*/  LOP3.LUT R3, RZ, R0, RZ, 0x33, !PT ;  /* 0x00000000ff037212 */ /* 0x000fca00078e33ff */
[----:B------:R-:W-:-:S05]  /*1ddc0*/  IMAD.IADD R0, R4, 0x1, R3 ;  /* 0x0000000104007824 */ /* 0x000fca00078e0203 */
[----:B------:R2:W-:Y:S01]  /*1ddd0*/  STL [R1+0x4], R0 ;  /* 0x0000040001007387 */ /* 0x0005e20000100800 */
[----:B------:R-:W-:Y:S05]  /*1dde0*/  BRA `(.L_x_8001) ;  /* 0x0000000000287947 */ /* 0x000fea0003800000 */
.L_x_7993:
        /* <DEDUP_REMOVED lines=10> */
.L_x_8001:
[----:B---3--:R-:W3:Y:S04]  /*1de90*/  LDL R3, [R1+0x8] ;  /* 0x0000080001037983 */ /* 0x008ee80000100800 */
[----:B01----:R-:W4:Y:S04]  /*1dea0*/  LDL R2, [R1+0xc] ;  /* 0x00000c0001027983 */ /* 0x003f280000100800 */
        /* <DEDUP_REMOVED lines=14> */
.L_x_7990:
[----:B---34-:R-:W3:Y:S01]  /*1df90*/  LDL R0, [R1+0xc] ;  /* 0x00000c0001007983 */ /* 0x018ee20000100800 */
[----:B------:R-:W-:Y:S02]  /*1dfa0*/  ULDC UR4, c[0x0][0xc3c] ;  /* 0x00030f0000047ab9 */ /* 0x000fe40000000800 */
[----:B---3--:R-:W-:-:S13]  /*1dfb0*/  ISETP.GE.AND P0, PT, R0, UR4, PT ;  /* 0x0000000400007c0c */ /* 0x008fda000bf06270 */
[----:B------:R-:W-:Y:S05]  /*1dfc0*/  @!P0 BRA `(.L_x_8002) ;  /* 0xffffff7800a88947 */ /* 0x000fea000383ffff */
[----:B------:R-:W-:Y:S05]  /*1dfd0*/  BSYNC B8 ;  /* 0x0000000000087941 */ /* 0x000fea0003800000 */
.L_x_7834:
[----:B---3--:R-:W3:Y:S01]  /*1dfe0*/  LDL.LU R0, [R1+0x5c] ;  /* 0x00005c0001007983 */ /* 0x008ee20000300800 */
[----:B------:R-:W-:Y:S01]  /*1dff0*/  BSSY B0, `(.L_x_8003) ;  /* 0x000000b000007945 */ /* 0x000fe20003800000 */
[----:B0-----:R-:W0:Y:S01]  /*1e000*/  S2R R5, SR_CgaCtaId ;  /* 0x0000000000057919 */ /* 0x001e220000008800 */
[----:B---3--:R-:W-:-:S05]  /*1e010*/  VIADD R0, R0, 0x1 ;  /* 0x0000000100007836 */ /* 0x008fca0000000000 */
[----:B-12---:R-:W-:-:S04]  /*1e020*/  LEA.HI R2, R0, R0, RZ, 0x1 ;  /* 0x0000000000027211 */ /* 0x006fc800078f08ff */
[----:B------:R-:W-:-:S05]  /*1e030*/  LOP3.LUT R3, R2, 0xfffffffe, RZ, 0xc0, !PT ;  /* 0xfffffffe02037812 */ /* 0x000fca00078ec0ff */
[----:B------:R-:W-:Y:S01]  /*1e040*/  IMAD.IADD R3, R0, 0x1, -R3 ;  /* 0x0000000100037824 */ /* 0x000fe200078e0a03 */
[----:B------:R-:W-:-:S04]  /*1e050*/  MOV R0, 0x400 ;  /* 0x0000040000007802 */ /* 0x000fc80000000f00 */
[----:B0-----:R-:W-:Y:S02]  /*1e060*/  LEA R0, R5, R0, 0x18 ;  /* 0x0000000005007211 */ /* 0x001fe400078ec0ff */
[----:B------:R-:W-:-:S04]  /*1e070*/  SHF.L.U32 R3, R3, 0x1f, RZ ;  /* 0x0000001f03037819 */ /* 0x000fc800000006ff */
[----:B------:R-:W0:Y:S02]  /*1e080*/  SYNCS.PHASECHK.TRANS64.TRYWAIT P0, [R0+URZ+0x28c20], R3 ;  /* 0x028c2003000075a7 */ /* 0x000e24000800017f */
[----:B0-----:R-:W-:Y:S05]  /*1e090*/  @!P0 BRA `(.L_x_8004) ;  /* 0x0000002400848947 */ /* 0x001fea0003800000 */
.L_x_8103:
[----:B------:R-:W-:Y:S05]  /*1e0a0*/  BSYNC B0 ;  /* 0x0000000000007941 */ /* 0x000fea0003800000 */
.L_x_8003:
[----:B------:R-:W-:-:S03]  /*1e0b0*/  UMOV UR4, 0xffffffff ;  /* 0xffffffff00047882 */ /* 0x000fc60000000000 */
[----:B------:R-:W-:Y:S05]  /*1e0c0*/  BRA.DIV UR4, `(.L_x_8005) ;  /* 0x00000026048c7947 */ /* 0x000fea000b800000 */
[----:B------:R-:W1:Y:S02]  /*1e0d0*/  S2R R2, SR_TID.X ;  /* 0x0000000000027919 */ /* 0x000e640000002100 */
[----:B-1----:R-:W-:-:S04]  /*1e0e0*/  SHF.R.U32.HI R2, RZ, 0x5, R2 ;  /* 0x00000005ff027819 */ /* 0x002fc80000011602 */
[----:B------:R-:W-:-:S05]  /*1e0f0*/  LOP3.LUT R2, R2, 0x3, RZ, 0xc0, !PT ;  /* 0x0000000302027812 */ /* 0x000fca00078ec0ff */
[----:B------:R1:W2:Y:S02]  /*1e100*/  SHFL.IDX PT, R14, R2, RZ, 0x1f ;  /* 0x00001fff020e7589 */ /* 0x0002a400000e0000 */
.L_x_8106:
[----:B--2---:R-:W-:-:S13]  /*1e110*/  ISETP.NE.AND P0, PT, R14, RZ, PT ;  /* 0x000000ff0e00720c */ /* 0x004fda0003f05270 */
[----:B------:R-:W-:Y:S05]  /*1e120*/  @P0 BRA `(.L_x_7677) ;  /* 0x0000000000940947 */ /* 0x000fea0003800000 */
[----:B------:R-:W-:-:S03]  /*1e130*/  UMOV UR4, 0xffffffff ;  /* 0xffffffff00047882 */ /* 0x000fc60000000000 */
[----:B------:R-:W-:Y:S05]  /*1e140*/  BRA.DIV UR4, `(.L_x_8006) ;  /* 0x0000002604a07947 */ /* 0x000fea000b800000 */
[----:B------:R-:W-:-:S13]  /*1e150*/  ELECT P6, URZ, PT ;  /* 0x00000000003f782f */ /* 0x000fda00038c0000 */
.L_x_8109:
[----:B------:R-:W-:Y:S05]  /*1e160*/  @!P6 BRA `(.L_x_7677) ;  /* 0x000000000084e947 */ /* 0x000fea0003800000 */
[----:B------:R-:W-:-:S06]  /*1e170*/  ULOP3.LUT UR4, UR36, 0x2, URZ, 0xfc, !UPT ;  /* 0x0000000224047892 */ /* 0x000fcc000f8efc3f */
[----:B-1----:R-:W-:-:S05]  /*1e180*/  IMAD.U32 R2, RZ, RZ, UR4 ;  /* 0x00000004ff027e24 */ /* 0x002fca000f8e00ff */
[----:B------:R-:W-:-:S13]  /*1e190*/  ISETP.NE.AND P2, PT, R2, 0x3, PT ;  /* 0x000000030200780c */ /* 0x000fda0003f45270 */
[----:B------:R-:W-:Y:S05]  /*1e1a0*/  @!P2 BRA `(.L_x_8007) ;  /* 0x000000000004a947 */ /* 0x000fea0003800000 */
[----:B------:R-:W-:Y:S01]  /*1e1b0*/  BPT.TRAP 0x1 ;  /* 0x000000040000795c */ /* 0x000fe20000300000 */
.L_x_8007:
        /* <DEDUP_REMOVED lines=14> */
.L_x_8110:
[----:B------:R-:W1:Y:S02]  /*1e2a0*/  SYNCS.PHASECHK.TRANS64.TRYWAIT P0, [R7+URZ], R2 ;  /* 0x00000002070075a7 */ /* 0x000e64000800017f */
[----:B-1----:R-:W-:Y:S05]  /*1e2b0*/  @!P0 BRA `(.L_x_8009) ;  /* 0x0000002400788947 */ /* 0x002fea0003800000 */
.L_x_8111:
[----:B------:R-:W-:Y:S05]  /*1e2c0*/  @!P2 BRA `(.L_x_8010) ;  /* 0x000000000004a947 */ /* 0x000fea0003800000 */
[----:B------:R-:W-:Y:S01]  /*1e2d0*/  BPT.TRAP 0x1 ;  /* 0x000000040000795c */ /* 0x000fe20000300000 */
.L_x_8010:
[----:B------:R-:W2:Y:S01]  /*1e2e0*/  LDL.LU R4, [R1+0x10] ;  /* 0x0000100001047983 */ /* 0x000ea20000300800 */
[----:B------:R-:W-:-:S04]  /*1e2f0*/  VIADD R0, R0, 0x28c60 ;  /* 0x00028c6000007836 */ /* 0x000fc80000000000 */
[----:B--2---:R-:W-:-:S04]  /*1e300*/  IMAD R4, R4, 0x8, R0 ;  /* 0x0000000804047824 */ /* 0x004fc800078e0200 */
[----:B------:R-:W2:Y:S02]  /*1e310*/  SYNCS.PHASECHK.TRANS64.TRYWAIT P0, [R4+URZ], R5 ;  /* 0x00000005040075a7 */ /* 0x000ea4000800017f */
[----:B--2---:R-:W-:Y:S05]  /*1e320*/  @!P0 BRA `(.L_x_8011) ;  /* 0x0000002400708947 */ /* 0x004fea0003800000 */
.L_x_8112:
[----:B------:R-:W-:-:S07]  /*1e330*/  IMAD R3, R3, 0x8, R0 ;  /* 0x0000000803037824 */ /* 0x000fce00078e0200 */
.L_x_8012:
[----:B---3--:R3:W4:Y:S02]  /*1e340*/  SYNCS.PHASECHK.TRANS64.TRYWAIT P0, [R3+URZ], R2 ;  /* 0x00000002030075a7 */ /* 0x008724000800017f */
[----:B----4-:R-:W-:Y:S05]  /*1e350*/  @!P0 NANOSLEEP.SYNCS 0x989680 ;  /* 0x009896800000895d */ /* 0x010fea0003900000 */
[----:B------:R-:W4:Y:S02]  /*1e360*/  @!P0 SYNCS.PHASECHK.TRANS64 P0, [R3+URZ], R2 ;  /* 0x00000002030085a7 */ /* 0x000f24000800007f */
[----:B----4-:R-:W-:Y:S05]  /*1e370*/  @!P0 BRA `(.L_x_8012) ;  /* 0xfffffffc00f08947 */ /* 0x010fea000383ffff */
.L_x_7677:
[----:B------:R-:W-:Y:S05]  /*1e380*/  BSYNC B9 ;  /* 0x0000000000097941 */ /* 0x000fea0003800000 */
.L_x_7674:
[----:B------:R-:W-:Y:S05]  /*1e390*/  EXIT ;  /* 0x000000000000794d */ /* 0x000fea0003800000 */
.L_x_7695:
[----:B0-----:R0:W1:Y:S02]  /*1e3a0*/  SYNCS.PHASECHK.TRANS64.TRYWAIT P5, [R75+URZ+0x28c90], R76 ;  /* 0x028c904c4b0075a7 */ /* 0x00106400080a017f */
[----:B-1----:R-:W-:Y:S05]  /*1e3b0*/  @!P5 NANOSLEEP.SYNCS 0x989680 ;  /* 0x009896800000d95d */ /* 0x002fea0003900000 */
[----:B------:R-:W1:Y:S02]  /*1e3c0*/  @!P5 SYNCS.PHASECHK.TRANS64 P5, [R75+URZ+0x28c90], R76 ;  /* 0x028c904c4b00d5a7 */ /* 0x000e6400080a007f */
[----:B-1----:R-:W-:Y:S05]  /*1e3d0*/  @!P5 BRA `(.L_x_7695) ;  /* 0xfffffffc00f0d947 */ /* 0x002fea000383ffff */
[----:B------:R-:W-:Y:S05]  /*1e3e0*/  BRA `(.L_x_8013) ;  /* 0xfffffe4800687947 */ /* 0x000fea000383ffff */
.L_x_7705:
[----:B-1----:R1:W2:Y:S02]  /*1e3f0*/  SYNCS.PHASECHK.TRANS64.TRYWAIT P5, [R75+URZ+0x28c90], R76 ;  /* 0x028c904c4b0075a7 */ /* 0x0022a400080a017f */
[----:B--2---:R-:W-:Y:S05]  /*1e400*/  @!P5 NANOSLEEP.SYNCS 0x989680 ;  /* 0x009896800000d95d */ /* 0x004fea0003900000 */
[----:B------:R-:W2:Y:S02]  /*1e410*/  @!P5 SYNCS.PHASECHK.TRANS64 P5, [R75+URZ+0x28c90], R76 ;  /* 0x028c904c4b00d5a7 */ /* 0x000ea400080a007f */
[----:B--2---:R-:W-:Y:S05]  /*1e420*/  @!P5 BRA `(.L_x_7705) ;  /* 0xfffffffc00f0d947 */ /* 0x004fea000383ffff */
[----:B------:R-:W-:Y:S05]  /*1e430*/  BRA `(.L_x_8014) ;  /* 0xfffffe5000c47947 */ /* 0x000fea000383ffff */
.L_x_7710:
[----:B0-----:R0:W1:Y:S02]  /*1e440*/  SYNCS.PHASECHK.TRANS64.TRYWAIT P5, [R75+URZ+0x28c90], R76 ;  /* 0x028c904c4b0075a7 */ /* 0x00106400080a017f */
[----:B-1----:R-:W-:Y:S05]  /*1e450*/  @!P5 NANOSLEEP.SYNCS 0x989680 ;  /* 0x009896800000d95d */ /* 0x002fea0003900000 */
[----:B------:R-:W1:Y:S02]  /*1e460*/  @!P5 SYNCS.PHASECHK.TRANS64 P5, [R75+URZ+0x28c90], R76 ;  /* 0x028c904c4b00d5a7 */ /* 0x000e6400080a007f */
[----:B-1----:R-:W-:Y:S05]  /*1e470*/  @!P5 BRA `(.L_x_7710) ;  /* 0xfffffffc00f0d947 */ /* 0x002fea000383ffff */
[----:B------:R-:W-:Y:S05]  /*1e480*/  BRA `(.L_x_8015) ;  /* 0xfffffe5800dc7947 */ /* 0x000fea000383ffff */
.L_x_7714:
[----:B--2---:R2:W0:Y:S02]  /*1e490*/  SYNCS.PHASECHK.TRANS64.TRYWAIT P0, [R75+URZ+0x28cb0], R76 ;  /* 0x028cb04c4b0075a7 */ /* 0x004424000800017f */
[----:B0-----:R-:W-:Y:S05]  /*1e4a0*/  @!P0 NANOSLEEP.SYNCS 0x989680 ;  /* 0x009896800000895d */ /* 0x001fea0003900000 */
[----:B------:R-:W0:Y:S02]  /*1e4b0*/  @!P0 SYNCS.PHASECHK.TRANS64 P0, [R75+URZ+0x28cb0], R76 ;  /* 0x028cb04c4b0085a7 */ /* 0x000e24000800007f */
[----:B0-----:R-:W-:Y:S05]  /*1e4c0*/  @!P0 BRA `(.L_x_7714) ;  /* 0xfffffffc00f08947 */ /* 0x001fea000383ffff */
[----:B------:R-:W-:Y:S05]  /*1e4d0*/  BRA `(.L_x_8016) ;  /* 0xfffffe5c00547947 */ /* 0x000fea000383ffff */
.L_x_7727:
[----:B0-----:R0:W1:Y:S02]  /*1e4e0*/  SYNCS.PHASECHK.TRANS64.TRYWAIT P1, [R5+URZ+0x28c50], R10 ;  /* 0x028c500a050075a7 */ /* 0x001064000802017f */
[----:B-1----:R-:W-:Y:S05]  /*1e4f0*/  @!P1 NANOSLEEP.SYNCS 0x989680 ;  /* 0x009896800000995d */ /* 0x002fea0003900000 */
[----:B------:R-:W1:Y:S02]  /*1e500*/  @!P1 SYNCS.PHASECHK.TRANS64 P1, [R5+URZ+0x28c50], R10 ;  /* 0x028c500a050095a7 */ /* 0x000e64000802007f */
[----:B-1----:R-:W-:Y:S05]  /*1e510*/  @!P1 BRA `(.L_x_7727) ;  /* 0xfffffffc00f09947 */ /* 0x002fea000383ffff */
[----:B------:R-:W-:Y:S05]  /*1e520*/  BRA `(.L_x_8017) ;  /* 0xfffffe6c00307947 */ /* 0x000fea000383ffff */
.L_x_7734:
[----:B-1----:R1:W2:Y:S02]  /*1e530*/  SYNCS.PHASECHK.TRANS64.TRYWAIT P2, [R21+URZ+0x28c50], R4 ;  /* 0x028c5004150075a7 */ /* 0x0022a4000804017f */
[----:B--2---:R-:W-:Y:S05]  /*1e540*/  @!P2 NANOSLEEP.SYNCS 0x989680 ;  /* 0x009896800000a95d */ /* 0x004fea0003900000 */
[----:B------:R-:W2:Y:S02]  /*1e550*/  @!P2 SYNCS.PHASECHK.TRANS64 P2, [R21+URZ+0x28c50], R4 ;  /* 0x028c50041500a5a7 */ /* 0x000ea4000804007f */
[----:B--2---:R-:W-:Y:S05]  /*1e560*/  @!P2 BRA `(.L_x_7734) ;  /* 0xfffffffc00f0a947 */ /* 0x004fea000383ffff */
[----:B------:R-:W-:Y:S05]  /*1e570*/  BRA `(.L_x_7733) ;  /* 0xfffffe7800607947 */ /* 0x000fea000383ffff */
.L_x_7749:
        /* <DEDUP_REMOVED lines=8> */
.L_x_8019:
[----:B------:R-:W-:Y:S05]  /*1e600*/  BSYNC B1 ;  /* 0x0000000000017941 */ /* 0x000fea0003800000 */
.L_x_8018:
        /* <DEDUP_REMOVED lines=8> */
.L_x_8020:
[----:B------:R-:W-:Y:S02]  /*1e690*/  IMAD.MOV.U32 R13, RZ, RZ, R33 ;  /* 0x000000ffff0d7224 */ /* 0x000fe400078e0021 */
[----:B------:R-:W-:-:S07]  /*1e6a0*/  IMAD.MOV.U32 R4, RZ, RZ, R14 ;  /* 0x000000ffff047224 */ /* 0x000fce00078e000e */
[----:B------:R-:W-:Y:S05]  /*1e6b0*/  WARPSYNC.COLLECTIVE R15, `(.L_x_8021) ;  /* 0x000000000f087348 */ /* 0x000fea0003c00000 */
[----:B------:R0:W1:Y:S02]  /*1e6c0*/  SHFL.IDX P6, R14, R13, R12, R11 ;  /* 0x0000000c0d0e7389 */ /* 0x00006400000c000b */
[----:B01----:R-:W-:Y:S01]  /*1e6d0*/  ENDCOLLECTIVE ;  /* 0x000000000000791b */ /* 0x003fe20003800000 */
.L_x_8021:
[----:B------:R-:W-:Y:S02]  /*1e6e0*/  IMAD.MOV.U32 R13, RZ, RZ, R30 ;  /* 0x000000ffff0d7224 */ /* 0x000fe400078e001e */
[----:B------:R-:W-:-:S07]  /*1e6f0*/  IMAD.MOV.U32 R0, RZ, RZ, R14 ;  /* 0x000000ffff007224 */ /* 0x000fce00078e000e */
[----:B------:R-:W-:Y:S05]  /*1e700*/  WARPSYNC.COLLECTIVE R15, `(.L_x_8022) ;  /* 0x000000000f087348 */ /* 0x000fea0003c00000 */
[----:B------:R0:W1:Y:S02]  /*1e710*/  SHFL.IDX P6, R14, R13, R12, R11 ;  /* 0x0000000c0d0e7389 */ /* 0x00006400000c000b */
[----:B01----:R-:W-:Y:S01]  /*1e720*/  ENDCOLLECTIVE ;  /* 0x000000000000791b */ /* 0x003fe20003800000 */
.L_x_8022:
[----:B------:R-:W-:Y:S01]  /*1e730*/  IMAD.MOV.U32 R8, RZ, RZ, R14 ;  /* 0x000000ffff087224 */ /* 0x000fe200078e000e */
[----:B------:R-:W-:Y:S06]  /*1e740*/  BRA `(.L_x_8023) ;  /* 0xfffffe9000a87947 */ /* 0x000fec000383ffff */
.L_x_7752:
[----:B------:R-:W-:Y:S01]  /*1e750*/  BSSY B1, `(.L_x_8024) ;  /* 0x0000008000017945 */ /* 0x000fe20003800000 */
[----:B------:R-:W-:Y:S02]  /*1e760*/  IMAD.MOV.U32 R13, RZ, RZ, R32 ;  /* 0x000000ffff0d7224 */ /* 0x000fe400078e0020 */
[----:B------:R-:W-:Y:S02]  /*1e770*/  IMAD.MOV.U32 R12, RZ, RZ, 0x1 ;  /* 0x00000001ff0c7424 */ /* 0x000fe400078e00ff */
[----:B------:R-:W-:Y:S02]  /*1e780*/  IMAD.MOV.U32 R11, RZ, RZ, 0x1c1f ;  /* 0x00001c1fff0b7424 */ /* 0x000fe400078e00ff */
[----:B------:R-:W-:-:S07]  /*1e790*/  IMAD.MOV.U32 R15, RZ, RZ, -0x1 ;  /* 0xffffffffff0f7424 */ /* 0x000fce00078e00ff */
[----:B0-----:R-:W-:Y:S05]  /*1e7a0*/  WARPSYNC.COLLECTIVE R15, `(.L_x_8025) ;  /* 0x000000000f087348 */ /* 0x001fea0003c00000 */
[----:B------:R1:W2:Y:S02]  /*1e7b0*/  SHFL.IDX P6, R14, R13, R12, R11 ;  /* 0x0000000c0d0e7389 */ /* 0x0002a400000c000b */
[----:B012---:R-:W-:Y:S01]  /*1e7c0*/  ENDCOLLECTIVE ;  /* 0x000000000000791b */ /* 0x007fe20003800000 */
.L_x_8025:
[----:B------:R-:W-:Y:S05]  /*1e7d0*/  BSYNC B1 ;  /* 0x0000000000017941 */ /* 0x000fea0003800000 */
.L_x_8024:
        /* <DEDUP_REMOVED lines=8> */
.L_x_8026:
[----:B------:R-:W-:Y:S02]  /*1e860*/  IMAD.MOV.U32 R13, RZ, RZ, R33 ;  /* 0x000000ffff0d7224 */ /* 0x000fe400078e0021 */
[----:B------:R-:W-:-:S07]  /*1e870*/  IMAD.MOV.U32 R3, RZ, RZ, R14 ;  /* 0x000000ffff037224 */ /* 0x000fce00078e000e */
[----:B------:R-:W-:Y:S05]  /*1e880*/  WARPSYNC.COLLECTIVE R15, `(.L_x_8027) ;  /* 0x000000000f087348 */ /* 0x000fea0003c00000 */
[----:B------:R0:W1:Y:S02]  /*1e890*/  SHFL.IDX P6, R14, R13, R12, R11 ;  /* 0x0000000c0d0e7389 */ /* 0x00006400000c000b */
[----:B01----:R-:W-:Y:S01]  /*1e8a0*/  ENDCOLLECTIVE ;  /* 0x000000000000791b */ /* 0x003fe20003800000 */
.L_x_8027:
[----:B------:R-:W-:Y:S02]  /*1e8b0*/  IMAD.MOV.U32 R13, RZ, RZ, R30 ;  /* 0x000000ffff0d7224 */ /* 0x000fe400078e001e */
[----:B------:R-:W-:-:S07]  /*1e8c0*/  IMAD.MOV.U32 R7, RZ, RZ, R14 ;  /* 0x000000ffff077224 */ /* 0x000fce00078e000e */
[----:B------:R-:W-:Y:S05]  /*1e8d0*/  WARPSYNC.COLLECTIVE R15, `(.L_x_8028) ;  /* 0x000000000f087348 */ /* 0x000fea0003c00000 */
[----:B------:R0:W1:Y:S02]  /*1e8e0*/  SHFL.IDX P6, R14, R13, R12, R11 ;  /* 0x0000000c0d0e7389 */ /* 0x00006400000c000b */
[----:B01----:R-:W-:Y:S01]  /*1e8f0*/  ENDCOLLECTIVE ;  /* 0x000000000000791b */ /* 0x003fe20003800000 */
.L_x_8028:
[----:B------:R-:W-:Y:S01]  /*1e900*/  IMAD.MOV.U32 R30, RZ, RZ, R14 ;  /* 0x000000ffff1e7224 */ /* 0x000fe200078e000e */
[----:B------:R-:W-:Y:S06]  /*1e910*/  BRA `(.L_x_8029) ;  /* 0xfffffe9400007947 */ /* 0x000fec000383ffff */
.L_x_7756:
[----:B0-----:R0:W1:Y:S02]  /*1e920*/  SYNCS.PHASECHK.TRANS64.TRYWAIT P0, [R2+URZ+0x28c00], R33 ;  /* 0x028c0021020075a7 */ /* 0x001064000800017f */
[----:B-1----:R-:W-:Y:S05]  /*1e930*/  @!P0 NANOSLEEP.SYNCS 0x989680 ;  /* 0x009896800000895d */ /* 0x002fea0003900000 */
[----:B------:R-:W1:Y:S02]  /*1e940*/  @!P0 SYNCS.PHASECHK.TRANS64 P0, [R2+URZ+0x28c00], R33 ;  /* 0x028c0021020085a7 */ /* 0x000e64000800007f */
[----:B-1----:R-:W-:Y:S05]  /*1e950*/  @!P0 BRA `(.L_x_7756) ;  /* 0xfffffffc00f08947 */ /* 0x002fea000383ffff */
[----:B------:R-:W-:Y:S05]  /*1e960*/  BRA `(.L_x_8030) ;  /* 0xfffffe9400e87947 */ /* 0x000fea000383ffff */
.L_x_7764:
        /* <DEDUP_REMOVED lines=8> */
.L_x_8032:
[----:B------:R-:W-:Y:S05]  /*1e9f0*/  BSYNC B1 ;  /* 0x0000000000017941 */ /* 0x000fea0003800000 */
.L_x_8031:
        /* <DEDUP_REMOVED lines=8> */
.L_x_8033:
[----:B------:R-:W-:Y:S02]  /*1ea80*/  IMAD.MOV.U32 R13, RZ, RZ, R9 ;  /* 0x000000ffff0d7224 */ /* 0x000fe400078e0009 */
[----:B------:R-:W-:-:S07]  /*1ea90*/  IMAD.MOV.U32 R4, RZ, RZ, R14 ;  /* 0x000000ffff047224 */ /* 0x000fce00078e000e */
[----:B------:R-:W-:Y:S05]  /*1eaa0*/  WARPSYNC.COLLECTIVE R15, `(.L_x_8034) ;  /* 0x000000000f087348 */ /* 0x000fea0003c00000 */
[----:B------:R0:W1:Y:S02]  /*1eab0*/  SHFL.IDX P6, R14, R13, R12, R11 ;  /* 0x0000000c0d0e7389 */ /* 0x00006400000c000b */
[----:B01----:R-:W-:Y:S01]  /*1eac0*/  ENDCOLLECTIVE ;  /* 0x000000000000791b */ /* 0x003fe20003800000 */
.L_x_8034:
[----:B------:R-:W-:Y:S02]  /*1ead0*/  IMAD.MOV.U32 R13, RZ, RZ, R8 ;  /* 0x000000ffff0d7224 */ /* 0x000fe400078e0008 */
[----:B------:R-:W-:-:S07]  /*1eae0*/  IMAD.MOV.U32 R7, RZ, RZ, R14 ;  /* 0x000000ffff077224 */ /* 0x000fce00078e000e */
[----:B------:R-:W-:Y:S05]  /*1eaf0*/  WARPSYNC.COLLECTIVE R15, `(.L_x_8035) ;  /* 0x000000000f087348 */ /* 0x000fea0003c00000 */
[----:B------:R0:W1:Y:S02]  /*1eb00*/  SHFL.IDX P6, R14, R13, R12, R11 ;  /* 0x0000000c0d0e7389 */ /* 0x00006400000c000b */
[----:B01----:R-:W-:Y:S01]  /*1eb10*/  ENDCOLLECTIVE ;  /* 0x000000000000791b */ /* 0x003fe20003800000 */
.L_x_8035:
[----:B------:R-:W-:Y:S01]  /*1eb20*/  IMAD.MOV.U32 R6, RZ, RZ, R14 ;  /* 0x000000ffff067224 */ /* 0x000fe200078e000e */
[----:B------:R-:W-:Y:S06]  /*1eb30*/  BRA `(.L_x_8036) ;  /* 0xfffffea000fc7947 */ /* 0x000fec000383ffff */
.L_x_7767:
        /* <DEDUP_REMOVED lines=8> */
.L_x_8038:
[----:B------:R-:W-:Y:S05]  /*1ebc0*/  BSYNC B1 ;  /* 0x0000000000017941 */ /* 0x000fea0003800000 */
.L_x_8037:
        /* <DEDUP_REMOVED lines=8> */
.L_x_8039:
[----:B------:R-:W-:Y:S02]  /*1ec50*/  IMAD.MOV.U32 R13, RZ, RZ, R9 ;  /* 0x000000ffff0d7224 */ /* 0x000fe400078e0009 */
[----:B------:R-:W-:-:S07]  /*1ec60*/  IMAD.MOV.U32 R3, RZ, RZ, R14 ;  /* 0x000000ffff037224 */ /* 0x000fce00078e000e */
[----:B------:R-:W-:Y:S05]  /*1ec70*/  WARPSYNC.COLLECTIVE R15, `(.L_x_8040) ;  /* 0x000000000f087348 */ /* 0x000fea0003c00000 */
[----:B------:R0:W1:Y:S02]  /*1ec80*/  SHFL.IDX P6, R14, R13, R12, R11 ;  /* 0x0000000c0d0e7389 */ /* 0x00006400000c000b */
[----:B01----:R-:W-:Y:S01]  /*1ec90*/  ENDCOLLECTIVE ;  /* 0x000000000000791b */ /* 0x003fe20003800000 */
.L_x_8040:
[----:B------:R-:W-:Y:S02]  /*1eca0*/  IMAD.MOV.U32 R13, RZ, RZ, R8 ;  /* 0x000000ffff0d7224 */ /* 0x000fe400078e0008 */
[----:B------:R-:W-:-:S07]  /*1ecb0*/  IMAD.MOV.U32 R6, RZ, RZ, R14 ;  /* 0x000000ffff067224 */ /* 0x000fce00078e000e */
[----:B------:R-:W-:Y:S05]  /*1ecc0*/  WARPSYNC.COLLECTIVE R15, `(.L_x_8041) ;  /* 0x000000000f087348 */ /* 0x000fea0003c00000 */
[----:B------:R0:W1:Y:S02]  /*1ecd0*/  SHFL.IDX P6, R14, R13, R12, R11 ;  /* 0x0000000c0d0e7389 */ /* 0x00006400000c000b */
[----:B01----:R-:W-:Y:S01]  /*1ece0*/  ENDCOLLECTIVE ;  /* 0x000000000000791b */ /* 0x003fe20003800000 */
.L_x_8041:
[----:B------:R-:W-:Y:S02]  /*1ecf0*/  IMAD.MOV.U32 R12, RZ, RZ, R3 ;  /* 0x000000ffff0c7224 */ /* 0x000fe400078e0003 */
[----:B------:R-:W-:Y:S01]  /*1ed00*/  IMAD.MOV.U32 R13, RZ, RZ, R0 ;  /* 0x000000ffff0d7224 */ /* 0x000fe200078e0000 */
[----:B------:R-:W-:Y:S06]  /*1ed10*/  BRA `(.L_x_8042) ;  /* 0xfffffea400207947 */ /* 0x000fec000383ffff */
.L_x_7771:
[----:B0-----:R0:W1:Y:S02]  /*1ed20*/  SYNCS.PHASECHK.TRANS64.TRYWAIT P1, [R2+URZ+0x28c00], R3 ;  /* 0x028c0003020075a7 */ /* 0x001064000802017f */
[----:B-1----:R-:W-:Y:S05]  /*1ed30*/  @!P1 NANOSLEEP.SYNCS 0x989680 ;  /* 0x009896800000995d */ /* 0x002fea0003900000 */
[----:B------:R-:W1:Y:S02]  /*1ed40*/  @!P1 SYNCS.PHASECHK.TRANS64 P1, [R2+URZ+0x28c00], R3 ;  /* 0x028c0003020095a7 */ /* 0x000e64000802007f */
[----:B-1----:R-:W-:Y:S05]  /*1ed50*/  @!P1 BRA `(.L_x_7771) ;  /* 0xfffffffc00f09947 */ /* 0x002fea000383ffff */
[----:B------:R-:W-:Y:S05]  /*1ed60*/  BRA `(.L_x_8043) ;  /* 0xfffffea400bc7947 */ /* 0x000fea000383ffff */
.L_x_7777:
[----:B0-----:R0:W1:Y:S02]  /*1ed70*/  SYNCS.PHASECHK.TRANS64.TRYWAIT P2, [R21+URZ+0x28c30], R58 ;  /* 0x028c303a150075a7 */ /* 0x001064000804017f */
[----:B-1----:R-:W-:Y:S05]  /*1ed80*/  @!P2 NANOSLEEP.SYNCS 0x989680 ;  /* 0x009896800000a95d */ /* 0x002fea0003900000 */
[----:B------:R-:W1:Y:S02]  /*1ed90*/  @!P2 SYNCS.PHASECHK.TRANS64 P2, [R21+URZ+0x28c30], R58 ;  /* 0x028c303a1500a5a7 */ /* 0x000e64000804007f */
[----:B-1----:R-:W-:Y:S05]  /*1eda0*/  @!P2 BRA `(.L_x_7777) ;  /* 0xfffffffc00f0a947 */ /* 0x002fea000383ffff */
[----:B------:R-:W-:Y:S05]  /*1edb0*/  BRA `(.L_x_7776) ;  /* 0xfffffeb4002c7947 */ /* 0x000fea000383ffff */
.L_x_7782:
[----:B--2---:R2:W0:Y:S02]  /*1edc0*/  SYNCS.PHASECHK.TRANS64.TRYWAIT P2, [R21+URZ+0x28c50], R58 ;  /* 0x028c503a150075a7 */ /* 0x004424000804017f */
[----:B0-----:R-:W-:Y:S05]  /*1edd0*/  @!P2 NANOSLEEP.SYNCS 0x989680 ;  /* 0x009896800000a95d */ /* 0x001fea0003900000 */
[----:B------:R-:W0:Y:S02]  /*1ede0*/  @!P2 SYNCS.PHASECHK.TRANS64 P2, [R21+URZ+0x28c50], R58 ;  /* 0x028c503a1500a5a7 */ /* 0x000e24000804007f */
[----:B0-----:R-:W-:Y:S05]  /*1edf0*/  @!P2 BRA `(.L_x_7782) ;  /* 0xfffffffc00f0a947 */ /* 0x001fea000383ffff */
[----:B------:R-:W-:Y:S05]  /*1ee00*/  BRA `(.L_x_7781) ;  /* 0xfffffec400f07947 */ /* 0x000fea000383ffff */
.L_x_7789:
[----:B-1----:R1:W2:Y:S02]  /*1ee10*/  SYNCS.PHASECHK.TRANS64.TRYWAIT P2, [R215+URZ+0x28c30], R220 ;  /* 0x028c30dcd70075a7 */ /* 0x0022a4000804017f */
[----:B--2---:R-:W-:Y:S05]  /*1ee20*/  @!P2 NANOSLEEP.SYNCS 0x989680 ;  /* 0x009896800000a95d */ /* 0x004fea0003900000 */
[----:B------:R-:W2:Y:S02]  /*1ee30*/  @!P2 SYNCS.PHASECHK.TRANS64 P2, [R215+URZ+0x28c30], R220 ;  /* 0x028c30dcd700a5a7 */ /* 0x000ea4000804007f */
[----:B--2---:R-:W-:Y:S05]  /*1ee40*/  @!P2 BRA `(.L_x_7789) ;  /* 0xfffffffc00f0a947 */ /* 0x004fea000383ffff */
[----:B------:R-:W-:Y:S05]  /*1ee50*/  BRA `(.L_x_7788) ;  /* 0xfffffecc00287947 */ /* 0x000fea000383ffff */
.L_x_7794:
[----:B--2---:R2:W3:Y:S02]  /*1ee60*/  SYNCS.PHASECHK.TRANS64.TRYWAIT P2, [R215+URZ+0x28c50], R220 ;  /* 0x028c50dcd70075a7 */ /* 0x0044e4000804017f */
[----:B---3--:R-:W-:Y:S05]  /*1ee70*/  @!P2 NANOSLEEP.SYNCS 0x989680 ;  /* 0x009896800000a95d */ /* 0x008fea0003900000 */
[----:B------:R-:W3:Y:S02]  /*1ee80*/  @!P2 SYNCS.PHASECHK.TRANS64 P2, [R215+URZ+0x28c50], R220 ;  /* 0x028c50dcd700a5a7 */ /* 0x000ee4000804007f */
[----:B---3--:R-:W-:Y:S05]  /*1ee90*/  @!P2 BRA `(.L_x_7794) ;  /* 0xfffffffc00f0a947 */ /* 0x008fea000383ffff */
[----:B------:R-:W-:Y:S05]  /*1eea0*/  BRA `(.L_x_7793) ;  /* 0xfffffee800007947 */ /* 0x000fea000383ffff */
.L_x_7802:
[----:B-1----:R1:W2:Y:S02]  /*1eeb0*/  SYNCS.PHASECHK.TRANS64.TRYWAIT P2, [R21+URZ+0x28c30], R193 ;  /* 0x028c30c1150075a7 */ /* 0x0022a4000804017f */
[----:B--2---:R-:W-:Y:S05]  /*1eec0*/  @!P2 NANOSLEEP.SYNCS 0x989680 ;  /* 0x009896800000a95d */ /* 0x004fea0003900000 */
[----:B------:R-:W2:Y:S02]  /*1eed0*/  @!P2 SYNCS.PHASECHK.TRANS64 P2, [R21+URZ+0x28c30], R193 ;  /* 0x028c30c11500a5a7 */ /* 0x000ea4000804007f */
[----:B--2---:R-:W-:Y:S05]  /*1eee0*/  @!P2 BRA `(.L_x_7802) ;  /* 0xfffffffc00f0a947 */ /* 0x004fea000383ffff */
[----:B------:R-:W-:Y:S05]  /*1eef0*/  BRA `(.L_x_7801) ;  /* 0xfffffeec00147947 */ /* 0x000fea000383ffff */
.L_x_7807:
[----:B----4-:R4:W0:Y:S02]  /*1ef00*/  SYNCS.PHASECHK.TRANS64.TRYWAIT P2, [R21+URZ+0x28c50], R193 ;  /* 0x028c50c1150075a7 */ /* 0x010824000804017f */
[----:B0-----:R-:W-:Y:S05]  /*1ef10*/  @!P2 NANOSLEEP.SYNCS 0x989680 ;  /* 0x009896800000a95d */ /* 0x001fea0003900000 */
[----:B------:R-:W0:Y:S02]  /*1ef20*/  @!P2 SYNCS.PHASECHK.TRANS64 P2, [R21+URZ+0x28c50], R193 ;  /* 0x028c50c11500a5a7 */ /* 0x000e24000804007f */
[----:B0-----:R-:W-:Y:S05]  /*1ef30*/  @!P2 BRA `(.L_x_7807) ;  /* 0xfffffffc00f0a947 */ /* 0x001fea000383ffff */
[----:B------:R-:W-:Y:S05]  /*1ef40*/  BRA `(.L_x_7806) ;  /* 0xffffff0000687947 */ /* 0x000fea000383ffff */
.L_x_7842:
        /* <DEDUP_REMOVED lines=11> */
.L_x_8045:
[----:B------:R-:W-:Y:S05]  /*1f000*/  BSYNC B1 ;  /* 0x0000000000017941 */ /* 0x000fea0003800000 */
.L_x_8044:
[----:B------:R-:W-:Y:S05]  /*1f010*/  BRA `(.L_x_8046) ;  /* 0xffffff7400407947 */ /* 0x000fea000383ffff */
.L_x_7844:
[----:B------:R-:W-:Y:S01]  /*1f020*/  BSSY B1, `(.L_x_8047) ;  /* 0x0000006000017945 */ /* 0x000fe20003800000 */
[----:B------:R-:W-:-:S07]  /*1f030*/  IMAD.MOV.U32 R15, RZ, RZ, -0x1 ;  /* 0xffffffffff0f7424 */ /* 0x000fce00078e00ff */
[----:B0-----:R-:W-:Y:S05]  /*1f040*/  WARPSYNC.COLLECTIVE R15, `(.L_x_8048) ;  /* 0x000000000f0c7348 */ /* 0x001fea0003c00000 */
[----:B------:R-:W-:Y:S02]  /*1f050*/  ELECT P6, UR62, PT ;  /* 0x00000000003e782f */ /* 0x000fe400038c0000 */
[----:B------:R-:W-:Y:S01]  /*1f060*/  MOV R14, UR62 ;  /* 0x0000003e000e7c02 */ /* 0x000fe20008000f00 */
[----:B0-----:R-:W-:Y:S10]  /*1f070*/  ENDCOLLECTIVE ;  /* 0x000000000000791b */ /* 0x001ff40003800000 */
.L_x_8048:
[----:B------:R-:W-:Y:S05]  /*1f080*/  BSYNC B1 ;  /* 0x0000000000017941 */ /* 0x000fea0003800000 */
.L_x_8047:
[----:B------:R-:W-:Y:S05]  /*1f090*/  BRA `(.L_x_7843) ;  /* 0xffffff7400387947 */ /* 0x000fea000383ffff */
.L_x_7846:
[----:B0-----:R0:W1:Y:S02]  /*1f0a0*/  SYNCS.PHASECHK.TRANS64.TRYWAIT P0, [R18+URZ+0x28c20], R4 ;  /* 0x028c2004120075a7 */ /* 0x001064000800017f */
[----:B-1----:R-:W-:Y:S05]  /*1f0b0*/  @!P0 NANOSLEEP.SYNCS 0x989680 ;  /* 0x009896800000895d */ /* 0x002fea0003900000 */
[----:B------:R-:W1:Y:S02]  /*1f0c0*/  @!P0 SYNCS.PHASECHK.TRANS64 P0, [R18+URZ+0x28c20], R4 ;  /* 0x028c2004120085a7 */ /* 0x000e64000800007f */
[----:B-1----:R-:W-:Y:S05]  /*1f0d0*/  @!P0 BRA `(.L_x_7846) ;  /* 0xfffffffc00f08947 */ /* 0x002fea000383ffff */
[----:B------:R-:W-:Y:S05]  /*1f0e0*/  BRA `(.L_x_8049) ;  /* 0xffffff7400487947 */ /* 0x000fea000383ffff */
.L_x_7850:
[----:B-1----:R1:W2:Y:S02]  /*1f0f0*/  SYNCS.PHASECHK.TRANS64.TRYWAIT P0, [R5+URZ+0x28ca0], R9 ;  /* 0x028ca009050075a7 */ /* 0x0022a4000800017f */
[----:B--2---:R-:W-:Y:S05]  /*1f100*/  @!P0 NANOSLEEP.SYNCS 0x989680 ;  /* 0x009896800000895d */ /* 0x004fea0003900000 */
[----:B------:R-:W2:Y:S02]  /*1f110*/  @!P0 SYNCS.PHASECHK.TRANS64 P0, [R5+URZ+0x28ca0], R9 ;  /* 0x028ca009050085a7 */ /* 0x000ea4000800007f */
[----:B--2---:R-:W-:Y:S05]  /*1f120*/  @!P0 BRA `(.L_x_7850) ;  /* 0xfffffffc00f08947 */ /* 0x004fea000383ffff */
[----:B------:R-:W-:Y:S05]  /*1f130*/  BRA `(.L_x_8050) ;  /* 0xffffff7400687947 */ /* 0x000fea000383ffff */
.L_x_7855:
[----:B0-----:R0:W2:Y:S02]  /*1f140*/  SYNCS.PHASECHK.TRANS64.TRYWAIT P0, [R5+URZ+0x28cc0], R9 ;  /* 0x028cc009050075a7 */ /* 0x0010a4000800017f */
[----:B--2---:R-:W-:Y:S05]  /*1f150*/  @!P0 NANOSLEEP.SYNCS 0x989680 ;  /* 0x009896800000895d */ /* 0x004fea0003900000 */
[----:B------:R-:W2:Y:S02]  /*1f160*/  @!P0 SYNCS.PHASECHK.TRANS64 P0, [R5+URZ+0x28cc0], R9 ;  /* 0x028cc009050085a7 */ /* 0x000ea4000800007f */
[----:B--2---:R-:W-:Y:S05]  /*1f170*/  @!P0 BRA `(.L_x_7855) ;  /* 0xfffffffc00f08947 */ /* 0x004fea000383ffff */
[----:B------:R-:W-:Y:S05]  /*1f180*/  BRA `(.L_x_8051) ;  /* 0xffffff7400e87947 */ /* 0x000fea000383ffff */
.L_x_7869:
[----:B0-----:R0:W1:Y:S02]  /*1f190*/  SYNCS.PHASECHK.TRANS64.TRYWAIT P1, [R5+URZ+0x28ca0], R6 ;  /* 0x028ca006050075a7 */ /* 0x001064000802017f */
[----:B-1----:R-:W-:Y:S05]  /*1f1a0*/  @!P1 NANOSLEEP.SYNCS 0x989680 ;  /* 0x009896800000995d */ /* 0x002fea0003900000 */
[----:B------:R-:W1:Y:S02]  /*1f1b0*/  @!P1 SYNCS.PHASECHK.TRANS64 P1, [R5+URZ+0x28ca0], R6 ;  /* 0x028ca006050095a7 */ /* 0x000e64000802007f */
[----:B-1----:R-:W-:Y:S05]  /*1f1c0*/  @!P1 BRA `(.L_x_7869) ;  /* 0xfffffffc00f09947 */ /* 0x002fea000383ffff */
[----:B------:R-:W-:Y:S05]  /*1f1d0*/  BRA `(.L_x_8052) ;  /* 0xffffff8000687947 */ /* 0x000fea000383ffff */
.L_x_7874:
[----:B-1----:R1:W2:Y:S02]  /*1f1e0*/  SYNCS.PHASECHK.TRANS64.TRYWAIT P1, [R5+URZ+0x28cc0], R6 ;  /* 0x028cc006050075a7 */ /* 0x0022a4000802017f */
[----:B--2---:R-:W-:Y:S05]  /*1f1f0*/  @!P1 NANOSLEEP.SYNCS 0x989680 ;  /* 0x009896800000995d */ /* 0x004fea0003900000 */
[----:B------:R-:W2:Y:S02]  /*1f200*/  @!P1 SYNCS.PHASECHK.TRANS64 P1, [R5+URZ+0x28cc0], R6 ;  /* 0x028cc006050095a7 */ /* 0x000ea4000802007f */
[----:B--2---:R-:W-:Y:S05]  /*1f210*/  @!P1 BRA `(.L_x_7874) ;  /* 0xfffffffc00f09947 */ /* 0x004fea000383ffff */
[----:B------:R-:W-:Y:S05]  /*1f220*/  BRA `(.L_x_8053) ;  /* 0xffffff8000e47947 */ /* 0x000fea000383ffff */
.L_x_7896:
        /* <DEDUP_REMOVED lines=11> */
.L_x_8055:
[----:B------:R-:W-:Y:S05]  /*1f2e0*/  BSYNC B0 ;  /* 0x0000000000007941 */ /* 0x000fea0003800000 */
.L_x_8054:
[----:B------:R-:W-:Y:S05]  /*1f2f0*/  BRA `(.L_x_8056) ;  /* 0xffffff94008c7947 */ /* 0x000fea000383ffff */
.L_x_7898:
[----:B------:R-:W-:Y:S01]  /*1f300*/  BSSY B0, `(.L_x_8057) ;  /* 0x0000006000007945 */ /* 0x000fe20003800000 */
[----:B------:R-:W-:-:S07]  /*1f310*/  IMAD.MOV.U32 R15, RZ, RZ, -0x1 ;  /* 0xffffffffff0f7424 */ /* 0x000fce00078e00ff */
[----:B0-----:R-:W-:Y:S05]  /*1f320*/  WARPSYNC.COLLECTIVE R15, `(.L_x_8058) ;  /* 0x000000000f0c7348 */ /* 0x001fea0003c00000 */
[----:B------:R-:W-:Y:S02]  /*1f330*/  ELECT P6, UR62, PT ;  /* 0x00000000003e782f */ /* 0x000fe400038c0000 */
[----:B------:R-:W-:Y:S01]  /*1f340*/  MOV R14, UR62 ;  /* 0x0000003e000e7c02 */ /* 0x000fe20008000f00 */
[----:B0-----:R-:W-:Y:S10]  /*1f350*/  ENDCOLLECTIVE ;  /* 0x000000000000791b */ /* 0x001ff40003800000 */
.L_x_8058:
[----:B------:R-:W-:Y:S05]  /*1f360*/  BSYNC B0 ;  /* 0x0000000000007941 */ /* 0x000fea0003800000 */
.L_x_8057:
[----:B------:R-:W-:Y:S05]  /*1f370*/  BRA `(.L_x_8059) ;  /* 0xffffff9400907947 */ /* 0x000fea000383ffff */
.L_x_7900:
[----:B-1----:R1:W2:Y:S02]  /*1f380*/  SYNCS.PHASECHK.TRANS64.TRYWAIT P0, [R0+URZ+0x28c40], R2 ;  /* 0x028c4002000075a7 */ /* 0x0022a4000800017f */
[----:B--2---:R-:W-:Y:S05]  /*1f390*/  @!P0 NANOSLEEP.SYNCS 0x989680 ;  /* 0x009896800000895d */ /* 0x004fea0003900000 */
[----:B------:R-:W2:Y:S02]  /*1f3a0*/  @!P0 SYNCS.PHASECHK.TRANS64 P0, [R0+URZ+0x28c40], R2 ;  /* 0x028c4002000085a7 */ /* 0x000ea4000800007f */
[----:B--2---:R-:W-:Y:S05]  /*1f3b0*/  @!P0 BRA `(.L_x_7900) ;  /* 0xfffffffc00f08947 */ /* 0x004fea000383ffff */
[----:B------:R-:W-:Y:S05]  /*1f3c0*/  BRA `(.L_x_8060) ;  /* 0xffffff9400f47947 */ /* 0x000fea000383ffff */
.L_x_7904:
        /* <DEDUP_REMOVED lines=15> */
.L_x_8061:
[----:B------:R-:W-:Y:S02]  /*1f4c0*/  IMAD.MOV.U32 R13, RZ, RZ, R4 ;  /* 0x000000ffff0d7224 */ /* 0x000fe400078e0004 */
[----:B------:R-:W-:-:S07]  /*1f4d0*/  IMAD.MOV.U32 R6, RZ, RZ, R14 ;  /* 0x000000ffff067224 */ /* 0x000fce00078e000e */
[----:B------:R-:W-:Y:S05]  /*1f4e0*/  WARPSYNC.COLLECTIVE R15, `(.L_x_8062) ;  /* 0x000000000f087348 */ /* 0x000fea0003c00000 */
[----:B------:R0:W1:Y:S02]  /*1f4f0*/  SHFL.IDX P6, R14, R13, R12, R11 ;  /* 0x0000000c0d0e7389 */ /* 0x00006400000c000b */
[----:B01----:R-:W-:Y:S01]  /*1f500*/  ENDCOLLECTIVE ;  /* 0x000000000000791b */ /* 0x003fe20003800000 */
.L_x_8062:
[----:B------:R-:W-:Y:S02]  /*1f510*/  IMAD.MOV.U32 R13, RZ, RZ, R3 ;  /* 0x000000ffff0d7224 */ /* 0x000fe400078e0003 */
[----:B------:R-:W-:Y:S02]  /*1f520*/  IMAD.MOV.U32 R12, RZ, RZ, 0x1 ;  /* 0x00000001ff0c7424 */ /* 0x000fe400078e00ff */
[----:B------:R-:W-:-:S07]  /*1f530*/  IMAD.MOV.U32 R7, RZ, RZ, R14 ;  /* 0x000000ffff077224 */ /* 0x000fce00078e000e */
[----:B------:R-:W-:Y:S05]  /*1f540*/  WARPSYNC.COLLECTIVE R15, `(.L_x_8063) ;  /* 0x000000000f087348 */ /* 0x000fea0003c00000 */
[----:B------:R0:W1:Y:S02]  /*1f550*/  SHFL.IDX P6, R14, R13, R12, R11 ;  /* 0x0000000c0d0e7389 */ /* 0x00006400000c000b */
[----:B01----:R-:W-:Y:S01]  /*1f560*/  ENDCOLLECTIVE ;  /* 0x000000000000791b */ /* 0x003fe20003800000 */
.L_x_8063:
        /* <DEDUP_REMOVED lines=15> */
.L_x_8064:
[----:B------:R-:W-:Y:S02]  /*1f660*/  IMAD.MOV.U32 R13, RZ, RZ, R3 ;  /* 0x000000ffff0d7224 */ /* 0x000fe400078e0003 */
[----:B------:R-:W-:Y:S02]  /*1f670*/  IMAD.MOV.U32 R12, RZ, RZ, 0x2 ;  /* 0x00000002ff0c7424 */ /* 0x000fe400078e00ff */
[----:B------:R-:W-:-:S07]  /*1f680*/  IMAD.MOV.U32 R5, RZ, RZ, R14 ;  /* 0x000000ffff057224 */ /* 0x000fce00078e000e */
[----:B------:R-:W-:Y:S05]  /*1f690*/  WARPSYNC.COLLECTIVE R15, `(.L_x_8065) ;  /* 0x000000000f087348 */ /* 0x000fea0003c00000 */
[----:B------:R0:W1:Y:S02]  /*1f6a0*/  SHFL.IDX P6, R14, R13, R12, R11 ;  /* 0x0000000c0d0e7389 */ /* 0x00006400000c000b */
[----:B01----:R-:W-:Y:S01]  /*1f6b0*/  ENDCOLLECTIVE ;  /* 0x000000000000791b */ /* 0x003fe20003800000 */
.L_x_8065:
        /* <DEDUP_REMOVED lines=15> */
.L_x_8066:
[----:B------:R-:W-:Y:S02]  /*1f7b0*/  IMAD.MOV.U32 R13, RZ, RZ, R3 ;  /* 0x000000ffff0d7224 */ /* 0x000fe400078e0003 */
[----:B------:R-:W-:Y:S02]  /*1f7c0*/  IMAD.MOV.U32 R12, RZ, RZ, 0x3 ;  /* 0x00000003ff0c7424 */ /* 0x000fe400078e00ff */
[----:B------:R-:W-:-:S07]  /*1f7d0*/  IMAD.MOV.U32 R5, RZ, RZ, R14 ;  /* 0x000000ffff057224 */ /* 0x000fce00078e000e */
[----:B------:R-:W-:Y:S05]  /*1f7e0*/  WARPSYNC.COLLECTIVE R15, `(.L_x_8067) ;  /* 0x000000000f087348 */ /* 0x000fea0003c00000 */
[----:B------:R0:W1:Y:S02]  /*1f7f0*/  SHFL.IDX P6, R14, R13, R12, R11 ;  /* 0x0000000c0d0e7389 */ /* 0x00006400000c000b */
[----:B01----:R-:W-:Y:S01]  /*1f800*/  ENDCOLLECTIVE ;  /* 0x000000000000791b */ /* 0x003fe20003800000 */
.L_x_8067:
        /* <DEDUP_REMOVED lines=13> */
.L_x_8068:
[----:B------:R-:W-:Y:S01]  /*1f8e0*/  IMAD.MOV.U32 R3, RZ, RZ, R14 ;  /* 0x000000ffff037224 */ /* 0x000fe200078e000e */
[----:B------:R-:W-:Y:S06]  /*1f8f0*/  BRA `(.L_x_8069) ;  /* 0xffffff9c00387947 */ /* 0x000fec000383ffff */
.L_x_7907:
[----:B0-----:R0:W1:Y:S02]  /*1f900*/  SYNCS.PHASECHK.TRANS64.TRYWAIT P0, [R18+URZ+0x28c20], R0 ;  /* 0x028c2000120075a7 */ /* 0x001064000800017f */
[----:B-1----:R-:W-:Y:S05]  /*1f910*/  @!P0 NANOSLEEP.SYNCS 0x989680 ;  /* 0x009896800000895d */ /* 0x002fea0003900000 */
[----:B------:R-:W1:Y:S02]  /*1f920*/  @!P0 SYNCS.PHASECHK.TRANS64 P0, [R18+URZ+0x28c20], R0 ;  /* 0x028c2000120085a7 */ /* 0x000e64000800007f */
[----:B-1----:R-:W-:Y:S05]  /*1f930*/  @!P0 BRA `(.L_x_7907) ;  /* 0xfffffffc00f08947 */ /* 0x002fea000383ffff */
[----:B------:R-:W-:Y:S05]  /*1f940*/  BRA `(.L_x_8070) ;  /* 0xffffff9c00947947 */ /* 0x000fea000383ffff */
.L_x_7911:
[----:B0-----:R0:W1:Y:S02]  /*1f950*/  SYNCS.PHASECHK.TRANS64.TRYWAIT P0, [R0+URZ+0x28c60], R2 ;  /* 0x028c6002000075a7 */ /* 0x001064000800017f */
[----:B-1----:R-:W-:Y:S05]  /*1f960*/  @!P0 NANOSLEEP.SYNCS 0x989680 ;  /* 0x009896800000895d */ /* 0x002fea0003900000 */
[----:B------:R-:W1:Y:S02]  /*1f970*/  @!P0 SYNCS.PHASECHK.TRANS64 P0, [R0+URZ+0x28c60], R2 ;  /* 0x028c6002000085a7 */ /* 0x000e64000800007f */
[----:B-1----:R-:W-:Y:S05]  /*1f980*/  @!P0 BRA `(.L_x_7911) ;  /* 0xfffffffc00f08947 */ /* 0x002fea000383ffff */
[----:B------:R-:W-:Y:S05]  /*1f990*/  BRA `(.L_x_8071) ;  /* 0xffffff9c00b87947 */ /* 0x000fea000383ffff */
.L_x_7930:
[----:B-1----:R1:W2:Y:S02]  /*1f9a0*/  SYNCS.PHASECHK.TRANS64.TRYWAIT P0, [R2+URZ+0x28c40], R6 ;  /* 0x028c4006020075a7 */ /* 0x0022a4000800017f */
[----:B--2---:R-:W-:Y:S05]  /*1f9b0*/  @!P0 NANOSLEEP.SYNCS 0x989680 ;  /* 0x009896800000895d */ /* 0x004fea0003900000 */
[----:B------:R-:W2:Y:S02]  /*1f9c0*/  @!P0 SYNCS.PHASECHK.TRANS64 P0, [R2+URZ+0x28c40], R6 ;  /* 0x028c4006020085a7 */ /* 0x000ea4000800007f */
[----:B--2---:R-:W-:Y:S05]  /*1f9d0*/  @!P0 BRA `(.L_x_7930) ;  /* 0xfffffffc00f08947 */ /* 0x004fea000383ffff */
[----:B------:R-:W-:Y:S05]  /*1f9e0*/  BRA `(.L_x_8072) ;  /* 0xffffffa800d07947 */ /* 0x000fea000383ffff */
.L_x_7935:
[----:B0-----:R0:W2:Y:S02]  /*1f9f0*/  SYNCS.PHASECHK.TRANS64.TRYWAIT P0, [R2+URZ+0x28c60], R6 ;  /* 0x028c6006020075a7 */ /* 0x0010a4000800017f */
[----:B--2---:R-:W-:Y:S05]  /*1fa00*/  @!P0 NANOSLEEP.SYNCS 0x989680 ;  /* 0x009896800000895d */ /* 0x004fea0003900000 */
[----:B------:R-:W2:Y:S02]  /*1fa10*/  @!P0 SYNCS.PHASECHK.TRANS64 P0, [R2+URZ+0x28c60], R6 ;  /* 0x028c6006020085a7 */ /* 0x000ea4000800007f */
[----:B--2---:R-:W-:Y:S05]  /*1fa20*/  @!P0 BRA `(.L_x_7935) ;  /* 0xfffffffc00f08947 */ /* 0x004fea000383ffff */
[----:B------:R-:W-:Y:S05]  /*1fa30*/  BRA `(.L_x_8073) ;  /* 0xffffffac00507947 */ /* 0x000fea000383ffff */
.L_x_7950:
[----:B-1----:R1:W2:Y:S02]  /*1fa40*/  SYNCS.PHASECHK.TRANS64.TRYWAIT P0, [R2+URZ+0x28c40], R3 ;  /* 0x028c4003020075a7 */ /* 0x0022a4000800017f */
[----:B--2---:R-:W-:Y:S05]  /*1fa50*/  @!P0 NANOSLEEP.SYNCS 0x989680 ;  /* 0x009896800000895d */ /* 0x004fea0003900000 */
[----:B------:R-:W2:Y:S02]  /*1fa60*/  @!P0 SYNCS.PHASECHK.TRANS64 P0, [R2+URZ+0x28c40], R3 ;  /* 0x028c4003020085a7 */ /* 0x000ea4000800007f */
[----:B--2---:R-:W-:Y:S05]  /*1fa70*/  @!P0 BRA `(.L_x_7950) ;  /* 0xfffffffc00f08947 */ /* 0x004fea000383ffff */
[----:B------:R-:W-:Y:S05]  /*1fa80*/  BRA `(.L_x_8074) ;  /* 0xffffffb800307947 */ /* 0x000fea000383ffff */
.L_x_7955:
[----:B0-----:R0:W2:Y:S02]  /*1fa90*/  SYNCS.PHASECHK.TRANS64.TRYWAIT P0, [R2+URZ+0x28c60], R3 ;  /* 0x028c6003020075a7 */ /* 0x0010a4000800017f */
[----:B--2---:R-:W-:Y:S05]  /*1faa0*/  @!P0 NANOSLEEP.SYNCS 0x989680 ;  /* 0x009896800000895d */ /* 0x004fea0003900000 */
[----:B------:R-:W2:Y:S02]  /*1fab0*/  @!P0 SYNCS.PHASECHK.TRANS64 P0, [R2+URZ+0x28c60], R3 ;  /* 0x028c6003020085a7 */ /* 0x000ea4000800007f */
[----:B--2---:R-:W-:Y:S05]  /*1fac0*/  @!P0 BRA `(.L_x_7955) ;  /* 0xfffffffc00f08947 */ /* 0x004fea000383ffff */
[----:B------:R-:W-:Y:S05]  /*1fad0*/  BRA `(.L_x_8075) ;  /* 0xffffffb800ac7947 */ /* 0x000fea000383ffff */
.L_x_7970:
[----:B-1----:R1:W2:Y:S02]  /*1fae0*/  SYNCS.PHASECHK.TRANS64.TRYWAIT P0, [R3+URZ+0x28c40], R2 ;  /* 0x028c4002030075a7 */ /* 0x0022a4000800017f */
[----:B--2---:R-:W-:Y:S05]  /*1faf0*/  @!P0 NANOSLEEP.SYNCS 0x989680 ;  /* 0x009896800000895d */ /* 0x004fea0003900000 */
[----:B------:R-:W2:Y:S02]  /*1fb00*/  @!P0 SYNCS.PHASECHK.TRANS64 P0, [R3+URZ+0x28c40], R2 ;  /* 0x028c4002030085a7 */ /* 0x000ea4000800007f */
[----:B--2---:R-:W-:Y:S05]  /*1fb10*/  @!P0 BRA `(.L_x_7970) ;  /* 0xfffffffc00f08947 */ /* 0x004fea000383ffff */
[----:B------:R-:W-:Y:S05]  /*1fb20*/  BRA `(.L_x_8076) ;  /* 0xffffffc4006c7947 */ /* 0x000fea000383ffff */
.L_x_7975:
[----:B--2---:R2:W3:Y:S02]  /*1fb30*/  SYNCS.PHASECHK.TRANS64.TRYWAIT P0, [R3+URZ+0x28c60], R2 ;  /* 0x028c6002030075a7 */ /* 0x0044e4000800017f */
[----:B---3--:R-:W-:Y:S05]  /*1fb40*/  @!P0 NANOSLEEP.SYNCS 0x989680 ;  /* 0x009896800000895d */ /* 0x008fea0003900000 */
[----:B------:R-:W3:Y:S02]  /*1fb50*/  @!P0 SYNCS.PHASECHK.TRANS64 P0, [R3+URZ+0x28c60], R2 ;  /* 0x028c6002030085a7 */ /* 0x000ee4000800007f */
[----:B---3--:R-:W-:Y:S05]  /*1fb60*/  @!P0 BRA `(.L_x_7975) ;  /* 0xfffffffc00f08947 */ /* 0x008fea000383ffff */
[----:B------:R-:W-:Y:S05]  /*1fb70*/  BRA `(.L_x_8077) ;  /* 0xffffffc400ec7947 */ /* 0x000fea000383ffff */
.L_x_7991:
        /* <DEDUP_REMOVED lines=9> */
.L_x_8079:
[----:B------:R-:W-:Y:S05]  /*1fc10*/  BSYNC B0 ;  /* 0x0000000000007941 */ /* 0x000fea0003800000 */
.L_x_8078:
        /* <DEDUP_REMOVED lines=9> */
.L_x_8080:
        /* <DEDUP_REMOVED lines=26> */
.L_x_8081:
        /* <DEDUP_REMOVED lines=8> */
.L_x_8082:
        /* <DEDUP_REMOVED lines=8> */
.L_x_8083:
        /* <DEDUP_REMOVED lines=8> */
.L_x_8084:
        /* <DEDUP_REMOVED lines=8> */
.L_x_8085:
        /* <DEDUP_REMOVED lines=9> */
.L_x_8086:
[----:B------:R-:W-:Y:S01]  /*200e0*/  IMAD.MOV.U32 R9, RZ, RZ, R14 ;  /* 0x000000ffff097224 */ /* 0x000fe200078e000e */
[----:B------:R-:W-:Y:S06]  /*200f0*/  BRA `(.L_x_8087) ;  /* 0xffffffd0002c7947 */ /* 0x000fec000383ffff */
.L_x_7994:
        /* <DEDUP_REMOVED lines=8> */
.L_x_8089:
[----:B------:R-:W-:Y:S05]  /*20180*/  BSYNC B0 ;  /* 0x0000000000007941 */ /* 0x000fea0003800000 */
.L_x_8088:
        /* <DEDUP_REMOVED lines=10> */
.L_x_8090:
        /* <DEDUP_REMOVED lines=8> */
.L_x_8091:
        /* <DEDUP_REMOVED lines=8> */
.L_x_8092:
        /* <DEDUP_REMOVED lines=8> */
.L_x_8093:
        /* <DEDUP_REMOVED lines=9> */
.L_x_8094:
[----:B------:R-:W-:Y:S01]  /*20440*/  IMAD.MOV.U32 R9, RZ, RZ, R14 ;  /* 0x000000ffff097224 */ /* 0x000fe200078e000e */
[----:B------:R-:W-:Y:S06]  /*20450*/  BRA `(.L_x_8095) ;  /* 0xffffffd000007947 */ /* 0x000fec000383ffff */
.L_x_7996:
[----:B------:R-:W-:Y:S01]  /*20460*/  BSSY B0, `(.L_x_8096) ;  /* 0x0000006000007945 */ /* 0x000fe20003800000 */
[----:B------:R-:W-:Y:S01]  /*20470*/  PLOP3.LUT P6, PT, P6, PT, PT, 0x8, 0x0 ;  /* 0x000000000000781c */ /* 0x000fe200037ce170 */
[----:B------:R-:W-:-:S12]  /*20480*/  IMAD.MOV.U32 R15, RZ, RZ, -0x1 ;  /* 0xffffffffff0f7424 */ /* 0x000fd800078e00ff */
[----:B0-----:R-:W-:Y:S05]  /*20490*/  WARPSYNC.COLLECTIVE R15, `(.L_x_8097) ;  /* 0x000000000f087348 */ /* 0x001fea0003c00000 */
[----:B------:R-:W-:Y:S01]  /*204a0*/  VOTE.ANY R14, PT, P6 ;  /* 0x00000000000e7806 */ /* 0x000fe200030e0100 */
[----:B0-----:R-:W-:Y:S06]  /*204b0*/  ENDCOLLECTIVE ;  /* 0x000000000000791b */ /* 0x001fec0003800000 */
.L_x_8097:
[----:B------:R-:W-:Y:S05]  /*204c0*/  BSYNC B0 ;  /* 0x0000000000007941 */ /* 0x000fea0003800000 */
.L_x_8096:
        /* <DEDUP_REMOVED lines=10> */
.L_x_8098:
[----:B------:R-:W-:Y:S02]  /*20570*/  IMAD.MOV.U32 R13, RZ, RZ, R6 ;  /* 0x000000ffff0d7224 */ /* 0x000fe400078e0006 */
[----:B------:R-:W-:-:S07]  /*20580*/  IMAD.MOV.U32 R4, RZ, RZ, R14 ;  /* 0x000000ffff047224 */ /* 0x000fce00078e000e */
[----:B------:R-:W-:Y:S05]  /*20590*/  WARPSYNC.COLLECTIVE R15, `(.L_x_8099) ;  /* 0x000000000f087348 */ /* 0x000fea0003c00000 */
[----:B------:R0:W1:Y:S02]  /*205a0*/  SHFL.IDX P6, R14, R13, R12, R11 ;  /* 0x0000000c0d0e7389 */ /* 0x00006400000c000b */
[----:B01----:R-:W-:Y:S01]  /*205b0*/  ENDCOLLECTIVE ;  /* 0x000000000000791b */ /* 0x003fe20003800000 */
.L_x_8099:
[----:B------:R-:W-:Y:S02]  /*205c0*/  IMAD.MOV.U32 R6, RZ, RZ, R14 ;  /* 0x000000ffff067224 */ /* 0x000fe400078e000e */
[----:B------:R-:W-:-:S05]  /*205d0*/  IMAD.IADD R10, R7, 0x1, R10 ;  /* 0x00000001070a7824 */ /* 0x000fca00078e020a */
[----:B------:R0:W-:Y:S01]  /*205e0*/  STL [R1+0xc], R10 ;  /* 0x00000c0a01007387 */ /* 0x0001e20000100800 */
[----:B------:R-:W-:Y:S05]  /*205f0*/  BRA `(.L_x_8100) ;  /* 0xffffffcc00e07947 */ /* 0x000fea000383ffff */
.L_x_7998:
        /* <DEDUP_REMOVED lines=8> */
.L_x_8102:
[----:B------:R-:W-:Y:S05]  /*20680*/  BSYNC B0 ;  /* 0x0000000000007941 */ /* 0x000fea0003800000 */
.L_x_8101:
[----:B------:R-:W-:Y:S01]  /*20690*/  IMAD.MOV.U32 R8, RZ, RZ, R14 ;  /* 0x000000ffff087224 */ /* 0x000fe200078e000e */
[----:B------:R-:W-:Y:S06]  /*206a0*/  BRA `(.L_x_7997) ;  /* 0xffffffcc00cc7947 */ /* 0x000fec000383ffff */
.L_x_8004:
[----:B0-----:R0:W1:Y:S02]  /*206b0*/  SYNCS.PHASECHK.TRANS64.TRYWAIT P0, [R0+URZ+0x28c20], R3 ;  /* 0x028c2003000075a7 */ /* 0x001064000800017f */
[----:B-1----:R-:W-:Y:S05]  /*206c0*/  @!P0 NANOSLEEP.SYNCS 0x989680 ;  /* 0x009896800000895d */ /* 0x002fea0003900000 */
[----:B------:R-:W1:Y:S02]  /*206d0*/  @!P0 SYNCS.PHASECHK.TRANS64 P0, [R0+URZ+0x28c20], R3 ;  /* 0x028c2003000085a7 */ /* 0x000e64000800007f */
[----:B-1----:R-:W-:Y:S05]  /*206e0*/  @!P0 BRA `(.L_x_8004) ;  /* 0xfffffffc00f08947 */ /* 0x002fea000383ffff */
[----:B------:R-:W-:Y:S05]  /*206f0*/  BRA `(.L_x_8103) ;  /* 0xffffffd800687947 */ /* 0x000fea000383ffff */
.L_x_8005:
        /* <DEDUP_REMOVED lines=11> */
.L_x_8105:
[----:B------:R-:W-:Y:S05]  /*207b0*/  BSYNC B0 ;  /* 0x0000000000007941 */ /* 0x000fea0003800000 */
.L_x_8104:
[----:B------:R-:W-:Y:S05]  /*207c0*/  BRA `(.L_x_8106) ;  /* 0xffffffd800507947 */ /* 0x000fea000383ffff */
.L_x_8006:
[----:B------:R-:W-:Y:S01]  /*207d0*/  BSSY B0, `(.L_x_8107) ;  /* 0x0000006000007945 */ /* 0x000fe20003800000 */
[----:B------:R-:W-:-:S07]  /*207e0*/  IMAD.MOV.U32 R15, RZ, RZ, -0x1 ;  /* 0xffffffffff0f7424 */ /* 0x000fce00078e00ff */
[----:B01----:R-:W-:Y:S05]  /*207f0*/  WARPSYNC.COLLECTIVE R15, `(.L_x_8108) ;  /* 0x000000000f0c7348 */ /* 0x003fea0003c00000 */
[----:B------:R-:W-:Y:S02]  /*20800*/  ELECT P6, UR62, PT ;  /* 0x00000000003e782f */ /* 0x000fe400038c0000 */
[----:B------:R-:W-:Y:S01]  /*20810*/  MOV R14, UR62 ;  /* 0x0000003e000e7c02 */ /* 0x000fe20008000f00 */
[----:B01----:R-:W-:Y:S10]  /*20820*/  ENDCOLLECTIVE ;  /* 0x000000000000791b */ /* 0x003ff40003800000 */
.L_x_8108:
[----:B------:R-:W-:Y:S05]  /*20830*/  BSYNC B0 ;  /* 0x0000000000007941 */ /* 0x000fea0003800000 */
.L_x_8107:
[----:B------:R-:W-:Y:S05]  /*20840*/  BRA `(.L_x_8109) ;  /* 0xffffffd800447947 */ /* 0x000fea000383ffff */
.L_x_8008:
[----:B0-----:R0:W1:Y:S02]  /*20850*/  SYNCS.PHASECHK.TRANS64.TRYWAIT P0, [R6+URZ], R5 ;  /* 0x00000005060075a7 */ /* 0x001064000800017f */
[----:B-1----:R-:W-:Y:S05]  /*20860*/  @!P0 NANOSLEEP.SYNCS 0x989680 ;  /* 0x009896800000895d */ /* 0x002fea0003900000 */
[----:B------:R-:W1:Y:S02]  /*20870*/  @!P0 SYNCS.PHASECHK.TRANS64 P0, [R6+URZ], R5 ;  /* 0x00000005060085a7 */ /* 0x000e64000800007f */
[----:B-1----:R-:W-:Y:S05]  /*20880*/  @!P0 BRA `(.L_x_8008) ;  /* 0xfffffffc00f08947 */ /* 0x002fea000383ffff */
[----:B------:R-:W-:Y:S05]  /*20890*/  BRA `(.L_x_8110) ;  /* 0xffffffd800807947 */ /* 0x000fea000383ffff */
.L_x_8009:
[----:B-1----:R1:W2:Y:S02]  /*208a0*/  SYNCS.PHASECHK.TRANS64.TRYWAIT P0, [R7+URZ], R2 ;  /* 0x00000002070075a7 */ /* 0x0022a4000800017f */
[----:B--2---:R-:W-:Y:S05]  /*208b0*/  @!P0 NANOSLEEP.SYNCS 0x989680 ;  /* 0x009896800000895d */ /* 0x004fea0003900000 */
[----:B------:R-:W2:Y:S02]  /*208c0*/  @!P0 SYNCS.PHASECHK.TRANS64 P0, [R7+URZ], R2 ;  /* 0x00000002070085a7 */ /* 0x000ea4000800007f */
[----:B--2---:R-:W-:Y:S05]  /*208d0*/  @!P0 BRA `(.L_x_8009) ;  /* 0xfffffffc00f08947 */ /* 0x004fea000383ffff */
[----:B------:R-:W-:Y:S05]  /*208e0*/  BRA `(.L_x_8111) ;  /* 0xffffffd800747947 */ /* 0x000fea000383ffff */
.L_x_8011:
[----:B--2---:R2:W3:Y:S02]  /*208f0*/  SYNCS.PHASECHK.TRANS64.TRYWAIT P0, [R4+URZ], R5 ;  /* 0x00000005040075a7 */ /* 0x0044e4000800017f */
[----:B---3--:R-:W-:Y:S05]  /*20900*/  @!P0 NANOSLEEP.SYNCS 0x989680 ;  /* 0x009896800000895d */ /* 0x008fea0003900000 */
[----:B------:R-:W3:Y:S02]  /*20910*/  @!P0 SYNCS.PHASECHK.TRANS64 P0, [R4+URZ], R5 ;  /* 0x00000005040085a7 */ /* 0x000ee4000800007f */
[----:B---3--:R-:W-:Y:S05]  /*20920*/  @!P0 BRA `(.L_x_8011) ;  /* 0xfffffffc00f08947 */ /* 0x008fea000383ffff */
[----:B------:R-:W-:Y:S05]  /*20930*/  BRA `(.L_x_8112) ;  /* 0xffffffd8007c7947 */ /* 0x000fea000383ffff */
.L_x_8113:
        /* <DEDUP_REMOVED lines=12> */
.L_x_15011:


//--------------------- .text._ZN7cutlass13device_kernelIN5flash11enable_sm90INS1_16FlashAttnFwdSm90INS1_25CollectiveMainloopFwdSm90ILi2EN4cute5tupleIJNS5_1CILi1EEES8_S8_EEENS6_IJNS7_ILi64EEESA_SA_EEELi512ENS_6half_tEfNS_4arch4Sm90ELb1ELb0ELb0ELb1ELb0ELb0ELb1ELb0ELb0ELb1ELb1ELb0EEENS1_21CollectiveEpilogueFwdINS6_IJSA_NS7_ILi512EEESA_EEES9_SC_SE_Li256ELb1ELb1ELb1ELb0EEENS1_36VarlenDynamicPersistentTileSchedulerILi64ELi64ELi256ELi128ELb1ELb1ELb1ELb1ELb1ELb1EEEEEEEEEvNT_6ParamsE --------------------------
	.section	.text._ZN7cutlass13device_kernelIN5flash11enable_sm90INS1_16FlashAttnFwdSm90INS1_25CollectiveMainloopFwdSm90ILi2EN4cute5tupleIJNS5_1CILi1EEES8_S8_EEENS6_IJNS7_ILi64EEESA_SA_EEELi512ENS_6half_tEfNS_4arch4Sm90ELb1ELb0ELb0ELb1ELb0ELb0ELb1ELb0ELb0ELb1ELb1ELb0EEENS1_21CollectiveEpilogueFwdINS6_IJSA_NS7_ILi512EEESA_EEES9_SC_SE_Li256ELb1ELb1ELb1ELb0EEENS1_36VarlenDynamicPersistentTileSchedulerILi64ELi64ELi256ELi128ELb1ELb1ELb1ELb1ELb1ELb1EEEEEEEEEvNT_6ParamsE,"ax",@progbits
	.align	128
.text._ZN7cutlass13device_kernelIN5flash11enable_sm90INS1_16FlashAttnFwdSm90INS1_25CollectiveMainloopFwdSm90ILi2EN4cute5tupleIJNS5_1CILi1EEES8_S8_EEENS6_IJNS7_ILi64EEESA_SA_EEELi512ENS_6half_tEfNS_4arch4Sm90ELb1ELb0ELb0ELb1ELb0ELb0ELb1ELb0ELb0ELb1ELb1ELb0EEENS1_21CollectiveEpilogueFwdINS6_IJSA_NS7_ILi512EEESA_EEES9_SC_SE_Li256ELb1ELb1ELb1ELb0EEENS1_36VarlenDynamicPersistentTileSchedulerILi64ELi64ELi256ELi128ELb1ELb1ELb1ELb1ELb1ELb1EEEEEEEEEvNT_6ParamsE:
        .type           _ZN7cutlass13device_kernelIN5flash11enable_sm90INS1_16FlashAttnFwdSm90INS1_25CollectiveMainloopFwdSm90ILi2EN4cute5tupleIJNS5_1CILi1EEES8_S8_EEENS6_IJNS7_ILi64EEESA_SA_EEELi512ENS_6half_tEfNS_4arch4Sm90ELb1ELb0ELb0ELb1ELb0ELb0ELb1ELb0ELb0ELb1ELb1ELb0EEENS1_21CollectiveEpilogueFwdINS6_IJSA_NS7_ILi512EEESA_EEES9_SC_SE_Li256ELb1ELb1ELb1ELb0EEENS1_36VarlenDynamicPersistentTileSchedulerILi64ELi64ELi256ELi128ELb1ELb1ELb1ELb1ELb1ELb1EEEEEEEEEvNT_6ParamsE,@function
        .size           _ZN7cutlass13device_kernelIN5flash11enable_sm90INS1_16FlashAttnFwdSm90INS1_25CollectiveMainloopFwdSm90ILi2EN4cute5tupleIJNS5_1CILi1EEES8_S8_EEENS6_IJNS7_ILi64EEESA_SA_EEELi512ENS_6half_tEfNS_4arch4Sm90ELb1ELb0ELb0ELb1ELb0ELb0ELb1ELb0ELb0ELb1ELb1ELb0EEENS1_21CollectiveEpilogueFwdINS6_IJSA_NS7_ILi512EEESA_EEES9_SC_SE_Li256ELb1ELb1ELb1ELb0EEENS1_36VarlenDynamicPersistentTileSchedulerILi64ELi64ELi256ELi128ELb1ELb1ELb1ELb1ELb1ELb1EEEEEEEEEvNT_6ParamsE,(.L_x_15012 - _ZN7cutlass13device_kernelIN5flash11enable_sm90INS1_16FlashAttnFwdSm90INS1_25CollectiveMainloopFwdSm90ILi2EN4cute5tupleIJNS5_1CILi1EEES8_S8_EEENS6_IJNS7_ILi64EEESA_SA_EEELi512ENS_6half_tEfNS_4arch4Sm90ELb1ELb0ELb0ELb1ELb0ELb0ELb1ELb0ELb0ELb1ELb1ELb0EEENS1_21CollectiveEpilogueFwdINS6_IJSA_NS7_ILi512EEESA_EEES9_SC_SE_Li256ELb1ELb1ELb1ELb0EEENS1_36VarlenDynamicPersistentTileSchedulerILi64ELi64ELi256ELi128ELb1ELb1ELb1ELb1ELb1ELb1EEEEEEEEEvNT_6ParamsE)
        .other          _ZN7cutlass13device_kernelIN5flash11enable_sm90INS1_16FlashAttnFwdSm90INS1_25CollectiveMainloopFwdSm90ILi2EN4cute5tupleIJNS5_1CILi1EEES8_S8_EEENS6_IJNS7_ILi64EEESA_SA_EEELi512ENS_6half_tEfNS_4arch4Sm90ELb1ELb0ELb0ELb1ELb0ELb0ELb1ELb0ELb0ELb1ELb1ELb0EEENS1_21CollectiveEpilogueFwdINS6_IJSA_NS7_ILi512EEESA_EEES9_SC_SE_Li256ELb1ELb1ELb1ELb0EEENS1_36VarlenDynamicPersistentTileSchedulerILi64ELi64ELi256ELi128ELb1ELb1ELb1ELb1ELb1ELb1EEEEEEEEEvNT_6ParamsE,@"STO_CUDA_ENTRY STV_DEFAULT"
_ZN7cutlass13device_kernelIN5flash11enable_sm90INS1_16FlashAttnFwdSm90INS1_25CollectiveMainloopFwdSm90ILi2EN4cute5tupleIJNS5_1CILi1EEES8_S8_EEENS6_IJNS7_ILi64EEESA_SA_EEELi512ENS_6half_tEfNS_4arch4Sm90ELb1ELb0ELb0ELb1ELb0ELb0ELb1ELb0ELb0ELb1ELb1ELb0EEENS1_21CollectiveEpilogueFwdINS6_IJSA_NS7_ILi512EEESA_EEES9_SC_SE_Li256ELb1ELb1ELb1ELb0EEENS1_36VarlenDynamicPersistentTileSchedulerILi64ELi64ELi256ELi128ELb1ELb1ELb1ELb1ELb1ELb1EEEEEEEEEvNT_6ParamsE:
        /* <DEDUP_REMOVED lines=18> */
.L_x_8115:
[----:B------:R-:W-:Y:S05]  /*0120*/  BSYNC B0 ;  /* 0x0000000000007941 */ /* 0x000fea0003800000 */
.L_x_8114:
        /* <DEDUP_REMOVED lines=39> */
.L_x_8116:
        /* <DEDUP_REMOVED lines=22> */
.L_x_8117:
        /* <DEDUP_REMOVED lines=18> */
.L_x_8118:
        /* <DEDUP_REMOVED lines=22> */
.L_x_8119:
        /* <DEDUP_REMOVED lines=22> */
.L_x_8120:
[----:B------:R-:W-:Y:S01]  /*08e0*/  PLOP3.LUT P0, PT, PT, PT, UP0, 0x80, 0x0 ;  /* 0x000000000000781c */ /* 0x000fe20003f0f008 */
[----:B------:R-:W-:Y:S01]  /*08f0*/  UMOV UR36, 0x1 ;  /* 0x0000000100247882 */ /* 0x000fe20000000000 */
[----:B------:R-:W-:Y:S01]  /*0900*/  NOP ;  /* 0x0000000000007918 */ /* 0x000fe20000000000 */
[----:B------:R-:W-:Y:S01]  /*0910*/  USEL UR36, UR36, 0x2, !UP0 ;  /* 0x0000000224247887 */ /* 0x000fe2000c000000 */
[----:B------:R-:W-:Y:S01]  /*0920*/  ULDC.64 UR38, c[0x0][0x208] ;  /* 0x0000820000267ab9 */ /* 0x000fe20000000a00 */
[----:B0123--:R-:W-:Y:S08]  /*0930*/  BAR.SYNC.DEFER_BLOCKING 0x0 ;  /* 0x0000000000007b1d */ /* 0x00fff00000010000 */
[----:B------:R-:W-:Y:S05]  /*0940*/  @!P0 BRA `(.L_x_8121) ;  /* 0x0000011400a48947 */ /* 0x000fea0003800000 */
.L_x_8122:
        /* <DEDUP_REMOVED lines=25> */
[----:B------:R-:W-:-:S03]  /*0ae0*/  UMOV UR40, URZ ;  /* 0x0000003f00287c82 */ /* 0x000fc60008000000 */
        /* <DEDUP_REMOVED lines=8> */
[----:B------:R-:W-:Y:S01]  /*0b70*/  LEA.HI R0, R0, R7, RZ, 0x1 ;  /* 0x0000000700007211 */ /* 0x000fe200078f08ff */
[----:B------:R-:W-:Y:S01]  /*0b80*/  IMAD.IADD R3, R6, 0x1, -R3 ;  /* 0x0000000106037824 */ /* 0x000fe200078e0a03 */
[----:B------:R-:W-:Y:S01]  /*0b90*/  LOP3.LUT R13, R8, 0xfffffff8, RZ, 0xc0, !PT ;  /* 0xfffffff8080d7812 */ /* 0x000fe200078ec0ff */
[C---:B------:R-:W-:Y:S01]  /*0ba0*/  IMAD.IADD R15, R6.reuse, 0x1, -R15 ;  /* 0x00000001060f7824 */ /* 0x040fe200078e0a0f */
[----:B------:R-:W-:Y:S02]  /*0bb0*/  LOP3.LUT R11, R5, 0xffffff80, RZ, 0xc0, !PT ;  /* 0xffffff80050b7812 */ /* 0x000fe400078ec0ff */
[--C-:B------:R-:W-:Y:S01]  /*0bc0*/  SHF.R.S32.HI R4, RZ, 0x5, R2.reuse ;  /* 0x00000005ff047819 */ /* 0x100fe20000011402 */
[C---:B------:R-:W-:Y:S01]  /*0bd0*/  IMAD.IADD R13, R6.reuse, 0x1, -R13 ;  /* 0x00000001060d7824 */ /* 0x040fe200078e0a0d */
[----:B------:R-:W-:Y:S01]  /*0be0*/  SHF.R.S32.HI R9, RZ, 0x1f, R2 ;  /* 0x0000001fff097819 */ /* 0x000fe20000011402 */
[----:B------:R-:W-:Y:S01]  /*0bf0*/  IMAD.IADD R11, R6, 0x1, -R11 ;  /* 0x00000001060b7824 */ /* 0x000fe200078e0a0b */
[----:B------:R-:W-:-:S02]  /*0c00*/  LOP3.LUT R0, R0, 0x1ffffffe, RZ, 0xc0, !PT ;  /* 0x1ffffffe00007812 */ /* 0x000fc400078ec0ff */
[----:B------:R-:W-:Y:S02]  /*0c10*/  SHF.R.S32.HI R2, RZ, 0x1f, R3 ;  /* 0x0000001fff027819 */ /* 0x000fe40000011403 */
[----:B------:R-:W-:Y:S01]  /*0c20*/  LEA.HI R9, R9, R4, RZ, 0x2 ;  /* 0x0000000409097211 */ /* 0x000fe200078f10ff */
[----:B------:R-:W-:Y:S01]  /*0c30*/  IMAD.IADD R0, R7, 0x1, -R0 ;  /* 0x0000000107007824 */ /* 0x000fe200078e0a00 */
[----:B------:R-:W-:Y:S02]  /*0c40*/  LEA.HI R6, R15, R15, RZ, 0x1 ;  /* 0x0000000f0f067211 */ /* 0x000fe400078f08ff */
[----:B------:R-:W-:Y:S01]  /*0c50*/  LEA.HI R7, R2, R3, RZ, 0x3 ;  /* 0x0000000302077211 */ /* 0x000fe200078f18ff */
[----:B------:R-:W-:Y:S01]  /*0c60*/  IMAD.SHL.U32 R0, R0, 0x8, RZ ;  /* 0x0000000800007824 */ /* 0x000fe200078e00ff */
[----:B------:R-:W-:Y:S02]  /*0c70*/  SHF.R.S32.HI R230, RZ, 0x7, R5 ;  /* 0x00000007ffe67819 */ /* 0x000fe40000011405 */
[----:B------:R-:W-:-:S02]  /*0c80*/  LOP3.LUT R9, R9, 0x3ffffc, RZ, 0xc0, !PT ;  /* 0x003ffffc09097812 */ /* 0x000fc400078ec0ff */
[----:B------:R-:W-:Y:S01]  /*0c90*/  LOP3.LUT R6, R6, 0x1ffffffe, RZ, 0xc0, !PT ;  /* 0x1ffffffe06067812 */ /* 0x000fe200078ec0ff */
[----:B------:R-:W-:Y:S01]  /*0ca0*/  IMAD R10, R230, 0x100, R3 ;  /* 0x00000100e60a7824 */ /* 0x000fe200078e0203 */
[----:B------:R-:W-:Y:S01]  /*0cb0*/  SHF.R.S32.HI R2, RZ, 0x1f, R11 ;  /* 0x0000001fff027819 */ /* 0x000fe2000001140b */
[----:B------:R-:W-:Y:S01]  /*0cc0*/  IMAD.IADD R9, R4, 0x1, -R9 ;  /* 0x0000000104097824 */ /* 0x000fe200078e0a09 */
[C---:B------:R-:W-:Y:S01]  /*0cd0*/  LOP3.LUT R8, R7.reuse, 0xfffffff8, RZ, 0xc0, !PT ;  /* 0xfffffff807087812 */ /* 0x040fe200078ec0ff */
[----:B------:R-:W-:Y:S01]  /*0ce0*/  IMAD.SHL.U32 R7, R7, 0x40, RZ ;  /* 0x0000004007077824 */ /* 0x000fe200078e00ff */
[----:B------:R-:W-:Y:S01]  /*0cf0*/  LEA.HI R5, R5, R230, RZ, 0x1 ;  /* 0x000000e605057211 */ /* 0x000fe200078f08ff */
[----:B------:R-:W-:Y:S01]  /*0d00*/  IMAD.IADD R15, R15, 0x1, -R6 ;  /* 0x000000010f0f7824 */ /* 0x000fe200078e0a06 */
[CC--:B------:R-:W-:Y:S01]  /*0d10*/  LEA.HI R6, R2.reuse, R11.reuse, RZ, 0x2 ;  /* 0x0000000b02067211 */ /* 0x0c0fe200078f10ff */
[----:B------:R-:W-:Y:S01]  /*0d20*/  IMAD.IADD R8, R3, 0x1, -R8 ;  /* 0x0000000103087824 */ /* 0x000fe200078e0a08 */
[----:B------:R-:W-:Y:S01]  /*0d30*/  LEA.HI R3, R2, R11, RZ, 0x5 ;  /* 0x0000000b02037211 */ /* 0x000fe200078f28ff */
[----:B------:R-:W-:Y:S01]  /*0d40*/  IMAD R17, R9, 0x10, R10 ;  /* 0x0000001009117824 */ /* 0x000fe200078e020a */
[----:B------:R-:W-:-:S02]  /*0d50*/  LOP3.LUT R9, R7, 0x7ffffe00, RZ, 0xc0, !PT ;  /* 0x7ffffe0007097812 */ /* 0x000fc400078ec0ff */
[----:B------:R-:W-:Y:S02]  /*0d60*/  LOP3.LUT R10, R6, 0x7ffffffc, RZ, 0xc0, !PT ;  /* 0x7ffffffc060a7812 */ /* 0x000fe400078ec0ff */
[--C-:B------:R-:W-:Y:S01]  /*0d70*/  SHF.R.S32.HI R2, RZ, 0x2, R6.reuse ;  /* 0x00000002ff027819 */ /* 0x100fe20000011406 */
[----:B------:R-:W-:Y:S01]  /*0d80*/  IMAD R4, R4, 0x400, R9 ;  /* 0x0000040004047824 */ /* 0x000fe200078e0209 */
[----:B------:R-:W-:Y:S01]  /*0d90*/  SHF.R.S32.HI R7, RZ, 0x1f, R6 ;  /* 0x0000001fff077819 */ /* 0x000fe20000011406 */
[----:B------:R-:W-:Y:S01]  /*0da0*/  IMAD.SHL.U32 R6, R8, 0x40, RZ ;  /* 0x0000004008067824 */ /* 0x000fe200078e00ff */
[----:B------:R-:W-:Y:S01]  /*0db0*/  LOP3.LUT R5, R5, 0xfffffe, RZ, 0xc0, !PT ;  /* 0x00fffffe05057812 */ /* 0x000fe200078ec0ff */
[----:B------:R-:W-:Y:S01]  /*0dc0*/  IMAD.IADD R10, R11, 0x1, -R10 ;  /* 0x000000010b0a7824 */ /* 0x000fe200078e0a0a */
[----:B------:R-:W-:Y:S02]  /*0dd0*/  LEA.HI R7, R7, R2, RZ, 0x3 ;  /* 0x0000000207077211 */ /* 0x000fe400078f18ff */
[----:B------:R-:W-:Y:S01]  /*0de0*/  LOP3.LUT R9, R6, 0x1c0, RZ, 0xc0, !PT ;  /* 0x000001c006097812 */ /* 0x000fe200078ec0ff */
[----:B------:R-:W-:Y:S01]  /*0df0*/  IMAD.IADD R5, R230, 0x1, -R5 ;  /* 0x00000001e6057824 */ /* 0x000fe200078e0a05 */
[----:B------:R-:W-:Y:S01]  /*0e00*/  LOP3.LUT R7, R7, 0xfffffff8, RZ, 0xc0, !PT ;  /* 0xfffffff807077812 */ /* 0x000fe200078ec0ff */
[--C-:B------:R-:W-:Y:S01]  /*0e10*/  IMAD.U32 R6, R17, 0x40, R0.reuse ;  /* 0x0000004011067824 */ /* 0x100fe200078e0000 */
[----:B------:R-:W-:Y:S01]  /*0e20*/  LOP3.LUT R0, R9, 0x8, R0, 0xf8, !PT ;  /* 0x0000000809007812 */ /* 0x000fe200078ef800 */
[----:B------:R-:W-:Y:S01]  /*0e30*/  IMAD.SHL.U32 R11, R5, 0x100, RZ ;  /* 0x00000100050b7824 */ /* 0x000fe200078e00ff */
[----:B------:R-:W-:Y:S01]  /*0e40*/  SHF.R.U32.HI R9, RZ, 0x3, R9 ;  /* 0x00000003ff097819 */ /* 0x000fe20000011609 */
[----:B------:R-:W-:Y:S01]  /*0e50*/  IMAD.SHL.U32 R189, R10, 0x2, RZ ;  /* 0x000000020abd7824 */ /* 0x000fe200078e00ff */
[----:B------:R0:W-:Y:S01]  /*0e60*/  STL [R1+0x6c], R6 ;  /* 0x00006c0601007387 */ /* 0x0001e20000100800 */
[----:B------:R-:W-:Y:S01]  /*0e70*/  R2P PR, R8, 0x6 ;  /* 0x0000000608007804 */ /* 0x000fe20000000000 */
[----:B------:R-:W-:Y:S01]  /*0e80*/  IMAD.SHL.U32 R17, R13, 0x8, RZ ;  /* 0x000000080d117824 */ /* 0x000fe200078e00ff */
[----:B------:R-:W-:Y:S01]  /*0e90*/  LOP3.LUT R9, R0, R9, RZ, 0x3c, !PT ;  /* 0x0000000900097212 */ /* 0x000fe200078e3cff */
[----:B------:R1:W-:Y:S01]  /*0ea0*/  STL [R1+0x68], R11 ;  /* 0x0000680b01007387 */ /* 0x0003e20000100800 */
[----:B------:R-:W-:Y:S01]  /*0eb0*/  IMAD.IADD R22, R189, 0x1, R11 ;  /* 0x00000001bd167824 */ /* 0x000fe200078e020b */
[----:B------:R-:W-:Y:S01]  /*0ec0*/  SHF.R.S32.HI R3, RZ, 0x5, R3 ;  /* 0x00000005ff037819 */ /* 0x000fe20000011403 */
[----:B------:R-:W-:Y:S01]  /*0ed0*/  IMAD.IADD R18, R2, 0x1, -R7 ;  /* 0x0000000102127824 */ /* 0x000fe200078e0a07 */
[----:B------:R-:W-:Y:S01]  /*0ee0*/  SEL R185, R185, 0xffffffe0, !P1 ;  /* 0xffffffe0b9b97807 */ /* 0x000fe20004800000 */
[----:B------:R-:W-:Y:S01]  /*0ef0*/  IMAD.IADD R9, R4, 0x1, R9 ;  /* 0x0000000104097824 */ /* 0x000fe200078e0209 */
[----:B------:R-:W-:Y:S01]  /*0f00*/  SHF.R.S32.HI R0, RZ, 0x1f, R22 ;  /* 0x0000001fff007819 */ /* 0x000fe20000011416 */
[----:B------:R-:W-:-:S02]  /*0f10*/  VIADD R194, R17, 0x40 ;  /* 0x0000004011c27836 */ /* 0x000fc40000000000 */
[C---:B------:R-:W-:Y:S02]  /*0f20*/  VIADD R227, R22.reuse, 0x8 ;  /* 0x0000000816e37836 */ /* 0x040fe40000000000 */
[C---:B------:R-:W-:Y:S02]  /*0f30*/  VIADD R226, R22.reuse, 0x10 ;  /* 0x0000001016e27836 */ /* 0x040fe40000000000 */
[C---:B------:R-:W-:Y:S01]  /*0f40*/  VIADD R224, R22.reuse, 0x20 ;  /* 0x0000002016e07836 */ /* 0x040fe20000000000 */
[----:B------:R-:W-:Y:S01]  /*0f50*/  SHF.R.S32.HI R0, RZ, 0x1f, R227 ;  /* 0x0000001fff007819 */ /* 0x000fe200000114e3 */
[----:B------:R-:W-:Y:S02]  /*0f60*/  IMAD R23, R9, 0x2, R16 ;  /* 0x0000000209177824 */ /* 0x000fe400078e0210 */
[C---:B------:R-:W-:Y:S01]  /*0f70*/  VIADD R225, R22.reuse, 0x18 ;  /* 0x0000001816e17836 */ /* 0x040fe20000000000 */
[----:B------:R-:W-:Y:S01]  /*0f80*/  SHF.R.S32.HI R0, RZ, 0x1f, R224 ;  /* 0x0000001fff007819 */ /* 0x000fe200000114e0 */
[----:B------:R-:W-:-:S02]  /*0f90*/  VIADD R223, R22, 0x28 ;  /* 0x0000002816df7836 */ /* 0x000fc40000000000 */
        /* <DEDUP_REMOVED lines=61> */
[----:B0-----:R-:W-:-:S02]  /*1370*/  IMAD.MOV.U32 R6, RZ, RZ, R14 ;  /* 0x000000ffff067224 */ /* 0x001fc400078e000e */
[----:B------:R-:W-:Y:S02]  /*1380*/  IMAD.MOV.U32 R2, RZ, RZ, RZ ;  /* 0x000000ffff027224 */ /* 0x000fe400078e00ff */
[----:B------:R-:W-:Y:S02]  /*1390*/  VIADD R193, R17, 0x80 ;  /* 0x0000008011c17836 */ /* 0x000fe40000000000 */
[----:B------:R-:W-:Y:S02]  /*13a0*/  IMAD R190, R15, 0x8, R18 ;  /* 0x000000080fbe7824 */ /* 0x000fe400078e0212 */
[----:B-1----:R-:W-:-:S07]  /*13b0*/  IMAD.IADD R185, R185, 0x1, R184 ;  /* 0x00000001b9b97824 */ /* 0x002fce00078e02b8 */
.L_x_8178:
[----:B------:R-:W-:Y:S01]  /*13c0*/  ULDC.64 UR6, c[0x0][0xd88] ;  /* 0x0003620000067ab9 */ /* 0x000fe20000000a00 */
[----:B------:R-:W-:Y:S01]  /*13d0*/  ULDC.64 UR8, c[0x0][0xb10] ;  /* 0x0002c40000087ab9 */ /* 0x000fe20000000a00 */
[----:B------:R-:W-:Y:S01]  /*13e0*/  UIMAD.WIDE UR6, UR5, 0x4, UR6 ;  /* 0x00000004050678a5 */ /* 0x000fe2000f8e0206 */
[----:B0-----:R-:W0:Y:S05]  /*13f0*/  LDC R188, c[0x0][0x288] ;  /* 0x0000a200ffbc7b82 */ /* 0x001e2a0000000800 */
[----:B-1234-:R-:W-:Y:S02]  /*1400*/  IMAD.U32 R8, RZ, RZ, UR6 ;  /* 0x00000006ff087e24 */ /* 0x01efe4000f8e00ff */
[----:B------:R-:W-:Y:S01]  /*1410*/  IMAD.U32 R9, RZ, RZ, UR7 ;  /* 0x00000007ff097e24 */ /* 0x000fe2000f8e00ff */
[----:B------:R-:W-:Y:S01]  /*1420*/  ULDC.64 UR6, c[0x0][0xb20] ;  /* 0x0002c80000067ab9 */ /* 0x000fe20000000a00 */
[----:B-----5:R-:W1:Y:S03]  /*1430*/  LDC.64 R12, c[0x0][0x418] ;  /* 0x00010600ff0c7b82 */ /* 0x020e660000000a00 */
[----:B------:R-:W2:Y:S01]  /*1440*/  LDG.E R191, desc[UR38][R8.64] ;  /* 0x0000002608bf7981 */ /* 0x000ea2000c1e1900 */
[----:B------:R-:W-:Y:S01]  /*1450*/  ISETP.NE.U32.AND P1, PT, RZ, UR6, PT ;  /* 0x00000006ff007c0c */ /* 0x000fe2000bf25070 */
[----:B------:R-:W-:Y:S01]  /*1460*/  IMAD.MOV.U32 R10, RZ, RZ, RZ ;  /* 0x000000ffff0a7224 */ /* 0x000fe200078e00ff */
[----:B------:R-:W-:-:S02]  /*1470*/  ISETP.NE.U32.AND P0, PT, RZ, UR8, PT ;  /* 0x00000008ff007c0c */ /* 0x000fc4000bf05070 */
[----:B------:R-:W-:Y:S01]  /*1480*/  ISETP.NE.AND.EX P1, PT, RZ, UR7, PT, P1 ;  /* 0x00000007ff007c0c */ /* 0x000fe2000bf25310 */
[----:B------:R-:W3:Y:S01]  /*1490*/  LDC R3, c[0x0][0x424] ;  /* 0x00010900ff037b82 */ /* 0x000ee20000000800 */
[----:B------:R-:W-:-:S07]  /*14a0*/  ISETP.NE.AND.EX P0, PT, RZ, UR9, PT, P0 ;  /* 0x00000009ff007c0c */ /* 0x000fce000bf05300 */
[----:B------:R-:W4:Y:S01]  /*14b0*/  LDC R14, c[0x0][0x2f0] ;  /* 0x0000bc00ff0e7b82 */ /* 0x000f220000000800 */
[----:B--2---:R-:W-:-:S03]  /*14c0*/  SHF.R.S32.HI R196, RZ, 0x1f, R191 ;  /* 0x0000001fffc47819 */ /* 0x004fc600000114bf */
[----:B------:R-:W-:-:S04]  /*14d0*/  @P1 LEA R4, P2, R191, UR6, 0x2 ;  /* 0x00000006bf041c11 */ /* 0x000fc8000f8410ff */
[C---:B------:R-:W-:Y:S02]  /*14e0*/  @P1 LEA.HI.X R5, R191.reuse, UR7, R196, 0x2, P2 ;  /* 0x00000007bf051c11 */ /* 0x040fe400090f14c4 */
[----:B------:R-:W-:-:S03]  /*14f0*/  @P0 LEA R8, P2, R191, UR8, 0x2 ;  /* 0x00000008bf080c11 */ /* 0x000fc6000f8410ff */
[----:B------:R2:W5:Y:S01]  /*1500*/  @P1 LDG.E R10, desc[UR38][R4.64] ;  /* 0x00000026040a1981 */ /* 0x000562000c1e1900 */
[----:B------:R-:W-:Y:S01]  /*1510*/  @P0 LEA.HI.X R9, R191, UR9, R196, 0x2, P2 ;  /* 0x00000009bf090c11 */ /* 0x000fe200090f14c4 */
[----:B------:R-:W-:-:S04]  /*1520*/  ULDC.64 UR8, c[0x0][0xb18] ;  /* 0x0002c60000087ab9 */ /* 0x000fc80000000a00 */
[----:B0-----:R2:W5:Y:S01]  /*1530*/  @P0 LDG.E R188, desc[UR38][R8.64] ;  /* 0x0000002608bc0981 */ /* 0x001562000c1e1900 */
[----:B-1----:R-:W-:Y:S02]  /*1540*/  ISETP.NE.U32.AND P1, PT, R12, RZ, PT ;  /* 0x000000ff0c00720c */ /* 0x002fe40003f25070 */
[----:B------:R-:W-:Y:S02]  /*1550*/  ISETP.NE.U32.AND P2, PT, RZ, UR8, PT ;  /* 0x00000008ff007c0c */ /* 0x000fe4000bf45070 */
[C---:B------:R-:W-:Y:S02]  /*1560*/  LOP3.LUT R0, R6.reuse, 0xff000000, RZ, 0xc0, !PT ;  /* 0xff00000006007812 */ /* 0x040fe400078ec0ff */
[----:B------:R-:W-:Y:S02]  /*1570*/  ISETP.NE.AND.EX P1, PT, R13, RZ, PT, P1 ;  /* 0x000000ff0d00720c */ /* 0x000fe40003f25310 */
[----:B------:R-:W-:Y:S02]  /*1580*/  ISETP.NE.AND.EX P2, PT, RZ, UR9, PT, P2 ;  /* 0x00000009ff007c0c */ /* 0x000fe4000bf45320 */
[----:B------:R-:W-:-:S02]  /*1590*/  LOP3.LUT R192, R6, 0xffff, RZ, 0xc0, !PT ;  /* 0x0000ffff06c07812 */ /* 0x000fc400078ec0ff */
[----:B------:R-:W-:Y:S02]  /*15a0*/  LOP3.LUT R195, R6, 0xff0000, RZ, 0xc0, !PT ;  /* 0x00ff000006c37812 */ /* 0x000fe400078ec0ff */
[----:B------:R-:W-:Y:S02]  /*15b0*/  SHF.R.U32.HI R0, RZ, 0x8, R0 ;  /* 0x00000008ff007819 */ /* 0x000fe40000011600 */
[----:B---3--:R-:W-:Y:S01]  /*15c0*/  SEL R3, R3, 0x1, P1 ;  /* 0x0000000103037807 */ /* 0x008fe20000800000 */
[----:B--2-4-:R-:W-:Y:S06]  /*15d0*/  @P0 BRA `(.L_x_8123) ;  /* 0x0000000000240947 */ /* 0x014fec0003800000 */
        /* <DEDUP_REMOVED lines=9> */
.L_x_8123:
[----:B------:R-:W-:Y:S01]  /*1670*/  LEA.HI R195, R195, R0, RZ, 0x10 ;  /* 0x00000000c3c37211 */ /* 0x000fe200078f80ff */
[----:B------:R-:W-:Y:S01]  /*1680*/  IMAD R187, R3, R14, RZ ;  /* 0x0000000e03bb7224 */ /* 0x000fe200078e02ff */
[----:B------:R-:W-:Y:S06]  /*1690*/  @!P2 BRA `(.L_x_8124) ;  /* 0x000000000010a947 */ /* 0x000fec0003800000 */
[----:B------:R-:W-:-:S04]  /*16a0*/  LEA R4, P0, R191, UR8, 0x2 ;  /* 0x00000008bf047c11 */ /* 0x000fc8000f8010ff */
[----:B------:R-:W-:-:S05]  /*16b0*/  LEA.HI.X R5, R191, UR9, R196, 0x2, P0 ;  /* 0x00000009bf057c11 */ /* 0x000fca00080f14c4 */
[----:B------:R0:W5:Y:S01]  /*16c0*/  LDG.E R187, desc[UR38][R4.64] ;  /* 0x0000002604bb7981 */ /* 0x000162000c1e1900 */
[----:B------:R-:W-:Y:S05]  /*16d0*/  BRA `(.L_x_8125) ;  /* 0x0000000000247947 */ /* 0x000fea0003800000 */
.L_x_8124:
        /* <DEDUP_REMOVED lines=9> */
.L_x_8125:
[----:B------:R-:W-:Y:S01]  /*1770*/  UISETP.NE.AND UP0, UPT, UR41, 0x1, UPT ;  /* 0x000000012900788c */ /* 0x000fe2000bf05270 */
[----:B-----5:R-:W-:Y:S01]  /*1780*/  IMAD.IADD R187, R187, 0x1, -R10 ;  /* 0x00000001bbbb7824 */ /* 0x020fe200078e0a0a */
[----:B------:R-:W-:-:S03]  /*1790*/  USHF.L.U32 UR42, UR4, 0x6, URZ ;  /* 0x00000006042a7899 */ /* 0x000fc6000800063f */
[----:B------:R-:W-:Y:S01]  /*17a0*/  VIADD R0, R187, 0x3f ;  /* 0x0000003fbb007836 */ /* 0x000fe20000000000 */
[----:B------:R-:W-:-:S04]  /*17b0*/  PLOP3.LUT P0, PT, PT, PT, UP0, 0x80, 0x0 ;  /* 0x000000000000781c */ /* 0x000fc80003f0f008 */
[----:B------:R-:W-:-:S04]  /*17c0*/  SHF.R.S32.HI R3, RZ, 0x1f, R0 ;  /* 0x0000001fff037819 */ /* 0x000fc80000011400 */
[----:B------:R-:W-:-:S04]  /*17d0*/  LEA.HI R3, R3, R0, RZ, 0x6 ;  /* 0x0000000003037211 */ /* 0x000fc800078f30ff */
[----:B------:R-:W-:Y:S01]  /*17e0*/  SHF.R.S32.HI R6, RZ, 0x6, R3 ;  /* 0x00000006ff067819 */ /* 0x000fe20000011403 */
[----:B------:R-:W-:Y:S06]  /*17f0*/  @!P0 BRA `(.L_x_8126) ;  /* 0x0000001c00d88947 */ /* 0x000fec0003800000 */
[----:B------:R-:W1:Y:S01]  /*1800*/  LDC R0, c[0x0][0x448] ;  /* 0x00011200ff007b82 */ /* 0x000e620000000800 */
[----:B------:R-:W-:Y:S01]  /*1810*/  UIADD3 UR4, UR42, 0x3f, URZ ;  /* 0x0000003f2a047890 */ /* 0x000fe2000fffe03f */
[----:B------:R-:W-:Y:S02]  /*1820*/  IADD3 R187, R187, 0x40, -R188 ;  /* 0x00000040bbbb7810 */ /* 0x000fe40007ffe8bc */
[----:B------:R-:W-:Y:S02]  /*1830*/  LOP3.LUT R8, R195, 0xff, RZ, 0xc0, !PT ;  /* 0x000000ffc3087812 */ /* 0x000fe400078ec0ff */
[----:B-1----:R-:W-:Y:S01]  /*1840*/  ISETP.NE.AND P0, PT, R0, 0x1, PT ;  /* 0x000000010000780c */ /* 0x002fe20003f05270 */
[----:B------:R-:W-:-:S12]  /*1850*/  IMAD.U32 R0, RZ, RZ, UR4 ;  /* 0x00000004ff007e24 */ /* 0x000fd8000f8e00ff */
[----:B------:R-:W1:Y:S08]  /*1860*/  @P0 LDC R3, c[0x0][0x44c] ;  /* 0x00011300ff030b82 */ /* 0x000e700000000800 */
[----:B0-----:R-:W0:Y:S01]  /*1870*/  @P0 LDC R4, c[0x0][0x450] ;  /* 0x00011400ff040b82 */ /* 0x001e220000000800 */
[----:B-1----:R-:W-:-:S05]  /*1880*/  @P0 IMAD.HI.U32 R3, R3, UR4, RZ ;  /* 0x0000000403030c27 */ /* 0x002fca000f8e00ff */
[----:B0-----:R-:W-:-:S05]  /*1890*/  @P0 SHF.R.U32.HI R0, RZ, R4, R3 ;  /* 0x00000004ff000219 */ /* 0x001fca0000011603 */
[----:B------:R-:W-:-:S05]  /*18a0*/  IMAD.IADD R0, R187, 0x1, R0 ;  /* 0x00000001bb007824 */ /* 0x000fca00078e0200 */
[----:B------:R-:W-:-:S04]  /*18b0*/  SHF.R.S32.HI R3, RZ, 0x1f, R0 ;  /* 0x0000001fff037819 */ /* 0x000fc80000011400 */
[----:B------:R-:W-:-:S04]  /*18c0*/  LEA.HI R3, R3, R0, RZ, 0x6 ;  /* 0x0000000003037211 */ /* 0x000fc800078f30ff */
[----:B------:R-:W-:-:S04]  /*18d0*/  SHF.R.S32.HI R3, RZ, 0x6, R3 ;  /* 0x00000006ff037819 */ /* 0x000fc80000011403 */
[----:B------:R-:W-:Y:S01]  /*18e0*/  VIMNMX R11, R6, R3, PT ;  /* 0x00000003060b7248 */ /* 0x000fe20003fe0100 */
[----:B------:R-:W-:-:S03]  /*18f0*/  IMAD.MOV.U32 R3, RZ, RZ, RZ ;  /* 0x000000ffff037224 */ /* 0x000fc600078e00ff */
[----:B------:R-:W-:-:S13]  /*1900*/  ISETP.GE.AND P0, PT, R11, 0x1, PT ;  /* 0x000000010b00780c */ /* 0x000fda0003f06270 */
[----:B------:R-:W-:Y:S05]  /*1910*/  @!P0 BRA `(.L_x_8127) ;  /* 0x0000000000788947 */ /* 0x000fea0003800000 */
        /* <DEDUP_REMOVED lines=30> */
.L_x_8127:
        /* <DEDUP_REMOVED lines=82> */
[----:B0-----:R-:W-:-:S04]  /*2020*/  LEA.HI R4, R3, R3, RZ, 0x1 ;  /* 0x0000000303047211 */ /* 0x001fc800078f08ff */
[----:B------:R-:W-:Y:S01]  /*2030*/  LOP3.LUT R4, R4, 0x1fffe, RZ, 0xc0, !PT ;  /* 0x0001fffe04047812 */ /* 0x000fe200078ec0ff */
[----:B------:R-:W-:-:S04]  /*2040*/  WARPGROUP.ARRIVE ;  /* 0x00000000000079c5 */ /* 0x000fc80000000000 */
        /* <DEDUP_REMOVED lines=11> */
[----:B------:R-:W-:-:S02]  /*2100*/  LOP3.LUT R3, R3, 0x2000000, RZ, 0xfc, !PT ;  /* 0x0200000003037812 */ /* 0x000fc400078efcff */
[----:B-1----:R-:W-:Y:S02]  /*2110*/  LOP3.LUT R9, R9, 0x7f, RZ, 0xc0, !PT ;  /* 0x0000007f09097812 */ /* 0x002fe400078ec0ff */
[----:B------:R-:W-:Y:S01]  /*2120*/  R2UR UR12, R7 ;  /* 0x00000000070c72ca */ /* 0x000fe200000e0000 */
[----:B------:R-:W-:Y:S01]  /*2130*/  IMAD R4, R2, 0x1000, R3 ;  /* 0x0000100002047824 */ /* 0x000fe200078e0203 */
[----:B------:R-:W-:Y:S01]  /*2140*/  ISETP.NE.AND P1, PT, R9, RZ, PT ;  /* 0x000000ff0900720c */ /* 0x000fe20003f25270 */
[C---:B------:R-:W-:Y:S02]  /*2150*/  VIADD R7, R5.reuse, 0x4 ;  /* 0x0000000405077836 */ /* 0x040fe40000000000 */
[C---:B------:R-:W-:Y:S01]  /*2160*/  VIADD R6, R4.reuse, 0x80 ;  /* 0x0000008004067836 */ /* 0x040fe20000000000 */
[----:B------:R-:W-:Y:S01]  /*2170*/  R2UR UR18, R4 ;  /* 0x00000000041272ca */ /* 0x000fe200000e0000 */
[----:B------:R-:W-:Y:S01]  /*2180*/  VIADD R5, R5, 0x6 ;  /* 0x0000000605057836 */ /* 0x000fe20000000000 */
[----:B------:R-:W-:-:S02]  /*2190*/  R2UR UR8, R7 ;  /* 0x00000000070872ca */ /* 0x000fc400000e0000 */
[----:B------:R-:W-:Y:S01]  /*21a0*/  R2UR UR14, R6 ;  /* 0x00000000060e72ca */ /* 0x000fe200000e0000 */
[C---:B------:R-:W-:Y:S01]  /*21b0*/  VIADD R6, R4.reuse, 0x100 ;  /* 0x0000010004067836 */ /* 0x040fe20000000000 */
[----:B------:R-:W-:Y:S01]  /*21c0*/  R2UR UR7, R5 ;  /* 0x00000000050772ca */ /* 0x000fe200000e0000 */
[----:B------:R-:W-:-:S03]  /*21d0*/  VIADD R4, R4, 0x180 ;  /* 0x0000018004047836 */ /* 0x000fc60000000000 */
[----:B------:R-:W-:Y:S02]  /*21e0*/  R2UR UR10, R6 ;  /* 0x00000000060a72ca */ /* 0x000fe400000e0000 */
[----:B------:R-:W-:Y:S01]  /*21f0*/  R2UR UR6, R4 ;  /* 0x00000000040672ca */ /* 0x000fe200000e0000 */
[----:B------:R-:W-:Y:S01]  /*2200*/  HGMMA.64x256x16.F32 R24, gdesc[UR16].tnspB, RZ, !UPT, gsb0 ;  /* 0x43e00000101879f0 */ /* 0x000fe2000c0008ff */
[----:B------:R-:W-:-:S04]  /*2210*/  @!P1 IMAD R4, R2, 0x8, R16 ;  /* 0x0000000802049824 */ /* 0x000fc800078e0210 */
[----:B------:R-:W-:-:S05]  /*2220*/  @!P1 VIADD R4, R4, 0x38860 ;  /* 0x0003886004049836 */ /* 0x000fca0000000000 */
[----:B------:R-:W-:Y:S01]  /*2230*/  @!P1 PRMT R4, RZ, 0x654, R4 ;  /* 0x00000654ff049816 */ /* 0x000fe20000000004 */
[----:B------:R-:W-:Y:S02]  /*2240*/  WARPGROUP.DEPBAR.LE gsb0, 0x0 ;  /* 0x00008000000079c5 */ /* 0x000fe40000010000 */
[----:B------:R-:W-:-:S15]  /*2250*/  WARPGROUP.ARRIVE ;  /* 0x00000000000079c5 */ /* 0x000fde0000000000 */
[----:B------:R-:W-:Y:S03]  /*2260*/  HGMMA.64x256x16.F32 R24, gdesc[UR12].tnspB, R24, gsb0 ;  /* 0x43e000000c1879f0 */ /* 0x000fe60008000818 */
[----:B------:R-:W-:Y:S02]  /*2270*/  WARPGROUP.DEPBAR.LE gsb0, 0x0 ;  /* 0x00008000000079c5 */ /* 0x000fe40000010000 */
[----:B------:R-:W-:-:S15]  /*2280*/  WARPGROUP.ARRIVE ;  /* 0x00000000000079c5 */ /* 0x000fde0000000000 */
[----:B------:R-:W-:-:S08]  /*2290*/  NOP ;  /* 0x0000000000007918 */ /* 0x000fd00000000000 */
[----:B------:R-:W-:Y:S01]  /*22a0*/  HGMMA.64x256x16.F32 R24, gdesc[UR8].tnspB, R24, gsb0 ;  /* 0x43e00000081879f0 */ /* 0x000fe20008000818 */
[----:B------:R-:W-:-:S03]  /*22b0*/  UIADD3 UR10, UR4, -0x2, URZ ;  /* 0xfffffffe040a7890 */ /* 0x000fc6000fffe03f */
[----:B------:R-:W-:Y:S01]  /*22c0*/  UMOV UR4, UR7 ;  /* 0x0000000700047c82 */ /* 0x000fe20008000000 */
[----:B------:R-:W-:Y:S02]  /*22d0*/  UMOV UR7, 0x40000040 ;  /* 0x4000004000077882 */ /* 0x000fe40000000000 */
[----:B------:R-:W-:Y:S01]  /*22e0*/  ISETP.LE.AND P0, PT, R0, UR10, PT ;  /* 0x0000000a00007c0c */ /* 0x000fe2000bf03270 */
[----:B------:R-:W-:Y:S02]  /*22f0*/  WARPGROUP.DEPBAR.LE gsb0, 0x0 ;  /* 0x00008000000079c5 */ /* 0x000fe40000010000 */
[----:B------:R-:W-:-:S15]  /*2300*/  WARPGROUP.ARRIVE ;  /* 0x00000000000079c5 */ /* 0x000fde0000000000 */
[----:B------:R-:W-:-:S03]  /*2310*/  NOP ;  /* 0x0000000000007918 */ /* 0x000fc60000000000 */
[----:B------:R-:W-:Y:S03]  /*2320*/  HGMMA.64x256x16.F32 R24, gdesc[UR4].tnspB, R24, gsb0 ;  /* 0x43e00000041879f0 */ /* 0x000fe60008000818 */
[----:B------:R-:W-:Y:S02]  /*2330*/  WARPGROUP.DEPBAR.LE gsb0, 0x0 ;  /* 0x00008000000079c5 */ /* 0x000fe40000010000 */
[----:B------:R-:W-:Y:S06]  /*2340*/  BAR.ARV 0xf, 0x100 ;  /* 0x03c4000000007b1d */ /* 0x000fec0000002000 */
[----:B------:R0:W-:Y:S01]  /*2350*/  @!P1 SYNCS.ARRIVE.TRANS64.RED.A1T0 RZ, [R4+URZ], RZ ;  /* 0x000000ff04ff99a7 */ /* 0x0001e2000810043f */
[----:B------:R-:W-:Y:S05]  /*2360*/  @!P0 BRA `(.L_x_8129) ;  /* 0x0000000800bc8947 */ /* 0x000fea0003800000 */
[----:B------:R-:W-:-:S05]  /*2370*/  UMOV UR20, UR10 ;  /* 0x0000000a00147c82 */ /* 0x000fca0008000000 */
.L_x_8130:
[----:B------:R-:W-:Y:S01]  /*2380*/  BAR.SYNC.DEFER_BLOCKING 0xe, 0x100 ;  /* 0x0384000000007b1d */ /* 0x000fe20000010000 */
[C---:B------:R-:W-:Y:S02]  /*2390*/  IMAD R5, R2.reuse, 0x40, R18 ;  /* 0x0000004002057824 */ /* 0x040fe400078e0212 */
[----:B------:R-:W-:Y:S02]  /*23a0*/  VIADD R2, R2, 0x1 ;  /* 0x0000000102027836 */ /* 0x000fe40000000000 */
[----:B------:R-:W-:Y:S01]  /*23b0*/  IMAD R5, R5, 0x4, R16 ;  /* 0x0000000405057824 */ /* 0x000fe200078e0210 */
[----:B------:R-:W-:Y:S01]  /*23c0*/  UMOV UR19, 0x40000040 ;  /* 0x4000004000137882 */ /* 0x000fe20000000000 */
[----:B------:R-:W-:Y:S01]  /*23d0*/  UMOV UR15, 0x40000040 ;  /* 0x40000040000f7882 */ /* 0x000fe20000000000 */
[----:B------:R-:W-:Y:S01]  /*23e0*/  ISETP.NE.AND P0, PT, R2, 0x2, PT ;  /* 0x000000020200780c */ /* 0x000fe20003f05270 */
[----:B------:R-:W-:Y:S01]  /*23f0*/  UMOV UR11, 0x40000040 ;  /* 0x40000040000b7882 */ /* 0x000fe20000000000 */
[----:B------:R-:W-:-:S02]  /*2400*/  UMOV UR7, 0x40000040 ;  /* 0x4000004000077882 */ /* 0x000fc40000000000 */
[----:B------:R-:W-:Y:S01]  /*2410*/  SEL R2, R2, RZ, P0 ;  /* 0x000000ff02027207 */ /* 0x000fe20000000000 */
        /* <DEDUP_REMOVED lines=67> */
[-C--:B-1----:R-:W-:Y:S01]  /*2850*/  FMUL.FTZ R26, R26, R6.reuse ;  /* 0x000000061a1a7220 */ /* 0x082fe20000410000 */
[-C--:B------:R-:W-:Y:S01]  /*2860*/  FMUL.FTZ R27, R27, R6.reuse ;  /* 0x000000061b1b7220 */ /* 0x080fe20000410000 */
[-C--:B------:R-:W-:Y:S01]  /*2870*/  FMUL.FTZ R30, R30, R6.reuse ;  /* 0x000000061e1e7220 */ /* 0x080fe20000410000 */
[-C--:B------:R-:W-:Y:S01]  /*2880*/  FMUL.FTZ R31, R31, R6.reuse ;  /* 0x000000061f1f7220 */ /* 0x080fe20000410000 */
[----:B------:R-:W-:Y:S01]  /*2890*/  R2UR UR18, R4 ;  /* 0x00000000041272ca */ /* 0x000fe200000e0000 */
        /* <DEDUP_REMOVED lines=60> */
[----:B------:R-:W-:-:S05]  /*2c60*/  VIADD R5, R4, 0x80 ;  /* 0x0000008004057836 */ /* 0x000fca0000000000 */
[----:B------:R-:W-:Y:S01]  /*2c70*/  WARPGROUP.ARRIVE ;  /* 0x00000000000079c5 */ /* 0x000fe20000000000 */
[----:B------:R-:W-:Y:S01]  /*2c80*/  R2UR UR14, R5 ;  /* 0x00000000050e72ca */ /* 0x000fe200000e0000 */
[C---:B------:R-:W-:Y:S02]  /*2c90*/  VIADD R5, R4.reuse, 0x100 ;  /* 0x0000010004057836 */ /* 0x040fe40000000000 */
[----:B------:R-:W-:Y:S02]  /*2ca0*/  VIADD R4, R4, 0x180 ;  /* 0x0000018004047836 */ /* 0x000fe40000000000 */
[----:B------:R-:W-:Y:S01]  /*2cb0*/  HGMMA.64x256x16.F32 R24, gdesc[UR16].tnspB, R24, gsb0 ;  /* 0x43e00000101879f0 */ /* 0x000fe20008000818 */
[----:B------:R-:W-:Y:S02]  /*2cc0*/  R2UR UR10, R5 ;  /* 0x00000000050a72ca */ /* 0x000fe400000e0000 */
[----:B------:R-:W-:Y:S01]  /*2cd0*/  R2UR UR6, R4 ;  /* 0x00000000040672ca */ /* 0x000fe200000e0000 */
[----:B------:R-:W-:Y:S01]  /*2ce0*/  @!P1 IMAD R4, R2, 0x8, R16 ;  /* 0x0000000802049824 */ /* 0x000fe200078e0210 */
[----:B------:R-:W-:-:S03]  /*2cf0*/  SEL R5, RZ, 0x1, P0 ;  /* 0x00000001ff057807 */ /* 0x000fc60000000000 */
[----:B------:R-:W-:-:S05]  /*2d00*/  @!P1 VIADD R4, R4, 0x38860 ;  /* 0x0003886004049836 */ /* 0x000fca0000000000 */
[----:B------:R-:W-:Y:S01]  /*2d10*/  @!P1 PRMT R4, RZ, 0x654, R4 ;  /* 0x00000654ff049816 */ /* 0x000fe20000000004 */
[----:B------:R-:W-:Y:S02]  /*2d20*/  WARPGROUP.DEPBAR.LE gsb0, 0x0 ;  /* 0x00008000000079c5 */ /* 0x000fe40000010000 */
[----:B------:R-:W-:-:S12]  /*2d30*/  WARPGROUP.ARRIVE ;  /* 0x00000000000079c5 */ /* 0x000fd80000000000 */
        /* <DEDUP_REMOVED lines=8> */
[----:B------:R-:W-:Y:S01]  /*2dc0*/  HGMMA.64x256x16.F32 R24, gdesc[UR4].tnspB, R24, gsb0 ;  /* 0x43e00000041879f0 */ /* 0x000fe20008000818 */
[----:B------:R-:W-:Y:S01]  /*2dd0*/  UMOV UR6, UR20 ;  /* 0x0000001400067c82 */ /* 0x000fe20008000000 */
[----:B------:R-:W-:Y:S01]  /*2de0*/  R2UR UR7, R5 ;  /* 0x00000000050772ca */ /* 0x000fe200000e0000 */
[----:B------:R-:W-:Y:S01]  /*2df0*/  UIADD3 UR20, UR20, -0x1, URZ ;  /* 0xffffffff14147890 */ /* 0x000fe2000fffe03f */
[----:B------:R-:W-:-:S11]  /*2e00*/  ISETP.LT.AND P0, PT, R0, UR6, PT ;  /* 0x0000000600007c0c */ /* 0x000fd6000bf01270 */
[----:B------:R-:W-:Y:S01]  /*2e10*/  ULOP3.LUT UR37, UR37, UR7, URZ, 0x3c, !UPT ;  /* 0x0000000725257292 */ /* 0x000fe2000f8e3c3f */
[----:B------:R-:W-:Y:S02]  /*2e20*/  WARPGROUP.DEPBAR.LE gsb0, 0x0 ;  /* 0x00008000000079c5 */ /* 0x000fe40000010000 */
[----:B------:R-:W-:Y:S06]  /*2e30*/  BAR.ARV 0xf, 0x100 ;  /* 0x03c4000000007b1d */ /* 0x000fec0000002000 */
[----:B------:R1:W-:Y:S01]  /*2e40*/  @!P1 SYNCS.ARRIVE.TRANS64.RED.A1T0 RZ, [R4+URZ], RZ ;  /* 0x000000ff04ff99a7 */ /* 0x0003e2000810043f */
[----:B------:R-:W-:Y:S05]  /*2e50*/  @P0 BRA `(.L_x_8130) ;  /* 0xfffffff400480947 */ /* 0x000fea000383ffff */
.L_x_8129:
[----:B------:R-:W-:Y:S01]  /*2e60*/  BAR.SYNC.DEFER_BLOCKING 0xe, 0x100 ;  /* 0x0384000000007b1d */ /* 0x000fe20000010000 */
[C---:B------:R-:W-:Y:S01]  /*2e70*/  IMAD R3, R2.reuse, 0x40, R18 ;  /* 0x0000004002037824 */ /* 0x040fe200078e0212 */
[----:B------:R-:W-:Y:S01]  /*2e80*/  PLOP3.LUT P0, PT, PT, PT, PT, 0x8, 0x0 ;  /* 0x000000000000781c */ /* 0x000fe20003f0e170 */
[----:B------:R-:W-:Y:S02]  /*2e90*/  VIADD R2, R2, 0x1 ;  /* 0x0000000102027836 */ /* 0x000fe40000000000 */
[----:B------:R-:W-:Y:S02]  /*2ea0*/  IMAD R16, R3, 0x4, R16 ;  /* 0x0000000403107824 */ /* 0x000fe400078e0210 */
[----:B------:R-:W-:Y:S01]  /*2eb0*/  IMAD.MOV.U32 R19, RZ, RZ, RZ ;  /* 0x000000ffff137224 */ /* 0x000fe200078e00ff */
[----:B------:R-:W-:-:S04]  /*2ec0*/  ISETP.NE.AND P1, PT, R2, 0x2, PT ;  /* 0x000000020200780c */ /* 0x000fc80003f25270 */
[----:B01----:R-:W-:Y:S02]  /*2ed0*/  SEL R4, RZ, 0x1, P1 ;  /* 0x00000001ff047807 */ /* 0x003fe40000800000 */
[----:B------:R-:W-:Y:S02]  /*2ee0*/  SEL R2, R2, RZ, P1 ;  /* 0x000000ff02027207 */ /* 0x000fe40000800000 */
[----:B------:R-:W-:Y:S01]  /*2ef0*/  R2UR UR4, R4 ;  /* 0x00000000040472ca */ /* 0x000fe200000e0000 */
[----:B------:R-:W0:Y:S04]  /*2f00*/  LDS R3, [R16+0x38400] ;  /* 0x0384000010037984 */ /* 0x000e280000000800 */
[----:B------:R-:W1:Y:S08]  /*2f10*/  LDS R0, [R16+0x38420] ;  /* 0x0384200010007984 */ /* 0x000e700000000800 */
[----:B------:R-:W-:Y:S01]  /*2f20*/  ULOP3.LUT UR37, UR37, UR4, URZ, 0x3c, !UPT ;  /* 0x0000000425257292 */ /* 0x000fe2000f8e3c3f */
        /* <DEDUP_REMOVED lines=131> */
.L_x_8126:
[----:B------:R-:W1:Y:S01]  /*3760*/  LDC R0, c[0x0][0x448] ;  /* 0x00011200ff007b82 */ /* 0x000e620000000800 */
[----:B------:R-:W-:Y:S01]  /*3770*/  UIADD3 UR4, UR42, 0x3f, URZ ;  /* 0x0000003f2a047890 */ /* 0x000fe2000fffe03f */
[----:B0-----:R-:W-:Y:S02]  /*3780*/  IADD3 R5, R187, 0x40, -R188 ;  /* 0x00000040bb057810 */ /* 0x001fe40007ffe8bc */
[----:B-1----:R-:W-:-:S13]  /*3790*/  ISETP.NE.AND P0, PT, R0, 0x1, PT ;  /* 0x000000010000780c */ /* 0x002fda0003f05270 */
[----:B------:R-:W0:Y:S08]  /*37a0*/  @P0 LDC R0, c[0x0][0x44c] ;  /* 0x00011300ff000b82 */ /* 0x000e300000000800 */
[----:B------:R-:W1:Y:S01]  /*37b0*/  @P0 LDC R4, c[0x0][0x450] ;  /* 0x00011400ff040b82 */ /* 0x000e620000000800 */
[----:B0-----:R-:W-:-:S04]  /*37c0*/  @P0 IMAD.HI.U32 R3, R0, UR4, RZ ;  /* 0x0000000400030c27 */ /* 0x001fc8000f8e00ff */
[----:B------:R-:W-:Y:S01]  /*37d0*/  IMAD.U32 R0, RZ, RZ, UR4 ;  /* 0x00000004ff007e24 */ /* 0x000fe2000f8e00ff */
[----:B------:R-:W-:Y:S01]  /*37e0*/  UMOV UR4, URZ ;  /* 0x0000003f00047c82 */ /* 0x000fe20008000000 */
[----:B-1----:R-:W-:-:S05]  /*37f0*/  @P0 SHF.R.U32.HI R0, RZ, R4, R3 ;  /* 0x00000004ff000219 */ /* 0x002fca0000011603 */
[----:B------:R-:W-:-:S05]  /*3800*/  IMAD.IADD R0, R5, 0x1, R0 ;  /* 0x0000000105007824 */ /* 0x000fca00078e0200 */
[----:B------:R-:W-:-:S04]  /*3810*/  SHF.R.S32.HI R3, RZ, 0x1f, R0 ;  /* 0x0000001fff037819 */ /* 0x000fc80000011400 */
[----:B------:R-:W-:Y:S02]  /*3820*/  LEA.HI R3, R3, R0, RZ, 0x6 ;  /* 0x0000000003037211 */ /* 0x000fe400078f30ff */
[----:B------:R-:W-:Y:S02]  /*3830*/  LOP3.LUT R0, R195, 0xff, RZ, 0xc0, !PT ;  /* 0x000000ffc3007812 */ /* 0x000fe400078ec0ff */
[----:B------:R-:W-:Y:S02]  /*3840*/  SHF.R.S32.HI R3, RZ, 0x6, R3 ;  /* 0x00000006ff037819 */ /* 0x000fe40000011403 */
[----:B------:R-:W-:Y:S02]  /*3850*/  R2UR UR43, R0 ;  /* 0x00000000002b72ca */ /* 0x000fe400000e0000 */
[----:B------:R-:W-:-:S04]  /*3860*/  VIMNMX R6, R6, R3, PT ;  /* 0x0000000306067248 */ /* 0x000fc80003fe0100 */
[----:B------:R-:W-:-:S13]  /*3870*/  ISETP.GE.AND P0, PT, R6, 0x1, PT ;  /* 0x000000010600780c */ /* 0x000fda0003f06270 */
[----:B------:R-:W-:Y:S05]  /*3880*/  @!P0 BRA `(.L_x_8131) ;  /* 0x0000000000948947 */ /* 0x000fea0003800000 */
[----:B------:R-:W-:Y:S01]  /*3890*/  SHF.R.U32.HI R5, RZ, 0x10, R195 ;  /* 0x00000010ff057819 */ /* 0x000fe200000116c3 */
[----:B------:R-:W-:-:S03]  /*38a0*/  UMOV UR4, URZ ;  /* 0x0000003f00047c82 */ /* 0x000fc60008000000 */
[----:B------:R-:W-:-:S13]  /*38b0*/  ISETP.NE.AND P0, PT, R5, RZ, PT ;  /* 0x000000ff0500720c */ /* 0x000fda0003f05270 */
[----:B------:R-:W0:Y:S02]  /*38c0*/  @!P0 LDC R5, c[0x0][0xae8] ;  /* 0x0002ba00ff058b82 */ /* 0x000e240000000800 */
[-C--:B0-----:R-:W-:Y:S02]  /*38d0*/  IABS R0, R5.reuse ;  /* 0x0000000500007213 */ /* 0x081fe40000000000 */
[----:B------:R-:W-:Y:S02]  /*38e0*/  IABS R8, R5 ;  /* 0x0000000500087213 */ /* 0x000fe40000000000 */
[----:B------:R-:W-:Y:S02]  /*38f0*/  R2UR UR8, R0 ;  /* 0x00000000000872ca */ /* 0x000fe400000e0000 */
[C---:B------:R-:W-:Y:S02]  /*3900*/  IADD3 R0, R5.reuse, -0x1, R6 ;  /* 0xffffffff05007810 */ /* 0x040fe40007ffe006 */
[----:B------:R-:W-:-:S02]  /*3910*/  R2UR UR9, R5 ;  /* 0x00000000050972ca */ /* 0x000fc400000e0000 */
[----:B------:R-:W-:Y:S02]  /*3920*/  IABS R7, R0 ;  /* 0x0000000000077213 */ /* 0x000fe40000000000 */
[----:B------:R-:W-:Y:S02]  /*3930*/  LOP3.LUT R0, R0, R5, RZ, 0x3c, !PT ;  /* 0x0000000500007212 */ /* 0x000fe400078e3cff */
[----:B------:R-:W-:-:S03]  /*3940*/  R2UR UR7, R7 ;  /* 0x00000000070772ca */ /* 0x000fc600000e0000 */
[----:B------:R-:W0:Y:S04]  /*3950*/  I2F.RP R3, UR8 ;  /* 0x0000000800037d06 */ /* 0x000e280008209400 */
[----:B------:R-:W-:-:S06]  /*3960*/  UISETP.NE.AND UP1, UPT, UR9, URZ, UPT ;  /* 0x0000003f0900728c */ /* 0x000fcc000bf25270 */
[----:B------:R-:W-:Y:S01]  /*3970*/  PLOP3.LUT P0, PT, PT, PT, UP1, 0x80, 0x0 ;  /* 0x000000000000781c */ /* 0x000fe20003f0f018 */
        /* <DEDUP_REMOVED lines=16> */
[----:B------:R-:W-:Y:S01]  /*3a80*/  UISETP.GE.AND UP2, UPT, UR6, URZ, UPT ;  /* 0x0000003f0600728c */ /* 0x000fe2000bf46270 */
[----:B------:R-:W-:-:S08]  /*3a90*/  @!P0 R2UR UR6, R5 ;  /* 0x00000000050682ca */ /* 0x000fd000000e0000 */
[----:B------:R-:W-:-:S07]  /*3aa0*/  @UP0 UIADD3 UR5, UR5, 0x1, URZ ;  /* 0x0000000105050890 */ /* 0x000fce000fffe03f */
[----:B------:R-:W-:Y:S02]  /*3ab0*/  UMOV UR4, UR5 ;  /* 0x0000000500047c82 */ /* 0x000fe40008000000 */
[----:B------:R-:W-:Y:S02]  /*3ac0*/  @!UP2 UIADD3 UR4, -UR4, URZ, URZ ;  /* 0x0000003f0404a290 */ /* 0x000fe4000fffe13f */
[----:B------:R-:W-:-:S12]  /*3ad0*/  @!UP1 ULOP3.LUT UR4, URZ, UR6, URZ, 0x33, !UPT ;  /* 0x000000063f049292 */ /* 0x000fd8000f8e333f */
.L_x_8131:
[----:B------:R-:W-:Y:S02]  /*3ae0*/  UIMAD UR43, UR43, UR4, URZ ;  /* 0x000000042b2b72a4 */ /* 0x000fe4000f8e023f */
[----:B------:R-:W-:Y:S01]  /*3af0*/  IMAD.U32 R5, RZ, RZ, UR4 ;  /* 0x00000004ff057e24 */ /* 0x000fe2000f8e00ff */
[----:B------:R-:W-:Y:S01]  /*3b00*/  PLOP3.LUT P0, PT, PT, PT, PT, 0x80, 0x0 ;  /* 0x000000000000781c */ /* 0x000fe20003f0f070 */
[----:B------:R-:W-:Y:S01]  /*3b10*/  IMAD.MOV.U32 R3, RZ, RZ, RZ ;  /* 0x000000ffff037224 */ /* 0x000fe200078e00ff */
[----:B------:R-:W-:Y:S01]  /*3b20*/  CS2R R150, SRZ ;  /* 0x0000000000967805 */ /* 0x000fe2000001ff00 */
[----:B------:R-:W-:Y:S01]  /*3b30*/  IMAD.MOV.U32 R19, RZ, RZ, RZ ;  /* 0x000000ffff137224 */ /* 0x000fe200078e00ff */
        /* <DEDUP_REMOVED lines=66> */
[----:B------:R-:W0:Y:S02]  /*3f60*/  SHFL.IDX PT, R0, R230, RZ, 0x1f ;  /* 0x00001fffe6007589 */ /* 0x000e2400000e0000 */
        /* <DEDUP_REMOVED lines=27> */
.L_x_8132:
        /* <DEDUP_REMOVED lines=10> */
[----:B------:R-:W0:Y:S02]  /*41c0*/  SYNCS.PHASECHK.TRANS64.TRYWAIT P1, [R16+URZ+0x38800], R5 ;  /* 0x03880005100075a7 */ /* 0x000e24000802017f */
[----:B0-----:R-:W-:Y:S05]  /*41d0*/  @!P1 BRA `(.L_x_8133) ;  /* 0x0000016800989947 */ /* 0x001fea0003800000 */
.L_x_8327:
[----:B------:R-:W-:Y:S05]  /*41e0*/  @!P0 BRA `(.L_x_8134) ;  /* 0x0000000000048947 */ /* 0x000fea0003800000 */
[----:B------:R-:W-:Y:S01]  /*41f0*/  BPT.TRAP 0x1 ;  /* 0x000000040000795c */ /* 0x000fe20000300000 */
.L_x_8134:
[----:B------:R-:W-:Y:S02]  /*4200*/  IMAD.U32 R6, RZ, RZ, UR37 ;  /* 0x00000025ff067e24 */ /* 0x000fe4000f8e00ff */
[----:B------:R-:W-:-:S03]  /*4210*/  IMAD R9, R2, 0x8, R16 ;  /* 0x0000000802097824 */ /* 0x000fc600078e0210 */
[----:B------:R-:W-:-:S04]  /*4220*/  SHF.L.U32 R6, R6, 0x1f, RZ ;  /* 0x0000001f06067819 */ /* 0x000fc800000006ff */
[----:B------:R1:W2:Y:S01]  /*4230*/  SYNCS.PHASECHK.TRANS64.TRYWAIT P1, [R9+URZ+0x38830], R6 ;  /* 0x03883006090075a7 */ /* 0x0002a2000802017f */
[----:B------:R-:W-:Y:S05]  /*4240*/  @!P0 BRA `(.L_x_8135) ;  /* 0x0000000000048947 */ /* 0x000fea0003800000 */
[----:B------:R-:W-:Y:S01]  /*4250*/  BPT.TRAP 0x1 ;  /* 0x000000040000795c */ /* 0x000fe20000300000 */
.L_x_8135:
[----:B------:R-:W-:-:S05]  /*4260*/  VIADD R0, R16, 0x22400 ;  /* 0x0002240010007836 */ /* 0x000fca0000000000 */
[----:B------:R-:W-:-:S04]  /*4270*/  SHF.R.U32.HI R0, RZ, 0x4, R0 ;  /* 0x00000004ff007819 */ /* 0x000fc80000011600 */
[----:B------:R-:W-:Y:S01]  /*4280*/  LOP3.LUT R0, R0, 0x3fff, RZ, 0xc0, !PT ;  /* 0x00003fff00007812 */ /* 0x000fe200078ec0ff */
[----:B--2---:R-:W-:Y:S06]  /*4290*/  @P1 BRA `(.L_x_8136) ;  /* 0x0000000000081947 */ /* 0x004fec0003800000 */
[----:B------:R-:W2:Y:S02]  /*42a0*/  SYNCS.PHASECHK.TRANS64.TRYWAIT P1, [R9+URZ+0x38830], R6 ;  /* 0x03883006090075a7 */ /* 0x000ea4000802017f */
[----:B--2---:R-:W-:Y:S05]  /*42b0*/  @!P1 BRA `(.L_x_8137) ;  /* 0x0000016800749947 */ /* 0x004fea0003800000 */
.L_x_8136:
[----:B------:R-:W-:Y:S05]  /*42c0*/  WARPSYNC.ALL ;  /* 0x0000000000007948 */ /* 0x000fea0003800000 */
[----:B------:R-:W-:Y:S01]  /*42d0*/  LOP3.LUT R0, R0, 0x10000, RZ, 0xfc, !PT ;  /* 0x0001000000007812 */ /* 0x000fe200078efcff */
[----:B------:R-:W-:Y:S01]  /*42e0*/  VIADD R3, R16, 0x20400 ;  /* 0x0002040010037836 */ /* 0x000fe20000000000 */
[----:B------:R-:W-:-:S03]  /*42f0*/  WARPGROUP.ARRIVE ;  /* 0x00000000000079c5 */ /* 0x000fc60000000000 */
[----:B------:R-:W-:Y:S01]  /*4300*/  IMAD R4, R2, 0x200, R0 ;  /* 0x0000020002047824 */ /* 0x000fe200078e0200 */
[----:B------:R-:W-:Y:S01]  /*4310*/  UMOV UR11, 0x40000040 ;  /* 0x40000040000b7882 */ /* 0x000fe20000000000 */
[----:B------:R-:W-:Y:S01]  /*4320*/  UMOV UR9, 0x40000040 ;  /* 0x4000004000097882 */ /* 0x000fe20000000000 */
[----:B------:R-:W-:Y:S01]  /*4330*/  SHF.R.U32.HI R3, RZ, 0x4, R3 ;  /* 0x00000004ff037819 */ /* 0x000fe20000011603 */
[----:B------:R-:W-:Y:S01]  /*4340*/  UMOV UR15, 0x40000040 ;  /* 0x40000040000f7882 */ /* 0x000fe20000000000 */
[----:B------:R-:W-:Y:S01]  /*4350*/  R2UR UR10, R4 ;  /* 0x00000000040a72ca */ /* 0x000fe200000e0000 */
[----:B------:R-:W-:Y:S01]  /*4360*/  UMOV UR13, 0x40000040 ;  /* 0x40000040000d7882 */ /* 0x000fe20000000000 */
[----:B------:R-:W-:Y:S01]  /*4370*/  LOP3.LUT R3, R3, 0x3fff, RZ, 0xc0, !PT ;  /* 0x00003fff03037812 */ /* 0x000fe200078ec0ff */
[----:B------:R-:W-:Y:S01]  /*4380*/  UMOV UR19, 0x40000040 ;  /* 0x4000004000137882 */ /* 0x000fe20000000000 */
[----:B------:R-:W-:Y:S01]  /*4390*/  UMOV UR17, 0x40000040 ;  /* 0x4000004000117882 */ /* 0x000fe20000000000 */
[----:B------:R-:W-:Y:S01]  /*43a0*/  UMOV UR23, 0x40000040 ;  /* 0x4000004000177882 */ /* 0x000fe20000000000 */
[----:B------:R-:W-:Y:S01]  /*43b0*/  LOP3.LUT R3, R3, 0x10000, RZ, 0xfc, !PT ;  /* 0x0001000003037812 */ /* 0x000fe200078efcff */
[----:B------:R-:W-:-:S03]  /*43c0*/  UMOV UR21, 0x40000040 ;  /* 0x4000004000157882 */ /* 0x000fc60000000000 */
[C---:B------:R-:W-:Y:S01]  /*43d0*/  R2UR UR8, R3.reuse ;  /* 0x00000000030872ca */ /* 0x040fe200000e0000 */
[C---:B------:R-:W-:Y:S02]  /*43e0*/  VIADD R4, R3.reuse, 0x2 ;  /* 0x0000000203047836 */ /* 0x040fe40000000000 */
[----:B------:R-:W-:Y:S02]  /*43f0*/  UIADD3 UR14, UR10, 0x2, URZ ;  /* 0x000000020a0e7890 */ /* 0x000fe4000fffe03f */
[----:B------:R-:W-:Y:S01]  /*4400*/  UIADD3 UR18, UR10, 0x4, URZ ;  /* 0x000000040a127890 */ /* 0x000fe2000fffe03f */
[----:B------:R-:W-:Y:S01]  /*4410*/  R2UR UR12, R4 ;  /* 0x00000000040c72ca */ /* 0x000fe200000e0000 */
[C---:B------:R-:W-:Y:S01]  /*4420*/  VIADD R4, R3.reuse, 0x4 ;  /* 0x0000000403047836 */ /* 0x040fe20000000000 */
[----:B------:R-:W-:Y:S01]  /*4430*/  UIADD3 UR22, UR10, 0x6, URZ ;  /* 0x000000060a167890 */ /* 0x000fe2000fffe03f */
[----:B------:R-:W-:-:S03]  /*4440*/  VIADD R3, R3, 0x6 ;  /* 0x0000000603037836 */ /* 0x000fc60000000000 */
[----:B------:R-:W-:Y:S01]  /*4450*/  R2UR UR16, R4 ;  /* 0x00000000041072ca */ /* 0x000fe200000e0000 */
[----:B------:R-:W-:Y:S01]  /*4460*/  HGMMA.64x64x16.F32 R24, gdesc[UR8], RZ, !UPT, gsb0 ;  /* 0x00e00000081879f0 */ /* 0x000fe2000c0008ff */
[----:B------:R-:W-:Y:S02]  /*4470*/  R2UR UR20, R3 ;  /* 0x00000000031472ca */ /* 0x000fe400000e0000 */
        /* <DEDUP_REMOVED lines=10> */
[----:B------:R-:W3:Y:S02]  /*4520*/  SYNCS.PHASECHK.TRANS64.TRYWAIT P1, [R16+URZ+0x38810], R5 ;  /* 0x03881005100075a7 */ /* 0x000ee4000802017f */
[----:B---3--:R-:W-:Y:S05]  /*4530*/  @!P1 BRA `(.L_x_8138) ;  /* 0x0000016400e89947 */ /* 0x008fea0003800000 */
.L_x_8328:
[----:B------:R-:W-:Y:S05]  /*4540*/  @!P0 BRA `(.L_x_8139) ;  /* 0x0000000000048947 */ /* 0x000fea0003800000 */
[----:B------:R-:W-:Y:S01]  /*4550*/  BPT.TRAP 0x1 ;  /* 0x000000040000795c */ /* 0x000fe20000300000 */
.L_x_8139:
[----:B------:R4:W0:Y:S01]  /*4560*/  SYNCS.PHASECHK.TRANS64.TRYWAIT P1, [R9+URZ+0x38850], R6 ;  /* 0x03885006090075a7 */ /* 0x000822000802017f */
[----:B------:R-:W-:Y:S05]  /*4570*/  @!P0 BRA `(.L_x_8140) ;  /* 0x0000000000048947 */ /* 0x000fea0003800000 */
[----:B------:R-:W-:Y:S01]  /*4580*/  BPT.TRAP 0x1 ;  /* 0x000000040000795c */ /* 0x000fe20000300000 */
.L_x_8140:
[C---:B------:R-:W-:Y:S02]  /*4590*/  VIADD R3, R16.reuse, 0x400 ;  /* 0x0000040010037836 */ /* 0x040fe40000000000 */
[----:B------:R-:W-:-:S03]  /*45a0*/  VIADD R4, R16, 0x26400 ;  /* 0x0002640010047836 */ /* 0x000fc60000000000 */
[----:B------:R-:W-:Y:S02]  /*45b0*/  SHF.R.U32.HI R3, RZ, 0x4, R3 ;  /* 0x00000004ff037819 */ /* 0x000fe40000011603 */
[----:B------:R-:W-:Y:S02]  /*45c0*/  SHF.R.U32.HI R4, RZ, 0x4, R4 ;  /* 0x00000004ff047819 */ /* 0x000fe40000011604 */
[----:B------:R-:W-:Y:S02]  /*45d0*/  LOP3.LUT R3, R3, 0x3fff, RZ, 0xc0, !PT ;  /* 0x00003fff03037812 */ /* 0x000fe400078ec0ff */
[----:B------:R-:W-:Y:S02]  /*45e0*/  LOP3.LUT R4, R4, 0x3fff, RZ, 0xc0, !PT ;  /* 0x00003fff04047812 */ /* 0x000fe400078ec0ff */
[----:B------:R-:W-:Y:S02]  /*45f0*/  LOP3.LUT R3, R3, 0x10000, RZ, 0xfc, !PT ;  /* 0x0001000003037812 */ /* 0x000fe400078efcff */
[----:B------:R-:W-:-:S03]  /*4600*/  LOP3.LUT R4, R4, 0x10000, RZ, 0xfc, !PT ;  /* 0x0001000004047812 */ /* 0x000fc600078efcff */
[----:B0--3--:R-:W-:Y:S01]  /*4610*/  IMAD R5, R2, 0x1000, R3 ;  /* 0x0000100002057824 */ /* 0x009fe200078e0203 */
[----:B------:R-:W-:Y:S06]  /*4620*/  @P1 BRA `(.L_x_8141) ;  /* 0x0000000000081947 */ /* 0x000fec0003800000 */
[----:B------:R-:W0:Y:S02]  /*4630*/  SYNCS.PHASECHK.TRANS64.TRYWAIT P1, [R9+URZ+0x38850], R6 ;  /* 0x03885006090075a7 */ /* 0x000e24000802017f */
[----:B0-----:R-:W-:Y:S05]  /*4640*/  @!P1 BRA `(.L_x_8142) ;  /* 0x0000016400b89947 */ /* 0x001fea0003800000 */
.L_x_8141:
[C---:B------:R-:W-:Y:S01]  /*4650*/  R2UR UR24, R4.reuse ;  /* 0x00000000041872ca */ /* 0x040fe200000e0000 */
[----:B------:R-:W-:Y:S01]  /*4660*/  WARPGROUP.ARRIVE ;  /* 0x00000000000079c5 */ /* 0x000fe20000000000 */
[C---:B------:R-:W-:Y:S01]  /*4670*/  R2UR UR26, R5.reuse ;  /* 0x00000000051a72ca */ /* 0x040fe200000e0000 */
[----:B------:R-:W-:Y:S01]  /*4680*/  UMOV UR25, 0x40000040 ;  /* 0x4000004000197882 */ /* 0x000fe20000000000 */
[----:B------:R-:W-:Y:S01]  /*4690*/  UMOV UR27, 0x40000040 ;  /* 0x40000040001b7882 */ /* 0x000fe20000000000 */
[C---:B------:R-:W-:Y:S01]  /*46a0*/  VIADD R7, R4.reuse, 0x2 ;  /* 0x0000000204077836 */ /* 0x040fe20000000000 */
[----:B------:R-:W-:Y:S01]  /*46b0*/  UMOV UR5, 0x40000040 ;  /* 0x4000004000057882 */ /* 0x000fe20000000000 */
[----:B012-4-:R-:W-:Y:S01]  /*46c0*/  VIADD R6, R5, 0x2 ;  /* 0x0000000205067836 */ /* 0x017fe20000000000 */
[----:B------:R-:W-:Y:S01]  /*46d0*/  UMOV UR7, 0x40000040 ;  /* 0x4000004000077882 */ /* 0x000fe20000000000 */
[----:B------:R-:W0:Y:S01]  /*46e0*/  S2R R8, SR_TID.X ;  /* 0x0000000000087919 */ /* 0x000e220000002100 */
[----:B------:R-:W-:Y:S01]  /*46f0*/  R2UR UR4, R7 ;  /* 0x00000000070472ca */ /* 0x000fe200000e0000 */
[----:B------:R-:W-:Y:S01]  /*4700*/  VIADD R7, R4, 0x4 ;  /* 0x0000000404077836 */ /* 0x000fe20000000000 */
[----:B------:R-:W-:Y:S01]  /*4710*/  R2UR UR6, R6 ;  /* 0x00000000060672ca */ /* 0x000fe200000e0000 */
[C---:B------:R-:W-:Y:S01]  /*4720*/  VIADD R6, R5.reuse, 0x4 ;  /* 0x0000000405067836 */ /* 0x040fe20000000000 */
[----:B------:R-:W1:Y:S01]  /*4730*/  S2R R14, SR_TID.X ;  /* 0x00000000000e7919 */ /* 0x000e620000002100 */
[----:B------:R-:W-:Y:S01]  /*4740*/  HGMMA.64x64x16.F32 R24, gdesc[UR24], R24, gsb0 ;  /* 0x00e00000181879f0 */ /* 0x000fe20008000818 */
[----:B------:R-:W-:Y:S01]  /*4750*/  VIADD R11, R5, 0x800 ;  /* 0x00000800050b7836 */ /* 0x000fe20000000000 */
[----:B------:R-:W-:Y:S01]  /*4760*/  UMOV UR11, 0x40000040 ;  /* 0x40000040000b7882 */ /* 0x000fe20000000000 */
[----:B------:R-:W-:Y:S01]  /*4770*/  IMAD.U32 R15, RZ, RZ, UR42 ;  /* 0x0000002aff0f7e24 */ /* 0x000fe2000f8e00ff */
[----:B------:R-:W-:Y:S01]  /*4780*/  UMOV UR15, 0x40000040 ;  /* 0x40000040000f7882 */ /* 0x000fe20000000000 */
[----:B0-----:R-:W-:-:S02]  /*4790*/  SHF.R.U32.HI R8, RZ, 0x7, R8 ;  /* 0x00000007ff087819 */ /* 0x001fc40000011608 */
[----:B-1----:R-:W-:Y:S01]  /*47a0*/  LOP3.LUT R14, R14, 0x7f, RZ, 0xc0, !PT ;  /* 0x0000007f0e0e7812 */ /* 0x002fe200078ec0ff */
        /* <DEDUP_REMOVED lines=124> */
[----:B------:R-:W0:Y:S01]  /*4f70*/  SHFL.IDX PT, R6, R8, RZ, 0x1f ;  /* 0x00001fff08067589 */ /* 0x000e2200000e0000 */
[----:B------:R-:W-:Y:S01]  /*4f80*/  VIADD R7, R4, 0x800 ;  /* 0x0000080004077836 */ /* 0x000fe20000000000 */
[----:B0-----:R-:W-:-:S04]  /*4f90*/  ISETP.GT.AND P1, PT, R6, 0x7f, PT ;  /* 0x0000007f0600780c */ /* 0x001fc80003f24270 */
[----:B------:R-:W-:-:S05]  /*4fa0*/  SEL R6, RZ, 0x2, !P1 ;  /* 0x00000002ff067807 */ /* 0x000fca0004800000 */
[C---:B------:R-:W-:Y:S02]  /*4fb0*/  IMAD.IADD R8, R6.reuse, 0x1, R7 ;  /* 0x0000000106087824 */ /* 0x040fe400078e0207 */
        /* <DEDUP_REMOVED lines=12> */
[----:B------:R-:W-:Y:S02]  /*5080*/  IMAD.IADD R13, R11, 0x1, R8 ;  /* 0x000000010b0d7824 */ /* 0x000fe400078e0208 */
[--C-:B------:R-:W-:Y:S02]  /*5090*/  IMAD.IADD R7, R7, 0x1, R10.reuse ;  /* 0x0000000107077824 */ /* 0x100fe400078e020a */
        /* <DEDUP_REMOVED lines=42> */
[----:B------:R-:W-:Y:S02]  /*5340*/  IMAD.IADD R13, R8, 0x1, R11 ;  /* 0x00000001080d7824 */ /* 0x000fe400078e020b */
        /* <DEDUP_REMOVED lines=89> */
[----:B------:R-:W-:-:S02]  /*58e0*/  IMAD.IADD R10, R10, 0x1, R11 ;  /* 0x000000010a0a7824 */ /* 0x000fc400078e020b */
[----:B------:R-:W-:Y:S01]  /*58f0*/  IMAD.MOV.U32 R11, RZ, RZ, 0x40 ;  /* 0x00000040ff0b7424 */ /* 0x000fe200078e00ff */
[----:B------:R-:W-:Y:S02]  /*5900*/  WARPGROUP.DEPBAR.LE gsb0, 0x0 ;  /* 0x00008000000079c5 */ /* 0x000fe40000010000 */
[----:B------:R-:W-:-:S06]  /*5910*/  WARPGROUP.ARRIVE ;  /* 0x00000000000079c5 */ /* 0x000fcc0000000000 */
[----:B------:R-:W-:Y:S01]  /*5920*/  HGMMA.64x64x16.F32 R24, gdesc[UR4], R24, gsb0 ;  /* 0x00e00000041879f0 */ /* 0x000fe20008000818 */
[----:B------:R-:W-:Y:S01]  /*5930*/  R2UR UR4, R6 ;  /* 0x00000000060472ca */ /* 0x000fe200000e0000 */
[----:B------:R-:W-:Y:S01]  /*5940*/  UMOV UR5, 0x40000040 ;  /* 0x4000004000057882 */ /* 0x000fe20000000000 */
[----:B------:R-:W-:Y:S01]  /*5950*/  R2UR UR6, R8 ;  /* 0x00000000080672ca */ /* 0x000fe200000e0000 */
[----:B------:R-:W-:Y:S01]  /*5960*/  UMOV UR7, 0x40000040 ;  /* 0x4000004000077882 */ /* 0x000fe20000000000 */
        /* <DEDUP_REMOVED lines=9> */
[----:B------:R-:W-:Y:S01]  /*5a00*/  IMAD.MOV.U32 R7, RZ, RZ, 0x1000 ;  /* 0x00001000ff077424 */ /* 0x000fe200078e00ff */
[----:B------:R-:W0:Y:S04]  /*5a10*/  LDC R10, c[0x0][0x448] ;  /* 0x00011200ff0a7b82 */ /* 0x000e280000000800 */
[----:B------:R-:W-:-:S04]  /*5a20*/  SEL R7, R7, 0xf80, P1 ;  /* 0x00000f8007077807 */ /* 0x000fc80000800000 */
[----:B------:R-:W-:-:S04]  /*5a30*/  LOP3.LUT R7, R7, 0x1e00, RZ, 0xc0, !PT ;  /* 0x00001e0007077812 */ /* 0x000fc800078ec0ff */
[CC--:B------:R-:W-:Y:S02]  /*5a40*/  IADD3 R8, R6.reuse, R7.reuse, R4 ;  /* 0x0000000706087210 */ /* 0x0c0fe40007ffe004 */
[----:B------:R-:W-:Y:S02]  /*5a50*/  IADD3 R5, R6, R7, R5 ;  /* 0x0000000706057210 */ /* 0x000fe40007ffe005 */
[----:B0-----:R-:W-:-:S13]  /*5a60*/  ISETP.NE.AND P1, PT, R10, 0x1, PT ;  /* 0x000000010a00780c */ /* 0x001fda0003f25270 */
[----:B------:R-:W0:Y:S08]  /*5a70*/  @P1 LDC R6, c[0x0][0x44c] ;  /* 0x00011300ff061b82 */ /* 0x000e300000000800 */
[----:B------:R-:W1:Y:S08]  /*5a80*/  @P1 LDC R7, c[0x0][0x450] ;  /* 0x00011400ff071b82 */ /* 0x000e700000000800 */
[----:B------:R-:W2:Y:S01]  /*5a90*/  @P1 LDC R13, c[0x0][0x44c] ;  /* 0x00011300ff0d1b82 */ /* 0x000ea20000000800 */
[----:B------:R-:W-:-:S02]  /*5aa0*/  WARPGROUP.DEPBAR.LE gsb0, 0x0 ;  /* 0x00008000000079c5 */ /* 0x000fc40000010000 */
[----:B------:R-:W-:Y:S01]  /*5ab0*/  WARPGROUP.ARRIVE ;  /* 0x00000000000079c5 */ /* 0x000fe20000000000 */
[----:B--2---:R-:W-:-:S05]  /*5ac0*/  @P1 IMAD.HI.U32 R13, R13, UR42, RZ ;  /* 0x0000002a0d0d1c27 */ /* 0x004fca000f8e00ff */
[----:B------:R-:W-:Y:S01]  /*5ad0*/  HGMMA.64x64x16.F32 R24, gdesc[UR4], R24, gsb0 ;  /* 0x00e00000041879f0 */ /* 0x000fe20008000818 */
[----:B------:R-:W-:Y:S01]  /*5ae0*/  R2UR UR4, R8 ;  /* 0x00000000080472ca */ /* 0x000fe200000e0000 */
[----:B------:R-:W-:Y:S01]  /*5af0*/  UMOV UR5, 0x40000040 ;  /* 0x4000004000057882 */ /* 0x000fe20000000000 */
[----:B------:R-:W-:Y:S01]  /*5b00*/  R2UR UR6, R5 ;  /* 0x00000000050672ca */ /* 0x000fe200000e0000 */
[----:B------:R-:W-:Y:S01]  /*5b10*/  UMOV UR7, 0x40000040 ;  /* 0x4000004000077882 */ /* 0x000fe20000000000 */
[----:B------:R-:W-:-:S04]  /*5b20*/  VIADD R5, R190, UR42 ;  /* 0x0000002abe057c36 */ /* 0x000fc80008000000 */
[----:B0-----:R-:W-:-:S05]  /*5b30*/  @P1 IMAD.HI.U32 R6, R5, R6, RZ ;  /* 0x0000000605061227 */ /* 0x001fca00078e00ff */
[----:B-1----:R-:W-:Y:S01]  /*5b40*/  @P1 SHF.R.U32.HI R5, RZ, R7, R6 ;  /* 0x00000007ff051219 */ /* 0x002fe20000011606 */
[C---:B------:R-:W-:Y:S02]  /*5b50*/  IMAD R6, R152.reuse, -0x40, R11 ;  /* 0xffffffc098067824 */ /* 0x040fe400078e020b */
[----:B------:R-:W-:Y:S02]  /*5b60*/  VIADD R152, R152, 0xfffffffe ;  /* 0xfffffffe98987836 */ /* 0x000fe40000000000 */
[----:B------:R-:W0:Y:S01]  /*5b70*/  SHFL.IDX PT, R8, R5, RZ, 0x1c1f ;  /* 0x001c1fff05087589 */ /* 0x000e2200000e0000 */
[----:B------:R-:W-:Y:S02]  /*5b80*/  IADD3 R7, R187, 0x1, R6 ;  /* 0x00000001bb077810 */ /* 0x000fe40007ffe006 */
[----:B------:R-:W-:Y:S01]  /*5b90*/  IADD3 R6, -R189, R6, R187 ;  /* 0x00000006bd067210 */ /* 0x000fe20007ffe1bb */
[----:B------:R-:W1:Y:S01]  /*5ba0*/  SHFL.IDX PT, R5, R5, 0x1, 0x1c1f ;  /* 0x003c1f0005057f89 */ /* 0x000e6200000e0000 */
[----:B------:R-:W-:-:S04]  /*5bb0*/  IADD3 R7, -R188, R7, -R189 ;  /* 0x00000007bc077210 */ /* 0x000fc80007ffe9bd */
[----:B0-----:R-:W-:-:S04]  /*5bc0*/  VIADDMNMX R8, R8, R7, R6, PT ;  /* 0x0000000708087246 */ /* 0x001fc80003800106 */
[C---:B------:R-:W-:Y:S02]  /*5bd0*/  ISETP.GT.AND P2, PT, R8.reuse, RZ, PT ;  /* 0x000000ff0800720c */ /* 0x040fe40003f44270 */
[C---:B------:R-:W-:Y:S02]  /*5be0*/  ISETP.GT.AND P3, PT, R8.reuse, 0x1, PT ;  /* 0x000000010800780c */ /* 0x040fe40003f64270 */
[----:B------:R-:W-:Y:S02]  /*5bf0*/  ISETP.GT.AND P4, PT, R8, 0x8, PT ;  /* 0x000000080800780c */ /* 0x000fe40003f84270 */
[----:B-1----:R-:W-:Y:S01]  /*5c00*/  VIADDMNMX R7, R5, R7, R6, PT ;  /* 0x0000000705077246 */ /* 0x002fe20003800106 */
[----:B------:R-:W-:Y:S02]  /*5c10*/  WARPGROUP.DEPBAR.LE gsb0, 0x0 ;  /* 0x00008000000079c5 */ /* 0x000fe40000010000 */
[----:B------:R-:W-:-:S06]  /*5c20*/  WARPGROUP.ARRIVE ;  /* 0x00000000000079c5 */ /* 0x000fcc0000000000 */
[----:B------:R-:W-:Y:S01]  /*5c30*/  HGMMA.64x64x16.F32 R24, gdesc[UR4], R24, gsb0 ;  /* 0x00e00000041879f0 */ /* 0x000fe20008000818 */
[----:B------:R-:W-:Y:S01]  /*5c40*/  ULDC UR4, c[0x0][0xa80] ;  /* 0x0002a00000047ab9 */ /* 0x000fe20000000800 */
[----:B------:R-:W-:Y:S01]  /*5c50*/  R2UR UR6, R152 ;  /* 0x00000000980672ca */ /* 0x000fe200000e0000 */
        /* <DEDUP_REMOVED lines=116> */
[----:B0-----:R-:W-:Y:S01]  /*63a0*/  FMNMX.FTZ R7, R8, R5, !PT ;  /* 0x0000000508077209 */ /* 0x001fe20007810000 */
[--C-:B------:R-:W-:Y:S01]  /*63b0*/  FFMA.FTZ R52, R52, UR4, -R10.reuse ;  /* 0x0000000434347c23 */ /* 0x100fe2000801080a */
[----:B------:R-:W-:-:S03]  /*63c0*/  FFMA.FTZ R10, R53, UR4, -R10 ;  /* 0x00000004350a7c23 */ /* 0x000fc6000801080a */
[----:B------:R-:W0:Y:S01]  /*63d0*/  SHFL.BFLY PT, R8, R7, 0x1, 0x1f ;  /* 0x0c201f0007087f89 */ /* 0x000e2200000e0000 */
[----:B------:R-:W-:Y:S08]  /*63e0*/  MUFU.EX2 R28, R28 ;  /* 0x0000001c001c7308 */ /* 0x000ff00000000800 */
[----:B------:R-:W2:Y:S01]  /*63f0*/  MUFU.EX2 R29, R29 ;  /* 0x0000001d001d7308 */ /* 0x000ea20000000800 */
[----:B-1----:R-:W-:-:S07]  /*6400*/  F2FP.F16.F32.PACK_AB R152, R25, R24 ;  /* 0x000000181998723e */ /* 0x002fce00000000ff */
[----:B------:R1:W-:Y:S01]  /*6410*/  MUFU.EX2 R11, R10 ;  /* 0x0000000a000b7308 */ /* 0x0003e20000000800 */
[----:B0-----:R-:W-:-:S07]  /*6420*/  FMNMX.FTZ R5, R7, R8, !PT ;  /* 0x0000000807057209 */ /* 0x001fce0007810000 */
[----:B------:R-:W-:Y:S01]  /*6430*/  MUFU.EX2 R32, R32 ;  /* 0x0000002000207308 */ /* 0x000fe20000000800 */
[----:B-1----:R-:W-:Y:S01]  /*6440*/  IMAD R10, R2, 0x1000, R19 ;  /* 0x00001000020a7824 */ /* 0x002fe200078e0213 */
[----:B--2---:R-:W-:Y:S01]  /*6450*/  F2FP.F16.F32.PACK_AB R154, R29, R28 ;  /* 0x0000001c1d9a723e */ /* 0x004fe200000000ff */
[C---:B------:R-:W-:Y:S01]  /*6460*/  FMUL.FTZ R7, R5.reuse, UR4 ;  /* 0x0000000405077c20 */ /* 0x040fe20008410000 */
[----:B------:R-:W-:Y:S01]  /*6470*/  FSETP.NEU.FTZ.AND P2, PT, R5, -INF , PT ;  /* 0xff8000000500780b */ /* 0x000fe20003f5d000 */
[C---:B------:R-:W-:Y:S01]  /*6480*/  VIADD R12, R10.reuse, 0x80 ;  /* 0x000000800a0c7836 */ /* 0x040fe20000000000 */
[----:B------:R-:W-:Y:S02]  /*6490*/  R2UR UR10, R10 ;  /* 0x000000000a0a72ca */ /* 0x000fe400000e0000 */
[----:B------:R-:W0:Y:S01]  /*64a0*/  MUFU.EX2 R33, R33 ;  /* 0x0000002100217308 */ /* 0x000e220000000800 */
[----:B------:R-:W-:Y:S02]  /*64b0*/  FSEL R8, R7, RZ, P2 ;  /* 0x000000ff07087208 */ /* 0x000fe40001000000 */
[----:B------:R-:W-:-:S02]  /*64c0*/  ISETP.NE.AND P2, PT, R14, RZ, PT ;  /* 0x000000ff0e00720c */ /* 0x000fc40003f45270 */
[----:B------:R-:W1:Y:S01]  /*64d0*/  @P1 LDC R14, c[0x0][0x450] ;  /* 0x00011400ff0e1b82 */ /* 0x000e620000000800 */
        /* <DEDUP_REMOVED lines=9> */
[----:B------:R-:W-:Y:S01]  /*6570*/  R2UR UR14, R12 ;  /* 0x000000000c0e72ca */ /* 0x000fe200000e0000 */
[----:B------:R-:W-:-:S02]  /*6580*/  @!P2 VIADD R7, R9, 0x38840 ;  /* 0x000388400907a836 */ /* 0x000fc40000000000 */
[--C-:B------:R-:W-:Y:S01]  /*6590*/  FFMA.FTZ R42, R42, UR4, -R8.reuse ;  /* 0x000000042a2a7c23 */ /* 0x100fe20008010808 */
[--C-:B------:R-:W-:Y:S01]  /*65a0*/  FFMA.FTZ R43, R43, UR4, -R8.reuse ;  /* 0x000000042b2b7c23 */ /* 0x100fe20008010808 */
[--C-:B------:R-:W-:Y:S01]  /*65b0*/  FFMA.FTZ R46, R46, UR4, -R8.reuse ;  /* 0x000000042e2e7c23 */ /* 0x100fe20008010808 */
[----:B------:R-:W2:Y:S01]  /*65c0*/  MUFU.EX2 R27, R27 ;  /* 0x0000001b001b7308 */ /* 0x000ea20000000800 */
[----:B------:R-:W-:Y:S01]  /*65d0*/  @!P2 PRMT R7, RZ, 0x654, R7 ;  /* 0x00000654ff07a816 */ /* 0x000fe20000000007 */
[--C-:B------:R-:W-:Y:S01]  /*65e0*/  FFMA.FTZ R47, R47, UR4, -R8.reuse ;  /* 0x000000042f2f7c23 */ /* 0x100fe20008010808 */
[--C-:B------:R-:W-:Y:S01]  /*65f0*/  FFMA.FTZ R50, R50, UR4, -R8.reuse ;  /* 0x0000000432327c23 */ /* 0x100fe20008010808 */
[--C-:B------:R-:W-:Y:S01]  /*6600*/  FFMA.FTZ R51, R51, UR4, -R8.reuse ;  /* 0x0000000433337c23 */ /* 0x100fe20008010808 */
[----:B------:R3:W-:Y:S01]  /*6610*/  @!P2 SYNCS.ARRIVE.TRANS64.RED.A1T0 RZ, [R7+URZ], RZ ;  /* 0x000000ff07ffa9a7 */ /* 0x0007e2000810043f */
[--C-:B------:R-:W-:Y:S01]  /*6620*/  FFMA.FTZ R54, R54, UR4, -R8.reuse ;  /* 0x0000000436367c23 */ /* 0x100fe20008010808 */
[----:B------:R-:W-:Y:S01]  /*6630*/  FFMA.FTZ R8, R55, UR4, -R8 ;  /* 0x0000000437087c23 */ /* 0x000fe20008010808 */
[----:B------:R-:W4:Y:S01]  /*6640*/  MUFU.EX2 R30, R30 ;  /* 0x0000001e001e7308 */ /* 0x000f220000000800 */
[----:B-1----:R-:W-:Y:S01]  /*6650*/  @P1 SHF.R.U32.HI R15, RZ, R14, R13 ;  /* 0x0000000eff0f1219 */ /* 0x002fe2000001160d */
[----:B------:R-:W-:Y:S01]  /*6660*/  @!P2 VIADD R9, R9, 0x38860 ;  /* 0x000388600909a836 */ /* 0x000fe20000000000 */
[----:B0-----:R-:W-:Y:S01]  /*6670*/  F2FP.F16.F32.PACK_AB R156, R33, R32 ;  /* 0x00000020219c723e */ /* 0x001fe200000000ff */
[----:B---3--:R-:W-:Y:S01]  /*6680*/  FADD.FTZ R7, R24, R25 ;  /* 0x0000001918077221 */ /* 0x008fe20000010000 */
[----:B------:R-:W-:-:S03]  /*6690*/  IADD3 R15, R15, R187, -R188 ;  /* 0x000000bb0f0f7210 */ /* 0x000fc60007ffe8bc */
[----:B------:R-:W0:Y:S01]  /*66a0*/  MUFU.EX2 R31, R31 ;  /* 0x0000001f001f7308 */ /* 0x000e220000000800 */
[----:B--2---:R-:W-:Y:S01]  /*66b0*/  FADD.FTZ R13, R26, R27 ;  /* 0x0000001b1a0d7221 */ /* 0x004fe20000010000 */
[----:B------:R-:W-:Y:S01]  /*66c0*/  FADD.FTZ R12, R28, R7 ;  /* 0x000000071c0c7221 */ /* 0x000fe20000010000 */
[----:B------:R-:W-:Y:S02]  /*66d0*/  F2FP.F16.F32.PACK_AB R153, R27, R26 ;  /* 0x0000001a1b99723e */ /* 0x000fe400000000ff */
[----:B------:R-:W-:Y:S01]  /*66e0*/  R2UR UR5, R15 ;  /* 0x000000000f0572ca */ /* 0x000fe200000e0000 */
[----:B------:R-:W-:Y:S01]  /*66f0*/  FADD.FTZ R7, R29, R12 ;  /* 0x0000000c1d077221 */ /* 0x000fe20000010000 */
[----:B------:R-:W-:Y:S01]  /*6700*/  @!P2 PRMT R9, RZ, 0x654, R9 ;  /* 0x00000654ff09a816 */ /* 0x000fe20000000009 */
[----:B------:R-:W1:Y:S01]  /*6710*/  MUFU.EX2 R34, R34 ;  /* 0x0000002200227308 */ /* 0x000e620000000800 */
[----:B----4-:R-:W-:Y:S01]  /*6720*/  FADD.FTZ R14, R30, R13 ;  /* 0x0000000d1e0e7221 */ /* 0x010fe20000010000 */
[----:B------:R-:W-:-:S04]  /*6730*/  FADD.FTZ R12, R32, R7 ;  /* 0x00000007200c7221 */ /* 0x000fc80000010000 */
[----:B------:R-:W-:Y:S02]  /*6740*/  FADD.FTZ R7, R33, R12 ;  /* 0x0000000c21077221 */ /* 0x000fe40000010000 */
[----:B------:R-:W2:Y:S01]  /*6750*/  MUFU.EX2 R35, R35 ;  /* 0x0000002300237308 */ /* 0x000ea20000000800 */
[C---:B0-----:R-:W-:Y:S01]  /*6760*/  FADD.FTZ R13, R31.reuse, R14 ;  /* 0x0000000e1f0d7221 */ /* 0x041fe20000010000 */
[----:B------:R-:W-:Y:S01]  /*6770*/  F2FP.F16.F32.PACK_AB R155, R31, R30 ;  /* 0x0000001e1f9b723e */ /* 0x000fe200000000ff */
[----:B------:R-:W-:Y:S01]  /*6780*/  BAR.SYNC.DEFER_BLOCKING 0xf, 0x100 ;  /* 0x03c4000000007b1d */ /* 0x000fe20000010000 */
[----:B------:R-:W-:-:S04]  /*6790*/  USHF.R.S32.HI UR7, URZ, 0x1f, UR5 ;  /* 0x0000001f3f077899 */ /* 0x000fc80008011405 */
[----:B------:R-:W-:Y:S01]  /*67a0*/  ULEA.HI UR7, UR7, UR5, URZ, 0x6 ;  /* 0x0000000507077291 */ /* 0x000fe2000f8f303f */
[----:B------:R-:W0:Y:S01]  /*67b0*/  MUFU.EX2 R36, R36 ;  /* 0x0000002400247308 */ /* 0x000e220000000800 */
[----:B-1----:R-:W-:Y:S02]  /*67c0*/  FADD.FTZ R14, R34, R13 ;  /* 0x0000000d220e7221 */ /* 0x002fe40000010000 */
[----:B------:R-:W-:-:S04]  /*67d0*/  USHF.R.S32.HI UR7, URZ, 0x6, UR7 ;  /* 0x000000063f077899 */ /* 0x000fc80008011407 */
[----:B------:R-:W-:Y:S01]  /*67e0*/  UISETP.LT.AND UP0, UPT, UR43, UR7, UPT ;  /* 0x000000072b00728c */ /* 0x000fe2000bf01270 */
[----:B------:R-:W1:Y:S01]  /*67f0*/  MUFU.EX2 R38, R38 ;  /* 0x0000002600267308 */ /* 0x000e620000000800 */
[C---:B--2---:R-:W-:Y:S01]  /*6800*/  FADD.FTZ R13, R35.reuse, R14 ;  /* 0x0000000e230d7221 */ /* 0x044fe20000010000 */
[----:B------:R-:W-:Y:S01]  /*6810*/  F2FP.F16.F32.PACK_AB R157, R35, R34 ;  /* 0x00000022239d723e */ /* 0x000fe200000000ff */
[----:B------:R-:W-:-:S04]  /*6820*/  USEL UR5, UR43, UR7, !UP0 ;  /* 0x000000072b057287 */ /* 0x000fc8000c000000 */
[----:B------:R-:W-:Y:S01]  /*6830*/  UISETP.GE.AND UP0, UPT, UR6, UR5, UPT ;  /* 0x000000050600728c */ /* 0x000fe2000bf06270 */
[----:B------:R-:W2:Y:S01]  /*6840*/  MUFU.EX2 R37, R37 ;  /* 0x0000002500257308 */ /* 0x000ea20000000800 */
[----:B0-----:R-:W-:Y:S01]  /*6850*/  FADD.FTZ R12, R36, R7 ;  /* 0x00000007240c7221 */ /* 0x001fe20000010000 */
[----:B------:R0:W-:Y:S03]  /*6860*/  STSM.16.M88.4 [R23+0x36400], R152 ;  /* 0x0364009817007844 */ /* 0x0001e60000000200 */
[----:B------:R-:W-:-:S03]  /*6870*/  PLOP3.LUT P3, PT, PT, PT, UP0, 0x80, 0x0 ;  /* 0x000000000000781c */ /* 0x000fc60003f6f008 */
[----:B------:R-:W3:Y:S01]  /*6880*/  MUFU.EX2 R39, R39 ;  /* 0x0000002700277308 */ /* 0x000ee20000000800 */
[----:B-1----:R-:W-:-:S07]  /*6890*/  FADD.FTZ R14, R38, R13 ;  /* 0x0000000d260e7221 */ /* 0x002fce0000010000 */
[----:B------:R-:W1:Y:S01]  /*68a0*/  MUFU.EX2 R40, R40 ;  /* 0x0000002800287308 */ /* 0x000e620000000800 */
[C---:B--2---:R-:W-:Y:S01]  /*68b0*/  FADD.FTZ R7, R37.reuse, R12 ;  /* 0x0000000c25077221 */ /* 0x044fe20000010000 */
[----:B------:R-:W-:-:S06]  /*68c0*/  F2FP.F16.F32.PACK_AB R158, R37, R36 ;  /* 0x00000024259e723e */ /* 0x000fcc00000000ff */
[----:B------:R-:W2:Y:S01]  /*68d0*/  MUFU.EX2 R42, R42 ;  /* 0x0000002a002a7308 */ /* 0x000ea20000000800 */
[C---:B---3--:R-:W-:Y:S01]  /*68e0*/  FADD.FTZ R13, R39.reuse, R14 ;  /* 0x0000000e270d7221 */ /* 0x048fe20000010000 */
[----:B------:R-:W-:-:S05]  /*68f0*/  F2FP.F16.F32.PACK_AB R159, R39, R38 ;  /* 0x00000026279f723e */ /* 0x000fca00000000ff */
[----:B------:R0:W-:Y:S01]  /*6900*/  STSM.16.M88.4 [R186], R156 ;  /* 0x0000009cba007844 */ /* 0x0001e20000000200 */
        /* <DEDUP_REMOVED lines=9> */
[----:B------:R-:W-:-:S06]  /*69a0*/  F2FP.F16.F32.PACK_AB R161, R43, R42 ;  /* 0x0000002a2ba1723e */ /* 0x000fcc00000000ff */
        /* <DEDUP_REMOVED lines=9> */
[----:B------:R-:W-:-:S05]  /*6a40*/  F2FP.F16.F32.PACK_AB R163, R47, R46 ;  /* 0x0000002e2fa3723e */ /* 0x000fca00000000ff */
[----:B------:R0:W-:Y:S01]  /*6a50*/  STSM.16.M88.4 [R184], R160 ;  /* 0x000000a0b8007844 */ /* 0x0001e20000000200 */
[----:B------:R-:W2:Y:S01]  /*6a60*/  MUFU.EX2 R49, R49 ;  /* 0x0000003100317308 */ /* 0x000ea20000000800 */
[----:B---3--:R-:W-:-:S07]  /*6a70*/  FADD.FTZ R12, R48, R7 ;  /* 0x00000007300c7221 */ /* 0x008fce0000010000 */
        /* <DEDUP_REMOVED lines=8> */
[----:B------:R3:W4:Y:S01]  /*6b00*/  MUFU.EX2 R167, R8 ;  /* 0x0000000800a77308 */ /* 0x0007220000000800 */
[----:B-1----:R-:W-:Y:S01]  /*6b10*/  F2FP.F16.F32.PACK_AB R166, R11, R52 ;  /* 0x000000340ba6723e */ /* 0x002fe200000000ff */
[----:B---3--:R-:W-:Y:S01]  /*6b20*/  FADD.FTZ R8, R52, R7 ;  /* 0x0000000734087221 */ /* 0x008fe20000010000 */
[----:B--2---:R-:W-:-:S03]  /*6b30*/  FADD.FTZ R12, R54, R13 ;  /* 0x0000000d360c7221 */ /* 0x004fc60000010000 */
[----:B------:R-:W-:Y:S01]  /*6b40*/  FADD.FTZ R7, R11, R8 ;  /* 0x000000080b077221 */ /* 0x000fe20000010000 */
[C---:B------:R-:W-:Y:S02]  /*6b50*/  VIADD R11, R10.reuse, 0x100 ;  /* 0x000001000a0b7836 */ /* 0x040fe40000000000 */
[----:B------:R-:W-:Y:S02]  /*6b60*/  VIADD R10, R10, 0x180 ;  /* 0x000001800a0a7836 */ /* 0x000fe40000000000 */
[C---:B----4-:R-:W-:Y:S01]  /*6b70*/  FADD.FTZ R8, R167.reuse, R12 ;  /* 0x0000000ca7087221 */ /* 0x050fe20000010000 */
[----:B------:R-:W-:-:S05]  /*6b80*/  F2FP.F16.F32.PACK_AB R167, R167, R54 ;  /* 0x00000036a7a7723e */ /* 0x000fca00000000ff */
[----:B------:R0:W-:Y:S01]  /*6b90*/  STSM.16.M88.4 [R185], R164 ;  /* 0x000000a4b9007844 */ /* 0x0001e20000000200 */
[----:B------:R-:W-:-:S06]  /*6ba0*/  WARPGROUP.ARRIVE ;  /* 0x00000000000079c5 */ /* 0x000fcc0000000000 */
[----:B------:R-:W-:Y:S01]  /*6bb0*/  HGMMA.64x256x16.F32 R24, R152, gdesc[UR8].tnspB, RZ, !UPT, gsb0 ;  /* 0x43e0000898187df0 */ /* 0x000fe2000c0008ff */
[----:B------:R-:W-:Y:S01]  /*6bc0*/  R2UR UR10, R11 ;  /* 0x000000000b0a72ca */ /* 0x000fe200000e0000 */
        /* <DEDUP_REMOVED lines=27> */
[----:B------:R-:W-:Y:S01]  /*6d80*/  ULDC UR4, c[0x0][0xa80] ;  /* 0x0002a00000047ab9 */ /* 0x000fe20000000800 */
[----:B------:R-:W-:Y:S02]  /*6d90*/  IMAD.MOV.U32 R10, RZ, RZ, R6 ;  /* 0x000000ffff0a7224 */ /* 0x000fe400078e0006 */
[----:B------:R-:W-:-:S07]  /*6da0*/  IMAD.MOV.U32 R12, RZ, RZ, R2 ;  /* 0x000000ffff0c7224 */ /* 0x000fce00078e0002 */
.L_x_8152:
        /* <DEDUP_REMOVED lines=8> */
.L_x_8144:
[----:B------:R-:W-:Y:S02]  /*6e30*/  IMAD.U32 R5, RZ, RZ, UR37 ;  /* 0x00000025ff057e24 */ /* 0x000fe4000f8e00ff */
[----:B0-----:R-:W-:-:S03]  /*6e40*/  IMAD R9, R2, 0x8, R16 ;  /* 0x0000000802097824 */ /* 0x001fc600078e0210 */
[----:B------:R-:W-:-:S04]  /*6e50*/  SHF.L.U32 R5, R5, 0x1f, RZ ;  /* 0x0000001f05057819 */ /* 0x000fc800000006ff */
[----:B------:R0:W1:Y:S01]  /*6e60*/  SYNCS.PHASECHK.TRANS64.TRYWAIT P3, [R9+URZ+0x38830], R5 ;  /* 0x03883005090075a7 */ /* 0x000062000806017f */
[----:B------:R-:W-:Y:S05]  /*6e70*/  @!P0 BRA `(.L_x_8145) ;  /* 0x0000000000048947 */ /* 0x000fea0003800000 */
[----:B------:R-:W-:Y:S01]  /*6e80*/  BPT.TRAP 0x1 ;  /* 0x000000040000795c */ /* 0x000fe20000300000 */
.L_x_8145:
[----:B------:R-:W-:Y:S01]  /*6e90*/  IMAD R6, R2, 0x200, R0 ;  /* 0x0000020002067824 */ /* 0x000fe200078e0200 */
[----:B-1----:R-:W-:Y:S06]  /*6ea0*/  @P3 BRA `(.L_x_8146) ;  /* 0x0000000000083947 */ /* 0x002fec0003800000 */
[----:B------:R-:W1:Y:S02]  /*6eb0*/  SYNCS.PHASECHK.TRANS64.TRYWAIT P3, [R9+URZ+0x38830], R5 ;  /* 0x03883005090075a7 */ /* 0x000e64000806017f */
[----:B-1----:R-:W-:Y:S05]  /*6ec0*/  @!P3 BRA `(.L_x_8147) ;  /* 0x0000013c00acb947 */ /* 0x002fea0003800000 */
.L_x_8146:
[----:B------:R-:W-:Y:S01]  /*6ed0*/  R2UR UR10, R6 ;  /* 0x00000000060a72ca */ /* 0x000fe200000e0000 */
[----:B------:R-:W-:Y:S01]  /*6ee0*/  WARPGROUP.ARRIVE ;  /* 0x00000000000079c5 */ /* 0x000fe20000000000 */
[----:B------:R-:W-:Y:S01]  /*6ef0*/  UMOV UR11, 0x40000040 ;  /* 0x40000040000b7882 */ /* 0x000fe20000000000 */
[----:B------:R-:W-:Y:S01]  /*6f00*/  UMOV UR15, 0x40000040 ;  /* 0x40000040000f7882 */ /* 0x000fe20000000000 */
[----:B------:R-:W-:Y:S01]  /*6f10*/  UMOV UR19, 0x40000040 ;  /* 0x4000004000137882 */ /* 0x000fe20000000000 */
[----:B------:R-:W-:-:S08]  /*6f20*/  UMOV UR23, 0x40000040 ;  /* 0x4000004000177882 */ /* 0x000fd00000000000 */
[----:B------:R-:W-:Y:S01]  /*6f30*/  HGMMA.64x64x16.F32 R152, gdesc[UR8], RZ, !UPT, gsb0 ;  /* 0x00e00000089879f0 */ /* 0x000fe2000c0008ff */
[----:B------:R-:W-:Y:S02]  /*6f40*/  UIADD3 UR14, UR10, 0x2, URZ ;  /* 0x000000020a0e7890 */ /* 0x000fe4000fffe03f */
[----:B------:R-:W-:Y:S02]  /*6f50*/  UIADD3 UR18, UR10, 0x4, URZ ;  /* 0x000000040a127890 */ /* 0x000fe4000fffe03f */
        /* <DEDUP_REMOVED lines=13> */
.L_x_8148:
[----:B------:R2:W3:Y:S01]  /*7030*/  SYNCS.PHASECHK.TRANS64.TRYWAIT P3, [R9+URZ+0x38850], R5 ;  /* 0x03885005090075a7 */ /* 0x0004e2000806017f */
[----:B------:R-:W-:Y:S05]  /*7040*/  @!P0 BRA `(.L_x_8149) ;  /* 0x0000000000048947 */ /* 0x000fea0003800000 */
[----:B------:R-:W-:Y:S01]  /*7050*/  BPT.TRAP 0x1 ;  /* 0x000000040000795c */ /* 0x000fe20000300000 */
.L_x_8149:
[----:B---3--:R-:W-:Y:S05]  /*7060*/  @P3 BRA `(.L_x_8150) ;  /* 0x0000000000083947 */ /* 0x008fea0003800000 */
[----:B------:R-:W3:Y:S02]  /*7070*/  SYNCS.PHASECHK.TRANS64.TRYWAIT P3, [R9+URZ+0x38850], R5 ;  /* 0x03885005090075a7 */ /* 0x000ee4000806017f */
[----:B---3--:R-:W-:Y:S05]  /*7080*/  @!P3 BRA `(.L_x_8151) ;  /* 0x0000013c0050b947 */ /* 0x008fea0003800000 */
.L_x_8150:
[----:B0123--:R-:W-:Y:S01]  /*7090*/  IMAD R5, R2, 0x1000, R3 ;  /* 0x0000100002057824 */ /* 0x00ffe200078e0203 */
[----:B------:R-:W-:Y:S01]  /*70a0*/  WARPGROUP.ARRIVE ;  /* 0x00000000000079c5 */ /* 0x000fe20000000000 */
[----:B------:R-:W-:Y:S01]  /*70b0*/  UMOV UR27, 0x40000040 ;  /* 0x40000040001b7882 */ /* 0x000fe20000000000 */
[----:B------:R-:W-:Y:S01]  /*70c0*/  VIADD R6, R4, 0x2 ;  /* 0x0000000204067836 */ /* 0x000fe20000000000 */
[----:B------:R-:W-:Y:S01]  /*70d0*/  UMOV UR29, 0x40000040 ;  /* 0x40000040001d7882 */ /* 0x000fe20000000000 */
[C---:B------:R-:W-:Y:S01]  /*70e0*/  R2UR UR26, R5.reuse ;  /* 0x00000000051a72ca */ /* 0x040fe200000e0000 */
[----:B------:R-:W-:Y:S01]  /*70f0*/  UMOV UR31, 0x40000040 ;  /* 0x40000040001f7882 */ /* 0x000fe20000000000 */
[----:B------:R-:W0:Y:S01]  /*7100*/  S2R R13, SR_TID.X ;  /* 0x00000000000d7919 */ /* 0x000e220000002100 */
[----:B------:R-:W-:Y:S01]  /*7110*/  R2UR UR28, R6 ;  /* 0x00000000061c72ca */ /* 0x000fe200000e0000 */
[C---:B------:R-:W-:Y:S01]  /*7120*/  VIADD R6, R5.reuse, 0x2 ;  /* 0x0000000205067836 */ /* 0x040fe20000000000 */
[----:B------:R-:W-:Y:S01]  /*7130*/  UMOV UR7, 0xffffffc0 ;  /* 0xffffffc000077882 */ /* 0x000fe20000000000 */
[----:B------:R-:W-:Y:S01]  /*7140*/  VIADD R20, R5, 0x800 ;  /* 0x0000080005147836 */ /* 0x000fe20000000000 */
[----:B------:R-:W-:Y:S01]  /*7150*/  UIMAD UR7, UR6, UR7, 0x1 ;  /* 0x00000001060774a4 */ /* 0x000fe2000f8e0207 */
[----:B------:R-:W-:Y:S01]  /*7160*/  IMAD.MOV.U32 R15, RZ, RZ, 0x4 ;  /* 0x00000004ff0f7424 */ /* 0x000fe200078e00ff */
[----:B------:R-:W-:Y:S01]  /*7170*/  R2UR UR30, R6 ;  /* 0x00000000061e72ca */ /* 0x000fe200000e0000 */
[----:B------:R-:W-:Y:S01]  /*7180*/  VIADD R6, R4, 0x4 ;  /* 0x0000000404067836 */ /* 0x000fe20000000000 */
[----:B------:R-:W-:Y:S01]  /*7190*/  UMOV UR11, 0x40000040 ;  /* 0x40000040000b7882 */ /* 0x000fe20000000000 */
[----:B------:R-:W-:Y:S01]  /*71a0*/  UISETP.GT.AND UP0, UPT, UR6, UR5, UPT ;  /* 0x000000050600728c */ /* 0x000fe2000bf04270 */
[----:B------:R-:W-:Y:S01]  /*71b0*/  HGMMA.64x64x16.F32 R152, gdesc[UR24], R152, gsb0 ;  /* 0x00e00000189879f0 */ /* 0x000fe20008000898 */
[----:B------:R-:W-:Y:S01]  /*71c0*/  UIADD3 UR6, UR6, -0x1, URZ ;  /* 0xffffffff06067890 */ /* 0x000fe2000fffe03f */
[----:B0-----:R-:W-:Y:S01]  /*71d0*/  SHF.R.U32.HI R13, RZ, 0x7, R13 ;  /* 0x00000007ff0d7819 */ /* 0x001fe2000001160d */
[----:B------:R-:W-:-:S02]  /*71e0*/  WARPGROUP.DEPBAR.LE gsb0, 0x0 ;  /* 0x00008000000079c5 */ /* 0x000fc40000010000 */
[----:B------:R-:W-:-:S06]  /*71f0*/  WARPGROUP.ARRIVE ;  /* 0x00000000000079c5 */ /* 0x000fcc0000000000 */
[----:B------:R-:W-:Y:S01]  /*7200*/  HGMMA.64x64x16.F32 R152, gdesc[UR28], R152, gsb0 ;  /* 0x00e000001c9879f0 */ /* 0x000fe20008000898 */
[----:B------:R-:W-:Y:S01]  /*7210*/  R2UR UR28, R6 ;  /* 0x00000000061c72ca */ /* 0x000fe200000e0000 */
[----:B------:R-:W-:Y:S01]  /*7220*/  VIADD R6, R5, 0x4 ;  /* 0x0000000405067836 */ /* 0x000fe20000000000 */
[----:B------:R-:W-:Y:S01]  /*7230*/  UMOV UR29, 0x40000040 ;  /* 0x40000040001d7882 */ /* 0x000fe20000000000 */
[----:B------:R-:W-:-:S03]  /*7240*/  UMOV UR31, 0x40000040 ;  /* 0x40000040001f7882 */ /* 0x000fc60000000000 */
[----:B------:R-:W-:Y:S01]  /*7250*/  R2UR UR30, R6 ;  /* 0x00000000061e72ca */ /* 0x000fe200000e0000 */
[----:B------:R-:W-:Y:S01]  /*7260*/  VIADD R6, R4, 0x6 ;  /* 0x0000000604067836 */ /* 0x000fe20000000000 */
[----:B------:R-:W-:Y:S02]  /*7270*/  WARPGROUP.DEPBAR.LE gsb0, 0x0 ;  /* 0x00008000000079c5 */ /* 0x000fe40000010000 */
[----:B------:R-:W-:-:S09]  /*7280*/  WARPGROUP.ARRIVE ;  /* 0x00000000000079c5 */ /* 0x000fd20000000000 */
        /* <DEDUP_REMOVED lines=113> */
[----:B------:R-:W-:Y:S02]  /*79a0*/  R2UR UR30, R6 ;  /* 0x00000000061e72ca */ /* 0x000fe400000e0000 */
[----:B------:R0:W1:Y:S02]  /*79b0*/  SHFL.IDX PT, R6, R13, RZ, 0x1f ;  /* 0x00001fff0d067589 */ /* 0x00006400000e0000 */
[----:B0-----:R-:W-:Y:S01]  /*79c0*/  VIADD R13, R4, 0x800 ;  /* 0x00000800040d7836 */ /* 0x001fe20000000000 */
[----:B-1----:R-:W-:-:S04]  /*79d0*/  ISETP.GT.AND P3, PT, R6, 0x7f, PT ;  /* 0x0000007f0600780c */ /* 0x002fc80003f64270 */
[----:B------:R-:W-:-:S05]  /*79e0*/  SEL R14, RZ, 0x2, !P3 ;  /* 0x00000002ff0e7807 */ /* 0x000fca0005800000 */
[----:B------:R-:W-:Y:S01]  /*79f0*/  IMAD.IADD R6, R13, 0x1, R14 ;  /* 0x000000010d067824 */ /* 0x000fe200078e020e */
[----:B------:R-:W-:Y:S02]  /*7a00*/  WARPGROUP.DEPBAR.LE gsb0, 0x0 ;  /* 0x00008000000079c5 */ /* 0x000fe40000010000 */
[----:B------:R-:W-:-:S06]  /*7a10*/  WARPGROUP.ARRIVE ;  /* 0x00000000000079c5 */ /* 0x000fcc0000000000 */
[----:B------:R-:W-:Y:S01]  /*7a20*/  HGMMA.64x64x16.F32 R152, gdesc[UR28], R152, gsb0 ;  /* 0x00e000001c9879f0 */ /* 0x000fe20008000898 */
[----:B------:R-:W-:Y:S01]  /*7a30*/  R2UR UR28, R6 ;  /* 0x00000000061c72ca */ /* 0x000fe200000e0000 */
[----:B------:R-:W-:Y:S01]  /*7a40*/  IMAD.IADD R6, R14, 0x1, R20 ;  /* 0x000000010e067824 */ /* 0x000fe200078e0214 */
[----:B------:R-:W-:Y:S01]  /*7a50*/  UMOV UR29, 0x40000040 ;  /* 0x40000040001d7882 */ /* 0x000fe20000000000 */
[----:B------:R-:W-:-:S03]  /*7a60*/  UMOV UR31, 0x40000040 ;  /* 0x40000040001f7882 */ /* 0x000fc60000000000 */
[----:B------:R-:W-:Y:S02]  /*7a70*/  R2UR UR30, R6 ;  /* 0x00000000061e72ca */ /* 0x000fe400000e0000 */
[C---:B------:R-:W-:Y:S02]  /*7a80*/  SEL R6, R15.reuse, 0x2, P3 ;  /* 0x000000020f067807 */ /* 0x040fe40001800000 */
[----:B------:R-:W-:-:S03]  /*7a90*/  SEL R15, R15, 0x6, !P3 ;  /* 0x000000060f0f7807 */ /* 0x000fc60005800000 */
[C---:B------:R-:W-:Y:S02]  /*7aa0*/  IMAD.IADD R21, R13.reuse, 0x1, R6 ;  /* 0x000000010d157824 */ /* 0x040fe400078e0206 */
[----:B------:R-:W-:Y:S01]  /*7ab0*/  IMAD.IADD R13, R13, 0x1, R15 ;  /* 0x000000010d0d7824 */ /* 0x000fe200078e020f */
[----:B------:R-:W-:Y:S02]  /*7ac0*/  WARPGROUP.DEPBAR.LE gsb0, 0x0 ;  /* 0x00008000000079c5 */ /* 0x000fe40000010000 */
[----:B------:R-:W-:-:S06]  /*7ad0*/  WARPGROUP.ARRIVE ;  /* 0x00000000000079c5 */ /* 0x000fcc0000000000 */
[----:B------:R-:W-:Y:S01]  /*7ae0*/  HGMMA.64x64x16.F32 R152, gdesc[UR28], R152, gsb0 ;  /* 0x00e000001c9879f0 */ /* 0x000fe20008000898 */
[----:B------:R-:W-:Y:S01]  /*7af0*/  R2UR UR28, R21 ;  /* 0x00000000151c72ca */ /* 0x000fe200000e0000 */
[C---:B------:R-:W-:Y:S01]  /*7b00*/  IMAD.IADD R21, R20.reuse, 0x1, R6 ;  /* 0x0000000114157824 */ /* 0x040fe200078e0206 */
[----:B------:R-:W-:Y:S01]  /*7b10*/  UMOV UR29, 0x40000040 ;  /* 0x40000040001d7882 */ /* 0x000fe20000000000 */
[----:B------:R-:W-:Y:S01]  /*7b20*/  UMOV UR31, 0x40000040 ;  /* 0x40000040001f7882 */ /* 0x000fe20000000000 */
[----:B------:R-:W-:Y:S02]  /*7b30*/  IMAD.IADD R20, R20, 0x1, R15 ;  /* 0x0000000114147824 */ /* 0x000fe400078e020f */
[----:B------:R-:W-:Y:S01]  /*7b40*/  R2UR UR30, R21 ;  /* 0x00000000151e72ca */ /* 0x000fe200000e0000 */
[----:B------:R-:W-:Y:S02]  /*7b50*/  WARPGROUP.DEPBAR.LE gsb0, 0x0 ;  /* 0x00008000000079c5 */ /* 0x000fe40000010000 */
[----:B------:R-:W-:-:S10]  /*7b60*/  WARPGROUP.ARRIVE ;  /* 0x00000000000079c5 */ /* 0x000fd40000000000 */
        /* <DEDUP_REMOVED lines=26> */
[----:B------:R-:W-:Y:S01]  /*7d10*/  VIADD R20, R5, 0xa00 ;  /* 0x00000a0005147836 */ /* 0x000fe20000000000 */
[----:B------:R-:W-:Y:S01]  /*7d20*/  UMOV UR29, 0x40000040 ;  /* 0x40000040001d7882 */ /* 0x000fe20000000000 */
[----:B------:R-:W-:Y:S02]  /*7d30*/  UMOV UR31, 0x40000040 ;  /* 0x40000040001f7882 */ /* 0x000fe40000000000 */
[----:B------:R-:W-:-:S05]  /*7d40*/  IMAD.IADD R21, R14, 0x1, R20 ;  /* 0x000000010e157824 */ /* 0x000fca00078e0214 */
[----:B------:R-:W-:Y:S01]  /*7d50*/  R2UR UR30, R21 ;  /* 0x00000000151e72ca */ /* 0x000fe200000e0000 */
[C---:B------:R-:W-:Y:S02]  /*7d60*/  IMAD.IADD R21, R13.reuse, 0x1, R6 ;  /* 0x000000010d157824 */ /* 0x040fe400078e0206 */
[----:B------:R-:W-:Y:S01]  /*7d70*/  IMAD.IADD R13, R13, 0x1, R15 ;  /* 0x000000010d0d7824 */ /* 0x000fe200078e020f */
[----:B------:R-:W-:Y:S02]  /*7d80*/  WARPGROUP.DEPBAR.LE gsb0, 0x0 ;  /* 0x00008000000079c5 */ /* 0x000fe40000010000 */
[----:B------:R-:W-:-:S07]  /*7d90*/  WARPGROUP.ARRIVE ;  /* 0x00000000000079c5 */ /* 0x000fce0000000000 */
[----:B------:R-:W-:Y:S01]  /*7da0*/  HGMMA.64x64x16.F32 R152, gdesc[UR28], R152, gsb0 ;  /* 0x00e000001c9879f0 */ /* 0x000fe20008000898 */
[----:B------:R-:W-:Y:S01]  /*7db0*/  R2UR UR28, R21 ;  /* 0x00000000151c72ca */ /* 0x000fe200000e0000 */
[--C-:B------:R-:W-:Y:S01]  /*7dc0*/  IMAD.IADD R21, R6, 0x1, R20.reuse ;  /* 0x0000000106157824 */ /* 0x100fe200078e0214 */
        /* <DEDUP_REMOVED lines=82> */
[--C-:B------:R-:W-:Y:S02]  /*82f0*/  IMAD.IADD R6, R6, 0x1, R20.reuse ;  /* 0x0000000106067824 */ /* 0x100fe400078e0214 */
        /* <DEDUP_REMOVED lines=21> */
[----:B------:R-:W-:-:S04]  /*8450*/  LOP3.LUT R13, R13, 0x6, RZ, 0xc0, !PT ;  /* 0x000000060d0d7812 */ /* 0x000fc800078ec0ff */
[CC--:B------:R-:W-:Y:S02]  /*8460*/  IADD3 R5, R13.reuse, R6.reuse, R5 ;  /* 0x000000060d057210 */ /* 0x0c0fe40007ffe005 */
[----:B------:R-:W-:Y:S02]  /*8470*/  IADD3 R6, R13, R6, R4 ;  /* 0x000000060d067210 */ /* 0x000fe40007ffe004 */
[----:B------:R-:W0:Y:S01]  /*8480*/  @P1 LDC R13, c[0x0][0x44c] ;  /* 0x00011300ff0d1b82 */ /* 0x000e220000000800 */
[----:B------:R-:W-:Y:S02]  /*8490*/  WARPGROUP.DEPBAR.LE gsb0, 0x0 ;  /* 0x00008000000079c5 */ /* 0x000fe40000010000 */
[----:B------:R-:W-:-:S06]  /*84a0*/  WARPGROUP.ARRIVE ;  /* 0x00000000000079c5 */ /* 0x000fcc0000000000 */
[----:B------:R-:W-:Y:S01]  /*84b0*/  HGMMA.64x64x16.F32 R152, gdesc[UR28], R152, gsb0 ;  /* 0x00e000001c9879f0 */ /* 0x000fe20008000898 */
[----:B------:R-:W-:Y:S01]  /*84c0*/  R2UR UR28, R6 ;  /* 0x00000000061c72ca */ /* 0x000fe200000e0000 */
[----:B------:R-:W-:Y:S01]  /*84d0*/  UMOV UR29, 0x40000040 ;  /* 0x40000040001d7882 */ /* 0x000fe20000000000 */
[----:B------:R-:W-:Y:S01]  /*84e0*/  R2UR UR30, R5 ;  /* 0x00000000051e72ca */ /* 0x000fe200000e0000 */
[----:B------:R-:W-:Y:S01]  /*84f0*/  UMOV UR31, 0x40000040 ;  /* 0x40000040001f7882 */ /* 0x000fe20000000000 */
[----:B------:R-:W1:Y:S01]  /*8500*/  @P1 LDC R5, c[0x0][0x450] ;  /* 0x00011400ff051b82 */ /* 0x000e620000000800 */
[----:B------:R-:W-:-:S04]  /*8510*/  VIADD R6, R190, UR42 ;  /* 0x0000002abe067c36 */ /* 0x000fc80008000000 */
[----:B0-----:R-:W-:-:S05]  /*8520*/  @P1 IMAD.HI.U32 R13, R6, R13, RZ ;  /* 0x0000000d060d1227 */ /* 0x001fca00078e00ff */
[----:B-1----:R-:W-:Y:S02]  /*8530*/  @P1 SHF.R.U32.HI R6, RZ, R5, R13 ;  /* 0x00000005ff061219 */ /* 0x002fe4000001160d */
[----:B------:R-:W-:-:S03]  /*8540*/  IADD3 R5, R187, UR7, -R189 ;  /* 0x00000007bb057c10 */ /* 0x000fc6000fffe8bd */
[----:B------:R-:W0:Y:S02]  /*8550*/  SHFL.IDX PT, R13, R6, RZ, 0x1c1f ;  /* 0x001c1fff060d7589 */ /* 0x000e2400000e0000 */
[----:B------:R-:W-:-:S04]  /*8560*/  IMAD.IADD R5, R5, 0x1, -R188 ;  /* 0x0000000105057824 */ /* 0x000fc800078e0abc */
[----:B0-----:R-:W-:-:S05]  /*8570*/  IMAD.IADD R13, R5, 0x1, R13 ;  /* 0x00000001050d7824 */ /* 0x001fca00078e020d */
[C---:B------:R-:W-:Y:S02]  /*8580*/  ISETP.GT.AND P3, PT, R13.reuse, RZ, PT ;  /* 0x000000ff0d00720c */ /* 0x040fe40003f64270 */
[C---:B------:R-:W-:Y:S02]  /*8590*/  ISETP.GT.AND P4, PT, R13.reuse, 0x1, PT ;  /* 0x000000010d00780c */ /* 0x040fe40003f84270 */
[C---:B------:R-:W-:Y:S02]  /*85a0*/  ISETP.GT.AND P6, PT, R13.reuse, 0x28, PT ;  /* 0x000000280d00780c */ /* 0x040fe40003fc4270 */
        /* <DEDUP_REMOVED lines=42> */
[----:B------:R-:W-:Y:S02]  /*8850*/  ISETP.GT.AND P6, PT, R13, 0x38, PT ;  /* 0x000000380d00780c */ /* 0x000fe40003fc4270 */
[----:B------:R-:W-:Y:S02]  /*8860*/  FMNMX.FTZ R14, R177, R14, !PT ;  /* 0x0000000eb10e7209 */ /* 0x000fe40007810000 */
[----:B------:R-:W-:-:S02]  /*8870*/  FSEL R180, R180, -INF , P6 ;  /* 0xff800000b4b47808 */ /* 0x000fc40003000000 */
[----:B------:R-:W-:Y:S02]  /*8880*/  ISETP.GT.AND P5, PT, R13, 0x39, PT ;  /* 0x000000390d00780c */ /* 0x000fe40003fa4270 */
[----:B------:R-:W-:Y:S02]  /*8890*/  FMNMX.FTZ R13, R180, R14, !PT ;  /* 0x0000000eb40d7209 */ /* 0x000fe40007810000 */
[----:B------:R-:W0:Y:S01]  /*88a0*/  SHFL.IDX PT, R14, R6, 0x1, 0x1c1f ;  /* 0x003c1f00060e7f89 */ /* 0x000e2200000e0000 */
[----:B------:R-:W-:-:S04]  /*88b0*/  FSEL R181, R181, -INF , P5 ;  /* 0xff800000b5b57808 */ /* 0x000fc80002800000 */
[----:B------:R-:W-:-:S05]  /*88c0*/  FMNMX.FTZ R13, R181, R13, !PT ;  /* 0x0000000db50d7209 */ /* 0x000fca0007810000 */
[----:B------:R-:W1:Y:S01]  /*88d0*/  SHFL.BFLY PT, R6, R13, 0x2, 0x1f ;  /* 0x0c401f000d067f89 */ /* 0x000e6200000e0000 */
[----:B0-----:R-:W-:-:S05]  /*88e0*/  IMAD.IADD R5, R5, 0x1, R14 ;  /* 0x0000000105057824 */ /* 0x001fca00078e020e */
        /* <DEDUP_REMOVED lines=13> */
[C---:B------:R-:W-:Y:S02]  /*89c0*/  ISETP.GT.AND P6, PT, R5.reuse, 0x18, PT ;  /* 0x000000180500780c */ /* 0x040fe40003fc4270 */
[----:B------:R-:W-:Y:S02]  /*89d0*/  ISETP.GT.AND P3, PT, R5, 0x19, PT ;  /* 0x000000190500780c */ /* 0x000fe40003f64270 */
[----:B------:R-:W-:Y:S02]  /*89e0*/  FSEL R162, R162, -INF , P4 ;  /* 0xff800000a2a27808 */ /* 0x000fe40002000000 */
[----:B------:R-:W-:Y:S02]  /*89f0*/  FMNMX.FTZ R14, R159, R14, !PT ;  /* 0x0000000e9f0e7209 */ /* 0x000fe40007810000 */
        /* <DEDUP_REMOVED lines=9> */
[----:B------:R-:W-:Y:S02]  /*8a90*/  FSEL R171, R171, -INF , P5 ;  /* 0xff800000abab7808 */ /* 0x000fe40002800000 */
[----:B------:R-:W-:Y:S02]  /*8aa0*/  FSEL R174, R174, -INF , P6 ;  /* 0xff800000aeae7808 */ /* 0x000fe40003000000 */
[----:B------:R-:W-:Y:S02]  /*8ab0*/  FSEL R175, R175, -INF , P3 ;  /* 0xff800000afaf7808 */ /* 0x000fe40001800000 */
[----:B------:R-:W-:-:S02]  /*8ac0*/  ISETP.GT.AND P4, PT, R5, 0x30, PT ;  /* 0x000000300500780c */ /* 0x000fc40003f84270 */
[C---:B------:R-:W-:Y:S02]  /*8ad0*/  ISETP.GT.AND P5, PT, R5.reuse, 0x31, PT ;  /* 0x000000310500780c */ /* 0x040fe40003fa4270 */
[C---:B------:R-:W-:Y:S02]  /*8ae0*/  ISETP.GT.AND P6, PT, R5.reuse, 0x38, PT ;  /* 0x000000380500780c */ /* 0x040fe40003fc4270 */
[----:B------:R-:W-:Y:S02]  /*8af0*/  ISETP.GT.AND P3, PT, R5, 0x39, PT ;  /* 0x000000390500780c */ /* 0x000fe40003f64270 */
[----:B------:R-:W-:Y:S02]  /*8b00*/  FMNMX.FTZ R5, R163, R14, !PT ;  /* 0x0000000ea3057209 */ /* 0x000fe40007810000 */
[----:B------:R-:W-:Y:S02]  /*8b10*/  FSEL R178, R178, -INF , P4 ;  /* 0xff800000b2b27808 */ /* 0x000fe40002000000 */
[----:B------:R-:W-:-:S02]  /*8b20*/  FMNMX.FTZ R5, R166, R5, !PT ;  /* 0x00000005a6057209 */ /* 0x000fc40007810000 */
[----:B-1----:R-:W-:Y:S02]  /*8b30*/  FMNMX.FTZ R6, R13, R6, !PT ;  /* 0x000000060d067209 */ /* 0x002fe40007810000 */
[----:B------:R-:W-:Y:S02]  /*8b40*/  FMNMX.FTZ R5, R167, R5, !PT ;  /* 0x00000005a7057209 */ /* 0x000fe40007810000 */
[----:B------:R-:W-:Y:S01]  /*8b50*/  FSEL R179, R179, -INF , P5 ;  /* 0xff800000b3b37808 */ /* 0x000fe20002800000 */
[----:B------:R-:W0:Y:S01]  /*8b60*/  SHFL.BFLY PT, R13, R6, 0x1, 0x1f ;  /* 0x0c201f00060d7f89 */ /* 0x000e2200000e0000 */
[----:B------:R-:W-:Y:S02]  /*8b70*/  FMNMX.FTZ R5, R170, R5, !PT ;  /* 0x00000005aa057209 */ /* 0x000fe40007810000 */
[----:B------:R-:W-:Y:S02]  /*8b80*/  FSEL R182, R182, -INF , P6 ;  /* 0xff800000b6b67808 */ /* 0x000fe40003000000 */
[----:B------:R-:W-:-:S02]  /*8b90*/  FMNMX.FTZ R5, R171, R5, !PT ;  /* 0x00000005ab057209 */ /* 0x000fc40007810000 */
[----:B------:R-:W-:Y:S02]  /*8ba0*/  FSEL R229, R183, -INF , P3 ;  /* 0xff800000b7e57808 */ /* 0x000fe40001800000 */
        /* <DEDUP_REMOVED lines=9> */
[----:B------:R-:W-:Y:S01]  /*8c40*/  FSEL R228, R228, RZ, P4 ;  /* 0x000000ffe4e47208 */ /* 0x000fe20002000000 */
[----:B------:R-:W0:Y:S04]  /*8c50*/  SHFL.BFLY PT, R15, R5, 0x2, 0x1f ;  /* 0x0c401f00050f7f89 */ /* 0x000e2800000e0000 */
        /* <DEDUP_REMOVED lines=14> */
[----:B------:R-:W-:-:S03]  /*8d40*/  FFMA.FTZ R173, R181, UR4, -R228 ;  /* 0x00000004b5ad7c23 */ /* 0x000fc600080108e4 */
[----:B------:R-:W-:Y:S01]  /*8d50*/  MUFU.EX2 R152, R152 ;  /* 0x0000009800987308 */ /* 0x000fe20000000800 */
[----:B0-----:R-:W-:Y:S01]  /*8d60*/  FMNMX.FTZ R5, R5, R15, !PT ;  /* 0x0000000f05057209 */ /* 0x001fe20007810000 */
[--C-:B------:R-:W-:Y:S01]  /*8d70*/  FFMA.FTZ R15, R169, UR4, -R228.reuse ;  /* 0x00000004a90f7c23 */ /* 0x100fe200080108e4 */
[----:B------:R-:W-:-:S03]  /*8d80*/  FFMA.FTZ R169, R177, UR4, -R228 ;  /* 0x00000004b1a97c23 */ /* 0x000fc600080108e4 */
[----:B------:R-:W0:Y:S02]  /*8d90*/  SHFL.BFLY PT, R164, R5, 0x1, 0x1f ;  /* 0x0c201f0005a47f89 */ /* 0x000e2400000e0000 */
[----:B------:R-:W-:Y:S08]  /*8da0*/  MUFU.EX2 R153, R153 ;  /* 0x0000009900997308 */ /* 0x000ff00000000800 */
[----:B------:R-:W-:Y:S08]  /*8db0*/  MUFU.EX2 R156, R156 ;  /* 0x0000009c009c7308 */ /* 0x000ff00000000800 */
[----:B------:R-:W-:Y:S01]  /*8dc0*/  MUFU.EX2 R157, R157 ;  /* 0x0000009d009d7308 */ /* 0x000fe20000000800 */
[----:B0-----:R-:W-:-:S07]  /*8dd0*/  FMNMX.FTZ R5, R5, R164, !PT ;  /* 0x000000a405057209 */ /* 0x001fce0007810000 */
[----:B------:R-:W-:Y:S01]  /*8de0*/  MUFU.EX2 R161, R161 ;  /* 0x000000a100a17308 */ /* 0x000fe20000000800 */
[C---:B------:R-:W-:Y:S01]  /*8df0*/  FSETP.NEU.FTZ.AND P3, PT, R5.reuse, -INF , PT ;  /* 0xff8000000500780b */ /* 0x040fe20003f7d000 */
[----:B------:R-:W-:-:S06]  /*8e00*/  FMUL.FTZ R164, R5, UR4 ;  /* 0x0000000405a47c20 */ /* 0x000fcc0008410000 */
[----:B------:R-:W-:Y:S01]  /*8e10*/  MUFU.EX2 R160, R160 ;  /* 0x000000a000a07308 */ /* 0x000fe20000000800 */
[----:B------:R-:W-:-:S05]  /*8e20*/  FSEL R164, R164, RZ, P3 ;  /* 0x000000ffa4a47208 */ /* 0x000fca0001800000 */
[--C-:B------:R-:W-:Y:S01]  /*8e30*/  FFMA.FTZ R165, R155, UR4, -R164.reuse ;  /* 0x000000049ba57c23 */ /* 0x100fe200080108a4 */
[--C-:B------:R-:W-:Y:S01]  /*8e40*/  FFMA.FTZ R155, R158, UR4, -R164.reuse ;  /* 0x000000049e9b7c23 */ /* 0x100fe200080108a4 */
[--C-:B------:R-:W-:Y:S01]  /*8e50*/  FFMA.FTZ R158, R162, UR4, -R164.reuse ;  /* 0x00000004a29e7c23 */ /* 0x100fe200080108a4 */
[--C-:B------:R-:W-:Y:S01]  /*8e60*/  FFMA.FTZ R162, R163, UR4, -R164.reuse ;  /* 0x00000004a3a27c23 */ /* 0x100fe200080108a4 */
[--C-:B------:R-:W-:Y:S01]  /*8e70*/  FFMA.FTZ R176, R166, UR4, -R164.reuse ;  /* 0x00000004a6b07c23 */ /* 0x100fe200080108a4 */
[----:B------:R-:W-:Y:S01]  /*8e80*/  FSEL R163, R6, RZ, P4 ;  /* 0x000000ff06a37208 */ /* 0x000fe20002000000 */
[--C-:B------:R-:W-:Y:S01]  /*8e90*/  FFMA.FTZ R154, R154, UR4, -R164.reuse ;  /* 0x000000049a9a7c23 */ /* 0x100fe200080108a4 */
[----:B------:R-:W-:Y:S01]  /*8ea0*/  FSEL R166, R5, RZ, P3 ;  /* 0x000000ff05a67208 */ /* 0x000fe20001800000 */
[----:B------:R-:W-:Y:S01]  /*8eb0*/  FFMA.FTZ R177, R167, UR4, -R164 ;  /* 0x00000004a7b17c23 */ /* 0x000fe200080108a4 */
[----:B------:R-:W-:Y:S01]  /*8ec0*/  ISETP.NE.AND P3, PT, R22, RZ, PT ;  /* 0x000000ff1600720c */ /* 0x000fe20003f65270 */
[----:B------:R-:W-:Y:S01]  /*8ed0*/  FADD.FTZ R163, -R163, R10 ;  /* 0x0000000aa3a37221 */ /* 0x000fe20000010100 */
[----:B------:R-:W-:Y:S01]  /*8ee0*/  MUFU.EX2 R165, R165 ;  /* 0x000000a500a57308 */ /* 0x000fe20000000800 */
[----:B------:R-:W-:Y:S01]  /*8ef0*/  FADD.FTZ R166, -R166, R11 ;  /* 0x0000000ba6a67221 */ /* 0x000fe20000010100 */
[----:B------:R-:W-:-:S02]  /*8f00*/  @!P2 VIADD R11, R9, 0x38840 ;  /* 0x00038840090ba836 */ /* 0x000fc40000000000 */
[----:B------:R-:W-:Y:S01]  /*8f10*/  FMUL.FTZ R163, R163, UR4 ;  /* 0x00000004a3a37c20 */ /* 0x000fe20008410000 */
[--C-:B------:R-:W-:Y:S01]  /*8f20*/  FFMA.FTZ R159, R159, UR4, -R164.reuse ;  /* 0x000000049f9f7c23 */ /* 0x100fe200080108a4 */
[----:B------:R-:W-:Y:S01]  /*8f30*/  FMUL.FTZ R166, R166, UR4 ;  /* 0x00000004a6a67c20 */ /* 0x000fe20008410000 */
[--C-:B------:R-:W-:Y:S01]  /*8f40*/  FFMA.FTZ R10, R170, UR4, -R164.reuse ;  /* 0x00000004aa0a7c23 */ /* 0x100fe200080108a4 */
[----:B------:R-:W-:Y:S01]  /*8f50*/  @!P2 PRMT R11, RZ, 0x654, R11 ;  /* 0x00000654ff0ba816 */ /* 0x000fe2000000000b */
[----:B------:R-:W-:Y:S01]  /*8f60*/  MUFU.EX2 R154, R154 ;  /* 0x0000009a009a7308 */ /* 0x000fe20000000800 */
[--C-:B------:R-:W-:Y:S01]  /*8f70*/  FFMA.FTZ R179, R179, UR4, -R164.reuse ;  /* 0x00000004b3b37c23 */ /* 0x100fe200080108a4 */
[----:B------:R-:W-:Y:S01]  /*8f80*/  FFMA.FTZ R182, R182, UR4, -R164 ;  /* 0x00000004b6b67c23 */ /* 0x000fe200080108a4 */
[----:B------:R-:W-:Y:S01]  /*8f90*/  @!P3 IMAD R167, R12, 0x40, R18 ;  /* 0x000000400ca7b824 */ /* 0x000fe200078e0212 */
[----:B------:R0:W-:Y:S01]  /*8fa0*/  @!P2 SYNCS.ARRIVE.TRANS64.RED.A1T0 RZ, [R11+URZ], RZ ;  /* 0x000000ff0bffa9a7 */ /* 0x0001e2000810043f */
[--C-:B------:R-:W-:Y:S01]  /*8fb0*/  FFMA.FTZ R12, R174, UR4, -R164.reuse ;  /* 0x00000004ae0c7c23 */ /* 0x100fe200080108a4 */
[----:B------:R-:W-:Y:S01]  /*8fc0*/  FFMA.FTZ R171, R171, UR4, -R164 ;  /* 0x00000004abab7c23 */ /* 0x000fe200080108a4 */
[----:B------:R-:W-:Y:S01]  /*8fd0*/  @!P3 IMAD R167, R167, 0x4, R16 ;  /* 0x00000004a7a7b824 */ /* 0x000fe200078e0210 */
[----:B------:R-:W1:Y:S01]  /*8fe0*/  MUFU.EX2 R163, R163 ;  /* 0x000000a300a37308 */ /* 0x000e620000000800 */
[--C-:B------:R-:W-:Y:S01]  /*8ff0*/  FFMA.FTZ R175, R175, UR4, -R164.reuse ;  /* 0x00000004afaf7c23 */ /* 0x100fe200080108a4 */
[--C-:B------:R-:W-:Y:S01]  /*9000*/  FFMA.FTZ R178, R178, UR4, -R164.reuse ;  /* 0x00000004b2b27c23 */ /* 0x100fe200080108a4 */
[----:B------:R-:W-:Y:S01]  /*9010*/  FFMA.FTZ R164, R229, UR4, -R164 ;  /* 0x00000004e5a47c23 */ /* 0x000fe200080108a4 */
[----:B------:R-:W-:-:S04]  /*9020*/  @!P2 VIADD R9, R9, 0x38860 ;  /* 0x000388600909a836 */ /* 0x000fc80000000000 */
[----:B------:R-:W2:Y:S01]  /*9030*/  MUFU.EX2 R166, R166 ;  /* 0x000000a600a67308 */ /* 0x000ea20000000800 */
[----:B------:R-:W-:-:S07]  /*9040*/  @!P2 PRMT R9, RZ, 0x654, R9 ;  /* 0x00000654ff09a816 */ /* 0x000fce0000000009 */
[----:B------:R-:W3:Y:S01]  /*9050*/  MUFU.EX2 R155, R155 ;  /* 0x0000009b009b7308 */ /* 0x000ee20000000800 */
[----:B-1----:R-:W-:Y:S01]  /*9060*/  @!P3 STS [R167+0x38400], R163 ;  /* 0x038400a3a700b388 */ /* 0x002fe20000000800 */
[-C--:B------:R-:W-:Y:S01]  /*9070*/  FMUL.FTZ R24, R24, R163.reuse ;  /* 0x000000a318187220 */ /* 0x080fe20000410000 */
[-C--:B------:R-:W-:Y:S01]  /*9080*/  FMUL.FTZ R25, R25, R163.reuse ;  /* 0x000000a319197220 */ /* 0x080fe20000410000 */
[-C--:B------:R-:W-:Y:S01]  /*9090*/  FMUL.FTZ R28, R28, R163.reuse ;  /* 0x000000a31c1c7220 */ /* 0x080fe20000410000 */
[-C--:B------:R-:W-:Y:S01]  /*90a0*/  FMUL.FTZ R29, R29, R163.reuse ;  /* 0x000000a31d1d7220 */ /* 0x080fe20000410000 */
[-C--:B------:R-:W-:Y:S01]  /*90b0*/  FMUL.FTZ R32, R32, R163.reuse ;  /* 0x000000a320207220 */ /* 0x080fe20000410000 */
[-C--:B------:R-:W-:Y:S01]  /*90c0*/  FMUL.FTZ R33, R33, R163.reuse ;  /* 0x000000a321217220 */ /* 0x080fe20000410000 */
[----:B------:R-:W1:Y:S01]  /*90d0*/  MUFU.EX2 R159, R159 ;  /* 0x0000009f009f7308 */ /* 0x000e620000000800 */
[----:B--2---:R2:W-:Y:S01]  /*90e0*/  @!P3 STS [R167+0x38420], R166 ;  /* 0x038420a6a700b388 */ /* 0x0045e20000000800 */
[----:B------:R-:W-:Y:S01]  /*90f0*/  FFMA.FTZ R8, R166, R8, R154 ;  /* 0x00000008a6087223 */ /* 0x000fe2000001009a */
[-C--:B------:R-:W-:Y:S01]  /*9100*/  FMUL.FTZ R36, R36, R163.reuse ;  /* 0x000000a324247220 */ /* 0x080fe20000410000 */
[-C--:B------:R-:W-:Y:S01]  /*9110*/  FMUL.FTZ R37, R37, R163.reuse ;  /* 0x000000a325257220 */ /* 0x080fe20000410000 */
[-C--:B------:R-:W-:Y:S01]  /*9120*/  FMUL.FTZ R40, R40, R163.reuse ;  /* 0x000000a328287220 */ /* 0x080fe20000410000 */
[----:B------:R-:W-:Y:S01]  /*9130*/  FADD.FTZ R170, R165, R8 ;  /* 0x00000008a5aa7221 */ /* 0x000fe20000010000 */
[-C--:B------:R-:W-:Y:S01]  /*9140*/  FMUL.FTZ R41, R41, R163.reuse ;  /* 0x000000a329297220 */ /* 0x080fe20000410000 */
[----:B------:R-:W4:Y:S01]  /*9150*/  MUFU.EX2 R158, R158 ;  /* 0x0000009e009e7308 */ /* 0x000f220000000800 */
[----:B------:R-:W-:Y:S01]  /*9160*/  FMUL.FTZ R44, R44, R163 ;  /* 0x000000a32c2c7220 */ /* 0x000fe20000410000 */
[----:B---3--:R-:W-:Y:S01]  /*9170*/  FADD.FTZ R170, R155, R170 ;  /* 0x000000aa9baa7221 */ /* 0x008fe20000010000 */
[----:B--2---:R-:W-:Y:S01]  /*9180*/  FFMA.FTZ R167, R163, R7, R152 ;  /* 0x00000007a3a77223 */ /* 0x004fe20000010098 */
[----:B------:R-:W-:Y:S01]  /*9190*/  F2FP.F16.F32.PACK_AB R152, R153, R152 ;  /* 0x000000989998723e */ /* 0x000fe200000000ff */
[-C--:B------:R-:W-:Y:S01]  /*91a0*/  FMUL.FTZ R45, R45, R163.reuse ;  /* 0x000000a32d2d7220 */ /* 0x080fe20000410000 */
[-C--:B------:R-:W-:Y:S01]  /*91b0*/  FMUL.FTZ R48, R48, R163.reuse ;  /* 0x000000a330307220 */ /* 0x080fe20000410000 */
[----:B------:R-:W-:Y:S01]  /*91c0*/  FADD.FTZ R167, R153, R167 ;  /* 0x000000a799a77221 */ /* 0x000fe20000010000 */
[----:B------:R-:W2:Y:S01]  /*91d0*/  MUFU.EX2 R162, R162 ;  /* 0x000000a200a27308 */ /* 0x000ea20000000800 */
[----:B-1----:R-:W-:Y:S01]  /*91e0*/  FADD.FTZ R170, R159, R170 ;  /* 0x000000aa9faa7221 */ /* 0x002fe20000010000 */
[----:B------:R-:W-:Y:S01]  /*91f0*/  F2FP.F16.F32.PACK_AB R153, R165, R154 ;  /* 0x0000009aa599723e */ /* 0x000fe200000000ff */
[----:B------:R-:W-:Y:S01]  /*9200*/  FADD.FTZ R167, R156, R167 ;  /* 0x000000a79ca77221 */ /* 0x000fe20000010000 */
[----:B------:R-:W-:Y:S01]  /*9210*/  F2FP.F16.F32.PACK_AB R154, R183, R156 ;  /* 0x0000009cb79a723e */ /* 0x000fe200000000ff */
[----:B------:R-:W-:Y:S01]  /*9220*/  FMUL.FTZ R49, R49, R163 ;  /* 0x000000a331317220 */ /* 0x000fe20000410000 */
[----:B------:R-:W-:Y:S01]  /*9230*/  F2FP.F16.F32.PACK_AB R156, R161, R157 ;  /* 0x0000009da19c723e */ /* 0x000fe200000000ff */
[----:B------:R-:W-:Y:S01]  /*9240*/  FADD.FTZ R167, R183, R167 ;  /* 0x000000a7b7a77221 */ /* 0x000fe20000010000 */
[----:B------:R-:W1:Y:S01]  /*9250*/  MUFU.EX2 R13, R13 ;  /* 0x0000000d000d7308 */ /* 0x000e620000000800 */
[----:B----4-:R-:W-:Y:S01]  /*9260*/  FADD.FTZ R170, R158, R170 ;  /* 0x000000aa9eaa7221 */ /* 0x010fe20000010000 */
[----:B------:R-:W-:Y:S01]  /*9270*/  F2FP.F16.F32.PACK_AB R155, R159, R155 ;  /* 0x0000009b9f9b723e */ /* 0x000fe200000000ff */
[----:B------:R-:W-:Y:S01]  /*9280*/  BAR.SYNC.DEFER_BLOCKING 0xf, 0x100 ;  /* 0x03c4000000007b1d */ /* 0x000fe20000010000 */
[----:B------:R-:W-:Y:S01]  /*9290*/  FADD.FTZ R167, R157, R167 ;  /* 0x000000a79da77221 */ /* 0x000fe20000010000 */
[-C--:B------:R-:W-:Y:S01]  /*92a0*/  FMUL.FTZ R52, R52, R163.reuse ;  /* 0x000000a334347220 */ /* 0x080fe20000410000 */
[-C--:B------:R-:W-:Y:S01]  /*92b0*/  FMUL.FTZ R53, R53, R163.reuse ;  /* 0x000000a335357220 */ /* 0x080fe20000410000 */
[-C--:B------:R-:W-:Y:S01]  /*92c0*/  FMUL.FTZ R56, R56, R163.reuse ;  /* 0x000000a338387220 */ /* 0x080fe20000410000 */
[-C--:B------:R-:W-:Y:S01]  /*92d0*/  FMUL.FTZ R57, R57, R163.reuse ;  /* 0x000000a339397220 */ /* 0x080fe20000410000 */
[----:B------:R-:W-:Y:S01]  /*92e0*/  MUFU.EX2 R176, R176 ;  /* 0x000000b000b07308 */ /* 0x000fe20000000800 */
        /* <DEDUP_REMOVED lines=54> */
[----:B-1----:R-:W-:Y:S01]  /*9650*/  F2FP.F16.F32.PACK_AB R158, R13, R160 ;  /* 0x000000a00d9e723e */ /* 0x002fe200000000ff */
[----:B0-----:R0:W1:Y:S01]  /*9660*/  MUFU.EX2 R11, R171 ;  /* 0x000000ab000b7308 */ /* 0x0010620000000800 */
[----:B--2---:R-:W-:Y:S01]  /*9670*/  F2FP.F16.F32.PACK_AB R159, R177, R176 ;  /* 0x000000b0b19f723e */ /* 0x004fe200000000ff */
[-C--:B------:R-:W-:Y:S01]  /*9680*/  FMUL.FTZ R26, R26, R166.reuse ;  /* 0x000000a61a1a7220 */ /* 0x080fe20000410000 */
[-C--:B------:R-:W-:Y:S01]  /*9690*/  FMUL.FTZ R27, R27, R166.reuse ;  /* 0x000000a61b1b7220 */ /* 0x080fe20000410000 */
[-C--:B------:R-:W-:Y:S01]  /*96a0*/  FMUL.FTZ R30, R30, R166.reuse ;  /* 0x000000a61e1e7220 */ /* 0x080fe20000410000 */
[-C--:B------:R-:W-:Y:S01]  /*96b0*/  FMUL.FTZ R31, R31, R166.reuse ;  /* 0x000000a61f1f7220 */ /* 0x080fe20000410000 */
[-C--:B------:R-:W-:Y:S01]  /*96c0*/  FMUL.FTZ R34, R34, R166.reuse ;  /* 0x000000a622227220 */ /* 0x080fe20000410000 */
[----:B------:R-:W-:Y:S01]  /*96d0*/  FMUL.FTZ R35, R35, R166 ;  /* 0x000000a623237220 */ /* 0x000fe20000410000 */
[----:B------:R-:W-:Y:S01]  /*96e0*/  MUFU.EX2 R12, R12 ;  /* 0x0000000c000c7308 */ /* 0x000fe20000000800 */
[----:B0-----:R-:W-:-:S02]  /*96f0*/  IMAD R171, R2, 0x1000, R19 ;  /* 0x0000100002ab7824 */ /* 0x001fc400078e0213 */
[-C--:B------:R-:W-:Y:S01]  /*9700*/  FMUL.FTZ R38, R38, R166.reuse ;  /* 0x000000a626267220 */ /* 0x080fe20000410000 */
[-C--:B------:R-:W-:Y:S01]  /*9710*/  FMUL.FTZ R39, R39, R166.reuse ;  /* 0x000000a627277220 */ /* 0x080fe20000410000 */
[-C--:B------:R-:W-:Y:S01]  /*9720*/  FMUL.FTZ R42, R42, R166.reuse ;  /* 0x000000a62a2a7220 */ /* 0x080fe20000410000 */
[-C--:B------:R-:W-:Y:S01]  /*9730*/  FMUL.FTZ R43, R43, R166.reuse ;  /* 0x000000a62b2b7220 */ /* 0x080fe20000410000 */
[----:B------:R-:W-:Y:S01]  /*9740*/  R2UR UR10, R171 ;  /* 0x00000000ab0a72ca */ /* 0x000fe200000e0000 */
        /* <DEDUP_REMOVED lines=10> */
[----:B0-----:R-:W-:Y:S01]  /*97f0*/  FADD.FTZ R175, R161, R167 ;  /* 0x000000a7a1af7221 */ /* 0x001fe20000010000 */
[-C--:B------:R-:W-:Y:S01]  /*9800*/  FMUL.FTZ R62, R62, R166.reuse ;  /* 0x000000a63e3e7220 */ /* 0x080fe20000410000 */
[-C--:B------:R-:W-:Y:S01]  /*9810*/  FMUL.FTZ R63, R63, R166.reuse ;  /* 0x000000a63f3f7220 */ /* 0x080fe20000410000 */
[-C--:B------:R-:W-:Y:S01]  /*9820*/  FMUL.FTZ R66, R66, R166.reuse ;  /* 0x000000a642427220 */ /* 0x080fe20000410000 */
[----:B------:R-:W-:Y:S01]  /*9830*/  FADD.FTZ R175, R160, R175 ;  /* 0x000000afa0af7221 */ /* 0x000fe20000010000 */
        /* <DEDUP_REMOVED lines=49> */
[----:B---3--:R-:W-:Y:S01]  /*9b50*/  F2FP.F16.F32.PACK_AB R160, R15, R14 ;  /* 0x0000000e0fa0723e */ /* 0x008fe200000000ff */
[----:B------:R3:W4:Y:S01]  /*9b60*/  MUFU.EX2 R174, R164 ;  /* 0x000000a400ae7308 */ /* 0x0007220000000800 */
[----:B-1----:R-:W-:Y:S01]  /*9b70*/  F2FP.F16.F32.PACK_AB R161, R11, R10 ;  /* 0x0000000a0ba1723e */ /* 0x002fe200000000ff */
[----:B------:R1:W-:Y:S01]  /*9b80*/  STSM.16.M88.4 [R23+0x36400], R152 ;  /* 0x0364009817007844 */ /* 0x0003e20000000200 */
[----:B------:R-:W-:Y:S01]  /*9b90*/  F2FP.F16.F32.PACK_AB R162, R21, R20 ;  /* 0x0000001415a2723e */ /* 0x000fe200000000ff */
[----:B------:R-:W-:Y:S01]  /*9ba0*/  FADD.FTZ R170, R176, R170 ;  /* 0x000000aab0aa7221 */ /* 0x000fe20000010000 */
[----:B--2---:R-:W-:Y:S01]  /*9bb0*/  F2FP.F16.F32.PACK_AB R163, R7, R12 ;  /* 0x0000000c07a3723e */ /* 0x004fe200000000ff */
[----:B------:R2:W-:Y:S01]  /*9bc0*/  STSM.16.M88.4 [R186], R156 ;  /* 0x0000009cba007844 */ /* 0x0005e20000000200 */
[----:B0-----:R-:W-:Y:S01]  /*9bd0*/  F2FP.F16.F32.PACK_AB R165, R179, R8 ;  /* 0x00000008b3a5723e */ /* 0x001fe200000000ff */
[----:B------:R-:W-:Y:S01]  /*9be0*/  FADD.FTZ R175, R13, R175 ;  /* 0x000000af0daf7221 */ /* 0x000fe20000010000 */
[----:B---3--:R-:W-:Y:S01]  /*9bf0*/  F2FP.F16.F32.PACK_AB R164, R169, R168 ;  /* 0x000000a8a9a4723e */ /* 0x008fe200000000ff */
[----:B------:R2:W-:Y:S01]  /*9c00*/  STSM.16.M88.4 [R184], R160 ;  /* 0x000000a0b8007844 */ /* 0x0005e20000000200 */
[----:B------:R-:W-:Y:S01]  /*9c10*/  F2FP.F16.F32.PACK_AB R166, R173, R172 ;  /* 0x000000acada6723e */ /* 0x000fe200000000ff */
[----:B------:R-:W-:Y:S01]  /*9c20*/  FADD.FTZ R170, R177, R170 ;  /* 0x000000aab1aa7221 */ /* 0x000fe20000010000 */
[----:B------:R-:W-:Y:S01]  /*9c30*/  FADD.FTZ R175, R14, R175 ;  /* 0x000000af0eaf7221 */ /* 0x000fe20000010000 */
[----:B------:R-:W-:-:S02]  /*9c40*/  PLOP3.LUT P3, PT, PT, PT, UP0, 0x80, 0x0 ;  /* 0x000000000000781c */ /* 0x000fc40003f6f008 */
[----:B------:R-:W-:Y:S01]  /*9c50*/  FADD.FTZ R170, R10, R170 ;  /* 0x000000aa0aaa7221 */ /* 0x000fe20000010000 */
[----:B----4-:R-:W-:Y:S01]  /*9c60*/  F2FP.F16.F32.PACK_AB R167, R174, R182 ;  /* 0x000000b6aea7723e */ /* 0x010fe200000000ff */
[----:B------:R-:W-:Y:S01]  /*9c70*/  FADD.FTZ R175, R15, R175 ;  /* 0x000000af0faf7221 */ /* 0x000fe20000010000 */
[----:B------:R-:W-:Y:S02]  /*9c80*/  IMAD.MOV.U32 R10, RZ, RZ, R6 ;  /* 0x000000ffff0a7224 */ /* 0x000fe400078e0006 */
[----:B------:R-:W-:Y:S01]  /*9c90*/  FADD.FTZ R11, R11, R170 ;  /* 0x000000aa0b0b7221 */ /* 0x000fe20000010000 */
[----:B------:R2:W-:Y:S01]  /*9ca0*/  STSM.16.M88.4 [R185], R164 ;  /* 0x000000a4b9007844 */ /* 0x0005e20000000200 */
[----:B------:R-:W-:Y:S01]  /*9cb0*/  WARPGROUP.ARRIVE ;  /* 0x00000000000079c5 */ /* 0x000fe20000000000 */
[----:B------:R-:W-:Y:S01]  /*9cc0*/  FADD.FTZ R20, R20, R175 ;  /* 0x000000af14147221 */ /* 0x000fe20000010000 */
[----:B------:R-:W-:Y:S01]  /*9cd0*/  FADD.FTZ R12, R12, R11 ;  /* 0x0000000b0c0c7221 */ /* 0x000fe20000010000 */
[----:B------:R-:W-:-:S02]  /*9ce0*/  IMAD.MOV.U32 R11, RZ, RZ, R5 ;  /* 0x000000ffff0b7224 */ /* 0x000fc400078e0005 */
[----:B------:R-:W-:Y:S01]  /*9cf0*/  FADD.FTZ R21, R21, R20 ;  /* 0x0000001415157221 */ /* 0x000fe20000010000 */
[----:B------:R-:W-:Y:S01]  /*9d00*/  HGMMA.64x256x16.F32 R24, R152, gdesc[UR8].tnspB, R24, gsb0 ;  /* 0x43e0000898187df0 */ /* 0x000fe20008000818 */
[----:B------:R-:W-:Y:S01]  /*9d10*/  UMOV UR11, 0x40000040 ;  /* 0x40000040000b7882 */ /* 0x000fe20000000000 */
        /* <DEDUP_REMOVED lines=10> */
[----:B------:R-:W-:Y:S02]  /*9dc0*/  WARPGROUP.DEPBAR.LE gsb0, 0x0 ;  /* 0x00008000000079c5 */ /* 0x000fe40000010000 */
[----:B-1----:R-:W-:Y:S01]  /*9dd0*/  VIADD R152, R171, 0x80 ;  /* 0x00000080ab987836 */ /* 0x002fe20000000000 */
[----:B------:R-:W-:-:S04]  /*9de0*/  WARPGROUP.ARRIVE ;  /* 0x00000000000079c5 */ /* 0x000fc80000000000 */
[----:B------:R-:W-:Y:S01]  /*9df0*/  R2UR UR10, R152 ;  /* 0x00000000980a72ca */ /* 0x000fe200000e0000 */
[C---:B------:R-:W-:Y:S02]  /*9e00*/  VIADD R152, R171.reuse, 0x100 ;  /* 0x00000100ab987836 */ /* 0x040fe40000000000 */
[----:B------:R-:W-:-:S10]  /*9e10*/  VIADD R171, R171, 0x180 ;  /* 0x00000180abab7836 */ /* 0x000fd40000000000 */
        /* <DEDUP_REMOVED lines=24> */
.L_x_8143:
[----:B------:R-:W-:-:S06]  /*9fa0*/  UISETP.GE.AND UP0, UPT, UR6, UR43, UPT ;  /* 0x0000002b0600728c */ /* 0x000fcc000bf06270 */
[----:B------:R-:W-:-:S13]  /*9fb0*/  PLOP3.LUT P1, PT, PT, PT, UP0, 0x80, 0x0 ;  /* 0x000000000000781c */ /* 0x000fda0003f2f008 */
[----:B------:R-:W-:Y:S05]  /*9fc0*/  @!P1 BRA `(.L_x_8153) ;  /* 0x0000002c00409947 */ /* 0x000fea0003800000 */
[----:B------:R-:W-:Y:S01]  /*9fd0*/  IMAD.MOV.U32 R228, RZ, RZ, R5 ;  /* 0x000000ffffe47224 */ /* 0x000fe200078e0005 */
[----:B------:R-:W-:Y:S01]  /*9fe0*/  ULDC UR4, c[0x0][0xa80] ;  /* 0x0002a00000047ab9 */ /* 0x000fe20000000800 */
[----:B------:R-:W-:Y:S02]  /*9ff0*/  IMAD.MOV.U32 R10, RZ, RZ, R6 ;  /* 0x000000ffff0a7224 */ /* 0x000fe400078e0006 */
[----:B------:R-:W-:-:S07]  /*a000*/  IMAD.MOV.U32 R187, RZ, RZ, R2 ;  /* 0x000000ffffbb7224 */ /* 0x000fce00078e0002 */
.L_x_8162:
[----:B------:R-:W-:-:S05]  /*a010*/  VIADD R2, R187, 0x1 ;  /* 0x00000001bb027836 */ /* 0x000fca0000000000 */
[----:B------:R-:W-:-:S04]  /*a020*/  ISETP.NE.AND P1, PT, R2, 0x2, PT ;  /* 0x000000020200780c */ /* 0x000fc80003f25270 */
[----:B------:R-:W-:Y:S02]  /*a030*/  SEL R5, RZ, 0x1, P1 ;  /* 0x00000001ff057807 */ /* 0x000fe40000800000 */
[----:B------:R-:W-:Y:S02]  /*a040*/  SEL R2, R2, RZ, P1 ;  /* 0x000000ff02027207 */ /* 0x000fe40000800000 */
[----:B------:R-:W-:-:S13]  /*a050*/  R2UR UR5, R5 ;  /* 0x00000000050572ca */ /* 0x000fda00000e0000 */
[----:B------:R-:W-:Y:S01]  /*a060*/  ULOP3.LUT UR37, UR37, UR5, URZ, 0x3c, !UPT ;  /* 0x0000000525257292 */ /* 0x000fe2000f8e3c3f */
[----:B----4-:R-:W-:Y:S11]  /*a070*/  @!P0 BRA `(.L_x_8154) ;  /* 0x0000000000048947 */ /* 0x010ff60003800000 */
[----:B------:R-:W-:Y:S01]  /*a080*/  BPT.TRAP 0x1 ;  /* 0x000000040000795c */ /* 0x000fe20000300000 */
.L_x_8154:
[----:B------:R-:W-:Y:S02]  /*a090*/  IMAD.U32 R5, RZ, RZ, UR37 ;  /* 0x00000025ff057e24 */ /* 0x000fe4000f8e00ff */
[----:B0-2---:R-:W-:-:S03]  /*a0a0*/  IMAD R9, R2, 0x8, R16 ;  /* 0x0000000802097824 */ /* 0x005fc600078e0210 */
[----:B------:R-:W-:-:S04]  /*a0b0*/  SHF.L.U32 R5, R5, 0x1f, RZ ;  /* 0x0000001f05057819 */ /* 0x000fc800000006ff */
[----:B------:R0:W1:Y:S01]  /*a0c0*/  SYNCS.PHASECHK.TRANS64.TRYWAIT P1, [R9+URZ+0x38830], R5 ;  /* 0x03883005090075a7 */ /* 0x000062000802017f */
[----:B------:R-:W-:Y:S05]  /*a0d0*/  @!P0 BRA `(.L_x_8155) ;  /* 0x0000000000048947 */ /* 0x000fea0003800000 */
[----:B------:R-:W-:Y:S01]  /*a0e0*/  BPT.TRAP 0x1 ;  /* 0x000000040000795c */ /* 0x000fe20000300000 */
.L_x_8155:
[----:B------:R-:W-:Y:S01]  /*a0f0*/  IMAD R6, R2, 0x200, R0 ;  /* 0x0000020002067824 */ /* 0x000fe200078e0200 */
[----:B-1----:R-:W-:Y:S06]  /*a100*/  @P1 BRA `(.L_x_8156) ;  /* 0x0000000000081947 */ /* 0x002fec0003800000 */
[----:B------:R-:W1:Y:S02]  /*a110*/  SYNCS.PHASECHK.TRANS64.TRYWAIT P1, [R9+URZ+0x38830], R5 ;  /* 0x03883005090075a7 */ /* 0x000e64000802017f */
[----:B-1----:R-:W-:Y:S05]  /*a120*/  @!P1 BRA `(.L_x_8157) ;  /* 0x0000010c003c9947 */ /* 0x002fea0003800000 */
.L_x_8156:
        /* <DEDUP_REMOVED lines=22> */
.L_x_8158:
[----:B------:R2:W3:Y:S01]  /*a290*/  SYNCS.PHASECHK.TRANS64.TRYWAIT P1, [R9+URZ+0x38850], R5 ;  /* 0x03885005090075a7 */ /* 0x0004e2000802017f */
[----:B------:R-:W-:Y:S05]  /*a2a0*/  @!P0 BRA `(.L_x_8159) ;  /* 0x0000000000048947 */ /* 0x000fea0003800000 */
[----:B------:R-:W-:Y:S01]  /*a2b0*/  BPT.TRAP 0x1 ;  /* 0x000000040000795c */ /* 0x000fe20000300000 */
.L_x_8159:
[----:B---3--:R-:W-:Y:S05]  /*a2c0*/  @P1 BRA `(.L_x_8160) ;  /* 0x0000000000081947 */ /* 0x008fea0003800000 */
[----:B------:R-:W3:Y:S02]  /*a2d0*/  SYNCS.PHASECHK.TRANS64.TRYWAIT P1, [R9+URZ+0x38850], R5 ;  /* 0x03885005090075a7 */ /* 0x000ee4000802017f */
[----:B---3--:R-:W-:Y:S05]  /*a2e0*/  @!P1 BRA `(.L_x_8161) ;  /* 0x0000010800e09947 */ /* 0x008fea0003800000 */
.L_x_8160:
        /* <DEDUP_REMOVED lines=12> */
[----:B------:R-:W-:Y:S01]  /*a3b0*/  UISETP.GT.AND UP0, UPT, UR6, UR43, UPT ;  /* 0x0000002b0600728c */ /* 0x000fe2000bf04270 */
[----:B------:R-:W-:Y:S01]  /*a3c0*/  IMAD.MOV.U32 R13, RZ, RZ, 0x4 ;  /* 0x00000004ff0d7424 */ /* 0x000fe200078e00ff */
[----:B------:R-:W-:Y:S01]  /*a3d0*/  R2UR UR30, R6 ;  /* 0x00000000061e72ca */ /* 0x000fe200000e0000 */
[----:B------:R-:W-:Y:S01]  /*a3e0*/  VIADD R6, R4, 0x4 ;  /* 0x0000000404067836 */ /* 0x000fe20000000000 */
[----:B------:R-:W-:-:S02]  /*a3f0*/  UIADD3 UR6, UR6, -0x1, URZ ;  /* 0xffffffff06067890 */ /* 0x000fc4000fffe03f */
[----:B------:R-:W-:Y:S01]  /*a400*/  HGMMA.64x64x16.F32 R152, gdesc[UR24], R152, gsb0 ;  /* 0x00e00000189879f0 */ /* 0x000fe20008000898 */
[----:B0-----:R-:W-:Y:S02]  /*a410*/  SHF.R.U32.HI R11, RZ, 0x7, R11 ;  /* 0x00000007ff0b7819 */ /* 0x001fe4000001160b */
[----:B------:R-:W-:Y:S02]  /*a420*/  WARPGROUP.DEPBAR.LE gsb0, 0x0 ;  /* 0x00008000000079c5 */ /* 0x000fe40000010000 */
        /* <DEDUP_REMOVED lines=336> */
[----:B------:R-:W-:-:S03]  /*b930*/  FMNMX.FTZ R5, R167, R5, !PT ;  /* 0x00000005a7057209 */ /* 0x000fc60007810000 */
[----:B------:R-:W-:Y:S01]  /*b940*/  FMUL.FTZ R188, R6, UR4 ;  /* 0x0000000406bc7c20 */ /* 0x000fe20008410000 */
[----:B------:R-:W-:Y:S01]  /*b950*/  FMNMX.FTZ R5, R170, R5, !PT ;  /* 0x00000005aa057209 */ /* 0x000fe20007810000 */
[----:B------:R-:W-:Y:S02]  /*b960*/  FADD.FTZ R10, -R6, R10 ;  /* 0x0000000a060a7221 */ /* 0x000fe40000010100 */
[--C-:B------:R-:W-:Y:S01]  /*b970*/  FFMA.FTZ R229, R156, UR4, -R188.reuse ;  /* 0x000000049ce57c23 */ /* 0x100fe200080108bc */
[----:B------:R-:W-:Y:S01]  /*b980*/  FMNMX.FTZ R5, R171, R5, !PT ;  /* 0x00000005ab057209 */ /* 0x000fe20007810000 */
[--C-:B------:R-:W-:Y:S01]  /*b990*/  FFMA.FTZ R156, R160, UR4, -R188.reuse ;  /* 0x00000004a09c7c23 */ /* 0x100fe200080108bc */
[--C-:B------:R-:W-:Y:S01]  /*b9a0*/  FFMA.FTZ R160, R164, UR4, -R188.reuse ;  /* 0x00000004a4a07c23 */ /* 0x100fe200080108bc */
[----:B------:R-:W-:Y:S01]  /*b9b0*/  FMUL.FTZ R10, R10, UR4 ;  /* 0x000000040a0a7c20 */ /* 0x000fe20008410000 */
[----:B------:R-:W-:Y:S01]  /*b9c0*/  FMNMX.FTZ R5, R174, R5, !PT ;  /* 0x00000005ae057209 */ /* 0x000fe20007810000 */
[--C-:B------:R-:W-:Y:S01]  /*b9d0*/  FFMA.FTZ R20, R176, UR4, -R188.reuse ;  /* 0x00000004b0147c23 */ /* 0x100fe200080108bc */
[--C-:B------:R-:W-:Y:S01]  /*b9e0*/  FFMA.FTZ R152, R152, UR4, -R188.reuse ;  /* 0x0000000498987c23 */ /* 0x100fe200080108bc */
[----:B------:R0:W1:Y:S01]  /*b9f0*/  MUFU.EX2 R12, R10 ;  /* 0x0000000a000c7308 */ /* 0x0000620000000800 */
[----:B------:R-:W-:Y:S01]  /*ba00*/  FMNMX.FTZ R5, R175, R5, !PT ;  /* 0x00000005af057209 */ /* 0x000fe20007810000 */
[--C-:B------:R-:W-:Y:S01]  /*ba10*/  FFMA.FTZ R153, R153, UR4, -R188.reuse ;  /* 0x0000000499997c23 */ /* 0x100fe200080108bc */
[--C-:B------:R-:W-:Y:S01]  /*ba20*/  FFMA.FTZ R157, R157, UR4, -R188.reuse ;  /* 0x000000049d9d7c23 */ /* 0x100fe200080108bc */
[--C-:B------:R-:W-:Y:S01]  /*ba30*/  FFMA.FTZ R161, R161, UR4, -R188.reuse ;  /* 0x00000004a1a17c23 */ /* 0x100fe200080108bc */
[----:B------:R-:W-:Y:S01]  /*ba40*/  FMNMX.FTZ R5, R178, R5, !PT ;  /* 0x00000005b2057209 */ /* 0x000fe20007810000 */
[--C-:B------:R-:W-:Y:S01]  /*ba50*/  FFMA.FTZ R14, R172, UR4, -R188.reuse ;  /* 0x00000004ac0e7c23 */ /* 0x100fe200080108bc */
[--C-:B------:R-:W-:Y:S01]  /*ba60*/  FFMA.FTZ R15, R173, UR4, -R188.reuse ;  /* 0x00000004ad0f7c23 */ /* 0x100fe200080108bc */
[----:B------:R-:W-:Y:S01]  /*ba70*/  MUFU.EX2 R152, R152 ;  /* 0x0000009800987308 */ /* 0x000fe20000000800 */
[----:B------:R-:W-:Y:S01]  /*ba80*/  FMNMX.FTZ R5, R179, R5, !PT ;  /* 0x00000005b3057209 */ /* 0x000fe20007810000 */
[--C-:B0-----:R-:W-:Y:S01]  /*ba90*/  FFMA.FTZ R10, R165, UR4, -R188.reuse ;  /* 0x00000004a50a7c23 */ /* 0x101fe200080108bc */
[--C-:B------:R-:W-:Y:S01]  /*baa0*/  FFMA.FTZ R11, R168, UR4, -R188.reuse ;  /* 0x00000004a80b7c23 */ /* 0x100fe200080108bc */
[--C-:B------:R-:W-:Y:S01]  /*bab0*/  FFMA.FTZ R21, R177, UR4, -R188.reuse ;  /* 0x00000004b1157c23 */ /* 0x100fe200080108bc */
[----:B------:R-:W-:Y:S01]  /*bac0*/  FMNMX.FTZ R5, R182, R5, !PT ;  /* 0x00000005b6057209 */ /* 0x000fe20007810000 */
[----:B------:R-:W-:-:S02]  /*bad0*/  FFMA.FTZ R168, R180, UR4, -R188 ;  /* 0x00000004b4a87c23 */ /* 0x000fc400080108bc */
[----:B------:R-:W-:Y:S01]  /*bae0*/  MUFU.EX2 R153, R153 ;  /* 0x0000009900997308 */ /* 0x000fe20000000800 */
[----:B------:R-:W-:Y:S01]  /*baf0*/  FMNMX.FTZ R5, R183, R5, !PT ;  /* 0x00000005b7057209 */ /* 0x000fe20007810000 */
[-C--:B-1----:R-:W-:Y:S01]  /*bb00*/  FMUL.FTZ R24, R24, R12.reuse ;  /* 0x0000000c18187220 */ /* 0x082fe20000410000 */
        /* <DEDUP_REMOVED lines=28> */
[--C-:B------:R-:W-:Y:S01]  /*bcd0*/  FFMA.FTZ R13, R169, UR4, -R188.reuse ;  /* 0x00000004a90d7c23 */ /* 0x100fe200080108bc */
[----:B------:R-:W-:Y:S01]  /*bce0*/  MUFU.EX2 R161, R161 ;  /* 0x000000a100a17308 */ /* 0x000fe20000000800 */
[----:B------:R-:W-:Y:S01]  /*bcf0*/  FFMA.FTZ R169, R181, UR4, -R188 ;  /* 0x00000004b5a97c23 */ /* 0x000fe200080108bc */
        /* <DEDUP_REMOVED lines=30> */
[C---:B------:R-:W-:Y:S01]  /*bee0*/  FADD.FTZ R164, -R5.reuse, R228 ;  /* 0x000000e405a47221 */ /* 0x040fe20000010100 */
[----:B------:R-:W-:Y:S01]  /*bef0*/  FMUL.FTZ R165, R5, UR4 ;  /* 0x0000000405a57c20 */ /* 0x000fe20008410000 */
[----:B------:R-:W-:Y:S01]  /*bf00*/  MUFU.EX2 R13, R13 ;  /* 0x0000000d000d7308 */ /* 0x000fe20000000800 */
[-C--:B------:R-:W-:Y:S01]  /*bf10*/  FMUL.FTZ R121, R121, R12.reuse ;  /* 0x0000000c79797220 */ /* 0x080fe20000410000 */
[----:B------:R-:W-:Y:S01]  /*bf20*/  FMUL.FTZ R164, R164, UR4 ;  /* 0x00000004a4a47c20 */ /* 0x000fe20008410000 */
[--C-:B------:R-:W-:Y:S01]  /*bf30*/  FFMA.FTZ R176, R155, UR4, -R165.reuse ;  /* 0x000000049bb07c23 */ /* 0x100fe200080108a5 */
[--C-:B------:R-:W-:Y:S01]  /*bf40*/  FFMA.FTZ R155, R158, UR4, -R165.reuse ;  /* 0x000000049e9b7c23 */ /* 0x100fe200080108a5 */
[--C-:B------:R-:W-:Y:S01]  /*bf50*/  FFMA.FTZ R158, R162, UR4, -R165.reuse ;  /* 0x00000004a29e7c23 */ /* 0x100fe200080108a5 */
[--C-:B------:R-:W-:Y:S01]  /*bf60*/  FFMA.FTZ R162, R163, UR4, -R165.reuse ;  /* 0x00000004a3a27c23 */ /* 0x100fe200080108a5 */
[--C-:B------:R-:W-:Y:S01]  /*bf70*/  FFMA.FTZ R154, R154, UR4, -R165.reuse ;  /* 0x000000049a9a7c23 */ /* 0x100fe200080108a5 */
[----:B------:R-:W-:Y:S01]  /*bf80*/  @!P2 VIADD R163, R9, 0x38840 ;  /* 0x0003884009a3a836 */ /* 0x000fe20000000000 */
[----:B------:R-:W-:Y:S01]  /*bf90*/  MUFU.EX2 R164, R164 ;  /* 0x000000a400a47308 */ /* 0x000fe20000000800 */
[--C-:B------:R-:W-:Y:S01]  /*bfa0*/  FFMA.FTZ R159, R159, UR4, -R165.reuse ;  /* 0x000000049f9f7c23 */ /* 0x100fe200080108a5 */
[--C-:B------:R-:W-:Y:S01]  /*bfb0*/  FFMA.FTZ R172, R166, UR4, -R165.reuse ;  /* 0x00000004a6ac7c23 */ /* 0x100fe200080108a5 */
[----:B------:R-:W-:Y:S01]  /*bfc0*/  FFMA.FTZ R173, R167, UR4, -R165 ;  /* 0x00000004a7ad7c23 */ /* 0x000fe200080108a5 */
[----:B------:R-:W-:Y:S01]  /*bfd0*/  @!P2 PRMT R163, RZ, 0x654, R163 ;  /* 0x00000654ffa3a816 */ /* 0x000fe200000000a3 */
[--C-:B------:R-:W-:Y:S01]  /*bfe0*/  FFMA.FTZ R170, R170, UR4, -R165.reuse ;  /* 0x00000004aaaa7c23 */ /* 0x100fe200080108a5 */
[--C-:B------:R-:W-:Y:S01]  /*bff0*/  FFMA.FTZ R171, R171, UR4, -R165.reuse ;  /* 0x00000004abab7c23 */ /* 0x100fe200080108a5 */
[--C-:B------:R-:W-:Y:S01]  /*c000*/  FFMA.FTZ R174, R174, UR4, -R165.reuse ;  /* 0x00000004aeae7c23 */ /* 0x100fe200080108a5 */
[----:B------:R-:W0:Y:S01]  /*c010*/  MUFU.EX2 R154, R154 ;  /* 0x0000009a009a7308 */ /* 0x000e220000000800 */
[----:B------:R1:W-:Y:S01]  /*c020*/  @!P2 SYNCS.ARRIVE.TRANS64.RED.A1T0 RZ, [R163+URZ], RZ ;  /* 0x000000ffa3ffa9a7 */ /* 0x0003e2000810043f */
[--C-:B------:R-:W-:Y:S01]  /*c030*/  FFMA.FTZ R179, R179, UR4, -R165.reuse ;  /* 0x00000004b3b37c23 */ /* 0x100fe200080108a5 */
[--C-:B------:R-:W-:Y:S01]  /*c040*/  FFMA.FTZ R182, R182, UR4, -R165.reuse ;  /* 0x00000004b6b67c23 */ /* 0x100fe200080108a5 */
[--C-:B------:R-:W-:Y:S01]  /*c050*/  FFMA.FTZ R175, R175, UR4, -R165.reuse ;  /* 0x00000004afaf7c23 */ /* 0x100fe200080108a5 */
[--C-:B------:R-:W-:Y:S01]  /*c060*/  FFMA.FTZ R178, R178, UR4, -R165.reuse ;  /* 0x00000004b2b27c23 */ /* 0x100fe200080108a5 */
[----:B------:R-:W-:Y:S01]  /*c070*/  FFMA.FTZ R165, R183, UR4, -R165 ;  /* 0x00000004b7a57c23 */ /* 0x000fe200080108a5 */
[----:B------:R-:W-:Y:S01]  /*c080*/  FMUL.FTZ R124, R124, R12 ;  /* 0x0000000c7c7c7220 */ /* 0x000fe20000410000 */
[----:B------:R-:W2:Y:S01]  /*c090*/  MUFU.EX2 R176, R176 ;  /* 0x000000b000b07308 */ /* 0x000ea20000000800 */
[----:B-1----:R-:W-:-:S02]  /*c0a0*/  @!P1 IMAD R163, R187, 0x40, R18 ;  /* 0x00000040bba39824 */ /* 0x002fc400078e0212 */
[-C--:B------:R-:W-:Y:S01]  /*c0b0*/  FMUL.FTZ R125, R125, R12.reuse ;  /* 0x0000000c7d7d7220 */ /* 0x080fe20000410000 */
[-C--:B------:R-:W-:Y:S01]  /*c0c0*/  FMUL.FTZ R128, R128, R12.reuse ;  /* 0x0000000c80807220 */ /* 0x080fe20000410000 */
[-C--:B------:R-:W-:Y:S01]  /*c0d0*/  FMUL.FTZ R129, R129, R12.reuse ;  /* 0x0000000c81817220 */ /* 0x080fe20000410000 */
[----:B------:R-:W-:Y:S02]  /*c0e0*/  @!P1 IMAD R163, R163, 0x4, R16 ;  /* 0x00000004a3a39824 */ /* 0x000fe400078e0210 */
[-C--:B------:R-:W-:Y:S01]  /*c0f0*/  FMUL.FTZ R132, R132, R12.reuse ;  /* 0x0000000c84847220 */ /* 0x080fe20000410000 */
[----:B------:R-:W-:Y:S01]  /*c100*/  FMUL.FTZ R133, R133, R12 ;  /* 0x0000000c85857220 */ /* 0x000fe20000410000 */
[----:B------:R-:W1:Y:S01]  /*c110*/  MUFU.EX2 R155, R155 ;  /* 0x0000009b009b7308 */ /* 0x000e620000000800 */
[----:B0-----:R-:W-:Y:S01]  /*c120*/  FFMA.FTZ R8, R164, R8, R154 ;  /* 0x00000008a4087223 */ /* 0x001fe2000001009a */
        /* <DEDUP_REMOVED lines=11> */
[----:B------:R-:W-:Y:S01]  /*c1e0*/  FMUL.FTZ R149, R149, R12 ;  /* 0x0000000c95957220 */ /* 0x000fe20000410000 */
[-C--:B------:R-:W-:Y:S01]  /*c1f0*/  FMUL.FTZ R26, R26, R164.reuse ;  /* 0x000000a41a1a7220 */ /* 0x080fe20000410000 */
[----:B------:R-:W-:Y:S01]  /*c200*/  FMUL.FTZ R27, R27, R164 ;  /* 0x000000a41b1b7220 */ /* 0x000fe20000410000 */
[----:B0-----:R-:W-:Y:S01]  /*c210*/  FFMA.FTZ R163, R12, R7, R152 ;  /* 0x000000070ca37223 */ /* 0x001fe20000010098 */
[----:B------:R-:W0:Y:S01]  /*c220*/  MUFU.EX2 R158, R158 ;  /* 0x0000009e009e7308 */ /* 0x000e220000000800 */
[----:B-1----:R-:W-:Y:S01]  /*c230*/  FADD.FTZ R166, R155, R166 ;  /* 0x000000a69ba67221 */ /* 0x002fe20000010000 */
[C---:B------:R-:W-:Y:S01]  /*c240*/  F2FP.F16.F32.PACK_AB R152, R153.reuse, R152 ;  /* 0x000000989998723e */ /* 0x040fe200000000ff */
[----:B------:R-:W-:Y:S01]  /*c250*/  FADD.FTZ R163, R153, R163 ;  /* 0x000000a399a37221 */ /* 0x000fe20000010000 */
[----:B------:R-:W-:Y:S01]  /*c260*/  F2FP.F16.F32.PACK_AB R153, R176, R154 ;  /* 0x0000009ab099723e */ /* 0x000fe200000000ff */
[----:B------:R-:W-:Y:S01]  /*c270*/  IMAD R176, R2, 0x1000, R19 ;  /* 0x0000100002b07824 */ /* 0x000fe200078e0213 */
[----:B------:R-:W-:Y:S01]  /*c280*/  F2FP.F16.F32.PACK_AB R154, R157, R229 ;  /* 0x000000e59d9a723e */ /* 0x000fe200000000ff */
[----:B------:R-:W-:Y:S01]  /*c290*/  FADD.FTZ R163, R229, R163 ;  /* 0x000000a3e5a37221 */ /* 0x000fe20000010000 */
[----:B------:R-:W1:Y:S01]  /*c2a0*/  MUFU.EX2 R162, R162 ;  /* 0x000000a200a27308 */ /* 0x000e620000000800 */
[C---:B---3--:R-:W-:Y:S01]  /*c2b0*/  FADD.FTZ R166, R159.reuse, R166 ;  /* 0x000000a69fa67221 */ /* 0x048fe20000010000 */
[----:B------:R-:W-:Y:S01]  /*c2c0*/  F2FP.F16.F32.PACK_AB R155, R159, R155 ;  /* 0x0000009b9f9b723e */ /* 0x000fe200000000ff */
[----:B------:R-:W-:Y:S01]  /*c2d0*/  BAR.SYNC.DEFER_BLOCKING 0xf, 0x100 ;  /* 0x03c4000000007b1d */ /* 0x000fe20000010000 */
[----:B------:R-:W-:Y:S01]  /*c2e0*/  FADD.FTZ R163, R157, R163 ;  /* 0x000000a39da37221 */ /* 0x000fe20000010000 */
[----:B------:R-:W-:Y:S01]  /*c2f0*/  R2UR UR10, R176 ;  /* 0x00000000b00a72ca */ /* 0x000fe200000e0000 */
[-C--:B------:R-:W-:Y:S01]  /*c300*/  FMUL.FTZ R30, R30, R164.reuse ;  /* 0x000000a41e1e7220 */ /* 0x080fe20000410000 */
[----:B------:R-:W-:Y:S01]  /*c310*/  FMUL.FTZ R31, R31, R164 ;  /* 0x000000a41f1f7220 */ /* 0x000fe20000410000 */
[----:B------:R-:W-:Y:S01]  /*c320*/  FADD.FTZ R163, R156, R163 ;  /* 0x000000a39ca37221 */ /* 0x000fe20000010000 */
[----:B------:R-:W-:Y:S01]  /*c330*/  MUFU.EX2 R172, R172 ;  /* 0x000000ac00ac7308 */ /* 0x000fe20000000800 */
[----:B0-----:R-:W-:Y:S01]  /*c340*/  FADD.FTZ R166, R158, R166 ;  /* 0x000000a69ea67221 */ /* 0x001fe20000010000 */
[C---:B------:R-:W-:Y:S01]  /*c350*/  F2FP.F16.F32.PACK_AB R156, R161.reuse, R156 ;  /* 0x0000009ca19c723e */ /* 0x040fe200000000ff */
[----:B------:R-:W-:Y:S01]  /*c360*/  FADD.FTZ R177, R161, R163 ;  /* 0x000000a3a1b17221 */ /* 0x000fe20000010000 */
[-C--:B------:R-:W-:Y:S01]  /*c370*/  FMUL.FTZ R34, R34, R164.reuse ;  /* 0x000000a422227220 */ /* 0x080fe20000410000 */
[-C--:B------:R-:W-:Y:S01]  /*c380*/  FMUL.FTZ R35, R35, R164.reuse ;  /* 0x000000a423237220 */ /* 0x080fe20000410000 */
[----:B------:R-:W-:Y:S01]  /*c390*/  FMUL.FTZ R38, R38, R164 ;  /* 0x000000a426267220 */ /* 0x000fe20000410000 */
[----:B------:R-:W-:Y:S01]  /*c3a0*/  FADD.FTZ R177, R160, R177 ;  /* 0x000000b1a0b17221 */ /* 0x000fe20000010000 */
[----:B------:R-:W0:Y:S01]  /*c3b0*/  MUFU.EX2 R173, R173 ;  /* 0x000000ad00ad7308 */ /* 0x000e220000000800 */
[----:B-1----:R-:W-:Y:S01]  /*c3c0*/  F2FP.F16.F32.PACK_AB R157, R162, R158 ;  /* 0x0000009ea29d723e */ /* 0x002fe200000000ff */
[----:B------:R-:W-:Y:S01]  /*c3d0*/  FMUL.FTZ R39, R39, R164 ;  /* 0x000000a427277220 */ /* 0x000fe20000410000 */
[----:B------:R-:W-:Y:S01]  /*c3e0*/  F2FP.F16.F32.PACK_AB R158, R10, R160 ;  /* 0x000000a00a9e723e */ /* 0x000fe200000000ff */
        /* <DEDUP_REMOVED lines=65> */
[----:B------:R-:W-:Y:S01]  /*c800*/  FMUL.FTZ R151, R151, R164 ;  /* 0x000000a497977220 */ /* 0x000fe20000410000 */
[----:B------:R-:W-:Y:S01]  /*c810*/  F2FP.F16.F32.PACK_AB R160, R13, R11 ;  /* 0x0000000b0da0723e */ /* 0x000fe200000000ff */
[----:B------:R3:W-:Y:S01]  /*c820*/  STSM.16.M88.4 [R23+0x36400], R152 ;  /* 0x0364009817007844 */ /* 0x0007e20000000200 */
[----:B------:R-:W-:Y:S01]  /*c830*/  MUFU.EX2 R168, R168 ;  /* 0x000000a800a87308 */ /* 0x000fe20000000800 */
[----:B0-----:R-:W-:Y:S01]  /*c840*/  F2FP.F16.F32.PACK_AB R161, R171, R170 ;  /* 0x000000aaaba1723e */ /* 0x001fe200000000ff */
[----:B------:R-:W-:Y:S01]  /*c850*/  FADD.FTZ R175, R172, R175 ;  /* 0x000000afacaf7221 */ /* 0x000fe20000010000 */
[----:B------:R-:W-:Y:S01]  /*c860*/  F2FP.F16.F32.PACK_AB R162, R15, R14 ;  /* 0x0000000e0fa2723e */ /* 0x000fe200000000ff */
[----:B------:R4:W-:Y:S01]  /*c870*/  STSM.16.M88.4 [R186], R156 ;  /* 0x0000009cba007844 */ /* 0x0009e20000000200 */
[----:B--2---:R-:W-:Y:S01]  /*c880*/  F2FP.F16.F32.PACK_AB R163, R7, R174 ;  /* 0x000000ae07a3723e */ /* 0x004fe200000000ff */
[----:B------:R-:W-:Y:S01]  /*c890*/  FADD.FTZ R177, R10, R177 ;  /* 0x000000b10ab17221 */ /* 0x000fe20000010000 */
[----:B------:R-:W-:Y:S01]  /*c8a0*/  FADD.FTZ R175, R173, R175 ;  /* 0x000000afadaf7221 */ /* 0x000fe20000010000 */
[----:B------:R-:W0:Y:S01]  /*c8b0*/  MUFU.EX2 R169, R169 ;  /* 0x000000a900a97308 */ /* 0x000e220000000800 */
[----:B-1----:R-:W-:Y:S01]  /*c8c0*/  F2FP.F16.F32.PACK_AB R164, R21, R20 ;  /* 0x0000001415a4723e */ /* 0x002fe200000000ff */
[----:B------:R4:W-:Y:S01]  /*c8d0*/  STSM.16.M88.4 [R184], R160 ;  /* 0x000000a0b8007844 */ /* 0x0009e20000000200 */
[----:B------:R-:W-:Y:S01]  /*c8e0*/  FADD.FTZ R177, R11, R177 ;  /* 0x000000b10bb17221 */ /* 0x000fe20000010000 */
[----:B------:R-:W-:Y:S01]  /*c8f0*/  FADD.FTZ R170, R170, R175 ;  /* 0x000000afaaaa7221 */ /* 0x000fe20000010000 */
[----:B------:R-:W-:Y:S01]  /*c900*/  PLOP3.LUT P1, PT, PT, PT, UP0, 0x80, 0x0 ;  /* 0x000000000000781c */ /* 0x000fe20003f2f008 */
[----:B------:R-:W-:-:S02]  /*c910*/  @!P2 VIADD R9, R9, 0x38860 ;  /* 0x000388600909a836 */ /* 0x000fc40000000000 */
[----:B------:R-:W-:Y:S01]  /*c920*/  FADD.FTZ R177, R13, R177 ;  /* 0x000000b10db17221 */ /* 0x000fe20000010000 */
[----:B------:R-:W-:Y:S01]  /*c930*/  MUFU.EX2 R8, R178 ;  /* 0x000000b200087308 */ /* 0x000fe20000000800 */
[----:B------:R-:W-:Y:S01]  /*c940*/  FADD.FTZ R171, R171, R170 ;  /* 0x000000aaabab7221 */ /* 0x000fe20000010000 */
[----:B------:R-:W-:Y:S02]  /*c950*/  IMAD.MOV.U32 R187, RZ, RZ, R2 ;  /* 0x000000ffffbb7224 */ /* 0x000fe400078e0002 */
[----:B------:R-:W-:Y:S01]  /*c960*/  FADD.FTZ R14, R14, R177 ;  /* 0x000000b10e0e7221 */ /* 0x000fe20000010000 */
[----:B------:R-:W-:Y:S01]  /*c970*/  @!P2 PRMT R9, RZ, 0x654, R9 ;  /* 0x00000654ff09a816 */ /* 0x000fe20000000009 */
[----:B------:R-:W-:Y:S01]  /*c980*/  FADD.FTZ R174, R174, R171 ;  /* 0x000000abaeae7221 */ /* 0x000fe20000010000 */
[----:B------:R-:W-:Y:S02]  /*c990*/  IMAD.MOV.U32 R228, RZ, RZ, R5 ;  /* 0x000000ffffe47224 */ /* 0x000fe400078e0005 */
[----:B------:R-:W-:Y:S01]  /*c9a0*/  FADD.FTZ R15, R15, R14 ;  /* 0x0000000e0f0f7221 */ /* 0x000fe20000010000 */
[----:B------:R-:W1:Y:S01]  /*c9b0*/  MUFU.EX2 R179, R179 ;  /* 0x000000b300b37308 */ /* 0x000e620000000800 */
[----:B0-----:R-:W-:Y:S01]  /*c9c0*/  F2FP.F16.F32.PACK_AB R166, R169, R168 ;  /* 0x000000a8a9a6723e */ /* 0x001fe200000000ff */
[----:B------:R-:W-:Y:S01]  /*c9d0*/  FADD.FTZ R7, R7, R174 ;  /* 0x000000ae07077221 */ /* 0x000fe20000010000 */
[----:B------:R-:W-:Y:S01]  /*c9e0*/  FADD.FTZ R20, R20, R15 ;  /* 0x0000000f14147221 */ /* 0x000fe20000010000 */
[----:B------:R-:W-:-:S03]  /*c9f0*/  IMAD.MOV.U32 R10, RZ, RZ, R6 ;  /* 0x000000ffff0a7224 */ /* 0x000fc600078e0006 */
[----:B------:R-:W-:Y:S01]  /*ca00*/  FADD.FTZ R21, R21, R20 ;  /* 0x0000001415157221 */ /* 0x000fe20000010000 */
[----:B------:R-:W-:Y:S03]  /*ca10*/  MUFU.EX2 R182, R182 ;  /* 0x000000b600b67308 */ /* 0x000fe60000000800 */
[----:B------:R-:W-:-:S05]  /*ca20*/  FADD.FTZ R168, R168, R21 ;  /* 0x00000015a8a87221 */ /* 0x000fca0000010000 */
[----:B------:R1:W0:Y:S02]  /*ca30*/  MUFU.EX2 R12, R165 ;  /* 0x000000a5000c7308 */ /* 0x0002240000000800 */
[----:B-1----:R-:W-:Y:S01]  /*ca40*/  F2FP.F16.F32.PACK_AB R165, R179, R8 ;  /* 0x00000008b3a5723e */ /* 0x002fe200000000ff */
[----:B------:R-:W-:Y:S01]  /*ca50*/  FADD.FTZ R8, R8, R7 ;  /* 0x0000000708087221 */ /* 0x000fe20000010000 */
[----:B------:R-:W-:-:S03]  /*ca60*/  FADD.FTZ R7, R169, R168 ;  /* 0x000000a8a9077221 */ /* 0x000fc60000010000 */
[----:B------:R-:W-:Y:S01]  /*ca70*/  FADD.FTZ R179, R179, R8 ;  /* 0x00000008b3b37221 */ /* 0x000fe20000010000 */
[----:B0-----:R-:W-:-:S03]  /*ca80*/  F2FP.F16.F32.PACK_AB R167, R12, R182 ;  /* 0x000000b60ca7723e */ /* 0x001fc600000000ff */
[----:B------:R-:W-:Y:S02]  /*ca90*/  FADD.FTZ R179, R182, R179 ;  /* 0x000000b3b6b37221 */ /* 0x000fe40000010000 */
[----:B------:R4:W-:Y:S01]  /*caa0*/  STSM.16.M88.4 [R185], R164 ;  /* 0x000000a4b9007844 */ /* 0x0009e20000000200 */
[----:B------:R-:W-:Y:S01]  /*cab0*/  WARPGROUP.ARRIVE ;  /* 0x00000000000079c5 */ /* 0x000fe20000000000 */
[----:B------:R-:W-:-:S05]  /*cac0*/  FADD.FTZ R8, R12, R179 ;  /* 0x000000b30c087221 */ /* 0x000fca0000010000 */
[----:B------:R-:W-:Y:S01]  /*cad0*/  HGMMA.64x256x16.F32 R24, R152, gdesc[UR8].tnspB, R24, gsb0 ;  /* 0x43e0000898187df0 */ /* 0x000fe20008000818 */
[----:B------:R-:W-:Y:S02]  /*cae0*/  UMOV UR11, 0x40000040 ;  /* 0x40000040000b7882 */ /* 0x000fe40000000000 */
[----:B------:R-:W-:Y:S02]  /*caf0*/  WARPGROUP.DEPBAR.LE gsb0, 0x0 ;  /* 0x00008000000079c5 */ /* 0x000fe40000010000 */
[----:B---3--:R-:W-:Y:S01]  /*cb00*/  VIADD R152, R176, 0x80 ;  /* 0x00000080b0987836 */ /* 0x008fe20000000000 */
[----:B------:R-:W-:-:S04]  /*cb10*/  WARPGROUP.ARRIVE ;  /* 0x00000000000079c5 */ /* 0x000fc80000000000 */
[----:B------:R-:W-:Y:S01]  /*cb20*/  R2UR UR10, R152 ;  /* 0x00000000980a72ca */ /* 0x000fe200000e0000 */
[C---:B------:R-:W-:Y:S02]  /*cb30*/  VIADD R152, R176.reuse, 0x100 ;  /* 0x00000100b0987836 */ /* 0x040fe40000000000 */
[----:B------:R-:W-:-:S15]  /*cb40*/  VIADD R176, R176, 0x180 ;  /* 0x00000180b0b07836 */ /* 0x000fde0000000000 */
        /* <DEDUP_REMOVED lines=24> */
.L_x_8153:
[----:B------:R-:W1:Y:S01]  /*ccd0*/  SHFL.BFLY PT, R0, R7, 0x2, 0x1f ;  /* 0x0c401f0007007f89 */ /* 0x000e6200000e0000 */
[----:B------:R-:W-:Y:S01]  /*cce0*/  IMAD.MOV.U32 R19, RZ, RZ, -0x800000 ;  /* 0xff800000ff137424 */ /* 0x000fe200078e00ff */
[----:B------:R-:W-:Y:S08]  /*ccf0*/  BAR.ARV 0x8, 0x100 ;  /* 0x0204000000007b1d */ /* 0x000ff00000002000 */
[----:B------:R-:W-:Y:S01]  /*cd00*/  BAR.SYNC.DEFER_BLOCKING 0xf, 0x100 ;  /* 0x03c4000000007b1d */ /* 0x000fe20000010000 */
[----:B------:R-:W-:Y:S01]  /*cd10*/  ISETP.NE.AND P3, PT, R22, RZ, PT ;  /* 0x000000ff1600720c */ /* 0x000fe20003f65270 */
[----:B------:R-:W-:-:S04]  /*cd20*/  UIADD3 UR40, UR40, 0x1, URZ ;  /* 0x0000000128287890 */ /* 0x000fc8000fffe03f */
[----:B0-2-4-:R-:W0:Y:S01]  /*cd30*/  SHFL.BFLY PT, R9, R8, 0x2, 0x1f ;  /* 0x0c401f0008097f89 */ /* 0x015e2200000e0000 */
[----:B-1----:R-:W-:-:S07]  /*cd40*/  FADD.FTZ R0, R0, R7 ;  /* 0x0000000700007221 */ /* 0x002fce0000010000 */
[----:B------:R-:W-:Y:S01]  /*cd50*/  @!P3 IMAD R7, R2, 0x40, R18 ;  /* 0x000000400207b824 */ /* 0x000fe200078e0212 */
[----:B------:R-:W1:Y:S03]  /*cd60*/  SHFL.BFLY PT, R3, R0, 0x1, 0x1f ;  /* 0x0c201f0000037f89 */ /* 0x000e6600000e0000 */
[----:B------:R-:W-:Y:S02]  /*cd70*/  @!P3 IMAD R7, R7, 0x4, R16 ;  /* 0x000000040707b824 */ /* 0x000fe400078e0210 */
[----:B0-----:R-:W-:-:S05]  /*cd80*/  FADD.FTZ R9, R9, R8 ;  /* 0x0000000809097221 */ /* 0x001fca0000010000 */
[----:B------:R-:W0:Y:S01]  /*cd90*/  SHFL.BFLY PT, R4, R9, 0x1, 0x1f ;  /* 0x0c201f0009047f89 */ /* 0x000e2200000e0000 */
[----:B-1----:R-:W-:Y:S01]  /*cda0*/  FADD.FTZ R11, R0, R3 ;  /* 0x00000003000b7221 */ /* 0x002fe20000010000 */
[----:B------:R-:W-:Y:S02]  /*cdb0*/  IMAD.U32 R3, RZ, RZ, UR4 ;  /* 0x00000004ff037e24 */ /* 0x000fe4000f8e00ff */
[----:B------:R-:W-:Y:S02]  /*cdc0*/  IMAD.MOV.U32 R0, RZ, RZ, RZ ;  /* 0x000000ffff007224 */ /* 0x000fe400078e00ff */
[----:B------:R-:W-:-:S13]  /*cdd0*/  FSETP.NE.FTZ.AND P0, PT, R11, RZ, PT ;  /* 0x000000ff0b00720b */ /* 0x000fda0003f15000 */
[----:B------:R-:W1:Y:S01]  /*cde0*/  @P0 MUFU.LG2 R10, R11 ;  /* 0x0000000b000a0308 */ /* 0x000e620000000c00 */
[----:B------:R-:W-:Y:S01]  /*cdf0*/  @P0 FMUL.FTZ R3, R3, 0.69314718246459960938 ;  /* 0x3f31721803030820 */ /* 0x000fe20000410000 */
[----:B0-----:R-:W-:Y:S01]  /*ce00*/  FADD.FTZ R8, R9, R4 ;  /* 0x0000000409087221 */ /* 0x001fe20000010000 */
[----:B------:R-:W-:-:S04]  /*ce10*/  VIADD R4, R2, 0x1 ;  /* 0x0000000102047836 */ /* 0x000fc80000000000 */
[----:B------:R-:W-:Y:S02]  /*ce20*/  FSETP.NE.FTZ.AND P2, PT, R8, RZ, PT ;  /* 0x000000ff0800720b */ /* 0x000fe40003f55000 */
[----:B------:R-:W-:-:S04]  /*ce30*/  ISETP.NE.AND P1, PT, R4, 0x2, PT ;  /* 0x000000020400780c */ /* 0x000fc80003f25270 */
[----:B------:R-:W-:Y:S01]  /*ce40*/  SEL R2, RZ, 0x1, P1 ;  /* 0x00000001ff027807 */ /* 0x000fe20000800000 */
[----:B-1----:R-:W-:-:S03]  /*ce50*/  @P0 FMUL.FTZ R10, R10, 0.69314718246459960938 ;  /* 0x3f3172180a0a0820 */ /* 0x002fc60000410000 */
[----:B------:R-:W-:Y:S01]  /*ce60*/  R2UR UR5, R2 ;  /* 0x00000000020572ca */ /* 0x000fe200000e0000 */
[----:B------:R-:W-:Y:S02]  /*ce70*/  IMAD.U32 R2, RZ, RZ, UR4 ;  /* 0x00000004ff027e24 */ /* 0x000fe4000f8e00ff */
[----:B------:R-:W0:Y:S01]  /*ce80*/  @P2 MUFU.RCP R0, R8 ;  /* 0x0000000800002308 */ /* 0x000e220000001000 */
[----:B------:R-:W-:Y:S01]  /*ce90*/  @P0 FFMA.FTZ R19, R3, R6, R10 ;  /* 0x0000000603130223 */ /* 0x000fe2000001000a */
[----:B------:R-:W-:Y:S02]  /*cea0*/  IMAD.MOV.U32 R3, RZ, RZ, RZ ;  /* 0x000000ffff037224 */ /* 0x000fe400078e00ff */
[----:B------:R-:W-:-:S04]  /*ceb0*/  @P2 FMUL.FTZ R2, R2, 0.69314718246459960938 ;  /* 0x3f31721802022820 */ /* 0x000fc80000410000 */
[----:B------:R-:W1:Y:S01]  /*cec0*/  @P0 MUFU.RCP R3, R11 ;  /* 0x0000000b00030308 */ /* 0x000e620000001000 */
[----:B------:R-:W-:Y:S01]  /*ced0*/  PLOP3.LUT P0, PT, PT, PT, PT, 0x8, 0x0 ;  /* 0x000000000000781c */ /* 0x000fe20003f0e170 */
[----:B------:R-:W-:-:S06]  /*cee0*/  ULOP3.LUT UR37, UR37, UR5, URZ, 0x3c, !UPT ;  /* 0x0000000525257292 */ /* 0x000fcc000f8e3c3f */
        /* <DEDUP_REMOVED lines=75> */
[----:B0-----:R-:W-:-:S02]  /*d3a0*/  IMAD.MOV.U32 R3, RZ, RZ, -0x800000 ;  /* 0xff800000ff037424 */ /* 0x001fc400078e00ff */
[----:B------:R-:W-:Y:S01]  /*d3b0*/  @P2 FFMA.FTZ R3, R2, R5, R6 ;  /* 0x0000000502032223 */ /* 0x000fe20000010006 */
        /* <DEDUP_REMOVED lines=57> */
[----:B------:R-:W-:Y:S01]  /*d750*/  SEL R2, R4, RZ, P1 ;  /* 0x000000ff04027207 */ /* 0x000fe20000800000 */
[----:B------:R-:W-:Y:S06]  /*d760*/  BAR.ARV 0xe, 0x100 ;  /* 0x0384000000007b1d */ /* 0x000fec0000002000 */
.L_x_8128:
[----:B------:R-:W0:Y:S01]  /*d770*/  S2R R5, SR_CgaCtaId ;  /* 0x0000000000057919 */ /* 0x000e220000008800 */
[----:B------:R-:W-:Y:S01]  /*d780*/  MOV R16, 0x400 ;  /* 0x0000040000107802 */ /* 0x000fe20000000f00 */
[----:B------:R-:W-:Y:S01]  /*d790*/  BSSY B0, `(.L_x_8163) ;  /* 0x000047f000007945 */ /* 0x000fe20003800000 */
[----:B------:R-:W-:Y:S01]  /*d7a0*/  SHF.R.U32.HI R0, RZ, 0x10, R195 ;  /* 0x00000010ff007819 */ /* 0x000fe200000116c3 */
[----:B------:R-:W-:Y:S01]  /*d7b0*/  BAR.SYNC.DEFER_BLOCKING 0x5, 0x180 ;  /* 0x0146000000007b1d */ /* 0x000fe20000010000 */
[----:B0-----:R-:W-:-:S05]  /*d7c0*/  LEA R16, R5, R16, 0x18 ;  /* 0x0000001005107211 */ /* 0x001fca00078ec0ff */
[----:B------:R-:W0:Y:S02]  /*d7d0*/  LDS.128 R4, [R16+0x388d0] ;  /* 0x0388d00010047984 */ /* 0x000e240000000c00 */
[----:B0-----:R-:W-:Y:S02]  /*d7e0*/  R2UR UR4, R5 ;  /* 0x00000000050472ca */ /* 0x001fe400000e0000 */
[----:B------:R-:W-:Y:S01]  /*d7f0*/  R2UR UR5, R7 ;  /* 0x00000000070572ca */ /* 0x000fe200000e0000 */
[----:B------:R-:W-:Y:S06]  /*d800*/  BAR.ARV 0x4, 0x180 ;  /* 0x0106000000007b1d */ /* 0x000fec0000002000 */
[----:B------:R-:W-:Y:S08]  /*d810*/  @P0 BRA `(.L_x_8164) ;  /* 0x0000003800080947 */ /* 0x000ff00003800000 */
[----:B------:R-:W2:Y:S01]  /*d820*/  LDL R8, [R1+0x6c] ;  /* 0x00006c0001087983 */ /* 0x000ea20000100800 */
[----:B------:R-:W-:Y:S01]  /*d830*/  ULDC.64 UR6, c[0x0][0xd08] ;  /* 0x0003420000067ab9 */ /* 0x000fe20000000a00 */
[----:B------:R-:W0:Y:S01]  /*d840*/  S2R R7, SR_SWINHI ;  /* 0x0000000000077919 */ /* 0x000e220000002f00 */
[----:B------:R-:W-:Y:S02]  /*d850*/  MOV R4, R16 ;  /* 0x0000001000047202 */ /* 0x000fe40000000f00 */
[----:B0-----:R-:W-:Y:S01]  /*d860*/  MOV R5, R7 ;  /* 0x0000000700057202 */ /* 0x001fe20000000f00 */
[----:B------:R-:W-:Y:S02]  /*d870*/  BAR.SYNC.DEFER_BLOCKING 0x1, 0x100 ;  /* 0x0044000000007b1d */ /* 0x000fe40000010000 */
[----:B--2---:R-:W-:-:S03]  /*d880*/  IMAD.WIDE R20, R8, 0x2, R4 ;  /* 0x0000000208147825 */ /* 0x004fc600078e0204 */
[C---:B------:R-:W-:Y:S02]  /*d890*/  IADD3 R9, P6, R20.reuse, 0x6060, RZ ;  /* 0x0000606014097810 */ /* 0x040fe40007fde0ff */
[----:B------:R-:W-:Y:S02]  /*d8a0*/  IADD3 R13, P1, R20, 0x6020, RZ ;  /* 0x00006020140d7810 */ /* 0x000fe40007f3e0ff */
        /* <DEDUP_REMOVED lines=9> */
[----:B------:R-:W-:Y:S02]  /*d940*/  MOV R166, R8 ;  /* 0x0000000800a67202 */ /* 0x000fe40000000f00 */
[----:B------:R-:W-:Y:S02]  /*d950*/  LOP3.LUT R9, R20, 0x380, RZ, 0xc0, !PT ;  /* 0x0000038014097812 */ /* 0x000fe400078ec0ff */
[----:B------:R-:W-:-:S02]  /*d960*/  LOP3.LUT R10, R11, 0x380, RZ, 0xc0, !PT ;  /* 0x000003800b0a7812 */ /* 0x000fc400078ec0ff */
[----:B------:R-:W-:Y:S02]  /*d970*/  SHF.R.U64 R9, R9, 0x3, RZ ;  /* 0x0000000309097819 */ /* 0x000fe400000012ff */
[----:B------:R-:W-:Y:S02]  /*d980*/  MOV R164, R12 ;  /* 0x0000000c00a47202 */ /* 0x000fe40000000f00 */
[----:B------:R-:W-:Y:S01]  /*d990*/  LOP3.LUT R8, R9, R20, RZ, 0x3c, !PT ;  /* 0x0000001409087212 */ /* 0x000fe200078e3cff */
[----:B------:R-:W-:Y:S01]  /*d9a0*/  IMAD.MOV.U32 R9, RZ, RZ, R21 ;  /* 0x000000ffff097224 */ /* 0x000fe200078e0015 */
[----:B------:R-:W-:Y:S02]  /*d9b0*/  SHF.R.U64 R10, R10, 0x3, RZ ;  /* 0x000000030a0a7819 */ /* 0x000fe400000012ff */
[----:B------:R-:W-:Y:S02]  /*d9c0*/  IADD3 R156, P5, R20, 0x4020, RZ ;  /* 0x00004020149c7810 */ /* 0x000fe40007fbe0ff */
[----:B------:R-:W-:-:S02]  /*d9d0*/  MOV R12, R8 ;  /* 0x00000008000c7202 */ /* 0x000fc40000000f00 */
[----:B------:R-:W0:Y:S01]  /*d9e0*/  LDC R9, c[0x0][0xbd4] ;  /* 0x0002f500ff097b82 */ /* 0x000e220000000800 */
[----:B------:R-:W-:Y:S01]  /*d9f0*/  LOP3.LUT R10, R10, R11, RZ, 0x3c, !PT ;  /* 0x0000000b0a0a7212 */ /* 0x000fe200078e3cff */
[----:B------:R-:W-:Y:S01]  /*da00*/  IMAD.X R11, RZ, RZ, R21, P0 ;  /* 0x000000ffff0b7224 */ /* 0x000fe200000e0615 */
[----:B------:R-:W-:Y:S02]  /*da10*/  IADD3 R160, P0, R20, 0x2060, RZ ;  /* 0x0000206014a07810 */ /* 0x000fe40007f1e0ff */
[----:B------:R-:W-:Y:S02]  /*da20*/  LOP3.LUT R157, R156, 0x380, RZ, 0xc0, !PT ;  /* 0x000003809c9d7812 */ /* 0x000fe400078ec0ff */
[----:B------:R-:W-:Y:S02]  /*da30*/  LOP3.LUT R161, R160, 0x380, RZ, 0xc0, !PT ;  /* 0x00000380a0a17812 */ /* 0x000fe400078ec0ff */
[----:B------:R-:W-:Y:S02]  /*da40*/  MOV R165, R10 ;  /* 0x0000000a00a57202 */ /* 0x000fe40000000f00 */
[----:B------:R-:W-:-:S02]  /*da50*/  SHF.R.U64 R161, R161, 0x3, RZ ;  /* 0x00000003a1a17819 */ /* 0x000fc400000012ff */
[----:B------:R-:W-:Y:S02]  /*da60*/  IADD3 R11, P1, R20, 0x2040, RZ ;  /* 0x00002040140b7810 */ /* 0x000fe40007f3e0ff */
        /* <DEDUP_REMOVED lines=14> */
[C---:B------:R-:W-:Y:S02]  /*db50*/  IADD3 R158, P6, R20.reuse, 0x4000, RZ ;  /* 0x00004000149e7810 */ /* 0x040fe40007fde0ff */
[----:B------:R-:W-:Y:S02]  /*db60*/  MOV R157, R8 ;  /* 0x00000008009d7202 */ /* 0x000fe40000000f00 */
[----:B------:R-:W-:Y:S02]  /*db70*/  IADD3 R9, P0, R20, 0x2020, RZ ;  /* 0x0000202014097810 */ /* 0x000fe40007f1e0ff */
[----:B------:R-:W-:Y:S02]  /*db80*/  SHF.R.U64 R14, R14, 0x3, RZ ;  /* 0x000000030e0e7819 */ /* 0x000fe400000012ff */
[----:B------:R-:W-:Y:S02]  /*db90*/  LOP3.LUT R159, R158, 0x380, RZ, 0xc0, !PT ;  /* 0x000003809e9f7812 */ /* 0x000fe400078ec0ff */
[----:B------:R-:W-:-:S02]  /*dba0*/  LOP3.LUT R8, R9, 0x380, RZ, 0xc0, !PT ;  /* 0x0000038009087812 */ /* 0x000fc400078ec0ff */
[----:B------:R-:W-:Y:S01]  /*dbb0*/  LOP3.LUT R14, R14, R15, RZ, 0x3c, !PT ;  /* 0x0000000f0e0e7212 */ /* 0x000fe200078e3cff */
[--C-:B------:R-:W-:Y:S01]  /*dbc0*/  IMAD.X R15, RZ, RZ, R21.reuse, P2 ;  /* 0x000000ffff0f7224 */ /* 0x100fe200010e0615 */
[----:B------:R-:W-:Y:S02]  /*dbd0*/  SHF.R.U64 R159, R159, 0x3, RZ ;  /* 0x000000039f9f7819 */ /* 0x000fe400000012ff */
[----:B------:R-:W-:Y:S02]  /*dbe0*/  SHF.R.U64 R8, R8, 0x3, RZ ;  /* 0x0000000308087819 */ /* 0x000fe400000012ff */
[----:B------:R-:W-:Y:S01]  /*dbf0*/  LOP3.LUT R158, R159, R158, RZ, 0x3c, !PT ;  /* 0x0000009e9f9e7212 */ /* 0x000fe200078e3cff */
[--C-:B------:R-:W-:Y:S01]  /*dc00*/  IMAD.X R159, RZ, RZ, R21.reuse, P6 ;  /* 0x000000ffff9f7224 */ /* 0x100fe200030e0615 */
[----:B------:R-:W-:Y:S01]  /*dc10*/  LOP3.LUT R8, R8, R9, RZ, 0x3c, !PT ;  /* 0x0000000908087212 */ /* 0x000fe200078e3cff */
[----:B------:R-:W-:Y:S01]  /*dc20*/  IMAD.X R9, RZ, RZ, R21, P0 ;  /* 0x000000ffff097224 */ /* 0x000fe200000e0615 */
[----:B------:R-:W-:-:S02]  /*dc30*/  MOV R163, R14 ;  /* 0x0000000e00a37202 */ /* 0x000fc40000000f00 */
[----:B------:R-:W-:Y:S02]  /*dc40*/  IADD3 R14, P0, R20, 0x20, RZ ;  /* 0x00000020140e7810 */ /* 0x000fe40007f1e0ff */
[----:B------:R-:W-:Y:S02]  /*dc50*/  MOV R158, R158 ;  /* 0x0000009e009e7202 */ /* 0x000fe40000000f00 */
[----:B------:R-:W-:Y:S02]  /*dc60*/  MOV R159, R8 ;  /* 0x00000008009f7202 */ /* 0x000fe40000000f00 */
[----:B------:R-:W-:Y:S02]  /*dc70*/  LOP3.LUT R13, R14, 0x380, RZ, 0xc0, !PT ;  /* 0x000003800e0d7812 */ /* 0x000fe400078ec0ff */
[----:B------:R-:W-:Y:S02]  /*dc80*/  F2FP.F16.F32.PACK_AB R8, R25, R24 ;  /* 0x000000181908723e */ /* 0x000fe400000000ff */
[----:B------:R-:W-:-:S02]  /*dc90*/  F2FP.F16.F32.PACK_AB R9, R27, R26 ;  /* 0x0000001a1b09723e */ /* 0x000fc400000000ff */
[----:B------:R-:W-:Y:S02]  /*dca0*/  F2FP.F16.F32.PACK_AB R10, R29, R28 ;  /* 0x0000001c1d0a723e */ /* 0x000fe400000000ff */
[----:B------:R-:W-:Y:S02]  /*dcb0*/  F2FP.F16.F32.PACK_AB R11, R31, R30 ;  /* 0x0000001e1f0b723e */ /* 0x000fe400000000ff */
[----:B------:R-:W-:Y:S02]  /*dcc0*/  SHF.R.U64 R13, R13, 0x3, RZ ;  /* 0x000000030d0d7819 */ /* 0x000fe400000012ff */
[----:B------:R-:W-:Y:S01]  /*dcd0*/  F2FP.F16.F32.PACK_AB R15, R39, R38 ;  /* 0x00000026270f723e */ /* 0x000fe200000000ff */
[----:B------:R0:W-:Y:S01]  /*dce0*/  STSM.16.M88.4 [R12], R8 ;  /* 0x000000080c007844 */ /* 0x0001e20000000200 */
[C---:B------:R-:W-:Y:S02]  /*dcf0*/  IADD3 R153, P3, R20.reuse, 0x4060, RZ ;  /* 0x0000406014997810 */ /* 0x040fe40007f7e0ff */
[----:B------:R-:W-:-:S02]  /*dd00*/  IADD3 R154, P4, R20, 0x4040, RZ ;  /* 0x00004040149a7810 */ /* 0x000fc40007f9e0ff */
[----:B------:R-:W-:Y:S02]  /*dd10*/  LOP3.LUT R152, R153, 0x380, RZ, 0xc0, !PT ;  /* 0x0000038099987812 */ /* 0x000fe400078ec0ff */
[----:B------:R-:W-:Y:S02]  /*dd20*/  LOP3.LUT R155, R154, 0x380, RZ, 0xc0, !PT ;  /* 0x000003809a9b7812 */ /* 0x000fe400078ec0ff */
[----:B------:R-:W-:Y:S02]  /*dd30*/  SHF.R.U64 R152, R152, 0x3, RZ ;  /* 0x0000000398987819 */ /* 0x000fe400000012ff */
[----:B------:R-:W-:Y:S02]  /*dd40*/  SHF.R.U64 R155, R155, 0x3, RZ ;  /* 0x000000039b9b7819 */ /* 0x000fe400000012ff */
[----:B------:R-:W-:Y:S01]  /*dd50*/  LOP3.LUT R152, R152, R153, RZ, 0x3c, !PT ;  /* 0x0000009998987212 */ /* 0x000fe200078e3cff */
[--C-:B------:R-:W-:Y:S01]  /*dd60*/  IMAD.X R153, RZ, RZ, R21.reuse, P3 ;  /* 0x000000ffff997224 */ /* 0x100fe200018e0615 */
[----:B------:R-:W-:Y:S01]  /*dd70*/  LOP3.LUT R154, R155, R154, RZ, 0x3c, !PT ;  /* 0x0000009a9b9a7212 */ /* 0x000fe200078e3cff */
[--C-:B0-----:R-:W-:Y:S01]  /*dd80*/  IMAD.X R9, RZ, RZ, R21.reuse, P0 ;  /* 0x000000ffff097224 */ /* 0x101fe200000e0615 */
[----:B------:R-:W-:Y:S01]  /*dd90*/  LOP3.LUT R8, R13, R14, RZ, 0x3c, !PT ;  /* 0x0000000e0d087212 */ /* 0x000fe200078e3cff */
[----:B------:R-:W-:Y:S01]  /*dda0*/  IMAD.X R155, RZ, RZ, R21, P4 ;  /* 0x000000ffff9b7224 */ /* 0x000fe200020e0615 */
[----:B------:R-:W-:-:S02]  /*ddb0*/  IADD3 R10, P0, R20, 0x40, RZ ;  /* 0x00000040140a7810 */ /* 0x000fc40007f1e0ff */
[----:B------:R-:W-:Y:S02]  /*ddc0*/  MOV R8, R8 ;  /* 0x0000000800087202 */ /* 0x000fe40000000f00 */
[----:B------:R-:W-:Y:S02]  /*ddd0*/  LOP3.LUT R9, R10, 0x380, RZ, 0xc0, !PT ;  /* 0x000003800a097812 */ /* 0x000fe400078ec0ff */
[----:B------:R-:W-:Y:S02]  /*dde0*/  F2FP.F16.F32.PACK_AB R12, R33, R32 ;  /* 0x00000020210c723e */ /* 0x000fe400000000ff */
[----:B------:R-:W-:Y:S02]  /*ddf0*/  F2FP.F16.F32.PACK_AB R13, R35, R34 ;  /* 0x00000022230d723e */ /* 0x000fe400000000ff */
[----:B------:R-:W-:Y:S02]  /*de00*/  F2FP.F16.F32.PACK_AB R14, R37, R36 ;  /* 0x00000024250e723e */ /* 0x000fe400000000ff */
[----:B------:R-:W-:-:S02]  /*de10*/  SHF.R.U64 R9, R9, 0x3, RZ ;  /* 0x0000000309097819 */ /* 0x000fc400000012ff */
[----:B------:R-:W-:Y:S01]  /*de20*/  F2FP.F16.F32.PACK_AB R11, R47, R46 ;  /* 0x0000002e2f0b723e */ /* 0x000fe200000000ff */
[----:B------:R0:W-:Y:S01]  /*de30*/  STSM.16.M88.4 [R8], R12 ;  /* 0x0000000c08007844 */ /* 0x0001e20000000200 */
[----:B------:R-:W-:Y:S02]  /*de40*/  MOV R7, R152 ;  /* 0x0000009800077202 */ /* 0x000fe40000000f00 */
[----:B------:R-:W-:Y:S02]  /*de50*/  MOV R162, R154 ;  /* 0x0000009a00a27202 */ /* 0x000fe40000000f00 */
[----:B------:R-:W-:Y:S02]  /*de60*/  F2FP.F16.F32.PACK_AB R153, R67, R66 ;  /* 0x000000424399723e */ /* 0x000fe400000000ff */
[----:B------:R-:W-:Y:S02]  /*de70*/  F2FP.F16.F32.PACK_AB R154, R69, R68 ;  /* 0x00000044459a723e */ /* 0x000fe400000000ff */
[----:B------:R-:W-:-:S02]  /*de80*/  F2FP.F16.F32.PACK_AB R155, R71, R70 ;  /* 0x00000046479b723e */ /* 0x000fc400000000ff */
[----:B------:R-:W-:Y:S02]  /*de90*/  MOV R160, R160 ;  /* 0x000000a000a07202 */ /* 0x000fe40000000f00 */
[----:B0-----:R-:W-:Y:S01]  /*dea0*/  LOP3.LUT R8, R9, R10, RZ, 0x3c, !PT ;  /* 0x0000000a09087212 */ /* 0x001fe200078e3cff */
[----:B------:R-:W-:Y:S01]  /*deb0*/  IMAD.X R9, RZ, RZ, R21, P0 ;  /* 0x000000ffff097224 */ /* 0x000fe200000e0615 */
[----:B------:R-:W-:Y:S02]  /*dec0*/  IADD3 R14, P0, R20, 0x2000, RZ ;  /* 0x00002000140e7810 */ /* 0x000fe40007f1e0ff */
[----:B------:R-:W-:Y:S02]  /*ded0*/  F2FP.F16.F32.PACK_AB R10, R45, R44 ;  /* 0x0000002c2d0a723e */ /* 0x000fe400000000ff */
[----:B------:R-:W-:Y:S02]  /*dee0*/  MOV R12, R8 ;  /* 0x00000008000c7202 */ /* 0x000fe40000000f00 */
[----:B------:R-:W-:-:S02]  /*def0*/  F2FP.F16.F32.PACK_AB R8, R41, R40 ;  /* 0x000000282908723e */ /* 0x000fc400000000ff */
[----:B------:R-:W-:Y:S02]  /*df00*/  F2FP.F16.F32.PACK_AB R9, R43, R42 ;  /* 0x0000002a2b09723e */ /* 0x000fe400000000ff */
[----:B------:R-:W-:Y:S02]  /*df10*/  LOP3.LUT R13, R14, 0x380, RZ, 0xc0, !PT ;  /* 0x000003800e0d7812 */ /* 0x000fe400078ec0ff */
[----:B------:R-:W-:Y:S01]  /*df20*/  F2FP.F16.F32.PACK_AB R15, R63, R62 ;  /* 0x0000003e3f0f723e */ /* 0x000fe200000000ff */
[----:B------:R0:W-:Y:S01]  /*df30*/  STSM.16.M88.4 [R12], R8 ;  /* 0x000000080c007844 */ /* 0x0001e20000000200 */
[----:B------:R-:W-:Y:S02]  /*df40*/  SHF.R.U64 R13, R13, 0x3, RZ ;  /* 0x000000030d0d7819 */ /* 0x000fe400000012ff */
[----:B0-----:R-:W-:Y:S01]  /*df50*/  IADD3 R10, P1, R20, 0x60, RZ ;  /* 0x00000060140a7810 */ /* 0x001fe20007f3e0ff */
[----:B------:R-:W-:Y:S01]  /*df60*/  IMAD.X R9, RZ, RZ, R21, P0 ;  /* 0x000000ffff097224 */ /* 0x000fe200000e0615 */
[----:B------:R-:W-:-:S02]  /*df70*/  LOP3.LUT R8, R13, R14, RZ, 0x3c, !PT ;  /* 0x0000000e0d087212 */ /* 0x000fc400078e3cff */
[----:B------:R-:W-:Y:S01]  /*df80*/  LOP3.LUT R13, R10, 0x380, RZ, 0xc0, !PT ;  /* 0x000003800a0d7812 */ /* 0x000fe200078ec0ff */
[----:B------:R-:W-:Y:S01]  /*df90*/  IMAD.X R21, RZ, RZ, R21, P1 ;  /* 0x000000ffff157224 */ /* 0x000fe200008e0615 */
[----:B------:R-:W-:Y:S02]  /*dfa0*/  MOV R152, R8 ;  /* 0x0000000800987202 */ /* 0x000fe40000000f00 */
[----:B------:R-:W-:Y:S02]  /*dfb0*/  SHF.R.U64 R13, R13, 0x3, RZ ;  /* 0x000000030d0d7819 */ /* 0x000fe400000012ff */
[----:B------:R-:W-:Y:S02]  /*dfc0*/  F2FP.F16.F32.PACK_AB R8, R49, R48 ;  /* 0x000000303108723e */ /* 0x000fe400000000ff */
[----:B------:R-:W-:Y:S02]  /*dfd0*/  LOP3.LUT R20, R13, R10, RZ, 0x3c, !PT ;  /* 0x0000000a0d147212 */ /* 0x000fe400078e3cff */
[----:B------:R-:W-:-:S02]  /*dfe0*/  F2FP.F16.F32.PACK_AB R9, R51, R50 ;  /* 0x000000323309723e */ /* 0x000fc400000000ff */
[----:B------:R-:W-:Y:S02]  /*dff0*/  MOV R20, R20 ;  /* 0x0000001400147202 */ /* 0x000fe40000000f00 */
[----:B------:R-:W-:Y:S02]  /*e000*/  F2FP.F16.F32.PACK_AB R10, R53, R52 ;  /* 0x00000034350a723e */ /* 0x000fe400000000ff */
[----:B------:R-:W-:Y:S02]  /*e010*/  F2FP.F16.F32.PACK_AB R11, R55, R54 ;  /* 0x00000036370b723e */ /* 0x000fe400000000ff */
[----:B------:R-:W-:Y:S02]  /*e020*/  F2FP.F16.F32.PACK_AB R12, R57, R56 ;  /* 0x00000038390c723e */ /* 0x000fe400000000ff */
[----:B------:R-:W-:Y:S01]  /*e030*/  F2FP.F16.F32.PACK_AB R13, R59, R58 ;  /* 0x0000003a3b0d723e */ /* 0x000fe200000000ff */
[----:B------:R0:W-:Y:S01]  /*e040*/  STSM.16.M88.4 [R20], R8 ;  /* 0x0000000814007844 */ /* 0x0001e20000000200 */
[----:B------:R-:W-:-:S02]  /*e050*/  F2FP.F16.F32.PACK_AB R14, R61, R60 ;  /* 0x0000003c3d0e723e */ /* 0x000fc400000000ff */
[----:B------:R-:W-:-:S03]  /*e060*/  ISETP.NE.U32.AND P0, PT, RZ, UR6, PT ;  /* 0x00000006ff007c0c */ /* 0x000fc6000bf05070 */
[----:B------:R1:W-:Y:S01]  /*e070*/  STSM.16.M88.4 [R152], R12 ;  /* 0x0000000c98007844 */ /* 0x0003e20000000200 */
[----:B------:R-:W-:Y:S02]  /*e080*/  ISETP.NE.AND.EX P0, PT, RZ, UR7, PT, P0 ;  /* 0x00000007ff007c0c */ /* 0x000fe4000bf05300 */
[----:B0-----:R-:W-:Y:S02]  /*e090*/  F2FP.F16.F32.PACK_AB R8, R73, R72 ;  /* 0x000000484908723e */ /* 0x001fe400000000ff */
[----:B------:R-:W-:Y:S02]  /*e0a0*/  F2FP.F16.F32.PACK_AB R9, R75, R74 ;  /* 0x0000004a4b09723e */ /* 0x000fe400000000ff */
[----:B------:R-:W-:Y:S02]  /*e0b0*/  F2FP.F16.F32.PACK_AB R10, R77, R76 ;  /* 0x0000004c4d0a723e */ /* 0x000fe400000000ff */
[----:B-1----:R-:W-:Y:S02]  /*e0c0*/  F2FP.F16.F32.PACK_AB R152, R65, R64 ;  /* 0x000000404198723e */ /* 0x002fe400000000ff */
[----:B------:R-:W-:-:S02]  /*e0d0*/  F2FP.F16.F32.PACK_AB R11, R79, R78 ;  /* 0x0000004e4f0b723e */ /* 0x000fc400000000ff */
[----:B------:R-:W-:Y:S01]  /*e0e0*/  F2FP.F16.F32.PACK_AB R12, R81, R80 ;  /* 0x00000050510c723e */ /* 0x000fe200000000ff */
[----:B------:R0:W-:Y:S01]  /*e0f0*/  STSM.16.M88.4 [R159], R152 ;  /* 0x000000989f007844 */ /* 0x0001e20000000200 */
[----:B------:R-:W-:Y:S02]  /*e100*/  F2FP.F16.F32.PACK_AB R13, R83, R82 ;  /* 0x00000052530d723e */ /* 0x000fe400000000ff */
[----:B------:R-:W-:Y:S01]  /*e110*/  F2FP.F16.F32.PACK_AB R14, R85, R84 ;  /* 0x00000054550e723e */ /* 0x000fe200000000ff */
[----:B------:R1:W-:Y:S01]  /*e120*/  STSM.16.M88.4 [R157], R8 ;  /* 0x000000089d007844 */ /* 0x0003e20000000200 */
        /* <DEDUP_REMOVED lines=45> */
[----:B------:R-:W-:-:S04]  /*e400*/  @P0 LEA R8, P2, R191, UR6, 0x2 ;  /* 0x00000006bf080c11 */ /* 0x000fc8000f8410ff */
[----:B------:R-:W-:Y:S01]  /*e410*/  @P0 LEA.HI.X R9, R191, UR7, R196, 0x2, P2 ;  /* 0x00000007bf090c11 */ /* 0x000fe200090f14c4 */
[----:B------:R-:W-:Y:S01]  /*e420*/  IMAD.MOV.U32 R7, RZ, RZ, RZ ;  /* 0x000000ffff077224 */ /* 0x000fe200078e00ff */
[----:B-1----:R-:W-:-:S03]  /*e430*/  ISETP.NE.U32.AND P1, PT, R10, RZ, PT ;  /* 0x000000ff0a00720c */ /* 0x002fc60003f25070 */
[----:B------:R0:W2:Y:S01]  /*e440*/  @P0 LDG.E R14, desc[UR38][R8.64] ;  /* 0x00000026080e0981 */ /* 0x0000a2000c1e1900 */
[----:B------:R-:W-:Y:S01]  /*e450*/  ISETP.NE.AND.EX P1, PT, R11, RZ, PT, P1 ;  /* 0x000000ff0b00720c */ /* 0x000fe20003f25310 */
[----:B0-----:R-:W-:-:S12]  /*e460*/  IMAD.WIDE R8, R191, 0x4, R12 ;  /* 0x00000004bf087825 */ /* 0x001fd800078e020c */
        /* <DEDUP_REMOVED lines=10> */
.L_x_8165:
[----:B------:R-:W0:Y:S01]  /*e510*/  SHFL.IDX PT, R8, R230, RZ, 0x1f ;  /* 0x00001fffe6087589 */ /* 0x000e2200000e0000 */
[----:B------:R-:W-:Y:S02]  /*e520*/  LOP3.LUT R195, R195, 0xff, RZ, 0xc0, !PT ;  /* 0x000000ffc3c37812 */ /* 0x000fe400078ec0ff */
[----:B0-----:R-:W-:Y:S02]  /*e530*/  ISETP.NE.AND P0, PT, R8, RZ, PT ;  /* 0x000000ff0800720c */ /* 0x001fe40003f05270 */
[----:B-----5:R-:W-:-:S11]  /*e540*/  SHF.R.S32.HI R8, RZ, 0x1f, R7 ;  /* 0x0000001fff087819 */ /* 0x020fd60000011407 */
[----:B------:R-:W-:Y:S05]  /*e550*/  @P0 BRA `(.L_x_8166) ;  /* 0x0000000000f40947 */ /* 0x000fea0003800000 */
[----:B------:R-:W2:Y:S01]  /*e560*/  LDL R156, [R1+0x68] ;  /* 0x00006800019c7983 */ /* 0x000ea20000100800 */
[----:B------:R-:W-:Y:S01]  /*e570*/  IMAD.MOV.U32 R20, RZ, RZ, 0xab8 ;  /* 0x00000ab8ff147424 */ /* 0x000fe200078e00ff */
[----:B------:R-:W-:Y:S01]  /*e580*/  ISETP.GT.AND P1, PT, R0, 0x1, PT ;  /* 0x000000010000780c */ /* 0x000fe20003f24270 */
[----:B------:R-:W0:Y:S01]  /*e590*/  LDC R9, c[0x0][0xce8] ;  /* 0x00033a00ff097b82 */ /* 0x000e220000000800 */
[----:B------:R-:W-:Y:S01]  /*e5a0*/  ISETP.NE.U32.AND P0, PT, R10, RZ, PT ;  /* 0x000000ff0a00720c */ /* 0x000fe20003f05070 */
[----:B------:R-:W-:Y:S01]  /*e5b0*/  VIADD R152, R190, UR42 ;  /* 0x0000002abe987c36 */ /* 0x000fe20008000000 */
[----:B------:R-:W-:Y:S02]  /*e5c0*/  SEL R20, R20, 0xa78, P1 ;  /* 0x00000a7814147807 */ /* 0x000fe40000800000 */
[----:B------:R-:W-:-:S03]  /*e5d0*/  ISETP.NE.AND.EX P0, PT, R11, RZ, PT, P0 ;  /* 0x000000ff0b00720c */ /* 0x000fc60003f05300 */
[----:B------:R-:W1:Y:S01]  /*e5e0*/  LDC.64 R12, c[0x0][R20+0x220] ;  /* 0x00008800140c7b82 */ /* 0x000e620000000a00 */
[----:B------:R-:W-:Y:S02]  /*e5f0*/  SEL R21, R191, RZ, !P0 ;  /* 0x000000ffbf157207 */ /* 0x000fe40004000000 */
[----:B------:R-:W-:-:S05]  /*e600*/  SEL R153, R196, RZ, !P0 ;  /* 0x000000ffc4997207 */ /* 0x000fca0004000000 */
[----:B------:R-:W3:Y:S01]  /*e610*/  LDC.64 R14, c[0x0][R20+0x218] ;  /* 0x00008600140e7b82 */ /* 0x000ee20000000a00 */
[----:B0-----:R-:W-:Y:S01]  /*e620*/  ISETP.NE.AND P2, PT, R9, 0x1, PT ;  /* 0x000000010900780c */ /* 0x001fe20003f45270 */
[----:B-1----:R-:W-:-:S04]  /*e630*/  IMAD R13, R13, R21, RZ ;  /* 0x000000150d0d7224 */ /* 0x002fc800078e02ff */
[C---:B------:R-:W-:Y:S02]  /*e640*/  IMAD R153, R12.reuse, R153, R13 ;  /* 0x000000990c997224 */ /* 0x040fe400078e020d */
[----:B------:R-:W-:-:S04]  /*e650*/  IMAD.WIDE.U32 R12, R12, R21, RZ ;  /* 0x000000150c0c7225 */ /* 0x000fc800078e00ff */
[-C--:B---3--:R-:W-:Y:S02]  /*e660*/  IMAD R155, R15, R192.reuse, RZ ;  /* 0x000000c00f9b7224 */ /* 0x088fe400078e02ff */
[----:B------:R-:W-:Y:S02]  /*e670*/  IMAD.IADD R13, R13, 0x1, R153 ;  /* 0x000000010d0d7824 */ /* 0x000fe400078e0299 */
[----:B------:R-:W-:Y:S01]  /*e680*/  IMAD.WIDE.U32 R14, R14, R192, RZ ;  /* 0x000000c00e0e7225 */ /* 0x000fe200078e00ff */
[----:B------:R-:W0:Y:S03]  /*e690*/  @P2 LDC R153, c[0x0][0xcec] ;  /* 0x00033b00ff992b82 */ /* 0x000e260000000800 */
[----:B------:R-:W-:Y:S01]  /*e6a0*/  IMAD.IADD R154, R15, 0x1, R155 ;  /* 0x000000010f9a7824 */ /* 0x000fe200078e029b */
[----:B------:R-:W-:-:S04]  /*e6b0*/  IADD3 R21, P0, P3, R12, R14, R7 ;  /* 0x0000000e0c157210 */ /* 0x000fc80007b1e007 */
[----:B------:R-:W1:Y:S01]  /*e6c0*/  @P2 LDC R155, c[0x0][0xcf0] ;  /* 0x00033c00ff9b2b82 */ /* 0x000e620000000800 */
[----:B------:R-:W-:Y:S02]  /*e6d0*/  IADD3.X R154, R13, R154, R8, P0, P3 ;  /* 0x0000009a0d9a7210 */ /* 0x000fe400007e6408 */
[----:B------:R-:W-:-:S05]  /*e6e0*/  SEL R13, R195, RZ, P1 ;  /* 0x000000ffc30d7207 */ /* 0x000fca0000800000 */
[----:B------:R-:W3:Y:S01]  /*e6f0*/  LDC.64 R14, c[0x0][R20+0x228] ;  /* 0x00008a00140e7b82 */ /* 0x000ee20000000a00 */
[----:B0-----:R-:W-:-:S04]  /*e700*/  @P2 IMAD.HI.U32 R12, R152, R153, RZ ;  /* 0x00000099980c2227 */ /* 0x001fc800078e00ff */
[----:B------:R-:W-:Y:S01]  /*e710*/  IMAD.MOV.U32 R153, RZ, RZ, R152 ;  /* 0x000000ffff997224 */ /* 0x000fe200078e0098 */
[----:B-1----:R-:W-:Y:S01]  /*e720*/  @P2 SHF.R.U32.HI R153, RZ, R155, R12 ;  /* 0x0000009bff992219 */ /* 0x002fe2000001160c */
[-C--:B---3--:R-:W-:Y:S02]  /*e730*/  IMAD R155, R15, R13.reuse, RZ ;  /* 0x0000000d0f9b7224 */ /* 0x088fe400078e02ff */
[----:B------:R-:W-:Y:S02]  /*e740*/  IMAD.WIDE.U32 R14, R14, R13, RZ ;  /* 0x0000000d0e0e7225 */ /* 0x000fe400078e00ff */
[----:B------:R-:W0:Y:S02]  /*e750*/  LDC.64 R12, c[0x0][0xca8] ;  /* 0x00032a00ff0c7b82 */ /* 0x000e240000000a00 */
[----:B------:R-:W-:Y:S01]  /*e760*/  IMAD.IADD R15, R15, 0x1, R155 ;  /* 0x000000010f0f7824 */ /* 0x000fe200078e029b */
[----:B------:R-:W-:Y:S01]  /*e770*/  IADD3 R14, P0, P2, R153, R21, R14 ;  /* 0x00000015990e7210 */ /* 0x000fe20007a1e00e */
[--C-:B------:R-:W-:Y:S01]  /*e780*/  IMAD.MOV R155, RZ, RZ, -R153.reuse ;  /* 0x000000ffff9b7224 */ /* 0x100fe200078e0a99 */
[----:B------:R-:W-:-:S03]  /*e790*/  SHF.R.S32.HI R153, RZ, 0x1f, R153 ;  /* 0x0000001fff997819 */ /* 0x000fc60000011499 */
[----:B------:R-:W1:Y:S01]  /*e7a0*/  LDC.64 R20, c[0x0][R20+0x210] ;  /* 0x0000840014147b82 */ /* 0x000e620000000a00 */
[----:B------:R-:W-:Y:S01]  /*e7b0*/  IMAD R155, R9, R155, R152 ;  /* 0x0000009b099b7224 */ /* 0x000fe200078e0298 */
[----:B------:R-:W-:Y:S01]  /*e7c0*/  IADD3.X R15, R153, R154, R15, P0, P2 ;  /* 0x0000009a990f7210 */ /* 0x000fe200007e440f */
[----:B------:R-:W-:Y:S02]  /*e7d0*/  IMAD R152, R9, UR6, RZ ;  /* 0x0000000609987c24 */ /* 0x000fe4000f8e02ff */
[----:B------:R-:W-:Y:S01]  /*e7e0*/  VIADD R9, R18, UR42 ;  /* 0x0000002a12097c36 */ /* 0x000fe20008000000 */
[----:B------:R-:W-:Y:S02]  /*e7f0*/  SHF.R.S32.HI R153, RZ, 0x1f, R155 ;  /* 0x0000001fff997819 */ /* 0x000fe4000001149b */
[----:B0-----:R-:W0:Y:S08]  /*e800*/  @!P1 LDC R12, c[0x0][0xc50] ;  /* 0x00031400ff0c9b82 */ /* 0x001e300000000800 */
[----:B------:R-:W3:Y:S01]  /*e810*/  @!P1 LDC R13, c[0x0][0xc54] ;  /* 0x00031500ff0d9b82 */ /* 0x000ee20000000800 */
[----:B-1----:R-:W-:-:S02]  /*e820*/  IMAD R21, R21, R155, RZ ;  /* 0x0000009b15157224 */ /* 0x002fc400078e02ff */
[----:B------:R-:W-:-:S04]  /*e830*/  IMAD.WIDE.U32 R14, R20, R155, R14 ;  /* 0x0000009b140e7225 */ /* 0x000fc800078e000e */
[----:B------:R-:W-:-:S04]  /*e840*/  IMAD R21, R20, R153, R21 ;  /* 0x0000009914157224 */ /* 0x000fc800078e0215 */
[----:B------:R-:W-:Y:S01]  /*e850*/  IMAD.IADD R15, R15, 0x1, R21 ;  /* 0x000000010f0f7824 */ /* 0x000fe200078e0215 */
[----:B0-----:R-:W-:-:S04]  /*e860*/  LEA R20, P0, R14, R12, 0x2 ;  /* 0x0000000c0e147211 */ /* 0x001fc800078010ff */
[----:B---3--:R-:W-:Y:S02]  /*e870*/  LEA.HI.X R21, R14, R13, R15, 0x2, P0 ;  /* 0x0000000d0e157211 */ /* 0x008fe400000f140f */
[----:B------:R-:W-:Y:S04]  /*e880*/  SHFL.IDX PT, R14, R20, 0x1, 0x1c1f ;  /* 0x003c1f00140e7f89 */ /* 0x000fe800000e0000 */
        /* <DEDUP_REMOVED lines=10> */
.L_x_8166:
        /* <DEDUP_REMOVED lines=24> */
[C---:B------:R-:W-:Y:S02]  /*eab0*/  IADD3 R53, P3, R4.reuse, 0x8000, RZ ;  /* 0x0000800004357810 */ /* 0x040fe40007f7e0ff */
[----:B------:R-:W-:Y:S01]  /*eac0*/  IADD3 R45, P1, R4, 0x6000, RZ ;  /* 0x00006000042d7810 */ /* 0x000fe20007f3e0ff */
[----:B------:R-:W-:Y:S01]  /*ead0*/  IMAD R8, R8, UR8, RZ ;  /* 0x0000000808087c24 */ /* 0x000fe2000f8e02ff */
[----:B------:R-:W-:Y:S01]  /*eae0*/  SHF.R.U64 R48, R48, 0x3, RZ ;  /* 0x0000000330307819 */ /* 0x000fe200000012ff */
[C---:B------:R-:W-:Y:S01]  /*eaf0*/  VIADD R97, R17.reuse, 0x140 ;  /* 0x0000014011617836 */ /* 0x040fe20000000000 */
[----:B------:R-:W-:Y:S01]  /*eb00*/  SHF.R.U64 R40, R40, 0x3, RZ ;  /* 0x0000000328287819 */ /* 0x000fe200000012ff */
[----:B------:R-:W-:Y:S01]  /*eb10*/  VIADD R93, R17, 0x180 ;  /* 0x00000180115d7836 */ /* 0x000fe20000000000 */
[----:B------:R-:W-:Y:S01]  /*eb20*/  LOP3.LUT R52, R53, 0x380, RZ, 0xc0, !PT ;  /* 0x0000038035347812 */ /* 0x000fe200078ec0ff */
[----:B------:R-:W5:Y:S01]  /*eb30*/  LD.E.128 R24, desc[UR38][R24.64] ;  /* 0x0000002618187980 */ /* 0x000f62000c101d00 */
[----:B------:R-:W-:-:S02]  /*eb40*/  IADD3 R29, P4, R4, 0x2000, RZ ;  /* 0x00002000041d7810 */ /* 0x000fc40007f9e0ff */
[C---:B------:R-:W-:Y:S02]  /*eb50*/  IADD3 R33, P5, R4.reuse, 0x3000, RZ ;  /* 0x0000300004217810 */ /* 0x040fe40007fbe0ff */
[----:B------:R-:W-:Y:S02]  /*eb60*/  IADD3 R37, P6, R4, 0x4000, RZ ;  /* 0x0000400004257810 */ /* 0x000fe40007fde0ff */
[----:B------:R-:W-:Y:S02]  /*eb70*/  LOP3.LUT R44, R45, 0x380, RZ, 0xc0, !PT ;  /* 0x000003802d2c7812 */ /* 0x000fe400078ec0ff */
[----:B------:R-:W-:Y:S01]  /*eb80*/  LOP3.LUT R48, R48, R49, RZ, 0x3c, !PT ;  /* 0x0000003130307212 */ /* 0x000fe200078e3cff */
[--C-:B------:R-:W-:Y:S01]  /*eb90*/  IMAD.X R49, RZ, RZ, R5.reuse, P2 ;  /* 0x000000ffff317224 */ /* 0x100fe200010e0605 */
[----:B------:R-:W-:Y:S01]  /*eba0*/  LOP3.LUT R40, R40, R41, RZ, 0x3c, !PT ;  /* 0x0000002928287212 */ /* 0x000fe200078e3cff */
[----:B------:R-:W-:Y:S01]  /*ebb0*/  IMAD.X R41, RZ, RZ, R5, P0 ;  /* 0x000000ffff297224 */ /* 0x000fe200000e0605 */
[----:B------:R-:W-:-:S02]  /*ebc0*/  SHF.R.U64 R52, R52, 0x3, RZ ;  /* 0x0000000334347819 */ /* 0x000fc400000012ff */
[----:B------:R-:W-:Y:S01]  /*ebd0*/  LOP3.LUT R28, R29, 0x380, RZ, 0xc0, !PT ;  /* 0x000003801d1c7812 */ /* 0x000fe200078ec0ff */
[----:B------:R-:W5:Y:S01]  /*ebe0*/  LD.E.128 R48, desc[UR38][R48.64] ;  /* 0x0000002630307980 */ /* 0x000f62000c101d00 */
[----:B------:R-:W-:Y:S02]  /*ebf0*/  LOP3.LUT R32, R33, 0x380, RZ, 0xc0, !PT ;  /* 0x0000038021207812 */ /* 0x000fe400078ec0ff */
[----:B------:R-:W-:Y:S01]  /*ec00*/  LOP3.LUT R36, R37, 0x380, RZ, 0xc0, !PT ;  /* 0x0000038025247812 */ /* 0x000fe200078ec0ff */
[----:B------:R-:W5:Y:S01]  /*ec10*/  LD.E.128 R40, desc[UR38][R40.64] ;  /* 0x0000002628287980 */ /* 0x000f62000c101d00 */
[----:B------:R-:W-:Y:S02]  /*ec20*/  IADD3 R77, P2, R4, 0xe000, RZ ;  /* 0x0000e000044d7810 */ /* 0x000fe40007f5e0ff */
[----:B------:R-:W-:Y:S02]  /*ec30*/  SHF.R.U64 R44, R44, 0x3, RZ ;  /* 0x000000032c2c7819 */ /* 0x000fe400000012ff */
[----:B------:R-:W-:-:S02]  /*ec40*/  IADD3 R69, P0, R4, 0xc000, RZ ;  /* 0x0000c00004457810 */ /* 0x000fc40007f1e0ff */
[----:B------:R-:W-:Y:S01]  /*ec50*/  LOP3.LUT R52, R52, R53, RZ, 0x3c, !PT ;  /* 0x0000003534347212 */ /* 0x000fe200078e3cff */
[--C-:B------:R-:W-:Y:S01]  /*ec60*/  IMAD.X R53, RZ, RZ, R5.reuse, P3 ;  /* 0x000000ffff357224 */ /* 0x100fe200018e0605 */
[----:B------:R-:W-:Y:S02]  /*ec70*/  SHF.R.U64 R28, R28, 0x3, RZ ;  /* 0x000000031c1c7819 */ /* 0x000fe400000012ff */
[----:B------:R-:W-:Y:S02]  /*ec80*/  SHF.R.U64 R32, R32, 0x3, RZ ;  /* 0x0000000320207819 */ /* 0x000fe400000012ff */
[----:B------:R-:W-:Y:S01]  /*ec90*/  SHF.R.U64 R36, R36, 0x3, RZ ;  /* 0x0000000324247819 */ /* 0x000fe200000012ff */
[----:B------:R-:W5:Y:S01]  /*eca0*/  LD.E.128 R52, desc[UR38][R52.64] ;  /* 0x0000002634347980 */ /* 0x000f62000c101d00 */
[----:B------:R-:W-:Y:S02]  /*ecb0*/  LOP3.LUT R76, R77, 0x380, RZ, 0xc0, !PT ;  /* 0x000003804d4c7812 */ /* 0x000fe400078ec0ff */
[----:B------:R-:W-:Y:S01]  /*ecc0*/  LOP3.LUT R44, R44, R45, RZ, 0x3c, !PT ;  /* 0x0000002d2c2c7212 */ /* 0x000fe200078e3cff */
[----:B------:R-:W-:Y:S01]  /*ecd0*/  IMAD.X R45, RZ, RZ, R5, P1 ;  /* 0x000000ffff2d7224 */ /* 0x000fe200008e0605 */
[----:B------:R-:W-:-:S02]  /*ece0*/  LOP3.LUT R68, R69, 0x380, RZ, 0xc0, !PT ;  /* 0x0000038045447812 */ /* 0x000fc400078ec0ff */
[C---:B------:R-:W-:Y:S02]  /*ecf0*/  IADD3 R11, P3, R4.reuse, 0xf000, RZ ;  /* 0x0000f000040b7810 */ /* 0x040fe40007f7e0ff */
        /* <DEDUP_REMOVED lines=8> */
[----:B------:R-:W-:Y:S01]  /*ed80*/  SHF.R.U64 R76, R76, 0x3, RZ ;  /* 0x000000034c4c7819 */ /* 0x000fe200000012ff */
[----:B------:R-:W-:Y:S01]  /*ed90*/  IMAD.X R81, RZ, RZ, R5, P3 ;  /* 0x000000ffff517224 */ /* 0x000fe200018e0605 */
[----:B------:R-:W-:Y:S01]  /*eda0*/  SHF.R.U64 R68, R68, 0x3, RZ ;  /* 0x0000000344447819 */ /* 0x000fe200000012ff */
[----:B------:R-:W5:Y:S01]  /*edb0*/  LD.E.128 R28, desc[UR38][R28.64] ;  /* 0x000000261c1c7980 */ /* 0x000f62000c101d00 */
[----:B------:R-:W-:-:S02]  /*edc0*/  LOP3.LUT R10, R11, 0x380, RZ, 0xc0, !PT ;  /* 0x000003800b0a7812 */ /* 0x000fc400078ec0ff */
[C---:B------:R-:W-:Y:S01]  /*edd0*/  IADD3 R57, P4, R4.reuse, 0x9000, RZ ;  /* 0x0000900004397810 */ /* 0x040fe20007f9e0ff */
[----:B------:R-:W5:Y:S01]  /*ede0*/  LD.E.128 R32, desc[UR38][R32.64] ;  /* 0x0000002620207980 */ /* 0x000f62000c101d00 */
[C---:B------:R-:W-:Y:S02]  /*edf0*/  IADD3 R61, P5, R4.reuse, 0xa000, RZ ;  /* 0x0000a000043d7810 */ /* 0x040fe40007fbe0ff */
[C---:B------:R-:W-:Y:S01]  /*ee00*/  IADD3 R65, P6, R4.reuse, 0xb000, RZ ;  /* 0x0000b00004417810 */ /* 0x040fe20007fde0ff */
[----:B------:R-:W5:Y:S01]  /*ee10*/  LD.E.128 R36, desc[UR38][R36.64] ;  /* 0x0000002624247980 */ /* 0x000f62000c101d00 */
[----:B------:R-:W-:Y:S02]  /*ee20*/  LOP3.LUT R13, R4, 0x380, RZ, 0xc0, !PT ;  /* 0x00000380040d7812 */ /* 0x000fe400078ec0ff */
        /* <DEDUP_REMOVED lines=11> */
[----:B------:R-:W-:Y:S02]  /*eee0*/  SHF.R.U64 R13, R13, 0x3, RZ ;  /* 0x000000030d0d7819 */ /* 0x000fe400000012ff */
[----:B-1----:R-:W-:Y:S02]  /*eef0*/  ISETP.NE.AND P2, PT, R21, 0x1, PT ;  /* 0x000000011500780c */ /* 0x002fe40003f45270 */
[----:B------:R-:W-:-:S02]  /*ef00*/  SHF.R.U64 R72, R72, 0x3, RZ ;  /* 0x0000000348487819 */ /* 0x000fc400000012ff */
[----:B------:R-:W-:Y:S02]  /*ef10*/  ISETP.GE.AND P0, PT, R194, UR7, PT ;  /* 0x00000007c2007c0c */ /* 0x000fe4000bf06270 */
[----:B------:R-:W-:Y:S01]  /*ef20*/  LOP3.LUT R80, R10, R11, RZ, 0x3c, !PT ;  /* 0x0000000b0a507212 */ /* 0x000fe200078e3cff */
[----:B------:R-:W-:Y:S01]  /*ef30*/  IMAD R11, R7, UR9, R8 ;  /* 0x00000009070b7c24 */ /* 0x000fe2000f8e0208 */
[----:B------:R-:W-:Y:S02]  /*ef40*/  SHF.R.U64 R56, R56, 0x3, RZ ;  /* 0x0000000338387819 */ /* 0x000fe400000012ff */
[----:B------:R-:W-:Y:S02]  /*ef50*/  SHF.R.U64 R60, R60, 0x3, RZ ;  /* 0x000000033c3c7819 */ /* 0x000fe400000012ff */
[----:B------:R-:W-:Y:S01]  /*ef60*/  SHF.R.U64 R64, R64, 0x3, RZ ;  /* 0x0000000340407819 */ /* 0x000fe200000012ff */
[----:B------:R-:W0:Y:S01]  /*ef70*/  @P2 LDC R85, c[0x0][0xcec] ;  /* 0x00033b00ff552b82 */ /* 0x000e220000000800 */
[----:B------:R-:W-:Y:S01]  /*ef80*/  LOP3.LUT R4, R13, R4, RZ, 0x3c, !PT ;  /* 0x000000040d047212 */ /* 0x000fe200078e3cff */
[----:B------:R-:W5:Y:S01]  /*ef90*/  LD.E.128 R80, desc[UR38][R80.64] ;  /* 0x0000002650507980 */ /* 0x000f62000c101d00 */
[----:B------:R-:W-:Y:S01]  /*efa0*/  LOP3.LUT R72, R72, R73, RZ, 0x3c, !PT ;  /* 0x0000004948487212 */ /* 0x000fe200078e3cff */
[--C-:B------:R-:W-:Y:S01]  /*efb0*/  IMAD.X R73, RZ, RZ, R5.reuse, P1 ;  /* 0x000000ffff497224 */ /* 0x100fe200008e0605 */
[----:B------:R-:W-:Y:S01]  /*efc0*/  SEL R8, RZ, 0xffffffff, P0 ;  /* 0xffffffffff087807 */ /* 0x000fe20000000000 */
[----:B------:R1:W5:Y:S01]  /*efd0*/  LD.E.128 R12, desc[UR38][R4.64] ;  /* 0x00000026040c7980 */ /* 0x000362000c101d00 */
[----:B------:R-:W-:Y:S01]  /*efe0*/  ISETP.GE.AND P1, PT, R17, UR7, PT ;  /* 0x0000000711007c0c */ /* 0x000fe2000bf26270 */
[----:B------:R-:W2:Y:S01]  /*eff0*/  @P2 LDC R87, c[0x0][0xcf0] ;  /* 0x00033c00ff572b82 */ /* 0x000ea20000000800 */
[----:B------:R-:W-:Y:S01]  /*f000*/  LOP3.LUT R56, R56, R57, RZ, 0x3c, !PT ;  /* 0x0000003938387212 */ /* 0x000fe200078e3cff */
[--C-:B------:R-:W-:Y:S01]  /*f010*/  IMAD.X R57, RZ, RZ, R5.reuse, P4 ;  /* 0x000000ffff397224 */ /* 0x100fe200020e0605 */
[----:B------:R-:W-:Y:S01]  /*f020*/  LOP3.LUT R60, R60, R61, RZ, 0x3c, !PT ;  /* 0x0000003d3c3c7212 */ /* 0x000fe200078e3cff */
[--C-:B------:R-:W-:Y:S01]  /*f030*/  IMAD.X R61, RZ, RZ, R5.reuse, P5 ;  /* 0x000000ffff3d7224 */ /* 0x100fe200028e0605 */
[----:B------:R-:W-:Y:S01]  /*f040*/  LOP3.LUT R64, R64, R65, RZ, 0x3c, !PT ;  /* 0x0000004140407212 */ /* 0x000fe200078e3cff */
[----:B------:R-:W-:Y:S01]  /*f050*/  IMAD.X R65, RZ, RZ, R5, P6 ;  /* 0x000000ffff417224 */ /* 0x000fe200030e0605 */
[----:B------:R-:W-:Y:S01]  /*f060*/  ISETP.GE.AND P0, PT, R193, UR7, PT ;  /* 0x00000007c1007c0c */ /* 0x000fe2000bf06270 */
[----:B-1----:R-:W-:Y:S01]  /*f070*/  IMAD.WIDE.U32 R4, R7, UR8, RZ ;  /* 0x0000000807047c25 */ /* 0x002fe2000f8e00ff */
[----:B------:R-:W-:Y:S01]  /*f080*/  SEL R7, RZ, 0x1, P1 ;  /* 0x00000001ff077807 */ /* 0x000fe20000800000 */
[----:B------:R-:W-:Y:S01]  /*f090*/  ULDC.64 UR8, c[0x0][0xbe8] ;  /* 0x0002fa0000087ab9 */ /* 0x000fe20000000a00 */
[----:B------:R-:W5:Y:S01]  /*f0a0*/  LD.E.128 R56, desc[UR38][R56.64] ;  /* 0x0000002638387980 */ /* 0x000f62000c101d00 */
[----:B------:R-:W-:Y:S01]  /*f0b0*/  IMAD.SHL.U32 R10, R8, 0x2, RZ ;  /* 0x00000002080a7824 */ /* 0x000fe200078e00ff */
[----:B------:R-:W-:-:S02]  /*f0c0*/  SEL R8, RZ, 0xffffffff, P0 ;  /* 0xffffffffff087807 */ /* 0x000fc40000000000 */
[----:B------:R-:W5:Y:S02]  /*f0d0*/  LD.E.128 R60, desc[UR38][R60.64] ;  /* 0x000000263c3c7980 */ /* 0x000f64000c101d00 */
[----:B------:R-:W-:Y:S01]  /*f0e0*/  LOP3.LUT R7, R10, 0x2, R7, 0xe2, !PT ;  /* 0x000000020a077812 */ /* 0x000fe200078ee207 */
[----:B------:R-:W-:Y:S01]  /*f0f0*/  IMAD.SHL.U32 R8, R8, 0x4, RZ ;  /* 0x0000000408087824 */ /* 0x000fe200078e00ff */
[----:B------:R-:W-:Y:S01]  /*f100*/  LOP3.LUT R10, R9, 0xfffffff8, RZ, 0xc0, !PT ;  /* 0xfffffff8090a7812 */ /* 0x000fe200078ec0ff */
[----:B------:R-:W-:Y:S01]  /*f110*/  IMAD.IADD R5, R5, 0x1, R11 ;  /* 0x0000000105057824 */ /* 0x000fe200078e020b */
[----:B------:R-:W5:Y:S03]  /*f120*/  LD.E.128 R64, desc[UR38][R64.64] ;  /* 0x0000002640407980 */ /* 0x000f66000c101d00 */
[----:B------:R-:W-:Y:S01]  /*f130*/  IMAD.IADD R11, R3, 0x1, -R10 ;  /* 0x00000001030b7824 */ /* 0x000fe200078e0a0a */
[----:B------:R-:W-:Y:S01]  /*f140*/  LOP3.LUT R10, R8, 0x4, R7, 0xe2, !PT ;  /* 0x00000004080a7812 */ /* 0x000fe200078ee207 */
[----:B------:R-:W-:Y:S01]  /*f150*/  VIADD R7, R17, 0xc0 ;  /* 0x000000c011077836 */ /* 0x000fe20000000000 */
[----:B------:R-:W5:Y:S01]  /*f160*/  LD.E.128 R72, desc[UR38][R72.64] ;  /* 0x0000002648487980 */ /* 0x000f62000c101d00 */
[----:B------:R-:W-:Y:S01]  /*f170*/  IMAD.WIDE.U32 R4, R192, UR8, R4 ;  /* 0x00000008c0047c25 */ /* 0x000fe2000f8e0004 */
[----:B------:R-:W-:-:S02]  /*f180*/  SHF.R.S32.HI R9, RZ, 0x1f, R191 ;  /* 0x0000001fff097819 */ /* 0x000fc400000114bf */
[----:B------:R-:W-:Y:S01]  /*f190*/  ISETP.GE.AND P1, PT, R7, UR7, PT ;  /* 0x0000000707007c0c */ /* 0x000fe2000bf26270 */
[----:B------:R-:W-:Y:S01]  /*f1a0*/  VIADD R3, R17, 0x100 ;  /* 0x0000010011037836 */ /* 0x000fe20000000000 */
[----:B------:R-:W-:Y:S01]  /*f1b0*/  @!PT LDS RZ, [RZ] ;  /* 0x00000000fffff984 */ /* 0x000fe20000000800 */
[----:B------:R-:W-:Y:S01]  /*f1c0*/  @!PT LDS RZ, [RZ] ;  /* 0x00000000fffff984 */ /* 0x000fe20000000800 */
[----:B------:R-:W-:Y:S01]  /*f1d0*/  @!PT LDS RZ, [RZ] ;  /* 0x00000000fffff984 */ /* 0x000fe20000000800 */
[----:B------:R-:W-:Y:S01]  /*f1e0*/  @!PT LDS RZ, [RZ] ;  /* 0x00000000fffff984 */ /* 0x000fe20000000800 */
[----:B------:R1:W-:Y:S06]  /*f1f0*/  MEMBAR.ALL.CTA ;  /* 0x0000000000007992 */ /* 0x0003ec0000008000 */
[----:B-1----:R-:W1:Y:S01]  /*f200*/  FENCE.VIEW.ASYNC.S ;  /* 0x00000000000073c6 */ /* 0x002e620000000000 */
[----:B------:R-:W-:Y:S01]  /*f210*/  IMAD R5, R192, UR9, R5 ;  /* 0x00000009c0057c24 */ /* 0x000fe2000f8e0205 */
[----:B------:R-:W-:Y:S01]  /*f220*/  ULDC.64 UR8, c[0x0][0xbf0] ;  /* 0x0002fc0000087ab9 */ /* 0x000fe20000000a00 */
[----:B------:R-:W-:Y:S01]  /*f230*/  IMAD R8, R11, 0x20, R0 ;  /* 0x000000200b087824 */ /* 0x000fe200078e0200 */
[----:B------:R-:W-:Y:S01]  /*f240*/  ISETP.GE.AND P0, PT, R3, UR7, PT ;  /* 0x0000000703007c0c */ /* 0x000fe2000bf06270 */
[----:B------:R-:W-:Y:S01]  /*f250*/  IMAD R20, R9, UR8, RZ ;  /* 0x0000000809147c24 */ /* 0x000fe2000f8e02ff */
[----:B------:R-:W-:Y:S01]  /*f260*/  SEL R9, RZ, 0xffffffff, P1 ;  /* 0xffffffffff097807 */ /* 0x000fe20000800000 */
[----:B------:R-:W-:Y:S01]  /*f270*/  VIADD R84, R8, UR42 ;  /* 0x0000002a08547c36 */ /* 0x000fe20008000000 */
[----:B------:R-:W-:-:S03]  /*f280*/  SEL R11, RZ, 0xffffffff, P0 ;  /* 0xffffffffff0b7807 */ /* 0x000fc60000000000 */
[----:B------:R-:W-:Y:S02]  /*f290*/  IMAD.SHL.U32 R89, R9, 0x8, RZ ;  /* 0x0000000809597824 */ /* 0x000fe400078e00ff */
[----:B0-----:R-:W-:-:S03]  /*f2a0*/  @P2 IMAD.HI.U32 R8, R84, R85, RZ ;  /* 0x0000005554082227 */ /* 0x001fc600078e00ff */
[----:B------:R-:W-:Y:S01]  /*f2b0*/  LOP3.LUT R10, R89, 0x8, R10, 0xe2, !PT ;  /* 0x00000008590a7812 */ /* 0x000fe200078ee20a */
[----:B------:R-:W-:Y:S01]  /*f2c0*/  IMAD.MOV.U32 R9, RZ, RZ, R84 ;  /* 0x000000ffff097224 */ /* 0x000fe200078e0054 */
[----:B--2---:R-:W-:Y:S01]  /*f2d0*/  @P2 SHF.R.U32.HI R9, RZ, R87, R8 ;  /* 0x00000057ff092219 */ /* 0x004fe20000011608 */
[----:B------:R-:W-:Y:S02]  /*f2e0*/  IMAD.SHL.U32 R11, R11, 0x10, RZ ;  /* 0x000000100b0b7824 */ /* 0x000fe400078e00ff */
[C---:B------:R-:W-:Y:S02]  /*f2f0*/  IMAD R19, R191.reuse, UR9, R20 ;  /* 0x00000009bf137c24 */ /* 0x040fe4000f8e0214 */
[----:B------:R-:W-:Y:S01]  /*f300*/  IMAD.WIDE.U32 R4, R191, UR8, R4 ;  /* 0x00000008bf047c25 */ /* 0x000fe2000f8e0004 */
[----:B------:R-:W-:Y:S01]  /*f310*/  LOP3.LUT R10, R11, 0x10, R10, 0xe2, !PT ;  /* 0x000000100b0a7812 */ /* 0x000fe200078ee20a */
[----:B------:R-:W-:Y:S01]  /*f320*/  ULDC.64 UR8, c[0x0][0xbe0] ;  /* 0x0002f80000087ab9 */ /* 0x000fe20000000a00 */
[----:B------:R-:W-:Y:S01]  /*f330*/  ISETP.GE.AND P0, PT, R97, UR7, PT ;  /* 0x0000000761007c0c */ /* 0x000fe2000bf06270 */
[----:B------:R-:W-:Y:S01]  /*f340*/  IMAD.IADD R5, R5, 0x1, R19 ;  /* 0x0000000105057824 */ /* 0x000fe200078e0213 */
[--C-:B------:R-:W-:Y:S01]  /*f350*/  SHF.R.S32.HI R19, RZ, 0x1f, R9.reuse ;  /* 0x0000001fff137819 */ /* 0x100fe20000011409 */
[----:B------:R-:W-:Y:S01]  /*f360*/  IMAD.MOV R11, RZ, RZ, -R9 ;  /* 0x000000ffff0b7224 */ /* 0x000fe200078e0a09 */
[----:B------:R-:W-:-:S03]  /*f370*/  SEL R8, RZ, 0xffffffff, P0 ;  /* 0xffffffffff087807 */ /* 0x000fc60000000000 */
[----:B------:R-:W-:Y:S02]  /*f380*/  IMAD R11, R21, R11, R84 ;  /* 0x0000000b150b7224 */ /* 0x000fe400078e0254 */
[----:B------:R-:W-:Y:S01]  /*f390*/  IMAD R20, R19, UR8, RZ ;  /* 0x0000000813147c24 */ /* 0x000fe2000f8e02ff */
[----:B------:R-:W-:Y:S01]  /*f3a0*/  ISETP.GE.AND P0, PT, R93, UR7, PT ;  /* 0x000000075d007c0c */ /* 0x000fe2000bf06270 */
[----:B------:R-:W-:Y:S01]  /*f3b0*/  IMAD.SHL.U32 R85, R8, 0x20, RZ ;  /* 0x0000002008557824 */ /* 0x000fe200078e00ff */
[----:B------:R-:W-:Y:S01]  /*f3c0*/  SHF.R.S32.HI R8, RZ, 0x1f, R11 ;  /* 0x0000001fff087819 */ /* 0x000fe2000001140b */
[----:B------:R-:W-:-:S04]  /*f3d0*/  IMAD.WIDE.U32 R4, R9, UR8, R4 ;  /* 0x0000000809047c25 */ /* 0x000fc8000f8e0004 */
[----:B------:R-:W-:Y:S01]  /*f3e0*/  IMAD R19, R9, UR9, R20 ;  /* 0x0000000909137c24 */ /* 0x000fe2000f8e0214 */
[----:B------:R-:W-:Y:S01]  /*f3f0*/  ULDC.64 UR8, c[0x0][0xbd8] ;  /* 0x0002f60000087ab9 */ /* 0x000fe20000000a00 */
[----:B------:R-:W-:Y:S01]  /*f400*/  LOP3.LUT R10, R85, 0x20, R10, 0xe2, !PT ;  /* 0x00000020550a7812 */ /* 0x000fe200078ee20a */
[----:B------:R-:W-:Y:S01]  /*f410*/  IMAD R8, R8, UR8, RZ ;  /* 0x0000000808087c24 */ /* 0x000fe2000f8e02ff */
[----:B------:R-:W-:Y:S01]  /*f420*/  SEL R9, RZ, 0x40, P0 ;  /* 0x00000040ff097807 */ /* 0x000fe20000000000 */
[----:B------:R-:W-:Y:S02]  /*f430*/  IMAD.IADD R5, R5, 0x1, R19 ;  /* 0x0000000105057824 */ /* 0x000fe400078e0213 */
[----:B------:R-:W-:Y:S02]  /*f440*/  IMAD R91, R21, UR6, RZ ;  /* 0x00000006155b7c24 */ /* 0x000fe4000f8e02ff */
[----:B------:R-:W-:Y:S01]  /*f450*/  VIADD R90, R0, UR42 ;  /* 0x0000002a005a7c36 */ /* 0x000fe20008000000 */
[----:B------:R-:W-:Y:S01]  /*f460*/  LOP3.LUT R19, R10, R9, RZ, 0xfc, !PT ;  /* 0x000000090a137212 */ /* 0x000fe200078efcff */
[----:B------:R-:W-:-:S02]  /*f470*/  IMAD R9, R11, UR9, R8 ;  /* 0x000000090b097c24 */ /* 0x000fc4000f8e0208 */
[----:B------:R-:W-:Y:S01]  /*f480*/  IMAD.WIDE.U32 R4, R11, UR8, R4 ;  /* 0x000000080b047c25 */ /* 0x000fe2000f8e0004 */
[----:B------:R-:W-:Y:S01]  /*f490*/  ISETP.GE.AND P1, PT, R90, R91, PT ;  /* 0x0000005b5a00720c */ /* 0x000fe20003f26270 */
[----:B------:R-:W-:Y:S02]  /*f4a0*/  ULDC.64 UR8, c[0x0][0xb80] ;  /* 0x0002e00000087ab9 */ /* 0x000fe40000000a00 */
[----:B------:R-:W-:Y:S01]  /*f4b0*/  VIADD R95, R17, 0x1c0 ;  /* 0x000001c0115f7836 */ /* 0x000fe20000000000 */
[----:B------:R-:W-:Y:S01]  /*f4c0*/  LEA R88, P2, R4, UR8, 0x1 ;  /* 0x0000000804587c11 */ /* 0x000fe2000f8408ff */
[----:B------:R-:W-:Y:S02]  /*f4d0*/  IMAD.IADD R5, R5, 0x1, R9 ;  /* 0x0000000105057824 */ /* 0x000fe400078e0209 */
[----:B------:R-:W-:Y:S01]  /*f4e0*/  VIADD R8, R16, 0x38820 ;  /* 0x0003882010087836 */ /* 0x000fe20000000000 */
[----:B------:R-:W-:Y:S02]  /*f4f0*/  ISETP.GE.AND P0, PT, R95, UR7, PT ;  /* 0x000000075f007c0c */ /* 0x000fe4000bf06270 */
[----:B------:R-:W-:-:S02]  /*f500*/  LEA.HI.X R89, R4, UR9, R5, 0x1, P2 ;  /* 0x0000000904597c11 */ /* 0x000fc400090f0c05 */
[----:B------:R-:W-:Y:S01]  /*f510*/  PRMT R8, RZ, 0x654, R8 ;  /* 0x00000654ff087816 */ /* 0x000fe20000000008 */
[----:B-1----:R0:W1:Y:S01]  /*f520*/  SHFL.IDX PT, R4, R88, RZ, 0x181f ;  /* 0x00181fff58047589 */ /* 0x00206200000e0000 */
[----:B------:R-:W-:Y:S01]  /*f530*/  SEL R0, RZ, 0x80, P0 ;  /* 0x00000080ff007807 */ /* 0x000fe20000000000 */
[----:B------:R-:W-:Y:S01]  /*f540*/  BSSY B1, `(.L_x_8168) ;  /* 0x000002b000017945 */ /* 0x000fe20003800000 */
[----:B------:R0:W-:Y:S01]  /*f550*/  SYNCS.ARRIVE.TRANS64.RED.A1T0 RZ, [R8+URZ], RZ ;  /* 0x000000ff08ff79a7 */ /* 0x0001e2000810043f */
        /* <DEDUP_REMOVED lines=11> */
[CC--:B01----:R-:W-:Y:S01]  /*f610*/  @!P1 LEA R8, P2, R194.reuse, R4.reuse, 0x1 ;  /* 0x00000004c2089211 */ /* 0x0c3fe200078408ff */
        /* <DEDUP_REMOVED lines=14> */
[----:B0-----:R-:W-:Y:S01]  /*f700*/  SHF.R.S32.HI R11, RZ, 0x1f, R93 ;  /* 0x0000001fff0b7819 */ /* 0x001fe2000001145d */
[----:B------:R3:W-:Y:S01]  /*f710*/  @!P3 ST.E.128 desc[UR38][R84.64], R44 ;  /* 0x0000002c5400b985 */ /* 0x0007e2000c101d26 */
[----:B------:R-:W-:-:S02]  /*f720*/  @!P2 LEA.HI.X R87, R3, R5, R87, 0x1, P5 ;  /* 0x000000050357a211 */ /* 0x000fc400028f0c57 */
[----:B-1----:R-:W-:Y:S02]  /*f730*/  SHF.R.S32.HI R9, RZ, 0x1f, R97 ;  /* 0x0000001fff097819 */ /* 0x002fe40000011461 */
[CC--:B------:R-:W-:Y:S01]  /*f740*/  @!P1 LEA R8, P5, R97.reuse, R4.reuse, 0x1 ;  /* 0x0000000461089211 */ /* 0x0c0fe200078a08ff */
[----:B------:R3:W-:Y:S01]  /*f750*/  @!P2 ST.E.128 desc[UR38][R86.64], R52 ;  /* 0x000000345600a985 */ /* 0x0007e2000c101d26 */
[----:B------:R-:W-:Y:S02]  /*f760*/  SHF.R.S32.HI R12, RZ, 0x1f, R95 ;  /* 0x0000001fff0c7819 */ /* 0x000fe4000001145f */
        /* <DEDUP_REMOVED lines=8> */
.L_x_8169:
[----:B------:R-:W-:Y:S05]  /*f7f0*/  BSYNC B1 ;  /* 0x0000000000017941 */ /* 0x000fea0003800000 */
.L_x_8168:
[----:B0--3--:R-:W-:Y:S01]  /*f800*/  VIADD R8, R90, 0x20 ;  /* 0x000000205a087836 */ /* 0x009fe20000000000 */
[----:B--2---:R4:W0:Y:S04]  /*f810*/  SHFL.IDX PT, R5, R89, 0x1, 0x181f ;  /* 0x00381f0059057f89 */ /* 0x00482800000e0000 */
[----:B------:R-:W-:Y:S01]  /*f820*/  ISETP.GE.AND P0, PT, R8, R91, PT ;  /* 0x0000005b0800720c */ /* 0x000fe20003f06270 */
[----:B-1----:R4:W1:-:S12]  /*f830*/  SHFL.IDX PT, R4, R88, 0x1, 0x181f ;  /* 0x00381f0058047f89 */ /* 0x00285800000e0000 */
[----:B----4-:R-:W-:Y:S05]  /*f840*/  @P0 BRA `(.L_x_8170) ;  /* 0x0000002400cc0947 */ /* 0x010fea0003800000 */
[----:B------:R-:W-:Y:S02]  /*f850*/  ISETP.GE.AND P0, PT, R17, UR7, PT ;  /* 0x0000000711007c0c */ /* 0x000fe4000bf06270 */
[----:B------:R-:W-:Y:S02]  /*f860*/  ISETP.GE.AND P4, PT, R194, UR7, PT ;  /* 0x00000007c2007c0c */ /* 0x000fe4000bf86270 */
[----:B------:R-:W-:Y:S02]  /*f870*/  ISETP.GE.AND P3, PT, R193, UR7, PT ;  /* 0x00000007c1007c0c */ /* 0x000fe4000bf66270 */
[----:B------:R-:W-:Y:S02]  /*f880*/  ISETP.GE.AND P2, PT, R7, UR7, PT ;  /* 0x0000000707007c0c */ /* 0x000fe4000bf46270 */
[----:B------:R-:W-:Y:S02]  /*f890*/  ISETP.GE.AND P1, PT, R3, UR7, PT ;  /* 0x0000000703007c0c */ /* 0x000fe4000bf26270 */
[----:B-----5:R-:W-:-:S02]  /*f8a0*/  SHF.R.S32.HI R13, RZ, 0x1f, R193 ;  /* 0x0000001fff0d7819 */ /* 0x020fc400000114c1 */
[----:B------:R-:W-:Y:S01]  /*f8b0*/  SHF.R.S32.HI R15, RZ, 0x1f, R7 ;  /* 0x0000001fff0f7819 */ /* 0x000fe20000011407 */
[----:B01----:R-:W-:Y:S02]  /*f8c0*/  @!P0 IMAD.WIDE R8, R17, 0x2, R4 ;  /* 0x0000000211088825 */ /* 0x003fe400078e0204 */
[CC--:B------:R-:W-:Y:S02]  /*f8d0*/  @!P4 LEA R10, P5, R194.reuse, R4.reuse, 0x1 ;  /* 0x00000004c20ac211 */ /* 0x0c0fe400078a08ff */
[-C--:B------:R-:W-:Y:S01]  /*f8e0*/  @!P3 LEA R12, P6, R193, R4.reuse, 0x1 ;  /* 0x00000004c10cb211 */ /* 0x080fe200078c08ff */
[----:B------:R0:W-:Y:S01]  /*f8f0*/  @!P0 ST.E.128 desc[UR38][R8.64], R24 ;  /* 0x0000001808008985 */ /* 0x0001e2000c101d26 */
[----:B------:R-:W-:Y:S02]  /*f900*/  ISETP.GE.AND P0, PT, R97, UR7, PT ;  /* 0x0000000761007c0c */ /* 0x000fe4000bf06270 */
[----:B------:R-:W-:Y:S02]  /*f910*/  @!P4 LEA.HI.X R11, R194, R5, R152, 0x1, P5 ;  /* 0x00000005c20bc211 */ /* 0x000fe400028f0c98 */
        /* <DEDUP_REMOVED lines=26> */
.L_x_8167:
[----:B------:R-:W-:Y:S01]  /*fac0*/  ULDC UR7, c[0x0][0xce8] ;  /* 0x00033a0000077ab9 */ /* 0x000fe20000000800 */
[----:B------:R-:W-:Y:S01]  /*fad0*/  ULDC.64 UR8, c[0x0][0xc08] ;  /* 0x0003020000087ab9 */ /* 0x000fe20000000a00 */
[----:B------:R-:W-:Y:S01]  /*fae0*/  UISETP.NE.AND UP0, UPT, UR7, 0x1, UPT ;  /* 0x000000010700788c */ /* 0x000fe2000bf05270 */
[----:B------:R-:W-:Y:S01]  /*faf0*/  IMAD R8, R8, UR8, RZ ;  /* 0x0000000808087c24 */ /* 0x000fe2000f8e02ff */
[----:B------:R-:W-:Y:S01]  /*fb00*/  SHF.R.S32.HI R0, RZ, 0x1f, R191 ;  /* 0x0000001fff007819 */ /* 0x000fe200000114bf */
[C---:B------:R-:W-:Y:S01]  /*fb10*/  IMAD.WIDE.U32 R4, R7.reuse, UR8, RZ ;  /* 0x0000000807047c25 */ /* 0x040fe2000f8e00ff */
[----:B------:R-:W-:Y:S01]  /*fb20*/  ULDC.64 UR10, c[0x0][0xc40] ;  /* 0x00031000000a7ab9 */ /* 0x000fe20000000a00 */
[----:B------:R-:W-:Y:S01]  /*fb30*/  UIMAD UR6, UR6, UR7, URZ ;  /* 0x00000007060672a4 */ /* 0x000fe2000f8e023f */
[----:B------:R-:W-:Y:S01]  /*fb40*/  PLOP3.LUT P0, PT, PT, PT, UP0, 0x80, 0x0 ;  /* 0x000000000000781c */ /* 0x000fe20003f0f008 */
[----:B------:R-:W-:Y:S01]  /*fb50*/  IMAD R7, R7, UR9, R8 ;  /* 0x0000000907077c24 */ /* 0x000fe2000f8e0208 */
[----:B------:R-:W-:Y:S01]  /*fb60*/  ULDC.64 UR8, c[0x0][0xc38] ;  /* 0x00030e0000087ab9 */ /* 0x000fe20000000a00 */
[----:B------:R-:W-:Y:S01]  /*fb70*/  IMAD R0, R0, UR10, RZ ;  /* 0x0000000a00007c24 */ /* 0x000fe2000f8e02ff */
[----:B------:R-:W-:Y:S01]  /*fb80*/  BSSY B1, `(.L_x_8171) ;  /* 0x00000c3000017945 */ /* 0x000fe20003800000 */
[----:B------:R-:W-:Y:S01]  /*fb90*/  IMAD.IADD R5, R5, 0x1, R7 ;  /* 0x0000000105057824 */ /* 0x000fe200078e0207 */
[----:B0-----:R-:W-:Y:S01]  /*fba0*/  SHF.R.S32.HI R19, RZ, 0x1f, R204 ;  /* 0x0000001fff137819 */ /* 0x001fe200000114cc */
[----:B------:R-:W-:Y:S01]  /*fbb0*/  VIADD R8, R190, UR42 ;  /* 0x0000002abe087c36 */ /* 0x000fe20008000000 */
[----:B------:R-:W-:Y:S01]  /*fbc0*/  SHF.R.S32.HI R152, RZ, 0x1f, R205 ;  /* 0x0000001fff987819 */ /* 0x000fe200000114cd */
[----:B------:R-:W-:Y:S01]  /*fbd0*/  IMAD.WIDE.U32 R4, R192, UR8, R4 ;  /* 0x00000008c0047c25 */ /* 0x000fe2000f8e0004 */
[----:B------:R-:W-:Y:S01]  /*fbe0*/  @UP0 ULDC UR8, c[0x0][0xcec] ;  /* 0x00033b0000080ab9 */ /* 0x000fe20000000800 */
[----:B------:R-:W-:-:S02]  /*fbf0*/  SHF.R.S32.HI R153, RZ, 0x1f, R206 ;  /* 0x0000001fff997819 */ /* 0x000fc400000114ce */
[C---:B------:R-:W-:Y:S01]  /*fc00*/  IMAD R7, R191.reuse, UR11, R0 ;  /* 0x0000000bbf077c24 */ /* 0x040fe2000f8e0200 */
[----:B------:R-:W-:Y:S01]  /*fc10*/  SHF.R.S32.HI R154, RZ, 0x1f, R207 ;  /* 0x0000001fff9a7819 */ /* 0x000fe200000114cf */
[----:B------:R-:W-:Y:S01]  /*fc20*/  @P0 IMAD.HI.U32 R0, R8, UR8, RZ ;  /* 0x0000000808000c27 */ /* 0x000fe2000f8e00ff */
[----:B------:R-:W-:Y:S01]  /*fc30*/  @UP0 ULDC UR8, c[0x0][0xcf0] ;  /* 0x00033c0000080ab9 */ /* 0x000fe20000000800 */
[----:B------:R-:W-:Y:S02]  /*fc40*/  SHF.R.S32.HI R155, RZ, 0x1f, R208 ;  /* 0x0000001fff9b7819 */ /* 0x000fe400000114d0 */
[----:B------:R-:W-:Y:S01]  /*fc50*/  IMAD R5, R192, UR9, R5 ;  /* 0x00000009c0057c24 */ /* 0x000fe2000f8e0205 */
[----:B------:R-:W-:Y:S01]  /*fc60*/  SHF.R.S32.HI R156, RZ, 0x1f, R209 ;  /* 0x0000001fff9c7819 */ /* 0x000fe200000114d1 */
[----:B------:R-:W-:Y:S01]  /*fc70*/  IMAD.MOV.U32 R3, RZ, RZ, R8 ;  /* 0x000000ffff037224 */ /* 0x000fe200078e0008 */
[----:B------:R-:W-:Y:S01]  /*fc80*/  @P0 SHF.R.U32.HI R3, RZ, UR8, R0 ;  /* 0x00000008ff030c19 */ /* 0x000fe20008011600 */
[----:B------:R-:W-:Y:S01]  /*fc90*/  IMAD.WIDE.U32 R4, R191, UR10, R4 ;  /* 0x0000000abf047c25 */ /* 0x000fe2000f8e0004 */
[----:B------:R-:W-:Y:S01]  /*fca0*/  ULDC.64 UR10, c[0x0][0xc30] ;  /* 0x00030c00000a7ab9 */ /* 0x000fe20000000a00 */
[----:B------:R-:W-:Y:S01]  /*fcb0*/  ULDC.64 UR8, c[0x0][0xc48] ;  /* 0x0003120000087ab9 */ /* 0x000fe20000000a00 */
[----:B------:R-:W-:Y:S01]  /*fcc0*/  SHF.R.S32.HI R0, RZ, 0x1f, R3 ;  /* 0x0000001fff007819 */ /* 0x000fe20000011403 */
[----:B------:R-:W-:Y:S01]  /*fcd0*/  IMAD.IADD R5, R5, 0x1, R7 ;  /* 0x0000000105057824 */ /* 0x000fe200078e0207 */
[----:B------:R-:W-:Y:S01]  /*fce0*/  SHF.R.S32.HI R157, RZ, 0x1f, R210 ;  /* 0x0000001fff9d7819 */ /* 0x000fe200000114d2 */
[----:B------:R-:W-:Y:S01]  /*fcf0*/  IMAD.MOV R7, RZ, RZ, -R3 ;  /* 0x000000ffff077224 */ /* 0x000fe200078e0a03 */
[----:B------:R-:W-:Y:S01]  /*fd00*/  SHF.R.S32.HI R158, RZ, 0x1f, R211 ;  /* 0x0000001fff9e7819 */ /* 0x000fe200000114d3 */
[----:B------:R-:W-:Y:S01]  /*fd10*/  IMAD R0, R0, UR10, RZ ;  /* 0x0000000a00007c24 */ /* 0x000fe2000f8e02ff */
[----:B------:R-:W-:Y:S01]  /*fd20*/  SHF.R.S32.HI R159, RZ, 0x1f, R212 ;  /* 0x0000001fff9f7819 */ /* 0x000fe200000114d4 */
[----:B------:R-:W-:Y:S01]  /*fd30*/  IMAD R7, R7, UR7, R8 ;  /* 0x0000000707077c24 */ /* 0x000fe2000f8e0208 */
[----:B------:R-:W-:Y:S01]  /*fd40*/  SHF.R.S32.HI R160, RZ, 0x1f, R213 ;  /* 0x0000001fffa07819 */ /* 0x000fe200000114d5 */
[----:B------:R-:W-:Y:S01]  /*fd50*/  IMAD.WIDE.U32 R4, R195, UR8, R4 ;  /* 0x00000008c3047c25 */ /* 0x000fe2000f8e0004 */
[----:B------:R-:W-:-:S02]  /*fd60*/  SHF.R.S32.HI R161, RZ, 0x1f, R214 ;  /* 0x0000001fffa17819 */ /* 0x000fc400000114d6 */
[----:B------:R-:W-:Y:S01]  /*fd70*/  SHF.R.S32.HI R162, RZ, 0x1f, R215 ;  /* 0x0000001fffa27819 */ /* 0x000fe200000114d7 */
[----:B------:R-:W-:Y:S01]  /*fd80*/  IMAD R9, R3, UR11, R0 ;  /* 0x0000000b03097c24 */ /* 0x000fe2000f8e0200 */
[----:B------:R-:W-:Y:S01]  /*fd90*/  SHF.R.S32.HI R0, RZ, 0x1f, R7 ;  /* 0x0000001fff007819 */ /* 0x000fe20000011407 */
[----:B------:R-:W-:Y:S01]  /*fda0*/  IMAD R5, R195, UR9, R5 ;  /* 0x00000009c3057c24 */ /* 0x000fe2000f8e0205 */
[----:B------:R-:W-:Y:S01]  /*fdb0*/  ULDC.64 UR8, c[0x0][0xc28] ;  /* 0x00030a0000087ab9 */ /* 0x000fe20000000a00 */
[----:B------:R-:W-:Y:S01]  /*fdc0*/  VIADD R8, R16, 0x38820 ;  /* 0x0003882010087836 */ /* 0x000fe20000000000 */
[----:B------:R-:W-:Y:S01]  /*fdd0*/  SHF.R.S32.HI R163, RZ, 0x1f, R216 ;  /* 0x0000001fffa37819 */ /* 0x000fe200000114d8 */
[----:B------:R-:W-:Y:S01]  /*fde0*/  IMAD.WIDE.U32 R4, R3, UR10, R4 ;  /* 0x0000000a03047c25 */ /* 0x000fe2000f8e0004 */
[----:B------:R-:W-:Y:S02]  /*fdf0*/  SHF.R.S32.HI R164, RZ, 0x1f, R217 ;  /* 0x0000001fffa47819 */ /* 0x000fe400000114d9 */
[----:B------:R-:W-:Y:S01]  /*fe00*/  PRMT R8, RZ, 0x654, R8 ;  /* 0x00000654ff087816 */ /* 0x000fe20000000008 */
[----:B------:R-:W-:Y:S01]  /*fe10*/  IMAD R0, R0, UR8, RZ ;  /* 0x0000000800007c24 */ /* 0x000fe2000f8e02ff */
[----:B------:R-:W-:Y:S01]  /*fe20*/  SHF.R.S32.HI R165, RZ, 0x1f, R218 ;  /* 0x0000001fffa57819 */ /* 0x000fe200000114da */
[----:B------:R-:W-:Y:S01]  /*fe30*/  IMAD.IADD R5, R5, 0x1, R9 ;  /* 0x0000000105057824 */ /* 0x000fe200078e0209 */
[----:B------:R0:W-:Y:S01]  /*fe40*/  SYNCS.ARRIVE.TRANS64.RED.A1T0 RZ, [R8+URZ], RZ ;  /* 0x000000ff08ff79a7 */ /* 0x0001e2000810043f */
        /* <DEDUP_REMOVED lines=16> */
[----:B------:R-:W-:-:S02]  /*ff50*/  SHF.R.S32.HI R14, RZ, 0x1f, R225 ;  /* 0x0000001fff0e7819 */ /* 0x000fc400000114e1 */
        /* <DEDUP_REMOVED lines=124> */
[----:B------:R-:W-:Y:S02]  /*10720*/  @!P4 LEA.HI.X R5, R200, R13, R234, 0x2, P0 ;  /* 0x0000000dc805c211 */ /* 0x000fe400000f14ea */
[----:B0-----:R-:W-:-:S03]  /*10730*/  @!P2 LEA R8, P1, R198, R12, 0x2 ;  /* 0x0000000cc608a211 */ /* 0x001fc600078210ff */
[----:B------:R0:W-:Y:S01]  /*10740*/  @!P4 ST.E.64 desc[UR38][R4.64], R136 ;  /* 0x000000880400c985 */ /* 0x0001e2000c101b26 */
[C---:B------:R-:W-:Y:S02]  /*10750*/  @!P5 LEA R12, P0, R197.reuse, R12, 0x2 ;  /* 0x0000000cc50cd211 */ /* 0x040fe400078010ff */
[-C--:B------:R-:W-:Y:S01]  /*10760*/  @!P2 LEA.HI.X R9, R198, R13.reuse, R232, 0x2, P1 ;  /* 0x0000000dc609a211 */ /* 0x080fe200008f14e8 */
[----:B------:R0:W-:Y:S01]  /*10770*/  @!P3 ST.E.64 desc[UR38][R10.64], R140 ;  /* 0x0000008c0a00b985 */ /* 0x0001e2000c101b26 */
[----:B------:R-:W-:-:S03]  /*10780*/  @!P5 LEA.HI.X R13, R197, R13, R231, 0x2, P0 ;  /* 0x0000000dc50dd211 */ /* 0x000fc600000f14e7 */
[----:B------:R0:W-:Y:S04]  /*10790*/  @!P2 ST.E.64 desc[UR38][R8.64], R144 ;  /* 0x000000900800a985 */ /* 0x0001e8000c101b26 */
[----:B------:R0:W-:Y:S02]  /*107a0*/  @!P5 ST.E.64 desc[UR38][R12.64], R148 ;  /* 0x000000940c00d985 */ /* 0x0001e4000c101b26 */
.L_x_8172:
[----:B------:R-:W-:Y:S05]  /*107b0*/  BSYNC B1 ;  /* 0x0000000000017941 */ /* 0x000fea0003800000 */
.L_x_8171:
[----:B------:R-:W-:Y:S01]  /*107c0*/  VIADD R0, R0, 0x8 ;  /* 0x0000000800007836 */ /* 0x000fe20000000000 */
[----:B------:R3:W4:Y:S04]  /*107d0*/  SHFL.IDX PT, R24, R7, 0x1, 0x1c1f ;  /* 0x003c1f0007187f89 */ /* 0x00072800000e0000 */
[----:B------:R-:W-:Y:S01]  /*107e0*/  ISETP.GE.AND P0, PT, R0, UR6, PT ;  /* 0x0000000600007c0c */ /* 0x000fe2000bf06270 */
[----:B------:R-:W0:-:S12]  /*107f0*/  SHFL.IDX PT, R3, R3, 0x1, 0x1c1f ;  /* 0x003c1f0003037f89 */ /* 0x000e1800000e0000 */
[----:B---3--:R-:W-:Y:S05]  /*10800*/  @P0 BRA `(.L_x_8170) ;  /* 0x0000001400dc0947 */ /* 0x008fea0003800000 */
[----:B------:R-:W-:Y:S02]  /*10810*/  ULDC UR6, c[0x0][0xbc8] ;  /* 0x0002f20000067ab9 */ /* 0x000fe40000000800 */
[----:B------:R-:W-:Y:S02]  /*10820*/  ISETP.GE.AND P4, PT, R22, UR6, PT ;  /* 0x0000000616007c0c */ /* 0x000fe4000bf86270 */
[----:B------:R-:W-:Y:S02]  /*10830*/  ISETP.GE.AND P2, PT, R227, UR6, PT ;  /* 0x00000006e3007c0c */ /* 0x000fe4000bf46270 */
[----:B------:R-:W-:Y:S02]  /*10840*/  ISETP.GE.AND P1, PT, R226, UR6, PT ;  /* 0x00000006e2007c0c */ /* 0x000fe4000bf26270 */
[----:B------:R-:W-:-:S07]  /*10850*/  ISETP.GE.AND P0, PT, R225, UR6, PT ;  /* 0x00000006e1007c0c */ /* 0x000fce000bf06270 */
[CC--:B01----:R-:W-:Y:S02]  /*10860*/  @!P4 LEA R12, P3, R22.reuse, R3.reuse, 0x2 ;  /* 0x00000003160cc211 */ /* 0x0c3fe400078610ff */
[-C--:B------:R-:W-:Y:S02]  /*10870*/  @!P2 LEA R4, P6, R227, R3.reuse, 0x2 ;  /* 0x00000003e304a211 */ /* 0x080fe400078c10ff */
[----:B--2-4-:R-:W-:Y:S02]  /*10880*/  @!P4 LEA.HI.X R13, R22, R24, R21, 0x2, P3 ;  /* 0x00000018160dc211 */ /* 0x014fe400018f1415 */
        /* <DEDUP_REMOVED lines=27> */
[----:B--2---:R-:W-:-:S02]  /*10a40*/  @!P1 LEA R8, P5, R220, R3, 0x2 ;  /* 0x00000003dc089211 */ /* 0x004fc400078a10ff */
        /* <DEDUP_REMOVED lines=8> */
[-C--:B---3--:R-:W-:Y:S01]  /*10ad0*/  @!P3 LEA R12, P6, R218, R3.reuse, 0x2 ;  /* 0x00000003da0cb211 */ /* 0x088fe200078c10ff */
        /* <DEDUP_REMOVED lines=11> */
[-C--:B--2---:R-:W-:Y:S01]  /*10b90*/  @!P1 LEA R8, P3, R214, R3.reuse, 0x2 ;  /* 0x00000003d6089211 */ /* 0x084fe200078610ff */
[----:B------:R0:W-:Y:S01]  /*10ba0*/  @!P5 ST.E.64 desc[UR38][R20.64], R74 ;  /* 0x0000004a1400d985 */ /* 0x0001e2000c101b26 */
[----:B------:R-:W-:Y:S02]  /*10bb0*/  @!P0 LEA.HI.X R5, R215, R24, R162, 0x2, P4 ;  /* 0x00000018d7058211 */ /* 0x000fe400020f14a2 */
[----:B------:R-:W-:Y:S02]  /*10bc0*/  ISETP.GE.AND P4, PT, R211, UR6, PT ;  /* 0x00000006d3007c0c */ /* 0x000fe4000bf86270 */
[----:B------:R-:W-:Y:S01]  /*10bd0*/  ISETP.GE.AND P5, PT, R212, UR6, PT ;  /* 0x00000006d4007c0c */ /* 0x000fe2000bfa6270 */
[----:B------:R2:W-:Y:S01]  /*10be0*/  @!P0 ST.E.64 desc[UR38][R4.64], R78 ;  /* 0x0000004e04008985 */ /* 0x0005e2000c101b26 */
[----:B---3--:R-:W-:-:S02]  /*10bf0*/  @!P2 LEA R10, P6, R213, R3, 0x2 ;  /* 0x00000003d50aa211 */ /* 0x008fc400078c10ff */
        /* <DEDUP_REMOVED lines=17> */
[-C--:B--2---:R-:W-:Y:S02]  /*10d10*/  @!P2 LEA R4, P6, R209, R3.reuse, 0x2 ;  /* 0x00000003d104a211 */ /* 0x084fe400078c10ff */
[----:B------:R-:W-:Y:S01]  /*10d20*/  ISETP.GE.AND P4, PT, R205, UR6, PT ;  /* 0x00000006cd007c0c */ /* 0x000fe2000bf86270 */
[----:B------:R2:W-:Y:S01]  /*10d30*/  @!P3 ST.E.64 desc[UR38][R20.64], R98 ;  /* 0x000000621400b985 */ /* 0x0005e2000c101b26 */
[-C--:B---3--:R-:W-:Y:S02]  /*10d40*/  @!P1 LEA R8, P3, R208, R3.reuse, 0x2 ;  /* 0x00000003d0089211 */ /* 0x088fe400078610ff */
        /* <DEDUP_REMOVED lines=13> */
[C---:B--2---:R-:W-:Y:S01]  /*10e20*/  @!P3 LEA R20, P6, R204.reuse, R3, 0x2 ;  /* 0x00000003cc14b211 */ /* 0x044fe200078c10ff */
        /* <DEDUP_REMOVED lines=11> */
[-C--:B---3--:R-:W-:Y:S01]  /*10ee0*/  @!P1 LEA R8, P6, R202, R3.reuse, 0x2 ;  /* 0x00000003ca089211 */ /* 0x088fe200078c10ff */
[----:B------:R3:W-:Y:S02]  /*10ef0*/  @!P0 ST.E.64 desc[UR38][R4.64], R126 ;  /* 0x0000007e04008985 */ /* 0x0007e4000c101b26 */
[----:B0-----:R-:W-:-:S02]  /*10f00*/  @!P4 LEA R10, P0, R201, R3, 0x2 ;  /* 0x00000003c90ac211 */ /* 0x001fc400078010ff */
[-C--:B------:R-:W-:Y:S02]  /*10f10*/  @!P1 LEA.HI.X R9, R202, R24.reuse, R236, 0x2, P6 ;  /* 0x00000018ca099211 */ /* 0x080fe400030f14ec */
[-C--:B--2---:R-:W-:Y:S02]  /*10f20*/  @!P3 LEA R12, P6, R200, R3.reuse, 0x2 ;  /* 0x00000003c80cb211 */ /* 0x084fe400078c10ff */
        /* <DEDUP_REMOVED lines=17> */
.L_x_8164:
[----:B------:R-:W0:Y:S01]  /*11040*/  LDC.64 R8, c[0x0][0xd00] ;  /* 0x00034000ff087b82 */ /* 0x000e220000000a00 */
[----:B------:R-:W-:Y:S01]  /*11050*/  ULDC.64 UR6, c[0x0][0xd08] ;  /* 0x0003420000067ab9 */ /* 0x000fe20000000a00 */
[----:B------:R-:W-:Y:S01]  /*11060*/  IMAD.MOV.U32 R3, RZ, RZ, RZ ;  /* 0x000000ffff037224 */ /* 0x000fe200078e00ff */
[----:B------:R-:W-:-:S04]  /*11070*/  ISETP.NE.U32.AND P1, PT, RZ, UR6, PT ;  /* 0x00000006ff007c0c */ /* 0x000fc8000bf25070 */
[----:B------:R-:W-:Y:S01]  /*11080*/  ISETP.NE.AND.EX P1, PT, RZ, UR7, PT, P1 ;  /* 0x00000007ff007c0c */ /* 0x000fe2000bf25310 */
[----:B------:R-:W1:Y:S01]  /*11090*/  LDC.64 R4, c[0x0][0xd00] ;  /* 0x00034000ff047b82 */ /* 0x000e620000000a00 */
[----:B0-----:R-:W-:-:S04]  /*110a0*/  ISETP.NE.U32.AND P0, PT, R8, RZ, PT ;  /* 0x000000ff0800720c */ /* 0x001fc80003f05070 */
[----:B------:R-:W-:-:S07]  /*110b0*/  ISETP.NE.AND.EX P0, PT, R9, RZ, PT, P0 ;  /* 0x000000ff0900720c */ /* 0x000fce0003f05300 */
[C---:B------:R-:W-:Y:S01]  /*110c0*/  @P1 LEA R8, P2, R191.reuse, UR6, 0x2 ;  /* 0x00000006bf081c11 */ /* 0x040fe2000f8410ff */
[----:B------:R-:W-:Y:S01]  /*110d0*/  ULDC UR6, c[0x0][0xb88] ;  /* 0x0002e20000067ab9 */ /* 0x000fe20000000800 */
[C---:B-1----:R-:W-:Y:S02]  /*110e0*/  IMAD.WIDE R4, R191.reuse, 0x4, R4 ;  /* 0x00000004bf047825 */ /* 0x042fe400078e0204 */
[----:B------:R-:W-:Y:S02]  /*110f0*/  @P1 LEA.HI.X R9, R191, UR7, R196, 0x2, P2 ;  /* 0x00000007bf091c11 */ /* 0x000fe400090f14c4 */
[----:B------:R-:W-:Y:S01]  /*11100*/  IMAD.U32 R7, RZ, RZ, UR6 ;  /* 0x00000006ff077e24 */ /* 0x000fe2000f8e00ff */
[----:B------:R0:W5:Y:S05]  /*11110*/  @P0 LDG.E R3, desc[UR38][R4.64] ;  /* 0x0000002604030981 */ /* 0x00016a000c1e1900 */
        /* <DEDUP_REMOVED lines=12> */
.L_x_8173:
[----:B------:R-:W-:Y:S01]  /*111e0*/  BSSY B1, `(.L_x_8174) ;  /* 0x0000038000017945 */ /* 0x000fe20003800000 */
[----:B------:R-:W-:Y:S02]  /*111f0*/  SEL R191, R191, RZ, !P0 ;  /* 0x000000ffbfbf7207 */ /* 0x000fe40004000000 */
[----:B------:R-:W-:Y:S02]  /*11200*/  SEL R196, R196, RZ, !P0 ;  /* 0x000000ffc4c47207 */ /* 0x000fe40004000000 */
[----:B-----5:R-:W-:Y:S01]  /*11210*/  SHF.R.S32.HI R26, RZ, 0x1f, R3 ;  /* 0x0000001fff1a7819 */ /* 0x020fe20000011403 */
[----:B------:R-:W-:Y:S06]  /*11220*/  @P3 BRA `(.L_x_8175) ;  /* 0x0000000000cc3947 */ /* 0x000fec0003800000 */
[----:B------:R-:W0:Y:S01]  /*11230*/  S2R R29, SR_TID.X ;  /* 0x00000000001d7919 */ /* 0x000e220000002100 */
[----:B------:R-:W1:Y:S01]  /*11240*/  LDC R28, c[0x0][0xce8] ;  /* 0x00033a00ff1c7b82 */ /* 0x000e620000000800 */
[----:B------:R-:W-:Y:S02]  /*11250*/  IMAD.U32 R8, RZ, RZ, UR42 ;  /* 0x0000002aff087e24 */ /* 0x000fe4000f8e00ff */
[----:B-1----:R-:W-:-:S03]  /*11260*/  IMAD R4, R7, R28, RZ ;  /* 0x0000001c07047224 */ /* 0x002fc600078e02ff */
        /* <DEDUP_REMOVED lines=47> */
.L_x_8175:
[----:B------:R-:W-:Y:S05]  /*11560*/  BSYNC B1 ;  /* 0x0000000000017941 */ /* 0x000fea0003800000 */
.L_x_8174:
[----:B------:R-:W-:Y:S05]  /*11570*/  @P2 BRA `(.L_x_8170) ;  /* 0x0000000800802947 */ /* 0x000fea0003800000 */
[----:B------:R-:W1:Y:S01]  /*11580*/  LDC R10, c[0x0][0xce8] ;  /* 0x00033a00ff0a7b82 */ /* 0x000e620000000800 */
[----:B------:R-:W-:Y:S01]  /*11590*/  ULDC.64 UR6, c[0x0][0xba0] ;  /* 0x0002e80000067ab9 */ /* 0x000fe20000000a00 */
[----:B------:R-:W-:Y:S01]  /*115a0*/  ULDC UR8, c[0x0][0xbc8] ;  /* 0x0002f20000087ab9 */ /* 0x000fe20000000800 */
[----:B------:R-:W-:Y:S01]  /*115b0*/  IMAD R0, R26, UR6, RZ ;  /* 0x000000061a007c24 */ /* 0x000fe2000f8e02ff */
[----:B------:R-:W-:Y:S01]  /*115c0*/  ISETP.GE.AND P1, PT, R194, UR8, PT ;  /* 0x00000008c2007c0c */ /* 0x000fe2000bf26270 */
[----:B0-----:R-:W-:Y:S01]  /*115d0*/  IMAD.WIDE.U32 R4, R3, UR6, RZ ;  /* 0x0000000603047c25 */ /* 0x001fe2000f8e00ff */
[----:B------:R-:W-:Y:S01]  /*115e0*/  ISETP.GE.AND P2, PT, R17, UR8, PT ;  /* 0x0000000811007c0c */ /* 0x000fe2000bf46270 */
[----:B------:R-:W-:Y:S01]  /*115f0*/  BSSY B1, `(.L_x_8176) ;  /* 0x0000074000017945 */ /* 0x000fe20003800000 */
[----:B------:R-:W-:Y:S01]  /*11600*/  SHF.R.S32.HI R36, RZ, 0x1f, R193 ;  /* 0x0000001fff247819 */ /* 0x000fe200000114c1 */
[----:B------:R-:W-:Y:S01]  /*11610*/  IMAD R3, R3, UR7, R0 ;  /* 0x0000000703037c24 */ /* 0x000fe2000f8e0200 */
[----:B------:R-:W-:Y:S01]  /*11620*/  ULDC.64 UR6, c[0x0][0xbe8] ;  /* 0x0002fa0000067ab9 */ /* 0x000fe20000000a00 */
[----:B------:R-:W-:Y:S01]  /*11630*/  SEL R0, RZ, 0x1, P2 ;  /* 0x00000001ff007807 */ /* 0x000fe20001000000 */
[----:B------:R-:W-:Y:S01]  /*11640*/  VIADD R29, R17, 0xc0 ;  /* 0x000000c0111d7836 */ /* 0x000fe20000000000 */
[----:B------:R-:W-:Y:S01]  /*11650*/  ISETP.GE.AND P2, PT, R193, UR8, PT ;  /* 0x00000008c1007c0c */ /* 0x000fe2000bf46270 */
[----:B------:R-:W-:Y:S01]  /*11660*/  IMAD.IADD R5, R5, 0x1, R3 ;  /* 0x0000000105057824 */ /* 0x000fe200078e0203 */
[----:B------:R-:W-:Y:S01]  /*11670*/  SHF.R.S32.HI R3, RZ, 0x1f, R30 ;  /* 0x0000001fff037819 */ /* 0x000fe2000001141e */
[----:B------:R-:W-:Y:S01]  /*11680*/  VIADD R27, R17, 0x100 ;  /* 0x00000100111b7836 */ /* 0x000fe20000000000 */
[----:B------:R-:W-:Y:S01]  /*11690*/  SEL R14, RZ, 0xffffffff, P2 ;  /* 0xffffffffff0e7807 */ /* 0x000fe20001000000 */
[----:B------:R-:W-:Y:S01]  /*116a0*/  IMAD.WIDE.U32 R4, R192, UR6, R4 ;  /* 0x00000006c0047c25 */ /* 0x000fe2000f8e0004 */
[----:B------:R-:W-:-:S02]  /*116b0*/  LEA.HI R8, R3, R30, RZ, 0x3 ;  /* 0x0000001e03087211 */ /* 0x000fc400078f18ff */
[----:B------:R-:W-:Y:S01]  /*116c0*/  SEL R3, RZ, 0xffffffff, P1 ;  /* 0xffffffffff037807 */ /* 0x000fe20000800000 */
[----:B------:R-:W-:Y:S01]  /*116d0*/  IMAD R5, R192, UR7, R5 ;  /* 0x00000007c0057c24 */ /* 0x000fe2000f8e0205 */
[----:B------:R-:W-:Y:S01]  /*116e0*/  LOP3.LUT R9, R8, 0xfffffff8, RZ, 0xc0, !PT ;  /* 0xfffffff808097812 */ /* 0x000fe200078ec0ff */
[----:B------:R-:W-:Y:S01]  /*116f0*/  ULDC.64 UR6, c[0x0][0xbf0] ;  /* 0x0002fc0000067ab9 */ /* 0x000fe20000000a00 */
[----:B-1----:R-:W-:Y:S01]  /*11700*/  ISETP.NE.AND P0, PT, R10, 0x1, PT ;  /* 0x000000010a00780c */ /* 0x002fe20003f05270 */
[----:B------:R-:W-:Y:S01]  /*11710*/  IMAD.SHL.U32 R15, R3, 0x2, RZ ;  /* 0x00000002030f7824 */ /* 0x000fe200078e00ff */
[----:B------:R-:W-:Y:S01]  /*11720*/  SHF.R.S32.HI R20, RZ, 0x3, R8 ;  /* 0x00000003ff147819 */ /* 0x000fe20000011408 */
[----:B------:R-:W-:Y:S01]  /*11730*/  IMAD.IADD R3, R30, 0x1, -R9 ;  /* 0x000000011e037824 */ /* 0x000fe200078e0a09 */
[----:B------:R-:W-:Y:S01]  /*11740*/  ISETP.GE.AND P1, PT, R29, UR8, PT ;  /* 0x000000081d007c0c */ /* 0x000fe2000bf26270 */
[----:B------:R-:W-:Y:S01]  /*11750*/  IMAD.WIDE.U32 R4, R191, UR6, R4 ;  /* 0x00000006bf047c25 */ /* 0x000fe2000f8e0004 */
[----:B------:R-:W-:-:S02]  /*11760*/  LOP3.LUT R12, R15, 0x2, R0, 0xe2, !PT ;  /* 0x000000020f0c7812 */ /* 0x000fc400078ee200 */
[----:B------:R-:W-:Y:S01]  /*11770*/  SHF.R.S32.HI R26, RZ, 0x1f, R29 ;  /* 0x0000001fff1a7819 */ /* 0x000fe2000001141d */
[----:B------:R-:W-:Y:S01]  /*11780*/  IMAD R3, R3, 0x20, R20 ;  /* 0x0000002003037824 */ /* 0x000fe200078e0214 */
[----:B------:R-:W-:Y:S01]  /*11790*/  SHF.R.S32.HI R34, RZ, 0x1f, R27 ;  /* 0x0000001fff227819 */ /* 0x000fe2000001141b */
[----:B------:R-:W-:Y:S01]  /*117a0*/  IMAD R0, R196, UR6, RZ ;  /* 0x00000006c4007c24 */ /* 0x000fe2000f8e02ff */
[----:B------:R-:W-:Y:S01]  /*117b0*/  SHF.R.S32.HI R37, RZ, 0x1f, R194 ;  /* 0x0000001fff257819 */ /* 0x000fe200000114c2 */
[----:B------:R-:W0:Y:S01]  /*117c0*/  @P0 LDC R11, c[0x0][0xcec] ;  /* 0x00033b00ff0b0b82 */ /* 0x000e220000000800 */
[----:B------:R-:W-:Y:S02]  /*117d0*/  VIADD R8, R3, UR42 ;  /* 0x0000002a03087c36 */ /* 0x000fe40008000000 */
[----:B------:R-:W-:Y:S01]  /*117e0*/  IMAD R9, R191, UR7, R0 ;  /* 0x00000007bf097c24 */ /* 0x000fe2000f8e0200 */
[----:B------:R-:W-:Y:S01]  /*117f0*/  ULDC.64 UR6, c[0x0][0xbe0] ;  /* 0x0002f80000067ab9 */ /* 0x000fe20000000a00 */
[----:B------:R-:W-:Y:S01]  /*11800*/  IMAD.SHL.U32 R15, R14, 0x4, RZ ;  /* 0x000000040e0f7824 */ /* 0x000fe200078e00ff */
[----:B------:R-:W-:Y:S01]  /*11810*/  SEL R14, RZ, 0xffffffff, P1 ;  /* 0xffffffffff0e7807 */ /* 0x000fe20000800000 */
[----:B------:R-:W-:Y:S01]  /*11820*/  IMAD.MOV.U32 R3, RZ, RZ, R8 ;  /* 0x000000ffff037224 */ /* 0x000fe200078e0008 */
[----:B------:R-:W1:Y:S01]  /*11830*/  @P0 LDC R13, c[0x0][0xcf0] ;  /* 0x00033c00ff0d0b82 */ /* 0x000e620000000800 */
[----:B------:R-:W-:Y:S01]  /*11840*/  IMAD.IADD R5, R5, 0x1, R9 ;  /* 0x0000000105057824 */ /* 0x000fe200078e0209 */
[----:B------:R-:W-:Y:S01]  /*11850*/  LOP3.LUT R12, R15, 0x4, R12, 0xe2, !PT ;  /* 0x000000040f0c7812 */ /* 0x000fe200078ee20c */
[----:B------:R-:W-:-:S02]  /*11860*/  VIADD R35, R17, 0x140 ;  /* 0x0000014011237836 */ /* 0x000fc40000000000 */
[----:B------:R-:W-:Y:S02]  /*11870*/  VIADD R33, R17, 0x180 ;  /* 0x0000018011217836 */ /* 0x000fe40000000000 */
[----:B------:R-:W-:Y:S01]  /*11880*/  IMAD R25, R7, R10, RZ ;  /* 0x0000000a07197224 */ /* 0x000fe200078e02ff */
[----:B------:R-:W-:Y:S01]  /*11890*/  SHF.R.S32.HI R32, RZ, 0x1f, R35 ;  /* 0x0000001fff207819 */ /* 0x000fe20000011423 */
[----:B------:R-:W-:Y:S01]  /*118a0*/  VIADD R31, R17, 0x1c0 ;  /* 0x000001c0111f7836 */ /* 0x000fe20000000000 */
[----:B------:R-:W-:-:S04]  /*118b0*/  SHF.R.S32.HI R28, RZ, 0x1f, R33 ;  /* 0x0000001fff1c7819 */ /* 0x000fc80000011421 */
[----:B------:R-:W-:Y:S01]  /*118c0*/  ISETP.GE.AND P1, PT, R31, UR8, PT ;  /* 0x000000081f007c0c */ /* 0x000fe2000bf26270 */
[----:B0-----:R-:W-:Y:S01]  /*118d0*/  @P0 IMAD.HI.U32 R0, R8, R11, RZ ;  /* 0x0000000b08000227 */ /* 0x001fe200078e00ff */
[----:B------:R-:W-:-:S03]  /*118e0*/  SHF.R.S32.HI R30, RZ, 0x1f, R31 ;  /* 0x0000001fff1e7819 */ /* 0x000fc6000001141f */
[----:B------:R-:W-:Y:S01]  /*118f0*/  IMAD.SHL.U32 R11, R14, 0x8, RZ ;  /* 0x000000080e0b7824 */ /* 0x000fe200078e00ff */
[----:B-1----:R-:W-:Y:S02]  /*11900*/  @P0 SHF.R.U32.HI R3, RZ, R13, R0 ;  /* 0x0000000dff030219 */ /* 0x002fe40000011600 */
[----:B------:R-:W-:Y:S02]  /*11910*/  ISETP.GE.AND P0, PT, R27, UR8, PT ;  /* 0x000000081b007c0c */ /* 0x000fe4000bf06270 */
[--C-:B------:R-:W-:Y:S01]  /*11920*/  SHF.R.S32.HI R0, RZ, 0x1f, R3.reuse ;  /* 0x0000001fff007819 */ /* 0x100fe20000011403 */
[----:B------:R-:W-:Y:S01]  /*11930*/  IMAD.MOV R9, RZ, RZ, -R3 ;  /* 0x000000ffff097224 */ /* 0x000fe200078e0a03 */
[----:B------:R-:W-:Y:S01]  /*11940*/  LOP3.LUT R12, R11, 0x8, R12, 0xe2, !PT ;  /* 0x000000080b0c7812 */ /* 0x000fe200078ee20c */
[----:B------:R-:W-:Y:S01]  /*11950*/  IMAD.WIDE.U32 R4, R3, UR6, R4 ;  /* 0x0000000603047c25 */ /* 0x000fe2000f8e0004 */
[----:B------:R-:W-:Y:S02]  /*11960*/  SEL R11, RZ, 0xffffffff, P0 ;  /* 0xffffffffff0b7807 */ /* 0x000fe40000000000 */
[----:B------:R-:W-:Y:S01]  /*11970*/  ISETP.GE.AND P0, PT, R35, UR8, PT ;  /* 0x0000000823007c0c */ /* 0x000fe2000bf06270 */
[----:B------:R-:W-:-:S02]  /*11980*/  IMAD R0, R0, UR6, RZ ;  /* 0x0000000600007c24 */ /* 0x000fc4000f8e02ff */
[----:B------:R-:W-:Y:S02]  /*11990*/  IMAD R9, R10, R9, R8 ;  /* 0x000000090a097224 */ /* 0x000fe400078e0208 */
[----:B------:R-:W-:Y:S02]  /*119a0*/  IMAD.SHL.U32 R13, R11, 0x10, RZ ;  /* 0x000000100b0d7824 */ /* 0x000fe400078e00ff */
[----:B------:R-:W-:Y:S01]  /*119b0*/  IMAD R11, R3, UR7, R0 ;  /* 0x00000007030b7c24 */ /* 0x000fe2000f8e0200 */
[----:B------:R-:W-:Y:S01]  /*119c0*/  SHF.R.S32.HI R0, RZ, 0x1f, R9 ;  /* 0x0000001fff007819 */ /* 0x000fe20000011409 */
[----:B------:R-:W-:Y:S01]  /*119d0*/  ULDC.64 UR6, c[0x0][0xbd8] ;  /* 0x0002f60000067ab9 */ /* 0x000fe20000000a00 */
[----:B------:R-:W-:Y:S01]  /*119e0*/  SEL R3, RZ, 0xffffffff, P0 ;  /* 0xffffffffff037807 */ /* 0x000fe20000000000 */
[----:B------:R-:W-:Y:S01]  /*119f0*/  IMAD.IADD R5, R5, 0x1, R11 ;  /* 0x0000000105057824 */ /* 0x000fe200078e020b */
[----:B------:R-:W-:Y:S01]  /*11a00*/  ISETP.GE.AND P0, PT, R33, UR8, PT ;  /* 0x0000000821007c0c */ /* 0x000fe2000bf06270 */
[----:B------:R-:W-:Y:S01]  /*11a10*/  IMAD R0, R0, UR6, RZ ;  /* 0x0000000600007c24 */ /* 0x000fe2000f8e02ff */
[----:B------:R-:W-:Y:S01]  /*11a20*/  LOP3.LUT R12, R13, 0x10, R12, 0xe2, !PT ;  /* 0x000000100d0c7812 */ /* 0x000fe200078ee20c */
[----:B------:R-:W-:-:S02]  /*11a30*/  IMAD.SHL.U32 R11, R3, 0x20, RZ ;  /* 0x00000020030b7824 */ /* 0x000fc400078e00ff */
[C---:B------:R-:W-:Y:S02]  /*11a40*/  IMAD R3, R9.reuse, UR7, R0 ;  /* 0x0000000709037c24 */ /* 0x040fe4000f8e0200 */
[----:B------:R-:W-:Y:S01]  /*11a50*/  IMAD.WIDE.U32 R4, R9, UR6, R4 ;  /* 0x0000000609047c25 */ /* 0x000fe2000f8e0004 */
[----:B------:R-:W-:Y:S01]  /*11a60*/  ULDC.64 UR6, c[0x0][0xb80] ;  /* 0x0002e00000067ab9 */ /* 0x000fe20000000a00 */
[----:B------:R-:W-:Y:S02]  /*11a70*/  SEL R9, RZ, 0x40, P0 ;  /* 0x00000040ff097807 */ /* 0x000fe40000000000 */
[----:B------:R-:W-:Y:S01]  /*11a80*/  IMAD.IADD R3, R5, 0x1, R3 ;  /* 0x0000000105037824 */ /* 0x000fe200078e0203 */
[----:B------:R-:W-:Y:S01]  /*11a90*/  LEA R19, P0, R4, UR6, 0x1 ;  /* 0x0000000604137c11 */ /* 0x000fe2000f8008ff */
[----:B------:R-:W-:Y:S01]  /*11aa0*/  VIADD R0, R20, UR42 ;  /* 0x0000002a14007c36 */ /* 0x000fe20008000000 */
[----:B------:R-:W-:Y:S02]  /*11ab0*/  LOP3.LUT R12, R11, 0x20, R12, 0xe2, !PT ;  /* 0x000000200b0c7812 */ /* 0x000fe400078ee20c */
[----:B------:R-:W-:Y:S01]  /*11ac0*/  LEA.HI.X R3, R4, UR7, R3, 0x1, P0 ;  /* 0x0000000704037c11 */ /* 0x000fe200080f0c03 */
[----:B------:R0:W1:Y:S01]  /*11ad0*/  SHFL.IDX PT, R8, R19, RZ, 0x181f ;  /* 0x00181fff13087589 */ /* 0x00006200000e0000 */
[----:B------:R-:W-:-:S02]  /*11ae0*/  ISETP.GE.AND P0, PT, R0, R25, PT ;  /* 0x000000190000720c */ /* 0x000fc40003f06270 */
[----:B------:R-:W-:Y:S02]  /*11af0*/  LOP3.LUT R24, R12, R9, RZ, 0xfc, !PT ;  /* 0x000000090c187212 */ /* 0x000fe400078efcff */
[----:B------:R-:W-:Y:S01]  /*11b00*/  SEL R5, RZ, 0x80, P1 ;  /* 0x00000080ff057807 */ /* 0x000fe20000800000 */
[----:B------:R0:W2:Y:S03]  /*11b10*/  SHFL.IDX PT, R9, R3, RZ, 0x181f ;  /* 0x00181fff03097589 */ /* 0x0000a600000e0000 */
[----:B------:R-:W-:-:S05]  /*11b20*/  LOP3.LUT R7, R24, R5, RZ, 0xfc, !PT ;  /* 0x0000000518077212 */ /* 0x000fca00078efcff */
        /* <DEDUP_REMOVED lines=32> */
.L_x_8177:
[----:B------:R-:W-:Y:S05]  /*11d30*/  BSYNC B1 ;  /* 0x0000000000017941 */ /* 0x000fea0003800000 */
.L_x_8176:
        /* <DEDUP_REMOVED lines=36> */
.L_x_8170:
[----:B------:R-:W-:Y:S05]  /*11f80*/  BSYNC B0 ;  /* 0x0000000000007941 */ /* 0x000fea0003800000 */
.L_x_8163:
[----:B------:R-:W-:Y:S02]  /*11f90*/  ULDC UR6, c[0x0][0xd3c] ;  /* 0x00034f0000067ab9 */ /* 0x000fe40000000800 */
[----:B------:R-:W-:-:S06]  /*11fa0*/  UISETP.GE.AND UP0, UPT, UR5, UR6, UPT ;  /* 0x000000060500728c */ /* 0x000fcc000bf06270 */
[----:B------:R-:W-:-:S13]  /*11fb0*/  PLOP3.LUT P0, PT, PT, PT, UP0, 0x80, 0x0 ;  /* 0x000000000000781c */ /* 0x000fda0003f0f008 */
[----:B------:R-:W-:Y:S05]  /*11fc0*/  @!P0 BRA `(.L_x_8178) ;  /* 0xfffffef000fc8947 */ /* 0x000fea000383ffff */
[----:B------:R-:W-:Y:S05]  /*11fd0*/  EXIT ;  /* 0x000000000000794d */ /* 0x000fea0003800000 */
.L_x_8121:
        /* <DEDUP_REMOVED lines=18> */
.L_x_8179:
        /* <DEDUP_REMOVED lines=43> */
.L_x_8183:
        /* <DEDUP_REMOVED lines=39> */
.L_x_8181:
        /* <DEDUP_REMOVED lines=12> */
.L_x_8184:
        /* <DEDUP_REMOVED lines=63> */
.L_x_8185:
        /* <DEDUP_REMOVED lines=61> */
.L_x_8186:
[----:B01----:R-:W-:-:S05]  /*12ea0*/  LOP3.LUT R3, RZ, R2, RZ, 0x33, !PT ;  /* 0x00000002ff037212 */ /* 0x003fca00078e33ff */
[----:B------:R-:W-:-:S05]  /*12eb0*/  IMAD.IADD R2, R4, 0x1, R3 ;  /* 0x0000000104027824 */ /* 0x000fca00078e0203 */
[----:B------:R1:W-:Y:S01]  /*12ec0*/  STL [R1+0x4], R2 ;  /* 0x0000040201007387 */ /* 0x0003e20000100800 */
[----:B------:R-:W-:Y:S05]  /*12ed0*/  BRA `(.L_x_8187) ;  /* 0x0000000000107947 */ /* 0x000fea0003800000 */
.L_x_8182:
[----:B------:R-:W-:Y:S01]  /*12ee0*/  IMAD.U32 R2, RZ, RZ, UR6 ;  /* 0x00000006ff027e24 */ /* 0x000fe2000f8e00ff */
[----:B------:R0:W-:Y:S04]  /*12ef0*/  STL [R1+0x4], RZ ;  /* 0x000004ff01007387 */ /* 0x0001e80000100800 */
[----:B------:R0:W-:Y:S04]  /*12f00*/  STL [R1+0x8], RZ ;  /* 0x000008ff01007387 */ /* 0x0001e80000100800 */
[----:B------:R0:W-:Y:S02]  /*12f10*/  STL [R1], R2 ;  /* 0x0000000201007387 */ /* 0x0001e40000100800 */
.L_x_8187:
        /* <DEDUP_REMOVED lines=10> */
.L_x_8180:
        /* <DEDUP_REMOVED lines=38> */
.L_x_8314:
[----:B--2---:R-:W2:Y:S01]  /*13220*/  LDL R0, [R1+0xc] ;  /* 0x00000c0001007983 */ /* 0x004ea20000100800 */
[----:B------:R-:W2:Y:S01]  /*13230*/  LDC.64 R2, c[0x0][0xd88] ;  /* 0x00036200ff027b82 */ /* 0x000ea20000000a00 */
[----:B------:R-:W-:Y:S05]  /*13240*/  YIELD ;  /* 0x0000000000007946 */ /* 0x000fea0003800000 */
[----:B------:R-:W-:Y:S01]  /*13250*/  ULDC.64 UR4, c[0x0][0xb20] ;  /* 0x0002c80000047ab9 */ /* 0x000fe20000000a00 */
[----:B0---4-:R-:W-:Y:S01]  /*13260*/  IMAD.MOV.U32 R6, RZ, RZ, RZ ;  /* 0x000000ffff067224 */ /* 0x011fe200078e00ff */
        /* <DEDUP_REMOVED lines=51> */
.L_x_8189:
        /* <DEDUP_REMOVED lines=18> */
.L_x_8190:
[----:B------:R-:W-:Y:S05]  /*136c0*/  @!P0 BRA `(.L_x_8191) ;  /* 0x00000000000c8947 */ /* 0x000fea0003800000 */
[----:B------:R-:W3:Y:S04]  /*136d0*/  LDG.E R6, desc[UR38][R4.64] ;  /* 0x0000002604067981 */ /* 0x000ee8000c1e1900 */
[----:B------:R-:W3:Y:S02]  /*136e0*/  LDG.E R4, desc[UR38][R4.64+0x4] ;  /* 0x0000042604047981 */ /* 0x000ee4000c1e1900 */
[----:B---3--:R-:W-:-:S07]  /*136f0*/  IMAD.IADD R6, R4, 0x1, -R6 ;  /* 0x0000000104067824 */ /* 0x008fce00078e0a06 */
.L_x_8191:
        /* <DEDUP_REMOVED lines=60> */
.L_x_8193:
[----:B------:R-:W-:Y:S05]  /*13ac0*/  BSYNC B0 ;  /* 0x0000000000007941 */ /* 0x000fea0003800000 */
.L_x_8192:
        /* <DEDUP_REMOVED lines=15> */
[----:B------:R-:W3:Y:S01]  /*13bc0*/  POPC R4, UR4 ;  /* 0x0000000400047d09 */ /* 0x000ee20008000000 */
[----:B-1----:R-:W-:-:S02]  /*13bd0*/  ISETP.EQ.U32.AND P0, PT, R0, R2, PT ;  /* 0x000000020000720c */ /* 0x002fc40003f02070 */
[----:B------:R-:W3:Y:S11]  /*13be0*/  LDC.64 R2, c[0x0][0xd60] ;  /* 0x00035800ff027b82 */ /* 0x000ef60000000a00 */
[----:B---3--:R-:W3:Y:S04]  /*13bf0*/  @P0 ATOMG.E.ADD.STRONG.GPU PT, R2, desc[UR38][R2.64], R4 ;  /* 0x00000004020209a8 */ /* 0x008ee800081ee1e6 */
[----:B---3--:R1:W3:Y:S02]  /*13c00*/  SHFL.IDX PT, R2, R2, R0, 0x1f ;  /* 0x00001f0002027589 */ /* 0x0082e400000e0000 */
[----:B-1----:R-:W1:Y:S02]  /*13c10*/  S2R R0, SR_LTMASK ;  /* 0x0000000000007919 */ /* 0x002e640000003900 */
[----:B-1----:R-:W-:-:S06]  /*13c20*/  LOP3.LUT R0, R0, UR4, RZ, 0xc0, !PT ;  /* 0x0000000400007c12 */ /* 0x002fcc000f8ec0ff */
[----:B------:R-:W3:Y:S02]  /*13c30*/  POPC R0, R0 ;  /* 0x0000000000007309 */ /* 0x000ee40000000000 */
[----:B---3--:R-:W-:-:S05]  /*13c40*/  IADD3 R0, R2, UR37, R0 ;  /* 0x0000002502007c10 */ /* 0x008fca000fffe000 */
[----:B------:R1:W-:Y:S01]  /*13c50*/  STL [R1], R0 ;  /* 0x0000000001007387 */ /* 0x0003e20000100800 */
[----:B------:R-:W-:Y:S05]  /*13c60*/  BRA `(.L_x_8196) ;  /* 0x0000005800847947 */ /* 0x000fea0003800000 */
.L_x_8195:
        /* <DEDUP_REMOVED lines=20> */
.L_x_8198:
[----:B------:R-:W-:Y:S05]  /*13db0*/  BSYNC B6 ;  /* 0x0000000000067941 */ /* 0x000fea0003800000 */
.L_x_8197:
        /* <DEDUP_REMOVED lines=20> */
.L_x_8201:
        /* <DEDUP_REMOVED lines=16> */
.L_x_8200:
[----:B------:R-:W-:Y:S05]  /*14000*/  BSYNC B6 ;  /* 0x0000000000067941 */ /* 0x000fea0003800000 */
.L_x_8199:
        /* <DEDUP_REMOVED lines=24> */
.L_x_8331:
        /* <DEDUP_REMOVED lines=9> */
.L_x_8334:
        /* <DEDUP_REMOVED lines=24> */
.L_x_8205:
[----:B------:R-:W3:Y:S04]  /*143a0*/  LDL R0, [R1+0x10] ;  /* 0x0000100001007983 */ /* 0x000ee80000100800 */
[----:B-1----:R-:W4:Y:S01]  /*143b0*/  LDL R2, [R1+0x18] ;  /* 0x0000180001027983 */ /* 0x002f220000100800 */
[----:B---3--:R-:W-:Y:S01]  /*143c0*/  IMAD R0, R0, 0x8, R18 ;  /* 0x0000000800007824 */ /* 0x008fe200078e0212 */
[----:B----4-:R-:W-:-:S04]  /*143d0*/  SHF.L.U32 R2, R2, 0x1f, RZ ;  /* 0x0000001f02027819 */ /* 0x010fc800000006ff */
[----:B------:R-:W1:Y:S02]  /*143e0*/  SYNCS.PHASECHK.TRANS64.TRYWAIT P0, [R0+URZ+0x38840], R2 ;  /* 0x03884002000075a7 */ /* 0x000e64000800017f */
[----:B-1----:R-:W-:Y:S05]  /*143f0*/  @!P0 BRA `(.L_x_8206) ;  /* 0x0000006c00048947 */ /* 0x002fea0003800000 */
.L_x_8335:
        /* <DEDUP_REMOVED lines=11> */
.L_x_8207:
        /* <DEDUP_REMOVED lines=23> */
.L_x_8203:
[----:B0-----:R-:W3:Y:S04]  /*14620*/  LDL.LU R4, [R1+0x28] ;  /* 0x0000280001047983 */ /* 0x001ee80000300800 */
[----:B------:R-:W4:Y:S04]  /*14630*/  LDL.LU R3, [R1+0x48] ;  /* 0x0000480001037983 */ /* 0x000f280000300800 */
[----:B------:R-:W5:Y:S01]  /*14640*/  LDL R2, [R1+0x2c] ;  /* 0x00002c0001027983 */ /* 0x000f620000100800 */
        /* <DEDUP_REMOVED lines=8> */
[----:B---3--:R-:W-:Y:S02]  /*146d0*/  SEL R4, R4, RZ, !P0 ;  /* 0x000000ff04047207 */ /* 0x008fe40004000000 */
[----:B----4-:R-:W-:-:S03]  /*146e0*/  SEL R3, R3, RZ, !P0 ;  /* 0x000000ff03037207 */ /* 0x010fc60004000000 */
[----:B------:R0:W-:Y:S01]  /*146f0*/  STL [R1+0x38], R4 ;  /* 0x0000380401007387 */ /* 0x0001e20000100800 */
[----:B-----5:R-:W-:-:S05]  /*14700*/  SHF.R.S32.HI R0, RZ, 0x1f, R2 ;  /* 0x0000001fff007819 */ /* 0x020fca0000011402 */
[----:B------:R0:W-:Y:S04]  /*14710*/  STL [R1+0x50], R0 ;  /* 0x0000500001007387 */ /* 0x0001e80000100800 */
[----:B------:R0:W-:Y:S01]  /*14720*/  STL [R1+0x58], R3 ;  /* 0x0000580301007387 */ /* 0x0001e20000100800 */
        /* <DEDUP_REMOVED lines=17> */
.L_x_8209:
[----:B------:R-:W-:Y:S05]  /*14840*/  BSYNC B6 ;  /* 0x0000000000067941 */ /* 0x000fea0003800000 */
.L_x_8208:
[----:B--2---:R-:W2:Y:S01]  /*14850*/  LDL R10, [R1+0x4] ;  /* 0x00000400010a7983 */ /* 0x004ea20000100800 */
[----:B------:R-:W1:Y:S01]  /*14860*/  LDC R7, c[0x0][0x448] ;  /* 0x00011200ff077b82 */ /* 0x000e620000000800 */
[----:B------:R-:W-:Y:S01]  /*14870*/  ULDC.64 UR4, c[0x0][0x298] ;  /* 0x0000a60000047ab9 */ /* 0x000fe20000000a00 */
[----:B------:R-:W-:Y:S01]  /*14880*/  ULDC.64 UR6, c[0x0][0x280] ;  /* 0x0000a00000067ab9 */ /* 0x000fe20000000a00 */
[----:B0-----:R-:W3:Y:S04]  /*14890*/  LDL R4, [R1+0x50] ;  /* 0x0000500001047983 */ /* 0x001ee80000100800 */
        /* <DEDUP_REMOVED lines=93> */
.L_x_8344:
        /* <DEDUP_REMOVED lines=12> */
.L_x_8211:
        /* <DEDUP_REMOVED lines=37> */
.L_x_8213:
[----:B------:R-:W-:Y:S05]  /*15180*/  BSYNC B6 ;  /* 0x0000000000067941 */ /* 0x000fea0003800000 */
.L_x_8212:
        /* <DEDUP_REMOVED lines=183> */
.L_x_8354:
        /* <DEDUP_REMOVED lines=30> */
.L_x_8216:
[----:B------:R-:W-:Y:S05]  /*15ee0*/  BSYNC B0 ;  /* 0x0000000000007941 */ /* 0x000fea0003800000 */
.L_x_8215:
[----:B------:R-:W-:Y:S01]  /*15ef0*/  NOP ;  /* 0x0000000000007918 */ /* 0x000fe20000000000 */
[----:B------:R-:W-:-:S13]  /*15f00*/  PLOP3.LUT P0, PT, PT, PT, PT, 0x80, 0x0 ;  /* 0x000000000000781c */ /* 0x000fda0003f0f070 */
.L_x_8217:
        /* <DEDUP_REMOVED lines=18> */
.L_x_8355:
[----:B------:R-:W-:Y:S05]  /*16030*/  BSYNC B0 ;  /* 0x0000000000007941 */ /* 0x000fea0003800000 */
.L_x_8218:
        /* <DEDUP_REMOVED lines=13> */
.L_x_8356:
[----:B------:R-:W-:Y:S05]  /*16110*/  BSYNC B1 ;  /* 0x0000000000017941 */ /* 0x000fea0003800000 */
.L_x_8222:
        /* <DEDUP_REMOVED lines=9> */
.L_x_8225:
[----:B------:R-:W-:Y:S05]  /*161b0*/  BSYNC B1 ;  /* 0x0000000000017941 */ /* 0x000fea0003800000 */
.L_x_8224:
        /* <DEDUP_REMOVED lines=13> */
.L_x_8226:
        /* <DEDUP_REMOVED lines=15> */
.L_x_8227:
        /* <DEDUP_REMOVED lines=15> */
.L_x_8228:
        /* <DEDUP_REMOVED lines=15> */
.L_x_8229:
        /* <DEDUP_REMOVED lines=15> */
.L_x_8230:
        /* <DEDUP_REMOVED lines=15> */
.L_x_8231:
        /* <DEDUP_REMOVED lines=15> */
.L_x_8232:
        /* <DEDUP_REMOVED lines=15> */
.L_x_8233:
        /* <DEDUP_REMOVED lines=10> */
.L_x_8221:
[----:B------:R-:W-:Y:S05]  /*169c0*/  BSYNC B0 ;  /* 0x0000000000007941 */ /* 0x000fea0003800000 */
.L_x_8220:
        /* <DEDUP_REMOVED lines=55> */
.L_x_8240:
        /* <DEDUP_REMOVED lines=8> */
.L_x_8357:
[----:B------:R-:W-:Y:S05]  /*16dc0*/  BSYNC B3 ;  /* 0x0000000000037941 */ /* 0x000fea0003800000 */
.L_x_8241:
        /* <DEDUP_REMOVED lines=9> */
.L_x_8244:
[----:B------:R-:W-:Y:S05]  /*16e60*/  BSYNC B3 ;  /* 0x0000000000037941 */ /* 0x000fea0003800000 */
.L_x_8243:
        /* <DEDUP_REMOVED lines=13> */
.L_x_8245:
        /* <DEDUP_REMOVED lines=13> */
.L_x_8358:
[----:B------:R-:W-:Y:S05]  /*17010*/  BSYNC B3 ;  /* 0x0000000000037941 */ /* 0x000fea0003800000 */
.L_x_8246:
        /* <DEDUP_REMOVED lines=11> */
.L_x_8249:
[----:B------:R-:W-:Y:S05]  /*170d0*/  BSYNC B3 ;  /* 0x0000000000037941 */ /* 0x000fea0003800000 */
.L_x_8248:
        /* <DEDUP_REMOVED lines=10> */
.L_x_8250:
        /* <DEDUP_REMOVED lines=15> */
.L_x_8251:
        /* <DEDUP_REMOVED lines=15> */
.L_x_8252:
        /* <DEDUP_REMOVED lines=15> */
.L_x_8253:
        /* <DEDUP_REMOVED lines=15> */
.L_x_8254:
        /* <DEDUP_REMOVED lines=15> */
.L_x_8255:
        /* <DEDUP_REMOVED lines=15> */
.L_x_8256:
        /* <DEDUP_REMOVED lines=15> */
.L_x_8257:
        /* <DEDUP_REMOVED lines=10> */
.L_x_8239:
[----:B------:R-:W-:Y:S05]  /*178b0*/  BSYNC B1 ;  /* 0x0000000000017941 */ /* 0x000fea0003800000 */
.L_x_8238:
[----:B------:R-:W2:Y:S02]  /*178c0*/  LDL.LU R5, [R1+0x40] ;  /* 0x0000400001057983 */ /* 0x000ea40000300800 */
[----:B--2---:R-:W-:-:S07]  /*178d0*/  VIADD R0, R5, 0xfffffffd ;  /* 0xfffffffd05007836 */ /* 0x004fce0000000000 */
.L_x_8237:
[----:B------:R-:W-:Y:S05]  /*178e0*/  BSYNC B2 ;  /* 0x0000000000027941 */ /* 0x000fea0003800000 */
.L_x_8236:
[----:B------:R-:W-:Y:S01]  /*178f0*/  VIADD R8, R8, 0xfffffffe ;  /* 0xfffffffe08087836 */ /* 0x000fe20000000000 */
[----:B------:R-:W-:-:S04]  /*17900*/  LOP3.LUT R4, RZ, R4, RZ, 0x33, !PT ;  /* 0x00000004ff047212 */ /* 0x000fc800078e33ff */
[----:B------:R-:W-:-:S13]  /*17910*/  ISETP.NE.AND P0, PT, R8, R4, PT ;  /* 0x000000040800720c */ /* 0x000fda0003f05270 */
[----:B------:R-:W-:Y:S05]  /*17920*/  @!P0 BRA `(.L_x_8235) ;  /* 0x0000001800e08947 */ /* 0x000fea0003800000 */
.L_x_8298:
        /* <DEDUP_REMOVED lines=35> */
.L_x_8260:
        /* <DEDUP_REMOVED lines=8> */
.L_x_8359:
[----:B------:R-:W-:Y:S05]  /*17be0*/  BSYNC B2 ;  /* 0x0000000000027941 */ /* 0x000fea0003800000 */
.L_x_8261:
        /* <DEDUP_REMOVED lines=9> */
.L_x_8264:
[----:B------:R-:W-:Y:S05]  /*17c80*/  BSYNC B2 ;  /* 0x0000000000027941 */ /* 0x000fea0003800000 */
.L_x_8263:
        /* <DEDUP_REMOVED lines=12> */
.L_x_8265:
        /* <DEDUP_REMOVED lines=13> */
.L_x_8360:
[----:B------:R-:W-:Y:S05]  /*17e20*/  BSYNC B2 ;  /* 0x0000000000027941 */ /* 0x000fea0003800000 */
.L_x_8266:
        /* <DEDUP_REMOVED lines=11> */
.L_x_8269:
[----:B------:R-:W-:Y:S05]  /*17ee0*/  BSYNC B2 ;  /* 0x0000000000027941 */ /* 0x000fea0003800000 */
.L_x_8268:
        /* <DEDUP_REMOVED lines=9> */
.L_x_8270:
        /* <DEDUP_REMOVED lines=15> */
.L_x_8271:
        /* <DEDUP_REMOVED lines=15> */
.L_x_8272:
        /* <DEDUP_REMOVED lines=15> */
.L_x_8273:
        /* <DEDUP_REMOVED lines=15> */
.L_x_8274:
        /* <DEDUP_REMOVED lines=15> */
.L_x_8275:
        /* <DEDUP_REMOVED lines=15> */
.L_x_8276:
        /* <DEDUP_REMOVED lines=15> */
.L_x_8277:
        /* <DEDUP_REMOVED lines=10> */
.L_x_8259:
[----:B------:R-:W-:Y:S05]  /*186b0*/  BSYNC B1 ;  /* 0x0000000000017941 */ /* 0x000fea0003800000 */
.L_x_8258:
        /* <DEDUP_REMOVED lines=35> */
.L_x_8280:
        /* <DEDUP_REMOVED lines=8> */
.L_x_8361:
[----:B------:R-:W-:Y:S05]  /*18970*/  BSYNC B2 ;  /* 0x0000000000027941 */ /* 0x000fea0003800000 */
.L_x_8281:
        /* <DEDUP_REMOVED lines=9> */
.L_x_8284:
[----:B------:R-:W-:Y:S05]  /*18a10*/  BSYNC B2 ;  /* 0x0000000000027941 */ /* 0x000fea0003800000 */
.L_x_8283:
        /* <DEDUP_REMOVED lines=13> */
.L_x_8285:
        /* <DEDUP_REMOVED lines=13> */
.L_x_8362:
[----:B------:R-:W-:Y:S05]  /*18bc0*/  BSYNC B2 ;  /* 0x0000000000027941 */ /* 0x000fea0003800000 */
.L_x_8286:
        /* <DEDUP_REMOVED lines=11> */
.L_x_8289:
[----:B------:R-:W-:Y:S05]  /*18c80*/  BSYNC B2 ;  /* 0x0000000000027941 */ /* 0x000fea0003800000 */
.L_x_8288:
        /* <DEDUP_REMOVED lines=10> */
.L_x_8290:
        /* <DEDUP_REMOVED lines=15> */
.L_x_8291:
        /* <DEDUP_REMOVED lines=15> */
.L_x_8292:
        /* <DEDUP_REMOVED lines=15> */
.L_x_8293:
        /* <DEDUP_REMOVED lines=15> */
.L_x_8294:
        /* <DEDUP_REMOVED lines=15> */
.L_x_8295:
        /* <DEDUP_REMOVED lines=15> */
.L_x_8296:
        /* <DEDUP_REMOVED lines=15> */
.L_x_8297:
        /* <DEDUP_REMOVED lines=10> */
.L_x_8279:
[----:B------:R-:W-:Y:S05]  /*19460*/  BSYNC B1 ;  /* 0x0000000000017941 */ /* 0x000fea0003800000 */
.L_x_8278:
[----:B------:R-:W2:Y:S01]  /*19470*/  LDL R2, [R1+0x24] ;  /* 0x0000240001027983 */ /* 0x000ea20000100800 */
[----:B------:R-:W-:Y:S01]  /*19480*/  VIADD R0, R0, 0xfffffffe ;  /* 0xfffffffe00007836 */ /* 0x000fe20000000000 */
[----:B--2---:R-:W-:-:S13]  /*19490*/  ISETP.GT.AND P0, PT, R6, R2, PT ;  /* 0x000000020600720c */ /* 0x004fda0003f04270 */
[----:B------:R-:W-:Y:S05]  /*194a0*/  @P0 BRA `(.L_x_8298) ;  /* 0xffffffe400200947 */ /* 0x000fea000383ffff */
.L_x_8235:
[----:B------:R-:W-:Y:S05]  /*194b0*/  BSYNC B0 ;  /* 0x0000000000007941 */ /* 0x000fea0003800000 */
.L_x_8234:
        /* <DEDUP_REMOVED lines=25> */
.L_x_8300:
[----:B------:R-:W-:Y:S05]  /*19650*/  BSYNC B0 ;  /* 0x0000000000007941 */ /* 0x000fea0003800000 */
.L_x_8299:
[----:B------:R-:W-:-:S05]  /*19660*/  SEL R0, R0, RZ, P0 ;  /* 0x000000ff00007207 */ /* 0x000fca0000000000 */
[----:B------:R3:W-:Y:S02]  /*19670*/  STL [R1+0x10], R0 ;  /* 0x0000100001007387 */ /* 0x0007e40000100800 */
.L_x_8196:
[----:B------:R-:W-:Y:S05]  /*19680*/  BSYNC B7 ;  /* 0x0000000000077941 */ /* 0x000fea0003800000 */
.L_x_8194:
        /* <DEDUP_REMOVED lines=8> */
[----:B0-----:R-:W0:Y:S04]  /*19710*/  LDS.128 R4, [R18+0x388d0] ;  /* 0x0388d00012047984 */ /* 0x001e280000000c00 */
[----:B0-----:R0:W-:Y:S04]  /*19720*/  STL.64 [R1], R4 ;  /* 0x0000000401007387 */ /* 0x0011e80000100a00 */
[----:B------:R0:W-:Y:S01]  /*19730*/  STL.64 [R1+0x8], R6 ;  /* 0x0000080601007387 */ /* 0x0001e20000100a00 */
[----:B------:R-:W-:Y:S06]  /*19740*/  BAR.ARV 0x4, 0x180 ;  /* 0x0106000000007b1d */ /* 0x000fec0000002000 */
[----:B------:R-:W-:Y:S05]  /*19750*/  BRA `(.L_x_8302) ;  /* 0x0000001000307947 */ /* 0x000fea0003800000 */
.L_x_8301:
[----:B------:R-:W4:Y:S01]  /*19760*/  S2R R16, SR_TID.X ;  /* 0x0000000000107919 */ /* 0x000f220000002100 */
[----:B------:R-:W-:Y:S01]  /*19770*/  UMOV UR4, 0xffffffff ;  /* 0xffffffff00047882 */ /* 0x000fe20000000000 */
[----:B----4-:R-:W-:-:S04]  /*19780*/  LOP3.LUT R16, R16, 0x1f, RZ, 0xc0, !PT ;  /* 0x0000001f10107812 */ /* 0x010fc800078ec0ff */
[----:B------:R-:W-:Y:S01]  /*19790*/  ISETP.NE.AND P0, PT, R16, 0x1f, PT ;  /* 0x0000001f1000780c */ /* 0x000fe20003f05270 */
[----:B------:R-:W-:-:S12]  /*197a0*/  BRA.DIV UR4, `(.L_x_8303) ;  /* 0x0000002a04f87947 */ /* 0x000fd8000b800000 */
[----:B-1----:R-:W0:Y:S01]  /*197b0*/  LDL.LU R3, [R1] ;  /* 0x0000000001037983 */ /* 0x002e220000300800 */
[----:B------:R-:W-:-:S03]  /*197c0*/  ULDC UR4, c[0x0][0xd3c] ;  /* 0x00034f0000047ab9 */ /* 0x000fc60000000800 */
[----:B------:R-:W3:Y:S01]  /*197d0*/  LDL R4, [R1+0xc] ;  /* 0x00000c0001047983 */ /* 0x000ee20000100800 */
[----:B0-----:R-:W-:Y:S02]  /*197e0*/  IMAD.MOV.U32 R8, RZ, RZ, R3 ;  /* 0x000000ffff087224 */ /* 0x001fe400078e0003 */
[----:B---3--:R-:W-:-:S05]  /*197f0*/  IMAD.IADD R0, R4, 0x1, R16 ;  /* 0x0000000104007824 */ /* 0x008fca00078e0210 */
        /* <DEDUP_REMOVED lines=35> */
.L_x_8372:
[----:B------:R-:W-:Y:S02]  /*19a30*/  ULDC UR4, c[0x0][0xd38] ;  /* 0x00034e0000047ab9 */ /* 0x000fe40000000800 */
[----:B------:R-:W-:-:S04]  /*19a40*/  IMAD.U32 R8, RZ, RZ, UR4 ;  /* 0x00000004ff087e24 */ /* 0x000fc8000f8e00ff */
[----:B-1----:R-:W-:-:S04]  /*19a50*/  IMAD R10, R10, R8, RZ ;  /* 0x000000080a0a7224 */ /* 0x002fc800078e02ff */
[----:B------:R-:W-:-:S05]  /*19a60*/  IMAD.IADD R4, R9, 0x1, R10 ;  /* 0x0000000109047824 */ /* 0x000fca00078e020a */
[----:B------:R-:W-:-:S13]  /*19a70*/  ISETP.GT.AND P6, PT, R4, R0, PT ;  /* 0x000000000400720c */ /* 0x000fda0003fc4270 */
[----:B------:R-:W-:Y:S05]  /*19a80*/  @P6 BRA `(.L_x_8304) ;  /* 0x0000000000ac6947 */ /* 0x000fea0003800000 */
.L_x_8307:
        /* <DEDUP_REMOVED lines=37> */
.L_x_8380:
[----:B------:R-:W-:Y:S02]  /*19ce0*/  ULDC UR4, c[0x0][0xd38] ;  /* 0x00034e0000047ab9 */ /* 0x000fe40000000800 */
[----:B------:R-:W-:-:S04]  /*19cf0*/  IMAD.U32 R8, RZ, RZ, UR4 ;  /* 0x00000004ff087e24 */ /* 0x000fc8000f8e00ff */
[----:B-1----:R-:W-:-:S04]  /*19d00*/  IMAD R10, R10, R8, RZ ;  /* 0x000000080a0a7224 */ /* 0x002fc800078e02ff */
[----:B------:R-:W-:-:S05]  /*19d10*/  IMAD.IADD R4, R10, 0x1, R4 ;  /* 0x000000010a047824 */ /* 0x000fca00078e0204 */
[----:B------:R-:W-:-:S13]  /*19d20*/  ISETP.GT.AND P6, PT, R4, R0, PT ;  /* 0x000000000400720c */ /* 0x000fda0003fc4270 */
[----:B------:R-:W-:Y:S05]  /*19d30*/  @!P6 BRA `(.L_x_8307) ;  /* 0xfffffffc0054e947 */ /* 0x000fea000383ffff */
.L_x_8304:
        /* <DEDUP_REMOVED lines=12> */
.L_x_8385:
[----:B------:R-:W-:-:S13]  /*19e00*/  ISETP.NE.AND P0, PT, R3, RZ, PT ;  /* 0x000000ff0300720c */ /* 0x000fda0003f05270 */
[----:B------:R-:W-:Y:S05]  /*19e10*/  @!P0 BRA `(.L_x_8309) ;  /* 0x0000000000148947 */ /* 0x000fea0003800000 */
[----:B------:R-:W-:Y:S01]  /*19e20*/  UMOV UR4, 0xffffffff ;  /* 0xffffffff00047882 */ /* 0x000fe20000000000 */
[----:B---3--:R-:W-:Y:S02]  /*19e30*/  VIADD R9, R9, 0xffffffff ;  /* 0xffffffff09097836 */ /* 0x008fe40000000000 */
[----:B------:R-:W-:Y:S05]  /*19e40*/  BRA.DIV UR4, `(.L_x_8310) ;  /* 0x0000002e04ec7947 */ /* 0x000fea000b800000 */
[----:B0-----:R0:W1:Y:S02]  /*19e50*/  SHFL.IDX PT, R2, R2, R9, 0x1f ;  /* 0x00001f0902027589 */ /* 0x00106400000e0000 */
.L_x_8388:
[----:B-1----:R-:W-:-:S07]  /*19e60*/  IMAD.MOV.U32 R6, RZ, RZ, R2 ;  /* 0x000000ffff067224 */ /* 0x002fce00078e0002 */
.L_x_8309:
        /* <DEDUP_REMOVED lines=62> */
.L_x_8311:
[----:B---3--:R-:W2:Y:S01]  /*1a250*/  LDL R5, [R1+0xc] ;  /* 0x00000c0001057983 */ /* 0x008ea20000100800 */
        /* <DEDUP_REMOVED lines=62> */
.L_x_8312:
[----:B------:R-:W-:-:S05]  /*1a640*/  LOP3.LUT R0, RZ, R0, RZ, 0x33, !PT ;  /* 0x00000000ff007212 */ /* 0x000fca00078e33ff */
[----:B------:R-:W-:-:S05]  /*1a650*/  IMAD.IADD R0, R4, 0x1, R0 ;  /* 0x0000000104007824 */ /* 0x000fca00078e0200 */
[----:B------:R2:W-:Y:S01]  /*1a660*/  STL [R1+0x4], R0 ;  /* 0x0000040001007387 */ /* 0x0005e20000100800 */
[----:B------:R-:W-:Y:S05]  /*1a670*/  BRA `(.L_x_8313) ;  /* 0x0000000000287947 */ /* 0x000fea0003800000 */
.L_x_8305:
        /* <DEDUP_REMOVED lines=10> */
.L_x_8313:
        /* <DEDUP_REMOVED lines=16> */
.L_x_8302:
[----:B-1-3--:R-:W3:Y:S01]  /*1a820*/  LDL R0, [R1+0xc] ;  /* 0x00000c0001007983 */ /* 0x00aee20000100800 */
[----:B------:R-:W-:Y:S02]  /*1a830*/  ULDC UR4, c[0x0][0xd3c] ;  /* 0x00034f0000047ab9 */ /* 0x000fe40000000800 */
[----:B---3--:R-:W-:-:S13]  /*1a840*/  ISETP.GE.AND P0, PT, R0, UR4, PT ;  /* 0x0000000400007c0c */ /* 0x008fda000bf06270 */
[----:B------:R-:W-:Y:S05]  /*1a850*/  @!P0 BRA `(.L_x_8314) ;  /* 0xffffff8800708947 */ /* 0x000fea000383ffff */
[----:B------:R-:W-:Y:S05]  /*1a860*/  BSYNC B8 ;  /* 0x0000000000087941 */ /* 0x000fea0003800000 */
.L_x_8188:
[----:B---3--:R-:W3:Y:S01]  /*1a870*/  LDL.LU R0, [R1+0x64] ;  /* 0x0000640001007983 */ /* 0x008ee20000300800 */
[----:B------:R-:W-:Y:S01]  /*1a880*/  BSSY B0, `(.L_x_8315) ;  /* 0x000000b000007945 */ /* 0x000fe20003800000 */
[----:B0---4-:R-:W0:Y:S01]  /*1a890*/  S2R R5, SR_CgaCtaId ;  /* 0x0000000000057919 */ /* 0x011e220000008800 */
        /* <DEDUP_REMOVED lines=9> */
.L_x_8389:
[----:B------:R-:W-:Y:S05]  /*1a930*/  BSYNC B0 ;  /* 0x0000000000007941 */ /* 0x000fea0003800000 */
.L_x_8315:
[----:B------:R-:W-:-:S03]  /*1a940*/  UMOV UR4, 0xffffffff ;  /* 0xffffffff00047882 */ /* 0x000fc60000000000 */
[----:B------:R-:W-:Y:S05]  /*1a950*/  BRA.DIV UR4, `(.L_x_8317) ;  /* 0x0000002604687947 */ /* 0x000fea000b800000 */
[----:B------:R-:W1:Y:S02]  /*1a960*/  S2R R2, SR_TID.X ;  /* 0x0000000000027919 */ /* 0x000e640000002100 */
[----:B-1----:R-:W-:-:S04]  /*1a970*/  SHF.R.U32.HI R2, RZ, 0x5, R2 ;  /* 0x00000005ff027819 */ /* 0x002fc80000011602 */
[----:B------:R-:W-:-:S05]  /*1a980*/  LOP3.LUT R2, R2, 0x3, RZ, 0xc0, !PT ;  /* 0x0000000302027812 */ /* 0x000fca00078ec0ff */
[----:B------:R1:W2:Y:S02]  /*1a990*/  SHFL.IDX PT, R14, R2, RZ, 0x1f ;  /* 0x00001fff020e7589 */ /* 0x0002a400000e0000 */
.L_x_8392:
[----:B--2---:R-:W-:Y:S01]  /*1a9a0*/  ISETP.NE.AND P0, PT, R14, RZ, PT ;  /* 0x000000ff0e00720c */ /* 0x004fe20003f05270 */
[----:B------:R-:W-:-:S12]  /*1a9b0*/  BSSY B0, `(.L_x_8318) ;  /* 0x0000027000007945 */ /* 0x000fd80003800000 */
[----:B------:R-:W-:Y:S05]  /*1a9c0*/  @P0 BRA `(.L_x_8319) ;  /* 0x0000000000940947 */ /* 0x000fea0003800000 */
[----:B------:R-:W-:-:S03]  /*1a9d0*/  UMOV UR4, 0xffffffff ;  /* 0xffffffff00047882 */ /* 0x000fc60000000000 */
[----:B------:R-:W-:Y:S05]  /*1a9e0*/  BRA.DIV UR4, `(.L_x_8320) ;  /* 0x0000002604787947 */ /* 0x000fea000b800000 */
[----:B------:R-:W-:-:S13]  /*1a9f0*/  ELECT P6, URZ, PT ;  /* 0x00000000003f782f */ /* 0x000fda00038c0000 */
.L_x_8395:
[----:B------:R-:W-:Y:S05]  /*1aa00*/  @!P6 BRA `(.L_x_8319) ;  /* 0x000000000084e947 */ /* 0x000fea0003800000 */
[----:B------:R-:W-:-:S06]  /*1aa10*/  ULOP3.LUT UR4, UR36, 0x2, URZ, 0xfc, !UPT ;  /* 0x0000000224047892 */ /* 0x000fcc000f8efc3f */
[----:B-1----:R-:W-:-:S05]  /*1aa20*/  IMAD.U32 R2, RZ, RZ, UR4 ;  /* 0x00000004ff027e24 */ /* 0x002fca000f8e00ff */
[----:B------:R-:W-:-:S13]  /*1aa30*/  ISETP.NE.AND P2, PT, R2, 0x3, PT ;  /* 0x000000030200780c */ /* 0x000fda0003f45270 */
[----:B------:R-:W-:Y:S05]  /*1aa40*/  @!P2 BRA `(.L_x_8321) ;  /* 0x000000000004a947 */ /* 0x000fea0003800000 */
[----:B------:R-:W-:Y:S01]  /*1aa50*/  BPT.TRAP 0x1 ;  /* 0x000000040000795c */ /* 0x000fe20000300000 */
.L_x_8321:
        /* <DEDUP_REMOVED lines=14> */
.L_x_8396:
[----:B------:R-:W1:Y:S02]  /*1ab40*/  SYNCS.PHASECHK.TRANS64.TRYWAIT P0, [R7+URZ], R2 ;  /* 0x00000002070075a7 */ /* 0x000e64000800017f */
[----:B-1----:R-:W-:Y:S05]  /*1ab50*/  @!P0 BRA `(.L_x_8323) ;  /* 0x0000002400508947 */ /* 0x002fea0003800000 */
.L_x_8397:
[----:B------:R-:W-:Y:S05]  /*1ab60*/  @!P2 BRA `(.L_x_8324) ;  /* 0x000000000004a947 */ /* 0x000fea0003800000 */
[----:B------:R-:W-:Y:S01]  /*1ab70*/  BPT.TRAP 0x1 ;  /* 0x000000040000795c */ /* 0x000fe20000300000 */
.L_x_8324:
[----:B------:R-:W2:Y:S01]  /*1ab80*/  LDL.LU R4, [R1+0x10] ;  /* 0x0000100001047983 */ /* 0x000ea20000300800 */
[----:B------:R-:W-:-:S04]  /*1ab90*/  VIADD R0, R0, 0x38860 ;  /* 0x0003886000007836 */ /* 0x000fc80000000000 */
[----:B--2---:R-:W-:-:S04]  /*1aba0*/  IMAD R4, R4, 0x8, R0 ;  /* 0x0000000804047824 */ /* 0x004fc800078e0200 */
[----:B------:R-:W2:Y:S02]  /*1abb0*/  SYNCS.PHASECHK.TRANS64.TRYWAIT P0, [R4+URZ], R5 ;  /* 0x00000005040075a7 */ /* 0x000ea4000800017f */
[----:B--2---:R-:W-:Y:S05]  /*1abc0*/  @!P0 BRA `(.L_x_8325) ;  /* 0x0000002400488947 */ /* 0x004fea0003800000 */
.L_x_8398:
[----:B------:R-:W-:-:S07]  /*1abd0*/  IMAD R3, R3, 0x8, R0 ;  /* 0x0000000803037824 */ /* 0x000fce00078e0200 */
.L_x_8326:
[----:B---3--:R3:W4:Y:S02]  /*1abe0*/  SYNCS.PHASECHK.TRANS64.TRYWAIT P0, [R3+URZ], R2 ;  /* 0x00000002030075a7 */ /* 0x008724000800017f */
[----:B----4-:R-:W-:Y:S05]  /*1abf0*/  @!P0 NANOSLEEP.SYNCS 0x989680 ;  /* 0x009896800000895d */ /* 0x010fea0003900000 */
[----:B------:R-:W4:Y:S02]  /*1ac00*/  @!P0 SYNCS.PHASECHK.TRANS64 P0, [R3+URZ], R2 ;  /* 0x00000002030085a7 */ /* 0x000f24000800007f */
[----:B----4-:R-:W-:Y:S05]  /*1ac10*/  @!P0 BRA `(.L_x_8326) ;  /* 0xfffffffc00f08947 */ /* 0x010fea000383ffff */
.L_x_8319:
[----:B------:R-:W-:Y:S05]  /*1ac20*/  BSYNC B0 ;  /* 0x0000000000007941 */ /* 0x000fea0003800000 */
.L_x_8318:
[----:B------:R-:W-:Y:S05]  /*1ac30*/  EXIT ;  /* 0x000000000000794d */ /* 0x000fea0003800000 */
.L_x_8133:
[----:B0-----:R0:W1:Y:S02]  /*1ac40*/  SYNCS.PHASECHK.TRANS64.TRYWAIT P1, [R16+URZ+0x38800], R5 ;  /* 0x03880005100075a7 */ /* 0x001064000802017f */
[----:B-1----:R-:W-:Y:S05]  /*1ac50*/  @!P1 NANOSLEEP.SYNCS 0x989680 ;  /* 0x009896800000995d */ /* 0x002fea0003900000 */
[----:B------:R-:W1:Y:S02]  /*1ac60*/  @!P1 SYNCS.PHASECHK.TRANS64 P1, [R16+URZ+0x38800], R5 ;  /* 0x03880005100095a7 */ /* 0x000e64000802007f */
[----:B-1----:R-:W-:Y:S05]  /*1ac70*/  @!P1 BRA `(.L_x_8133) ;  /* 0xfffffffc00f09947 */ /* 0x002fea000383ffff */
[----:B------:R-:W-:Y:S05]  /*1ac80*/  BRA `(.L_x_8327) ;  /* 0xfffffe9400547947 */ /* 0x000fea000383ffff */
.L_x_8137:
[----:B--2---:R2:W3:Y:S02]  /*1ac90*/  SYNCS.PHASECHK.TRANS64.TRYWAIT P1, [R9+URZ+0x38830], R6 ;  /* 0x03883006090075a7 */ /* 0x0044e4000802017f */
[----:B---3--:R-:W-:Y:S05]  /*1aca0*/  @!P1 NANOSLEEP.SYNCS 0x989680 ;  /* 0x009896800000995d */ /* 0x008fea0003900000 */
[----:B------:R-:W3:Y:S02]  /*1acb0*/  @!P1 SYNCS.PHASECHK.TRANS64 P1, [R9+URZ+0x38830], R6 ;  /* 0x03883006090095a7 */ /* 0x000ee4000802007f */
[----:B---3--:R-:W-:Y:S05]  /*1acc0*/  @!P1 BRA `(.L_x_8137) ;  /* 0xfffffffc00f09947 */ /* 0x008fea000383ffff */
[----:B------:R-:W-:Y:S05]  /*1acd0*/  BRA `(.L_x_8136) ;  /* 0xfffffe9400787947 */ /* 0x000fea000383ffff */
.L_x_8138:
[----:B---3--:R3:W4:Y:S02]  /*1ace0*/  SYNCS.PHASECHK.TRANS64.TRYWAIT P1, [R16+URZ+0x38810], R5 ;  /* 0x03881005100075a7 */ /* 0x008724000802017f */
[----:B----4-:R-:W-:Y:S05]  /*1acf0*/  @!P1 NANOSLEEP.SYNCS 0x989680 ;  /* 0x009896800000995d */ /* 0x010fea0003900000 */
[----:B------:R-:W4:Y:S02]  /*1ad00*/  @!P1 SYNCS.PHASECHK.TRANS64 P1, [R16+URZ+0x38810], R5 ;  /* 0x03881005100095a7 */ /* 0x000f24000802007f */
[----:B----4-:R-:W-:Y:S05]  /*1ad10*/  @!P1 BRA `(.L_x_8138) ;  /* 0xfffffffc00f09947 */ /* 0x010fea000383ffff */
[----:B------:R-:W-:Y:S05]  /*1ad20*/  BRA `(.L_x_8328) ;  /* 0xfffffe9800047947 */ /* 0x000fea000383ffff */
.L_x_8142:
[----:B0-----:R0:W3:Y:S02]  /*1ad30*/  SYNCS.PHASECHK.TRANS64.TRYWAIT P1, [R9+URZ+0x38850], R6 ;  /* 0x03885006090075a7 */ /* 0x0010e4000802017f */
[----:B---3--:R-:W-:Y:S05]  /*1ad40*/  @!P1 NANOSLEEP.SYNCS 0x989680 ;  /* 0x009896800000995d */ /* 0x008fea0003900000 */
[----:B------:R-:W3:Y:S02]  /*1ad50*/  @!P1 SYNCS.PHASECHK.TRANS64 P1, [R9+URZ+0x38850], R6 ;  /* 0x03885006090095a7 */ /* 0x000ee4000802007f */
[----:B---3--:R-:W-:Y:S05]  /*1ad60*/  @!P1 BRA `(.L_x_8142) ;  /* 0xfffffffc00f09947 */ /* 0x008fea000383ffff */
[----:B------:R-:W-:Y:S05]  /*1ad70*/  BRA `(.L_x_8141) ;  /* 0xfffffe9800347947 */ /* 0x000fea000383ffff */
.L_x_8147:
[----:B-1----:R1:W2:Y:S02]  /*1ad80*/  SYNCS.PHASECHK.TRANS64.TRYWAIT P3, [R9+URZ+0x38830], R5 ;  /* 0x03883005090075a7 */ /* 0x0022a4000806017f */
[----:B--2---:R-:W-:Y:S05]  /*1ad90*/  @!P3 NANOSLEEP.SYNCS 0x989680 ;  /* 0x009896800000b95d */ /* 0x004fea0003900000 */
[----:B------:R-:W2:Y:S02]  /*1ada0*/  @!P3 SYNCS.PHASECHK.TRANS64 P3, [R9+URZ+0x38830], R5 ;  /* 0x038830050900b5a7 */ /* 0x000ea4000806007f */
[----:B--2---:R-:W-:Y:S05]  /*1adb0*/  @!P3 BRA `(.L_x_8147) ;  /* 0xfffffffc00f0b947 */ /* 0x004fea000383ffff */
[----:B------:R-:W-:Y:S05]  /*1adc0*/  BRA `(.L_x_8146) ;  /* 0xfffffec000407947 */ /* 0x000fea000383ffff */
.L_x_8151:
[----:B---3--:R3:W4:Y:S02]  /*1add0*/  SYNCS.PHASECHK.TRANS64.TRYWAIT P3, [R9+URZ+0x38850], R5 ;  /* 0x03885005090075a7 */ /* 0x008724000806017f */
[----:B----4-:R-:W-:Y:S05]  /*1ade0*/  @!P3 NANOSLEEP.SYNCS 0x989680 ;  /* 0x009896800000b95d */ /* 0x010fea0003900000 */
[----:B------:R-:W4:Y:S02]  /*1adf0*/  @!P3 SYNCS.PHASECHK.TRANS64 P3, [R9+URZ+0x38850], R5 ;  /* 0x038850050900b5a7 */ /* 0x000f24000806007f */
[----:B----4-:R-:W-:Y:S05]  /*1ae00*/  @!P3 BRA `(.L_x_8151) ;  /* 0xfffffffc00f0b947 */ /* 0x010fea000383ffff */
[----:B------:R-:W-:Y:S05]  /*1ae10*/  BRA `(.L_x_8150) ;  /* 0xfffffec0009c7947 */ /* 0x000fea000383ffff */
.L_x_8157:
[----:B-1----:R1:W2:Y:S02]  /*1ae20*/  SYNCS.PHASECHK.TRANS64.TRYWAIT P1, [R9+URZ+0x38830], R5 ;  /* 0x03883005090075a7 */ /* 0x0022a4000802017f */
[----:B--2---:R-:W-:Y:S05]  /*1ae30*/  @!P1 NANOSLEEP.SYNCS 0x989680 ;  /* 0x009896800000995d */ /* 0x004fea0003900000 */
[----:B------:R-:W2:Y:S02]  /*1ae40*/  @!P1 SYNCS.PHASECHK.TRANS64 P1, [R9+URZ+0x38830], R5 ;  /* 0x03883005090095a7 */ /* 0x000ea4000802007f */
[----:B--2---:R-:W-:Y:S05]  /*1ae50*/  @!P1 BRA `(.L_x_8157) ;  /* 0xfffffffc00f09947 */ /* 0x004fea000383ffff */
[----:B------:R-:W-:Y:S05]  /*1ae60*/  BRA `(.L_x_8156) ;  /* 0xfffffef000b07947 */ /* 0x000fea000383ffff */
.L_x_8161:
[----:B---3--:R3:W4:Y:S02]  /*1ae70*/  SYNCS.PHASECHK.TRANS64.TRYWAIT P1, [R9+URZ+0x38850], R5 ;  /* 0x03885005090075a7 */ /* 0x008724000802017f */
[----:B----4-:R-:W-:Y:S05]  /*1ae80*/  @!P1 NANOSLEEP.SYNCS 0x989680 ;  /* 0x009896800000995d */ /* 0x010fea0003900000 */
[----:B------:R-:W4:Y:S02]  /*1ae90*/  @!P1 SYNCS.PHASECHK.TRANS64 P1, [R9+URZ+0x38850], R5 ;  /* 0x03885005090095a7 */ /* 0x000f24000802007f */
[----:B----4-:R-:W-:Y:S05]  /*1aea0*/  @!P1 BRA `(.L_x_8161) ;  /* 0xfffffffc00f09947 */ /* 0x010fea000383ffff */
[----:B------:R-:W-:Y:S05]  /*1aeb0*/  BRA `(.L_x_8160) ;  /* 0xfffffef4000c7947 */ /* 0x000fea000383ffff */
.L_x_8202:
        /* <DEDUP_REMOVED lines=11> */
.L_x_8330:
[----:B------:R-:W-:Y:S05]  /*1af70*/  BSYNC B0 ;  /* 0x0000000000007941 */ /* 0x000fea0003800000 */
.L_x_8329:
[----:B------:R-:W-:Y:S05]  /*1af80*/  BRA `(.L_x_8331) ;  /* 0xffffff9000807947 */ /* 0x000fea000383ffff */
.L_x_8204:
[----:B------:R-:W-:Y:S01]  /*1af90*/  BSSY B0, `(.L_x_8332) ;  /* 0x0000006000007945 */ /* 0x000fe20003800000 */
[----:B------:R-:W-:-:S07]  /*1afa0*/  IMAD.MOV.U32 R15, RZ, RZ, -0x1 ;  /* 0xffffffffff0f7424 */ /* 0x000fce00078e00ff */
[----:B0-2---:R-:W-:Y:S05]  /*1afb0*/  WARPSYNC.COLLECTIVE R15, `(.L_x_8333) ;  /* 0x000000000f0c7348 */ /* 0x005fea0003c00000 */
[----:B------:R-:W-:Y:S02]  /*1afc0*/  ELECT P6, UR62, PT ;  /* 0x00000000003e782f */ /* 0x000fe400038c0000 */
[----:B------:R-:W-:Y:S01]  /*1afd0*/  MOV R14, UR62 ;  /* 0x0000003e000e7c02 */ /* 0x000fe20008000f00 */
[----:B0-2---:R-:W-:Y:S10]  /*1afe0*/  ENDCOLLECTIVE ;  /* 0x000000000000791b */ /* 0x005ff40003800000 */
.L_x_8333:
[----:B------:R-:W-:Y:S05]  /*1aff0*/  BSYNC B0 ;  /* 0x0000000000007941 */ /* 0x000fea0003800000 */
.L_x_8332:
[----:B------:R-:W-:Y:S05]  /*1b000*/  BRA `(.L_x_8334) ;  /* 0xffffff9000847947 */ /* 0x000fea000383ffff */
.L_x_8206:
[----:B-1----:R1:W3:Y:S02]  /*1b010*/  SYNCS.PHASECHK.TRANS64.TRYWAIT P0, [R0+URZ+0x38840], R2 ;  /* 0x03884002000075a7 */ /* 0x0022e4000800017f */
[----:B---3--:R-:W-:Y:S05]  /*1b020*/  @!P0 NANOSLEEP.SYNCS 0x989680 ;  /* 0x009896800000895d */ /* 0x008fea0003900000 */
[----:B------:R-:W3:Y:S02]  /*1b030*/  @!P0 SYNCS.PHASECHK.TRANS64 P0, [R0+URZ+0x38840], R2 ;  /* 0x03884002000085a7 */ /* 0x000ee4000800007f */
[----:B---3--:R-:W-:Y:S05]  /*1b040*/  @!P0 BRA `(.L_x_8206) ;  /* 0xfffffffc00f08947 */ /* 0x008fea000383ffff */
[----:B------:R-:W-:Y:S05]  /*1b050*/  BRA `(.L_x_8335) ;  /* 0xffffff9000e87947 */ /* 0x000fea000383ffff */
.L_x_8210:
        /* <DEDUP_REMOVED lines=9> */
.L_x_8336:
[----:B------:R-:W-:Y:S02]  /*1b0f0*/  IMAD.MOV.U32 R13, RZ, RZ, R3 ;  /* 0x000000ffff0d7224 */ /* 0x000fe400078e0003 */
[----:B------:R-:W-:Y:S01]  /*1b100*/  IMAD.MOV.U32 R4, RZ, RZ, R14 ;  /* 0x000000ffff047224 */ /* 0x000fe200078e000e */
[----:B------:R-:W-:-:S07]  /*1b110*/  LOP3.LUT R6, R6, 0x7f, RZ, 0xc0, !PT ;  /* 0x0000007f06067812 */ /* 0x000fce00078ec0ff */
[----:B------:R-:W-:Y:S05]  /*1b120*/  WARPSYNC.COLLECTIVE R15, `(.L_x_8337) ;  /* 0x000000000f087348 */ /* 0x000fea0003c00000 */
[----:B------:R0:W1:Y:S02]  /*1b130*/  SHFL.IDX P6, R14, R13, R12, R11 ;  /* 0x0000000c0d0e7389 */ /* 0x00006400000c000b */
[----:B01----:R-:W-:Y:S01]  /*1b140*/  ENDCOLLECTIVE ;  /* 0x000000000000791b */ /* 0x003fe20003800000 */
.L_x_8337:
        /* <DEDUP_REMOVED lines=9> */
.L_x_8338:
[----:B------:R-:W-:Y:S02]  /*1b1e0*/  IMAD.MOV.U32 R13, RZ, RZ, R3 ;  /* 0x000000ffff0d7224 */ /* 0x000fe400078e0003 */
[----:B------:R-:W-:-:S07]  /*1b1f0*/  IMAD.MOV.U32 R6, RZ, RZ, R14 ;  /* 0x000000ffff067224 */ /* 0x000fce00078e000e */
[----:B------:R-:W-:Y:S05]  /*1b200*/  WARPSYNC.COLLECTIVE R15, `(.L_x_8339) ;  /* 0x000000000f087348 */ /* 0x000fea0003c00000 */
[----:B------:R0:W1:Y:S02]  /*1b210*/  SHFL.IDX P6, R14, R13, R12, R11 ;  /* 0x0000000c0d0e7389 */ /* 0x00006400000c000b */
[----:B01----:R-:W-:Y:S01]  /*1b220*/  ENDCOLLECTIVE ;  /* 0x000000000000791b */ /* 0x003fe20003800000 */
.L_x_8339:
        /* <DEDUP_REMOVED lines=22> */
.L_x_8340:
        /* <DEDUP_REMOVED lines=10> */
.L_x_8341:
        /* <DEDUP_REMOVED lines=11> */
.L_x_8342:
        /* <DEDUP_REMOVED lines=14> */
.L_x_8343:
[----:B------:R-:W-:Y:S01]  /*1b5c0*/  IMAD.MOV.U32 R3, RZ, RZ, R14 ;  /* 0x000000ffff037224 */ /* 0x000fe200078e000e */
[----:B------:R-:W-:Y:S06]  /*1b5d0*/  BRA `(.L_x_8344) ;  /* 0xffffff9800247947 */ /* 0x000fec000383ffff */
.L_x_8214:
        /* <DEDUP_REMOVED lines=26> */
.L_x_8346:
[----:B------:R-:W-:Y:S05]  /*1b780*/  BSYNC B0 ;  /* 0x0000000000007941 */ /* 0x000fea0003800000 */
.L_x_8345:
        /* <DEDUP_REMOVED lines=13> */
.L_x_8347:
        /* <DEDUP_REMOVED lines=41> */
.L_x_8348:
        /* <DEDUP_REMOVED lines=16> */
.L_x_8349:
        /* <DEDUP_REMOVED lines=29> */
.L_x_8350:
        /* <DEDUP_REMOVED lines=12> */
.L_x_8351:
        /* <DEDUP_REMOVED lines=34> */
.L_x_8352:
[----:B------:R-:W-:Y:S02]  /*1c0a0*/  IMAD.MOV.U32 R13, RZ, RZ, R0 ;  /* 0x000000ffff0d7224 */ /* 0x000fe400078e0000 */
[----:B------:R-:W-:-:S07]  /*1c0b0*/  IMAD.MOV.U32 R4, RZ, RZ, R14 ;  /* 0x000000ffff047224 */ /* 0x000fce00078e000e */
[----:B------:R-:W-:Y:S05]  /*1c0c0*/  WARPSYNC.COLLECTIVE R15, `(.L_x_8353) ;  /* 0x000000000f087348 */ /* 0x000fea0003c00000 */
[----:B------:R0:W1:Y:S02]  /*1c0d0*/  SHFL.IDX P6, R14, R13, R12, R11 ;  /* 0x0000000c0d0e7389 */ /* 0x00006400000c000b */
[----:B01----:R-:W-:Y:S01]  /*1c0e0*/  ENDCOLLECTIVE ;  /* 0x000000000000791b */ /* 0x003fe20003800000 */
.L_x_8353:
[----:B------:R-:W-:Y:S01]  /*1c0f0*/  IMAD.MOV.U32 R0, RZ, RZ, R14 ;  /* 0x000000ffff007224 */ /* 0x000fe200078e000e */
[----:B------:R-:W-:Y:S06]  /*1c100*/  BRA `(.L_x_8354) ;  /* 0xffffff9800fc7947 */ /* 0x000fec000383ffff */
.L_x_8219:
[----:B0-----:R0:W2:Y:S02]  /*1c110*/  SYNCS.PHASECHK.TRANS64.TRYWAIT P0, [R18+URZ+0x38820], R0 ;  /* 0x03882000120075a7 */ /* 0x0010a4000800017f */
[----:B--2---:R-:W-:Y:S05]  /*1c120*/  @!P0 NANOSLEEP.SYNCS 0x989680 ;  /* 0x009896800000895d */ /* 0x004fea0003900000 */
[----:B------:R-:W2:Y:S02]  /*1c130*/  @!P0 SYNCS.PHASECHK.TRANS64 P0, [R18+URZ+0x38820], R0 ;  /* 0x03882000120085a7 */ /* 0x000ea4000800007f */
[----:B--2---:R-:W-:Y:S05]  /*1c140*/  @!P0 BRA `(.L_x_8219) ;  /* 0xfffffffc00f08947 */ /* 0x004fea000383ffff */
[----:B------:R-:W-:Y:S05]  /*1c150*/  BRA `(.L_x_8355) ;  /* 0xffffff9c00b47947 */ /* 0x000fea000383ffff */
.L_x_8223:
[----:B0-----:R0:W1:Y:S02]  /*1c160*/  SYNCS.PHASECHK.TRANS64.TRYWAIT P0, [R0+URZ+0x38860], R2 ;  /* 0x03886002000075a7 */ /* 0x001064000800017f */
[----:B-1----:R-:W-:Y:S05]  /*1c170*/  @!P0 NANOSLEEP.SYNCS 0x989680 ;  /* 0x009896800000895d */ /* 0x002fea0003900000 */
[----:B------:R-:W1:Y:S02]  /*1c180*/  @!P0 SYNCS.PHASECHK.TRANS64 P0, [R0+URZ+0x38860], R2 ;  /* 0x03886002000085a7 */ /* 0x000e64000800007f */
[----:B-1----:R-:W-:Y:S05]  /*1c190*/  @!P0 BRA `(.L_x_8223) ;  /* 0xfffffffc00f08947 */ /* 0x002fea000383ffff */
[----:B------:R-:W-:Y:S05]  /*1c1a0*/  BRA `(.L_x_8356) ;  /* 0xffffff9c00d87947 */ /* 0x000fea000383ffff */
.L_x_8242:
[----:B--2---:R2:W3:Y:S02]  /*1c1b0*/  SYNCS.PHASECHK.TRANS64.TRYWAIT P0, [R3+URZ+0x38840], R2 ;  /* 0x03884002030075a7 */ /* 0x0044e4000800017f */
[----:B---3--:R-:W-:Y:S05]  /*1c1c0*/  @!P0 NANOSLEEP.SYNCS 0x989680 ;  /* 0x009896800000895d */ /* 0x008fea0003900000 */
[----:B------:R-:W3:Y:S02]  /*1c1d0*/  @!P0 SYNCS.PHASECHK.TRANS64 P0, [R3+URZ+0x38840], R2 ;  /* 0x03884002030085a7 */ /* 0x000ee4000800007f */
[----:B---3--:R-:W-:Y:S05]  /*1c1e0*/  @!P0 BRA `(.L_x_8242) ;  /* 0xfffffffc00f08947 */ /* 0x008fea000383ffff */
[----:B------:R-:W-:Y:S05]  /*1c1f0*/  BRA `(.L_x_8357) ;  /* 0xffffffa800f07947 */ /* 0x000fea000383ffff */
.L_x_8247:
[----:B0-----:R0:W1:Y:S02]  /*1c200*/  SYNCS.PHASECHK.TRANS64.TRYWAIT P0, [R3+URZ+0x38860], R2 ;  /* 0x03886002030075a7 */ /* 0x001064000800017f */
[----:B-1----:R-:W-:Y:S05]  /*1c210*/  @!P0 NANOSLEEP.SYNCS 0x989680 ;  /* 0x009896800000895d */ /* 0x002fea0003900000 */
[----:B------:R-:W1:Y:S02]  /*1c220*/  @!P0 SYNCS.PHASECHK.TRANS64 P0, [R3+URZ+0x38860], R2 ;  /* 0x03886002030085a7 */ /* 0x000e64000800007f */
[----:B-1----:R-:W-:Y:S05]  /*1c230*/  @!P0 BRA `(.L_x_8247) ;  /* 0xfffffffc00f08947 */ /* 0x002fea000383ffff */
[----:B------:R-:W-:Y:S05]  /*1c240*/  BRA `(.L_x_8358) ;  /* 0xffffffac00707947 */ /* 0x000fea000383ffff */
.L_x_8262:
[----:B-1----:R1:W2:Y:S02]  /*1c250*/  SYNCS.PHASECHK.TRANS64.TRYWAIT P0, [R4+URZ+0x38840], R2 ;  /* 0x03884002040075a7 */ /* 0x0022a4000800017f */
[----:B--2---:R-:W-:Y:S05]  /*1c260*/  @!P0 NANOSLEEP.SYNCS 0x989680 ;  /* 0x009896800000895d */ /* 0x004fea0003900000 */
[----:B------:R-:W2:Y:S02]  /*1c270*/  @!P0 SYNCS.PHASECHK.TRANS64 P0, [R4+URZ+0x38840], R2 ;  /* 0x03884002040085a7 */ /* 0x000ea4000800007f */
[----:B--2---:R-:W-:Y:S05]  /*1c280*/  @!P0 BRA `(.L_x_8262) ;  /* 0xfffffffc00f08947 */ /* 0x004fea000383ffff */
[----:B------:R-:W-:Y:S05]  /*1c290*/  BRA `(.L_x_8359) ;  /* 0xffffffb800507947 */ /* 0x000fea000383ffff */
.L_x_8267:
[----:B0-----:R0:W2:Y:S02]  /*1c2a0*/  SYNCS.PHASECHK.TRANS64.TRYWAIT P0, [R4+URZ+0x38860], R2 ;  /* 0x03886002040075a7 */ /* 0x0010a4000800017f */
[----:B--2---:R-:W-:Y:S05]  /*1c2b0*/  @!P0 NANOSLEEP.SYNCS 0x989680 ;  /* 0x009896800000895d */ /* 0x004fea0003900000 */
[----:B------:R-:W2:Y:S02]  /*1c2c0*/  @!P0 SYNCS.PHASECHK.TRANS64 P0, [R4+URZ+0x38860], R2 ;  /* 0x03886002040085a7 */ /* 0x000ea4000800007f */
[----:B--2---:R-:W-:Y:S05]  /*1c2d0*/  @!P0 BRA `(.L_x_8267) ;  /* 0xfffffffc00f08947 */ /* 0x004fea000383ffff */
[----:B------:R-:W-:Y:S05]  /*1c2e0*/  BRA `(.L_x_8360) ;  /* 0xffffffb800cc7947 */ /* 0x000fea000383ffff */
.L_x_8282:
[----:B-1----:R1:W2:Y:S02]  /*1c2f0*/  SYNCS.PHASECHK.TRANS64.TRYWAIT P0, [R4+URZ+0x38840], R2 ;  /* 0x03884002040075a7 */ /* 0x0022a4000800017f */
[----:B--2---:R-:W-:Y:S05]  /*1c300*/  @!P0 NANOSLEEP.SYNCS 0x989680 ;  /* 0x009896800000895d */ /* 0x004fea0003900000 */
[----:B------:R-:W2:Y:S02]  /*1c310*/  @!P0 SYNCS.PHASECHK.TRANS64 P0, [R4+URZ+0x38840], R2 ;  /* 0x03884002040085a7 */ /* 0x000ea4000800007f */
[----:B--2---:R-:W-:Y:S05]  /*1c320*/  @!P0 BRA `(.L_x_8282) ;  /* 0xfffffffc00f08947 */ /* 0x004fea000383ffff */
[----:B------:R-:W-:Y:S05]  /*1c330*/  BRA `(.L_x_8361) ;  /* 0xffffffc4008c7947 */ /* 0x000fea000383ffff */
.L_x_8287:
[----:B0-----:R0:W2:Y:S02]  /*1c340*/  SYNCS.PHASECHK.TRANS64.TRYWAIT P0, [R4+URZ+0x38860], R2 ;  /* 0x03886002040075a7 */ /* 0x0010a4000800017f */
[----:B--2---:R-:W-:Y:S05]  /*1c350*/  @!P0 NANOSLEEP.SYNCS 0x989680 ;  /* 0x009896800000895d */ /* 0x004fea0003900000 */
[----:B------:R-:W2:Y:S02]  /*1c360*/  @!P0 SYNCS.PHASECHK.TRANS64 P0, [R4+URZ+0x38860], R2 ;  /* 0x03886002040085a7 */ /* 0x000ea4000800007f */
[----:B--2---:R-:W-:Y:S05]  /*1c370*/  @!P0 BRA `(.L_x_8287) ;  /* 0xfffffffc00f08947 */ /* 0x004fea000383ffff */
[----:B------:R-:W-:Y:S05]  /*1c380*/  BRA `(.L_x_8362) ;  /* 0xffffffc8000c7947 */ /* 0x000fea000383ffff */
.L_x_8303:
[----:B-1----:R-:W4:Y:S01]  /*1c390*/  LDL R3, [R1] ;  /* 0x0000000001037983 */ /* 0x002f220000100800 */
        /* <DEDUP_REMOVED lines=8> */
.L_x_8364:
[----:B------:R-:W-:Y:S05]  /*1c420*/  BSYNC B0 ;  /* 0x0000000000007941 */ /* 0x000fea0003800000 */
.L_x_8363:
        /* <DEDUP_REMOVED lines=9> */
.L_x_8365:
        /* <DEDUP_REMOVED lines=25> */
.L_x_8366:
        /* <DEDUP_REMOVED lines=8> */
.L_x_8367:
        /* <DEDUP_REMOVED lines=8> */
.L_x_8368:
        /* <DEDUP_REMOVED lines=8> */
.L_x_8369:
        /* <DEDUP_REMOVED lines=8> */
.L_x_8370:
        /* <DEDUP_REMOVED lines=9> */
.L_x_8371:
[----:B------:R-:W-:Y:S01]  /*1c8e0*/  IMAD.MOV.U32 R10, RZ, RZ, R14 ;  /* 0x000000ffff0a7224 */ /* 0x000fe200078e000e */
[----:B------:R-:W-:Y:S06]  /*1c8f0*/  BRA `(.L_x_8372) ;  /* 0xffffffd0004c7947 */ /* 0x000fec000383ffff */
.L_x_8306:
        /* <DEDUP_REMOVED lines=8> */
.L_x_8374:
[----:B------:R-:W-:Y:S05]  /*1c980*/  BSYNC B0 ;  /* 0x0000000000007941 */ /* 0x000fea0003800000 */
.L_x_8373:
        /* <DEDUP_REMOVED lines=10> */
.L_x_8375:
        /* <DEDUP_REMOVED lines=8> */
.L_x_8376:
        /* <DEDUP_REMOVED lines=8> */
.L_x_8377:
        /* <DEDUP_REMOVED lines=8> */
.L_x_8378:
        /* <DEDUP_REMOVED lines=9> */
.L_x_8379:
[----:B------:R-:W-:Y:S01]  /*1cc40*/  IMAD.MOV.U32 R10, RZ, RZ, R14 ;  /* 0x000000ffff0a7224 */ /* 0x000fe200078e000e */
[----:B------:R-:W-:Y:S06]  /*1cc50*/  BRA `(.L_x_8380) ;  /* 0xffffffd000207947 */ /* 0x000fec000383ffff */
.L_x_8308:
[----:B------:R-:W-:Y:S01]  /*1cc60*/  BSSY B0, `(.L_x_8381) ;  /* 0x0000006000007945 */ /* 0x000fe20003800000 */
[----:B------:R-:W-:Y:S01]  /*1cc70*/  PLOP3.LUT P6, PT, P6, PT, PT, 0x8, 0x0 ;  /* 0x000000000000781c */ /* 0x000fe200037ce170 */
[----:B------:R-:W-:-:S12]  /*1cc80*/  IMAD.MOV.U32 R15, RZ, RZ, -0x1 ;  /* 0xffffffffff0f7424 */ /* 0x000fd800078e00ff */
[----:B0-----:R-:W-:Y:S05]  /*1cc90*/  WARPSYNC.COLLECTIVE R15, `(.L_x_8382) ;  /* 0x000000000f087348 */ /* 0x001fea0003c00000 */
[----:B------:R-:W-:Y:S01]  /*1cca0*/  VOTE.ANY R14, PT, P6 ;  /* 0x00000000000e7806 */ /* 0x000fe200030e0100 */
[----:B0-----:R-:W-:Y:S06]  /*1ccb0*/  ENDCOLLECTIVE ;  /* 0x000000000000791b */ /* 0x001fec0003800000 */
.L_x_8382:
[----:B------:R-:W-:Y:S05]  /*1ccc0*/  BSYNC B0 ;  /* 0x0000000000007941 */ /* 0x000fea0003800000 */
.L_x_8381:
        /* <DEDUP_REMOVED lines=10> */
.L_x_8383:
[----:B------:R-:W-:Y:S02]  /*1cd70*/  IMAD.MOV.U32 R13, RZ, RZ, R7 ;  /* 0x000000ffff0d7224 */ /* 0x000fe400078e0007 */
[----:B------:R-:W-:-:S07]  /*1cd80*/  IMAD.MOV.U32 R4, RZ, RZ, R14 ;  /* 0x000000ffff047224 */ /* 0x000fce00078e000e */
[----:B------:R-:W-:Y:S05]  /*1cd90*/  WARPSYNC.COLLECTIVE R15, `(.L_x_8384) ;  /* 0x000000000f087348 */ /* 0x000fea0003c00000 */
[----:B------:R0:W1:Y:S02]  /*1cda0*/  SHFL.IDX P6, R14, R13, R12, R11 ;  /* 0x0000000c0d0e7389 */ /* 0x00006400000c000b */
[----:B01----:R-:W-:Y:S01]  /*1cdb0*/  ENDCOLLECTIVE ;  /* 0x000000000000791b */ /* 0x003fe20003800000 */
.L_x_8384:
[----:B------:R-:W-:Y:S02]  /*1cdc0*/  IMAD.MOV.U32 R7, RZ, RZ, R14 ;  /* 0x000000ffff077224 */ /* 0x000fe400078e000e */
[----:B------:R-:W-:-:S05]  /*1cdd0*/  IMAD.IADD R5, R9, 0x1, R16 ;  /* 0x0000000109057824 */ /* 0x000fca00078e0210 */
[----:B------:R0:W-:Y:S01]  /*1cde0*/  STL [R1+0xc], R5 ;  /* 0x00000c0501007387 */ /* 0x0001e20000100800 */
[----:B------:R-:W-:Y:S05]  /*1cdf0*/  BRA `(.L_x_8385) ;  /* 0xffffffd000007947 */ /* 0x000fea000383ffff */
.L_x_8310:
        /* <DEDUP_REMOVED lines=8> */
.L_x_8387:
[----:B------:R-:W-:Y:S05]  /*1ce80*/  BSYNC B0 ;  /* 0x0000000000007941 */ /* 0x000fea0003800000 */
.L_x_8386:
[----:B------:R-:W-:Y:S01]  /*1ce90*/  IMAD.MOV.U32 R2, RZ, RZ, R14 ;  /* 0x000000ffff027224 */ /* 0x000fe200078e000e */
[----:B------:R-:W-:Y:S06]  /*1cea0*/  BRA `(.L_x_8388) ;  /* 0xffffffcc00ec7947 */ /* 0x000fec000383ffff */
.L_x_8316:
[----:B0-----:R0:W1:Y:S02]  /*1ceb0*/  SYNCS.PHASECHK.TRANS64.TRYWAIT P0, [R0+URZ+0x38820], R3 ;  /* 0x03882003000075a7 */ /* 0x001064000800017f */
[----:B-1----:R-:W-:Y:S05]  /*1cec0*/  @!P0 NANOSLEEP.SYNCS 0x989680 ;  /* 0x009896800000895d */ /* 0x002fea0003900000 */
[----:B------:R-:W1:Y:S02]  /*1ced0*/  @!P0 SYNCS.PHASECHK.TRANS64 P0, [R0+URZ+0x38820], R3 ;  /* 0x03882003000085a7 */ /* 0x000e64000800007f */
[----:B-1----:R-:W-:Y:S05]  /*1cee0*/  @!P0 BRA `(.L_x_8316) ;  /* 0xfffffffc00f08947 */ /* 0x002fea000383ffff */
[----:B------:R-:W-:Y:S05]  /*1cef0*/  BRA `(.L_x_8389) ;  /* 0xffffffd8008c7947 */ /* 0x000fea000383ffff */
.L_x_8317:
        /* <DEDUP_REMOVED lines=11> */
.L_x_8391:
[----:B------:R-:W-:Y:S05]  /*1cfb0*/  BSYNC B0 ;  /* 0x0000000000007941 */ /* 0x000fea0003800000 */
.L_x_8390:
[----:B------:R-:W-:Y:S05]  /*1cfc0*/  BRA `(.L_x_8392) ;  /* 0xffffffd800747947 */ /* 0x000fea000383ffff */
.L_x_8320:
[----:B------:R-:W-:Y:S01]  /*1cfd0*/  BSSY B1, `(.L_x_8393) ;  /* 0x0000006000017945 */ /* 0x000fe20003800000 */
[----:B------:R-:W-:-:S07]  /*1cfe0*/  IMAD.MOV.U32 R15, RZ, RZ, -0x1 ;  /* 0xffffffffff0f7424 */ /* 0x000fce00078e00ff */
[----:B01----:R-:W-:Y:S05]  /*1cff0*/  WARPSYNC.COLLECTIVE R15, `(.L_x_8394) ;  /* 0x000000000f0c7348 */ /* 0x003fea0003c00000 */
[----:B------:R-:W-:Y:S02]  /*1d000*/  ELECT P6, UR62, PT ;  /* 0x00000000003e782f */ /* 0x000fe400038c0000 */
[----:B------:R-:W-:Y:S01]  /*1d010*/  MOV R14, UR62 ;  /* 0x0000003e000e7c02 */ /* 0x000fe20008000f00 */
[----:B01----:R-:W-:Y:S10]  /*1d020*/  ENDCOLLECTIVE ;  /* 0x000000000000791b */ /* 0x003ff40003800000 */
.L_x_8394:
[----:B------:R-:W-:Y:S05]  /*1d030*/  BSYNC B1 ;  /* 0x0000000000017941 */ /* 0x000fea0003800000 */
.L_x_8393:
[----:B------:R-:W-:Y:S05]  /*1d040*/  BRA `(.L_x_8395) ;  /* 0xffffffd8006c7947 */ /* 0x000fea000383ffff */
.L_x_8322:
[----:B0-----:R0:W1:Y:S02]  /*1d050*/  SYNCS.PHASECHK.TRANS64.TRYWAIT P0, [R6+URZ], R5 ;  /* 0x00000005060075a7 */ /* 0x001064000800017f */
[----:B-1----:R-:W-:Y:S05]  /*1d060*/  @!P0 NANOSLEEP.SYNCS 0x989680 ;  /* 0x009896800000895d */ /* 0x002fea0003900000 */
[----:B------:R-:W1:Y:S02]  /*1d070*/  @!P0 SYNCS.PHASECHK.TRANS64 P0, [R6+URZ], R5 ;  /* 0x00000005060085a7 */ /* 0x000e64000800007f */
[----:B-1----:R-:W-:Y:S05]  /*1d080*/  @!P0 BRA `(.L_x_8322) ;  /* 0xfffffffc00f08947 */ /* 0x002fea000383ffff */
[----:B------:R-:W-:Y:S05]  /*1d090*/  BRA `(.L_x_8396) ;  /* 0xffffffd800a87947 */ /* 0x000fea000383ffff */
.L_x_8323:
[----:B-1----:R1:W2:Y:S02]  /*1d0a0*/  SYNCS.PHASECHK.TRANS64.TRYWAIT P0, [R7+URZ], R2 ;  /* 0x00000002070075a7 */ /* 0x0022a4000800017f */
[----:B--2---:R-:W-:Y:S05]  /*1d0b0*/  @!P0 NANOSLEEP.SYNCS 0x989680 ;  /* 0x009896800000895d */ /* 0x004fea0003900000 */
[----:B------:R-:W2:Y:S02]  /*1d0c0*/  @!P0 SYNCS.PHASECHK.TRANS64 P0, [R7+URZ], R2 ;  /* 0x00000002070085a7 */ /* 0x000ea4000800007f */
[----:B--2---:R-:W-:Y:S05]  /*1d0d0*/  @!P0 BRA `(.L_x_8323) ;  /* 0xfffffffc00f08947 */ /* 0x004fea000383ffff */
[----:B------:R-:W-:Y:S05]  /*1d0e0*/  BRA `(.L_x_8397) ;  /* 0xffffffd8009c7947 */ /* 0x000fea000383ffff */
.L_x_8325:
[----:B--2---:R2:W3:Y:S02]  /*1d0f0*/  SYNCS.PHASECHK.TRANS64.TRYWAIT P0, [R4+URZ], R5 ;  /* 0x00000005040075a7 */ /* 0x0044e4000800017f */
[----:B---3--:R-:W-:Y:S05]  /*1d100*/  @!P0 NANOSLEEP.SYNCS 0x989680 ;  /* 0x009896800000895d */ /* 0x008fea0003900000 */
[----:B------:R-:W3:Y:S02]  /*1d110*/  @!P0 SYNCS.PHASECHK.TRANS64 P0, [R4+URZ], R5 ;  /* 0x00000005040085a7 */ /* 0x000ee4000800007f */
[----:B---3--:R-:W-:Y:S05]  /*1d120*/  @!P0 BRA `(.L_x_8325) ;  /* 0xfffffffc00f08947 */ /* 0x008fea000383ffff */
[----:B------:R-:W-:Y:S05]  /*1d130*/  BRA `(.L_x_8398) ;  /* 0xffffffd800a47947 */ /* 0x000fea000383ffff */
.L_x_8399:
        /* <DEDUP_REMOVED lines=12> */
.L_x_15012:


//--------------------- .text._ZN7cutlass13device_kernelIN5flash11enable_sm90INS1_16FlashAttnFwdSm90INS1_25CollectiveMainloopFwdSm90ILi2EN4cute5tupleIJNS5_1CILi1EEES8_S8_EEENS6_IJNS7_ILi64EEESA_SA_EEELi512ENS_6half_tEfNS_4arch4Sm90ELb1ELb0ELb0ELb1ELb0ELb1ELb1ELb0ELb0ELb1ELb1ELb0EEENS1_21CollectiveEpilogueFwdINS6_IJSA_NS7_ILi512EEESA_EEES9_SC_SE_Li256ELb1ELb1ELb1ELb0EEENS1_36VarlenDynamicPersistentTileSchedulerILi64ELi64ELi256ELi128ELb1ELb1ELb1ELb1ELb1ELb1EEEEEEEEEvNT_6ParamsE --------------------------
	.section	.text._ZN7cutlass13device_kernelIN5flash11enable_sm90INS1_16FlashAttnFwdSm90INS1_25CollectiveMainloopFwdSm90ILi2EN4cute5tupleIJNS5_1CILi1EEES8_S8_EEENS6_IJNS7_ILi64EEESA_SA_EEELi512ENS_6half_tEfNS_4arch4Sm90ELb1ELb0ELb0ELb1ELb0ELb1ELb1ELb0ELb0ELb1ELb1ELb0EEENS1_21CollectiveEpilogueFwdINS6_IJSA_NS7_ILi512EEESA_EEES9_SC_SE_Li256ELb1ELb1ELb1ELb0EEENS1_36VarlenDynamicPersistentTileSchedulerILi64ELi64ELi256ELi128ELb1ELb1ELb1ELb1ELb1ELb1EEEEEEEEEvNT_6ParamsE,"ax",@progbits
	.align	128
.text._ZN7cutlass13device_kernelIN5flash11enable_sm90INS1_16FlashAttnFwdSm90INS1_25CollectiveMainloopFwdSm90ILi2EN4cute5tupleIJNS5_1CILi1EEES8_S8_EEENS6_IJNS7_ILi64EEESA_SA_EEELi512ENS_6half_tEfNS_4arch4Sm90ELb1ELb0ELb0ELb1ELb0ELb1ELb1ELb0ELb0ELb1ELb1ELb0EEENS1_21CollectiveEpilogueFwdINS6_IJSA_NS7_ILi512EEESA_EEES9_SC_SE_Li256ELb1ELb1ELb1ELb0EEENS1_36VarlenDynamicPersistentTileSchedulerILi64ELi64ELi256ELi128ELb1ELb1ELb1ELb1ELb1ELb1EEEEEEEEEvNT_6ParamsE:
        .type           _ZN7cutlass13device_kernelIN5flash11enable_sm90INS1_16FlashAttnFwdSm90INS1_25CollectiveMainloopFwdSm90ILi2EN4cute5tupleIJNS5_1CILi1EEES8_S8_EEENS6_IJNS7_ILi64EEESA_SA_EEELi512ENS_6half_tEfNS_4arch4Sm90ELb1ELb0ELb0ELb1ELb0ELb1ELb1ELb0ELb0ELb1ELb1ELb0EEENS1_21CollectiveEpilogueFwdINS6_IJSA_NS7_ILi512EEESA_EEES9_SC_SE_Li256ELb1ELb1ELb1ELb0EEENS1_36VarlenDynamicPersistentTileSchedulerILi64ELi64ELi256ELi128ELb1ELb1ELb1ELb1ELb1ELb1EEEEEEEEEvNT_6ParamsE,@function
        .size           _ZN7cutlass13device_kernelIN5flash11enable_sm90INS1_16FlashAttnFwdSm90INS1_25CollectiveMainloopFwdSm90ILi2EN4cute5tupleIJNS5_1CILi1EEES8_S8_EEENS6_IJNS7_ILi64EEESA_SA_EEELi512ENS_6half_tEfNS_4arch4Sm90ELb1ELb0ELb0ELb1ELb0ELb1ELb1ELb0ELb0ELb1ELb1ELb0EEENS1_21CollectiveEpilogueFwdINS6_IJSA_NS7_ILi512EEESA_EEES9_SC_SE_Li256ELb1ELb1ELb1ELb0EEENS1_36VarlenDynamicPersistentTileSchedulerILi64ELi64ELi256ELi128ELb1ELb1ELb1ELb1ELb1ELb1EEEEEEEEEvNT_6ParamsE,(.L_x_15013 - _ZN7cutlass13device_kernelIN5flash11enable_sm90INS1_16FlashAttnFwdSm90INS1_25CollectiveMainloopFwdSm90ILi2EN4cute5tupleIJNS5_1CILi1EEES8_S8_EEENS6_IJNS7_ILi64EEESA_SA_EEELi512ENS_6half_tEfNS_4arch4Sm90ELb1ELb0ELb0ELb1ELb0ELb1ELb1ELb0ELb0ELb1ELb1ELb0EEENS1_21CollectiveEpilogueFwdINS6_IJSA_NS7_ILi512EEESA_EEES9_SC_SE_Li256ELb1ELb1ELb1ELb0EEENS1_36VarlenDynamicPersistentTileSchedulerILi64ELi64ELi256ELi128ELb1ELb1ELb1ELb1ELb1ELb1EEEEEEEEEvNT_6ParamsE)
        .other          _ZN7cutlass13device_kernelIN5flash11enable_sm90INS1_16FlashAttnFwdSm90INS1_25CollectiveMainloopFwdSm90ILi2EN4cute5tupleIJNS5_1CILi1EEES8_S8_EEENS6_IJNS7_ILi64EEESA_SA_EEELi512ENS_6half_tEfNS_4arch4Sm90ELb1ELb0ELb0ELb1ELb0ELb1ELb1ELb0ELb0ELb1ELb1ELb0EEENS1_21CollectiveEpilogueFwdINS6_IJSA_NS7_ILi512EEESA_EEES9_SC_SE_Li256ELb1ELb1ELb1ELb0EEENS1_36VarlenDynamicPersistentTileSchedulerILi64ELi64ELi256ELi128ELb1ELb1ELb1ELb1ELb1ELb1EEEEEEEEEvNT_6ParamsE,@"STO_CUDA_ENTRY STV_DEFAULT"
_ZN7cutlass13device_kernelIN5flash11enable_sm90INS1_16FlashAttnFwdSm90INS1_25CollectiveMainloopFwdSm90ILi2EN4cute5tupleIJNS5_1CILi1EEES8_S8_EEENS6_IJNS7_ILi64EEESA_SA_EEELi512ENS_6half_tEfNS_4arch4Sm90ELb1ELb0ELb0ELb1ELb0ELb1ELb1ELb0ELb0ELb1ELb1ELb0EEENS1_21CollectiveEpilogueFwdINS6_IJSA_NS7_ILi512EEESA_EEES9_SC_SE_Li256ELb1ELb1ELb1ELb0EEENS1_36VarlenDynamicPersistentTileSchedulerILi64ELi64ELi256ELi128ELb1ELb1ELb1ELb1ELb1ELb1EEEEEEEEEvNT_6ParamsE:
        /* <DEDUP_REMOVED lines=24> */
.L_x_8401:
[----:B------:R-:W-:Y:S05]  /*0180*/  BSYNC B0 ;  /* 0x0000000000007941 */ /* 0x000fea0003800000 */
.L_x_8400:
        /* <DEDUP_REMOVED lines=39> */
.L_x_8402:
        /* <DEDUP_REMOVED lines=22> */
.L_x_8403:
        /* <DEDUP_REMOVED lines=18> */
.L_x_8404:
        /* <DEDUP_REMOVED lines=22> */
.L_x_8405:
        /* <DEDUP_REMOVED lines=22> */
.L_x_8406:
        /* <DEDUP_REMOVED lines=8> */
.L_x_8409:
        /* <DEDUP_REMOVED lines=34> */
[----:B------:R-:W-:Y:S01]  /*0be0*/  SHF.R.S32.HI R5, RZ, 0x1f, R5 ;  /* 0x0000001fff057819 */ /* 0x000fe20000011405 */
[C---:B------:R-:W-:Y:S01]  /*0bf0*/  IMAD.IADD R15, R6.reuse, 0x1, -R15 ;  /* 0x00000001060f7824 */ /* 0x040fe200078e0a0f */
[----:B------:R-:W-:Y:S01]  /*0c00*/  SHF.R.S32.HI R7, RZ, 0x4, R4 ;  /* 0x00000004ff077819 */ /* 0x000fe20000011404 */
[----:B------:R-:W-:Y:S01]  /*0c10*/  IMAD.IADD R3, R6, 0x1, -R3 ;  /* 0x0000000106037824 */ /* 0x000fe200078e0a03 */
[----:B------:R-:W-:Y:S01]  /*0c20*/  LOP3.LUT R9, R0, 0xffffff80, RZ, 0xc0, !PT ;  /* 0xffffff8000097812 */ /* 0x000fe200078ec0ff */
[----:B------:R-:W-:Y:S01]  /*0c30*/  IMAD.SHL.U32 R187, R15, 0x8, RZ ;  /* 0x000000080fbb7824 */ /* 0x000fe200078e00ff */
[----:B------:R-:W-:Y:S02]  /*0c40*/  LEA.HI R5, R5, R214, RZ, 0x2 ;  /* 0x000000d605057211 */ /* 0x000fe400078f10ff */
[----:B------:R-:W-:Y:S01]  /*0c50*/  LEA.HI R4, R4, R7, RZ, 0x1 ;  /* 0x0000000704047211 */ /* 0x000fe200078f08ff */
[C---:B------:R-:W-:Y:S01]  /*0c60*/  IMAD.IADD R9, R6.reuse, 0x1, -R9 ;  /* 0x0000000106097824 */ /* 0x040fe200078e0a09 */
[----:B------:R-:W-:Y:S01]  /*0c70*/  LOP3.LUT R11, R13, 0xfffffffc, RZ, 0xc0, !PT ;  /* 0xfffffffc0d0b7812 */ /* 0x000fe200078ec0ff */
[C---:B------:R-:W-:Y:S01]  /*0c80*/  VIADD R225, R187.reuse, 0x80 ;  /* 0x00000080bbe17836 */ /* 0x040fe20000000000 */
[----:B------:R-:W-:Y:S01]  /*0c90*/  SHF.R.S32.HI R24, RZ, 0x7, R0 ;  /* 0x00000007ff187819 */ /* 0x000fe20000011400 */
[----:B------:R-:W-:Y:S01]  /*0ca0*/  VIADD R223, R187, 0x100 ;  /* 0x00000100bbdf7836 */ /* 0x000fe20000000000 */
[----:B------:R-:W-:Y:S01]  /*0cb0*/  SHF.R.S32.HI R8, RZ, 0x1f, R3 ;  /* 0x0000001fff087819 */ /* 0x000fe20000011403 */
[----:B------:R-:W-:Y:S01]  /*0cc0*/  IMAD.IADD R184, R6, 0x1, -R11 ;  /* 0x0000000106b87824 */ /* 0x000fe200078e0a0b */
[----:B------:R-:W-:Y:S01]  /*0cd0*/  LOP3.LUT R5, R5, 0x3ffffc, RZ, 0xc0, !PT ;  /* 0x003ffffc05057812 */ /* 0x000fe200078ec0ff */
[----:B------:R-:W-:Y:S01]  /*0ce0*/  IMAD R14, R24, 0x100, R3 ;  /* 0x00000100180e7824 */ /* 0x000fe200078e0203 */
[----:B------:R-:W-:Y:S01]  /*0cf0*/  LOP3.LUT R4, R4, 0x1ffffffe, RZ, 0xc0, !PT ;  /* 0x1ffffffe04047812 */ /* 0x000fe200078ec0ff */
[----:B------:R-:W-:Y:S01]  /*0d00*/  STL [R1+0x64], R24 ;  /* 0x0000641801007387 */ /* 0x000fe20000100800 */
[----:B------:R-:W-:Y:S01]  /*0d10*/  SHF.R.S32.HI R6, RZ, 0x1f, R9 ;  /* 0x0000001fff067819 */ /* 0x000fe20000011409 */
[----:B------:R-:W-:Y:S01]  /*0d20*/  IMAD.IADD R5, R214, 0x1, -R5 ;  /* 0x00000001d6057824 */ /* 0x000fe200078e0a05 */
[----:B------:R-:W-:Y:S01]  /*0d30*/  LEA.HI R10, R8, R3, RZ, 0x3 ;  /* 0x00000003080a7211 */ /* 0x000fe200078f18ff */
[----:B------:R-:W-:Y:S01]  /*0d40*/  IMAD.IADD R4, R7, 0x1, -R4 ;  /* 0x0000000107047824 */ /* 0x000fe200078e0a04 */
[----:B------:R-:W-:Y:S01]  /*0d50*/  SHF.R.S32.HI R23, RZ, 0x2, R13 ;  /* 0x00000002ff177819 */ /* 0x000fe2000001140d */
[----:B------:R-:W-:Y:S01]  /*0d60*/  IMAD R21, R5, 0x10, R14 ;  /* 0x0000001005157824 */ /* 0x000fe200078e020e */
[-C--:B------:R-:W-:Y:S01]  /*0d70*/  LEA.HI R7, R6, R9.reuse, RZ, 0x2 ;  /* 0x0000000906077211 */ /* 0x080fe200078f10ff */
[----:B------:R-:W-:Y:S01]  /*0d80*/  IMAD.SHL.U32 R4, R4, 0x8, RZ ;  /* 0x0000000804047824 */ /* 0x000fe200078e00ff */
[C---:B------:R-:W-:Y:S01]  /*0d90*/  LOP3.LUT R12, R10.reuse, 0xfffffff8, RZ, 0xc0, !PT ;  /* 0xfffffff80a0c7812 */ /* 0x040fe200078ec0ff */
[----:B------:R-:W-:Y:S01]  /*0da0*/  VIADD R5, R23, 0x20 ;  /* 0x0000002017057836 */ /* 0x000fe20000000000 */
[--C-:B------:R-:W-:Y:S01]  /*0db0*/  SHF.R.S32.HI R8, RZ, 0x2, R7.reuse ;  /* 0x00000002ff087819 */ /* 0x100fe20000011407 */
[----:B------:R-:W-:Y:S01]  /*0dc0*/  IMAD.SHL.U32 R10, R10, 0x40, RZ ;  /* 0x000000400a0a7824 */ /* 0x000fe200078e00ff */
[----:B------:R-:W-:Y:S01]  /*0dd0*/  SHF.R.S32.HI R11, RZ, 0x1f, R7 ;  /* 0x0000001fff0b7819 */ /* 0x000fe20000011407 */
[----:B------:R-:W-:Y:S01]  /*0de0*/  IMAD.IADD R12, R3, 0x1, -R12 ;  /* 0x00000001030c7824 */ /* 0x000fe200078e0a0c */
[----:B------:R-:W-:Y:S01]  /*0df0*/  LOP3.LUT R14, R7, 0x7ffffffc, RZ, 0xc0, !PT ;  /* 0x7ffffffc070e7812 */ /* 0x000fe200078ec0ff */
[----:B------:R-:W-:Y:S01]  /*0e00*/  VIADD R228, R187, 0x40 ;  /* 0x00000040bbe47836 */ /* 0x000fe20000000000 */
[----:B------:R-:W-:Y:S01]  /*0e10*/  LEA.HI R11, R11, R8, RZ, 0x3 ;  /* 0x000000080b0b7211 */ /* 0x000fe200078f18ff */
[----:B------:R-:W-:Y:S01]  /*0e20*/  IMAD.SHL.U32 R3, R12, 0x40, RZ ;  /* 0x000000400c037824 */ /* 0x000fe200078e00ff */
[----:B------:R-:W-:Y:S01]  /*0e30*/  SHF.R.S32.HI R16, RZ, 0x1f, R5 ;  /* 0x0000001fff107819 */ /* 0x000fe20000011405 */
[----:B------:R-:W-:Y:S01]  /*0e40*/  IMAD.IADD R14, R9, 0x1, -R14 ;  /* 0x00000001090e7824 */ /* 0x000fe200078e0a0e */
[----:B------:R-:W-:Y:S01]  /*0e50*/  LEA.HI R6, R6, R9, RZ, 0x5 ;  /* 0x0000000906067211 */ /* 0x000fe200078f28ff */
[----:B------:R-:W-:Y:S01]  /*0e60*/  VIADD R224, R187, 0xc0 ;  /* 0x000000c0bbe07836 */ /* 0x000fe20000000000 */
[----:B------:R-:W-:Y:S01]  /*0e70*/  LOP3.LUT R11, R11, 0xfffffff8, RZ, 0xc0, !PT ;  /* 0xfffffff80b0b7812 */ /* 0x000fe200078ec0ff */
[----:B------:R-:W-:Y:S01]  /*0e80*/  IMAD.SHL.U32 R215, R14, 0x2, RZ ;  /* 0x000000020ed77824 */ /* 0x000fe200078e00ff */
[----:B------:R-:W-:Y:S01]  /*0e90*/  LEA.HI R9, R16, R5, RZ, 0x3 ;  /* 0x0000000510097211 */ /* 0x000fe200078f18ff */
[----:B------:R-:W-:Y:S01]  /*0ea0*/  IMAD.SHL.U32 R5, R5, 0x40, RZ ;  /* 0x0000004005057824 */ /* 0x000fe200078e00ff */
[----:B------:R-:W-:Y:S01]  /*0eb0*/  LOP3.LUT R3, R3, 0x1c0, RZ, 0xc0, !PT ;  /* 0x000001c003037812 */ /* 0x000fe200078ec0ff */
[----:B------:R-:W-:Y:S01]  /*0ec0*/  IMAD.IADD R11, R8, 0x1, -R11 ;  /* 0x00000001080b7824 */ /* 0x000fe200078e0a0b */
[----:B------:R-:W-:Y:S01]  /*0ed0*/  LEA.HI R0, R0, R24, RZ, 0x1 ;  /* 0x0000001800007211 */ /* 0x000fe200078f08ff */
[--C-:B------:R-:W-:Y:S01]  /*0ee0*/  IMAD.U32 R8, R21, 0x40, R4.reuse ;  /* 0x0000004015087824 */ /* 0x100fe200078e0004 */
[----:B------:R-:W-:Y:S01]  /*0ef0*/  LOP3.LUT R7, R5, 0x1c0, RZ, 0xc0, !PT ;  /* 0x000001c005077812 */ /* 0x000fe200078ec0ff */
[----:B------:R-:W-:Y:S01]  /*0f00*/  IMAD.SHL.U32 R16, R184, 0x8, RZ ;  /* 0x00000008b8107824 */ /* 0x000fe200078e00ff */
[----:B------:R-:W-:Y:S01]  /*0f10*/  LOP3.LUT R4, R3, 0x8, R4, 0xf8, !PT ;  /* 0x0000000803047812 */ /* 0x000fe200078ef804 */
[----:B------:R-:W-:Y:S01]  /*0f20*/  IMAD.SHL.U32 R9, R9, 0x40, RZ ;  /* 0x0000004009097824 */ /* 0x000fe200078e00ff */
[----:B------:R-:W-:Y:S01]  /*0f30*/  SHF.R.U32.HI R5, RZ, 0x3, R3 ;  /* 0x00000003ff057819 */ /* 0x000fe20000011603 */
[----:B------:R0:W-:Y:S01]  /*0f40*/  STL [R1+0x7c], R8 ;  /* 0x00007c0801007387 */ /* 0x0001e20000100800 */
[----:B------:R-:W-:Y:S01]  /*0f50*/  LOP3.LUT R3, R10, 0x7ffffe00, RZ, 0xc0, !PT ;  /* 0x7ffffe000a037812 */ /* 0x000fe200078ec0ff */
[----:B------:R-:W-:Y:S01]  /*0f60*/  VIADD R222, R187, 0x140 ;  /* 0x00000140bbde7836 */ /* 0x000fe20000000000 */
[----:B------:R-:W-:Y:S01]  /*0f70*/  LOP3.LUT R4, R4, R5, RZ, 0x3c, !PT ;  /* 0x0000000504047212 */ /* 0x000fe200078e3cff */
[----:B------:R-:W-:Y:S01]  /*0f80*/  IMAD.MOV.U32 R5, RZ, RZ, R17 ;  /* 0x000000ffff057224 */ /* 0x000fe200078e0011 */
[----:B------:R-:W-:Y:S01]  /*0f90*/  SHF.R.U32.HI R20, RZ, 0x3, R7 ;  /* 0x00000003ff147819 */ /* 0x000fe20000011607 */
[----:B------:R-:W-:Y:S01]  /*0fa0*/  IMAD R3, R214, 0x400, R3 ;  /* 0x00000400d6037824 */ /* 0x000fe200078e0203 */
[----:B------:R-:W-:-:S02]  /*0fb0*/  LOP3.LUT R7, R7, 0x38, R16, 0xf8, !PT ;  /* 0x0000003807077812 */ /* 0x000fc400078ef810 */
[----:B------:R-:W-:Y:S01]  /*0fc0*/  LOP3.LUT R0, R0, 0xfffffe, RZ, 0xc0, !PT ;  /* 0x00fffffe00007812 */ /* 0x000fe200078ec0ff */
[----:B------:R-:W-:Y:S01]  /*0fd0*/  IMAD.IADD R3, R3, 0x1, R4 ;  /* 0x0000000103037824 */ /* 0x000fe200078e0204 */
[----:B0-----:R-:W-:Y:S02]  /*0fe0*/  LOP3.LUT R8, R9, 0xfffffe00, RZ, 0xc0, !PT ;  /* 0xfffffe0009087812 */ /* 0x001fe400078ec0ff */
[----:B------:R-:W-:Y:S01]  /*0ff0*/  SHF.R.S32.HI R4, RZ, 0x1f, R13 ;  /* 0x0000001fff047819 */ /* 0x000fe2000001140d */
[----:B------:R-:W-:Y:S01]  /*1000*/  IMAD.IADD R0, R24, 0x1, -R0 ;  /* 0x0000000118007824 */ /* 0x000fe200078e0a00 */
[----:B------:R-:W-:Y:S01]  /*1010*/  LOP3.LUT R21, R8, R7, R20, 0xf6, !PT ;  /* 0x0000000708157212 */ /* 0x000fe200078ef614 */
[----:B------:R-:W-:Y:S01]  /*1020*/  IMAD R195, R3, 0x2, R2 ;  /* 0x0000000203c37824 */ /* 0x000fe200078e0202 */
[----:B------:R-:W-:Y:S01]  /*1030*/  LEA.HI R8, R184, R184, RZ, 0x1 ;  /* 0x000000b8b8087211 */ /* 0x000fe200078f08ff */
[----:B------:R-:W-:Y:S01]  /*1040*/  IMAD.MOV.U32 R7, RZ, RZ, R19 ;  /* 0x000000ffff077224 */ /* 0x000fe200078e0013 */
[----:B------:R-:W-:Y:S01]  /*1050*/  LEA.HI R4, R4, R23, RZ, 0x3 ;  /* 0x0000001704047211 */ /* 0x000fe200078f18ff */
[C---:B------:R-:W-:Y:S01]  /*1060*/  VIADD R212, R195.reuse, 0x36400 ;  /* 0x00036400c3d47836 */ /* 0x040fe20000000000 */
[----:B------:R-:W-:Y:S01]  /*1070*/  LOP3.LUT R9, R8, 0x1ffffffe, RZ, 0xc0, !PT ;  /* 0x1ffffffe08097812 */ /* 0x000fe200078ec0ff */
[----:B------:R-:W-:Y:S01]  /*1080*/  IMAD.SHL.U32 R8, R0, 0x100, RZ ;  /* 0x0000010000087824 */ /* 0x000fe200078e00ff */
[----:B------:R-:W-:Y:S01]  /*1090*/  LOP3.LUT R4, R4, 0xfffffff8, RZ, 0xc0, !PT ;  /* 0xfffffff804047812 */ /* 0x000fe200078ec0ff */
[----:B------:R-:W-:Y:S01]  /*10a0*/  VIADD R203, R195, 0x36440 ;  /* 0x00036440c3cb7836 */ /* 0x000fe20000000000 */
[----:B------:R-:W-:Y:S01]  /*10b0*/  SHF.R.S32.HI R6, RZ, 0x5, R6 ;  /* 0x00000005ff067819 */ /* 0x000fe20000011406 */
[----:B------:R-:W-:Y:S01]  /*10c0*/  IMAD.IADD R192, R215, 0x1, R8 ;  /* 0x00000001d7c07824 */ /* 0x000fe200078e0208 */
[----:B------:R-:W-:Y:S01]  /*10d0*/  R2P PR, R12, 0x6 ;  /* 0x000000060c007804 */ /* 0x000fe20000000000 */
[----:B------:R-:W-:Y:S01]  /*10e0*/  IMAD.IADD R189, R23, 0x1, -R4 ;  /* 0x0000000117bd7824 */ /* 0x000fe200078e0a04 */
[----:B------:R-:W-:Y:S01]  /*10f0*/  SHF.R.S32.HI R4, RZ, 0x1f, R225 ;  /* 0x0000001fff047819 */ /* 0x000fe200000114e1 */
[----:B------:R-:W-:Y:S01]  /*1100*/  IMAD R188, R6, 0x10, R11 ;  /* 0x0000001006bc7824 */ /* 0x000fe200078e020b */
[----:B------:R-:W-:Y:S01]  /*1110*/  SHF.R.S32.HI R4, RZ, 0x1f, R223 ;  /* 0x0000001fff047819 */ /* 0x000fe200000114df */
[----:B------:R-:W-:Y:S01]  /*1120*/  IMAD.IADD R9, R184, 0x1, -R9 ;  /* 0x00000001b8097824 */ /* 0x000fe200078e0a09 */
[----:B------:R-:W-:Y:S01]  /*1130*/  SHF.R.S32.HI R0, RZ, 0x1f, R228 ;  /* 0x0000001fff007819 */ /* 0x000fe200000114e4 */
[C---:B------:R-:W-:Y:S01]  /*1140*/  VIADD R36, R192.reuse, 0x8 ;  /* 0x00000008c0247836 */ /* 0x040fe20000000000 */
[----:B------:R0:W-:Y:S01]  /*1150*/  STL [R1+0x78], R8 ;  /* 0x0000780801007387 */ /* 0x0001e20000100800 */
[C---:B------:R-:W-:Y:S01]  /*1160*/  VIADD R33, R192.reuse, 0x20 ;  /* 0x00000020c0217836 */ /* 0x040fe20000000000 */
[----:B------:R-:W-:Y:S01]  /*1170*/  SHF.R.S32.HI R0, RZ, 0x1f, R224 ;  /* 0x0000001fff007819 */ /* 0x000fe200000114e0 */
[----:B------:R-:W-:Y:S01]  /*1180*/  IMAD R4, R21, 0x2, R2 ;  /* 0x0000000215047824 */ /* 0x000fe200078e0202 */
[----:B------:R-:W-:Y:S01]  /*1190*/  SHF.R.S32.HI R0, RZ, 0x1f, R222 ;  /* 0x0000001fff007819 */ /* 0x000fe200000114de */
[C---:B------:R-:W-:Y:S01]  /*11a0*/  VIADD R30, R192.reuse, 0x38 ;  /* 0x00000038c01e7836 */ /* 0x040fe20000000000 */
[----:B------:R-:W-:Y:S01]  /*11b0*/  SHF.R.S32.HI R0, RZ, 0x1f, R192 ;  /* 0x0000001fff007819 */ /* 0x000fe200000114c0 */
[C---:B------:R-:W-:Y:S01]  /*11c0*/  VIADD R27, R192.reuse, 0x50 ;  /* 0x00000050c01b7836 */ /* 0x040fe20000000000 */
[----:B------:R1:W-:Y:S01]  /*11d0*/  STL [R1+0x74], R4 ;  /* 0x0000740401007387 */ /* 0x0003e20000100800 */
        /* <DEDUP_REMOVED lines=10> */
[C---:B-1----:R-:W-:Y:S01]  /*1280*/  VIADD R4, R192.reuse, 0xb8 ;  /* 0x000000b8c0047836 */ /* 0x042fe20000000000 */
        /* <DEDUP_REMOVED lines=49> */
[----:B------:R-:W-:Y:S01]  /*15a0*/  IMAD.MOV.U32 R6, RZ, RZ, R18 ;  /* 0x000000ffff067224 */ /* 0x000fe200078e0012 */
[----:B------:R-:W-:Y:S01]  /*15b0*/  CS2R R18, SRZ ;  /* 0x0000000000127805 */ /* 0x000fe2000001ff00 */
[----:B------:R-:W-:Y:S01]  /*15c0*/  IMAD.IADD R212, R212, 0x1, R210 ;  /* 0x00000001d4d47824 */ /* 0x000fe200078e02d2 */
[----:B------:R-:W-:Y:S01]  /*15d0*/  SHF.R.S32.HI R3, RZ, 0x1f, R232 ;  /* 0x0000001fff037819 */ /* 0x000fe200000114e8 */
[----:B------:R-:W-:Y:S01]  /*15e0*/  VIADD R191, R184, 0x10 ;  /* 0x00000010b8bf7836 */ /* 0x000fe20000000000 */
[----:B------:R-:W-:Y:S01]  /*15f0*/  SHF.R.S32.HI R0, RZ, 0x1f, R231 ;  /* 0x0000001fff007819 */ /* 0x000fe200000114e7 */
[----:B------:R-:W-:-:S07]  /*1600*/  IMAD.IADD R210, R210, 0x1, R203 ;  /* 0x00000001d2d27824 */ /* 0x000fce00078e02cb */
.L_x_8552:
[----:B01234-:R-:W0:Y:S01]  /*1610*/  LDC.64 R8, c[0x0][0xd88] ;  /* 0x00036200ff087b82 */ /* 0x01fe220000000a00 */
        /* <DEDUP_REMOVED lines=54> */
.L_x_8411:
[----:B------:R-:W-:Y:S02]  /*1980*/  IMAD.U32 R40, RZ, RZ, UR5 ;  /* 0x00000005ff287e24 */ /* 0x000fe4000f8e00ff */
[----:B------:R-:W-:Y:S01]  /*1990*/  IMAD.U32 R24, RZ, RZ, UR4 ;  /* 0x00000004ff187e24 */ /* 0x000fe2000f8e00ff */
[----:B------:R-:W-:Y:S06]  /*19a0*/  @!P2 BRA `(.L_x_8412) ;  /* 0x000000000010a947 */ /* 0x000fec0003800000 */
[----:B------:R-:W-:-:S04]  /*19b0*/  IADD3 R6, P0, R220, UR8, RZ ;  /* 0x00000008dc067c10 */ /* 0x000fc8000ff1e0ff */
[----:B------:R-:W-:-:S05]  /*19c0*/  IADD3.X R7, R221, UR9, RZ, P0, !PT ;  /* 0x00000009dd077c10 */ /* 0x000fca00087fe4ff */
[----:B------:R0:W5:Y:S01]  /*19d0*/  LDG.E R24, desc[UR42][R6.64] ;  /* 0x0000002a06187981 */ /* 0x000162000c1e1900 */
[----:B------:R-:W-:Y:S05]  /*19e0*/  BRA `(.L_x_8413) ;  /* 0x0000000000107947 */ /* 0x000fea0003800000 */
.L_x_8412:
[----:B------:R-:W-:Y:S05]  /*19f0*/  @!P0 BRA `(.L_x_8413) ;  /* 0x00000000000c8947 */ /* 0x000fea0003800000 */
[----:B------:R-:W2:Y:S04]  /*1a00*/  LDG.E R3, desc[UR42][R8.64] ;  /* 0x0000002a08037981 */ /* 0x000ea8000c1e1900 */
[----:B------:R-:W2:Y:S02]  /*1a10*/  LDG.E R24, desc[UR42][R8.64+0x4] ;  /* 0x0000042a08187981 */ /* 0x000ea4000c1e1900 */
[----:B--2---:R-:W-:-:S07]  /*1a20*/  IMAD.IADD R24, R24, 0x1, -R3 ;  /* 0x0000000118187824 */ /* 0x004fce00078e0a03 */
.L_x_8413:
        /* <DEDUP_REMOVED lines=34> */
[----:B------:R-:W-:Y:S01]  /*1c50*/  SHF.R.S32.HI R43, RZ, 0x6, R3 ;  /* 0x00000006ff2b7819 */ /* 0x000fe20000011403 */
[----:B------:R-:W-:Y:S01]  /*1c60*/  IMAD.MOV.U32 R3, RZ, RZ, RZ ;  /* 0x000000ffff037224 */ /* 0x000fe200078e00ff */
[----:B------:R-:W-:-:S04]  /*1c70*/  LEA.HI R5, R5, R4, RZ, 0x6 ;  /* 0x0000000405057211 */ /* 0x000fc800078f30ff */
[----:B------:R-:W-:-:S04]  /*1c80*/  SHF.R.S32.HI R0, RZ, 0x6, R5 ;  /* 0x00000006ff007819 */ /* 0x000fc80000011405 */
[----:B---3--:R-:W-:-:S04]  /*1c90*/  VIMNMX R9, R43, R0, PT ;  /* 0x000000002b097248 */ /* 0x008fc80003fe0100 */
        /* <DEDUP_REMOVED lines=31> */
.L_x_8415:
[----:B------:R-:W-:Y:S05]  /*1e90*/  BSYNC B0 ;  /* 0x0000000000007941 */ /* 0x000fea0003800000 */
.L_x_8414:
        /* <DEDUP_REMOVED lines=36> */
.L_x_8418:
[----:B------:R-:W-:Y:S05]  /*20e0*/  BSYNC B6 ;  /* 0x0000000000067941 */ /* 0x000fea0003800000 */
.L_x_8417:
        /* <DEDUP_REMOVED lines=20> */
.L_x_8420:
[----:B------:R-:W-:Y:S05]  /*2230*/  BSYNC B6 ;  /* 0x0000000000067941 */ /* 0x000fea0003800000 */
.L_x_8419:
[----:B------:R-:W-:Y:S01]  /*2240*/  ULDC.64 UR4, c[0x0][0xaf0] ;  /* 0x0002bc0000047ab9 */ /* 0x000fe20000000a00 */
[----:B------:R-:W-:Y:S01]  /*2250*/  IMAD.MOV.U32 R0, RZ, RZ, R219 ;  /* 0x000000ffff007224 */ /* 0x000fe200078e00db */
[----:B------:R-:W-:Y:S01]  /*2260*/  ISETP.NE.U32.AND P0, PT, RZ, UR4, PT ;  /* 0x00000004ff007c0c */ /* 0x000fe2000bf05070 */
[----:B------:R-:W0:Y:S01]  /*2270*/  LDC.64 R6, c[0x0][0x300] ;  /* 0x0000c000ff067b82 */ /* 0x000e220000000a00 */
        /* <DEDUP_REMOVED lines=17> */
[C---:B------:R-:W-:Y:S01]  /*2390*/  IMAD.WIDE.U32 R28, R217.reuse, UR4, R16 ;  /* 0x00000004d91c7c25 */ /* 0x040fe2000f8e0010 */
[----:B------:R-:W-:Y:S01]  /*23a0*/  ULDC.64 UR6, c[0x0][0x338] ;  /* 0x0000ce0000067ab9 */ /* 0x000fe20000000a00 */
[----:B---3--:R-:W3:Y:S01]  /*23b0*/  LDC.64 R4, c[0x0][0x3f8] ;  /* 0x0000fe00ff047b82 */ /* 0x008ee20000000a00 */
[----:B-1----:R-:W-:Y:S01]  /*23c0*/  ISETP.GE.AND P2, PT, R16, R15, PT ;  /* 0x0000000f1000720c */ /* 0x002fe20003f46270 */
[----:B------:R-:W-:Y:S01]  /*23d0*/  IMAD R3, R38, R7, R3 ;  /* 0x0000000726037224 */ /* 0x000fe200078e0203 */
[----:B------:R-:W-:Y:S01]  /*23e0*/  SHF.R.S32.HI R185, RZ, 0x1f, R184 ;  /* 0x0000001fffb97819 */ /* 0x000fe200000114b8 */
[----:B------:R-:W-:Y:S01]  /*23f0*/  IMAD R29, R217, UR5, R29 ;  /* 0x00000005d91d7c24 */ /* 0x000fe2000f8e021d */
[----:B------:R-:W-:Y:S01]  /*2400*/  ULDC.64 UR4, c[0x0][0x308] ;  /* 0x0000c20000047ab9 */ /* 0x000fe20000000a00 */
[----:B------:R-:W-:Y:S01]  /*2410*/  IMAD.IADD R21, R21, 0x1, R3 ;  /* 0x0000000115157824 */ /* 0x000fe200078e0203 */
[----:B------:R-:W-:Y:S01]  /*2420*/  P2R R74, PR, RZ, 0x4 ;  /* 0x00000004ff4a7803 */ /* 0x000fe20000000000 */
[----:B------:R-:W-:Y:S01]  /*2430*/  IMAD R12, R73, R6, RZ ;  /* 0x00000006490c7224 */ /* 0x000fe200078e02ff */
[----:B------:R-:W-:Y:S01]  /*2440*/  SHF.L.U64.HI R62, R6, 0x6, R7 ;  /* 0x00000006063e7819 */ /* 0x000fe20000010207 */
[----:B------:R-:W-:-:S04]  /*2450*/  IMAD.WIDE.U32 R20, R217, UR4, R20 ;  /* 0x00000004d9147c25 */ /* 0x000fc8000f8e0014 */
[----:B------:R-:W-:Y:S01]  /*2460*/  IMAD R21, R217, UR5, R21 ;  /* 0x00000005d9157c24 */ /* 0x000fe2000f8e0215 */
[----:B------:R-:W-:Y:S01]  /*2470*/  ULDC.64 UR4, c[0x0][0x310] ;  /* 0x0000c40000047ab9 */ /* 0x000fe20000000a00 */
[----:B------:R-:W-:Y:S02]  /*2480*/  IMAD R12, R23, R7, R12 ;  /* 0x00000007170c7224 */ /* 0x000fe400078e020c */
[----:B------:R-:W-:Y:S02]  /*2490*/  IMAD.SHL.U32 R58, R189, 0x40, RZ ;  /* 0x00000040bd3a7824 */ /* 0x000fe400078e00ff */
[----:B--2---:R-:W-:-:S03]  /*24a0*/  IMAD.WIDE.U32 R34, R23, R56, R184 ;  /* 0x0000003817227225 */ /* 0x004fc600078e00b8 */
[----:B------:R-:W-:Y:S01]  /*24b0*/  LOP3.LUT R58, R58, 0x1c0, RZ, 0xc0, !PT ;  /* 0x000001c03a3a7812 */ /* 0x000fe200078ec0ff */
[C---:B------:R-:W-:Y:S01]  /*24c0*/  IMAD.WIDE.U32 R36, R23.reuse, R56, R16 ;  /* 0x0000003817247225 */ /* 0x040fe200078e0010 */
[----:B---3--:R-:W-:Y:S02]  /*24d0*/  SHF.L.U64.HI R60, R4, 0x6, R5 ;  /* 0x00000006043c7819 */ /* 0x008fe40000010205 */
        /* <DEDUP_REMOVED lines=9> */
[----:B----4-:R-:W-:-:S04]  /*2570*/  SHF.R.S32.HI R3, RZ, 0x1f, R0 ;  /* 0x0000001fff037819 */ /* 0x010fc80000011400 */
[----:B------:R-:W-:Y:S02]  /*2580*/  SEL R8, R3, RZ, !P0 ;  /* 0x000000ff03087207 */ /* 0x000fe40004000000 */
[----:B------:R-:W-:-:S03]  /*2590*/  SEL R3, R0, RZ, !P0 ;  /* 0x000000ff00037207 */ /* 0x000fc60004000000 */
[----:B------:R-:W-:Y:S02]  /*25a0*/  IMAD R0, R8, UR4, RZ ;  /* 0x0000000408007c24 */ /* 0x000fe4000f8e02ff */
[C---:B------:R-:W-:Y:S01]  /*25b0*/  IMAD.WIDE.U32 R20, R3.reuse, UR4, R20 ;  /* 0x0000000403147c25 */ /* 0x040fe2000f8e0014 */
[----:B------:R-:W-:Y:S02]  /*25c0*/  ULDC UR4, c[0x0][0x2f4] ;  /* 0x0000bd0000047ab9 */ /* 0x000fe40000000800 */
[----:B------:R-:W-:Y:S01]  /*25d0*/  ISETP.GE.AND P4, PT, R16, UR4, PT ;  /* 0x0000000410007c0c */ /* 0x000fe2000bf86270 */
[----:B------:R-:W-:Y:S01]  /*25e0*/  IMAD R65, R3, UR5, R0 ;  /* 0x0000000503417c24 */ /* 0x000fe2000f8e0200 */
[----:B------:R-:W-:Y:S01]  /*25f0*/  ISETP.GE.AND P3, PT, R55, UR4, PT ;  /* 0x0000000437007c0c */ /* 0x000fe2000bf66270 */
[----:B------:R-:W-:Y:S02]  /*2600*/  IMAD R0, R8, UR6, RZ ;  /* 0x0000000608007c24 */ /* 0x000fe4000f8e02ff */
[----:B------:R-:W-:-:S04]  /*2610*/  IMAD.WIDE.U32 R8, R23, R6, R16 ;  /* 0x0000000617087225 */ /* 0x000fc800078e0010 */
[----:B------:R-:W-:Y:S01]  /*2620*/  IMAD.WIDE.U32 R28, R3, UR6, R28 ;  /* 0x00000006031c7c25 */ /* 0x000fe2000f8e001c */
[----:B------:R-:W-:-:S03]  /*2630*/  IADD3 R72, P0, R20, R8, RZ ;  /* 0x0000000814487210 */ /* 0x000fc60007f1e0ff */
[----:B------:R-:W-:Y:S01]  /*2640*/  IMAD R13, R3, UR7, R0 ;  /* 0x00000007030d7c24 */ /* 0x000fe2000f8e0200 */
[----:B------:R-:W-:Y:S01]  /*2650*/  SEL R3, R15, RZ, P2 ;  /* 0x000000ff0f037207 */ /* 0x000fe20001000000 */
[----:B------:R-:W-:Y:S02]  /*2660*/  IMAD R0, R73, R4, RZ ;  /* 0x0000000449007224 */ /* 0x000fe400078e02ff */
[----:B------:R-:W-:Y:S02]  /*2670*/  IMAD.IADD R65, R21, 0x1, R65 ;  /* 0x0000000115417824 */ /* 0x000fe400078e0241 */
[----:B------:R-:W-:Y:S02]  /*2680*/  IMAD R11, R23, R5, R0 ;  /* 0x00000005170b7224 */ /* 0x000fe400078e0200 */
[----:B------:R-:W-:Y:S01]  /*2690*/  IMAD R0, R73, R56, RZ ;  /* 0x0000003849007224 */ /* 0x000fe200078e02ff */
[----:B------:R-:W-:Y:S01]  /*26a0*/  IADD3.X R64, R65, R9, R12, P0, !PT ;  /* 0x0000000941407210 */ /* 0x000fe200007fe40c */
[----:B------:R-:W-:Y:S01]  /*26b0*/  IMAD.IADD R3, R16, 0x1, R3 ;  /* 0x0000000110037824 */ /* 0x000fe200078e0203 */
[C---:B------:R-:W-:Y:S01]  /*26c0*/  IADD3 R38, P0, R23.reuse, R38, RZ ;  /* 0x0000002617267210 */ /* 0x040fe20007f1e0ff */
[----:B------:R-:W-:-:S02]  /*26d0*/  IMAD R9, R23, R57, R0 ;  /* 0x0000003917097224 */ /* 0x000fc400078e0200 */
[----:B------:R-:W-:Y:S01]  /*26e0*/  IMAD.IADD R31, R31, 0x1, R11 ;  /* 0x000000011f1f7824 */ /* 0x000fe200078e020b */
[----:B------:R-:W-:Y:S01]  /*26f0*/  SHF.R.S32.HI R0, RZ, 0x1f, R3 ;  /* 0x0000001fff007819 */ /* 0x000fe20000011403 */
[----:B------:R-:W-:Y:S02]  /*2700*/  IMAD.IADD R35, R35, 0x1, R9 ;  /* 0x0000000123237824 */ /* 0x000fe400078e0209 */
        /* <DEDUP_REMOVED lines=28> */
.L_x_8450:
        /* <DEDUP_REMOVED lines=58> */
.L_x_8425:
[----:B------:R-:W-:Y:S05]  /*2c70*/  BSYNC B1 ;  /* 0x0000000000017941 */ /* 0x000fea0003800000 */
.L_x_8424:
        /* <DEDUP_REMOVED lines=16> */
.L_x_8426:
[----:B------:R-:W-:Y:S01]  /*2d80*/  IMAD R75, R22, 0x8, R2 ;  /* 0x00000008164b7824 */ /* 0x000fe200078e0202 */
[----:B------:R-:W-:Y:S01]  /*2d90*/  SHF.L.U32 R76, R186, 0x1f, RZ ;  /* 0x0000001fba4c7819 */ /* 0x000fe200000006ff */
[----:B------:R-:W-:Y:S03]  /*2da0*/  BSSY B1, `(.L_x_8427) ;  /* 0x0000003000017945 */ /* 0x000fe60003800000 */
[----:B------:R-:W0:Y:S02]  /*2db0*/  SYNCS.PHASECHK.TRANS64.TRYWAIT P5, [R75+URZ+0x38890], R76 ;  /* 0x0388904c4b0075a7 */ /* 0x000e2400080a017f */
[----:B0-----:R-:W-:Y:S05]  /*2dc0*/  @!P5 BRA `(.L_x_8428) ;  /* 0x0000020c00ccd947 */ /* 0x001fea0003800000 */
.L_x_8747:
[----:B------:R-:W-:Y:S05]  /*2dd0*/  BSYNC B1 ;  /* 0x0000000000017941 */ /* 0x000fea0003800000 */
.L_x_8427:
        /* <DEDUP_REMOVED lines=48> */
.L_x_8433:
[----:B------:R-:W-:Y:S05]  /*30e0*/  BSYNC B2 ;  /* 0x0000000000027941 */ /* 0x000fea0003800000 */
.L_x_8432:
[----:B--2---:R1:W-:Y:S02]  /*30f0*/  STG.E.128 desc[UR42][R12.64], R4 ;  /* 0x000000040c007986 */ /* 0x0043e4000c101d2a */
.L_x_8431:
[----:B------:R-:W-:Y:S05]  /*3100*/  BSYNC B1 ;  /* 0x0000000000017941 */ /* 0x000fea0003800000 */
.L_x_8430:
        /* <DEDUP_REMOVED lines=51> */
.L_x_8435:
[----:B------:R-:W-:Y:S05]  /*3440*/  BSYNC B1 ;  /* 0x0000000000017941 */ /* 0x000fea0003800000 */
.L_x_8434:
[----:B-1----:R2:W-:Y:S01]  /*3450*/  STG.E.128 desc[UR42][R12.64+0x40], R4 ;  /* 0x000040040c007986 */ /* 0x0025e2000c101d2a */
[----:B------:R-:W-:Y:S05]  /*3460*/  BRA `(.L_x_8429) ;  /* 0x0000000c00287947 */ /* 0x000fea0003800000 */
.L_x_8423:
        /* <DEDUP_REMOVED lines=44> */
.L_x_8436:
[----:B------:R-:W-:Y:S01]  /*3730*/  IMAD R75, R22, 0x8, R2 ;  /* 0x00000008164b7824 */ /* 0x000fe200078e0202 */
[----:B------:R-:W-:Y:S01]  /*3740*/  SHF.L.U32 R76, R186, 0x1f, RZ ;  /* 0x0000001fba4c7819 */ /* 0x000fe200000006ff */
[----:B------:R-:W0:Y:S01]  /*3750*/  LDC R77, c[0x0][0x2f4] ;  /* 0x0000bd00ff4d7b82 */ /* 0x000e220000000800 */
[----:B------:R-:W-:Y:S02]  /*3760*/  BSSY B1, `(.L_x_8437) ;  /* 0x0000003000017945 */ /* 0x000fe40003800000 */
[----:B------:R-:W1:Y:S02]  /*3770*/  SYNCS.PHASECHK.TRANS64.TRYWAIT P5, [R75+URZ+0x38890], R76 ;  /* 0x0388904c4b0075a7 */ /* 0x000e6400080a017f */
[----:B-1----:R-:W-:Y:S05]  /*3780*/  @!P5 BRA `(.L_x_8438) ;  /* 0x000002040070d947 */ /* 0x002fea0003800000 */
.L_x_8748:
[----:B------:R-:W-:Y:S05]  /*3790*/  BSYNC B1 ;  /* 0x0000000000017941 */ /* 0x000fea0003800000 */
.L_x_8437:
        /* <DEDUP_REMOVED lines=115> */
.L_x_8440:
[----:B------:R-:W-:Y:S05]  /*3ed0*/  BSYNC B1 ;  /* 0x0000000000017941 */ /* 0x000fea0003800000 */
.L_x_8439:
        /* <DEDUP_REMOVED lines=10> */
.L_x_8422:
[----:B------:R-:W-:-:S06]  /*3f80*/  UISETP.NE.AND UP0, UPT, UR37, 0x3, UPT ;  /* 0x000000032500788c */ /* 0x000fcc000bf05270 */
[----:B------:R-:W-:-:S13]  /*3f90*/  PLOP3.LUT P0, PT, PT, PT, UP0, 0x80, 0x0 ;  /* 0x000000000000781c */ /* 0x000fda0003f0f008 */
[----:B------:R-:W-:Y:S05]  /*3fa0*/  @!P0 BRA `(.L_x_8441) ;  /* 0x0000000000048947 */ /* 0x000fea0003800000 */
[----:B------:R-:W-:Y:S01]  /*3fb0*/  BPT.TRAP 0x1 ;  /* 0x000000040000795c */ /* 0x000fe20000300000 */
.L_x_8441:
        /* <DEDUP_REMOVED lines=8> */
.L_x_8749:
[----:B------:R-:W-:Y:S05]  /*4040*/  BSYNC B1 ;  /* 0x0000000000017941 */ /* 0x000fea0003800000 */
.L_x_8442:
        /* <DEDUP_REMOVED lines=12> */
.L_x_8429:
[----:B------:R-:W-:Y:S05]  /*4110*/  BSYNC B0 ;  /* 0x0000000000007941 */ /* 0x000fea0003800000 */
.L_x_8421:
        /* <DEDUP_REMOVED lines=17> */
.L_x_8445:
[----:B------:R-:W-:Y:S05]  /*4230*/  BSYNC B0 ;  /* 0x0000000000007941 */ /* 0x000fea0003800000 */
.L_x_8444:
[----:B------:R-:W2:Y:S01]  /*4240*/  SYNCS.PHASECHK.TRANS64.TRYWAIT P0, [R75+URZ+0x388b0], R76 ;  /* 0x0388b04c4b0075a7 */ /* 0x000ea2000800017f */
[----:B------:R-:W-:Y:S04]  /*4250*/  BSSY B0, `(.L_x_8446) ;  /* 0x0000002000007945 */ /* 0x000fe80003800000 */
[----:B--2---:R-:W-:Y:S05]  /*4260*/  @!P0 BRA `(.L_x_8447) ;  /* 0x000001f800e08947 */ /* 0x004fea0003800000 */
.L_x_8750:
[----:B------:R-:W-:Y:S05]  /*4270*/  BSYNC B0 ;  /* 0x0000000000007941 */ /* 0x000fea0003800000 */
.L_x_8446:
        /* <DEDUP_REMOVED lines=82> */
.L_x_8449:
[----:B------:R-:W-:Y:S05]  /*47a0*/  BSYNC B0 ;  /* 0x0000000000007941 */ /* 0x000fea0003800000 */
.L_x_8448:
        /* <DEDUP_REMOVED lines=17> */
.L_x_8416:
[----:B------:R-:W-:Y:S04]  /*48c0*/  BSSY B0, `(.L_x_8451) ;  /* 0x0000004000007945 */ /* 0x000fe80003800000 */
[----:B------:R-:W-:Y:S05]  /*48d0*/  @P0 BRA `(.L_x_8452) ;  /* 0x0000000000080947 */ /* 0x000fea0003800000 */
[----:B------:R-:W1:Y:S02]  /*48e0*/  FENCE.VIEW.ASYNC.G ;  /* 0x00000000000073c6 */ /* 0x000e640000000100 */
[----:B-1----:R-:W-:Y:S06]  /*48f0*/  BAR.ARV 0xc, 0x180 ;  /* 0x0306000000007b1d */ /* 0x002fec0000002000 */
.L_x_8452:
[----:B------:R-:W-:Y:S05]  /*4900*/  BSYNC B0 ;  /* 0x0000000000007941 */ /* 0x000fea0003800000 */
.L_x_8451:
[----:B------:R-:W-:Y:S01]  /*4910*/  UISETP.NE.AND UP0, UPT, UR38, 0x1, UPT ;  /* 0x000000012600788c */ /* 0x000fe2000bf05270 */
[----:B------:R-:W-:Y:S05]  /*4920*/  BSSY B7, `(.L_x_8453) ;  /* 0x0000fd1000077945 */ /* 0x000fea0003800000 */
[----:B------:R-:W-:-:S13]  /*4930*/  PLOP3.LUT P0, PT, PT, PT, UP0, 0x80, 0x0 ;  /* 0x000000000000781c */ /* 0x000fda0003f0f008 */
[----:B------:R-:W-:Y:S05]  /*4940*/  @!P0 BRA `(.L_x_8454) ;  /* 0x0000002000188947 */ /* 0x000fea0003800000 */
[----:B------:R-:W1:Y:S01]  /*4950*/  LDC R0, c[0x0][0x448] ;  /* 0x00011200ff007b82 */ /* 0x000e620000000800 */
[----:B------:R-:W-:Y:S01]  /*4960*/  VIADD R3, R194, 0x3f ;  /* 0x0000003fc2037836 */ /* 0x000fe20000000000 */
[----:B------:R-:W-:Y:S01]  /*4970*/  BSSY B0, `(.L_x_8455) ;  /* 0x000002a000007945 */ /* 0x000fe20003800000 */
[----:B-1----:R-:W-:-:S13]  /*4980*/  ISETP.NE.AND P0, PT, R0, 0x1, PT ;  /* 0x000000010000780c */ /* 0x002fda0003f05270 */
[----:B------:R-:W1:Y:S08]  /*4990*/  @P0 LDC R0, c[0x0][0x44c] ;  /* 0x00011300ff000b82 */ /* 0x000e700000000800 */
[----:B------:R-:W2:Y:S01]  /*49a0*/  @P0 LDC R5, c[0x0][0x450] ;  /* 0x00011400ff050b82 */ /* 0x000ea20000000800 */
[----:B-1----:R-:W-:-:S05]  /*49b0*/  @P0 IMAD.HI.U32 R0, R3, R0, RZ ;  /* 0x0000000003000227 */ /* 0x002fca00078e00ff */
[----:B--2---:R-:W-:Y:S01]  /*49c0*/  @P0 SHF.R.U32.HI R3, RZ, R5, R0 ;  /* 0x00000005ff030219 */ /* 0x004fe20000011600 */
[----:B------:R-:W-:-:S04]  /*49d0*/  IMAD.MOV.U32 R5, RZ, RZ, RZ ;  /* 0x000000ffff057224 */ /* 0x000fc800078e00ff */
        /* <DEDUP_REMOVED lines=35> */
.L_x_8456:
[----:B------:R-:W-:Y:S05]  /*4c10*/  BSYNC B0 ;  /* 0x0000000000007941 */ /* 0x000fea0003800000 */
.L_x_8455:
        /* <DEDUP_REMOVED lines=144> */
.L_x_8460:
        /* <DEDUP_REMOVED lines=185> */
.L_x_8459:
[----:B------:R-:W-:Y:S05]  /*60b0*/  BSYNC B0 ;  /* 0x0000000000007941 */ /* 0x000fea0003800000 */
.L_x_8458:
        /* <DEDUP_REMOVED lines=143> */
.L_x_8454:
        /* <DEDUP_REMOVED lines=45> */
.L_x_8462:
[----:B------:R-:W-:Y:S05]  /*6c80*/  BSYNC B0 ;  /* 0x0000000000007941 */ /* 0x000fea0003800000 */
.L_x_8461:
        /* <DEDUP_REMOVED lines=100> */
.L_x_8464:
[----:B------:R-:W-:Y:S05]  /*72d0*/  BSYNC B6 ;  /* 0x0000000000067941 */ /* 0x000fea0003800000 */
.L_x_8463:
        /* <DEDUP_REMOVED lines=12> */
.L_x_8468:
[----:B-1----:R1:W2:Y:S02]  /*73a0*/  SYNCS.PHASECHK.TRANS64.TRYWAIT P0, [R2+URZ+0x38800], R3 ;  /* 0x03880003020075a7 */ /* 0x0022a4000800017f */
[----:B--2---:R-:W-:Y:S05]  /*73b0*/  @!P0 NANOSLEEP.SYNCS 0x989680 ;  /* 0x009896800000895d */ /* 0x004fea0003900000 */
[----:B------:R-:W2:Y:S02]  /*73c0*/  @!P0 SYNCS.PHASECHK.TRANS64 P0, [R2+URZ+0x38800], R3 ;  /* 0x03880003020085a7 */ /* 0x000ea4000800007f */
[----:B--2---:R-:W-:Y:S05]  /*73d0*/  @!P0 BRA `(.L_x_8468) ;  /* 0xfffffffc00f08947 */ /* 0x004fea000383ffff */
.L_x_8467:
[----:B------:R-:W-:Y:S05]  /*73e0*/  BSYNC B0 ;  /* 0x0000000000007941 */ /* 0x000fea0003800000 */
.L_x_8466:
[----:B------:R-:W-:Y:S05]  /*73f0*/  BRA `(.L_x_8469) ;  /* 0x0000002c000c7947 */ /* 0x000fea0003800000 */
.L_x_8465:
        /* <DEDUP_REMOVED lines=31> */
.L_x_8471:
[----:B------:R-:W-:Y:S05]  /*75f0*/  BSYNC B6 ;  /* 0x0000000000067941 */ /* 0x000fea0003800000 */
.L_x_8470:
        /* <DEDUP_REMOVED lines=45> */
.L_x_8756:
        /* <DEDUP_REMOVED lines=29> */
.L_x_8476:
[----:B------:R-:W-:Y:S05]  /*7aa0*/  BSYNC B1 ;  /* 0x0000000000017941 */ /* 0x000fea0003800000 */
.L_x_8475:
        /* <DEDUP_REMOVED lines=21> */
.L_x_8762:
[----:B------:R-:W-:Y:S01]  /*7c00*/  VIADD R34, R34, 0x20 ;  /* 0x0000002022227836 */ /* 0x000fe20000000000 */
[----:B------:R-:W-:Y:S01]  /*7c10*/  LEA.HI R0, R229, R229, RZ, 0x1 ;  /* 0x000000e5e5007211 */ /* 0x000fe200078f08ff */
[----:B------:R-:W-:Y:S01]  /*7c20*/  BSSY B1, `(.L_x_8478) ;  /* 0x0000021000017945 */ /* 0x000fe20003800000 */
[----:B-1----:R-:W-:Y:S01]  /*7c30*/  IMAD.SHL.U32 R33, R189, 0x40, RZ ;  /* 0x00000040bd217824 */ /* 0x002fe200078e00ff */
        /* <DEDUP_REMOVED lines=20> */
[----:B------:R-:W-:-:S03]  /*7d80*/  CS2R R12, SRZ ;  /* 0x00000000000c7805 */ /* 0x000fc6000001ff00 */
[-C--:B0-----:R-:W-:Y:S02]  /*7d90*/  @!P3 IADD3 R4, P0, R6, R9.reuse, RZ ;  /* 0x000000090604b210 */ /* 0x081fe40007f1e0ff */
[----:B------:R-:W-:Y:S01]  /*7da0*/  @!P3 IADD3 R6, P1, R30, R9, RZ ;  /* 0x000000091e06b210 */ /* 0x000fe20007f3e0ff */
[----:B------:R-:W-:Y:S01]  /*7db0*/  @!P2 IMAD.WIDE R30, R184, 0x2, R10 ;  /* 0x00000002b81ea825 */ /* 0x000fe200078e020a */
[----:B------:R-:W-:Y:S02]  /*7dc0*/  CS2R R8, SRZ ;  /* 0x0000000000087805 */ /* 0x000fe4000001ff00 */
[----:B------:R-:W-:Y:S01]  /*7dd0*/  CS2R R10, SRZ ;  /* 0x00000000000a7805 */ /* 0x000fe2000001ff00 */
[--C-:B------:R-:W-:Y:S02]  /*7de0*/  @!P3 IMAD.X R5, R3, 0x1, R32.reuse, P0 ;  /* 0x000000010305b824 */ /* 0x100fe400000e0620 */
[----:B------:R-:W-:Y:S01]  /*7df0*/  @!P3 IMAD.X R7, R7, 0x1, R32, P1 ;  /* 0x000000010707b824 */ /* 0x000fe200008e0620 */
[----:B------:R1:W5:Y:S04]  /*7e00*/  @!P2 LD.E.64 R8, desc[UR42][R30.64] ;  /* 0x0000002a1e08a980 */ /* 0x000368000c101b00 */
[----:B------:R1:W5:Y:S04]  /*7e10*/  @!P3 LD.E.64 R12, desc[UR42][R4.64] ;  /* 0x0000002a040cb980 */ /* 0x000368000c101b00 */
[----:B------:R1:W5:Y:S02]  /*7e20*/  @!P3 LD.E.64 R10, desc[UR42][R6.64] ;  /* 0x0000002a060ab980 */ /* 0x000364000c101b00 */
.L_x_8479:
[----:B------:R-:W-:Y:S05]  /*7e30*/  BSYNC B1 ;  /* 0x0000000000017941 */ /* 0x000fea0003800000 */
.L_x_8478:
[----:B------:R-:W0:Y:S01]  /*7e40*/  SYNCS.PHASECHK.TRANS64.TRYWAIT P0, [R2+URZ+0x38800], R35 ;  /* 0x03880023020075a7 */ /* 0x000e22000800017f */
[----:B------:R-:W-:Y:S01]  /*7e50*/  LOP3.LUT R33, R33, 0x1c0, RZ, 0xc0, !PT ;  /* 0x000001c021217812 */ /* 0x000fe200078ec0ff */
[----:B-1---5:R-:W-:Y:S01]  /*7e60*/  IMAD.MOV.U32 R5, RZ, RZ, R8 ;  /* 0x000000ffff057224 */ /* 0x022fe200078e0008 */
[----:B------:R-:W-:Y:S01]  /*7e70*/  VIADDMNMX R32, R37, -R194, 0x40, PT ;  /* 0x0000004025207446 */ /* 0x000fe200038009c2 */
[----:B----4-:R-:W-:Y:S01]  /*7e80*/  IMAD.MOV.U32 R7, RZ, RZ, R14 ;  /* 0x000000ffff077224 */ /* 0x010fe200078e000e */
[C---:B--2---:R-:W-:Y:S01]  /*7e90*/  LOP3.LUT R3, R33.reuse, 0x18, R16, 0xf8, !PT ;  /* 0x0000001821037812 */ /* 0x044fe200078ef810 */
[----:B---3--:R-:W-:Y:S01]  /*7ea0*/  IMAD.MOV.U32 R6, RZ, RZ, R11 ;  /* 0x000000ffff067224 */ /* 0x008fe200078e000b */
        /* <DEDUP_REMOVED lines=14> */
[----:B0-----:R-:W-:-:S03]  /*7f90*/  IMAD R30, R3, 0x2, R2 ;  /* 0x00000002031e7824 */ /* 0x001fc600078e0202 */
[----:B------:R-:W-:Y:S01]  /*7fa0*/  PRMT R48, R4, 0x5410, R5 ;  /* 0x0000541004307816 */ /* 0x000fe20000000005 */
[----:B------:R-:W-:Y:S02]  /*7fb0*/  IMAD.MOV.U32 R5, RZ, RZ, R13 ;  /* 0x000000ffff057224 */ /* 0x000fe400078e000d */
[C---:B------:R-:W-:Y:S02]  /*7fc0*/  VIADD R4, R30.reuse, 0x20400 ;  /* 0x000204001e047836 */ /* 0x040fe40000000000 */
[----:B------:R-:W-:Y:S01]  /*7fd0*/  VIADD R3, R30, 0x20440 ;  /* 0x000204401e037836 */ /* 0x000fe20000000000 */
[----:B------:R-:W-:Y:S06]  /*7fe0*/  @!P0 BRA `(.L_x_8481) ;  /* 0x000001c0007c8947 */ /* 0x000fec0003800000 */
.L_x_8763:
[----:B------:R-:W-:Y:S05]  /*7ff0*/  BSYNC B1 ;  /* 0x0000000000017941 */ /* 0x000fea0003800000 */
.L_x_8480:
        /* <DEDUP_REMOVED lines=51> */
.L_x_8485:
[----:B------:R-:W-:Y:S05]  /*8330*/  BSYNC B2 ;  /* 0x0000000000027941 */ /* 0x000fea0003800000 */
.L_x_8484:
        /* <DEDUP_REMOVED lines=43> */
.L_x_8483:
[----:B------:R-:W-:Y:S05]  /*85f0*/  BSYNC B1 ;  /* 0x0000000000017941 */ /* 0x000fea0003800000 */
.L_x_8482:
        /* <DEDUP_REMOVED lines=50> */
.L_x_8488:
[----:B------:R-:W-:Y:S05]  /*8920*/  BSYNC B1 ;  /* 0x0000000000017941 */ /* 0x000fea0003800000 */
.L_x_8487:
[----:B------:R-:W-:Y:S05]  /*8930*/  @P1 BRA `(.L_x_8486) ;  /* 0x0000001400981947 */ /* 0x000fea0003800000 */
[----:B-1----:R-:W1:Y:S01]  /*8940*/  LDS.128 R4, [R3+0x1000] ;  /* 0x0010000003047984 */ /* 0x002e620000000c00 */
[----:B------:R-:W-:Y:S01]  /*8950*/  SHF.R.U64 R25, R12, 0x10, R13 ;  /* 0x000000100c197819 */ /* 0x000fe2000000120d */
[----:B------:R-:W-:Y:S01]  /*8960*/  HADD2.F32 R12, -RZ, R48.H1_H1 ;  /* 0x30000030ff0c7230 */ /* 0x000fe20000004100 */
[----:B------:R-:W-:Y:S01]  /*8970*/  SHF.R.U32.HI R14, RZ, 0x10, R11 ;  /* 0x00000010ff0e7819 */ /* 0x000fe2000001160b */
[----:B------:R-:W-:Y:S01]  /*8980*/  HADD2.F32 R33, -RZ, R33.H0_H0 ;  /* 0x20000021ff217230 */ /* 0x000fe20000004100 */
[----:B------:R-:W-:Y:S02]  /*8990*/  SHF.R.U32.HI R13, RZ, 0x10, R13 ;  /* 0x00000010ff0d7819 */ /* 0x000fe4000001160d */
[----:B------:R-:W-:Y:S01]  /*89a0*/  SHF.R.U64 R21, R10, 0x10, R11 ;  /* 0x000000100a157819 */ /* 0x000fe2000000120b */
[----:B------:R-:W-:Y:S02]  /*89b0*/  HADD2.F32 R14, -RZ, R14.H0_H0 ;  /* 0x2000000eff0e7230 */ /* 0x000fe40000004100 */
[----:B------:R-:W-:-:S02]  /*89c0*/  HADD2.F32 R13, -RZ, R13.H0_H0 ;  /* 0x2000000dff0d7230 */ /* 0x000fc40000004100 */
[--C-:B-1----:R-:W-:Y:S02]  /*89d0*/  HADD2.F32 R11, -RZ, R7.reuse.H1_H1 ;  /* 0x30000007ff0b7230 */ /* 0x102fe40000004100 */
[----:B------:R-:W-:Y:S02]  /*89e0*/  HADD2.F32 R10, -RZ, R7.H0_H0 ;  /* 0x20000007ff0a7230 */ /* 0x000fe40000004100 */
[--C-:B------:R-:W-:Y:S02]  /*89f0*/  HADD2.F32 R7, -RZ, R4.reuse.H0_H0 ;  /* 0x20000004ff077230 */ /* 0x100fe40000004100 */
[C---:B------:R-:W-:Y:S01]  /*8a00*/  FMUL.FTZ R15, R11.reuse, R14 ;  /* 0x0000000e0b0f7220 */ /* 0x040fe20000410000 */
[----:B------:R-:W-:Y:S01]  /*8a10*/  FMUL.FTZ R11, R11, R13 ;  /* 0x0000000d0b0b7220 */ /* 0x000fe20000410000 */
[----:B------:R-:W-:Y:S02]  /*8a20*/  HADD2.F32 R4, -RZ, R4.H1_H1 ;  /* 0x30000004ff047230 */ /* 0x000fe40000004100 */
[----:B------:R-:W-:-:S02]  /*8a30*/  HADD2.F32 R8, -RZ, R6.H0_H0 ;  /* 0x20000006ff087230 */ /* 0x000fc40000004100 */
[----:B------:R-:W-:Y:S01]  /*8a40*/  FFMA.FTZ R24, R10, R14, R11 ;  /* 0x0000000e0a187223 */ /* 0x000fe2000001000b */
[----:B------:R-:W-:Y:S02]  /*8a50*/  HADD2.F32 R9, -RZ, R6.H1_H1 ;  /* 0x30000006ff097230 */ /* 0x000fe40000004100 */
[----:B------:R-:W-:Y:S01]  /*8a60*/  FMUL.FTZ R20, R4, R33 ;  /* 0x0000002104147220 */ /* 0x000fe20000410000 */
[----:B------:R-:W-:Y:S02]  /*8a70*/  HADD2.F32 R11, -RZ, R31.H0_H0 ;  /* 0x2000001fff0b7230 */ /* 0x000fe40000004100 */
[----:B------:R-:W-:Y:S01]  /*8a80*/  FFMA.FTZ R15, R10, R13, -R15 ;  /* 0x0000000d0a0f7223 */ /* 0x000fe2000001080f */
[----:B------:R-:W-:Y:S02]  /*8a90*/  HADD2.F32 R6, -RZ, R5.H0_H0 ;  /* 0x20000005ff067230 */ /* 0x000fe40000004100 */
[----:B------:R-:W-:Y:S01]  /*8aa0*/  FMUL.FTZ R14, R4, R12 ;  /* 0x0000000c040e7220 */ /* 0x000fe20000410000 */
[----:B------:R-:W-:-:S02]  /*8ab0*/  HADD2.F32 R31, -RZ, R31.H1_H1 ;  /* 0x3000001fff1f7230 */ /* 0x000fc40000004100 */
[C---:B------:R-:W-:Y:S01]  /*8ac0*/  FFMA.FTZ R20, R7.reuse, R12, -R20 ;  /* 0x0000000c07147223 */ /* 0x040fe20000010814 */
[----:B------:R-:W-:Y:S02]  /*8ad0*/  HADD2.F32 R5, -RZ, R5.H1_H1 ;  /* 0x30000005ff057230 */ /* 0x000fe40000004100 */
[----:B------:R-:W-:Y:S01]  /*8ae0*/  FFMA.FTZ R33, R7, R33, R14 ;  /* 0x0000002107217223 */ /* 0x000fe2000001000e */
        /* <DEDUP_REMOVED lines=14> */
[----:B------:R2:W-:Y:S01]  /*8bd0*/  STS.128 [R3+0x1000], R4 ;  /* 0x0010000403007388 */ /* 0x0005e20000000c00 */
[----:B------:R-:W-:Y:S05]  /*8be0*/  BRA `(.L_x_8486) ;  /* 0x0000001000ec7947 */ /* 0x000fea0003800000 */
.L_x_8473:
        /* <DEDUP_REMOVED lines=34> */
.L_x_8769:
        /* <DEDUP_REMOVED lines=15> */
.L_x_8491:
[----:B------:R-:W-:Y:S05]  /*8f00*/  BSYNC B1 ;  /* 0x0000000000017941 */ /* 0x000fea0003800000 */
.L_x_8490:
        /* <DEDUP_REMOVED lines=23> */
.L_x_8775:
        /* <DEDUP_REMOVED lines=23> */
.L_x_8494:
[----:B------:R-:W-:Y:S05]  /*91f0*/  BSYNC B1 ;  /* 0x0000000000017941 */ /* 0x000fea0003800000 */
.L_x_8493:
        /* <DEDUP_REMOVED lines=20> */
.L_x_8776:
[----:B------:R-:W-:Y:S05]  /*9340*/  BSYNC B1 ;  /* 0x0000000000017941 */ /* 0x000fea0003800000 */
.L_x_8495:
        /* <DEDUP_REMOVED lines=25> */
[----:B------:R-:W-:Y:S01]  /*94e0*/  SHF.R.U32.HI R54, RZ, 0x10, R27 ;  /* 0x00000010ff367819 */ /* 0x000fe2000001161b */
[----:B------:R-:W-:Y:S01]  /*94f0*/  HADD2.F32 R42, -RZ, R42.H0_H0 ;  /* 0x2000002aff2a7230 */ /* 0x000fe20000004100 */
[----:B------:R-:W0:Y:S04]  /*9500*/  LDS.128 R32, [R39+0x20400] ;  /* 0x0204000027207984 */ /* 0x000e280000000c00 */
[----:B------:R-:W1:Y:S01]  /*9510*/  LDS.128 R12, [R38+0x20400] ;  /* 0x02040000260c7984 */ /* 0x000e620000000c00 */
[----:B0-----:R-:W-:-:S02]  /*9520*/  HADD2.F32 R29, -RZ, R33.H0_H0 ;  /* 0x20000021ff1d7230 */ /* 0x001fc40000004100 */
[----:B------:R-:W-:Y:S02]  /*9530*/  HADD2.F32 R33, -RZ, R33.H1_H1 ;  /* 0x30000021ff217230 */ /* 0x000fe40000004100 */
[--C-:B-1----:R-:W-:Y:S02]  /*9540*/  HADD2.F32 R24, -RZ, R13.reuse.H0_H0 ;  /* 0x2000000dff187230 */ /* 0x102fe40000004100 */
[C---:B------:R-:W-:Y:S01]  /*9550*/  FMUL.FTZ R45, R29.reuse, R43 ;  /* 0x0000002b1d2d7220 */ /* 0x040fe20000410000 */
[-C--:B------:R-:W-:Y:S01]  /*9560*/  FMUL.FTZ R47, R29, R41.reuse ;  /* 0x000000291d2f7220 */ /* 0x080fe20000410000 */
[----:B------:R-:W-:Y:S02]  /*9570*/  HADD2.F32 R25, -RZ, R13.H1_H1 ;  /* 0x3000000dff197230 */ /* 0x000fe40000004100 */
[----:B------:R-:W-:Y:S01]  /*9580*/  FMUL.FTZ R50, R33, R42 ;  /* 0x0000002a21327220 */ /* 0x000fe20000410000 */
[----:B------:R-:W-:Y:S01]  /*9590*/  FFMA.FTZ R45, R24, R41, -R45 ;  /* 0x00000029182d7223 */ /* 0x000fe2000001082d */
[----:B------:R-:W-:-:S02]  /*95a0*/  HADD2.F32 R29, -RZ, R46.H0_H0 ;  /* 0x2000002eff1d7230 */ /* 0x000fc40000004100 */
[----:B------:R-:W-:Y:S01]  /*95b0*/  FFMA.FTZ R47, R24, R43, R47 ;  /* 0x0000002b182f7223 */ /* 0x000fe2000001002f */
[----:B------:R-:W-:Y:S02]  /*95c0*/  HADD2.F32 R31, -RZ, R35.H0_H0 ;  /* 0x20000023ff1f7230 */ /* 0x000fe40000004100 */
[-C--:B------:R-:W-:Y:S01]  /*95d0*/  FMUL.FTZ R46, R33, R44.reuse ;  /* 0x0000002c212e7220 */ /* 0x080fe20000410000 */
[----:B------:R-:W-:Y:S02]  /*95e0*/  HADD2.F32 R24, -RZ, R48.H0_H0 ;  /* 0x20000030ff187230 */ /* 0x000fe40000004100 */
[C---:B------:R-:W-:Y:S01]  /*95f0*/  FFMA.FTZ R50, R25.reuse, R44, R50 ;  /* 0x0000002c19327223 */ /* 0x040fe20000010032 */
[----:B------:R-:W-:Y:S02]  /*9600*/  HADD2.F32 R26, -RZ, R15.H0_H0 ;  /* 0x2000000fff1a7230 */ /* 0x000fe40000004100 */
[----:B------:R-:W-:Y:S01]  /*9610*/  FFMA.FTZ R48, R25, R42, -R46 ;  /* 0x0000002a19307223 */ /* 0x000fe2000001082e */
[----:B------:R-:W-:-:S02]  /*9620*/  HADD2.F32 R35, -RZ, R35.H1_H1 ;  /* 0x30000023ff237230 */ /* 0x000fc40000004100 */
[CC--:B------:R-:W-:Y:S01]  /*9630*/  FMUL.FTZ R33, R31.reuse, R29.reuse ;  /* 0x0000001d1f217220 */ /* 0x0c0fe20000410000 */
[----:B------:R-:W-:Y:S02]  /*9640*/  HADD2.F32 R46, -RZ, R49.H0_H0 ;  /* 0x20000031ff2e7230 */ /* 0x000fe40000004100 */
[-C--:B------:R-:W-:Y:S01]  /*9650*/  FMUL.FTZ R52, R31, R24.reuse ;  /* 0x000000181f347220 */ /* 0x080fe20000410000 */
[----:B------:R-:W-:Y:S02]  /*9660*/  HADD2.F32 R27, -RZ, R15.H1_H1 ;  /* 0x3000000fff1b7230 */ /* 0x000fe40000004100 */
[C---:B------:R-:W-:Y:S01]  /*9670*/  FFMA.FTZ R41, R26.reuse, R24, -R33 ;  /* 0x000000181a297223 */ /* 0x040fe20000010821 */
[----:B------:R-:W-:Y:S02]  /*9680*/  HADD2.F32 R42, -RZ, R54.H0_H0 ;  /* 0x20000036ff2a7230 */ /* 0x000fe40000004100 */
[----:B------:R-:W-:Y:S01]  /*9690*/  FFMA.FTZ R52, R26, R29, R52 ;  /* 0x0000001d1a347223 */ /* 0x000fe20000010034 */
[----:B------:R-:W-:-:S02]  /*96a0*/  HADD2.F32 R28, -RZ, R32.H0_H0 ;  /* 0x20000020ff1c7230 */ /* 0x000fc40000004100 */
[C---:B------:R-:W-:Y:S01]  /*96b0*/  FMUL.FTZ R44, R35.reuse, R46 ;  /* 0x0000002e232c7220 */ /* 0x040fe20000410000 */
[----:B------:R-:W-:Y:S02]  /*96c0*/  HADD2.F32 R26, -RZ, R58.H0_H0 ;  /* 0x2000003aff1a7230 */ /* 0x000fe40000004100 */
[-C--:B------:R-:W-:Y:S01]  /*96d0*/  FMUL.FTZ R54, R35, R42.reuse ;  /* 0x0000002a23367220 */ /* 0x080fe20000410000 */
[----:B------:R-:W-:Y:S02]  /*96e0*/  HADD2.F32 R24, -RZ, R59.H0_H0 ;  /* 0x2000003bff187230 */ /* 0x000fe40000004100 */
[----:B------:R-:W-:Y:S01]  /*96f0*/  FFMA.FTZ R44, R27, R42, -R44 ;  /* 0x0000002a1b2c7223 */ /* 0x000fe2000001082c */
[----:B------:R-:W-:Y:S02]  /*9700*/  HADD2.F32 R30, -RZ, R34.H0_H0 ;  /* 0x20000022ff1e7230 */ /* 0x000fe40000004100 */
[----:B------:R-:W-:Y:S01]  /*9710*/  FMUL.FTZ R42, R28, R26 ;  /* 0x0000001a1c2a7220 */ /* 0x000fe20000410000 */
[----:B------:R-:W-:-:S02]  /*9720*/  HADD2.F32 R29, -RZ, R58.H1_H1 ;  /* 0x3000003aff1d7230 */ /* 0x000fc40000004100 */
[----:B------:R-:W-:Y:S01]  /*9730*/  FMUL.FTZ R31, R28, R24 ;  /* 0x000000181c1f7220 */ /* 0x000fe20000410000 */
[----:B------:R-:W-:Y:S02]  /*9740*/  HADD2.F32 R13, -RZ, R12.H0_H0 ;  /* 0x2000000cff0d7230 */ /* 0x000fe40000004100 */
[----:B------:R-:W-:Y:S01]  /*9750*/  FFMA.FTZ R43, R27, R46, R54 ;  /* 0x0000002e1b2b7223 */ /* 0x000fe20000010036 */
[----:B------:R-:W-:Y:S02]  /*9760*/  HADD2.F32 R15, -RZ, R14.H0_H0 ;  /* 0x2000000eff0f7230 */ /* 0x000fe40000004100 */
[----:B------:R-:W-:Y:S01]  /*9770*/  FMUL.FTZ R28, R30, R29 ;  /* 0x0000001d1e1c7220 */ /* 0x000fe20000410000 */
[----:B------:R-:W-:Y:S02]  /*9780*/  HADD2.F32 R25, -RZ, R59.H1_H1 ;  /* 0x3000003bff197230 */ /* 0x000fe40000004100 */
[C---:B------:R-:W-:Y:S01]  /*9790*/  FFMA.FTZ R42, R13.reuse, R24, -R42 ;  /* 0x000000180d2a7223 */ /* 0x040fe2000001082a */
[----:B------:R-:W-:Y:S01]  /*97a0*/  FFMA.FTZ R24, R13, R26, R31 ;  /* 0x0000001a0d187223 */ /* 0x000fe2000001001f */
[----:B------:R-:W-:-:S02]  /*97b0*/  HADD2.F32 R32, -RZ, R32.H1_H1 ;  /* 0x30000020ff207230 */ /* 0x000fc40000004100 */
[----:B------:R-:W-:Y:S02]  /*97c0*/  HADD2.F32 R34, -RZ, R34.H1_H1 ;  /* 0x30000022ff227230 */ /* 0x000fe40000004100 */
[-C--:B------:R-:W-:Y:S01]  /*97d0*/  FMUL.FTZ R30, R30, R25.reuse ;  /* 0x000000191e1e7220 */ /* 0x080fe20000410000 */
[C---:B------:R-:W-:Y:S01]  /*97e0*/  FFMA.FTZ R28, R15.reuse, R25, -R28 ;  /* 0x000000190f1c7223 */ /* 0x040fe2000001081c */
[----:B------:R-:W-:Y:S02]  /*97f0*/  HADD2.F32 R27, -RZ, R53.H0_H0 ;  /* 0x20000035ff1b7230 */ /* 0x000fe40000004100 */
[----:B------:R-:W-:Y:S02]  /*9800*/  HADD2.F32 R31, -RZ, R51.H0_H0 ;  /* 0x20000033ff1f7230 */ /* 0x000fe40000004100 */
[----:B------:R-:W-:Y:S01]  /*9810*/  FFMA.FTZ R26, R15, R29, R30 ;  /* 0x0000001d0f1a7223 */ /* 0x000fe2000001001e */
[----:B------:R-:W-:Y:S02]  /*9820*/  HADD2.F32 R13, -RZ, R57.H0_H0 ;  /* 0x20000039ff0d7230 */ /* 0x000fe40000004100 */
[----:B------:R-:W-:Y:S01]  /*9830*/  FMUL.FTZ R15, R32, R27 ;  /* 0x0000001b200f7220 */ /* 0x000fe20000410000 */
[----:B------:R-:W-:-:S02]  /*9840*/  HADD2.F32 R25, -RZ, R55.H0_H0 ;  /* 0x20000037ff197230 */ /* 0x000fc40000004100 */
        /* <DEDUP_REMOVED lines=19> */
.L_x_8498:
[----:B------:R-:W-:Y:S05]  /*9980*/  BSYNC B1 ;  /* 0x0000000000017941 */ /* 0x000fea0003800000 */
.L_x_8497:
[----:B------:R-:W-:Y:S01]  /*9990*/  PRMT R33, R20, 0x5410, R21 ;  /* 0x0000541014217816 */ /* 0x000fe20000000015 */
[----:B------:R-:W-:Y:S06]  /*99a0*/  @P0 BRA `(.L_x_8486) ;  /* 0x00000004007c0947 */ /* 0x000fec0003800000 */
[----:B------:R-:W2:Y:S01]  /*99b0*/  LDL R44, [R1+0x74] ;  /* 0x00007400012c7983 */ /* 0x000ea20000100800 */
[----:B0-----:R-:W-:Y:S01]  /*99c0*/  IMAD.SHL.U32 R12, R3, 0x40, RZ ;  /* 0x00000040030c7824 */ /* 0x001fe200078e00ff */
[----:B------:R-:W-:Y:S01]  /*99d0*/  SHF.R.S32.HI R14, RZ, 0x1f, R3 ;  /* 0x0000001fff0e7819 */ /* 0x000fe20000011403 */
[--C-:B------:R-:W-:Y:S01]  /*99e0*/  HADD2.F32 R28, -RZ, R60.reuse.H0_H0 ;  /* 0x2000003cff1c7230 */ /* 0x100fe20000004100 */
[--C-:B------:R-:W-:Y:S01]  /*99f0*/  SHF.R.U64 R43, R8, 0x10, R9.reuse ;  /* 0x00000010082b7819 */ /* 0x100fe20000001209 */
[----:B------:R-:W-:Y:S01]  /*9a00*/  HADD2.F32 R20, -RZ, R60.H1_H1 ;  /* 0x3000003cff147230 */ /* 0x000fe20000004100 */
[----:B------:R-:W-:Y:S02]  /*9a10*/  LEA.HI R14, R14, R3, RZ, 0x3 ;  /* 0x000000030e0e7211 */ /* 0x000fe400078f18ff */
[----:B------:R-:W-:Y:S02]  /*9a20*/  LOP3.LUT R13, R12, 0x1c0, RZ, 0xc0, !PT ;  /* 0x000001c00c0d7812 */ /* 0x000fe400078ec0ff */
[----:B------:R-:W-:Y:S01]  /*9a30*/  SHF.R.U32.HI R21, RZ, 0x10, R9 ;  /* 0x00000010ff157819 */ /* 0x000fe20000011609 */
[----:B------:R-:W-:Y:S01]  /*9a40*/  IMAD.SHL.U32 R14, R14, 0x40, RZ ;  /* 0x000000400e0e7824 */ /* 0x000fe200078e00ff */
[----:B------:R-:W-:-:S02]  /*9a50*/  SHF.R.U32.HI R3, RZ, 0x3, R13 ;  /* 0x00000003ff037819 */ /* 0x000fc4000001160d */
[----:B------:R-:W-:Y:S02]  /*9a60*/  SHF.R.U64 R39, R4, 0x10, R5 ;  /* 0x0000001004277819 */ /* 0x000fe40000001205 */
[----:B------:R-:W-:Y:S02]  /*9a70*/  LOP3.LUT R36, R3, R36, R13, 0x1e, !PT ;  /* 0x0000002403247212 */ /* 0x000fe400078e1e0d */
[----:B------:R-:W-:Y:S02]  /*9a80*/  LOP3.LUT R3, R14, 0xfffffe00, RZ, 0xc0, !PT ;  /* 0xfffffe000e037812 */ /* 0x000fe400078ec0ff */
[----:B------:R-:W-:Y:S02]  /*9a90*/  SHF.R.U32.HI R30, RZ, 0x10, R5 ;  /* 0x00000010ff1e7819 */ /* 0x000fe40000011605 */
[--C-:B------:R-:W-:Y:S01]  /*9aa0*/  SHF.R.U64 R42, R10, 0x10, R11.reuse ;  /* 0x000000100a2a7819 */ /* 0x100fe2000000120b */
        /* <DEDUP_REMOVED lines=27> */
[----:B------:R-:W-:-:S02]  /*9c60*/  HADD2.F32 R21, -RZ, R37.H1_H1 ;  /* 0x30000025ff157230 */ /* 0x000fc40000004100 */
[-C--:B------:R-:W-:Y:S01]  /*9c70*/  FMUL.FTZ R28, R25, R20.reuse ;  /* 0x00000014191c7220 */ /* 0x080fe20000410000 */
[C---:B------:R-:W-:Y:S01]  /*9c80*/  FMUL.FTZ R25, R8.reuse, R9 ;  /* 0x0000000908197220 */ /* 0x040fe20000410000 */
[-C--:B------:R-:W-:Y:S01]  /*9c90*/  FMUL.FTZ R8, R8, R5.reuse ;  /* 0x0000000508087220 */ /* 0x080fe20000410000 */
[C---:B------:R-:W-:Y:S01]  /*9ca0*/  FFMA.FTZ R29, R13.reuse, R20, -R36 ;  /* 0x000000140d1d7223 */ /* 0x040fe20000010824 */
[----:B------:R-:W-:Y:S01]  /*9cb0*/  FFMA.FTZ R31, R13, R30, R28 ;  /* 0x0000001e0d1f7223 */ /* 0x000fe2000001001c */
[C---:B------:R-:W-:Y:S01]  /*9cc0*/  FFMA.FTZ R25, R4.reuse, R5, -R25 ;  /* 0x0000000504197223 */ /* 0x040fe20000010819 */
[----:B------:R-:W-:Y:S02]  /*9cd0*/  HADD2.F32 R5, -RZ, R33.H0_H0 ;  /* 0x20000021ff057230 */ /* 0x000fe40000004100 */
        /* <DEDUP_REMOVED lines=44> */
.L_x_8486:
[----:B------:R-:W-:Y:S05]  /*9fa0*/  BSYNC B0 ;  /* 0x0000000000007941 */ /* 0x000fea0003800000 */
.L_x_8472:
[----:B------:R-:W-:Y:S01]  /*9fb0*/  @!PT LDS RZ, [RZ] ;  /* 0x00000000fffff984 */ /* 0x000fe20000000800 */
[----:B------:R-:W-:Y:S01]  /*9fc0*/  @!PT LDS RZ, [RZ] ;  /* 0x00000000fffff984 */ /* 0x000fe20000000800 */
[----:B------:R-:W-:Y:S01]  /*9fd0*/  @!PT LDS RZ, [RZ] ;  /* 0x00000000fffff984 */ /* 0x000fe20000000800 */
[----:B------:R-:W-:Y:S01]  /*9fe0*/  @!PT LDS RZ, [RZ] ;  /* 0x00000000fffff984 */ /* 0x000fe20000000800 */
[----:B------:R3:W-:Y:S06]  /*9ff0*/  MEMBAR.ALL.CTA ;  /* 0x0000000000007992 */ /* 0x0007ec0000008000 */
[----:B---3--:R-:W3:Y:S01]  /*a000*/  FENCE.VIEW.ASYNC.S ;  /* 0x00000000000073c6 */ /* 0x008ee20000000000 */
[----:B------:R-:W-:Y:S05]  /*a010*/  WARPSYNC.ALL ;  /* 0x0000000000007948 */ /* 0x000fea0003800000 */
[----:B---3--:R-:W-:Y:S06]  /*a020*/  BAR.SYNC.DEFER_BLOCKING 0xd, 0x80 ;  /* 0x0342000000007b1d */ /* 0x008fec0000010000 */
.L_x_8469:
[----:B012---:R-:W-:-:S05]  /*a030*/  IMAD.U32 R3, RZ, RZ, UR37 ;  /* 0x00000025ff037e24 */ /* 0x007fca000f8e00ff */
[----:B------:R-:W-:-:S13]  /*a040*/  ISETP.NE.AND P0, PT, R3, 0x3, PT ;  /* 0x000000030300780c */ /* 0x000fda0003f05270 */
[----:B------:R-:W-:Y:S05]  /*a050*/  @!P0 BRA `(.L_x_8499) ;  /* 0x0000000000048947 */ /* 0x000fea0003800000 */
[----:B------:R-:W-:Y:S01]  /*a060*/  BPT.TRAP 0x1 ;  /* 0x000000040000795c */ /* 0x000fe20000300000 */
.L_x_8499:
[----:B------:R-:W-:Y:S01]  /*a070*/  IMAD R169, R18, 0x8, R2 ;  /* 0x0000000812a97824 */ /* 0x000fe200078e0202 */
[----:B------:R-:W-:-:S04]  /*a080*/  SHF.L.U32 R14, R19, 0x1f, RZ ;  /* 0x0000001f130e7819 */ /* 0x000fc800000006ff */
[----:B------:R0:W1:Y:S01]  /*a090*/  SYNCS.PHASECHK.TRANS64.TRYWAIT P1, [R169+URZ+0x38830], R14 ;  /* 0x0388300ea90075a7 */ /* 0x000062000802017f */
[----:B------:R-:W-:Y:S05]  /*a0a0*/  @!P0 BRA `(.L_x_8500) ;  /* 0x0000000000048947 */ /* 0x000fea0003800000 */
[----:B------:R-:W-:Y:S01]  /*a0b0*/  BPT.TRAP 0x1 ;  /* 0x000000040000795c */ /* 0x000fe20000300000 */
.L_x_8500:
        /* <DEDUP_REMOVED lines=10> */
.L_x_8501:
[----:B------:R-:W-:Y:S01]  /*a160*/  IMAD R6, R18, 0x200, R15 ;  /* 0x0000020012067824 */ /* 0x000fe200078e020f */
[----:B------:R-:W-:Y:S01]  /*a170*/  LOP3.LUT R4, R4, 0x10000, RZ, 0xfc, !PT ;  /* 0x0001000004047812 */ /* 0x000fe200078efcff */
[----:B------:R-:W-:Y:S01]  /*a180*/  IMAD.MOV.U32 R5, RZ, RZ, 0x40000040 ;  /* 0x40000040ff057424 */ /* 0x000fe200078e00ff */
[----:B------:R-:W-:Y:S05]  /*a190*/  WARPSYNC.ALL ;  /* 0x0000000000007948 */ /* 0x000fea0003800000 */
[----:B------:R-:W-:Y:S01]  /*a1a0*/  IMAD.MOV.U32 R7, RZ, RZ, 0x40000040 ;  /* 0x40000040ff077424 */ /* 0x000fe200078e00ff */
[C---:B------:R-:W-:Y:S01]  /*a1b0*/  R2UR UR4, R4.reuse ;  /* 0x00000000040472ca */ /* 0x040fe200000e0000 */
[----:B------:R-:W-:Y:S01]  /*a1c0*/  WARPGROUP.ARRIVE ;  /* 0x00000000000079c5 */ /* 0x000fe20000000000 */
[----:B------:R-:W-:Y:S01]  /*a1d0*/  R2UR UR5, R5 ;  /* 0x00000000050572ca */ /* 0x000fe200000e0000 */
[----:B------:R-:W-:Y:S01]  /*a1e0*/  VIADD R12, R4, 0x2 ;  /* 0x00000002040c7836 */ /* 0x000fe20000000000 */
[C---:B------:R-:W-:Y:S01]  /*a1f0*/  R2UR UR6, R6.reuse ;  /* 0x00000000060672ca */ /* 0x040fe200000e0000 */
[----:B------:R-:W-:Y:S01]  /*a200*/  VIADD R8, R6, 0x2 ;  /* 0x0000000206087836 */ /* 0x000fe20000000000 */
[----:B------:R-:W-:Y:S01]  /*a210*/  R2UR UR7, R7 ;  /* 0x00000000070772ca */ /* 0x000fe200000e0000 */
[----:B------:R-:W-:Y:S01]  /*a220*/  IMAD.MOV.U32 R13, RZ, RZ, 0x40000040 ;  /* 0x40000040ff0d7424 */ /* 0x000fe200078e00ff */
[----:B------:R-:W-:Y:S01]  /*a230*/  SHF.L.U32 R3, R0, 0x1f, RZ ;  /* 0x0000001f00037819 */ /* 0x000fe200000006ff */
[----:B------:R-:W-:Y:S01]  /*a240*/  IMAD.MOV.U32 R9, RZ, RZ, 0x40000040 ;  /* 0x40000040ff097424 */ /* 0x000fe200078e00ff */
[----:B------:R-:W-:Y:S01]  /*a250*/  BSSY B0, `(.L_x_8503) ;  /* 0x0000022000007945 */ /* 0x000fe20003800000 */
[----:B------:R-:W-:-:S02]  /*a260*/  VIADD R10, R4, 0x4 ;  /* 0x00000004040a7836 */ /* 0x000fc40000000000 */
[----:B------:R-:W-:Y:S02]  /*a270*/  IMAD.MOV.U32 R11, RZ, RZ, 0x40000040 ;  /* 0x40000040ff0b7424 */ /* 0x000fe400078e00ff */
[----:B------:R-:W-:-:S04]  /*a280*/  IMAD.MOV.U32 R7, RZ, RZ, 0x40000040 ;  /* 0x40000040ff077424 */ /* 0x000fc800078e00ff */
[----:B------:R-:W-:Y:S01]  /*a290*/  HGMMA.64x64x16.F32 R24, gdesc[UR4], RZ, !UPT, gsb0 ;  /* 0x00e00000041879f0 */ /* 0x000fe2000c0008ff */
[----:B------:R-:W-:Y:S02]  /*a2a0*/  R2UR UR4, R12 ;  /* 0x000000000c0472ca */ /* 0x000fe400000e0000 */
[----:B------:R-:W-:Y:S02]  /*a2b0*/  R2UR UR5, R13 ;  /* 0x000000000d0572ca */ /* 0x000fe400000e0000 */
[----:B------:R-:W-:Y:S01]  /*a2c0*/  R2UR UR6, R8 ;  /* 0x00000000080672ca */ /* 0x000fe200000e0000 */
[C---:B------:R-:W-:Y:S01]  /*a2d0*/  VIADD R8, R6.reuse, 0x4 ;  /* 0x0000000406087836 */ /* 0x040fe20000000000 */
[----:B------:R-:W-:Y:S01]  /*a2e0*/  R2UR UR7, R9 ;  /* 0x00000000090772ca */ /* 0x000fe200000e0000 */
[----:B------:R-:W-:Y:S02]  /*a2f0*/  IMAD.MOV.U32 R9, RZ, RZ, 0x40000040 ;  /* 0x40000040ff097424 */ /* 0x000fe400078e00ff */
[----:B------:R-:W-:Y:S01]  /*a300*/  VIADD R6, R6, 0x6 ;  /* 0x0000000606067836 */ /* 0x000fe20000000000 */
[----:B------:R-:W-:-:S02]  /*a310*/  WARPGROUP.DEPBAR.LE gsb0, 0x0 ;  /* 0x00008000000079c5 */ /* 0x000fc40000010000 */
        /* <DEDUP_REMOVED lines=19> */
[----:B------:R-:W2:Y:S02]  /*a450*/  SYNCS.PHASECHK.TRANS64.TRYWAIT P1, [R2+URZ+0x38810], R3 ;  /* 0x03881003020075a7 */ /* 0x000ea4000802017f */
[----:B--2---:R-:W-:Y:S05]  /*a460*/  @!P1 BRA `(.L_x_8504) ;  /* 0x000001a000849947 */ /* 0x004fea0003800000 */
.L_x_8777:
[----:B------:R-:W-:Y:S05]  /*a470*/  BSYNC B0 ;  /* 0x0000000000007941 */ /* 0x000fea0003800000 */
.L_x_8503:
[----:B------:R-:W-:Y:S05]  /*a480*/  @!P0 BRA `(.L_x_8505) ;  /* 0x0000000000048947 */ /* 0x000fea0003800000 */
[----:B------:R-:W-:Y:S01]  /*a490*/  BPT.TRAP 0x1 ;  /* 0x000000040000795c */ /* 0x000fe20000300000 */
.L_x_8505:
[----:B------:R3:W4:Y:S01]  /*a4a0*/  SYNCS.PHASECHK.TRANS64.TRYWAIT P2, [R169+URZ+0x38850], R14 ;  /* 0x0388500ea90075a7 */ /* 0x000722000804017f */
[----:B------:R-:W-:Y:S05]  /*a4b0*/  @!P0 BRA `(.L_x_8506) ;  /* 0x0000000000048947 */ /* 0x000fea0003800000 */
[----:B------:R-:W-:Y:S01]  /*a4c0*/  BPT.TRAP 0x1 ;  /* 0x000000040000795c */ /* 0x000fe20000300000 */
.L_x_8506:
[----:B--2---:R-:W2:Y:S01]  /*a4d0*/  S2R R3, SR_TID.X ;  /* 0x0000000000037919 */ /* 0x004ea20000002100 */
[----:B------:R-:W-:Y:S01]  /*a4e0*/  VIADD R0, R2, 0x400 ;  /* 0x0000040002007836 */ /* 0x000fe20000000000 */
[----:B------:R-:W-:Y:S04]  /*a4f0*/  BSSY B0, `(.L_x_8507) ;  /* 0x0000008000007945 */ /* 0x000fe80003800000 */
[----:B------:R-:W-:-:S04]  /*a500*/  SHF.R.U32.HI R0, RZ, 0x4, R0 ;  /* 0x00000004ff007819 */ /* 0x000fc80000011600 */
[----:B------:R-:W-:Y:S02]  /*a510*/  LOP3.LUT R0, R0, 0x3fff, RZ, 0xc0, !PT ;  /* 0x00003fff00007812 */ /* 0x000fe400078ec0ff */
[----:B--2---:R-:W-:-:S04]  /*a520*/  LOP3.LUT R3, R3, 0x7f, RZ, 0xc0, !PT ;  /* 0x0000007f03037812 */ /* 0x004fc800078ec0ff */
[----:B------:R-:W-:Y:S01]  /*a530*/  ISETP.NE.AND P1, PT, R3, RZ, PT ;  /* 0x000000ff0300720c */ /* 0x000fe20003f25270 */
[----:B----4-:R-:W-:-:S12]  /*a540*/  @P2 BRA `(.L_x_8508) ;  /* 0x0000000000082947 */ /* 0x010fd80003800000 */
[----:B------:R-:W2:Y:S02]  /*a550*/  SYNCS.PHASECHK.TRANS64.TRYWAIT P2, [R169+URZ+0x38850], R14 ;  /* 0x0388500ea90075a7 */ /* 0x000ea4000804017f */
[----:B--2---:R-:W-:Y:S05]  /*a560*/  @!P2 BRA `(.L_x_8509) ;  /* 0x000001a00058a947 */ /* 0x004fea0003800000 */
.L_x_8508:
[----:B------:R-:W-:Y:S05]  /*a570*/  BSYNC B0 ;  /* 0x0000000000007941 */ /* 0x000fea0003800000 */
.L_x_8507:
[----:B------:R-:W-:Y:S05]  /*a580*/  WARPSYNC.ALL ;  /* 0x0000000000007948 */ /* 0x000fea0003800000 */
[----:B------:R-:W-:Y:S01]  /*a590*/  LOP3.LUT R190, R0, 0x10000, RZ, 0xfc, !PT ;  /* 0x0001000000be7812 */ /* 0x000fe200078efcff */
[----:B------:R-:W-:Y:S01]  /*a5a0*/  VIADD R0, R2, 0x26400 ;  /* 0x0002640002007836 */ /* 0x000fe20000000000 */
[----:B------:R-:W-:-:S03]  /*a5b0*/  WARPGROUP.ARRIVE ;  /* 0x00000000000079c5 */ /* 0x000fc60000000000 */
[----:B------:R-:W-:-:S03]  /*a5c0*/  IMAD R20, R18, 0x1000, R190 ;  /* 0x0000100012147824 */ /* 0x000fc600078e02be */
[----:B------:R-:W4:Y:S01]  /*a5d0*/  S2R R3, SR_TID.X ;  /* 0x0000000000037919 */ /* 0x000f220000002100 */
        /* <DEDUP_REMOVED lines=12> */
[----:B0123--:R-:W-:Y:S01]  /*a6a0*/  IMAD.MOV.U32 R14, RZ, RZ, 0x4 ;  /* 0x00000004ff0e7424 */ /* 0x00ffe200078e00ff */
[C---:B------:R-:W-:Y:S01]  /*a6b0*/  R2UR UR4, R6.reuse ;  /* 0x00000000060472ca */ /* 0x040fe200000e0000 */
[C---:B------:R-:W-:Y:S01]  /*a6c0*/  VIADD R60, R6.reuse, 0x2 ;  /* 0x00000002063c7836 */ /* 0x040fe20000000000 */
[----:B------:R-:W-:Y:S01]  /*a6d0*/  ULDC UR39, c[0x0][0xa80] ;  /* 0x0002a00000277ab9 */ /* 0x000fe20000000800 */
[----:B------:R-:W-:Y:S01]  /*a6e0*/  VIADD R21, R6, 0x800 ;  /* 0x0000080006157836 */ /* 0x000fe20000000000 */
[----:B------:R-:W-:Y:S01]  /*a6f0*/  ULDC UR40, c[0x0][0xa80] ;  /* 0x0002a00000287ab9 */ /* 0x000fe20000000800 */
[----:B------:R-:W-:Y:S01]  /*a700*/  IMAD.MOV.U32 R172, RZ, RZ, R194 ;  /* 0x000000ffffac7224 */ /* 0x000fe200078e00c2 */
[----:B------:R-:W-:Y:S01]  /*a710*/  BSSY B0, `(.L_x_8510) ;  /* 0x000061f000007945 */ /* 0x000fe20003800000 */
[----:B------:R-:W-:-:S06]  /*a720*/  IMAD.MOV.U32 R171, RZ, RZ, 0x40000040 ;  /* 0x40000040ffab7424 */ /* 0x000fcc00078e00ff */
        /* <DEDUP_REMOVED lines=9> */
[----:B----4-:R-:W-:-:S05]  /*a7c0*/  SHF.R.U32.HI R3, RZ, 0x7, R3 ;  /* 0x00000007ff037819 */ /* 0x010fca0000011603 */
[----:B------:R-:W0:Y:S02]  /*a7d0*/  SHFL.IDX PT, R0, R3, RZ, 0x1f ;  /* 0x00001fff03007589 */ /* 0x000e2400000e0000 */
[----:B0-----:R-:W-:-:S04]  /*a7e0*/  ISETP.GT.AND P2, PT, R0, 0x7f, PT ;  /* 0x0000007f0000780c */ /* 0x001fc80003f44270 */
        /* <DEDUP_REMOVED lines=179> */
[----:B------:R-:W-:-:S02]  /*b320*/  IMAD.MOV.U32 R21, RZ, RZ, 0x28 ;  /* 0x00000028ff157424 */ /* 0x000fc400078e00ff */
        /* <DEDUP_REMOVED lines=13> */
[----:B------:R-:W-:Y:S01]  /*b400*/  IMAD.MOV.U32 R61, RZ, RZ, 0x40000040 ;  /* 0x40000040ff3d7424 */ /* 0x000fe200078e00ff */
[CC--:B------:R-:W-:Y:S02]  /*b410*/  IADD3 R58, R21.reuse, R57.reuse, R6 ;  /* 0x00000039153a7210 */ /* 0x0c0fe40007ffe006 */
[----:B------:R-:W-:Y:S01]  /*b420*/  IADD3 R60, R21, R57, R20 ;  /* 0x00000039153c7210 */ /* 0x000fe20007ffe014 */
[----:B------:R-:W-:-:S02]  /*b430*/  VIADD R57, R20, 0xa00 ;  /* 0x00000a0014397836 */ /* 0x000fc40000000000 */
[----:B------:R-:W-:Y:S01]  /*b440*/  VIADD R21, R6, 0xa00 ;  /* 0x00000a0006157836 */ /* 0x000fe20000000000 */
        /* <DEDUP_REMOVED lines=140> */
[----:B------:R-:W0:Y:S01]  /*bd10*/  LDC R57, c[0x0][0x448] ;  /* 0x00011200ff397b82 */ /* 0x000e220000000800 */
[----:B------:R-:W-:-:S05]  /*bd20*/  IMAD.MOV.U32 R14, RZ, RZ, 0x40 ;  /* 0x00000040ff0e7424 */ /* 0x000fca00078e00ff */
[----:B------:R-:W-:Y:S01]  /*bd30*/  SEL R0, R14, 0x3e, P2 ;  /* 0x0000003e0e007807 */ /* 0x000fe20001000000 */
[C---:B------:R-:W-:Y:S02]  /*bd40*/  IMAD R14, R201.reuse, -0x40, R14 ;  /* 0xffffffc0c90e7824 */ /* 0x040fe400078e020e */
[----:B------:R-:W-:Y:S01]  /*bd50*/  VIADD R201, R201, 0xfffffffe ;  /* 0xfffffffec9c97836 */ /* 0x000fe20000000000 */
[----:B------:R-:W-:Y:S01]  /*bd60*/  LOP3.LUT R21, R0, 0x6, RZ, 0xc0, !PT ;  /* 0x0000000600157812 */ /* 0x000fe200078ec0ff */
[----:B------:R-:W-:-:S03]  /*bd70*/  IMAD.IADD R0, R216, 0x1, R194 ;  /* 0x00000001d8007824 */ /* 0x000fc600078e02c2 */
[----:B------:R-:W-:Y:S02]  /*bd80*/  IADD3 R20, R21, R3, R20 ;  /* 0x0000000315147210 */ /* 0x000fe40007ffe014 */
[----:B0-----:R-:W-:Y:S01]  /*bd90*/  ISETP.NE.AND P2, PT, R57, 0x1, PT ;  /* 0x000000013900780c */ /* 0x001fe20003f45270 */
        /* <DEDUP_REMOVED lines=10> */
[----:B------:R-:W0:Y:S02]  /*be40*/  @P2 LDC R3, c[0x0][0x44c] ;  /* 0x00011300ff032b82 */ /* 0x000e240000000800 */
[----:B0-----:R-:W-:Y:S01]  /*be50*/  @P2 IMAD.HI.U32 R3, R0, R3, RZ ;  /* 0x0000000300032227 */ /* 0x001fe200078e00ff */
[----:B------:R-:W-:-:S02]  /*be60*/  WARPGROUP.DEPBAR.LE gsb0, 0x0 ;  /* 0x00008000000079c5 */ /* 0x000fc40000010000 */
[----:B------:R-:W-:-:S06]  /*be70*/  WARPGROUP.ARRIVE ;  /* 0x00000000000079c5 */ /* 0x000fcc0000000000 */
[----:B------:R-:W-:Y:S01]  /*be80*/  HGMMA.64x64x16.F32 R24, gdesc[UR4], R24, gsb0 ;  /* 0x00e00000041879f0 */ /* 0x000fe20008000818 */
[----:B------:R-:W-:Y:S02]  /*be90*/  R2UR UR4, R58 ;  /* 0x000000003a0472ca */ /* 0x000fe400000e0000 */
[----:B------:R-:W-:Y:S02]  /*bea0*/  R2UR UR5, R59 ;  /* 0x000000003b0572ca */ /* 0x000fe400000e0000 */
[----:B------:R-:W-:Y:S02]  /*beb0*/  R2UR UR6, R20 ;  /* 0x00000000140672ca */ /* 0x000fe400000e0000 */
[----:B------:R-:W-:Y:S01]  /*bec0*/  R2UR UR7, R21 ;  /* 0x00000000150772ca */ /* 0x000fe200000e0000 */
[----:B------:R-:W0:Y:S02]  /*bed0*/  @P2 LDC R20, c[0x0][0x450] ;  /* 0x00011400ff142b82 */ /* 0x000e240000000800 */
[----:B0-----:R-:W-:-:S02]  /*bee0*/  @P2 SHF.R.U32.HI R0, RZ, R20, R3 ;  /* 0x00000014ff002219 */ /* 0x001fc40000011603 */
[----:B------:R-:W-:Y:S02]  /*bef0*/  IADD3 R20, R211, 0x1, R14 ;  /* 0x00000001d3147810 */ /* 0x000fe40007ffe00e */
[----:B------:R-:W-:Y:S01]  /*bf00*/  IADD3 R3, -R215, R14, R211 ;  /* 0x0000000ed7037210 */ /* 0x000fe20007ffe1d3 */
[----:B------:R-:W0:Y:S01]  /*bf10*/  SHFL.IDX PT, R21, R0, RZ, 0x1c1f ;  /* 0x001c1fff00157589 */ /* 0x000e2200000e0000 */
[----:B------:R-:W-:-:S03]  /*bf20*/  IADD3 R62, -R193, R20, -R215 ;  /* 0x00000014c13e7210 */ /* 0x000fc60007ffe9d7 */
[----:B------:R-:W1:Y:S01]  /*bf30*/  SHFL.IDX PT, R0, R0, 0x1, 0x1c1f ;  /* 0x003c1f0000007f89 */ /* 0x000e6200000e0000 */
        /* <DEDUP_REMOVED lines=10> */
[----:B------:R-:W-:Y:S01]  /*bfe0*/  IMAD.MOV.U32 R171, RZ, RZ, 0x40000040 ;  /* 0x40000040ffab7424 */ /* 0x000fe200078e00ff */
        /* <DEDUP_REMOVED lines=32> */
[----:B------:R-:W-:Y:S01]  /*c1f0*/  FMNMX.FTZ R57, R44, R57, !PT ;  /* 0x000000392c397209 */ /* 0x000fe20007810000 */
[----:B------:R-:W0:Y:S01]  /*c200*/  @P2 LDC R45, c[0x0][0x450] ;  /* 0x00011400ff2d2b82 */ /* 0x000e220000000800 */
        /* <DEDUP_REMOVED lines=39> */
[----:B------:R-:W-:Y:S02]  /*c480*/  ISETP.GT.AND P4, PT, R62, 0x20, PT ;  /* 0x000000203e00780c */ /* 0x000fe40003f84270 */
[----:B------:R-:W-:Y:S01]  /*c490*/  FMNMX.FTZ R27, R74, R3, !PT ;  /* 0x000000034a1b7209 */ /* 0x000fe20007810000 */
[----:B------:R-:W-:Y:S01]  /*c4a0*/  IMAD.U32 R3, RZ, RZ, UR4 ;  /* 0x00000004ff037e24 */ /* 0x000fe2000f8e00ff */
[----:B------:R-:W-:Y:S02]  /*c4b0*/  FSEL R42, R42, -INF , P4 ;  /* 0xff8000002a2a7808 */ /* 0x000fe40002000000 */
[----:B------:R-:W-:Y:S01]  /*c4c0*/  FMNMX.FTZ R27, R76, R27, !PT ;  /* 0x0000001b4c1b7209 */ /* 0x000fe20007810000 */
[----:B------:R-:W-:Y:S01]  /*c4d0*/  FMUL.FTZ R29, R0, R3 ;  /* 0x00000003001d7220 */ /* 0x000fe20000410000 */
[----:B------:R-:W-:Y:S02]  /*c4e0*/  ISETP.GT.AND P4, PT, R62, 0x28, PT ;  /* 0x000000283e00780c */ /* 0x000fe40003f84270 */
[----:B------:R-:W-:-:S02]  /*c4f0*/  FSEL R38, R43, -INF , P5 ;  /* 0xff8000002b267808 */ /* 0x000fc40002800000 */
[----:B------:R-:W-:Y:S02]  /*c500*/  FMNMX.FTZ R27, R42, R27, !PT ;  /* 0x0000001b2a1b7209 */ /* 0x000fe40007810000 */
[----:B------:R-:W-:Y:S02]  /*c510*/  FSEL R46, R46, -INF , P4 ;  /* 0xff8000002e2e7808 */ /* 0x000fe40002000000 */
[----:B------:R-:W-:Y:S02]  /*c520*/  FMNMX.FTZ R27, R38, R27, !PT ;  /* 0x0000001b261b7209 */ /* 0x000fe40007810000 */
[----:B------:R-:W-:Y:S02]  /*c530*/  FSETP.NEU.FTZ.AND P5, PT, R0, -INF , PT ;  /* 0xff8000000000780b */ /* 0x000fe40003fbd000 */
[----:B------:R-:W-:Y:S02]  /*c540*/  ISETP.GT.AND P4, PT, R62, 0x30, PT ;  /* 0x000000303e00780c */ /* 0x000fe40003f84270 */
[----:B------:R-:W-:-:S02]  /*c550*/  FSEL R78, R47, -INF , P3 ;  /* 0xff8000002f4e7808 */ /* 0x000fc40001800000 */
[----:B------:R-:W-:Y:S02]  /*c560*/  FMNMX.FTZ R27, R46, R27, !PT ;  /* 0x0000001b2e1b7209 */ /* 0x000fe40007810000 */
[----:B------:R-:W-:Y:S02]  /*c570*/  FSEL R39, R29, RZ, P5 ;  /* 0x000000ff1d277208 */ /* 0x000fe40002800000 */
[----:B------:R-:W-:Y:S02]  /*c580*/  ISETP.GT.AND P3, PT, R62, 0x31, PT ;  /* 0x000000313e00780c */ /* 0x000fe40003f64270 */
[----:B------:R-:W-:Y:S01]  /*c590*/  FSEL R50, R50, -INF , P4 ;  /* 0xff80000032327808 */ /* 0x000fe20002000000 */
[--C-:B-----5:R-:W-:Y:S01]  /*c5a0*/  FFMA.FTZ R152, R64, R3, -R39.reuse ;  /* 0x0000000340987223 */ /* 0x120fe20000010827 */
        /* <DEDUP_REMOVED lines=13> */
[--C-:B------:R-:W-:Y:S01]  /*c680*/  FFMA.FTZ R29, R24, R3, -R39.reuse ;  /* 0x00000003181d7223 */ /* 0x100fe20000010827 */
[----:B------:R-:W-:Y:S01]  /*c690*/  FSEL R62, R55, -INF , P3 ;  /* 0xff800000373e7808 */ /* 0x000fe20001800000 */
[----:B------:R-:W-:Y:S01]  /*c6a0*/  MUFU.EX2 R25, R25 ;  /* 0x0000001900197308 */ /* 0x000fe20000000800 */
[----:B------:R-:W-:Y:S01]  /*c6b0*/  FMNMX.FTZ R27, R54, R27, !PT ;  /* 0x0000001b361b7209 */ /* 0x000fe20007810000 */
[-CC-:B------:R-:W-:Y:S01]  /*c6c0*/  FFMA.FTZ R160, R40, R3.reuse, -R39.reuse ;  /* 0x0000000328a07223 */ /* 0x180fe20000010827 */
[-CC-:B------:R-:W-:Y:S01]  /*c6d0*/  FFMA.FTZ R162, R44, R3.reuse, -R39.reuse ;  /* 0x000000032ca27223 */ /* 0x180fe20000010827 */
[--C-:B------:R-:W-:Y:S01]  /*c6e0*/  FFMA.FTZ R35, R28, R3, -R39.reuse ;  /* 0x000000031c237223 */ /* 0x100fe20000010827 */
[----:B------:R-:W-:Y:S01]  /*c6f0*/  FMNMX.FTZ R33, R62, R27, !PT ;  /* 0x0000001b3e217209 */ /* 0x000fe20007810000 */
[-CC-:B------:R-:W-:Y:S01]  /*c700*/  FFMA.FTZ R27, R68, R3.reuse, -R39.reuse ;  /* 0x00000003441b7223 */ /* 0x180fe20000010827 */
[-CC-:B------:R-:W-:Y:S01]  /*c710*/  FFMA.FTZ R164, R48, R3.reuse, -R39.reuse ;  /* 0x0000000330a47223 */ /* 0x180fe20000010827 */
[----:B------:R-:W-:Y:S01]  /*c720*/  MUFU.EX2 R154, R154 ;  /* 0x0000009a009a7308 */ /* 0x000fe20000000800 */
[-CC-:B------:R-:W-:Y:S01]  /*c730*/  FFMA.FTZ R58, R58, R3.reuse, -R39.reuse ;  /* 0x000000033a3a7223 */ /* 0x180fe20000010827 */
[----:B------:R-:W1:Y:S01]  /*c740*/  SHFL.BFLY PT, R66, R33, 0x2, 0x1f ;  /* 0x0c401f0021427f89 */ /* 0x000e6200000e0000 */
[----:B------:R-:W-:-:S05]  /*c750*/  FFMA.FTZ R166, R52, R3, -R39 ;  /* 0x0000000334a67223 */ /* 0x000fca0000010827 */
[----:B------:R-:W-:Y:S08]  /*c760*/  MUFU.EX2 R27, R27 ;  /* 0x0000001b001b7308 */ /* 0x000ff00000000800 */
[----:B------:R-:W-:Y:S08]  /*c770*/  MUFU.EX2 R156, R156 ;  /* 0x0000009c009c7308 */ /* 0x000ff00000000800 */
[----:B------:R-:W-:Y:S01]  /*c780*/  MUFU.EX2 R31, R31 ;  /* 0x0000001f001f7308 */ /* 0x000fe20000000800 */
[----:B-1----:R-:W-:Y:S01]  /*c790*/  FMNMX.FTZ R66, R33, R66, !PT ;  /* 0x0000004221427209 */ /* 0x002fe20007810000 */
[-CC-:B------:R-:W-:Y:S01]  /*c7a0*/  FFMA.FTZ R33, R20, R3.reuse, -R39.reuse ;  /* 0x0000000314217223 */ /* 0x180fe20000010827 */
[----:B------:R-:W-:-:S03]  /*c7b0*/  FFMA.FTZ R39, R60, R3, -R39 ;  /* 0x000000033c277223 */ /* 0x000fc60000010827 */
[----:B------:R-:W1:Y:S02]  /*c7c0*/  SHFL.BFLY PT, R37, R66, 0x1, 0x1f ;  /* 0x0c201f0042257f89 */ /* 0x000e6400000e0000 */
[----:B------:R-:W-:Y:S08]  /*c7d0*/  MUFU.EX2 R158, R158 ;  /* 0x0000009e009e7308 */ /* 0x000ff00000000800 */
[----:B------:R-:W-:Y:S08]  /*c7e0*/  MUFU.EX2 R29, R29 ;  /* 0x0000001d001d7308 */ /* 0x000ff00000000800 */
[----:B------:R-:W-:Y:S01]  /*c7f0*/  MUFU.EX2 R160, R160 ;  /* 0x000000a000a07308 */ /* 0x000fe20000000800 */
[----:B-1----:R-:W-:-:S07]  /*c800*/  FMNMX.FTZ R168, R66, R37, !PT ;  /* 0x0000002542a87209 */ /* 0x002fce0007810000 */
[----:B------:R-:W-:Y:S01]  /*c810*/  MUFU.EX2 R33, R33 ;  /* 0x0000002100217308 */ /* 0x000fe20000000800 */
[C---:B------:R-:W-:Y:S01]  /*c820*/  FSETP.NEU.FTZ.AND P3, PT, R168.reuse, -INF , PT ;  /* 0xff800000a800780b */ /* 0x040fe20003f7d000 */
[----:B------:R-:W-:-:S06]  /*c830*/  FMUL.FTZ R14, R168, R3 ;  /* 0x00000003a80e7220 */ /* 0x000fcc0000410000 */
[----:B------:R-:W-:Y:S01]  /*c840*/  MUFU.EX2 R162, R162 ;  /* 0x000000a200a27308 */ /* 0x000fe20000000800 */
[----:B------:R-:W-:Y:S01]  /*c850*/  FSEL R41, R14, RZ, P3 ;  /* 0x000000ff0e297208 */ /* 0x000fe20001800000 */
[C---:B------:R-:W-:Y:S02]  /*c860*/  @!P1 VIADD R14, R169.reuse, 0x38840 ;  /* 0x00038840a90e9836 */ /* 0x040fe40000000000 */
[----:B------:R-:W-:Y:S02]  /*c870*/  @!P1 VIADD R169, R169, 0x38860 ;  /* 0x00038860a9a99836 */ /* 0x000fe40000000000 */
        /* <DEDUP_REMOVED lines=8> */
[----:B------:R-:W-:Y:S01]  /*c900*/  @!P1 PRMT R14, RZ, 0x654, R14 ;  /* 0x00000654ff0e9816 */ /* 0x000fe2000000000e */
[-CC-:B------:R-:W-:Y:S01]  /*c910*/  FFMA.FTZ R76, R76, R3.reuse, -R41.reuse ;  /* 0x000000034c4c7223 */ /* 0x180fe20000010829 */
[-CC-:B------:R-:W-:Y:S01]  /*c920*/  FFMA.FTZ R42, R42, R3.reuse, -R41.reuse ;  /* 0x000000032a2a7223 */ /* 0x180fe20000010829 */
[-CC-:B------:R-:W-:Y:S01]  /*c930*/  FFMA.FTZ R38, R38, R3.reuse, -R41.reuse ;  /* 0x0000000326267223 */ /* 0x180fe20000010829 */
[----:B------:R-:W2:Y:S01]  /*c940*/  MUFU.EX2 R70, R70 ;  /* 0x0000004600467308 */ /* 0x000ea20000000800 */
[----:B-1----:R-:W1:Y:S01]  /*c950*/  @P2 LDC R21, c[0x0][0x44c] ;  /* 0x00011300ff152b82 */ /* 0x002e620000000800 */
[-CC-:B------:R-:W-:Y:S01]  /*c960*/  FFMA.FTZ R46, R46, R3.reuse, -R41.reuse ;  /* 0x000000032e2e7223 */ /* 0x180fe20000010829 */
[-CC-:B------:R-:W-:Y:S01]  /*c970*/  FFMA.FTZ R78, R78, R3.reuse, -R41.reuse ;  /* 0x000000034e4e7223 */ /* 0x180fe20000010829 */
[-CC-:B------:R-:W-:Y:S01]  /*c980*/  FFMA.FTZ R50, R50, R3.reuse, -R41.reuse ;  /* 0x0000000332327223 */ /* 0x180fe20000010829 */
[-CC-:B------:R-:W-:Y:S01]  /*c990*/  FFMA.FTZ R64, R64, R3.reuse, -R41.reuse ;  /* 0x0000000340407223 */ /* 0x180fe20000010829 */
[-CC-:B------:R-:W-:Y:S01]  /*c9a0*/  FFMA.FTZ R54, R54, R3.reuse, -R41.reuse ;  /* 0x0000000336367223 */ /* 0x180fe20000010829 */
[----:B------:R-:W-:Y:S01]  /*c9b0*/  FFMA.FTZ R41, R62, R3, -R41 ;  /* 0x000000033e297223 */ /* 0x000fe20000010829 */
[----:B------:R-:W3:Y:S01]  /*c9c0*/  MUFU.EX2 R72, R72 ;  /* 0x0000004800487308 */ /* 0x000ee20000000800 */
[----:B------:R4:W-:Y:S01]  /*c9d0*/  @!P1 SYNCS.ARRIVE.TRANS64.RED.A1T0 RZ, [R14+URZ], RZ ;  /* 0x000000ff0eff99a7 */ /* 0x0009e2000810043f */
[----:B------:R-:W-:-:S06]  /*c9e0*/  @!P1 PRMT R169, RZ, 0x654, R169 ;  /* 0x00000654ffa99816 */ /* 0x000fcc00000000a9 */
[----:B------:R-:W3:Y:S01]  /*c9f0*/  MUFU.EX2 R155, R26 ;  /* 0x0000001a009b7308 */ /* 0x000ee20000000800 */
[----:B--2---:R-:W-:Y:S01]  /*ca00*/  FADD.FTZ R43, R70, R153 ;  /* 0x00000099462b7221 */ /* 0x004fe20000010000 */
[----:B----4-:R-:W-:Y:S02]  /*ca10*/  LOP3.LUT R14, R56, 0x2000000, RZ, 0xfc, !PT ;  /* 0x02000000380e7812 */ /* 0x010fe400078efcff */
[----:B------:R-:W-:-:S03]  /*ca20*/  F2FP.F16.F32.PACK_AB R153, R153, R70 ;  /* 0x000000469999723e */ /* 0x000fc600000000ff */
[----:B------:R-:W-:Y:S01]  /*ca30*/  IMAD R170, R18, 0x1000, R14 ;  /* 0x0000100012aa7824 */ /* 0x000fe200078e020e */
[----:B------:R-:W2:Y:S01]  /*ca40*/  MUFU.EX2 R34, R34 ;  /* 0x0000002200227308 */ /* 0x000ea20000000800 */
[----:B-1----:R-:W-:-:S04]  /*ca50*/  @P2 IMAD.HI.U32 R24, R194, R21, RZ ;  /* 0x00000015c2182227 */ /* 0x002fc800078e00ff */
[----:B------:R-:W-:Y:S01]  /*ca60*/  FADD.FTZ R21, R152, R25 ;  /* 0x0000001998157221 */ /* 0x000fe20000010000 */
[----:B------:R-:W-:Y:S02]  /*ca70*/  F2FP.F16.F32.PACK_AB R152, R25, R152 ;  /* 0x000000981998723e */ /* 0x000fe400000000ff */
[----:B------:R-:W-:Y:S01]  /*ca80*/  R2UR UR6, R170 ;  /* 0x00000000aa0672ca */ /* 0x000fe200000e0000 */
[----:B------:R-:W-:Y:S01]  /*ca90*/  FADD.FTZ R20, R154, R21 ;  /* 0x000000159a147221 */ /* 0x000fe20000010000 */
[----:B0-----:R-:W-:Y:S01]  /*caa0*/  @P2 SHF.R.U32.HI R172, RZ, R45, R24 ;  /* 0x0000002dffac2219 */ /* 0x001fe20000011618 */
[----:B------:R-:W0:Y:S01]  /*cab0*/  MUFU.EX2 R157, R30 ;  /* 0x0000001e009d7308 */ /* 0x000e220000000800 */
[----:B---3--:R-:W-:Y:S01]  /*cac0*/  FADD.FTZ R24, R72, R43 ;  /* 0x0000002b48187221 */ /* 0x008fe20000010000 */
[C---:B------:R-:W-:Y:S01]  /*cad0*/  FADD.FTZ R21, R27.reuse, R20 ;  /* 0x000000141b157221 */ /* 0x040fe20000010000 */
[----:B------:R-:W-:Y:S01]  /*cae0*/  VIADD R20, R170, 0x80 ;  /* 0x00000080aa147836 */ /* 0x000fe20000000000 */
[----:B------:R-:W-:Y:S01]  /*caf0*/  F2FP.F16.F32.PACK_AB R154, R27, R154 ;  /* 0x0000009a1b9a723e */ /* 0x000fe200000000ff */
[----:B------:R-:W-:Y:S01]  /*cb00*/  FADD.FTZ R43, R155, R24 ;  /* 0x000000189b2b7221 */ /* 0x000fe20000010000 */
[----:B------:R-:W-:Y:S01]  /*cb10*/  FADD.FTZ R24, R156, R21 ;  /* 0x000000159c187221 */ /* 0x000fe20000010000 */
[----:B------:R-:W-:Y:S01]  /*cb20*/  IMAD.MOV.U32 R21, RZ, RZ, 0x40000040 ;  /* 0x40000040ff157424 */ /* 0x000fe200078e00ff */
[----:B------:R-:W1:Y:S01]  /*cb30*/  MUFU.EX2 R74, R74 ;  /* 0x0000004a004a7308 */ /* 0x000e620000000800 */
[----:B--2---:R-:W-:Y:S01]  /*cb40*/  FADD.FTZ R26, R34, R43 ;  /* 0x0000002b221a7221 */ /* 0x004fe20000010000 */
[----:B------:R-:W-:Y:S01]  /*cb50*/  FADD.FTZ R43, R31, R24 ;  /* 0x000000181f2b7221 */ /* 0x000fe20000010000 */
[----:B------:R-:W-:-:S02]  /*cb60*/  R2UR UR10, R20 ;  /* 0x00000000140a72ca */ /* 0x000fc400000e0000 */
[----:B------:R-:W-:Y:S01]  /*cb70*/  R2UR UR11, R21 ;  /* 0x00000000150b72ca */ /* 0x000fe200000e0000 */
[----:B------:R-:W-:Y:S01]  /*cb80*/  FADD.FTZ R24, R158, R43 ;  /* 0x0000002b9e187221 */ /* 0x000fe20000010000 */
[----:B------:R-:W-:Y:S01]  /*cb90*/  F2FP.F16.F32.PACK_AB R155, R155, R72 ;  /* 0x000000489b9b723e */ /* 0x000fe200000000ff */
[----:B------:R-:W2:Y:S01]  /*cba0*/  MUFU.EX2 R159, R76 ;  /* 0x0000004c009f7308 */ /* 0x000ea20000000800 */
[----:B0-----:R-:W-:Y:S01]  /*cbb0*/  FADD.FTZ R45, R157, R26 ;  /* 0x0000001a9d2d7221 */ /* 0x001fe20000010000 */
[----:B------:R-:W-:Y:S01]  /*cbc0*/  FADD.FTZ R21, R29, R24 ;  /* 0x000000181d157221 */ /* 0x000fe20000010000 */
[----:B------:R-:W-:Y:S01]  /*cbd0*/  BAR.SYNC.DEFER_BLOCKING 0xf, 0x100 ;  /* 0x03c4000000007b1d */ /* 0x000fe20000010000 */
[----:B------:R-:W-:Y:S02]  /*cbe0*/  F2FP.F16.F32.PACK_AB R156, R31, R156 ;  /* 0x0000009c1f9c723e */ /* 0x000fe400000000ff */
[----:B------:R-:W-:Y:S02]  /*cbf0*/  F2FP.F16.F32.PACK_AB R157, R157, R34 ;  /* 0x000000229d9d723e */ /* 0x000fe400000000ff */
[----:B------:R-:W-:Y:S01]  /*cc00*/  F2FP.F16.F32.PACK_AB R158, R29, R158 ;  /* 0x0000009e1d9e723e */ /* 0x000fe200000000ff */
[----:B------:R-:W0:Y:S01]  /*cc10*/  MUFU.EX2 R42, R42 ;  /* 0x0000002a002a7308 */ /* 0x000e220000000800 */
[----:B-1----:R-:W-:-:S07]  /*cc20*/  FADD.FTZ R20, R74, R45 ;  /* 0x0000002d4a147221 */ /* 0x002fce0000010000 */
        /* <DEDUP_REMOVED lines=9> */
[----:B------:R0:W-:Y:S04]  /*ccc0*/  STSM.16.M88.4 [R195+0x36400], R152 ;  /* 0x03640098c3007844 */ /* 0x0001e80000000200 */
[----:B------:R3:W-:Y:S01]  /*ccd0*/  STSM.16.M88.4 [R212], R156 ;  /* 0x0000009cd4007844 */ /* 0x0007e20000000200 */
[----:B------:R-:W4:Y:S01]  /*cce0*/  MUFU.EX2 R35, R35 ;  /* 0x0000002300237308 */ /* 0x000f220000000800 */
[C---:B-1----:R-:W-:Y:S01]  /*ccf0*/  FADD.FTZ R25, R161.reuse, R24 ;  /* 0x00000018a1197221 */ /* 0x042fe20000010000 */
[----:B------:R-:W-:-:S06]  /*cd00*/  F2FP.F16.F32.PACK_AB R161, R161, R42 ;  /* 0x0000002aa1a1723e */ /* 0x000fcc00000000ff */
[----:B------:R-:W1:Y:S01]  /*cd10*/  MUFU.EX2 R163, R78 ;  /* 0x0000004e00a37308 */ /* 0x000e620000000800 */
[----:B--2---:R-:W-:-:S07]  /*cd20*/  FADD.FTZ R24, R46, R25 ;  /* 0x000000192e187221 */ /* 0x004fce0000010000 */
[----:B------:R-:W2:Y:S01]  /*cd30*/  MUFU.EX2 R164, R164 ;  /* 0x000000a400a47308 */ /* 0x000ea20000000800 */
[C---:B----4-:R-:W-:Y:S01]  /*cd40*/  FADD.FTZ R21, R35.reuse, R20 ;  /* 0x0000001423157221 */ /* 0x050fe20000010000 */
[----:B------:R-:W-:-:S06]  /*cd50*/  F2FP.F16.F32.PACK_AB R162, R35, R162 ;  /* 0x000000a223a2723e */ /* 0x000fcc00000000ff */
[----:B------:R-:W4:Y:S01]  /*cd60*/  MUFU.EX2 R50, R50 ;  /* 0x0000003200327308 */ /* 0x000f220000000800 */
[C---:B-1----:R-:W-:Y:S01]  /*cd70*/  FADD.FTZ R25, R163.reuse, R24 ;  /* 0x00000018a3197221 */ /* 0x042fe20000010000 */
[----:B------:R-:W-:-:S05]  /*cd80*/  F2FP.F16.F32.PACK_AB R163, R163, R46 ;  /* 0x0000002ea3a3723e */ /* 0x000fca00000000ff */
[----:B------:R3:W-:Y:S01]  /*cd90*/  STSM.16.M88.4 [R203], R160 ;  /* 0x000000a0cb007844 */ /* 0x0007e20000000200 */
[----:B------:R-:W1:Y:S01]  /*cda0*/  MUFU.EX2 R37, R58 ;  /* 0x0000003a00257308 */ /* 0x000e620000000800 */
[----:B--2---:R-:W-:-:S07]  /*cdb0*/  FADD.FTZ R20, R164, R21 ;  /* 0x00000015a4147221 */ /* 0x004fce0000010000 */
[----:B------:R-:W2:Y:S01]  /*cdc0*/  MUFU.EX2 R165, R64 ;  /* 0x0000004000a57308 */ /* 0x000ea20000000800 */
[----:B----4-:R-:W-:-:S07]  /*cdd0*/  FADD.FTZ R24, R50, R25 ;  /* 0x0000001932187221 */ /* 0x010fce0000010000 */
[----:B------:R-:W4:Y:S01]  /*cde0*/  MUFU.EX2 R166, R166 ;  /* 0x000000a600a67308 */ /* 0x000f220000000800 */
[C---:B-1----:R-:W-:Y:S01]  /*cdf0*/  FADD.FTZ R21, R37.reuse, R20 ;  /* 0x0000001425157221 */ /* 0x042fe20000010000 */
[----:B------:R-:W-:-:S06]  /*ce00*/  F2FP.F16.F32.PACK_AB R164, R37, R164 ;  /* 0x000000a425a4723e */ /* 0x000fcc00000000ff */
[----:B------:R-:W1:Y:S01]  /*ce10*/  MUFU.EX2 R39, R39 ;  /* 0x0000002700277308 */ /* 0x000e620000000800 */
[C---:B--2---:R-:W-:Y:S01]  /*ce20*/  FADD.FTZ R25, R165.reuse, R24 ;  /* 0x00000018a5197221 */ /* 0x044fe20000010000 */
[----:B------:R-:W-:-:S06]  /*ce30*/  F2FP.F16.F32.PACK_AB R165, R165, R50 ;  /* 0x00000032a5a5723e */ /* 0x000fcc00000000ff */
[----:B------:R-:W2:Y:S01]  /*ce40*/  MUFU.EX2 R54, R54 ;  /* 0x0000003600367308 */ /* 0x000ea20000000800 */
[----:B----4-:R-:W-:-:S07]  /*ce50*/  FADD.FTZ R20, R166, R21 ;  /* 0x00000015a6147221 */ /* 0x010fce0000010000 */
[----:B------:R-:W4:Y:S01]  /*ce60*/  MUFU.EX2 R41, R41 ;  /* 0x0000002900297308 */ /* 0x000f220000000800 */
[C---:B-1----:R-:W-:Y:S01]  /*ce70*/  F2FP.F16.F32.PACK_AB R166, R39.reuse, R166 ;  /* 0x000000a627a6723e */ /* 0x042fe200000000ff */
[----:B------:R-:W-:Y:S01]  /*ce80*/  FADD.FTZ R20, R39, R20 ;  /* 0x0000001427147221 */ /* 0x000fe20000010000 */
[----:B--2---:R-:W-:Y:S01]  /*ce90*/  FADD.FTZ R24, R54, R25 ;  /* 0x0000001936187221 */ /* 0x004fe20000010000 */
[----:B----4-:R-:W-:-:S03]  /*cea0*/  F2FP.F16.F32.PACK_AB R167, R41, R54 ;  /* 0x0000003629a7723e */ /* 0x010fc600000000ff */
[----:B------:R-:W-:Y:S02]  /*ceb0*/  FADD.FTZ R21, R41, R24 ;  /* 0x0000001829157221 */ /* 0x000fe40000010000 */
[----:B------:R3:W-:Y:S01]  /*cec0*/  STSM.16.M88.4 [R210], R164 ;  /* 0x000000a4d2007844 */ /* 0x0007e20000000200 */
[----:B------:R-:W-:-:S06]  /*ced0*/  WARPGROUP.ARRIVE ;  /* 0x00000000000079c5 */ /* 0x000fcc0000000000 */
[----:B------:R-:W-:Y:S03]  /*cee0*/  HGMMA.64x256x16.F32 R24, R152, gdesc[UR4].tnspB, RZ, !UPT, gsb0 ;  /* 0x43e0000498187df0 */ /* 0x000fe6000c0008ff */
[----:B------:R-:W-:Y:S02]  /*cef0*/  WARPGROUP.DEPBAR.LE gsb0, 0x0 ;  /* 0x00008000000079c5 */ /* 0x000fe40000010000 */
[----:B------:R-:W-:Y:S01]  /*cf00*/  WARPGROUP.ARRIVE ;  /* 0x00000000000079c5 */ /* 0x000fe20000000000 */
[C---:B0-----:R-:W-:Y:S02]  /*cf10*/  VIADD R152, R170.reuse, 0x100 ;  /* 0x00000100aa987836 */ /* 0x041fe40000000000 */
[----:B------:R-:W-:Y:S02]  /*cf20*/  IMAD.MOV.U32 R153, RZ, RZ, 0x40000040 ;  /* 0x40000040ff997424 */ /* 0x000fe400078e00ff */
[----:B------:R-:W-:-:S15]  /*cf30*/  VIADD R170, R170, 0x180 ;  /* 0x00000180aaaa7836 */ /* 0x000fde0000000000 */
[----:B------:R-:W-:-:S03]  /*cf40*/  NOP ;  /* 0x0000000000007918 */ /* 0x000fc60000000000 */
[----:B------:R-:W-:Y:S01]  /*cf50*/  HGMMA.64x256x16.F32 R24, R156, gdesc[UR8].tnspB, R24, gsb0 ;  /* 0x43e000089c187df0 */ /* 0x000fe20008000818 */
[----:B------:R-:W-:Y:S02]  /*cf60*/  R2UR UR6, R152 ;  /* 0x00000000980672ca */ /* 0x000fe400000e0000 */
[----:B------:R-:W-:Y:S02]  /*cf70*/  R2UR UR7, R153 ;  /* 0x00000000990772ca */ /* 0x000fe400000e0000 */
[----:B------:R-:W-:-:S04]  /*cf80*/  IADD3 R152, R172, R211, -R193 ;  /* 0x000000d3ac987210 */ /* 0x000fc80007ffe8c1 */
[----:B------:R-:W-:-:S04]  /*cf90*/  SHF.R.S32.HI R153, RZ, 0x1f, R152 ;  /* 0x0000001fff997819 */ /* 0x000fc80000011498 */
[----:B------:R-:W-:-:S04]  /*cfa0*/  LEA.HI R153, R153, R152, RZ, 0x6 ;  /* 0x0000009899997211 */ /* 0x000fc800078f30ff */
[----:B------:R-:W-:-:S04]  /*cfb0*/  SHF.R.S32.HI R153, RZ, 0x6, R153 ;  /* 0x00000006ff997819 */ /* 0x000fc80000011499 */
[----:B------:R-:W-:-:S04]  /*cfc0*/  VIMNMX R198, R213, R153, !PT ;  /* 0x00000099d5c67248 */ /* 0x000fc80007fe0100 */
[----:B------:R-:W-:Y:S01]  /*cfd0*/  ISETP.GE.AND P3, PT, R201, R198, PT ;  /* 0x000000c6c900720c */ /* 0x000fe20003f66270 */
[----:B------:R-:W-:Y:S02]  /*cfe0*/  WARPGROUP.DEPBAR.LE gsb0, 0x0 ;  /* 0x00008000000079c5 */ /* 0x000fe40000010000 */
[----:B------:R-:W-:-:S06]  /*cff0*/  WARPGROUP.ARRIVE ;  /* 0x00000000000079c5 */ /* 0x000fcc0000000000 */
        /* <DEDUP_REMOVED lines=18> */
[----:B------:R-:W-:Y:S01]  /*d120*/  BSSY B1, `(.L_x_8512) ;  /* 0x000037c000017945 */ /* 0x000fe20003800000 */
[----:B------:R-:W-:Y:S02]  /*d130*/  IMAD.MOV.U32 R196, RZ, RZ, R201 ;  /* 0x000000ffffc47224 */ /* 0x000fe400078e00c9 */
[----:B------:R-:W-:Y:S02]  /*d140*/  IMAD.MOV.U32 R200, RZ, RZ, R168 ;  /* 0x000000ffffc87224 */ /* 0x000fe400078e00a8 */
[----:B------:R-:W-:Y:S02]  /*d150*/  IMAD.MOV.U32 R199, RZ, RZ, R0 ;  /* 0x000000ffffc77224 */ /* 0x000fe400078e0000 */
[----:B------:R-:W-:-:S07]  /*d160*/  IMAD.MOV.U32 R201, RZ, RZ, R18 ;  /* 0x000000ffffc97224 */ /* 0x000fce00078e0012 */
.L_x_8523:
[----:B------:R-:W-:-:S05]  /*d170*/  VIADD R18, R201, 0x1 ;  /* 0x00000001c9127836 */ /* 0x000fca0000000000 */
[----:B------:R-:W-:-:S04]  /*d180*/  ISETP.NE.AND P3, PT, R18, 0x2, PT ;  /* 0x000000021200780c */ /* 0x000fc80003f65270 */
[----:B------:R-:W-:Y:S02]  /*d190*/  SEL R0, RZ, 0x1, P3 ;  /* 0x00000001ff007807 */ /* 0x000fe40001800000 */
[----:B------:R-:W-:Y:S02]  /*d1a0*/  SEL R18, R18, RZ, P3 ;  /* 0x000000ff12127207 */ /* 0x000fe40001800000 */
[----:B------:R-:W-:Y:S01]  /*d1b0*/  LOP3.LUT R19, R19, R0, RZ, 0x3c, !PT ;  /* 0x0000000013137212 */ /* 0x000fe200078e3cff */
[----:B0-----:R-:W-:Y:S06]  /*d1c0*/  @!P0 BRA `(.L_x_8513) ;  /* 0x0000000000048947 */ /* 0x001fec0003800000 */
[----:B------:R-:W-:Y:S01]  /*d1d0*/  BPT.TRAP 0x1 ;  /* 0x000000040000795c */ /* 0x000fe20000300000 */
.L_x_8513:
[----:B------:R-:W-:Y:S01]  /*d1e0*/  IMAD R197, R18, 0x8, R2 ;  /* 0x0000000812c57824 */ /* 0x000fe200078e0202 */
[----:B------:R-:W-:-:S04]  /*d1f0*/  SHF.L.U32 R0, R19, 0x1f, RZ ;  /* 0x0000001f13007819 */ /* 0x000fc800000006ff */
[----:B------:R0:W1:Y:S01]  /*d200*/  SYNCS.PHASECHK.TRANS64.TRYWAIT P3, [R197+URZ+0x38830], R0 ;  /* 0x03883000c50075a7 */ /* 0x000062000806017f */
[----:B------:R-:W-:Y:S05]  /*d210*/  @!P0 BRA `(.L_x_8514) ;  /* 0x0000000000048947 */ /* 0x000fea0003800000 */
[----:B------:R-:W-:Y:S01]  /*d220*/  BPT.TRAP 0x1 ;  /* 0x000000040000795c */ /* 0x000fe20000300000 */
.L_x_8514:
[----:B------:R-:W-:Y:S01]  /*d230*/  BSSY B2, `(.L_x_8515) ;  /* 0x0000006000027945 */ /* 0x000fe20003800000 */
[----:B---3--:R-:W-:Y:S02]  /*d240*/  IMAD R156, R18, 0x200, R15 ;  /* 0x00000200129c7824 */ /* 0x008fe400078e020f */
[----:B------:R-:W-:Y:S01]  /*d250*/  IMAD.MOV.U32 R157, RZ, RZ, 0x40000040 ;  /* 0x40000040ff9d7424 */ /* 0x000fe200078e00ff */
[----:B-1----:R-:W-:Y:S06]  /*d260*/  @P3 BRA `(.L_x_8516) ;  /* 0x0000000000083947 */ /* 0x002fec0003800000 */
[----:B------:R-:W1:Y:S02]  /*d270*/  SYNCS.PHASECHK.TRANS64.TRYWAIT P3, [R197+URZ+0x38830], R0 ;  /* 0x03883000c50075a7 */ /* 0x000e64000806017f */
[----:B-1----:R-:W-:Y:S05]  /*d280*/  @!P3 BRA `(.L_x_8517) ;  /* 0x000001740024b947 */ /* 0x002fea0003800000 */
.L_x_8516:
[----:B------:R-:W-:Y:S05]  /*d290*/  BSYNC B2 ;  /* 0x0000000000027941 */ /* 0x000fea0003800000 */
.L_x_8515:
        /* <DEDUP_REMOVED lines=36> */
.L_x_8518:
[----:B------:R2:W3:Y:S01]  /*d4e0*/  SYNCS.PHASECHK.TRANS64.TRYWAIT P3, [R197+URZ+0x38850], R0 ;  /* 0x03885000c50075a7 */ /* 0x0004e2000806017f */
[----:B------:R-:W-:Y:S05]  /*d4f0*/  @!P0 BRA `(.L_x_8519) ;  /* 0x0000000000048947 */ /* 0x000fea0003800000 */
[----:B------:R-:W-:Y:S01]  /*d500*/  BPT.TRAP 0x1 ;  /* 0x000000040000795c */ /* 0x000fe20000300000 */
.L_x_8519:
[----:B------:R-:W-:Y:S04]  /*d510*/  BSSY B2, `(.L_x_8520) ;  /* 0x0000004000027945 */ /* 0x000fe80003800000 */
[----:B---3--:R-:W-:Y:S05]  /*d520*/  @P3 BRA `(.L_x_8521) ;  /* 0x0000000000083947 */ /* 0x008fea0003800000 */
[----:B------:R-:W3:Y:S02]  /*d530*/  SYNCS.PHASECHK.TRANS64.TRYWAIT P3, [R197+URZ+0x38850], R0 ;  /* 0x03885000c50075a7 */ /* 0x000ee4000806017f */
[----:B---3--:R-:W-:Y:S05]  /*d540*/  @!P3 BRA `(.L_x_8522) ;  /* 0x000001700088b947 */ /* 0x008fea0003800000 */
.L_x_8521:
[----:B------:R-:W-:Y:S05]  /*d550*/  BSYNC B2 ;  /* 0x0000000000027941 */ /* 0x000fea0003800000 */
.L_x_8520:
        /* <DEDUP_REMOVED lines=12> */
[----:B------:R-:W-:-:S05]  /*d620*/  IMAD.MOV.U32 R209, RZ, RZ, 0xa00 ;  /* 0x00000a00ffd17424 */ /* 0x000fca00078e00ff */
        /* <DEDUP_REMOVED lines=9> */
[----:B----4-:R-:W-:-:S05]  /*d6c0*/  SHF.R.U32.HI R3, RZ, 0x7, R3 ;  /* 0x00000007ff037819 */ /* 0x010fca0000011603 */
[----:B0123--:R0:W1:Y:S02]  /*d6d0*/  SHFL.IDX PT, R0, R3, RZ, 0x1f ;  /* 0x00001fff03007589 */ /* 0x00f06400000e0000 */
[----:B0-----:R-:W-:Y:S01]  /*d6e0*/  IMAD.MOV.U32 R3, RZ, RZ, 0x4 ;  /* 0x00000004ff037424 */ /* 0x001fe200078e00ff */
[----:B-1----:R-:W-:-:S04]  /*d6f0*/  ISETP.GT.AND P3, PT, R0, 0x7f, PT ;  /* 0x0000007f0000780c */ /* 0x002fc80003f64270 */
        /* <DEDUP_REMOVED lines=311> */
[----:B------:R-:W-:Y:S02]  /*ea70*/  IMAD.MOV.U32 R209, RZ, RZ, 0x40000040 ;  /* 0x40000040ffd17424 */ /* 0x000fe400078e00ff */
[----:B------:R-:W-:Y:S01]  /*ea80*/  IMAD.IADD R206, R0, 0x1, R208 ;  /* 0x0000000100ce7824 */ /* 0x000fe200078e02d0 */
[----:B------:R-:W-:-:S02]  /*ea90*/  WARPGROUP.DEPBAR.LE gsb0, 0x0 ;  /* 0x00008000000079c5 */ /* 0x000fc40000010000 */
[----:B------:R-:W-:-:S07]  /*eaa0*/  WARPGROUP.ARRIVE ;  /* 0x00000000000079c5 */ /* 0x000fce0000000000 */
[----:B------:R-:W-:Y:S01]  /*eab0*/  HGMMA.64x64x16.F32 R152, gdesc[UR4], R152, gsb0 ;  /* 0x00e00000049879f0 */ /* 0x000fe20008000898 */
[----:B------:R-:W-:Y:S01]  /*eac0*/  R2UR UR6, R206 ;  /* 0x00000000ce0672ca */ /* 0x000fe200000e0000 */
[----:B------:R-:W-:Y:S01]  /*ead0*/  IMAD.IADD R206, R205, 0x1, R0 ;  /* 0x00000001cdce7824 */ /* 0x000fe200078e0200 */
[----:B------:R-:W-:Y:S01]  /*eae0*/  R2UR UR7, R207 ;  /* 0x00000000cf0772ca */ /* 0x000fe200000e0000 */
[----:B------:R-:W-:Y:S02]  /*eaf0*/  IMAD.MOV.U32 R207, RZ, RZ, 0x40000040 ;  /* 0x40000040ffcf7424 */ /* 0x000fe400078e00ff */
[----:B------:R-:W-:Y:S01]  /*eb00*/  IMAD.MOV.U32 R0, RZ, RZ, 0x1000 ;  /* 0x00001000ff007424 */ /* 0x000fe200078e00ff */
[----:B------:R-:W-:Y:S01]  /*eb10*/  R2UR UR4, R206 ;  /* 0x00000000ce0472ca */ /* 0x000fe200000e0000 */
[----:B------:R-:W-:Y:S01]  /*eb20*/  IMAD.IADD R206, R205, 0x1, R202 ;  /* 0x00000001cdce7824 */ /* 0x000fe200078e02ca */
[----:B------:R-:W-:Y:S01]  /*eb30*/  R2UR UR5, R207 ;  /* 0x00000000cf0572ca */ /* 0x000fe200000e0000 */
[----:B------:R-:W-:Y:S01]  /*eb40*/  IMAD.MOV.U32 R207, RZ, RZ, 0x40000040 ;  /* 0x40000040ffcf7424 */ /* 0x000fe200078e00ff */
[----:B------:R-:W-:-:S04]  /*eb50*/  SEL R0, R0, 0xf80, P3 ;  /* 0x00000f8000007807 */ /* 0x000fc80001800000 */
[----:B------:R-:W-:Y:S01]  /*eb60*/  LOP3.LUT R0, R0, 0x1e00, RZ, 0xc0, !PT ;  /* 0x00001e0000007812 */ /* 0x000fe200078ec0ff */
[----:B------:R-:W-:Y:S02]  /*eb70*/  WARPGROUP.DEPBAR.LE gsb0, 0x0 ;  /* 0x00008000000079c5 */ /* 0x000fe40000010000 */
[----:B------:R-:W-:-:S06]  /*eb80*/  WARPGROUP.ARRIVE ;  /* 0x00000000000079c5 */ /* 0x000fcc0000000000 */
[----:B------:R-:W-:Y:S01]  /*eb90*/  HGMMA.64x64x16.F32 R152, gdesc[UR4], R152, gsb0 ;  /* 0x00e00000049879f0 */ /* 0x000fe20008000898 */
[----:B------:R-:W-:Y:S01]  /*eba0*/  R2UR UR4, R206 ;  /* 0x00000000ce0472ca */ /* 0x000fe200000e0000 */
[--C-:B------:R-:W-:Y:S01]  /*ebb0*/  IMAD.IADD R206, R202, 0x1, R208.reuse ;  /* 0x00000001cace7824 */ /* 0x100fe200078e02d0 */
[----:B------:R-:W-:Y:S01]  /*ebc0*/  R2UR UR5, R207 ;  /* 0x00000000cf0572ca */ /* 0x000fe200000e0000 */
[----:B------:R-:W-:Y:S01]  /*ebd0*/  IMAD.MOV.U32 R207, RZ, RZ, 0x40000040 ;  /* 0x40000040ffcf7424 */ /* 0x000fe200078e00ff */
[----:B------:R-:W0:Y:S01]  /*ebe0*/  @P2 LDC R202, c[0x0][0x44c] ;  /* 0x00011300ffca2b82 */ /* 0x000e220000000800 */
[----:B------:R-:W-:Y:S01]  /*ebf0*/  IMAD.IADD R208, R3, 0x1, R208 ;  /* 0x0000000103d07824 */ /* 0x000fe200078e02d0 */
[----:B------:R-:W-:Y:S01]  /*ec00*/  R2UR UR6, R206 ;  /* 0x00000000ce0672ca */ /* 0x000fe200000e0000 */
[----:B------:R-:W-:Y:S01]  /*ec10*/  IMAD.IADD R206, R205, 0x1, R3 ;  /* 0x00000001cdce7824 */ /* 0x000fe200078e0203 */
[----:B------:R-:W-:Y:S01]  /*ec20*/  R2UR UR7, R207 ;  /* 0x00000000cf0772ca */ /* 0x000fe200000e0000 */
[----:B------:R-:W-:-:S02]  /*ec30*/  IMAD.MOV.U32 R207, RZ, RZ, 0x40000040 ;  /* 0x40000040ffcf7424 */ /* 0x000fc400078e00ff */
[----:B------:R-:W-:Y:S02]  /*ec40*/  IMAD.MOV.U32 R205, RZ, RZ, 0x40 ;  /* 0x00000040ffcd7424 */ /* 0x000fe400078e00ff */
[----:B------:R-:W-:-:S03]  /*ec50*/  IMAD.IADD R3, R216, 0x1, R194 ;  /* 0x00000001d8037824 */ /* 0x000fc600078e02c2 */
[----:B------:R-:W-:-:S04]  /*ec60*/  SEL R205, R205, 0x3e, P3 ;  /* 0x0000003ecdcd7807 */ /* 0x000fc80001800000 */
[----:B------:R-:W-:-:S04]  /*ec70*/  LOP3.LUT R205, R205, 0x6, RZ, 0xc0, !PT ;  /* 0x00000006cdcd7812 */ /* 0x000fc800078ec0ff */
[----:B------:R-:W-:Y:S01]  /*ec80*/  IADD3 R204, R205, R0, R204 ;  /* 0x00000000cdcc7210 */ /* 0x000fe20007ffe0cc */
[----:B0-----:R-:W-:Y:S01]  /*ec90*/  @P2 IMAD.HI.U32 R202, R3, R202, RZ ;  /* 0x000000ca03ca2227 */ /* 0x001fe200078e00ff */
        /* <DEDUP_REMOVED lines=11> */
[----:B0-----:R-:W-:Y:S01]  /*ed50*/  @P2 SHF.R.U32.HI R3, RZ, R0, R202 ;  /* 0x00000000ff032219 */ /* 0x001fe200000116ca */
[----:B------:R-:W-:-:S04]  /*ed60*/  IMAD.MOV.U32 R0, RZ, RZ, -0x40 ;  /* 0xffffffc0ff007424 */ /* 0x000fc800078e00ff */
[----:B------:R-:W-:-:S05]  /*ed70*/  IMAD R0, R196, R0, 0x1 ;  /* 0x00000001c4007424 */ /* 0x000fca00078e0200 */
[----:B------:R-:W-:-:S05]  /*ed80*/  IADD3 R0, R211, R0, -R215 ;  /* 0x00000000d3007210 */ /* 0x000fca0007ffe8d7 */
[----:B------:R-:W-:Y:S01]  /*ed90*/  IMAD.IADD R0, R0, 0x1, -R193 ;  /* 0x0000000100007824 */ /* 0x000fe200078e0ac1 */
[----:B------:R-:W-:Y:S02]  /*eda0*/  WARPGROUP.DEPBAR.LE gsb0, 0x0 ;  /* 0x00008000000079c5 */ /* 0x000fe40000010000 */
[----:B------:R-:W-:-:S06]  /*edb0*/  WARPGROUP.ARRIVE ;  /* 0x00000000000079c5 */ /* 0x000fcc0000000000 */
[----:B------:R-:W-:Y:S01]  /*edc0*/  HGMMA.64x64x16.F32 R152, gdesc[UR4], R152, gsb0 ;  /* 0x00e00000049879f0 */ /* 0x000fe20008000898 */
[----:B------:R-:W-:Y:S02]  /*edd0*/  R2UR UR4, R206 ;  /* 0x00000000ce0472ca */ /* 0x000fe400000e0000 */
[----:B------:R-:W-:Y:S02]  /*ede0*/  R2UR UR5, R207 ;  /* 0x00000000cf0572ca */ /* 0x000fe400000e0000 */
[----:B------:R-:W-:Y:S02]  /*edf0*/  R2UR UR6, R204 ;  /* 0x00000000cc0672ca */ /* 0x000fe400000e0000 */
[----:B------:R-:W-:Y:S02]  /*ee00*/  R2UR UR7, R205 ;  /* 0x00000000cd0772ca */ /* 0x000fe400000e0000 */
[----:B------:R-:W0:Y:S02]  /*ee10*/  SHFL.IDX PT, R205, R3, RZ, 0x1c1f ;  /* 0x001c1fff03cd7589 */ /* 0x000e2400000e0000 */
        /* <DEDUP_REMOVED lines=40> */
[----:B------:R-:W-:Y:S01]  /*f0a0*/  FMNMX.FTZ R172, R202, R172, !PT ;  /* 0x000000accaac7209 */ /* 0x000fe20007810000 */
[----:B------:R-:W0:Y:S01]  /*f0b0*/  SHFL.IDX PT, R173, R3, 0x1, 0x1c1f ;  /* 0x003c1f0003ad7f89 */ /* 0x000e2200000e0000 */
        /* <DEDUP_REMOVED lines=10> */
[----:B------:R-:W-:Y:S01]  /*f160*/  FMNMX.FTZ R172, R180, R172, !PT ;  /* 0x000000acb4ac7209 */ /* 0x000fe20007810000 */
[----:B0-----:R-:W-:-:S03]  /*f170*/  IMAD.IADD R0, R0, 0x1, R173 ;  /* 0x0000000100007824 */ /* 0x001fc600078e02ad */
[----:B------:R-:W-:Y:S01]  /*f180*/  FMNMX.FTZ R205, R181, R172, !PT ;  /* 0x000000acb5cd7209 */ /* 0x000fe20007810000 */
[----:B------:R-:W-:Y:S02]  /*f190*/  IMAD.MOV.U32 R173, RZ, RZ, 0x40000040 ;  /* 0x40000040ffad7424 */ /* 0x000fe400078e00ff */
[----:B------:R-:W-:Y:S01]  /*f1a0*/  IMAD R172, R18, 0x1000, R14 ;  /* 0x0000100012ac7824 */ /* 0x000fe200078e020e */
[C---:B------:R-:W-:Y:S01]  /*f1b0*/  ISETP.GT.AND P4, PT, R0.reuse, RZ, PT ;  /* 0x000000ff0000720c */ /* 0x040fe20003f84270 */
[----:B------:R-:W0:Y:S01]  /*f1c0*/  SHFL.BFLY PT, R3, R205, 0x2, 0x1f ;  /* 0x0c401f00cd037f89 */ /* 0x000e2200000e0000 */
[----:B------:R-:W-:Y:S02]  /*f1d0*/  ISETP.GT.AND P5, PT, R0, 0x1, PT ;  /* 0x000000010000780c */ /* 0x000fe40003fa4270 */
[----:B------:R-:W-:Y:S02]  /*f1e0*/  FSEL R154, R154, -INF , P4 ;  /* 0xff8000009a9a7808 */ /* 0x000fe40002000000 */
[----:B------:R-:W-:-:S02]  /*f1f0*/  ISETP.GT.AND P4, PT, R0, 0x10, PT ;  /* 0x000000100000780c */ /* 0x000fc40003f84270 */
[----:B------:R-:W-:Y:S02]  /*f200*/  ISETP.GT.AND P6, PT, R0, 0x8, PT ;  /* 0x000000080000780c */ /* 0x000fe40003fc4270 */
[----:B------:R-:W-:Y:S02]  /*f210*/  FSEL R162, R162, -INF , P4 ;  /* 0xff800000a2a27808 */ /* 0x000fe40002000000 */
[----:B------:R-:W-:Y:S02]  /*f220*/  ISETP.GT.AND P4, PT, R0, 0x20, PT ;  /* 0x000000200000780c */ /* 0x000fe40003f84270 */
[----:B------:R-:W-:Y:S02]  /*f230*/  FSEL R155, R155, -INF , P5 ;  /* 0xff8000009b9b7808 */ /* 0x000fe40002800000 */
[----:B------:R-:W-:Y:S02]  /*f240*/  FMNMX.FTZ R206, R154, R200, !PT ;  /* 0x000000c89ace7209 */ /* 0x000fe40007810000 */
[----:B------:R-:W-:-:S02]  /*f250*/  ISETP.GT.AND P3, PT, R0, 0x9, PT ;  /* 0x000000090000780c */ /* 0x000fc40003f64270 */
[----:B------:R-:W-:Y:S02]  /*f260*/  FSEL R158, R158, -INF , P6 ;  /* 0xff8000009e9e7808 */ /* 0x000fe40003000000 */
[----:B------:R-:W-:Y:S02]  /*f270*/  FSEL R159, R159, -INF , P3 ;  /* 0xff8000009f9f7808 */ /* 0x000fe40001800000 */
[----:B------:R-:W-:Y:S02]  /*f280*/  ISETP.GT.AND P5, PT, R0, 0x11, PT ;  /* 0x000000110000780c */ /* 0x000fe40003fa4270 */
[----:B0-----:R-:W-:Y:S02]  /*f290*/  FMNMX.FTZ R3, R205, R3, !PT ;  /* 0x00000003cd037209 */ /* 0x001fe40007810000 */
        /* <DEDUP_REMOVED lines=10> */
[----:B------:R-:W-:Y:S02]  /*f340*/  FSEL R167, R167, -INF , P3 ;  /* 0xff800000a7a77808 */ /* 0x000fe40001800000 */
[----:B------:R-:W-:Y:S02]  /*f350*/  FMNMX.FTZ R170, R166, R170, !PT ;  /* 0x000000aaa6aa7209 */ /* 0x000fe40007810000 */
[----:B------:R-:W-:Y:S02]  /*f360*/  ISETP.GT.AND P5, PT, R0, 0x21, PT ;  /* 0x000000210000780c */ /* 0x000fe40003fa4270 */
[----:B------:R-:W-:-:S02]  /*f370*/  FMNMX.FTZ R170, R167, R170, !PT ;  /* 0x000000aaa7aa7209 */ /* 0x000fc40007810000 */
[C---:B------:R-:W-:Y:S02]  /*f380*/  ISETP.GT.AND P6, PT, R0.reuse, 0x28, PT ;  /* 0x000000280000780c */ /* 0x040fe40003fc4270 */
[----:B------:R-:W-:Y:S02]  /*f390*/  FSEL R206, R171, -INF , P5 ;  /* 0xff800000abce7808 */ /* 0x000fe40002800000 */
[----:B------:R-:W-:Y:S02]  /*f3a0*/  FMNMX.FTZ R170, R205, R170, !PT ;  /* 0x000000aacdaa7209 */ /* 0x000fe40007810000 */
[----:B------:R-:W-:Y:S02]  /*f3b0*/  ISETP.GT.AND P3, PT, R0, 0x29, PT ;  /* 0x000000290000780c */ /* 0x000fe40003f64270 */
[----:B------:R-:W-:Y:S02]  /*f3c0*/  FSEL R207, R174, -INF , P6 ;  /* 0xff800000aecf7808 */ /* 0x000fe40003000000 */
[----:B------:R-:W-:-:S02]  /*f3d0*/  FMNMX.FTZ R170, R206, R170, !PT ;  /* 0x000000aaceaa7209 */ /* 0x000fc40007810000 */
[C---:B------:R-:W-:Y:S02]  /*f3e0*/  ISETP.GT.AND P4, PT, R0.reuse, 0x30, PT ;  /* 0x000000300000780c */ /* 0x040fe40003f84270 */
[----:B------:R-:W-:Y:S02]  /*f3f0*/  FSEL R208, R175, -INF , P3 ;  /* 0xff800000afd07808 */ /* 0x000fe40001800000 */
[----:B------:R-:W-:Y:S02]  /*f400*/  FMNMX.FTZ R170, R207, R170, !PT ;  /* 0x000000aacfaa7209 */ /* 0x000fe40007810000 */
[----:B------:R-:W-:Y:S02]  /*f410*/  ISETP.GT.AND P5, PT, R0, 0x31, PT ;  /* 0x000000310000780c */ /* 0x000fe40003fa4270 */
[----:B------:R-:W-:Y:S02]  /*f420*/  FSEL R209, R178, -INF , P4 ;  /* 0xff800000b2d17808 */ /* 0x000fe40002000000 */
[----:B------:R-:W-:-:S02]  /*f430*/  FMNMX.FTZ R170, R208, R170, !PT ;  /* 0x000000aad0aa7209 */ /* 0x000fc40007810000 */
[----:B------:R-:W-:Y:S02]  /*f440*/  R2UR UR7, R173 ;  /* 0x00000000ad0772ca */ /* 0x000fe400000e0000 */
[C---:B------:R-:W-:Y:S01]  /*f450*/  ISETP.GT.AND P6, PT, R0.reuse, 0x38, PT ;  /* 0x000000380000780c */ /* 0x040fe20003fc4270 */
[----:B------:R-:W0:Y:S01]  /*f460*/  SHFL.BFLY PT, R173, R3, 0x1, 0x1f ;  /* 0x0c201f0003ad7f89 */ /* 0x000e2200000e0000 */
[----:B------:R-:W-:Y:S02]  /*f470*/  FSEL R226, R179, -INF , P5 ;  /* 0xff800000b3e27808 */ /* 0x000fe40002800000 */
[----:B------:R-:W-:Y:S02]  /*f480*/  FMNMX.FTZ R170, R209, R170, !PT ;  /* 0x000000aad1aa7209 */ /* 0x000fe40007810000 */
[----:B------:R-:W-:Y:S02]  /*f490*/  ISETP.GT.AND P3, PT, R0, 0x39, PT ;  /* 0x000000390000780c */ /* 0x000fe40003f64270 */
[----:B------:R-:W-:-:S02]  /*f4a0*/  FSEL R227, R182, -INF , P6 ;  /* 0xff800000b6e37808 */ /* 0x000fc40003000000 */
[----:B------:R-:W-:Y:S02]  /*f4b0*/  FMNMX.FTZ R170, R226, R170, !PT ;  /* 0x000000aae2aa7209 */ /* 0x000fe40007810000 */
[----:B------:R-:W-:Y:S02]  /*f4c0*/  FSEL R183, R183, -INF , P3 ;  /* 0xff800000b7b77808 */ /* 0x000fe40001800000 */
[----:B------:R-:W-:Y:S02]  /*f4d0*/  FMNMX.FTZ R170, R227, R170, !PT ;  /* 0x000000aae3aa7209 */ /* 0x000fe40007810000 */
[----:B------:R-:W-:Y:S02]  /*f4e0*/  R2UR UR6, R172 ;  /* 0x00000000ac0672ca */ /* 0x000fe400000e0000 */
[----:B------:R-:W-:-:S05]  /*f4f0*/  FMNMX.FTZ R174, R183, R170, !PT ;  /* 0x000000aab7ae7209 */ /* 0x000fca0007810000 */
[----:B------:R-:W1:Y:S01]  /*f500*/  SHFL.BFLY PT, R175, R174, 0x2, 0x1f ;  /* 0x0c401f00aeaf7f89 */ /* 0x000e6200000e0000 */
[----:B0-----:R-:W-:Y:S01]  /*f510*/  FMNMX.FTZ R0, R3, R173, !PT ;  /* 0x000000ad03007209 */ /* 0x001fe20007810000 */
[----:B------:R-:W-:-:S03]  /*f520*/  IMAD.U32 R3, RZ, RZ, UR40 ;  /* 0x00000028ff037e24 */ /* 0x000fc6000f8e00ff */
[C---:B------:R-:W-:Y:S01]  /*f530*/  FSETP.NEU.FTZ.AND P4, PT, R0.reuse, -INF , PT ;  /* 0xff8000000000780b */ /* 0x040fe20003f9d000 */
[----:B------:R-:W-:-:S05]  /*f540*/  FMUL.FTZ R178, R0, R3 ;  /* 0x0000000300b27220 */ /* 0x000fca0000410000 */
[----:B------:R-:W-:-:S05]  /*f550*/  FSEL R178, R178, RZ, P4 ;  /* 0x000000ffb2b27208 */ /* 0x000fca0002000000 */
[-CC-:B------:R-:W-:Y:S01]  /*f560*/  FFMA.FTZ R173, R168, R3.reuse, -R178.reuse ;  /* 0x00000003a8ad7223 */ /* 0x180fe200000108b2 */
[-CC-:B------:R-:W-:Y:S01]  /*f570*/  FFMA.FTZ R182, R157, R3.reuse, -R178.reuse ;  /* 0x000000039db67223 */ /* 0x180fe200000108b2 */
[-CC-:B------:R-:W-:Y:S01]  /*f580*/  FFMA.FTZ R157, R160, R3.reuse, -R178.reuse ;  /* 0x00000003a09d7223 */ /* 0x180fe200000108b2 */
[-CC-:B------:R-:W-:Y:S01]  /*f590*/  FFMA.FTZ R160, R161, R3.reuse, -R178.reuse ;  /* 0x00000003a1a07223 */ /* 0x180fe200000108b2 */
[-CC-:B------:R-:W-:Y:S01]  /*f5a0*/  FFMA.FTZ R170, R164, R3.reuse, -R178.reuse ;  /* 0x00000003a4aa7223 */ /* 0x180fe200000108b2 */
[-CC-:B------:R-:W-:Y:S01]  /*f5b0*/  FFMA.FTZ R171, R165, R3.reuse, -R178.reuse ;  /* 0x00000003a5ab7223 */ /* 0x180fe200000108b2 */
[--C-:B------:R-:W-:Y:S01]  /*f5c0*/  FFMA.FTZ R152, R152, R3, -R178.reuse ;  /* 0x0000000398987223 */ /* 0x100fe200000108b2 */
[----:B-1----:R-:W-:Y:S01]  /*f5d0*/  FMNMX.FTZ R168, R174, R175, !PT ;  /* 0x000000afaea87209 */ /* 0x002fe20007810000 */
[-CC-:B------:R-:W-:Y:S01]  /*f5e0*/  FFMA.FTZ R153, R153, R3.reuse, -R178.reuse ;  /* 0x0000000399997223 */ /* 0x180fe200000108b2 */
[-CC-:B------:R-:W-:Y:S01]  /*f5f0*/  FFMA.FTZ R180, R180, R3.reuse, -R178.reuse ;  /* 0x00000003b4b47223 */ /* 0x180fe200000108b2 */
[-CC-:B------:R-:W-:Y:S01]  /*f600*/  FFMA.FTZ R156, R156, R3.reuse, -R178.reuse ;  /* 0x000000039c9c7223 */ /* 0x180fe200000108b2 */
[-CC-:B------:R-:W-:Y:S01]  /*f610*/  FFMA.FTZ R169, R169, R3.reuse, -R178.reuse ;  /* 0x00000003a9a97223 */ /* 0x180fe200000108b2 */
[----:B------:R-:W0:Y:S01]  /*f620*/  SHFL.BFLY PT, R161, R168, 0x1, 0x1f ;  /* 0x0c201f00a8a17f89 */ /* 0x000e2200000e0000 */
[----:B------:R-:W-:Y:S01]  /*f630*/  MUFU.EX2 R152, R152 ;  /* 0x0000009800987308 */ /* 0x000fe20000000800 */
[-CC-:B------:R-:W-:Y:S01]  /*f640*/  FFMA.FTZ R174, R202, R3.reuse, -R178.reuse ;  /* 0x00000003caae7223 */ /* 0x180fe200000108b2 */
[-CC-:B------:R-:W-:Y:S01]  /*f650*/  FFMA.FTZ R175, R204, R3.reuse, -R178.reuse ;  /* 0x00000003ccaf7223 */ /* 0x180fe200000108b2 */
[-CC-:B------:R-:W-:Y:S01]  /*f660*/  FFMA.FTZ R176, R176, R3.reuse, -R178.reuse ;  /* 0x00000003b0b07223 */ /* 0x180fe200000108b2 */
[-CC-:B------:R-:W-:Y:S01]  /*f670*/  FFMA.FTZ R177, R177, R3.reuse, -R178.reuse ;  /* 0x00000003b1b17223 */ /* 0x180fe200000108b2 */
[----:B------:R-:W-:-:S03]  /*f680*/  FFMA.FTZ R179, R181, R3, -R178 ;  /* 0x00000003b5b37223 */ /* 0x000fc600000108b2 */
[----:B------:R1:W-:Y:S08]  /*f690*/  MUFU.EX2 R178, R180 ;  /* 0x000000b400b27308 */ /* 0x0003f00000000800 */
[----:B------:R-:W-:Y:S01]  /*f6a0*/  MUFU.EX2 R153, R153 ;  /* 0x0000009900997308 */ /* 0x000fe20000000800 */
[----:B0-----:R-:W-:-:S07]  /*f6b0*/  FMNMX.FTZ R168, R168, R161, !PT ;  /* 0x000000a1a8a87209 */ /* 0x001fce0007810000 */
[----:B------:R-:W-:Y:S01]  /*f6c0*/  MUFU.EX2 R156, R156 ;  /* 0x0000009c009c7308 */ /* 0x000fe20000000800 */
[C---:B------:R-:W-:Y:S01]  /*f6d0*/  FSETP.NEU.FTZ.AND P3, PT, R168.reuse, -INF , PT ;  /* 0xff800000a800780b */ /* 0x040fe20003f7d000 */
[----:B------:R-:W-:-:S03]  /*f6e0*/  FMUL.FTZ R161, R168, R3 ;  /* 0x00000003a8a17220 */ /* 0x000fc60000410000 */
[----:B------:R-:W-:-:S03]  /*f6f0*/  FSEL R165, R168, RZ, P3 ;  /* 0x000000ffa8a57208 */ /* 0x000fc60001800000 */
[----:B------:R-:W-:Y:S01]  /*f700*/  MUFU.EX2 R182, R182 ;  /* 0x000000b600b67308 */ /* 0x000fe20000000800 */
[----:B------:R-:W-:Y:S02]  /*f710*/  FSEL R161, R161, RZ, P3 ;  /* 0x000000ffa1a17208 */ /* 0x000fe40001800000 */
[----:B------:R-:W-:Y:S01]  /*f720*/  ISETP.NE.AND P3, PT, R192, RZ, PT ;  /* 0x000000ffc000720c */ /* 0x000fe20003f65270 */
[----:B------:R-:W-:Y:S02]  /*f730*/  FADD.FTZ R165, -R165, R200 ;  /* 0x000000c8a5a57221 */ /* 0x000fe40000010100 */
[-CC-:B------:R-:W-:Y:S01]  /*f740*/  FFMA.FTZ R164, R155, R3.reuse, -R161.reuse ;  /* 0x000000039ba47223 */ /* 0x180fe200000108a1 */
[-CC-:B------:R-:W-:Y:S01]  /*f750*/  FFMA.FTZ R155, R158, R3.reuse, -R161.reuse ;  /* 0x000000039e9b7223 */ /* 0x180fe200000108a1 */
[-CC-:B------:R-:W-:Y:S01]  /*f760*/  FFMA.FTZ R158, R162, R3.reuse, -R161.reuse ;  /* 0x00000003a29e7223 */ /* 0x180fe200000108a1 */
[-CC-:B------:R-:W-:Y:S01]  /*f770*/  FFMA.FTZ R162, R163, R3.reuse, -R161.reuse ;  /* 0x00000003a3a27223 */ /* 0x180fe200000108a1 */
[----:B------:R-:W-:Y:S01]  /*f780*/  FSEL R163, R0, RZ, P4 ;  /* 0x000000ff00a37208 */ /* 0x000fe20002000000 */
[-C--:B------:R-:W-:Y:S01]  /*f790*/  FMUL.FTZ R165, R165, R3.reuse ;  /* 0x00000003a5a57220 */ /* 0x080fe20000410000 */
[-CC-:B------:R-:W-:Y:S01]  /*f7a0*/  FFMA.FTZ R154, R154, R3.reuse, -R161.reuse ;  /* 0x000000039a9a7223 */ /* 0x180fe200000108a1 */
[----:B-1----:R-:W-:Y:S01]  /*f7b0*/  FFMA.FTZ R180, R166, R3, -R161 ;  /* 0x00000003a6b47223 */ /* 0x002fe200000108a1 */
[----:B------:R-:W-:-:S02]  /*f7c0*/  @!P1 VIADD R166, R197, 0x38840 ;  /* 0x00038840c5a69836 */ /* 0x000fc40000000000 */
[----:B------:R-:W-:Y:S01]  /*f7d0*/  FADD.FTZ R163, -R163, R199 ;  /* 0x000000c7a3a37221 */ /* 0x000fe20000010100 */
[----:B------:R-:W-:Y:S01]  /*f7e0*/  MUFU.EX2 R164, R164 ;  /* 0x000000a400a47308 */ /* 0x000fe20000000800 */
[-CC-:B------:R-:W-:Y:S01]  /*f7f0*/  FFMA.FTZ R159, R159, R3.reuse, -R161.reuse ;  /* 0x000000039f9f7223 */ /* 0x180fe200000108a1 */
[-CC-:B------:R-:W-:Y:S01]  /*f800*/  FFMA.FTZ R181, R167, R3.reuse, -R161.reuse ;  /* 0x00000003a7b57223 */ /* 0x180fe200000108a1 */
[-C--:B------:R-:W-:Y:S01]  /*f810*/  FMUL.FTZ R163, R163, R3.reuse ;  /* 0x00000003a3a37220 */ /* 0x080fe20000410000 */
[----:B------:R-:W-:Y:S01]  /*f820*/  @!P1 PRMT R166, RZ, 0x654, R166 ;  /* 0x00000654ffa69816 */ /* 0x000fe200000000a6 */
[-CC-:B------:R-:W-:Y:S01]  /*f830*/  FFMA.FTZ R199, R205, R3.reuse, -R161.reuse ;  /* 0x00000003cdc77223 */ /* 0x180fe200000108a1 */
[-CC-:B------:R-:W-:Y:S01]  /*f840*/  FFMA.FTZ R200, R206, R3.reuse, -R161.reuse ;  /* 0x00000003cec87223 */ /* 0x180fe200000108a1 */
[-CC-:B------:R-:W-:Y:S01]  /*f850*/  FFMA.FTZ R202, R209, R3.reuse, -R161.reuse ;  /* 0x00000003d1ca7223 */ /* 0x180fe200000108a1 */
[----:B------:R-:W0:Y:S01]  /*f860*/  MUFU.EX2 R165, R165 ;  /* 0x000000a500a57308 */ /* 0x000e220000000800 */
[----:B------:R1:W-:Y:S01]  /*f870*/  @!P1 SYNCS.ARRIVE.TRANS64.RED.A1T0 RZ, [R166+URZ], RZ ;  /* 0x000000ffa6ff99a7 */ /* 0x0003e2000810043f */
[-CC-:B------:R-:W-:Y:S01]  /*f880*/  FFMA.FTZ R206, R227, R3.reuse, -R161.reuse ;  /* 0x00000003e3ce7223 */ /* 0x180fe200000108a1 */
[-CC-:B------:R-:W-:Y:S01]  /*f890*/  FFMA.FTZ R208, R208, R3.reuse, -R161.reuse ;  /* 0x00000003d0d07223 */ /* 0x180fe200000108a1 */
[----:B------:R-:W-:Y:S01]  /*f8a0*/  FFMA.FTZ R226, R226, R3, -R161 ;  /* 0x00000003e2e27223 */ /* 0x000fe200000108a1 */
[----:B------:R-:W-:-:S03]  /*f8b0*/  @!P1 VIADD R197, R197, 0x38860 ;  /* 0x00038860c5c59836 */ /* 0x000fc60000000000 */
[----:B------:R-:W2:Y:S01]  /*f8c0*/  MUFU.EX2 R163, R163 ;  /* 0x000000a300a37308 */ /* 0x000ea20000000800 */
[----:B-1----:R-:W-:Y:S02]  /*f8d0*/  @!P3 IMAD R166, R201, 0x40, R188 ;  /* 0x00000040c9a6b824 */ /* 0x002fe400078e02bc */
[-CC-:B------:R-:W-:Y:S01]  /*f8e0*/  FFMA.FTZ R201, R207, R3.reuse, -R161.reuse ;  /* 0x00000003cfc97223 */ /* 0x180fe200000108a1 */
[----:B------:R-:W-:Y:S01]  /*f8f0*/  FFMA.FTZ R207, R183, R3, -R161 ;  /* 0x00000003b7cf7223 */ /* 0x000fe200000108a1 */
[----:B------:R-:W-:Y:S01]  /*f900*/  @!P1 PRMT R197, RZ, 0x654, R197 ;  /* 0x00000654ffc59816 */ /* 0x000fe200000000c5 */
[----:B------:R-:W-:Y:S02]  /*f910*/  @!P3 IMAD R166, R166, 0x4, R2 ;  /* 0x00000004a6a6b824 */ /* 0x000fe400078e0202 */
[----:B------:R-:W1:Y:S01]  /*f920*/  MUFU.EX2 R154, R154 ;  /* 0x0000009a009a7308 */ /* 0x000e620000000800 */
[-C--:B0-----:R-:W-:Y:S02]  /*f930*/  FMUL.FTZ R26, R26, R165.reuse ;  /* 0x000000a51a1a7220 */ /* 0x081fe40000410000 */
[----:B------:R-:W-:Y:S01]  /*f940*/  @!P3 STS [R166+0x38420], R165 ;  /* 0x038420a5a600b388 */ /* 0x000fe20000000800 */
[-C--:B------:R-:W-:Y:S01]  /*f950*/  FMUL.FTZ R27, R27, R165.reuse ;  /* 0x000000a51b1b7220 */ /* 0x080fe20000410000 */
[-C--:B------:R-:W-:Y:S01]  /*f960*/  FMUL.FTZ R30, R30, R165.reuse ;  /* 0x000000a51e1e7220 */ /* 0x080fe20000410000 */
[-C--:B------:R-:W-:Y:S01]  /*f970*/  FMUL.FTZ R31, R31, R165.reuse ;  /* 0x000000a51f1f7220 */ /* 0x080fe20000410000 */
[-C--:B------:R-:W-:Y:S01]  /*f980*/  FMUL.FTZ R34, R34, R165.reuse ;  /* 0x000000a522227220 */ /* 0x080fe20000410000 */
[----:B------:R-:W-:Y:S01]  /*f990*/  FMUL.FTZ R35, R35, R165 ;  /* 0x000000a523237220 */ /* 0x000fe20000410000 */
[----:B------:R-:W0:Y:S01]  /*f9a0*/  MUFU.EX2 R155, R155 ;  /* 0x0000009b009b7308 */ /* 0x000e220000000800 */
[----:B--2---:R-:W-:Y:S01]  /*f9b0*/  FFMA.FTZ R20, R163, R20, R152 ;  /* 0x00000014a3147223 */ /* 0x004fe20000010098 */
[----:B------:R2:W-:Y:S01]  /*f9c0*/  @!P3 STS [R166+0x38400], R163 ;  /* 0x038400a3a600b388 */ /* 0x0005e20000000800 */
[C---:B------:R-:W-:Y:S01]  /*f9d0*/  F2FP.F16.F32.PACK_AB R152, R153.reuse, R152 ;  /* 0x000000989998723e */ /* 0x040fe200000000ff */
[-C--:B------:R-:W-:Y:S01]  /*f9e0*/  FMUL.FTZ R24, R24, R163.reuse ;  /* 0x000000a318187220 */ /* 0x080fe20000410000 */
[----:B------:R-:W-:Y:S01]  /*f9f0*/  FADD.FTZ R20, R153, R20 ;  /* 0x0000001499147221 */ /* 0x000fe20000010000 */
[-C--:B------:R-:W-:Y:S01]  /*fa00*/  FMUL.FTZ R25, R25, R163.reuse ;  /* 0x000000a319197220 */ /* 0x080fe20000410000 */
[----:B------:R-:W-:Y:S01]  /*fa10*/  FMUL.FTZ R28, R28, R163 ;  /* 0x000000a31c1c7220 */ /* 0x000fe20000410000 */
[----:B------:R-:W3:Y:S01]  /*fa20*/  MUFU.EX2 R159, R159 ;  /* 0x0000009f009f7308 */ /* 0x000ee20000000800 */
[----:B-1----:R-:W-:Y:S01]  /*fa30*/  FFMA.FTZ R21, R165, R21, R154 ;  /* 0x00000015a5157223 */ /* 0x002fe2000001009a */
[----:B------:R-:W-:Y:S01]  /*fa40*/  FADD.FTZ R20, R156, R20 ;  /* 0x000000149c147221 */ /* 0x000fe20000010000 */
[C---:B------:R-:W-:Y:S01]  /*fa50*/  F2FP.F16.F32.PACK_AB R153, R164.reuse, R154 ;  /* 0x0000009aa499723e */ /* 0x040fe200000000ff */
[-C--:B------:R-:W-:Y:S01]  /*fa60*/  FMUL.FTZ R29, R29, R163.reuse ;  /* 0x000000a31d1d7220 */ /* 0x080fe20000410000 */
[----:B------:R-:W-:Y:S01]  /*fa70*/  FADD.FTZ R21, R164, R21 ;  /* 0x00000015a4157221 */ /* 0x000fe20000010000 */
[C---:B------:R-:W-:Y:S01]  /*fa80*/  FADD.FTZ R20, R182.reuse, R20 ;  /* 0x00000014b6147221 */ /* 0x040fe20000010000 */
[----:B------:R-:W-:Y:S01]  /*fa90*/  F2FP.F16.F32.PACK_AB R154, R182, R156 ;  /* 0x0000009cb69a723e */ /* 0x000fe200000000ff */
[----:B------:R-:W1:Y:S01]  /*faa0*/  MUFU.EX2 R157, R157 ;  /* 0x0000009d009d7308 */ /* 0x000e620000000800 */
        /* <DEDUP_REMOVED lines=10> */
[----:B------:R-:W-:Y:S01]  /*fb50*/  BAR.SYNC.DEFER_BLOCKING 0xf, 0x100 ;  /* 0x03c4000000007b1d */ /* 0x000fe20000010000 */
        /* <DEDUP_REMOVED lines=22> */
[C---:B---3--:R-:W-:Y:S01]  /*fcc0*/  F2FP.F16.F32.PACK_AB R156, R160.reuse, R157 ;  /* 0x0000009da09c723e */ /* 0x048fe200000000ff */
[----:B------:R-:W-:Y:S01]  /*fcd0*/  FADD.FTZ R204, R160, R20 ;  /* 0x00000014a0cc7221 */ /* 0x000fe20000010000 */
[-C--:B------:R-:W-:Y:S01]  /*fce0*/  FMUL.FTZ R77, R77, R163.reuse ;  /* 0x000000a34d4d7220 */ /* 0x080fe20000410000 */
[-C--:B------:R-:W-:Y:S01]  /*fcf0*/  FMUL.FTZ R80, R80, R163.reuse ;  /* 0x000000a350507220 */ /* 0x080fe20000410000 */
[-C--:B------:R-:W-:Y:S01]  /*fd00*/  FMUL.FTZ R81, R81, R163.reuse ;  /* 0x000000a351517220 */ /* 0x080fe20000410000 */
[-C--:B------:R-:W-:Y:S01]  /*fd10*/  FMUL.FTZ R84, R84, R163.reuse ;  /* 0x000000a354547220 */ /* 0x080fe20000410000 */
[-C--:B------:R-:W-:Y:S01]  /*fd20*/  FMUL.FTZ R85, R85, R163.reuse ;  /* 0x000000a355557220 */ /* 0x080fe20000410000 */
[----:B------:R-:W0:Y:S01]  /*fd30*/  MUFU.EX2 R171, R171 ;  /* 0x000000ab00ab7308 */ /* 0x000e220000000800 */
[C---:B-1----:R-:W-:Y:S01]  /*fd40*/  F2FP.F16.F32.PACK_AB R157, R162.reuse, R158 ;  /* 0x0000009ea29d723e */ /* 0x042fe200000000ff */
        /* <DEDUP_REMOVED lines=36> */
[----:B------:R-:W-:Y:S01]  /*ff90*/  FMUL.FTZ R149, R149, R163 ;  /* 0x000000a395957220 */ /* 0x000fe20000410000 */
[----:B0-----:R-:W-:Y:S01]  /*ffa0*/  F2FP.F16.F32.PACK_AB R158, R171, R170 ;  /* 0x000000aaab9e723e */ /* 0x001fe200000000ff */
        /* <DEDUP_REMOVED lines=67> */
[----:B------:R-:W-:Y:S01]  /*103e0*/  FMUL.FTZ R151, R151, R165 ;  /* 0x000000a597977220 */ /* 0x000fe20000410000 */
[----:B---3--:R-:W-:Y:S01]  /*103f0*/  F2FP.F16.F32.PACK_AB R160, R169, R173 ;  /* 0x000000ada9a0723e */ /* 0x008fe200000000ff */
[----:B------:R3:W-:Y:S01]  /*10400*/  STSM.16.M88.4 [R195+0x36400], R152 ;  /* 0x03640098c3007844 */ /* 0x0007e20000000200 */
[----:B0-----:R-:W-:Y:S01]  /*10410*/  F2FP.F16.F32.PACK_AB R161, R200, R199 ;  /* 0x000000c7c8a1723e */ /* 0x001fe200000000ff */
[----:B------:R-:W-:Y:S01]  /*10420*/  VIADD R20, R172, 0x80 ;  /* 0x00000080ac147836 */ /* 0x000fe20000000000 */
[----:B------:R-:W-:Y:S01]  /*10430*/  MUFU.EX2 R202, R202 ;  /* 0x000000ca00ca7308 */ /* 0x000fe20000000800 */
[----:B------:R-:W-:Y:S01]  /*10440*/  F2FP.F16.F32.PACK_AB R162, R175, R174 ;  /* 0x000000aeafa2723e */ /* 0x000fe200000000ff */
[----:B------:R0:W-:Y:S01]  /*10450*/  STSM.16.M88.4 [R212], R156 ;  /* 0x0000009cd4007844 */ /* 0x0001e20000000200 */
[----:B--2---:R-:W-:Y:S01]  /*10460*/  F2FP.F16.F32.PACK_AB R163, R183, R201 ;  /* 0x000000c9b7a3723e */ /* 0x004fe200000000ff */
[----:B------:R-:W-:Y:S01]  /*10470*/  IMAD.MOV.U32 R21, RZ, RZ, 0x40000040 ;  /* 0x40000040ff157424 */ /* 0x000fe200078e00ff */
[----:B-1----:R-:W-:Y:S01]  /*10480*/  F2FP.F16.F32.PACK_AB R164, R177, R176 ;  /* 0x000000b0b1a4723e */ /* 0x002fe200000000ff */
[----:B------:R-:W-:Y:S01]  /*10490*/  FADD.FTZ R204, R170, R204 ;  /* 0x000000ccaacc7221 */ /* 0x000fe20000010000 */
[----:B------:R-:W-:Y:S01]  /*104a0*/  FADD.FTZ R205, R180, R205 ;  /* 0x000000cdb4cd7221 */ /* 0x000fe20000010000 */
[----:B------:R-:W1:Y:S01]  /*104b0*/  MUFU.EX2 R182, R226 ;  /* 0x000000e200b67308 */ /* 0x000e620000000800 */
[----:B----4-:R-:W-:Y:S01]  /*104c0*/  F2FP.F16.F32.PACK_AB R166, R179, R178 ;  /* 0x000000b2b3a6723e */ /* 0x010fe200000000ff */
[----:B------:R0:W-:Y:S01]  /*104d0*/  STSM.16.M88.4 [R203], R160 ;  /* 0x000000a0cb007844 */ /* 0x0001e20000000200 */
[----:B------:R-:W-:Y:S01]  /*104e0*/  FADD.FTZ R204, R171, R204 ;  /* 0x000000ccabcc7221 */ /* 0x000fe20000010000 */
[----:B------:R-:W-:Y:S01]  /*104f0*/  FADD.FTZ R205, R181, R205 ;  /* 0x000000cdb5cd7221 */ /* 0x000fe20000010000 */
[----:B------:R-:W-:-:S02]  /*10500*/  ISETP.GT.AND P3, PT, R196, R198, PT ;  /* 0x000000c6c400720c */ /* 0x000fc40003f64270 */
[----:B------:R-:W-:Y:S01]  /*10510*/  FADD.FTZ R204, R173, R204 ;  /* 0x000000ccadcc7221 */ /* 0x000fe20000010000 */
[----:B------:R-:W-:Y:S01]  /*10520*/  MUFU.EX2 R206, R206 ;  /* 0x000000ce00ce7308 */ /* 0x000fe20000000800 */
[----:B------:R-:W-:Y:S01]  /*10530*/  FADD.FTZ R205, R199, R205 ;  /* 0x000000cdc7cd7221 */ /* 0x000fe20000010000 */
[----:B------:R-:W-:Y:S02]  /*10540*/  IMAD.MOV.U32 R199, RZ, RZ, R0 ;  /* 0x000000ffffc77224 */ /* 0x000fe400078e0000 */
[----:B------:R-:W-:Y:S01]  /*10550*/  FADD.FTZ R204, R169, R204 ;  /* 0x000000cca9cc7221 */ /* 0x000fe20000010000 */
[----:B------:R-:W-:Y:S01]  /*10560*/  FADD.FTZ R205, R200, R205 ;  /* 0x000000cdc8cd7221 */ /* 0x000fe20000010000 */
[----:B------:R-:W-:Y:S02]  /*10570*/  IMAD.MOV.U32 R200, RZ, RZ, R168 ;  /* 0x000000ffffc87224 */ /* 0x000fe400078e00a8 */
[----:B------:R-:W-:Y:S01]  /*10580*/  FADD.FTZ R204, R174, R204 ;  /* 0x000000ccaecc7221 */ /* 0x000fe20000010000 */
[----:B------:R-:W2:Y:S01]  /*10590*/  MUFU.EX2 R207, R207 ;  /* 0x000000cf00cf7308 */ /* 0x000ea20000000800 */
[----:B-1----:R-:W-:Y:S01]  /*105a0*/  F2FP.F16.F32.PACK_AB R165, R182, R202 ;  /* 0x000000cab6a5723e */ /* 0x002fe200000000ff */
[----:B------:R-:W-:Y:S01]  /*105b0*/  FADD.FTZ R205, R201, R205 ;  /* 0x000000cdc9cd7221 */ /* 0x000fe20000010000 */
[----:B------:R-:W-:Y:S01]  /*105c0*/  FADD.FTZ R204, R175, R204 ;  /* 0x000000ccafcc7221 */ /* 0x000fe20000010000 */
[----:B------:R-:W-:-:S02]  /*105d0*/  IMAD.MOV.U32 R201, RZ, RZ, R18 ;  /* 0x000000ffffc97224 */ /* 0x000fc400078e0012 */
[----:B------:R-:W-:Y:S01]  /*105e0*/  FADD.FTZ R205, R183, R205 ;  /* 0x000000cdb7cd7221 */ /* 0x000fe20000010000 */
[----:B------:R-:W-:-:S03]  /*105f0*/  FADD.FTZ R204, R176, R204 ;  /* 0x000000ccb0cc7221 */ /* 0x000fc60000010000 */
[----:B------:R-:W-:Y:S01]  /*10600*/  FADD.FTZ R205, R202, R205 ;  /* 0x000000cdcacd7221 */ /* 0x000fe20000010000 */
[----:B------:R-:W-:-:S03]  /*10610*/  FADD.FTZ R204, R177, R204 ;  /* 0x000000ccb1cc7221 */ /* 0x000fc60000010000 */
[----:B------:R-:W-:Y:S01]  /*10620*/  FADD.FTZ R205, R182, R205 ;  /* 0x000000cdb6cd7221 */ /* 0x000fe20000010000 */
[----:B------:R-:W-:Y:S01]  /*10630*/  FADD.FTZ R204, R178, R204 ;  /* 0x000000ccb2cc7221 */ /* 0x000fe20000010000 */
[----:B--2---:R-:W-:Y:S02]  /*10640*/  F2FP.F16.F32.PACK_AB R167, R207, R206 ;  /* 0x000000cecfa7723e */ /* 0x004fe400000000ff */
[----:B------:R-:W-:-:S03]  /*10650*/  FADD.FTZ R205, R206, R205 ;  /* 0x000000cdcecd7221 */ /* 0x000fc60000010000 */
[----:B------:R0:W-:Y:S01]  /*10660*/  STSM.16.M88.4 [R210], R164 ;  /* 0x000000a4d2007844 */ /* 0x0001e20000000200 */
[----:B------:R-:W-:-:S06]  /*10670*/  WARPGROUP.ARRIVE ;  /* 0x00000000000079c5 */ /* 0x000fcc0000000000 */
[----:B------:R-:W-:Y:S01]  /*10680*/  HGMMA.64x256x16.F32 R24, R152, gdesc[UR4].tnspB, R24, gsb0 ;  /* 0x43e0000498187df0 */ /* 0x000fe20008000818 */
[----:B------:R-:W-:Y:S01]  /*10690*/  R2UR UR6, R20 ;  /* 0x00000000140672ca */ /* 0x000fe200000e0000 */
[----:B------:R-:W-:Y:S01]  /*106a0*/  VIADD R20, R172, 0x100 ;  /* 0x00000100ac147836 */ /* 0x000fe20000000000 */
[----:B------:R-:W-:Y:S01]  /*106b0*/  R2UR UR7, R21 ;  /* 0x00000000150772ca */ /* 0x000fe200000e0000 */
[----:B------:R-:W-:Y:S01]  /*106c0*/  IMAD.MOV.U32 R21, RZ, RZ, 0x40000040 ;  /* 0x40000040ff157424 */ /* 0x000fe200078e00ff */
[----:B------:R-:W-:Y:S02]  /*106d0*/  WARPGROUP.DEPBAR.LE gsb0, 0x0 ;  /* 0x00008000000079c5 */ /* 0x000fe40000010000 */
[----:B------:R-:W-:Y:S01]  /*106e0*/  WARPGROUP.ARRIVE ;  /* 0x00000000000079c5 */ /* 0x000fe20000000000 */
[----:B---3--:R-:W-:-:S04]  /*106f0*/  VIADD R152, R196, 0xffffffff ;  /* 0xffffffffc4987836 */ /* 0x008fc80000000000 */
[----:B------:R-:W-:-:S15]  /*10700*/  IMAD.MOV.U32 R196, RZ, RZ, R152 ;  /* 0x000000ffffc47224 */ /* 0x000fde00078e0098 */
[----:B------:R-:W-:-:S01]  /*10710*/  NOP ;  /* 0x0000000000007918 */ /* 0x000fc20000000000 */
        /* <DEDUP_REMOVED lines=9> */
[----:B------:R-:W-:Y:S01]  /*107b0*/  R2UR UR6, R20 ;  /* 0x00000000140672ca */ /* 0x000fe200000e0000 */
[----:B------:R-:W-:Y:S01]  /*107c0*/  FADD.FTZ R20, R179, R204 ;  /* 0x000000ccb3147221 */ /* 0x000fe20000010000 */
[----:B------:R-:W-:Y:S01]  /*107d0*/  R2UR UR7, R21 ;  /* 0x00000000150772ca */ /* 0x000fe200000e0000 */
[----:B------:R-:W-:Y:S01]  /*107e0*/  FADD.FTZ R21, R207, R205 ;  /* 0x000000cdcf157221 */ /* 0x000fe20000010000 */
        /* <DEDUP_REMOVED lines=15> */
[----:B------:R-:W-:Y:S05]  /*108e0*/  BSYNC B1 ;  /* 0x0000000000017941 */ /* 0x000fea0003800000 */
.L_x_8512:
[----:B------:R-:W-:-:S07]  /*108f0*/  IMAD.MOV.U32 R201, RZ, RZ, R152 ;  /* 0x000000ffffc97224 */ /* 0x000fce00078e0098 */
.L_x_8511:
[----:B------:R-:W-:Y:S05]  /*10900*/  BSYNC B0 ;  /* 0x0000000000007941 */ /* 0x000fea0003800000 */
.L_x_8510:
[----:B------:R-:W-:Y:S01]  /*10910*/  ISETP.GE.AND P2, PT, R201, R213, PT ;  /* 0x000000d5c900720c */ /* 0x000fe20003f46270 */
[----:B------:R-:W-:-:S12]  /*10920*/  BSSY B0, `(.L_x_8524) ;  /* 0x0000329000007945 */ /* 0x000fd80003800000 */
[----:B------:R-:W-:Y:S05]  /*10930*/  @!P2 BRA `(.L_x_8525) ;  /* 0x00000030009ca947 */ /* 0x000fea0003800000 */
[----:B------:R-:W-:Y:S02]  /*10940*/  IMAD.MOV.U32 R200, RZ, RZ, R168 ;  /* 0x000000ffffc87224 */ /* 0x000fe400078e00a8 */
[----:B------:R-:W-:Y:S02]  /*10950*/  IMAD.MOV.U32 R198, RZ, RZ, R0 ;  /* 0x000000ffffc67224 */ /* 0x000fe400078e0000 */
[----:B------:R-:W-:-:S07]  /*10960*/  IMAD.MOV.U32 R199, RZ, RZ, R18 ;  /* 0x000000ffffc77224 */ /* 0x000fce00078e0012 */
.L_x_8536:
[----:B------:R-:W-:-:S05]  /*10970*/  VIADD R18, R199, 0x1 ;  /* 0x00000001c7127836 */ /* 0x000fca0000000000 */
[----:B------:R-:W-:-:S04]  /*10980*/  ISETP.NE.AND P2, PT, R18, 0x2, PT ;  /* 0x000000021200780c */ /* 0x000fc80003f45270 */
[----:B------:R-:W-:Y:S02]  /*10990*/  SEL R0, RZ, 0x1, P2 ;  /* 0x00000001ff007807 */ /* 0x000fe40001000000 */
[----:B------:R-:W-:Y:S02]  /*109a0*/  SEL R18, R18, RZ, P2 ;  /* 0x000000ff12127207 */ /* 0x000fe40001000000 */
[----:B------:R-:W-:Y:S01]  /*109b0*/  LOP3.LUT R19, R19, R0, RZ, 0x3c, !PT ;  /* 0x0000000013137212 */ /* 0x000fe200078e3cff */
[----:B----4-:R-:W-:Y:S06]  /*109c0*/  @!P0 BRA `(.L_x_8526) ;  /* 0x0000000000048947 */ /* 0x010fec0003800000 */
[----:B------:R-:W-:Y:S01]  /*109d0*/  BPT.TRAP 0x1 ;  /* 0x000000040000795c */ /* 0x000fe20000300000 */
.L_x_8526:
[----:B------:R-:W-:Y:S01]  /*109e0*/  IMAD R193, R18, 0x8, R2 ;  /* 0x0000000812c17824 */ /* 0x000fe200078e0202 */
[----:B------:R-:W-:-:S04]  /*109f0*/  SHF.L.U32 R0, R19, 0x1f, RZ ;  /* 0x0000001f13007819 */ /* 0x000fc800000006ff */
[----:B------:R1:W2:Y:S01]  /*10a00*/  SYNCS.PHASECHK.TRANS64.TRYWAIT P2, [R193+URZ+0x38830], R0 ;  /* 0x03883000c10075a7 */ /* 0x0002a2000804017f */
[----:B------:R-:W-:Y:S05]  /*10a10*/  @!P0 BRA `(.L_x_8527) ;  /* 0x0000000000048947 */ /* 0x000fea0003800000 */
[----:B------:R-:W-:Y:S01]  /*10a20*/  BPT.TRAP 0x1 ;  /* 0x000000040000795c */ /* 0x000fe20000300000 */
.L_x_8527:
[----:B------:R-:W-:Y:S01]  /*10a30*/  BSSY B1, `(.L_x_8528) ;  /* 0x0000006000017945 */ /* 0x000fe20003800000 */
[----:B0--3--:R-:W-:Y:S02]  /*10a40*/  IMAD R156, R18, 0x200, R15 ;  /* 0x00000200129c7824 */ /* 0x009fe400078e020f */
[----:B------:R-:W-:Y:S01]  /*10a50*/  IMAD.MOV.U32 R157, RZ, RZ, 0x40000040 ;  /* 0x40000040ff9d7424 */ /* 0x000fe200078e00ff */
[----:B--2---:R-:W-:Y:S06]  /*10a60*/  @P2 BRA `(.L_x_8529) ;  /* 0x0000000000082947 */ /* 0x004fec0003800000 */
[----:B------:R-:W0:Y:S02]  /*10a70*/  SYNCS.PHASECHK.TRANS64.TRYWAIT P2, [R193+URZ+0x38830], R0 ;  /* 0x03883000c10075a7 */ /* 0x000e24000804017f */
[----:B0-----:R-:W-:Y:S05]  /*10a80*/  @!P2 BRA `(.L_x_8530) ;  /* 0x0000013c004ca947 */ /* 0x001fea0003800000 */
.L_x_8529:
[----:B------:R-:W-:Y:S05]  /*10a90*/  BSYNC B1 ;  /* 0x0000000000017941 */ /* 0x000fea0003800000 */
.L_x_8528:
        /* <DEDUP_REMOVED lines=36> */
.L_x_8531:
[----:B------:R2:W3:Y:S01]  /*10ce0*/  SYNCS.PHASECHK.TRANS64.TRYWAIT P2, [R193+URZ+0x38850], R0 ;  /* 0x03885000c10075a7 */ /* 0x0004e2000804017f */
[----:B------:R-:W-:Y:S05]  /*10cf0*/  @!P0 BRA `(.L_x_8532) ;  /* 0x0000000000048947 */ /* 0x000fea0003800000 */
[----:B------:R-:W-:Y:S01]  /*10d00*/  BPT.TRAP 0x1 ;  /* 0x000000040000795c */ /* 0x000fe20000300000 */
.L_x_8532:
[----:B------:R-:W-:Y:S04]  /*10d10*/  BSSY B1, `(.L_x_8533) ;  /* 0x0000004000017945 */ /* 0x000fe80003800000 */
[----:B---3--:R-:W-:Y:S05]  /*10d20*/  @P2 BRA `(.L_x_8534) ;  /* 0x0000000000082947 */ /* 0x008fea0003800000 */
[----:B------:R-:W3:Y:S02]  /*10d30*/  SYNCS.PHASECHK.TRANS64.TRYWAIT P2, [R193+URZ+0x38850], R0 ;  /* 0x03885000c10075a7 */ /* 0x000ee4000804017f */
[----:B---3--:R-:W-:Y:S05]  /*10d40*/  @!P2 BRA `(.L_x_8535) ;  /* 0x0000013800b0a947 */ /* 0x008fea0003800000 */
.L_x_8534:
[----:B------:R-:W-:Y:S05]  /*10d50*/  BSYNC B1 ;  /* 0x0000000000017941 */ /* 0x000fea0003800000 */
.L_x_8533:
        /* <DEDUP_REMOVED lines=14> */
[----:B------:R-:W-:Y:S01]  /*10e40*/  IMAD.MOV.U32 R209, RZ, RZ, 0xa00 ;  /* 0x00000a00ffd17424 */ /* 0x000fe200078e00ff */
        /* <DEDUP_REMOVED lines=182> */
[C---:B------:R-:W-:Y:S02]  /*119b0*/  SEL R196, R3.reuse, 0x2, P2 ;  /* 0x0000000203c47807 */ /* 0x040fe40001000000 */
[----:B------:R-:W-:-:S03]  /*119c0*/  SEL R3, R3, 0x6, !P2 ;  /* 0x0000000603037807 */ /* 0x000fc60005000000 */
[----:B------:R-:W-:Y:S01]  /*119d0*/  IMAD.IADD R206, R202, 0x1, R196 ;  /* 0x00000001cace7824 */ /* 0x000fe200078e02c4 */
        /* <DEDUP_REMOVED lines=115> */
[----:B------:R-:W-:Y:S01]  /*12110*/  IMAD.MOV.U32 R197, RZ, RZ, 0x40000040 ;  /* 0x40000040ffc57424 */ /* 0x000fe200078e00ff */
        /* <DEDUP_REMOVED lines=35> */
[----:B------:R-:W-:Y:S01]  /*12350*/  SEL R0, R0, 0xf80, P2 ;  /* 0x00000f8000007807 */ /* 0x000fe20001000000 */
[----:B------:R-:W-:-:S03]  /*12360*/  IMAD.IADD R196, R196, 0x1, R202 ;  /* 0x00000001c4c47824 */ /* 0x000fc600078e02ca */
        /* <DEDUP_REMOVED lines=75> */
[----:B------:R-:W-:Y:S01]  /*12820*/  SHFL.BFLY PT, R207, R206, 0x2, 0x1f ;  /* 0x0c401f00cecf7f89 */ /* 0x000fe200000e0000 */
[----:B0-----:R-:W-:-:S05]  /*12830*/  FMNMX.FTZ R0, R0, R3, !PT ;  /* 0x0000000300007209 */ /* 0x001fca0007810000 */
        /* <DEDUP_REMOVED lines=18> */
[--C-:B0-----:R-:W-:Y:S01]  /*12960*/  FFMA.FTZ R198, R168, R3, -R204.reuse ;  /* 0x00000003a8c67223 */ /* 0x101fe200000108cc */
[----:B------:R-:W-:Y:S01]  /*12970*/  FMNMX.FTZ R168, R206, R207, !PT ;  /* 0x000000cfcea87209 */ /* 0x000fe20007810000 */
[-CC-:B------:R-:W-:Y:S01]  /*12980*/  FFMA.FTZ R173, R173, R3.reuse, -R204.reuse ;  /* 0x00000003adad7223 */ /* 0x180fe200000108cc */
[-CC-:B------:R-:W-:Y:S01]  /*12990*/  FFMA.FTZ R176, R176, R3.reuse, -R204.reuse ;  /* 0x00000003b0b07223 */ /* 0x180fe200000108cc */
[-CC-:B------:R-:W-:Y:S01]  /*129a0*/  FFMA.FTZ R177, R177, R3.reuse, -R204.reuse ;  /* 0x00000003b1b17223 */ /* 0x180fe200000108cc */
[-CC-:B------:R-:W-:Y:S01]  /*129b0*/  FFMA.FTZ R180, R180, R3.reuse, -R204.reuse ;  /* 0x00000003b4b47223 */ /* 0x180fe200000108cc */
[----:B------:R-:W0:Y:S01]  /*129c0*/  SHFL.BFLY PT, R164, R168, 0x1, 0x1f ;  /* 0x0c201f00a8a47f89 */ /* 0x000e2200000e0000 */
[----:B------:R-:W3:Y:S01]  /*129d0*/  MUFU.EX2 R153, R153 ;  /* 0x0000009900997308 */ /* 0x000ee20000000800 */
[-C--:B------:R-:W-:Y:S01]  /*129e0*/  FFMA.FTZ R181, R181, R3.reuse, -R204 ;  /* 0x00000003b5b57223 */ /* 0x080fe200000108cc */
[-C--:B-1----:R-:W-:Y:S01]  /*129f0*/  FMUL.FTZ R24, R24, R202.reuse ;  /* 0x000000ca18187220 */ /* 0x082fe20000410000 */
[-C--:B------:R-:W-:Y:S01]  /*12a00*/  FMUL.FTZ R25, R25, R202.reuse ;  /* 0x000000ca19197220 */ /* 0x080fe20000410000 */
[-C--:B------:R-:W-:Y:S01]  /*12a10*/  FMUL.FTZ R28, R28, R202.reuse ;  /* 0x000000ca1c1c7220 */ /* 0x080fe20000410000 */
[-C--:B------:R-:W-:Y:S01]  /*12a20*/  FMUL.FTZ R29, R29, R202.reuse ;  /* 0x000000ca1d1d7220 */ /* 0x080fe20000410000 */
[-C--:B------:R-:W-:Y:S01]  /*12a30*/  FMUL.FTZ R32, R32, R202.reuse ;  /* 0x000000ca20207220 */ /* 0x080fe20000410000 */
[----:B------:R-:W-:Y:S01]  /*12a40*/  FMUL.FTZ R33, R33, R202 ;  /* 0x000000ca21217220 */ /* 0x000fe20000410000 */
[----:B------:R-:W1:Y:S01]  /*12a50*/  MUFU.EX2 R205, R205 ;  /* 0x000000cd00cd7308 */ /* 0x000e620000000800 */
[----:B--2---:R-:W-:Y:S01]  /*12a60*/  FFMA.FTZ R20, R202, R20, R152 ;  /* 0x00000014ca147223 */ /* 0x004fe20000010098 */
        /* <DEDUP_REMOVED lines=12> */
[----:B------:R-:W-:Y:S01]  /*12b30*/  FMUL.FTZ R53, R53, R202 ;  /* 0x000000ca35357220 */ /* 0x000fe20000410000 */
[----:B0-----:R-:W-:Y:S01]  /*12b40*/  FMNMX.FTZ R168, R168, R164, !PT ;  /* 0x000000a4a8a87209 */ /* 0x001fe20007810000 */
[----:B------:R-:W-:Y:S01]  /*12b50*/  MUFU.EX2 R156, R156 ;  /* 0x0000009c009c7308 */ /* 0x000fe20000000800 */
[----:B-1----:R-:W-:Y:S01]  /*12b60*/  FADD.FTZ R20, R205, R20 ;  /* 0x00000014cd147221 */ /* 0x002fe20000010000 */
[-C--:B------:R-:W-:Y:S01]  /*12b70*/  FMUL.FTZ R56, R56, R202.reuse ;  /* 0x000000ca38387220 */ /* 0x080fe20000410000 */
        /* <DEDUP_REMOVED lines=14> */
[-C--:B------:R-:W-:Y:S01]  /*12c60*/  FFMA.FTZ R200, R166, R3.reuse, -R206 ;  /* 0x00000003a6c87223 */ /* 0x080fe200000108ce */
[----:B------:R-:W-:Y:S02]  /*12c70*/  @!P2 IMAD R163, R199, 0x40, R188 ;  /* 0x00000040c7a3a824 */ /* 0x000fe400078e02bc */
[-CC-:B------:R-:W-:Y:S01]  /*12c80*/  FFMA.FTZ R204, R167, R3.reuse, -R206.reuse ;  /* 0x00000003a7cc7223 */ /* 0x180fe200000108ce */
[-C--:B------:R-:W-:Y:S01]  /*12c90*/  FFMA.FTZ R170, R170, R3.reuse, -R206 ;  /* 0x00000003aaaa7223 */ /* 0x080fe200000108ce */
[----:B------:R-:W-:Y:S01]  /*12ca0*/  @!P1 PRMT R162, RZ, 0x654, R162 ;  /* 0x00000654ffa29816 */ /* 0x000fe200000000a2 */
[----:B------:R-:W1:Y:S01]  /*12cb0*/  MUFU.EX2 R154, R154 ;  /* 0x0000009a009a7308 */ /* 0x000e620000000800 */
[----:B------:R-:W-:Y:S02]  /*12cc0*/  @!P2 IMAD R163, R163, 0x4, R2 ;  /* 0x00000004a3a3a824 */ /* 0x000fe400078e0202 */
[-CC-:B------:R-:W-:Y:S01]  /*12cd0*/  FFMA.FTZ R171, R171, R3.reuse, -R206.reuse ;  /* 0x00000003abab7223 */ /* 0x180fe200000108ce */
[----:B------:R3:W-:Y:S01]  /*12ce0*/  @!P1 SYNCS.ARRIVE.TRANS64.RED.A1T0 RZ, [R162+URZ], RZ ;  /* 0x000000ffa2ff99a7 */ /* 0x0007e2000810043f */
[-CC-:B------:R-:W-:Y:S01]  /*12cf0*/  FFMA.FTZ R174, R174, R3.reuse, -R206.reuse ;  /* 0x00000003aeae7223 */ /* 0x180fe200000108ce */
[-CC-:B------:R-:W-:Y:S01]  /*12d00*/  FFMA.FTZ R175, R175, R3.reuse, -R206.reuse ;  /* 0x00000003afaf7223 */ /* 0x180fe200000108ce */
[-CC-:B------:R-:W-:Y:S01]  /*12d10*/  FFMA.FTZ R178, R178, R3.reuse, -R206.reuse ;  /* 0x00000003b2b27223 */ /* 0x180fe200000108ce */
[-CC-:B------:R-:W-:Y:S01]  /*12d20*/  FFMA.FTZ R179, R179, R3.reuse, -R206.reuse ;  /* 0x00000003b3b37223 */ /* 0x180fe200000108ce */
[----:B------:R-:W4:Y:S01]  /*12d30*/  MUFU.EX2 R207, R207 ;  /* 0x000000cf00cf7308 */ /* 0x000f220000000800 */
[-CC-:B------:R-:W-:Y:S01]  /*12d40*/  FFMA.FTZ R199, R183, R3.reuse, -R206.reuse ;  /* 0x00000003b7c77223 */ /* 0x180fe200000108ce */
[----:B------:R5:W-:Y:S01]  /*12d50*/  @!P2 STS [R163+0x38400], R202 ;  /* 0x038400caa300a388 */ /* 0x000be20000000800 */
[----:B---3--:R-:W-:Y:S01]  /*12d60*/  FFMA.FTZ R162, R182, R3, -R206 ;  /* 0x00000003b6a27223 */ /* 0x008fe200000108ce */
[----:B--2---:R-:W-:Y:S01]  /*12d70*/  FADD.FTZ R20, R157, R20 ;  /* 0x000000149d147221 */ /* 0x004fe20000010000 */
[-C--:B------:R-:W-:Y:S01]  /*12d80*/  FMUL.FTZ R64, R64, R202.reuse ;  /* 0x000000ca40407220 */ /* 0x080fe20000410000 */
[----:B0-----:R0:W-:Y:S01]  /*12d90*/  @!P2 STS [R163+0x38420], R164 ;  /* 0x038420a4a300a388 */ /* 0x0011e20000000800 */
[-C--:B------:R-:W-:Y:S01]  /*12da0*/  FMUL.FTZ R65, R65, R202.reuse ;  /* 0x000000ca41417220 */ /* 0x080fe20000410000 */
[----:B------:R-:W2:Y:S01]  /*12db0*/  MUFU.EX2 R155, R155 ;  /* 0x0000009b009b7308 */ /* 0x000ea20000000800 */
[----:B-1----:R-:W-:Y:S01]  /*12dc0*/  FFMA.FTZ R21, R164, R21, R154 ;  /* 0x00000015a4157223 */ /* 0x002fe2000001009a */
[----:B------:R-:W-:Y:S01]  /*12dd0*/  FADD.FTZ R20, R156, R20 ;  /* 0x000000149c147221 */ /* 0x000fe20000010000 */
[-C--:B------:R-:W-:Y:S01]  /*12de0*/  FMUL.FTZ R68, R68, R202.reuse ;  /* 0x000000ca44447220 */ /* 0x080fe20000410000 */
[-C--:B------:R-:W-:Y:S01]  /*12df0*/  FMUL.FTZ R69, R69, R202.reuse ;  /* 0x000000ca45457220 */ /* 0x080fe20000410000 */
[-C--:B------:R-:W-:Y:S01]  /*12e00*/  FMUL.FTZ R72, R72, R202.reuse ;  /* 0x000000ca48487220 */ /* 0x080fe20000410000 */
[-C--:B------:R-:W-:Y:S01]  /*12e10*/  FMUL.FTZ R73, R73, R202.reuse ;  /* 0x000000ca49497220 */ /* 0x080fe20000410000 */
[----:B------:R-:W-:Y:S01]  /*12e20*/  FMUL.FTZ R76, R76, R202 ;  /* 0x000000ca4c4c7220 */ /* 0x000fe20000410000 */
[----:B------:R-:W1:Y:S01]  /*12e30*/  MUFU.EX2 R165, R165 ;  /* 0x000000a500a57308 */ /* 0x000e620000000800 */
        /* <DEDUP_REMOVED lines=16> */
[C---:B-1----:R-:W-:Y:S01]  /*12f40*/  FADD.FTZ R21, R165.reuse, R21 ;  /* 0x00000015a5157221 */ /* 0x042fe20000010000 */
[----:B------:R-:W-:Y:S01]  /*12f50*/  F2FP.F16.F32.PACK_AB R155, R165, R155 ;  /* 0x0000009ba59b723e */ /* 0x000fe200000000ff */
[----:B------:R-:W-:Y:S01]  /*12f60*/  BAR.SYNC.DEFER_BLOCKING 0xf, 0x100 ;  /* 0x03c4000000007b1d */ /* 0x000fe20000010000 */
        /* <DEDUP_REMOVED lines=35> */
[----:B------:R-:W-:Y:S01]  /*131a0*/  F2FP.F16.F32.PACK_AB R156, R161, R156 ;  /* 0x0000009ca19c723e */ /* 0x000fe200000000ff */
[----:B-----5:R-:W-:Y:S01]  /*131b0*/  FADD.FTZ R202, R160, R20 ;  /* 0x00000014a0ca7221 */ /* 0x020fe20000010000 */
[----:B------:R-:W1:Y:S01]  /*131c0*/  MUFU.EX2 R204, R204 ;  /* 0x000000cc00cc7308 */ /* 0x000e620000000800 */
[----:B--2---:R-:W-:Y:S01]  /*131d0*/  F2FP.F16.F32.PACK_AB R158, R197, R160 ;  /* 0x000000a0c59e723e */ /* 0x004fe200000000ff */
        /* <DEDUP_REMOVED lines=74> */
[----:B--2---:R-:W-:Y:S01]  /*13680*/  F2FP.F16.F32.PACK_AB R160, R169, R198 ;  /* 0x000000c6a9a0723e */ /* 0x004fe200000000ff */
[----:B------:R2:W-:Y:S01]  /*13690*/  STSM.16.M88.4 [R195+0x36400], R152 ;  /* 0x03640098c3007844 */ /* 0x0005e20000000200 */
[----:B-1----:R-:W-:Y:S01]  /*136a0*/  F2FP.F16.F32.PACK_AB R161, R171, R170 ;  /* 0x000000aaaba1723e */ /* 0x002fe200000000ff */
[----:B------:R-:W-:Y:S01]  /*136b0*/  VIADD R20, R196, 0x80 ;  /* 0x00000080c4147836 */ /* 0x000fe20000000000 */
[----:B------:R-:W1:Y:S01]  /*136c0*/  MUFU.EX2 R177, R177 ;  /* 0x000000b100b17308 */ /* 0x000e620000000800 */
[----:B0-----:R-:W-:Y:S01]  /*136d0*/  F2FP.F16.F32.PACK_AB R163, R175, R174 ;  /* 0x000000aeafa3723e */ /* 0x001fe200000000ff */
[----:B------:R4:W-:Y:S01]  /*136e0*/  STSM.16.M88.4 [R212], R156 ;  /* 0x0000009cd4007844 */ /* 0x0009e20000000200 */
[----:B------:R-:W-:-:S02]  /*136f0*/  IMAD.MOV.U32 R21, RZ, RZ, 0x40000040 ;  /* 0x40000040ff157424 */ /* 0x000fc400078e00ff */
[----:B------:R-:W-:Y:S01]  /*13700*/  FADD.FTZ R182, R200, R182 ;  /* 0x000000b6c8b67221 */ /* 0x000fe20000010000 */
[----:B------:R-:W-:Y:S01]  /*13710*/  FADD.FTZ R202, R197, R202 ;  /* 0x000000cac5ca7221 */ /* 0x000fe20000010000 */
[----:B------:R-:W-:Y:S01]  /*13720*/  ISETP.GT.AND P2, PT, R201, R213, PT ;  /* 0x000000d5c900720c */ /* 0x000fe20003f44270 */
[----:B------:R-:W-:Y:S01]  /*13730*/  @!P1 VIADD R193, R193, 0x38860 ;  /* 0x00038860c1c19836 */ /* 0x000fe20000000000 */
[----:B------:R-:W-:Y:S01]  /*13740*/  MUFU.EX2 R180, R180 ;  /* 0x000000b400b47308 */ /* 0x000fe20000000800 */
[----:B------:R-:W-:Y:S01]  /*13750*/  FADD.FTZ R182, R204, R182 ;  /* 0x000000b6ccb67221 */ /* 0x000fe20000010000 */
[----:B------:R-:W-:Y:S01]  /*13760*/  FADD.FTZ R202, R198, R202 ;  /* 0x000000cac6ca7221 */ /* 0x000fe20000010000 */
[----:B------:R-:W-:Y:S01]  /*13770*/  IMAD.MOV.U32 R200, RZ, RZ, R168 ;  /* 0x000000ffffc87224 */ /* 0x000fe200078e00a8 */
[----:B------:R-:W-:Y:S01]  /*13780*/  @!P1 PRMT R193, RZ, 0x654, R193 ;  /* 0x00000654ffc19816 */ /* 0x000fe200000000c1 */
[----:B------:R-:W-:Y:S01]  /*13790*/  FADD.FTZ R182, R170, R182 ;  /* 0x000000b6aab67221 */ /* 0x000fe20000010000 */
[----:B------:R-:W-:Y:S01]  /*137a0*/  FADD.FTZ R202, R169, R202 ;  /* 0x000000caa9ca7221 */ /* 0x000fe20000010000 */
[----:B------:R-:W-:Y:S01]  /*137b0*/  IMAD.MOV.U32 R198, RZ, RZ, R0 ;  /* 0x000000ffffc67224 */ /* 0x000fe200078e0000 */
[----:B------:R-:W0:Y:S01]  /*137c0*/  MUFU.EX2 R181, R181 ;  /* 0x000000b500b57308 */ /* 0x000e220000000800 */
[----:B-1----:R-:W-:Y:S01]  /*137d0*/  F2FP.F16.F32.PACK_AB R164, R177, R176 ;  /* 0x000000b0b1a4723e */ /* 0x002fe200000000ff */
[----:B------:R-:W-:Y:S01]  /*137e0*/  FADD.FTZ R182, R171, R182 ;  /* 0x000000b6abb67221 */ /* 0x000fe20000010000 */
[----:B------:R-:W-:-:S03]  /*137f0*/  FADD.FTZ R202, R172, R202 ;  /* 0x000000caacca7221 */ /* 0x000fc60000010000 */
[----:B------:R-:W-:Y:S01]  /*13800*/  FADD.FTZ R182, R174, R182 ;  /* 0x000000b6aeb67221 */ /* 0x000fe20000010000 */
[----:B------:R-:W-:Y:S01]  /*13810*/  FADD.FTZ R202, R173, R202 ;  /* 0x000000caadca7221 */ /* 0x000fe20000010000 */
[----:B------:R-:W1:Y:S02]  /*13820*/  MUFU.EX2 R178, R178 ;  /* 0x000000b200b27308 */ /* 0x000e640000000800 */
[----:B------:R-:W-:Y:S01]  /*13830*/  FADD.FTZ R182, R175, R182 ;  /* 0x000000b6afb67221 */ /* 0x000fe20000010000 */
[----:B------:R-:W-:-:S04]  /*13840*/  FADD.FTZ R202, R176, R202 ;  /* 0x000000cab0ca7221 */ /* 0x000fc80000010000 */
[----:B------:R-:W-:Y:S01]  /*13850*/  FADD.FTZ R202, R177, R202 ;  /* 0x000000cab1ca7221 */ /* 0x000fe20000010000 */
[----:B------:R-:W3:Y:S01]  /*13860*/  MUFU.EX2 R179, R179 ;  /* 0x000000b300b37308 */ /* 0x000ee20000000800 */
[----:B0-----:R-:W-:Y:S02]  /*13870*/  F2FP.F16.F32.PACK_AB R166, R181, R180 ;  /* 0x000000b4b5a6723e */ /* 0x001fe400000000ff */
[----:B------:R-:W-:-:S05]  /*13880*/  FADD.FTZ R202, R180, R202 ;  /* 0x000000cab4ca7221 */ /* 0x000fca0000010000 */
[----:B------:R0:W5:Y:S01]  /*13890*/  MUFU.EX2 R183, R162 ;  /* 0x000000a200b77308 */ /* 0x0001620000000800 */
[----:B-1----:R-:W-:-:S07]  /*138a0*/  FADD.FTZ R182, R178, R182 ;  /* 0x000000b6b2b67221 */ /* 0x002fce0000010000 */
[----:B------:R-:W1:Y:S01]  /*138b0*/  MUFU.EX2 R199, R199 ;  /* 0x000000c700c77308 */ /* 0x000e620000000800 */
[----:B0-----:R-:W-:Y:S01]  /*138c0*/  F2FP.F16.F32.PACK_AB R162, R173, R172 ;  /* 0x000000acada2723e */ /* 0x001fe200000000ff */
[C---:B---3--:R-:W-:Y:S01]  /*138d0*/  FADD.FTZ R182, R179.reuse, R182 ;  /* 0x000000b6b3b67221 */ /* 0x048fe20000010000 */
[----:B------:R-:W-:-:S03]  /*138e0*/  F2FP.F16.F32.PACK_AB R165, R179, R178 ;  /* 0x000000b2b3a5723e */ /* 0x000fc600000000ff */
[----:B------:R4:W-:Y:S01]  /*138f0*/  STSM.16.M88.4 [R203], R160 ;  /* 0x000000a0cb007844 */ /* 0x0009e20000000200 */
[----:B-----5:R-:W-:Y:S01]  /*13900*/  FADD.FTZ R182, R183, R182 ;  /* 0x000000b6b7b67221 */ /* 0x020fe20000010000 */
[----:B-1----:R-:W-:-:S05]  /*13910*/  F2FP.F16.F32.PACK_AB R167, R199, R183 ;  /* 0x000000b7c7a7723e */ /* 0x002fca00000000ff */
        /* <DEDUP_REMOVED lines=9> */
[----:B--2---:R-:W-:-:S04]  /*139b0*/  VIADD R152, R201, 0xffffffff ;  /* 0xffffffffc9987836 */ /* 0x004fc80000000000 */
        /* <DEDUP_REMOVED lines=15> */
[----:B------:R-:W-:Y:S01]  /*13ab0*/  IMAD.MOV.U32 R199, RZ, RZ, R18 ;  /* 0x000000ffffc77224 */ /* 0x000fe200078e0012 */
[----:B------:R-:W-:Y:S02]  /*13ac0*/  WARPGROUP.DEPBAR.LE gsb0, 0x0 ;  /* 0x00008000000079c5 */ /* 0x000fe40000010000 */
[----:B------:R-:W-:-:S15]  /*13ad0*/  WARPGROUP.ARRIVE ;  /* 0x00000000000079c5 */ /* 0x000fde0000000000 */
[----:B------:R-:W-:-:S05]  /*13ae0*/  NOP ;  /* 0x0000000000007918 */ /* 0x000fca0000000000 */
        /* <DEDUP_REMOVED lines=12> */
.L_x_8525:
[----:B------:R-:W-:Y:S05]  /*13bb0*/  BSYNC B0 ;  /* 0x0000000000007941 */ /* 0x000fea0003800000 */
.L_x_8524:
[----:B------:R-:W1:Y:S01]  /*13bc0*/  SHFL.BFLY PT, R4, R20, 0x2, 0x1f ;  /* 0x0c401f0014047f89 */ /* 0x000e6200000e0000 */
[----:B------:R-:W-:Y:S02]  /*13bd0*/  IMAD.MOV.U32 R154, RZ, RZ, -0x800000 ;  /* 0xff800000ff9a7424 */ /* 0x000fe400078e00ff */
[----:B------:R-:W-:Y:S01]  /*13be0*/  VIADD R229, R229, 0x1 ;  /* 0x00000001e5e57836 */ /* 0x000fe20000000000 */
[----:B------:R-:W-:Y:S08]  /*13bf0*/  BAR.ARV 0x8, 0x100 ;  /* 0x0204000000007b1d */ /* 0x000ff00000002000 */
[----:B------:R-:W-:Y:S01]  /*13c00*/  BAR.SYNC.DEFER_BLOCKING 0xf, 0x100 ;  /* 0x03c4000000007b1d */ /* 0x000fe20000010000 */
[----:B-1----:R-:W-:-:S05]  /*13c10*/  FADD.FTZ R4, R4, R20 ;  /* 0x0000001404047221 */ /* 0x002fca0000010000 */
[----:B------:R-:W1:Y:S02]  /*13c20*/  SHFL.BFLY PT, R5, R4, 0x1, 0x1f ;  /* 0x0c201f0004057f89 */ /* 0x000e6400000e0000 */
[----:B-1----:R-:W-:Y:S01]  /*13c30*/  FADD.FTZ R5, R4, R5 ;  /* 0x0000000504057221 */ /* 0x002fe20000010000 */
[----:B------:R-:W-:-:S04]  /*13c40*/  IMAD.MOV.U32 R4, RZ, RZ, RZ ;  /* 0x000000ffff047224 */ /* 0x000fc800078e00ff */
[----:B------:R-:W-:-:S13]  /*13c50*/  FSETP.NE.FTZ.AND P0, PT, R5, RZ, PT ;  /* 0x000000ff0500720b */ /* 0x000fda0003f15000 */
[----:B------:R-:W1:Y:S01]  /*13c60*/  @P0 MUFU.RCP R4, R5 ;  /* 0x0000000500040308 */ /* 0x000e620000001000 */
[----:B------:R-:W-:-:S07]  /*13c70*/  @P0 FMUL.FTZ R6, R3, 0.69314718246459960938 ;  /* 0x3f31721803060820 */ /* 0x000fce0000410000 */
[----:B------:R-:W2:Y:S01]  /*13c80*/  @P0 MUFU.LG2 R5, R5 ;  /* 0x0000000500050308 */ /* 0x000ea20000000c00 */
        /* <DEDUP_REMOVED lines=11> */
[----:B------:R-:W-:Y:S01]  /*13d40*/  FMUL.FTZ R44, R44, R4 ;  /* 0x000000042c2c7220 */ /* 0x000fe20000410000 */
[----:B------:R-:W-:Y:S01]  /*13d50*/  @P0 FFMA.FTZ R154, R6, R0, R5 ;  /* 0x00000000069a0223 */ /* 0x000fe20000010005 */
[-C--:B------:R-:W-:Y:S01]  /*13d60*/  FMUL.FTZ R45, R45, R4.reuse ;  /* 0x000000042d2d7220 */ /* 0x080fe20000410000 */
[----:B------:R-:W1:Y:S01]  /*13d70*/  SHFL.BFLY PT, R0, R21, 0x2, 0x1f ;  /* 0x0c401f0015007f89 */ /* 0x000e6200000e0000 */
        /* <DEDUP_REMOVED lines=23> */
[----:B-1----:R-:W-:Y:S01]  /*13ef0*/  FADD.FTZ R0, R0, R21 ;  /* 0x0000001500007221 */ /* 0x002fe20000010000 */
[-C--:B------:R-:W-:Y:S01]  /*13f00*/  FMUL.FTZ R93, R93, R4.reuse ;  /* 0x000000045d5d7220 */ /* 0x080fe20000410000 */
[-C--:B------:R-:W-:Y:S01]  /*13f10*/  FMUL.FTZ R96, R96, R4.reuse ;  /* 0x0000000460607220 */ /* 0x080fe20000410000 */
[-C--:B------:R-:W-:Y:S01]  /*13f20*/  FMUL.FTZ R97, R97, R4.reuse ;  /* 0x0000000461617220 */ /* 0x080fe20000410000 */
        /* <DEDUP_REMOVED lines=25> */
[----:B-1----:R-:W-:Y:S01]  /*140c0*/  FADD.FTZ R5, R0, R5 ;  /* 0x0000000500057221 */ /* 0x002fe20000010000 */
[----:B------:R-:W-:-:S02]  /*140d0*/  IMAD.MOV.U32 R0, RZ, RZ, RZ ;  /* 0x000000ffff007224 */ /* 0x000fc400078e00ff */
[-C--:B------:R-:W-:Y:S01]  /*140e0*/  FMUL.FTZ R148, R148, R4.reuse ;  /* 0x0000000494947220 */ /* 0x080fe20000410000 */
[----:B------:R-:W-:Y:S01]  /*140f0*/  FMUL.FTZ R149, R149, R4 ;  /* 0x0000000495957220 */ /* 0x000fe20000410000 */
[----:B------:R-:W-:-:S13]  /*14100*/  FSETP.NE.FTZ.AND P0, PT, R5, RZ, PT ;  /* 0x000000ff0500720b */ /* 0x000fda0003f15000 */
[----:B------:R-:W1:Y:S08]  /*14110*/  @P0 MUFU.LG2 R6, R5 ;  /* 0x0000000500060308 */ /* 0x000e700000000c00 */
[----:B------:R2:W5:Y:S02]  /*14120*/  @P0 MUFU.RCP R0, R5 ;  /* 0x0000000500000308 */ /* 0x0005640000001000 */
[----:B--2---:R-:W-:Y:S01]  /*14130*/  @P0 FMUL.FTZ R5, R3, 0.69314718246459960938 ;  /* 0x3f31721803050820 */ /* 0x004fe20000410000 */
[----:B-1----:R-:W-:Y:S01]  /*14140*/  @P0 FMUL.FTZ R6, R6, 0.69314718246459960938 ;  /* 0x3f31721806060820 */ /* 0x002fe20000410000 */
[----:B------:R-:W-:-:S03]  /*14150*/  IMAD.MOV.U32 R3, RZ, RZ, -0x800000 ;  /* 0xff800000ff037424 */ /* 0x000fc600078e00ff */
[----:B------:R-:W-:Y:S01]  /*14160*/  @P0 FFMA.FTZ R3, R5, R168, R6 ;  /* 0x000000a805030223 */ /* 0x000fe20000010006 */
[----:B------:R-:W-:Y:S01]  /*14170*/  ISETP.NE.AND P0, PT, R192, RZ, PT ;  /* 0x000000ffc000720c */ /* 0x000fe20003f05270 */
[-C--:B-----5:R-:W-:Y:S01]  /*14180*/  FMUL.FTZ R26, R26, R0.reuse ;  /* 0x000000001a1a7220 */ /* 0x0a0fe20000410000 */
        /* <DEDUP_REMOVED lines=10> */
[C---:B------:R-:W-:Y:S02]  /*14230*/  @!P0 IMAD R5, R18.reuse, 0x40, R188 ;  /* 0x0000004012058824 */ /* 0x040fe400078e02bc */
        /* <DEDUP_REMOVED lines=58> */
[----:B-1----:R-:W-:Y:S01]  /*145e0*/  SEL R0, RZ, 0x1, P1 ;  /* 0x00000001ff007807 */ /* 0x002fe20000800000 */
[----:B------:R-:W-:Y:S06]  /*145f0*/  BAR.ARV 0xe, 0x100 ;  /* 0x0384000000007b1d */ /* 0x000fec0000002000 */
[----:B------:R-:W-:-:S02]  /*14600*/  PLOP3.LUT P0, PT, PT, PT, PT, 0x8, 0x0 ;  /* 0x000000000000781c */ /* 0x000fc40003f0e170 */
[----:B------:R-:W-:Y:S02]  /*14610*/  LOP3.LUT R19, R19, R0, RZ, 0x3c, !PT ;  /* 0x0000000013137212 */ /* 0x000fe400078e3cff */
[----:B------:R-:W-:-:S09]  /*14620*/  SEL R18, R18, RZ, P1 ;  /* 0x000000ff12127207 */ /* 0x000fd20000800000 */
.L_x_8457:
[----:B------:R-:W-:Y:S05]  /*14630*/  BSYNC B7 ;  /* 0x0000000000077941 */ /* 0x000fea0003800000 */
.L_x_8453:
[----:B------:R-:W2:Y:S08]  /*14640*/  S2UR UR5, SR_CgaCtaId ;  /* 0x00000000000579c3 */ /* 0x000eb00000008800 */
[----:B------:R-:W-:Y:S06]  /*14650*/  BAR.SYNC.DEFER_BLOCKING 0x5, 0x180 ;  /* 0x0146000000007b1d */ /* 0x000fec0000010000 */
[----:B------:R-:W-:Y:S01]  /*14660*/  UMOV UR4, 0x400 ;  /* 0x0000040000047882 */ /* 0x000fe20000000000 */
[----:B------:R-:W-:Y:S01]  /*14670*/  BSSY B0, `(.L_x_8537) ;  /* 0x00004a7000007945 */ /* 0x000fe20003800000 */
[----:B--2---:R-:W-:-:S06]  /*14680*/  ULEA UR4, UR5, UR4, 0x18 ;  /* 0x0000000405047291 */ /* 0x004fcc000f8ec03f */
[----:B------:R-:W-:-:S05]  /*14690*/  IMAD.U32 R2, RZ, RZ, UR4 ;  /* 0x00000004ff027e24 */ /* 0x000fca000f8e00ff */
[----:B01----:R0:W1:Y:S01]  /*146a0*/  LDS.128 R4, [R2+0x388d0] ;  /* 0x0388d00002047984 */ /* 0x0030620000000c00 */
[----:B------:R-:W-:Y:S06]  /*146b0*/  BAR.ARV 0x4, 0x180 ;  /* 0x0106000000007b1d */ /* 0x000fec0000002000 */
[----:B------:R-:W-:Y:S05]  /*146c0*/  @P0 BRA `(.L_x_8538) ;  /* 0x0000003800c40947 */ /* 0x000fea0003800000 */
[----:B------:R-:W2:Y:S01]  /*146d0*/  LDL R8, [R1+0x7c] ;  /* 0x00007c0001087983 */ /* 0x000ea20000100800 */
[----:B------:R-:W-:Y:S01]  /*146e0*/  F2FP.F16.F32.PACK_AB R10, R29, R28 ;  /* 0x0000001c1d0a723e */ /* 0x000fe200000000ff */
[----:B------:R-:W-:Y:S01]  /*146f0*/  ULDC.64 UR6, c[0x0][0xd00] ;  /* 0x0003400000067ab9 */ /* 0x000fe20000000a00 */
[----:B------:R-:W-:Y:S01]  /*14700*/  F2FP.F16.F32.PACK_AB R11, R31, R30 ;  /* 0x0000001e1f0b723e */ /* 0x000fe200000000ff */
[----:B------:R-:W3:Y:S01]  /*14710*/  S2R R0, SR_SWINHI ;  /* 0x0000000000007919 */ /* 0x000ee20000002f00 */
[----:B------:R-:W-:Y:S01]  /*14720*/  F2FP.F16.F32.PACK_AB R12, R33, R32 ;  /* 0x00000020210c723e */ /* 0x000fe200000000ff */
[----:B------:R-:W-:Y:S01]  /*14730*/  ULDC.64 UR4, c[0x0][0xd08] ;  /* 0x0003420000047ab9 */ /* 0x000fe20000000a00 */
[----:B------:R-:W-:Y:S02]  /*14740*/  F2FP.F16.F32.PACK_AB R13, R35, R34 ;  /* 0x00000022230d723e */ /* 0x000fe400000000ff */
[----:B------:R-:W-:Y:S02]  /*14750*/  F2FP.F16.F32.PACK_AB R14, R37, R36 ;  /* 0x00000024250e723e */ /* 0x000fe400000000ff */
[----:B------:R-:W-:-:S02]  /*14760*/  F2FP.F16.F32.PACK_AB R15, R39, R38 ;  /* 0x00000026270f723e */ /* 0x000fc400000000ff */
[----:B------:R-:W-:Y:S02]  /*14770*/  MOV R20, R2 ;  /* 0x0000000200147202 */ /* 0x000fe40000000f00 */
[----:B---3--:R-:W-:Y:S01]  /*14780*/  MOV R21, R0 ;  /* 0x0000000000157202 */ /* 0x008fe20000000f00 */
[----:B------:R-:W-:Y:S02]  /*14790*/  BAR.SYNC.DEFER_BLOCKING 0x1, 0x100 ;  /* 0x0044000000007b1d */ /* 0x000fe40000010000 */
[----:B--2--5:R-:W-:-:S04]  /*147a0*/  IMAD.WIDE R152, R8, 0x2, R20 ;  /* 0x0000000208987825 */ /* 0x024fc800078e0214 */
        /* <DEDUP_REMOVED lines=8> */
[----:B--2---:R-:W-:Y:S02]  /*14830*/  IADD3 R8, P0, R152, 0x20, RZ ;  /* 0x0000002098087810 */ /* 0x004fe40007f1e0ff */
        /* <DEDUP_REMOVED lines=8> */
[----:B--2---:R-:W-:Y:S02]  /*148c0*/  IADD3 R8, P0, R152, 0x40, RZ ;  /* 0x0000004098087810 */ /* 0x004fe40007f1e0ff */
        /* <DEDUP_REMOVED lines=140> */
[----:B-1----:R-:W-:Y:S02]  /*15190*/  MOV R4, R8 ;  /* 0x0000000800047202 */ /* 0x002fe40000000f00 */
        /* <DEDUP_REMOVED lines=29> */
.L_x_8539:
        /* <DEDUP_REMOVED lines=11> */
[----:B----4-:R-:W1:Y:S01]  /*15420*/  LDC R156, c[0x0][0xce8] ;  /* 0x00033a00ff9c7b82 */ /* 0x010e620000000800 */
        /* <DEDUP_REMOVED lines=58> */
.L_x_8540:
        /* <DEDUP_REMOVED lines=113> */
[C---:B------:R-:W-:Y:S01]  /*15ee0*/  IMAD.WIDE.U32 R8, R217.reuse, UR4, R8 ;  /* 0x00000004d9087c25 */ /* 0x040fe2000f8e0008 */
[----:B------:R-:W5:Y:S03]  /*15ef0*/  LD.E.128 R60, desc[UR42][R60.64] ;  /* 0x0000002a3c3c7980 */ /* 0x000f66000c101d00 */
[----:B------:R-:W-:Y:S01]  /*15f00*/  IMAD.IADD R20, R10, 0x1, -R11 ;  /* 0x000000010a147824 */ /* 0x000fe200078e0a0b */
[----:B------:R-:W5:Y:S02]  /*15f10*/  LD.E.128 R64, desc[UR42][R64.64] ;  /* 0x0000002a40407980 */ /* 0x000f64000c101d00 */
[----:B------:R-:W3:Y:S01]  /*15f20*/  @P3 LDC R91, c[0x0][0xcf0] ;  /* 0x00033c00ff5b3b82 */ /* 0x000ee20000000800 */
[----:B------:R-:W-:Y:S01]  /*15f30*/  SHF.R.S32.HI R10, RZ, 0x1f, R219 ;  /* 0x0000001fff0a7819 */ /* 0x000fe200000114db */
[----:B------:R-:W-:Y:S01]  /*15f40*/  IMAD R9, R217, UR5, R9 ;  /* 0x00000005d9097c24 */ /* 0x000fe2000f8e0209 */
[----:B------:R-:W-:Y:S01]  /*15f50*/  ULDC.64 UR4, c[0x0][0xbf0] ;  /* 0x0002fc0000047ab9 */ /* 0x000fe20000000a00 */
[----:B------:R-:W5:Y:S02]  /*15f60*/  LD.E.128 R68, desc[UR42][R68.64] ;  /* 0x0000002a44447980 */ /* 0x000f64000c101d00 */
[----:B------:R-:W-:Y:S01]  /*15f70*/  IMAD R10, R10, UR4, RZ ;  /* 0x000000040a0a7c24 */ /* 0x000fe2000f8e02ff */
[-C--:B-1----:R-:W-:Y:S01]  /*15f80*/  ISETP.GE.AND P1, PT, R228, R0.reuse, PT ;  /* 0x00000000e400720c */ /* 0x082fe20003f26270 */
[----:B------:R-:W-:Y:S01]  /*15f90*/  IMAD R11, R20, 0x20, R3 ;  /* 0x00000020140b7824 */ /* 0x000fe200078e0203 */
[----:B------:R-:W5:Y:S01]  /*15fa0*/  LD.E.128 R72, desc[UR42][R72.64] ;  /* 0x0000002a48487980 */ /* 0x000f62000c101d00 */
[----:B------:R-:W-:Y:S01]  /*15fb0*/  IMAD R85, R219, UR5, R10 ;  /* 0x00000005db557c24 */ /* 0x000fe2000f8e020a */
[----:B------:R-:W-:Y:S01]  /*15fc0*/  SEL R10, RZ, 0xffffffff, P1 ;  /* 0xffffffffff0a7807 */ /* 0x000fe20000800000 */
[----:B------:R-:W-:Y:S01]  /*15fd0*/  IMAD.IADD R3, R3, 0x1, R194 ;  /* 0x0000000103037824 */ /* 0x000fe200078e02c2 */
[-C--:B------:R-:W-:Y:S01]  /*15fe0*/  ISETP.GE.AND P0, PT, R225, R0.reuse, PT ;  /* 0x00000000e100720c */ /* 0x080fe20003f06270 */
[----:B------:R-:W-:Y:S01]  /*15ff0*/  IMAD.IADD R194, R194, 0x1, R11 ;  /* 0x00000001c2c27824 */ /* 0x000fe200078e020b */
[----:B------:R-:W5:Y:S01]  /*16000*/  LD.E.128 R76, desc[UR42][R76.64] ;  /* 0x0000002a4c4c7980 */ /* 0x000f62000c101d00 */
[----:B------:R-:W-:Y:S01]  /*16010*/  IMAD.SHL.U32 R93, R10, 0x2, RZ ;  /* 0x000000020a5d7824 */ /* 0x000fe200078e00ff */
[----:B------:R-:W-:Y:S01]  /*16020*/  SEL R21, RZ, 0xffffffff, P0 ;  /* 0xffffffffff157807 */ /* 0x000fe20000000000 */
[----:B--2---:R-:W-:Y:S01]  /*16030*/  @P3 IMAD.HI.U32 R10, R194, R89, RZ ;  /* 0x00000059c20a3227 */ /* 0x004fe200078e00ff */
[-C--:B------:R-:W-:Y:S01]  /*16040*/  ISETP.GE.AND P2, PT, R187, R0.reuse, PT ;  /* 0x00000000bb00720c */ /* 0x080fe20003f46270 */
[----:B------:R-:W5:Y:S01]  /*16050*/  LD.E.128 R80, desc[UR42][R80.64] ;  /* 0x0000002a50507980 */ /* 0x000f62000c101d00 */
[-C--:B------:R-:W-:Y:S01]  /*16060*/  ISETP.GE.AND P0, PT, R224, R0.reuse, PT ;  /* 0x00000000e000720c */ /* 0x080fe20003f06270 */
        /* <DEDUP_REMOVED lines=61> */
[----:B----4-:R-:W-:Y:S01]  /*16440*/  SHF.R.S32.HI R156, RZ, 0x1f, R228 ;  /* 0x0000001fff9c7819 */ /* 0x010fe200000114e4 */
        /* <DEDUP_REMOVED lines=34> */
.L_x_8543:
[----:B------:R-:W-:Y:S05]  /*16670*/  BSYNC B1 ;  /* 0x0000000000017941 */ /* 0x000fea0003800000 */
.L_x_8542:
        /* <DEDUP_REMOVED lines=40> */
.L_x_8541:
        /* <DEDUP_REMOVED lines=15> */
[----:B----4-:R-:W-:Y:S01]  /*169f0*/  SHF.R.S32.HI R156, RZ, 0x1f, R235 ;  /* 0x0000001fff9c7819 */ /* 0x010fe200000114eb */
[----:B------:R-:W-:Y:S01]  /*16a00*/  IMAD.MOV.U32 R3, RZ, RZ, R11 ;  /* 0x000000ffff037224 */ /* 0x000fe200078e000b */
[----:B------:R-:W-:Y:S01]  /*16a10*/  SHF.R.S32.HI R157, RZ, 0x1f, R236 ;  /* 0x0000001fff9d7819 */ /* 0x000fe200000114ec */
[----:B------:R-:W-:Y:S01]  /*16a20*/  IMAD.WIDE.U32 R8, R217, UR4, R8 ;  /* 0x00000004d9087c25 */ /* 0x000fe2000f8e0008 */
[----:B------:R-:W-:-:S03]  /*16a30*/  SHF.R.S32.HI R158, RZ, 0x1f, R237 ;  /* 0x0000001fff9e7819 */ /* 0x000fc600000114ed */
[----:B------:R-:W-:Y:S01]  /*16a40*/  IMAD R9, R217, UR5, R9 ;  /* 0x00000005d9097c24 */ /* 0x000fe2000f8e0209 */
[----:B-1----:R-:W-:Y:S01]  /*16a50*/  ISETP.NE.AND P0, PT, R10, 0x1, PT ;  /* 0x000000010a00780c */ /* 0x002fe20003f05270 */
[----:B------:R-:W-:Y:S01]  /*16a60*/  ULDC.64 UR4, c[0x0][0xc40] ;  /* 0x0003100000047ab9 */ /* 0x000fe20000000a00 */
[----:B------:R-:W-:Y:S02]  /*16a70*/  IMAD R4, R4, R10, RZ ;  /* 0x0000000a04047224 */ /* 0x000fe400078e02ff */
[----:B------:R-:W-:Y:S02]  /*16a80*/  IMAD R0, R0, UR4, RZ ;  /* 0x0000000400007c24 */ /* 0x000fe4000f8e02ff */
[----:B------:R-:W-:-:S04]  /*16a90*/  IMAD.WIDE.U32 R8, R219, UR4, R8 ;  /* 0x00000004db087c25 */ /* 0x000fc8000f8e0008 */
        /* <DEDUP_REMOVED lines=8> */
[----:B------:R-:W-:-:S03]  /*16b20*/  IMAD.WIDE.U32 R8, R230, UR4, R8 ;  /* 0x00000004e6087c25 */ /* 0x000fc6000f8e0008 */
[----:B------:R-:W2:Y:S01]  /*16b30*/  @P0 LDC R0, c[0x0][0xcf0] ;  /* 0x00033c00ff000b82 */ /* 0x000ea20000000800 */
[----:B------:R-:W-:Y:S01]  /*16b40*/  IMAD R9, R230, UR5, R9 ;  /* 0x00000005e6097c24 */ /* 0x000fe2000f8e0209 */
[----:B------:R-:W-:Y:S01]  /*16b50*/  ULDC.64 UR4, c[0x0][0xc30] ;  /* 0x00030c0000047ab9 */ /* 0x000fe20000000a00 */
[C---:B------:R-:W-:Y:S01]  /*16b60*/  VIADD R164, R192.reuse, 0xb0 ;  /* 0x000000b0c0a47836 */ /* 0x040fe20000000000 */
        /* <DEDUP_REMOVED lines=48> */
[C---:B------:R-:W-:Y:S01]  /*16e70*/  VIADD R207, R192.reuse, 0x30 ;  /* 0x00000030c0cf7836 */ /* 0x040fe20000000000 */
[----:B------:R-:W-:Y:S01]  /*16e80*/  SHF.R.S32.HI R205, RZ, 0x1f, R205 ;  /* 0x0000001fffcd7819 */ /* 0x000fe200000114cd */
[----:B------:R-:W-:Y:S01]  /*16e90*/  VIADD R209, R192, 0x28 ;  /* 0x00000028c0d17836 */ /* 0x000fe20000000000 */
[----:B------:R-:W-:Y:S01]  /*16ea0*/  LEA.HI.X R3, R8, UR5, R3, 0x2, P0 ;  /* 0x0000000508037c11 */ /* 0x000fe200080f1403 */
[----:B------:R-:W-:Y:S01]  /*16eb0*/  VIADD R8, R2, 0x38820 ;  /* 0x0003882002087836 */ /* 0x000fe20000000000 */
[----:B------:R-:W-:Y:S01]  /*16ec0*/  ISETP.GE.AND P0, PT, R194, R4, PT ;  /* 0x00000004c200720c */ /* 0x000fe20003f06270 */
[C---:B------:R-:W-:Y:S01]  /*16ed0*/  VIADD R213, R192.reuse, 0x20 ;  /* 0x00000020c0d57836 */ /* 0x040fe20000000000 */
[----:B------:R1:W2:Y:S01]  /*16ee0*/  SHFL.IDX PT, R15, R0, RZ, 0x1c1f ;  /* 0x001c1fff000f7589 */ /* 0x0002a200000e0000 */
[C---:B------:R-:W-:Y:S01]  /*16ef0*/  VIADD R220, R192.reuse, 0x18 ;  /* 0x00000018c0dc7836 */ /* 0x040fe20000000000 */
[----:B------:R-:W-:Y:S01]  /*16f00*/  PRMT R8, RZ, 0x654, R8 ;  /* 0x00000654ff087816 */ /* 0x000fe20000000008 */
[C---:B------:R-:W-:Y:S01]  /*16f10*/  VIADD R226, R192.reuse, 0x10 ;  /* 0x00000010c0e27836 */ /* 0x040fe20000000000 */
[----:B------:R1:W3:Y:S01]  /*16f20*/  SHFL.IDX PT, R14, R3, RZ, 0x1c1f ;  /* 0x001c1fff030e7589 */ /* 0x0002e200000e0000 */
[C---:B------:R-:W-:Y:S01]  /*16f30*/  VIADD R217, R192.reuse, 0x8 ;  /* 0x00000008c0d97836 */ /* 0x040fe20000000000 */
[----:B------:R1:W-:Y:S01]  /*16f40*/  SYNCS.ARRIVE.TRANS64.RED.A1T0 RZ, [R8+URZ], RZ ;  /* 0x000000ff08ff79a7 */ /* 0x0003e2000810043f */
        /* <DEDUP_REMOVED lines=160> */
.L_x_8546:
[----:B------:R-:W-:Y:S05]  /*17950*/  BSYNC B1 ;  /* 0x0000000000017941 */ /* 0x000fea0003800000 */
.L_x_8545:
[----:B-1----:R-:W-:Y:S01]  /*17960*/  VIADD R9, R194, 0x8 ;  /* 0x00000008c2097836 */ /* 0x002fe20000000000 */
[----:B------:R-:W1:Y:S04]  /*17970*/  SHFL.IDX PT, R3, R3, 0x1, 0x1c1f ;  /* 0x003c1f0003037f89 */ /* 0x000e6800000e0000 */
[----:B------:R-:W-:Y:S01]  /*17980*/  ISETP.GE.AND P0, PT, R9, R4, PT ;  /* 0x000000040900720c */ /* 0x000fe20003f06270 */
[----:B------:R-:W2:-:S12]  /*17990*/  SHFL.IDX PT, R0, R0, 0x1, 0x1c1f ;  /* 0x003c1f0000007f89 */ /* 0x000e9800000e0000 */
[----:B------:R-:W-:Y:S05]  /*179a0*/  @P0 BRA `(.L_x_8544) ;  /* 0x0000001400cc0947 */ /* 0x000fea0003800000 */
[----:B------:R-:W-:Y:S02]  /*179b0*/  ULDC UR4, c[0x0][0xbc8] ;  /* 0x0002f20000047ab9 */ /* 0x000fe40000000800 */
[----:B------:R-:W-:Y:S02]  /*179c0*/  ISETP.GE.AND P4, PT, R192, UR4, PT ;  /* 0x00000004c0007c0c */ /* 0x000fe4000bf86270 */
[----:B------:R-:W-:Y:S02]  /*179d0*/  ISETP.GE.AND P2, PT, R227, UR4, PT ;  /* 0x00000004e3007c0c */ /* 0x000fe4000bf46270 */
[----:B------:R-:W-:Y:S02]  /*179e0*/  ISETP.GE.AND P1, PT, R221, UR4, PT ;  /* 0x00000004dd007c0c */ /* 0x000fe4000bf26270 */
[----:B------:R-:W-:-:S07]  /*179f0*/  ISETP.GE.AND P0, PT, R218, UR4, PT ;  /* 0x00000004da007c0c */ /* 0x000fce000bf06270 */
[----:B--2---:R-:W-:-:S04]  /*17a00*/  @!P4 LEA R8, P3, R192, R0, 0x2 ;  /* 0x00000000c008c211 */ /* 0x004fc800078610ff */
[-C--:B-1----:R-:W-:Y:S02]  /*17a10*/  @!P4 LEA.HI.X R9, R192, R3.reuse, R219, 0x2, P3 ;  /* 0x00000003c009c211 */ /* 0x082fe400018f14db */
[----:B------:R-:W-:Y:S02]  /*17a20*/  ISETP.GE.AND P3, PT, R211, UR4, PT ;  /* 0x00000004d3007c0c */ /* 0x000fe4000bf66270 */
[C---:B------:R-:W-:Y:S01]  /*17a30*/  @!P1 LEA R10, P5, R221.reuse, R0, 0x2 ;  /* 0x00000000dd0a9211 */ /* 0x040fe200078a10ff */
        /* <DEDUP_REMOVED lines=12> */
[CC--:B-1----:R-:W-:Y:S02]  /*17b00*/  @!P3 LEA R8, P1, R211.reuse, R0.reuse, 0x2 ;  /* 0x00000000d308b211 */ /* 0x0c2fe400078210ff */
[----:B--2---:R-:W-:Y:S02]  /*17b10*/  @!P4 LEA R10, P2, R208, R0, 0x2 ;  /* 0x00000000d00ac211 */ /* 0x004fe400078410ff */
[----:B------:R-:W-:-:S02]  /*17b20*/  @!P3 LEA.HI.X R9, R211, R3, R213, 0x2, P1 ;  /* 0x00000003d309b211 */ /* 0x000fc400008f14d5 */
[----:B------:R-:W-:Y:S02]  /*17b30*/  ISETP.GE.AND P1, PT, R201, UR4, PT ;  /* 0x00000004c9007c0c */ /* 0x000fe4000bf26270 */
[-C--:B------:R-:W-:Y:S01]  /*17b40*/  @!P4 LEA.HI.X R11, R208, R3.reuse, R209, 0x2, P2 ;  /* 0x00000003d00bc211 */ /* 0x080fe200010f14d1 */
        /* <DEDUP_REMOVED lines=21> */
[-C--:B--2---:R-:W-:Y:S02]  /*17ca0*/  @!P4 LEA R10, P2, R193, R0.reuse, 0x2 ;  /* 0x00000000c10ac211 */ /* 0x084fe400078410ff */
        /* <DEDUP_REMOVED lines=29> */
[----:B---3--:R-:W-:Y:S01]  /*17e80*/  @!P3 LEA R12, P6, R171, R0, 0x2 ;  /* 0x00000000ab0cb211 */ /* 0x008fe200078c10ff */
[----:B------:R2:W-:Y:S01]  /*17e90*/  @!P4 ST.E.64 desc[UR42][R10.64], R94 ;  /* 0x0000005e0a00c985 */ /* 0x0005e2000c101b2a */
[----:B------:R-:W-:Y:S02]  /*17ea0*/  ISETP.GE.AND P4, PT, R161, UR4, PT ;  /* 0x00000004a1007c0c */ /* 0x000fe4000bf86270 */
[----:B------:R-:W-:-:S02]  /*17eb0*/  @!P3 LEA.HI.X R13, R171, R3, R172, 0x2, P6 ;  /* 0x00000003ab0db211 */ /* 0x000fc400030f14ac */
[----:B------:R-:W-:-:S03]  /*17ec0*/  @!P2 LEA R14, P6, R169, R0, 0x2 ;  /* 0x00000000a90ea211 */ /* 0x000fc600078c10ff */
[----:B------:R3:W-:Y:S01]  /*17ed0*/  @!P3 ST.E.64 desc[UR42][R12.64], R98 ;  /* 0x000000620c00b985 */ /* 0x0007e2000c101b2a */
[-C--:B------:R-:W-:Y:S02]  /*17ee0*/  @!P1 LEA R20, P3, R167, R0.reuse, 0x2 ;  /* 0x00000000a7149211 */ /* 0x080fe400078610ff */
[-C--:B------:R-:W-:Y:S02]  /*17ef0*/  @!P2 LEA.HI.X R15, R169, R3.reuse, R170, 0x2, P6 ;  /* 0x00000003a90fa211 */ /* 0x080fe400030f14aa */
[-C--:B------:R-:W-:Y:S02]  /*17f00*/  @!P0 LEA R24, P6, R165, R0.reuse, 0x2 ;  /* 0x00000000a5188211 */ /* 0x080fe400078c10ff */
[-C--:B------:R-:W-:Y:S01]  /*17f10*/  @!P1 LEA.HI.X R21, R167, R3.reuse, R168, 0x2, P3 ;  /* 0x00000003a7159211 */ /* 0x080fe200018f14a8 */
[----:B------:R4:W-:Y:S01]  /*17f20*/  @!P2 ST.E.64 desc[UR42][R14.64], R102 ;  /* 0x000000660e00a985 */ /* 0x0009e2000c101b2a */
[----:B------:R-:W-:Y:S02]  /*17f30*/  ISETP.GE.AND P3, PT, R159, UR4, PT ;  /* 0x000000049f007c0c */ /* 0x000fe4000bf66270 */
[----:B------:R-:W-:Y:S01]  /*17f40*/  @!P0 LEA.HI.X R25, R165, R3, R166, 0x2, P6 ;  /* 0x00000003a5198211 */ /* 0x000fe200030f14a6 */
[----:B------:R5:W-:Y:S01]  /*17f50*/  @!P1 ST.E.64 desc[UR42][R20.64], R106 ;  /* 0x0000006a14009985 */ /* 0x000be2000c101b2a */
[----:B-1----:R-:W-:-:S02]  /*17f60*/  @!P5 LEA R8, P1, R163, R0, 0x2 ;  /* 0x00000000a308d211 */ /* 0x002fc400078210ff */
[-C--:B--2---:R-:W-:Y:S01]  /*17f70*/  @!P4 LEA R10, P2, R161, R0.reuse, 0x2 ;  /* 0x00000000a10ac211 */ /* 0x084fe200078410ff */
[----:B------:R-:W-:Y:S01]  /*17f80*/  @!P0 ST.E.64 desc[UR42][R24.64], R110 ;  /* 0x0000006e18008985 */ /* 0x000fe2000c101b2a */
[----:B------:R-:W-:Y:S02]  /*17f90*/  ISETP.GE.AND P0, PT, R237, UR4, PT ;  /* 0x00000004ed007c0c */ /* 0x000fe4000bf06270 */
[-C--:B------:R-:W-:Y:S02]  /*17fa0*/  @!P5 LEA.HI.X R9, R163, R3.reuse, R164, 0x2, P1 ;  /* 0x00000003a309d211 */ /* 0x080fe400008f14a4 */
[----:B------:R-:W-:Y:S02]  /*17fb0*/  ISETP.GE.AND P1, PT, R236, UR4, PT ;  /* 0x00000004ec007c0c */ /* 0x000fe4000bf26270 */
[----:B---3--:R-:W-:Y:S01]  /*17fc0*/  @!P3 LEA R12, P6, R159, R0, 0x2 ;  /* 0x000000009f0cb211 */ /* 0x008fe200078c10ff */
[----:B------:R1:W-:Y:S01]  /*17fd0*/  @!P5 ST.E.64 desc[UR42][R8.64], R114 ;  /* 0x000000720800d985 */ /* 0x0003e2000c101b2a */
[----:B------:R-:W-:-:S02]  /*17fe0*/  @!P4 LEA.HI.X R11, R161, R3, R162, 0x2, P2 ;  /* 0x00000003a10bc211 */ /* 0x000fc400010f14a2 */
[-C--:B------:R-:W-:Y:S02]  /*17ff0*/  @!P3 LEA.HI.X R13, R159, R3.reuse, R160, 0x2, P6 ;  /* 0x000000039f0db211 */ /* 0x080fe400030f14a0 */
[----:B------:R-:W-:Y:S01]  /*18000*/  ISETP.GE.AND P2, PT, R233, UR4, PT ;  /* 0x00000004e9007c0c */ /* 0x000fe2000bf46270 */
[----:B------:R2:W-:Y:S01]  /*18010*/  @!P4 ST.E.64 desc[UR42][R10.64], R118 ;  /* 0x000000760a00c985 */ /* 0x0005e2000c101b2a */
[----:B------:R-:W-:Y:S02]  /*18020*/  ISETP.GE.AND P4, PT, R235, UR4, PT ;  /* 0x00000004eb007c0c */ /* 0x000fe4000bf86270 */
[C---:B----4-:R-:W-:Y:S01]  /*18030*/  @!P0 LEA R14, P5, R237.reuse, R0, 0x2 ;  /* 0x00000000ed0e8211 */ /* 0x050fe200078a10ff */
[----:B------:R3:W-:Y:S01]  /*18040*/  @!P3 ST.E.64 desc[UR42][R12.64], R122 ;  /* 0x0000007a0c00b985 */ /* 0x0007e2000c101b2a */
[----:B------:R-:W-:Y:S02]  /*18050*/  ISETP.GE.AND P3, PT, R234, UR4, PT ;  /* 0x00000004ea007c0c */ /* 0x000fe4000bf66270 */
[----:B------:R-:W-:-:S02]  /*18060*/  @!P0 LEA.HI.X R15, R237, R3, R158, 0x2, P5 ;  /* 0x00000003ed0f8211 */ /* 0x000fc400028f149e */
[----:B------:R-:W-:Y:S02]  /*18070*/  ISETP.GE.AND P5, PT, R232, UR4, PT ;  /* 0x00000004e8007c0c */ /* 0x000fe4000bfa6270 */
[CC--:B-----5:R-:W-:Y:S01]  /*18080*/  @!P1 LEA R20, P6, R236.reuse, R0.reuse, 0x2 ;  /* 0x00000000ec149211 */ /* 0x0e0fe200078c10ff */
[----:B------:R4:W-:Y:S02]  /*18090*/  @!P0 ST.E.64 desc[UR42][R14.64], R126 ;  /* 0x0000007e0e008985 */ /* 0x0009e4000c101b2a */
        /* <DEDUP_REMOVED lines=20> */
.L_x_8538:
        /* <DEDUP_REMOVED lines=26> */
.L_x_8547:
[----:B------:R-:W2:Y:S01]  /*18380*/  LDL.LU R4, [R1+0x60] ;  /* 0x0000600001047983 */ /* 0x000ea20000300800 */
[----:B------:R-:W-:Y:S01]  /*18390*/  BSSY B1, `(.L_x_8548) ;  /* 0x0000036000017945 */ /* 0x000fe20003800000 */
[----:B------:R-:W-:Y:S02]  /*183a0*/  SEL R219, R219, RZ, !P0 ;  /* 0x000000ffdbdb7207 */ /* 0x000fe40004000000 */
[----:B-----5:R-:W-:Y:S02]  /*183b0*/  SHF.R.S32.HI R28, RZ, 0x1f, R3 ;  /* 0x0000001fff1c7819 */ /* 0x020fe40000011403 */
[----:B--2---:R-:W-:Y:S01]  /*183c0*/  SEL R30, R4, RZ, !P0 ;  /* 0x000000ff041e7207 */ /* 0x004fe20004000000 */
[----:B------:R-:W-:Y:S06]  /*183d0*/  @P3 BRA `(.L_x_8549) ;  /* 0x0000000000c43947 */ /* 0x000fec0003800000 */
[----:B------:R-:W1:Y:S01]  /*183e0*/  S2R R33, SR_TID.X ;  /* 0x0000000000217919 */ /* 0x000e620000002100 */
[----:B------:R-:W2:Y:S02]  /*183f0*/  LDC R35, c[0x0][0xce8] ;  /* 0x00033a00ff237b82 */ /* 0x000ea40000000800 */
[----:B--2---:R-:W-:Y:S01]  /*18400*/  IMAD R4, R0, R35, RZ ;  /* 0x0000002300047224 */ /* 0x004fe200078e02ff */
[----:B-1----:R-:W-:-:S04]  /*18410*/  IADD3 R33, R194, -0x80, R33 ;  /* 0xffffff80c2217810 */ /* 0x002fc80007ffe021 */
        /* <DEDUP_REMOVED lines=10> */
[----:B------:R-:W5:Y:S08]  /*184c0*/  LDC.64 R12, c[0x0][R26+0x228] ;  /* 0x00008a001a0c7b82 */ /* 0x000f700000000a00 */
[----:B------:R-:W0:Y:S08]  /*184d0*/  @P1 LDC R4, c[0x0][0xcec] ;  /* 0x00033b00ff041b82 */ /* 0x000e300000000800 */
[----:B------:R-:W4:Y:S08]  /*184e0*/  LDC.64 R10, c[0x0][R26+0x210] ;  /* 0x000084001a0a7b82 */ /* 0x000f300000000a00 */
[----:B------:R-:W5:Y:S01]  /*184f0*/  @P1 LDC R31, c[0x0][0xcf0] ;  /* 0x00033c00ff1f1b82 */ /* 0x000f620000000800 */
[----:B0-----:R-:W-:-:S07]  /*18500*/  @P1 IMAD.HI.U32 R4, R33, R4, RZ ;  /* 0x0000000421041227 */ /* 0x001fce00078e00ff */
[----:B-1----:R-:W0:Y:S01]  /*18510*/  @!P0 LDC R8, c[0x0][0xc50] ;  /* 0x00031400ff088b82 */ /* 0x002e220000000800 */
[-C--:B--2---:R-:W-:Y:S02]  /*18520*/  IMAD R15, R15, R219.reuse, RZ ;  /* 0x000000db0f0f7224 */ /* 0x084fe400078e02ff */
[----:B------:R-:W-:-:S05]  /*18530*/  IMAD.WIDE.U32 R20, R14, R219, RZ ;  /* 0x000000db0e147225 */ /* 0x000fca00078e00ff */
[----:B------:R-:W1:Y:S01]  /*18540*/  @!P0 LDC R9, c[0x0][0xc54] ;  /* 0x00031500ff098b82 */ /* 0x000e620000000800 */
[-C--:B---3--:R-:W-:Y:S02]  /*18550*/  IMAD R29, R25, R217.reuse, RZ ;  /* 0x000000d9191d7224 */ /* 0x088fe400078e02ff */
        /* <DEDUP_REMOVED lines=16> */
[-C--:B----4-:R-:W-:Y:S01]  /*18660*/  IMAD R4, R11, R15.reuse, RZ ;  /* 0x0000000f0b047224 */ /* 0x090fe200078e02ff */
[----:B------:R-:W-:Y:S01]  /*18670*/  SHF.R.S32.HI R21, RZ, 0x1f, R15 ;  /* 0x0000001fff157819 */ /* 0x000fe2000001140f */
[----:B------:R-:W-:Y:S02]  /*18680*/  IMAD.MOV.U32 R11, RZ, RZ, -0x800000 ;  /* 0xff800000ff0b7424 */ /* 0x000fe400078e00ff */
[----:B------:R-:W-:-:S04]  /*18690*/  IMAD.WIDE.U32 R12, R10, R15, R12 ;  /* 0x0000000f0a0c7225 */ /* 0x000fc800078e000c */
[----:B------:R-:W-:Y:S01]  /*186a0*/  IMAD R21, R10, R21, R4 ;  /* 0x000000150a157224 */ /* 0x000fe200078e0204 */
[----:B0-----:R-:W-:-:S03]  /*186b0*/  LEA R8, P0, R12, R8, 0x2 ;  /* 0x000000080c087211 */ /* 0x001fc600078010ff */
[----:B------:R-:W-:-:S05]  /*186c0*/  IMAD.IADD R4, R13, 0x1, R21 ;  /* 0x000000010d047824 */ /* 0x000fca00078e0215 */
[----:B-1----:R-:W-:-:S05]  /*186d0*/  LEA.HI.X R9, R12, R9, R4, 0x2, P0 ;  /* 0x000000090c097211 */ /* 0x002fca00000f1404 */
[----:B------:R1:W-:Y:S02]  /*186e0*/  STG.E desc[UR42][R8.64], R11 ;  /* 0x0000000b08007986 */ /* 0x0003e4000c10192a */
.L_x_8549:
[----:B------:R-:W-:Y:S05]  /*186f0*/  BSYNC B1 ;  /* 0x0000000000017941 */ /* 0x000fea0003800000 */
.L_x_8548:
[----:B------:R-:W-:Y:S05]  /*18700*/  @P2 BRA `(.L_x_8544) ;  /* 0x0000000800742947 */ /* 0x000fea0003800000 */
[----:B------:R-:W2:Y:S01]  /*18710*/  LDC R13, c[0x0][0xce8] ;  /* 0x00033a00ff0d7b82 */ /* 0x000ea20000000800 */
[----:B------:R-:W-:Y:S01]  /*18720*/  ULDC.64 UR4, c[0x0][0xba0] ;  /* 0x0002e80000047ab9 */ /* 0x000fe20000000a00 */
[----:B-1----:R-:W-:Y:S01]  /*18730*/  SHF.R.S32.HI R11, RZ, 0x1f, R32 ;  /* 0x0000001fff0b7819 */ /* 0x002fe20000011420 */
[----:B------:R-:W-:Y:S01]  /*18740*/  IMAD R4, R28, UR4, RZ ;  /* 0x000000041c047c24 */ /* 0x000fe2000f8e02ff */
[----:B------:R-:W-:Y:S01]  /*18750*/  BSSY B1, `(.L_x_8550) ;  /* 0x0000074000017945 */ /* 0x000fe20003800000 */
[----:B------:R-:W-:Y:S01]  /*18760*/  IMAD.WIDE.U32 R8, R3, UR4, RZ ;  /* 0x0000000403087c25 */ /* 0x000fe2000f8e00ff */
[----:B------:R-:W-:Y:S02]  /*18770*/  LEA.HI R11, R11, R32, RZ, 0x3 ;  /* 0x000000200b0b7211 */ /* 0x000fe400078f18ff */
[----:B------:R-:W1:Y:S01]  /*18780*/  LDC R26, c[0x0][0xbc8] ;  /* 0x0002f200ff1a7b82 */ /* 0x000e620000000800 */
        /* <DEDUP_REMOVED lines=15> */
[----:B--2---:R-:W-:Y:S01]  /*18880*/  ISETP.NE.AND P0, PT, R13, 0x1, PT ;  /* 0x000000010d00780c */ /* 0x004fe20003f05270 */
[----:B------:R-:W-:Y:S01]  /*18890*/  IMAD R11, R3, 0x20, R12 ;  /* 0x00000020030b7824 */ /* 0x000fe200078e020c */
[----:B------:R-:W-:Y:S01]  /*188a0*/  ULDC.64 UR4, c[0x0][0xbf0] ;  /* 0x0002fc0000047ab9 */ /* 0x000fe20000000a00 */
[----:B------:R-:W-:Y:S01]  /*188b0*/  IMAD R29, R0, R13, RZ ;  /* 0x0000000d001d7224 */ /* 0x000fe200078e02ff */
[----:B------:R-:W-:Y:S01]  /*188c0*/  SHF.R.S32.HI R38, RZ, 0x1f, R228 ;  /* 0x0000001fff267819 */ /* 0x000fe200000114e4 */
[----:B------:R-:W-:Y:S02]  /*188d0*/  IMAD.IADD R10, R194, 0x1, R11 ;  /* 0x00000001c20a7824 */ /* 0x000fe400078e020b */
[----:B------:R-:W-:Y:S01]  /*188e0*/  IMAD R3, R30, UR4, RZ ;  /* 0x000000041e037c24 */ /* 0x000fe2000f8e02ff */
[-C--:B-1----:R-:W-:Y:S01]  /*188f0*/  ISETP.GE.AND P1, PT, R228, R26.reuse, PT ;  /* 0x0000001ae400720c */ /* 0x082fe20003f26270 */
[----:B------:R-:W-:Y:S01]  /*18900*/  IMAD.WIDE.U32 R8, R219, UR4, R8 ;  /* 0x00000004db087c25 */ /* 0x000fe2000f8e0008 */
[----:B------:R-:W-:-:S02]  /*18910*/  ISETP.GE.AND P2, PT, R187, R26, PT ;  /* 0x0000001abb00720c */ /* 0x000fc40003f46270 */
[----:B------:R-:W-:Y:S01]  /*18920*/  SHF.R.S32.HI R30, RZ, 0x1f, R31 ;  /* 0x0000001fff1e7819 */ /* 0x000fe2000001141f */
[----:B------:R-:W1:Y:S01]  /*18930*/  @P0 LDC R15, c[0x0][0xcec] ;  /* 0x00033b00ff0f0b82 */ /* 0x000e620000000800 */
[----:B------:R-:W-:Y:S01]  /*18940*/  IMAD R11, R219, UR5, R3 ;  /* 0x00000005db0b7c24 */ /* 0x000fe2000f8e0203 */
[----:B------:R-:W-:Y:S01]  /*18950*/  ULDC.64 UR4, c[0x0][0xbe0] ;  /* 0x0002f80000047ab9 */ /* 0x000fe20000000a00 */
[----:B------:R-:W-:Y:S01]  /*18960*/  IMAD.MOV.U32 R3, RZ, RZ, R10 ;  /* 0x000000ffff037224 */ /* 0x000fe200078e000a */
[----:B------:R-:W-:Y:S01]  /*18970*/  SEL R0, RZ, 0x1, P2 ;  /* 0x00000001ff007807 */ /* 0x000fe20001000000 */
[----:B------:R-:W-:Y:S01]  /*18980*/  IMAD.IADD R9, R9, 0x1, R11 ;  /* 0x0000000109097824 */ /* 0x000fe200078e020b */
[----:B------:R-:W-:Y:S01]  /*18990*/  ISETP.GE.AND P2, PT, R33, R26, PT ;  /* 0x0000001a2100720c */ /* 0x000fe20003f46270 */
[----:B------:R-:W-:Y:S01]  /*189a0*/  IMAD.IADD R194, R12, 0x1, R194 ;  /* 0x000000010cc27824 */ /* 0x000fe200078e02c2 */
[----:B------:R-:W2:Y:S01]  /*189b0*/  @P0 LDC R21, c[0x0][0xcf0] ;  /* 0x00033c00ff150b82 */ /* 0x000ea20000000800 */
[----:B-1----:R-:W-:-:S05]  /*189c0*/  @P0 IMAD.HI.U32 R4, R10, R15, RZ ;  /* 0x0000000f0a040227 */ /* 0x002fca00078e00ff */
[----:B--2---:R-:W-:Y:S02]  /*189d0*/  @P0 SHF.R.U32.HI R3, RZ, R21, R4 ;  /* 0x00000015ff030219 */ /* 0x004fe40000011604 */
        /* <DEDUP_REMOVED lines=75> */
.L_x_8551:
[----:B------:R-:W-:Y:S05]  /*18e90*/  BSYNC B1 ;  /* 0x0000000000017941 */ /* 0x000fea0003800000 */
.L_x_8550:
[----:B------:R-:W-:Y:S01]  /*18ea0*/  VIADD R0, R194, 0x20 ;  /* 0x00000020c2007836 */ /* 0x000fe20000000000 */
[----:B---3--:R3:W0:Y:S04]  /*18eb0*/  SHFL.IDX PT, R9, R3, 0x1, 0x181f ;  /* 0x00381f0003097f89 */ /* 0x00862800000e0000 */
        /* <DEDUP_REMOVED lines=34> */
.L_x_8544:
[----:B------:R-:W-:Y:S05]  /*190e0*/  BSYNC B0 ;  /* 0x0000000000007941 */ /* 0x000fea0003800000 */
.L_x_8537:
[----:B------:R-:W-:Y:S02]  /*190f0*/  ULDC UR4, c[0x0][0xd3c] ;  /* 0x00034f0000047ab9 */ /* 0x000fe40000000800 */
[----:B------:R-:W-:-:S13]  /*19100*/  ISETP.GE.AND P0, PT, R7, UR4, PT ;  /* 0x0000000407007c0c */ /* 0x000fda000bf06270 */
[----:B------:R-:W-:Y:S05]  /*19110*/  @!P0 BRA `(.L_x_8552) ;  /* 0xfffffe84003c8947 */ /* 0x000fea000383ffff */
[----:B------:R-:W-:Y:S05]  /*19120*/  BRA `(.L_x_8410) ;  /* 0x000000a800ec7947 */ /* 0x000fea0003800000 */
.L_x_8408:
        /* <DEDUP_REMOVED lines=18> */
.L_x_8553:
        /* <DEDUP_REMOVED lines=43> */
.L_x_8557:
        /* <DEDUP_REMOVED lines=39> */
.L_x_8555:
        /* <DEDUP_REMOVED lines=12> */
.L_x_8558:
        /* <DEDUP_REMOVED lines=63> */
.L_x_8559:
        /* <DEDUP_REMOVED lines=61> */
.L_x_8560:
[----:B01----:R-:W-:-:S05]  /*19ff0*/  LOP3.LUT R3, RZ, R2, RZ, 0x33, !PT ;  /* 0x00000002ff037212 */ /* 0x003fca00078e33ff */
[----:B------:R-:W-:-:S05]  /*1a000*/  IMAD.IADD R2, R4, 0x1, R3 ;  /* 0x0000000104027824 */ /* 0x000fca00078e0203 */
[----:B------:R1:W-:Y:S01]  /*1a010*/  STL [R1+0x4], R2 ;  /* 0x0000040201007387 */ /* 0x0003e20000100800 */
[----:B------:R-:W-:Y:S05]  /*1a020*/  BRA `(.L_x_8561) ;  /* 0x0000000000107947 */ /* 0x000fea0003800000 */
.L_x_8556:
[----:B------:R-:W-:Y:S01]  /*1a030*/  IMAD.U32 R2, RZ, RZ, UR6 ;  /* 0x00000006ff027e24 */ /* 0x000fe2000f8e00ff */
[----:B------:R0:W-:Y:S04]  /*1a040*/  STL [R1+0x4], RZ ;  /* 0x000004ff01007387 */ /* 0x0001e80000100800 */
[----:B------:R0:W-:Y:S04]  /*1a050*/  STL [R1+0x8], RZ ;  /* 0x000008ff01007387 */ /* 0x0001e80000100800 */
[----:B------:R0:W-:Y:S02]  /*1a060*/  STL [R1], R2 ;  /* 0x0000000201007387 */ /* 0x0001e40000100800 */
.L_x_8561:
        /* <DEDUP_REMOVED lines=10> */
.L_x_8554:
        /* <DEDUP_REMOVED lines=40> */
.L_x_8736:
[----:B--2---:R-:W2:Y:S01]  /*1a390*/  LDL R0, [R1+0xc] ;  /* 0x00000c0001007983 */ /* 0x004ea20000100800 */
[----:B-1----:R-:W2:Y:S01]  /*1a3a0*/  LDC.64 R2, c[0x0][0xd88] ;  /* 0x00036200ff027b82 */ /* 0x002ea20000000a00 */
[----:B------:R-:W-:Y:S05]  /*1a3b0*/  YIELD ;  /* 0x0000000000007946 */ /* 0x000fea0003800000 */
[----:B------:R-:W-:Y:S01]  /*1a3c0*/  ULDC.64 UR4, c[0x0][0xb20] ;  /* 0x0002c80000047ab9 */ /* 0x000fe20000000a00 */
[----:B0-----:R-:W-:Y:S02]  /*1a3d0*/  CS2R R8, SRZ ;  /* 0x0000000000087805 */ /* 0x001fe4000001ff00 */
        /* <DEDUP_REMOVED lines=27> */
[----:B------:R-:W-:Y:S02]  /*1a590*/  IADD3.X R3, R15, UR5, RZ, P4, !PT ;  /* 0x000000050f037c10 */ /* 0x000fe4000a7fe4ff */
        /* <DEDUP_REMOVED lines=32> */
.L_x_8563:
        /* <DEDUP_REMOVED lines=17> */
.L_x_8564:
[----:B------:R-:W-:Y:S05]  /*1a8b0*/  @!P0 BRA `(.L_x_8565) ;  /* 0x00000000000c8947 */ /* 0x000fea0003800000 */
[----:B------:R-:W2:Y:S04]  /*1a8c0*/  LDG.E R8, desc[UR42][R6.64] ;  /* 0x0000002a06087981 */ /* 0x000ea8000c1e1900 */
[----:B------:R-:W2:Y:S02]  /*1a8d0*/  LDG.E R6, desc[UR42][R6.64+0x4] ;  /* 0x0000042a06067981 */ /* 0x000ea4000c1e1900 */
[----:B--2---:R-:W-:-:S07]  /*1a8e0*/  IMAD.IADD R8, R6, 0x1, -R8 ;  /* 0x0000000106087824 */ /* 0x004fce00078e0a08 */
.L_x_8565:
        /* <DEDUP_REMOVED lines=12> */
[----:B--2---:R-:W-:Y:S02]  /*1a9b0*/  @P1 IMAD.IADD R11, R4, 0x1, -R2 ;  /* 0x00000001040b1824 */ /* 0x004fe400078e0a02 */
[----:B---3--:R-:W-:-:S04]  /*1a9c0*/  IMAD.SHL.U32 R2, R6, 0x40, RZ ;  /* 0x0000004006027824 */ /* 0x008fc800078e00ff */
[----:B------:R-:W-:-:S04]  /*1a9d0*/  VIADD R2, R2, 0x3f ;  /* 0x0000003f02027836 */ /* 0x000fc80000000000 */
[----:B-1----:R-:W-:-:S05]  /*1a9e0*/  @P0 IMAD.HI.U32 R0, R2, R3, RZ ;  /* 0x0000000302000227 */ /* 0x002fca00078e00ff */
[----:B----4-:R-:W-:Y:S01]  /*1a9f0*/  @P0 SHF.R.U32.HI R2, RZ, R5, R0 ;  /* 0x00000005ff020219 */ /* 0x010fe20000011600 */
[----:B------:R-:W-:-:S05]  /*1aa00*/  IMAD.IADD R0, R7, 0x1, R11 ;  /* 0x0000000107007824 */ /* 0x000fca00078e020b */
[C---:B------:R-:W-:Y:S01]  /*1aa10*/  IADD3 R21, R0.reuse, 0x40, -R14 ;  /* 0x0000004000157810 */ /* 0x040fe20007ffe80e */
        /* <DEDUP_REMOVED lines=41> */
.L_x_8567:
[----:B------:R-:W-:Y:S05]  /*1acb0*/  BSYNC B0 ;  /* 0x0000000000007941 */ /* 0x000fea0003800000 */
.L_x_8566:
        /* <DEDUP_REMOVED lines=24> */
.L_x_8780:
[----:B-1----:R-:W-:Y:S02]  /*1ae40*/  ISETP.NE.AND P0, PT, R14, RZ, PT ;  /* 0x000000ff0e00720c */ /* 0x002fe40003f05270 */
[----:B------:R-:W-:-:S11]  /*1ae50*/  PLOP3.LUT P6, PT, PT, PT, PT, 0x8, 0x0 ;  /* 0x000000000000781c */ /* 0x000fd60003fce170 */
[----:B------:R-:W-:Y:S05]  /*1ae60*/  @P0 BRA `(.L_x_8571) ;  /* 0x00000000000c0947 */ /* 0x000fea0003800000 */
[----:B------:R-:W-:-:S03]  /*1ae70*/  UMOV UR4, 0xffffffff ;  /* 0xffffffff00047882 */ /* 0x000fc60000000000 */
[----:B------:R-:W-:Y:S05]  /*1ae80*/  BRA.DIV UR4, `(.L_x_8572) ;  /* 0x0000009a04a87947 */ /* 0x000fea000b800000 */
[----:B------:R-:W-:-:S13]  /*1ae90*/  ELECT P6, URZ, PT ;  /* 0x00000000003f782f */ /* 0x000fda00038c0000 */
.L_x_8571:
        /* <DEDUP_REMOVED lines=9> */
.L_x_8783:
[----:B------:R-:W-:Y:S05]  /*1af30*/  BSYNC B1 ;  /* 0x0000000000017941 */ /* 0x000fea0003800000 */
.L_x_8573:
        /* <DEDUP_REMOVED lines=12> */
.L_x_8784:
[----:B------:R-:W-:Y:S05]  /*1b000*/  BSYNC B2 ;  /* 0x0000000000027941 */ /* 0x000fea0003800000 */
.L_x_8577:
        /* <DEDUP_REMOVED lines=9> */
.L_x_8580:
[----:B------:R-:W-:Y:S05]  /*1b0a0*/  BSYNC B2 ;  /* 0x0000000000027941 */ /* 0x000fea0003800000 */
.L_x_8579:
        /* <DEDUP_REMOVED lines=13> */
.L_x_8581:
        /* <DEDUP_REMOVED lines=13> */
.L_x_8785:
[----:B------:R-:W-:Y:S05]  /*1b250*/  BSYNC B2 ;  /* 0x0000000000027941 */ /* 0x000fea0003800000 */
.L_x_8582:
        /* <DEDUP_REMOVED lines=11> */
.L_x_8585:
[----:B------:R-:W-:Y:S05]  /*1b310*/  BSYNC B2 ;  /* 0x0000000000027941 */ /* 0x000fea0003800000 */
.L_x_8584:
        /* <DEDUP_REMOVED lines=10> */
.L_x_8586:
        /* <DEDUP_REMOVED lines=15> */
.L_x_8587:
        /* <DEDUP_REMOVED lines=15> */
.L_x_8588:
        /* <DEDUP_REMOVED lines=15> */
.L_x_8589:
        /* <DEDUP_REMOVED lines=15> */
.L_x_8590:
        /* <DEDUP_REMOVED lines=15> */
.L_x_8591:
        /* <DEDUP_REMOVED lines=15> */
.L_x_8592:
        /* <DEDUP_REMOVED lines=15> */
.L_x_8593:
        /* <DEDUP_REMOVED lines=10> */
.L_x_8576:
[----:B------:R-:W-:Y:S05]  /*1baf0*/  BSYNC B1 ;  /* 0x0000000000017941 */ /* 0x000fea0003800000 */
.L_x_8575:
        /* <DEDUP_REMOVED lines=13> */
.L_x_8613:
        /* <DEDUP_REMOVED lines=13> */
.L_x_8786:
[----:B------:R-:W-:Y:S05]  /*1bca0*/  BSYNC B2 ;  /* 0x0000000000027941 */ /* 0x000fea0003800000 */
.L_x_8596:
        /* <DEDUP_REMOVED lines=9> */
.L_x_8599:
[----:B------:R-:W-:Y:S05]  /*1bd40*/  BSYNC B2 ;  /* 0x0000000000027941 */ /* 0x000fea0003800000 */
.L_x_8598:
        /* <DEDUP_REMOVED lines=12> */
.L_x_8600:
        /* <DEDUP_REMOVED lines=13> */
.L_x_8787:
[----:B------:R-:W-:Y:S05]  /*1bee0*/  BSYNC B2 ;  /* 0x0000000000027941 */ /* 0x000fea0003800000 */
.L_x_8601:
        /* <DEDUP_REMOVED lines=11> */
.L_x_8604:
[----:B------:R-:W-:Y:S05]  /*1bfa0*/  BSYNC B2 ;  /* 0x0000000000027941 */ /* 0x000fea0003800000 */
.L_x_8603:
        /* <DEDUP_REMOVED lines=10> */
.L_x_8605:
        /* <DEDUP_REMOVED lines=15> */
.L_x_8606:
        /* <DEDUP_REMOVED lines=15> */
.L_x_8607:
        /* <DEDUP_REMOVED lines=15> */
.L_x_8608:
        /* <DEDUP_REMOVED lines=15> */
.L_x_8609:
        /* <DEDUP_REMOVED lines=15> */
.L_x_8610:
        /* <DEDUP_REMOVED lines=15> */
.L_x_8611:
        /* <DEDUP_REMOVED lines=15> */
.L_x_8612:
        /* <DEDUP_REMOVED lines=10> */
.L_x_8595:
[----:B------:R-:W-:Y:S05]  /*1c780*/  BSYNC B1 ;  /* 0x0000000000017941 */ /* 0x000fea0003800000 */
.L_x_8594:
        /* <DEDUP_REMOVED lines=12> */
.L_x_8569:
[----:B------:R-:W-:Y:S05]  /*1c850*/  BSYNC B0 ;  /* 0x0000000000007941 */ /* 0x000fea0003800000 */
.L_x_8568:
        /* <DEDUP_REMOVED lines=49> */
.L_x_8615:
[----:B------:R-:W-:Y:S05]  /*1cb70*/  BSYNC B0 ;  /* 0x0000000000007941 */ /* 0x000fea0003800000 */
.L_x_8614:
        /* <DEDUP_REMOVED lines=19> */
[----:B-1----:R-:W2:Y:S04]  /*1ccb0*/  @P0 ATOMG.E.ADD.STRONG.GPU PT, R2, desc[UR42][R4.64], R2 ;  /* 0x00000002040209a8 */ /* 0x002ea800081ee1ea */
[----:B--2---:R0:W1:Y:S02]  /*1ccc0*/  SHFL.IDX PT, R2, R2, R0, 0x1f ;  /* 0x00001f0002027589 */ /* 0x00406400000e0000 */
[----:B0-----:R-:W0:Y:S02]  /*1ccd0*/  S2R R0, SR_LTMASK ;  /* 0x0000000000007919 */ /* 0x001e240000003900 */
[----:B0-----:R-:W-:-:S06]  /*1cce0*/  LOP3.LUT R0, R0, UR4, RZ, 0xc0, !PT ;  /* 0x0000000400007c12 */ /* 0x001fcc000f8ec0ff */
[----:B------:R-:W1:Y:S02]  /*1ccf0*/  POPC R0, R0 ;  /* 0x0000000000007309 */ /* 0x000e640000000000 */
[----:B-1----:R-:W-:-:S05]  /*1cd00*/  IADD3 R0, R2, UR37, R0 ;  /* 0x0000002502007c10 */ /* 0x002fca000fffe000 */
[----:B------:R4:W-:Y:S01]  /*1cd10*/  STL [R1], R0 ;  /* 0x0000000001007387 */ /* 0x0009e20000100800 */
[----:B------:R-:W-:Y:S05]  /*1cd20*/  BRA `(.L_x_8618) ;  /* 0x0000005800847947 */ /* 0x000fea0003800000 */
.L_x_8617:
        /* <DEDUP_REMOVED lines=20> */
.L_x_8620:
[----:B------:R-:W-:Y:S05]  /*1ce70*/  BSYNC B6 ;  /* 0x0000000000067941 */ /* 0x000fea0003800000 */
.L_x_8619:
        /* <DEDUP_REMOVED lines=20> */
.L_x_8623:
        /* <DEDUP_REMOVED lines=16> */
.L_x_8622:
[----:B------:R-:W-:Y:S05]  /*1d0c0*/  BSYNC B6 ;  /* 0x0000000000067941 */ /* 0x000fea0003800000 */
.L_x_8621:
        /* <DEDUP_REMOVED lines=24> */
.L_x_8790:
        /* <DEDUP_REMOVED lines=9> */
.L_x_8793:
        /* <DEDUP_REMOVED lines=24> */
.L_x_8627:
[----:B------:R-:W2:Y:S04]  /*1d460*/  LDL R0, [R1+0x10] ;  /* 0x0000100001007983 */ /* 0x000ea80000100800 */
[----:B-1----:R-:W3:Y:S01]  /*1d470*/  LDL R2, [R1+0x1c] ;  /* 0x00001c0001027983 */ /* 0x002ee20000100800 */
[----:B--2---:R-:W-:Y:S01]  /*1d480*/  IMAD R0, R0, 0x8, R18 ;  /* 0x0000000800007824 */ /* 0x004fe200078e0212 */
[----:B---3--:R-:W-:-:S04]  /*1d490*/  SHF.L.U32 R2, R2, 0x1f, RZ ;  /* 0x0000001f02027819 */ /* 0x008fc800000006ff */
[----:B------:R-:W1:Y:S02]  /*1d4a0*/  SYNCS.PHASECHK.TRANS64.TRYWAIT P0, [R0+URZ+0x38840], R2 ;  /* 0x03884002000075a7 */ /* 0x000e64000800017f */
[----:B-1----:R-:W-:Y:S05]  /*1d4b0*/  @!P0 BRA `(.L_x_8628) ;  /* 0x0000007400f48947 */ /* 0x002fea0003800000 */
.L_x_8794:
        /* <DEDUP_REMOVED lines=11> */
.L_x_8629:
        /* <DEDUP_REMOVED lines=23> */
.L_x_8625:
[----:B0-----:R-:W2:Y:S04]  /*1d6e0*/  LDL.LU R4, [R1+0x30] ;  /* 0x0000300001047983 */ /* 0x001ea80000300800 */
        /* <DEDUP_REMOVED lines=33> */
.L_x_8631:
[----:B------:R-:W-:Y:S05]  /*1d900*/  BSYNC B6 ;  /* 0x0000000000067941 */ /* 0x000fea0003800000 */
.L_x_8630:
        /* <DEDUP_REMOVED lines=98> */
.L_x_8803:
        /* <DEDUP_REMOVED lines=12> */
.L_x_8633:
        /* <DEDUP_REMOVED lines=37> */
.L_x_8635:
[----:B------:R-:W-:Y:S05]  /*1e240*/  BSYNC B6 ;  /* 0x0000000000067941 */ /* 0x000fea0003800000 */
.L_x_8634:
        /* <DEDUP_REMOVED lines=183> */
.L_x_8813:
        /* <DEDUP_REMOVED lines=30> */
.L_x_8638:
[----:B------:R-:W-:Y:S05]  /*1efa0*/  BSYNC B0 ;  /* 0x0000000000007941 */ /* 0x000fea0003800000 */
.L_x_8637:
[----:B------:R-:W-:Y:S01]  /*1efb0*/  NOP ;  /* 0x0000000000007918 */ /* 0x000fe20000000000 */
[----:B------:R-:W-:-:S13]  /*1efc0*/  PLOP3.LUT P0, PT, PT, PT, PT, 0x80, 0x0 ;  /* 0x000000000000781c */ /* 0x000fda0003f0f070 */
.L_x_8639:
        /* <DEDUP_REMOVED lines=18> */
.L_x_8814:
[----:B------:R-:W-:Y:S05]  /*1f0f0*/  BSYNC B0 ;  /* 0x0000000000007941 */ /* 0x000fea0003800000 */
.L_x_8640:
        /* <DEDUP_REMOVED lines=13> */
.L_x_8815:
[----:B------:R-:W-:Y:S05]  /*1f1d0*/  BSYNC B1 ;  /* 0x0000000000017941 */ /* 0x000fea0003800000 */
.L_x_8644:
        /* <DEDUP_REMOVED lines=9> */
.L_x_8647:
[----:B------:R-:W-:Y:S05]  /*1f270*/  BSYNC B1 ;  /* 0x0000000000017941 */ /* 0x000fea0003800000 */
.L_x_8646:
        /* <DEDUP_REMOVED lines=13> */
.L_x_8648:
        /* <DEDUP_REMOVED lines=15> */
.L_x_8649:
        /* <DEDUP_REMOVED lines=15> */
.L_x_8650:
        /* <DEDUP_REMOVED lines=15> */
.L_x_8651:
        /* <DEDUP_REMOVED lines=15> */
.L_x_8652:
        /* <DEDUP_REMOVED lines=15> */
.L_x_8653:
        /* <DEDUP_REMOVED lines=15> */
.L_x_8654:
        /* <DEDUP_REMOVED lines=15> */
.L_x_8655:
        /* <DEDUP_REMOVED lines=10> */
.L_x_8643:
[----:B------:R-:W-:Y:S05]  /*1fa80*/  BSYNC B0 ;  /* 0x0000000000007941 */ /* 0x000fea0003800000 */
.L_x_8642:
        /* <DEDUP_REMOVED lines=55> */
.L_x_8662:
        /* <DEDUP_REMOVED lines=8> */
.L_x_8816:
[----:B------:R-:W-:Y:S05]  /*1fe80*/  BSYNC B3 ;  /* 0x0000000000037941 */ /* 0x000fea0003800000 */
.L_x_8663:
        /* <DEDUP_REMOVED lines=9> */
.L_x_8666:
[----:B------:R-:W-:Y:S05]  /*1ff20*/  BSYNC B3 ;  /* 0x0000000000037941 */ /* 0x000fea0003800000 */
.L_x_8665:
        /* <DEDUP_REMOVED lines=13> */
.L_x_8667:
        /* <DEDUP_REMOVED lines=13> */
.L_x_8817:
[----:B------:R-:W-:Y:S05]  /*200d0*/  BSYNC B3 ;  /* 0x0000000000037941 */ /* 0x000fea0003800000 */
.L_x_8668:
        /* <DEDUP_REMOVED lines=11> */
.L_x_8671:
[----:B------:R-:W-:Y:S05]  /*20190*/  BSYNC B3 ;  /* 0x0000000000037941 */ /* 0x000fea0003800000 */
.L_x_8670:
        /* <DEDUP_REMOVED lines=10> */
.L_x_8672:
        /* <DEDUP_REMOVED lines=15> */
.L_x_8673:
        /* <DEDUP_REMOVED lines=15> */
.L_x_8674:
        /* <DEDUP_REMOVED lines=15> */
.L_x_8675:
        /* <DEDUP_REMOVED lines=15> */
.L_x_8676:
        /* <DEDUP_REMOVED lines=15> */
.L_x_8677:
        /* <DEDUP_REMOVED lines=15> */
.L_x_8678:
        /* <DEDUP_REMOVED lines=15> */
.L_x_8679:
        /* <DEDUP_REMOVED lines=10> */
.L_x_8661:
[----:B------:R-:W-:Y:S05]  /*20970*/  BSYNC B1 ;  /* 0x0000000000017941 */ /* 0x000fea0003800000 */
.L_x_8660:
[----:B------:R-:W2:Y:S02]  /*20980*/  LDL.LU R5, [R1+0x4c] ;  /* 0x00004c0001057983 */ /* 0x000ea40000300800 */
[----:B--2---:R-:W-:-:S07]  /*20990*/  VIADD R0, R5, 0xfffffffd ;  /* 0xfffffffd05007836 */ /* 0x004fce0000000000 */
.L_x_8659:
[----:B------:R-:W-:Y:S05]  /*209a0*/  BSYNC B2 ;  /* 0x0000000000027941 */ /* 0x000fea0003800000 */
.L_x_8658:
[----:B------:R-:W-:Y:S01]  /*209b0*/  VIADD R8, R8, 0xfffffffe ;  /* 0xfffffffe08087836 */ /* 0x000fe20000000000 */
[----:B------:R-:W-:-:S04]  /*209c0*/  LOP3.LUT R4, RZ, R4, RZ, 0x33, !PT ;  /* 0x00000004ff047212 */ /* 0x000fc800078e33ff */
[----:B------:R-:W-:-:S13]  /*209d0*/  ISETP.NE.AND P0, PT, R8, R4, PT ;  /* 0x000000040800720c */ /* 0x000fda0003f05270 */
[----:B------:R-:W-:Y:S05]  /*209e0*/  @!P0 BRA `(.L_x_8657) ;  /* 0x0000001800e08947 */ /* 0x000fea0003800000 */
.L_x_8720:
        /* <DEDUP_REMOVED lines=35> */
.L_x_8682:
        /* <DEDUP_REMOVED lines=8> */
.L_x_8818:
[----:B------:R-:W-:Y:S05]  /*20ca0*/  BSYNC B2 ;  /* 0x0000000000027941 */ /* 0x000fea0003800000 */
.L_x_8683:
        /* <DEDUP_REMOVED lines=9> */
.L_x_8686:
[----:B------:R-:W-:Y:S05]  /*20d40*/  BSYNC B2 ;  /* 0x0000000000027941 */ /* 0x000fea0003800000 */
.L_x_8685:
        /* <DEDUP_REMOVED lines=12> */
.L_x_8687:
        /* <DEDUP_REMOVED lines=13> */
.L_x_8819:
[----:B------:R-:W-:Y:S05]  /*20ee0*/  BSYNC B2 ;  /* 0x0000000000027941 */ /* 0x000fea0003800000 */
.L_x_8688:
        /* <DEDUP_REMOVED lines=11> */
.L_x_8691:
[----:B------:R-:W-:Y:S05]  /*20fa0*/  BSYNC B2 ;  /* 0x0000000000027941 */ /* 0x000fea0003800000 */
.L_x_8690:
        /* <DEDUP_REMOVED lines=9> */
.L_x_8692:
        /* <DEDUP_REMOVED lines=15> */
.L_x_8693:
        /* <DEDUP_REMOVED lines=15> */
.L_x_8694:
        /* <DEDUP_REMOVED lines=15> */
.L_x_8695:
        /* <DEDUP_REMOVED lines=15> */
.L_x_8696:
        /* <DEDUP_REMOVED lines=15> */
.L_x_8697:
        /* <DEDUP_REMOVED lines=15> */
.L_x_8698:
        /* <DEDUP_REMOVED lines=15> */
.L_x_8699:
        /* <DEDUP_REMOVED lines=10> */
.L_x_8681:
[----:B------:R-:W-:Y:S05]  /*21770*/  BSYNC B1 ;  /* 0x0000000000017941 */ /* 0x000fea0003800000 */
.L_x_8680:
        /* <DEDUP_REMOVED lines=35> */
.L_x_8702:
        /* <DEDUP_REMOVED lines=8> */
.L_x_8820:
[----:B------:R-:W-:Y:S05]  /*21a30*/  BSYNC B2 ;  /* 0x0000000000027941 */ /* 0x000fea0003800000 */
.L_x_8703:
        /* <DEDUP_REMOVED lines=9> */
.L_x_8706:
[----:B------:R-:W-:Y:S05]  /*21ad0*/  BSYNC B2 ;  /* 0x0000000000027941 */ /* 0x000fea0003800000 */
.L_x_8705:
        /* <DEDUP_REMOVED lines=13> */
.L_x_8707:
        /* <DEDUP_REMOVED lines=13> */
.L_x_8821:
[----:B------:R-:W-:Y:S05]  /*21c80*/  BSYNC B2 ;  /* 0x0000000000027941 */ /* 0x000fea0003800000 */
.L_x_8708:
        /* <DEDUP_REMOVED lines=11> */
.L_x_8711:
[----:B------:R-:W-:Y:S05]  /*21d40*/  BSYNC B2 ;  /* 0x0000000000027941 */ /* 0x000fea0003800000 */
.L_x_8710:
        /* <DEDUP_REMOVED lines=10> */
.L_x_8712:
        /* <DEDUP_REMOVED lines=15> */
.L_x_8713:
        /* <DEDUP_REMOVED lines=15> */
.L_x_8714:
        /* <DEDUP_REMOVED lines=15> */
.L_x_8715:
        /* <DEDUP_REMOVED lines=15> */
.L_x_8716:
        /* <DEDUP_REMOVED lines=15> */
.L_x_8717:
        /* <DEDUP_REMOVED lines=15> */
.L_x_8718:
        /* <DEDUP_REMOVED lines=15> */
.L_x_8719:
        /* <DEDUP_REMOVED lines=10> */
.L_x_8701:
[----:B------:R-:W-:Y:S05]  /*22520*/  BSYNC B1 ;  /* 0x0000000000017941 */ /* 0x000fea0003800000 */
.L_x_8700:
[----:B------:R-:W2:Y:S01]  /*22530*/  LDL R5, [R1+0x2c] ;  /* 0x00002c0001057983 */ /* 0x000ea20000100800 */
[----:B------:R-:W-:Y:S01]  /*22540*/  VIADD R0, R0, 0xfffffffe ;  /* 0xfffffffe00007836 */ /* 0x000fe20000000000 */
[----:B--2---:R-:W-:-:S13]  /*22550*/  ISETP.GT.AND P0, PT, R6, R5, PT ;  /* 0x000000050600720c */ /* 0x004fda0003f04270 */
[----:B------:R-:W-:Y:S05]  /*22560*/  @P0 BRA `(.L_x_8720) ;  /* 0xffffffe400200947 */ /* 0x000fea000383ffff */
.L_x_8657:
[----:B------:R-:W-:Y:S05]  /*22570*/  BSYNC B0 ;  /* 0x0000000000007941 */ /* 0x000fea0003800000 */
.L_x_8656:
        /* <DEDUP_REMOVED lines=25> */
.L_x_8722:
[----:B------:R-:W-:Y:S05]  /*22710*/  BSYNC B0 ;  /* 0x0000000000007941 */ /* 0x000fea0003800000 */
.L_x_8721:
[----:B------:R-:W-:-:S05]  /*22720*/  SEL R0, R0, RZ, P0 ;  /* 0x000000ff00007207 */ /* 0x000fca0000000000 */
[----:B------:R3:W-:Y:S02]  /*22730*/  STL [R1+0x10], R0 ;  /* 0x0000100001007387 */ /* 0x0007e40000100800 */
.L_x_8618:
[----:B------:R-:W-:Y:S05]  /*22740*/  BSYNC B7 ;  /* 0x0000000000077941 */ /* 0x000fea0003800000 */
.L_x_8616:
        /* <DEDUP_REMOVED lines=13> */
.L_x_8723:
[----:B------:R-:W5:Y:S01]  /*22820*/  S2R R16, SR_TID.X ;  /* 0x0000000000107919 */ /* 0x000f620000002100 */
[----:B------:R-:W-:Y:S01]  /*22830*/  UMOV UR4, 0xffffffff ;  /* 0xffffffff00047882 */ /* 0x000fe20000000000 */
[----:B-----5:R-:W-:-:S04]  /*22840*/  LOP3.LUT R16, R16, 0x1f, RZ, 0xc0, !PT ;  /* 0x0000001f10107812 */ /* 0x020fc800078ec0ff */
[----:B------:R-:W-:Y:S01]  /*22850*/  ISETP.NE.AND P0, PT, R16, 0x1f, PT ;  /* 0x0000001f1000780c */ /* 0x000fe20003f05270 */
[----:B------:R-:W-:-:S12]  /*22860*/  BRA.DIV UR4, `(.L_x_8725) ;  /* 0x0000003604e87947 */ /* 0x000fd8000b800000 */
[----:B--2---:R-:W0:Y:S01]  /*22870*/  LDL.LU R2, [R1] ;  /* 0x0000000001027983 */ /* 0x004e220000300800 */
[----:B------:R-:W-:-:S03]  /*22880*/  ULDC UR4, c[0x0][0xd3c] ;  /* 0x00034f0000047ab9 */ /* 0x000fc60000000800 */
[----:B-1----:R-:W3:Y:S01]  /*22890*/  LDL R3, [R1+0xc] ;  /* 0x00000c0001037983 */ /* 0x002ee20000100800 */
[----:B0-----:R-:W-:Y:S02]  /*228a0*/  IMAD.MOV.U32 R10, RZ, RZ, R2 ;  /* 0x000000ffff0a7224 */ /* 0x001fe400078e0002 */
[----:B---34-:R-:W-:-:S05]  /*228b0*/  IMAD.IADD R0, R3, 0x1, R16 ;  /* 0x0000000103007824 */ /* 0x018fca00078e0210 */
        /* <DEDUP_REMOVED lines=36> */
.L_x_8831:
[----:B------:R-:W-:Y:S02]  /*22b00*/  ULDC UR4, c[0x0][0xd38] ;  /* 0x00034e0000047ab9 */ /* 0x000fe40000000800 */
[----:B------:R-:W-:-:S04]  /*22b10*/  IMAD.U32 R2, RZ, RZ, UR4 ;  /* 0x00000004ff027e24 */ /* 0x000fc8000f8e00ff */
[----:B-1----:R-:W-:-:S04]  /*22b20*/  IMAD R9, R9, R2, RZ ;  /* 0x0000000209097224 */ /* 0x002fc800078e02ff */
[----:B------:R-:W-:-:S05]  /*22b30*/  IMAD.IADD R4, R4, 0x1, R9 ;  /* 0x0000000104047824 */ /* 0x000fca00078e0209 */
[----:B------:R-:W-:-:S13]  /*22b40*/  ISETP.GT.AND P6, PT, R4, R5, PT ;  /* 0x000000050400720c */ /* 0x000fda0003fc4270 */
[----:B------:R-:W-:Y:S05]  /*22b50*/  @P6 BRA `(.L_x_8726) ;  /* 0x0000000000ac6947 */ /* 0x000fea0003800000 */
.L_x_8729:
        /* <DEDUP_REMOVED lines=37> */
.L_x_8839:
[----:B------:R-:W-:Y:S02]  /*22db0*/  ULDC UR4, c[0x0][0xd38] ;  /* 0x00034e0000047ab9 */ /* 0x000fe40000000800 */
[----:B------:R-:W-:-:S04]  /*22dc0*/  IMAD.U32 R2, RZ, RZ, UR4 ;  /* 0x00000004ff027e24 */ /* 0x000fc8000f8e00ff */
[----:B-1----:R-:W-:-:S04]  /*22dd0*/  IMAD R9, R9, R2, RZ ;  /* 0x0000000209097224 */ /* 0x002fc800078e02ff */
[----:B------:R-:W-:-:S05]  /*22de0*/  IMAD.IADD R4, R9, 0x1, R4 ;  /* 0x0000000109047824 */ /* 0x000fca00078e0204 */
[----:B------:R-:W-:-:S13]  /*22df0*/  ISETP.GT.AND P6, PT, R4, R5, PT ;  /* 0x000000050400720c */ /* 0x000fda0003fc4270 */
[----:B------:R-:W-:Y:S05]  /*22e00*/  @!P6 BRA `(.L_x_8729) ;  /* 0xfffffffc0054e947 */ /* 0x000fea000383ffff */
.L_x_8726:
        /* <DEDUP_REMOVED lines=12> */
.L_x_8844:
[----:B------:R-:W-:-:S13]  /*22ed0*/  ISETP.NE.AND P0, PT, R3, RZ, PT ;  /* 0x000000ff0300720c */ /* 0x000fda0003f05270 */
[----:B------:R-:W-:Y:S05]  /*22ee0*/  @!P0 BRA `(.L_x_8731) ;  /* 0x0000000000148947 */ /* 0x000fea0003800000 */
[----:B------:R-:W-:Y:S01]  /*22ef0*/  UMOV UR4, 0xffffffff ;  /* 0xffffffff00047882 */ /* 0x000fe20000000000 */
[----:B-1----:R-:W-:Y:S02]  /*22f00*/  VIADD R4, R4, 0xffffffff ;  /* 0xffffffff04047836 */ /* 0x002fe40000000000 */
[----:B------:R-:W-:Y:S05]  /*22f10*/  BRA.DIV UR4, `(.L_x_8732) ;  /* 0x0000003a04dc7947 */ /* 0x000fea000b800000 */
[----:B------:R1:W2:Y:S02]  /*22f20*/  SHFL.IDX PT, R4, R7, R4, 0x1f ;  /* 0x00001f0407047589 */ /* 0x0002a400000e0000 */
.L_x_8847:
[----:B--2---:R-:W-:-:S07]  /*22f30*/  IMAD.MOV.U32 R8, RZ, RZ, R4 ;  /* 0x000000ffff087224 */ /* 0x004fce00078e0004 */
.L_x_8731:
        /* <DEDUP_REMOVED lines=62> */
.L_x_8733:
[----:B0-----:R-:W2:Y:S01]  /*23320*/  LDL R3, [R1+0xc] ;  /* 0x00000c0001037983 */ /* 0x001ea20000100800 */
[----:B------:R-:W2:Y:S02]  /*23330*/  LDC.64 R4, c[0x0][0xd90] ;  /* 0x00036400ff047b82 */ /* 0x000ea40000000a00 */
        /* <DEDUP_REMOVED lines=61> */
.L_x_8734:
[----:B------:R-:W-:-:S05]  /*23710*/  LOP3.LUT R7, RZ, R7, RZ, 0x33, !PT ;  /* 0x00000007ff077212 */ /* 0x000fca00078e33ff */
[----:B------:R-:W-:-:S05]  /*23720*/  IMAD.IADD R0, R0, 0x1, R7 ;  /* 0x0000000100007824 */ /* 0x000fca00078e0207 */
[----:B------:R2:W-:Y:S01]  /*23730*/  STL [R1+0x4], R0 ;  /* 0x0000040001007387 */ /* 0x0005e20000100800 */
[----:B------:R-:W-:Y:S05]  /*23740*/  BRA `(.L_x_8735) ;  /* 0x0000000000287947 */ /* 0x000fea0003800000 */
.L_x_8727:
        /* <DEDUP_REMOVED lines=10> */
.L_x_8735:
        /* <DEDUP_REMOVED lines=16> */
.L_x_8724:
[----:B---34-:R-:W3:Y:S01]  /*238f0*/  LDL R0, [R1+0xc] ;  /* 0x00000c0001007983 */ /* 0x018ee20000100800 */
[----:B------:R-:W-:Y:S02]  /*23900*/  ULDC UR4, c[0x0][0xd3c] ;  /* 0x00034f0000047ab9 */ /* 0x000fe40000000800 */
[----:B---3--:R-:W-:-:S13]  /*23910*/  ISETP.GE.AND P0, PT, R0, UR4, PT ;  /* 0x0000000400007c0c */ /* 0x008fda000bf06270 */
[----:B------:R-:W-:Y:S05]  /*23920*/  @!P0 BRA `(.L_x_8736) ;  /* 0xffffff6800988947 */ /* 0x000fea000383ffff */
[----:B------:R-:W-:Y:S05]  /*23930*/  BSYNC B8 ;  /* 0x0000000000087941 */ /* 0x000fea0003800000 */
.L_x_8562:
        /* <DEDUP_REMOVED lines=12> */
.L_x_8848:
[----:B------:R-:W-:Y:S05]  /*23a00*/  BSYNC B0 ;  /* 0x0000000000007941 */ /* 0x000fea0003800000 */
.L_x_8737:
[----:B------:R-:W-:-:S03]  /*23a10*/  UMOV UR4, 0xffffffff ;  /* 0xffffffff00047882 */ /* 0x000fc60000000000 */
[----:B------:R-:W-:Y:S05]  /*23a20*/  BRA.DIV UR4, `(.L_x_8739) ;  /* 0x0000003204587947 */ /* 0x000fea000b800000 */
[----:B------:R-:W1:Y:S02]  /*23a30*/  S2R R2, SR_TID.X ;  /* 0x0000000000027919 */ /* 0x000e640000002100 */
[----:B-1----:R-:W-:-:S04]  /*23a40*/  SHF.R.U32.HI R2, RZ, 0x5, R2 ;  /* 0x00000005ff027819 */ /* 0x002fc80000011602 */
[----:B------:R-:W-:-:S05]  /*23a50*/  LOP3.LUT R2, R2, 0x3, RZ, 0xc0, !PT ;  /* 0x0000000302027812 */ /* 0x000fca00078ec0ff */
[----:B------:R1:W2:Y:S02]  /*23a60*/  SHFL.IDX PT, R14, R2, RZ, 0x1f ;  /* 0x00001fff020e7589 */ /* 0x0002a400000e0000 */
.L_x_8851:
[----:B--2---:R-:W-:-:S13]  /*23a70*/  ISETP.NE.AND P0, PT, R14, RZ, PT ;  /* 0x000000ff0e00720c */ /* 0x004fda0003f05270 */
[----:B------:R-:W-:Y:S05]  /*23a80*/  @P0 BRA `(.L_x_8410) ;  /* 0x0000000000940947 */ /* 0x000fea0003800000 */
[----:B------:R-:W-:-:S03]  /*23a90*/  UMOV UR4, 0xffffffff ;  /* 0xffffffff00047882 */ /* 0x000fc60000000000 */
[----:B------:R-:W-:Y:S05]  /*23aa0*/  BRA.DIV UR4, `(.L_x_8740) ;  /* 0x00000032046c7947 */ /* 0x000fea000b800000 */
[----:B------:R-:W-:-:S13]  /*23ab0*/  ELECT P6, URZ, PT ;  /* 0x00000000003f782f */ /* 0x000fda00038c0000 */
.L_x_8854:
[----:B------:R-:W-:Y:S05]  /*23ac0*/  @!P6 BRA `(.L_x_8410) ;  /* 0x000000000084e947 */ /* 0x000fea0003800000 */
[----:B------:R-:W-:-:S06]  /*23ad0*/  ULOP3.LUT UR4, UR36, 0x2, URZ, 0xfc, !UPT ;  /* 0x0000000224047892 */ /* 0x000fcc000f8efc3f */
[----:B-1----:R-:W-:-:S05]  /*23ae0*/  IMAD.U32 R2, RZ, RZ, UR4 ;  /* 0x00000004ff027e24 */ /* 0x002fca000f8e00ff */
[----:B------:R-:W-:-:S13]  /*23af0*/  ISETP.NE.AND P2, PT, R2, 0x3, PT ;  /* 0x000000030200780c */ /* 0x000fda0003f45270 */
[----:B------:R-:W-:Y:S05]  /*23b00*/  @!P2 BRA `(.L_x_8741) ;  /* 0x000000000004a947 */ /* 0x000fea0003800000 */
[----:B------:R-:W-:Y:S01]  /*23b10*/  BPT.TRAP 0x1 ;  /* 0x000000040000795c */ /* 0x000fe20000300000 */
.L_x_8741:
        /* <DEDUP_REMOVED lines=14> */
.L_x_8855:
[----:B------:R-:W1:Y:S02]  /*23c00*/  SYNCS.PHASECHK.TRANS64.TRYWAIT P0, [R7+URZ], R2 ;  /* 0x00000002070075a7 */ /* 0x000e64000800017f */
[----:B-1----:R-:W-:Y:S05]  /*23c10*/  @!P0 BRA `(.L_x_8743) ;  /* 0x0000003000448947 */ /* 0x002fea0003800000 */
.L_x_8856:
[----:B------:R-:W-:Y:S05]  /*23c20*/  @!P2 BRA `(.L_x_8744) ;  /* 0x000000000004a947 */ /* 0x000fea0003800000 */
[----:B------:R-:W-:Y:S01]  /*23c30*/  BPT.TRAP 0x1 ;  /* 0x000000040000795c */ /* 0x000fe20000300000 */
.L_x_8744:
[----:B------:R-:W2:Y:S01]  /*23c40*/  LDL.LU R4, [R1+0x10] ;  /* 0x0000100001047983 */ /* 0x000ea20000300800 */
[----:B------:R-:W-:-:S04]  /*23c50*/  VIADD R0, R0, 0x38860 ;  /* 0x0003886000007836 */ /* 0x000fc80000000000 */
[----:B--2---:R-:W-:-:S04]  /*23c60*/  IMAD R4, R4, 0x8, R0 ;  /* 0x0000000804047824 */ /* 0x004fc800078e0200 */
[----:B------:R-:W2:Y:S02]  /*23c70*/  SYNCS.PHASECHK.TRANS64.TRYWAIT P0, [R4+URZ], R5 ;  /* 0x00000005040075a7 */ /* 0x000ea4000800017f */
[----:B--2---:R-:W-:Y:S05]  /*23c80*/  @!P0 BRA `(.L_x_8745) ;  /* 0x00000030003c8947 */ /* 0x004fea0003800000 */
.L_x_8857:
[----:B------:R-:W-:-:S07]  /*23c90*/  IMAD R3, R3, 0x8, R0 ;  /* 0x0000000803037824 */ /* 0x000fce00078e0200 */
.L_x_8746:
[----:B---3--:R3:W4:Y:S02]  /*23ca0*/  SYNCS.PHASECHK.TRANS64.TRYWAIT P0, [R3+URZ], R2 ;  /* 0x00000002030075a7 */ /* 0x008724000800017f */
[----:B----4-:R-:W-:Y:S05]  /*23cb0*/  @!P0 NANOSLEEP.SYNCS 0x989680 ;  /* 0x009896800000895d */ /* 0x010fea0003900000 */
[----:B------:R-:W4:Y:S02]  /*23cc0*/  @!P0 SYNCS.PHASECHK.TRANS64 P0, [R3+URZ], R2 ;  /* 0x00000002030085a7 */ /* 0x000f24000800007f */
[----:B----4-:R-:W-:Y:S05]  /*23cd0*/  @!P0 BRA `(.L_x_8746) ;  /* 0xfffffffc00f08947 */ /* 0x010fea000383ffff */
.L_x_8410:
[----:B------:R-:W-:Y:S05]  /*23ce0*/  BSYNC B9 ;  /* 0x0000000000097941 */ /* 0x000fea0003800000 */
.L_x_8407:
[----:B------:R-:W-:Y:S05]  /*23cf0*/  EXIT ;  /* 0x000000000000794d */ /* 0x000fea0003800000 */
.L_x_8428:
[----:B0-----:R0:W1:Y:S02]  /*23d00*/  SYNCS.PHASECHK.TRANS64.TRYWAIT P5, [R75+URZ+0x38890], R76 ;  /* 0x0388904c4b0075a7 */ /* 0x00106400080a017f */
[----:B-1----:R-:W-:Y:S05]  /*23d10*/  @!P5 NANOSLEEP.SYNCS 0x989680 ;  /* 0x009896800000d95d */ /* 0x002fea0003900000 */
[----:B------:R-:W1:Y:S02]  /*23d20*/  @!P5 SYNCS.PHASECHK.TRANS64 P5, [R75+URZ+0x38890], R76 ;  /* 0x0388904c4b00d5a7 */ /* 0x000e6400080a007f */
[----:B-1----:R-:W-:Y:S05]  /*23d30*/  @!P5 BRA `(.L_x_8428) ;  /* 0xfffffffc00f0d947 */ /* 0x002fea000383ffff */
[----:B------:R-:W-:Y:S05]  /*23d40*/  BRA `(.L_x_8747) ;  /* 0xfffffdf000207947 */ /* 0x000fea000383ffff */
.L_x_8438:
[----:B-1----:R1:W2:Y:S02]  /*23d50*/  SYNCS.PHASECHK.TRANS64.TRYWAIT P5, [R75+URZ+0x38890], R76 ;  /* 0x0388904c4b0075a7 */ /* 0x0022a400080a017f */
[----:B--2---:R-:W-:Y:S05]  /*23d60*/  @!P5 NANOSLEEP.SYNCS 0x989680 ;  /* 0x009896800000d95d */ /* 0x004fea0003900000 */
[----:B------:R-:W2:Y:S02]  /*23d70*/  @!P5 SYNCS.PHASECHK.TRANS64 P5, [R75+URZ+0x38890], R76 ;  /* 0x0388904c4b00d5a7 */ /* 0x000ea400080a007f */
[----:B--2---:R-:W-:Y:S05]  /*23d80*/  @!P5 BRA `(.L_x_8438) ;  /* 0xfffffffc00f0d947 */ /* 0x004fea000383ffff */
[----:B------:R-:W-:Y:S05]  /*23d90*/  BRA `(.L_x_8748) ;  /* 0xfffffdf8007c7947 */ /* 0x000fea000383ffff */
.L_x_8443:
[----:B0-----:R0:W1:Y:S02]  /*23da0*/  SYNCS.PHASECHK.TRANS64.TRYWAIT P5, [R75+URZ+0x38890], R76 ;  /* 0x0388904c4b0075a7 */ /* 0x00106400080a017f */
[----:B-1----:R-:W-:Y:S05]  /*23db0*/  @!P5 NANOSLEEP.SYNCS 0x989680 ;  /* 0x009896800000d95d */ /* 0x002fea0003900000 */
[----:B------:R-:W1:Y:S02]  /*23dc0*/  @!P5 SYNCS.PHASECHK.TRANS64 P5, [R75+URZ+0x38890], R76 ;  /* 0x0388904c4b00d5a7 */ /* 0x000e6400080a007f */
[----:B-1----:R-:W-:Y:S05]  /*23dd0*/  @!P5 BRA `(.L_x_8443) ;  /* 0xfffffffc00f0d947 */ /* 0x002fea000383ffff */
[----:B------:R-:W-:Y:S05]  /*23de0*/  BRA `(.L_x_8749) ;  /* 0xfffffe0000947947 */ /* 0x000fea000383ffff */
.L_x_8447:
[----:B--2---:R2:W0:Y:S02]  /*23df0*/  SYNCS.PHASECHK.TRANS64.TRYWAIT P0, [R75+URZ+0x388b0], R76 ;  /* 0x0388b04c4b0075a7 */ /* 0x004424000800017f */
[----:B0-----:R-:W-:Y:S05]  /*23e00*/  @!P0 NANOSLEEP.SYNCS 0x989680 ;  /* 0x009896800000895d */ /* 0x001fea0003900000 */
[----:B------:R-:W0:Y:S02]  /*23e10*/  @!P0 SYNCS.PHASECHK.TRANS64 P0, [R75+URZ+0x388b0], R76 ;  /* 0x0388b04c4b0085a7 */ /* 0x000e24000800007f */
[----:B0-----:R-:W-:Y:S05]  /*23e20*/  @!P0 BRA `(.L_x_8447) ;  /* 0xfffffffc00f08947 */ /* 0x001fea000383ffff */
[----:B------:R-:W-:Y:S05]  /*23e30*/  BRA `(.L_x_8750) ;  /* 0xfffffe04000c7947 */ /* 0x000fea000383ffff */
.L_x_8474:
        /* <DEDUP_REMOVED lines=8> */
.L_x_8752:
[----:B------:R-:W-:Y:S05]  /*23ec0*/  BSYNC B1 ;  /* 0x0000000000017941 */ /* 0x000fea0003800000 */
.L_x_8751:
        /* <DEDUP_REMOVED lines=8> */
.L_x_8753:
[----:B------:R-:W-:Y:S02]  /*23f50*/  IMAD.MOV.U32 R13, RZ, RZ, R33 ;  /* 0x000000ffff0d7224 */ /* 0x000fe400078e0021 */
[----:B------:R-:W-:-:S07]  /*23f60*/  IMAD.MOV.U32 R4, RZ, RZ, R14 ;  /* 0x000000ffff047224 */ /* 0x000fce00078e000e */
[----:B------:R-:W-:Y:S05]  /*23f70*/  WARPSYNC.COLLECTIVE R15, `(.L_x_8754) ;  /* 0x000000000f087348 */ /* 0x000fea0003c00000 */
[----:B------:R0:W1:Y:S02]  /*23f80*/  SHFL.IDX P6, R14, R13, R12, R11 ;  /* 0x0000000c0d0e7389 */ /* 0x00006400000c000b */
[----:B01----:R-:W-:Y:S01]  /*23f90*/  ENDCOLLECTIVE ;  /* 0x000000000000791b */ /* 0x003fe20003800000 */
.L_x_8754:
[----:B------:R-:W-:Y:S02]  /*23fa0*/  IMAD.MOV.U32 R13, RZ, RZ, R30 ;  /* 0x000000ffff0d7224 */ /* 0x000fe400078e001e */
[----:B------:R-:W-:-:S07]  /*23fb0*/  IMAD.MOV.U32 R0, RZ, RZ, R14 ;  /* 0x000000ffff007224 */ /* 0x000fce00078e000e */
[----:B------:R-:W-:Y:S05]  /*23fc0*/  WARPSYNC.COLLECTIVE R15, `(.L_x_8755) ;  /* 0x000000000f087348 */ /* 0x000fea0003c00000 */
[----:B------:R0:W1:Y:S02]  /*23fd0*/  SHFL.IDX P6, R14, R13, R12, R11 ;  /* 0x0000000c0d0e7389 */ /* 0x00006400000c000b */
[----:B01----:R-:W-:Y:S01]  /*23fe0*/  ENDCOLLECTIVE ;  /* 0x000000000000791b */ /* 0x003fe20003800000 */
.L_x_8755:
[----:B------:R-:W-:Y:S01]  /*23ff0*/  IMAD.MOV.U32 R8, RZ, RZ, R14 ;  /* 0x000000ffff087224 */ /* 0x000fe200078e000e */
[----:B------:R-:W-:Y:S06]  /*24000*/  BRA `(.L_x_8756) ;  /* 0xfffffe3800307947 */ /* 0x000fec000383ffff */
.L_x_8477:
        /* <DEDUP_REMOVED lines=8> */
.L_x_8758:
[----:B------:R-:W-:Y:S05]  /*24090*/  BSYNC B1 ;  /* 0x0000000000017941 */ /* 0x000fea0003800000 */
.L_x_8757:
        /* <DEDUP_REMOVED lines=8> */
.L_x_8759:
[----:B------:R-:W-:Y:S02]  /*24120*/  IMAD.MOV.U32 R13, RZ, RZ, R33 ;  /* 0x000000ffff0d7224 */ /* 0x000fe400078e0021 */
[----:B------:R-:W-:-:S07]  /*24130*/  IMAD.MOV.U32 R6, RZ, RZ, R14 ;  /* 0x000000ffff067224 */ /* 0x000fce00078e000e */
[----:B------:R-:W-:Y:S05]  /*24140*/  WARPSYNC.COLLECTIVE R15, `(.L_x_8760) ;  /* 0x000000000f087348 */ /* 0x000fea0003c00000 */
[----:B------:R0:W1:Y:S02]  /*24150*/  SHFL.IDX P6, R14, R13, R12, R11 ;  /* 0x0000000c0d0e7389 */ /* 0x00006400000c000b */
[----:B01----:R-:W-:Y:S01]  /*24160*/  ENDCOLLECTIVE ;  /* 0x000000000000791b */ /* 0x003fe20003800000 */
.L_x_8760:
[----:B------:R-:W-:Y:S02]  /*24170*/  IMAD.MOV.U32 R13, RZ, RZ, R30 ;  /* 0x000000ffff0d7224 */ /* 0x000fe400078e001e */
[----:B------:R-:W-:-:S07]  /*24180*/  IMAD.MOV.U32 R7, RZ, RZ, R14 ;  /* 0x000000ffff077224 */ /* 0x000fce00078e000e */
[----:B------:R-:W-:Y:S05]  /*24190*/  WARPSYNC.COLLECTIVE R15, `(.L_x_8761) ;  /* 0x000000000f087348 */ /* 0x000fea0003c00000 */
[----:B------:R0:W1:Y:S02]  /*241a0*/  SHFL.IDX P6, R14, R13, R12, R11 ;  /* 0x0000000c0d0e7389 */ /* 0x00006400000c000b */
[----:B01----:R-:W-:Y:S01]  /*241b0*/  ENDCOLLECTIVE ;  /* 0x000000000000791b */ /* 0x003fe20003800000 */
.L_x_8761:
[----:B------:R-:W-:Y:S01]  /*241c0*/  IMAD.MOV.U32 R30, RZ, RZ, R14 ;  /* 0x000000ffff1e7224 */ /* 0x000fe200078e000e */
[----:B------:R-:W-:Y:S06]  /*241d0*/  BRA `(.L_x_8762) ;  /* 0xfffffe3800887947 */ /* 0x000fec000383ffff */
.L_x_8481:
[----:B0-----:R0:W1:Y:S02]  /*241e0*/  SYNCS.PHASECHK.TRANS64.TRYWAIT P0, [R2+URZ+0x38800], R35 ;  /* 0x03880023020075a7 */ /* 0x001064000800017f */
[----:B-1----:R-:W-:Y:S05]  /*241f0*/  @!P0 NANOSLEEP.SYNCS 0x989680 ;  /* 0x009896800000895d */ /* 0x002fea0003900000 */
[----:B------:R-:W1:Y:S02]  /*24200*/  @!P0 SYNCS.PHASECHK.TRANS64 P0, [R2+URZ+0x38800], R35 ;  /* 0x03880023020085a7 */ /* 0x000e64000800007f */
[----:B-1----:R-:W-:Y:S05]  /*24210*/  @!P0 BRA `(.L_x_8481) ;  /* 0xfffffffc00f08947 */ /* 0x002fea000383ffff */
[----:B------:R-:W-:Y:S05]  /*24220*/  BRA `(.L_x_8763) ;  /* 0xfffffe3c00707947 */ /* 0x000fea000383ffff */
.L_x_8489:
        /* <DEDUP_REMOVED lines=8> */
.L_x_8765:
[----:B------:R-:W-:Y:S05]  /*242b0*/  BSYNC B1 ;  /* 0x0000000000017941 */ /* 0x000fea0003800000 */
.L_x_8764:
        /* <DEDUP_REMOVED lines=8> */
.L_x_8766:
[----:B------:R-:W-:Y:S02]  /*24340*/  IMAD.MOV.U32 R13, RZ, RZ, R9 ;  /* 0x000000ffff0d7224 */ /* 0x000fe400078e0009 */
[----:B------:R-:W-:-:S07]  /*24350*/  IMAD.MOV.U32 R4, RZ, RZ, R14 ;  /* 0x000000ffff047224 */ /* 0x000fce00078e000e */
[----:B------:R-:W-:Y:S05]  /*24360*/  WARPSYNC.COLLECTIVE R15, `(.L_x_8767) ;  /* 0x000000000f087348 */ /* 0x000fea0003c00000 */
[----:B------:R0:W1:Y:S02]  /*24370*/  SHFL.IDX P6, R14, R13, R12, R11 ;  /* 0x0000000c0d0e7389 */ /* 0x00006400000c000b */
[----:B01----:R-:W-:Y:S01]  /*24380*/  ENDCOLLECTIVE ;  /* 0x000000000000791b */ /* 0x003fe20003800000 */
.L_x_8767:
[----:B------:R-:W-:Y:S02]  /*24390*/  IMAD.MOV.U32 R13, RZ, RZ, R8 ;  /* 0x000000ffff0d7224 */ /* 0x000fe400078e0008 */
[----:B------:R-:W-:-:S07]  /*243a0*/  IMAD.MOV.U32 R7, RZ, RZ, R14 ;  /* 0x000000ffff077224 */ /* 0x000fce00078e000e */
[----:B------:R-:W-:Y:S05]  /*243b0*/  WARPSYNC.COLLECTIVE R15, `(.L_x_8768) ;  /* 0x000000000f087348 */ /* 0x000fea0003c00000 */
[----:B------:R0:W1:Y:S02]  /*243c0*/  SHFL.IDX P6, R14, R13, R12, R11 ;  /* 0x0000000c0d0e7389 */ /* 0x00006400000c000b */
[----:B01----:R-:W-:Y:S01]  /*243d0*/  ENDCOLLECTIVE ;  /* 0x000000000000791b */ /* 0x003fe20003800000 */
.L_x_8768:
[----:B------:R-:W-:Y:S01]  /*243e0*/  IMAD.MOV.U32 R6, RZ, RZ, R14 ;  /* 0x000000ffff067224 */ /* 0x000fe200078e000e */
[----:B------:R-:W-:Y:S06]  /*243f0*/  BRA `(.L_x_8769) ;  /* 0xfffffe4800847947 */ /* 0x000fec000383ffff */
.L_x_8492:
        /* <DEDUP_REMOVED lines=8> */
.L_x_8771:
[----:B------:R-:W-:Y:S05]  /*24480*/  BSYNC B1 ;  /* 0x0000000000017941 */ /* 0x000fea0003800000 */
.L_x_8770:
        /* <DEDUP_REMOVED lines=8> */
.L_x_8772:
[----:B------:R-:W-:Y:S02]  /*24510*/  IMAD.MOV.U32 R13, RZ, RZ, R9 ;  /* 0x000000ffff0d7224 */ /* 0x000fe400078e0009 */
[----:B------:R-:W-:-:S07]  /*24520*/  IMAD.MOV.U32 R3, RZ, RZ, R14 ;  /* 0x000000ffff037224 */ /* 0x000fce00078e000e */
[----:B------:R-:W-:Y:S05]  /*24530*/  WARPSYNC.COLLECTIVE R15, `(.L_x_8773) ;  /* 0x000000000f087348 */ /* 0x000fea0003c00000 */
[----:B------:R0:W1:Y:S02]  /*24540*/  SHFL.IDX P6, R14, R13, R12, R11 ;  /* 0x0000000c0d0e7389 */ /* 0x00006400000c000b */
[----:B01----:R-:W-:Y:S01]  /*24550*/  ENDCOLLECTIVE ;  /* 0x000000000000791b */ /* 0x003fe20003800000 */
.L_x_8773:
[----:B------:R-:W-:Y:S02]  /*24560*/  IMAD.MOV.U32 R13, RZ, RZ, R8 ;  /* 0x000000ffff0d7224 */ /* 0x000fe400078e0008 */
[----:B------:R-:W-:-:S07]  /*24570*/  IMAD.MOV.U32 R6, RZ, RZ, R14 ;  /* 0x000000ffff067224 */ /* 0x000fce00078e000e */
[----:B------:R-:W-:Y:S05]  /*24580*/  WARPSYNC.COLLECTIVE R15, `(.L_x_8774) ;  /* 0x000000000f087348 */ /* 0x000fea0003c00000 */
[----:B------:R0:W1:Y:S02]  /*24590*/  SHFL.IDX P6, R14, R13, R12, R11 ;  /* 0x0000000c0d0e7389 */ /* 0x00006400000c000b */
[----:B01----:R-:W-:Y:S01]  /*245a0*/  ENDCOLLECTIVE ;  /* 0x000000000000791b */ /* 0x003fe20003800000 */
.L_x_8774:
[----:B------:R-:W-:Y:S02]  /*245b0*/  IMAD.MOV.U32 R12, RZ, RZ, R3 ;  /* 0x000000ffff0c7224 */ /* 0x000fe400078e0003 */
[----:B------:R-:W-:Y:S01]  /*245c0*/  IMAD.MOV.U32 R13, RZ, RZ, R0 ;  /* 0x000000ffff0d7224 */ /* 0x000fe200078e0000 */
[----:B------:R-:W-:Y:S06]  /*245d0*/  BRA `(.L_x_8775) ;  /* 0xfffffe4800a87947 */ /* 0x000fec000383ffff */
.L_x_8496:
[----:B0-----:R0:W1:Y:S02]  /*245e0*/  SYNCS.PHASECHK.TRANS64.TRYWAIT P1, [R2+URZ+0x38800], R21 ;  /* 0x03880015020075a7 */ /* 0x001064000802017f */
[----:B-1----:R-:W-:Y:S05]  /*245f0*/  @!P1 NANOSLEEP.SYNCS 0x989680 ;  /* 0x009896800000995d */ /* 0x002fea0003900000 */
[----:B------:R-:W1:Y:S02]  /*24600*/  @!P1 SYNCS.PHASECHK.TRANS64 P1, [R2+URZ+0x38800], R21 ;  /* 0x03880015020095a7 */ /* 0x000e64000802007f */
[----:B-1----:R-:W-:Y:S05]  /*24610*/  @!P1 BRA `(.L_x_8496) ;  /* 0xfffffffc00f09947 */ /* 0x002fea000383ffff */
[----:B------:R-:W-:Y:S05]  /*24620*/  BRA `(.L_x_8776) ;  /* 0xfffffe4c00447947 */ /* 0x000fea000383ffff */
.L_x_8502:
[----:B-1----:R1:W2:Y:S02]  /*24630*/  SYNCS.PHASECHK.TRANS64.TRYWAIT P1, [R169+URZ+0x38830], R14 ;  /* 0x0388300ea90075a7 */ /* 0x0022a4000802017f */
[----:B--2---:R-:W-:Y:S05]  /*24640*/  @!P1 NANOSLEEP.SYNCS 0x989680 ;  /* 0x009896800000995d */ /* 0x004fea0003900000 */
[----:B------:R-:W2:Y:S02]  /*24650*/  @!P1 SYNCS.PHASECHK.TRANS64 P1, [R169+URZ+0x38830], R14 ;  /* 0x0388300ea90095a7 */ /* 0x000ea4000802007f */
[----:B--2---:R-:W-:Y:S05]  /*24660*/  @!P1 BRA `(.L_x_8502) ;  /* 0xfffffffc00f09947 */ /* 0x004fea000383ffff */
[----:B------:R-:W-:Y:S05]  /*24670*/  BRA `(.L_x_8501) ;  /* 0xfffffe5800b87947 */ /* 0x000fea000383ffff */
.L_x_8504:
[----:B--2---:R2:W3:Y:S02]  /*24680*/  SYNCS.PHASECHK.TRANS64.TRYWAIT P1, [R2+URZ+0x38810], R3 ;  /* 0x03881003020075a7 */ /* 0x0044e4000802017f */
[----:B---3--:R-:W-:Y:S05]  /*24690*/  @!P1 NANOSLEEP.SYNCS 0x989680 ;  /* 0x009896800000995d */ /* 0x008fea0003900000 */
[----:B------:R-:W3:Y:S02]  /*246a0*/  @!P1 SYNCS.PHASECHK.TRANS64 P1, [R2+URZ+0x38810], R3 ;  /* 0x03881003020095a7 */ /* 0x000ee4000802007f */
[----:B---3--:R-:W-:Y:S05]  /*246b0*/  @!P1 BRA `(.L_x_8504) ;  /* 0xfffffffc00f09947 */ /* 0x008fea000383ffff */
[----:B------:R-:W-:Y:S05]  /*246c0*/  BRA `(.L_x_8777) ;  /* 0xfffffe5c00687947 */ /* 0x000fea000383ffff */
.L_x_8509:
[----:B--2---:R2:W4:Y:S02]  /*246d0*/  SYNCS.PHASECHK.TRANS64.TRYWAIT P2, [R169+URZ+0x38850], R14 ;  /* 0x0388500ea90075a7 */ /* 0x004524000804017f */
[----:B----4-:R-:W-:Y:S05]  /*246e0*/  @!P2 NANOSLEEP.SYNCS 0x989680 ;  /* 0x009896800000a95d */ /* 0x010fea0003900000 */
[----:B------:R-:W4:Y:S02]  /*246f0*/  @!P2 SYNCS.PHASECHK.TRANS64 P2, [R169+URZ+0x38850], R14 ;  /* 0x0388500ea900a5a7 */ /* 0x000f24000804007f */
[----:B----4-:R-:W-:Y:S05]  /*24700*/  @!P2 BRA `(.L_x_8509) ;  /* 0xfffffffc00f0a947 */ /* 0x010fea000383ffff */
[----:B------:R-:W-:Y:S05]  /*24710*/  BRA `(.L_x_8508) ;  /* 0xfffffe5c00947947 */ /* 0x000fea000383ffff */
.L_x_8517:
[----:B-1----:R1:W2:Y:S02]  /*24720*/  SYNCS.PHASECHK.TRANS64.TRYWAIT P3, [R197+URZ+0x38830], R0 ;  /* 0x03883000c50075a7 */ /* 0x0022a4000806017f */
[----:B--2---:R-:W-:Y:S05]  /*24730*/  @!P3 NANOSLEEP.SYNCS 0x989680 ;  /* 0x009896800000b95d */ /* 0x004fea0003900000 */
[----:B------:R-:W2:Y:S02]  /*24740*/  @!P3 SYNCS.PHASECHK.TRANS64 P3, [R197+URZ+0x38830], R0 ;  /* 0x03883000c500b5a7 */ /* 0x000ea4000806007f */
[----:B--2---:R-:W-:Y:S05]  /*24750*/  @!P3 BRA `(.L_x_8517) ;  /* 0xfffffffc00f0b947 */ /* 0x004fea000383ffff */
[----:B------:R-:W-:Y:S05]  /*24760*/  BRA `(.L_x_8516) ;  /* 0xfffffe8800c87947 */ /* 0x000fea000383ffff */
.L_x_8522:
[----:B---3--:R3:W4:Y:S02]  /*24770*/  SYNCS.PHASECHK.TRANS64.TRYWAIT P3, [R197+URZ+0x38850], R0 ;  /* 0x03885000c50075a7 */ /* 0x008724000806017f */
[----:B----4-:R-:W-:Y:S05]  /*24780*/  @!P3 NANOSLEEP.SYNCS 0x989680 ;  /* 0x009896800000b95d */ /* 0x010fea0003900000 */
[----:B------:R-:W4:Y:S02]  /*24790*/  @!P3 SYNCS.PHASECHK.TRANS64 P3, [R197+URZ+0x38850], R0 ;  /* 0x03885000c500b5a7 */ /* 0x000f24000806007f */
[----:B----4-:R-:W-:Y:S05]  /*247a0*/  @!P3 BRA `(.L_x_8522) ;  /* 0xfffffffc00f0b947 */ /* 0x010fea000383ffff */
[----:B------:R-:W-:Y:S05]  /*247b0*/  BRA `(.L_x_8521) ;  /* 0xfffffe8c00647947 */ /* 0x000fea000383ffff */
.L_x_8530:
[----:B0-----:R0:W2:Y:S02]  /*247c0*/  SYNCS.PHASECHK.TRANS64.TRYWAIT P2, [R193+URZ+0x38830], R0 ;  /* 0x03883000c10075a7 */ /* 0x0010a4000804017f */
[----:B--2---:R-:W-:Y:S05]  /*247d0*/  @!P2 NANOSLEEP.SYNCS 0x989680 ;  /* 0x009896800000a95d */ /* 0x004fea0003900000 */
[----:B------:R-:W2:Y:S02]  /*247e0*/  @!P2 SYNCS.PHASECHK.TRANS64 P2, [R193+URZ+0x38830], R0 ;  /* 0x03883000c100a5a7 */ /* 0x000ea4000804007f */
[----:B--2---:R-:W-:Y:S05]  /*247f0*/  @!P2 BRA `(.L_x_8530) ;  /* 0xfffffffc00f0a947 */ /* 0x004fea000383ffff */
[----:B------:R-:W-:Y:S05]  /*24800*/  BRA `(.L_x_8529) ;  /* 0xfffffec000a07947 */ /* 0x000fea000383ffff */
.L_x_8535:
[----:B---3--:R3:W4:Y:S02]  /*24810*/  SYNCS.PHASECHK.TRANS64.TRYWAIT P2, [R193+URZ+0x38850], R0 ;  /* 0x03885000c10075a7 */ /* 0x008724000804017f */
[----:B----4-:R-:W-:Y:S05]  /*24820*/  @!P2 NANOSLEEP.SYNCS 0x989680 ;  /* 0x009896800000a95d */ /* 0x010fea0003900000 */
[----:B------:R-:W4:Y:S02]  /*24830*/  @!P2 SYNCS.PHASECHK.TRANS64 P2, [R193+URZ+0x38850], R0 ;  /* 0x03885000c100a5a7 */ /* 0x000f24000804007f */
[----:B----4-:R-:W-:Y:S05]  /*24840*/  @!P2 BRA `(.L_x_8535) ;  /* 0xfffffffc00f0a947 */ /* 0x010fea000383ffff */
[----:B------:R-:W-:Y:S05]  /*24850*/  BRA `(.L_x_8534) ;  /* 0xfffffec4003c7947 */ /* 0x000fea000383ffff */
.L_x_8570:
        /* <DEDUP_REMOVED lines=11> */
.L_x_8779:
[----:B------:R-:W-:Y:S05]  /*24910*/  BSYNC B1 ;  /* 0x0000000000017941 */ /* 0x000fea0003800000 */
.L_x_8778:
[----:B------:R-:W-:Y:S05]  /*24920*/  BRA `(.L_x_8780) ;  /* 0xffffff6400447947 */ /* 0x000fea000383ffff */
.L_x_8572:
[----:B------:R-:W-:Y:S01]  /*24930*/  BSSY B1, `(.L_x_8781) ;  /* 0x0000006000017945 */ /* 0x000fe20003800000 */
[----:B------:R-:W-:-:S07]  /*24940*/  IMAD.MOV.U32 R15, RZ, RZ, -0x1 ;  /* 0xffffffffff0f7424 */ /* 0x000fce00078e00ff */
[----:B0-----:R-:W-:Y:S05]  /*24950*/  WARPSYNC.COLLECTIVE R15, `(.L_x_8782) ;  /* 0x000000000f0c7348 */ /* 0x001fea0003c00000 */
[----:B------:R-:W-:Y:S02]  /*24960*/  ELECT P6, UR62, PT ;  /* 0x00000000003e782f */ /* 0x000fe400038c0000 */
[----:B------:R-:W-:Y:S01]  /*24970*/  MOV R14, UR62 ;  /* 0x0000003e000e7c02 */ /* 0x000fe20008000f00 */
[----:B0-----:R-:W-:Y:S10]  /*24980*/  ENDCOLLECTIVE ;  /* 0x000000000000791b */ /* 0x001ff40003800000 */
.L_x_8782:
[----:B------:R-:W-:Y:S05]  /*24990*/  BSYNC B1 ;  /* 0x0000000000017941 */ /* 0x000fea0003800000 */
.L_x_8781:
[----:B------:R-:W-:Y:S05]  /*249a0*/  BRA `(.L_x_8571) ;  /* 0xffffff64003c7947 */ /* 0x000fea000383ffff */
.L_x_8574:
[----:B0-----:R0:W1:Y:S02]  /*249b0*/  SYNCS.PHASECHK.TRANS64.TRYWAIT P0, [R18+URZ+0x38820], R3 ;  /* 0x03882003120075a7 */ /* 0x001064000800017f */
[----:B-1----:R-:W-:Y:S05]  /*249c0*/  @!P0 NANOSLEEP.SYNCS 0x989680 ;  /* 0x009896800000895d */ /* 0x002fea0003900000 */
[----:B------:R-:W1:Y:S02]  /*249d0*/  @!P0 SYNCS.PHASECHK.TRANS64 P0, [R18+URZ+0x38820], R3 ;  /* 0x03882003120085a7 */ /* 0x000e64000800007f */
[----:B-1----:R-:W-:Y:S05]  /*249e0*/  @!P0 BRA `(.L_x_8574) ;  /* 0xfffffffc00f08947 */ /* 0x002fea000383ffff */
[----:B------:R-:W-:Y:S05]  /*249f0*/  BRA `(.L_x_8783) ;  /* 0xffffff64004c7947 */ /* 0x000fea000383ffff */
.L_x_8578:
[----:B-1----:R1:W2:Y:S02]  /*24a00*/  SYNCS.PHASECHK.TRANS64.TRYWAIT P0, [R4+URZ+0x388a0], R8 ;  /* 0x0388a008040075a7 */ /* 0x0022a4000800017f */
[----:B--2---:R-:W-:Y:S05]  /*24a10*/  @!P0 NANOSLEEP.SYNCS 0x989680 ;  /* 0x009896800000895d */ /* 0x004fea0003900000 */
[----:B------:R-:W2:Y:S02]  /*24a20*/  @!P0 SYNCS.PHASECHK.TRANS64 P0, [R4+URZ+0x388a0], R8 ;  /* 0x0388a008040085a7 */ /* 0x000ea4000800007f */
[----:B--2---:R-:W-:Y:S05]  /*24a30*/  @!P0 BRA `(.L_x_8578) ;  /* 0xfffffffc00f08947 */ /* 0x004fea000383ffff */
[----:B------:R-:W-:Y:S05]  /*24a40*/  BRA `(.L_x_8784) ;  /* 0xffffff64006c7947 */ /* 0x000fea000383ffff */
.L_x_8583:
[----:B0-----:R0:W2:Y:S02]  /*24a50*/  SYNCS.PHASECHK.TRANS64.TRYWAIT P0, [R4+URZ+0x388c0], R8 ;  /* 0x0388c008040075a7 */ /* 0x0010a4000800017f */
[----:B--2---:R-:W-:Y:S05]  /*24a60*/  @!P0 NANOSLEEP.SYNCS 0x989680 ;  /* 0x009896800000895d */ /* 0x004fea0003900000 */
[----:B------:R-:W2:Y:S02]  /*24a70*/  @!P0 SYNCS.PHASECHK.TRANS64 P0, [R4+URZ+0x388c0], R8 ;  /* 0x0388c008040085a7 */ /* 0x000ea4000800007f */
[----:B--2---:R-:W-:Y:S05]  /*24a80*/  @!P0 BRA `(.L_x_8583) ;  /* 0xfffffffc00f08947 */ /* 0x004fea000383ffff */
[----:B------:R-:W-:Y:S05]  /*24a90*/  BRA `(.L_x_8785) ;  /* 0xffffff6400ec7947 */ /* 0x000fea000383ffff */
.L_x_8597:
[----:B0-----:R0:W1:Y:S02]  /*24aa0*/  SYNCS.PHASECHK.TRANS64.TRYWAIT P1, [R4+URZ+0x388a0], R5 ;  /* 0x0388a005040075a7 */ /* 0x001064000802017f */
[----:B-1----:R-:W-:Y:S05]  /*24ab0*/  @!P1 NANOSLEEP.SYNCS 0x989680 ;  /* 0x009896800000995d */ /* 0x002fea0003900000 */
[----:B------:R-:W1:Y:S02]  /*24ac0*/  @!P1 SYNCS.PHASECHK.TRANS64 P1, [R4+URZ+0x388a0], R5 ;  /* 0x0388a005040095a7 */ /* 0x000e64000802007f */
[----:B-1----:R-:W-:Y:S05]  /*24ad0*/  @!P1 BRA `(.L_x_8597) ;  /* 0xfffffffc00f09947 */ /* 0x002fea000383ffff */
[----:B------:R-:W-:Y:S05]  /*24ae0*/  BRA `(.L_x_8786) ;  /* 0xffffff70006c7947 */ /* 0x000fea000383ffff */
.L_x_8602:
[----:B-1----:R1:W2:Y:S02]  /*24af0*/  SYNCS.PHASECHK.TRANS64.TRYWAIT P1, [R4+URZ+0x388c0], R5 ;  /* 0x0388c005040075a7 */ /* 0x0022a4000802017f */
[----:B--2---:R-:W-:Y:S05]  /*24b00*/  @!P1 NANOSLEEP.SYNCS 0x989680 ;  /* 0x009896800000995d */ /* 0x004fea0003900000 */
[----:B------:R-:W2:Y:S02]  /*24b10*/  @!P1 SYNCS.PHASECHK.TRANS64 P1, [R4+URZ+0x388c0], R5 ;  /* 0x0388c005040095a7 */ /* 0x000ea4000802007f */
[----:B--2---:R-:W-:Y:S05]  /*24b20*/  @!P1 BRA `(.L_x_8602) ;  /* 0xfffffffc00f09947 */ /* 0x004fea000383ffff */
[----:B------:R-:W-:Y:S05]  /*24b30*/  BRA `(.L_x_8787) ;  /* 0xffffff7000e87947 */ /* 0x000fea000383ffff */
.L_x_8624:
        /* <DEDUP_REMOVED lines=11> */
.L_x_8789:
[----:B------:R-:W-:Y:S05]  /*24bf0*/  BSYNC B0 ;  /* 0x0000000000007941 */ /* 0x000fea0003800000 */
.L_x_8788:
[----:B------:R-:W-:Y:S05]  /*24c00*/  BRA `(.L_x_8790) ;  /* 0xffffff8400907947 */ /* 0x000fea000383ffff */
.L_x_8626:
[----:B------:R-:W-:Y:S01]  /*24c10*/  BSSY B0, `(.L_x_8791) ;  /* 0x0000006000007945 */ /* 0x000fe20003800000 */
[----:B------:R-:W-:-:S07]  /*24c20*/  IMAD.MOV.U32 R15, RZ, RZ, -0x1 ;  /* 0xffffffffff0f7424 */ /* 0x000fce00078e00ff */
[----:B0-----:R-:W-:Y:S05]  /*24c30*/  WARPSYNC.COLLECTIVE R15, `(.L_x_8792) ;  /* 0x000000000f0c7348 */ /* 0x001fea0003c00000 */
[----:B------:R-:W-:Y:S02]  /*24c40*/  ELECT P6, UR62, PT ;  /* 0x00000000003e782f */ /* 0x000fe400038c0000 */
[----:B------:R-:W-:Y:S01]  /*24c50*/  MOV R14, UR62 ;  /* 0x0000003e000e7c02 */ /* 0x000fe20008000f00 */
[----:B0-----:R-:W-:Y:S10]  /*24c60*/  ENDCOLLECTIVE ;  /* 0x000000000000791b */ /* 0x001ff40003800000 */
.L_x_8792:
[----:B------:R-:W-:Y:S05]  /*24c70*/  BSYNC B0 ;  /* 0x0000000000007941 */ /* 0x000fea0003800000 */
.L_x_8791:
[----:B------:R-:W-:Y:S05]  /*24c80*/  BRA `(.L_x_8793) ;  /* 0xffffff8400947947 */ /* 0x000fea000383ffff */
.L_x_8628:
[----:B-1----:R1:W2:Y:S02]  /*24c90*/  SYNCS.PHASECHK.TRANS64.TRYWAIT P0, [R0+URZ+0x38840], R2 ;  /* 0x03884002000075a7 */ /* 0x0022a4000800017f */
[----:B--2---:R-:W-:Y:S05]  /*24ca0*/  @!P0 NANOSLEEP.SYNCS 0x989680 ;  /* 0x009896800000895d */ /* 0x004fea0003900000 */
[----:B------:R-:W2:Y:S02]  /*24cb0*/  @!P0 SYNCS.PHASECHK.TRANS64 P0, [R0+URZ+0x38840], R2 ;  /* 0x03884002000085a7 */ /* 0x000ea4000800007f */
[----:B--2---:R-:W-:Y:S05]  /*24cc0*/  @!P0 BRA `(.L_x_8628) ;  /* 0xfffffffc00f08947 */ /* 0x004fea000383ffff */
[----:B------:R-:W-:Y:S05]  /*24cd0*/  BRA `(.L_x_8794) ;  /* 0xffffff8400f87947 */ /* 0x000fea000383ffff */
.L_x_8632:
        /* <DEDUP_REMOVED lines=9> */
.L_x_8795:
[----:B------:R-:W-:Y:S02]  /*24d70*/  IMAD.MOV.U32 R13, RZ, RZ, R3 ;  /* 0x000000ffff0d7224 */ /* 0x000fe400078e0003 */
[----:B------:R-:W-:Y:S01]  /*24d80*/  IMAD.MOV.U32 R4, RZ, RZ, R14 ;  /* 0x000000ffff047224 */ /* 0x000fe200078e000e */
[----:B------:R-:W-:-:S07]  /*24d90*/  LOP3.LUT R6, R6, 0x7f, RZ, 0xc0, !PT ;  /* 0x0000007f06067812 */ /* 0x000fce00078ec0ff */
[----:B------:R-:W-:Y:S05]  /*24da0*/  WARPSYNC.COLLECTIVE R15, `(.L_x_8796) ;  /* 0x000000000f087348 */ /* 0x000fea0003c00000 */
[----:B------:R0:W1:Y:S02]  /*24db0*/  SHFL.IDX P6, R14, R13, R12, R11 ;  /* 0x0000000c0d0e7389 */ /* 0x00006400000c000b */
[----:B01----:R-:W-:Y:S01]  /*24dc0*/  ENDCOLLECTIVE ;  /* 0x000000000000791b */ /* 0x003fe20003800000 */
.L_x_8796:
        /* <DEDUP_REMOVED lines=9> */
.L_x_8797:
[----:B------:R-:W-:Y:S02]  /*24e60*/  IMAD.MOV.U32 R13, RZ, RZ, R3 ;  /* 0x000000ffff0d7224 */ /* 0x000fe400078e0003 */
[----:B------:R-:W-:-:S07]  /*24e70*/  IMAD.MOV.U32 R6, RZ, RZ, R14 ;  /* 0x000000ffff067224 */ /* 0x000fce00078e000e */
[----:B------:R-:W-:Y:S05]  /*24e80*/  WARPSYNC.COLLECTIVE R15, `(.L_x_8798) ;  /* 0x000000000f087348 */ /* 0x000fea0003c00000 */
[----:B------:R0:W1:Y:S02]  /*24e90*/  SHFL.IDX P6, R14, R13, R12, R11 ;  /* 0x0000000c0d0e7389 */ /* 0x00006400000c000b */
[----:B01----:R-:W-:Y:S01]  /*24ea0*/  ENDCOLLECTIVE ;  /* 0x000000000000791b */ /* 0x003fe20003800000 */
.L_x_8798:
        /* <DEDUP_REMOVED lines=22> */
.L_x_8799:
        /* <DEDUP_REMOVED lines=10> */
.L_x_8800:
        /* <DEDUP_REMOVED lines=11> */
.L_x_8801:
        /* <DEDUP_REMOVED lines=14> */
.L_x_8802:
[----:B------:R-:W-:Y:S01]  /*25240*/  IMAD.MOV.U32 R3, RZ, RZ, R14 ;  /* 0x000000ffff037224 */ /* 0x000fe200078e000e */
[----:B------:R-:W-:Y:S06]  /*25250*/  BRA `(.L_x_8803) ;  /* 0xffffff8c00347947 */ /* 0x000fec000383ffff */
.L_x_8636:
        /* <DEDUP_REMOVED lines=26> */
.L_x_8805:
[----:B------:R-:W-:Y:S05]  /*25400*/  BSYNC B0 ;  /* 0x0000000000007941 */ /* 0x000fea0003800000 */
.L_x_8804:
        /* <DEDUP_REMOVED lines=13> */
.L_x_8806:
        /* <DEDUP_REMOVED lines=40> */
.L_x_8807:
        /* <DEDUP_REMOVED lines=17> */
.L_x_8808:
        /* <DEDUP_REMOVED lines=29> */
.L_x_8809:
        /* <DEDUP_REMOVED lines=12> */
.L_x_8810:
        /* <DEDUP_REMOVED lines=34> */
.L_x_8811:
[----:B------:R-:W-:Y:S02]  /*25d20*/  IMAD.MOV.U32 R13, RZ, RZ, R0 ;  /* 0x000000ffff0d7224 */ /* 0x000fe400078e0000 */
[----:B------:R-:W-:-:S07]  /*25d30*/  IMAD.MOV.U32 R4, RZ, RZ, R14 ;  /* 0x000000ffff047224 */ /* 0x000fce00078e000e */
[----:B------:R-:W-:Y:S05]  /*25d40*/  WARPSYNC.COLLECTIVE R15, `(.L_x_8812) ;  /* 0x000000000f087348 */ /* 0x000fea0003c00000 */
[----:B------:R0:W1:Y:S02]  /*25d50*/  SHFL.IDX P6, R14, R13, R12, R11 ;  /* 0x0000000c0d0e7389 */ /* 0x00006400000c000b */
[----:B01----:R-:W-:Y:S01]  /*25d60*/  ENDCOLLECTIVE ;  /* 0x000000000000791b */ /* 0x003fe20003800000 */
.L_x_8812:
[----:B------:R-:W-:Y:S01]  /*25d70*/  IMAD.MOV.U32 R0, RZ, RZ, R14 ;  /* 0x000000ffff007224 */ /* 0x000fe200078e000e */
[----:B------:R-:W-:Y:S06]  /*25d80*/  BRA `(.L_x_8813) ;  /* 0xffffff90000c7947 */ /* 0x000fec000383ffff */
.L_x_8641:
[----:B0-----:R0:W2:Y:S02]  /*25d90*/  SYNCS.PHASECHK.TRANS64.TRYWAIT P0, [R18+URZ+0x38820], R0 ;  /* 0x03882000120075a7 */ /* 0x0010a4000800017f */
[----:B--2---:R-:W-:Y:S05]  /*25da0*/  @!P0 NANOSLEEP.SYNCS 0x989680 ;  /* 0x009896800000895d */ /* 0x004fea0003900000 */
[----:B------:R-:W2:Y:S02]  /*25db0*/  @!P0 SYNCS.PHASECHK.TRANS64 P0, [R18+URZ+0x38820], R0 ;  /* 0x03882000120085a7 */ /* 0x000ea4000800007f */
[----:B--2---:R-:W-:Y:S05]  /*25dc0*/  @!P0 BRA `(.L_x_8641) ;  /* 0xfffffffc00f08947 */ /* 0x004fea000383ffff */
[----:B------:R-:W-:Y:S05]  /*25dd0*/  BRA `(.L_x_8814) ;  /* 0xffffff9000c47947 */ /* 0x000fea000383ffff */
.L_x_8645:
[----:B0-----:R0:W1:Y:S02]  /*25de0*/  SYNCS.PHASECHK.TRANS64.TRYWAIT P0, [R0+URZ+0x38860], R2 ;  /* 0x03886002000075a7 */ /* 0x001064000800017f */
[----:B-1----:R-:W-:Y:S05]  /*25df0*/  @!P0 NANOSLEEP.SYNCS 0x989680 ;  /* 0x009896800000895d */ /* 0x002fea0003900000 */
[----:B------:R-:W1:Y:S02]  /*25e00*/  @!P0 SYNCS.PHASECHK.TRANS64 P0, [R0+URZ+0x38860], R2 ;  /* 0x03886002000085a7 */ /* 0x000e64000800007f */
[----:B-1----:R-:W-:Y:S05]  /*25e10*/  @!P0 BRA `(.L_x_8645) ;  /* 0xfffffffc00f08947 */ /* 0x002fea000383ffff */
[----:B------:R-:W-:Y:S05]  /*25e20*/  BRA `(.L_x_8815) ;  /* 0xffffff9000e87947 */ /* 0x000fea000383ffff */
.L_x_8664:
[----:B-1----:R1:W2:Y:S02]  /*25e30*/  SYNCS.PHASECHK.TRANS64.TRYWAIT P0, [R2+URZ+0x38840], R6 ;  /* 0x03884006020075a7 */ /* 0x0022a4000800017f */
[----:B--2---:R-:W-:Y:S05]  /*25e40*/  @!P0 NANOSLEEP.SYNCS 0x989680 ;  /* 0x009896800000895d */ /* 0x004fea0003900000 */
[----:B------:R-:W2:Y:S02]  /*25e50*/  @!P0 SYNCS.PHASECHK.TRANS64 P0, [R2+URZ+0x38840], R6 ;  /* 0x03884006020085a7 */ /* 0x000ea4000800007f */
[----:B--2---:R-:W-:Y:S05]  /*25e60*/  @!P0 BRA `(.L_x_8664) ;  /* 0xfffffffc00f08947 */ /* 0x004fea000383ffff */
[----:B------:R-:W-:Y:S05]  /*25e70*/  BRA `(.L_x_8816) ;  /* 0xffffffa000007947 */ /* 0x000fea000383ffff */
.L_x_8669:
[----:B0-----:R0:W2:Y:S02]  /*25e80*/  SYNCS.PHASECHK.TRANS64.TRYWAIT P0, [R2+URZ+0x38860], R6 ;  /* 0x03886006020075a7 */ /* 0x0010a4000800017f */
[----:B--2---:R-:W-:Y:S05]  /*25e90*/  @!P0 NANOSLEEP.SYNCS 0x989680 ;  /* 0x009896800000895d */ /* 0x004fea0003900000 */
[----:B------:R-:W2:Y:S02]  /*25ea0*/  @!P0 SYNCS.PHASECHK.TRANS64 P0, [R2+URZ+0x38860], R6 ;  /* 0x03886006020085a7 */ /* 0x000ea4000800007f */
[----:B--2---:R-:W-:Y:S05]  /*25eb0*/  @!P0 BRA `(.L_x_8669) ;  /* 0xfffffffc00f08947 */ /* 0x004fea000383ffff */
[----:B------:R-:W-:Y:S05]  /*25ec0*/  BRA `(.L_x_8817) ;  /* 0xffffffa000807947 */ /* 0x000fea000383ffff */
.L_x_8684:
[----:B-1----:R1:W2:Y:S02]  /*25ed0*/  SYNCS.PHASECHK.TRANS64.TRYWAIT P0, [R3+URZ+0x38840], R2 ;  /* 0x03884002030075a7 */ /* 0x0022a4000800017f */
[----:B--2---:R-:W-:Y:S05]  /*25ee0*/  @!P0 NANOSLEEP.SYNCS 0x989680 ;  /* 0x009896800000895d */ /* 0x004fea0003900000 */
[----:B------:R-:W2:Y:S02]  /*25ef0*/  @!P0 SYNCS.PHASECHK.TRANS64 P0, [R3+URZ+0x38840], R2 ;  /* 0x03884002030085a7 */ /* 0x000ea4000800007f */
[----:B--2---:R-:W-:Y:S05]  /*25f00*/  @!P0 BRA `(.L_x_8684) ;  /* 0xfffffffc00f08947 */ /* 0x004fea000383ffff */
[----:B------:R-:W-:Y:S05]  /*25f10*/  BRA `(.L_x_8818) ;  /* 0xffffffac00607947 */ /* 0x000fea000383ffff */
.L_x_8689:
[----:B0-----:R0:W2:Y:S02]  /*25f20*/  SYNCS.PHASECHK.TRANS64.TRYWAIT P0, [R3+URZ+0x38860], R2 ;  /* 0x03886002030075a7 */ /* 0x0010a4000800017f */
[----:B--2---:R-:W-:Y:S05]  /*25f30*/  @!P0 NANOSLEEP.SYNCS 0x989680 ;  /* 0x009896800000895d */ /* 0x004fea0003900000 */
[----:B------:R-:W2:Y:S02]  /*25f40*/  @!P0 SYNCS.PHASECHK.TRANS64 P0, [R3+URZ+0x38860], R2 ;  /* 0x03886002030085a7 */ /* 0x000ea4000800007f */
[----:B--2---:R-:W-:Y:S05]  /*25f50*/  @!P0 BRA `(.L_x_8689) ;  /* 0xfffffffc00f08947 */ /* 0x004fea000383ffff */
[----:B------:R-:W-:Y:S05]  /*25f60*/  BRA `(.L_x_8819) ;  /* 0xffffffac00dc7947 */ /* 0x000fea000383ffff */
.L_x_8704:
[----:B-1----:R1:W2:Y:S02]  /*25f70*/  SYNCS.PHASECHK.TRANS64.TRYWAIT P0, [R3+URZ+0x38840], R2 ;  /* 0x03884002030075a7 */ /* 0x0022a4000800017f */
[----:B--2---:R-:W-:Y:S05]  /*25f80*/  @!P0 NANOSLEEP.SYNCS 0x989680 ;  /* 0x009896800000895d */ /* 0x004fea0003900000 */
[----:B------:R-:W2:Y:S02]  /*25f90*/  @!P0 SYNCS.PHASECHK.TRANS64 P0, [R3+URZ+0x38840], R2 ;  /* 0x03884002030085a7 */ /* 0x000ea4000800007f */
[----:B--2---:R-:W-:Y:S05]  /*25fa0*/  @!P0 BRA `(.L_x_8704) ;  /* 0xfffffffc00f08947 */ /* 0x004fea000383ffff */
[----:B------:R-:W-:Y:S05]  /*25fb0*/  BRA `(.L_x_8820) ;  /* 0xffffffb8009c7947 */ /* 0x000fea000383ffff */
.L_x_8709:
[----:B--2---:R2:W3:Y:S02]  /*25fc0*/  SYNCS.PHASECHK.TRANS64.TRYWAIT P0, [R3+URZ+0x38860], R2 ;  /* 0x03886002030075a7 */ /* 0x0044e4000800017f */
[----:B---3--:R-:W-:Y:S05]  /*25fd0*/  @!P0 NANOSLEEP.SYNCS 0x989680 ;  /* 0x009896800000895d */ /* 0x008fea0003900000 */
[----:B------:R-:W3:Y:S02]  /*25fe0*/  @!P0 SYNCS.PHASECHK.TRANS64 P0, [R3+URZ+0x38860], R2 ;  /* 0x03886002030085a7 */ /* 0x000ee4000800007f */
[----:B---3--:R-:W-:Y:S05]  /*25ff0*/  @!P0 BRA `(.L_x_8709) ;  /* 0xfffffffc00f08947 */ /* 0x008fea000383ffff */
[----:B------:R-:W-:Y:S05]  /*26000*/  BRA `(.L_x_8821) ;  /* 0xffffffbc001c7947 */ /* 0x000fea000383ffff */
.L_x_8725:
[----:B--2---:R-:W2:Y:S01]  /*26010*/  LDL R2, [R1] ;  /* 0x0000000001027983 */ /* 0x004ea20000100800 */
[----:B------:R-:W-:Y:S01]  /*26020*/  BSSY B0, `(.L_x_8822) ;  /* 0x0000008000007945 */ /* 0x000fe20003800000 */
[----:B------:R-:W-:Y:S02]  /*26030*/  IMAD.MOV.U32 R12, RZ, RZ, RZ ;  /* 0x000000ffff0c7224 */ /* 0x000fe400078e00ff */
[----:B------:R-:W-:Y:S02]  /*26040*/  IMAD.MOV.U32 R11, RZ, RZ, 0x1f ;  /* 0x0000001fff0b7424 */ /* 0x000fe400078e00ff */
[----:B------:R-:W-:Y:S02]  /*26050*/  IMAD.MOV.U32 R15, RZ, RZ, -0x1 ;  /* 0xffffffffff0f7424 */ /* 0x000fe400078e00ff */
[----:B--2---:R-:W-:-:S07]  /*26060*/  IMAD.MOV.U32 R13, RZ, RZ, R2 ;  /* 0x000000ffff0d7224 */ /* 0x004fce00078e0002 */
[----:B01-34-:R-:W-:Y:S05]  /*26070*/  WARPSYNC.COLLECTIVE R15, `(.L_x_8823) ;  /* 0x000000000f087348 */ /* 0x01bfea0003c00000 */
[----:B------:R2:W0:Y:S02]  /*26080*/  SHFL.IDX P6, R14, R13, R12, R11 ;  /* 0x0000000c0d0e7389 */ /* 0x00042400000c000b */
[----:B01234-:R-:W-:Y:S01]  /*26090*/  ENDCOLLECTIVE ;  /* 0x000000000000791b */ /* 0x01ffe20003800000 */
.L_x_8823:
[----:B------:R-:W-:Y:S05]  /*260a0*/  BSYNC B0 ;  /* 0x0000000000007941 */ /* 0x000fea0003800000 */
.L_x_8822:
        /* <DEDUP_REMOVED lines=9> */
.L_x_8824:
        /* <DEDUP_REMOVED lines=26> */
.L_x_8825:
        /* <DEDUP_REMOVED lines=8> */
.L_x_8826:
        /* <DEDUP_REMOVED lines=8> */
.L_x_8827:
        /* <DEDUP_REMOVED lines=8> */
.L_x_8828:
        /* <DEDUP_REMOVED lines=8> */
.L_x_8829:
        /* <DEDUP_REMOVED lines=9> */
.L_x_8830:
[----:B------:R-:W-:Y:S01]  /*26570*/  IMAD.MOV.U32 R9, RZ, RZ, R14 ;  /* 0x000000ffff097224 */ /* 0x000fe200078e000e */
[----:B------:R-:W-:Y:S06]  /*26580*/  BRA `(.L_x_8831) ;  /* 0xffffffc4005c7947 */ /* 0x000fec000383ffff */
.L_x_8728:
        /* <DEDUP_REMOVED lines=8> */
.L_x_8833:
[----:B------:R-:W-:Y:S05]  /*26610*/  BSYNC B0 ;  /* 0x0000000000007941 */ /* 0x000fea0003800000 */
.L_x_8832:
        /* <DEDUP_REMOVED lines=10> */
.L_x_8834:
        /* <DEDUP_REMOVED lines=8> */
.L_x_8835:
        /* <DEDUP_REMOVED lines=8> */
.L_x_8836:
        /* <DEDUP_REMOVED lines=8> */
.L_x_8837:
        /* <DEDUP_REMOVED lines=9> */
.L_x_8838:
[----:B------:R-:W-:Y:S01]  /*268d0*/  IMAD.MOV.U32 R9, RZ, RZ, R14 ;  /* 0x000000ffff097224 */ /* 0x000fe200078e000e */
[----:B------:R-:W-:Y:S06]  /*268e0*/  BRA `(.L_x_8839) ;  /* 0xffffffc400307947 */ /* 0x000fec000383ffff */
.L_x_8730:
[----:B------:R-:W-:Y:S01]  /*268f0*/  BSSY B0, `(.L_x_8840) ;  /* 0x0000006000007945 */ /* 0x000fe20003800000 */
[----:B------:R-:W-:Y:S01]  /*26900*/  PLOP3.LUT P6, PT, P6, PT, PT, 0x8, 0x0 ;  /* 0x000000000000781c */ /* 0x000fe200037ce170 */
[----:B------:R-:W-:-:S12]  /*26910*/  IMAD.MOV.U32 R15, RZ, RZ, -0x1 ;  /* 0xffffffffff0f7424 */ /* 0x000fd800078e00ff */
[----:B0-----:R-:W-:Y:S05]  /*26920*/  WARPSYNC.COLLECTIVE R15, `(.L_x_8841) ;  /* 0x000000000f087348 */ /* 0x001fea0003c00000 */
[----:B------:R-:W-:Y:S01]  /*26930*/  VOTE.ANY R14, PT, P6 ;  /* 0x00000000000e7806 */ /* 0x000fe200030e0100 */
[----:B0-----:R-:W-:Y:S06]  /*26940*/  ENDCOLLECTIVE ;  /* 0x000000000000791b */ /* 0x001fec0003800000 */
.L_x_8841:
[----:B------:R-:W-:Y:S05]  /*26950*/  BSYNC B0 ;  /* 0x0000000000007941 */ /* 0x000fea0003800000 */
.L_x_8840:
        /* <DEDUP_REMOVED lines=10> */
.L_x_8842:
[----:B------:R-:W-:Y:S02]  /*26a00*/  IMAD.MOV.U32 R13, RZ, RZ, R6 ;  /* 0x000000ffff0d7224 */ /* 0x000fe400078e0006 */
[----:B------:R-:W-:-:S07]  /*26a10*/  IMAD.MOV.U32 R0, RZ, RZ, R14 ;  /* 0x000000ffff007224 */ /* 0x000fce00078e000e */
[----:B------:R-:W-:Y:S05]  /*26a20*/  WARPSYNC.COLLECTIVE R15, `(.L_x_8843) ;  /* 0x000000000f087348 */ /* 0x000fea0003c00000 */
[----:B------:R0:W1:Y:S02]  /*26a30*/  SHFL.IDX P6, R14, R13, R12, R11 ;  /* 0x0000000c0d0e7389 */ /* 0x00006400000c000b */
[----:B01----:R-:W-:Y:S01]  /*26a40*/  ENDCOLLECTIVE ;  /* 0x000000000000791b */ /* 0x003fe20003800000 */
.L_x_8843:
[----:B------:R-:W-:Y:S02]  /*26a50*/  IMAD.MOV.U32 R6, RZ, RZ, R14 ;  /* 0x000000ffff067224 */ /* 0x000fe400078e000e */
[----:B------:R-:W-:-:S05]  /*26a60*/  IMAD.IADD R10, R4, 0x1, R10 ;  /* 0x00000001040a7824 */ /* 0x000fca00078e020a */
[----:B------:R0:W-:Y:S01]  /*26a70*/  STL [R1+0xc], R10 ;  /* 0x00000c0a01007387 */ /* 0x0001e20000100800 */
[----:B------:R-:W-:Y:S05]  /*26a80*/  BRA `(.L_x_8844) ;  /* 0xffffffc400107947 */ /* 0x000fea000383ffff */
.L_x_8732:
        /* <DEDUP_REMOVED lines=8> */
.L_x_8846:
[----:B------:R-:W-:Y:S05]  /*26b10*/  BSYNC B0 ;  /* 0x0000000000007941 */ /* 0x000fea0003800000 */
.L_x_8845:
[----:B------:R-:W-:Y:S01]  /*26b20*/  IMAD.MOV.U32 R4, RZ, RZ, R14 ;  /* 0x000000ffff047224 */ /* 0x000fe200078e000e */
[----:B------:R-:W-:Y:S06]  /*26b30*/  BRA `(.L_x_8847) ;  /* 0xffffffc000fc7947 */ /* 0x000fec000383ffff */
.L_x_8738:
[----:B0-----:R0:W1:Y:S02]  /*26b40*/  SYNCS.PHASECHK.TRANS64.TRYWAIT P0, [R0+URZ+0x38820], R3 ;  /* 0x03882003000075a7 */ /* 0x001064000800017f */
[----:B-1----:R-:W-:Y:S05]  /*26b50*/  @!P0 NANOSLEEP.SYNCS 0x989680 ;  /* 0x009896800000895d */ /* 0x002fea0003900000 */
[----:B------:R-:W1:Y:S02]  /*26b60*/  @!P0 SYNCS.PHASECHK.TRANS64 P0, [R0+URZ+0x38820], R3 ;  /* 0x03882003000085a7 */ /* 0x000e64000800007f */
[----:B-1----:R-:W-:Y:S05]  /*26b70*/  @!P0 BRA `(.L_x_8738) ;  /* 0xfffffffc00f08947 */ /* 0x002fea000383ffff */
[----:B------:R-:W-:Y:S05]  /*26b80*/  BRA `(.L_x_8848) ;  /* 0xffffffcc009c7947 */ /* 0x000fea000383ffff */
.L_x_8739:
        /* <DEDUP_REMOVED lines=11> */
.L_x_8850:
[----:B------:R-:W-:Y:S05]  /*26c40*/  BSYNC B0 ;  /* 0x0000000000007941 */ /* 0x000fea0003800000 */
.L_x_8849:
[----:B------:R-:W-:Y:S05]  /*26c50*/  BRA `(.L_x_8851) ;  /* 0xffffffcc00847947 */ /* 0x000fea000383ffff */
.L_x_8740:
[----:B------:R-:W-:Y:S01]  /*26c60*/  BSSY B0, `(.L_x_8852) ;  /* 0x0000006000007945 */ /* 0x000fe20003800000 */
[----:B------:R-:W-:-:S07]  /*26c70*/  IMAD.MOV.U32 R15, RZ, RZ, -0x1 ;  /* 0xffffffffff0f7424 */ /* 0x000fce00078e00ff */
[----:B01----:R-:W-:Y:S05]  /*26c80*/  WARPSYNC.COLLECTIVE R15, `(.L_x_8853) ;  /* 0x000000000f0c7348 */ /* 0x003fea0003c00000 */
[----:B------:R-:W-:Y:S02]  /*26c90*/  ELECT P6, UR62, PT ;  /* 0x00000000003e782f */ /* 0x000fe400038c0000 */
[----:B------:R-:W-:Y:S01]  /*26ca0*/  MOV R14, UR62 ;  /* 0x0000003e000e7c02 */ /* 0x000fe20008000f00 */
[----:B01----:R-:W-:Y:S10]  /*26cb0*/  ENDCOLLECTIVE ;  /* 0x000000000000791b */ /* 0x003ff40003800000 */
.L_x_8853:
[----:B------:R-:W-:Y:S05]  /*26cc0*/  BSYNC B0 ;  /* 0x0000000000007941 */ /* 0x000fea0003800000 */
.L_x_8852:
[----:B------:R-:W-:Y:S05]  /*26cd0*/  BRA `(.L_x_8854) ;  /* 0xffffffcc00787947 */ /* 0x000fea000383ffff */
.L_x_8742:
[----:B0-----:R0:W1:Y:S02]  /*26ce0*/  SYNCS.PHASECHK.TRANS64.TRYWAIT P0, [R6+URZ], R5 ;  /* 0x00000005060075a7 */ /* 0x001064000800017f */
[----:B-1----:R-:W-:Y:S05]  /*26cf0*/  @!P0 NANOSLEEP.SYNCS 0x989680 ;  /* 0x009896800000895d */ /* 0x002fea0003900000 */
[----:B------:R-:W1:Y:S02]  /*26d00*/  @!P0 SYNCS.PHASECHK.TRANS64 P0, [R6+URZ], R5 ;  /* 0x00000005060085a7 */ /* 0x000e64000800007f */
[----:B-1----:R-:W-:Y:S05]  /*26d10*/  @!P0 BRA `(.L_x_8742) ;  /* 0xfffffffc00f08947 */ /* 0x002fea000383ffff */
[----:B------:R-:W-:Y:S05]  /*26d20*/  BRA `(.L_x_8855) ;  /* 0xffffffcc00b47947 */ /* 0x000fea000383ffff */
.L_x_8743:
[----:B-1----:R1:W2:Y:S02]  /*26d30*/  SYNCS.PHASECHK.TRANS64.TRYWAIT P0, [R7+URZ], R2 ;  /* 0x00000002070075a7 */ /* 0x0022a4000800017f */
[----:B--2---:R-:W-:Y:S05]  /*26d40*/  @!P0 NANOSLEEP.SYNCS 0x989680 ;  /* 0x009896800000895d */ /* 0x004fea0003900000 */
[----:B------:R-:W2:Y:S02]  /*26d50*/  @!P0 SYNCS.PHASECHK.TRANS64 P0, [R7+URZ], R2 ;  /* 0x00000002070085a7 */ /* 0x000ea4000800007f */
[----:B--2---:R-:W-:Y:S05]  /*26d60*/  @!P0 BRA `(.L_x_8743) ;  /* 0xfffffffc00f08947 */ /* 0x004fea000383ffff */
[----:B------:R-:W-:Y:S05]  /*26d70*/  BRA `(.L_x_8856) ;  /* 0xffffffcc00a87947 */ /* 0x000fea000383ffff */
.L_x_8745:
[----:B--2---:R2:W3:Y:S02]  /*26d80*/  SYNCS.PHASECHK.TRANS64.TRYWAIT P0, [R4+URZ], R5 ;  /* 0x00000005040075a7 */ /* 0x0044e4000800017f */
[----:B---3--:R-:W-:Y:S05]  /*26d90*/  @!P0 NANOSLEEP.SYNCS 0x989680 ;  /* 0x009896800000895d */ /* 0x008fea0003900000 */
[----:B------:R-:W3:Y:S02]  /*26da0*/  @!P0 SYNCS.PHASECHK.TRANS64 P0, [R4+URZ], R5 ;  /* 0x00000005040085a7 */ /* 0x000ee4000800007f */
[----:B---3--:R-:W-:Y:S05]  /*26db0*/  @!P0 BRA `(.L_x_8745) ;  /* 0xfffffffc00f08947 */ /* 0x008fea000383ffff */
[----:B------:R-:W-:Y:S05]  /*26dc0*/  BRA `(.L_x_8857) ;  /* 0xffffffcc00b07947 */ /* 0x000fea000383ffff */
.L_x_8858:
        /* <DEDUP_REMOVED lines=11> */
.L_x_15013:


//--------------------- .text._ZN7cutlass13device_kernelIN5flash11enable_sm90INS1_16FlashAttnFwdSm90INS1_25CollectiveMainloopFwdSm90ILi2EN4cute5tupleIJNS5_1CILi1EEES8_S8_EEENS6_IJNS7_ILi128EEENS7_ILi96EEENS7_ILi64EEEEEELi256ENS_6half_tEfNS_4arch4Sm90ELb0ELb0ELb0ELb0ELb0ELb0ELb0ELb1ELb0ELb1ELb1ELb0EEENS1_21CollectiveEpilogueFwdINS6_IJSA_NS7_ILi256EEESB_EEES9_SE_SG_Li256ELb0ELb1ELb1ELb0EEENS1_19SingleTileSchedulerILb0ELb1ELb1ELi128EEEEEEEEEvNT_6ParamsE --------------------------
	.section	.text._ZN7cutlass13device_kernelIN5flash11enable_sm90INS1_16FlashAttnFwdSm90INS1_25CollectiveMainloopFwdSm90ILi2EN4cute5tupleIJNS5_1CILi1EEES8_S8_EEENS6_IJNS7_ILi128EEENS7_ILi96EEENS7_ILi64EEEEEELi256ENS_6half_tEfNS_4arch4Sm90ELb0ELb0ELb0ELb0ELb0ELb0ELb0ELb1ELb0ELb1ELb1ELb0EEENS1_21CollectiveEpilogueFwdINS6_IJSA_NS7_ILi256EEESB_EEES9_SE_SG_Li256ELb0ELb1ELb1ELb0EEENS1_19SingleTileSchedulerILb0ELb1ELb1ELi128EEEEEEEEEvNT_6ParamsE,"ax",@progbits
	.align	128
.text._ZN7cutlass13device_kernelIN5flash11enable_sm90INS1_16FlashAttnFwdSm90INS1_25CollectiveMainloopFwdSm90ILi2EN4cute5tupleIJNS5_1CILi1EEES8_S8_EEENS6_IJNS7_ILi128EEENS7_ILi96EEENS7_ILi64EEEEEELi256ENS_6half_tEfNS_4arch4Sm90ELb0ELb0ELb0ELb0ELb0ELb0ELb0ELb1ELb0ELb1ELb1ELb0EEENS1_21CollectiveEpilogueFwdINS6_IJSA_NS7_ILi256EEESB_EEES9_SE_SG_Li256ELb0ELb1ELb1ELb0EEENS1_19SingleTileSchedulerILb0ELb1ELb1ELi128EEEEEEEEEvNT_6ParamsE:
        .type           _ZN7cutlass13device_kernelIN5flash11enable_sm90INS1_16FlashAttnFwdSm90INS1_25CollectiveMainloopFwdSm90ILi2EN4cute5tupleIJNS5_1CILi1EEES8_S8_EEENS6_IJNS7_ILi128EEENS7_ILi96EEENS7_ILi64EEEEEELi256ENS_6half_tEfNS_4arch4Sm90ELb0ELb0ELb0ELb0ELb0ELb0ELb0ELb1ELb0ELb1ELb1ELb0EEENS1_21CollectiveEpilogueFwdINS6_IJSA_NS7_ILi256EEESB_EEES9_SE_SG_Li256ELb0ELb1ELb1ELb0EEENS1_19SingleTileSchedulerILb0ELb1ELb1ELi128EEEEEEEEEvNT_6ParamsE,@function
        .size           _ZN7cutlass13device_kernelIN5flash11enable_sm90INS1_16FlashAttnFwdSm90INS1_25CollectiveMainloopFwdSm90ILi2EN4cute5tupleIJNS5_1CILi1EEES8_S8_EEENS6_IJNS7_ILi128EEENS7_ILi96EEENS7_ILi64EEEEEELi256ENS_6half_tEfNS_4arch4Sm90ELb0ELb0ELb0ELb0ELb0ELb0ELb0ELb1ELb0ELb1ELb1ELb0EEENS1_21CollectiveEpilogueFwdINS6_IJSA_NS7_ILi256EEESB_EEES9_SE_SG_Li256ELb0ELb1ELb1ELb0EEENS1_19SingleTileSchedulerILb0ELb1ELb1ELi128EEEEEEEEEvNT_6ParamsE,(.L_x_15014 - _ZN7cutlass13device_kernelIN5flash11enable_sm90INS1_16FlashAttnFwdSm90INS1_25CollectiveMainloopFwdSm90ILi2EN4cute5tupleIJNS5_1CILi1EEES8_S8_EEENS6_IJNS7_ILi128EEENS7_ILi96EEENS7_ILi64EEEEEELi256ENS_6half_tEfNS_4arch4Sm90ELb0ELb0ELb0ELb0ELb0ELb0ELb0ELb1ELb0ELb1ELb1ELb0EEENS1_21CollectiveEpilogueFwdINS6_IJSA_NS7_ILi256EEESB_EEES9_SE_SG_Li256ELb0ELb1ELb1ELb0EEENS1_19SingleTileSchedulerILb0ELb1ELb1ELi128EEEEEEEEEvNT_6ParamsE)
        .other          _ZN7cutlass13device_kernelIN5flash11enable_sm90INS1_16FlashAttnFwdSm90INS1_25CollectiveMainloopFwdSm90ILi2EN4cute5tupleIJNS5_1CILi1EEES8_S8_EEENS6_IJNS7_ILi128EEENS7_ILi96EEENS7_ILi64EEEEEELi256ENS_6half_tEfNS_4arch4Sm90ELb0ELb0ELb0ELb0ELb0ELb0ELb0ELb1ELb0ELb1ELb1ELb0EEENS1_21CollectiveEpilogueFwdINS6_IJSA_NS7_ILi256EEESB_EEES9_SE_SG_Li256ELb0ELb1ELb1ELb0EEENS1_19SingleTileSchedulerILb0ELb1ELb1ELi128EEEEEEEEEvNT_6ParamsE,@"STO_CUDA_ENTRY STV_DEFAULT"
_ZN7cutlass13device_kernelIN5flash11enable_sm90INS1_16FlashAttnFwdSm90INS1_25CollectiveMainloopFwdSm90ILi2EN4cute5tupleIJNS5_1CILi1EEES8_S8_EEENS6_IJNS7_ILi128EEENS7_ILi96EEENS7_ILi64EEEEEELi256ENS_6half_tEfNS_4arch4Sm90ELb0ELb0ELb0ELb0ELb0ELb0ELb0ELb1ELb0ELb1ELb1ELb0EEENS1_21CollectiveEpilogueFwdINS6_IJSA_NS7_ILi256EEESB_EEES9_SE_SG_Li256ELb0ELb1ELb1ELb0EEENS1_19SingleTileSchedulerILb0ELb1ELb1ELi128EEEEEEEEEvNT_6ParamsE:
        /* <DEDUP_REMOVED lines=18> */
.L_x_8860:
[----:B------:R-:W-:Y:S05]  /*0120*/  BSYNC B0 ;  /* 0x0000000000007941 */ /* 0x000fea0003800000 */
.L_x_8859:
        /* <DEDUP_REMOVED lines=41> */
.L_x_8861:
        /* <DEDUP_REMOVED lines=22> */
.L_x_8862:
        /* <DEDUP_REMOVED lines=18> */
.L_x_8863:
        /* <DEDUP_REMOVED lines=22> */
.L_x_8864:
        /* <DEDUP_REMOVED lines=22> */
.L_x_8865:
        /* <DEDUP_REMOVED lines=8> */
.L_x_8868:
[----:B------:R-:W-:-:S08]  /*0980*/  NOP ;  /* 0x0000000000007918 */ /* 0x000fd00000000000 */
[----:B------:R-:W0:Y:S02]  /*0990*/  USETMAXREG.TRY_ALLOC.CTAPOOL UP0, 0xf0 ;  /* 0x000000f0000079c8 */ /* 0x000e240008000600 */
[----:B0-----:R-:W-:-:S13]  /*09a0*/  PLOP3.LUT P0, PT, PT, PT, UP0, 0x80, 0x0 ;  /* 0x000000000000781c */ /* 0x001fda0003f0f008 */
[----:B------:R-:W-:Y:S05]  /*09b0*/  @!P0 BRA `(.L_x_8868) ;  /* 0xfffffffc00f08947 */ /* 0x000fea000383ffff */
[----:B------:R-:W0:Y:S01]  /*09c0*/  S2UR UR6, SR_CTAID.Y ;  /* 0x00000000000679c3 */ /* 0x000e220000002600 */
[----:B------:R-:W-:-:S07]  /*09d0*/  ULDC UR7, c[0x0][0xc50] ;  /* 0x0003140000077ab9 */ /* 0x000fce0000000800 */
[----:B------:R-:W-:Y:S08]  /*09e0*/  BAR.ARV 0x8, 0x180 ;  /* 0x0206000000007b1d */ /* 0x000ff00000002000 */
[----:B------:R-:W1:Y:S01]  /*09f0*/  S2UR UR8, SR_CTAID.Z ;  /* 0x00000000000879c3 */ /* 0x000e620000002700 */
[----:B------:R-:W-:Y:S01]  /*0a00*/  ISETP.NE.AND P0, PT, R2, 0x1, PT ;  /* 0x000000010200780c */ /* 0x000fe20003f05270 */
[----:B------:R-:W-:-:S11]  /*0a10*/  UISETP.NE.AND UP0, UPT, UR7, 0x1, UPT ;  /* 0x000000010700788c */ /* 0x000fd6000bf05270 */
[----:B------:R-:W-:Y:S01]  /*0a20*/  @UP0 ULDC UR4, c[0x0][0xc54] ;  /* 0x0003150000040ab9 */ /* 0x000fe20000000800 */
[----:B------:R-:W-:Y:S06]  /*0a30*/  @!P0 BAR.ARV 0x9, 0x100 ;  /* 0x0244000000008b1d */ /* 0x000fec0000002000 */
[----:B0-----:R-:W-:Y:S01]  /*0a40*/  UIMAD.WIDE.U32 UR4, UR6, UR4, URZ ;  /* 0x00000004060472a5 */ /* 0x001fe2000f8e003f */
[----:B------:R-:W-:Y:S01]  /*0a50*/  @UP0 ULDC UR9, c[0x0][0xc58] ;  /* 0x0003160000090ab9 */ /* 0x000fe20000000800 */
[----:B------:R-:W-:Y:S01]  /*0a60*/  UMOV UR36, UR6 ;  /* 0x0000000600247c82 */ /* 0x000fe20008000000 */
[----:B-1----:R-:W-:Y:S01]  /*0a70*/  ISETP.LE.AND P0, PT, RZ, UR8, PT ;  /* 0x00000008ff007c0c */ /* 0x002fe2000bf03270 */
[----:B------:R-:W-:-:S04]  /*0a80*/  @UP0 USHF.R.U32.HI UR36, URZ, UR9, UR5 ;  /* 0x000000093f240299 */ /* 0x000fc80008011605 */
[----:B------:R-:W-:-:S04]  /*0a90*/  UIADD3 UR4, -UR36, URZ, URZ ;  /* 0x0000003f24047290 */ /* 0x000fc8000fffe13f */
[----:B------:R-:W-:-:S04]  /*0aa0*/  UIMAD UR7, UR7, UR4, UR6 ;  /* 0x00000004070772a4 */ /* 0x000fc8000f8e0206 */
[----:B------:R-:W-:Y:S08]  /*0ab0*/  @!P0 BRA `(.L_x_8869) ;  /* 0x000000ac00188947 */ /* 0x000ff00003800000 */
[----:B------:R-:W-:Y:S01]  /*0ac0*/  ULDC.64 UR4, c[0x0][0x418] ;  /* 0x0001060000047ab9 */ /* 0x000fe20000000a00 */
[----:B------:R-:W-:Y:S01]  /*0ad0*/  ULDC UR39, c[0x0][0x424] ;  /* 0x0001090000277ab9 */ /* 0x000fe20000000800 */
[----:B------:R-:W-:Y:S02]  /*0ae0*/  UISETP.NE.U32.AND UP0, UPT, UR4, URZ, UPT ;  /* 0x0000003f0400728c */ /* 0x000fe4000bf05070 */
        /* <DEDUP_REMOVED lines=8> */
[----:B------:R-:W-:-:S04]  /*0b70*/  UIMAD.WIDE UR4, UR4, 0x2aaaaaab, URZ ;  /* 0x2aaaaaab040478a5 */ /* 0x000fc8000f8e023f */
[----:B------:R-:W-:-:S03]  /*0b80*/  USHF.R.U32.HI UR6, URZ, 0x1f, UR5 ;  /* 0x0000001f3f067899 */ /* 0x000fc60008011605 */
[----:B------:R-:W-:Y:S01]  /*0b90*/  UMOV UR4, URZ ;  /* 0x0000003f00047c82 */ /* 0x000fe20008000000 */
[----:B------:R-:W-:-:S04]  /*0ba0*/  ULEA.HI.SX32 UR6, UR5, UR6, 0x1c ;  /* 0x0000000605067291 */ /* 0x000fc8000f8fe23f */
[----:B------:R-:W-:Y:S08]  /*0bb0*/  @!P0 BRA `(.L_x_8870) ;  /* 0x0000000000908947 */ /* 0x000ff00003800000 */
        /* <DEDUP_REMOVED lines=36> */
.L_x_8870:
[----:B------:R-:W-:Y:S01]  /*0e00*/  UIMAD UR37, UR37, UR4, URZ ;  /* 0x00000004252572a4 */ /* 0x000fe2000f8e023f */
[----:B------:R-:W-:Y:S01]  /*0e10*/  IMAD.U32 R0, RZ, RZ, UR6 ;  /* 0x00000006ff007e24 */ /* 0x000fe2000f8e00ff */
[----:B------:R-:W0:Y:S01]  /*0e20*/  S2R R4, SR_TID.X ;  /* 0x0000000000047919 */ /* 0x000e220000002100 */
[----:B------:R-:W-:Y:S01]  /*0e30*/  IMAD.U32 R3, RZ, RZ, UR4 ;  /* 0x00000004ff037e24 */ /* 0x000fe2000f8e00ff */
[----:B------:R-:W-:Y:S01]  /*0e40*/  PLOP3.LUT P0, PT, PT, PT, PT, 0x80, 0x0 ;  /* 0x000000000000781c */ /* 0x000fe20003f0f070 */
[----:B------:R-:W-:Y:S01]  /*0e50*/  IMAD.MOV.U32 R6, RZ, RZ, RZ ;  /* 0x000000ffff067224 */ /* 0x000fe200078e00ff */
[----:B------:R-:W-:Y:S02]  /*0e60*/  MOV R5, RZ ;  /* 0x000000ff00057202 */ /* 0x000fe40000000f00 */
        /* <DEDUP_REMOVED lines=104> */
.L_x_8872:
[----:B------:R-:W-:Y:S01]  /*14f0*/  SHF.L.U32 R8, RZ, 0x1f, RZ ;  /* 0x0000001fff087819 */ /* 0x000fe200000006ff */
[----:B------:R-:W-:-:S03]  /*1500*/  VIADD R0, R2, 0x8 ;  /* 0x0000000802007836 */ /* 0x000fc60000000000 */
[----:B------:R-:W0:Y:S02]  /*1510*/  SYNCS.PHASECHK.TRANS64.TRYWAIT P0, [UR38+0x22800], R8 ;  /* 0x02280008ff0075a7 */ /* 0x000e240008000166 */
[----:B0-----:R-:W-:Y:S05]  /*1520*/  @!P0 BRA `(.L_x_8873) ;  /* 0x000000a000848947 */ /* 0x001fea0003800000 */
.L_x_8979:
[----:B------:R-:W-:Y:S05]  /*1530*/  WARPSYNC.ALL ;  /* 0x0000000000007948 */ /* 0x000fea0003800000 */
[----:B------:R-:W-:Y:S01]  /*1540*/  ULOP3.LUT UR4, UR42, 0x1, URZ, 0xfc, !UPT ;  /* 0x000000012a047892 */ /* 0x000fe2000f8efc3f */
[----:B------:R1:W-:Y:S03]  /*1550*/  BAR.SYNC.DEFER_BLOCKING R0, 0x100 ;  /* 0x000400000000751d */ /* 0x0003e60000010000 */
[----:B------:R-:W-:-:S06]  /*1560*/  UISETP.NE.AND UP0, UPT, UR4, 0x3, UPT ;  /* 0x000000030400788c */ /* 0x000fcc000bf05270 */
[----:B------:R-:W-:-:S13]  /*1570*/  PLOP3.LUT P0, PT, PT, PT, UP0, 0x80, 0x0 ;  /* 0x000000000000781c */ /* 0x000fda0003f0f008 */
[----:B-1----:R-:W-:Y:S05]  /*1580*/  @!P0 BRA `(.L_x_8874) ;  /* 0x0000000000048947 */ /* 0x002fea0003800000 */
[----:B------:R-:W-:Y:S01]  /*1590*/  BPT.TRAP 0x1 ;  /* 0x000000040000795c */ /* 0x000fe20000300000 */
.L_x_8874:
[----:B------:R1:W2:Y:S01]  /*15a0*/  SYNCS.PHASECHK.TRANS64.TRYWAIT P1, [UR38+0x22830], R8 ;  /* 0x02283008ff0075a7 */ /* 0x0002a20008020166 */
[----:B------:R-:W-:Y:S05]  /*15b0*/  @!P0 BRA `(.L_x_8875) ;  /* 0x0000000000048947 */ /* 0x000fea0003800000 */
[----:B------:R-:W-:Y:S01]  /*15c0*/  BPT.TRAP 0x1 ;  /* 0x000000040000795c */ /* 0x000fe20000300000 */
.L_x_8875:
[----:B--2---:R-:W-:Y:S05]  /*15d0*/  @P1 BRA `(.L_x_8876) ;  /* 0x0000000000081947 */ /* 0x004fea0003800000 */
[----:B------:R-:W2:Y:S02]  /*15e0*/  SYNCS.PHASECHK.TRANS64.TRYWAIT P1, [UR38+0x22830], R8 ;  /* 0x02283008ff0075a7 */ /* 0x000ea40008020166 */
[----:B--2---:R-:W-:Y:S05]  /*15f0*/  @!P1 BRA `(.L_x_8877) ;  /* 0x000000a000689947 */ /* 0x004fea0003800000 */
.L_x_8876:
[----:B------:R-:W-:Y:S01]  /*1600*/  UIADD3 UR4, UR38, 0x1c400, URZ ;  /* 0x0001c40026047890 */ /* 0x000fe2000fffe03f */
[----:B------:R-:W-:Y:S01]  /*1610*/  WARPGROUP.ARRIVE ;  /* 0x00000000000079c5 */ /* 0x000fe20000000000 */
[----:B------:R-:W-:Y:S01]  /*1620*/  ULOP3.LUT UR8, UR41, 0x10000, URZ, 0xfc, !UPT ;  /* 0x0001000029087892 */ /* 0x000fe2000f8efc3f */
[----:B------:R-:W-:Y:S01]  /*1630*/  LOP3.LUT R17, R17, 0xffffff80, RZ, 0xc0, !PT ;  /* 0xffffff8011117812 */ /* 0x000fe200078ec0ff */
[----:B------:R-:W-:Y:S01]  /*1640*/  USHF.R.U32.HI UR4, URZ, 0x4, UR4 ;  /* 0x000000043f047899 */ /* 0x000fe20008011604 */
[----:B------:R-:W-:Y:S01]  /*1650*/  P2R R5, PR, RZ, 0x1 ;  /* 0x00000001ff057803 */ /* 0x000fe20000000000 */
[----:B------:R-:W-:Y:S01]  /*1660*/  UMOV UR9, 0x40000040 ;  /* 0x4000004000097882 */ /* 0x000fe20000000000 */
[----:B------:R-:W-:Y:S01]  /*1670*/  UMOV UR7, 0x40000040 ;  /* 0x4000004000077882 */ /* 0x000fe20000000000 */
[----:B------:R-:W-:Y:S01]  /*1680*/  ULOP3.LUT UR4, UR4, 0x3fff, URZ, 0xc0, !UPT ;  /* 0x00003fff04047892 */ /* 0x000fe2000f8ec03f */
[----:B------:R-:W-:Y:S01]  /*1690*/  IADD3 R17, R16, -R17, RZ ;  /* 0x8000001110117210 */ /* 0x000fe20007ffe0ff */
[----:B------:R-:W-:Y:S01]  /*16a0*/  UMOV UR5, UR9 ;  /* 0x0000000900057c82 */ /* 0x000fe20008000000 */
[----:B------:R-:W-:Y:S01]  /*16b0*/  UIADD3 UR12, UR8, 0x2, URZ ;  /* 0x00000002080c7890 */ /* 0x000fe2000fffe03f */
[----:B------:R-:W2:Y:S01]  /*16c0*/  S2R R12, SR_TID.X ;  /* 0x00000000000c7919 */ /* 0x000ea20000002100 */
[----:B------:R-:W-:Y:S01]  /*16d0*/  ULOP3.LUT UR6, UR4, 0x10000, URZ, 0xfc, !UPT ;  /* 0x0001000004067892 */ /* 0x000fe2000f8efc3f */
[----:B------:R-:W-:Y:S01]  /*16e0*/  SHF.R.S32.HI R4, RZ, 0x1f, R17 ;  /* 0x0000001fff047819 */ /* 0x000fe20000011411 */
[----:B------:R-:W-:Y:S01]  /*16f0*/  UMOV UR13, 0x40000040 ;  /* 0x40000040000d7882 */ /* 0x000fe20000000000 */
[----:B------:R-:W-:Y:S01]  /*1700*/  UMOV UR4, UR8 ;  /* 0x0000000800047c82 */ /* 0x000fe20008000000 */
[----:B------:R-:W-:Y:S01]  /*1710*/  UIADD3 UR14, UR6, 0x2, URZ ;  /* 0x00000002060e7890 */ /* 0x000fe2000fffe03f */
[----:B------:R-:W-:Y:S01]  /*1720*/  LEA.HI R4, R4, R17, RZ, 0x2 ;  /* 0x0000001104047211 */ /* 0x000fe200078f10ff */
[----:B------:R-:W-:Y:S01]  /*1730*/  UMOV UR15, 0x40000040 ;  /* 0x40000040000f7882 */ /* 0x000fe20000000000 */
[----:B------:R-:W-:-:S02]  /*1740*/  UIADD3 UR16, UR8, 0x4, URZ ;  /* 0x0000000408107890 */ /* 0x000fc4000fffe03f */
[----:B------:R-:W-:Y:S01]  /*1750*/  HGMMA.64x96x16.F32 R24, gdesc[UR4], RZ, !UPT, gsb0 ;  /* 0x01600000041879f0 */ /* 0x000fe2000c0008ff */
[----:B------:R-:W-:Y:S01]  /*1760*/  UIADD3 UR18, UR6, 0x4, URZ ;  /* 0x0000000406127890 */ /* 0x000fe2000fffe03f */
[----:B------:R-:W-:Y:S01]  /*1770*/  LOP3.LUT R4, R4, 0x7ffffffc, RZ, 0xc0, !PT ;  /* 0x7ffffffc04047812 */ /* 0x000fe200078ec0ff */
[----:B------:R-:W-:Y:S01]  /*1780*/  UMOV UR17, 0x40000040 ;  /* 0x4000004000117882 */ /* 0x000fe20000000000 */
[----:B------:R-:W-:Y:S01]  /*1790*/  UMOV UR19, 0x40000040 ;  /* 0x4000004000137882 */ /* 0x000fe20000000000 */
[----:B------:R-:W-:Y:S02]  /*17a0*/  UIADD3 UR20, UR8, 0x6, URZ ;  /* 0x0000000608147890 */ /* 0x000fe4000fffe03f */
[----:B------:R-:W-:Y:S01]  /*17b0*/  UIADD3 UR22, UR6, 0x6, URZ ;  /* 0x0000000606167890 */ /* 0x000fe2000fffe03f */
[----:B------:R-:W-:Y:S01]  /*17c0*/  IMAD.IADD R4, R17, 0x1, -R4 ;  /* 0x0000000111047824 */ /* 0x000fe200078e0a04 */
[----:B------:R-:W-:Y:S01]  /*17d0*/  UMOV UR21, 0x40000040 ;  /* 0x4000004000157882 */ /* 0x000fe20000000000 */
[----:B------:R-:W-:Y:S01]  /*17e0*/  UMOV UR23, 0x40000040 ;  /* 0x4000004000177882 */ /* 0x000fe20000000000 */
[----:B------:R-:W-:Y:S01]  /*17f0*/  UIMAD UR39, UR40, -0x60, UR39 ;  /* 0xffffffa0282778a4 */ /* 0x000fe2000f8e0227 */
[----:B------:R-:W-:-:S03]  /*1800*/  ULDC UR7, c[0x0][0x988] ;  /* 0x0002620000077ab9 */ /* 0x000fc60000000800 */
[----:B------:R-:W-:-:S06]  /*1810*/  UIADD3 UR39, UR39, 0x60, URZ ;  /* 0x0000006027277890 */ /* 0x000fcc000fffe03f */
[----:B0-----:R-:W-:Y:S01]  /*1820*/  IMAD.U32 R3, RZ, RZ, UR39 ;  /* 0x00000027ff037e24 */ /* 0x001fe2000f8e00ff */
[----:B--2---:R-:W-:-:S03]  /*1830*/  LOP3.LUT R12, R12, 0x7f, RZ, 0xc0, !PT ;  /* 0x0000007f0c0c7812 */ /* 0x004fc600078ec0ff */
[----:B------:R-:W-:-:S05]  /*1840*/  IMAD R4, R4, -0x2, R3 ;  /* 0xfffffffe04047824 */ /* 0x000fca00078e0203 */
        /* <DEDUP_REMOVED lines=105> */
[----:B------:R-:W-:Y:S02]  /*1ee0*/  FSEL R71, R71, -INF , P1 ;  /* 0xff80000047477808 */ /* 0x000fe40000800000 */
[----:B0-----:R-:W-:-:S05]  /*1ef0*/  FMNMX.FTZ R7, R6, R3, !PT ;  /* 0x0000000306077209 */ /* 0x001fca0007810000 */
[----:B------:R-:W0:Y:S02]  /*1f00*/  SHFL.BFLY PT, R4, R7, 0x1, 0x1f ;  /* 0x0c201f0007047f89 */ /* 0x000e2400000e0000 */
[----:B0-----:R-:W-:Y:S02]  /*1f10*/  FMNMX.FTZ R3, R7, R4, !PT ;  /* 0x0000000407037209 */ /* 0x001fe40007810000 */
[----:B------:R-:W-:-:S05]  /*1f20*/  IADD3 R7, -R2, 0xb, RZ ;  /* 0x0000000b02077810 */ /* 0x000fca0007ffe1ff */
[----:B------:R0:W-:Y:S06]  /*1f30*/  BAR.ARV R7, 0x100 ;  /* 0x000400070000751d */ /* 0x0001ec0000002000 */
[C---:B------:R-:W-:Y:S01]  /*1f40*/  FMUL.FTZ R4, R3.reuse, UR7 ;  /* 0x0000000703047c20 */ /* 0x040fe20008410000 */
[----:B------:R-:W-:-:S04]  /*1f50*/  FSETP.NEU.FTZ.AND P0, PT, R3, -INF , PT ;  /* 0xff8000000300780b */ /* 0x000fc80003f1d000 */
[----:B------:R-:W-:Y:S02]  /*1f60*/  FSEL R9, R4, RZ, P0 ;  /* 0x000000ff04097208 */ /* 0x000fe40000000000 */
[----:B------:R-:W-:Y:S02]  /*1f70*/  ISETP.NE.AND P0, PT, R5, RZ, PT ;  /* 0x000000ff0500720c */ /* 0x000fe40003f05270 */
        /* <DEDUP_REMOVED lines=15> */
[----:B------:R-:W2:Y:S01]  /*2070*/  MUFU.EX2 R25, R25 ;  /* 0x0000001900197308 */ /* 0x000ea20000000800 */
        /* <DEDUP_REMOVED lines=15> */
[----:B------:R-:W3:Y:S01]  /*2170*/  MUFU.EX2 R29, R29 ;  /* 0x0000001d001d7308 */ /* 0x000ee20000000800 */
[----:B------:R-:W-:Y:S01]  /*2180*/  FMNMX.FTZ R5, R43, R4, !PT ;  /* 0x000000042b057209 */ /* 0x000fe20007810000 */
[--C-:B------:R-:W-:Y:S01]  /*2190*/  FFMA.FTZ R64, R64, UR7, -R9.reuse ;  /* 0x0000000740407c23 */ /* 0x100fe20008010809 */
[--C-:B------:R-:W-:Y:S01]  /*21a0*/  FFMA.FTZ R65, R65, UR7, -R9.reuse ;  /* 0x0000000741417c23 */ /* 0x100fe20008010809 */
[--C-:B------:R-:W-:Y:S01]  /*21b0*/  FFMA.FTZ R68, R68, UR7, -R9.reuse ;  /* 0x0000000744447c23 */ /* 0x100fe20008010809 */
[----:B------:R-:W-:Y:S01]  /*21c0*/  FMNMX.FTZ R4, R46, R5, !PT ;  /* 0x000000052e047209 */ /* 0x000fe20007810000 */
[----:B------:R-:W-:Y:S01]  /*21d0*/  FFMA.FTZ R9, R69, UR7, -R9 ;  /* 0x0000000745097c23 */ /* 0x000fe20008010809 */
[----:B--2---:R-:W-:Y:S01]  /*21e0*/  F2FP.F16.F32.PACK_AB R152, R25, R24 ;  /* 0x000000181998723e */ /* 0x004fe200000000ff */
[----:B------:R-:W-:Y:S01]  /*21f0*/  MUFU.EX2 R32, R32 ;  /* 0x0000002000207308 */ /* 0x000fe20000000800 */
[----:B------:R-:W-:-:S04]  /*2200*/  FMNMX.FTZ R5, R47, R4, !PT ;  /* 0x000000042f057209 */ /* 0x000fc80007810000 */
[----:B------:R-:W-:-:S03]  /*2210*/  FMNMX.FTZ R4, R50, R5, !PT ;  /* 0x0000000532047209 */ /* 0x000fc60007810000 */
[----:B------:R-:W2:Y:S01]  /*2220*/  MUFU.EX2 R33, R33 ;  /* 0x0000002100217308 */ /* 0x000ea20000000800 */
[----:B------:R-:W-:Y:S02]  /*2230*/  FMNMX.FTZ R5, R51, R4, !PT ;  /* 0x0000000433057209 */ /* 0x000fe40007810000 */
[----:B---3--:R-:W-:Y:S02]  /*2240*/  F2FP.F16.F32.PACK_AB R154, R29, R28 ;  /* 0x0000001c1d9a723e */ /* 0x008fe400000000ff */
[----:B------:R-:W-:-:S03]  /*2250*/  FMNMX.FTZ R4, R54, R5, !PT ;  /* 0x0000000536047209 */ /* 0x000fc60007810000 */
[----:B------:R-:W-:Y:S01]  /*2260*/  MUFU.EX2 R36, R36 ;  /* 0x0000002400247308 */ /* 0x000fe20000000800 */
[----:B------:R-:W-:-:S04]  /*2270*/  FMNMX.FTZ R5, R55, R4, !PT ;  /* 0x0000000437057209 */ /* 0x000fc80007810000 */
[----:B------:R-:W-:-:S03]  /*2280*/  FMNMX.FTZ R4, R58, R5, !PT ;  /* 0x000000053a047209 */ /* 0x000fc60007810000 */
[----:B------:R-:W3:Y:S01]  /*2290*/  MUFU.EX2 R37, R37 ;  /* 0x0000002500257308 */ /* 0x000ee20000000800 */
[----:B------:R-:W-:Y:S02]  /*22a0*/  FMNMX.FTZ R5, R59, R4, !PT ;  /* 0x000000043b057209 */ /* 0x000fe40007810000 */
[----:B--2---:R-:W-:Y:S02]  /*22b0*/  F2FP.F16.F32.PACK_AB R156, R33, R32 ;  /* 0x00000020219c723e */ /* 0x004fe400000000ff */
[----:B------:R-:W-:-:S03]  /*22c0*/  FMNMX.FTZ R4, R62, R5, !PT ;  /* 0x000000053e047209 */ /* 0x000fc60007810000 */
        /* <DEDUP_REMOVED lines=8> */
[----:B------:R-:W-:-:S05]  /*2350*/  FMNMX.FTZ R4, R71, R4, !PT ;  /* 0x0000000447047209 */ /* 0x000fca0007810000 */
[----:B------:R-:W3:Y:S02]  /*2360*/  SHFL.BFLY PT, R5, R4, 0x2, 0x1f ;  /* 0x0c401f0004057f89 */ /* 0x000ee400000e0000 */
[----:B------:R-:W-:Y:S01]  /*2370*/  MUFU.EX2 R44, R44 ;  /* 0x0000002c002c7308 */ /* 0x000fe20000000800 */
[----:B--2---:R-:W-:-:S07]  /*2380*/  F2FP.F16.F32.PACK_AB R160, R41, R40 ;  /* 0x0000002829a0723e */ /* 0x004fce00000000ff */
[----:B------:R-:W2:Y:S08]  /*2390*/  MUFU.EX2 R45, R45 ;  /* 0x0000002d002d7308 */ /* 0x000eb00000000800 */
[----:B------:R-:W-:Y:S01]  /*23a0*/  MUFU.EX2 R48, R48 ;  /* 0x0000003000307308 */ /* 0x000fe20000000800 */
[----:B---3--:R-:W-:-:S07]  /*23b0*/  FMNMX.FTZ R5, R4, R5, !PT ;  /* 0x0000000504057209 */ /* 0x008fce0007810000 */
[----:B------:R-:W3:Y:S01]  /*23c0*/  MUFU.EX2 R49, R49 ;  /* 0x0000003100317308 */ /* 0x000ee20000000800 */
[----:B--2---:R-:W-:Y:S01]  /*23d0*/  F2FP.F16.F32.PACK_AB R162, R45, R44 ;  /* 0x0000002c2da2723e */ /* 0x004fe200000000ff */
[----:B------:R-:W2:Y:S06]  /*23e0*/  SHFL.BFLY PT, R4, R5, 0x1, 0x1f ;  /* 0x0c201f0005047f89 */ /* 0x000eac00000e0000 */
[----:B------:R-:W-:Y:S08]  /*23f0*/  MUFU.EX2 R52, R52 ;  /* 0x0000003400347308 */ /* 0x000ff00000000800 */
[----:B------:R-:W4:Y:S01]  /*2400*/  MUFU.EX2 R53, R53 ;  /* 0x0000003500357308 */ /* 0x000f220000000800 */
[----:B---3--:R-:W-:-:S07]  /*2410*/  F2FP.F16.F32.PACK_AB R164, R49, R48 ;  /* 0x0000003031a4723e */ /* 0x008fce00000000ff */
[----:B------:R-:W-:Y:S01]  /*2420*/  MUFU.EX2 R56, R56 ;  /* 0x0000003800387308 */ /* 0x000fe20000000800 */
[----:B--2---:R-:W-:-:S04]  /*2430*/  FMNMX.FTZ R4, R5, R4, !PT ;  /* 0x0000000405047209 */ /* 0x004fc80007810000 */
[C---:B------:R-:W-:Y:S01]  /*2440*/  FSETP.NEU.FTZ.AND P1, PT, R4.reuse, -INF , PT ;  /* 0xff8000000400780b */ /* 0x040fe20003f3d000 */
[----:B------:R-:W-:Y:S02]  /*2450*/  FMUL.FTZ R5, R4, UR7 ;  /* 0x0000000704057c20 */ /* 0x000fe40008410000 */
[----:B------:R-:W-:Y:S01]  /*2460*/  MUFU.EX2 R57, R57 ;  /* 0x0000003900397308 */ /* 0x000fe20000000800 */
[----:B----4-:R-:W-:Y:S02]  /*2470*/  F2FP.F16.F32.PACK_AB R166, R53, R52 ;  /* 0x0000003435a6723e */ /* 0x010fe400000000ff */
[----:B------:R-:W-:Y:S01]  /*2480*/  FSEL R6, R5, RZ, P1 ;  /* 0x000000ff05067208 */ /* 0x000fe20000800000 */
[----:B------:R-:W-:Y:S01]  /*2490*/  FADD.FTZ R5, R24, R25 ;  /* 0x0000001918057221 */ /* 0x000fe20000010000 */
[----:B------:R-:W-:-:S03]  /*24a0*/  ISETP.NE.AND P1, PT, R12, RZ, PT ;  /* 0x000000ff0c00720c */ /* 0x000fc60003f25270 */
[----:B------:R-:W-:Y:S01]  /*24b0*/  MUFU.EX2 R60, R60 ;  /* 0x0000003c003c7308 */ /* 0x000fe20000000800 */
[--C-:B------:R-:W-:Y:S01]  /*24c0*/  FFMA.FTZ R26, R26, UR7, -R6.reuse ;  /* 0x000000071a1a7c23 */ /* 0x100fe20008010806 */
[--C-:B------:R-:W-:Y:S01]  /*24d0*/  FFMA.FTZ R27, R27, UR7, -R6.reuse ;  /* 0x000000071b1b7c23 */ /* 0x100fe20008010806 */
[--C-:B------:R-:W-:Y:S01]  /*24e0*/  FFMA.FTZ R30, R30, UR7, -R6.reuse ;  /* 0x000000071e1e7c23 */ /* 0x100fe20008010806 */
[--C-:B------:R-:W-:Y:S01]  /*24f0*/  FFMA.FTZ R31, R31, UR7, -R6.reuse ;  /* 0x000000071f1f7c23 */ /* 0x100fe20008010806 */
[--C-:B------:R-:W-:Y:S01]  /*2500*/  FFMA.FTZ R34, R34, UR7, -R6.reuse ;  /* 0x0000000722227c23 */ /* 0x100fe20008010806 */
[----:B------:R-:W-:Y:S01]  /*2510*/  FADD.FTZ R10, R28, R5 ;  /* 0x000000051c0a7221 */ /* 0x000fe20000010000 */
[--C-:B------:R-:W-:Y:S01]  /*2520*/  FFMA.FTZ R35, R35, UR7, -R6.reuse ;  /* 0x0000000723237c23 */ /* 0x100fe20008010806 */
[----:B------:R-:W-:Y:S01]  /*2530*/  MUFU.EX2 R26, R26 ;  /* 0x0000001a001a7308 */ /* 0x000fe20000000800 */
[----:B------:R-:W-:Y:S01]  /*2540*/  FFMA.FTZ R38, R38, UR7, -R6 ;  /* 0x0000000726267c23 */ /* 0x000fe20008010806 */
[----:B------:R-:W-:Y:S01]  /*2550*/  FADD.FTZ R5, R29, R10 ;  /* 0x0000000a1d057221 */ /* 0x000fe20000010000 */
[--C-:B------:R-:W-:Y:S01]  /*2560*/  FFMA.FTZ R39, R39, UR7, -R6.reuse ;  /* 0x0000000727277c23 */ /* 0x100fe20008010806 */
[--C-:B------:R-:W-:Y:S01]  /*2570*/  FFMA.FTZ R42, R42, UR7, -R6.reuse ;  /* 0x000000072a2a7c23 */ /* 0x100fe20008010806 */
[--C-:B------:R-:W-:Y:S01]  /*2580*/  FFMA.FTZ R43, R43, UR7, -R6.reuse ;  /* 0x000000072b2b7c23 */ /* 0x100fe20008010806 */
[----:B------:R-:W-:Y:S01]  /*2590*/  FADD.FTZ R10, R32, R5 ;  /* 0x00000005200a7221 */ /* 0x000fe20000010000 */
[--C-:B------:R-:W-:Y:S01]  /*25a0*/  FFMA.FTZ R46, R46, UR7, -R6.reuse ;  /* 0x000000072e2e7c23 */ /* 0x100fe20008010806 */
[----:B------:R-:W2:Y:S01]  /*25b0*/  MUFU.EX2 R27, R27 ;  /* 0x0000001b001b7308 */ /* 0x000ea20000000800 */
[----:B------:R-:W-:Y:S01]  /*25c0*/  FFMA.FTZ R47, R47, UR7, -R6 ;  /* 0x000000072f2f7c23 */ /* 0x000fe20008010806 */
[----:B------:R-:W-:Y:S01]  /*25d0*/  FADD.FTZ R9, R33, R10 ;  /* 0x0000000a21097221 */ /* 0x000fe20000010000 */
[--C-:B------:R-:W-:Y:S01]  /*25e0*/  FFMA.FTZ R50, R50, UR7, -R6.reuse ;  /* 0x0000000732327c23 */ /* 0x100fe20008010806 */
[--C-:B------:R-:W-:Y:S01]  /*25f0*/  FFMA.FTZ R51, R51, UR7, -R6.reuse ;  /* 0x0000000733337c23 */ /* 0x100fe20008010806 */
[--C-:B------:R-:W-:Y:S01]  /*2600*/  FFMA.FTZ R54, R54, UR7, -R6.reuse ;  /* 0x0000000736367c23 */ /* 0x100fe20008010806 */
[----:B------:R-:W-:Y:S01]  /*2610*/  FADD.FTZ R12, R36, R9 ;  /* 0x00000009240c7221 */ /* 0x000fe20000010000 */
[----:B------:R-:W-:Y:S01]  /*2620*/  IMAD.U32 R9, RZ, RZ, UR38 ;  /* 0x00000026ff097e24 */ /* 0x000fe2000f8e00ff */
[----:B------:R-:W3:Y:S01]  /*2630*/  MUFU.EX2 R30, R30 ;  /* 0x0000001e001e7308 */ /* 0x000ee20000000800 */
[----:B------:R-:W-:Y:S01]  /*2640*/  FFMA.FTZ R55, R55, UR7, -R6 ;  /* 0x0000000737377c23 */ /* 0x000fe20008010806 */
[----:B------:R-:W-:Y:S01]  /*2650*/  FADD.FTZ R15, R37, R12 ;  /* 0x0000000c250f7221 */ /* 0x000fe20000010000 */
[--C-:B------:R-:W-:Y:S01]  /*2660*/  FFMA.FTZ R58, R58, UR7, -R6.reuse ;  /* 0x000000073a3a7c23 */ /* 0x100fe20008010806 */
[--C-:B------:R-:W-:Y:S01]  /*2670*/  FFMA.FTZ R59, R59, UR7, -R6.reuse ;  /* 0x000000073b3b7c23 */ /* 0x100fe20008010806 */
[--C-:B------:R-:W-:Y:S01]  /*2680*/  FFMA.FTZ R62, R62, UR7, -R6.reuse ;  /* 0x000000073e3e7c23 */ /* 0x100fe20008010806 */
[----:B------:R-:W-:Y:S01]  /*2690*/  FADD.FTZ R12, R40, R15 ;  /* 0x0000000f280c7221 */ /* 0x000fe20000010000 */
[----:B------:R-:W-:Y:S01]  /*26a0*/  FFMA.FTZ R63, R63, UR7, -R6 ;  /* 0x000000073f3f7c23 */ /* 0x000fe20008010806 */
[----:B------:R-:W4:Y:S01]  /*26b0*/  MUFU.EX2 R31, R31 ;  /* 0x0000001f001f7308 */ /* 0x000f220000000800 */
[----:B--2---:R-:W-:Y:S01]  /*26c0*/  FADD.FTZ R5, R26, R27 ;  /* 0x0000001b1a057221 */ /* 0x004fe20000010000 */
[----:B------:R-:W-:Y:S01]  /*26d0*/  FADD.FTZ R15, R41, R12 ;  /* 0x0000000c290f7221 */ /* 0x000fe20000010000 */
[--C-:B------:R-:W-:Y:S01]  /*26e0*/  FFMA.FTZ R66, R66, UR7, -R6.reuse ;  /* 0x0000000742427c23 */ /* 0x100fe20008010806 */
[--C-:B------:R-:W-:Y:S01]  /*26f0*/  FFMA.FTZ R67, R67, UR7, -R6.reuse ;  /* 0x0000000743437c23 */ /* 0x100fe20008010806 */
[--C-:B------:R-:W-:Y:S01]  /*2700*/  FFMA.FTZ R70, R70, UR7, -R6.reuse ;  /* 0x0000000746467c23 */ /* 0x100fe20008010806 */
[----:B------:R-:W-:Y:S01]  /*2710*/  FADD.FTZ R12, R44, R15 ;  /* 0x0000000f2c0c7221 */ /* 0x000fe20000010000 */
[----:B------:R-:W-:Y:S01]  /*2720*/  FFMA.FTZ R6, R71, UR7, -R6 ;  /* 0x0000000747067c23 */ /* 0x000fe20008010806 */
[----:B------:R-:W2:Y:S01]  /*2730*/  MUFU.EX2 R34, R34 ;  /* 0x0000002200227308 */ /* 0x000ea20000000800 */
[----:B---3--:R-:W-:Y:S01]  /*2740*/  FADD.FTZ R10, R30, R5 ;  /* 0x000000051e0a7221 */ /* 0x008fe20000010000 */
[----:B------:R-:W-:-:S02]  /*2750*/  @!P1 VIADD R5, R9, 0x22840 ;  /* 0x0002284009059836 */ /* 0x000fc40000000000 */
[----:B------:R-:W-:Y:S01]  /*2760*/  FADD.FTZ R15, R45, R12 ;  /* 0x0000000c2d0f7221 */ /* 0x000fe20000010000 */
[----:B------:R-:W-:Y:S02]  /*2770*/  F2FP.F16.F32.PACK_AB R168, R57, R56 ;  /* 0x0000003839a8723e */ /* 0x000fe400000000ff */
[----:B------:R-:W-:Y:S01]  /*2780*/  F2FP.F16.F32.PACK_AB R153, R27, R26 ;  /* 0x0000001a1b99723e */ /* 0x000fe200000000ff */
[----:B------:R-:W-:Y:S01]  /*2790*/  FADD.FTZ R12, R48, R15 ;  /* 0x0000000f300c7221 */ /* 0x000fe20000010000 */
[----:B------:R-:W3:Y:S01]  /*27a0*/  MUFU.EX2 R35, R35 ;  /* 0x0000002300237308 */ /* 0x000ee20000000800 */
[C---:B----4-:R-:W-:Y:S01]  /*27b0*/  FADD.FTZ R13, R31.reuse, R10 ;  /* 0x0000000a1f0d7221 */ /* 0x050fe20000010000 */
[----:B------:R-:W-:Y:S02]  /*27c0*/  @!P1 PRMT R5, RZ, 0x654, R5 ;  /* 0x00000654ff059816 */ /* 0x000fe40000000005 */
[----:B------:R-:W-:Y:S02]  /*27d0*/  F2FP.F16.F32.PACK_AB R155, R31, R30 ;  /* 0x0000001e1f9b723e */ /* 0x000fe400000000ff */
[----:B------:R4:W-:Y:S02]  /*27e0*/  @!P1 SYNCS.ARRIVE.TRANS64.RED.A1T0 RZ, [R5+URZ], RZ ;  /* 0x000000ff05ff99a7 */ /* 0x0009e4000810043f */
[----:B------:R-:W5:Y:S01]  /*27f0*/  MUFU.EX2 R38, R38 ;  /* 0x0000002600267308 */ /* 0x000f620000000800 */
[----:B--2---:R-:W-:-:S07]  /*2800*/  FADD.FTZ R10, R34, R13 ;  /* 0x0000000d220a7221 */ /* 0x004fce0000010000 */
[----:B------:R-:W2:Y:S01]  /*2810*/  MUFU.EX2 R39, R39 ;  /* 0x0000002700277308 */ /* 0x000ea20000000800 */
[C---:B---3--:R-:W-:Y:S01]  /*2820*/  FADD.FTZ R13, R35.reuse, R10 ;  /* 0x0000000a230d7221 */ /* 0x048fe20000010000 */
[----:B------:R-:W-:-:S06]  /*2830*/  F2FP.F16.F32.PACK_AB R157, R35, R34 ;  /* 0x00000022239d723e */ /* 0x000fcc00000000ff */
[----:B------:R-:W3:Y:S01]  /*2840*/  MUFU.EX2 R42, R42 ;  /* 0x0000002a002a7308 */ /* 0x000ee20000000800 */
[----:B-----5:R-:W-:-:S07]  /*2850*/  FADD.FTZ R10, R38, R13 ;  /* 0x0000000d260a7221 */ /* 0x020fce0000010000 */
[----:B------:R-:W4:Y:S01]  /*2860*/  MUFU.EX2 R43, R43 ;  /* 0x0000002b002b7308 */ /* 0x000f220000000800 */
[C---:B--2---:R-:W-:Y:S01]  /*2870*/  FADD.FTZ R13, R39.reuse, R10 ;  /* 0x0000000a270d7221 */ /* 0x044fe20000010000 */
[----:B------:R-:W-:-:S06]  /*2880*/  F2FP.F16.F32.PACK_AB R159, R39, R38 ;  /* 0x00000026279f723e */ /* 0x000fcc00000000ff */
[----:B------:R-:W2:Y:S01]  /*2890*/  MUFU.EX2 R46, R46 ;  /* 0x0000002e002e7308 */ /* 0x000ea20000000800 */
[----:B---3--:R-:W-:Y:S01]  /*28a0*/  FADD.FTZ R10, R42, R13 ;  /* 0x0000000d2a0a7221 */ /* 0x008fe20000010000 */
[----:B------:R-:W-:-:S04]  /*28b0*/  FADD.FTZ R13, R49, R12 ;  /* 0x0000000c310d7221 */ /* 0x000fc80000010000 */
[----:B------:R-:W-:Y:S02]  /*28c0*/  FADD.FTZ R12, R52, R13 ;  /* 0x0000000d340c7221 */ /* 0x000fe40000010000 */
[----:B------:R-:W3:Y:S01]  /*28d0*/  MUFU.EX2 R47, R47 ;  /* 0x0000002f002f7308 */ /* 0x000ee20000000800 */
[----:B----4-:R-:W-:Y:S01]  /*28e0*/  FADD.FTZ R5, R43, R10 ;  /* 0x0000000a2b057221 */ /* 0x010fe20000010000 */
[----:B------:R-:W-:Y:S01]  /*28f0*/  FADD.FTZ R13, R53, R12 ;  /* 0x0000000c350d7221 */ /* 0x000fe20000010000 */
[----:B------:R-:W-:-:S03]  /*2900*/  F2FP.F16.F32.PACK_AB R161, R43, R42 ;  /* 0x0000002a2ba1723e */ /* 0x000fc600000000ff */
[----:B------:R-:W-:Y:S02]  /*2910*/  FADD.FTZ R12, R56, R13 ;  /* 0x0000000d380c7221 */ /* 0x000fe40000010000 */
[----:B------:R-:W4:Y:S01]  /*2920*/  MUFU.EX2 R50, R50 ;  /* 0x0000003200327308 */ /* 0x000f220000000800 */
[----:B--2---:R-:W-:Y:S01]  /*2930*/  FADD.FTZ R10, R46, R5 ;  /* 0x000000052e0a7221 */ /* 0x004fe20000010000 */
[----:B------:R-:W-:-:S04]  /*2940*/  FADD.FTZ R13, R57, R12 ;  /* 0x0000000c390d7221 */ /* 0x000fc80000010000 */
[----:B------:R-:W-:Y:S02]  /*2950*/  FADD.FTZ R12, R60, R13 ;  /* 0x0000000d3c0c7221 */ /* 0x000fe40000010000 */
[----:B------:R-:W2:Y:S01]  /*2960*/  MUFU.EX2 R51, R51 ;  /* 0x0000003300337308 */ /* 0x000ea20000000800 */
[C---:B---3--:R-:W-:Y:S01]  /*2970*/  FADD.FTZ R5, R47.reuse, R10 ;  /* 0x0000000a2f057221 */ /* 0x048fe20000010000 */
[----:B------:R-:W-:-:S06]  /*2980*/  F2FP.F16.F32.PACK_AB R163, R47, R46 ;  /* 0x0000002e2fa3723e */ /* 0x000fcc00000000ff */
[----:B------:R-:W3:Y:S01]  /*2990*/  MUFU.EX2 R54, R54 ;  /* 0x0000003600367308 */ /* 0x000ee20000000800 */
[----:B----4-:R-:W-:-:S07]  /*29a0*/  FADD.FTZ R10, R50, R5 ;  /* 0x00000005320a7221 */ /* 0x010fce0000010000 */
[----:B------:R-:W4:Y:S01]  /*29b0*/  MUFU.EX2 R55, R55 ;  /* 0x0000003700377308 */ /* 0x000f220000000800 */
[C---:B--2---:R-:W-:Y:S01]  /*29c0*/  FADD.FTZ R5, R51.reuse, R10 ;  /* 0x0000000a33057221 */ /* 0x044fe20000010000 */
[----:B------:R-:W-:-:S06]  /*29d0*/  F2FP.F16.F32.PACK_AB R165, R51, R50 ;  /* 0x0000003233a5723e */ /* 0x000fcc00000000ff */
[----:B------:R-:W2:Y:S01]  /*29e0*/  MUFU.EX2 R61, R61 ;  /* 0x0000003d003d7308 */ /* 0x000ea20000000800 */
[----:B---3--:R-:W-:-:S07]  /*29f0*/  FADD.FTZ R10, R54, R5 ;  /* 0x00000005360a7221 */ /* 0x008fce0000010000 */
[----:B------:R-:W3:Y:S01]  /*2a00*/  MUFU.EX2 R58, R58 ;  /* 0x0000003a003a7308 */ /* 0x000ee20000000800 */
[C---:B----4-:R-:W-:Y:S01]  /*2a10*/  FADD.FTZ R5, R55.reuse, R10 ;  /* 0x0000000a37057221 */ /* 0x050fe20000010000 */
[----:B------:R-:W-:-:S06]  /*2a20*/  F2FP.F16.F32.PACK_AB R167, R55, R54 ;  /* 0x0000003637a7723e */ /* 0x000fcc00000000ff */
[----:B------:R-:W4:Y:S01]  /*2a30*/  MUFU.EX2 R64, R64 ;  /* 0x0000004000407308 */ /* 0x000f220000000800 */
[C---:B--2---:R-:W-:Y:S01]  /*2a40*/  FADD.FTZ R13, R61.reuse, R12 ;  /* 0x0000000c3d0d7221 */ /* 0x044fe20000010000 */
[----:B------:R-:W-:-:S06]  /*2a50*/  F2FP.F16.F32.PACK_AB R170, R61, R60 ;  /* 0x0000003c3daa723e */ /* 0x000fcc00000000ff */
[----:B------:R-:W2:Y:S01]  /*2a60*/  MUFU.EX2 R59, R59 ;  /* 0x0000003b003b7308 */ /* 0x000ea20000000800 */
[----:B---3--:R-:W-:-:S07]  /*2a70*/  FADD.FTZ R10, R58, R5 ;  /* 0x000000053a0a7221 */ /* 0x008fce0000010000 */
[----:B------:R-:W3:Y:S01]  /*2a80*/  MUFU.EX2 R65, R65 ;  /* 0x0000004100417308 */ /* 0x000ee20000000800 */
[----:B----4-:R-:W-:-:S07]  /*2a90*/  FADD.FTZ R12, R64, R13 ;  /* 0x0000000d400c7221 */ /* 0x010fce0000010000 */
[----:B------:R-:W4:Y:S01]  /*2aa0*/  MUFU.EX2 R62, R62 ;  /* 0x0000003e003e7308 */ /* 0x000f220000000800 */
[C---:B--2---:R-:W-:Y:S01]  /*2ab0*/  FADD.FTZ R5, R59.reuse, R10 ;  /* 0x0000000a3b057221 */ /* 0x044fe20000010000 */
[----:B------:R-:W-:-:S06]  /*2ac0*/  F2FP.F16.F32.PACK_AB R169, R59, R58 ;  /* 0x0000003a3ba9723e */ /* 0x000fcc00000000ff */
[----:B------:R-:W2:Y:S01]  /*2ad0*/  MUFU.EX2 R68, R68 ;  /* 0x0000004400447308 */ /* 0x000ea20000000800 */
[C---:B---3--:R-:W-:Y:S01]  /*2ae0*/  FADD.FTZ R13, R65.reuse, R12 ;  /* 0x0000000c410d7221 */ /* 0x048fe20000010000 */
[----:B------:R-:W-:-:S06]  /*2af0*/  F2FP.F16.F32.PACK_AB R172, R65, R64 ;  /* 0x0000004041ac723e */ /* 0x000fcc00000000ff */
[----:B------:R-:W3:Y:S01]  /*2b00*/  MUFU.EX2 R63, R63 ;  /* 0x0000003f003f7308 */ /* 0x000ee20000000800 */
[----:B----4-:R-:W-:-:S07]  /*2b10*/  FADD.FTZ R10, R62, R5 ;  /* 0x000000053e0a7221 */ /* 0x010fce0000010000 */
[----:B------:R-:W4:Y:S01]  /*2b20*/  MUFU.EX2 R66, R66 ;  /* 0x0000004200427308 */ /* 0x000f220000000800 */
[----:B--2---:R-:W-:Y:S01]  /*2b30*/  FADD.FTZ R12, R68, R13 ;  /* 0x0000000d440c7221 */ /* 0x004fe20000010000 */
[----:B------:R-:W-:-:S03]  /*2b40*/  F2FP.F16.F32.PACK_AB R174, R11, R68 ;  /* 0x000000440bae723e */ /* 0x000fc600000000ff */
[----:B------:R-:W-:-:S03]  /*2b50*/  FADD.FTZ R5, R11, R12 ;  /* 0x0000000c0b057221 */ /* 0x000fc60000010000 */
[----:B------:R-:W2:Y:S01]  /*2b60*/  MUFU.EX2 R67, R67 ;  /* 0x0000004300437308 */ /* 0x000ea20000000800 */
[C---:B---3--:R-:W-:Y:S01]  /*2b70*/  FADD.FTZ R13, R63.reuse, R10 ;  /* 0x0000000a3f0d7221 */ /* 0x048fe20000010000 */
[----:B------:R-:W-:-:S06]  /*2b80*/  F2FP.F16.F32.PACK_AB R171, R63, R62 ;  /* 0x0000003e3fab723e */ /* 0x000fcc00000000ff */
[----:B------:R-:W3:Y:S01]  /*2b90*/  MUFU.EX2 R70, R70 ;  /* 0x0000004600467308 */ /* 0x000ee20000000800 */
[----:B----4-:R-:W-:-:S07]  /*2ba0*/  FADD.FTZ R10, R66, R13 ;  /* 0x0000000d420a7221 */ /* 0x010fce0000010000 */
[----:B------:R3:W4:Y:S01]  /*2bb0*/  MUFU.EX2 R175, R6 ;  /* 0x0000000600af7308 */ /* 0x0007220000000800 */
[C---:B--2---:R-:W-:Y:S01]  /*2bc0*/  FADD.FTZ R11, R67.reuse, R10 ;  /* 0x0000000a430b7221 */ /* 0x044fe20000010000 */
[----:B------:R-:W-:-:S03]  /*2bd0*/  F2FP.F16.F32.PACK_AB R173, R67, R66 ;  /* 0x0000004243ad723e */ /* 0x000fc600000000ff */
[----:B---3--:R-:W-:-:S04]  /*2be0*/  FADD.FTZ R6, R70, R11 ;  /* 0x0000000b46067221 */ /* 0x008fc80000010000 */
[C---:B----4-:R-:W-:Y:S01]  /*2bf0*/  FADD.FTZ R6, R175.reuse, R6 ;  /* 0x00000006af067221 */ /* 0x050fe20000010000 */
[----:B------:R-:W-:Y:S01]  /*2c00*/  F2FP.F16.F32.PACK_AB R175, R175, R70 ;  /* 0x00000046afaf723e */ /* 0x000fe200000000ff */
[----:B0-----:R-:W-:Y:S06]  /*2c10*/  @!P0 BRA `(.L_x_8878) ;  /* 0x0000000000048947 */ /* 0x001fec0003800000 */
[----:B------:R-:W-:Y:S01]  /*2c20*/  BPT.TRAP 0x1 ;  /* 0x000000040000795c */ /* 0x000fe20000300000 */
.L_x_8878:
[----:B------:R0:W2:Y:S01]  /*2c30*/  SYNCS.PHASECHK.TRANS64.TRYWAIT P2, [UR38+0x22850], R8 ;  /* 0x02285008ff0075a7 */ /* 0x0000a20008040166 */
[----:B------:R-:W-:Y:S05]  /*2c40*/  @!P0 BRA `(.L_x_8879) ;  /* 0x0000000000048947 */ /* 0x000fea0003800000 */
[----:B------:R-:W-:Y:S01]  /*2c50*/  BPT.TRAP 0x1 ;  /* 0x000000040000795c */ /* 0x000fe20000300000 */
.L_x_8879:
[----:B--2---:R-:W-:Y:S05]  /*2c60*/  @P2 BRA `(.L_x_8880) ;  /* 0x0000000000082947 */ /* 0x004fea0003800000 */
[----:B------:R-:W2:Y:S02]  /*2c70*/  SYNCS.PHASECHK.TRANS64.TRYWAIT P2, [UR38+0x22850], R8 ;  /* 0x02285008ff0075a7 */ /* 0x000ea40008040166 */
[----:B--2---:R-:W-:Y:S05]  /*2c80*/  @!P2 BRA `(.L_x_8881) ;  /* 0x0000008800dca947 */ /* 0x004fea0003800000 */
.L_x_8880:
[----:B------:R3:W-:Y:S01]  /*2c90*/  BAR.SYNC.DEFER_BLOCKING R0, 0x100 ;  /* 0x000400000000751d */ /* 0x0007e20000010000 */
[----:B------:R-:W-:Y:S01]  /*2ca0*/  UIADD3 UR4, UR38, 0x400, URZ ;  /* 0x0000040026047890 */ /* 0x000fe2000fffe03f */
[----:B--2---:R-:W-:Y:S01]  /*2cb0*/  @!P1 VIADD R9, R9, 0x22860 ;  /* 0x0002286009099836 */ /* 0x004fe20000000000 */
[----:B------:R-:W-:Y:S02]  /*2cc0*/  UIADD3 UR40, UR40, -0x2, URZ ;  /* 0xfffffffe28287890 */ /* 0x000fe4000fffe03f */
[----:B------:R-:W-:Y:S01]  /*2cd0*/  USHF.R.U32.HI UR4, URZ, 0x4, UR4 ;  /* 0x000000043f047899 */ /* 0x000fe20008011604 */
[----:B------:R-:W-:Y:S01]  /*2ce0*/  UMOV UR11, 0x40000040 ;  /* 0x40000040000b7882 */ /* 0x000fe20000000000 */
[----:B------:R-:W-:Y:S01]  /*2cf0*/  UISETP.GE.AND UP0, UPT, UR40, UR37, UPT ;  /* 0x000000252800728c */ /* 0x000fe2000bf06270 */
[----:B------:R-:W-:Y:S01]  /*2d00*/  @!P1 PRMT R9, RZ, 0x654, R9 ;  /* 0x00000654ff099816 */ /* 0x000fe20000000009 */
[----:B------:R-:W-:-:S04]  /*2d10*/  ULOP3.LUT UR4, UR4, 0x3fff, URZ, 0xc0, !UPT ;  /* 0x00003fff04047892 */ /* 0x000fc8000f8ec03f */
[----:B------:R-:W-:Y:S01]  /*2d20*/  ULOP3.LUT UR24, UR4, 0x3000000, URZ, 0xfc, !UPT ;  /* 0x0300000004187892 */ /* 0x000fe2000f8efc3f */
[----:B------:R-:W-:-:S03]  /*2d30*/  PLOP3.LUT P2, PT, PT, PT, UP0, 0x80, 0x0 ;  /* 0x000000000000781c */ /* 0x000fc60003f4f008 */
[----:B------:R-:W-:-:S03]  /*2d40*/  UIADD3 UR4, UR24, 0x80, URZ ;  /* 0x0000008018047890 */ /* 0x000fc6000fffe03f */
[----:B------:R-:W-:Y:S01]  /*2d50*/  UMOV UR10, UR24 ;  /* 0x00000018000a7c82 */ /* 0x000fe20008000000 */
[----:B------:R-:W-:-:S06]  /*2d60*/  WARPGROUP.ARRIVE ;  /* 0x00000000000079c5 */ /* 0x000fcc0000000000 */
[----:B------:R-:W-:Y:S01]  /*2d70*/  HGMMA.64x256x16.F32 R24, R152, gdesc[UR8].tnspB, RZ, !UPT, gsb0 ;  /* 0x43e0000898187df0 */ /* 0x000fe2000c0008ff */
        /* <DEDUP_REMOVED lines=35> */
[----:B------:R3:W-:Y:S01]  /*2fb0*/  @!P1 SYNCS.ARRIVE.TRANS64.RED.A1T0 RZ, [R9+URZ], RZ ;  /* 0x000000ff09ff99a7 */ /* 0x0007e2000810043f */
[----:B------:R-:W-:Y:S05]  /*2fc0*/  @!P2 BRA `(.L_x_8882) ;  /* 0x0000001c0044a947 */ /* 0x000fea0003800000 */
[----:B------:R-:W-:Y:S01]  /*2fd0*/  IMAD.MOV.U32 R13, RZ, RZ, R4 ;  /* 0x000000ffff0d7224 */ /* 0x000fe200078e0004 */
[----:B------:R-:W-:Y:S01]  /*2fe0*/  UMOV UR4, URZ ;  /* 0x0000003f00047c82 */ /* 0x000fe20008000000 */
[----:B01----:R-:W-:Y:S01]  /*2ff0*/  IMAD.MOV.U32 R8, RZ, RZ, R3 ;  /* 0x000000ffff087224 */ /* 0x003fe200078e0003 */
[----:B------:R-:W-:Y:S01]  /*3000*/  UMOV UR5, URZ ;  /* 0x0000003f00057c82 */ /* 0x000fe20008000000 */
[----:B------:R-:W-:-:S05]  /*3010*/  ULDC UR7, c[0x0][0x988] ;  /* 0x0002620000077ab9 */ /* 0x000fca0000000800 */
.L_x_8891:
        /* <DEDUP_REMOVED lines=8> */
[----:B--2---:R-:W-:Y:S11]  /*30a0*/  @!P0 BRA `(.L_x_8883) ;  /* 0x0000000000048947 */ /* 0x004ff60003800000 */
[----:B------:R-:W-:Y:S01]  /*30b0*/  BPT.TRAP 0x1 ;  /* 0x000000040000795c */ /* 0x000fe20000300000 */
.L_x_8883:
[----:B------:R-:W-:Y:S01]  /*30c0*/  IMAD.U32 R3, RZ, RZ, UR4 ;  /* 0x00000004ff037e24 */ /* 0x000fe2000f8e00ff */
[----:B------:R-:W-:-:S04]  /*30d0*/  ULEA UR26, UR5, UR38, 0x3 ;  /* 0x00000026051a7291 */ /* 0x000fc8000f8e183f */
[----:B------:R-:W-:-:S04]  /*30e0*/  SHF.L.U32 R3, R3, 0x1f, RZ ;  /* 0x0000001f03037819 */ /* 0x000fc800000006ff */
[----:B------:R-:W-:-:S13]  /*30f0*/  R2UR UR25, R3 ;  /* 0x00000000031972ca */ /* 0x000fda00000e0000 */
[----:B------:R-:W-:-:S04]  /*3100*/  IMAD.U32 R3, RZ, RZ, UR25 ;  /* 0x00000019ff037e24 */ /* 0x000fc8000f8e00ff */
[----:B------:R0:W1:Y:S01]  /*3110*/  SYNCS.PHASECHK.TRANS64.TRYWAIT P3, [UR26+0x22830], R3 ;  /* 0x02283003ff0075a7 */ /* 0x000062000806015a */
[----:B------:R-:W-:Y:S05]  /*3120*/  @!P0 BRA `(.L_x_8884) ;  /* 0x0000000000048947 */ /* 0x000fea0003800000 */
[----:B------:R-:W-:Y:S01]  /*3130*/  BPT.TRAP 0x1 ;  /* 0x000000040000795c */ /* 0x000fe20000300000 */
.L_x_8884:
[----:B-1----:R-:W-:Y:S05]  /*3140*/  @P3 BRA `(.L_x_8885) ;  /* 0x00000000000c3947 */ /* 0x002fea0003800000 */
[----:B0-----:R-:W-:-:S04]  /*3150*/  MOV R3, UR25 ;  /* 0x0000001900037c02 */ /* 0x001fc80008000f00 */
[----:B------:R-:W0:Y:S02]  /*3160*/  SYNCS.PHASECHK.TRANS64.TRYWAIT P3, [UR26+0x22830], R3 ;  /* 0x02283003ff0075a7 */ /* 0x000e24000806015a */
[----:B0-----:R-:W-:Y:S05]  /*3170*/  @!P3 BRA `(.L_x_8886) ;  /* 0x0000008400b4b947 */ /* 0x001fea0003800000 */
.L_x_8885:
[----:B------:R-:W-:Y:S01]  /*3180*/  UIMAD UR10, UR5, 0x300, UR6 ;  /* 0x00000300050a78a4 */ /* 0x000fe2000f8e0206 */
[----:B------:R-:W-:Y:S01]  /*3190*/  WARPGROUP.ARRIVE ;  /* 0x00000000000079c5 */ /* 0x000fe20000000000 */
[----:B------:R-:W-:Y:S01]  /*31a0*/  UMOV UR11, 0x40000040 ;  /* 0x40000040000b7882 */ /* 0x000fe20000000000 */
[----:B------:R-:W-:Y:S01]  /*31b0*/  UMOV UR15, 0x40000040 ;  /* 0x40000040000f7882 */ /* 0x000fe20000000000 */
[----:B------:R-:W-:Y:S02]  /*31c0*/  UIADD3 UR14, UR10, 0x2, URZ ;  /* 0x000000020a0e7890 */ /* 0x000fe4000fffe03f */
[----:B------:R-:W-:Y:S01]  /*31d0*/  UIADD3 UR18, UR10, 0x4, URZ ;  /* 0x000000040a127890 */ /* 0x000fe2000fffe03f */
[----:B------:R-:W-:Y:S02]  /*31e0*/  UMOV UR19, 0x40000040 ;  /* 0x4000004000137882 */ /* 0x000fe40000000000 */
[----:B------:R-:W-:Y:S01]  /*31f0*/  HGMMA.64x96x16.F32 R152, gdesc[UR8], RZ, !UPT, gsb0 ;  /* 0x01600000089879f0 */ /* 0x000fe2000c0008ff */
[----:B------:R-:W-:Y:S01]  /*3200*/  UIADD3 UR22, UR10, 0x6, URZ ;  /* 0x000000060a167890 */ /* 0x000fe2000fffe03f */
[----:B------:R-:W-:Y:S01]  /*3210*/  UMOV UR23, 0x40000040 ;  /* 0x4000004000177882 */ /* 0x000fe20000000000 */
        /* <DEDUP_REMOVED lines=10> */
[----:B0-----:R-:W-:-:S04]  /*32c0*/  FMNMX.FTZ R4, R152, R8, !PT ;  /* 0x0000000898047209 */ /* 0x001fc80007810000 */
        /* <DEDUP_REMOVED lines=22> */
[----:B---3--:R-:W-:-:S05]  /*3430*/  FMNMX.FTZ R9, R197, R4, !PT ;  /* 0x00000004c5097209 */ /* 0x008fca0007810000 */
[----:B------:R-:W0:Y:S02]  /*3440*/  SHFL.BFLY PT, R4, R9, 0x2, 0x1f ;  /* 0x0c401f0009047f89 */ /* 0x000e2400000e0000 */
[----:B0-----:R-:W-:-:S05]  /*3450*/  FMNMX.FTZ R10, R9, R4, !PT ;  /* 0x00000004090a7209 */ /* 0x001fca0007810000 */
[----:B------:R-:W0:Y:S02]  /*3460*/  SHFL.BFLY PT, R3, R10, 0x1, 0x1f ;  /* 0x0c201f000a037f89 */ /* 0x000e2400000e0000 */
[----:B0-----:R-:W-:-:S05]  /*3470*/  FMNMX.FTZ R3, R10, R3, !PT ;  /* 0x000000030a037209 */ /* 0x001fca0007810000 */
[C---:B------:R-:W-:Y:S01]  /*3480*/  FADD.FTZ R4, -R3.reuse, R8 ;  /* 0x0000000803047221 */ /* 0x040fe20000010100 */
[----:B------:R-:W-:-:S03]  /*3490*/  FMUL.FTZ R7, R3, UR7 ;  /* 0x0000000703077c20 */ /* 0x000fc60008410000 */
[----:B------:R-:W-:Y:S01]  /*34a0*/  FMUL.FTZ R8, R4, UR7 ;  /* 0x0000000704087c20 */ /* 0x000fe20008410000 */
[----:B------:R-:W-:Y:S01]  /*34b0*/  FMNMX.FTZ R4, R154, R13, !PT ;  /* 0x0000000d9a047209 */ /* 0x000fe20007810000 */
[--C-:B------:R-:W-:Y:S01]  /*34c0*/  FFMA.FTZ R12, R152, UR7, -R7.reuse ;  /* 0x00000007980c7c23 */ /* 0x100fe20008010807 */
[--C-:B------:R-:W-:Y:S01]  /*34d0*/  FFMA.FTZ R10, R156, UR7, -R7.reuse ;  /* 0x000000079c0a7c23 */ /* 0x100fe20008010807 */
[--C-:B------:R-:W-:Y:S01]  /*34e0*/  FFMA.FTZ R156, R160, UR7, -R7.reuse ;  /* 0x00000007a09c7c23 */ /* 0x100fe20008010807 */
[----:B------:R-:W-:Y:S01]  /*34f0*/  FMNMX.FTZ R11, R155, R4, !PT ;  /* 0x000000049b0b7209 */ /* 0x000fe20007810000 */
[----:B------:R0:W-:Y:S01]  /*3500*/  MUFU.EX2 R9, R12 ;  /* 0x0000000c00097308 */ /* 0x0001e20000000800 */
        /* <DEDUP_REMOVED lines=8> */
[--C-:B0-----:R-:W-:Y:S01]  /*3590*/  FFMA.FTZ R12, R164, UR7, -R7.reuse ;  /* 0x00000007a40c7c23 */ /* 0x101fe20008010807 */
        /* <DEDUP_REMOVED lines=8> */
[----:B------:R-:W0:Y:S01]  /*3620*/  MUFU.EX2 R8, R8 ;  /* 0x0000000800087308 */ /* 0x000e220000000800 */
[----:B------:R-:W-:Y:S01]  /*3630*/  FMNMX.FTZ R4, R166, R11, !PT ;  /* 0x0000000ba6047209 */ /* 0x000fe20007810000 */
[----:B------:R-:W-:-:S03]  /*3640*/  FFMA.FTZ R11, R157, UR7, -R7 ;  /* 0x000000079d0b7c23 */ /* 0x000fc60008010807 */
[----:B------:R-:W-:-:S03]  /*3650*/  FMNMX.FTZ R15, R167, R4, !PT ;  /* 0x00000004a70f7209 */ /* 0x000fc60007810000 */
[----:B------:R-:W1:Y:S01]  /*3660*/  MUFU.EX2 R152, R152 ;  /* 0x0000009800987308 */ /* 0x000e620000000800 */
[----:B------:R-:W-:-:S04]  /*3670*/  FMNMX.FTZ R4, R170, R15, !PT ;  /* 0x0000000faa047209 */ /* 0x000fc80007810000 */
[----:B------:R-:W-:-:S03]  /*3680*/  FMNMX.FTZ R15, R171, R4, !PT ;  /* 0x00000004ab0f7209 */ /* 0x000fc60007810000 */
[----:B------:R-:W-:Y:S01]  /*3690*/  MUFU.EX2 R10, R10 ;  /* 0x0000000a000a7308 */ /* 0x000fe20000000800 */
[----:B------:R-:W-:Y:S01]  /*36a0*/  FMNMX.FTZ R4, R174, R15, !PT ;  /* 0x0000000fae047209 */ /* 0x000fe20007810000 */
[--C-:B------:R-:W-:Y:S01]  /*36b0*/  FFMA.FTZ R15, R161, UR7, -R7.reuse ;  /* 0x00000007a10f7c23 */ /* 0x100fe20008010807 */
[----:B------:R-:W-:Y:S01]  /*36c0*/  FFMA.FTZ R161, R189, UR7, -R7 ;  /* 0x00000007bda17c23 */ /* 0x000fe20008010807 */
[----:B0-----:R-:W-:Y:S01]  /*36d0*/  FFMA.FTZ R5, R8, R5, R9 ;  /* 0x0000000508057223 */ /* 0x001fe20000010009 */
[----:B------:R-:W-:Y:S01]  /*36e0*/  FMNMX.FTZ R17, R175, R4, !PT ;  /* 0x00000004af117209 */ /* 0x000fe20007810000 */
[-C--:B------:R-:W-:Y:S01]  /*36f0*/  FMUL.FTZ R24, R24, R8.reuse ;  /* 0x0000000818187220 */ /* 0x080fe20000410000 */
[-C--:B------:R-:W-:Y:S01]  /*3700*/  FMUL.FTZ R25, R25, R8.reuse ;  /* 0x0000000819197220 */ /* 0x080fe20000410000 */
[----:B------:R-:W-:Y:S01]  /*3710*/  MUFU.EX2 R11, R11 ;  /* 0x0000000b000b7308 */ /* 0x000fe20000000800 */
[----:B------:R-:W-:Y:S01]  /*3720*/  FMNMX.FTZ R4, R178, R17, !PT ;  /* 0x00000011b2047209 */ /* 0x000fe20007810000 */
[C---:B-1----:R-:W-:Y:S01]  /*3730*/  FADD.FTZ R5, R152.reuse, R5 ;  /* 0x0000000598057221 */ /* 0x042fe20000010000 */
[----:B------:R-:W-:Y:S01]  /*3740*/  F2FP.F16.F32.PACK_AB R152, R152, R9 ;  /* 0x000000099898723e */ /* 0x000fe200000000ff */
[----:B------:R-:W-:Y:S01]  /*3750*/  FMUL.FTZ R28, R28, R8 ;  /* 0x000000081c1c7220 */ /* 0x000fe20000410000 */
[----:B------:R-:W-:Y:S01]  /*3760*/  FMNMX.FTZ R17, R179, R4, !PT ;  /* 0x00000004b3117209 */ /* 0x000fe20007810000 */
[-C--:B------:R-:W-:Y:S01]  /*3770*/  FMUL.FTZ R29, R29, R8.reuse ;  /* 0x000000081d1d7220 */ /* 0x080fe20000410000 */
[-C--:B------:R-:W-:Y:S01]  /*3780*/  FMUL.FTZ R32, R32, R8.reuse ;  /* 0x0000000820207220 */ /* 0x080fe20000410000 */
[----:B------:R-:W-:Y:S01]  /*3790*/  MUFU.EX2 R156, R156 ;  /* 0x0000009c009c7308 */ /* 0x000fe20000000800 */
[----:B------:R-:W-:Y:S01]  /*37a0*/  FMNMX.FTZ R4, R182, R17, !PT ;  /* 0x00000011b6047209 */ /* 0x000fe20007810000 */
[--C-:B------:R-:W-:Y:S01]  /*37b0*/  FFMA.FTZ R17, R165, UR7, -R7.reuse ;  /* 0x00000007a5117c23 */ /* 0x100fe20008010807 */
[--C-:B------:R-:W-:Y:S01]  /*37c0*/  FFMA.FTZ R165, R193, UR7, -R7.reuse ;  /* 0x00000007c1a57c23 */ /* 0x100fe20008010807 */
[----:B------:R-:W-:Y:S01]  /*37d0*/  FMUL.FTZ R33, R33, R8 ;  /* 0x0000000821217220 */ /* 0x000fe20000410000 */
[----:B------:R-:W-:Y:S01]  /*37e0*/  FMNMX.FTZ R19, R183, R4, !PT ;  /* 0x00000004b7137209 */ /* 0x000fe20007810000 */
[-C--:B------:R-:W-:Y:S01]  /*37f0*/  FMUL.FTZ R36, R36, R8.reuse ;  /* 0x0000000824247220 */ /* 0x080fe20000410000 */
[-C--:B------:R-:W-:Y:S01]  /*3800*/  FMUL.FTZ R37, R37, R8.reuse ;  /* 0x0000000825257220 */ /* 0x080fe20000410000 */
        /* <DEDUP_REMOVED lines=9> */
[----:B------:R-:W-:Y:S01]  /*38a0*/  FMNMX.FTZ R4, R190, R19, !PT ;  /* 0x00000013be047209 */ /* 0x000fe20007810000 */
[--C-:B------:R-:W-:Y:S01]  /*38b0*/  FFMA.FTZ R19, R169, UR7, -R7.reuse ;  /* 0x00000007a9137c23 */ /* 0x100fe20008010807 */
[-C--:B------:R-:W-:Y:S01]  /*38c0*/  FMUL.FTZ R49, R49, R8.reuse ;  /* 0x0000000831317220 */ /* 0x080fe20000410000 */
        /* <DEDUP_REMOVED lines=46> */
[----:B0-----:R-:W-:Y:S01]  /*3bb0*/  FMNMX.FTZ R20, R4, R157, !PT ;  /* 0x0000009d04147209 */ /* 0x001fe20007810000 */
[----:B------:R-:W-:Y:S01]  /*3bc0*/  FFMA.FTZ R157, R185, UR7, -R7 ;  /* 0x00000007b99d7c23 */ /* 0x000fe20008010807 */
        /* <DEDUP_REMOVED lines=21> */
[----:B0-----:R-:W-:-:S07]  /*3d20*/  FMNMX.FTZ R4, R20, R169, !PT ;  /* 0x000000a914047209 */ /* 0x001fce0007810000 */
[----:B------:R-:W-:Y:S01]  /*3d30*/  MUFU.EX2 R168, R168 ;  /* 0x000000a800a87308 */ /* 0x000fe20000000800 */
[C---:B------:R-:W-:Y:S01]  /*3d40*/  FMUL.FTZ R185, R4.reuse, UR7 ;  /* 0x0000000704b97c20 */ /* 0x040fe20008410000 */
[----:B------:R-:W-:-:S03]  /*3d50*/  FADD.FTZ R7, -R4, R13 ;  /* 0x0000000d04077221 */ /* 0x000fc60000010100 */
[--C-:B------:R-:W-:Y:S01]  /*3d60*/  FFMA.FTZ R22, R154, UR7, -R185.reuse ;  /* 0x000000079a167c23 */ /* 0x100fe200080108b9 */
[----:B------:R-:W-:Y:S01]  /*3d70*/  FMUL.FTZ R7, R7, UR7 ;  /* 0x0000000707077c20 */ /* 0x000fe20008410000 */
[--C-:B------:R-:W-:Y:S01]  /*3d80*/  FFMA.FTZ R155, R155, UR7, -R185.reuse ;  /* 0x000000079b9b7c23 */ /* 0x100fe200080108b9 */
[--C-:B------:R-:W-:Y:S01]  /*3d90*/  FFMA.FTZ R173, R158, UR7, -R185.reuse ;  /* 0x000000079ead7c23 */ /* 0x100fe200080108b9 */
[--C-:B------:R-:W-:Y:S01]  /*3da0*/  FFMA.FTZ R176, R159, UR7, -R185.reuse ;  /* 0x000000079fb07c23 */ /* 0x100fe200080108b9 */
[----:B------:R0:W-:Y:S01]  /*3db0*/  MUFU.EX2 R169, R7 ;  /* 0x0000000700a97308 */ /* 0x0001e20000000800 */
[--C-:B------:R-:W-:Y:S01]  /*3dc0*/  FFMA.FTZ R192, R175, UR7, -R185.reuse ;  /* 0x00000007afc07c23 */ /* 0x100fe200080108b9 */
[--C-:B------:R-:W-:Y:S01]  /*3dd0*/  FFMA.FTZ R175, R178, UR7, -R185.reuse ;  /* 0x00000007b2af7c23 */ /* 0x100fe200080108b9 */
[--C-:B------:R-:W-:Y:S01]  /*3de0*/  FFMA.FTZ R159, R162, UR7, -R185.reuse ;  /* 0x00000007a29f7c23 */ /* 0x100fe200080108b9 */
[----:B------:R-:W-:Y:S01]  /*3df0*/  FFMA.FTZ R178, R179, UR7, -R185 ;  /* 0x00000007b3b27c23 */ /* 0x000fe200080108b9 */
[----:B------:R-:W-:-:S02]  /*3e00*/  IMAD.U32 R179, RZ, RZ, UR26 ;  /* 0x0000001affb37e24 */ /* 0x000fc4000f8e00ff */
[--C-:B------:R-:W-:Y:S01]  /*3e10*/  FFMA.FTZ R180, R163, UR7, -R185.reuse ;  /* 0x00000007a3b47c23 */ /* 0x100fe200080108b9 */
[--C-:B------:R-:W-:Y:S01]  /*3e20*/  FFMA.FTZ R163, R166, UR7, -R185.reuse ;  /* 0x00000007a6a37c23 */ /* 0x100fe200080108b9 */
[----:B------:R-:W1:Y:S01]  /*3e30*/  MUFU.EX2 R22, R22 ;  /* 0x0000001600167308 */ /* 0x000e620000000800 */
[----:B------:R-:W-:Y:S01]  /*3e40*/  @!P1 VIADD R154, R179, 0x22840 ;  /* 0x00022840b39a9836 */ /* 0x000fe20000000000 */
[----:B0-----:R-:W-:Y:S01]  /*3e50*/  IADD3 R7, -R2, 0xb, RZ ;  /* 0x0000000b02077810 */ /* 0x001fe20007ffe1ff */
[--C-:B------:R-:W-:Y:S01]  /*3e60*/  FFMA.FTZ R184, R167, UR7, -R185.reuse ;  /* 0x00000007a7b87c23 */ /* 0x100fe200080108b9 */
[--C-:B------:R-:W-:Y:S01]  /*3e70*/  FFMA.FTZ R167, R170, UR7, -R185.reuse ;  /* 0x00000007aaa77c23 */ /* 0x100fe200080108b9 */
[--C-:B------:R-:W-:Y:S01]  /*3e80*/  FFMA.FTZ R188, R171, UR7, -R185.reuse ;  /* 0x00000007abbc7c23 */ /* 0x100fe200080108b9 */
[----:B------:R-:W-:Y:S01]  /*3e90*/  @!P1 PRMT R154, RZ, 0x654, R154 ;  /* 0x00000654ff9a9816 */ /* 0x000fe2000000009a */
[----:B------:R0:W-:Y:S06]  /*3ea0*/  BAR.ARV R7, 0x100 ;  /* 0x000400070000751d */ /* 0x0001ec0000002000 */
[----:B------:R-:W2:Y:S01]  /*3eb0*/  MUFU.EX2 R155, R155 ;  /* 0x0000009b009b7308 */ /* 0x000ea20000000800 */
[----:B------:R3:W-:Y:S01]  /*3ec0*/  @!P1 SYNCS.ARRIVE.TRANS64.RED.A1T0 RZ, [R154+URZ], RZ ;  /* 0x000000ff9aff99a7 */ /* 0x0007e2000810043f */
[--C-:B------:R-:W-:Y:S01]  /*3ed0*/  FFMA.FTZ R171, R174, UR7, -R185.reuse ;  /* 0x00000007aeab7c23 */ /* 0x100fe200080108b9 */
[--C-:B------:R-:W-:Y:S01]  /*3ee0*/  FFMA.FTZ R177, R182, UR7, -R185.reuse ;  /* 0x00000007b6b17c23 */ /* 0x100fe200080108b9 */
[----:B-1----:R-:W-:Y:S01]  /*3ef0*/  FFMA.FTZ R6, R169, R6, R22 ;  /* 0x00000006a9067223 */ /* 0x002fe20000010016 */
[--C-:B------:R-:W-:Y:S01]  /*3f00*/  FFMA.FTZ R182, R183, UR7, -R185.reuse ;  /* 0x00000007b7b67c23 */ /* 0x100fe200080108b9 */
[--C-:B------:R-:W-:Y:S01]  /*3f10*/  FFMA.FTZ R181, R186, UR7, -R185.reuse ;  /* 0x00000007bab57c23 */ /* 0x100fe200080108b9 */
[----:B------:R-:W-:Y:S01]  /*3f20*/  FFMA.FTZ R186, R187, UR7, -R185 ;  /* 0x00000007bbba7c23 */ /* 0x000fe200080108b9 */
[----:B------:R-:W1:Y:S01]  /*3f30*/  MUFU.EX2 R173, R173 ;  /* 0x000000ad00ad7308 */ /* 0x000e620000000800 */
[----:B---3--:R-:W-:Y:S01]  /*3f40*/  FADD.FTZ R154, R10, R5 ;  /* 0x000000050a9a7221 */ /* 0x008fe20000010000 */
[--C-:B------:R-:W-:Y:S01]  /*3f50*/  FFMA.FTZ R183, R190, UR7, -R185.reuse ;  /* 0x00000007beb77c23 */ /* 0x100fe200080108b9 */
[--C-:B------:R-:W-:Y:S01]  /*3f60*/  FFMA.FTZ R190, R191, UR7, -R185.reuse ;  /* 0x00000007bfbe7c23 */ /* 0x100fe200080108b9 */
[--C-:B------:R-:W-:Y:S01]  /*3f70*/  FFMA.FTZ R194, R194, UR7, -R185.reuse ;  /* 0x00000007c2c27c23 */ /* 0x100fe200080108b9 */
[----:B------:R-:W-:Y:S01]  /*3f80*/  FADD.FTZ R5, R11, R154 ;  /* 0x0000009a0b057221 */ /* 0x000fe20000010000 */
[--C-:B------:R-:W-:Y:S01]  /*3f90*/  FFMA.FTZ R195, R195, UR7, -R185.reuse ;  /* 0x00000007c3c37c23 */ /* 0x100fe200080108b9 */
[----:B------:R-:W-:Y:S01]  /*3fa0*/  FFMA.FTZ R198, R198, UR7, -R185 ;  /* 0x00000007c6c67c23 */ /* 0x000fe200080108b9 */
[----:B------:R-:W3:Y:S01]  /*3fb0*/  MUFU.EX2 R176, R176 ;  /* 0x000000b000b07308 */ /* 0x000ee20000000800 */
[----:B--2---:R-:W-:Y:S01]  /*3fc0*/  FADD.FTZ R6, R155, R6 ;  /* 0x000000069b067221 */ /* 0x004fe20000010000 */
[----:B------:R-:W-:Y:S01]  /*3fd0*/  FADD.FTZ R154, R156, R5 ;  /* 0x000000059c9a7221 */ /* 0x000fe20000010000 */
[----:B------:R-:W-:Y:S01]  /*3fe0*/  FFMA.FTZ R199, R199, UR7, -R185 ;  /* 0x00000007c7c77c23 */ /* 0x000fe200080108b9 */
[----:B------:R-:W-:Y:S01]  /*3ff0*/  F2FP.F16.F32.PACK_AB R166, R153, R16 ;  /* 0x0000001099a6723e */ /* 0x000fe200000000ff */
[-C--:B------:R-:W-:Y:S01]  /*4000*/  FMUL.FTZ R26, R26, R169.reuse ;  /* 0x000000a91a1a7220 */ /* 0x080fe20000410000 */
[----:B------:R-:W-:Y:S01]  /*4010*/  FADD.FTZ R5, R15, R154 ;  /* 0x0000009a0f057221 */ /* 0x000fe20000010000 */
[-C--:B------:R-:W-:Y:S01]  /*4020*/  FMUL.FTZ R27, R27, R169.reuse ;  /* 0x000000a91b1b7220 */ /* 0x080fe20000410000 */
[----:B------:R-:W2:Y:S01]  /*4030*/  MUFU.EX2 R159, R159 ;  /* 0x0000009f009f7308 */ /* 0x000ea20000000800 */
[----:B-1----:R-:W-:Y:S01]  /*4040*/  FADD.FTZ R9, R173, R6 ;  /* 0x00000006ad097221 */ /* 0x002fe20000010000 */
[----:B------:R-:W-:Y:S01]  /*4050*/  FADD.FTZ R154, R12, R5 ;  /* 0x000000050c9a7221 */ /* 0x000fe20000010000 */
[-C--:B------:R-:W-:Y:S01]  /*4060*/  FMUL.FTZ R30, R30, R169.reuse ;  /* 0x000000a91e1e7220 */ /* 0x080fe20000410000 */
[-C--:B------:R-:W-:Y:S01]  /*4070*/  FMUL.FTZ R31, R31, R169.reuse ;  /* 0x000000a91f1f7220 */ /* 0x080fe20000410000 */
[-C--:B------:R-:W-:Y:S01]  /*4080*/  FMUL.FTZ R34, R34, R169.reuse ;  /* 0x000000a922227220 */ /* 0x080fe20000410000 */
[----:B------:R-:W-:Y:S01]  /*4090*/  FADD.FTZ R5, R17, R154 ;  /* 0x0000009a11057221 */ /* 0x000fe20000010000 */
[-C--:B------:R-:W-:Y:S01]  /*40a0*/  FMUL.FTZ R35, R35, R169.reuse ;  /* 0x000000a923237220 */ /* 0x080fe20000410000 */
[----:B------:R-:W1:Y:S01]  /*40b0*/  MUFU.EX2 R180, R180 ;  /* 0x000000b400b47308 */ /* 0x000e620000000800 */
        /* <DEDUP_REMOVED lines=8> */
[----:B--2---:R-:W-:Y:S01]  /*4140*/  FADD.FTZ R9, R159, R6 ;  /* 0x000000069f097221 */ /* 0x004fe20000010000 */
[----:B------:R-:W-:Y:S01]  /*4150*/  FADD.FTZ R154, R14, R5 ;  /* 0x000000050e9a7221 */ /* 0x000fe20000010000 */
[-C--:B------:R-:W-:Y:S01]  /*4160*/  FMUL.FTZ R46, R46, R169.reuse ;  /* 0x000000a92e2e7220 */ /* 0x080fe20000410000 */
[-C--:B------:R-:W-:Y:S01]  /*4170*/  FMUL.FTZ R47, R47, R169.reuse ;  /* 0x000000a92f2f7220 */ /* 0x080fe20000410000 */
        /* <DEDUP_REMOVED lines=18> */
[----:B------:R-:W-:Y:S01]  /*42a0*/  F2FP.F16.F32.PACK_AB R153, R155, R22 ;  /* 0x000000169b99723e */ /* 0x000fe200000000ff */
[----:B------:R-:W3:Y:S01]  /*42b0*/  MUFU.EX2 R188, R188 ;  /* 0x000000bc00bc7308 */ /* 0x000ee20000000800 */
[----:B--2---:R-:W-:Y:S01]  /*42c0*/  FADD.FTZ R6, R184, R9 ;  /* 0x00000009b8067221 */ /* 0x004fe20000010000 */
[----:B------:R-:W-:Y:S01]  /*42d0*/  FADD.FTZ R154, R168, R5 ;  /* 0x00000005a89a7221 */ /* 0x000fe20000010000 */
        /* <DEDUP_REMOVED lines=56> */
[----:B------:R-:W-:Y:S01]  /*4660*/  FMUL.FTZ R151, R151, R169 ;  /* 0x000000a997977220 */ /* 0x000fe20000410000 */
[----:B------:R-:W-:-:S02]  /*4670*/  F2FP.F16.F32.PACK_AB R155, R176, R173 ;  /* 0x000000adb09b723e */ /* 0x000fc400000000ff */
[----:B------:R-:W-:Y:S02]  /*4680*/  F2FP.F16.F32.PACK_AB R156, R15, R156 ;  /* 0x0000009c0f9c723e */ /* 0x000fe400000000ff */
[----:B------:R-:W1:Y:S01]  /*4690*/  MUFU.EX2 R157, R157 ;  /* 0x0000009d009d7308 */ /* 0x000e620000000800 */
[----:B---3--:R-:W-:Y:S01]  /*46a0*/  FADD.FTZ R6, R182, R9 ;  /* 0x00000009b6067221 */ /* 0x008fe20000010000 */
[----:B------:R-:W-:Y:S02]  /*46b0*/  F2FP.F16.F32.PACK_AB R158, R17, R12 ;  /* 0x0000000c119e723e */ /* 0x000fe400000000ff */
[----:B------:R-:W-:Y:S02]  /*46c0*/  F2FP.F16.F32.PACK_AB R160, R19, R160 ;  /* 0x000000a013a0723e */ /* 0x000fe400000000ff */
[----:B------:R-:W-:Y:S02]  /*46d0*/  F2FP.F16.F32.PACK_AB R162, R21, R14 ;  /* 0x0000000e15a2723e */ /* 0x000fe400000000ff */
[----:B------:R-:W3:Y:S01]  /*46e0*/  MUFU.EX2 R186, R186 ;  /* 0x000000ba00ba7308 */ /* 0x000ee20000000800 */
[----:B--2---:R-:W-:Y:S01]  /*46f0*/  FADD.FTZ R9, R181, R6 ;  /* 0x00000006b5097221 */ /* 0x004fe20000010000 */
[----:B------:R-:W-:-:S06]  /*4700*/  F2FP.F16.F32.PACK_AB R164, R23, R164 ;  /* 0x000000a417a4723e */ /* 0x000fcc00000000ff */
[----:B------:R-:W2:Y:S01]  /*4710*/  MUFU.EX2 R18, R18 ;  /* 0x0000001200127308 */ /* 0x000ea20000000800 */
[C---:B-1----:R-:W-:Y:S01]  /*4720*/  FADD.FTZ R5, R157.reuse, R154 ;  /* 0x0000009a9d057221 */ /* 0x042fe20000010000 */
[----:B------:R-:W-:Y:S02]  /*4730*/  F2FP.F16.F32.PACK_AB R168, R157, R168 ;  /* 0x000000a89da8723e */ /* 0x000fe400000000ff */
[----:B------:R-:W-:Y:S02]  /*4740*/  F2FP.F16.F32.PACK_AB R157, R180, R159 ;  /* 0x0000009fb49d723e */ /* 0x000fe400000000ff */
[----:B------:R-:W-:Y:S02]  /*4750*/  F2FP.F16.F32.PACK_AB R159, R184, R163 ;  /* 0x000000a3b89f723e */ /* 0x000fe400000000ff */
[----:B------:R-:W1:Y:S01]  /*4760*/  MUFU.EX2 R183, R183 ;  /* 0x000000b700b77308 */ /* 0x000e620000000800 */
[----:B---3--:R-:W-:Y:S01]  /*4770*/  FADD.FTZ R6, R186, R9 ;  /* 0x00000009ba067221 */ /* 0x008fe20000010000 */
[----:B------:R-:W-:-:S02]  /*4780*/  F2FP.F16.F32.PACK_AB R163, R192, R171 ;  /* 0x000000abc0a3723e */ /* 0x000fc400000000ff */
[----:B------:R-:W-:-:S04]  /*4790*/  F2FP.F16.F32.PACK_AB R169, R186, R181 ;  /* 0x000000b5baa9723e */ /* 0x000fc800000000ff */
[----:B------:R-:W3:Y:S01]  /*47a0*/  MUFU.EX2 R161, R161 ;  /* 0x000000a100a17308 */ /* 0x000ee20000000800 */
[----:B--2---:R-:W-:-:S07]  /*47b0*/  FADD.FTZ R154, R18, R5 ;  /* 0x00000005129a7221 */ /* 0x004fce0000010000 */
[----:B------:R-:W2:Y:S01]  /*47c0*/  MUFU.EX2 R190, R190 ;  /* 0x000000be00be7308 */ /* 0x000ea20000000800 */
[----:B-1----:R-:W-:-:S07]  /*47d0*/  FADD.FTZ R9, R183, R6 ;  /* 0x00000006b7097221 */ /* 0x002fce0000010000 */
[----:B------:R-:W1:Y:S01]  /*47e0*/  MUFU.EX2 R172, R172 ;  /* 0x000000ac00ac7308 */ /* 0x000e620000000800 */
[----:B---3--:R-:W-:Y:S01]  /*47f0*/  FADD.FTZ R5, R161, R154 ;  /* 0x0000009aa1057221 */ /* 0x008fe20000010000 */
[----:B------:R-:W-:Y:S02]  /*4800*/  F2FP.F16.F32.PACK_AB R154, R11, R10 ;  /* 0x0000000a0b9a723e */ /* 0x000fe400000000ff */
[----:B------:R-:W-:Y:S02]  /*4810*/  F2FP.F16.F32.PACK_AB R170, R161, R18 ;  /* 0x00000012a1aa723e */ /* 0x000fe400000000ff */
[----:B------:R-:W-:Y:S02]  /*4820*/  F2FP.F16.F32.PACK_AB R161, R188, R167 ;  /* 0x000000a7bca1723e */ /* 0x000fe400000000ff */
[----:B------:R-:W3:Y:S01]  /*4830*/  MUFU.EX2 R185, R194 ;  /* 0x000000c200b97308 */ /* 0x000ee20000000800 */
[----:B--2---:R-:W-:Y:S01]  /*4840*/  FADD.FTZ R6, R190, R9 ;  /* 0x00000009be067221 */ /* 0x004fe20000010000 */
[----:B------:R-:W-:-:S02]  /*4850*/  F2FP.F16.F32.PACK_AB R167, R182, R177 ;  /* 0x000000b1b6a7723e */ /* 0x000fc400000000ff */
[----:B------:R-:W-:-:S04]  /*4860*/  F2FP.F16.F32.PACK_AB R171, R190, R183 ;  /* 0x000000b7beab723e */ /* 0x000fc800000000ff */
[----:B------:R-:W2:Y:S01]  /*4870*/  MUFU.EX2 R165, R165 ;  /* 0x000000a500a57308 */ /* 0x000ea20000000800 */
[----:B-1----:R-:W-:-:S07]  /*4880*/  FADD.FTZ R10, R172, R5 ;  /* 0x00000005ac0a7221 */ /* 0x002fce0000010000 */
[----:B------:R-:W1:Y:S01]  /*4890*/  MUFU.EX2 R8, R195 ;  /* 0x000000c300087308 */ /* 0x000e620000000800 */
[----:B---3--:R-:W-:-:S07]  /*48a0*/  FADD.FTZ R9, R185, R6 ;  /* 0x00000006b9097221 */ /* 0x008fce0000010000 */
[----:B------:R-:W3:Y:S01]  /*48b0*/  MUFU.EX2 R20, R196 ;  /* 0x000000c400147308 */ /* 0x000ee20000000800 */
[C---:B--2---:R-:W-:Y:S01]  /*48c0*/  FADD.FTZ R5, R165.reuse, R10 ;  /* 0x0000000aa5057221 */ /* 0x044fe20000010000 */
[----:B------:R-:W-:Y:S02]  /*48d0*/  F2FP.F16.F32.PACK_AB R172, R165, R172 ;  /* 0x000000aca5ac723e */ /* 0x000fe400000000ff */
[----:B------:R-:W-:-:S04]  /*48e0*/  F2FP.F16.F32.PACK_AB R165, R178, R175 ;  /* 0x000000afb2a5723e */ /* 0x000fc800000000ff */
[----:B------:R-:W2:Y:S01]  /*48f0*/  MUFU.EX2 R198, R198 ;  /* 0x000000c600c67308 */ /* 0x000ea20000000800 */
[C---:B-1----:R-:W-:Y:S01]  /*4900*/  FADD.FTZ R9, R8.reuse, R9 ;  /* 0x0000000908097221 */ /* 0x042fe20000010000 */
[----:B------:R-:W-:-:S06]  /*4910*/  F2FP.F16.F32.PACK_AB R173, R8, R185 ;  /* 0x000000b908ad723e */ /* 0x000fcc00000000ff */
[----:B------:R-:W1:Y:S01]  /*4920*/  MUFU.EX2 R13, R197 ;  /* 0x000000c5000d7308 */ /* 0x000e620000000800 */
[----:B---3--:R-:W-:-:S07]  /*4930*/  FADD.FTZ R10, R20, R5 ;  /* 0x00000005140a7221 */ /* 0x008fce0000010000 */
[----:B------:R-:W3:Y:S01]  /*4940*/  MUFU.EX2 R199, R199 ;  /* 0x000000c700c77308 */ /* 0x000ee20000000800 */
[----:B--2---:R-:W-:Y:S01]  /*4950*/  FADD.FTZ R6, R198, R9 ;  /* 0x00000009c6067221 */ /* 0x004fe20000010000 */
[C---:B-1----:R-:W-:Y:S01]  /*4960*/  FADD.FTZ R5, R13.reuse, R10 ;  /* 0x0000000a0d057221 */ /* 0x042fe20000010000 */
[----:B------:R-:W-:Y:S02]  /*4970*/  F2FP.F16.F32.PACK_AB R174, R13, R20 ;  /* 0x000000140dae723e */ /* 0x000fe400000000ff */
[C---:B---3--:R-:W-:Y:S01]  /*4980*/  FADD.FTZ R6, R199.reuse, R6 ;  /* 0x00000006c7067221 */ /* 0x048fe20000010000 */
[----:B------:R-:W-:Y:S01]  /*4990*/  F2FP.F16.F32.PACK_AB R175, R199, R198 ;  /* 0x000000c6c7af723e */ /* 0x000fe200000000ff */
[----:B0-----:R-:W-:Y:S06]  /*49a0*/  @!P0 BRA `(.L_x_8887) ;  /* 0x0000000000048947 */ /* 0x001fec0003800000 */
[----:B------:R-:W-:Y:S01]  /*49b0*/  BPT.TRAP 0x1 ;  /* 0x000000040000795c */ /* 0x000fe20000300000 */
.L_x_8887:
[----:B------:R-:W-:-:S04]  /*49c0*/  IMAD.U32 R8, RZ, RZ, UR25 ;  /* 0x00000019ff087e24 */ /* 0x000fc8000f8e00ff */
[----:B------:R0:W1:Y:S01]  /*49d0*/  SYNCS.PHASECHK.TRANS64.TRYWAIT P3, [UR26+0x22850], R8 ;  /* 0x02285008ff0075a7 */ /* 0x000062000806015a */
[----:B------:R-:W-:Y:S05]  /*49e0*/  @!P0 BRA `(.L_x_8888) ;  /* 0x0000000000048947 */ /* 0x000fea0003800000 */
[----:B------:R-:W-:Y:S01]  /*49f0*/  BPT.TRAP 0x1 ;  /* 0x000000040000795c */ /* 0x000fe20000300000 */
.L_x_8888:
[----:B-1----:R-:W-:Y:S05]  /*4a00*/  @P3 BRA `(.L_x_8889) ;  /* 0x00000000000c3947 */ /* 0x002fea0003800000 */
[----:B0-----:R-:W-:-:S04]  /*4a10*/  IMAD.U32 R8, RZ, RZ, UR25 ;  /* 0x00000019ff087e24 */ /* 0x001fc8000f8e00ff */
[----:B------:R-:W0:Y:S02]  /*4a20*/  SYNCS.PHASECHK.TRANS64.TRYWAIT P3, [UR26+0x22850], R8 ;  /* 0x02285008ff0075a7 */ /* 0x000e24000806015a */
[----:B0-----:R-:W-:Y:S05]  /*4a30*/  @!P3 BRA `(.L_x_8890) ;  /* 0x0000006c00a0b947 */ /* 0x001fea0003800000 */
.L_x_8889:
[----:B------:R2:W-:Y:S01]  /*4a40*/  BAR.SYNC.DEFER_BLOCKING R0, 0x100 ;  /* 0x000400000000751d */ /* 0x0005e20000010000 */
[----:B------:R-:W-:Y:S01]  /*4a50*/  UIMAD UR10, UR5, 0xc00, UR24 ;  /* 0x00000c00050a78a4 */ /* 0x000fe2000f8e0218 */
[----:B0-----:R-:W-:Y:S02]  /*4a60*/  @!P1 VIADD R179, R179, 0x22860 ;  /* 0x00022860b3b39836 */ /* 0x001fe40000000000 */
[----:B------:R-:W-:Y:S01]  /*4a70*/  IMAD.MOV.U32 R13, RZ, RZ, R4 ;  /* 0x000000ffff0d7224 */ /* 0x000fe200078e0004 */
[----:B------:R-:W-:Y:S01]  /*4a80*/  UIADD3 UR14, UR10, 0x80, URZ ;  /* 0x000000800a0e7890 */ /* 0x000fe2000fffe03f */
[----:B------:R-:W-:Y:S01]  /*4a90*/  IMAD.MOV.U32 R8, RZ, RZ, R3 ;  /* 0x000000ffff087224 */ /* 0x000fe200078e0003 */
[----:B------:R-:W-:Y:S01]  /*4aa0*/  UMOV UR11, 0x40000040 ;  /* 0x40000040000b7882 */ /* 0x000fe20000000000 */
[----:B------:R-:W-:Y:S01]  /*4ab0*/  UMOV UR15, 0x40000040 ;  /* 0x40000040000f7882 */ /* 0x000fe20000000000 */
[----:B------:R-:W-:Y:S01]  /*4ac0*/  @!P1 PRMT R179, RZ, 0x654, R179 ;  /* 0x00000654ffb39816 */ /* 0x000fe200000000b3 */
        /* <DEDUP_REMOVED lines=31> */
[----:B------:R2:W-:Y:S01]  /*4cc0*/  @!P1 SYNCS.ARRIVE.TRANS64.RED.A1T0 RZ, [R179+URZ], RZ ;  /* 0x000000ffb3ff99a7 */ /* 0x0005e2000810043f */
[----:B------:R-:W-:Y:S05]  /*4cd0*/  @P2 BRA `(.L_x_8891) ;  /* 0xffffffe000d02947 */ /* 0x000fea000383ffff */
.L_x_8882:
[----:B--23--:R-:W2:Y:S01]  /*4ce0*/  SHFL.BFLY PT, R0, R5, 0x2, 0x1f ;  /* 0x0c401f0005007f89 */ /* 0x00cea200000e0000 */
[----:B01----:R-:W-:Y:S01]  /*4cf0*/  IMAD.MOV.U32 R8, RZ, RZ, RZ ;  /* 0x000000ffff087224 */ /* 0x003fe200078e00ff */
[----:B------:R0:W-:Y:S08]  /*4d00*/  BAR.ARV R7, 0x100 ;  /* 0x000400070000751d */ /* 0x0001f00000002000 */
[----:B------:R-:W-:Y:S06]  /*4d10*/  BAR.ARV 0x8, 0x180 ;  /* 0x0206000000007b1d */ /* 0x000fec0000002000 */
[----:B------:R-:W-:Y:S01]  /*4d20*/  PLOP3.LUT P0, PT, PT, PT, PT, 0x8, 0x0 ;  /* 0x000000000000781c */ /* 0x000fe20003f0e170 */
[----:B------:R-:W1:Y:S01]  /*4d30*/  SHFL.BFLY PT, R11, R6, 0x2, 0x1f ;  /* 0x0c401f00060b7f89 */ /* 0x000e6200000e0000 */
[----:B--2---:R-:W-:Y:S01]  /*4d40*/  FADD.FTZ R2, R0, R5 ;  /* 0x0000000500027221 */ /* 0x004fe20000010000 */
[----:B------:R-:W-:-:S04]  /*4d50*/  IMAD.MOV.U32 R5, RZ, RZ, -0x800000 ;  /* 0xff800000ff057424 */ /* 0x000fc800078e00ff */
[----:B------:R-:W2:Y:S01]  /*4d60*/  SHFL.BFLY PT, R9, R2, 0x1, 0x1f ;  /* 0x0c201f0002097f89 */ /* 0x000ea200000e0000 */
[----:B-1----:R-:W-:Y:S01]  /*4d70*/  FADD.FTZ R11, R11, R6 ;  /* 0x000000060b0b7221 */ /* 0x002fe20000010000 */
[----:B------:R-:W-:-:S04]  /*4d80*/  MOV R6, 0xff800000 ;  /* 0xff80000000067802 */ /* 0x000fc80000000f00 */
[----:B------:R-:W1:Y:S01]  /*4d90*/  SHFL.BFLY PT, R0, R11, 0x1, 0x1f ;  /* 0x0c201f000b007f89 */ /* 0x000e6200000e0000 */
[----:B--2---:R-:W-:Y:S01]  /*4da0*/  FADD.FTZ R12, R2, R9 ;  /* 0x00000009020c7221 */ /* 0x004fe20000010000 */
[----:B------:R-:W-:-:S04]  /*4db0*/  IMAD.U32 R2, RZ, RZ, UR7 ;  /* 0x00000007ff027e24 */ /* 0x000fc8000f8e00ff */
[----:B------:R-:W-:-:S13]  /*4dc0*/  FSETP.NE.FTZ.AND P1, PT, R12, RZ, PT ;  /* 0x000000ff0c00720b */ /* 0x000fda0003f35000 */
[----:B------:R-:W2:Y:S01]  /*4dd0*/  @P1 MUFU.RCP R8, R12 ;  /* 0x0000000c00081308 */ /* 0x000ea20000001000 */
[----:B------:R-:W-:Y:S01]  /*4de0*/  @P1 FMUL.FTZ R2, R2, 0.69314718246459960938 ;  /* 0x3f31721802021820 */ /* 0x000fe20000410000 */
[----:B-1----:R-:W-:Y:S01]  /*4df0*/  FADD.FTZ R13, R11, R0 ;  /* 0x000000000b0d7221 */ /* 0x002fe20000010000 */
[----:B------:R-:W-:-:S04]  /*4e00*/  IMAD.MOV.U32 R0, RZ, RZ, RZ ;  /* 0x000000ffff007224 */ /* 0x000fc800078e00ff */
[----:B------:R-:W-:Y:S01]  /*4e10*/  FSETP.NE.FTZ.AND P2, PT, R13, RZ, PT ;  /* 0x000000ff0d00720b */ /* 0x000fe20003f55000 */
[----:B------:R-:W1:Y:S01]  /*4e20*/  @P1 MUFU.LG2 R9, R12 ;  /* 0x0000000c00091308 */ /* 0x000e620000000c00 */
[-C--:B--2---:R-:W-:Y:S01]  /*4e30*/  FMUL.FTZ R24, R24, R8.reuse ;  /* 0x0000000818187220 */ /* 0x084fe20000410000 */
[-C--:B------:R-:W-:Y:S01]  /*4e40*/  FMUL.FTZ R25, R25, R8.reuse ;  /* 0x0000000819197220 */ /* 0x080fe20000410000 */
[----:B------:R-:W-:-:S09]  /*4e50*/  FMUL.FTZ R28, R28, R8 ;  /* 0x000000081c1c7220 */ /* 0x000fd20000410000 */
[----:B------:R-:W0:Y:S01]  /*4e60*/  @P2 MUFU.LG2 R10, R13 ;  /* 0x0000000d000a2308 */ /* 0x000e220000000c00 */
[-C--:B------:R-:W-:Y:S01]  /*4e70*/  FMUL.FTZ R29, R29, R8.reuse ;  /* 0x000000081d1d7220 */ /* 0x080fe20000410000 */
[-C--:B------:R-:W-:Y:S01]  /*4e80*/  FMUL.FTZ R32, R32, R8.reuse ;  /* 0x0000000820207220 */ /* 0x080fe20000410000 */
[-C--:B------:R-:W-:Y:S01]  /*4e90*/  FMUL.FTZ R33, R33, R8.reuse ;  /* 0x0000000821217220 */ /* 0x080fe20000410000 */
[-C--:B------:R-:W-:Y:S01]  /*4ea0*/  FMUL.FTZ R36, R36, R8.reuse ;  /* 0x0000000824247220 */ /* 0x080fe20000410000 */
[-C--:B------:R-:W-:Y:S01]  /*4eb0*/  FMUL.FTZ R37, R37, R8.reuse ;  /* 0x0000000825257220 */ /* 0x080fe20000410000 */
[-C--:B------:R-:W-:Y:S01]  /*4ec0*/  FMUL.FTZ R40, R40, R8.reuse ;  /* 0x0000000828287220 */ /* 0x080fe20000410000 */
[-C--:B------:R-:W-:Y:S01]  /*4ed0*/  FMUL.FTZ R41, R41, R8.reuse ;  /* 0x0000000829297220 */ /* 0x080fe20000410000 */
[----:B------:R-:W2:Y:S01]  /*4ee0*/  @P2 MUFU.RCP R0, R13 ;  /* 0x0000000d00002308 */ /* 0x000ea20000001000 */
        /* <DEDUP_REMOVED lines=54> */
[----:B------:R-:W-:-:S02]  /*5250*/  IMAD.U32 R8, RZ, RZ, UR7 ;  /* 0x00000007ff087e24 */ /* 0x000fc4000f8e00ff */
[----:B-1----:R-:W-:Y:S01]  /*5260*/  @P1 FMUL.FTZ R9, R9, 0.69314718246459960938 ;  /* 0x3f31721809091820 */ /* 0x002fe20000410000 */
[----:B0-----:R-:W-:Y:S01]  /*5270*/  @P2 FMUL.FTZ R7, R10, 0.69314718246459960938 ;  /* 0x3f3172180a072820 */ /* 0x001fe20000410000 */
[-C--:B--2---:R-:W-:Y:S01]  /*5280*/  FMUL.FTZ R26, R26, R0.reuse ;  /* 0x000000001a1a7220 */ /* 0x084fe20000410000 */
        /* <DEDUP_REMOVED lines=65> */
[----:B------:R-:W-:-:S07]  /*56a0*/  @P2 FFMA.FTZ R5, R8, R4, R7 ;  /* 0x0000000408052223 */ /* 0x000fce0000010007 */
.L_x_8871:
[----:B------:R-:W-:Y:S05]  /*56b0*/  @P0 BRA `(.L_x_8892) ;  /* 0x00000020004c0947 */ /* 0x000fea0003800000 */
[----:B------:R-:W0:Y:S01]  /*56c0*/  S2R R0, SR_TID.X ;  /* 0x0000000000007919 */ /* 0x000e220000002100 */
[----:B------:R-:W1:Y:S01]  /*56d0*/  LDC R8, c[0x0][0xbe8] ;  /* 0x0002fa00ff087b82 */ /* 0x000e620000000800 */
[----:B------:R-:W-:Y:S01]  /*56e0*/  USHF.R.S32.HI UR7, URZ, 0x1f, UR36 ;  /* 0x0000001f3f077899 */ /* 0x000fe20008011424 */
[----:B------:R-:W-:Y:S01]  /*56f0*/  BSSY B0, `(.L_x_8893) ;  /* 0x000014b000007945 */ /* 0x000fe20003800000 */
[----:B------:R-:W2:Y:S01]  /*5700*/  S2R R16, SR_CTAID.X ;  /* 0x0000000000107919 */ /* 0x000ea20000002500 */
[----:B------:R-:W-:Y:S02]  /*5710*/  ULDC.64 UR8, c[0x0][0xbd0] ;  /* 0x0002f40000087ab9 */ /* 0x000fe40000000a00 */
[----:B------:R-:W-:Y:S02]  /*5720*/  UIMAD UR6, UR7, UR8, URZ ;  /* 0x00000008070672a4 */ /* 0x000fe4000f8e023f */
[----:B------:R-:W3:Y:S01]  /*5730*/  S2UR UR12, SR_CTAID.Z ;  /* 0x00000000000c79c3 */ /* 0x000ee20000002700 */
[----:B------:R-:W-:-:S02]  /*5740*/  UIMAD.WIDE.U32 UR4, UR36, UR8, URZ ;  /* 0x00000008240472a5 */ /* 0x000fc4000f8e003f */
[----:B------:R-:W-:-:S03]  /*5750*/  UIMAD UR6, UR36, UR9, UR6 ;  /* 0x00000009240672a4 */ /* 0x000fc6000f8e0206 */
[----:B------:R-:W-:Y:S01]  /*5760*/  ULDC.64 UR8, c[0x0][0xb38] ;  /* 0x0002ce0000087ab9 */ /* 0x000fe20000000a00 */
[----:B------:R-:W-:Y:S01]  /*5770*/  UIADD3 UR6, UR5, UR6, URZ ;  /* 0x0000000605067290 */ /* 0x000fe2000fffe03f */
[----:B------:R-:W4:Y:S01]  /*5780*/  LDC.64 R18, c[0x0][0xbd8] ;  /* 0x0002f600ff127b82 */ /* 0x000f220000000a00 */
[----:B------:R-:W-:-:S07]  /*5790*/  UIMAD UR7, UR7, UR8, URZ ;  /* 0x00000008070772a4 */ /* 0x000fce000f8e023f */
[----:B------:R-:W-:Y:S01]  /*57a0*/  BAR.SYNC.DEFER_BLOCKING 0x1, 0x100 ;  /* 0x0044000000007b1d */ /* 0x000fe20000010000 */
[----:B-1----:R-:W-:-:S07]  /*57b0*/  ISETP.NE.AND P0, PT, R8, 0x1, PT ;  /* 0x000000010800780c */ /* 0x002fce0003f05270 */
[----:B------:R-:W1:Y:S01]  /*57c0*/  S2UR UR11, SR_CTAID.Y ;  /* 0x00000000000b79c3 */ /* 0x000e620000002600 */
[----:B0-----:R-:W-:Y:S01]  /*57d0*/  VIADD R14, R0, 0xffffff80 ;  /* 0xffffff80000e7836 */ /* 0x001fe20000000000 */
[----:B---3--:R-:W-:-:S06]  /*57e0*/  USHF.R.S32.HI UR10, URZ, 0x1f, UR12 ;  /* 0x0000001f3f0a7899 */ /* 0x008fcc000801140c */
[----:B------:R-:W1:Y:S01]  /*57f0*/  LDC R23, c[0x0][0xc50] ;  /* 0x00031400ff177b82 */ /* 0x000e620000000800 */
[----:B------:R-:W-:-:S04]  /*5800*/  SHF.R.S32.HI R7, RZ, 0x1f, R14 ;  /* 0x0000001fff077819 */ /* 0x000fc8000001140e */
[----:B------:R-:W-:-:S03]  /*5810*/  LEA.HI R2, R7, R14, RZ, 0x7 ;  /* 0x0000000e07027211 */ /* 0x000fc600078f38ff */
[----:B------:R-:W0:Y:S01]  /*5820*/  LDC.64 R20, c[0x0][0xb40] ;  /* 0x0002d000ff147b82 */ /* 0x000e220000000a00 */
[----:B------:R-:W-:Y:S02]  /*5830*/  LEA.HI R7, R7, R14, RZ, 0x2 ;  /* 0x0000000e07077211 */ /* 0x000fe400078f10ff */
[----:B------:R-:W-:Y:S02]  /*5840*/  LOP3.LUT R3, R2, 0xffffff80, RZ, 0xc0, !PT ;  /* 0xffffff8002037812 */ /* 0x000fe400078ec0ff */
[----:B------:R-:W-:Y:S02]  /*5850*/  SHF.R.S32.HI R9, RZ, 0x7, R2 ;  /* 0x00000007ff097819 */ /* 0x000fe40000011402 */
[----:B------:R-:W-:Y:S01]  /*5860*/  LOP3.LUT R7, R7, 0xfffffffc, RZ, 0xc0, !PT ;  /* 0xfffffffc07077812 */ /* 0x000fe200078ec0ff */
[----:B------:R-:W-:Y:S01]  /*5870*/  IMAD.IADD R0, R14, 0x1, -R3 ;  /* 0x000000010e007824 */ /* 0x000fe200078e0a03 */
[----:B------:R-:W-:Y:S01]  /*5880*/  LEA.HI R2, R2, R9, RZ, 0x1 ;  /* 0x0000000902027211 */ /* 0x000fe200078f08ff */
[----:B------:R-:W3:Y:S02]  /*5890*/  @P0 LDC R17, c[0x0][0xbf0] ;  /* 0x0002fc00ff110b82 */ /* 0x000ee40000000800 */
[----:B------:R-:W-:Y:S01]  /*58a0*/  IMAD.IADD R7, R14, 0x1, -R7 ;  /* 0x000000010e077824 */ /* 0x000fe200078e0a07 */
[----:B------:R-:W-:-:S02]  /*58b0*/  SHF.R.S32.HI R11, RZ, 0x1f, R0 ;  /* 0x0000001fff0b7819 */ /* 0x000fc40000011400 */
[----:B------:R-:W-:Y:S02]  /*58c0*/  LOP3.LUT R2, R2, 0x3fffffe, RZ, 0xc0, !PT ;  /* 0x03fffffe02027812 */ /* 0x000fe400078ec0ff */
[----:B------:R-:W-:Y:S01]  /*58d0*/  LEA.HI R10, R11, R0, RZ, 0x2 ;  /* 0x000000000b0a7211 */ /* 0x000fe200078f10ff */
[----:B------:R-:W5:Y:S03]  /*58e0*/  @P0 LDC R14, c[0x0][0xbec] ;  /* 0x0002fb00ff0e0b82 */ /* 0x000f660000000800 */
[--C-:B------:R-:W-:Y:S02]  /*58f0*/  SHF.R.S32.HI R3, RZ, 0x2, R10.reuse ;  /* 0x00000002ff037819 */ /* 0x100fe4000001140a */
[----:B------:R-:W-:-:S03]  /*5900*/  SHF.R.S32.HI R4, RZ, 0x1f, R10 ;  /* 0x0000001fff047819 */ /* 0x000fc6000001140a */
[----:B------:R-:W3:Y:S01]  /*5910*/  @P0 LDC R22, c[0x0][0xbec] ;  /* 0x0002fb00ff160b82 */ /* 0x000ee20000000800 */
[----:B------:R-:W-:-:S04]  /*5920*/  LEA.HI R4, R4, R3, RZ, 0x3 ;  /* 0x0000000304047211 */ /* 0x000fc800078f18ff */
[----:B------:R-:W-:Y:S01]  /*5930*/  LOP3.LUT R12, R4, 0xfffffff8, RZ, 0xc0, !PT ;  /* 0xfffffff8040c7812 */ /* 0x000fe200078ec0ff */
[----:B------:R-:W-:Y:S01]  /*5940*/  IMAD.IADD R4, R9, 0x1, -R2 ;  /* 0x0000000109047824 */ /* 0x000fe200078e0a02 */
[----:B------:R-:W-:Y:S01]  /*5950*/  LEA.HI R9, R7, R7, RZ, 0x1 ;  /* 0x0000000707097211 */ /* 0x000fe200078f08ff */
[----:B------:R-:W3:Y:S01]  /*5960*/  @P0 LDC R153, c[0x0][0xbf0] ;  /* 0x0002fc00ff990b82 */ /* 0x000ee20000000800 */
[----:B------:R-:W-:Y:S01]  /*5970*/  LEA.HI R2, R11, R0, RZ, 0x5 ;  /* 0x000000000b027211 */ /* 0x000fe200078f28ff */
[----:B------:R-:W-:Y:S01]  /*5980*/  IMAD.IADD R3, R3, 0x1, -R12 ;  /* 0x0000000103037824 */ /* 0x000fe200078e0a0c */
[----:B------:R-:W-:Y:S02]  /*5990*/  LOP3.LUT R12, R9, 0x1ffffffe, RZ, 0xc0, !PT ;  /* 0x1ffffffe090c7812 */ /* 0x000fe400078ec0ff */
[----:B------:R-:W-:-:S03]  /*59a0*/  SHF.R.S32.HI R2, RZ, 0x5, R2 ;  /* 0x00000005ff027819 */ /* 0x000fc60000011402 */
[----:B------:R-:W-:Y:S02]  /*59b0*/  IMAD.IADD R12, R7, 0x1, -R12 ;  /* 0x00000001070c7824 */ /* 0x000fe400078e0a0c */
[----:B------:R-:W-:Y:S01]  /*59c0*/  IMAD R7, R2, 0x10, R3 ;  /* 0x0000001002077824 */ /* 0x000fe200078e0203 */
[----:B------:R-:W-:Y:S01]  /*59d0*/  MOV R3, UR5 ;  /* 0x0000000500037c02 */ /* 0x000fe20008000f00 */
[----:B------:R-:W-:Y:S01]  /*59e0*/  IMAD.U32 R2, RZ, RZ, UR4 ;  /* 0x00000004ff027e24 */ /* 0x000fe2000f8e00ff */
[----:B------:R-:W-:Y:S01]  /*59f0*/  UIMAD.WIDE.U32 UR4, UR36, UR8, URZ ;  /* 0x00000008240472a5 */ /* 0x000fe2000f8e003f */
[----:B------:R-:W-:Y:S02]  /*5a00*/  IMAD R9, R4, 0x40, R7 ;  /* 0x0000004004097824 */ /* 0x000fe400078e0207 */
[----:B------:R-:W-:Y:S01]  /*5a10*/  IMAD.U32 R3, RZ, RZ, UR6 ;  /* 0x00000006ff037e24 */ /* 0x000fe2000f8e00ff */
[----:B------:R-:W-:Y:S01]  /*5a20*/  UIMAD UR6, UR36, UR9, UR7 ;  /* 0x00000009240672a4 */ /* 0x000fe2000f8e0207 */
[----:B------:R-:W-:-:S02]  /*5a30*/  IMAD R12, R12, 0x8, R9 ;  /* 0x000000080c0c7824 */ /* 0x000fc400078e0209 */
[----:B----4-:R-:W-:Y:S01]  /*5a40*/  IMAD R4, R18, UR10, RZ ;  /* 0x0000000a12047c24 */ /* 0x010fe2000f8e02ff */
[----:B------:R-:W-:Y:S01]  /*5a50*/  UIADD3 UR6, UR5, UR6, URZ ;  /* 0x0000000605067290 */ /* 0x000fe2000fffe03f */
[----:B--2---:R-:W-:Y:S01]  /*5a60*/  IMAD R7, R16, 0x80, R12 ;  /* 0x0000008010077824 */ /* 0x004fe200078e020c */
[----:B------:R-:W-:Y:S01]  /*5a70*/  ULDC.64 UR8, c[0x0][0xb28] ;  /* 0x0002ca0000087ab9 */ /* 0x000fe20000000a00 */
[----:B------:R-:W-:-:S04]  /*5a80*/  IMAD.WIDE.U32 R2, R18, UR12, R2 ;  /* 0x0000000c12027c25 */ /* 0x000fc8000f8e0002 */
[----:B------:R-:W-:Y:S02]  /*5a90*/  IMAD R18, RZ, RZ, -UR36 ;  /* 0x80000024ff127e24 */ /* 0x000fe4000f8e02ff */
[----:B------:R-:W-:Y:S02]  /*5aa0*/  IMAD R15, R19, UR12, R4 ;  /* 0x0000000c130f7c24 */ /* 0x000fe4000f8e0204 */
[----:B-----5:R-:W-:-:S04]  /*5ab0*/  @P0 IMAD.HI.U32 R4, R7, R14, RZ ;  /* 0x0000000e07040227 */ /* 0x020fc800078e00ff */
[----:B------:R-:W-:Y:S02]  /*5ac0*/  IMAD.U32 R13, RZ, RZ, UR5 ;  /* 0x00000005ff0d7e24 */ /* 0x000fe4000f8e00ff */
[C---:B0-----:R-:W-:Y:S02]  /*5ad0*/  IMAD R14, R20.reuse, UR10, RZ ;  /* 0x0000000a140e7c24 */ /* 0x041fe4000f8e02ff */
[----:B-1----:R-:W-:Y:S02]  /*5ae0*/  IMAD R23, R23, R18, UR11 ;  /* 0x0000000b17177e24 */ /* 0x002fe4000f8e0212 */
[----:B------:R-:W-:Y:S01]  /*5af0*/  IMAD.U32 R12, RZ, RZ, UR4 ;  /* 0x00000004ff0c7e24 */ /* 0x000fe2000f8e00ff */
[----:B------:R-:W-:Y:S01]  /*5b00*/  ULDC.64 UR4, c[0x0][0xbe0] ;  /* 0x0002f80000047ab9 */ /* 0x000fe20000000a00 */
[----:B------:R-:W-:Y:S01]  /*5b10*/  IMAD.U32 R13, RZ, RZ, UR6 ;  /* 0x00000006ff0d7e24 */ /* 0x000fe2000f8e00ff */
[----:B------:R-:W-:Y:S01]  /*5b20*/  ULDC.64 UR6, c[0x0][0xb48] ;  /* 0x0002d20000067ab9 */ /* 0x000fe20000000a00 */
[----:B------:R-:W-:Y:S01]  /*5b30*/  IMAD.MOV.U32 R11, RZ, RZ, R7 ;  /* 0x000000ffff0b7224 */ /* 0x000fe200078e0007 */
[----:B---3--:R-:W-:Y:S01]  /*5b40*/  @P0 SHF.R.U32.HI R11, RZ, R17, R4 ;  /* 0x00000011ff0b0219 */ /* 0x008fe20000011604 */
[----:B------:R-:W-:Y:S01]  /*5b50*/  IMAD R17, R21, UR12, R14 ;  /* 0x0000000c15117c24 */ /* 0x000fe2000f8e020e */
[----:B------:R-:W-:Y:S01]  /*5b60*/  SHF.R.S32.HI R14, RZ, 0x1f, R23 ;  /* 0x0000001fff0e7819 */ /* 0x000fe20000011417 */
[----:B------:R-:W-:-:S04]  /*5b70*/  IMAD.WIDE.U32 R12, R20, UR12, R12 ;  /* 0x0000000c140c7c25 */ /* 0x000fc8000f8e000c */
[----:B------:R-:W-:Y:S01]  /*5b80*/  IMAD.IADD R3, R3, 0x1, R15 ;  /* 0x0000000103037824 */ /* 0x000fe200078e020f */
[----:B------:R-:W-:Y:S01]  /*5b90*/  MOV R15, R7 ;  /* 0x00000007000f7202 */ /* 0x000fe20000000f00 */
[----:B------:R-:W-:-:S04]  /*5ba0*/  @P0 IMAD.HI.U32 R22, R7, R22, RZ ;  /* 0x0000001607160227 */ /* 0x000fc800078e00ff */
[----:B------:R-:W-:Y:S01]  /*5bb0*/  IMAD.IADD R13, R13, 0x1, R17 ;  /* 0x000000010d0d7824 */ /* 0x000fe200078e0211 */
[----:B------:R-:W-:Y:S01]  /*5bc0*/  @P0 SHF.R.U32.HI R15, RZ, R153, R22 ;  /* 0x00000099ff0f0219 */ /* 0x000fe20000011616 */
[C---:B------:R-:W-:Y:S02]  /*5bd0*/  IMAD R4, R14.reuse, UR4, RZ ;  /* 0x000000040e047c24 */ /* 0x040fe4000f8e02ff */
[----:B------:R-:W-:Y:S02]  /*5be0*/  IMAD R17, R14, UR6, RZ ;  /* 0x000000060e117c24 */ /* 0x000fe4000f8e02ff */
[----:B------:R-:W-:-:S04]  /*5bf0*/  IMAD.WIDE.U32 R2, R23, UR4, R2 ;  /* 0x0000000417027c25 */ /* 0x000fc8000f8e0002 */
[----:B------:R-:W-:Y:S01]  /*5c00*/  IMAD R14, R23, UR5, R4 ;  /* 0x00000005170e7c24 */ /* 0x000fe2000f8e0204 */
[----:B------:R-:W-:Y:S01]  /*5c10*/  IADD3 R2, P0, R11, R2, RZ ;  /* 0x000000020b027210 */ /* 0x000fe20007f1e0ff */
[----:B------:R-:W-:Y:S01]  /*5c20*/  IMAD R19, R23, UR7, R17 ;  /* 0x0000000717137c24 */ /* 0x000fe2000f8e0211 */
[--C-:B------:R-:W-:Y:S01]  /*5c30*/  SHF.R.S32.HI R17, RZ, 0x1f, R11.reuse ;  /* 0x0000001fff117819 */ /* 0x100fe2000001140b */
[----:B------:R-:W-:Y:S01]  /*5c40*/  IMAD.MOV R11, RZ, RZ, -R11 ;  /* 0x000000ffff0b7224 */ /* 0x000fe200078e0a0b */
[--C-:B------:R-:W-:Y:S01]  /*5c50*/  SHF.R.S32.HI R4, RZ, 0x1f, R15.reuse ;  /* 0x0000001fff047819 */ /* 0x100fe2000001140f */
[----:B------:R-:W-:Y:S01]  /*5c60*/  ULDC.64 UR4, c[0x0][0xb30] ;  /* 0x0002cc0000047ab9 */ /* 0x000fe20000000a00 */
[----:B------:R-:W-:Y:S01]  /*5c70*/  IMAD.MOV R18, RZ, RZ, -R15 ;  /* 0x000000ffff127224 */ /* 0x000fe200078e0a0f */
[----:B------:R-:W-:Y:S01]  /*5c80*/  IADD3.X R3, R17, R3, R14, P0, !PT ;  /* 0x0000000311037210 */ /* 0x000fe200007fe40e */
[----:B------:R-:W-:Y:S02]  /*5c90*/  IMAD R11, R8, R11, R7 ;  /* 0x0000000b080b7224 */ /* 0x000fe400078e0207 */
[----:B------:R-:W-:-:S02]  /*5ca0*/  IMAD R4, R4, UR4, RZ ;  /* 0x0000000404047c24 */ /* 0x000fc4000f8e02ff */
[----:B------:R-:W-:Y:S01]  /*5cb0*/  IMAD.WIDE.U32 R12, R23, UR6, R12 ;  /* 0x00000006170c7c25 */ /* 0x000fe2000f8e000c */
[----:B------:R-:W-:-:S03]  /*5cc0*/  ULDC.64 UR6, c[0x0][0xbc8] ;  /* 0x0002f20000067ab9 */ /* 0x000fc60000000a00 */
[----:B------:R-:W-:Y:S02]  /*5cd0*/  IMAD R7, R8, R18, R7 ;  /* 0x0000001208077224 */ /* 0x000fe400078e0207 */
[----:B------:R-:W-:Y:S01]  /*5ce0*/  IMAD R17, R15, UR5, R4 ;  /* 0x000000050f117c24 */ /* 0x000fe2000f8e0204 */
[----:B------:R-:W-:Y:S01]  /*5cf0*/  SHF.R.S32.HI R4, RZ, 0x1f, R11 ;  /* 0x0000001fff047819 */ /* 0x000fe2000001140b */
[----:B------:R-:W-:Y:S01]  /*5d00*/  IMAD.IADD R13, R13, 0x1, R19 ;  /* 0x000000010d0d7824 */ /* 0x000fe200078e0213 */
[----:B------:R-:W-:Y:S01]  /*5d10*/  SHF.R.S32.HI R14, RZ, 0x1f, R7 ;  /* 0x0000001fff0e7819 */ /* 0x000fe20000011407 */
[----:B------:R-:W0:Y:S01]  /*5d20*/  S2UR UR5, SR_CgaCtaId ;  /* 0x00000000000579c3 */ /* 0x000e220000008800 */
[----:B------:R-:W-:-:S04]  /*5d30*/  IMAD.WIDE.U32 R2, R11, UR6, R2 ;  /* 0x000000060b027c25 */ /* 0x000fc8000f8e0002 */
[----:B------:R-:W-:Y:S01]  /*5d40*/  IMAD.WIDE.U32 R12, R15, UR4, R12 ;  /* 0x000000040f0c7c25 */ /* 0x000fe2000f8e000c */
[----:B------:R-:W-:-:S03]  /*5d50*/  UMOV UR4, 0x400 ;  /* 0x0000040000047882 */ /* 0x000fc60000000000 */
[----:B------:R-:W-:Y:S02]  /*5d60*/  IMAD R4, R4, UR6, RZ ;  /* 0x0000000604047c24 */ /* 0x000fe4000f8e02ff */
[----:B------:R-:W-:Y:S02]  /*5d70*/  IMAD.IADD R13, R13, 0x1, R17 ;  /* 0x000000010d0d7824 */ /* 0x000fe400078e0211 */
[----:B------:R-:W-:Y:S02]  /*5d80*/  IMAD R14, R14, UR8, RZ ;  /* 0x000000080e0e7c24 */ /* 0x000fe4000f8e02ff */
[----:B------:R-:W-:Y:S01]  /*5d90*/  IMAD R15, R11, UR7, R4 ;  /* 0x000000070b0f7c24 */ /* 0x000fe2000f8e0204 */
[----:B------:R-:W-:Y:S01]  /*5da0*/  ULDC.64 UR6, c[0x0][0xba8] ;  /* 0x0002ea0000067ab9 */ /* 0x000fe20000000a00 */
[C---:B------:R-:W-:Y:S01]  /*5db0*/  IMAD R11, R7.reuse, UR9, R14 ;  /* 0x00000009070b7c24 */ /* 0x040fe2000f8e020e */
[----:B------:R-:W-:Y:S01]  /*5dc0*/  LEA R17, P0, R2, UR6, 0x2 ;  /* 0x0000000602117c11 */ /* 0x000fe2000f8010ff */
[----:B------:R-:W-:Y:S01]  /*5dd0*/  IMAD.WIDE.U32 R12, R7, UR8, R12 ;  /* 0x00000008070c7c25 */ /* 0x000fe2000f8e000c */
[----:B------:R-:W-:Y:S01]  /*5de0*/  ULDC.64 UR8, c[0x0][0xb00] ;  /* 0x0002c00000087ab9 */ /* 0x000fe20000000a00 */
[----:B------:R-:W-:-:S02]  /*5df0*/  ULDC UR6, c[0x0][0xa88] ;  /* 0x0002a20000067ab9 */ /* 0x000fc40000000800 */
[----:B------:R-:W-:Y:S01]  /*5e00*/  IMAD.IADD R3, R3, 0x1, R15 ;  /* 0x0000000103037824 */ /* 0x000fe200078e020f */
[----:B------:R-:W-:Y:S01]  /*5e10*/  LEA R4, P1, R12, UR8, 0x2 ;  /* 0x000000080c047c11 */ /* 0x000fe2000f8210ff */
[----:B------:R-:W-:Y:S01]  /*5e20*/  IMAD.IADD R7, R13, 0x1, R11 ;  /* 0x000000010d077824 */ /* 0x000fe200078e020b */
[----:B------:R-:W-:Y:S01]  /*5e30*/  SHFL.IDX PT, R14, R17, 0x1, 0x1c1f ;  /* 0x003c1f00110e7f89 */ /* 0x000fe200000e0000 */
[----:B------:R-:W-:Y:S01]  /*5e40*/  IMAD R11, R16, 0x80, R9 ;  /* 0x00000080100b7824 */ /* 0x000fe200078e0209 */
[----:B------:R-:W-:Y:S01]  /*5e50*/  LEA.HI.X R18, R2, UR7, R3, 0x2, P0 ;  /* 0x0000000702127c11 */ /* 0x000fe200080f1403 */
[----:B0-----:R-:W-:Y:S01]  /*5e60*/  ULEA UR4, UR5, UR4, 0x18 ;  /* 0x0000000405047291 */ /* 0x001fe2000f8ec03f */
[----:B------:R-:W-:Y:S01]  /*5e70*/  LEA.HI.X R7, R12, UR9, R7, 0x2, P1 ;  /* 0x000000090c077c11 */ /* 0x000fe200088f1407 */
[----:B------:R-:W-:Y:S01]  /*5e80*/  IMAD R8, R8, UR6, RZ ;  /* 0x0000000608087c24 */ /* 0x000fe2000f8e02ff */
[----:B------:R0:W-:Y:S01]  /*5e90*/  SHFL.IDX PT, R12, R17, RZ, 0x1c1f ;  /* 0x001c1fff110c7589 */ /* 0x0001e200000e0000 */
[----:B------:R-:W-:Y:S01]  /*5ea0*/  LOP3.LUT P0, RZ, R0, 0x3, RZ, 0xc0, !PT ;  /* 0x0000000300ff7812 */ /* 0x000fe2000780c0ff */
[C---:B------:R-:W-:Y:S01]  /*5eb0*/  VIADD R9, R11.reuse, 0x8 ;  /* 0x000000080b097836 */ /* 0x040fe20000000000 */
[----:B------:R-:W-:Y:S01]  /*5ec0*/  UIADD3 UR4, UR4, 0x22820, URZ ;  /* 0x0002282004047890 */ /* 0x000fe2000fffe03f */
[----:B------:R-:W1:Y:S01]  /*5ed0*/  SHFL.IDX PT, R13, R18, RZ, 0x1c1f ;  /* 0x001c1fff120d7589 */ /* 0x000e6200000e0000 */
[----:B------:R-:W-:-:S02]  /*5ee0*/  ISETP.GE.OR P1, PT, R11, R8, P0 ;  /* 0x000000080b00720c */ /* 0x000fc40000726670 */
[-C--:B------:R-:W-:Y:S01]  /*5ef0*/  ISETP.GE.OR P0, PT, R9, R8.reuse, P0 ;  /* 0x000000080900720c */ /* 0x080fe20000706670 */
[----:B------:R-:W2:Y:S01]  /*5f00*/  SHFL.IDX PT, R15, R18, 0x1, 0x1c1f ;  /* 0x003c1f00120f7f89 */ /* 0x000ea200000e0000 */
[----:B------:R-:W-:Y:S01]  /*5f10*/  UPRMT UR4, URZ, 0x654, UR4 ;  /* 0x000006543f047896 */ /* 0x000fe20008000004 */
[----:B------:R-:W-:Y:S02]  /*5f20*/  ISETP.GE.AND P2, PT, R11, R8, PT ;  /* 0x000000080b00720c */ /* 0x000fe40003f46270 */
[----:B0-----:R-:W-:Y:S01]  /*5f30*/  LOP3.LUT R17, R10, 0x7ffffffc, RZ, 0xc0, !PT ;  /* 0x7ffffffc0a117812 */ /* 0x001fe200078ec0ff */
[----:B------:R0:W3:Y:S04]  /*5f40*/  SHFL.IDX PT, R2, R4, RZ, 0x1c1f ;  /* 0x001c1fff04027589 */ /* 0x0000e800000e0000 */
[----:B------:R-:W-:Y:S01]  /*5f50*/  IMAD.IADD R0, R0, 0x1, -R17 ;  /* 0x0000000100007824 */ /* 0x000fe200078e0a11 */
[----:B------:R-:W-:Y:S01]  /*5f60*/  SYNCS.ARRIVE.TRANS64.RED.A1T0 RZ, [UR4], RZ ;  /* 0x000000ffffff79a7 */ /* 0x000fe20008100404 */
[----:B------:R0:W4:Y:S03]  /*5f70*/  SHFL.IDX PT, R3, R7, RZ, 0x1c1f ;  /* 0x001c1fff07037589 */ /* 0x00012600000e0000 */
[----:B------:R-:W-:Y:S01]  /*5f80*/  SHF.L.U32 R0, R0, 0x1, RZ ;  /* 0x0000000100007819 */ /* 0x000fe200000006ff */
[----:B-1----:R0:W-:Y:S04]  /*5f90*/  @!P1 ST.E desc[UR44][R12.64], R6 ;  /* 0x000000060c009985 */ /* 0x0021e8000c10192c */
[----:B--2---:R0:W-:Y:S01]  /*5fa0*/  @!P0 ST.E desc[UR44][R14.64], R5 ;  /* 0x000000050e008985 */ /* 0x0041e2000c10192c */
[----:B------:R-:W-:Y:S05]  /*5fb0*/  @P2 BRA `(.L_x_8894) ;  /* 0x0000000800f82947 */ /* 0x000fea0003800000 */
[C---:B0-----:R-:W-:Y:S01]  /*5fc0*/  VIADD R5, R0.reuse, 0x8 ;  /* 0x0000000800057836 */ /* 0x041fe20000000000 */
[----:B------:R-:W-:Y:S01]  /*5fd0*/  ULDC UR4, c[0x0][0xac8] ;  /* 0x0002b20000047ab9 */ /* 0x000fe20000000800 */
[C---:B------:R-:W-:Y:S01]  /*5fe0*/  VIADD R6, R0.reuse, 0x10 ;  /* 0x0000001000067836 */ /* 0x040fe20000000000 */
[C---:B------:R-:W-:Y:S01]  /*5ff0*/  ISETP.GE.AND P2, PT, R0.reuse, UR4, PT ;  /* 0x0000000400007c0c */ /* 0x040fe2000bf46270 */
[C---:B------:R-:W-:Y:S01]  /*6000*/  VIADD R10, R0.reuse, 0x18 ;  /* 0x00000018000a7836 */ /* 0x040fe20000000000 */
[----:B------:R-:W-:Y:S01]  /*6010*/  ISETP.GE.AND P3, PT, R5, UR4, PT ;  /* 0x0000000405007c0c */ /* 0x000fe2000bf66270 */
[----:B------:R-:W-:Y:S01]  /*6020*/  VIADD R18, R0, 0x20 ;  /* 0x0000002000127836 */ /* 0x000fe20000000000 */
[----:B------:R-:W-:Y:S01]  /*6030*/  ISETP.GE.AND P4, PT, R6, UR4, PT ;  /* 0x0000000406007c0c */ /* 0x000fe2000bf86270 */
[----:B------:R-:W-:Y:S01]  /*6040*/  VIADD R19, R0, 0x28 ;  /* 0x0000002800137836 */ /* 0x000fe20000000000 */
[----:B------:R-:W-:Y:S01]  /*6050*/  ISETP.GE.AND P5, PT, R10, UR4, PT ;  /* 0x000000040a007c0c */ /* 0x000fe2000bfa6270 */
[----:B------:R-:W-:Y:S01]  /*6060*/  VIADD R20, R0, 0x40 ;  /* 0x0000004000147836 */ /* 0x000fe20000000000 */
[----:B------:R-:W-:Y:S01]  /*6070*/  ISETP.GE.AND P0, PT, R18, UR4, PT ;  /* 0x0000000412007c0c */ /* 0x000fe2000bf06270 */
[C---:B------:R-:W-:Y:S01]  /*6080*/  VIADD R21, R0.reuse, 0x48 ;  /* 0x0000004800157836 */ /* 0x040fe20000000000 */
[----:B------:R-:W-:Y:S01]  /*6090*/  ISETP.GE.AND P1, PT, R19, UR4, PT ;  /* 0x0000000413007c0c */ /* 0x000fe2000bf26270 */
[C---:B------:R-:W-:Y:S01]  /*60a0*/  VIADD R22, R0.reuse, 0x50 ;  /* 0x0000005000167836 */ /* 0x040fe20000000000 */
[----:B------:R-:W-:-:S03]  /*60b0*/  IADD3 R23, R0, 0x58, RZ ;  /* 0x0000005800177810 */ /* 0x000fc60007ffe0ff */
[----:B------:R-:W-:Y:S02]  /*60c0*/  @!P3 LEA.HI R5, R5, R5, RZ, 0x1 ;  /* 0x000000050505b211 */ /* 0x000fe400078f08ff */
[----:B------:R-:W-:Y:S02]  /*60d0*/  @!P4 LEA.HI R6, R6, R6, RZ, 0x1 ;  /* 0x000000060606c211 */ /* 0x000fe400078f08ff */
[----:B------:R-:W-:Y:S02]  /*60e0*/  @!P5 LEA.HI R10, R10, R10, RZ, 0x1 ;  /* 0x0000000a0a0ad211 */ /* 0x000fe400078f08ff */
[----:B------:R-:W-:Y:S02]  /*60f0*/  @!P3 LOP3.LUT R5, R5, 0xfffffffe, RZ, 0xc0, !PT ;  /* 0xfffffffe0505b812 */ /* 0x000fe400078ec0ff */
[----:B------:R-:W-:Y:S01]  /*6100*/  @!P4 LOP3.LUT R15, R6, 0xfffffffe, RZ, 0xc0, !PT ;  /* 0xfffffffe060fc812 */ /* 0x000fe200078ec0ff */
[----:B------:R-:W-:Y:S01]  /*6110*/  VIADD R6, R0, 0x38 ;  /* 0x0000003800067836 */ /* 0x000fe20000000000 */
[----:B------:R-:W-:Y:S01]  /*6120*/  @!P5 LOP3.LUT R17, R10, 0xfffffffe, RZ, 0xc0, !PT ;  /* 0xfffffffe0a11d812 */ /* 0x000fe200078ec0ff */
[----:B---34-:R-:W-:Y:S01]  /*6130*/  @!P2 IMAD.WIDE R10, R0, 0x4, R2 ;  /* 0x00000004000aa825 */ /* 0x018fe200078e0202 */
[----:B------:R-:W-:-:S02]  /*6140*/  ISETP.GE.AND P6, PT, R22, UR4, PT ;  /* 0x0000000416007c0c */ /* 0x000fc4000bfc6270 */
[----:B------:R-:W-:Y:S01]  /*6150*/  @!P0 LEA.HI R18, R18, R18, RZ, 0x1 ;  /* 0x0000001212128211 */ /* 0x000fe200078f08ff */
[--C-:B------:R-:W-:Y:S01]  /*6160*/  @!P3 IMAD.WIDE R12, R5, 0x4, R2.reuse ;  /* 0x00000004050cb825 */ /* 0x100fe200078e0202 */
[----:B------:R0:W-:Y:S01]  /*6170*/  @!P2 ST.E.64 desc[UR44][R10.64], R24 ;  /* 0x000000180a00a985 */ /* 0x0001e2000c101b2c */
[----:B------:R-:W-:Y:S02]  /*6180*/  @!P1 LEA.HI R19, R19, R19, RZ, 0x1 ;  /* 0x0000001313139211 */ /* 0x000fe400078f08ff */
[----:B------:R-:W-:Y:S01]  /*6190*/  VIADD R5, R0, 0x30 ;  /* 0x0000003000057836 */ /* 0x000fe20000000000 */
[----:B------:R1:W-:Y:S01]  /*61a0*/  @!P3 ST.E.64 desc[UR44][R12.64], R28 ;  /* 0x0000001c0c00b985 */ /* 0x0003e2000c101b2c */
[--C-:B------:R-:W-:Y:S01]  /*61b0*/  @!P4 IMAD.WIDE R14, R15, 0x4, R2.reuse ;  /* 0x000000040f0ec825 */ /* 0x100fe200078e0202 */
[----:B------:R-:W-:Y:S02]  /*61c0*/  ISETP.GE.AND P3, PT, R6, UR4, PT ;  /* 0x0000000406007c0c */ /* 0x000fe4000bf66270 */
[----:B------:R-:W-:Y:S01]  /*61d0*/  ISETP.GE.AND P2, PT, R5, UR4, PT ;  /* 0x0000000405007c0c */ /* 0x000fe2000bf46270 */
[----:B------:R-:W-:Y:S01]  /*61e0*/  @!P5 IMAD.WIDE R16, R17, 0x4, R2 ;  /* 0x000000041110d825 */ /* 0x000fe200078e0202 */
[----:B------:R2:W-:Y:S01]  /*61f0*/  @!P4 ST.E.64 desc[UR44][R14.64], R32 ;  /* 0x000000200e00c985 */ /* 0x0005e2000c101b2c */
[----:B------:R-:W-:-:S02]  /*6200*/  ISETP.GE.AND P4, PT, R20, UR4, PT ;  /* 0x0000000414007c0c */ /* 0x000fc4000bf86270 */
[----:B------:R-:W-:Y:S01]  /*6210*/  @!P6 LEA.HI R22, R22, R22, RZ, 0x1 ;  /* 0x000000161616e211 */ /* 0x000fe200078f08ff */
[----:B------:R3:W-:Y:S01]  /*6220*/  @!P5 ST.E.64 desc[UR44][R16.64], R36 ;  /* 0x000000241000d985 */ /* 0x0007e2000c101b2c */
[----:B------:R-:W-:Y:S01]  /*6230*/  ISETP.GE.AND P5, PT, R21, UR4, PT ;  /* 0x0000000415007c0c */ /* 0x000fe2000bfa6270 */
[----:B0-----:R-:W-:Y:S01]  /*6240*/  VIADD R24, R0, 0x60 ;  /* 0x0000006000187836 */ /* 0x001fe20000000000 */
[----:B------:R-:W-:Y:S02]  /*6250*/  @!P0 LOP3.LUT R11, R18, 0xfffffffe, RZ, 0xc0, !PT ;  /* 0xfffffffe120b8812 */ /* 0x000fe400078ec0ff */
[----:B-1----:R-:W-:Y:S02]  /*6260*/  @!P1 LOP3.LUT R13, R19, 0xfffffffe, RZ, 0xc0, !PT ;  /* 0xfffffffe130d9812 */ /* 0x002fe400078ec0ff */
[----:B------:R-:W-:Y:S01]  /*6270*/  @!P2 LEA.HI R5, R5, R5, RZ, 0x1 ;  /* 0x000000050505a211 */ /* 0x000fe200078f08ff */
[----:B------:R-:W-:Y:S01]  /*6280*/  @!P0 IMAD.WIDE R10, R11, 0x4, R2 ;  /* 0x000000040b0a8825 */ /* 0x000fe200078e0202 */
[----:B------:R-:W-:-:S02]  /*6290*/  @!P3 LEA.HI R6, R6, R6, RZ, 0x1 ;  /* 0x000000060606b211 */ /* 0x000fc400078f08ff */
[----:B------:R-:W-:Y:S01]  /*62a0*/  @!P4 LEA.HI R20, R20, R20, RZ, 0x1 ;  /* 0x000000141414c211 */ /* 0x000fe200078f08ff */
[----:B------:R-:W-:Y:S01]  /*62b0*/  @!P1 IMAD.WIDE R12, R13, 0x4, R2 ;  /* 0x000000040d0c9825 */ /* 0x000fe200078e0202 */
[----:B------:R-:W-:Y:S01]  /*62c0*/  @!P2 LOP3.LUT R5, R5, 0xfffffffe, RZ, 0xc0, !PT ;  /* 0xfffffffe0505a812 */ /* 0x000fe200078ec0ff */
[----:B------:R0:W-:Y:S01]  /*62d0*/  @!P0 ST.E.64 desc[UR44][R10.64], R40 ;  /* 0x000000280a008985 */ /* 0x0001e2000c101b2c */
[----:B------:R-:W-:Y:S02]  /*62e0*/  @!P5 LEA.HI R21, R21, R21, RZ, 0x1 ;  /* 0x000000151515d211 */ /* 0x000fe400078f08ff */
[----:B--2---:R-:W-:Y:S01]  /*62f0*/  @!P3 LOP3.LUT R15, R6, 0xfffffffe, RZ, 0xc0, !PT ;  /* 0xfffffffe060fb812 */ /* 0x004fe200078ec0ff */
[----:B------:R1:W-:Y:S01]  /*6300*/  @!P1 ST.E.64 desc[UR44][R12.64], R44 ;  /* 0x0000002c0c009985 */ /* 0x0003e2000c101b2c */
[----:B---3--:R-:W-:Y:S01]  /*6310*/  @!P4 LOP3.LUT R17, R20, 0xfffffffe, RZ, 0xc0, !PT ;  /* 0xfffffffe1411c812 */ /* 0x008fe200078ec0ff */
[C---:B------:R-:W-:Y:S01]  /*6320*/  VIADD R6, R0.reuse, 0x70 ;  /* 0x0000007000067836 */ /* 0x040fe20000000000 */
[----:B------:R-:W-:Y:S01]  /*6330*/  @!P5 LOP3.LUT R21, R21, 0xfffffffe, RZ, 0xc0, !PT ;  /* 0xfffffffe1515d812 */ /* 0x000fe200078ec0ff */
[----:B------:R-:W-:Y:S01]  /*6340*/  VIADD R20, R0, 0x78 ;  /* 0x0000007800147836 */ /* 0x000fe20000000000 */
[----:B------:R-:W-:Y:S01]  /*6350*/  @!P6 LOP3.LUT R19, R22, 0xfffffffe, RZ, 0xc0, !PT ;  /* 0xfffffffe1613e812 */ /* 0x000fe200078ec0ff */
[----:B------:R-:W-:Y:S01]  /*6360*/  VIADD R22, R0, 0x88 ;  /* 0x0000008800167836 */ /* 0x000fe20000000000 */
[----:B------:R-:W-:-:S02]  /*6370*/  ISETP.GE.AND P1, PT, R23, UR4, PT ;  /* 0x0000000417007c0c */ /* 0x000fc4000bf26270 */
[----:B------:R-:W-:Y:S01]  /*6380*/  ISETP.GE.AND P0, PT, R24, UR4, PT ;  /* 0x0000000418007c0c */ /* 0x000fe2000bf06270 */
[----:B0-----:R-:W-:-:S04]  /*6390*/  @!P2 IMAD.WIDE R10, R5, 0x4, R2 ;  /* 0x00000004050aa825 */ /* 0x001fc800078e0202 */
        /* <DEDUP_REMOVED lines=8> */
[----:B------:R-:W-:Y:S01]  /*6420*/  VIADD R5, R0, 0x68 ;  /* 0x0000006800057836 */ /* 0x000fe20000000000 */
[----:B------:R3:W-:Y:S01]  /*6430*/  @!P5 ST.E.64 desc[UR44][R16.64], R60 ;  /* 0x0000003c1000d985 */ /* 0x0007e2000c101b2c */
[----:B------:R-:W-:Y:S01]  /*6440*/  @!P6 IMAD.WIDE R18, R19, 0x4, R2 ;  /* 0x000000041312e825 */ /* 0x000fe200078e0202 */
[----:B------:R-:W-:Y:S02]  /*6450*/  ISETP.GE.AND P5, PT, R20, UR4, PT ;  /* 0x0000000414007c0c */ /* 0x000fe4000bfa6270 */
[----:B------:R-:W-:Y:S01]  /*6460*/  ISETP.GE.AND P2, PT, R5, UR4, PT ;  /* 0x0000000405007c0c */ /* 0x000fe2000bf46270 */
[----:B------:R-:W-:Y:S01]  /*6470*/  VIADD R21, R0, 0x80 ;  /* 0x0000008000157836 */ /* 0x000fe20000000000 */
[----:B------:R4:W-:Y:S01]  /*6480*/  @!P6 ST.E.64 desc[UR44][R18.64], R64 ;  /* 0x000000401200e985 */ /* 0x0009e2000c101b2c */
[----:B------:R-:W-:Y:S02]  /*6490*/  ISETP.GE.AND P6, PT, R6, UR4, PT ;  /* 0x0000000406007c0c */ /* 0x000fe4000bfc6270 */
[----:B------:R-:W-:-:S02]  /*64a0*/  @!P0 LEA.HI R24, R24, R24, RZ, 0x1 ;  /* 0x0000001818188211 */ /* 0x000fc400078f08ff */
[----:B------:R-:W-:Y:S02]  /*64b0*/  ISETP.GE.AND P4, PT, R21, UR4, PT ;  /* 0x0000000415007c0c */ /* 0x000fe4000bf86270 */
        /* <DEDUP_REMOVED lines=9> */
[----:B------:R-:W-:Y:S01]  /*6550*/  @!P2 LOP3.LUT R5, R5, 0xfffffffe, RZ, 0xc0, !PT ;  /* 0xfffffffe0505a812 */ /* 0x000fe200078ec0ff */
[----:B------:R0:W-:Y:S01]  /*6560*/  @!P1 ST.E.64 desc[UR44][R10.64], R68 ;  /* 0x000000440a009985 */ /* 0x0001e2000c101b2c */
[----:B------:R-:W-:-:S02]  /*6570*/  @!P4 LEA.HI R21, R21, R21, RZ, 0x1 ;  /* 0x000000151515c211 */ /* 0x000fc400078f08ff */
[----:B------:R-:W-:Y:S01]  /*6580*/  @!P3 LEA.HI R22, R22, R22, RZ, 0x1 ;  /* 0x000000161616b211 */ /* 0x000fe200078f08ff */
[----:B------:R1:W-:Y:S01]  /*6590*/  @!P0 ST.E.64 desc[UR44][R12.64], R72 ;  /* 0x000000480c008985 */ /* 0x0003e2000c101b2c */
[----:B--2---:R-:W-:Y:S01]  /*65a0*/  @!P6 LOP3.LUT R15, R6, 0xfffffffe, RZ, 0xc0, !PT ;  /* 0xfffffffe060fe812 */ /* 0x004fe200078ec0ff */
[----:B------:R-:W-:Y:S01]  /*65b0*/  VIADD R6, R0, 0xa8 ;  /* 0x000000a800067836 */ /* 0x000fe20000000000 */
[----:B---3--:R-:W-:Y:S02]  /*65c0*/  @!P5 LOP3.LUT R17, R20, 0xfffffffe, RZ, 0xc0, !PT ;  /* 0xfffffffe1411d812 */ /* 0x008fe400078ec0ff */
[----:B------:R-:W-:Y:S02]  /*65d0*/  @!P4 LOP3.LUT R21, R21, 0xfffffffe, RZ, 0xc0, !PT ;  /* 0xfffffffe1515c812 */ /* 0x000fe400078ec0ff */
[----:B----4-:R-:W-:Y:S01]  /*65e0*/  @!P3 LOP3.LUT R19, R22, 0xfffffffe, RZ, 0xc0, !PT ;  /* 0xfffffffe1613b812 */ /* 0x010fe200078ec0ff */
[----:B------:R-:W-:Y:S01]  /*65f0*/  VIADD R22, R0, 0xc0 ;  /* 0x000000c000167836 */ /* 0x000fe20000000000 */
[----:B------:R-:W-:Y:S01]  /*6600*/  ISETP.GE.AND P0, PT, R23, UR4, PT ;  /* 0x0000000417007c0c */ /* 0x000fe2000bf06270 */
[----:B0-----:R-:W-:Y:S01]  /*6610*/  @!P2 IMAD.WIDE R10, R5, 0x4, R2 ;  /* 0x00000004050aa825 */ /* 0x001fe200078e0202 */
[----:B------:R-:W-:-:S02]  /*6620*/  ISETP.GE.AND P1, PT, R24, UR4, PT ;  /* 0x0000000418007c0c */ /* 0x000fc4000bf26270 */
[C---:B------:R-:W-:Y:S01]  /*6630*/  IADD3 R20, R0.reuse, 0xb0, RZ ;  /* 0x000000b000147810 */ /* 0x040fe20007ffe0ff */
[----:B------:R-:W-:Y:S01]  /*6640*/  VIADD R5, R0, 0xa0 ;  /* 0x000000a000057836 */ /* 0x000fe20000000000 */
[----:B------:R0:W-:Y:S01]  /*6650*/  @!P2 ST.E.64 desc[UR44][R10.64], R76 ;  /* 0x0000004c0a00a985 */ /* 0x0001e2000c101b2c */
[----:B-1----:R-:W-:-:S03]  /*6660*/  @!P6 IMAD.WIDE R12, R15, 0x4, R2 ;  /* 0x000000040f0ce825 */ /* 0x002fc600078e0202 */
[----:B------:R-:W-:Y:S01]  /*6670*/  ISETP.GE.AND P2, PT, R5, UR4, PT ;  /* 0x0000000405007c0c */ /* 0x000fe2000bf46270 */
        /* <DEDUP_REMOVED lines=9> */
[----:B------:R-:W-:Y:S01]  /*6710*/  VIADD R21, R0, 0xb8 ;  /* 0x000000b800157836 */ /* 0x000fe20000000000 */
[----:B------:R4:W-:Y:S01]  /*6720*/  @!P3 ST.E.64 desc[UR44][R18.64], R92 ;  /* 0x0000005c1200b985 */ /* 0x0009e2000c101b2c */
[----:B------:R-:W-:Y:S02]  /*6730*/  ISETP.GE.AND P3, PT, R6, UR4, PT ;  /* 0x0000000406007c0c */ /* 0x000fe4000bf66270 */
[----:B------:R-:W-:Y:S02]  /*6740*/  @!P1 LEA.HI R24, R24, R24, RZ, 0x1 ;  /* 0x0000001818189211 */ /* 0x000fe400078f08ff */
[----:B------:R-:W-:Y:S02]  /*6750*/  ISETP.GE.AND P5, PT, R21, UR4, PT ;  /* 0x0000000415007c0c */ /* 0x000fe4000bfa6270 */
[----:B------:R-:W-:Y:S02]  /*6760*/  @!P2 LEA.HI R5, R5, R5, RZ, 0x1 ;  /* 0x000000050505a211 */ /* 0x000fe400078f08ff */
[----:B0-----:R-:W-:-:S02]  /*6770*/  @!P0 LOP3.LUT R11, R23, 0xfffffffe, RZ, 0xc0, !PT ;  /* 0xfffffffe170b8812 */ /* 0x001fc400078ec0ff */
[----:B-1----:R-:W-:Y:S02]  /*6780*/  @!P1 LOP3.LUT R13, R24, 0xfffffffe, RZ, 0xc0, !PT ;  /* 0xfffffffe180d9812 */ /* 0x002fe400078ec0ff */
[----:B------:R-:W-:Y:S01]  /*6790*/  @!P2 LOP3.LUT R5, R5, 0xfffffffe, RZ, 0xc0, !PT ;  /* 0xfffffffe0505a812 */ /* 0x000fe200078ec0ff */
[--C-:B------:R-:W-:Y:S01]  /*67a0*/  @!P0 IMAD.WIDE R10, R11, 0x4, R2.reuse ;  /* 0x000000040b0a8825 */ /* 0x100fe200078e0202 */
[----:B------:R-:W-:Y:S02]  /*67b0*/  @!P3 LEA.HI R6, R6, R6, RZ, 0x1 ;  /* 0x000000060606b211 */ /* 0x000fe400078f08ff */
[----:B------:R-:W-:Y:S01]  /*67c0*/  @!P4 LEA.HI R20, R20, R20, RZ, 0x1 ;  /* 0x000000141414c211 */ /* 0x000fe200078f08ff */
[--C-:B------:R-:W-:Y:S01]  /*67d0*/  @!P1 IMAD.WIDE R12, R13, 0x4, R2.reuse ;  /* 0x000000040d0c9825 */ /* 0x100fe200078e0202 */
[----:B------:R-:W-:Y:S01]  /*67e0*/  @!P6 LEA.HI R22, R22, R22, RZ, 0x1 ;  /* 0x000000161616e211 */ /* 0x000fe200078f08ff */
[----:B------:R0:W-:Y:S01]  /*67f0*/  @!P0 ST.E.64 desc[UR44][R10.64], R96 ;  /* 0x000000600a008985 */ /* 0x0001e2000c101b2c */
[----:B------:R-:W-:Y:S01]  /*6800*/  @!P5 LEA.HI R21, R21, R21, RZ, 0x1 ;  /* 0x000000151515d211 */ /* 0x000fe200078f08ff */
[--C-:B--2---:R-:W-:Y:S01]  /*6810*/  @!P2 IMAD.WIDE R14, R5, 0x4, R2.reuse ;  /* 0x00000004050ea825 */ /* 0x104fe200078e0202 */
[----:B---3--:R-:W-:Y:S01]  /*6820*/  @!P3 LOP3.LUT R17, R6, 0xfffffffe, RZ, 0xc0, !PT ;  /* 0xfffffffe0611b812 */ /* 0x008fe200078ec0ff */
[----:B------:R1:W-:Y:S01]  /*6830*/  @!P1 ST.E.64 desc[UR44][R12.64], R100 ;  /* 0x000000640c009985 */ /* 0x0003e2000c101b2c */
[----:B----4-:R-:W-:Y:S01]  /*6840*/  @!P4 LOP3.LUT R19, R20, 0xfffffffe, RZ, 0xc0, !PT ;  /* 0xfffffffe1413c812 */ /* 0x010fe200078ec0ff */
[----:B------:R-:W-:Y:S01]  /*6850*/  VIADD R6, R0, 0xd0 ;  /* 0x000000d000067836 */ /* 0x000fe20000000000 */
[----:B------:R-:W-:Y:S01]  /*6860*/  @!P6 LOP3.LUT R5, R22, 0xfffffffe, RZ, 0xc0, !PT ;  /* 0xfffffffe1605e812 */ /* 0x000fe200078ec0ff */
[----:B------:R2:W-:Y:S01]  /*6870*/  @!P2 ST.E.64 desc[UR44][R14.64], R104 ;  /* 0x000000680e00a985 */ /* 0x0005e2000c101b2c */
[----:B------:R-:W-:Y:S01]  /*6880*/  @!P5 LOP3.LUT R21, R21, 0xfffffffe, RZ, 0xc0, !PT ;  /* 0xfffffffe1515d812 */ /* 0x000fe200078ec0ff */
[----:B------:R-:W-:Y:S01]  /*6890*/  VIADD R20, R0, 0xd8 ;  /* 0x000000d800147836 */ /* 0x000fe20000000000 */
[----:B------:R-:W-:Y:S01]  /*68a0*/  ISETP.GE.AND P1, PT, R6, UR4, PT ;  /* 0x0000000406007c0c */ /* 0x000fe2000bf26270 */
[----:B0-----:R-:W-:-:S03]  /*68b0*/  @!P3 IMAD.WIDE R10, R17, 0x4, R2 ;  /* 0x00000004110ab825 */ /* 0x001fc600078e0202 */
[----:B------:R-:W-:Y:S01]  /*68c0*/  ISETP.GE.AND P2, PT, R20, UR4, PT ;  /* 0x0000000414007c0c */ /* 0x000fe2000bf46270 */
[--C-:B-1----:R-:W-:Y:S01]  /*68d0*/  @!P4 IMAD.WIDE R12, R19, 0x4, R2.reuse ;  /* 0x00000004130cc825 */ /* 0x102fe200078e0202 */
[----:B------:R0:W-:Y:S03]  /*68e0*/  @!P3 ST.E.64 desc[UR44][R10.64], R108 ;  /* 0x0000006c0a00b985 */ /* 0x0001e6000c101b2c */
[----:B------:R-:W-:Y:S01]  /*68f0*/  @!P6 IMAD.WIDE R18, R5, 0x4, R2 ;  /* 0x000000040512e825 */ /* 0x000fe200078e0202 */
[----:B------:R1:W-:Y:S03]  /*6900*/  @!P4 ST.E.64 desc[UR44][R12.64], R112 ;  /* 0x000000700c00c985 */ /* 0x0003e6000c101b2c */
[----:B------:R-:W-:Y:S01]  /*6910*/  @!P1 LEA.HI R6, R6, R6, RZ, 0x1 ;  /* 0x0000000606069211 */ /* 0x000fe200078f08ff */
[----:B------:R-:W-:-:S02]  /*6920*/  VIADD R5, R0, 0xc8 ;  /* 0x000000c800057836 */ /* 0x000fc40000000000 */
[----:B------:R-:W-:Y:S01]  /*6930*/  @!P5 IMAD.WIDE R16, R21, 0x4, R2 ;  /* 0x000000041510d825 */ /* 0x000fe200078e0202 */
[----:B------:R-:W-:Y:S02]  /*6940*/  @!P2 LEA.HI R20, R20, R20, RZ, 0x1 ;  /* 0x000000141414a211 */ /* 0x000fe400078f08ff */
[----:B------:R-:W-:Y:S01]  /*6950*/  ISETP.GE.AND P0, PT, R5, UR4, PT ;  /* 0x0000000405007c0c */ /* 0x000fe2000bf06270 */
[C---:B------:R-:W-:Y:S01]  /*6960*/  VIADD R21, R0.reuse, 0xe0 ;  /* 0x000000e000157836 */ /* 0x040fe20000000000 */
[----:B------:R3:W-:Y:S01]  /*6970*/  @!P5 ST.E.64 desc[UR44][R16.64], R116 ;  /* 0x000000741000d985 */ /* 0x0007e2000c101b2c */
[C---:B--2---:R-:W-:Y:S02]  /*6980*/  VIADD R14, R0.reuse, 0xe8 ;  /* 0x000000e8000e7836 */ /* 0x044fe40000000000 */
[C---:B------:R-:W-:Y:S01]  /*6990*/  VIADD R15, R0.reuse, 0xf0 ;  /* 0x000000f0000f7836 */ /* 0x040fe20000000000 */
[----:B------:R2:W-:Y:S01]  /*69a0*/  @!P6 ST.E.64 desc[UR44][R18.64], R120 ;  /* 0x000000781200e985 */ /* 0x0005e2000c101b2c */
[----:B0-----:R-:W-:Y:S01]  /*69b0*/  VIADD R11, R0, 0xf8 ;  /* 0x000000f8000b7836 */ /* 0x001fe20000000000 */
[----:B------:R-:W-:-:S02]  /*69c0*/  ISETP.GE.AND P3, PT, R21, UR4, PT ;  /* 0x0000000415007c0c */ /* 0x000fc4000bf66270 */
[----:B------:R-:W-:Y:S02]  /*69d0*/  ISETP.GE.AND P4, PT, R14, UR4, PT ;  /* 0x000000040e007c0c */ /* 0x000fe4000bf86270 */
[----:B------:R-:W-:Y:S02]  /*69e0*/  ISETP.GE.AND P5, PT, R15, UR4, PT ;  /* 0x000000040f007c0c */ /* 0x000fe4000bfa6270 */
[----:B------:R-:W-:Y:S02]  /*69f0*/  ISETP.GE.AND P6, PT, R11, UR4, PT ;  /* 0x000000040b007c0c */ /* 0x000fe4000bfc6270 */
[----:B------:R-:W-:Y:S02]  /*6a00*/  @!P0 LEA.HI R5, R5, R5, RZ, 0x1 ;  /* 0x0000000505058211 */ /* 0x000fe400078f08ff */
[----:B-1----:R-:W-:Y:S02]  /*6a10*/  @!P1 LOP3.LUT R13, R6, 0xfffffffe, RZ, 0xc0, !PT ;  /* 0xfffffffe060d9812 */ /* 0x002fe400078ec0ff */
[----:B------:R-:W-:-:S02]  /*6a20*/  @!P0 LOP3.LUT R5, R5, 0xfffffffe, RZ, 0xc0, !PT ;  /* 0xfffffffe05058812 */ /* 0x000fc400078ec0ff */
[----:B------:R-:W-:Y:S01]  /*6a30*/  @!P3 LEA.HI R21, R21, R21, RZ, 0x1 ;  /* 0x000000151515b211 */ /* 0x000fe200078f08ff */
[----:B------:R-:W-:Y:S01]  /*6a40*/  @!P1 IMAD.WIDE R12, R13, 0x4, R2 ;  /* 0x000000040d0c9825 */ /* 0x000fe200078e0202 */
[----:B------:R-:W-:Y:S02]  /*6a50*/  @!P4 LEA.HI R14, R14, R14, RZ, 0x1 ;  /* 0x0000000e0e0ec211 */ /* 0x000fe400078f08ff */
[----:B------:R-:W-:Y:S02]  /*6a60*/  @!P5 LEA.HI R10, R15, R15, RZ, 0x1 ;  /* 0x0000000f0f0ad211 */ /* 0x000fe400078f08ff */
[----:B------:R-:W-:Y:S02]  /*6a70*/  @!P6 LEA.HI R11, R11, R11, RZ, 0x1 ;  /* 0x0000000b0b0be211 */ /* 0x000fe400078f08ff */
[----:B------:R-:W-:Y:S02]  /*6a80*/  @!P2 LOP3.LUT R15, R20, 0xfffffffe, RZ, 0xc0, !PT ;  /* 0xfffffffe140fa812 */ /* 0x000fe400078ec0ff */
[----:B---3--:R-:W-:-:S02]  /*6a90*/  @!P3 LOP3.LUT R17, R21, 0xfffffffe, RZ, 0xc0, !PT ;  /* 0xfffffffe1511b812 */ /* 0x008fc400078ec0ff */
[----:B--2---:R-:W-:Y:S01]  /*6aa0*/  @!P4 LOP3.LUT R19, R14, 0xfffffffe, RZ, 0xc0, !PT ;  /* 0xfffffffe0e13c812 */ /* 0x004fe200078ec0ff */
        /* <DEDUP_REMOVED lines=13> */
[----:B------:R1:W-:Y:S04]  /*6b80*/  @!P5 ST.E.64 desc[UR44][R20.64], R144 ;  /* 0x000000901400d985 */ /* 0x0003e8000c101b2c */
[----:B------:R1:W-:Y:S02]  /*6b90*/  @!P6 ST.E.64 desc[UR44][R2.64], R148 ;  /* 0x000000940200e985 */ /* 0x0003e4000c101b2c */
.L_x_8894:
[----:B------:R-:W-:Y:S05]  /*6ba0*/  BSYNC B0 ;  /* 0x0000000000007941 */ /* 0x000fea0003800000 */
.L_x_8893:
[----:B------:R-:W-:Y:S01]  /*6bb0*/  ISETP.GE.AND P0, PT, R9, R8, PT ;  /* 0x000000080900720c */ /* 0x000fe20003f06270 */
[----:B-1--4-:R1:W2:Y:S04]  /*6bc0*/  SHFL.IDX PT, R3, R7, 0x1, 0x1c1f ;  /* 0x003c1f0007037f89 */ /* 0x0122a800000e0000 */
[----:B---3--:R1:W3:Y:S08]  /*6bd0*/  SHFL.IDX PT, R2, R4, 0x1, 0x1c1f ;  /* 0x003c1f0004027f89 */ /* 0x0082f000000e0000 */
[----:B-1----:R-:W-:Y:S05]  /*6be0*/  @P0 BRA `(.L_x_8869) ;  /* 0x0000004800cc0947 */ /* 0x002fea0003800000 */
[C---:B0-----:R-:W-:Y:S01]  /*6bf0*/  VIADD R4, R0.reuse, 0x8 ;  /* 0x0000000800047836 */ /* 0x041fe20000000000 */
[C---:B------:R-:W-:Y:S01]  /*6c00*/  IADD3 R5, R0.reuse, 0x10, RZ ;  /* 0x0000001000057810 */ /* 0x040fe20007ffe0ff */
[----:B------:R-:W-:Y:S01]  /*6c10*/  ULDC UR4, c[0x0][0xac8] ;  /* 0x0002b20000047ab9 */ /* 0x000fe20000000800 */
[C---:B------:R-:W-:Y:S01]  /*6c20*/  VIADD R10, R0.reuse, 0x18 ;  /* 0x00000018000a7836 */ /* 0x040fe20000000000 */
[C---:B------:R-:W-:Y:S01]  /*6c30*/  ISETP.GE.AND P0, PT, R0.reuse, UR4, PT ;  /* 0x0000000400007c0c */ /* 0x040fe2000bf06270 */
[----:B------:R-:W-:Y:S01]  /*6c40*/  VIADD R11, R0, 0x20 ;  /* 0x00000020000b7836 */ /* 0x000fe20000000000 */
        /* <DEDUP_REMOVED lines=8> */
[C---:B------:R-:W-:Y:S02]  /*6cd0*/  VIADD R16, R0.reuse, 0x48 ;  /* 0x0000004800107836 */ /* 0x040fe40000000000 */
[C---:B------:R-:W-:Y:S01]  /*6ce0*/  VIADD R18, R0.reuse, 0x50 ;  /* 0x0000005000127836 */ /* 0x040fe20000000000 */
[----:B------:R-:W-:Y:S01]  /*6cf0*/  ISETP.GE.AND P3, PT, R15, UR4, PT ;  /* 0x000000040f007c0c */ /* 0x000fe2000bf66270 */
[----:B------:R-:W-:Y:S01]  /*6d00*/  VIADD R19, R0, 0x58 ;  /* 0x0000005800137836 */ /* 0x000fe20000000000 */
[----:B------:R-:W-:Y:S01]  /*6d10*/  @!P1 LEA.HI R4, R4, R4, RZ, 0x1 ;  /* 0x0000000404049211 */ /* 0x000fe200078f08ff */
[----:B------:R-:W-:Y:S01]  /*6d20*/  VIADD R20, R0, 0x80 ;  /* 0x0000008000147836 */ /* 0x000fe20000000000 */
[----:B------:R-:W-:Y:S02]  /*6d30*/  @!P2 LEA.HI R5, R5, R5, RZ, 0x1 ;  /* 0x000000050505a211 */ /* 0x000fe400078f08ff */
[----:B------:R-:W-:Y:S02]  /*6d40*/  @!P1 LOP3.LUT R7, R4, 0xfffffffe, RZ, 0xc0, !PT ;  /* 0xfffffffe04079812 */ /* 0x000fe400078ec0ff */
[----:B------:R-:W-:Y:S01]  /*6d50*/  @!P2 LOP3.LUT R9, R5, 0xfffffffe, RZ, 0xc0, !PT ;  /* 0xfffffffe0509a812 */ /* 0x000fe200078ec0ff */
[----:B--23--:R-:W-:Y:S01]  /*6d60*/  @!P0 IMAD.WIDE R4, R0, 0x4, R2 ;  /* 0x0000000400048825 */ /* 0x00cfe200078e0202 */
[----:B------:R-:W-:-:S02]  /*6d70*/  ISETP.GE.AND P4, PT, R16, UR4, PT ;  /* 0x0000000410007c0c */ /* 0x000fc4000bf86270 */
[----:B------:R-:W-:Y:S01]  /*6d80*/  @!P5 LEA.HI R10, R10, R10, RZ, 0x1 ;  /* 0x0000000a0a0ad211 */ /* 0x000fe200078f08ff */
        /* <DEDUP_REMOVED lines=18> */
[----:B--2---:R-:W-:Y:S01]  /*6eb0*/  @!P0 LOP3.LUT R9, R12, 0xfffffffe, RZ, 0xc0, !PT ;  /* 0xfffffffe0c098812 */ /* 0x004fe200078ec0ff */
[----:B------:R0:W-:Y:S01]  /*6ec0*/  @!P5 ST.E.64 desc[UR44][R4.64], R38 ;  /* 0x000000260400d985 */ /* 0x0001e2000c101b2c */
[----:B------:R-:W-:Y:S02]  /*6ed0*/  @!P1 LOP3.LUT R13, R13, 0xfffffffe, RZ, 0xc0, !PT ;  /* 0xfffffffe0d0d9812 */ /* 0x000fe400078ec0ff */
[----:B------:R-:W-:Y:S01]  /*6ee0*/  @!P2 LOP3.LUT R11, R14, 0xfffffffe, RZ, 0xc0, !PT ;  /* 0xfffffffe0e0ba812 */ /* 0x000fe200078ec0ff */
[----:B------:R1:W-:Y:S01]  /*6ef0*/  @!P6 ST.E.64 desc[UR44][R6.64], R42 ;  /* 0x0000002a0600e985 */ /* 0x0003e2000c101b2c */
        /* <DEDUP_REMOVED lines=83> */
[C---:B------:R-:W-:Y:S01]  /*7430*/  VIADD R16, R0.reuse, 0xe0 ;  /* 0x000000e000107836 */ /* 0x040fe20000000000 */
[----:B------:R-:W-:Y:S02]  /*7440*/  @!P2 LOP3.LUT R17, R17, 0xfffffffe, RZ, 0xc0, !PT ;  /* 0xfffffffe1111a812 */ /* 0x000fe400078ec0ff */
[----:B------:R-:W-:Y:S02]  /*7450*/  IADD3 R18, R0, 0xc0, RZ ;  /* 0x000000c000127810 */ /* 0x000fe40007ffe0ff */
[----:B----4-:R-:W-:Y:S01]  /*7460*/  @!P1 LOP3.LUT R13, R20, 0xfffffffe, RZ, 0xc0, !PT ;  /* 0xfffffffe140d9812 */ /* 0x010fe200078ec0ff */
[----:B0-----:R-:W-:Y:S01]  /*7470*/  @!P0 IMAD.WIDE R4, R9, 0x4, R2 ;  /* 0x0000000409048825 */ /* 0x001fe200078e0202 */
[----:B------:R-:W-:-:S02]  /*7480*/  ISETP.GE.AND P5, PT, R18, UR4, PT ;  /* 0x0000000412007c0c */ /* 0x000fc4000bfa6270 */
        /* <DEDUP_REMOVED lines=16> */
[C---:B------:R-:W-:Y:S01]  /*7590*/  VIADD R20, R0.reuse, 0xf0 ;  /* 0x000000f000147836 */ /* 0x040fe20000000000 */
[----:B------:R-:W-:Y:S01]  /*75a0*/  ISETP.GE.AND P1, PT, R15, UR4, PT ;  /* 0x000000040f007c0c */ /* 0x000fe2000bf26270 */
[----:B------:R-:W-:Y:S01]  /*75b0*/  VIADD R0, R0, 0xf8 ;  /* 0x000000f800007836 */ /* 0x000fe20000000000 */
[----:B------:R-:W-:-:S02]  /*75c0*/  ISETP.GE.AND P3, PT, R17, UR4, PT ;  /* 0x0000000411007c0c */ /* 0x000fc4000bf66270 */
[----:B------:R-:W-:Y:S02]  /*75d0*/  ISETP.GE.AND P4, PT, R20, UR4, PT ;  /* 0x0000000414007c0c */ /* 0x000fe4000bf86270 */
        /* <DEDUP_REMOVED lines=33> */
.L_x_8892:
        /* <DEDUP_REMOVED lines=19> */
[----:B------:R-:W1:Y:S01]  /*7920*/  LDC.64 R10, c[0x0][0xbd8] ;  /* 0x0002f600ff0a7b82 */ /* 0x000e620000000a00 */
[----:B------:R-:W-:-:S04]  /*7930*/  UIMAD UR6, UR36, UR9, UR6 ;  /* 0x00000009240672a4 */ /* 0x000fc8000f8e0206 */
[----:B------:R-:W-:Y:S02]  /*7940*/  UIADD3 UR6, UR5, UR6, URZ ;  /* 0x0000000605067290 */ /* 0x000fe4000fffe03f */
[----:B------:R-:W-:Y:S01]  /*7950*/  IMAD.U32 R3, RZ, RZ, UR5 ;  /* 0x00000005ff037e24 */ /* 0x000fe2000f8e00ff */
[----:B------:R-:W2:Y:S01]  /*7960*/  @P0 LDC R7, c[0x0][0xbec] ;  /* 0x0002fb00ff070b82 */ /* 0x000ea20000000800 */
[----:B------:R-:W-:Y:S01]  /*7970*/  IMAD.U32 R2, RZ, RZ, UR4 ;  /* 0x00000004ff027e24 */ /* 0x000fe2000f8e00ff */
[----:B------:R-:W-:Y:S01]  /*7980*/  ULDC.64 UR4, c[0x0][0xbe0] ;  /* 0x0002f80000047ab9 */ /* 0x000fe20000000a00 */
[----:B------:R-:W-:-:S05]  /*7990*/  IMAD.U32 R3, RZ, RZ, UR6 ;  /* 0x00000006ff037e24 */ /* 0x000fca000f8e00ff */
[----:B------:R-:W3:Y:S01]  /*79a0*/  @P0 LDC R9, c[0x0][0xbf0] ;  /* 0x0002fc00ff090b82 */ /* 0x000ee20000000800 */
[----:B0-----:R-:W-:-:S07]  /*79b0*/  USHF.R.S32.HI UR8, URZ, 0x1f, UR7 ;  /* 0x0000001f3f087899 */ /* 0x001fce0008011407 */
[----:B------:R-:W0:Y:S01]  /*79c0*/  S2UR UR10, SR_CTAID.Y ;  /* 0x00000000000a79c3 */ /* 0x000e220000002600 */
[C---:B-1----:R-:W-:Y:S02]  /*79d0*/  IMAD R12, R10.reuse, UR8, RZ ;  /* 0x000000080a0c7c24 */ /* 0x042fe4000f8e02ff */
[----:B------:R-:W-:-:S04]  /*79e0*/  IMAD.WIDE.U32 R2, R10, UR7, R2 ;  /* 0x000000070a027c25 */ /* 0x000fc8000f8e0002 */
[----:B------:R-:W-:Y:S01]  /*79f0*/  IMAD R11, R11, UR7, R12 ;  /* 0x000000070b0b7c24 */ /* 0x000fe2000f8e020c */
[----:B------:R-:W0:Y:S01]  /*7a00*/  LDC R8, c[0x0][0xc50] ;  /* 0x00031400ff087b82 */ /* 0x000e220000000800 */
[----:B--2---:R-:W-:-:S04]  /*7a10*/  @P0 IMAD.HI.U32 R4, R0, R7, RZ ;  /* 0x0000000700040227 */ /* 0x004fc800078e00ff */
[----:B------:R-:W-:Y:S02]  /*7a20*/  IMAD R7, RZ, RZ, -UR36 ;  /* 0x80000024ff077e24 */ /* 0x000fe4000f8e02ff */
[----:B------:R-:W-:Y:S01]  /*7a30*/  IMAD.IADD R3, R11, 0x1, R3 ;  /* 0x000000010b037824 */ /* 0x000fe200078e0203 */
[----:B---3--:R-:W-:Y:S01]  /*7a40*/  @P0 SHF.R.U32.HI R5, RZ, R9, R4 ;  /* 0x00000009ff050219 */ /* 0x008fe20000011604 */
[----:B0-----:R-:W-:-:S04]  /*7a50*/  IMAD R9, R8, R7, UR10 ;  /* 0x0000000a08097e24 */ /* 0x001fc8000f8e0207 */
        /* <DEDUP_REMOVED lines=21> */
.L_x_8867:
        /* <DEDUP_REMOVED lines=18> */
.L_x_8895:
[----:B------:R-:W-:Y:S01]  /*7cd0*/  ULDC UR7, c[0x0][0xc50] ;  /* 0x0003140000077ab9 */ /* 0x000fe20000000800 */
[----:B------:R-:W-:Y:S01]  /*7ce0*/  UMOV UR36, UR6 ;  /* 0x0000000600247c82 */ /* 0x000fe20008000000 */
[----:B------:R-:W-:-:S11]  /*7cf0*/  UISETP.NE.AND UP0, UPT, UR7, 0x1, UPT ;  /* 0x000000010700788c */ /* 0x000fd6000bf05270 */
[----:B------:R-:W-:Y:S01]  /*7d00*/  @UP0 ULDC UR4, c[0x0][0xc54] ;  /* 0x0003150000040ab9 */ /* 0x000fe20000000800 */
[----:B------:R-:W-:Y:S01]  /*7d10*/  @UP0 ULDC UR8, c[0x0][0xc58] ;  /* 0x0003160000080ab9 */ /* 0x000fe20000000800 */
[----:B------:R-:W-:-:S04]  /*7d20*/  UIMAD.WIDE.U32 UR4, UR6, UR4, URZ ;  /* 0x00000004060472a5 */ /* 0x000fc8000f8e003f */
[----:B------:R-:W-:-:S12]  /*7d30*/  @UP0 USHF.R.U32.HI UR36, URZ, UR8, UR5 ;  /* 0x000000083f240299 */ /* 0x000fd80008011605 */
.L_x_8896:
[----:B------:R-:W-:Y:S01]  /*7d40*/  ISETP.GE.AND P0, PT, R17, RZ, PT ;  /* 0x000000ff1100720c */ /* 0x000fe20003f06270 */
[----:B------:R-:W-:Y:S01]  /*7d50*/  UIADD3 UR4, -UR36, URZ, URZ ;  /* 0x0000003f24047290 */ /* 0x000fe2000fffe13f */
[----:B------:R-:W-:Y:S01]  /*7d60*/  IMAD.MOV.U32 R0, RZ, RZ, 0x1 ;  /* 0x00000001ff007424 */ /* 0x000fe200078e00ff */
[----:B------:R-:W-:Y:S01]  /*7d70*/  MOV R9, 0x1 ;  /* 0x0000000100097802 */ /* 0x000fe20000000f00 */
[----:B------:R-:W-:Y:S01]  /*7d80*/  IMAD.MOV.U32 R6, RZ, RZ, RZ ;  /* 0x000000ffff067224 */ /* 0x000fe200078e00ff */
[----:B------:R-:W-:-:S08]  /*7d90*/  UIMAD UR6, UR7, UR4, UR6 ;  /* 0x00000004070672a4 */ /* 0x000fd0000f8e0206 */
[----:B------:R-:W-:Y:S05]  /*7da0*/  @!P0 BRA `(.L_x_8897) ;  /* 0x00000034009c8947 */ /* 0x000fea0003800000 */
[----:B------:R-:W-:Y:S01]  /*7db0*/  ULDC.64 UR4, c[0x0][0x418] ;  /* 0x0001060000047ab9 */ /* 0x000fe20000000a00 */
[----:B------:R-:W-:Y:S02]  /*7dc0*/  ULOP3.LUT UR41, UR6, 0xffff, URZ, 0xc0, !UPT ;  /* 0x0000ffff06297892 */ /* 0x000fe4000f8ec03f */
[----:B------:R-:W-:Y:S01]  /*7dd0*/  UISETP.NE.U32.AND UP0, UPT, UR4, URZ, UPT ;  /* 0x0000003f0400728c */ /* 0x000fe2000bf05070 */
[----:B------:R-:W-:Y:S02]  /*7de0*/  UMOV UR43, URZ ;  /* 0x0000003f002b7c82 */ /* 0x000fe40008000000 */
[----:B------:R-:W-:Y:S01]  /*7df0*/  ULDC UR4, c[0x0][0x424] ;  /* 0x0001090000047ab9 */ /* 0x000fe20000000800 */
[----:B------:R-:W-:-:S03]  /*7e00*/  UISETP.NE.AND.EX UP0, UPT, UR5, URZ, UPT, UP0 ;  /* 0x0000003f0500728c */ /* 0x000fc6000bf05300 */
[----:B------:R-:W-:Y:S01]  /*7e10*/  ULDC UR5, c[0x0][0x2f0] ;  /* 0x0000bc0000057ab9 */ /* 0x000fe20000000800 */
[----:B------:R-:W-:-:S04]  /*7e20*/  USEL UR4, UR4, 0x1, UP0 ;  /* 0x0000000104047887 */ /* 0x000fc80008000000 */
[----:B------:R-:W-:-:S04]  /*7e30*/  UIMAD UR4, UR4, UR5, URZ ;  /* 0x00000005040472a4 */ /* 0x000fc8000f8e023f */
[----:B------:R-:W-:Y:S02]  /*7e40*/  UISETP.GE.AND UP0, UPT, UR4, 0x1, UPT ;  /* 0x000000010400788c */ /* 0x000fe4000bf06270 */
[----:B------:R-:W-:-:S04]  /*7e50*/  UIADD3 UR5, UR4, 0x5f, URZ ;  /* 0x0000005f04057890 */ /* 0x000fc8000fffe03f */
[----:B------:R-:W-:Y:S01]  /*7e60*/  PLOP3.LUT P0, PT, PT, PT, UP0, 0x80, 0x0 ;  /* 0x000000000000781c */ /* 0x000fe20003f0f008 */
[----:B------:R-:W-:-:S04]  /*7e70*/  UIMAD.WIDE UR4, UR5, 0x2aaaaaab, URZ ;  /* 0x2aaaaaab050478a5 */ /* 0x000fc8000f8e023f */
[----:B------:R-:W-:-:S04]  /*7e80*/  USHF.R.U32.HI UR39, URZ, 0x1f, UR5 ;  /* 0x0000001f3f277899 */ /* 0x000fc80008011605 */
        /* <DEDUP_REMOVED lines=38> */
.L_x_8898:
        /* <DEDUP_REMOVED lines=20> */
[----:B------:R-:W-:Y:S01]  /*8230*/  MOV R4, UR6 ;  /* 0x0000000600047c02 */ /* 0x000fe20008000f00 */
[----:B------:R-:W-:Y:S01]  /*8240*/  IMAD.U32 R5, RZ, RZ, UR7 ;  /* 0x00000007ff057e24 */ /* 0x000fe2000f8e00ff */
        /* <DEDUP_REMOVED lines=10> */
.L_x_8899:
        /* <DEDUP_REMOVED lines=20> */
.L_x_8901:
        /* <DEDUP_REMOVED lines=15> */
.L_x_8900:
        /* <DEDUP_REMOVED lines=17> */
.L_x_8981:
        /* <DEDUP_REMOVED lines=8> */
.L_x_8984:
[----:B------:R-:W-:Y:S05]  /*86b0*/  @!P6 BRA `(.L_x_8903) ;  /* 0x0000000000d4e947 */ /* 0x000fea0003800000 */
[----:B------:R-:W-:Y:S01]  /*86c0*/  IMAD.MOV.U32 R16, RZ, RZ, R17 ;  /* 0x000000ffff107224 */ /* 0x000fe200078e0011 */
[----:B------:R-:W-:Y:S06]  /*86d0*/  @!P1 BRA `(.L_x_8905) ;  /* 0x0000000000509947 */ /* 0x000fec0003800000 */
[----:B------:R-:W-:Y:S01]  /*86e0*/  IMAD.MOV.U32 R9, RZ, RZ, R0 ;  /* 0x000000ffff097224 */ /* 0x000fe200078e0000 */
[----:B------:R-:W-:Y:S01]  /*86f0*/  ULDC.64 UR4, c[0x0][0x428] ;  /* 0x00010a0000047ab9 */ /* 0x000fe20000000a00 */
[----:B------:R-:W0:Y:S01]  /*8700*/  LDC R0, c[0x0][0x43c] ;  /* 0x00010f00ff007b82 */ /* 0x000e220000000800 */
[----:B------:R-:W-:Y:S02]  /*8710*/  IMAD R8, R18, UR4, RZ ;  /* 0x0000000412087c24 */ /* 0x000fe4000f8e02ff */
[----:B------:R-:W-:Y:S02]  /*8720*/  MOV R6, R9 ;  /* 0x0000000900067202 */ /* 0x000fe40000000f00 */
        /* <DEDUP_REMOVED lines=15> */
.L_x_8905:
[----:B------:R-:W-:Y:S01]  /*8820*/  IMAD.MOV.U32 R0, RZ, RZ, 0x1 ;  /* 0x00000001ff007424 */ /* 0x000fe200078e00ff */
[----:B0-----:R-:W0:Y:S04]  /*8830*/  S2R R9, SR_TID.X ;  /* 0x0000000000097919 */ /* 0x001e280000002100 */
[----:B------:R-:W-:-:S04]  /*8840*/  SHF.L.U32 R0, R0, 0x1f, RZ ;  /* 0x0000001f00007819 */ /* 0x000fc800000006ff */
[----:B------:R-:W1:Y:S01]  /*8850*/  SYNCS.PHASECHK.TRANS64.TRYWAIT P0, [UR38+0x22840], R0 ;  /* 0x02284000ff0075a7 */ /* 0x000e620008000166 */
[----:B0-----:R-:W-:-:S04]  /*8860*/  LOP3.LUT R2, R9, 0x7f, RZ, 0xc0, !PT ;  /* 0x0000007f09027812 */ /* 0x001fc800078ec0ff */
[----:B------:R-:W-:Y:S01]  /*8870*/  ISETP.NE.AND P1, PT, R2, RZ, PT ;  /* 0x000000ff0200720c */ /* 0x000fe20003f25270 */
[----:B-1----:R-:W-:-:S12]  /*8880*/  @!P0 BRA `(.L_x_8906) ;  /* 0x0000003000648947 */ /* 0x002fd80003800000 */
.L_x_8985:
[----:B------:R-:W-:Y:S05]  /*8890*/  @P1 BRA `(.L_x_8907) ;  /* 0x0000000000181947 */ /* 0x000fea0003800000 */
[----:B------:R-:W1:Y:S01]  /*88a0*/  S2R R2, SR_TID.X ;  /* 0x0000000000027919 */ /* 0x000e620000002100 */
[----:B0-----:R-:W-:-:S04]  /*88b0*/  IMAD.MOV.U32 R0, RZ, RZ, 0x3000 ;  /* 0x00003000ff007424 */ /* 0x001fc800078e00ff */
[----:B------:R2:W-:Y:S01]  /*88c0*/  SYNCS.ARRIVE.TRANS64 RZ, [UR38+0x22830], R0 ;  /* 0x02283000ffff79a7 */ /* 0x0005e20008000026 */
[----:B-1----:R-:W-:-:S13]  /*88d0*/  LOP3.LUT P0, RZ, R2, 0x1f, RZ, 0xc0, !PT ;  /* 0x0000001f02ff7812 */ /* 0x002fda000780c0ff */
[----:B--2---:R-:W-:Y:S05]  /*88e0*/  @!P0 BRA `(.L_x_8907) ;  /* 0x0000000000048947 */ /* 0x004fea0003800000 */
[----:B------:R-:W-:Y:S01]  /*88f0*/  BPT.TRAP 0x1 ;  /* 0x000000040000795c */ /* 0x000fe20000300000 */
.L_x_8907:
        /* <DEDUP_REMOVED lines=14> */
[----:B------:R-:W-:-:S09]  /*89e0*/  UIMAD UR11, UR11, 0x60, URZ ;  /* 0x000000600b0b78a4 */ /* 0x000fd2000f8e023f */
[----:B------:R0:W-:Y:S02]  /*89f0*/  UTMALDG.4D [UR8], [UR4], desc[UR6] ;  /* 0x00000608040075b4 */ /* 0x0001e40008019000 */
[----:B0-----:R-:W-:Y:S01]  /*8a00*/  NOP ;  /* 0x0000000000007918 */ /* 0x001fe20000000000 */
.L_x_8903:
        /* <DEDUP_REMOVED lines=22> */
.L_x_8908:
        /* <DEDUP_REMOVED lines=28> */
[----:B------:R-:W-:Y:S02]  /*8d30*/  IMAD.IADD R3, R3, 0x1, R9 ;  /* 0x0000000103037824 */ /* 0x000fe400078e0209 */
[----:B------:R-:W-:Y:S02]  /*8d40*/  IMAD.MOV R9, RZ, RZ, -R5 ;  /* 0x000000ffff097224 */ /* 0x000fe400078e0a05 */
[----:B------:R-:W-:-:S02]  /*8d50*/  IMAD R6, R6, UR4, RZ ;  /* 0x0000000406067c24 */ /* 0x000fc4000f8e02ff */
[----:B------:R-:W-:Y:S02]  /*8d60*/  IMAD R0, R4, R9, R0 ;  /* 0x0000000904007224 */ /* 0x000fe400078e0200 */
[C---:B------:R-:W-:Y:S02]  /*8d70*/  IMAD R9, R5.reuse, UR5, R6 ;  /* 0x0000000505097c24 */ /* 0x040fe4000f8e0206 */
[----:B------:R-:W-:Y:S01]  /*8d80*/  IMAD.WIDE.U32 R2, R5, UR4, R2 ;  /* 0x0000000405027c25 */ /* 0x000fe2000f8e0002 */
[----:B------:R-:W-:Y:S01]  /*8d90*/  SHF.R.S32.HI R5, RZ, 0x1f, R0 ;  /* 0x0000001fff057819 */ /* 0x000fe20000011400 */
[----:B------:R-:W-:Y:S02]  /*8da0*/  ULDC.64 UR4, c[0x0][0x2c8] ;  /* 0x0000b20000047ab9 */ /* 0x000fe40000000a00 */
[----:B------:R-:W-:Y:S01]  /*8db0*/  IMAD.SHL.U32 R6, R11, 0x8, RZ ;  /* 0x000000080b067824 */ /* 0x000fe200078e00ff */
[----:B------:R-:W-:Y:S01]  /*8dc0*/  IADD3 R3, R3, R9, RZ ;  /* 0x0000000903037210 */ /* 0x000fe20007ffe0ff */
[----:B------:R-:W-:-:S04]  /*8dd0*/  IMAD R5, R5, UR4, RZ ;  /* 0x0000000405057c24 */ /* 0x000fc8000f8e02ff */
[C---:B------:R-:W-:Y:S02]  /*8de0*/  IMAD R5, R0.reuse, UR5, R5 ;  /* 0x0000000500057c24 */ /* 0x040fe4000f8e0205 */
[----:B------:R-:W-:Y:S01]  /*8df0*/  IMAD.WIDE.U32 R2, R0, UR4, R2 ;  /* 0x0000000400027c25 */ /* 0x000fe2000f8e0002 */
[----:B------:R-:W-:-:S03]  /*8e00*/  ULDC.64 UR4, c[0x0][0x280] ;  /* 0x0000a00000047ab9 */ /* 0x000fc60000000a00 */
[----:B------:R-:W-:Y:S01]  /*8e10*/  IMAD.IADD R5, R3, 0x1, R5 ;  /* 0x0000000103057824 */ /* 0x000fe200078e0205 */
[----:B------:R-:W-:Y:S01]  /*8e20*/  LEA R0, P0, R2, UR4, 0x1 ;  /* 0x0000000402007c11 */ /* 0x000fe2000f8008ff */
[----:B------:R-:W-:-:S03]  /*8e30*/  ULDC UR4, c[0x0][0x2b8] ;  /* 0x0000ae0000047ab9 */ /* 0x000fc60000000800 */
        /* <DEDUP_REMOVED lines=22> */
[----:B------:R-:W-:Y:S01]  /*8fa0*/  ISETP.GE.AND P1, PT, R11, R4, PT ;  /* 0x000000040b00720c */ /* 0x000fe20003f26270 */
[----:B------:R-:W-:-:S02]  /*8fb0*/  VIADD R11, R7, 0x30 ;  /* 0x00000030070b7836 */ /* 0x000fc40000000000 */
[----:B-1----:R-:W1:Y:S01]  /*8fc0*/  SHFL.IDX PT, R2, R5, 0x1, 0x181f ;  /* 0x00381f0005027f89 */ /* 0x002e6200000e0000 */
[----:B------:R-:W-:-:S09]  /*8fd0*/  IADD3 R9, R7, 0x20, RZ ;  /* 0x0000002007097810 */ /* 0x000fd20007ffe0ff */
[----:B------:R-:W-:Y:S02]  /*8fe0*/  @!P1 LEA R21, R6, UR38, 0x1 ;  /* 0x0000002606159c11 */ /* 0x000fe4000f8e08ff */
[----:B0-----:R-:W-:-:S05]  /*8ff0*/  @!P1 LEA R14, P2, R8, R14, 0x1 ;  /* 0x0000000e080e9211 */ /* 0x001fca00078408ff */
[----:B-1----:R-:W-:Y:S02]  /*9000*/  @!P1 IMAD.X R3, RZ, RZ, R2, P2 ;  /* 0x000000ffff039224 */ /* 0x002fe400010e0602 */
[----:B------:R-:W-:Y:S02]  /*9010*/  @!P1 IMAD.MOV.U32 R2, RZ, RZ, R14 ;  /* 0x000000ffff029224 */ /* 0x000fe400078e000e */
[----:B------:R-:W0:Y:S04]  /*9020*/  SHFL.IDX PT, R14, R0, 0x2, 0x181f ;  /* 0x00581f00000e7f89 */ /* 0x000e2800000e0000 */
[----:B------:R1:W-:Y:S01]  /*9030*/  @!P1 LDGSTS.E.BYPASS.LTC128B.128 [R21+0x18c00], desc[UR44][R2.64], !P0 ;  /* 0x18c0000002159fae */ /* 0x0003e2000c101d6c */
[----:B------:R-:W-:-:S03]  /*9040*/  ISETP.GE.AND P1, PT, R9, R4, PT ;  /* 0x000000040900720c */ /* 0x000fc60003f26270 */
[----:B-1----:R-:W1:Y:S10]  /*9050*/  SHFL.IDX PT, R2, R5, 0x2, 0x181f ;  /* 0x00581f0005027f89 */ /* 0x002e7400000e0000 */
[----:B------:R-:W-:-:S02]  /*9060*/  @!P1 LEA R9, R6, UR38, 0x1 ;  /* 0x0000002606099c11 */ /* 0x000fc4000f8e08ff */
        /* <DEDUP_REMOVED lines=8> */
[----:B------:R-:W-:-:S09]  /*90f0*/  VIADD R9, R7, 0x40 ;  /* 0x0000004007097836 */ /* 0x000fd20000000000 */
        /* <DEDUP_REMOVED lines=18> */
[----:B0-----:R-:W-:-:S04]  /*9220*/  @!P1 LEA R14, P2, R8, R14, 0x1 ;  /* 0x0000000e080e9211 */ /* 0x001fc800078408ff */
[----:B-1----:R-:W-:Y:S01]  /*9230*/  @!P1 IADD3.X R3, RZ, R2, RZ, P2, !PT ;  /* 0x00000002ff039210 */ /* 0x002fe200017fe4ff */
[----:B------:R-:W-:Y:S02]  /*9240*/  @!P1 IMAD.MOV.U32 R2, RZ, RZ, R14 ;  /* 0x000000ffff029224 */ /* 0x000fe400078e000e */
        /* <DEDUP_REMOVED lines=11> */
.L_x_9002:
[----:B------:R-:W-:-:S05]  /*9300*/  VIADD R7, R7, 0x70 ;  /* 0x0000007007077836 */ /* 0x000fca0000000000 */
[----:B------:R-:W-:Y:S01]  /*9310*/  ISETP.GE.AND P1, PT, R7, R4, PT ;  /* 0x000000040700720c */ /* 0x000fe20003f26270 */
[----:B------:R-:W-:-:S05]  /*9320*/  IMAD.MOV.U32 R4, RZ, RZ, 0x1 ;  /* 0x00000001ff047424 */ /* 0x000fca00078e00ff */
[----:B------:R-:W-:-:S07]  /*9330*/  SHF.L.U32 R4, R4, 0x1f, RZ ;  /* 0x0000001f04047819 */ /* 0x000fce00000006ff */
[----:B01----:R-:W-:-:S05]  /*9340*/  @!P1 LEA R2, P2, R8, R14, 0x1 ;  /* 0x0000000e08029211 */ /* 0x003fca00078408ff */
[----:B------:R-:W-:Y:S01]  /*9350*/  @!P1 IMAD.X R3, RZ, RZ, R5, P2 ;  /* 0x000000ffff039224 */ /* 0x000fe200010e0605 */
[----:B------:R-:W-:-:S05]  /*9360*/  @!P1 LEA R5, R6, UR38, 0x1 ;  /* 0x0000002606059c11 */ /* 0x000fca000f8e08ff */
        /* <DEDUP_REMOVED lines=11> */
.L_x_9003:
        /* <DEDUP_REMOVED lines=9> */
.L_x_9004:
        /* <DEDUP_REMOVED lines=8> */
.L_x_8915:
[----:B------:R-:W-:Y:S05]  /*9530*/  BSYNC B1 ;  /* 0x0000000000017941 */ /* 0x000fea0003800000 */
.L_x_8914:
        /* <DEDUP_REMOVED lines=10> */
[----:B--2---:R-:W-:-:S08]  /*95e0*/  IMAD R2, R2, 0x60, RZ ;  /* 0x0000006002027824 */ /* 0x004fd000078e02ff */
.L_x_8916:
        /* <DEDUP_REMOVED lines=13> */
.L_x_8917:
        /* <DEDUP_REMOVED lines=13> */
.L_x_8918:
        /* <DEDUP_REMOVED lines=13> */
.L_x_8919:
        /* <DEDUP_REMOVED lines=8> */
.L_x_8912:
[----:B------:R-:W-:Y:S05]  /*98e0*/  BSYNC B0 ;  /* 0x0000000000007941 */ /* 0x000fea0003800000 */
.L_x_8911:
        /* <DEDUP_REMOVED lines=30> */
.L_x_8953:
[----:B------:R-:W-:Y:S01]  /*9ad0*/  ISETP.NE.AND P0, PT, R19, RZ, PT ;  /* 0x000000ff1300720c */ /* 0x000fe20003f05270 */
[----:B------:R-:W-:Y:S01]  /*9ae0*/  VIADD R8, R8, 0xfffffffe ;  /* 0xfffffffe08087836 */ /* 0x000fe20000000000 */
[----:B------:R-:W-:Y:S04]  /*9af0*/  BSSY B1, `(.L_x_8921) ;  /* 0x0000082000017945 */ /* 0x000fe80003800000 */
[----:B------:R-:W-:-:S07]  /*9b00*/  ISETP.NE.AND P1, PT, R8, RZ, PT ;  /* 0x000000ff0800720c */ /* 0x000fce0003f25270 */
[----:B------:R-:W-:Y:S06]  /*9b10*/  @!P0 BRA `(.L_x_8922) ;  /* 0x0000000400fc8947 */ /* 0x000fec0003800000 */
        /* <DEDUP_REMOVED lines=23> */
.L_x_8923:
[----:B------:R-:W1:Y:S01]  /*9c90*/  S2R R2, SR_TID.X ;  /* 0x0000000000027919 */ /* 0x000e620000002100 */
[----:B------:R-:W-:Y:S01]  /*9ca0*/  BSSY B2, `(.L_x_8924) ;  /* 0x0000006000027945 */ /* 0x000fe20003800000 */
[----:B-1----:R-:W-:Y:S02]  /*9cb0*/  LOP3.LUT R3, R2, 0x7f, RZ, 0xc0, !PT ;  /* 0x0000007f02037812 */ /* 0x002fe400078ec0ff */
[----:B------:R-:W-:Y:S02]  /*9cc0*/  SHF.L.U32 R2, R0, 0x1f, RZ ;  /* 0x0000001f00027819 */ /* 0x000fe400000006ff */
[----:B------:R-:W-:Y:S02]  /*9cd0*/  ISETP.NE.AND P2, PT, R3, RZ, PT ;  /* 0x000000ff0300720c */ /* 0x000fe40003f45270 */
[----:B------:R-:W1:Y:S02]  /*9ce0*/  SYNCS.PHASECHK.TRANS64.TRYWAIT P0, [UR38+0x22848], R2 ;  /* 0x02284802ff0075a7 */ /* 0x000e640008000166 */
[----:B-1----:R-:W-:Y:S09]  /*9cf0*/  @!P0 BRA `(.L_x_8925) ;  /* 0x0000002400fc8947 */ /* 0x002ff20003800000 */
.L_x_9005:
[----:B------:R-:W-:Y:S05]  /*9d00*/  BSYNC B2 ;  /* 0x0000000000027941 */ /* 0x000fea0003800000 */
.L_x_8924:
[----:B------:R-:W-:Y:S04]  /*9d10*/  BSSY B2, `(.L_x_8926) ;  /* 0x0000007000027945 */ /* 0x000fe80003800000 */
[----:B------:R-:W-:Y:S05]  /*9d20*/  @P2 BRA `(.L_x_8927) ;  /* 0x0000000000142947 */ /* 0x000fea0003800000 */
[----:B------:R-:W-:Y:S01]  /*9d30*/  ISETP.NE.AND P0, PT, R10, RZ, PT ;  /* 0x000000ff0a00720c */ /* 0x000fe20003f05270 */
[----:B-1----:R-:W-:-:S04]  /*9d40*/  IMAD.MOV.U32 R3, RZ, RZ, 0x3000 ;  /* 0x00003000ff037424 */ /* 0x002fc800078e00ff */
[----:B------:R2:W-:Y:S08]  /*9d50*/  SYNCS.ARRIVE.TRANS64 RZ, [UR38+0x22838], R3 ;  /* 0x02283803ffff79a7 */ /* 0x0005f00008000026 */
[----:B--2---:R-:W-:Y:S05]  /*9d60*/  @!P0 BRA `(.L_x_8927) ;  /* 0x0000000000048947 */ /* 0x004fea0003800000 */
[----:B------:R-:W-:Y:S01]  /*9d70*/  BPT.TRAP 0x1 ;  /* 0x000000040000795c */ /* 0x000fe20000300000 */
.L_x_8927:
[----:B------:R-:W-:Y:S05]  /*9d80*/  BSYNC B2 ;  /* 0x0000000000027941 */ /* 0x000fea0003800000 */
.L_x_8926:
[----:B0-----:R-:W-:Y:S01]  /*9d90*/  IMAD.MOV.U32 R4, RZ, RZ, RZ ;  /* 0x000000ffff047224 */ /* 0x001fe200078e00ff */
[----:B------:R-:W-:Y:S01]  /*9da0*/  ULDC.64 UR4, c[0x0][0x198] ;  /* 0x0000660000047ab9 */ /* 0x000fe20000000a00 */
[----:B------:R-:W-:Y:S01]  /*9db0*/  PLOP3.LUT P0, PT, PT, PT, PT, 0x80, 0x0 ;  /* 0x000000000000781c */ /* 0x000fe20003f0f070 */
[----:B------:R-:W-:Y:S01]  /*9dc0*/  UIADD3 UR4, UP0, UR4, 0x370, URZ ;  /* 0x0000037004047890 */ /* 0x000fe2000ff1e03f */
[----:B------:R-:W-:Y:S01]  /*9dd0*/  IMAD R5, R13, 0x60, RZ ;  /* 0x000000600d057824 */ /* 0x000fe200078e02ff */
[----:B------:R-:W-:Y:S01]  /*9de0*/  R2UR UR34, R4 ;  /* 0x00000000042272ca */ /* 0x000fe200000e0000 */
[----:B------:R-:W-:Y:S02]  /*9df0*/  UIADD3 UR32, UR38, 0x1f400, URZ ;  /* 0x0001f40026207890 */ /* 0x000fe4000fffe03f */
[----:B------:R-:W-:Y:S02]  /*9e00*/  UIADD3 UR33, UR38, 0x22838, URZ ;  /* 0x0002283826217890 */ /* 0x000fe4000fffe03f */
[----:B------:R-:W-:Y:S01]  /*9e10*/  UIADD3.X UR5, URZ, UR5, URZ, UP0, !UPT ;  /* 0x000000053f057290 */ /* 0x000fe200087fe43f */
[----:B------:R-:W-:Y:S01]  /*9e20*/  UMOV UR6, 0x0 ;  /* 0x0000000000067882 */ /* 0x000fe20000000000 */
[----:B------:R-:W-:-:S10]  /*9e30*/  UMOV UR7, 0x14f00000 ;  /* 0x14f0000000077882 */ /* 0x000fd40000000000 */
.L_x_8928:
        /* <DEDUP_REMOVED lines=10> */
.L_x_9006:
[----:B------:R-:W-:Y:S05]  /*9ee0*/  BSYNC B2 ;  /* 0x0000000000027941 */ /* 0x000fea0003800000 */
.L_x_8929:
        /* <DEDUP_REMOVED lines=9> */
.L_x_8932:
[----:B------:R-:W-:Y:S05]  /*9f80*/  BSYNC B2 ;  /* 0x0000000000027941 */ /* 0x000fea0003800000 */
.L_x_8931:
        /* <DEDUP_REMOVED lines=9> */
.L_x_8933:
        /* <DEDUP_REMOVED lines=13> */
.L_x_8934:
        /* <DEDUP_REMOVED lines=13> */
.L_x_8935:
        /* <DEDUP_REMOVED lines=13> */
.L_x_8936:
        /* <DEDUP_REMOVED lines=8> */
.L_x_8922:
[----:B------:R-:W-:Y:S05]  /*a310*/  BSYNC B1 ;  /* 0x0000000000017941 */ /* 0x000fea0003800000 */
.L_x_8921:
[----:B------:R-:W-:Y:S01]  /*a320*/  ISETP.NE.AND P3, PT, R19, RZ, PT ;  /* 0x000000ff1300720c */ /* 0x000fe20003f65270 */
[----:B------:R-:W-:Y:S01]  /*a330*/  BSSY B1, `(.L_x_8937) ;  /* 0x0000083000017945 */ /* 0x000fe20003800000 */
[----:B------:R-:W-:-:S11]  /*a340*/  LOP3.LUT R0, R0, 0x1, RZ, 0x3c, !PT ;  /* 0x0000000100007812 */ /* 0x000fd600078e3cff */
[----:B------:R-:W-:Y:S05]  /*a350*/  @!P3 BRA `(.L_x_8938) ;  /* 0x000000080000b947 */ /* 0x000fea0003800000 */
[----:B------:R-:W2:Y:S01]  /*a360*/  LDL R2, [R1] ;  /* 0x0000000001027983 */ /* 0x000ea20000100800 */
[----:B------:R-:W-:Y:S02]  /*a370*/  IADD3 R12, R7, -0x1, RZ ;  /* 0xffffffff070c7810 */ /* 0x000fe40007ffe0ff */
        /* <DEDUP_REMOVED lines=21> */
.L_x_8939:
[----:B------:R-:W1:Y:S01]  /*a4d0*/  S2R R2, SR_TID.X ;  /* 0x0000000000027919 */ /* 0x000e620000002100 */
[----:B------:R-:W-:Y:S01]  /*a4e0*/  BSSY B2, `(.L_x_8940) ;  /* 0x0000006000027945 */ /* 0x000fe20003800000 */
[----:B-1----:R-:W-:Y:S02]  /*a4f0*/  LOP3.LUT R3, R2, 0x7f, RZ, 0xc0, !PT ;  /* 0x0000007f02037812 */ /* 0x002fe400078ec0ff */
[----:B------:R-:W-:Y:S02]  /*a500*/  SHF.L.U32 R2, R0, 0x1f, RZ ;  /* 0x0000001f00027819 */ /* 0x000fe400000006ff */
[----:B------:R-:W-:Y:S02]  /*a510*/  ISETP.NE.AND P2, PT, R3, RZ, PT ;  /* 0x000000ff0300720c */ /* 0x000fe40003f45270 */
[----:B------:R-:W1:Y:S02]  /*a520*/  SYNCS.PHASECHK.TRANS64.TRYWAIT P0, [UR38+0x22840], R2 ;  /* 0x02284002ff0075a7 */ /* 0x000e640008000166 */
[----:B-1----:R-:W-:Y:S09]  /*a530*/  @!P0 BRA `(.L_x_8941) ;  /* 0x00000020001c8947 */ /* 0x002ff20003800000 */
.L_x_9007:
[----:B------:R-:W-:Y:S05]  /*a540*/  BSYNC B2 ;  /* 0x0000000000027941 */ /* 0x000fea0003800000 */
.L_x_8940:
[----:B------:R-:W-:Y:S04]  /*a550*/  BSSY B2, `(.L_x_8942) ;  /* 0x0000007000027945 */ /* 0x000fe80003800000 */
[----:B------:R-:W-:Y:S05]  /*a560*/  @P2 BRA `(.L_x_8943) ;  /* 0x0000000000142947 */ /* 0x000fea0003800000 */
[----:B------:R-:W-:Y:S01]  /*a570*/  ISETP.NE.AND P0, PT, R10, RZ, PT ;  /* 0x000000ff0a00720c */ /* 0x000fe20003f05270 */
[----:B-1----:R-:W-:-:S04]  /*a580*/  IMAD.MOV.U32 R3, RZ, RZ, 0x3000 ;  /* 0x00003000ff037424 */ /* 0x002fc800078e00ff */
[----:B------:R2:W-:Y:S08]  /*a590*/  SYNCS.ARRIVE.TRANS64 RZ, [UR38+0x22830], R3 ;  /* 0x02283003ffff79a7 */ /* 0x0005f00008000026 */
[----:B--2---:R-:W-:Y:S05]  /*a5a0*/  @!P0 BRA `(.L_x_8943) ;  /* 0x0000000000048947 */ /* 0x004fea0003800000 */
[----:B------:R-:W-:Y:S01]  /*a5b0*/  BPT.TRAP 0x1 ;  /* 0x000000040000795c */ /* 0x000fe20000300000 */
.L_x_8943:
[----:B------:R-:W-:Y:S05]  /*a5c0*/  BSYNC B2 ;  /* 0x0000000000027941 */ /* 0x000fea0003800000 */
.L_x_8942:
        /* <DEDUP_REMOVED lines=11> */
.L_x_8944:
        /* <DEDUP_REMOVED lines=11> */
.L_x_9008:
[----:B------:R-:W-:Y:S05]  /*a730*/  BSYNC B2 ;  /* 0x0000000000027941 */ /* 0x000fea0003800000 */
.L_x_8945:
        /* <DEDUP_REMOVED lines=9> */
.L_x_8948:
[----:B------:R-:W-:Y:S05]  /*a7d0*/  BSYNC B2 ;  /* 0x0000000000027941 */ /* 0x000fea0003800000 */
.L_x_8947:
        /* <DEDUP_REMOVED lines=9> */
.L_x_8949:
        /* <DEDUP_REMOVED lines=13> */
.L_x_8950:
        /* <DEDUP_REMOVED lines=13> */
.L_x_8951:
        /* <DEDUP_REMOVED lines=13> */
.L_x_8952:
        /* <DEDUP_REMOVED lines=8> */
.L_x_8938:
[----:B------:R-:W-:Y:S05]  /*ab60*/  BSYNC B1 ;  /* 0x0000000000017941 */ /* 0x000fea0003800000 */
.L_x_8937:
[----:B------:R-:W-:Y:S01]  /*ab70*/  IADD3 R7, R7, -0x2, RZ ;  /* 0xfffffffe07077810 */ /* 0x000fe20007ffe0ff */
[----:B------:R-:W-:Y:S06]  /*ab80*/  @P1 BRA `(.L_x_8953) ;  /* 0xffffffec00d01947 */ /* 0x000fec000383ffff */
[----:B------:R-:W-:Y:S05]  /*ab90*/  BSYNC B0 ;  /* 0x0000000000007941 */ /* 0x000fea0003800000 */
.L_x_8920:
        /* <DEDUP_REMOVED lines=27> */
.L_x_8956:
[----:B------:R-:W1:Y:S01]  /*ad50*/  S2R R2, SR_TID.X ;  /* 0x0000000000027919 */ /* 0x000e620000002100 */
[----:B------:R-:W-:Y:S01]  /*ad60*/  BSSY B1, `(.L_x_8957) ;  /* 0x0000006000017945 */ /* 0x000fe20003800000 */
[----:B-1----:R-:W-:Y:S02]  /*ad70*/  LOP3.LUT R3, R2, 0x7f, RZ, 0xc0, !PT ;  /* 0x0000007f02037812 */ /* 0x002fe400078ec0ff */
[----:B------:R-:W-:Y:S02]  /*ad80*/  SHF.L.U32 R2, R0, 0x1f, RZ ;  /* 0x0000001f00027819 */ /* 0x000fe400000006ff */
[----:B------:R-:W-:Y:S02]  /*ad90*/  ISETP.NE.AND P1, PT, R3, RZ, PT ;  /* 0x000000ff0300720c */ /* 0x000fe40003f25270 */
[----:B------:R-:W1:Y:S02]  /*ada0*/  SYNCS.PHASECHK.TRANS64.TRYWAIT P0, [UR38+0x22848], R2 ;  /* 0x02284802ff0075a7 */ /* 0x000e640008000166 */
[----:B-1----:R-:W-:Y:S09]  /*adb0*/  @!P0 BRA `(.L_x_8958) ;  /* 0x00000018002c8947 */ /* 0x002ff20003800000 */
.L_x_9009:
[----:B------:R-:W-:Y:S05]  /*adc0*/  BSYNC B1 ;  /* 0x0000000000017941 */ /* 0x000fea0003800000 */
.L_x_8957:
[----:B------:R-:W-:Y:S04]  /*add0*/  BSSY B1, `(.L_x_8959) ;  /* 0x0000007000017945 */ /* 0x000fe80003800000 */
[----:B------:R-:W-:Y:S05]  /*ade0*/  @P1 BRA `(.L_x_8960) ;  /* 0x0000000000141947 */ /* 0x000fea0003800000 */
[----:B------:R-:W-:Y:S01]  /*adf0*/  ISETP.NE.AND P0, PT, R10, RZ, PT ;  /* 0x000000ff0a00720c */ /* 0x000fe20003f05270 */
[----:B-1----:R-:W-:-:S04]  /*ae00*/  IMAD.MOV.U32 R3, RZ, RZ, 0x3000 ;  /* 0x00003000ff037424 */ /* 0x002fc800078e00ff */
[----:B------:R2:W-:Y:S08]  /*ae10*/  SYNCS.ARRIVE.TRANS64 RZ, [UR38+0x22838], R3 ;  /* 0x02283803ffff79a7 */ /* 0x0005f00008000026 */
[----:B--2---:R-:W-:Y:S05]  /*ae20*/  @!P0 BRA `(.L_x_8960) ;  /* 0x0000000000048947 */ /* 0x004fea0003800000 */
[----:B------:R-:W-:Y:S01]  /*ae30*/  BPT.TRAP 0x1 ;  /* 0x000000040000795c */ /* 0x000fe20000300000 */
.L_x_8960:
[----:B------:R-:W-:Y:S05]  /*ae40*/  BSYNC B1 ;  /* 0x0000000000017941 */ /* 0x000fea0003800000 */
.L_x_8959:
[----:B------:R-:W-:Y:S01]  /*ae50*/  IMAD.MOV.U32 R4, RZ, RZ, RZ ;  /* 0x000000ffff047224 */ /* 0x000fe200078e00ff */
        /* <DEDUP_REMOVED lines=10> */
.L_x_8961:
[----:B------:R-:W-:-:S13]  /*af00*/  @P0 ELECT P2, URZ, PT ;  /* 0x00000000003f082f */ /* 0x000fda0003840000 */
[----:B-----5:R-:W-:Y:S01]  /*af10*/  @P2 R2UR UR13, R16 ;  /* 0x00000000100d22ca */ /* 0x020fe200000e0000 */
[----:B------:R-:W-:Y:S01]  /*af20*/  UMOV UR12, UR36 ;  /* 0x00000024000c7c82 */ /* 0x000fe20008000000 */
[----:B------:R-:W-:Y:S02]  /*af30*/  @P2 R2UR UR11, R7 ;  /* 0x00000000070b22ca */ /* 0x000fe400000e0000 */
[----:B------:R-:W-:Y:S02]  /*af40*/  @P2 PLOP3.LUT P0, PT, P2, PT, PT, 0x8, 0x0 ;  /* 0x000000000000281c */ /* 0x000fe4000170e170 */
[----:B------:R-:W-:-:S09]  /*af50*/  PLOP3.LUT P2, PT, PT, PT, PT, 0x8, 0x0 ;  /* 0x000000000000781c */ /* 0x000fd20003f4e170 */
[----:B------:R2:W-:Y:S02]  /*af60*/  UTMALDG.4D [UR8], [UR4], desc[UR6] ;  /* 0x00000608040075b4 */ /* 0x0005e40008019000 */
[----:B--2---:R-:W-:Y:S05]  /*af70*/  @P0 BRA.U.ANY `(.L_x_8961) ;  /* 0xfffffffd00e00947 */ /* 0x004fea000393ffff */
[----:B------:R-:W2:Y:S01]  /*af80*/  SYNCS.PHASECHK.TRANS64.TRYWAIT P0, [UR38+0x22868], R2 ;  /* 0x02286802ff0075a7 */ /* 0x000ea20008000166 */
[----:B------:R-:W-:Y:S04]  /*af90*/  BSSY B1, `(.L_x_8962) ;  /* 0x0000002000017945 */ /* 0x000fe80003800000 */
[----:B--2---:R-:W-:Y:S05]  /*afa0*/  @!P0 BRA `(.L_x_8963) ;  /* 0x0000001400c88947 */ /* 0x004fea0003800000 */
.L_x_9010:
[----:B------:R-:W-:Y:S05]  /*afb0*/  BSYNC B1 ;  /* 0x0000000000017941 */ /* 0x000fea0003800000 */
.L_x_8962:
        /* <DEDUP_REMOVED lines=9> */
.L_x_8965:
[----:B------:R-:W-:Y:S05]  /*b050*/  BSYNC B1 ;  /* 0x0000000000017941 */ /* 0x000fea0003800000 */
.L_x_8964:
        /* <DEDUP_REMOVED lines=9> */
.L_x_8966:
        /* <DEDUP_REMOVED lines=13> */
.L_x_8967:
        /* <DEDUP_REMOVED lines=13> */
.L_x_8968:
        /* <DEDUP_REMOVED lines=13> */
.L_x_8969:
        /* <DEDUP_REMOVED lines=8> */
.L_x_8955:
[----:B------:R-:W-:Y:S05]  /*b3e0*/  BSYNC B0 ;  /* 0x0000000000007941 */ /* 0x000fea0003800000 */
.L_x_8954:
[----:B------:R-:W-:Y:S01]  /*b3f0*/  LOP3.LUT R0, R0, 0x1, RZ, 0x3c, !PT ;  /* 0x0000000100007812 */ /* 0x000fe200078e3cff */
[----:B------:R-:W-:Y:S01]  /*b400*/  IMAD.MOV.U32 R9, RZ, RZ, RZ ;  /* 0x000000ffff097224 */ /* 0x000fe200078e00ff */
[----:B------:R-:W-:-:S07]  /*b410*/  MOV R6, RZ ;  /* 0x000000ff00067202 */ /* 0x000fce0000000f00 */
.L_x_8897:
[----:B------:R-:W1:Y:S01]  /*b420*/  S2R R3, SR_CgaCtaId ;  /* 0x0000000000037919 */ /* 0x000e620000008800 */
[----:B------:R-:W-:Y:S02]  /*b430*/  MOV R2, 0x400 ;  /* 0x0000040000027802 */ /* 0x000fe40000000f00 */
[----:B------:R-:W-:Y:S02]  /*b440*/  SHF.L.U32 R9, R9, 0x1f, RZ ;  /* 0x0000001f09097819 */ /* 0x000fe400000006ff */
[----:B-1----:R-:W-:-:S04]  /*b450*/  LEA R2, R3, R2, 0x18 ;  /* 0x0000000203027211 */ /* 0x002fc800078ec0ff */
[----:B------:R-:W1:Y:S02]  /*b460*/  SYNCS.PHASECHK.TRANS64.TRYWAIT P0, [R2+URZ+0x22820], R9 ;  /* 0x02282009020075a7 */ /* 0x000e64000800017f */
[----:B-1----:R-:W-:Y:S05]  /*b470*/  @!P0 BRA `(.L_x_8970) ;  /* 0x0000001000ac8947 */ /* 0x002fea0003800000 */
.L_x_9011:
[----:B------:R-:W-:-:S03]  /*b480*/  UMOV UR4, 0xffffffff ;  /* 0xffffffff00047882 */ /* 0x000fc60000000000 */
[----:B------:R-:W-:Y:S05]  /*b490*/  BRA.DIV UR4, `(.L_x_8971) ;  /* 0x0000001204b87947 */ /* 0x000fea000b800000 */
[----:B------:R-:W2:Y:S02]  /*b4a0*/  S2R R3, SR_TID.X ;  /* 0x0000000000037919 */ /* 0x000ea40000002100 */
[----:B--2---:R-:W-:-:S04]  /*b4b0*/  SHF.R.U32.HI R3, RZ, 0x5, R3 ;  /* 0x00000005ff037819 */ /* 0x004fc80000011603 */
[----:B------:R-:W-:-:S05]  /*b4c0*/  LOP3.LUT R3, R3, 0x3, RZ, 0xc0, !PT ;  /* 0x0000000303037812 */ /* 0x000fca00078ec0ff */
[----:B------:R2:W3:Y:S02]  /*b4d0*/  SHFL.IDX PT, R14, R3, RZ, 0x1f ;  /* 0x00001fff030e7589 */ /* 0x0004e400000e0000 */
.L_x_9014:
[----:B---3--:R-:W-:-:S13]  /*b4e0*/  ISETP.NE.AND P0, PT, R14, RZ, PT ;  /* 0x000000ff0e00720c */ /* 0x008fda0003f05270 */
[----:B------:R-:W-:Y:S05]  /*b4f0*/  @P0 BRA `(.L_x_8869) ;  /* 0x0000000000880947 */ /* 0x000fea0003800000 */
[----:B------:R-:W-:-:S03]  /*b500*/  UMOV UR4, 0xffffffff ;  /* 0xffffffff00047882 */ /* 0x000fc60000000000 */
[----:B------:R-:W-:Y:S05]  /*b510*/  BRA.DIV UR4, `(.L_x_8972) ;  /* 0x0000001204cc7947 */ /* 0x000fea000b800000 */
[----:B------:R-:W-:-:S13]  /*b520*/  ELECT P6, URZ, PT ;  /* 0x00000000003f782f */ /* 0x000fda00038c0000 */
.L_x_9017:
[----:B------:R-:W-:Y:S05]  /*b530*/  @!P6 BRA `(.L_x_8869) ;  /* 0x000000000078e947 */ /* 0x000fea0003800000 */
[----:B------:R-:W-:-:S06]  /*b540*/  ULOP3.LUT UR4, UR42, 0x2, URZ, 0xfc, !UPT ;  /* 0x000000022a047892 */ /* 0x000fcc000f8efc3f */
[----:B--2---:R-:W-:-:S05]  /*b550*/  IMAD.U32 R3, RZ, RZ, UR4 ;  /* 0x00000004ff037e24 */ /* 0x004fca000f8e00ff */
[----:B------:R-:W-:-:S13]  /*b560*/  ISETP.NE.AND P2, PT, R3, 0x3, PT ;  /* 0x000000030300780c */ /* 0x000fda0003f45270 */
[----:B------:R-:W-:Y:S05]  /*b570*/  @!P2 BRA `(.L_x_8973) ;  /* 0x000000000004a947 */ /* 0x000fea0003800000 */
[----:B------:R-:W-:Y:S01]  /*b580*/  BPT.TRAP 0x1 ;  /* 0x000000040000795c */ /* 0x000fe20000300000 */
.L_x_8973:
        /* <DEDUP_REMOVED lines=12> */
.L_x_9018:
[----:B------:R-:W3:Y:S02]  /*b650*/  SYNCS.PHASECHK.TRANS64.TRYWAIT P0, [R5+URZ], R0 ;  /* 0x00000000050075a7 */ /* 0x000ee4000800017f */
[----:B---3--:R-:W-:Y:S05]  /*b660*/  @!P0 BRA `(.L_x_8975) ;  /* 0x0000001000ac8947 */ /* 0x008fea0003800000 */
.L_x_9019:
[----:B------:R-:W-:Y:S05]  /*b670*/  @!P2 BRA `(.L_x_8976) ;  /* 0x000000000004a947 */ /* 0x000fea0003800000 */
[----:B------:R-:W-:Y:S01]  /*b680*/  BPT.TRAP 0x1 ;  /* 0x000000040000795c */ /* 0x000fe20000300000 */
.L_x_8976:
[----:B-1----:R-:W-:-:S04]  /*b690*/  VIADD R2, R2, 0x22860 ;  /* 0x0002286002027836 */ /* 0x002fc80000000000 */
[----:B---3--:R-:W-:-:S04]  /*b6a0*/  IMAD R5, R6, 0x8, R2 ;  /* 0x0000000806057824 */ /* 0x008fc800078e0202 */
[----:B------:R-:W1:Y:S02]  /*b6b0*/  SYNCS.PHASECHK.TRANS64.TRYWAIT P0, [R5+URZ], R4 ;  /* 0x00000004050075a7 */ /* 0x000e64000800017f */
[----:B-1----:R-:W-:Y:S05]  /*b6c0*/  @!P0 BRA `(.L_x_8977) ;  /* 0x0000001000a88947 */ /* 0x002fea0003800000 */
.L_x_9020:
[----:B------:R-:W-:-:S07]  /*b6d0*/  IMAD R3, R3, 0x8, R2 ;  /* 0x0000000803037824 */ /* 0x000fce00078e0202 */
.L_x_8978:
[----:B---3--:R3:W4:Y:S02]  /*b6e0*/  SYNCS.PHASECHK.TRANS64.TRYWAIT P0, [R3+URZ], R0 ;  /* 0x00000000030075a7 */ /* 0x008724000800017f */
[----:B----4-:R-:W-:Y:S05]  /*b6f0*/  @!P0 NANOSLEEP.SYNCS 0x989680 ;  /* 0x009896800000895d */ /* 0x010fea0003900000 */
[----:B------:R-:W4:Y:S02]  /*b700*/  @!P0 SYNCS.PHASECHK.TRANS64 P0, [R3+URZ], R0 ;  /* 0x00000000030085a7 */ /* 0x000f24000800007f */
[----:B----4-:R-:W-:Y:S05]  /*b710*/  @!P0 BRA `(.L_x_8978) ;  /* 0xfffffffc00f08947 */ /* 0x010fea000383ffff */
.L_x_8869:
[----:B------:R-:W-:Y:S05]  /*b720*/  BSYNC B6 ;  /* 0x0000000000067941 */ /* 0x000fea0003800000 */
.L_x_8866:
[----:B------:R-:W-:Y:S05]  /*b730*/  EXIT ;  /* 0x000000000000794d */ /* 0x000fea0003800000 */
.L_x_8873:
[----:B0-----:R-:W-:-:S04]  /*b740*/  MOV R3, UR38 ;  /* 0x0000002600037c02 */ /* 0x001fc80008000f00 */
[----:B------:R0:W1:Y:S03]  /*b750*/  SYNCS.PHASECHK.TRANS64.TRYWAIT P0, [R3+URZ+0x22800], R8 ;  /* 0x02280008030075a7 */ /* 0x000066000800017f */
[----:B-1----:R-:W-:Y:S05]  /*b760*/  @!P0 NANOSLEEP.SYNCS 0x989680 ;  /* 0x009896800000895d */ /* 0x002fea0003900000 */
[----:B------:R-:W1:Y:S02]  /*b770*/  @!P0 SYNCS.PHASECHK.TRANS64 P0, [R3+URZ+0x22800], R8 ;  /* 0x02280008030085a7 */ /* 0x000e64000800007f */
[----:B-1----:R-:W-:Y:S05]  /*b780*/  @!P0 BRA `(.L_x_8873) ;  /* 0xfffffffc00ec8947 */ /* 0x002fea000383ffff */
[----:B------:R-:W-:Y:S05]  /*b790*/  BRA `(.L_x_8979) ;  /* 0xffffff5c00647947 */ /* 0x000fea000383ffff */
.L_x_8877:
[----:B0-----:R-:W-:-:S04]  /*b7a0*/  IMAD.U32 R3, RZ, RZ, UR38 ;  /* 0x00000026ff037e24 */ /* 0x001fc8000f8e00ff */
[----:B------:R0:W2:Y:S03]  /*b7b0*/  SYNCS.PHASECHK.TRANS64.TRYWAIT P1, [R3+URZ+0x22830], R8 ;  /* 0x02283008030075a7 */ /* 0x0000a6000802017f */
[----:B--2---:R-:W-:Y:S05]  /*b7c0*/  @!P1 NANOSLEEP.SYNCS 0x989680 ;  /* 0x009896800000995d */ /* 0x004fea0003900000 */
[----:B------:R-:W2:Y:S02]  /*b7d0*/  @!P1 SYNCS.PHASECHK.TRANS64 P1, [R3+URZ+0x22830], R8 ;  /* 0x02283008030095a7 */ /* 0x000ea4000802007f */
[----:B--2---:R-:W-:Y:S05]  /*b7e0*/  @!P1 BRA `(.L_x_8877) ;  /* 0xfffffffc00ec9947 */ /* 0x004fea000383ffff */
[----:B------:R-:W-:Y:S05]  /*b7f0*/  BRA `(.L_x_8876) ;  /* 0xffffff5c00807947 */ /* 0x000fea000383ffff */
.L_x_8881:
[----:B--2---:R2:W3:Y:S02]  /*b800*/  SYNCS.PHASECHK.TRANS64.TRYWAIT P2, [R9+URZ+0x22850], R8 ;  /* 0x02285008090075a7 */ /* 0x0044e4000804017f */
[----:B---3--:R-:W-:Y:S05]  /*b810*/  @!P2 NANOSLEEP.SYNCS 0x989680 ;  /* 0x009896800000a95d */ /* 0x008fea0003900000 */
[----:B------:R-:W3:Y:S02]  /*b820*/  @!P2 SYNCS.PHASECHK.TRANS64 P2, [R9+URZ+0x22850], R8 ;  /* 0x022850080900a5a7 */ /* 0x000ee4000804007f */
[----:B---3--:R-:W-:Y:S05]  /*b830*/  @!P2 BRA `(.L_x_8881) ;  /* 0xfffffffc00f0a947 */ /* 0x008fea000383ffff */
[----:B------:R-:W-:Y:S05]  /*b840*/  BRA `(.L_x_8880) ;  /* 0xffffff7400107947 */ /* 0x000fea000383ffff */
.L_x_8886:
[----:B0-----:R-:W-:Y:S02]  /*b850*/  IMAD.U32 R3, RZ, RZ, UR26 ;  /* 0x0000001aff037e24 */ /* 0x001fe4000f8e00ff */
[----:B------:R-:W-:-:S04]  /*b860*/  IMAD.U32 R4, RZ, RZ, UR25 ;  /* 0x00000019ff047e24 */ /* 0x000fc8000f8e00ff */
[----:B------:R0:W1:Y:S03]  /*b870*/  SYNCS.PHASECHK.TRANS64.TRYWAIT P3, [R3+URZ+0x22830], R4 ;  /* 0x02283004030075a7 */ /* 0x000066000806017f */
[----:B-1----:R-:W-:Y:S05]  /*b880*/  @!P3 NANOSLEEP.SYNCS 0x989680 ;  /* 0x009896800000b95d */ /* 0x002fea0003900000 */
[----:B------:R-:W1:Y:S02]  /*b890*/  @!P3 SYNCS.PHASECHK.TRANS64 P3, [R3+URZ+0x22830], R4 ;  /* 0x022830040300b5a7 */ /* 0x000e64000806007f */
[----:B-1----:R-:W-:Y:S05]  /*b8a0*/  @!P3 BRA `(.L_x_8886) ;  /* 0xfffffffc00e8b947 */ /* 0x002fea000383ffff */
[----:B------:R-:W-:Y:S05]  /*b8b0*/  BRA `(.L_x_8885) ;  /* 0xffffff7800307947 */ /* 0x000fea000383ffff */
.L_x_8890:
[----:B0-----:R-:W-:-:S04]  /*b8c0*/  IMAD.U32 R8, RZ, RZ, UR25 ;  /* 0x00000019ff087e24 */ /* 0x001fc8000f8e00ff */
[----:B------:R0:W1:Y:S03]  /*b8d0*/  SYNCS.PHASECHK.TRANS64.TRYWAIT P3, [R179+URZ+0x22850], R8 ;  /* 0x02285008b30075a7 */ /* 0x000066000806017f */
[----:B-1----:R-:W-:Y:S05]  /*b8e0*/  @!P3 NANOSLEEP.SYNCS 0x989680 ;  /* 0x009896800000b95d */ /* 0x002fea0003900000 */
[----:B------:R-:W1:Y:S02]  /*b8f0*/  @!P3 SYNCS.PHASECHK.TRANS64 P3, [R179+URZ+0x22850], R8 ;  /* 0x02285008b300b5a7 */ /* 0x000e64000806007f */
[----:B-1----:R-:W-:Y:S05]  /*b900*/  @!P3 BRA `(.L_x_8890) ;  /* 0xfffffffc00ecb947 */ /* 0x002fea000383ffff */
[----:B------:R-:W-:Y:S05]  /*b910*/  BRA `(.L_x_8889) ;  /* 0xffffff9000487947 */ /* 0x000fea000383ffff */
.L_x_8902:
[----:B------:R-:W-:Y:S02]  /*b920*/  IMAD.MOV.U32 R13, RZ, RZ, R19 ;  /* 0x000000ffff0d7224 */ /* 0x000fe400078e0013 */
[----:B------:R-:W-:Y:S02]  /*b930*/  IMAD.MOV.U32 R12, RZ, RZ, RZ ;  /* 0x000000ffff0c7224 */ /* 0x000fe400078e00ff */
[----:B------:R-:W-:Y:S02]  /*b940*/  IMAD.MOV.U32 R11, RZ, RZ, 0x1f ;  /* 0x0000001fff0b7424 */ /* 0x000fe400078e00ff */
[----:B------:R-:W-:-:S07]  /*b950*/  IMAD.MOV.U32 R15, RZ, RZ, -0x1 ;  /* 0xffffffffff0f7424 */ /* 0x000fce00078e00ff */
[----:B------:R-:W-:Y:S05]  /*b960*/  WARPSYNC.COLLECTIVE R15, `(.L_x_8980) ;  /* 0x000000000f087348 */ /* 0x000fea0003c00000 */
[----:B------:R0:W1:Y:S02]  /*b970*/  SHFL.IDX P6, R14, R13, R12, R11 ;  /* 0x0000000c0d0e7389 */ /* 0x00006400000c000b */
[----:B01----:R-:W-:Y:S01]  /*b980*/  ENDCOLLECTIVE ;  /* 0x000000000000791b */ /* 0x003fe20003800000 */
.L_x_8980:
[----:B------:R-:W-:Y:S05]  /*b990*/  BRA `(.L_x_8981) ;  /* 0xffffffcc00247947 */ /* 0x000fea000383ffff */
.L_x_8904:
[----:B------:R-:W-:Y:S01]  /*b9a0*/  BSSY B0, `(.L_x_8982) ;  /* 0x0000006000007945 */ /* 0x000fe20003800000 */
[----:B------:R-:W-:-:S07]  /*b9b0*/  IMAD.MOV.U32 R15, RZ, RZ, -0x1 ;  /* 0xffffffffff0f7424 */ /* 0x000fce00078e00ff */
[----:B------:R-:W-:Y:S05]  /*b9c0*/  WARPSYNC.COLLECTIVE R15, `(.L_x_8983) ;  /* 0x000000000f0c7348 */ /* 0x000fea0003c00000 */
[----:B------:R-:W-:Y:S02]  /*b9d0*/  ELECT P6, UR62, PT ;  /* 0x00000000003e782f */ /* 0x000fe400038c0000 */
[----:B------:R-:W-:Y:S01]  /*b9e0*/  MOV R14, UR62 ;  /* 0x0000003e000e7c02 */ /* 0x000fe20008000f00 */
[----:B------:R-:W-:Y:S10]  /*b9f0*/  ENDCOLLECTIVE ;  /* 0x000000000000791b */ /* 0x000ff40003800000 */
.L_x_8983:
[----:B------:R-:W-:Y:S05]  /*ba00*/  BSYNC B0 ;  /* 0x0000000000007941 */ /* 0x000fea0003800000 */
.L_x_8982:
[----:B------:R-:W-:Y:S05]  /*ba10*/  BRA `(.L_x_8984) ;  /* 0xffffffcc00247947 */ /* 0x000fea000383ffff */
.L_x_8906:
[----:B0-----:R-:W-:-:S04]  /*ba20*/  MOV R3, UR38 ;  /* 0x0000002600037c02 */ /* 0x001fc80008000f00 */
[----:B------:R0:W1:Y:S03]  /*ba30*/  SYNCS.PHASECHK.TRANS64.TRYWAIT P0, [R3+URZ+0x22840], R0 ;  /* 0x02284000030075a7 */ /* 0x000066000800017f */
[----:B-1----:R-:W-:Y:S05]  /*ba40*/  @!P0 NANOSLEEP.SYNCS 0x989680 ;  /* 0x009896800000895d */ /* 0x002fea0003900000 */
[----:B------:R-:W1:Y:S02]  /*ba50*/  @!P0 SYNCS.PHASECHK.TRANS64 P0, [R3+URZ+0x22840], R0 ;  /* 0x02284000030085a7 */ /* 0x000e64000800007f */
[----:B-1----:R-:W-:Y:S05]  /*ba60*/  @!P0 BRA `(.L_x_8906) ;  /* 0xfffffffc00ec8947 */ /* 0x002fea000383ffff */
[----:B------:R-:W-:Y:S05]  /*ba70*/  BRA `(.L_x_8985) ;  /* 0xffffffcc00847947 */ /* 0x000fea000383ffff */
.L_x_8909:
        /* <DEDUP_REMOVED lines=8> */
.L_x_8986:
[----:B------:R-:W-:Y:S01]  /*bb00*/  IADD3 R21, R7, 0x10, RZ ;  /* 0x0000001007157810 */ /* 0x000fe20007ffe0ff */
[----:B------:R-:W-:Y:S02]  /*bb10*/  IMAD.MOV.U32 R13, RZ, RZ, R0 ;  /* 0x000000ffff0d7224 */ /* 0x000fe400078e0000 */
[----:B------:R-:W-:-:S07]  /*bb20*/  IMAD.MOV.U32 R2, RZ, RZ, R14 ;  /* 0x000000ffff027224 */ /* 0x000fce00078e000e */
[----:B------:R-:W-:Y:S05]  /*bb30*/  WARPSYNC.COLLECTIVE R15, `(.L_x_8987) ;  /* 0x000000000f087348 */ /* 0x000fea0003c00000 */
[----:B------:R0:W1:Y:S02]  /*bb40*/  SHFL.IDX P6, R14, R13, R12, R11 ;  /* 0x0000000c0d0e7389 */ /* 0x00006400000c000b */
[----:B01----:R-:W-:Y:S01]  /*bb50*/  ENDCOLLECTIVE ;  /* 0x000000000000791b */ /* 0x003fe20003800000 */
.L_x_8987:
        /* <DEDUP_REMOVED lines=12> */
.L_x_8988:
[----:B------:R-:W-:Y:S01]  /*bc20*/  @!PT LDS RZ, [RZ] ;  /* 0x00000000fffff984 */ /* 0x000fe20000000800 */
[----:B------:R-:W-:Y:S01]  /*bc30*/  @!PT LDS RZ, [RZ] ;  /* 0x00000000fffff984 */ /* 0x000fe20000000800 */
[----:B------:R-:W-:Y:S01]  /*bc40*/  @!PT LDS RZ, [RZ] ;  /* 0x00000000fffff984 */ /* 0x000fe20000000800 */
[----:B------:R0:W-:Y:S01]  /*bc50*/  @!P1 LDGSTS.E.BYPASS.LTC128B.128 [R9+0x18400], desc[UR44][R2.64], !P0 ;  /* 0x1840000002099fae */ /* 0x0001e2000c101d6c */
[----:B------:R-:W-:Y:S01]  /*bc60*/  ISETP.GE.AND P1, PT, R21, R4, PT ;  /* 0x000000041500720c */ /* 0x000fe20003f26270 */
[----:B------:R-:W-:Y:S02]  /*bc70*/  IMAD.MOV.U32 R13, RZ, RZ, R0 ;  /* 0x000000ffff0d7224 */ /* 0x000fe400078e0000 */
[----:B0-----:R-:W-:-:S10]  /*bc80*/  VIADD R9, R7, 0x20 ;  /* 0x0000002007097836 */ /* 0x001fd40000000000 */
[----:B------:R-:W-:Y:S01]  /*bc90*/  @!P1 LEA R21, R6, UR38, 0x1 ;  /* 0x0000002606159c11 */ /* 0x000fe2000f8e08ff */
[----:B------:R-:W-:-:S07]  /*bca0*/  IMAD.MOV.U32 R2, RZ, RZ, R14 ;  /* 0x000000ffff027224 */ /* 0x000fce00078e000e */
[----:B------:R-:W-:Y:S05]  /*bcb0*/  WARPSYNC.COLLECTIVE R15, `(.L_x_8989) ;  /* 0x000000000f087348 */ /* 0x000fea0003c00000 */
[----:B------:R0:W1:Y:S02]  /*bcc0*/  SHFL.IDX P6, R14, R13, R12, R11 ;  /* 0x0000000c0d0e7389 */ /* 0x00006400000c000b */
[----:B01----:R-:W-:Y:S01]  /*bcd0*/  ENDCOLLECTIVE ;  /* 0x000000000000791b */ /* 0x003fe20003800000 */
.L_x_8989:
        /* <DEDUP_REMOVED lines=8> */
.L_x_8990:
[----:B------:R-:W-:Y:S01]  /*bd60*/  @!PT LDS RZ, [RZ] ;  /* 0x00000000fffff984 */ /* 0x000fe20000000800 */
[----:B------:R-:W-:Y:S01]  /*bd70*/  @!PT LDS RZ, [RZ] ;  /* 0x00000000fffff984 */ /* 0x000fe20000000800 */
[----:B------:R-:W-:Y:S01]  /*bd80*/  @!PT LDS RZ, [RZ] ;  /* 0x00000000fffff984 */ /* 0x000fe20000000800 */
[----:B------:R0:W-:Y:S01]  /*bd90*/  @!P1 LDGSTS.E.BYPASS.LTC128B.128 [R21+0x18c00], desc[UR44][R2.64], !P0 ;  /* 0x18c0000002159fae */ /* 0x0001e2000c101d6c */
[----:B------:R-:W-:Y:S01]  /*bda0*/  ISETP.GE.AND P1, PT, R9, R4, PT ;  /* 0x000000040900720c */ /* 0x000fe20003f26270 */
[----:B------:R-:W-:Y:S02]  /*bdb0*/  IMAD.MOV.U32 R13, RZ, RZ, R0 ;  /* 0x000000ffff0d7224 */ /* 0x000fe400078e0000 */
[----:B0-----:R-:W-:-:S10]  /*bdc0*/  VIADD R21, R7, 0x30 ;  /* 0x0000003007157836 */ /* 0x001fd40000000000 */
[----:B------:R-:W-:Y:S02]  /*bdd0*/  @!P1 LEA R9, R6, UR38, 0x1 ;  /* 0x0000002606099c11 */ /* 0x000fe4000f8e08ff */
[----:B------:R-:W-:-:S07]  /*bde0*/  MOV R2, R14 ;  /* 0x0000000e00027202 */ /* 0x000fce0000000f00 */
[----:B------:R-:W-:Y:S05]  /*bdf0*/  WARPSYNC.COLLECTIVE R15, `(.L_x_8991) ;  /* 0x000000000f087348 */ /* 0x000fea0003c00000 */
[----:B------:R0:W1:Y:S02]  /*be00*/  SHFL.IDX P6, R14, R13, R12, R11 ;  /* 0x0000000c0d0e7389 */ /* 0x00006400000c000b */
[----:B01----:R-:W-:Y:S01]  /*be10*/  ENDCOLLECTIVE ;  /* 0x000000000000791b */ /* 0x003fe20003800000 */
.L_x_8991:
        /* <DEDUP_REMOVED lines=8> */
.L_x_8992:
        /* <DEDUP_REMOVED lines=12> */
.L_x_8993:
[----:B------:R-:W-:Y:S02]  /*bf60*/  IMAD.MOV.U32 R13, RZ, RZ, R5 ;  /* 0x000000ffff0d7224 */ /* 0x000fe400078e0005 */
[----:B------:R-:W-:Y:S01]  /*bf70*/  IMAD.MOV.U32 R12, RZ, RZ, 0x4 ;  /* 0x00000004ff0c7424 */ /* 0x000fe200078e00ff */
[----:B------:R-:W-:-:S05]  /*bf80*/  @!P1 LEA R14, P2, R8, R14, 0x1 ;  /* 0x0000000e080e9211 */ /* 0x000fca00078408ff */
[----:B------:R-:W-:Y:S01]  /*bf90*/  @!P1 IMAD.X R3, RZ, RZ, R2, P2 ;  /* 0x000000ffff039224 */ /* 0x000fe200010e0602 */
[----:B------:R-:W-:-:S07]  /*bfa0*/  @!P1 MOV R2, R14 ;  /* 0x0000000e00029202 */ /* 0x000fce0000000f00 */
[----:B------:R-:W-:Y:S05]  /*bfb0*/  WARPSYNC.COLLECTIVE R15, `(.L_x_8994) ;  /* 0x000000000f087348 */ /* 0x000fea0003c00000 */
[----:B------:R0:W1:Y:S02]  /*bfc0*/  SHFL.IDX P6, R14, R13, R12, R11 ;  /* 0x0000000c0d0e7389 */ /* 0x00006400000c000b */
[----:B01----:R-:W-:Y:S01]  /*bfd0*/  ENDCOLLECTIVE ;  /* 0x000000000000791b */ /* 0x003fe20003800000 */
.L_x_8994:
        /* <DEDUP_REMOVED lines=12> */
.L_x_8995:
[----:B------:R-:W-:Y:S01]  /*c0a0*/  IMAD.MOV.U32 R13, RZ, RZ, R5 ;  /* 0x000000ffff0d7224 */ /* 0x000fe200078e0005 */
[----:B------:R-:W-:Y:S02]  /*c0b0*/  MOV R12, 0x5 ;  /* 0x00000005000c7802 */ /* 0x000fe40000000f00 */
[----:B------:R-:W-:-:S05]  /*c0c0*/  @!P1 LEA R14, P2, R8, R14, 0x1 ;  /* 0x0000000e080e9211 */ /* 0x000fca00078408ff */
[----:B------:R-:W-:Y:S02]  /*c0d0*/  @!P1 IMAD.X R3, RZ, RZ, R2, P2 ;  /* 0x000000ffff039224 */ /* 0x000fe400010e0602 */
[----:B------:R-:W-:-:S07]  /*c0e0*/  @!P1 IMAD.MOV.U32 R2, RZ, RZ, R14 ;  /* 0x000000ffff029224 */ /* 0x000fce00078e000e */
[----:B------:R-:W-:Y:S05]  /*c0f0*/  WARPSYNC.COLLECTIVE R15, `(.L_x_8996) ;  /* 0x000000000f087348 */ /* 0x000fea0003c00000 */
[----:B------:R0:W1:Y:S02]  /*c100*/  SHFL.IDX P6, R14, R13, R12, R11 ;  /* 0x0000000c0d0e7389 */ /* 0x00006400000c000b */
[----:B01----:R-:W-:Y:S01]  /*c110*/  ENDCOLLECTIVE ;  /* 0x000000000000791b */ /* 0x003fe20003800000 */
.L_x_8996:
        /* <DEDUP_REMOVED lines=11> */
.L_x_8997:
        /* <DEDUP_REMOVED lines=8> */
.L_x_8998:
[----:B------:R-:W-:Y:S01]  /*c250*/  @!PT LDS RZ, [RZ] ;  /* 0x00000000fffff984 */ /* 0x000fe20000000800 */
[----:B------:R-:W-:Y:S01]  /*c260*/  @!PT LDS RZ, [RZ] ;  /* 0x00000000fffff984 */ /* 0x000fe20000000800 */
[----:B------:R-:W-:Y:S01]  /*c270*/  @!PT LDS RZ, [RZ] ;  /* 0x00000000fffff984 */ /* 0x000fe20000000800 */
[----:B------:R0:W-:Y:S01]  /*c280*/  @!P1 LDGSTS.E.BYPASS.LTC128B.128 [R21+0x1ac00], desc[UR44][R2.64], !P0 ;  /* 0x1ac0000002159fae */ /* 0x0001e2000c101d6c */
[----:B------:R-:W-:Y:S02]  /*c290*/  IMAD.MOV.U32 R13, RZ, RZ, R0 ;  /* 0x000000ffff0d7224 */ /* 0x000fe400078e0000 */
[----:B0-----:R-:W-:-:S05]  /*c2a0*/  VIADD R3, R7, 0x60 ;  /* 0x0000006007037836 */ /* 0x001fca0000000000 */
[----:B------:R-:W-:Y:S01]  /*c2b0*/  ISETP.GE.AND P1, PT, R3, R4, PT ;  /* 0x000000040300720c */ /* 0x000fe20003f26270 */
[----:B------:R-:W-:-:S12]  /*c2c0*/  IMAD.MOV.U32 R2, RZ, RZ, R14 ;  /* 0x000000ffff027224 */ /* 0x000fd800078e000e */
[----:B------:R-:W-:Y:S05]  /*c2d0*/  WARPSYNC.COLLECTIVE R15, `(.L_x_8999) ;  /* 0x000000000f087348 */ /* 0x000fea0003c00000 */
[----:B------:R0:W1:Y:S02]  /*c2e0*/  SHFL.IDX P6, R14, R13, R12, R11 ;  /* 0x0000000c0d0e7389 */ /* 0x00006400000c000b */
[----:B01----:R-:W-:Y:S01]  /*c2f0*/  ENDCOLLECTIVE ;  /* 0x000000000000791b */ /* 0x003fe20003800000 */
.L_x_8999:
[----:B------:R-:W-:Y:S01]  /*c300*/  @!P1 LEA R9, R6, UR38, 0x1 ;  /* 0x0000002606099c11 */ /* 0x000fe2000f8e08ff */
        /* <DEDUP_REMOVED lines=8> */
.L_x_9000:
[----:B------:R-:W-:Y:S01]  /*c390*/  @!PT LDS RZ, [RZ] ;  /* 0x00000000fffff984 */ /* 0x000fe20000000800 */
[----:B------:R-:W-:Y:S01]  /*c3a0*/  @!PT LDS RZ, [RZ] ;  /* 0x00000000fffff984 */ /* 0x000fe20000000800 */
[----:B------:R-:W-:Y:S01]  /*c3b0*/  @!PT LDS RZ, [RZ] ;  /* 0x00000000fffff984 */ /* 0x000fe20000000800 */
[----:B------:R0:W-:Y:S01]  /*c3c0*/  @!P1 LDGSTS.E.BYPASS.LTC128B.128 [R9+0x1b400], desc[UR44][R2.64], !P0 ;  /* 0x1b40000002099fae */ /* 0x0001e2000c101d6c */
[----:B------:R-:W-:Y:S02]  /*c3d0*/  IMAD.MOV.U32 R13, RZ, RZ, R0 ;  /* 0x000000ffff0d7224 */ /* 0x000fe400078e0000 */
[----:B------:R-:W-:-:S07]  /*c3e0*/  IMAD.MOV.U32 R5, RZ, RZ, R14 ;  /* 0x000000ffff057224 */ /* 0x000fce00078e000e */
[----:B0-----:R-:W-:Y:S05]  /*c3f0*/  WARPSYNC.COLLECTIVE R15, `(.L_x_9001) ;  /* 0x000000000f087348 */ /* 0x001fea0003c00000 */
[----:B------:R1:W2:Y:S02]  /*c400*/  SHFL.IDX P6, R14, R13, R12, R11 ;  /* 0x0000000c0d0e7389 */ /* 0x0002a400000c000b */
[----:B012---:R-:W-:Y:S01]  /*c410*/  ENDCOLLECTIVE ;  /* 0x000000000000791b */ /* 0x007fe20003800000 */
.L_x_9001:
[----:B------:R-:W-:Y:S05]  /*c420*/  BRA `(.L_x_9002) ;  /* 0xffffffcc00b47947 */ /* 0x000fea000383ffff */
.L_x_8910:
[----:B0-----:R-:W-:-:S04]  /*c430*/  IMAD.U32 R3, RZ, RZ, UR38 ;  /* 0x00000026ff037e24 */ /* 0x001fc8000f8e00ff */
[----:B------:R0:W1:Y:S03]  /*c440*/  SYNCS.PHASECHK.TRANS64.TRYWAIT P0, [R3+URZ+0x22820], R4 ;  /* 0x02282004030075a7 */ /* 0x000066000800017f */
[----:B-1----:R-:W-:Y:S05]  /*c450*/  @!P0 NANOSLEEP.SYNCS 0x989680 ;  /* 0x009896800000895d */ /* 0x002fea0003900000 */
[----:B------:R-:W1:Y:S02]  /*c460*/  @!P0 SYNCS.PHASECHK.TRANS64 P0, [R3+URZ+0x22820], R4 ;  /* 0x02282004030085a7 */ /* 0x000e64000800007f */
[----:B-1----:R-:W-:Y:S05]  /*c470*/  @!P0 BRA `(.L_x_8910) ;  /* 0xfffffffc00ec8947 */ /* 0x002fea000383ffff */
[----:B------:R-:W-:Y:S05]  /*c480*/  BRA `(.L_x_9003) ;  /* 0xffffffcc00e47947 */ /* 0x000fea000383ffff */
.L_x_8913:
[----:B0-----:R-:W-:-:S04]  /*c490*/  IMAD.U32 R3, RZ, RZ, UR38 ;  /* 0x00000026ff037e24 */ /* 0x001fc8000f8e00ff */
[----:B------:R0:W1:Y:S03]  /*c4a0*/  SYNCS.PHASECHK.TRANS64.TRYWAIT P0, [R3+URZ+0x22860], R4 ;  /* 0x02286004030075a7 */ /* 0x000066000800017f */
[----:B-1----:R-:W-:Y:S05]  /*c4b0*/  @!P0 NANOSLEEP.SYNCS 0x989680 ;  /* 0x009896800000895d */ /* 0x002fea0003900000 */
[----:B------:R-:W1:Y:S02]  /*c4c0*/  @!P0 SYNCS.PHASECHK.TRANS64 P0, [R3+URZ+0x22860], R4 ;  /* 0x02286004030085a7 */ /* 0x000e64000800007f */
[----:B-1----:R-:W-:Y:S05]  /*c4d0*/  @!P0 BRA `(.L_x_8913) ;  /* 0xfffffffc00ec8947 */ /* 0x002fea000383ffff */
[----:B------:R-:W-:Y:S05]  /*c4e0*/  BRA `(.L_x_9004) ;  /* 0xffffffcc00f07947 */ /* 0x000fea000383ffff */
.L_x_8925:
[----:B-1----:R-:W-:-:S04]  /*c4f0*/  IMAD.U32 R3, RZ, RZ, UR38 ;  /* 0x00000026ff037e24 */ /* 0x002fc8000f8e00ff */
[----:B------:R1:W2:Y:S03]  /*c500*/  SYNCS.PHASECHK.TRANS64.TRYWAIT P0, [R3+URZ+0x22848], R2 ;  /* 0x02284802030075a7 */ /* 0x0002a6000800017f */
[----:B--2---:R-:W-:Y:S05]  /*c510*/  @!P0 NANOSLEEP.SYNCS 0x989680 ;  /* 0x009896800000895d */ /* 0x004fea0003900000 */
[----:B------:R-:W2:Y:S02]  /*c520*/  @!P0 SYNCS.PHASECHK.TRANS64 P0, [R3+URZ+0x22848], R2 ;  /* 0x02284802030085a7 */ /* 0x000ea4000800007f */
[----:B--2---:R-:W-:Y:S05]  /*c530*/  @!P0 BRA `(.L_x_8925) ;  /* 0xfffffffc00ec8947 */ /* 0x004fea000383ffff */
[----:B------:R-:W-:Y:S05]  /*c540*/  BRA `(.L_x_9005) ;  /* 0xffffffd400ec7947 */ /* 0x000fea000383ffff */
.L_x_8930:
[----:B01----:R-:W-:-:S04]  /*c550*/  IMAD.U32 R3, RZ, RZ, UR38 ;  /* 0x00000026ff037e24 */ /* 0x003fc8000f8e00ff */
[----:B------:R0:W1:Y:S03]  /*c560*/  SYNCS.PHASECHK.TRANS64.TRYWAIT P0, [R3+URZ+0x22868], R2 ;  /* 0x02286802030075a7 */ /* 0x000066000800017f */
[----:B-1----:R-:W-:Y:S05]  /*c570*/  @!P0 NANOSLEEP.SYNCS 0x989680 ;  /* 0x009896800000895d */ /* 0x002fea0003900000 */
[----:B------:R-:W1:Y:S02]  /*c580*/  @!P0 SYNCS.PHASECHK.TRANS64 P0, [R3+URZ+0x22868], R2 ;  /* 0x02286802030085a7 */ /* 0x000e64000800007f */
[----:B-1----:R-:W-:Y:S05]  /*c590*/  @!P0 BRA `(.L_x_8930) ;  /* 0xfffffffc00ec8947 */ /* 0x002fea000383ffff */
[----:B------:R-:W-:Y:S05]  /*c5a0*/  BRA `(.L_x_9006) ;  /* 0xffffffd8004c7947 */ /* 0x000fea000383ffff */
.L_x_8941:
[----:B-1----:R-:W-:-:S04]  /*c5b0*/  MOV R3, UR38 ;  /* 0x0000002600037c02 */ /* 0x002fc80008000f00 */
[----:B------:R1:W2:Y:S03]  /*c5c0*/  SYNCS.PHASECHK.TRANS64.TRYWAIT P0, [R3+URZ+0x22840], R2 ;  /* 0x02284002030075a7 */ /* 0x0002a6000800017f */
[----:B--2---:R-:W-:Y:S05]  /*c5d0*/  @!P0 NANOSLEEP.SYNCS 0x989680 ;  /* 0x009896800000895d */ /* 0x004fea0003900000 */
[----:B------:R-:W2:Y:S02]  /*c5e0*/  @!P0 SYNCS.PHASECHK.TRANS64 P0, [R3+URZ+0x22840], R2 ;  /* 0x02284002030085a7 */ /* 0x000ea4000800007f */
[----:B--2---:R-:W-:Y:S05]  /*c5f0*/  @!P0 BRA `(.L_x_8941) ;  /* 0xfffffffc00ec8947 */ /* 0x004fea000383ffff */
[----:B------:R-:W-:Y:S05]  /*c600*/  BRA `(.L_x_9007) ;  /* 0xffffffdc00cc7947 */ /* 0x000fea000383ffff */
.L_x_8946:
[----:B01----:R-:W-:-:S04]  /*c610*/  IMAD.U32 R3, RZ, RZ, UR38 ;  /* 0x00000026ff037e24 */ /* 0x003fc8000f8e00ff */
[----:B------:R0:W1:Y:S03]  /*c620*/  SYNCS.PHASECHK.TRANS64.TRYWAIT P0, [R3+URZ+0x22860], R2 ;  /* 0x02286002030075a7 */ /* 0x000066000800017f */
[----:B-1----:R-:W-:Y:S05]  /*c630*/  @!P0 NANOSLEEP.SYNCS 0x989680 ;  /* 0x009896800000895d */ /* 0x002fea0003900000 */
[----:B------:R-:W1:Y:S02]  /*c640*/  @!P0 SYNCS.PHASECHK.TRANS64 P0, [R3+URZ+0x22860], R2 ;  /* 0x02286002030085a7 */ /* 0x000e64000800007f */
[----:B-1----:R-:W-:Y:S05]  /*c650*/  @!P0 BRA `(.L_x_8946) ;  /* 0xfffffffc00ec8947 */ /* 0x002fea000383ffff */
[----:B------:R-:W-:Y:S05]  /*c660*/  BRA `(.L_x_9008) ;  /* 0xffffffe000307947 */ /* 0x000fea000383ffff */
.L_x_8958:
[----:B-1----:R-:W-:-:S04]  /*c670*/  IMAD.U32 R3, RZ, RZ, UR38 ;  /* 0x00000026ff037e24 */ /* 0x002fc8000f8e00ff */
[----:B------:R1:W2:Y:S03]  /*c680*/  SYNCS.PHASECHK.TRANS64.TRYWAIT P0, [R3+URZ+0x22848], R2 ;  /* 0x02284802030075a7 */ /* 0x0002a6000800017f */
[----:B--2---:R-:W-:Y:S05]  /*c690*/  @!P0 NANOSLEEP.SYNCS 0x989680 ;  /* 0x009896800000895d */ /* 0x004fea0003900000 */
[----:B------:R-:W2:Y:S02]  /*c6a0*/  @!P0 SYNCS.PHASECHK.TRANS64 P0, [R3+URZ+0x22848], R2 ;  /* 0x02284802030085a7 */ /* 0x000ea4000800007f */
[----:B--2---:R-:W-:Y:S05]  /*c6b0*/  @!P0 BRA `(.L_x_8958) ;  /* 0xfffffffc00ec8947 */ /* 0x004fea000383ffff */
[----:B------:R-:W-:Y:S05]  /*c6c0*/  BRA `(.L_x_9009) ;  /* 0xffffffe400bc7947 */ /* 0x000fea000383ffff */
.L_x_8963:
[----:B-1----:R-:W-:-:S04]  /*c6d0*/  IMAD.U32 R3, RZ, RZ, UR38 ;  /* 0x00000026ff037e24 */ /* 0x002fc8000f8e00ff */
[----:B------:R1:W2:Y:S03]  /*c6e0*/  SYNCS.PHASECHK.TRANS64.TRYWAIT P0, [R3+URZ+0x22868], R2 ;  /* 0x02286802030075a7 */ /* 0x0002a6000800017f */
[----:B--2---:R-:W-:Y:S05]  /*c6f0*/  @!P0 NANOSLEEP.SYNCS 0x989680 ;  /* 0x009896800000895d */ /* 0x004fea0003900000 */
[----:B------:R-:W2:Y:S02]  /*c700*/  @!P0 SYNCS.PHASECHK.TRANS64 P0, [R3+URZ+0x22868], R2 ;  /* 0x02286802030085a7 */ /* 0x000ea4000800007f */
[----:B--2---:R-:W-:Y:S05]  /*c710*/  @!P0 BRA `(.L_x_8963) ;  /* 0xfffffffc00ec8947 */ /* 0x004fea000383ffff */
[----:B------:R-:W-:Y:S05]  /*c720*/  BRA `(.L_x_9010) ;  /* 0xffffffe800207947 */ /* 0x000fea000383ffff */
.L_x_8970:
[----:B-1----:R1:W2:Y:S02]  /*c730*/  SYNCS.PHASECHK.TRANS64.TRYWAIT P0, [R2+URZ+0x22820], R9 ;  /* 0x02282009020075a7 */ /* 0x0022a4000800017f */
[----:B--2---:R-:W-:Y:S05]  /*c740*/  @!P0 NANOSLEEP.SYNCS 0x989680 ;  /* 0x009896800000895d */ /* 0x004fea0003900000 */
[----:B------:R-:W2:Y:S02]  /*c750*/  @!P0 SYNCS.PHASECHK.TRANS64 P0, [R2+URZ+0x22820], R9 ;  /* 0x02282009020085a7 */ /* 0x000ea4000800007f */
[----:B--2---:R-:W-:Y:S05]  /*c760*/  @!P0 BRA `(.L_x_8970) ;  /* 0xfffffffc00f08947 */ /* 0x004fea000383ffff */
[----:B------:R-:W-:Y:S05]  /*c770*/  BRA `(.L_x_9011) ;  /* 0xffffffec00407947 */ /* 0x000fea000383ffff */
.L_x_8971:
[----:B------:R-:W2:Y:S01]  /*c780*/  S2R R3, SR_TID.X ;  /* 0x0000000000037919 */ /* 0x000ea20000002100 */
[----:B------:R-:W-:Y:S01]  /*c790*/  BSSY B0, `(.L_x_9012) ;  /* 0x000000a000007945 */ /* 0x000fe20003800000 */
[----:B------:R-:W-:Y:S02]  /*c7a0*/  IMAD.MOV.U32 R12, RZ, RZ, RZ ;  /* 0x000000ffff0c7224 */ /* 0x000fe400078e00ff */
[----:B------:R-:W-:Y:S02]  /*c7b0*/  IMAD.MOV.U32 R11, RZ, RZ, 0x1f ;  /* 0x0000001fff0b7424 */ /* 0x000fe400078e00ff */
[----:B------:R-:W-:Y:S01]  /*c7c0*/  IMAD.MOV.U32 R15, RZ, RZ, -0x1 ;  /* 0xffffffffff0f7424 */ /* 0x000fe200078e00ff */
[----:B--2---:R-:W-:-:S04]  /*c7d0*/  SHF.R.U32.HI R3, RZ, 0x5, R3 ;  /* 0x00000005ff037819 */ /* 0x004fc80000011603 */
[----:B------:R-:W-:-:S05]  /*c7e0*/  LOP3.LUT R3, R3, 0x3, RZ, 0xc0, !PT ;  /* 0x0000000303037812 */ /* 0x000fca00078ec0ff */
[----:B------:R-:W-:-:S07]  /*c7f0*/  IMAD.MOV.U32 R13, RZ, RZ, R3 ;  /* 0x000000ffff0d7224 */ /* 0x000fce00078e0003 */
[----:B01----:R-:W-:Y:S05]  /*c800*/  WARPSYNC.COLLECTIVE R15, `(.L_x_9013) ;  /* 0x000000000f087348 */ /* 0x003fea0003c00000 */
[----:B------:R2:W3:Y:S02]  /*c810*/  SHFL.IDX P6, R14, R13, R12, R11 ;  /* 0x0000000c0d0e7389 */ /* 0x0004e400000c000b */
[----:B0123--:R-:W-:Y:S01]  /*c820*/  ENDCOLLECTIVE ;  /* 0x000000000000791b */ /* 0x00ffe20003800000 */
.L_x_9013:
[----:B------:R-:W-:Y:S05]  /*c830*/  BSYNC B0 ;  /* 0x0000000000007941 */ /* 0x000fea0003800000 */
.L_x_9012:
[----:B------:R-:W-:Y:S05]  /*c840*/  BRA `(.L_x_9014) ;  /* 0xffffffec00247947 */ /* 0x000fea000383ffff */
.L_x_8972:
[----:B------:R-:W-:Y:S01]  /*c850*/  BSSY B0, `(.L_x_9015) ;  /* 0x0000006000007945 */ /* 0x000fe20003800000 */
[----:B------:R-:W-:-:S07]  /*c860*/  IMAD.MOV.U32 R15, RZ, RZ, -0x1 ;  /* 0xffffffffff0f7424 */ /* 0x000fce00078e00ff */
[----:B012---:R-:W-:Y:S05]  /*c870*/  WARPSYNC.COLLECTIVE R15, `(.L_x_9016) ;  /* 0x000000000f0c7348 */ /* 0x007fea0003c00000 */
[----:B------:R-:W-:Y:S02]  /*c880*/  ELECT P6, UR62, PT ;  /* 0x00000000003e782f */ /* 0x000fe400038c0000 */
[----:B------:R-:W-:Y:S01]  /*c890*/  MOV R14, UR62 ;  /* 0x0000003e000e7c02 */ /* 0x000fe20008000f00 */
[----:B012---:R-:W-:Y:S10]  /*c8a0*/  ENDCOLLECTIVE ;  /* 0x000000000000791b */ /* 0x007ff40003800000 */
.L_x_9016:
[----:B------:R-:W-:Y:S05]  /*c8b0*/  BSYNC B0 ;  /* 0x0000000000007941 */ /* 0x000fea0003800000 */
.L_x_9015:
[----:B------:R-:W-:Y:S05]  /*c8c0*/  BRA `(.L_x_9017) ;  /* 0xffffffec00187947 */ /* 0x000fea000383ffff */
.L_x_8974:
[----:B--2---:R2:W3:Y:S02]  /*c8d0*/  SYNCS.PHASECHK.TRANS64.TRYWAIT P0, [R7+URZ], R4 ;  /* 0x00000004070075a7 */ /* 0x0044e4000800017f */
[----:B---3--:R-:W-:Y:S05]  /*c8e0*/  @!P0 NANOSLEEP.SYNCS 0x989680 ;  /* 0x009896800000895d */ /* 0x008fea0003900000 */
[----:B------:R-:W3:Y:S02]  /*c8f0*/  @!P0 SYNCS.PHASECHK.TRANS64 P0, [R7+URZ], R4 ;  /* 0x00000004070085a7 */ /* 0x000ee4000800007f */
[----:B---3--:R-:W-:Y:S05]  /*c900*/  @!P0 BRA `(.L_x_8974) ;  /* 0xfffffffc00f08947 */ /* 0x008fea000383ffff */
[----:B------:R-:W-:Y:S05]  /*c910*/  BRA `(.L_x_9018) ;  /* 0xffffffec004c7947 */ /* 0x000fea000383ffff */
.L_x_8975:
[----:B---3--:R3:W4:Y:S02]  /*c920*/  SYNCS.PHASECHK.TRANS64.TRYWAIT P0, [R5+URZ], R0 ;  /* 0x00000000050075a7 */ /* 0x008724000800017f */
[----:B----4-:R-:W-:Y:S05]  /*c930*/  @!P0 NANOSLEEP.SYNCS 0x989680 ;  /* 0x009896800000895d */ /* 0x010fea0003900000 */
[----:B------:R-:W4:Y:S02]  /*c940*/  @!P0 SYNCS.PHASECHK.TRANS64 P0, [R5+URZ], R0 ;  /* 0x00000000050085a7 */ /* 0x000f24000800007f */
[----:B----4-:R-:W-:Y:S05]  /*c950*/  @!P0 BRA `(.L_x_8975) ;  /* 0xfffffffc00f08947 */ /* 0x010fea000383ffff */
[----:B------:R-:W-:Y:S05]  /*c960*/  BRA `(.L_x_9019) ;  /* 0xffffffec00407947 */ /* 0x000fea000383ffff */
.L_x_8977:
[----:B-1----:R1:W3:Y:S02]  /*c970*/  SYNCS.PHASECHK.TRANS64.TRYWAIT P0, [R5+URZ], R4 ;  /* 0x00000004050075a7 */ /* 0x0022e4000800017f */
[----:B---3--:R-:W-:Y:S05]  /*c980*/  @!P0 NANOSLEEP.SYNCS 0x989680 ;  /* 0x009896800000895d */ /* 0x008fea0003900000 */
[----:B------:R-:W3:Y:S02]  /*c990*/  @!P0 SYNCS.PHASECHK.TRANS64 P0, [R5+URZ], R4 ;  /* 0x00000004050085a7 */ /* 0x000ee4000800007f */
[----:B---3--:R-:W-:Y:S05]  /*c9a0*/  @!P0 BRA `(.L_x_8977) ;  /* 0xfffffffc00f08947 */ /* 0x008fea000383ffff */
[----:B------:R-:W-:Y:S05]  /*c9b0*/  BRA `(.L_x_9020) ;  /* 0xffffffec00447947 */ /* 0x000fea000383ffff */
.L_x_9021:
        /* <DEDUP_REMOVED lines=12> */
.L_x_15014:


//--------------------- .text._ZN7cutlass13device_kernelIN5flash11enable_sm90INS1_16FlashAttnFwdSm90INS1_25CollectiveMainloopFwdSm90ILi2EN4cute5tupleIJNS5_1CILi1EEES8_S8_EEENS6_IJNS7_ILi128EEENS7_ILi96EEENS7_ILi64EEEEEELi256ENS_6half_tEfNS_4arch4Sm90ELb0ELb0ELb0ELb0ELb0ELb0ELb1ELb1ELb0ELb1ELb1ELb0EEENS1_21CollectiveEpilogueFwdINS6_IJSA_NS7_ILi256EEESB_EEES9_SE_SG_Li256ELb0ELb1ELb1ELb0EEENS1_19SingleTileSchedulerILb0ELb1ELb1ELi128EEEEEEEEEvNT_6ParamsE --------------------------
	.section	.text._ZN7cutlass13device_kernelIN5flash11enable_sm90INS1_16FlashAttnFwdSm90INS1_25CollectiveMainloopFwdSm90ILi2EN4cute5tupleIJNS5_1CILi1EEES8_S8_EEENS6_IJNS7_ILi128EEENS7_ILi96EEENS7_ILi64EEEEEELi256ENS_6half_tEfNS_4arch4Sm90ELb0ELb0ELb0ELb0ELb0ELb0ELb1ELb1ELb0ELb1ELb1ELb0EEENS1_21CollectiveEpilogueFwdINS6_IJSA_NS7_ILi256EEESB_EEES9_SE_SG_Li256ELb0ELb1ELb1ELb0EEENS1_19SingleTileSchedulerILb0ELb1ELb1ELi128EEEEEEEEEvNT_6ParamsE,"ax",@progbits
	.align	128
.text._ZN7cutlass13device_kernelIN5flash11enable_sm90INS1_16FlashAttnFwdSm90INS1_25CollectiveMainloopFwdSm90ILi2EN4cute5tupleIJNS5_1CILi1EEES8_S8_EEENS6_IJNS7_ILi128EEENS7_ILi96EEENS7_ILi64EEEEEELi256ENS_6half_tEfNS_4arch4Sm90ELb0ELb0ELb0ELb0ELb0ELb0ELb1ELb1ELb0ELb1ELb1ELb0EEENS1_21CollectiveEpilogueFwdINS6_IJSA_NS7_ILi256EEESB_EEES9_SE_SG_Li256ELb0ELb1ELb1ELb0EEENS1_19SingleTileSchedulerILb0ELb1ELb1ELi128EEEEEEEEEvNT_6ParamsE:
        .type           _ZN7cutlass13device_kernelIN5flash11enable_sm90INS1_16FlashAttnFwdSm90INS1_25CollectiveMainloopFwdSm90ILi2EN4cute5tupleIJNS5_1CILi1EEES8_S8_EEENS6_IJNS7_ILi128EEENS7_ILi96EEENS7_ILi64EEEEEELi256ENS_6half_tEfNS_4arch4Sm90ELb0ELb0ELb0ELb0ELb0ELb0ELb1ELb1ELb0ELb1ELb1ELb0EEENS1_21CollectiveEpilogueFwdINS6_IJSA_NS7_ILi256EEESB_EEES9_SE_SG_Li256ELb0ELb1ELb1ELb0EEENS1_19SingleTileSchedulerILb0ELb1ELb1ELi128EEEEEEEEEvNT_6ParamsE,@function
        .size           _ZN7cutlass13device_kernelIN5flash11enable_sm90INS1_16FlashAttnFwdSm90INS1_25CollectiveMainloopFwdSm90ILi2EN4cute5tupleIJNS5_1CILi1EEES8_S8_EEENS6_IJNS7_ILi128EEENS7_ILi96EEENS7_ILi64EEEEEELi256ENS_6half_tEfNS_4arch4Sm90ELb0ELb0ELb0ELb0ELb0ELb0ELb1ELb1ELb0ELb1ELb1ELb0EEENS1_21CollectiveEpilogueFwdINS6_IJSA_NS7_ILi256EEESB_EEES9_SE_SG_Li256ELb0ELb1ELb1ELb0EEENS1_19SingleTileSchedulerILb0ELb1ELb1ELi128EEEEEEEEEvNT_6ParamsE,(.L_x_15015 - _ZN7cutlass13device_kernelIN5flash11enable_sm90INS1_16FlashAttnFwdSm90INS1_25CollectiveMainloopFwdSm90ILi2EN4cute5tupleIJNS5_1CILi1EEES8_S8_EEENS6_IJNS7_ILi128EEENS7_ILi96EEENS7_ILi64EEEEEELi256ENS_6half_tEfNS_4arch4Sm90ELb0ELb0ELb0ELb0ELb0ELb0ELb1ELb1ELb0ELb1ELb1ELb0EEENS1_21CollectiveEpilogueFwdINS6_IJSA_NS7_ILi256EEESB_EEES9_SE_SG_Li256ELb0ELb1ELb1ELb0EEENS1_19SingleTileSchedulerILb0ELb1ELb1ELi128EEEEEEEEEvNT_6ParamsE)
        .other          _ZN7cutlass13device_kernelIN5flash11enable_sm90INS1_16FlashAttnFwdSm90INS1_25CollectiveMainloopFwdSm90ILi2EN4cute5tupleIJNS5_1CILi1EEES8_S8_EEENS6_IJNS7_ILi128EEENS7_ILi96EEENS7_ILi64EEEEEELi256ENS_6half_tEfNS_4arch4Sm90ELb0ELb0ELb0ELb0ELb0ELb0ELb1ELb1ELb0ELb1ELb1ELb0EEENS1_21CollectiveEpilogueFwdINS6_IJSA_NS7_ILi256EEESB_EEES9_SE_SG_Li256ELb0ELb1ELb1ELb0EEENS1_19SingleTileSchedulerILb0ELb1ELb1ELi128EEEEEEEEEvNT_6ParamsE,@"STO_CUDA_ENTRY STV_DEFAULT"
_ZN7cutlass13device_kernelIN5flash11enable_sm90INS1_16FlashAttnFwdSm90INS1_25CollectiveMainloopFwdSm90ILi2EN4cute5tupleIJNS5_1CILi1EEES8_S8_EEENS6_IJNS7_ILi128EEENS7_ILi96EEENS7_ILi64EEEEEELi256ENS_6half_tEfNS_4arch4Sm90ELb0ELb0ELb0ELb0ELb0ELb0ELb1ELb1ELb0ELb1ELb1ELb0EEENS1_21CollectiveEpilogueFwdINS6_IJSA_NS7_ILi256EEESB_EEES9_SE_SG_Li256ELb0ELb1ELb1ELb0EEENS1_19SingleTileSchedulerILb0ELb1ELb1ELi128EEEEEEEEEvNT_6ParamsE:
        /* <DEDUP_REMOVED lines=18> */
.L_x_9023:
[----:B------:R-:W-:Y:S05]  /*0120*/  BSYNC B0 ;  /* 0x0000000000007941 */ /* 0x000fea0003800000 */
.L_x_9022:
        /* <DEDUP_REMOVED lines=43> */
.L_x_9024:
        /* <DEDUP_REMOVED lines=22> */
.L_x_9025:
        /* <DEDUP_REMOVED lines=18> */
.L_x_9026:
        /* <DEDUP_REMOVED lines=22> */
.L_x_9027:
        /* <DEDUP_REMOVED lines=22> */
.L_x_9028:
        /* <DEDUP_REMOVED lines=9> */
.L_x_9031:
[----:B------:R-:W-:-:S08]  /*09b0*/  NOP ;  /* 0x0000000000007918 */ /* 0x000fd00000000000 */
[----:B------:R-:W1:Y:S02]  /*09c0*/  USETMAXREG.TRY_ALLOC.CTAPOOL UP0, 0xf0 ;  /* 0x000000f0000079c8 */ /* 0x000e640008000600 */
[----:B-1----:R-:W-:-:S13]  /*09d0*/  PLOP3.LUT P0, PT, PT, PT, UP0, 0x80, 0x0 ;  /* 0x000000000000781c */ /* 0x002fda0003f0f008 */
[----:B------:R-:W-:Y:S05]  /*09e0*/  @!P0 BRA `(.L_x_9031) ;  /* 0xfffffffc00f08947 */ /* 0x000fea000383ffff */
[----:B------:R-:W1:Y:S01]  /*09f0*/  S2UR UR6, SR_CTAID.Y ;  /* 0x00000000000679c3 */ /* 0x000e620000002600 */
[----:B------:R-:W-:-:S07]  /*0a00*/  ULDC UR7, c[0x0][0xd50] ;  /* 0x0003540000077ab9 */ /* 0x000fce0000000800 */
[----:B------:R-:W-:Y:S08]  /*0a10*/  BAR.ARV 0x8, 0x180 ;  /* 0x0206000000007b1d */ /* 0x000ff00000002000 */
[----:B------:R-:W2:Y:S01]  /*0a20*/  S2UR UR8, SR_CTAID.Z ;  /* 0x00000000000879c3 */ /* 0x000ea20000002700 */
[----:B------:R-:W-:Y:S01]  /*0a30*/  ISETP.NE.AND P0, PT, R19, 0x1, PT ;  /* 0x000000011300780c */ /* 0x000fe20003f05270 */
[----:B------:R-:W-:-:S11]  /*0a40*/  UISETP.NE.AND UP0, UPT, UR7, 0x1, UPT ;  /* 0x000000010700788c */ /* 0x000fd6000bf05270 */
[----:B------:R-:W-:Y:S01]  /*0a50*/  @UP0 ULDC UR4, c[0x0][0xd54] ;  /* 0x0003550000040ab9 */ /* 0x000fe20000000800 */
[----:B------:R-:W-:Y:S06]  /*0a60*/  @!P0 BAR.ARV 0x9, 0x100 ;  /* 0x0244000000008b1d */ /* 0x000fec0000002000 */
[----:B-1----:R-:W-:Y:S01]  /*0a70*/  UIMAD.WIDE.U32 UR4, UR6, UR4, URZ ;  /* 0x00000004060472a5 */ /* 0x002fe2000f8e003f */
[----:B------:R-:W-:Y:S01]  /*0a80*/  @UP0 ULDC UR9, c[0x0][0xd58] ;  /* 0x0003560000090ab9 */ /* 0x000fe20000000800 */
[----:B------:R-:W-:Y:S01]  /*0a90*/  UMOV UR10, UR6 ;  /* 0x00000006000a7c82 */ /* 0x000fe20008000000 */
[----:B--2---:R-:W-:Y:S01]  /*0aa0*/  ISETP.LE.AND P0, PT, RZ, UR8, PT ;  /* 0x00000008ff007c0c */ /* 0x004fe2000bf03270 */
[----:B------:R-:W-:-:S04]  /*0ab0*/  @UP0 USHF.R.U32.HI UR10, URZ, UR9, UR5 ;  /* 0x000000093f0a0299 */ /* 0x000fc80008011605 */
[----:B------:R-:W-:Y:S02]  /*0ac0*/  UIADD3 UR4, -UR10, URZ, URZ ;  /* 0x0000003f0a047290 */ /* 0x000fe4000fffe13f */
[----:B------:R-:W-:Y:S02]  /*0ad0*/  IMAD.U32 R18, RZ, RZ, UR10 ;  /* 0x0000000aff127e24 */ /* 0x000fe4000f8e00ff */
        /* <DEDUP_REMOVED lines=54> */
.L_x_9033:
[----:B------:R-:W-:Y:S01]  /*0e40*/  UIMAD UR5, UR9, UR4, URZ ;  /* 0x00000004090572a4 */ /* 0x000fe2000f8e023f */
[----:B------:R-:W-:Y:S01]  /*0e50*/  IMAD.U32 R0, RZ, RZ, UR6 ;  /* 0x00000006ff007e24 */ /* 0x000fe2000f8e00ff */
[----:B0-----:R-:W0:Y:S01]  /*0e60*/  S2R R2, SR_TID.X ;  /* 0x0000000000027919 */ /* 0x001e220000002100 */
[----:B------:R-:W-:Y:S01]  /*0e70*/  IMAD.U32 R3, RZ, RZ, UR4 ;  /* 0x00000004ff037e24 */ /* 0x000fe2000f8e00ff */
[----:B------:R-:W-:Y:S02]  /*0e80*/  PLOP3.LUT P0, PT, PT, PT, PT, 0x80, 0x0 ;  /* 0x000000000000781c */ /* 0x000fe40003f0f070 */
[----:B------:R-:W-:Y:S01]  /*0e90*/  CS2R R150, SRZ ;  /* 0x0000000000967805 */ /* 0x000fe2000001ff00 */
[----:B------:R-:W-:Y:S01]  /*0ea0*/  IMAD.U32 R17, RZ, RZ, UR5 ;  /* 0x00000005ff117e24 */ /* 0x000fe2000f8e00ff */
        /* <DEDUP_REMOVED lines=77> */
[----:B------:R-:W-:Y:S02]  /*1380*/  UIADD3 UR6, UR7, 0x18400, URZ ;  /* 0x0001840007067890 */ /* 0x000fe4000fffe03f */
[----:B------:R-:W-:Y:S02]  /*1390*/  IMAD.U32 R16, RZ, RZ, UR7 ;  /* 0x00000007ff107e24 */ /* 0x000fe4000f8e00ff */
[----:B------:R-:W-:Y:S01]  /*13a0*/  ULOP3.LUT UP0, URZ, UR6, 0x1bf, URZ, 0xc0, !UPT ;  /* 0x000001bf063f7892 */ /* 0x000fe2000f80c03f */
[----:B-1----:R-:W-:-:S05]  /*13b0*/  R2UR UR4, R0 ;  /* 0x00000000000472ca */ /* 0x002fca00000e0000 */
[----:B------:R-:W-:-:S08]  /*13c0*/  PLOP3.LUT P0, PT, PT, PT, UP0, 0x80, 0x0 ;  /* 0x000000000000781c */ /* 0x000fd00003f0f008 */
[----:B------:R-:W-:-:S04]  /*13d0*/  ULEA.HI UR5, UR4, UR4, URZ, 0x1 ;  /* 0x0000000404057291 */ /* 0x000fc8000f8f083f */
[----:B------:R-:W-:-:S04]  /*13e0*/  ULOP3.LUT UR5, UR5, 0xffffe, URZ, 0xc0, !UPT ;  /* 0x000ffffe05057892 */ /* 0x000fc8000f8ec03f */
[----:B------:R-:W-:Y:S01]  /*13f0*/  UIADD3 UR36, UR4, -UR5, URZ ;  /* 0x8000000504247290 */ /* 0x000fe2000fffe03f */
        /* <DEDUP_REMOVED lines=17> */
.L_x_9035:
[----:B------:R-:W-:Y:S01]  /*1510*/  R2UR UR4, R16 ;  /* 0x00000000100472ca */ /* 0x000fe200000e0000 */
[----:B------:R-:W-:Y:S01]  /*1520*/  VIADD R15, R19, 0x8 ;  /* 0x00000008130f7836 */ /* 0x000fe20000000000 */
[----:B------:R-:W-:-:S11]  /*1530*/  SHF.L.U32 R10, RZ, 0x1f, RZ ;  /* 0x0000001fff0a7819 */ /* 0x000fd600000006ff */
[----:B------:R-:W0:Y:S02]  /*1540*/  SYNCS.PHASECHK.TRANS64.TRYWAIT P0, [UR4+0x32400], R10 ;  /* 0x0324000aff0075a7 */ /* 0x000e240008000144 */
[----:B0-----:R-:W-:Y:S05]  /*1550*/  @!P0 BRA `(.L_x_9036) ;  /* 0x000000c000f48947 */ /* 0x001fea0003800000 */
.L_x_9147:
[----:B------:R-:W-:Y:S05]  /*1560*/  WARPSYNC.ALL ;  /* 0x0000000000007948 */ /* 0x000fea0003800000 */
[----:B------:R-:W2:Y:S01]  /*1570*/  LDL R0, [R1+0x30] ;  /* 0x0000300001007983 */ /* 0x000ea20000100800 */
[----:B------:R1:W-:Y:S01]  /*1580*/  BAR.SYNC.DEFER_BLOCKING R15, 0x100 ;  /* 0x0004000f0000751d */ /* 0x0003e20000010000 */
[----:B--2---:R-:W-:-:S13]  /*1590*/  R2UR UR4, R0 ;  /* 0x00000000000472ca */ /* 0x004fda00000e0000 */
[----:B------:R-:W-:-:S04]  /*15a0*/  ULOP3.LUT UR4, UR4, 0x1, URZ, 0xfc, !UPT ;  /* 0x0000000104047892 */ /* 0x000fc8000f8efc3f */
[----:B------:R-:W-:-:S06]  /*15b0*/  UISETP.NE.AND UP0, UPT, UR4, 0x3, UPT ;  /* 0x000000030400788c */ /* 0x000fcc000bf05270 */
[----:B------:R-:W-:-:S13]  /*15c0*/  PLOP3.LUT P0, PT, PT, PT, UP0, 0x80, 0x0 ;  /* 0x000000000000781c */ /* 0x000fda0003f0f008 */
[----:B-1----:R-:W-:Y:S05]  /*15d0*/  @!P0 BRA `(.L_x_9037) ;  /* 0x0000000000048947 */ /* 0x002fea0003800000 */
[----:B------:R-:W-:Y:S01]  /*15e0*/  BPT.TRAP 0x1 ;  /* 0x000000040000795c */ /* 0x000fe20000300000 */
.L_x_9037:
[----:B------:R-:W-:-:S13]  /*15f0*/  R2UR UR4, R16 ;  /* 0x00000000100472ca */ /* 0x000fda00000e0000 */
[----:B------:R1:W2:Y:S01]  /*1600*/  SYNCS.PHASECHK.TRANS64.TRYWAIT P1, [UR4+0x32430], R10 ;  /* 0x0324300aff0075a7 */ /* 0x0002a20008020144 */
[----:B------:R-:W-:Y:S05]  /*1610*/  @!P0 BRA `(.L_x_9038) ;  /* 0x0000000000048947 */ /* 0x000fea0003800000 */
[----:B------:R-:W-:Y:S01]  /*1620*/  BPT.TRAP 0x1 ;  /* 0x000000040000795c */ /* 0x000fe20000300000 */
.L_x_9038:
[----:B--2---:R-:W-:Y:S05]  /*1630*/  @P1 BRA `(.L_x_9039) ;  /* 0x00000000000c1947 */ /* 0x004fea0003800000 */
[----:B------:R-:W-:-:S13]  /*1640*/  R2UR UR4, R16 ;  /* 0x00000000100472ca */ /* 0x000fda00000e0000 */
[----:B------:R-:W2:Y:S02]  /*1650*/  SYNCS.PHASECHK.TRANS64.TRYWAIT P1, [UR4+0x32430], R10 ;  /* 0x0324300aff0075a7 */ /* 0x000ea40008020144 */
[----:B--2---:R-:W-:Y:S05]  /*1660*/  @!P1 BRA `(.L_x_9040) ;  /* 0x000000c000cc9947 */ /* 0x004fea0003800000 */
.L_x_9039:
[----:B------:R-:W-:Y:S01]  /*1670*/  R2UR UR9, R16 ;  /* 0x00000000100972ca */ /* 0x000fe200000e0000 */
[----:B------:R-:W-:Y:S01]  /*1680*/  WARPGROUP.ARRIVE ;  /* 0x00000000000079c5 */ /* 0x000fe20000000000 */
[----:B------:R-:W-:Y:S01]  /*1690*/  UMOV UR7, 0x40000040 ;  /* 0x4000004000077882 */ /* 0x000fe20000000000 */
[----:B------:R-:W-:Y:S01]  /*16a0*/  UMOV UR13, 0x40000040 ;  /* 0x40000040000d7882 */ /* 0x000fe20000000000 */
[----:B0-----:R-:W-:Y:S02]  /*16b0*/  IMAD.U32 R3, RZ, RZ, UR7 ;  /* 0x00000007ff037e24 */ /* 0x001fe4000f8e00ff */
[----:B------:R-:W-:-:S07]  /*16c0*/  IMAD.U32 R5, RZ, RZ, UR13 ;  /* 0x0000000dff057e24 */ /* 0x000fce000f8e00ff */
[----:B------:R-:W-:Y:S02]  /*16d0*/  ULEA UR36, UR36, UR9, 0xd ;  /* 0x0000000924247291 */ /* 0x000fe4000f8e683f */
[----:B------:R-:W-:Y:S02]  /*16e0*/  UIADD3 UR5, UR9, 0x1c400, URZ ;  /* 0x0001c40009057890 */ /* 0x000fe4000fffe03f */
[----:B------:R-:W-:Y:S02]  /*16f0*/  UIADD3 UR4, UR36, 0x18400, URZ ;  /* 0x0001840024047890 */ /* 0x000fe4000fffe03f */
[----:B------:R-:W-:Y:S02]  /*1700*/  USHF.R.U32.HI UR5, URZ, 0x4, UR5 ;  /* 0x000000043f057899 */ /* 0x000fe40008011605 */
[----:B------:R-:W-:Y:S02]  /*1710*/  USHF.R.U32.HI UR4, URZ, 0x4, UR4 ;  /* 0x000000043f047899 */ /* 0x000fe40008011604 */
[----:B------:R-:W-:-:S02]  /*1720*/  ULOP3.LUT UR5, UR5, 0x3fff, URZ, 0xc0, !UPT ;  /* 0x00003fff05057892 */ /* 0x000fc4000f8ec03f */
[----:B------:R-:W-:Y:S02]  /*1730*/  ULOP3.LUT UR4, UR4, 0x3fff, URZ, 0xc0, !UPT ;  /* 0x00003fff04047892 */ /* 0x000fe4000f8ec03f */
[----:B------:R-:W-:Y:S02]  /*1740*/  ULOP3.LUT UR10, UR5, 0x10000, URZ, 0xfc, !UPT ;  /* 0x00010000050a7892 */ /* 0x000fe4000f8efc3f */
[----:B------:R-:W-:Y:S01]  /*1750*/  ULOP3.LUT UR8, UR4, 0x10000, URZ, 0xfc, !UPT ;  /* 0x0001000004087892 */ /* 0x000fe2000f8efc3f */
[----:B------:R-:W-:-:S03]  /*1760*/  UMOV UR5, UR7 ;  /* 0x0000000700057c82 */ /* 0x000fc60008000000 */
[----:B------:R-:W-:-:S03]  /*1770*/  IMAD.U32 R0, RZ, RZ, UR10 ;  /* 0x0000000aff007e24 */ /* 0x000fc6000f8e00ff */
[----:B------:R-:W-:Y:S02]  /*1780*/  UMOV UR6, UR8 ;  /* 0x0000000800067c82 */ /* 0x000fe40008000000 */
[----:B------:R-:W-:Y:S01]  /*1790*/  IMAD.U32 R2, RZ, RZ, UR6 ;  /* 0x00000006ff027e24 */ /* 0x000fe2000f8e00ff */
[----:B------:R-:W-:Y:S01]  /*17a0*/  UMOV UR4, UR6 ;  /* 0x0000000600047c82 */ /* 0x000fe20008000000 */
[----:B------:R-:W-:Y:S02]  /*17b0*/  UMOV UR6, UR10 ;  /* 0x0000000a00067c82 */ /* 0x000fe40008000000 */
[----:B------:R-:W-:Y:S01]  /*17c0*/  HGMMA.64x96x16.F32 R24, gdesc[UR4], RZ, !UPT, gsb0 ;  /* 0x01600000041879f0 */ /* 0x000fe2000c0008ff */
[----:B------:R-:W-:Y:S02]  /*17d0*/  UIADD3 UR4, UR8, 0x2, URZ ;  /* 0x0000000208047890 */ /* 0x000fe4000fffe03f */
[----:B------:R-:W-:Y:S01]  /*17e0*/  UIADD3 UR6, UR10, 0x2, URZ ;  /* 0x000000020a067890 */ /* 0x000fe2000fffe03f */
[----:B------:R-:W-:Y:S01]  /*17f0*/  UMOV UR5, UR13 ;  /* 0x0000000d00057c82 */ /* 0x000fe20008000000 */
[----:B------:R-:W-:Y:S01]  /*1800*/  UMOV UR7, 0x40000040 ;  /* 0x4000004000077882 */ /* 0x000fe20000000000 */
[----:B------:R-:W-:-:S02]  /*1810*/  UMOV UR13, 0x40000040 ;  /* 0x40000040000d7882 */ /* 0x000fc40000000000 */
[----:B------:R-:W-:Y:S01]  /*1820*/  UMOV UR12, UR4 ;  /* 0x00000004000c7c82 */ /* 0x000fe20008000000 */
[----:B------:R-:W-:Y:S01]  /*1830*/  IMAD.U32 R7, RZ, RZ, UR13 ;  /* 0x0000000dff077e24 */ /* 0x000fe2000f8e00ff */
[----:B------:R-:W-:Y:S01]  /*1840*/  UMOV UR4, UR12 ;  /* 0x0000000c00047c82 */ /* 0x000fe20008000000 */
[----:B------:R-:W-:Y:S01]  /*1850*/  IMAD.U32 R4, RZ, RZ, UR12 ;  /* 0x0000000cff047e24 */ /* 0x000fe2000f8e00ff */
[----:B------:R-:W-:Y:S02]  /*1860*/  WARPGROUP.DEPBAR.LE gsb0, 0x0 ;  /* 0x00008000000079c5 */ /* 0x000fe40000010000 */
[----:B------:R-:W-:-:S06]  /*1870*/  WARPGROUP.ARRIVE ;  /* 0x00000000000079c5 */ /* 0x000fcc0000000000 */
[----:B------:R-:W-:Y:S01]  /*1880*/  HGMMA.64x96x16.F32 R24, gdesc[UR4], R24, gsb0 ;  /* 0x01600000041879f0 */ /* 0x000fe20008000818 */
[----:B------:R-:W-:Y:S02]  /*1890*/  UIADD3 UR4, UR8, 0x4, URZ ;  /* 0x0000000408047890 */ /* 0x000fe4000fffe03f */
[----:B------:R-:W-:Y:S01]  /*18a0*/  UIADD3 UR6, UR10, 0x4, URZ ;  /* 0x000000040a067890 */ /* 0x000fe2000fffe03f */
[----:B------:R-:W-:Y:S01]  /*18b0*/  UMOV UR5, UR13 ;  /* 0x0000000d00057c82 */ /* 0x000fe20008000000 */
[----:B------:R-:W-:-:S03]  /*18c0*/  UMOV UR7, 0x40000040 ;  /* 0x4000004000077882 */ /* 0x000fc60000000000 */
[----:B------:R-:W-:Y:S02]  /*18d0*/  UMOV UR12, UR4 ;  /* 0x00000004000c7c82 */ /* 0x000fe40008000000 */
[----:B------:R-:W-:Y:S01]  /*18e0*/  UMOV UR4, UR12 ;  /* 0x0000000c00047c82 */ /* 0x000fe20008000000 */
[----:B------:R-:W-:Y:S01]  /*18f0*/  IMAD.U32 R6, RZ, RZ, UR12 ;  /* 0x0000000cff067e24 */ /* 0x000fe2000f8e00ff */
[----:B------:R-:W-:Y:S02]  /*1900*/  WARPGROUP.DEPBAR.LE gsb0, 0x0 ;  /* 0x00008000000079c5 */ /* 0x000fe40000010000 */
[----:B------:R-:W-:-:S06]  /*1910*/  WARPGROUP.ARRIVE ;  /* 0x00000000000079c5 */ /* 0x000fcc0000000000 */
[----:B------:R-:W-:Y:S01]  /*1920*/  HGMMA.64x96x16.F32 R24, gdesc[UR4], R24, gsb0 ;  /* 0x01600000041879f0 */ /* 0x000fe20008000818 */
[----:B------:R-:W-:Y:S02]  /*1930*/  UIADD3 UR4, UR8, 0x6, URZ ;  /* 0x0000000608047890 */ /* 0x000fe4000fffe03f */
[----:B------:R-:W-:Y:S01]  /*1940*/  UIADD3 UR6, UR10, 0x6, URZ ;  /* 0x000000060a067890 */ /* 0x000fe2000fffe03f */
[----:B------:R-:W-:Y:S01]  /*1950*/  UMOV UR5, 0x40000040 ;  /* 0x4000004000057882 */ /* 0x000fe20000000000 */
[----:B------:R-:W-:Y:S02]  /*1960*/  UMOV UR7, 0x40000040 ;  /* 0x4000004000077882 */ /* 0x000fe40000000000 */
[----:B------:R-:W-:Y:S02]  /*1970*/  IMAD.U32 R8, RZ, RZ, UR4 ;  /* 0x00000004ff087e24 */ /* 0x000fe4000f8e00ff */
[----:B------:R-:W-:Y:S01]  /*1980*/  IMAD.U32 R9, RZ, RZ, UR5 ;  /* 0x00000005ff097e24 */ /* 0x000fe2000f8e00ff */
[----:B------:R-:W-:-:S02]  /*1990*/  WARPGROUP.DEPBAR.LE gsb0, 0x0 ;  /* 0x00008000000079c5 */ /* 0x000fc40000010000 */
[----:B------:R-:W-:-:S06]  /*19a0*/  WARPGROUP.ARRIVE ;  /* 0x00000000000079c5 */ /* 0x000fcc0000000000 */
[----:B------:R-:W-:Y:S03]  /*19b0*/  HGMMA.64x96x16.F32 R24, gdesc[UR4], R24, gsb0 ;  /* 0x01600000041879f0 */ /* 0x000fe60008000818 */
[----:B------:R-:W-:Y:S02]  /*19c0*/  WARPGROUP.DEPBAR.LE gsb0, 0x0 ;  /* 0x00008000000079c5 */ /* 0x000fe40000010000 */
[----:B------:R-:W0:Y:S02]  /*19d0*/  SYNCS.PHASECHK.TRANS64.TRYWAIT P1, [UR9+0x32410], R10 ;  /* 0x0324100aff0075a7 */ /* 0x000e240008020149 */
[----:B0-----:R-:W-:Y:S05]  /*19e0*/  @!P1 BRA `(.L_x_9041) ;  /* 0x000000c000089947 */ /* 0x001fea0003800000 */
.L_x_9148:
[----:B------:R-:W-:Y:S05]  /*19f0*/  @!P0 BRA `(.L_x_9042) ;  /* 0x0000000000048947 */ /* 0x000fea0003800000 */
[----:B------:R-:W-:Y:S01]  /*1a00*/  BPT.TRAP 0x1 ;  /* 0x000000040000795c */ /* 0x000fe20000300000 */
.L_x_9042:
[----:B------:R-:W-:-:S13]  /*1a10*/  R2UR UR4, R16 ;  /* 0x00000000100472ca */ /* 0x000fda00000e0000 */
[----:B------:R2:W3:Y:S01]  /*1a20*/  SYNCS.PHASECHK.TRANS64.TRYWAIT P1, [UR4+0x32450], R10 ;  /* 0x0324500aff0075a7 */ /* 0x0004e20008020144 */
[----:B------:R-:W-:Y:S05]  /*1a30*/  @!P0 BRA `(.L_x_9043) ;  /* 0x0000000000048947 */ /* 0x000fea0003800000 */
[----:B------:R-:W-:Y:S01]  /*1a40*/  BPT.TRAP 0x1 ;  /* 0x000000040000795c */ /* 0x000fe20000300000 */
.L_x_9043:
[----:B---3--:R-:W-:Y:S05]  /*1a50*/  @P1 BRA `(.L_x_9044) ;  /* 0x00000000000c1947 */ /* 0x008fea0003800000 */
[----:B------:R-:W-:-:S13]  /*1a60*/  R2UR UR4, R16 ;  /* 0x00000000100472ca */ /* 0x000fda00000e0000 */
[----:B------:R-:W3:Y:S02]  /*1a70*/  SYNCS.PHASECHK.TRANS64.TRYWAIT P1, [UR4+0x32450], R10 ;  /* 0x0324500aff0075a7 */ /* 0x000ee40008020144 */
[----:B---3--:R-:W-:Y:S05]  /*1a80*/  @!P1 BRA `(.L_x_9045) ;  /* 0x000000bc00fc9947 */ /* 0x008fea0003800000 */
.L_x_9044:
[----:B------:R-:W-:Y:S01]  /*1a90*/  R2UR UR57, R16 ;  /* 0x00000000103972ca */ /* 0x000fe200000e0000 */
[----:B------:R-:W-:Y:S01]  /*1aa0*/  UIADD3 UR36, UR36, 0x22400, URZ ;  /* 0x0002240024247890 */ /* 0x000fe2000fffe03f */
[----:B------:R-:W-:Y:S01]  /*1ab0*/  WARPGROUP.ARRIVE ;  /* 0x00000000000079c5 */ /* 0x000fe20000000000 */
[----:B------:R-:W-:Y:S01]  /*1ac0*/  UMOV UR9, 0x40000040 ;  /* 0x4000004000097882 */ /* 0x000fe20000000000 */
[----:B------:R-:W-:Y:S01]  /*1ad0*/  UMOV UR11, 0x40000040 ;  /* 0x40000040000b7882 */ /* 0x000fe20000000000 */
[----:B------:R-:W-:Y:S01]  /*1ae0*/  USHF.R.U32.HI UR36, URZ, 0x4, UR36 ;  /* 0x000000043f247899 */ /* 0x000fe20008011624 */
[----:B0-----:R-:W-:Y:S01]  /*1af0*/  IMAD.U32 R11, RZ, RZ, UR9 ;  /* 0x00000009ff0b7e24 */ /* 0x001fe2000f8e00ff */
[----:B------:R-:W-:Y:S01]  /*1b00*/  UMOV UR13, 0x40000040 ;  /* 0x40000040000d7882 */ /* 0x000fe20000000000 */
[----:B------:R-:W-:Y:S01]  /*1b10*/  UMOV UR5, 0x40000040 ;  /* 0x4000004000057882 */ /* 0x000fe20000000000 */
[----:B------:R-:W-:Y:S01]  /*1b20*/  ULOP3.LUT UR6, UR36, 0x3fff, URZ, 0xc0, !UPT ;  /* 0x00003fff24067892 */ /* 0x000fe2000f8ec03f */
[----:B------:R-:W-:Y:S01]  /*1b30*/  IMAD.U32 R13, RZ, RZ, UR13 ;  /* 0x0000000dff0d7e24 */ /* 0x000fe2000f8e00ff */
[----:B------:R-:W-:Y:S01]  /*1b40*/  UMOV UR15, 0x40000040 ;  /* 0x40000040000f7882 */ /* 0x000fe20000000000 */
[----:B------:R-:W-:Y:S01]  /*1b50*/  UMOV UR17, 0x40000040 ;  /* 0x4000004000117882 */ /* 0x000fe20000000000 */
[----:B------:R-:W-:Y:S01]  /*1b60*/  UIADD3 UR4, UR57, 0x400, URZ ;  /* 0x0000040039047890 */ /* 0x000fe2000fffe03f */
[----:B------:R-:W-:Y:S01]  /*1b70*/  LOP3.LUT R23, R23, 0xffffff80, RZ, 0xc0, !PT ;  /* 0xffffff8017177812 */ /* 0x000fe200078ec0ff */
[----:B------:R-:W-:Y:S01]  /*1b80*/  ULOP3.LUT UR6, UR6, 0x10000, URZ, 0xfc, !UPT ;  /* 0x0001000006067892 */ /* 0x000fe2000f8efc3f */
[----:B------:R-:W0:Y:S01]  /*1b90*/  S2R R72, SR_TID.X ;  /* 0x0000000000487919 */ /* 0x000e220000002100 */
[----:B------:R-:W-:-:S02]  /*1ba0*/  USHF.R.U32.HI UR4, URZ, 0x4, UR4 ;  /* 0x000000043f047899 */ /* 0x000fc40008011604 */
[----:B------:R-:W-:Y:S01]  /*1bb0*/  UIADD3 UR16, UR6, 0x402, URZ ;  /* 0x0000040206107890 */ /* 0x000fe2000fffe03f */
[----:B------:R-:W-:Y:S01]  /*1bc0*/  IMAD.IADD R23, R22, 0x1, -R23 ;  /* 0x0000000116177824 */ /* 0x000fe200078e0a17 */
[----:B------:R-:W-:Y:S01]  /*1bd0*/  ULOP3.LUT UR7, UR4, 0x3fff, URZ, 0xc0, !UPT ;  /* 0x00003fff04077892 */ /* 0x000fe2000f8ec03f */
[----:B------:R-:W-:Y:S01]  /*1be0*/  UMOV UR8, UR6 ;  /* 0x0000000600087c82 */ /* 0x000fe20008000000 */
[----:B------:R-:W-:Y:S01]  /*1bf0*/  UIADD3 UR4, UR6, 0x2, URZ ;  /* 0x0000000206047890 */ /* 0x000fe2000fffe03f */
[----:B-12---:R-:W-:Y:S01]  /*1c00*/  IMAD.U32 R10, RZ, RZ, UR8 ;  /* 0x00000008ff0a7e24 */ /* 0x006fe2000f8e00ff */
[----:B------:R-:W-:Y:S01]  /*1c10*/  ULOP3.LUT UR58, UR7, 0x10000, URZ, 0xfc, !UPT ;  /* 0x00010000073a7892 */ /* 0x000fe2000f8efc3f */
[----:B------:R-:W-:Y:S01]  /*1c20*/  SHF.R.S32.HI R20, RZ, 0x1f, R23 ;  /* 0x0000001fff147819 */ /* 0x000fe20000011417 */
[----:B------:R-:W-:Y:S01]  /*1c30*/  UMOV UR19, 0x40000040 ;  /* 0x4000004000137882 */ /* 0x000fe20000000000 */
[----:B------:R-:W-:Y:S02]  /*1c40*/  UIADD3 UR20, UR6, 0x404, URZ ;  /* 0x0000040406147890 */ /* 0x000fe4000fffe03f */
[----:B------:R-:W-:Y:S01]  /*1c50*/  UMOV UR12, UR4 ;  /* 0x00000004000c7c82 */ /* 0x000fe20008000000 */
[----:B------:R-:W-:Y:S01]  /*1c60*/  UIADD3 UR4, UR6, 0x4, URZ ;  /* 0x0000000406047890 */ /* 0x000fe2000fffe03f */
[----:B------:R-:W-:Y:S01]  /*1c70*/  IMAD.U32 R12, RZ, RZ, UR12 ;  /* 0x0000000cff0c7e24 */ /* 0x000fe2000f8e00ff */
[----:B------:R-:W-:Y:S01]  /*1c80*/  UMOV UR10, UR58 ;  /* 0x0000003a000a7c82 */ /* 0x000fe20008000000 */
[----:B------:R-:W-:Y:S01]  /*1c90*/  UIADD3 UR14, UR58, 0x300, URZ ;  /* 0x000003003a0e7890 */ /* 0x000fe2000fffe03f */
[----:B------:R-:W-:Y:S01]  /*1ca0*/  HGMMA.64x96x16.F32 R24, gdesc[UR8], R24, gsb0 ;  /* 0x01600000081879f0 */ /* 0x000fe20008000818 */
[----:B------:R-:W-:-:S02]  /*1cb0*/  UIADD3 UR10, UR58, 0x2, URZ ;  /* 0x000000023a0a7890 */ /* 0x000fc4000fffe03f */
[----:B------:R-:W-:Y:S01]  /*1cc0*/  IMAD.U32 R14, RZ, RZ, UR58 ;  /* 0x0000003aff0e7e24 */ /* 0x000fe2000f8e00ff */
[----:B------:R-:W-:Y:S01]  /*1cd0*/  UMOV UR8, UR12 ;  /* 0x0000000c00087c82 */ /* 0x000fe20008000000 */
[----:B------:R-:W-:Y:S01]  /*1ce0*/  UMOV UR9, UR13 ;  /* 0x0000000d00097c82 */ /* 0x000fe20008000000 */
[----:B------:R-:W-:Y:S01]  /*1cf0*/  UMOV UR11, 0x40000040 ;  /* 0x40000040000b7882 */ /* 0x000fe20000000000 */
[----:B------:R-:W-:Y:S01]  /*1d00*/  UIADD3 UR12, UR6, 0x400, URZ ;  /* 0x00000400060c7890 */ /* 0x000fe2000fffe03f */
[----:B------:R-:W-:Y:S01]  /*1d10*/  LEA.HI R20, R20, R23, RZ, 0x2 ;  /* 0x0000001714147211 */ /* 0x000fe200078f10ff */
[----:B------:R-:W-:Y:S01]  /*1d20*/  UMOV UR13, 0x40000040 ;  /* 0x40000040000d7882 */ /* 0x000fe20000000000 */
[----:B------:R-:W-:Y:S02]  /*1d30*/  UIADD3 UR18, UR58, 0x302, URZ ;  /* 0x000003023a127890 */ /* 0x000fe4000fffe03f */
[----:B------:R-:W-:Y:S01]  /*1d40*/  UIADD3 UR22, UR58, 0x304, URZ ;  /* 0x000003043a167890 */ /* 0x000fe2000fffe03f */
[----:B------:R-:W-:Y:S01]  /*1d50*/  LOP3.LUT R20, R20, 0x7ffffffc, RZ, 0xc0, !PT ;  /* 0x7ffffffc14147812 */ /* 0x000fe200078ec0ff */
[----:B------:R-:W-:Y:S01]  /*1d60*/  UMOV UR21, 0x40000040 ;  /* 0x4000004000157882 */ /* 0x000fe20000000000 */
[----:B------:R-:W-:Y:S01]  /*1d70*/  UMOV UR23, 0x40000040 ;  /* 0x4000004000177882 */ /* 0x000fe20000000000 */
[----:B------:R-:W-:Y:S01]  /*1d80*/  UIADD3 UR24, UR6, 0x406, URZ ;  /* 0x0000040606187890 */ /* 0x000fe2000fffe03f */
[----:B0-----:R-:W-:Y:S01]  /*1d90*/  LOP3.LUT R72, R72, 0x7f, RZ, 0xc0, !PT ;  /* 0x0000007f48487812 */ /* 0x001fe200078ec0ff */
[----:B------:R-:W-:Y:S01]  /*1da0*/  UIADD3 UR26, UR58, 0x306, URZ ;  /* 0x000003063a1a7890 */ /* 0x000fe2000fffe03f */
[----:B------:R-:W-:Y:S01]  /*1db0*/  IMAD.IADD R20, R23, 0x1, -R20 ;  /* 0x0000000117147824 */ /* 0x000fe200078e0a14 */
        /* <DEDUP_REMOVED lines=30> */
[----:B------:R-:W-:Y:S01]  /*1fa0*/  UIADD3 UR56, UR6, 0xc06, URZ ;  /* 0x00000c0606387890 */ /* 0x000fe2000fffe03f */
[----:B------:R-:W-:Y:S01]  /*1fb0*/  UMOV UR59, 0x40000040 ;  /* 0x40000040003b7882 */ /* 0x000fe20000000000 */
[----:B------:R-:W-:Y:S02]  /*1fc0*/  UIMAD UR61, UR60, -0x60, UR61 ;  /* 0xffffffa03c3d78a4 */ /* 0x000fe4000f8e023d */
[----:B------:R-:W-:Y:S02]  /*1fd0*/  ULOP3.LUT UR7, UR7, 0x3000000, URZ, 0xfc, !UPT ;  /* 0x0300000007077892 */ /* 0x000fe4000f8efc3f */
[----:B------:R-:W-:Y:S02]  /*1fe0*/  UIADD3 UR61, UR61, 0x60, URZ ;  /* 0x000000603d3d7890 */ /* 0x000fe4000fffe03f */
[----:B------:R-:W-:-:S02]  /*1ff0*/  UIADD3 UR60, UR60, -0x2, URZ ;  /* 0xfffffffe3c3c7890 */ /* 0x000fc4000fffe03f */
[----:B------:R-:W-:Y:S02]  /*2000*/  IMAD.U32 R206, RZ, RZ, UR7 ;  /* 0x00000007ffce7e24 */ /* 0x000fe4000f8e00ff */
[----:B------:R-:W-:-:S04]  /*2010*/  IMAD.U32 R21, RZ, RZ, UR61 ;  /* 0x0000003dff157e24 */ /* 0x000fc8000f8e00ff */
        /* <DEDUP_REMOVED lines=9> */
[----:B------:R-:W-:Y:S01]  /*20b0*/  HGMMA.64x96x16.F32 R24, gdesc[UR8], R24, gsb0 ;  /* 0x01600000081879f0 */ /* 0x000fe20008000818 */
[----:B------:R-:W-:Y:S01]  /*20c0*/  UIADD3 UR10, UR58, 0x4, URZ ;  /* 0x000000043a0a7890 */ /* 0x000fe2000fffe03f */
[----:B------:R-:W-:Y:S01]  /*20d0*/  UMOV UR8, UR4 ;  /* 0x0000000400087c82 */ /* 0x000fe20008000000 */
[----:B------:R-:W-:Y:S01]  /*20e0*/  UMOV UR9, UR5 ;  /* 0x0000000500097c82 */ /* 0x000fe20008000000 */
[----:B------:R-:W-:Y:S01]  /*20f0*/  UMOV UR11, 0x40000040 ;  /* 0x40000040000b7882 */ /* 0x000fe20000000000 */
[----:B------:R-:W-:Y:S02]  /*2100*/  WARPGROUP.DEPBAR.LE gsb0, 0x0 ;  /* 0x00008000000079c5 */ /* 0x000fe40000010000 */
[----:B------:R-:W-:-:S06]  /*2110*/  WARPGROUP.ARRIVE ;  /* 0x00000000000079c5 */ /* 0x000fcc0000000000 */
[----:B------:R-:W-:Y:S01]  /*2120*/  HGMMA.64x96x16.F32 R24, gdesc[UR8], R24, gsb0 ;  /* 0x01600000081879f0 */ /* 0x000fe20008000818 */
[----:B------:R-:W-:Y:S02]  /*2130*/  UIADD3 UR8, UR6, 0x6, URZ ;  /* 0x0000000606087890 */ /* 0x000fe4000fffe03f */
[----:B------:R-:W-:Y:S01]  /*2140*/  UIADD3 UR10, UR58, 0x6, URZ ;  /* 0x000000063a0a7890 */ /* 0x000fe2000fffe03f */
[----:B------:R-:W-:Y:S01]  /*2150*/  UMOV UR9, 0x40000040 ;  /* 0x4000004000097882 */ /* 0x000fe20000000000 */
[----:B------:R-:W-:Y:S01]  /*2160*/  UMOV UR11, 0x40000040 ;  /* 0x40000040000b7882 */ /* 0x000fe20000000000 */
[----:B------:R-:W-:Y:S01]  /*2170*/  UIADD3 UR58, UR58, 0x906, URZ ;  /* 0x000009063a3a7890 */ /* 0x000fe2000fffe03f */
[----:B------:R-:W-:Y:S01]  /*2180*/  ULDC UR6, c[0x0][0xa80] ;  /* 0x0002a00000067ab9 */ /* 0x000fe20000000800 */
[----:B------:R-:W-:Y:S02]  /*2190*/  WARPGROUP.DEPBAR.LE gsb0, 0x0 ;  /* 0x00008000000079c5 */ /* 0x000fe40000010000 */
[----:B------:R-:W-:-:S06]  /*21a0*/  WARPGROUP.ARRIVE ;  /* 0x00000000000079c5 */ /* 0x000fcc0000000000 */
[----:B------:R-:W-:Y:S01]  /*21b0*/  HGMMA.64x96x16.F32 R24, gdesc[UR8], R24, gsb0 ;  /* 0x01600000081879f0 */ /* 0x000fe20008000818 */
[----:B------:R-:W-:Y:S01]  /*21c0*/  UMOV UR11, UR57 ;  /* 0x00000039000b7c82 */ /* 0x000fe20008000000 */
[----:B------:R-:W-:Y:S01]  /*21d0*/  UMOV UR57, 0x40000040 ;  /* 0x4000004000397882 */ /* 0x000fe20000000000 */
[----:B------:R-:W-:Y:S01]  /*21e0*/  IMAD.U32 R198, RZ, RZ, UR11 ;  /* 0x0000000bffc67e24 */ /* 0x000fe2000f8e00ff */
[----:B------:R-:W-:Y:S01]  /*21f0*/  UMOV UR10, UR7 ;  /* 0x00000007000a7c82 */ /* 0x000fe20008000000 */
[----:B------:R-:W-:Y:S01]  /*2200*/  UMOV UR11, 0x40000040 ;  /* 0x40000040000b7882 */ /* 0x000fe20000000000 */
        /* <DEDUP_REMOVED lines=42> */
[----:B------:R-:W-:Y:S02]  /*24b0*/  FSEL R26, R29, -INF , P5 ;  /* 0xff8000001d1a7808 */ /* 0x000fe40002800000 */
[----:B------:R-:W-:Y:S02]  /*24c0*/  FMNMX.FTZ R21, R28, R21, !PT ;  /* 0x000000151c157209 */ /* 0x000fe40007810000 */
[----:B------:R-:W-:Y:S02]  /*24d0*/  FSEL R156, R32, -INF , P4 ;  /* 0xff800000209c7808 */ /* 0x000fe40002000000 */
[----:B------:R-:W-:Y:S02]  /*24e0*/  FMNMX.FTZ R21, R26, R21, !PT ;  /* 0x000000151a157209 */ /* 0x000fe40007810000 */
[----:B------:R-:W-:-:S02]  /*24f0*/  ISETP.GT.AND P2, PT, R20, 0x18, PT ;  /* 0x000000181400780c */ /* 0x000fc40003f44270 */
[----:B------:R-:W-:Y:S02]  /*2500*/  FSEL R158, R33, -INF , P3 ;  /* 0xff800000219e7808 */ /* 0x000fe40001800000 */
[----:B------:R-:W-:Y:S02]  /*2510*/  FMNMX.FTZ R21, R156, R21, !PT ;  /* 0x000000159c157209 */ /* 0x000fe40007810000 */
[----:B------:R-:W-:Y:S02]  /*2520*/  FSEL R27, R27, -INF , P1 ;  /* 0xff8000001b1b7808 */ /* 0x000fe40000800000 */
[----:B------:R-:W-:Y:S02]  /*2530*/  ISETP.GT.AND P1, PT, R20, 0x19, PT ;  /* 0x000000191400780c */ /* 0x000fe40003f24270 */
[----:B------:R-:W-:Y:S02]  /*2540*/  FSEL R25, R30, -INF , P6 ;  /* 0xff8000001e197808 */ /* 0x000fe40003000000 */
[----:B------:R-:W-:-:S02]  /*2550*/  FSEL R161, R36, -INF , P2 ;  /* 0xff80000024a17808 */ /* 0x000fc40001000000 */
[----:B------:R-:W-:Y:S02]  /*2560*/  FMNMX.FTZ R32, R158, R21, !PT ;  /* 0x000000159e207209 */ /* 0x000fe40007810000 */
        /* <DEDUP_REMOVED lines=29> */
[----:B------:R-:W-:Y:S02]  /*2740*/  FSEL R160, R42, -INF , P6 ;  /* 0xff8000002aa07808 */ /* 0x000fe40003000000 */
        /* <DEDUP_REMOVED lines=11> */
[C---:B------:R-:W-:Y:S02]  /*2800*/  ISETP.GT.AND P4, PT, R20.reuse, 0x40, PT ;  /* 0x000000401400780c */ /* 0x040fe40003f84270 */
        /* <DEDUP_REMOVED lines=14> */
[----:B------:R-:W-:Y:S02]  /*28f0*/  FSEL R176, R54, -INF , P6 ;  /* 0xff80000036b07808 */ /* 0x000fe40003000000 */
[----:B------:R-:W-:Y:S02]  /*2900*/  ISETP.GT.AND P6, PT, R20, 0x49, PT ;  /* 0x000000491400780c */ /* 0x000fe40003fc4270 */
        /* <DEDUP_REMOVED lines=13> */
[----:B------:R-:W-:Y:S02]  /*29e0*/  FSEL R187, R59, -INF , P3 ;  /* 0xff8000003bbb7808 */ /* 0x000fe40001800000 */
[C---:B------:R-:W-:Y:S02]  /*29f0*/  ISETP.GT.AND P4, PT, R20.reuse, 0x58, PT ;  /* 0x000000581400780c */ /* 0x040fe40003f84270 */
        /* <DEDUP_REMOVED lines=16> */
[----:B------:R-:W-:Y:S02]  /*2b00*/  FSEL R201, R70, -INF , P4 ;  /* 0xff80000046c97808 */ /* 0x000fe40002000000 */
[----:B------:R-:W-:Y:S02]  /*2b10*/  FMNMX.FTZ R20, R200, R21, !PT ;  /* 0x00000015c8147209 */ /* 0x000fe40007810000 */
[----:B------:R-:W-:Y:S02]  /*2b20*/  FMNMX.FTZ R29, R188, R29, !PT ;  /* 0x0000001dbc1d7209 */ /* 0x000fe40007810000 */
[----:B------:R-:W-:Y:S02]  /*2b30*/  FSEL R205, R71, -INF , P3 ;  /* 0xff80000047cd7808 */ /* 0x000fe40001800000 */
[----:B------:R-:W-:Y:S01]  /*2b40*/  FMNMX.FTZ R20, R201, R20, !PT ;  /* 0x00000014c9147209 */ /* 0x000fe20007810000 */
[----:B------:R-:W0:Y:S03]  /*2b50*/  SHFL.BFLY PT, R30, R29, 0x2, 0x1f ;  /* 0x0c401f001d1e7f89 */ /* 0x000e2600000e0000 */
[----:B------:R-:W-:-:S05]  /*2b60*/  FMNMX.FTZ R21, R205, R20, !PT ;  /* 0x00000014cd157209 */ /* 0x000fca0007810000 */
[----:B------:R-:W1:Y:S01]  /*2b70*/  SHFL.BFLY PT, R20, R21, 0x2, 0x1f ;  /* 0x0c401f0015147f89 */ /* 0x000e6200000e0000 */
[----:B0-----:R-:W-:-:S05]  /*2b80*/  FMNMX.FTZ R30, R29, R30, !PT ;  /* 0x0000001e1d1e7209 */ /* 0x001fca0007810000 */
[----:B------:R-:W0:Y:S01]  /*2b90*/  SHFL.BFLY PT, R33, R30, 0x1, 0x1f ;  /* 0x0c201f001e217f89 */ /* 0x000e2200000e0000 */
[----:B-1----:R-:W-:-:S05]  /*2ba0*/  FMNMX.FTZ R29, R21, R20, !PT ;  /* 0x00000014151d7209 */ /* 0x002fca0007810000 */
[----:B------:R-:W1:Y:S01]  /*2bb0*/  SHFL.BFLY PT, R32, R29, 0x1, 0x1f ;  /* 0x0c201f001d207f89 */ /* 0x000e6200000e0000 */
[----:B0-----:R-:W-:-:S04]  /*2bc0*/  FMNMX.FTZ R20, R30, R33, !PT ;  /* 0x000000211e147209 */ /* 0x001fc80007810000 */
[C---:B------:R-:W-:Y:S01]  /*2bd0*/  FSETP.NEU.FTZ.AND P1, PT, R20.reuse, -INF , PT ;  /* 0xff8000001400780b */ /* 0x040fe20003f3d000 */
[----:B------:R-:W-:Y:S01]  /*2be0*/  FMUL.FTZ R203, R20, UR6 ;  /* 0x0000000614cb7c20 */ /* 0x000fe20008410000 */
[----:B-1----:R-:W-:-:S04]  /*2bf0*/  FMNMX.FTZ R21, R29, R32, !PT ;  /* 0x000000201d157209 */ /* 0x002fc80007810000 */
[----:B------:R-:W-:Y:S02]  /*2c00*/  FSEL R203, R203, RZ, P1 ;  /* 0x000000ffcbcb7208 */ /* 0x000fe40000800000 */
[C---:B------:R-:W-:Y:S01]  /*2c10*/  FSETP.NEU.FTZ.AND P1, PT, R21.reuse, -INF , PT ;  /* 0xff8000001500780b */ /* 0x040fe20003f3d000 */
[----:B------:R-:W-:Y:S02]  /*2c20*/  FMUL.FTZ R204, R21, UR6 ;  /* 0x0000000615cc7c20 */ /* 0x000fe40008410000 */
[--C-:B------:R-:W-:Y:S01]  /*2c30*/  FFMA.FTZ R190, R24, UR6, -R203.reuse ;  /* 0x0000000618be7c23 */ /* 0x100fe200080108cb */
[--C-:B------:R-:W-:Y:S01]  /*2c40*/  FFMA.FTZ R189, R22, UR6, -R203.reuse ;  /* 0x0000000616bd7c23 */ /* 0x100fe200080108cb */
[----:B------:R-:W-:Y:S01]  /*2c50*/  IADD3 R22, -R19, 0xb, RZ ;  /* 0x0000000b13167810 */ /* 0x000fe20007ffe1ff */
[--C-:B------:R-:W-:Y:S01]  /*2c60*/  FFMA.FTZ R192, R28, UR6, -R203.reuse ;  /* 0x000000061cc07c23 */ /* 0x100fe200080108cb */
[----:B------:R-:W-:Y:S01]  /*2c70*/  FSEL R204, R204, RZ, P1 ;  /* 0x000000ffcccc7208 */ /* 0x000fe20000800000 */
[--C-:B------:R-:W-:Y:S01]  /*2c80*/  FFMA.FTZ R193, R26, UR6, -R203.reuse ;  /* 0x000000061ac17c23 */ /* 0x100fe200080108cb */
[----:B------:R-:W-:Y:S01]  /*2c90*/  ISETP.NE.AND P1, PT, R72, RZ, PT ;  /* 0x000000ff4800720c */ /* 0x000fe20003f25270 */
        /* <DEDUP_REMOVED lines=10> */
[----:B------:R-:W-:Y:S01]  /*2d40*/  FFMA.FTZ R161, R165, UR6, -R203 ;  /* 0x00000006a5a17c23 */ /* 0x000fe200080108cb */
[----:B------:R-:W-:Y:S01]  /*2d50*/  FFMA.FTZ R23, R23, UR6, -R204 ;  /* 0x0000000617177c23 */ /* 0x000fe200080108cc */
[----:B------:R-:W-:-:S02]  /*2d60*/  @!P1 VIADD R24, R198, 0x32440 ;  /* 0x00032440c6189836 */ /* 0x000fc40000000000 */
[--C-:B------:R-:W-:Y:S01]  /*2d70*/  FFMA.FTZ R157, R159, UR6, -R204.reuse ;  /* 0x000000069f9d7c23 */ /* 0x100fe200080108cc */
[----:B------:R-:W-:Y:S01]  /*2d80*/  FFMA.FTZ R210, R163, UR6, -R204 ;  /* 0x00000006a3d27c23 */ /* 0x000fe200080108cc */
[--C-:B------:R-:W-:Y:S01]  /*2d90*/  FFMA.FTZ R159, R162, UR6, -R203.reuse ;  /* 0x00000006a29f7c23 */ /* 0x100fe200080108cb */
[----:B------:R-:W-:Y:S01]  /*2da0*/  MUFU.EX2 R192, R192 ;  /* 0x000000c000c07308 */ /* 0x000fe20000000800 */
[----:B------:R-:W-:Y:S01]  /*2db0*/  @!P1 PRMT R24, RZ, 0x654, R24 ;  /* 0x00000654ff189816 */ /* 0x000fe20000000018 */
[----:B------:R1:W-:Y:S06]  /*2dc0*/  BAR.ARV R22, 0x100 ;  /* 0x000400160000751d */ /* 0x0003ec0000002000 */
[----:B------:R2:W-:Y:S01]  /*2dd0*/  @!P1 SYNCS.ARRIVE.TRANS64.RED.A1T0 RZ, [R24+URZ], RZ ;  /* 0x000000ff18ff99a7 */ /* 0x0005e2000810043f */
[----:B------:R-:W3:Y:S01]  /*2de0*/  MUFU.EX2 R193, R193 ;  /* 0x000000c100c17308 */ /* 0x000ee20000000800 */
[----:B0-----:R-:W-:Y:S01]  /*2df0*/  F2FP.F16.F32.PACK_AB R152, R189, R190 ;  /* 0x000000bebd98723e */ /* 0x001fe200000000ff */
        /* <DEDUP_REMOVED lines=15> */
[----:B---3--:R-:W-:Y:S01]  /*2ef0*/  F2FP.F16.F32.PACK_AB R154, R193, R192 ;  /* 0x000000c0c19a723e */ /* 0x008fe200000000ff */
        /* <DEDUP_REMOVED lines=15> */
[----:B0-----:R-:W-:Y:S01]  /*2ff0*/  F2FP.F16.F32.PACK_AB R153, R196, R191 ;  /* 0x000000bfc499723e */ /* 0x001fe200000000ff */
[--C-:B------:R-:W-:Y:S01]  /*3000*/  FFMA.FTZ R188, R197, UR6, -R204.reuse ;  /* 0x00000006c5bc7c23 */ /* 0x100fe200080108cc */
[--C-:B------:R-:W-:Y:S01]  /*3010*/  FFMA.FTZ R197, R200, UR6, -R204.reuse ;  /* 0x00000006c8c57c23 */ /* 0x100fe200080108cc */
[----:B------:R-:W-:Y:S01]  /*3020*/  FFMA.FTZ R179, R179, UR6, -R203 ;  /* 0x00000006b3b37c23 */ /* 0x000fe200080108cb */
[--C-:B------:R-:W-:Y:S01]  /*3030*/  FFMA.FTZ R199, R201, UR6, -R204.reuse ;  /* 0x00000006c9c77c23 */ /* 0x100fe200080108cc */
[----:B------:R-:W-:Y:S01]  /*3040*/  FFMA.FTZ R200, R205, UR6, -R204 ;  /* 0x00000006cdc87c23 */ /* 0x000fe200080108cc */
[----:B------:R-:W-:Y:S01]  /*3050*/  FADD.FTZ R189, R190, R189 ;  /* 0x000000bdbebd7221 */ /* 0x000fe20000010000 */
[----:B------:R-:W-:Y:S01]  /*3060*/  MUFU.EX2 R156, R156 ;  /* 0x0000009c009c7308 */ /* 0x000fe20000000800 */
[----:B------:R-:W-:Y:S01]  /*3070*/  FADD.FTZ R191, R191, R196 ;  /* 0x000000c4bfbf7221 */ /* 0x000fe20000010000 */
[----:B------:R-:W-:-:S02]  /*3080*/  @!P1 VIADD R198, R198, 0x32460 ;  /* 0x00032460c6c69836 */ /* 0x000fc40000000000 */
[----:B------:R-:W-:-:S04]  /*3090*/  FADD.FTZ R192, R192, R189 ;  /* 0x000000bdc0c07221 */ /* 0x000fc80000010000 */
[----:B------:R-:W-:Y:S01]  /*30a0*/  FADD.FTZ R193, R193, R192 ;  /* 0x000000c0c1c17221 */ /* 0x000fe20000010000 */
[----:B------:R-:W0:Y:S01]  /*30b0*/  MUFU.EX2 R207, R207 ;  /* 0x000000cf00cf7308 */ /* 0x000e220000000800 */
[----:B---3--:R-:W-:Y:S01]  /*30c0*/  F2FP.F16.F32.PACK_AB R155, R195, R194 ;  /* 0x000000c2c39b723e */ /* 0x008fe200000000ff */
[----:B------:R1:W-:Y:S01]  /*30d0*/  BAR.SYNC.DEFER_BLOCKING R15, 0x100 ;  /* 0x0004000f0000751d */ /* 0x0003e20000010000 */
[----:B------:R-:W-:Y:S01]  /*30e0*/  FADD.FTZ R194, R194, R191 ;  /* 0x000000bfc2c27221 */ /* 0x000fe20000010000 */
[----:B------:R-:W-:-:S03]  /*30f0*/  @!P1 PRMT R198, RZ, 0x654, R198 ;  /* 0x00000654ffc69816 */ /* 0x000fc600000000c6 */
[----:B------:R-:W-:Y:S01]  /*3100*/  FADD.FTZ R194, R195, R194 ;  /* 0x000000c2c3c27221 */ /* 0x000fe20000010000 */
[----:B------:R-:W-:Y:S08]  /*3110*/  MUFU.EX2 R158, R158 ;  /* 0x0000009e009e7308 */ /* 0x000ff00000000800 */
[----:B------:R-:W-:Y:S08]  /*3120*/  MUFU.EX2 R161, R161 ;  /* 0x000000a100a17308 */ /* 0x000ff00000000800 */
[----:B------:R-:W-:Y:S01]  /*3130*/  MUFU.EX2 R23, R23 ;  /* 0x0000001700177308 */ /* 0x000fe20000000800 */
[----:B--2---:R-:W-:-:S06]  /*3140*/  WARPGROUP.ARRIVE ;  /* 0x00000000000079c5 */ /* 0x004fcc0000000000 */
[----:B------:R-:W-:Y:S01]  /*3150*/  HGMMA.64x256x16.F32 R24, R152, gdesc[UR8].tnspB, RZ, !UPT, gsb0 ;  /* 0x43e0000898187df0 */ /* 0x000fe2000c0008ff */
[----:B------:R-:W2:Y:S01]  /*3160*/  MUFU.EX2 R208, R208 ;  /* 0x000000d000d07308 */ /* 0x000ea20000000800 */
[----:B------:R-:W-:Y:S01]  /*3170*/  UIADD3 UR10, UR7, 0x80, URZ ;  /* 0x00000080070a7890 */ /* 0x000fe2000fffe03f */
[----:B------:R-:W-:-:S06]  /*3180*/  UMOV UR11, 0x40000040 ;  /* 0x40000040000b7882 */ /* 0x000fcc0000000000 */
[----:B------:R-:W-:Y:S08]  /*3190*/  MUFU.EX2 R157, R157 ;  /* 0x0000009d009d7308 */ /* 0x000ff00000000800 */
[----:B------:R-:W3:Y:S08]  /*31a0*/  MUFU.EX2 R210, R210 ;  /* 0x000000d200d27308 */ /* 0x000ef00000000800 */
[----:B------:R-:W-:Y:S08]  /*31b0*/  MUFU.EX2 R159, R159 ;  /* 0x0000009f009f7308 */ /* 0x000ff00000000800 */
[----:B------:R-:W4:Y:S08]  /*31c0*/  MUFU.EX2 R162, R162 ;  /* 0x000000a200a27308 */ /* 0x000f300000000800 */
[----:B------:R-:W-:Y:S08]  /*31d0*/  MUFU.EX2 R163, R163 ;  /* 0x000000a300a37308 */ /* 0x000ff00000000800 */
[----:B------:R-:W-:Y:S08]  /*31e0*/  MUFU.EX2 R166, R166 ;  /* 0x000000a600a67308 */ /* 0x000ff00000000800 */
[----:B------:R-:W-:Y:S08]  /*31f0*/  MUFU.EX2 R160, R160 ;  /* 0x000000a000a07308 */ /* 0x000ff00000000800 */
[----:B------:R-:W5:Y:S08]  /*3200*/  MUFU.EX2 R165, R165 ;  /* 0x000000a500a57308 */ /* 0x000f700000000800 */
[----:B------:R-:W-:Y:S08]  /*3210*/  MUFU.EX2 R164, R164 ;  /* 0x000000a400a47308 */ /* 0x000ff00000000800 */
[----:B------:R-:W1:Y:S08]  /*3220*/  MUFU.EX2 R167, R167 ;  /* 0x000000a700a77308 */ /* 0x000e700000000800 */
[----:B------:R-:W-:Y:S08]  /*3230*/  MUFU.EX2 R169, R169 ;  /* 0x000000a900a97308 */ /* 0x000ff00000000800 */
[----:B------:R-:W1:Y:S08]  /*3240*/  MUFU.EX2 R170, R170 ;  /* 0x000000aa00aa7308 */ /* 0x000e700000000800 */
[----:B------:R-:W-:Y:S08]  /*3250*/  MUFU.EX2 R171, R171 ;  /* 0x000000ab00ab7308 */ /* 0x000ff00000000800 */
[----:B------:R-:W-:Y:S08]  /*3260*/  MUFU.EX2 R174, R174 ;  /* 0x000000ae00ae7308 */ /* 0x000ff00000000800 */
[----:B------:R-:W-:Y:S08]  /*3270*/  MUFU.EX2 R168, R168 ;  /* 0x000000a800a87308 */ /* 0x000ff00000000800 */
[----:B------:R-:W1:Y:S08]  /*3280*/  MUFU.EX2 R173, R173 ;  /* 0x000000ad00ad7308 */ /* 0x000e700000000800 */
        /* <DEDUP_REMOVED lines=16> */
[----:B------:R-:W-:Y:S01]  /*3390*/  MUFU.EX2 R199, R199 ;  /* 0x000000c700c77308 */ /* 0x000fe20000000800 */
[----:B------:R-:W-:-:S02]  /*33a0*/  WARPGROUP.DEPBAR.LE gsb0, 0x0 ;  /* 0x00008000000079c5 */ /* 0x000fc40000010000 */
[----:B0-----:R-:W-:-:S05]  /*33b0*/  F2FP.F16.F32.PACK_AB R152, R207, R156 ;  /* 0x0000009ccf98723e */ /* 0x001fca00000000ff */
[----:B------:R-:W0:Y:S01]  /*33c0*/  MUFU.EX2 R200, R200 ;  /* 0x000000c800c87308 */ /* 0x000e220000000800 */
[----:B--2---:R-:W-:Y:S01]  /*33d0*/  F2FP.F16.F32.PACK_AB R153, R208, R23 ;  /* 0x00000017d099723e */ /* 0x004fe200000000ff */
[----:B------:R-:W-:Y:S01]  /*33e0*/  FADD.FTZ R156, R156, R193 ;  /* 0x000000c19c9c7221 */ /* 0x000fe20000010000 */
[----:B------:R-:W-:Y:S01]  /*33f0*/  F2FP.F16.F32.PACK_AB R154, R161, R158 ;  /* 0x0000009ea19a723e */ /* 0x000fe200000000ff */
[----:B------:R-:W-:Y:S01]  /*3400*/  FADD.FTZ R23, R23, R194 ;  /* 0x000000c217177221 */ /* 0x000fe20000010000 */
[----:B---3--:R-:W-:Y:S01]  /*3410*/  F2FP.F16.F32.PACK_AB R155, R210, R157 ;  /* 0x0000009dd29b723e */ /* 0x008fe200000000ff */
[----:B------:R-:W-:Y:S02]  /*3420*/  FADD.FTZ R207, R207, R156 ;  /* 0x0000009ccfcf7221 */ /* 0x000fe40000010000 */
[----:B------:R-:W-:Y:S01]  /*3430*/  FADD.FTZ R208, R208, R23 ;  /* 0x00000017d0d07221 */ /* 0x000fe20000010000 */
[----:B------:R-:W-:Y:S01]  /*3440*/  WARPGROUP.ARRIVE ;  /* 0x00000000000079c5 */ /* 0x000fe20000000000 */
[----:B------:R-:W-:-:S02]  /*3450*/  FADD.FTZ R158, R158, R207 ;  /* 0x000000cf9e9e7221 */ /* 0x000fc40000010000 */
[----:B------:R-:W-:Y:S02]  /*3460*/  FADD.FTZ R157, R157, R208 ;  /* 0x000000d09d9d7221 */ /* 0x000fe40000010000 */
[----:B------:R-:W-:Y:S01]  /*3470*/  FADD.FTZ R158, R161, R158 ;  /* 0x0000009ea19e7221 */ /* 0x000fe20000010000 */
[----:B------:R-:W-:Y:S01]  /*3480*/  HGMMA.64x256x16.F32 R24, R152, gdesc[UR8].tnspB, R24, gsb0 ;  /* 0x43e0000898187df0 */ /* 0x000fe20008000818 */
[----:B------:R-:W-:Y:S01]  /*3490*/  UIADD3 UR10, UR7, 0x100, URZ ;  /* 0x00000100070a7890 */ /* 0x000fe2000fffe03f */
[----:B------:R-:W-:Y:S01]  /*34a0*/  FADD.FTZ R157, R210, R157 ;  /* 0x0000009dd29d7221 */ /* 0x000fe20000010000 */
[----:B------:R-:W-:Y:S01]  /*34b0*/  UMOV UR11, 0x40000040 ;  /* 0x40000040000b7882 */ /* 0x000fe20000000000 */
[----:B------:R-:W-:Y:S02]  /*34c0*/  WARPGROUP.DEPBAR.LE gsb0, 0x0 ;  /* 0x00008000000079c5 */ /* 0x000fe40000010000 */
[----:B----4-:R-:W-:Y:S01]  /*34d0*/  F2FP.F16.F32.PACK_AB R152, R162, R159 ;  /* 0x0000009fa298723e */ /* 0x010fe200000000ff */
[----:B------:R-:W-:Y:S01]  /*34e0*/  FADD.FTZ R159, R159, R158 ;  /* 0x0000009e9f9f7221 */ /* 0x000fe20000010000 */
[----:B-----5:R-:W-:Y:S01]  /*34f0*/  F2FP.F16.F32.PACK_AB R153, R165, R160 ;  /* 0x000000a0a599723e */ /* 0x020fe200000000ff */
[----:B------:R-:W-:Y:S01]  /*3500*/  FADD.FTZ R160, R160, R157 ;  /* 0x0000009da0a07221 */ /* 0x000fe20000010000 */
[----:B------:R-:W-:Y:S01]  /*3510*/  F2FP.F16.F32.PACK_AB R154, R166, R163 ;  /* 0x000000a3a69a723e */ /* 0x000fe200000000ff */
[----:B------:R-:W-:Y:S01]  /*3520*/  FADD.FTZ R162, R162, R159 ;  /* 0x0000009fa2a27221 */ /* 0x000fe20000010000 */
[----:B-1----:R-:W-:Y:S01]  /*3530*/  F2FP.F16.F32.PACK_AB R155, R167, R164 ;  /* 0x000000a4a79b723e */ /* 0x002fe200000000ff */
[----:B------:R-:W-:-:S02]  /*3540*/  FADD.FTZ R165, R165, R160 ;  /* 0x000000a0a5a57221 */ /* 0x000fc40000010000 */
[----:B------:R-:W-:Y:S01]  /*3550*/  FADD.FTZ R163, R163, R162 ;  /* 0x000000a2a3a37221 */ /* 0x000fe20000010000 */
[----:B------:R-:W-:Y:S01]  /*3560*/  WARPGROUP.ARRIVE ;  /* 0x00000000000079c5 */ /* 0x000fe20000000000 */
[----:B------:R-:W-:Y:S02]  /*3570*/  FADD.FTZ R164, R164, R165 ;  /* 0x000000a5a4a47221 */ /* 0x000fe40000010000 */
[----:B------:R-:W-:Y:S02]  /*3580*/  FADD.FTZ R166, R166, R163 ;  /* 0x000000a3a6a67221 */ /* 0x000fe40000010000 */
[----:B------:R-:W-:-:S07]  /*3590*/  FADD.FTZ R167, R167, R164 ;  /* 0x000000a4a7a77221 */ /* 0x000fce0000010000 */
[----:B------:R-:W-:Y:S01]  /*35a0*/  HGMMA.64x256x16.F32 R24, R152, gdesc[UR8].tnspB, R24, gsb0 ;  /* 0x43e0000898187df0 */ /* 0x000fe20008000818 */
[----:B------:R-:W-:Y:S01]  /*35b0*/  UIADD3 UR10, UR7, 0x180, URZ ;  /* 0x00000180070a7890 */ /* 0x000fe2000fffe03f */
[----:B------:R-:W-:Y:S01]  /*35c0*/  UMOV UR11, 0x40000040 ;  /* 0x40000040000b7882 */ /* 0x000fe20000000000 */
[----:B------:R-:W-:Y:S02]  /*35d0*/  WARPGROUP.DEPBAR.LE gsb0, 0x0 ;  /* 0x00008000000079c5 */ /* 0x000fe40000010000 */
[----:B------:R-:W-:Y:S01]  /*35e0*/  F2FP.F16.F32.PACK_AB R152, R170, R169 ;  /* 0x000000a9aa98723e */ /* 0x000fe200000000ff */
[----:B------:R-:W-:Y:S01]  /*35f0*/  FADD.FTZ R169, R169, R166 ;  /* 0x000000a6a9a97221 */ /* 0x000fe20000010000 */
[----:B------:R-:W-:Y:S01]  /*3600*/  F2FP.F16.F32.PACK_AB R153, R173, R168 ;  /* 0x000000a8ad99723e */ /* 0x000fe200000000ff */
[----:B------:R-:W-:Y:S01]  /*3610*/  FADD.FTZ R168, R168, R167 ;  /* 0x000000a7a8a87221 */ /* 0x000fe20000010000 */
[----:B------:R-:W-:Y:S01]  /*3620*/  F2FP.F16.F32.PACK_AB R154, R174, R171 ;  /* 0x000000abae9a723e */ /* 0x000fe200000000ff */
[----:B------:R-:W-:Y:S01]  /*3630*/  FADD.FTZ R170, R170, R169 ;  /* 0x000000a9aaaa7221 */ /* 0x000fe20000010000 */
[----:B------:R-:W-:Y:S01]  /*3640*/  F2FP.F16.F32.PACK_AB R155, R177, R172 ;  /* 0x000000acb19b723e */ /* 0x000fe200000000ff */
[----:B------:R-:W-:-:S02]  /*3650*/  FADD.FTZ R173, R173, R168 ;  /* 0x000000a8adad7221 */ /* 0x000fc40000010000 */
[----:B------:R-:W-:Y:S01]  /*3660*/  FADD.FTZ R171, R171, R170 ;  /* 0x000000aaabab7221 */ /* 0x000fe20000010000 */
[----:B------:R-:W-:Y:S01]  /*3670*/  WARPGROUP.ARRIVE ;  /* 0x00000000000079c5 */ /* 0x000fe20000000000 */
[----:B------:R-:W-:Y:S02]  /*3680*/  FADD.FTZ R172, R172, R173 ;  /* 0x000000adacac7221 */ /* 0x000fe40000010000 */
[----:B------:R-:W-:Y:S02]  /*3690*/  FADD.FTZ R174, R174, R171 ;  /* 0x000000abaeae7221 */ /* 0x000fe40000010000 */
[----:B------:R-:W-:-:S08]  /*36a0*/  FADD.FTZ R177, R177, R172 ;  /* 0x000000acb1b17221 */ /* 0x000fd00000010000 */
        /* <DEDUP_REMOVED lines=19> */
[----:B------:R-:W-:Y:S01]  /*37e0*/  R2UR UR7, R17 ;  /* 0x00000000110772ca */ /* 0x000fe200000e0000 */
[----:B------:R-:W-:-:S12]  /*37f0*/  UMOV UR11, 0x40000040 ;  /* 0x40000040000b7882 */ /* 0x000fd80000000000 */
[----:B------:R-:W-:-:S06]  /*3800*/  UISETP.GE.AND UP0, UPT, UR60, UR7, UPT ;  /* 0x000000073c00728c */ /* 0x000fcc000bf06270 */
[----:B------:R-:W-:Y:S01]  /*3810*/  PLOP3.LUT P2, PT, PT, PT, UP0, 0x80, 0x0 ;  /* 0x000000000000781c */ /* 0x000fe20003f4f008 */
[----:B------:R-:W-:Y:S02]  /*3820*/  WARPGROUP.DEPBAR.LE gsb0, 0x0 ;  /* 0x00008000000079c5 */ /* 0x000fe40000010000 */
[----:B------:R-:W-:Y:S01]  /*3830*/  F2FP.F16.F32.PACK_AB R152, R184, R179 ;  /* 0x000000b3b898723e */ /* 0x000fe200000000ff */
[----:B------:R-:W-:Y:S01]  /*3840*/  FADD.FTZ R179, R179, R178 ;  /* 0x000000b2b3b37221 */ /* 0x000fe20000010000 */
[C---:B------:R-:W-:Y:S01]  /*3850*/  F2FP.F16.F32.PACK_AB R153, R197.reuse, R188 ;  /* 0x000000bcc599723e */ /* 0x040fe200000000ff */
[----:B------:R-:W-:Y:S01]  /*3860*/  FADD.FTZ R188, R188, R187 ;  /* 0x000000bbbcbc7221 */ /* 0x000fe20000010000 */
[----:B------:R-:W-:Y:S01]  /*3870*/  F2FP.F16.F32.PACK_AB R154, R186, R183 ;  /* 0x000000b7ba9a723e */ /* 0x000fe200000000ff */
[----:B------:R-:W-:Y:S01]  /*3880*/  FADD.FTZ R184, R184, R179 ;  /* 0x000000b3b8b87221 */ /* 0x000fe20000010000 */
[----:B0-----:R-:W-:Y:S01]  /*3890*/  F2FP.F16.F32.PACK_AB R155, R200, R199 ;  /* 0x000000c7c89b723e */ /* 0x001fe200000000ff */
[----:B------:R-:W-:-:S02]  /*38a0*/  FADD.FTZ R188, R197, R188 ;  /* 0x000000bcc5bc7221 */ /* 0x000fc40000010000 */
[----:B------:R-:W-:Y:S01]  /*38b0*/  FADD.FTZ R23, R183, R184 ;  /* 0x000000b8b7177221 */ /* 0x000fe20000010000 */
[----:B------:R-:W-:Y:S01]  /*38c0*/  WARPGROUP.ARRIVE ;  /* 0x00000000000079c5 */ /* 0x000fe20000000000 */
[----:B------:R-:W-:Y:S02]  /*38d0*/  FADD.FTZ R199, R199, R188 ;  /* 0x000000bcc7c77221 */ /* 0x000fe40000010000 */
[----:B------:R-:W-:Y:S02]  /*38e0*/  FADD.FTZ R23, R186, R23 ;  /* 0x00000017ba177221 */ /* 0x000fe40000010000 */
[----:B------:R-:W-:Y:S01]  /*38f0*/  FADD.FTZ R201, R200, R199 ;  /* 0x000000c7c8c97221 */ /* 0x000fe20000010000 */
[----:B------:R-:W-:Y:S03]  /*3900*/  HGMMA.64x256x16.F32 R24, R152, gdesc[UR8].tnspB, R24, gsb0 ;  /* 0x43e0000898187df0 */ /* 0x000fe60008000818 */
[----:B------:R-:W-:-:S02]  /*3910*/  WARPGROUP.DEPBAR.LE gsb0, 0x0 ;  /* 0x00008000000079c5 */ /* 0x000fc40000010000 */
[----:B------:R0:W-:Y:S01]  /*3920*/  @!P1 SYNCS.ARRIVE.TRANS64.RED.A1T0 RZ, [R198+URZ], RZ ;  /* 0x000000ffc6ff99a7 */ /* 0x0001e2000810043f */
[----:B------:R-:W-:Y:S05]  /*3930*/  @!P2 BRA `(.L_x_9046) ;  /* 0x000000240038a947 */ /* 0x000fea0003800000 */
[----:B------:R-:W-:Y:S01]  /*3940*/  UMOV UR6, URZ ;  /* 0x0000003f00067c82 */ /* 0x000fe20008000000 */
[----:B------:R-:W-:Y:S02]  /*3950*/  IMAD.MOV.U32 R204, RZ, RZ, R21 ;  /* 0x000000ffffcc7224 */ /* 0x000fe400078e0015 */
[----:B------:R-:W-:Y:S02]  /*3960*/  IMAD.MOV.U32 R203, RZ, RZ, R20 ;  /* 0x000000ffffcb7224 */ /* 0x000fe400078e0014 */
[----:B------:R-:W-:Y:S02]  /*3970*/  IMAD.U32 R210, RZ, RZ, UR6 ;  /* 0x00000006ffd27e24 */ /* 0x000fe4000f8e00ff */
[----:B------:R-:W-:Y:S01]  /*3980*/  IMAD.U32 R209, RZ, RZ, UR60 ;  /* 0x0000003cffd17e24 */ /* 0x000fe2000f8e00ff */
[----:B------:R-:W-:-:S06]  /*3990*/  UMOV UR60, URZ ;  /* 0x0000003f003c7c82 */ /* 0x000fcc0008000000 */
.L_x_9055:
[----:B------:R-:W-:Y:S01]  /*39a0*/  R2UR UR6, R209 ;  /* 0x00000000d10672ca */ /* 0x000fe200000e0000 */
[----:B------:R-:W-:Y:S01]  /*39b0*/  UIADD3 UR60, UR60, 0x1, URZ ;  /* 0x000000013c3c7890 */ /* 0x000fe2000fffe03f */
[----:B------:R-:W-:Y:S02]  /*39c0*/  R2UR UR7, R210 ;  /* 0x00000000d20772ca */ /* 0x000fe400000e0000 */
[----:B------:R-:W-:Y:S01]  /*39d0*/  R2UR UR10, R17 ;  /* 0x00000000110a72ca */ /* 0x000fe200000e0000 */
[----:B------:R-:W-:-:S04]  /*39e0*/  UISETP.NE.AND UP0, UPT, UR60, 0x2, UPT ;  /* 0x000000023c00788c */ /* 0x000fc8000bf05270 */
[----:B------:R-:W-:-:S04]  /*39f0*/  USEL UR60, UR60, URZ, UP0 ;  /* 0x0000003f3c3c7287 */ /* 0x000fc80008000000 */
[----:B------:R-:W-:Y:S01]  /*3a00*/  IMAD.U32 R20, RZ, RZ, UR6 ;  /* 0x00000006ff147e24 */ /* 0x000fe2000f8e00ff */
[----:B------:R-:W-:-:S04]  /*3a10*/  UIADD3 UR6, UR6, -0x1, URZ ;  /* 0xffffffff06067890 */ /* 0x000fc8000fffe03f */
[----:B------:R-:W-:Y:S02]  /*3a20*/  ISETP.GT.AND P2, PT, R20, UR10, PT ;  /* 0x0000000a14007c0c */ /* 0x000fe4000bf44270 */
[----:B------:R-:W-:Y:S01]  /*3a30*/  IMAD.U32 R209, RZ, RZ, UR6 ;  /* 0x00000006ffd17e24 */ /* 0x000fe2000f8e00ff */
[----:B------:R-:W-:-:S04]  /*3a40*/  USEL UR6, URZ, 0x1, UP0 ;  /* 0x000000013f067887 */ /* 0x000fc80008000000 */
[----:B------:R-:W-:-:S06]  /*3a50*/  ULOP3.LUT UR7, UR7, UR6, URZ, 0x3c, !UPT ;  /* 0x0000000607077292 */ /* 0x000fcc000f8e3c3f */
[----:B------:R-:W-:Y:S01]  /*3a60*/  IMAD.U32 R210, RZ, RZ, UR7 ;  /* 0x00000007ffd27e24 */ /* 0x000fe2000f8e00ff */
[----:B-1----:R-:W-:Y:S06]  /*3a70*/  @!P0 BRA `(.L_x_9047) ;  /* 0x0000000000048947 */ /* 0x002fec0003800000 */
[----:B------:R-:W-:Y:S01]  /*3a80*/  BPT.TRAP 0x1 ;  /* 0x000000040000795c */ /* 0x000fe20000300000 */
.L_x_9047:
[----:B------:R-:W-:Y:S02]  /*3a90*/  R2UR UR7, R16 ;  /* 0x00000000100772ca */ /* 0x000fe400000e0000 */
[----:B------:R-:W-:-:S11]  /*3aa0*/  R2UR UR6, R210 ;  /* 0x00000000d20672ca */ /* 0x000fd600000e0000 */
[----:B------:R-:W-:Y:S02]  /*3ab0*/  ULEA UR61, UR60, UR7, 0x3 ;  /* 0x000000073c3d7291 */ /* 0x000fe4000f8e183f */
[----:B------:R-:W-:-:S05]  /*3ac0*/  IMAD.U32 R20, RZ, RZ, UR6 ;  /* 0x00000006ff147e24 */ /* 0x000fca000f8e00ff */
[----:B------:R-:W-:-:S04]  /*3ad0*/  SHF.L.U32 R20, R20, 0x1f, RZ ;  /* 0x0000001f14147819 */ /* 0x000fc800000006ff */
[----:B------:R1:W2:Y:S01]  /*3ae0*/  SYNCS.PHASECHK.TRANS64.TRYWAIT P3, [UR61+0x32430], R20 ;  /* 0x03243014ff0075a7 */ /* 0x0002a2000806017d */
[----:B------:R-:W-:Y:S05]  /*3af0*/  @!P0 BRA `(.L_x_9048) ;  /* 0x0000000000048947 */ /* 0x000fea0003800000 */
[----:B------:R-:W-:Y:S01]  /*3b00*/  BPT.TRAP 0x1 ;  /* 0x000000040000795c */ /* 0x000fe20000300000 */
.L_x_9048:
[----:B--2---:R-:W-:Y:S05]  /*3b10*/  @P3 BRA `(.L_x_9049) ;  /* 0x0000000000083947 */ /* 0x004fea0003800000 */
[----:B------:R-:W2:Y:S02]  /*3b20*/  SYNCS.PHASECHK.TRANS64.TRYWAIT P3, [UR61+0x32430], R20 ;  /* 0x03243014ff0075a7 */ /* 0x000ea4000806017d */
[----:B--2---:R-:W-:Y:S05]  /*3b30*/  @!P3 BRA `(.L_x_9050) ;  /* 0x0000009c00ecb947 */ /* 0x004fea0003800000 */
.L_x_9049:
[----:B------:R-:W-:Y:S01]  /*3b40*/  R2UR UR6, R0 ;  /* 0x00000000000672ca */ /* 0x000fe200000e0000 */
[----:B0-----:R-:W-:Y:S01]  /*3b50*/  WARPGROUP.ARRIVE ;  /* 0x00000000000079c5 */ /* 0x001fe20000000000 */
[----:B--2---:R-:W-:Y:S01]  /*3b60*/  MOV R21, UR21 ;  /* 0x0000001500157c02 */ /* 0x004fe20008000f00 */
        /* <DEDUP_REMOVED lines=9> */
[----:B------:R-:W-:Y:S01]  /*3c00*/  UIMAD UR6, UR60, 0x300, UR6 ;  /* 0x000003003c0678a4 */ /* 0x000fe2000f8e0206 */
[----:B------:R-:W-:Y:S02]  /*3c10*/  R2UR UR16, R4 ;  /* 0x00000000041072ca */ /* 0x000fe400000e0000 */
[----:B------:R-:W-:Y:S01]  /*3c20*/  R2UR UR17, R5 ;  /* 0x00000000051172ca */ /* 0x000fe200000e0000 */
[----:B------:R-:W-:Y:S01]  /*3c30*/  UIADD3 UR7, UR6, 0x2, URZ ;  /* 0x0000000206077890 */ /* 0x000fe2000fffe03f */
[----:B------:R-:W-:Y:S02]  /*3c40*/  MOV R205, UR13 ;  /* 0x0000000d00cd7c02 */ /* 0x000fe40008000f00 */
[----:B------:R-:W-:Y:S01]  /*3c50*/  UMOV UR22, UR6 ;  /* 0x0000000600167c82 */ /* 0x000fe20008000000 */
[----:B------:R-:W-:Y:S01]  /*3c60*/  MOV R207, UR12 ;  /* 0x0000000c00cf7c02 */ /* 0x000fe20008000f00 */
[----:B------:R-:W-:Y:S01]  /*3c70*/  HGMMA.64x96x16.F32 R152, gdesc[UR20], RZ, !UPT, gsb0 ;  /* 0x01600000149879f0 */ /* 0x000fe2000c0008ff */
[----:B------:R-:W-:Y:S01]  /*3c80*/  R2UR UR12, R6 ;  /* 0x00000000060c72ca */ /* 0x000fe200000e0000 */
[----:B------:R-:W-:Y:S01]  /*3c90*/  UMOV UR18, UR7 ;  /* 0x0000000700127c82 */ /* 0x000fe20008000000 */
[----:B------:R-:W-:Y:S01]  /*3ca0*/  R2UR UR13, R7 ;  /* 0x00000000070d72ca */ /* 0x000fe200000e0000 */
[----:B------:R-:W-:Y:S01]  /*3cb0*/  UIADD3 UR7, UR6, 0x4, URZ ;  /* 0x0000000406077890 */ /* 0x000fe2000fffe03f */
[----:B------:R-:W-:Y:S01]  /*3cc0*/  MOV R208, UR9 ;  /* 0x0000000900d07c02 */ /* 0x000fe20008000f00 */
[----:B------:R-:W-:Y:S01]  /*3cd0*/  UIADD3 UR6, UR6, 0x6, URZ ;  /* 0x0000000606067890 */ /* 0x000fe2000fffe03f */
[----:B------:R-:W-:-:S02]  /*3ce0*/  MOV R211, UR8 ;  /* 0x0000000800d37c02 */ /* 0x000fc40008000f00 */
[----:B------:R-:W-:Y:S02]  /*3cf0*/  R2UR UR8, R8 ;  /* 0x00000000080872ca */ /* 0x000fe400000e0000 */
[----:B------:R-:W-:Y:S01]  /*3d00*/  UMOV UR14, UR7 ;  /* 0x00000007000e7c82 */ /* 0x000fe20008000000 */
[----:B------:R-:W-:Y:S01]  /*3d10*/  R2UR UR9, R9 ;  /* 0x00000000090972ca */ /* 0x000fe200000e0000 */
[----:B------:R-:W-:Y:S01]  /*3d20*/  UMOV UR10, UR6 ;  /* 0x00000006000a7c82 */ /* 0x000fe20008000000 */
        /* <DEDUP_REMOVED lines=18> */
[----:B------:R-:W-:-:S12]  /*3e50*/  @!P0 BRA `(.L_x_9051) ;  /* 0x0000000000048947 */ /* 0x000fd80003800000 */
[----:B------:R-:W-:Y:S01]  /*3e60*/  BPT.TRAP 0x1 ;  /* 0x000000040000795c */ /* 0x000fe20000300000 */
.L_x_9051:
[----:B------:R0:W2:Y:S01]  /*3e70*/  SYNCS.PHASECHK.TRANS64.TRYWAIT P3, [UR61+0x32450], R20 ;  /* 0x03245014ff0075a7 */ /* 0x0000a2000806017d */
[----:B------:R-:W-:Y:S05]  /*3e80*/  @!P0 BRA `(.L_x_9052) ;  /* 0x0000000000048947 */ /* 0x000fea0003800000 */
[----:B------:R-:W-:Y:S01]  /*3e90*/  BPT.TRAP 0x1 ;  /* 0x000000040000795c */ /* 0x000fe20000300000 */
.L_x_9052:
[----:B--2---:R-:W-:Y:S05]  /*3ea0*/  @P3 BRA `(.L_x_9053) ;  /* 0x0000000000083947 */ /* 0x004fea0003800000 */
[----:B------:R-:W2:Y:S02]  /*3eb0*/  SYNCS.PHASECHK.TRANS64.TRYWAIT P3, [UR61+0x32450], R20 ;  /* 0x03245014ff0075a7 */ /* 0x000ea4000806017d */
[----:B--2---:R-:W-:Y:S05]  /*3ec0*/  @!P3 BRA `(.L_x_9054) ;  /* 0x0000009c0020b947 */ /* 0x004fea0003800000 */
.L_x_9053:
[----:B------:R-:W-:Y:S01]  /*3ed0*/  R2UR UR6, R14 ;  /* 0x000000000e0672ca */ /* 0x000fe200000e0000 */
[----:B------:R-:W-:Y:S01]  /*3ee0*/  WARPGROUP.ARRIVE ;  /* 0x00000000000079c5 */ /* 0x000fe20000000000 */
[----:B012---:R-:W-:Y:S01]  /*3ef0*/  MOV R20, UR49 ;  /* 0x0000003100147c02 */ /* 0x007fe20008000f00 */
[----:B------:R-:W-:Y:S01]  /*3f00*/  UMOV UR51, 0x40000040 ;  /* 0x4000004000337882 */ /* 0x000fe20000000000 */
[----:B------:R-:W-:Y:S01]  /*3f10*/  MOV R21, UR48 ;  /* 0x0000003000157c02 */ /* 0x000fe20008000f00 */
        /* <DEDUP_REMOVED lines=8> */
[----:B------:R-:W-:Y:S01]  /*3fa0*/  UIMAD UR58, UR60, 0xc00, UR6 ;  /* 0x00000c003c3a78a4 */ /* 0x000fe2000f8e0206 */
[----:B------:R-:W-:Y:S01]  /*3fb0*/  R2UR UR52, R12 ;  /* 0x000000000c3472ca */ /* 0x000fe200000e0000 */
[----:B------:R-:W-:Y:S01]  /*3fc0*/  UMOV UR19, 0x40000040 ;  /* 0x4000004000137882 */ /* 0x000fe20000000000 */
[----:B------:R-:W-:Y:S01]  /*3fd0*/  R2UR UR53, R13 ;  /* 0x000000000d3572ca */ /* 0x000fe200000e0000 */
[----:B------:R-:W-:Y:S01]  /*3fe0*/  UIADD3 UR6, UR58, 0x2, URZ ;  /* 0x000000023a067890 */ /* 0x000fe2000fffe03f */
[----:B------:R-:W-:Y:S01]  /*3ff0*/  IMAD.U32 R211, RZ, RZ, UR61 ;  /* 0x0000003dffd37e24 */ /* 0x000fe2000f8e00ff */
[----:B------:R-:W-:-:S02]  /*4000*/  UIADD3 UR10, UR58, 0x6, URZ ;  /* 0x000000063a0a7890 */ /* 0x000fc4000fffe03f */
[----:B------:R-:W-:Y:S01]  /*4010*/  UMOV UR50, UR58 ;  /* 0x0000003a00327c82 */ /* 0x000fe20008000000 */
[----:B------:R-:W-:Y:S01]  /*4020*/  UIADD3 UR14, UR58, 0x300, URZ ;  /* 0x000003003a0e7890 */ /* 0x000fe2000fffe03f */
[----:B------:R-:W-:Y:S01]  /*4030*/  HGMMA.64x96x16.F32 R152, gdesc[UR48], R152, gsb0 ;  /* 0x01600000309879f0 */ /* 0x000fe20008000898 */
[----:B------:R-:W-:Y:S01]  /*4040*/  UMOV UR54, UR6 ;  /* 0x0000000600367c82 */ /* 0x000fe20008000000 */
[----:B------:R-:W-:Y:S01]  /*4050*/  UIADD3 UR6, UR58, 0x4, URZ ;  /* 0x000000043a067890 */ /* 0x000fe2000fffe03f */
[----:B------:R-:W-:Y:S01]  /*4060*/  R2UR UR49, R20 ;  /* 0x00000000143172ca */ /* 0x000fe200000e0000 */
[----:B------:R-:W-:Y:S01]  /*4070*/  UIADD3 UR18, UR58, 0x302, URZ ;  /* 0x000003023a127890 */ /* 0x000fe2000fffe03f */
[----:B------:R-:W-:Y:S01]  /*4080*/  R2UR UR48, R21 ;  /* 0x00000000153072ca */ /* 0x000fe200000e0000 */
[----:B------:R-:W-:Y:S01]  /*4090*/  UIADD3 UR22, UR58, 0x304, URZ ;  /* 0x000003043a167890 */ /* 0x000fe2000fffe03f */
[----:B------:R-:W-:Y:S01]  /*40a0*/  UMOV UR23, 0x40000040 ;  /* 0x4000004000177882 */ /* 0x000fe20000000000 */
        /* <DEDUP_REMOVED lines=14> */
[----:B------:R-:W-:Y:S01]  /*4190*/  UMOV UR59, 0x40000040 ;  /* 0x40000040003b7882 */ /* 0x000fe20000000000 */
[----:B------:R-:W-:-:S02]  /*41a0*/  WARPGROUP.DEPBAR.LE gsb0, 0x0 ;  /* 0x00008000000079c5 */ /* 0x000fc40000010000 */
[----:B------:R-:W-:-:S06]  /*41b0*/  WARPGROUP.ARRIVE ;  /* 0x00000000000079c5 */ /* 0x000fcc0000000000 */
[----:B------:R-:W-:Y:S01]  /*41c0*/  HGMMA.64x96x16.F32 R152, gdesc[UR52], R152, gsb0 ;  /* 0x01600000349879f0 */ /* 0x000fe20008000898 */
[----:B------:R-:W-:Y:S01]  /*41d0*/  R2UR UR53, R22 ;  /* 0x00000000163572ca */ /* 0x000fe200000e0000 */
[----:B------:R-:W-:Y:S01]  /*41e0*/  UIADD3 UR54, UR58, 0x904, URZ ;  /* 0x000009043a367890 */ /* 0x000fe2000fffe03f */
[----:B------:R-:W-:Y:S01]  /*41f0*/  R2UR UR52, R200 ;  /* 0x00000000c83472ca */ /* 0x000fe200000e0000 */
[----:B------:R-:W-:Y:S01]  /*4200*/  UMOV UR55, 0x40000040 ;  /* 0x4000004000377882 */ /* 0x000fe20000000000 */
[----:B------:R-:W-:Y:S01]  /*4210*/  UIADD3 UR58, UR58, 0x906, URZ ;  /* 0x000009063a3a7890 */ /* 0x000fe2000fffe03f */
[----:B------:R-:W-:Y:S02]  /*4220*/  WARPGROUP.DEPBAR.LE gsb0, 0x0 ;  /* 0x00008000000079c5 */ /* 0x000fe40000010000 */
[----:B------:R-:W-:-:S06]  /*4230*/  WARPGROUP.ARRIVE ;  /* 0x00000000000079c5 */ /* 0x000fcc0000000000 */
[----:B------:R-:W-:Y:S01]  /*4240*/  HGMMA.64x96x16.F32 R152, gdesc[UR4], R152, gsb0 ;  /* 0x01600000049879f0 */ /* 0x000fe20008000898 */
[----:B------:R-:W-:Y:S01]  /*4250*/  ULDC UR6, c[0x0][0xa80] ;  /* 0x0002a00000067ab9 */ /* 0x000fe20000000800 */
[----:B------:R-:W-:-:S13]  /*4260*/  R2UR UR7, R206 ;  /* 0x00000000ce0772ca */ /* 0x000fda00000e0000 */
[----:B------:R-:W-:Y:S01]  /*4270*/  UIMAD UR7, UR60, 0xc00, UR7 ;  /* 0x00000c003c0778a4 */ /* 0x000fe2000f8e0207 */
[----:B------:R-:W-:Y:S02]  /*4280*/  WARPGROUP.DEPBAR.LE gsb0, 0x0 ;  /* 0x00008000000079c5 */ /* 0x000fe40000010000 */
[----:B------:R-:W-:-:S06]  /*4290*/  WARPGROUP.ARRIVE ;  /* 0x00000000000079c5 */ /* 0x000fcc0000000000 */
[----:B------:R-:W-:Y:S01]  /*42a0*/  HGMMA.64x96x16.F32 R152, gdesc[UR8], R152, gsb0 ;  /* 0x01600000089879f0 */ /* 0x000fe20008000898 */
        /* <DEDUP_REMOVED lines=81> */
[----:B------:R-:W-:-:S03]  /*47c0*/  FMNMX.FTZ R20, R190, R21, !PT ;  /* 0x00000015be147209 */ /* 0x000fc60007810000 */
[----:B------:R-:W0:Y:S01]  /*47d0*/  SHFL.BFLY PT, R205, R22, 0x2, 0x1f ;  /* 0x0c401f0016cd7f89 */ /* 0x000e2200000e0000 */
[----:B------:R-:W-:-:S04]  /*47e0*/  FMNMX.FTZ R21, R191, R20, !PT ;  /* 0x00000014bf157209 */ /* 0x000fc80007810000 */
[----:B------:R-:W-:-:S04]  /*47f0*/  FMNMX.FTZ R20, R194, R21, !PT ;  /* 0x00000015c2147209 */ /* 0x000fc80007810000 */
[----:B------:R-:W-:-:S04]  /*4800*/  FMNMX.FTZ R21, R195, R20, !PT ;  /* 0x00000014c3157209 */ /* 0x000fc80007810000 */
[----:B------:R-:W-:-:S04]  /*4810*/  FMNMX.FTZ R20, R198, R21, !PT ;  /* 0x00000015c6147209 */ /* 0x000fc80007810000 */
[----:B------:R-:W-:-:S05]  /*4820*/  FMNMX.FTZ R21, R199, R20, !PT ;  /* 0x00000014c7157209 */ /* 0x000fca0007810000 */
[----:B------:R-:W1:Y:S01]  /*4830*/  SHFL.BFLY PT, R20, R21, 0x2, 0x1f ;  /* 0x0c401f0015147f89 */ /* 0x000e6200000e0000 */
[----:B0-----:R-:W-:-:S05]  /*4840*/  FMNMX.FTZ R202, R22, R205, !PT ;  /* 0x000000cd16ca7209 */ /* 0x001fca0007810000 */
[----:B------:R-:W0:Y:S01]  /*4850*/  SHFL.BFLY PT, R205, R202, 0x1, 0x1f ;  /* 0x0c201f00cacd7f89 */ /* 0x000e2200000e0000 */
[----:B-1----:R-:W-:-:S05]  /*4860*/  FMNMX.FTZ R207, R21, R20, !PT ;  /* 0x0000001415cf7209 */ /* 0x002fca0007810000 */
[----:B------:R-:W1:Y:S01]  /*4870*/  SHFL.BFLY PT, R22, R207, 0x1, 0x1f ;  /* 0x0c201f00cf167f89 */ /* 0x000e6200000e0000 */
[----:B0-----:R-:W-:-:S05]  /*4880*/  FMNMX.FTZ R20, R202, R205, !PT ;  /* 0x000000cdca147209 */ /* 0x001fca0007810000 */
[C---:B------:R-:W-:Y:S01]  /*4890*/  FMUL.FTZ R205, R20.reuse, UR6 ;  /* 0x0000000614cd7c20 */ /* 0x040fe20008410000 */
[----:B------:R-:W-:-:S03]  /*48a0*/  FADD.FTZ R200, -R20, R203 ;  /* 0x000000cb14c87221 */ /* 0x000fc60000010100 */
[--C-:B------:R-:W-:Y:S01]  /*48b0*/  FFMA.FTZ R203, R152, UR6, -R205.reuse ;  /* 0x0000000698cb7c23 */ /* 0x100fe200080108cd */
[----:B------:R-:W-:Y:S02]  /*48c0*/  @!P1 VIADD R152, R211, 0x32440 ;  /* 0x00032440d3989836 */ /* 0x000fe40000000000 */
[----:B------:R-:W-:Y:S01]  /*48d0*/  FMUL.FTZ R200, R200, UR6 ;  /* 0x00000006c8c87c20 */ /* 0x000fe20008410000 */
[--C-:B------:R-:W-:Y:S01]  /*48e0*/  FFMA.FTZ R202, R153, UR6, -R205.reuse ;  /* 0x0000000699ca7c23 */ /* 0x100fe200080108cd */
[--C-:B------:R-:W-:Y:S01]  /*48f0*/  FFMA.FTZ R156, R156, UR6, -R205.reuse ;  /* 0x000000069c9c7c23 */ /* 0x100fe200080108cd */
[--C-:B------:R-:W-:Y:S01]  /*4900*/  FFMA.FTZ R157, R157, UR6, -R205.reuse ;  /* 0x000000069d9d7c23 */ /* 0x100fe200080108cd */
[----:B------:R-:W-:Y:S01]  /*4910*/  @!P1 PRMT R152, RZ, 0x654, R152 ;  /* 0x00000654ff989816 */ /* 0x000fe20000000098 */
[----:B------:R-:W-:Y:S01]  /*4920*/  MUFU.EX2 R203, R203 ;  /* 0x000000cb00cb7308 */ /* 0x000fe20000000800 */
[--C-:B------:R-:W-:Y:S01]  /*4930*/  FFMA.FTZ R160, R160, UR6, -R205.reuse ;  /* 0x00000006a0a07c23 */ /* 0x100fe200080108cd */
[--C-:B------:R-:W-:Y:S01]  /*4940*/  FFMA.FTZ R161, R161, UR6, -R205.reuse ;  /* 0x00000006a1a17c23 */ /* 0x100fe200080108cd */
[--C-:B------:R-:W-:Y:S01]  /*4950*/  FFMA.FTZ R164, R164, UR6, -R205.reuse ;  /* 0x00000006a4a47c23 */ /* 0x100fe200080108cd */
[--C-:B------:R-:W-:Y:S01]  /*4960*/  FFMA.FTZ R165, R165, UR6, -R205.reuse ;  /* 0x00000006a5a57c23 */ /* 0x100fe200080108cd */
[--C-:B------:R-:W-:Y:S01]  /*4970*/  FFMA.FTZ R168, R168, UR6, -R205.reuse ;  /* 0x00000006a8a87c23 */ /* 0x100fe200080108cd */
[----:B-1----:R-:W-:Y:S01]  /*4980*/  FMNMX.FTZ R21, R207, R22, !PT ;  /* 0x00000016cf157209 */ /* 0x002fe20007810000 */
[--C-:B------:R-:W-:Y:S01]  /*4990*/  FFMA.FTZ R169, R169, UR6, -R205.reuse ;  /* 0x00000006a9a97c23 */ /* 0x100fe200080108cd */
[----:B------:R-:W0:Y:S01]  /*49a0*/  MUFU.EX2 R200, R200 ;  /* 0x000000c800c87308 */ /* 0x000e220000000800 */
[--C-:B------:R-:W-:Y:S01]  /*49b0*/  FFMA.FTZ R172, R172, UR6, -R205.reuse ;  /* 0x00000006acac7c23 */ /* 0x100fe200080108cd */
[--C-:B------:R-:W-:Y:S01]  /*49c0*/  FFMA.FTZ R173, R173, UR6, -R205.reuse ;  /* 0x00000006adad7c23 */ /* 0x100fe200080108cd */
[C---:B------:R-:W-:Y:S01]  /*49d0*/  FADD.FTZ R22, -R21.reuse, R204 ;  /* 0x000000cc15167221 */ /* 0x040fe20000010100 */
[----:B------:R-:W-:Y:S01]  /*49e0*/  FMUL.FTZ R212, R21, UR6 ;  /* 0x0000000615d47c20 */ /* 0x000fe20008410000 */
[--C-:B------:R-:W-:Y:S01]  /*49f0*/  FFMA.FTZ R176, R176, UR6, -R205.reuse ;  /* 0x00000006b0b07c23 */ /* 0x100fe200080108cd */
[--C-:B------:R-:W-:Y:S01]  /*4a00*/  FFMA.FTZ R177, R177, UR6, -R205.reuse ;  /* 0x00000006b1b17c23 */ /* 0x100fe200080108cd */
[----:B------:R-:W-:Y:S01]  /*4a10*/  FMUL.FTZ R204, R22, UR6 ;  /* 0x0000000616cc7c20 */ /* 0x000fe20008410000 */
[----:B------:R-:W-:Y:S01]  /*4a20*/  IADD3 R22, -R19, 0xb, RZ ;  /* 0x0000000b13167810 */ /* 0x000fe20007ffe1ff */
[--C-:B------:R-:W-:Y:S01]  /*4a30*/  FFMA.FTZ R207, R154, UR6, -R212.reuse ;  /* 0x000000069acf7c23 */ /* 0x100fe200080108d4 */
[--C-:B------:R-:W-:Y:S01]  /*4a40*/  FFMA.FTZ R208, R155, UR6, -R212.reuse ;  /* 0x000000069bd07c23 */ /* 0x100fe200080108d4 */
[--C-:B------:R-:W-:Y:S01]  /*4a50*/  FFMA.FTZ R158, R158, UR6, -R212.reuse ;  /* 0x000000069e9e7c23 */ /* 0x100fe200080108d4 */
[--C-:B------:R-:W-:Y:S01]  /*4a60*/  FFMA.FTZ R159, R159, UR6, -R212.reuse ;  /* 0x000000069f9f7c23 */ /* 0x100fe200080108d4 */
[----:B------:R1:W-:Y:S06]  /*4a70*/  BAR.ARV R22, 0x100 ;  /* 0x000400160000751d */ /* 0x0003ec0000002000 */
[----:B------:R2:W-:Y:S01]  /*4a80*/  @!P1 SYNCS.ARRIVE.TRANS64.RED.A1T0 RZ, [R152+URZ], RZ ;  /* 0x000000ff98ff99a7 */ /* 0x0005e2000810043f */
[----:B------:R-:W3:Y:S01]  /*4a90*/  MUFU.EX2 R204, R204 ;  /* 0x000000cc00cc7308 */ /* 0x000ee20000000800 */
[-C--:B0-----:R-:W-:Y:S01]  /*4aa0*/  FMUL.FTZ R24, R24, R200.reuse ;  /* 0x000000c818187220 */ /* 0x081fe20000410000 */
        /* <DEDUP_REMOVED lines=134> */
[----:B--2---:R-:W-:Y:S01]  /*5310*/  F2FP.F16.F32.PACK_AB R152, R202, R203 ;  /* 0x000000cbca98723e */ /* 0x004fe200000000ff */
[--C-:B------:R-:W-:Y:S01]  /*5320*/  FFMA.FTZ R162, R162, UR6, -R212.reuse ;  /* 0x00000006a2a27c23 */ /* 0x100fe200080108d4 */
[----:B0-----:R-:W-:Y:S01]  /*5330*/  F2FP.F16.F32.PACK_AB R154, R157, R156 ;  /* 0x0000009c9d9a723e */ /* 0x001fe200000000ff */
[--C-:B------:R-:W-:Y:S01]  /*5340*/  FFMA.FTZ R163, R163, UR6, -R212.reuse ;  /* 0x00000006a3a37c23 */ /* 0x100fe200080108d4 */
[----:B----4-:R-:W-:Y:S01]  /*5350*/  F2FP.F16.F32.PACK_AB R153, R208, R207 ;  /* 0x000000cfd099723e */ /* 0x010fe200000000ff */
[--C-:B------:R-:W-:Y:S01]  /*5360*/  FFMA.FTZ R166, R166, UR6, -R212.reuse ;  /* 0x00000006a6a67c23 */ /* 0x100fe200080108d4 */
[----:B-----5:R-:W-:Y:S01]  /*5370*/  F2FP.F16.F32.PACK_AB R155, R159, R158 ;  /* 0x0000009e9f9b723e */ /* 0x020fe200000000ff */
[----:B------:R1:W-:Y:S01]  /*5380*/  BAR.SYNC.DEFER_BLOCKING R15, 0x100 ;  /* 0x0004000f0000751d */ /* 0x0003e20000010000 */
        /* <DEDUP_REMOVED lines=23> */
[----:B------:R-:W-:Y:S01]  /*5500*/  WARPGROUP.ARRIVE ;  /* 0x00000000000079c5 */ /* 0x000fe20000000000 */
[--C-:B------:R-:W-:Y:S01]  /*5510*/  FFMA.FTZ R193, R193, UR6, -R205.reuse ;  /* 0x00000006c1c17c23 */ /* 0x100fe200080108cd */
[--C-:B------:R-:W-:Y:S01]  /*5520*/  FFMA.FTZ R196, R196, UR6, -R205.reuse ;  /* 0x00000006c4c47c23 */ /* 0x100fe200080108cd */
[----:B------:R-:W-:Y:S01]  /*5530*/  FFMA.FTZ R197, R197, UR6, -R205 ;  /* 0x00000006c5c57c23 */ /* 0x000fe200080108cd */
[--C-:B------:R-:W-:Y:S01]  /*5540*/  FFMA.FTZ R194, R194, UR6, -R212.reuse ;  /* 0x00000006c2c27c23 */ /* 0x100fe200080108d4 */
[--C-:B------:R-:W-:Y:S01]  /*5550*/  FFMA.FTZ R195, R195, UR6, -R212.reuse ;  /* 0x00000006c3c37c23 */ /* 0x100fe200080108d4 */
[----:B------:R-:W-:Y:S01]  /*5560*/  HGMMA.64x256x16.F32 R24, R152, gdesc[UR8].tnspB, R24, gsb0 ;  /* 0x43e0000898187df0 */ /* 0x000fe20008000818 */
[----:B------:R-:W-:Y:S01]  /*5570*/  MUFU.EX2 R165, R165 ;  /* 0x000000a500a57308 */ /* 0x000fe20000000800 */
[----:B------:R-:W-:Y:S01]  /*5580*/  UIADD3 UR10, UR7, 0x80, URZ ;  /* 0x00000080070a7890 */ /* 0x000fe2000fffe03f */
[--C-:B------:R-:W-:Y:S01]  /*5590*/  FFMA.FTZ R198, R198, UR6, -R212.reuse ;  /* 0x00000006c6c67c23 */ /* 0x100fe200080108d4 */
[----:B------:R-:W-:Y:S01]  /*55a0*/  UMOV UR11, 0x40000040 ;  /* 0x40000040000b7882 */ /* 0x000fe20000000000 */
[----:B------:R-:W-:Y:S01]  /*55b0*/  FFMA.FTZ R199, R199, UR6, -R212 ;  /* 0x00000006c7c77c23 */ /* 0x000fe200080108d4 */
[----:B------:R-:W-:Y:S01]  /*55c0*/  FFMA.FTZ R23, R200, R23, R203 ;  /* 0x00000017c8177223 */ /* 0x000fe200000100cb */
[----:B------:R-:W-:Y:S01]  /*55d0*/  FFMA.FTZ R201, R204, R201, R207 ;  /* 0x000000c9ccc97223 */ /* 0x000fe200000100cf */
        /* <DEDUP_REMOVED lines=9> */
[----:B------:R-:W2:Y:S01]  /*5670*/  MUFU.EX2 R163, R163 ;  /* 0x000000a300a37308 */ /* 0x000ea20000000800 */
[----:B------:R-:W-:Y:S01]  /*5680*/  FADD.FTZ R157, R157, R156 ;  /* 0x0000009c9d9d7221 */ /* 0x000fe20000010000 */
[----:B------:R-:W-:-:S06]  /*5690*/  FADD.FTZ R159, R159, R158 ;  /* 0x0000009e9f9f7221 */ /* 0x000fcc0000010000 */
        /* <DEDUP_REMOVED lines=40> */
[----:B------:R-:W-:Y:S01]  /*5920*/  MUFU.EX2 R198, R198 ;  /* 0x000000c600c67308 */ /* 0x000fe20000000800 */
[----:B------:R-:W-:Y:S01]  /*5930*/  WARPGROUP.ARRIVE ;  /* 0x00000000000079c5 */ /* 0x000fe20000000000 */
[----:B------:R-:W-:Y:S01]  /*5940*/  FADD.FTZ R163, R163, R162 ;  /* 0x000000a2a3a37221 */ /* 0x000fe20000010000 */
[----:B------:R-:W-:-:S03]  /*5950*/  FADD.FTZ R164, R164, R161 ;  /* 0x000000a1a4a47221 */ /* 0x000fc60000010000 */
[----:B------:R-:W-:Y:S01]  /*5960*/  FADD.FTZ R166, R166, R163 ;  /* 0x000000a3a6a67221 */ /* 0x000fe20000010000 */
[----:B------:R-:W-:Y:S01]  /*5970*/  HGMMA.64x256x16.F32 R24, R152, gdesc[UR8].tnspB, R24, gsb0 ;  /* 0x43e0000898187df0 */ /* 0x000fe20008000818 */
[----:B------:R-:W-:Y:S01]  /*5980*/  UIADD3 UR10, UR7, 0x100, URZ ;  /* 0x00000100070a7890 */ /* 0x000fe2000fffe03f */
[----:B------:R-:W2:Y:S01]  /*5990*/  MUFU.EX2 R199, R199 ;  /* 0x000000c700c77308 */ /* 0x000ea20000000800 */
[----:B------:R-:W-:Y:S01]  /*59a0*/  UMOV UR11, 0x40000040 ;  /* 0x40000040000b7882 */ /* 0x000fe20000000000 */
[----:B------:R-:W-:Y:S01]  /*59b0*/  FADD.FTZ R165, R165, R164 ;  /* 0x000000a4a5a57221 */ /* 0x000fe20000010000 */
[----:B------:R-:W-:Y:S01]  /*59c0*/  FADD.FTZ R167, R167, R166 ;  /* 0x000000a6a7a77221 */ /* 0x000fe20000010000 */
        /* <DEDUP_REMOVED lines=13> */
[----:B------:R-:W-:-:S05]  /*5aa0*/  FADD.FTZ R175, R175, R174 ;  /* 0x000000aeafaf7221 */ /* 0x000fca0000010000 */
        /* <DEDUP_REMOVED lines=40> */
[----:B0-----:R-:W-:Y:S01]  /*5d30*/  F2FP.F16.F32.PACK_AB R153, R195, R194 ;  /* 0x000000c2c399723e */ /* 0x001fe200000000ff */
[----:B------:R-:W-:Y:S01]  /*5d40*/  FADD.FTZ R194, R194, R191 ;  /* 0x000000bfc2c27221 */ /* 0x000fe20000010000 */
[----:B------:R-:W-:Y:S01]  /*5d50*/  F2FP.F16.F32.PACK_AB R154, R197, R196 ;  /* 0x000000c4c59a723e */ /* 0x000fe200000000ff */
[----:B------:R-:W-:Y:S01]  /*5d60*/  FADD.FTZ R193, R193, R192 ;  /* 0x000000c0c1c17221 */ /* 0x000fe20000010000 */
[----:B--2---:R-:W-:Y:S01]  /*5d70*/  F2FP.F16.F32.PACK_AB R155, R199, R198 ;  /* 0x000000c6c79b723e */ /* 0x004fe200000000ff */
[----:B------:R-:W-:-:S02]  /*5d80*/  FADD.FTZ R195, R195, R194 ;  /* 0x000000c2c3c37221 */ /* 0x000fc40000010000 */
[----:B------:R-:W-:Y:S01]  /*5d90*/  FADD.FTZ R196, R196, R193 ;  /* 0x000000c1c4c47221 */ /* 0x000fe20000010000 */
[----:B------:R-:W-:Y:S01]  /*5da0*/  WARPGROUP.ARRIVE ;  /* 0x00000000000079c5 */ /* 0x000fe20000000000 */
[----:B------:R-:W-:Y:S02]  /*5db0*/  FADD.FTZ R198, R198, R195 ;  /* 0x000000c3c6c67221 */ /* 0x000fe40000010000 */
[----:B------:R-:W-:Y:S02]  /*5dc0*/  FADD.FTZ R23, R197, R196 ;  /* 0x000000c4c5177221 */ /* 0x000fe40000010000 */
[----:B------:R-:W-:-:S08]  /*5dd0*/  FADD.FTZ R201, R199, R198 ;  /* 0x000000c6c7c97221 */ /* 0x000fd00000010000 */
[----:B------:R-:W-:Y:S03]  /*5de0*/  HGMMA.64x256x16.F32 R24, R152, gdesc[UR8].tnspB, R24, gsb0 ;  /* 0x43e0000898187df0 */ /* 0x000fe60008000818 */
[----:B------:R-:W-:Y:S02]  /*5df0*/  WARPGROUP.DEPBAR.LE gsb0, 0x0 ;  /* 0x00008000000079c5 */ /* 0x000fe40000010000 */
[----:B------:R1:W-:Y:S01]  /*5e00*/  @!P1 SYNCS.ARRIVE.TRANS64.RED.A1T0 RZ, [R211+URZ], RZ ;  /* 0x000000ffd3ff99a7 */ /* 0x0003e2000810043f */
[----:B------:R-:W-:Y:S05]  /*5e10*/  @P2 BRA `(.L_x_9055) ;  /* 0xffffffd800e02947 */ /* 0x000fea000383ffff */
.L_x_9046:
[----:B------:R-:W2:Y:S01]  /*5e20*/  SHFL.BFLY PT, R0, R23, 0x2, 0x1f ;  /* 0x0c401f0017007f89 */ /* 0x000ea200000e0000 */
[----:B------:R3:W-:Y:S08]  /*5e30*/  BAR.ARV R22, 0x100 ;  /* 0x000400160000751d */ /* 0x0007f00000002000 */
[----:B------:R-:W-:Y:S06]  /*5e40*/  BAR.ARV 0x8, 0x180 ;  /* 0x0206000000007b1d */ /* 0x000fec0000002000 */
[----:B------:R-:W-:Y:S01]  /*5e50*/  PLOP3.LUT P0, PT, PT, PT, PT, 0x8, 0x0 ;  /* 0x000000000000781c */ /* 0x000fe20003f0e170 */
[----:B------:R-:W4:Y:S01]  /*5e60*/  SHFL.BFLY PT, R4, R201, 0x2, 0x1f ;  /* 0x0c401f00c9047f89 */ /* 0x000f2200000e0000 */
[----:B--2---:R-:W-:Y:S01]  /*5e70*/  FADD.FTZ R2, R0, R23 ;  /* 0x0000001700027221 */ /* 0x004fe20000010000 */
[----:B------:R-:W-:-:S04]  /*5e80*/  IMAD.MOV.U32 R0, RZ, RZ, RZ ;  /* 0x000000ffff007224 */ /* 0x000fc800078e00ff */
[----:B------:R-:W2:Y:S01]  /*5e90*/  SHFL.BFLY PT, R3, R2, 0x1, 0x1f ;  /* 0x0c201f0002037f89 */ /* 0x000ea200000e0000 */
[----:B----4-:R-:W-:-:S05]  /*5ea0*/  FADD.FTZ R4, R4, R201 ;  /* 0x000000c904047221 */ /* 0x010fca0000010000 */
[----:B------:R-:W4:Y:S01]  /*5eb0*/  SHFL.BFLY PT, R5, R4, 0x1, 0x1f ;  /* 0x0c201f0004057f89 */ /* 0x000f2200000e0000 */
[----:B--2---:R-:W-:Y:S01]  /*5ec0*/  FADD.FTZ R7, R2, R3 ;  /* 0x0000000302077221 */ /* 0x004fe20000010000 */
[----:B------:R-:W-:Y:S02]  /*5ed0*/  IMAD.MOV.U32 R3, RZ, RZ, RZ ;  /* 0x000000ffff037224 */ /* 0x000fe400078e00ff */
[----:B------:R-:W-:Y:S02]  /*5ee0*/  IMAD.MOV.U32 R2, RZ, RZ, -0x800000 ;  /* 0xff800000ff027424 */ /* 0x000fe400078e00ff */
[----:B------:R-:W-:-:S13]  /*5ef0*/  FSETP.NE.FTZ.AND P1, PT, R7, RZ, PT ;  /* 0x000000ff0700720b */ /* 0x000fda0003f35000 */
[----:B------:R-:W2:Y:S01]  /*5f00*/  @P1 MUFU.LG2 R6, R7 ;  /* 0x0000000700061308 */ /* 0x000ea20000000c00 */
[----:B----4-:R-:W-:-:S05]  /*5f10*/  FADD.FTZ R5, R4, R5 ;  /* 0x0000000504057221 */ /* 0x010fca0000010000 */
[----:B------:R-:W-:Y:S02]  /*5f20*/  FSETP.NE.FTZ.AND P2, PT, R5, RZ, PT ;  /* 0x000000ff0500720b */ /* 0x000fe40003f55000 */
[----:B------:R4:W5:Y:S02]  /*5f30*/  @P1 MUFU.RCP R3, R7 ;  /* 0x0000000700031308 */ /* 0x0009640000001000 */
[----:B----4-:R-:W-:Y:S02]  /*5f40*/  IMAD.U32 R7, RZ, RZ, UR6 ;  /* 0x00000006ff077e24 */ /* 0x010fe4000f8e00ff */
[----:B--2---:R-:W-:-:S07]  /*5f50*/  @P1 FMUL.FTZ R6, R6, 0.69314718246459960938 ;  /* 0x3f31721806061820 */ /* 0x004fce0000410000 */
[----:B------:R-:W2:Y:S01]  /*5f60*/  @P2 MUFU.LG2 R4, R5 ;  /* 0x0000000500042308 */ /* 0x000ea20000000c00 */
[----:B------:R-:W-:Y:S01]  /*5f70*/  @P2 FMUL.FTZ R7, R7, 0.69314718246459960938 ;  /* 0x3f31721807072820 */ /* 0x000fe20000410000 */
[-C--:B-----5:R-:W-:Y:S01]  /*5f80*/  FMUL.FTZ R24, R24, R3.reuse ;  /* 0x0000000318187220 */ /* 0x0a0fe20000410000 */
[-C--:B------:R-:W-:Y:S01]  /*5f90*/  FMUL.FTZ R25, R25, R3.reuse ;  /* 0x0000000319197220 */ /* 0x080fe20000410000 */
[----:B------:R-:W-:-:S04]  /*5fa0*/  FMUL.FTZ R28, R28, R3 ;  /* 0x000000031c1c7220 */ /* 0x000fc80000410000 */
[----:B------:R4:W5:Y:S01]  /*5fb0*/  @P2 MUFU.RCP R0, R5 ;  /* 0x0000000500002308 */ /* 0x0009620000001000 */
        /* <DEDUP_REMOVED lines=8> */
[----:B----4-:R-:W-:Y:S02]  /*6040*/  IMAD.U32 R5, RZ, RZ, UR6 ;  /* 0x00000006ff057e24 */ /* 0x010fe4000f8e00ff */
[----:B--2---:R-:W-:Y:S01]  /*6050*/  @P2 FMUL.FTZ R4, R4, 0.69314718246459960938 ;  /* 0x3f31721804042820 */ /* 0x004fe20000410000 */
        /* <DEDUP_REMOVED lines=120> */
[----:B---3--:R-:W-:-:S07]  /*67e0*/  @P2 FFMA.FTZ R2, R7, R21, R4 ;  /* 0x0000001507022223 */ /* 0x008fce0000010004 */
.L_x_9034:
[----:B------:R-:W-:Y:S05]  /*67f0*/  @P0 BRA `(.L_x_9056) ;  /* 0x0000002000600947 */ /* 0x000fea0003800000 */
[----:B------:R-:W2:Y:S01]  /*6800*/  S2R R0, SR_TID.X ;  /* 0x0000000000007919 */ /* 0x000ea20000002100 */
[----:B------:R-:W3:Y:S01]  /*6810*/  LDC R8, c[0x0][0xce8] ;  /* 0x00033a00ff087b82 */ /* 0x000ee20000000800 */
[----:B------:R-:W-:Y:S01]  /*6820*/  R2UR UR13, R18 ;  /* 0x00000000120d72ca */ /* 0x000fe200000e0000 */
[----:B------:R-:W-:Y:S01]  /*6830*/  ULDC.64 UR8, c[0x0][0xcd0] ;  /* 0x0003340000087ab9 */ /* 0x000fe20000000a00 */
[----:B------:R-:W4:Y:S01]  /*6840*/  S2R R16, SR_CTAID.X ;  /* 0x0000000000107919 */ /* 0x000f220000002500 */
[----:B------:R-:W-:Y:S01]  /*6850*/  ULDC.64 UR14, c[0x0][0x208] ;  /* 0x00008200000e7ab9 */ /* 0x000fe20000000a00 */
[----:B------:R-:W-:Y:S03]  /*6860*/  BSSY B0, `(.L_x_9057) ;  /* 0x000014b000007945 */ /* 0x000fe60003800000 */
[----:B------:R-:W5:Y:S06]  /*6870*/  S2UR UR12, SR_CTAID.Z ;  /* 0x00000000000c79c3 */ /* 0x000f6c0000002700 */
[----:B------:R-:W-:-:S02]  /*6880*/  USHF.R.S32.HI UR7, URZ, 0x1f, UR13 ;  /* 0x0000001f3f077899 */ /* 0x000fc4000801140d */
[----:B------:R-:W-:Y:S01]  /*6890*/  IMAD R19, RZ, RZ, -UR13 ;  /* 0x8000000dff137e24 */ /* 0x000fe2000f8e02ff */
[----:B------:R-:W0:Y:S01]  /*68a0*/  LDC.64 R20, c[0x0][0xcd8] ;  /* 0x00033600ff147b82 */ /* 0x000e220000000a00 */
[----:B------:R-:W-:Y:S02]  /*68b0*/  UIMAD.WIDE.U32 UR4, UR13, UR8, URZ ;  /* 0x000000080d0472a5 */ /* 0x000fe4000f8e003f */
[----:B------:R-:W-:-:S04]  /*68c0*/  UIMAD UR6, UR7, UR8, URZ ;  /* 0x00000008070672a4 */ /* 0x000fc8000f8e023f */
[----:B------:R-:W-:Y:S01]  /*68d0*/  UIMAD UR6, UR13, UR9, UR6 ;  /* 0x000000090d0672a4 */ /* 0x000fe2000f8e0206 */
[----:B---3--:R-:W-:Y:S01]  /*68e0*/  ISETP.NE.AND P0, PT, R8, 0x1, PT ;  /* 0x000000010800780c */ /* 0x008fe20003f05270 */
[----:B------:R-:W3:Y:S01]  /*68f0*/  S2UR UR11, SR_CTAID.Y ;  /* 0x00000000000b79c3 */ /* 0x000ee20000002600 */
[----:B------:R-:W-:Y:S01]  /*6900*/  ULDC.64 UR8, c[0x0][0xc38] ;  /* 0x00030e0000087ab9 */ /* 0x000fe20000000a00 */
[----:B------:R-:W-:Y:S02]  /*6910*/  UIADD3 UR6, UR5, UR6, URZ ;  /* 0x0000000605067290 */ /* 0x000fe4000fffe03f */
[----:B------:R-:W-:Y:S01]  /*6920*/  UIMAD UR7, UR7, UR8, URZ ;  /* 0x00000008070772a4 */ /* 0x000fe2000f8e023f */
[----:B--2---:R-:W-:Y:S01]  /*6930*/  VIADD R14, R0, 0xffffff80 ;  /* 0xffffff80000e7836 */ /* 0x004fe20000000000 */
[----:B-----5:R-:W-:Y:S02]  /*6940*/  USHF.R.S32.HI UR10, URZ, 0x1f, UR12 ;  /* 0x0000001f3f0a7899 */ /* 0x020fe4000801140c */
[----:B------:R-:W3:Y:S02]  /*6950*/  LDC R152, c[0x0][0xd50] ;  /* 0x00035400ff987b82 */ /* 0x000ee40000000800 */
[----:B------:R-:W-:-:S04]  /*6960*/  SHF.R.S32.HI R7, RZ, 0x1f, R14 ;  /* 0x0000001fff077819 */ /* 0x000fc8000001140e */
[CC--:B------:R-:W-:Y:S02]  /*6970*/  LEA.HI R4, R7.reuse, R14.reuse, RZ, 0x7 ;  /* 0x0000000e07047211 */ /* 0x0c0fe400078f38ff */
[----:B------:R-:W2:Y:S01]  /*6980*/  LDC.64 R22, c[0x0][0xc40] ;  /* 0x00031000ff167b82 */ /* 0x000ea20000000a00 */
[----:B------:R-:W-:Y:S02]  /*6990*/  LEA.HI R7, R7, R14, RZ, 0x2 ;  /* 0x0000000e07077211 */ /* 0x000fe400078f10ff */
[----:B------:R-:W-:Y:S02]  /*69a0*/  LOP3.LUT R5, R4, 0xffffff80, RZ, 0xc0, !PT ;  /* 0xffffff8004057812 */ /* 0x000fe400078ec0ff */
[----:B------:R-:W-:Y:S02]  /*69b0*/  SHF.R.S32.HI R9, RZ, 0x7, R4 ;  /* 0x00000007ff097819 */ /* 0x000fe40000011404 */
[----:B------:R-:W-:Y:S01]  /*69c0*/  LOP3.LUT R7, R7, 0xfffffffc, RZ, 0xc0, !PT ;  /* 0xfffffffc07077812 */ /* 0x000fe200078ec0ff */
[----:B------:R-:W-:Y:S01]  /*69d0*/  IMAD.IADD R0, R14, 0x1, -R5 ;  /* 0x000000010e007824 */ /* 0x000fe200078e0a05 */
[----:B------:R-:W-:Y:S01]  /*69e0*/  LEA.HI R4, R4, R9, RZ, 0x1 ;  /* 0x0000000904047211 */ /* 0x000fe200078f08ff */
[----:B------:R-:W5:Y:S02]  /*69f0*/  @P0 LDC R17, c[0x0][0xcf0] ;  /* 0x00033c00ff110b82 */ /* 0x000f640000000800 */
[----:B------:R-:W-:Y:S01]  /*6a00*/  IMAD.IADD R7, R14, 0x1, -R7 ;  /* 0x000000010e077824 */ /* 0x000fe200078e0a07 */
[----:B------:R-:W-:-:S02]  /*6a10*/  SHF.R.S32.HI R11, RZ, 0x1f, R0 ;  /* 0x0000001fff0b7819 */ /* 0x000fc40000011400 */
[----:B------:R-:W-:Y:S02]  /*6a20*/  LOP3.LUT R4, R4, 0x3fffffe, RZ, 0xc0, !PT ;  /* 0x03fffffe04047812 */ /* 0x000fe400078ec0ff */
[----:B------:R-:W-:Y:S01]  /*6a30*/  LEA.HI R10, R11, R0, RZ, 0x2 ;  /* 0x000000000b0a7211 */ /* 0x000fe200078f10ff */
[----:B------:R-:W1:Y:S03]  /*6a40*/  @P0 LDC R14, c[0x0][0xcec] ;  /* 0x00033b00ff0e0b82 */ /* 0x000e660000000800 */
[--C-:B------:R-:W-:Y:S02]  /*6a50*/  SHF.R.S32.HI R5, RZ, 0x2, R10.reuse ;  /* 0x00000002ff057819 */ /* 0x100fe4000001140a */
[----:B------:R-:W-:-:S03]  /*6a60*/  SHF.R.S32.HI R6, RZ, 0x1f, R10 ;  /* 0x0000001fff067819 */ /* 0x000fc6000001140a */
[----:B------:R-:W5:Y:S01]  /*6a70*/  @P0 LDC R154, c[0x0][0xcec] ;  /* 0x00033b00ff9a0b82 */ /* 0x000f620000000800 */
[----:B------:R-:W-:-:S04]  /*6a80*/  LEA.HI R6, R6, R5, RZ, 0x3 ;  /* 0x0000000506067211 */ /* 0x000fc800078f18ff */
[----:B------:R-:W-:Y:S01]  /*6a90*/  LOP3.LUT R12, R6, 0xfffffff8, RZ, 0xc0, !PT ;  /* 0xfffffff8060c7812 */ /* 0x000fe200078ec0ff */
[----:B------:R-:W-:Y:S01]  /*6aa0*/  IMAD.IADD R6, R9, 0x1, -R4 ;  /* 0x0000000109067824 */ /* 0x000fe200078e0a04 */
[----:B------:R-:W-:Y:S01]  /*6ab0*/  LEA.HI R9, R7, R7, RZ, 0x1 ;  /* 0x0000000707097211 */ /* 0x000fe200078f08ff */
[----:B------:R-:W5:Y:S01]  /*6ac0*/  @P0 LDC R153, c[0x0][0xcf0] ;  /* 0x00033c00ff990b82 */ /* 0x000f620000000800 */
[----:B------:R-:W-:Y:S01]  /*6ad0*/  LEA.HI R4, R11, R0, RZ, 0x5 ;  /* 0x000000000b047211 */ /* 0x000fe200078f28ff */
[----:B------:R-:W-:Y:S01]  /*6ae0*/  IMAD.IADD R5, R5, 0x1, -R12 ;  /* 0x0000000105057824 */ /* 0x000fe200078e0a0c */
[----:B------:R-:W-:Y:S02]  /*6af0*/  LOP3.LUT R12, R9, 0x1ffffffe, RZ, 0xc0, !PT ;  /* 0x1ffffffe090c7812 */ /* 0x000fe400078ec0ff */
[----:B------:R-:W-:-:S03]  /*6b00*/  SHF.R.S32.HI R4, RZ, 0x5, R4 ;  /* 0x00000005ff047819 */ /* 0x000fc60000011404 */
[----:B------:R-:W-:Y:S02]  /*6b10*/  IMAD.IADD R12, R7, 0x1, -R12 ;  /* 0x00000001070c7824 */ /* 0x000fe400078e0a0c */
[----:B------:R-:W-:Y:S02]  /*6b20*/  IMAD R7, R4, 0x10, R5 ;  /* 0x0000001004077824 */ /* 0x000fe400078e0205 */
[----:B------:R-:W-:Y:S02]  /*6b30*/  IMAD.U32 R5, RZ, RZ, UR5 ;  /* 0x00000005ff057e24 */ /* 0x000fe4000f8e00ff */
[----:B------:R-:W-:Y:S02]  /*6b40*/  IMAD R9, R6, 0x40, R7 ;  /* 0x0000004006097824 */ /* 0x000fe400078e0207 */
[----:B------:R-:W-:Y:S01]  /*6b50*/  IMAD.U32 R4, RZ, RZ, UR4 ;  /* 0x00000004ff047e24 */ /* 0x000fe2000f8e00ff */
[----:B------:R-:W-:Y:S01]  /*6b60*/  UIMAD.WIDE.U32 UR4, UR13, UR8, URZ ;  /* 0x000000080d0472a5 */ /* 0x000fe2000f8e003f */
[----:B------:R-:W-:Y:S01]  /*6b70*/  IMAD.U32 R5, RZ, RZ, UR6 ;  /* 0x00000006ff057e24 */ /* 0x000fe2000f8e00ff */
[----:B------:R-:W-:Y:S01]  /*6b80*/  UIMAD UR6, UR13, UR9, UR7 ;  /* 0x000000090d0672a4 */ /* 0x000fe2000f8e0207 */
[----:B------:R-:W-:-:S02]  /*6b90*/  IMAD R12, R12, 0x8, R9 ;  /* 0x000000080c0c7824 */ /* 0x000fc400078e0209 */
[----:B0-----:R-:W-:Y:S01]  /*6ba0*/  IMAD R6, R20, UR10, RZ ;  /* 0x0000000a14067c24 */ /* 0x001fe2000f8e02ff */
[----:B------:R-:W-:Y:S01]  /*6bb0*/  UIADD3 UR6, UR5, UR6, URZ ;  /* 0x0000000605067290 */ /* 0x000fe2000fffe03f */
[----:B----4-:R-:W-:Y:S01]  /*6bc0*/  IMAD R11, R16, 0x80, R12 ;  /* 0x00000080100b7824 */ /* 0x010fe200078e020c */
[----:B------:R-:W-:Y:S01]  /*6bd0*/  ULDC.64 UR8, c[0x0][0xc28] ;  /* 0x00030a0000087ab9 */ /* 0x000fe20000000a00 */
[----:B------:R-:W-:Y:S02]  /*6be0*/  IMAD R15, R21, UR12, R6 ;  /* 0x0000000c150f7c24 */ /* 0x000fe4000f8e0206 */
[----:B-1----:R-:W-:-:S04]  /*6bf0*/  @P0 IMAD.HI.U32 R12, R11, R14, RZ ;  /* 0x0000000e0b0c0227 */ /* 0x002fc800078e00ff */
[----:B------:R-:W-:Y:S02]  /*6c00*/  IMAD.U32 R7, RZ, RZ, UR5 ;  /* 0x00000005ff077e24 */ /* 0x000fe4000f8e00ff */
[----:B--2---:R-:W-:Y:S02]  /*6c10*/  IMAD R14, R22, UR10, RZ ;  /* 0x0000000a160e7c24 */ /* 0x004fe4000f8e02ff */
[----:B---3--:R-:W-:Y:S02]  /*6c20*/  IMAD R21, R152, R19, UR11 ;  /* 0x0000000b98157e24 */ /* 0x008fe4000f8e0213 */
[----:B------:R-:W-:Y:S01]  /*6c30*/  IMAD.U32 R6, RZ, RZ, UR4 ;  /* 0x00000004ff067e24 */ /* 0x000fe2000f8e00ff */
[----:B------:R-:W-:Y:S01]  /*6c40*/  ULDC.64 UR4, c[0x0][0xce0] ;  /* 0x0003380000047ab9 */ /* 0x000fe20000000a00 */
[----:B------:R-:W-:Y:S01]  /*6c50*/  IMAD.U32 R7, RZ, RZ, UR6 ;  /* 0x00000006ff077e24 */ /* 0x000fe2000f8e00ff */
[----:B------:R-:W-:Y:S01]  /*6c60*/  ULDC.64 UR6, c[0x0][0xc48] ;  /* 0x0003120000067ab9 */ /* 0x000fe20000000a00 */
[----:B------:R-:W-:-:S04]  /*6c70*/  IMAD.WIDE.U32 R4, R20, UR12, R4 ;  /* 0x0000000c14047c25 */ /* 0x000fc8000f8e0004 */
[----:B------:R-:W-:Y:S01]  /*6c80*/  IMAD.MOV.U32 R13, RZ, RZ, R11 ;  /* 0x000000ffff0d7224 */ /* 0x000fe200078e000b */
[----:B-----5:R-:W-:Y:S01]  /*6c90*/  @P0 SHF.R.U32.HI R13, RZ, R17, R12 ;  /* 0x00000011ff0d0219 */ /* 0x020fe2000001160c */
[----:B------:R-:W-:Y:S01]  /*6ca0*/  IMAD R17, R23, UR12, R14 ;  /* 0x0000000c17117c24 */ /* 0x000fe2000f8e020e */
[----:B------:R-:W-:Y:S01]  /*6cb0*/  SHF.R.S32.HI R14, RZ, 0x1f, R21 ;  /* 0x0000001fff0e7819 */ /* 0x000fe20000011415 */
[----:B------:R-:W-:-:S04]  /*6cc0*/  IMAD.WIDE.U32 R6, R22, UR12, R6 ;  /* 0x0000000c16067c25 */ /* 0x000fc8000f8e0006 */
[----:B------:R-:W-:Y:S02]  /*6cd0*/  IMAD.IADD R5, R5, 0x1, R15 ;  /* 0x0000000105057824 */ /* 0x000fe400078e020f */
[----:B------:R-:W-:-:S04]  /*6ce0*/  @P0 IMAD.HI.U32 R154, R11, R154, RZ ;  /* 0x0000009a0b9a0227 */ /* 0x000fc800078e00ff */
[----:B------:R-:W-:Y:S02]  /*6cf0*/  IMAD.IADD R7, R7, 0x1, R17 ;  /* 0x0000000107077824 */ /* 0x000fe400078e0211 */
[----:B------:R-:W-:Y:S01]  /*6d00*/  IMAD.MOV.U32 R15, RZ, RZ, R11 ;  /* 0x000000ffff0f7224 */ /* 0x000fe200078e000b */
[----:B------:R-:W-:Y:S01]  /*6d10*/  @P0 SHF.R.U32.HI R15, RZ, R153, R154 ;  /* 0x00000099ff0f0219 */ /* 0x000fe2000001169a */
[C---:B------:R-:W-:Y:S02]  /*6d20*/  IMAD R12, R14.reuse, UR4, RZ ;  /* 0x000000040e0c7c24 */ /* 0x040fe4000f8e02ff */
[----:B------:R-:W-:Y:S02]  /*6d30*/  IMAD R17, R14, UR6, RZ ;  /* 0x000000060e117c24 */ /* 0x000fe4000f8e02ff */
[----:B------:R-:W-:-:S04]  /*6d40*/  IMAD.WIDE.U32 R4, R21, UR4, R4 ;  /* 0x0000000415047c25 */ /* 0x000fc8000f8e0004 */
[C---:B------:R-:W-:Y:S01]  /*6d50*/  IMAD R14, R21.reuse, UR5, R12 ;  /* 0x00000005150e7c24 */ /* 0x040fe2000f8e020c */
[----:B------:R-:W-:Y:S01]  /*6d60*/  BAR.SYNC.DEFER_BLOCKING 0x1, 0x100 ;  /* 0x0044000000007b1d */ /* 0x000fe20000010000 */
[----:B------:R-:W-:Y:S01]  /*6d70*/  IMAD R19, R21, UR7, R17 ;  /* 0x0000000715137c24 */ /* 0x000fe2000f8e0211 */
[----:B------:R-:W-:Y:S01]  /*6d80*/  SHF.R.S32.HI R17, RZ, 0x1f, R13 ;  /* 0x0000001fff117819 */ /* 0x000fe2000001140d */
[----:B------:R-:W-:Y:S01]  /*6d90*/  IMAD.MOV R20, RZ, RZ, -R15 ;  /* 0x000000ffff147224 */ /* 0x000fe200078e0a0f */
[----:B------:R-:W-:Y:S01]  /*6da0*/  IADD3 R4, P0, R13, R4, RZ ;  /* 0x000000040d047210 */ /* 0x000fe20007f1e0ff */
[----:B------:R-:W-:Y:S01]  /*6db0*/  IMAD.MOV R13, RZ, RZ, -R13 ;  /* 0x000000ffff0d7224 */ /* 0x000fe200078e0a0d */
[----:B------:R-:W-:Y:S01]  /*6dc0*/  SHF.R.S32.HI R12, RZ, 0x1f, R15 ;  /* 0x0000001fff0c7819 */ /* 0x000fe2000001140f */
[----:B------:R-:W-:Y:S01]  /*6dd0*/  ULDC.64 UR4, c[0x0][0xc30] ;  /* 0x00030c0000047ab9 */ /* 0x000fe20000000a00 */
[----:B------:R-:W-:Y:S01]  /*6de0*/  IMAD.WIDE.U32 R6, R21, UR6, R6 ;  /* 0x0000000615067c25 */ /* 0x000fe2000f8e0006 */
[----:B------:R-:W-:Y:S01]  /*6df0*/  IADD3.X R5, R17, R5, R14, P0, !PT ;  /* 0x0000000511057210 */ /* 0x000fe200007fe40e */
[----:B------:R-:W-:-:S02]  /*6e00*/  ULDC.64 UR6, c[0x0][0xcc8] ;  /* 0x0003320000067ab9 */ /* 0x000fc40000000a00 */
[----:B------:R-:W-:Y:S02]  /*6e10*/  IMAD R12, R12, UR4, RZ ;  /* 0x000000040c0c7c24 */ /* 0x000fe4000f8e02ff */
[C-C-:B------:R-:W-:Y:S02]  /*6e20*/  IMAD R13, R8.reuse, R13, R11.reuse ;  /* 0x0000000d080d7224 */ /* 0x140fe400078e020b */
        /* <DEDUP_REMOVED lines=28> */
[----:B------:R-:W-:Y:S01]  /*6ff0*/  SHFL.IDX PT, R12, R19, RZ, 0x1c1f ;  /* 0x001c1fff130c7589 */ /* 0x000fe200000e0000 */
[----:B------:R-:W-:Y:S01]  /*7000*/  LOP3.LUT P0, RZ, R0, 0x3, RZ, 0xc0, !PT ;  /* 0x0000000300ff7812 */ /* 0x000fe2000780c0ff */
[C---:B------:R-:W-:Y:S01]  /*7010*/  VIADD R9, R11.reuse, 0x8 ;  /* 0x000000080b097836 */ /* 0x040fe20000000000 */
[----:B------:R-:W-:Y:S01]  /*7020*/  UIADD3 UR4, UR4, 0x32420, URZ ;  /* 0x0003242004047890 */ /* 0x000fe2000fffe03f */
[----:B------:R-:W0:Y:S01]  /*7030*/  SHFL.IDX PT, R13, R17, RZ, 0x1c1f ;  /* 0x001c1fff110d7589 */ /* 0x000e2200000e0000 */
[----:B------:R-:W-:-:S02]  /*7040*/  ISETP.GE.OR P1, PT, R11, R8, P0 ;  /* 0x000000080b00720c */ /* 0x000fc40000726670 */
[-C--:B------:R-:W-:Y:S01]  /*7050*/  ISETP.GE.OR P0, PT, R9, R8.reuse, P0 ;  /* 0x000000080900720c */ /* 0x080fe20000706670 */
[----:B------:R1:W2:Y:S01]  /*7060*/  SHFL.IDX PT, R15, R17, 0x1, 0x1c1f ;  /* 0x003c1f00110f7f89 */ /* 0x0002a200000e0000 */
[----:B------:R-:W-:Y:S01]  /*7070*/  ISETP.GE.AND P2, PT, R11, R8, PT ;  /* 0x000000080b00720c */ /* 0x000fe20003f46270 */
[----:B------:R-:W-:Y:S02]  /*7080*/  UPRMT UR4, URZ, 0x654, UR4 ;  /* 0x000006543f047896 */ /* 0x000fe40008000004 */
[----:B------:R3:W4:Y:S01]  /*7090*/  SHFL.IDX PT, R4, R6, RZ, 0x1c1f ;  /* 0x001c1fff06047589 */ /* 0x00072200000e0000 */
[----:B-1----:R-:W-:-:S03]  /*70a0*/  LOP3.LUT R17, R10, 0x7ffffffc, RZ, 0xc0, !PT ;  /* 0x7ffffffc0a117812 */ /* 0x002fc600078ec0ff */
[----:B------:R3:W1:Y:S03]  /*70b0*/  SHFL.IDX PT, R5, R7, RZ, 0x1c1f ;  /* 0x001c1fff07057589 */ /* 0x00066600000e0000 */
[----:B------:R-:W-:Y:S01]  /*70c0*/  SYNCS.ARRIVE.TRANS64.RED.A1T0 RZ, [UR4], RZ ;  /* 0x000000ffffff79a7 */ /* 0x000fe20008100404 */
[----:B------:R-:W-:-:S04]  /*70d0*/  IMAD.IADD R0, R0, 0x1, -R17 ;  /* 0x0000000100007824 */ /* 0x000fc800078e0a11 */
[----:B------:R-:W-:Y:S01]  /*70e0*/  IMAD.SHL.U32 R0, R0, 0x2, RZ ;  /* 0x0000000200007824 */ /* 0x000fe200078e00ff */
[----:B0-----:R3:W-:Y:S04]  /*70f0*/  @!P1 ST.E desc[UR14][R12.64], R3 ;  /* 0x000000030c009985 */ /* 0x0017e8000c10190e */
[----:B--2---:R3:W-:Y:S01]  /*7100*/  @!P0 ST.E desc[UR14][R14.64], R2 ;  /* 0x000000020e008985 */ /* 0x0047e2000c10190e */
[----:B------:R-:W-:Y:S05]  /*7110*/  @P2 BRA `(.L_x_9058) ;  /* 0x0000000800fc2947 */ /* 0x000fea0003800000 */
[C---:B---3--:R-:W-:Y:S01]  /*7120*/  VIADD R2, R0.reuse, 0x8 ;  /* 0x0000000800027836 */ /* 0x048fe20000000000 */
        /* <DEDUP_REMOVED lines=9> */
[----:B------:R-:W-:Y:S01]  /*71c0*/  VIADD R19, R0, 0x30 ;  /* 0x0000003000137836 */ /* 0x000fe20000000000 */
[----:B------:R-:W-:Y:S01]  /*71d0*/  ISETP.GE.AND P0, PT, R16, UR4, PT ;  /* 0x0000000410007c0c */ /* 0x000fe2000bf06270 */
[C---:B------:R-:W-:Y:S01]  /*71e0*/  VIADD R20, R0.reuse, 0x38 ;  /* 0x0000003800147836 */ /* 0x040fe20000000000 */
[----:B------:R-:W-:Y:S01]  /*71f0*/  ISETP.GE.AND P1, PT, R17, UR4, PT ;  /* 0x0000000411007c0c */ /* 0x000fe2000bf26270 */
[----:B------:R-:W-:Y:S01]  /*7200*/  ULDC.64 UR6, c[0x0][0x208] ;  /* 0x0000820000067ab9 */ /* 0x000fe20000000a00 */
[----:B------:R-:W-:-:S02]  /*7210*/  VIADD R21, R0, 0x40 ;  /* 0x0000004000157836 */ /* 0x000fc40000000000 */
[----:B------:R-:W-:Y:S01]  /*7220*/  VIADD R22, R0, 0x48 ;  /* 0x0000004800167836 */ /* 0x000fe20000000000 */
[----:B------:R-:W-:Y:S01]  /*7230*/  @!P3 LEA.HI R2, R2, R2, RZ, 0x1 ;  /* 0x000000020202b211 */ /* 0x000fe200078f08ff */
[----:B------:R-:W-:Y:S01]  /*7240*/  VIADD R23, R0, 0x50 ;  /* 0x0000005000177836 */ /* 0x000fe20000000000 */
[----:B------:R-:W-:Y:S02]  /*7250*/  @!P4 LEA.HI R3, R3, R3, RZ, 0x1 ;  /* 0x000000030303c211 */ /* 0x000fe400078f08ff */
[----:B------:R-:W-:Y:S02]  /*7260*/  @!P5 LEA.HI R10, R10, R10, RZ, 0x1 ;  /* 0x0000000a0a0ad211 */ /* 0x000fe400078f08ff */
[----:B------:R-:W-:Y:S02]  /*7270*/  @!P3 LOP3.LUT R11, R2, 0xfffffffe, RZ, 0xc0, !PT ;  /* 0xfffffffe020bb812 */ /* 0x000fe400078ec0ff */
[----:B------:R-:W-:Y:S01]  /*7280*/  @!P4 LOP3.LUT R13, R3, 0xfffffffe, RZ, 0xc0, !PT ;  /* 0xfffffffe030dc812 */ /* 0x000fe200078ec0ff */
[----:B-1--4-:R-:W-:Y:S01]  /*7290*/  @!P2 IMAD.WIDE R2, R0, 0x4, R4 ;  /* 0x000000040002a825 */ /* 0x012fe200078e0204 */
        /* <DEDUP_REMOVED lines=14> */
[C---:B0-----:R-:W-:Y:S01]  /*7380*/  VIADD R24, R0.reuse, 0x58 ;  /* 0x0000005800187836 */ /* 0x041fe20000000000 */
[----:B------:R-:W-:Y:S01]  /*7390*/  @!P1 LEA.HI R17, R17, R17, RZ, 0x1 ;  /* 0x0000001111119211 */ /* 0x000fe200078f08ff */
[----:B------:R-:W-:Y:S01]  /*73a0*/  VIADD R25, R0, 0x60 ;  /* 0x0000006000197836 */ /* 0x000fe20000000000 */
        /* <DEDUP_REMOVED lines=10> */
[----:B------:R-:W-:Y:S01]  /*7450*/  @!P2 LOP3.LUT R19, R19, 0xfffffffe, RZ, 0xc0, !PT ;  /* 0xfffffffe1313a812 */ /* 0x000fe200078ec0ff */
[----:B------:R1:W-:Y:S01]  /*7460*/  @!P1 ST.E.64 desc[UR6][R10.64], R44 ;  /* 0x0000002c0a009985 */ /* 0x0003e2000c101b06 */
[----:B--2---:R-:W-:Y:S01]  /*7470*/  @!P3 LOP3.LUT R13, R20, 0xfffffffe, RZ, 0xc0, !PT ;  /* 0xfffffffe140db812 */ /* 0x004fe200078ec0ff */
[----:B------:R-:W-:Y:S01]  /*7480*/  VIADD R20, R0, 0x70 ;  /* 0x0000007000147836 */ /* 0x000fe20000000000 */
[----:B------:R-:W-:-:S02]  /*7490*/  @!P4 LOP3.LUT R21, R21, 0xfffffffe, RZ, 0xc0, !PT ;  /* 0xfffffffe1515c812 */ /* 0x000fc400078ec0ff */
[----:B---3--:R-:W-:Y:S01]  /*74a0*/  @!P5 LOP3.LUT R15, R22, 0xfffffffe, RZ, 0xc0, !PT ;  /* 0xfffffffe160fd812 */ /* 0x008fe200078ec0ff */
[C---:B------:R-:W-:Y:S01]  /*74b0*/  VIADD R22, R0.reuse, 0x80 ;  /* 0x0000008000167836 */ /* 0x040fe20000000000 */
[----:B------:R-:W-:Y:S01]  /*74c0*/  @!P6 LOP3.LUT R17, R23, 0xfffffffe, RZ, 0xc0, !PT ;  /* 0xfffffffe1711e812 */ /* 0x000fe200078ec0ff */
        /* <DEDUP_REMOVED lines=34> */
[----:B------:R-:W-:Y:S01]  /*76f0*/  @!P2 LOP3.LUT R19, R19, 0xfffffffe, RZ, 0xc0, !PT ;  /* 0xfffffffe1313a812 */ /* 0x000fe200078ec0ff */
[----:B------:R1:W-:Y:S01]  /*7700*/  @!P0 ST.E.64 desc[UR6][R10.64], R72 ;  /* 0x000000480a008985 */ /* 0x0003e2000c101b06 */
[----:B--2---:R-:W-:Y:S01]  /*7710*/  @!P6 LOP3.LUT R13, R20, 0xfffffffe, RZ, 0xc0, !PT ;  /* 0xfffffffe140de812 */ /* 0x004fe200078ec0ff */
[----:B------:R-:W-:Y:S01]  /*7720*/  VIADD R20, R0, 0xa8 ;  /* 0x000000a800147836 */ /* 0x000fe20000000000 */
[----:B------:R-:W-:Y:S02]  /*7730*/  @!P5 LOP3.LUT R21, R21, 0xfffffffe, RZ, 0xc0, !PT ;  /* 0xfffffffe1515d812 */ /* 0x000fe400078ec0ff */
[----:B---3--:R-:W-:Y:S01]  /*7740*/  @!P4 LOP3.LUT R15, R22, 0xfffffffe, RZ, 0xc0, !PT ;  /* 0xfffffffe160fc812 */ /* 0x008fe200078ec0ff */
[C---:B------:R-:W-:Y:S01]  /*7750*/  VIADD R22, R0.reuse, 0xb8 ;  /* 0x000000b800167836 */ /* 0x040fe20000000000 */
        /* <DEDUP_REMOVED lines=29> */
[--C-:B------:R-:W-:Y:S01]  /*7930*/  @!P1 IMAD.WIDE R10, R11, 0x4, R4.reuse ;  /* 0x000000040b0a9825 */ /* 0x100fe200078e0204 */
[----:B------:R-:W-:Y:S01]  /*7940*/  @!P4 LEA.HI R21, R21, R21, RZ, 0x1 ;  /* 0x000000151515c211 */ /* 0x000fe200078f08ff */
[----:B------:R0:W-:Y:S01]  /*7950*/  @!P0 ST.E.64 desc[UR6][R2.64], R96 ;  /* 0x0000006002008985 */ /* 0x0001e2000c101b06 */
[----:B--2---:R-:W-:Y:S01]  /*7960*/  @!P2 LOP3.LUT R13, R19, 0xfffffffe, RZ, 0xc0, !PT ;  /* 0xfffffffe130da812 */ /* 0x004fe200078ec0ff */
[----:B------:R-:W-:Y:S01]  /*7970*/  VIADD R19, R0, 0xc8 ;  /* 0x000000c800137836 */ /* 0x000fe20000000000 */
[----:B---3--:R-:W-:Y:S01]  /*7980*/  @!P3 LOP3.LUT R15, R20, 0xfffffffe, RZ, 0xc0, !PT ;  /* 0xfffffffe140fb812 */ /* 0x008fe200078ec0ff */
[----:B------:R1:W-:Y:S01]  /*7990*/  @!P1 ST.E.64 desc[UR6][R10.64], R100 ;  /* 0x000000640a009985 */ /* 0x0003e2000c101b06 */
[----:B------:R-:W-:Y:S01]  /*79a0*/  @!P6 LEA.HI R23, R23, R23, RZ, 0x1 ;  /* 0x000000171717e211 */ /* 0x000fe200078f08ff */
[----:B------:R-:W-:Y:S01]  /*79b0*/  @!P2 IMAD.WIDE R12, R13, 0x4, R4 ;  /* 0x000000040d0ca825 */ /* 0x000fe200078e0204 */
[----:B------:R-:W-:-:S02]  /*79c0*/  @!P4 LOP3.LUT R21, R21, 0xfffffffe, RZ, 0xc0, !PT ;  /* 0xfffffffe1515c812 */ /* 0x000fc400078ec0ff */
[----:B----4-:R-:W-:Y:S01]  /*79d0*/  @!P5 LOP3.LUT R17, R22, 0xfffffffe, RZ, 0xc0, !PT ;  /* 0xfffffffe1611d812 */ /* 0x010fe200078ec0ff */
[C---:B------:R-:W-:Y:S01]  /*79e0*/  VIADD R20, R0.reuse, 0xd0 ;  /* 0x000000d000147836 */ /* 0x040fe20000000000 */
[----:B------:R-:W-:Y:S01]  /*79f0*/  @!P6 LOP3.LUT R23, R23, 0xfffffffe, RZ, 0xc0, !PT ;  /* 0xfffffffe1717e812 */ /* 0x000fe200078ec0ff */
[----:B------:R2:W-:Y:S01]  /*7a00*/  @!P2 ST.E.64 desc[UR6][R12.64], R104 ;  /* 0x000000680c00a985 */ /* 0x0005e2000c101b06 */
        /* <DEDUP_REMOVED lines=14> */
[----:B--2---:R-:W-:Y:S01]  /*7af0*/  VIADD R12, R0, 0xe8 ;  /* 0x000000e8000c7836 */ /* 0x004fe20000000000 */
        /* <DEDUP_REMOVED lines=8> */
[----:B-1----:R-:W-:Y:S02]  /*7b80*/  @!P1 LOP3.LUT R11, R20, 0xfffffffe, RZ, 0xc0, !PT ;  /* 0xfffffffe140b9812 */ /* 0x002fe400078ec0ff */
[----:B---3--:R-:W-:Y:S02]  /*7b90*/  @!P3 LOP3.LUT R15, R22, 0xfffffffe, RZ, 0xc0, !PT ;  /* 0xfffffffe160fb812 */ /* 0x008fe400078ec0ff */
[----:B------:R-:W-:Y:S02]  /*7ba0*/  @!P2 LEA.HI R21, R21, R21, RZ, 0x1 ;  /* 0x000000151515a211 */ /* 0x000fe400078f08ff */
[----:B------:R-:W-:Y:S01]  /*7bb0*/  @!P4 LEA.HI R12, R12, R12, RZ, 0x1 ;  /* 0x0000000c0c0cc211 */ /* 0x000fe200078f08ff */
[----:B------:R-:W-:Y:S01]  /*7bc0*/  @!P3 IMAD.WIDE R14, R15, 0x4, R4 ;  /* 0x000000040f0eb825 */ /* 0x000fe200078e0204 */
[----:B------:R-:W-:-:S02]  /*7bd0*/  @!P6 LEA.HI R10, R3, R3, RZ, 0x1 ;  /* 0x00000003030ae211 */ /* 0x000fc400078f08ff */
[----:B------:R-:W-:Y:S02]  /*7be0*/  @!P5 LEA.HI R2, R13, R13, RZ, 0x1 ;  /* 0x0000000d0d02d211 */ /* 0x000fe400078f08ff */
[----:B------:R-:W-:Y:S02]  /*7bf0*/  @!P0 LOP3.LUT R3, R19, 0xfffffffe, RZ, 0xc0, !PT ;  /* 0xfffffffe13038812 */ /* 0x000fe400078ec0ff */
[----:B------:R-:W-:Y:S02]  /*7c00*/  @!P2 LOP3.LUT R13, R21, 0xfffffffe, RZ, 0xc0, !PT ;  /* 0xfffffffe150da812 */ /* 0x000fe400078ec0ff */
[----:B----4-:R-:W-:Y:S02]  /*7c10*/  @!P4 LOP3.LUT R17, R12, 0xfffffffe, RZ, 0xc0, !PT ;  /* 0xfffffffe0c11c812 */ /* 0x010fe400078ec0ff */
        /* <DEDUP_REMOVED lines=15> */
.L_x_9058:
[----:B------:R-:W-:Y:S05]  /*7d10*/  BSYNC B0 ;  /* 0x0000000000007941 */ /* 0x000fea0003800000 */
.L_x_9057:
[----:B------:R-:W-:Y:S01]  /*7d20*/  ISETP.GE.AND P0, PT, R9, R8, PT ;  /* 0x000000080900720c */ /* 0x000fe20003f06270 */
[----:B0--3--:R2:W3:Y:S04]  /*7d30*/  SHFL.IDX PT, R3, R7, 0x1, 0x1c1f ;  /* 0x003c1f0007037f89 */ /* 0x0094e800000e0000 */
[----:B------:R2:W0:Y:S08]  /*7d40*/  SHFL.IDX PT, R2, R6, 0x1, 0x1c1f ;  /* 0x003c1f0006027f89 */ /* 0x00043000000e0000 */
[----:B--2---:R-:W-:Y:S05]  /*7d50*/  @P0 BRA `(.L_x_9032) ;  /* 0x0000005800ec0947 */ /* 0x004fea0003800000 */
[C---:B----4-:R-:W-:Y:S01]  /*7d60*/  VIADD R4, R0.reuse, 0x8 ;  /* 0x0000000800047836 */ /* 0x050fe20000000000 */
[----:B------:R-:W-:Y:S01]  /*7d70*/  ULDC UR4, c[0x0][0xbc8] ;  /* 0x0002f20000047ab9 */ /* 0x000fe20000000800 */
[C---:B-1----:R-:W-:Y:S01]  /*7d80*/  VIADD R5, R0.reuse, 0x10 ;  /* 0x0000001000057836 */ /* 0x042fe20000000000 */
        /* <DEDUP_REMOVED lines=11> */
[C---:B------:R-:W-:Y:S02]  /*7e40*/  VIADD R15, R0.reuse, 0x40 ;  /* 0x00000040000f7836 */ /* 0x040fe40000000000 */
[----:B------:R-:W-:Y:S01]  /*7e50*/  VIADD R16, R0, 0x48 ;  /* 0x0000004800107836 */ /* 0x000fe20000000000 */
[----:B------:R-:W-:Y:S01]  /*7e60*/  @!P1 LEA.HI R4, R4, R4, RZ, 0x1 ;  /* 0x0000000404049211 */ /* 0x000fe200078f08ff */
[C---:B------:R-:W-:Y:S01]  /*7e70*/  VIADD R19, R0.reuse, 0x50 ;  /* 0x0000005000137836 */ /* 0x040fe20000000000 */
[----:B------:R-:W-:Y:S01]  /*7e80*/  @!P2 LEA.HI R5, R5, R5, RZ, 0x1 ;  /* 0x000000050505a211 */ /* 0x000fe200078f08ff */
[----:B------:R-:W-:Y:S01]  /*7e90*/  VIADD R20, R0, 0x58 ;  /* 0x0000005800147836 */ /* 0x000fe20000000000 */
[----:B------:R-:W-:Y:S01]  /*7ea0*/  @!P1 LOP3.LUT R7, R4, 0xfffffffe, RZ, 0xc0, !PT ;  /* 0xfffffffe04079812 */ /* 0x000fe200078ec0ff */
[C---:B------:R-:W-:Y:S01]  /*7eb0*/  VIADD R21, R0.reuse, 0x80 ;  /* 0x0000008000157836 */ /* 0x040fe20000000000 */
[----:B------:R-:W-:Y:S01]  /*7ec0*/  @!P2 LOP3.LUT R9, R5, 0xfffffffe, RZ, 0xc0, !PT ;  /* 0xfffffffe0509a812 */ /* 0x000fe200078ec0ff */
[----:B0--3--:R-:W-:Y:S01]  /*7ed0*/  @!P0 IMAD.WIDE R4, R0, 0x4, R2 ;  /* 0x0000000400048825 */ /* 0x009fe200078e0202 */
        /* <DEDUP_REMOVED lines=89> */
[C---:B------:R-:W-:Y:S01]  /*8470*/  VIADD R17, R0.reuse, 0xb0 ;  /* 0x000000b000117836 */ /* 0x040fe20000000000 */
        /* <DEDUP_REMOVED lines=40> */
[----:B------:R-:W-:Y:S01]  /*8700*/  VIADD R17, R0, 0xe8 ;  /* 0x000000e800117836 */ /* 0x000fe20000000000 */
        /* <DEDUP_REMOVED lines=35> */
[----:B--2---:R-:W-:-:S05]  /*8940*/  LOP3.LUT R5, R0, 0xfffffffe, RZ, 0xc0, !PT ;  /* 0xfffffffe00057812 */ /* 0x004fca00078ec0ff */
[----:B------:R-:W-:-:S05]  /*8950*/  IMAD.WIDE R2, R5, 0x4, R2 ;  /* 0x0000000405027825 */ /* 0x000fca00078e0202 */
[----:B------:R0:W-:Y:S01]  /*8960*/  ST.E.64 desc[UR4][R2.64], R150 ;  /* 0x0000009602007985 */ /* 0x0001e2000c101b04 */
[----:B------:R-:W-:Y:S05]  /*8970*/  BRA `(.L_x_9032) ;  /* 0x0000004c00e47947 */ /* 0x000fea0003800000 */
.L_x_9056:
[----:B------:R-:W2:Y:S02]  /*8980*/  S2R R0, SR_TID.X ;  /* 0x0000000000007919 */ /* 0x000ea40000002100 */
[----:B--2---:R-:W-:-:S05]  /*8990*/  VIADD R2, R0, 0xffffff80 ;  /* 0xffffff8000027836 */ /* 0x004fca0000000000 */
[----:B------:R-:W-:-:S13]  /*89a0*/  ISETP.GT.AND P0, PT, R2, 0x7f, PT ;  /* 0x0000007f0200780c */ /* 0x000fda0003f04270 */
[----:B------:R-:W-:Y:S05]  /*89b0*/  @P0 BRA `(.L_x_9032) ;  /* 0x0000004c00d40947 */ /* 0x000fea0003800000 */
[----:B------:R-:W2:Y:S01]  /*89c0*/  S2R R3, SR_CTAID.X ;  /* 0x0000000000037919 */ /* 0x000ea20000002500 */
[----:B------:R-:W3:Y:S01]  /*89d0*/  LDC R6, c[0x0][0xce8] ;  /* 0x00033a00ff067b82 */ /* 0x000ee20000000800 */
[----:B------:R-:W-:Y:S01]  /*89e0*/  ULDC UR4, c[0x0][0xb88] ;  /* 0x0002e20000047ab9 */ /* 0x000fe20000000800 */
[----:B--2---:R-:W-:Y:S02]  /*89f0*/  IMAD R0, R3, 0x80, R0 ;  /* 0x0000008003007824 */ /* 0x004fe400078e0200 */
[----:B---3--:R-:W-:Y:S02]  /*8a00*/  IMAD R3, R6, UR4, RZ ;  /* 0x0000000406037c24 */ /* 0x008fe4000f8e02ff */
[----:B------:R-:W-:-:S05]  /*8a10*/  VIADD R0, R0, 0xffffff80 ;  /* 0xffffff8000007836 */ /* 0x000fca0000000000 */
[----:B------:R-:W-:-:S13]  /*8a20*/  ISETP.GE.AND P0, PT, R0, R3, PT ;  /* 0x000000030000720c */ /* 0x000fda0003f06270 */
[----:B------:R-:W-:Y:S05]  /*8a30*/  @P0 BRA `(.L_x_9032) ;  /* 0x0000004c00b40947 */ /* 0x000fea0003800000 */
[----:B------:R-:W-:Y:S01]  /*8a40*/  ISETP.NE.AND P0, PT, R6, 0x1, PT ;  /* 0x000000010600780c */ /* 0x000fe20003f05270 */
[----:B------:R-:W2:Y:S01]  /*8a50*/  S2UR UR7, SR_CTAID.Z ;  /* 0x00000000000779c3 */ /* 0x000ea20000002700 */
[----:B------:R-:W-:Y:S01]  /*8a60*/  R2UR UR11, R18 ;  /* 0x00000000120b72ca */ /* 0x000fe200000e0000 */
[----:B------:R-:W-:Y:S01]  /*8a70*/  ULDC.64 UR8, c[0x0][0xcd0] ;  /* 0x0003340000087ab9 */ /* 0x000fe20000000a00 */
[----:B------:R-:W-:Y:S01]  /*8a80*/  IMAD.MOV.U32 R5, RZ, RZ, R0 ;  /* 0x000000ffff057224 */ /* 0x000fe200078e0000 */
[----:B------:R-:W-:-:S04]  /*8a90*/  ULDC.64 UR12, c[0x0][0x208] ;  /* 0x00008200000c7ab9 */ /* 0x000fc80000000a00 */
[----:B------:R-:W3:Y:S06]  /*8aa0*/  LDC.64 R10, c[0x0][0xcd8] ;  /* 0x00033600ff0a7b82 */ /* 0x000eec0000000a00 */
[----:B------:R-:W-:Y:S02]  /*8ab0*/  USHF.R.S32.HI UR6, URZ, 0x1f, UR11 ;  /* 0x0000001f3f067899 */ /* 0x000fe4000801140b */
[----:B------:R-:W4:Y:S01]  /*8ac0*/  @P0 LDC R7, c[0x0][0xcec] ;  /* 0x00033b00ff070b82 */ /* 0x000f220000000800 */
[----:B------:R-:W-:Y:S02]  /*8ad0*/  UIMAD.WIDE.U32 UR4, UR11, UR8, URZ ;  /* 0x000000080b0472a5 */ /* 0x000fe4000f8e003f */
[----:B------:R-:W-:-:S04]  /*8ae0*/  UIMAD UR6, UR6, UR8, URZ ;  /* 0x00000008060672a4 */ /* 0x000fc8000f8e023f */
[----:B------:R-:W-:Y:S01]  /*8af0*/  UIMAD UR6, UR11, UR9, UR6 ;  /* 0x000000090b0672a4 */ /* 0x000fe2000f8e0206 */
[----:B------:R-:W5:Y:S01]  /*8b00*/  @P0 LDC R9, c[0x0][0xcf0] ;  /* 0x00033c00ff090b82 */ /* 0x000f620000000800 */
[----:B--2---:R-:W-:Y:S01]  /*8b10*/  USHF.R.S32.HI UR8, URZ, 0x1f, UR7 ;  /* 0x0000001f3f087899 */ /* 0x004fe20008011407 */
[----:B------:R-:W-:Y:S01]  /*8b20*/  IMAD.U32 R3, RZ, RZ, UR5 ;  /* 0x00000005ff037e24 */ /* 0x000fe2000f8e00ff */
[----:B------:R-:W-:Y:S01]  /*8b30*/  UIADD3 UR6, UR5, UR6, URZ ;  /* 0x0000000605067290 */ /* 0x000fe2000fffe03f */
[----:B------:R-:W-:Y:S02]  /*8b40*/  IMAD.U32 R2, RZ, RZ, UR4 ;  /* 0x00000004ff027e24 */ /* 0x000fe4000f8e00ff */
[----:B------:R-:W-:Y:S02]  /*8b50*/  ULDC.64 UR4, c[0x0][0xce0] ;  /* 0x0003380000047ab9 */ /* 0x000fe40000000a00 */
[----:B------:R-:W2:Y:S01]  /*8b60*/  S2UR UR10, SR_CTAID.Y ;  /* 0x00000000000a79c3 */ /* 0x000ea20000002600 */
[----:B------:R-:W-:-:S02]  /*8b70*/  IMAD.U32 R3, RZ, RZ, UR6 ;  /* 0x00000006ff037e24 */ /* 0x000fc4000f8e00ff */
[C---:B---3--:R-:W-:Y:S02]  /*8b80*/  IMAD R12, R10.reuse, UR8, RZ ;  /* 0x000000080a0c7c24 */ /* 0x048fe4000f8e02ff */
[----:B------:R-:W-:-:S03]  /*8b90*/  IMAD.WIDE.U32 R2, R10, UR7, R2 ;  /* 0x000000070a027c25 */ /* 0x000fc6000f8e0002 */
[----:B------:R-:W2:Y:S01]  /*8ba0*/  LDC R8, c[0x0][0xd50] ;  /* 0x00035400ff087b82 */ /* 0x000ea20000000800 */
[----:B----4-:R-:W-:-:S04]  /*8bb0*/  @P0 IMAD.HI.U32 R4, R0, R7, RZ ;  /* 0x0000000700040227 */ /* 0x010fc800078e00ff */
[----:B------:R-:W-:Y:S02]  /*8bc0*/  IMAD R7, RZ, RZ, -UR11 ;  /* 0x8000000bff077e24 */ /* 0x000fe4000f8e02ff */
[----:B------:R-:W-:Y:S01]  /*8bd0*/  IMAD R11, R11, UR7, R12 ;  /* 0x000000070b0b7c24 */ /* 0x000fe2000f8e020c */
[----:B-----5:R-:W-:-:S03]  /*8be0*/  @P0 SHF.R.U32.HI R5, RZ, R9, R4 ;  /* 0x00000009ff050219 */ /* 0x020fc60000011604 */
[----:B------:R-:W-:Y:S02]  /*8bf0*/  IMAD.IADD R3, R11, 0x1, R3 ;  /* 0x000000010b037824 */ /* 0x000fe400078e0203 */
[----:B--2---:R-:W-:Y:S02]  /*8c00*/  IMAD R9, R8, R7, UR10 ;  /* 0x0000000a08097e24 */ /* 0x004fe4000f8e0207 */
        /* <DEDUP_REMOVED lines=21> */
.L_x_9030:
        /* <DEDUP_REMOVED lines=18> */
.L_x_9059:
[----:B------:R-:W-:Y:S01]  /*8e80*/  ULDC UR7, c[0x0][0xd50] ;  /* 0x0003540000077ab9 */ /* 0x000fe20000000800 */
[----:B------:R-:W-:Y:S01]  /*8e90*/  UMOV UR36, UR6 ;  /* 0x0000000600247c82 */ /* 0x000fe20008000000 */
[----:B------:R-:W-:-:S11]  /*8ea0*/  UISETP.NE.AND UP0, UPT, UR7, 0x1, UPT ;  /* 0x000000010700788c */ /* 0x000fd6000bf05270 */
[----:B------:R-:W-:Y:S01]  /*8eb0*/  @UP0 ULDC UR4, c[0x0][0xd54] ;  /* 0x0003550000040ab9 */ /* 0x000fe20000000800 */
[----:B------:R-:W-:Y:S01]  /*8ec0*/  @UP0 ULDC UR8, c[0x0][0xd58] ;  /* 0x0003560000080ab9 */ /* 0x000fe20000000800 */
[----:B------:R-:W-:-:S04]  /*8ed0*/  UIMAD.WIDE.U32 UR4, UR6, UR4, URZ ;  /* 0x00000004060472a5 */ /* 0x000fc8000f8e003f */
[----:B------:R-:W-:-:S12]  /*8ee0*/  @UP0 USHF.R.U32.HI UR36, URZ, UR8, UR5 ;  /* 0x000000083f240299 */ /* 0x000fd80008011605 */
.L_x_9060:
        /* <DEDUP_REMOVED lines=59> */
.L_x_9062:
[----:B------:R-:W-:Y:S01]  /*92a0*/  UIMAD UR39, UR44, UR42, URZ ;  /* 0x0000002a2c2772a4 */ /* 0x000fe2000f8e023f */
[----:B------:R-:W-:Y:S02]  /*92b0*/  IMAD.U32 R2, RZ, RZ, UR41 ;  /* 0x00000029ff027e24 */ /* 0x000fe4000f8e00ff */
[----:B------:R-:W-:Y:S02]  /*92c0*/  IMAD.MOV.U32 R6, RZ, RZ, RZ ;  /* 0x000000ffff067224 */ /* 0x000fe400078e00ff */
[----:B------:R-:W-:Y:S02]  /*92d0*/  IMAD.MOV.U32 R7, RZ, RZ, 0x1 ;  /* 0x00000001ff077424 */ /* 0x000fe400078e00ff */
[----:B------:R-:W-:-:S05]  /*92e0*/  IMAD.U32 R3, RZ, RZ, UR39 ;  /* 0x00000027ff037e24 */ /* 0x000fca000f8e00ff */
[----:B------:R-:W-:-:S04]  /*92f0*/  VIADDMNMX R2, R3, UR42, R2, PT ;  /* 0x0000002a03027c46 */ /* 0x000fc8000b800102 */
[----:B------:R-:W-:-:S13]  /*9300*/  R2UR UR40, R2 ;  /* 0x00000000022872ca */ /* 0x000fda00000e0000 */
[----:B------:R-:W-:-:S06]  /*9310*/  UISETP.GT.AND UP0, UPT, UR40, UR39, UPT ;  /* 0x000000272800728c */ /* 0x000fcc000bf04270 */
[----:B------:R-:W-:-:S13]  /*9320*/  PLOP3.LUT P0, PT, PT, PT, UP0, 0x80, 0x0 ;  /* 0x000000000000781c */ /* 0x000fda0003f0f008 */
[----:B------:R-:W-:Y:S05]  /*9330*/  @!P0 BRA `(.L_x_9061) ;  /* 0x0000004000ac8947 */ /* 0x000fea0003800000 */
        /* <DEDUP_REMOVED lines=23> */
.L_x_9063:
        /* <DEDUP_REMOVED lines=20> */
.L_x_9065:
        /* <DEDUP_REMOVED lines=15> */
.L_x_9064:
        /* <DEDUP_REMOVED lines=14> */
[----:B------:R-:W-:Y:S01]  /*97c0*/  IMAD.U32 R0, RZ, RZ, UR40 ;  /* 0x00000028ff007e24 */ /* 0x000fe2000f8e00ff */
[----:B------:R-:W0:Y:S01]  /*97d0*/  S2R R16, SR_TID.X ;  /* 0x0000000000107919 */ /* 0x000e220000002100 */
[----:B------:R-:W-:Y:S02]  /*97e0*/  ISETP.NE.AND.EX P1, PT, R5, RZ, PT, P0 ;  /* 0x000000ff0500720c */ /* 0x000fe40003f25300 */
[----:B------:R-:W-:Y:S01]  /*97f0*/  LOP3.LUT R17, R17, 0xfffffffe, RZ, 0xc0, !PT ;  /* 0xfffffffe11117812 */ /* 0x000fe200078ec0ff */
[----:B------:R-:W-:-:S10]  /*9800*/  VIADD R0, R0, 0xffffffff ;  /* 0xffffffff00007836 */ /* 0x000fd40000000000 */
[----:B------:R-:W-:Y:S02]  /*9810*/  @P1 LOP3.LUT R17, R17, 0x1, RZ, 0xfc, !PT ;  /* 0x0000000111111812 */ /* 0x000fe400078efcff */
[----:B0-----:R-:W-:-:S04]  /*9820*/  SHF.R.U32.HI R6, RZ, 0x5, R16 ;  /* 0x00000005ff067819 */ /* 0x001fc80000011610 */
[----:B------:R-:W-:Y:S02]  /*9830*/  LOP3.LUT R6, R6, 0x3, RZ, 0xc0, !PT ;  /* 0x0000000306067812 */ /* 0x000fe400078ec0ff */
[----:B--2---:R-:W-:Y:S02]  /*9840*/  SHF.R.S32.HI R19, RZ, 0x1f, R18 ;  /* 0x0000001fff137819 */ /* 0x004fe40000011412 */
[----:B------:R-:W-:Y:S01]  /*9850*/  SEL R16, R18, RZ, !P1 ;  /* 0x000000ff12107207 */ /* 0x000fe20004800000 */
[----:B------:R-:W-:Y:S06]  /*9860*/  BRA.DIV UR4, `(.L_x_9066) ;  /* 0x0000004204d07947 */ /* 0x000fec000b800000 */
[----:B------:R0:W1:Y:S02]  /*9870*/  SHFL.IDX PT, R14, R6, RZ, 0x1f ;  /* 0x00001fff060e7589 */ /* 0x00006400000e0000 */
.L_x_9150:
        /* <DEDUP_REMOVED lines=9> */
.L_x_9153:
        /* <DEDUP_REMOVED lines=24> */
.L_x_9069:
[----:B------:R-:W-:Y:S01]  /*9a90*/  IMAD.MOV.U32 R0, RZ, RZ, 0x1 ;  /* 0x00000001ff007424 */ /* 0x000fe200078e00ff */
[----:B01----:R-:W0:Y:S04]  /*9aa0*/  S2R R6, SR_TID.X ;  /* 0x0000000000067919 */ /* 0x003e280000002100 */
[----:B------:R-:W-:-:S04]  /*9ab0*/  SHF.L.U32 R0, R0, 0x1f, RZ ;  /* 0x0000001f00007819 */ /* 0x000fc800000006ff */
[----:B------:R-:W1:Y:S01]  /*9ac0*/  SYNCS.PHASECHK.TRANS64.TRYWAIT P0, [UR38+0x32440], R0 ;  /* 0x03244000ff0075a7 */ /* 0x000e620008000166 */
[----:B0-----:R-:W-:-:S04]  /*9ad0*/  LOP3.LUT R2, R6, 0x7f, RZ, 0xc0, !PT ;  /* 0x0000007f06027812 */ /* 0x001fc800078ec0ff */
[----:B------:R-:W-:Y:S01]  /*9ae0*/  ISETP.NE.AND P1, PT, R2, RZ, PT ;  /* 0x000000ff0200720c */ /* 0x000fe20003f25270 */
[----:B-1----:R-:W-:-:S12]  /*9af0*/  @!P0 BRA `(.L_x_9070) ;  /* 0x00000040006c8947 */ /* 0x002fd80003800000 */
.L_x_9154:
[----:B------:R-:W-:Y:S05]  /*9b00*/  @P1 BRA `(.L_x_9071) ;  /* 0x0000000000181947 */ /* 0x000fea0003800000 */
[----:B------:R-:W1:Y:S01]  /*9b10*/  S2R R2, SR_TID.X ;  /* 0x0000000000027919 */ /* 0x000e620000002100 */
[----:B0-----:R-:W-:-:S04]  /*9b20*/  IMAD.MOV.U32 R0, RZ, RZ, 0x3000 ;  /* 0x00003000ff007424 */ /* 0x001fc800078e00ff */
[----:B------:R2:W-:Y:S01]  /*9b30*/  SYNCS.ARRIVE.TRANS64 RZ, [UR38+0x32430], R0 ;  /* 0x03243000ffff79a7 */ /* 0x0005e20008000026 */
[----:B-1----:R-:W-:-:S13]  /*9b40*/  LOP3.LUT P0, RZ, R2, 0x1f, RZ, 0xc0, !PT ;  /* 0x0000001f02ff7812 */ /* 0x002fda000780c0ff */
[----:B--2---:R-:W-:Y:S05]  /*9b50*/  @!P0 BRA `(.L_x_9071) ;  /* 0x0000000000048947 */ /* 0x004fea0003800000 */
[----:B------:R-:W-:Y:S01]  /*9b60*/  BPT.TRAP 0x1 ;  /* 0x000000040000795c */ /* 0x000fe20000300000 */
.L_x_9071:
        /* <DEDUP_REMOVED lines=15> */
[----:B------:R-:W-:-:S09]  /*9c60*/  UIMAD UR11, UR11, 0x60, URZ ;  /* 0x000000600b0b78a4 */ /* 0x000fd2000f8e023f */
[----:B------:R1:W-:Y:S02]  /*9c70*/  UTMALDG.4D [UR8], [UR4], desc[UR6] ;  /* 0x00000608040075b4 */ /* 0x0003e40008019000 */
[----:B-1----:R-:W-:Y:S01]  /*9c80*/  NOP ;  /* 0x0000000000007918 */ /* 0x002fe20000000000 */
.L_x_9067:
        /* <DEDUP_REMOVED lines=24> */
.L_x_9072:
        /* <DEDUP_REMOVED lines=54> */
[----:B------:R-:W-:-:S05]  /*a170*/  LOP3.LUT R10, R5, 0x200, R2, 0xf8, !PT ;  /* 0x00000200050a7812 */ /* 0x000fca00078ef802 */
[----:B------:R0:W-:Y:S01]  /*a180*/  STL [R1], R10 ;  /* 0x0000000a01007387 */ /* 0x0001e20000100800 */
[----:B------:R-:W-:Y:S05]  /*a190*/  BRA.DIV UR4, `(.L_x_9073) ;  /* 0x0000003a04dc7947 */ /* 0x000fea000b800000 */
[----:B------:R-:W1:Y:S01]  /*a1a0*/  S2R R4, SR_CTAID.X ;  /* 0x0000000000047919 */ /* 0x000e620000002500 */
[----:B------:R-:W-:Y:S01]  /*a1b0*/  ULDC UR4, c[0x0][0x288] ;  /* 0x0000a20000047ab9 */ /* 0x000fe20000000800 */
[----:B------:R-:W-:Y:S01]  /*a1c0*/  ULDC.64 UR6, c[0x0][0x208] ;  /* 0x0000820000067ab9 */ /* 0x000fe20000000a00 */
[----:B------:R-:W-:Y:S01]  /*a1d0*/  IMAD R2, R7, UR4, RZ ;  /* 0x0000000407027c24 */ /* 0x000fe2000f8e02ff */
[----:B------:R-:W2:Y:S01]  /*a1e0*/  S2R R8, SR_TID.X ;  /* 0x0000000000087919 */ /* 0x000ea20000002100 */
[----:B------:R-:W3:Y:S04]  /*a1f0*/  SHFL.IDX PT, R5, R0, RZ, 0x181f ;  /* 0x00181fff00057589 */ /* 0x000ee800000e0000 */
[----:B------:R-:W-:Y:S04]  /*a200*/  SHFL.IDX PT, R7, R0, 0x1, 0x181f ;  /* 0x00381f0000077f89 */ /* 0x000fe800000e0000 */
[----:B------:R-:W-:Y:S01]  /*a210*/  SHFL.IDX PT, R14, R0, 0x2, 0x181f ;  /* 0x00581f00000e7f89 */ /* 0x000fe200000e0000 */
[----:B-1----:R-:W-:-:S03]  /*a220*/  IMAD R12, R4, 0x80, R6 ;  /* 0x00000080040c7824 */ /* 0x002fc600078e0206 */
[----:B------:R-:W1:Y:S01]  /*a230*/  SHFL.IDX PT, R4, R3, RZ, 0x181f ;  /* 0x00181fff03047589 */ /* 0x000e6200000e0000 */
[----:B--2---:R-:W-:Y:S01]  /*a240*/  IMAD.SHL.U32 R11, R8, 0x8, RZ ;  /* 0x00000008080b7824 */ /* 0x004fe200078e00ff */
[CC--:B------:R-:W-:Y:S02]  /*a250*/  ISETP.GE.AND P1, PT, R12.reuse, R2.reuse, PT ;  /* 0x000000020c00720c */ /* 0x0c0fe40003f26270 */
[----:B------:R-:W2:Y:S01]  /*a260*/  SHFL.IDX PT, R6, R3, 0x1, 0x181f ;  /* 0x00381f0003067f89 */ /* 0x000ea200000e0000 */
[C---:B------:R-:W-:Y:S01]  /*a270*/  VIADD R8, R12.reuse, 0x10 ;  /* 0x000000100c087836 */ /* 0x040fe20000000000 */
[----:B------:R-:W-:Y:S02]  /*a280*/  LOP3.LUT R11, R11, 0x38, RZ, 0xc0, !PT ;  /* 0x000000380b0b7812 */ /* 0x000fe400078ec0ff */
[----:B------:R-:W-:Y:S01]  /*a290*/  STL [R1+0x4], R12 ;  /* 0x0000040c01007387 */ /* 0x000fe20000100800 */
[----:B------:R-:W-:Y:S01]  /*a2a0*/  VIADD R13, R12, 0x20 ;  /* 0x000000200c0d7836 */ /* 0x000fe20000000000 */
[----:B------:R-:W-:-:S02]  /*a2b0*/  ISETP.GE.AND P2, PT, R8, R2, PT ;  /* 0x000000020800720c */ /* 0x000fc40003f46270 */
[----:B------:R4:W-:Y:S03]  /*a2c0*/  STL [R1+0xc], R8 ;  /* 0x00000c0801007387 */ /* 0x0009e60000100800 */
[----:B---3--:R-:W-:Y:S01]  /*a2d0*/  @!P1 LEA R5, P3, R11, R5, 0x1 ;  /* 0x000000050b059211 */ /* 0x008fe200078608ff */
[----:B------:R-:W-:Y:S01]  /*a2e0*/  STL [R1+0x10], R13 ;  /* 0x0000100d01007387 */ /* 0x000fe20000100800 */
[----:B----4-:R-:W-:-:S03]  /*a2f0*/  @!P1 LEA R8, R10, UR38, 0x1 ;  /* 0x000000260a089c11 */ /* 0x010fc6000f8e08ff */
[----:B-1----:R-:W-:-:S03]  /*a300*/  @!P1 IMAD.X R4, RZ, RZ, R4, P3 ;  /* 0x000000ffff049224 */ /* 0x002fc600018e0604 */
[----:B------:R-:W-:Y:S02]  /*a310*/  @!P2 LEA R9, R10, UR38, 0x1 ;  /* 0x000000260a09ac11 */ /* 0x000fe4000f8e08ff */
[----:B------:R-:W-:-:S04]  /*a320*/  @!P1 LOP3.LUT R5, R5, R4, RZ, 0x3c, !PT ;  /* 0x0000000405059212 */ /* 0x000fc800078e3cff */
[----:B------:R-:W-:-:S04]  /*a330*/  @!P1 LOP3.LUT R4, R5, R4, RZ, 0x3c, !PT ;  /* 0x0000000405049212 */ /* 0x000fc800078e3cff */
[----:B------:R-:W-:-:S05]  /*a340*/  @!P1 LOP3.LUT R5, R5, R4, RZ, 0x3c, !PT ;  /* 0x0000000405059212 */ /* 0x000fca00078e3cff */
[----:B------:R1:W-:Y:S02]  /*a350*/  @!P1 LDGSTS.E.BYPASS.LTC128B.128 [R8+0x18400], desc[UR6][R4.64], !P0 ;  /* 0x1840000004089fae */ /* 0x0003e4000c101d46 */
[----:B-1----:R-:W-:Y:S01]  /*a360*/  @!P2 LEA R4, P1, R11, R7, 0x1 ;  /* 0x000000070b04a211 */ /* 0x002fe200078208ff */
[----:B------:R-:W-:-:S04]  /*a370*/  VIADD R8, R12, 0x30 ;  /* 0x000000300c087836 */ /* 0x000fc80000000000 */
[----:B--2---:R-:W-:Y:S01]  /*a380*/  @!P2 IMAD.X R5, RZ, RZ, R6, P1 ;  /* 0x000000ffff05a224 */ /* 0x004fe200008e0606 */
[----:B------:R-:W-:Y:S01]  /*a390*/  ISETP.GE.AND P1, PT, R13, R2, PT ;  /* 0x000000020d00720c */ /* 0x000fe20003f26270 */
[----:B------:R-:W-:Y:S04]  /*a3a0*/  STL [R1+0x14], R8 ;  /* 0x0000140801007387 */ /* 0x000fe80000100800 */
[----:B------:R1:W-:Y:S08]  /*a3b0*/  @!P2 LDGSTS.E.BYPASS.LTC128B.128 [R9+0x18c00], desc[UR6][R4.64], !P0 ;  /* 0x18c000000409afae */ /* 0x0003f0000c101d46 */
[----:B------:R-:W-:-:S02]  /*a3c0*/  @!P1 LEA R6, P2, R11, R14, 0x1 ;  /* 0x0000000e0b069211 */ /* 0x000fc400078408ff */
[----:B------:R-:W-:Y:S01]  /*a3d0*/  @!P1 LEA R7, R10, UR38, 0x1 ;  /* 0x000000260a079c11 */ /* 0x000fe2000f8e08ff */
[----:B------:R-:W-:Y:S04]  /*a3e0*/  SHFL.IDX PT, R14, R0, 0x3, 0x181f ;  /* 0x00781f00000e7f89 */ /* 0x000fe800000e0000 */
[----:B-1----:R-:W1:Y:S02]  /*a3f0*/  SHFL.IDX PT, R4, R3, 0x2, 0x181f ;  /* 0x00581f0003047f89 */ /* 0x002e6400000e0000 */
[----:B-1----:R-:W-:Y:S02]  /*a400*/  @!P1 IMAD.X R5, RZ, RZ, R4, P2 ;  /* 0x000000ffff059224 */ /* 0x002fe400010e0604 */
[----:B------:R-:W-:-:S05]  /*a410*/  @!P1 IMAD.MOV.U32 R4, RZ, RZ, R6 ;  /* 0x000000ffff049224 */ /* 0x000fca00078e0006 */
[----:B------:R1:W-:Y:S01]  /*a420*/  @!P1 LDGSTS.E.BYPASS.LTC128B.128 [R7+0x19400], desc[UR6][R4.64], !P0 ;  /* 0x1940000004079fae */ /* 0x0003e2000c101d46 */
[----:B------:R-:W-:-:S03]  /*a430*/  ISETP.GE.AND P1, PT, R8, R2, PT ;  /* 0x000000020800720c */ /* 0x000fc60003f26270 */
[----:B-1----:R-:W1:Y:S01]  /*a440*/  SHFL.IDX PT, R4, R3, 0x3, 0x181f ;  /* 0x00781f0003047f89 */ /* 0x002e6200000e0000 */
[----:B------:R-:W-:-:S09]  /*a450*/  VIADD R7, R12, 0x40 ;  /* 0x000000400c077836 */ /* 0x000fd20000000000 */
[----:B------:R-:W-:Y:S02]  /*a460*/  @!P1 LEA R5, P2, R11, R14, 0x1 ;  /* 0x0000000e0b059211 */ /* 0x000fe400078408ff */
[----:B------:R-:W-:Y:S01]  /*a470*/  @!P1 LEA R6, R10, UR38, 0x1 ;  /* 0x000000260a069c11 */ /* 0x000fe2000f8e08ff */
[----:B------:R2:W-:Y:S02]  /*a480*/  STL [R1+0x18], R7 ;  /* 0x0000180701007387 */ /* 0x0005e40000100800 */
[----:B-1----:R-:W-:-:S05]  /*a490*/  @!P1 IMAD.X R4, RZ, RZ, R4, P2 ;  /* 0x000000ffff049224 */ /* 0x002fca00010e0604 */
[----:B------:R-:W-:-:S04]  /*a4a0*/  @!P1 LOP3.LUT R5, R5, R4, RZ, 0x3c, !PT ;  /* 0x0000000405059212 */ /* 0x000fc800078e3cff */
[----:B------:R-:W-:-:S04]  /*a4b0*/  @!P1 LOP3.LUT R4, R5, R4, RZ, 0x3c, !PT ;  /* 0x0000000405049212 */ /* 0x000fc800078e3cff */
[----:B------:R-:W-:-:S05]  /*a4c0*/  @!P1 LOP3.LUT R5, R5, R4, RZ, 0x3c, !PT ;  /* 0x0000000405059212 */ /* 0x000fca00078e3cff */
[----:B------:R1:W-:Y:S01]  /*a4d0*/  @!P1 LDGSTS.E.BYPASS.LTC128B.128 [R6+0x19c00], desc[UR6][R4.64], !P0 ;  /* 0x19c0000004069fae */ /* 0x0003e2000c101d46 */
[----:B------:R-:W-:Y:S01]  /*a4e0*/  ISETP.GE.AND P1, PT, R7, R2, PT ;  /* 0x000000020700720c */ /* 0x000fe20003f26270 */
[----:B--2---:R-:W-:-:S05]  /*a4f0*/  VIADD R7, R12, 0x50 ;  /* 0x000000500c077836 */ /* 0x004fca0000000000 */
[----:B------:R-:W-:Y:S04]  /*a500*/  STL [R1+0x1c], R7 ;  /* 0x00001c0701007387 */ /* 0x000fe80000100800 */
[----:B-1----:R-:W1:Y:S03]  /*a510*/  SHFL.IDX PT, R5, R0, 0x4, 0x181f ;  /* 0x00981f0000057f89 */ /* 0x002e6600000e0000 */
[----:B------:R-:W-:Y:S01]  /*a520*/  @!P1 LEA R6, R10, UR38, 0x1 ;  /* 0x000000260a069c11 */ /* 0x000fe2000f8e08ff */
[----:B------:R-:W2:Y:S01]  /*a530*/  SHFL.IDX PT, R4, R3, 0x4, 0x181f ;  /* 0x00981f0003047f89 */ /* 0x000ea200000e0000 */
[----:B-1----:R-:W-:-:S05]  /*a540*/  @!P1 LEA R5, P2, R11, R5, 0x1 ;  /* 0x000000050b059211 */ /* 0x002fca00078408ff */
[----:B--2---:R-:W-:-:S05]  /*a550*/  @!P1 IMAD.X R4, RZ, RZ, R4, P2 ;  /* 0x000000ffff049224 */ /* 0x004fca00010e0604 */
[----:B------:R-:W-:-:S04]  /*a560*/  @!P1 LOP3.LUT R5, R5, R4, RZ, 0x3c, !PT ;  /* 0x0000000405059212 */ /* 0x000fc800078e3cff */
[----:B------:R-:W-:-:S04]  /*a570*/  @!P1 LOP3.LUT R4, R5, R4, RZ, 0x3c, !PT ;  /* 0x0000000405049212 */ /* 0x000fc800078e3cff */
[----:B------:R-:W-:-:S05]  /*a580*/  @!P1 LOP3.LUT R5, R5, R4, RZ, 0x3c, !PT ;  /* 0x0000000405059212 */ /* 0x000fca00078e3cff */
[----:B------:R1:W-:Y:S01]  /*a590*/  @!P1 LDGSTS.E.BYPASS.LTC128B.128 [R6+0x1a400], desc[UR6][R4.64], !P0 ;  /* 0x1a40000004069fae */ /* 0x0003e2000c101d46 */
[----:B------:R-:W-:Y:S01]  /*a5a0*/  ISETP.GE.AND P1, PT, R7, R2, PT ;  /* 0x000000020700720c */ /* 0x000fe20003f26270 */
[----:B------:R-:W-:-:S05]  /*a5b0*/  VIADD R7, R12, 0x60 ;  /* 0x000000600c077836 */ /* 0x000fca0000000000 */
        /* <DEDUP_REMOVED lines=10> */
[----:B------:R-:W-:-:S03]  /*a660*/  ISETP.GE.AND P1, PT, R7, R2, PT ;  /* 0x000000020700720c */ /* 0x000fc60003f26270 */
[----:B-1----:R-:W1:Y:S10]  /*a670*/  SHFL.IDX PT, R5, R0, 0x6, 0x181f ;  /* 0x00d81f0000057f89 */ /* 0x002e7400000e0000 */
[----:B------:R-:W-:Y:S01]  /*a680*/  @!P1 LEA R6, R10, UR38, 0x1 ;  /* 0x000000260a069c11 */ /* 0x000fe2000f8e08ff */
[----:B------:R-:W2:Y:S04]  /*a690*/  SHFL.IDX PT, R4, R3, 0x6, 0x181f ;  /* 0x00d81f0003047f89 */ /* 0x000ea800000e0000 */
[----:B------:R-:W3:Y:S04]  /*a6a0*/  SHFL.IDX PT, R3, R3, 0x7, 0x181f ;  /* 0x00f81f0003037f89 */ /* 0x000ee800000e0000 */
[----:B------:R-:W4:Y:S01]  /*a6b0*/  SHFL.IDX PT, R0, R0, 0x7, 0x181f ;  /* 0x00f81f0000007f89 */ /* 0x000f2200000e0000 */
[----:B-1----:R-:W-:-:S05]  /*a6c0*/  @!P1 LEA R5, P2, R11, R5, 0x1 ;  /* 0x000000050b059211 */ /* 0x002fca00078408ff */
[----:B--2---:R-:W-:-:S05]  /*a6d0*/  @!P1 IMAD.X R4, RZ, RZ, R4, P2 ;  /* 0x000000ffff049224 */ /* 0x004fca00010e0604 */
[----:B------:R-:W-:-:S04]  /*a6e0*/  @!P1 LOP3.LUT R5, R5, R4, RZ, 0x3c, !PT ;  /* 0x0000000405059212 */ /* 0x000fc800078e3cff */
[----:B------:R-:W-:-:S04]  /*a6f0*/  @!P1 LOP3.LUT R4, R5, R4, RZ, 0x3c, !PT ;  /* 0x0000000405049212 */ /* 0x000fc800078e3cff */
[----:B------:R-:W-:-:S05]  /*a700*/  @!P1 LOP3.LUT R5, R5, R4, RZ, 0x3c, !PT ;  /* 0x0000000405059212 */ /* 0x000fca00078e3cff */
[----:B---34-:R1:W-:Y:S02]  /*a710*/  @!P1 LDGSTS.E.BYPASS.LTC128B.128 [R6+0x1b400], desc[UR6][R4.64], !P0 ;  /* 0x1b40000004069fae */ /* 0x0183e4000c101d46 */
.L_x_9171:
[----:B-1----:R-:W2:Y:S01]  /*a720*/  LDL R5, [R1+0x4] ;  /* 0x0000040001057983 */ /* 0x002ea20000100800 */
[----:B------:R-:W-:Y:S01]  /*a730*/  ULDC.64 UR4, c[0x0][0x208] ;  /* 0x0000820000047ab9 */ /* 0x000fe20000000a00 */
[----:B------:R-:W1:Y:S02]  /*a740*/  S2R R4, SR_TID.X ;  /* 0x0000000000047919 */ /* 0x000e640000002100 */
[----:B-1----:R-:W-:-:S05]  /*a750*/  IMAD.SHL.U32 R4, R4, 0x8, RZ ;  /* 0x0000000804047824 */ /* 0x002fca00078e00ff */
        /* <DEDUP_REMOVED lines=14> */
[----:B--2---:R-:W2:Y:S01]  /*a840*/  LDC.64 R2, c[0x0][0x3d8] ;  /* 0x0000f600ff027b82 */ /* 0x004ea20000000a00 */
[----:B------:R-:W-:Y:S01]  /*a850*/  NOP ;  /* 0x0000000000007918 */ /* 0x000fe20000000000 */
[C---:B--2---:R-:W-:Y:S01]  /*a860*/  IMAD R0, R2.reuse, UR43, RZ ;  /* 0x0000002b02007c24 */ /* 0x044fe2000f8e02ff */
[----:B------:R-:W-:Y:S01]  /*a870*/  UIADD3 UR4, UR38, 0x22400, URZ ;  /* 0x0002240026047890 */ /* 0x000fe2000fffe03f */
[----:B-1----:R-:W-:Y:S01]  /*a880*/  IMAD.WIDE.U32 R4, R2, UR36, RZ ;  /* 0x0000002402047c25 */ /* 0x002fe2000f8e00ff */
        /* <DEDUP_REMOVED lines=17> */
[----:B0-----:R-:W-:Y:S02]  /*a9a0*/  IMAD.U32 R10, RZ, RZ, UR4 ;  /* 0x00000004ff0a7e24 */ /* 0x001fe4000f8e00ff */
[----:B------:R-:W-:Y:S02]  /*a9b0*/  IMAD.U32 R11, RZ, RZ, UR5 ;  /* 0x00000005ff0b7e24 */ /* 0x000fe4000f8e00ff */
[----:B------:R-:W-:Y:S02]  /*a9c0*/  IMAD.MOV.U32 R8, RZ, RZ, 0x70 ;  /* 0x00000070ff087424 */ /* 0x000fe400078e00ff */
[----:B------:R-:W-:Y:S02]  /*a9d0*/  IMAD.MOV.U32 R12, RZ, RZ, 0x1 ;  /* 0x00000001ff0c7424 */ /* 0x000fe400078e00ff */
[----:B------:R-:W-:-:S07]  /*a9e0*/  IMAD.MOV.U32 R13, RZ, RZ, RZ ;  /* 0x000000ffff0d7224 */ /* 0x000fce00078e00ff */
[----:B------:R-:W-:-:S07]  /*a9f0*/  LEPC R20, `(.L_x_9074) ;  /* 0x000000001014794e */ /* 0x000fce0000000000 */
[----:B-1----:R-:W-:Y:S05]  /*aa00*/  CALL.ABS.NOINC R2 ;  /* 0x0000000002007343 */ /* 0x002fea0003c00000 */
.L_x_9074:
[----:B-1----:R-:W2:Y:S01]  /*aa10*/  LDL.LU.64 R4, [R1+0x28] ;  /* 0x0000280001047983 */ /* 0x002ea20000300a00 */
[----:B------:R-:W1:Y:S01]  /*aa20*/  LDC R6, c[0x0][0x448] ;  /* 0x00011200ff067b82 */ /* 0x000e620000000800 */
[----:B------:R-:W-:Y:S02]  /*aa30*/  ULDC.64 UR8, c[0x0][0x3e0] ;  /* 0x0000f80000087ab9 */ /* 0x000fe40000000a00 */
[----:B------:R-:W3:Y:S01]  /*aa40*/  LDL.LU R2, [R1+0x34] ;  /* 0x0000340001027983 */ /* 0x000ee20000300800 */
[----:B------:R-:W-:Y:S01]  /*aa50*/  UIMAD UR6, UR46, UR8, URZ ;  /* 0x000000082e0672a4 */ /* 0x000fe2000f8e023f */
[----:B------:R-:W4:Y:S03]  /*aa60*/  S2R R3, SR_TID.X ;  /* 0x0000000000037919 */ /* 0x000f260000002100 */
[----:B------:R-:W-:Y:S01]  /*aa70*/  UIMAD UR6, UR45, UR9, UR6 ;  /* 0x000000092d0672a4 */ /* 0x000fe2000f8e0206 */
[----:B-1----:R-:W-:-:S02]  /*aa80*/  ISETP.NE.AND P0, PT, R6, 0x1, PT ;  /* 0x000000010600780c */ /* 0x002fc40003f05270 */
[C---:B----4-:R-:W-:Y:S01]  /*aa90*/  LOP3.LUT R0, R3.reuse, 0x7f, RZ, 0xc0, !PT ;  /* 0x0000007f03007812 */ /* 0x050fe200078ec0ff */
[----:B------:R-:W-:-:S10]  /*aaa0*/  IMAD.SHL.U32 R15, R3, 0x10, RZ ;  /* 0x00000010030f7824 */ /* 0x000fd400078e00ff */
[----:B------:R-:W1:Y:S01]  /*aab0*/  @P0 LDC R3, c[0x0][0x44c] ;  /* 0x00011300ff030b82 */ /* 0x000e620000000800 */
[----:B--2---:R-:W-:Y:S02]  /*aac0*/  R2UR UR5, R5 ;  /* 0x00000000050572ca */ /* 0x004fe400000e0000 */
[----:B------:R-:W-:Y:S01]  /*aad0*/  R2UR UR4, R4 ;  /* 0x00000000040472ca */ /* 0x000fe200000e0000 */
[----:B------:R-:W2:Y:S01]  /*aae0*/  S2R R5, SR_TID.X ;  /* 0x0000000000057919 */ /* 0x000ea20000002100 */
[----:B---3--:R-:W-:Y:S02]  /*aaf0*/  R2UR UR5, R2 ;  /* 0x00000000020572ca */ /* 0x008fe400000e0000 */
[----:B------:R-:W-:Y:S01]  /*ab00*/  SHF.R.U32.HI R4, RZ, 0x3, R0 ;  /* 0x00000003ff047819 */ /* 0x000fe20000011600 */
[----:B------:R-:W3:Y:S01]  /*ab10*/  S2R R2, SR_CTAID.X ;  /* 0x0000000000027919 */ /* 0x000ee20000002500 */
[----:B------:R-:W4:Y:S02]  /*ab20*/  @P0 LDC R0, c[0x0][0x450] ;  /* 0x00011400ff000b82 */ /* 0x000f240000000800 */
[----:B------:R-:W-:-:S07]  /*ab30*/  LOP3.LUT R4, R4, 0x70, R15, 0xf8, !PT ;  /* 0x0000007004047812 */ /* 0x000fce00078ef80f */
[----:B------:R-:W-:-:S03]  /*ab40*/  UIMAD.WIDE.U32 UR4, UR45, UR8, UR4 ;  /* 0x000000082d0472a5 */ /* 0x000fc6000f8e0004 */
[----:B------:R-:W-:Y:S01]  /*ab50*/  ULDC.64 UR8, c[0x0][0x3d0] ;  /* 0x0000f40000087ab9 */ /* 0x000fe20000000a00 */
[----:B------:R-:W-:Y:S01]  /*ab60*/  UIADD3 UR5, UR5, UR6, URZ ;  /* 0x0000000605057290 */ /* 0x000fe2000fffe03f */
[----:B--2---:R-:W-:Y:S02]  /*ab70*/  IMAD.SHL.U32 R8, R5, 0x8, RZ ;  /* 0x0000000805087824 */ /* 0x004fe400078e00ff */
[----:B---3--:R-:W-:-:S03]  /*ab80*/  IMAD R4, R2, 0x80, R4 ;  /* 0x0000008002047824 */ /* 0x008fc600078e0204 */
[----:B------:R-:W-:Y:S01]  /*ab90*/  LOP3.LUT R8, R8, 0x38, RZ, 0xc0, !PT ;  /* 0x0000003808087812 */ /* 0x000fe200078ec0ff */
[----:B-1----:R-:W-:-:S04]  /*aba0*/  @P0 IMAD.HI.U32 R3, R4, R3, RZ ;  /* 0x0000000304030227 */ /* 0x002fc800078e00ff */
[----:B------:R-:W-:Y:S01]  /*abb0*/  IMAD.MOV.U32 R2, RZ, RZ, R4 ;  /* 0x000000ffff027224 */ /* 0x000fe200078e0004 */
[----:B----4-:R-:W-:Y:S01]  /*abc0*/  @P0 SHF.R.U32.HI R2, RZ, R0, R3 ;  /* 0x00000000ff020219 */ /* 0x010fe20000011603 */
[----:B------:R-:W-:-:S04]  /*abd0*/  IMAD.U32 R3, RZ, RZ, UR8 ;  /* 0x00000008ff037e24 */ /* 0x000fc8000f8e00ff */
[----:B------:R-:W-:-:S04]  /*abe0*/  IMAD.MOV R0, RZ, RZ, -R2 ;  /* 0x000000ffff007224 */ /* 0x000fc800078e0a02 */
[----:B------:R-:W-:Y:S01]  /*abf0*/  IMAD R0, R6, R0, R4 ;  /* 0x0000000006007224 */ /* 0x000fe200078e0204 */
[----:B------:R-:W-:-:S05]  /*ac00*/  SHF.R.S32.HI R4, RZ, 0x1f, R2 ;  /* 0x0000001fff047819 */ /* 0x000fca0000011402 */
[----:B------:R-:W-:-:S04]  /*ac10*/  IMAD R4, R4, UR8, RZ ;  /* 0x0000000804047c24 */ /* 0x000fc8000f8e02ff */
[C---:B------:R-:W-:Y:S02]  /*ac20*/  IMAD R4, R2.reuse, UR9, R4 ;  /* 0x0000000902047c24 */ /* 0x040fe4000f8e0204 */
[----:B------:R-:W-:Y:S01]  /*ac30*/  IMAD.WIDE.U32 R2, R2, R3, UR4 ;  /* 0x0000000402027e25 */ /* 0x000fe2000f8e0003 */
[----:B------:R-:W-:-:S03]  /*ac40*/  ULDC.64 UR4, c[0x0][0x3c8] ;  /* 0x0000f20000047ab9 */ /* 0x000fc60000000a00 */
[----:B------:R-:W-:Y:S01]  /*ac50*/  IMAD.IADD R3, R3, 0x1, R4 ;  /* 0x0000000103037824 */ /* 0x000fe200078e0204 */
[----:B------:R-:W-:Y:S01]  /*ac60*/  SHF.R.S32.HI R4, RZ, 0x1f, R0 ;  /* 0x0000001fff047819 */ /* 0x000fe20000011400 */
[----:B------:R-:W-:-:S04]  /*ac70*/  IMAD.WIDE.U32 R2, R0, UR4, R2 ;  /* 0x0000000400027c25 */ /* 0x000fc8000f8e0002 */
[----:B------:R-:W-:-:S04]  /*ac80*/  IMAD R4, R4, UR4, RZ ;  /* 0x0000000404047c24 */ /* 0x000fc8000f8e02ff */
[----:B------:R-:W-:Y:S01]  /*ac90*/  IMAD R4, R0, UR5, R4 ;  /* 0x0000000500047c24 */ /* 0x000fe2000f8e0204 */
[----:B------:R-:W-:Y:S01]  /*aca0*/  ULDC.64 UR4, c[0x0][0x390] ;  /* 0x0000e40000047ab9 */ /* 0x000fe20000000a00 */
[----:B------:R-:W-:Y:S02]  /*acb0*/  LOP3.LUT R0, R8, 0x40, RZ, 0xfc, !PT ;  /* 0x0000004008007812 */ /* 0x000fe400078efcff */
[----:B------:R-:W-:Y:S01]  /*acc0*/  IMAD.IADD R4, R3, 0x1, R4 ;  /* 0x0000000103047824 */ /* 0x000fe200078e0204 */
[----:B------:R-:W-:Y:S01]  /*acd0*/  LEA R5, P0, R2, UR4, 0x1 ;  /* 0x0000000402057c11 */ /* 0x000fe2000f8008ff */
[----:B------:R-:W-:Y:S02]  /*ace0*/  ULDC UR4, c[0x0][0x3b8] ;  /* 0x0000ee0000047ab9 */ /* 0x000fe40000000800 */
[----:B------:R-:W-:Y:S02]  /*acf0*/  ISETP.GE.AND P3, PT, R8, UR4, PT ;  /* 0x0000000408007c0c */ /* 0x000fe4000bf66270 */
[----:B------:R-:W-:-:S02]  /*ad00*/  LEA.HI.X R4, R2, UR5, R4, 0x1, P0 ;  /* 0x0000000502047c11 */ /* 0x000fc400080f0c04 */
[----:B------:R-:W-:Y:S02]  /*ad10*/  ISETP.GE.AND P0, PT, R0, UR4, PT ;  /* 0x0000000400007c0c */ /* 0x000fe4000bf06270 */
[----:B------:R-:W-:-:S04]  /*ad20*/  LOP3.LUT R0, R8, 0x80, RZ, 0xfc, !PT ;  /* 0x0000008008007812 */ /* 0x000fc800078efcff */
[----:B------:R-:W-:Y:S02]  /*ad30*/  ISETP.GE.AND P1, PT, R0, UR4, PT ;  /* 0x0000000400007c0c */ /* 0x000fe4000bf26270 */
[----:B------:R-:W-:-:S04]  /*ad40*/  LOP3.LUT R0, R8, 0xc0, RZ, 0xfc, !PT ;  /* 0x000000c008007812 */ /* 0x000fc800078efcff */
[----:B------:R-:W-:Y:S01]  /*ad50*/  ISETP.GE.AND P2, PT, R0, UR4, PT ;  /* 0x0000000400007c0c */ /* 0x000fe2000bf46270 */
[----:B------:R-:W-:-:S03]  /*ad60*/  UMOV UR4, 0xffffffff ;  /* 0xffffffff00047882 */ /* 0x000fc60000000000 */
[----:B------:R-:W-:Y:S09]  /*ad70*/  BRA.DIV UR4, `(.L_x_9075) ;  /* 0x0000003a04dc7947 */ /* 0x000ff2000b800000 */
[----:B------:R-:W2:Y:S01]  /*ad80*/  LDL.LU R3, [R1+0x4] ;  /* 0x0000040001037983 */ /* 0x000ea20000300800 */
[----:B------:R-:W-:-:S03]  /*ad90*/  ULDC UR4, c[0x0][0x288] ;  /* 0x0000a20000047ab9 */ /* 0x000fc60000000800 */
[----:B------:R-:W3:Y:S01]  /*ada0*/  LDL.LU R2, [R1+0xc] ;  /* 0x00000c0001027983 */ /* 0x000ee20000300800 */
[----:B------:R-:W-:-:S03]  /*adb0*/  IMAD R0, R6, UR4, RZ ;  /* 0x0000000406007c24 */ /* 0x000fc6000f8e02ff */
[----:B------:R-:W4:Y:S01]  /*adc0*/  LDL.LU R13, [R1+0x10] ;  /* 0x00001000010d7983 */ /* 0x000f220000300800 */
[----:B0-----:R-:W0:Y:S01]  /*add0*/  S2R R10, SR_TID.X ;  /* 0x00000000000a7919 */ /* 0x001e220000002100 */
[----:B------:R-:W1:Y:S02]  /*ade0*/  S2R R7, SR_TID.X ;  /* 0x0000000000077919 */ /* 0x000e640000002100 */
[----:B------:R-:W5:Y:S01]  /*adf0*/  LDL.LU R8, [R1+0x14] ;  /* 0x0000140001087983 */ /* 0x000f620000300800 */
[----:B0-----:R-:W-:Y:S01]  /*ae00*/  LOP3.LUT R10, R10, 0x7f, RZ, 0xc0, !PT ;  /* 0x0000007f0a0a7812 */ /* 0x001fe200078ec0ff */
[----:B-1----:R-:W-:-:S04]  /*ae10*/  IMAD.SHL.U32 R12, R7, 0x8, RZ ;  /* 0x00000008070c7824 */ /* 0x002fc800078e00ff */
[----:B------:R-:W-:Y:S02]  /*ae20*/  IMAD.SHL.U32 R11, R10, 0x8, RZ ;  /* 0x000000080a0b7824 */ /* 0x000fe400078e00ff */
[----:B------:R-:W-:Y:S01]  /*ae30*/  IMAD.SHL.U32 R10, R7, 0x8, RZ ;  /* 0x00000008070a7824 */ /* 0x000fe200078e00ff */
[----:B------:R-:W-:-:S04]  /*ae40*/  LOP3.LUT R12, R12, 0x38, RZ, 0xc0, !PT ;  /* 0x000000380c0c7812 */ /* 0x000fc800078ec0ff */
[----:B------:R-:W-:-:S04]  /*ae50*/  LOP3.LUT R10, R10, 0x1f8, RZ, 0xc0, !PT ;  /* 0x000001f80a0a7812 */ /* 0x000fc800078ec0ff */
[----:B------:R-:W-:Y:S02]  /*ae60*/  LOP3.LUT R10, R10, 0x38, R7, 0x78, !PT ;  /* 0x000000380a0a7812 */ /* 0x000fe400078e7807 */
[----:B------:R-:W5:Y:S02]  /*ae70*/  LDL.LU R7, [R1+0x18] ;  /* 0x0000180001077983 */ /* 0x000f640000300800 */
[----:B------:R-:W-:Y:S01]  /*ae80*/  LOP3.LUT R10, R10, 0x200, R11, 0xf8, !PT ;  /* 0x000002000a0a7812 */ /* 0x000fe200078ef80b */
[----:B------:R-:W-:Y:S01]  /*ae90*/  ULDC.64 UR6, c[0x0][0x208] ;  /* 0x0000820000067ab9 */ /* 0x000fe20000000a00 */
[----:B------:R-:W-:Y:S04]  /*aea0*/  SHFL.IDX PT, R6, R4, 0x1, 0x181f ;  /* 0x00381f0004067f89 */ /* 0x000fe800000e0000 */
[----:B------:R-:W5:Y:S01]  /*aeb0*/  LDL.LU R15, [R1+0x1c] ;  /* 0x00001c00010f7983 */ /* 0x000f620000300800 */
[----:B--2---:R-:W-:-:S03]  /*aec0*/  ISETP.GE.AND P5, PT, R3, R0, PT ;  /* 0x000000000300720c */ /* 0x004fc60003fa6270 */
[----:B------:R-:W0:Y:S01]  /*aed0*/  SHFL.IDX PT, R3, R5, RZ, 0x181f ;  /* 0x00181fff05037589 */ /* 0x000e2200000e0000 */
[----:B---3--:R-:W-:-:S03]  /*aee0*/  ISETP.GE.AND P4, PT, R2, R0, PT ;  /* 0x000000000200720c */ /* 0x008fc60003f86270 */
[----:B------:R-:W1:Y:S06]  /*aef0*/  SHFL.IDX PT, R2, R4, RZ, 0x181f ;  /* 0x00181fff04027589 */ /* 0x000e6c00000e0000 */
[----:B0-----:R-:W-:-:S05]  /*af00*/  @!P5 LEA R3, P6, R12, R3, 0x1 ;  /* 0x000000030c03d211 */ /* 0x001fca00078c08ff */
[----:B-1----:R-:W-:-:S05]  /*af10*/  @!P5 IMAD.X R2, RZ, RZ, R2, P6 ;  /* 0x000000ffff02d224 */ /* 0x002fca00030e0602 */
[----:B------:R-:W-:-:S04]  /*af20*/  @!P5 LOP3.LUT R3, R3, R2, RZ, 0x3c, !PT ;  /* 0x000000020303d212 */ /* 0x000fc800078e3cff */
[C---:B------:R-:W-:Y:S02]  /*af30*/  @!P5 LOP3.LUT R2, R3.reuse, R2, RZ, 0x3c, !PT ;  /* 0x000000020302d212 */ /* 0x040fe400078e3cff */
[----:B------:R-:W-:Y:S02]  /*af40*/  @!P5 LEA R21, R10, UR38, 0x1 ;  /* 0x000000260a15dc11 */ /* 0x000fe4000f8e08ff */
[----:B------:R-:W-:-:S05]  /*af50*/  @!P5 LOP3.LUT R3, R3, R2, RZ, 0x3c, !PT ;  /* 0x000000020303d212 */ /* 0x000fca00078e3cff */
[----:B------:R-:W-:Y:S04]  /*af60*/  @!P5 LDGSTS.E.BYPASS.LTC128B.128 [R21+0x22400], desc[UR6][R2.64], !P3 ;  /* 0x224000000215dfae */ /* 0x000fe8000d901d46 */
[----:B------:R-:W-:Y:S04]  /*af70*/  @!P5 LDGSTS.E.BYPASS.LTC128B.128 [R21+0x26400], desc[UR6][R2.64+0x80], !P0 ;  /* 0x264000800215dfae */ /* 0x000fe8000c101d46 */
[----:B------:R-:W-:Y:S04]  /*af80*/  @!P5 LDGSTS.E.BYPASS.LTC128B.128 [R21+0x2a400], desc[UR6][R2.64+0x100], !P1 ;  /* 0x2a4001000215dfae */ /* 0x000fe8000c901d46 */
[----:B------:R0:W-:Y:S04]  /*af90*/  @!P5 LDGSTS.E.BYPASS.LTC128B.128 [R21+0x2e400], desc[UR6][R2.64+0x180], !P2 ;  /* 0x2e4001800215dfae */ /* 0x0001e8000d101d46 */
[----:B0-----:R-:W0:Y:S01]  /*afa0*/  SHFL.IDX PT, R2, R5, 0x1, 0x181f ;  /* 0x00381f0005027f89 */ /* 0x001e2200000e0000 */
[----:B------:R-:W-:-:S02]  /*afb0*/  @!P4 LEA R9, R10, UR38, 0x1 ;  /* 0x000000260a09cc11 */ /* 0x000fc4000f8e08ff */
[----:B0-----:R-:W-:-:S05]  /*afc0*/  @!P4 LEA R2, P6, R12, R2, 0x1 ;  /* 0x000000020c02c211 */ /* 0x001fca00078c08ff */
[----:B------:R-:W-:-:S05]  /*afd0*/  @!P4 IMAD.X R3, RZ, RZ, R6, P6 ;  /* 0x000000ffff03c224 */ /* 0x000fca00030e0606 */
[----:B------:R-:W-:Y:S04]  /*afe0*/  @!P4 LDGSTS.E.BYPASS.LTC128B.128 [R9+0x22c00], desc[UR6][R2.64], !P3 ;  /* 0x22c000000209cfae */ /* 0x000fe8000d901d46 */
[----:B------:R-:W-:Y:S04]  /*aff0*/  @!P4 LDGSTS.E.BYPASS.LTC128B.128 [R9+0x26c00], desc[UR6][R2.64+0x80], !P0 ;  /* 0x26c000800209cfae */ /* 0x000fe8000c101d46 */
[----:B------:R-:W-:Y:S04]  /*b000*/  @!P4 LDGSTS.E.BYPASS.LTC128B.128 [R9+0x2ac00], desc[UR6][R2.64+0x100], !P1 ;  /* 0x2ac001000209cfae */ /* 0x000fe8000c901d46 */
[----:B------:R0:W-:Y:S01]  /*b010*/  @!P4 LDGSTS.E.BYPASS.LTC128B.128 [R9+0x2ec00], desc[UR6][R2.64+0x180], !P2 ;  /* 0x2ec001800209cfae */ /* 0x0001e2000d101d46 */
[----:B----4-:R-:W-:-:S03]  /*b020*/  ISETP.GE.AND P4, PT, R13, R0, PT ;  /* 0x000000000d00720c */ /* 0x010fc60003f86270 */
[----:B------:R-:W2:Y:S04]  /*b030*/  LDL.LU R13, [R1+0x20] ;  /* 0x00002000010d7983 */ /* 0x000ea80000300800 */
[----:B0-----:R-:W0:Y:S04]  /*b040*/  SHFL.IDX PT, R2, R5, 0x2, 0x181f ;  /* 0x00581f0005027f89 */ /* 0x001e2800000e0000 */
[----:B------:R-:W1:Y:S02]  /*b050*/  SHFL.IDX PT, R6, R4, 0x2, 0x181f ;  /* 0x00581f0004067f89 */ /* 0x000e6400000e0000 */
[----:B------:R-:W-:-:S02]  /*b060*/  @!P4 LEA R21, R10, UR38, 0x1 ;  /* 0x000000260a15cc11 */ /* 0x000fc4000f8e08ff */
[----:B------:R-:W3:Y:S01]  /*b070*/  SHFL.IDX PT, R14, R5, 0x3, 0x181f ;  /* 0x00781f00050e7f89 */ /* 0x000ee200000e0000 */
[----:B0-----:R-:W-:-:S05]  /*b080*/  @!P4 LEA R2, P6, R12, R2, 0x1 ;  /* 0x000000020c02c211 */ /* 0x001fca00078c08ff */
[----:B-1----:R-:W-:Y:S02]  /*b090*/  @!P4 IMAD.X R3, RZ, RZ, R6, P6 ;  /* 0x000000ffff03c224 */ /* 0x002fe400030e0606 */
[----:B------:R-:W0:Y:S04]  /*b0a0*/  SHFL.IDX PT, R6, R4, 0x3, 0x181f ;  /* 0x00781f0004067f89 */ /* 0x000e2800000e0000 */
[----:B------:R-:W-:Y:S04]  /*b0b0*/  @!P4 LDGSTS.E.BYPASS.LTC128B.128 [R21+0x23400], desc[UR6][R2.64], !P3 ;  /* 0x234000000215cfae */ /* 0x000fe8000d901d46 */
[----:B------:R-:W-:Y:S04]  /*b0c0*/  @!P4 LDGSTS.E.BYPASS.LTC128B.128 [R21+0x27400], desc[UR6][R2.64+0x80], !P0 ;  /* 0x274000800215cfae */ /* 0x000fe8000c101d46 */
[----:B------:R-:W-:Y:S04]  /*b0d0*/  @!P4 LDGSTS.E.BYPASS.LTC128B.128 [R21+0x2b400], desc[UR6][R2.64+0x100], !P1 ;  /* 0x2b4001000215cfae */ /* 0x000fe8000c901d46 */
[----:B------:R3:W-:Y:S01]  /*b0e0*/  @!P4 LDGSTS.E.BYPASS.LTC128B.128 [R21+0x2f400], desc[UR6][R2.64+0x180], !P2 ;  /* 0x2f4001800215cfae */ /* 0x0007e2000d101d46 */
[----:B-----5:R-:W-:-:S13]  /*b0f0*/  ISETP.GE.AND P4, PT, R8, R0, PT ;  /* 0x000000000800720c */ /* 0x020fda0003f86270 */
[----:B---3--:R-:W-:Y:S02]  /*b100*/  @!P4 LEA R2, P6, R12, R14, 0x1 ;  /* 0x0000000e0c02c211 */ /* 0x008fe400078c08ff */
[----:B------:R-:W1:Y:S01]  /*b110*/  SHFL.IDX PT, R14, R5, 0x4, 0x181f ;  /* 0x00981f00050e7f89 */ /* 0x000e6200000e0000 */
[----:B------:R-:W-:Y:S02]  /*b120*/  @!P4 LEA R9, R10, UR38, 0x1 ;  /* 0x000000260a09cc11 */ /* 0x000fe4000f8e08ff */
[----:B0-----:R-:W-:Y:S02]  /*b130*/  @!P4 IMAD.X R3, RZ, RZ, R6, P6 ;  /* 0x000000ffff03c224 */ /* 0x001fe400030e0606 */
[----:B------:R-:W0:Y:S04]  /*b140*/  SHFL.IDX PT, R6, R4, 0x4, 0x181f ;  /* 0x00981f0004067f89 */ /* 0x000e2800000e0000 */
[----:B------:R-:W-:Y:S04]  /*b150*/  @!P4 LDGSTS.E.BYPASS.LTC128B.128 [R9+0x23c00], desc[UR6][R2.64], !P3 ;  /* 0x23c000000209cfae */ /* 0x000fe8000d901d46 */
[----:B------:R-:W-:Y:S04]  /*b160*/  @!P4 LDGSTS.E.BYPASS.LTC128B.128 [R9+0x27c00], desc[UR6][R2.64+0x80], !P0 ;  /* 0x27c000800209cfae */ /* 0x000fe8000c101d46 */
[----:B------:R-:W-:Y:S04]  /*b170*/  @!P4 LDGSTS.E.BYPASS.LTC128B.128 [R9+0x2bc00], desc[UR6][R2.64+0x100], !P1 ;  /* 0x2bc001000209cfae */ /* 0x000fe8000c901d46 */
[----:B------:R3:W-:Y:S01]  /*b180*/  @!P4 LDGSTS.E.BYPASS.LTC128B.128 [R9+0x2fc00], desc[UR6][R2.64+0x180], !P2 ;  /* 0x2fc001800209cfae */ /* 0x0007e2000d101d46 */
[----:B------:R-:W-:-:S13]  /*b190*/  ISETP.GE.AND P4, PT, R7, R0, PT ;  /* 0x000000000700720c */ /* 0x000fda0003f86270 */
[----:B-1----:R-:W-:Y:S02]  /*b1a0*/  @!P4 LEA R8, P6, R12, R14, 0x1 ;  /* 0x0000000e0c08c211 */ /* 0x002fe400078c08ff */
[----:B------:R-:W1:Y:S03]  /*b1b0*/  SHFL.IDX PT, R14, R5, 0x5, 0x181f ;  /* 0x00b81f00050e7f89 */ /* 0x000e6600000e0000 */
[----:B0-----:R-:W-:Y:S01]  /*b1c0*/  @!P4 IMAD.X R21, RZ, RZ, R6, P6 ;  /* 0x000000ffff15c224 */ /* 0x001fe200030e0606 */
[----:B------:R-:W-:Y:S01]  /*b1d0*/  @!P4 LEA R7, R10, UR38, 0x1 ;  /* 0x000000260a07cc11 */ /* 0x000fe2000f8e08ff */
[----:B---3--:R-:W-:Y:S02]  /*b1e0*/  @!P4 IMAD.MOV.U32 R2, RZ, RZ, R8 ;  /* 0x000000ffff02c224 */ /* 0x008fe400078e0008 */
[----:B------:R-:W-:Y:S01]  /*b1f0*/  @!P4 IMAD.MOV.U32 R3, RZ, RZ, R21 ;  /* 0x000000ffff03c224 */ /* 0x000fe200078e0015 */
[----:B------:R-:W0:Y:S04]  /*b200*/  SHFL.IDX PT, R6, R4, 0x5, 0x181f ;  /* 0x00b81f0004067f89 */ /* 0x000e2800000e0000 */
[----:B------:R-:W-:Y:S04]  /*b210*/  @!P4 LDGSTS.E.BYPASS.LTC128B.128 [R7+0x24400], desc[UR6][R2.64], !P3 ;  /* 0x244000000207cfae */ /* 0x000fe8000d901d46 */
[----:B------:R-:W-:Y:S04]  /*b220*/  @!P4 LDGSTS.E.BYPASS.LTC128B.128 [R7+0x28400], desc[UR6][R2.64+0x80], !P0 ;  /* 0x284000800207cfae */ /* 0x000fe8000c101d46 */
[----:B------:R-:W-:Y:S04]  /*b230*/  @!P4 LDGSTS.E.BYPASS.LTC128B.128 [R7+0x2c400], desc[UR6][R2.64+0x100], !P1 ;  /* 0x2c4001000207cfae */ /* 0x000fe8000c901d46 */
[----:B------:R3:W-:Y:S01]  /*b240*/  @!P4 LDGSTS.E.BYPASS.LTC128B.128 [R7+0x30400], desc[UR6][R2.64+0x180], !P2 ;  /* 0x304001800207cfae */ /* 0x0007e2000d101d46 */
[----:B------:R-:W-:-:S13]  /*b250*/  ISETP.GE.AND P4, PT, R15, R0, PT ;  /* 0x000000000f00720c */ /* 0x000fda0003f86270 */
[----:B-1----:R-:W-:-:S05]  /*b260*/  @!P4 LEA R14, P6, R12, R14, 0x1 ;  /* 0x0000000e0c0ec211 */ /* 0x002fca00078c08ff */
[----:B0-----:R-:W-:Y:S02]  /*b270*/  @!P4 IMAD.X R9, RZ, RZ, R6, P6 ;  /* 0x000000ffff09c224 */ /* 0x001fe400030e0606 */
[----:B---3--:R-:W-:Y:S02]  /*b280*/  @!P4 IMAD.MOV.U32 R2, RZ, RZ, R14 ;  /* 0x000000ffff02c224 */ /* 0x008fe400078e000e */
[----:B------:R-:W0:Y:S01]  /*b290*/  SHFL.IDX PT, R14, R5, 0x6, 0x181f ;  /* 0x00d81f00050e7f89 */ /* 0x000e2200000e0000 */
[----:B------:R-:W-:Y:S01]  /*b2a0*/  @!P4 LEA R21, R10, UR38, 0x1 ;  /* 0x000000260a15cc11 */ /* 0x000fe2000f8e08ff */
[----:B------:R-:W-:Y:S02]  /*b2b0*/  @!P4 IMAD.MOV.U32 R3, RZ, RZ, R9 ;  /* 0x000000ffff03c224 */ /* 0x000fe400078e0009 */
[----:B------:R-:W1:Y:S04]  /*b2c0*/  SHFL.IDX PT, R6, R4, 0x6, 0x181f ;  /* 0x00d81f0004067f89 */ /* 0x000e6800000e0000 */
[----:B------:R-:W-:Y:S04]  /*b2d0*/  @!P4 LDGSTS.E.BYPASS.LTC128B.128 [R21+0x24c00], desc[UR6][R2.64], !P3 ;  /* 0x24c000000215cfae */ /* 0x000fe8000d901d46 */
[----:B------:R-:W-:Y:S04]  /*b2e0*/  @!P4 LDGSTS.E.BYPASS.LTC128B.128 [R21+0x28c00], desc[UR6][R2.64+0x80], !P0 ;  /* 0x28c000800215cfae */ /* 0x000fe8000c101d46 */
[----:B------:R-:W-:Y:S04]  /*b2f0*/  @!P4 LDGSTS.E.BYPASS.LTC128B.128 [R21+0x2cc00], desc[UR6][R2.64+0x100], !P1 ;  /* 0x2cc001000215cfae */ /* 0x000fe8000c901d46 */
[----:B------:R3:W-:Y:S01]  /*b300*/  @!P4 LDGSTS.E.BYPASS.LTC128B.128 [R21+0x30c00], desc[UR6][R2.64+0x180], !P2 ;  /* 0x30c001800215cfae */ /* 0x0007e2000d101d46 */
[----:B--2---:R-:W-:-:S13]  /*b310*/  ISETP.GE.AND P4, PT, R13, R0, PT ;  /* 0x000000000d00720c */ /* 0x004fda0003f86270 */
[----:B0-----:R-:W-:-:S05]  /*b320*/  @!P4 LEA R14, P6, R12, R14, 0x1 ;  /* 0x0000000e0c0ec211 */ /* 0x001fca00078c08ff */
[----:B-1----:R-:W-:Y:S01]  /*b330*/  @!P4 IMAD.X R7, RZ, RZ, R6, P6 ;  /* 0x000000ffff07c224 */ /* 0x002fe200030e0606 */
[----:B------:R-:W-:Y:S01]  /*b340*/  @!P4 LEA R9, R10, UR38, 0x1 ;  /* 0x000000260a09cc11 */ /* 0x000fe2000f8e08ff */
[----:B---3--:R-:W-:Y:S02]  /*b350*/  @!P4 IMAD.MOV.U32 R2, RZ, RZ, R14 ;  /* 0x000000ffff02c224 */ /* 0x008fe400078e000e */
[----:B------:R-:W-:Y:S01]  /*b360*/  @!P4 IMAD.MOV.U32 R3, RZ, RZ, R7 ;  /* 0x000000ffff03c224 */ /* 0x000fe200078e0007 */
[----:B------:R0:W1:Y:S04]  /*b370*/  SHFL.IDX PT, R6, R4, 0x7, 0x181f ;  /* 0x00f81f0004067f89 */ /* 0x00006800000e0000 */
[----:B------:R0:W-:Y:S04]  /*b380*/  @!P4 LDGSTS.E.BYPASS.LTC128B.128 [R9+0x25400], desc[UR6][R2.64], !P3 ;  /* 0x254000000209cfae */ /* 0x0001e8000d901d46 */
[----:B------:R0:W-:Y:S04]  /*b390*/  @!P4 LDGSTS.E.BYPASS.LTC128B.128 [R9+0x29400], desc[UR6][R2.64+0x80], !P0 ;  /* 0x294000800209cfae */ /* 0x0001e8000c101d46 */
[----:B------:R0:W-:Y:S04]  /*b3a0*/  @!P4 LDGSTS.E.BYPASS.LTC128B.128 [R9+0x2d400], desc[UR6][R2.64+0x100], !P1 ;  /* 0x2d4001000209cfae */ /* 0x0001e8000c901d46 */
[----:B------:R0:W-:Y:S04]  /*b3b0*/  @!P4 LDGSTS.E.BYPASS.LTC128B.128 [R9+0x31400], desc[UR6][R2.64+0x180], !P2 ;  /* 0x314001800209cfae */ /* 0x0001e8000d101d46 */
[----:B------:R0:W2:Y:S02]  /*b3c0*/  SHFL.IDX PT, R14, R5, 0x7, 0x181f ;  /* 0x00f81f00050e7f89 */ /* 0x0000a400000e0000 */
.L_x_9189:
[----:B------:R-:W3:Y:S01]  /*b3d0*/  LDL.LU R10, [R1+0x24] ;  /* 0x00002400010a7983 */ /* 0x000ee20000300800 */
[----:B------:R-:W-:Y:S01]  /*b3e0*/  BSSY B0, `(.L_x_9076) ;  /* 0x0000018000007945 */ /* 0x000fe20003800000 */
[----:B---3--:R-:W-:-:S13]  /*b3f0*/  ISETP.GE.AND P4, PT, R10, R0, PT ;  /* 0x000000000a00720c */ /* 0x008fda0003f86270 */
[----:B------:R-:W-:Y:S05]  /*b400*/  @P4 BRA `(.L_x_9077) ;  /* 0x0000000000544947 */ /* 0x000fea0003800000 */
[----:B------:R-:W3:Y:S01]  /*b410*/  S2R R10, SR_TID.X ;  /* 0x00000000000a7919 */ /* 0x000ee20000002100 */
[----:B------:R-:W-:Y:S01]  /*b420*/  ULDC.64 UR4, c[0x0][0x208] ;  /* 0x0000820000047ab9 */ /* 0x000fe20000000a00 */
[----:B0-----:R-:W0:Y:S01]  /*b430*/  S2R R3, SR_TID.X ;  /* 0x0000000000037919 */ /* 0x001e220000002100 */
[----:B---3--:R-:W-:Y:S01]  /*b440*/  LOP3.LUT R10, R10, 0x7f, RZ, 0xc0, !PT ;  /* 0x0000007f0a0a7812 */ /* 0x008fe200078ec0ff */
[----:B0-----:R-:W-:-:S04]  /*b450*/  IMAD.SHL.U32 R2, R3, 0x8, RZ ;  /* 0x0000000803027824 */ /* 0x001fc800078e00ff */
[----:B------:R-:W-:Y:S02]  /*b460*/  IMAD.SHL.U32 R4, R10, 0x8, RZ ;  /* 0x000000080a047824 */ /* 0x000fe400078e00ff */
[----:B------:R-:W-:Y:S01]  /*b470*/  IMAD.SHL.U32 R10, R3, 0x8, RZ ;  /* 0x00000008030a7824 */ /* 0x000fe200078e00ff */
[----:B------:R-:W-:-:S04]  /*b480*/  LOP3.LUT R2, R2, 0x38, RZ, 0xc0, !PT ;  /* 0x0000003802027812 */ /* 0x000fc800078ec0ff */
[----:B------:R-:W-:Y:S02]  /*b490*/  LOP3.LUT R10, R10, 0x1f8, RZ, 0xc0, !PT ;  /* 0x000001f80a0a7812 */ /* 0x000fe400078ec0ff */
[----:B--2---:R-:W-:Y:S02]  /*b4a0*/  LEA R2, P4, R2, R14, 0x1 ;  /* 0x0000000e02027211 */ /* 0x004fe400078808ff */
[----:B------:R-:W-:-:S03]  /*b4b0*/  LOP3.LUT R10, R10, 0x38, R3, 0x78, !PT ;  /* 0x000000380a0a7812 */ /* 0x000fc600078e7803 */
[----:B-1----:R-:W-:Y:S01]  /*b4c0*/  IMAD.X R3, RZ, RZ, R6, P4 ;  /* 0x000000ffff037224 */ /* 0x002fe200020e0606 */
[----:B------:R-:W-:-:S04]  /*b4d0*/  LOP3.LUT R10, R10, 0x200, R4, 0xf8, !PT ;  /* 0x000002000a0a7812 */ /* 0x000fc800078ef804 */
[----:B------:R-:W-:-:S05]  /*b4e0*/  LEA R5, R10, UR38, 0x1 ;  /* 0x000000260a057c11 */ /* 0x000fca000f8e08ff */
[----:B------:R-:W-:Y:S01]  /*b4f0*/  @!PT LDS RZ, [RZ] ;  /* 0x00000000fffff984 */ /* 0x000fe20000000800 */
[----:B------:R-:W-:Y:S01]  /*b500*/  @!PT LDS RZ, [RZ] ;  /* 0x00000000fffff984 */ /* 0x000fe20000000800 */
[----:B------:R-:W-:Y:S01]  /*b510*/  @!PT LDS RZ, [RZ] ;  /* 0x00000000fffff984 */ /* 0x000fe20000000800 */
[----:B------:R3:W-:Y:S04]  /*b520*/  LDGSTS.E.BYPASS.LTC128B.128 [R5+0x25c00], desc[UR4][R2.64], !P3 ;  /* 0x25c0000002057fae */ /* 0x0007e8000d901d44 */
[----:B------:R3:W-:Y:S04]  /*b530*/  LDGSTS.E.BYPASS.LTC128B.128 [R5+0x29c00], desc[UR4][R2.64+0x80], !P0 ;  /* 0x29c0008002057fae */ /* 0x0007e8000c101d44 */
[----:B------:R3:W-:Y:S04]  /*b540*/  LDGSTS.E.BYPASS.LTC128B.128 [R5+0x2dc00], desc[UR4][R2.64+0x100], !P1 ;  /* 0x2dc0010002057fae */ /* 0x0007e8000c901d44 */
[----:B------:R3:W-:Y:S02]  /*b550*/  LDGSTS.E.BYPASS.LTC128B.128 [R5+0x31c00], desc[UR4][R2.64+0x180], !P2 ;  /* 0x31c0018002057fae */ /* 0x0007e4000d101d44 */
.L_x_9077:
[----:B------:R-:W-:Y:S05]  /*b560*/  BSYNC B0 ;  /* 0x0000000000007941 */ /* 0x000fea0003800000 */
.L_x_9076:
[----:B------:R-:W-:Y:S01]  /*b570*/  NOP ;  /* 0x0000000000007918 */ /* 0x000fe20000000000 */
[----:B------:R-:W-:Y:S01]  /*b580*/  SYNCS.ARRIVE.TRANS64.RED.A0T1 RZ, [UR38+0x32410], RZ ;  /* 0x032410ffffff79a7 */ /* 0x000fe20008200426 */
[----:B0--3--:R-:W-:Y:S01]  /*b590*/  IMAD.MOV.U32 R2, RZ, RZ, 0x1 ;  /* 0x00000001ff027424 */ /* 0x009fe200078e00ff */
[----:B------:R-:W-:Y:S04]  /*b5a0*/  ARRIVES.LDGSTSBAR.64.TRANSCNT [UR38+0x32410] ;  /* 0x03241000ff0079b0 */ /* 0x000fe80008000aa6 */
[----:B------:R-:W-:Y:S01]  /*b5b0*/  SHF.L.U32 R2, R2, 0x1f, RZ ;  /* 0x0000001f02027819 */ /* 0x000fe200000006ff */
[----:B------:R-:W-:Y:S01]  /*b5c0*/  NOP ;  /* 0x0000000000007918 */ /* 0x000fe20000000000 */
[----:B------:R-:W-:Y:S02]  /*b5d0*/  SYNCS.ARRIVE.TRANS64.A1T0 RZ, [UR38+0x32410], RZ ;  /* 0x032410ffffff79a7 */ /* 0x000fe40008100026 */
[----:B------:R-:W0:Y:S02]  /*b5e0*/  SYNCS.PHASECHK.TRANS64.TRYWAIT P0, [UR38+0x32420], R2 ;  /* 0x03242002ff0075a7 */ /* 0x000e240008000166 */
[----:B0-----:R-:W-:Y:S05]  /*b5f0*/  @!P0 BRA `(.L_x_9078) ;  /* 0x0000004000208947 */ /* 0x001fea0003800000 */
.L_x_9190:
        /* <DEDUP_REMOVED lines=9> */
.L_x_9191:
        /* <DEDUP_REMOVED lines=8> */
.L_x_9083:
[----:B------:R-:W-:Y:S05]  /*b710*/  BSYNC B1 ;  /* 0x0000000000017941 */ /* 0x000fea0003800000 */
.L_x_9082:
        /* <DEDUP_REMOVED lines=10> */
[----:B---3--:R-:W-:-:S08]  /*b7c0*/  IMAD R2, R2, 0x60, RZ ;  /* 0x0000006002027824 */ /* 0x008fd000078e02ff */
.L_x_9084:
        /* <DEDUP_REMOVED lines=13> */
.L_x_9085:
        /* <DEDUP_REMOVED lines=13> */
.L_x_9086:
        /* <DEDUP_REMOVED lines=13> */
.L_x_9087:
        /* <DEDUP_REMOVED lines=8> */
.L_x_9080:
[----:B------:R-:W-:Y:S05]  /*bac0*/  BSYNC B0 ;  /* 0x0000000000007941 */ /* 0x000fea0003800000 */
.L_x_9079:
[----:B------:R-:W-:Y:S01]  /*bad0*/  UIADD3 UR6, UR40, -0x2, URZ ;  /* 0xfffffffe28067890 */ /* 0x000fe2000fffe03f */
[----:B------:R-:W-:Y:S02]  /*bae0*/  IMAD.MOV.U32 R7, RZ, RZ, RZ ;  /* 0x000000ffff077224 */ /* 0x000fe400078e00ff */
[----:B-1----:R-:W-:Y:S01]  /*baf0*/  IMAD.MOV.U32 R6, RZ, RZ, 0x1 ;  /* 0x00000001ff067424 */ /* 0x002fe200078e00ff */
[----:B------:R-:W-:-:S06]  /*bb00*/  UISETP.GE.AND UP0, UPT, UR6, UR39, UPT ;  /* 0x000000270600728c */ /* 0x000fcc000bf06270 */
[----:B------:R-:W-:-:S13]  /*bb10*/  PLOP3.LUT P0, PT, PT, PT, UP0, 0x80, 0x0 ;  /* 0x000000000000781c */ /* 0x000fda0003f0f008 */
[----:B------:R-:W-:Y:S05]  /*bb20*/  @!P0 BRA `(.L_x_9061) ;  /* 0x0000001800b08947 */ /* 0x000fea0003800000 */
[----:B------:R-:W-:Y:S01]  /*bb30*/  UIADD3 UR4, UR44, 0x1, URZ ;  /* 0x000000012c047890 */ /* 0x000fe2000fffe03f */
[----:B------:R-:W-:Y:S01]  /*bb40*/  LOP3.LUT R0, RZ, UR39, RZ, 0x33, !PT ;  /* 0x00000027ff007c12 */ /* 0x000fe2000f8e33ff */
[----:B------:R-:W1:Y:S01]  /*bb50*/  S2R R4, SR_TID.X ;  /* 0x0000000000047919 */ /* 0x000e620000002100 */
[----:B------:R-:W-:Y:S01]  /*bb60*/  IMAD.U32 R8, RZ, RZ, UR6 ;  /* 0x00000006ff087e24 */ /* 0x000fe2000f8e00ff */
[----:B------:R-:W-:Y:S01]  /*bb70*/  UIMAD UR4, UR4, UR42, URZ ;  /* 0x0000002a040472a4 */ /* 0x000fe2000f8e023f */
[----:B------:R-:W-:-:S03]  /*bb80*/  IMAD.MOV.U32 R6, RZ, RZ, 0x1 ;  /* 0x00000001ff067424 */ /* 0x000fc600078e00ff */
[----:B------:R-:W-:-:S04]  /*bb90*/  UISETP.LT.AND UP0, UPT, UR41, UR4, UPT ;  /* 0x000000042900728c */ /* 0x000fc8000bf01270 */
[----:B------:R-:W-:-:S06]  /*bba0*/  USEL UR4, UR41, UR4, UP0 ;  /* 0x0000000429047287 */ /* 0x000fcc0008000000 */
[----:B0-----:R-:W-:-:S05]  /*bbb0*/  IMAD R3, RZ, RZ, -UR4 ;  /* 0x80000004ff037e24 */ /* 0x001fca000f8e02ff */
[----:B------:R-:W-:-:S04]  /*bbc0*/  VIADDMNMX R0, R3, 0x1, R0, !PT ;  /* 0x0000000103007846 */ /* 0x000fc80007800100 */
[----:B------:R-:W-:Y:S02]  /*bbd0*/  R2UR UR5, R0 ;  /* 0x00000000000572ca */ /* 0x000fe400000e0000 */
[----:B------:R-:W-:Y:S02]  /*bbe0*/  LOP3.LUT R0, RZ, UR4, RZ, 0x33, !PT ;  /* 0x00000004ff007c12 */ /* 0x000fe4000f8e33ff */
[----:B-1----:R-:W-:-:S09]  /*bbf0*/  LOP3.LUT R10, R4, 0x1f, RZ, 0xc0, !PT ;  /* 0x0000001f040a7812 */ /* 0x002fd200078ec0ff */
        /* <DEDUP_REMOVED lines=12> */
.L_x_9121:
        /* <DEDUP_REMOVED lines=28> */
.L_x_9091:
[----:B------:R-:W1:Y:S01]  /*be80*/  S2R R2, SR_TID.X ;  /* 0x0000000000027919 */ /* 0x000e620000002100 */
[----:B------:R-:W-:Y:S01]  /*be90*/  BSSY B2, `(.L_x_9092) ;  /* 0x0000006000027945 */ /* 0x000fe20003800000 */
[----:B-1----:R-:W-:Y:S02]  /*bea0*/  LOP3.LUT R3, R2, 0x7f, RZ, 0xc0, !PT ;  /* 0x0000007f02037812 */ /* 0x002fe400078ec0ff */
[----:B------:R-:W-:Y:S02]  /*beb0*/  SHF.L.U32 R2, R0, 0x1f, RZ ;  /* 0x0000001f00027819 */ /* 0x000fe400000006ff */
[----:B------:R-:W-:Y:S02]  /*bec0*/  ISETP.NE.AND P2, PT, R3, RZ, PT ;  /* 0x000000ff0300720c */ /* 0x000fe40003f45270 */
[----:B------:R-:W1:Y:S02]  /*bed0*/  SYNCS.PHASECHK.TRANS64.TRYWAIT P0, [UR38+0x32448], R2 ;  /* 0x03244802ff0075a7 */ /* 0x000e640008000166 */
[----:B-1----:R-:W-:Y:S09]  /*bee0*/  @!P0 BRA `(.L_x_9093) ;  /* 0x0000003800148947 */ /* 0x002ff20003800000 */
.L_x_9192:
[----:B------:R-:W-:Y:S05]  /*bef0*/  BSYNC B2 ;  /* 0x0000000000027941 */ /* 0x000fea0003800000 */
.L_x_9092:
[----:B------:R-:W-:Y:S04]  /*bf00*/  BSSY B2, `(.L_x_9094) ;  /* 0x0000007000027945 */ /* 0x000fe80003800000 */
[----:B------:R-:W-:Y:S05]  /*bf10*/  @P2 BRA `(.L_x_9095) ;  /* 0x0000000000142947 */ /* 0x000fea0003800000 */
[----:B------:R-:W-:Y:S01]  /*bf20*/  ISETP.NE.AND P0, PT, R10, RZ, PT ;  /* 0x000000ff0a00720c */ /* 0x000fe20003f05270 */
[----:B-1----:R-:W-:-:S04]  /*bf30*/  IMAD.MOV.U32 R3, RZ, RZ, 0x3000 ;  /* 0x00003000ff037424 */ /* 0x002fc800078e00ff */
[----:B------:R3:W-:Y:S08]  /*bf40*/  SYNCS.ARRIVE.TRANS64 RZ, [UR38+0x32438], R3 ;  /* 0x03243803ffff79a7 */ /* 0x0007f00008000026 */
[----:B---3--:R-:W-:Y:S05]  /*bf50*/  @!P0 BRA `(.L_x_9095) ;  /* 0x0000000000048947 */ /* 0x008fea0003800000 */
[----:B------:R-:W-:Y:S01]  /*bf60*/  BPT.TRAP 0x1 ;  /* 0x000000040000795c */ /* 0x000fe20000300000 */
.L_x_9095:
[----:B------:R-:W-:Y:S05]  /*bf70*/  BSYNC B2 ;  /* 0x0000000000027941 */ /* 0x000fea0003800000 */
.L_x_9094:
        /* <DEDUP_REMOVED lines=11> */
.L_x_9096:
        /* <DEDUP_REMOVED lines=10> */
.L_x_9193:
[----:B------:R-:W-:Y:S05]  /*c0d0*/  BSYNC B2 ;  /* 0x0000000000027941 */ /* 0x000fea0003800000 */
.L_x_9097:
        /* <DEDUP_REMOVED lines=9> */
.L_x_9100:
[----:B------:R-:W-:Y:S05]  /*c170*/  BSYNC B2 ;  /* 0x0000000000027941 */ /* 0x000fea0003800000 */
.L_x_9099:
        /* <DEDUP_REMOVED lines=9> */
.L_x_9101:
        /* <DEDUP_REMOVED lines=13> */
.L_x_9102:
        /* <DEDUP_REMOVED lines=13> */
.L_x_9103:
        /* <DEDUP_REMOVED lines=13> */
.L_x_9104:
        /* <DEDUP_REMOVED lines=8> */
.L_x_9090:
[----:B------:R-:W-:Y:S05]  /*c500*/  BSYNC B1 ;  /* 0x0000000000017941 */ /* 0x000fea0003800000 */
.L_x_9089:
        /* <DEDUP_REMOVED lines=27> */
.L_x_9107:
[----:B------:R-:W1:Y:S01]  /*c6c0*/  S2R R2, SR_TID.X ;  /* 0x0000000000027919 */ /* 0x000e620000002100 */
[----:B------:R-:W-:Y:S01]  /*c6d0*/  BSSY B2, `(.L_x_9108) ;  /* 0x0000006000027945 */ /* 0x000fe20003800000 */
[----:B-1----:R-:W-:Y:S02]  /*c6e0*/  LOP3.LUT R3, R2, 0x7f, RZ, 0xc0, !PT ;  /* 0x0000007f02037812 */ /* 0x002fe400078ec0ff */
[----:B------:R-:W-:Y:S02]  /*c6f0*/  SHF.L.U32 R2, R0, 0x1f, RZ ;  /* 0x0000001f00027819 */ /* 0x000fe400000006ff */
[----:B------:R-:W-:Y:S02]  /*c700*/  ISETP.NE.AND P2, PT, R3, RZ, PT ;  /* 0x000000ff0300720c */ /* 0x000fe40003f45270 */
[----:B------:R-:W1:Y:S02]  /*c710*/  SYNCS.PHASECHK.TRANS64.TRYWAIT P0, [UR38+0x32440], R2 ;  /* 0x03244002ff0075a7 */ /* 0x000e640008000166 */
[----:B-1----:R-:W-:Y:S09]  /*c720*/  @!P0 BRA `(.L_x_9109) ;  /* 0x0000003000348947 */ /* 0x002ff20003800000 */
.L_x_9194:
[----:B------:R-:W-:Y:S05]  /*c730*/  BSYNC B2 ;  /* 0x0000000000027941 */ /* 0x000fea0003800000 */
.L_x_9108:
[----:B------:R-:W-:Y:S04]  /*c740*/  BSSY B2, `(.L_x_9110) ;  /* 0x0000007000027945 */ /* 0x000fe80003800000 */
[----:B------:R-:W-:Y:S05]  /*c750*/  @P2 BRA `(.L_x_9111) ;  /* 0x0000000000142947 */ /* 0x000fea0003800000 */
[----:B------:R-:W-:Y:S01]  /*c760*/  ISETP.NE.AND P0, PT, R10, RZ, PT ;  /* 0x000000ff0a00720c */ /* 0x000fe20003f05270 */
[----:B-1----:R-:W-:-:S04]  /*c770*/  IMAD.MOV.U32 R3, RZ, RZ, 0x3000 ;  /* 0x00003000ff037424 */ /* 0x002fc800078e00ff */
[----:B------:R3:W-:Y:S08]  /*c780*/  SYNCS.ARRIVE.TRANS64 RZ, [UR38+0x32430], R3 ;  /* 0x03243003ffff79a7 */ /* 0x0007f00008000026 */
[----:B---3--:R-:W-:Y:S05]  /*c790*/  @!P0 BRA `(.L_x_9111) ;  /* 0x0000000000048947 */ /* 0x008fea0003800000 */
[----:B------:R-:W-:Y:S01]  /*c7a0*/  BPT.TRAP 0x1 ;  /* 0x000000040000795c */ /* 0x000fe20000300000 */
.L_x_9111:
[----:B------:R-:W-:Y:S05]  /*c7b0*/  BSYNC B2 ;  /* 0x0000000000027941 */ /* 0x000fea0003800000 */
.L_x_9110:
        /* <DEDUP_REMOVED lines=11> */
.L_x_9112:
        /* <DEDUP_REMOVED lines=11> */
.L_x_9195:
[----:B------:R-:W-:Y:S05]  /*c920*/  BSYNC B2 ;  /* 0x0000000000027941 */ /* 0x000fea0003800000 */
.L_x_9113:
        /* <DEDUP_REMOVED lines=9> */
.L_x_9116:
[----:B------:R-:W-:Y:S05]  /*c9c0*/  BSYNC B2 ;  /* 0x0000000000027941 */ /* 0x000fea0003800000 */
.L_x_9115:
        /* <DEDUP_REMOVED lines=9> */
.L_x_9117:
        /* <DEDUP_REMOVED lines=13> */
.L_x_9118:
        /* <DEDUP_REMOVED lines=13> */
.L_x_9119:
        /* <DEDUP_REMOVED lines=13> */
.L_x_9120:
        /* <DEDUP_REMOVED lines=8> */
.L_x_9106:
[----:B------:R-:W-:Y:S05]  /*cd50*/  BSYNC B1 ;  /* 0x0000000000017941 */ /* 0x000fea0003800000 */
.L_x_9105:
[----:B------:R-:W-:Y:S01]  /*cd60*/  VIADD R8, R8, 0xfffffffe ;  /* 0xfffffffe08087836 */ /* 0x000fe20000000000 */
[----:B------:R-:W-:Y:S06]  /*cd70*/  @P1 BRA `(.L_x_9121) ;  /* 0xffffffec00d01947 */ /* 0x000fec000383ffff */
[----:B------:R-:W-:Y:S05]  /*cd80*/  BSYNC B0 ;  /* 0x0000000000007941 */ /* 0x000fea0003800000 */
.L_x_9088:
        /* <DEDUP_REMOVED lines=26> */
.L_x_9124:
[----:B------:R-:W1:Y:S01]  /*cf30*/  S2R R2, SR_TID.X ;  /* 0x0000000000027919 */ /* 0x000e620000002100 */
[----:B------:R-:W-:Y:S01]  /*cf40*/  BSSY B1, `(.L_x_9125) ;  /* 0x0000006000017945 */ /* 0x000fe20003800000 */
[----:B-1----:R-:W-:Y:S02]  /*cf50*/  LOP3.LUT R3, R2, 0x7f, RZ, 0xc0, !PT ;  /* 0x0000007f02037812 */ /* 0x002fe400078ec0ff */
[----:B------:R-:W-:Y:S02]  /*cf60*/  SHF.L.U32 R2, R0, 0x1f, RZ ;  /* 0x0000001f00027819 */ /* 0x000fe400000006ff */
[----:B------:R-:W-:Y:S02]  /*cf70*/  ISETP.NE.AND P1, PT, R3, RZ, PT ;  /* 0x000000ff0300720c */ /* 0x000fe40003f25270 */
[----:B------:R-:W1:Y:S02]  /*cf80*/  SYNCS.PHASECHK.TRANS64.TRYWAIT P0, [UR38+0x32448], R2 ;  /* 0x03244802ff0075a7 */ /* 0x000e640008000166 */
[----:B-1----:R-:W-:Y:S09]  /*cf90*/  @!P0 BRA `(.L_x_9126) ;  /* 0x0000002800488947 */ /* 0x002ff20003800000 */
.L_x_9196:
[----:B------:R-:W-:Y:S05]  /*cfa0*/  BSYNC B1 ;  /* 0x0000000000017941 */ /* 0x000fea0003800000 */
.L_x_9125:
[----:B------:R-:W-:Y:S04]  /*cfb0*/  BSSY B1, `(.L_x_9127) ;  /* 0x0000007000017945 */ /* 0x000fe80003800000 */
[----:B------:R-:W-:Y:S05]  /*cfc0*/  @P1 BRA `(.L_x_9128) ;  /* 0x0000000000141947 */ /* 0x000fea0003800000 */
[----:B------:R-:W-:Y:S01]  /*cfd0*/  ISETP.NE.AND P0, PT, R10, RZ, PT ;  /* 0x000000ff0a00720c */ /* 0x000fe20003f05270 */
[----:B-1----:R-:W-:-:S04]  /*cfe0*/  IMAD.MOV.U32 R3, RZ, RZ, 0x3000 ;  /* 0x00003000ff037424 */ /* 0x002fc800078e00ff */
[----:B------:R3:W-:Y:S08]  /*cff0*/  SYNCS.ARRIVE.TRANS64 RZ, [UR38+0x32438], R3 ;  /* 0x03243803ffff79a7 */ /* 0x0007f00008000026 */
[----:B---3--:R-:W-:Y:S05]  /*d000*/  @!P0 BRA `(.L_x_9128) ;  /* 0x0000000000048947 */ /* 0x008fea0003800000 */
[----:B------:R-:W-:Y:S01]  /*d010*/  BPT.TRAP 0x1 ;  /* 0x000000040000795c */ /* 0x000fe20000300000 */
.L_x_9128:
[----:B------:R-:W-:Y:S05]  /*d020*/  BSYNC B1 ;  /* 0x0000000000017941 */ /* 0x000fea0003800000 */
.L_x_9127:
        /* <DEDUP_REMOVED lines=11> */
.L_x_9129:
        /* <DEDUP_REMOVED lines=11> */
.L_x_9197:
[----:B------:R-:W-:Y:S05]  /*d190*/  BSYNC B1 ;  /* 0x0000000000017941 */ /* 0x000fea0003800000 */
.L_x_9130:
        /* <DEDUP_REMOVED lines=9> */
.L_x_9133:
[----:B------:R-:W-:Y:S05]  /*d230*/  BSYNC B1 ;  /* 0x0000000000017941 */ /* 0x000fea0003800000 */
.L_x_9132:
        /* <DEDUP_REMOVED lines=9> */
.L_x_9134:
        /* <DEDUP_REMOVED lines=13> */
.L_x_9135:
        /* <DEDUP_REMOVED lines=13> */
.L_x_9136:
        /* <DEDUP_REMOVED lines=13> */
.L_x_9137:
        /* <DEDUP_REMOVED lines=8> */
.L_x_9123:
[----:B------:R-:W-:Y:S05]  /*d5c0*/  BSYNC B0 ;  /* 0x0000000000007941 */ /* 0x000fea0003800000 */
.L_x_9122:
[----:B------:R-:W-:Y:S02]  /*d5d0*/  LOP3.LUT R0, R0, 0x1, RZ, 0x3c, !PT ;  /* 0x0000000100007812 */ /* 0x000fe400078e3cff */
[----:B------:R-:W-:-:S07]  /*d5e0*/  CS2R R6, SRZ ;  /* 0x0000000000067805 */ /* 0x000fce000001ff00 */
.L_x_9061:
[----:B0-----:R-:W0:Y:S01]  /*d5f0*/  S2R R3, SR_CgaCtaId ;  /* 0x0000000000037919 */ /* 0x001e220000008800 */
[----:B------:R-:W-:Y:S02]  /*d600*/  MOV R2, 0x400 ;  /* 0x0000040000027802 */ /* 0x000fe40000000f00 */
[----:B------:R-:W-:Y:S02]  /*d610*/  SHF.L.U32 R7, R7, 0x1f, RZ ;  /* 0x0000001f07077819 */ /* 0x000fe400000006ff */
[----:B0-----:R-:W-:-:S04]  /*d620*/  LEA R2, R3, R2, 0x18 ;  /* 0x0000000203027211 */ /* 0x001fc800078ec0ff */
[----:B------:R-:W0:Y:S02]  /*d630*/  SYNCS.PHASECHK.TRANS64.TRYWAIT P0, [R2+URZ+0x32420], R7 ;  /* 0x03242007020075a7 */ /* 0x000e24000800017f */
[----:B0-----:R-:W-:Y:S05]  /*d640*/  @!P0 BRA `(.L_x_9138) ;  /* 0x0000002000cc8947 */ /* 0x001fea0003800000 */
.L_x_9198:
[----:B------:R-:W-:-:S03]  /*d650*/  UMOV UR4, 0xffffffff ;  /* 0xffffffff00047882 */ /* 0x000fc60000000000 */
[----:B------:R-:W-:Y:S05]  /*d660*/  BRA.DIV UR4, `(.L_x_9139) ;  /* 0x0000002204d87947 */ /* 0x000fea000b800000 */
[----:B------:R-:W1:Y:S02]  /*d670*/  S2R R3, SR_TID.X ;  /* 0x0000000000037919 */ /* 0x000e640000002100 */
[----:B-1----:R-:W-:-:S04]  /*d680*/  SHF.R.U32.HI R3, RZ, 0x5, R3 ;  /* 0x00000005ff037819 */ /* 0x002fc80000011603 */
[----:B------:R-:W-:-:S05]  /*d690*/  LOP3.LUT R3, R3, 0x3, RZ, 0xc0, !PT ;  /* 0x0000000303037812 */ /* 0x000fca00078ec0ff */
[----:B--2---:R1:W2:Y:S02]  /*d6a0*/  SHFL.IDX PT, R14, R3, RZ, 0x1f ;  /* 0x00001fff030e7589 */ /* 0x0042a400000e0000 */
.L_x_9201:
[----:B--2---:R-:W-:-:S13]  /*d6b0*/  ISETP.NE.AND P0, PT, R14, RZ, PT ;  /* 0x000000ff0e00720c */ /* 0x004fda0003f05270 */
[----:B------:R-:W-:Y:S05]  /*d6c0*/  @P0 BRA `(.L_x_9032) ;  /* 0x0000000000900947 */ /* 0x000fea0003800000 */
[----:B------:R-:W-:-:S03]  /*d6d0*/  UMOV UR4, 0xffffffff ;  /* 0xffffffff00047882 */ /* 0x000fc60000000000 */
[----:B------:R-:W-:Y:S05]  /*d6e0*/  BRA.DIV UR4, `(.L_x_9140) ;  /* 0x0000002204ec7947 */ /* 0x000fea000b800000 */
[----:B------:R-:W-:-:S13]  /*d6f0*/  ELECT P6, URZ, PT ;  /* 0x00000000003f782f */ /* 0x000fda00038c0000 */
.L_x_9204:
        /* <DEDUP_REMOVED lines=8> */
.L_x_9141:
[----:B------:R-:W-:Y:S01]  /*d780*/  VIADD R8, R2, 0x32440 ;  /* 0x0003244002087836 */ /* 0x000fe20000000000 */
[----:B------:R-:W-:Y:S01]  /*d790*/  SHF.L.U32 R4, R0, 0x1f, RZ ;  /* 0x0000001f00047819 */ /* 0x000fe200000006ff */
[C---:B------:R-:W-:Y:S02]  /*d7a0*/  VIADD R3, R6.reuse, 0x1 ;  /* 0x0000000106037836 */ /* 0x040fe40000000000 */
[----:B0-----:R-:W-:-:S03]  /*d7b0*/  IMAD R7, R6, 0x8, R8 ;  /* 0x0000000806077824 */ /* 0x001fc600078e0208 */
        /* <DEDUP_REMOVED lines=8> */
.L_x_9205:
[----:B------:R-:W1:Y:S02]  /*d840*/  SYNCS.PHASECHK.TRANS64.TRYWAIT P0, [R5+URZ], R0 ;  /* 0x00000000050075a7 */ /* 0x000e64000800017f */
[----:B-1----:R-:W-:Y:S05]  /*d850*/  @!P0 BRA `(.L_x_9143) ;  /* 0x0000002000c48947 */ /* 0x002fea0003800000 */
.L_x_9206:
[----:B------:R-:W-:Y:S05]  /*d860*/  @!P2 BRA `(.L_x_9144) ;  /* 0x000000000004a947 */ /* 0x000fea0003800000 */
[----:B------:R-:W-:Y:S01]  /*d870*/  BPT.TRAP 0x1 ;  /* 0x000000040000795c */ /* 0x000fe20000300000 */
.L_x_9144:
[----:B------:R-:W-:-:S04]  /*d880*/  VIADD R2, R2, 0x32460 ;  /* 0x0003246002027836 */ /* 0x000fc80000000000 */
[----:B-1----:R-:W-:-:S04]  /*d890*/  IMAD R5, R6, 0x8, R2 ;  /* 0x0000000806057824 */ /* 0x002fc800078e0202 */
[----:B------:R-:W1:Y:S02]  /*d8a0*/  SYNCS.PHASECHK.TRANS64.TRYWAIT P0, [R5+URZ], R4 ;  /* 0x00000004050075a7 */ /* 0x000e64000800017f */
[----:B-1----:R-:W-:Y:S05]  /*d8b0*/  @!P0 BRA `(.L_x_9145) ;  /* 0x0000002000c08947 */ /* 0x002fea0003800000 */
.L_x_9207:
[----:B------:R-:W-:-:S07]  /*d8c0*/  IMAD R3, R3, 0x8, R2 ;  /* 0x0000000803037824 */ /* 0x000fce00078e0202 */
.L_x_9146:
[----:B--2---:R2:W3:Y:S02]  /*d8d0*/  SYNCS.PHASECHK.TRANS64.TRYWAIT P0, [R3+URZ], R0 ;  /* 0x00000000030075a7 */ /* 0x0044e4000800017f */
[----:B---3--:R-:W-:Y:S05]  /*d8e0*/  @!P0 NANOSLEEP.SYNCS 0x989680 ;  /* 0x009896800000895d */ /* 0x008fea0003900000 */
[----:B------:R-:W3:Y:S02]  /*d8f0*/  @!P0 SYNCS.PHASECHK.TRANS64 P0, [R3+URZ], R0 ;  /* 0x00000000030085a7 */ /* 0x000ee4000800007f */
[----:B---3--:R-:W-:Y:S05]  /*d900*/  @!P0 BRA `(.L_x_9146) ;  /* 0xfffffffc00f08947 */ /* 0x008fea000383ffff */
.L_x_9032:
[----:B------:R-:W-:Y:S05]  /*d910*/  BSYNC B6 ;  /* 0x0000000000067941 */ /* 0x000fea0003800000 */
.L_x_9029:
[----:B------:R-:W-:Y:S05]  /*d920*/  EXIT ;  /* 0x000000000000794d */ /* 0x000fea0003800000 */
.L_x_9036:
[----:B------:R-:W-:-:S13]  /*d930*/  R2UR UR4, R16 ;  /* 0x00000000100472ca */ /* 0x000fda00000e0000 */
[----:B0-----:R-:W-:-:S04]  /*d940*/  IMAD.U32 R3, RZ, RZ, UR4 ;  /* 0x00000004ff037e24 */ /* 0x001fc8000f8e00ff */
[----:B------:R0:W1:Y:S03]  /*d950*/  SYNCS.PHASECHK.TRANS64.TRYWAIT P0, [R3+URZ+0x32400], R10 ;  /* 0x0324000a030075a7 */ /* 0x000066000800017f */
[----:B-1----:R-:W-:Y:S05]  /*d960*/  @!P0 NANOSLEEP.SYNCS 0x989680 ;  /* 0x009896800000895d */ /* 0x002fea0003900000 */
[----:B------:R-:W1:Y:S02]  /*d970*/  @!P0 SYNCS.PHASECHK.TRANS64 P0, [R3+URZ+0x32400], R10 ;  /* 0x0324000a030085a7 */ /* 0x000e64000800007f */
[----:B-1----:R-:W-:Y:S05]  /*d980*/  @!P0 BRA `(.L_x_9036) ;  /* 0xfffffffc00e88947 */ /* 0x002fea000383ffff */
[----:B------:R-:W-:Y:S05]  /*d990*/  BRA `(.L_x_9147) ;  /* 0xffffff3800f07947 */ /* 0x000fea000383ffff */
.L_x_9040:
[----:B------:R-:W-:-:S13]  /*d9a0*/  R2UR UR4, R16 ;  /* 0x00000000100472ca */ /* 0x000fda00000e0000 */
[----:B0-----:R-:W-:-:S04]  /*d9b0*/  IMAD.U32 R3, RZ, RZ, UR4 ;  /* 0x00000004ff037e24 */ /* 0x001fc8000f8e00ff */
[----:B------:R0:W2:Y:S03]  /*d9c0*/  SYNCS.PHASECHK.TRANS64.TRYWAIT P1, [R3+URZ+0x32430], R10 ;  /* 0x0324300a030075a7 */ /* 0x0000a6000802017f */
[----:B--2---:R-:W-:Y:S05]  /*d9d0*/  @!P1 NANOSLEEP.SYNCS 0x989680 ;  /* 0x009896800000995d */ /* 0x004fea0003900000 */
[----:B------:R-:W2:Y:S02]  /*d9e0*/  @!P1 SYNCS.PHASECHK.TRANS64 P1, [R3+URZ+0x32430], R10 ;  /* 0x0324300a030095a7 */ /* 0x000ea4000802007f */
[----:B--2---:R-:W-:Y:S05]  /*d9f0*/  @!P1 BRA `(.L_x_9040) ;  /* 0xfffffffc00e89947 */ /* 0x004fea000383ffff */
[----:B------:R-:W-:Y:S05]  /*da00*/  BRA `(.L_x_9039) ;  /* 0xffffff3c00187947 */ /* 0x000fea000383ffff */
.L_x_9041:
[----:B------:R-:W-:-:S13]  /*da10*/  R2UR UR4, R16 ;  /* 0x00000000100472ca */ /* 0x000fda00000e0000 */
[----:B0-----:R-:W-:-:S04]  /*da20*/  IMAD.U32 R11, RZ, RZ, UR4 ;  /* 0x00000004ff0b7e24 */ /* 0x001fc8000f8e00ff */
[----:B------:R0:W2:Y:S03]  /*da30*/  SYNCS.PHASECHK.TRANS64.TRYWAIT P1, [R11+URZ+0x32410], R10 ;  /* 0x0324100a0b0075a7 */ /* 0x0000a6000802017f */
[----:B--2---:R-:W-:Y:S05]  /*da40*/  @!P1 NANOSLEEP.SYNCS 0x989680 ;  /* 0x009896800000995d */ /* 0x004fea0003900000 */
[----:B------:R-:W2:Y:S02]  /*da50*/  @!P1 SYNCS.PHASECHK.TRANS64 P1, [R11+URZ+0x32410], R10 ;  /* 0x0324100a0b0095a7 */ /* 0x000ea4000802007f */
[----:B--2---:R-:W-:Y:S05]  /*da60*/  @!P1 BRA `(.L_x_9041) ;  /* 0xfffffffc00e89947 */ /* 0x004fea000383ffff */
[----:B------:R-:W-:Y:S05]  /*da70*/  BRA `(.L_x_9148) ;  /* 0xffffff3c00dc7947 */ /* 0x000fea000383ffff */
.L_x_9045:
[----:B------:R-:W-:-:S13]  /*da80*/  R2UR UR4, R16 ;  /* 0x00000000100472ca */ /* 0x000fda00000e0000 */
[----:B0-----:R-:W-:-:S04]  /*da90*/  IMAD.U32 R11, RZ, RZ, UR4 ;  /* 0x00000004ff0b7e24 */ /* 0x001fc8000f8e00ff */
[----:B------:R0:W3:Y:S03]  /*daa0*/  SYNCS.PHASECHK.TRANS64.TRYWAIT P1, [R11+URZ+0x32450], R10 ;  /* 0x0324500a0b0075a7 */ /* 0x0000e6000802017f */
[----:B---3--:R-:W-:Y:S05]  /*dab0*/  @!P1 NANOSLEEP.SYNCS 0x989680 ;  /* 0x009896800000995d */ /* 0x008fea0003900000 */
[----:B------:R-:W3:Y:S02]  /*dac0*/  @!P1 SYNCS.PHASECHK.TRANS64 P1, [R11+URZ+0x32450], R10 ;  /* 0x0324500a0b0095a7 */ /* 0x000ee4000802007f */
[----:B---3--:R-:W-:Y:S05]  /*dad0*/  @!P1 BRA `(.L_x_9045) ;  /* 0xfffffffc00e89947 */ /* 0x008fea000383ffff */
[----:B------:R-:W-:Y:S05]  /*dae0*/  BRA `(.L_x_9044) ;  /* 0xffffff3c00e87947 */ /* 0x000fea000383ffff */
.L_x_9050:
[----:B--2---:R-:W-:-:S04]  /*daf0*/  IMAD.U32 R21, RZ, RZ, UR61 ;  /* 0x0000003dff157e24 */ /* 0x004fc8000f8e00ff */
[----:B------:R2:W3:Y:S03]  /*db00*/  SYNCS.PHASECHK.TRANS64.TRYWAIT P3, [R21+URZ+0x32430], R20 ;  /* 0x03243014150075a7 */ /* 0x0004e6000806017f */
[----:B---3--:R-:W-:Y:S05]  /*db10*/  @!P3 NANOSLEEP.SYNCS 0x989680 ;  /* 0x009896800000b95d */ /* 0x008fea0003900000 */
[----:B------:R-:W3:Y:S02]  /*db20*/  @!P3 SYNCS.PHASECHK.TRANS64 P3, [R21+URZ+0x32430], R20 ;  /* 0x032430141500b5a7 */ /* 0x000ee4000806007f */
[----:B---3--:R-:W-:Y:S05]  /*db30*/  @!P3 BRA `(.L_x_9050) ;  /* 0xfffffffc00ecb947 */ /* 0x008fea000383ffff */
[----:B------:R-:W-:Y:S05]  /*db40*/  BRA `(.L_x_9049) ;  /* 0xffffff5c00fc7947 */ /* 0x000fea000383ffff */
.L_x_9054:
[----:B--2---:R-:W-:-:S04]  /*db50*/  IMAD.U32 R21, RZ, RZ, UR61 ;  /* 0x0000003dff157e24 */ /* 0x004fc8000f8e00ff */
[----:B------:R2:W3:Y:S03]  /*db60*/  SYNCS.PHASECHK.TRANS64.TRYWAIT P3, [R21+URZ+0x32450], R20 ;  /* 0x03245014150075a7 */ /* 0x0004e6000806017f */
[----:B---3--:R-:W-:Y:S05]  /*db70*/  @!P3 NANOSLEEP.SYNCS 0x989680 ;  /* 0x009896800000b95d */ /* 0x008fea0003900000 */
[----:B------:R-:W3:Y:S02]  /*db80*/  @!P3 SYNCS.PHASECHK.TRANS64 P3, [R21+URZ+0x32450], R20 ;  /* 0x032450141500b5a7 */ /* 0x000ee4000806007f */
[----:B---3--:R-:W-:Y:S05]  /*db90*/  @!P3 BRA `(.L_x_9054) ;  /* 0xfffffffc00ecb947 */ /* 0x008fea000383ffff */
[----:B------:R-:W-:Y:S05]  /*dba0*/  BRA `(.L_x_9053) ;  /* 0xffffff6000c87947 */ /* 0x000fea000383ffff */
.L_x_9066:
[----:B------:R-:W-:Y:S02]  /*dbb0*/  IMAD.MOV.U32 R13, RZ, RZ, R6 ;  /* 0x000000ffff0d7224 */ /* 0x000fe400078e0006 */
[----:B------:R-:W-:Y:S02]  /*dbc0*/  IMAD.MOV.U32 R12, RZ, RZ, RZ ;  /* 0x000000ffff0c7224 */ /* 0x000fe400078e00ff */
[----:B------:R-:W-:Y:S02]  /*dbd0*/  IMAD.MOV.U32 R11, RZ, RZ, 0x1f ;  /* 0x0000001fff0b7424 */ /* 0x000fe400078e00ff */
[----:B------:R-:W-:-:S07]  /*dbe0*/  IMAD.MOV.U32 R15, RZ, RZ, -0x1 ;  /* 0xffffffffff0f7424 */ /* 0x000fce00078e00ff */
[----:B------:R-:W-:Y:S05]  /*dbf0*/  WARPSYNC.COLLECTIVE R15, `(.L_x_9149) ;  /* 0x000000000f087348 */ /* 0x000fea0003c00000 */
[----:B------:R0:W1:Y:S02]  /*dc00*/  SHFL.IDX P6, R14, R13, R12, R11 ;  /* 0x0000000c0d0e7389 */ /* 0x00006400000c000b */
[----:B01----:R-:W-:Y:S01]  /*dc10*/  ENDCOLLECTIVE ;  /* 0x000000000000791b */ /* 0x003fe20003800000 */
.L_x_9149:
[----:B------:R-:W-:Y:S05]  /*dc20*/  BRA `(.L_x_9150) ;  /* 0xffffffbc00147947 */ /* 0x000fea000383ffff */
.L_x_9068:
[----:B------:R-:W-:Y:S01]  /*dc30*/  BSSY B0, `(.L_x_9151) ;  /* 0x0000006000007945 */ /* 0x000fe20003800000 */
[----:B------:R-:W-:-:S07]  /*dc40*/  IMAD.MOV.U32 R15, RZ, RZ, -0x1 ;  /* 0xffffffffff0f7424 */ /* 0x000fce00078e00ff */
[----:B0-----:R-:W-:Y:S05]  /*dc50*/  WARPSYNC.COLLECTIVE R15, `(.L_x_9152) ;  /* 0x000000000f0c7348 */ /* 0x001fea0003c00000 */
[----:B------:R-:W-:Y:S02]  /*dc60*/  ELECT P6, UR62, PT ;  /* 0x00000000003e782f */ /* 0x000fe400038c0000 */
[----:B------:R-:W-:Y:S01]  /*dc70*/  MOV R14, UR62 ;  /* 0x0000003e000e7c02 */ /* 0x000fe20008000f00 */
[----:B0-----:R-:W-:Y:S10]  /*dc80*/  ENDCOLLECTIVE ;  /* 0x000000000000791b */ /* 0x001ff40003800000 */
.L_x_9152:
[----:B------:R-:W-:Y:S05]  /*dc90*/  BSYNC B0 ;  /* 0x0000000000007941 */ /* 0x000fea0003800000 */
.L_x_9151:
[----:B------:R-:W-:Y:S05]  /*dca0*/  BRA `(.L_x_9153) ;  /* 0xffffffbc00187947 */ /* 0x000fea000383ffff */
.L_x_9070:
[----:B0-----:R-:W-:-:S04]  /*dcb0*/  IMAD.U32 R3, RZ, RZ, UR38 ;  /* 0x00000026ff037e24 */ /* 0x001fc8000f8e00ff */
[----:B------:R0:W1:Y:S03]  /*dcc0*/  SYNCS.PHASECHK.TRANS64.TRYWAIT P0, [R3+URZ+0x32440], R0 ;  /* 0x03244000030075a7 */ /* 0x000066000800017f */
[----:B-1----:R-:W-:Y:S05]  /*dcd0*/  @!P0 NANOSLEEP.SYNCS 0x989680 ;  /* 0x009896800000895d */ /* 0x002fea0003900000 */
[----:B------:R-:W1:Y:S02]  /*dce0*/  @!P0 SYNCS.PHASECHK.TRANS64 P0, [R3+URZ+0x32440], R0 ;  /* 0x03244000030085a7 */ /* 0x000e64000800007f */
[----:B-1----:R-:W-:Y:S05]  /*dcf0*/  @!P0 BRA `(.L_x_9070) ;  /* 0xfffffffc00ec8947 */ /* 0x002fea000383ffff */
[----:B------:R-:W-:Y:S05]  /*dd00*/  BRA `(.L_x_9154) ;  /* 0xffffffbc007c7947 */ /* 0x000fea000383ffff */
.L_x_9073:
[----:B------:R-:W-:Y:S02]  /*dd10*/  IMAD R6, R12, 0x80, R6 ;  /* 0x000000800c067824 */ /* 0x000fe400078e0206 */
[----:B------:R-:W-:Y:S02]  /*dd20*/  IMAD.MOV.U32 R13, RZ, RZ, R3 ;  /* 0x000000ffff0d7224 */ /* 0x000fe400078e0003 */
[----:B------:R-:W-:Y:S01]  /*dd30*/  IMAD.MOV.U32 R12, RZ, RZ, RZ ;  /* 0x000000ffff0c7224 */ /* 0x000fe200078e00ff */
[----:B------:R1:W-:Y:S01]  /*dd40*/  STL [R1+0x4], R6 ;  /* 0x0000040601007387 */ /* 0x0003e20000100800 */
[----:B------:R-:W-:Y:S02]  /*dd50*/  IMAD.MOV.U32 R11, RZ, RZ, 0x181f ;  /* 0x0000181fff0b7424 */ /* 0x000fe400078e00ff */
[----:B------:R-:W-:-:S07]  /*dd60*/  IMAD.MOV.U32 R15, RZ, RZ, -0x1 ;  /* 0xffffffffff0f7424 */ /* 0x000fce00078e00ff */
[----:B01----:R-:W-:Y:S05]  /*dd70*/  WARPSYNC.COLLECTIVE R15, `(.L_x_9155) ;  /* 0x000000000f087348 */ /* 0x003fea0003c00000 */
[----:B------:R2:W3:Y:S02]  /*dd80*/  SHFL.IDX P6, R14, R13, R12, R11 ;  /* 0x0000000c0d0e7389 */ /* 0x0004e400000c000b */
[----:B0123--:R-:W-:Y:S01]  /*dd90*/  ENDCOLLECTIVE ;  /* 0x000000000000791b */ /* 0x00ffe20003800000 */
.L_x_9155:
[----:B------:R-:W-:Y:S02]  /*dda0*/  IMAD.MOV.U32 R13, RZ, RZ, R0 ;  /* 0x000000ffff0d7224 */ /* 0x000fe400078e0000 */
[----:B------:R-:W-:-:S07]  /*ddb0*/  IMAD.MOV.U32 R4, RZ, RZ, R14 ;  /* 0x000000ffff047224 */ /* 0x000fce00078e000e */
[----:B------:R-:W-:Y:S05]  /*ddc0*/  WARPSYNC.COLLECTIVE R15, `(.L_x_9156) ;  /* 0x000000000f087348 */ /* 0x000fea0003c00000 */
[----:B------:R0:W1:Y:S02]  /*ddd0*/  SHFL.IDX P6, R14, R13, R12, R11 ;  /* 0x0000000c0d0e7389 */ /* 0x00006400000c000b */
[----:B01----:R-:W-:Y:S01]  /*dde0*/  ENDCOLLECTIVE ;  /* 0x000000000000791b */ /* 0x003fe20003800000 */
.L_x_9156:
[----:B------:R-:W-:Y:S01]  /*ddf0*/  ULDC UR4, c[0x0][0x288] ;  /* 0x0000a20000047ab9 */ /* 0x000fe20000000800 */
[----:B------:R-:W-:Y:S01]  /*de00*/  ULDC.64 UR6, c[0x0][0x208] ;  /* 0x0000820000067ab9 */ /* 0x000fe20000000a00 */
[----:B------:R-:W-:Y:S02]  /*de10*/  IMAD R2, R7, UR4, RZ ;  /* 0x0000000407027c24 */ /* 0x000fe4000f8e02ff */
[----:B------:R-:W-:-:S05]  /*de20*/  IMAD.MOV.U32 R7, RZ, RZ, R6 ;  /* 0x000000ffff077224 */ /* 0x000fca00078e0006 */
[----:B------:R-:W-:Y:S01]  /*de30*/  ISETP.GE.AND P1, PT, R7, R2, PT ;  /* 0x000000020700720c */ /* 0x000fe20003f26270 */
[----:B------:R-:W-:Y:S02]  /*de40*/  IMAD.MOV.U32 R13, RZ, RZ, R3 ;  /* 0x000000ffff0d7224 */ /* 0x000fe400078e0003 */
[----:B------:R-:W-:Y:S02]  /*de50*/  IMAD.MOV.U32 R12, RZ, RZ, 0x1 ;  /* 0x00000001ff0c7424 */ /* 0x000fe400078e00ff */
[----:B------:R-:W-:-:S08]  /*de60*/  IMAD.MOV.U32 R5, RZ, RZ, R14 ;  /* 0x000000ffff057224 */ /* 0x000fd000078e000e */
        /* <DEDUP_REMOVED lines=13> */
.L_x_9157:
[----:B------:R-:W-:-:S05]  /*df40*/  IMAD.SHL.U32 R8, R9, 0x8, RZ ;  /* 0x0000000809087824 */ /* 0x000fca00078e00ff */
[----:B------:R-:W-:Y:S01]  /*df50*/  LOP3.LUT R8, R8, 0x38, RZ, 0xc0, !PT ;  /* 0x0000003808087812 */ /* 0x000fe200078ec0ff */
[----:B------:R-:W-:Y:S02]  /*df60*/  IMAD.MOV.U32 R13, RZ, RZ, R0 ;  /* 0x000000ffff0d7224 */ /* 0x000fe400078e0000 */
[----:B------:R-:W-:-:S07]  /*df70*/  IMAD.MOV.U32 R6, RZ, RZ, R14 ;  /* 0x000000ffff067224 */ /* 0x000fce00078e000e */
[----:B------:R-:W-:Y:S05]  /*df80*/  WARPSYNC.COLLECTIVE R15, `(.L_x_9158) ;  /* 0x000000000f087348 */ /* 0x000fea0003c00000 */
[----:B------:R0:W1:Y:S02]  /*df90*/  SHFL.IDX P6, R14, R13, R12, R11 ;  /* 0x0000000c0d0e7389 */ /* 0x00006400000c000b */
[----:B01----:R-:W-:Y:S01]  /*dfa0*/  ENDCOLLECTIVE ;  /* 0x000000000000791b */ /* 0x003fe20003800000 */
.L_x_9158:
[----:B------:R-:W-:Y:S01]  /*dfb0*/  ULDC.64 UR4, c[0x0][0x208] ;  /* 0x0000820000047ab9 */ /* 0x000fe20000000a00 */
[----:B------:R-:W-:Y:S02]  /*dfc0*/  IMAD.MOV.U32 R15, RZ, RZ, R7 ;  /* 0x000000ffff0f7224 */ /* 0x000fe400078e0007 */
[----:B------:R-:W-:Y:S02]  /*dfd0*/  IMAD.MOV.U32 R13, RZ, RZ, R3 ;  /* 0x000000ffff0d7224 */ /* 0x000fe400078e0003 */
[----:B------:R-:W-:Y:S02]  /*dfe0*/  VIADD R4, R15, 0x10 ;  /* 0x000000100f047836 */ /* 0x000fe40000000000 */
[----:B------:R-:W-:-:S03]  /*dff0*/  IMAD.MOV.U32 R12, RZ, RZ, 0x2 ;  /* 0x00000002ff0c7424 */ /* 0x000fc600078e00ff */
[----:B------:R-:W-:Y:S01]  /*e000*/  ISETP.GE.AND P2, PT, R4, R2, PT ;  /* 0x000000020400720c */ /* 0x000fe20003f46270 */
[----:B------:R-:W-:Y:S01]  /*e010*/  IMAD.MOV.U32 R7, RZ, RZ, R14 ;  /* 0x000000ffff077224 */ /* 0x000fe200078e000e */
[----:B------:R0:W-:Y:S11]  /*e020*/  STL [R1+0xc], R4 ;  /* 0x00000c0401007387 */ /* 0x0001f60000100800 */
[----:B0-----:R-:W-:-:S02]  /*e030*/  @!P2 LEA R4, P1, R8, R7, 0x1 ;  /* 0x000000070804a211 */ /* 0x001fc400078208ff */
[----:B------:R-:W-:-:S03]  /*e040*/  @!P2 LEA R9, R10, UR38, 0x1 ;  /* 0x000000260a09ac11 */ /* 0x000fc6000f8e08ff */
[----:B------:R-:W-:-:S05]  /*e050*/  @!P2 IMAD.X R5, RZ, RZ, R6, P1 ;  /* 0x000000ffff05a224 */ /* 0x000fca00008e0606 */
[----:B------:R-:W-:Y:S01]  /*e060*/  @!PT LDS RZ, [RZ] ;  /* 0x00000000fffff984 */ /* 0x000fe20000000800 */
[----:B------:R-:W-:Y:S01]  /*e070*/  @!PT LDS RZ, [RZ] ;  /* 0x00000000fffff984 */ /* 0x000fe20000000800 */
[----:B------:R-:W-:Y:S01]  /*e080*/  @!PT LDS RZ, [RZ] ;  /* 0x00000000fffff984 */ /* 0x000fe20000000800 */
[----:B------:R0:W-:Y:S02]  /*e090*/  @!P2 LDGSTS.E.BYPASS.LTC128B.128 [R9+0x18c00], desc[UR4][R4.64], !P0 ;  /* 0x18c000000409afae */ /* 0x0001e4000c101d44 */
[----:B0-----:R-:W-:Y:S02]  /*e0a0*/  IMAD.MOV.U32 R9, RZ, RZ, R15 ;  /* 0x000000ffff097224 */ /* 0x001fe400078e000f */
[----:B------:R-:W-:Y:S02]  /*e0b0*/  IMAD.MOV.U32 R15, RZ, RZ, -0x1 ;  /* 0xffffffffff0f7424 */ /* 0x000fe400078e00ff */
[----:B------:R-:W-:-:S07]  /*e0c0*/  VIADD R5, R9, 0x20 ;  /* 0x0000002009057836 */ /* 0x000fce0000000000 */
[----:B------:R-:W-:Y:S05]  /*e0d0*/  WARPSYNC.COLLECTIVE R15, `(.L_x_9159) ;  /* 0x000000000f087348 */ /* 0x000fea0003c00000 */
[----:B------:R0:W1:Y:S02]  /*e0e0*/  SHFL.IDX P6, R14, R13, R12, R11 ;  /* 0x0000000c0d0e7389 */ /* 0x00006400000c000b */
[----:B01----:R-:W-:Y:S01]  /*e0f0*/  ENDCOLLECTIVE ;  /* 0x000000000000791b */ /* 0x003fe20003800000 */
.L_x_9159:
[----:B------:R-:W-:Y:S01]  /*e100*/  ISETP.GE.AND P1, PT, R5, R2, PT ;  /* 0x000000020500720c */ /* 0x000fe20003f26270 */
[----:B------:R0:W-:Y:S01]  /*e110*/  STL [R1+0x10], R5 ;  /* 0x0000100501007387 */ /* 0x0001e20000100800 */
[----:B------:R-:W-:-:S11]  /*e120*/  IMAD.MOV.U32 R13, RZ, RZ, R0 ;  /* 0x000000ffff0d7224 */ /* 0x000fd600078e0000 */
[----:B------:R-:W-:Y:S01]  /*e130*/  @!P1 LEA R7, R10, UR38, 0x1 ;  /* 0x000000260a079c11 */ /* 0x000fe2000f8e08ff */
[----:B0-----:R-:W-:-:S07]  /*e140*/  IMAD.MOV.U32 R4, RZ, RZ, R14 ;  /* 0x000000ffff047224 */ /* 0x001fce00078e000e */
[----:B------:R-:W-:Y:S05]  /*e150*/  WARPSYNC.COLLECTIVE R15, `(.L_x_9160) ;  /* 0x000000000f087348 */ /* 0x000fea0003c00000 */
[----:B------:R0:W1:Y:S02]  /*e160*/  SHFL.IDX P6, R14, R13, R12, R11 ;  /* 0x0000000c0d0e7389 */ /* 0x00006400000c000b */
[----:B01----:R-:W-:Y:S01]  /*e170*/  ENDCOLLECTIVE ;  /* 0x000000000000791b */ /* 0x003fe20003800000 */
.L_x_9160:
[----:B------:R-:W-:Y:S01]  /*e180*/  ULDC.64 UR4, c[0x0][0x208] ;  /* 0x0000820000047ab9 */ /* 0x000fe20000000a00 */
[----:B------:R-:W-:Y:S02]  /*e190*/  IMAD.MOV.U32 R13, RZ, RZ, R3 ;  /* 0x000000ffff0d7224 */ /* 0x000fe400078e0003 */
[----:B------:R-:W-:Y:S01]  /*e1a0*/  IMAD.MOV.U32 R12, RZ, RZ, 0x3 ;  /* 0x00000003ff0c7424 */ /* 0x000fe200078e00ff */
[----:B------:R-:W-:-:S05]  /*e1b0*/  @!P1 LEA R6, P2, R8, R14, 0x1 ;  /* 0x0000000e08069211 */ /* 0x000fca00078408ff */
[----:B------:R-:W-:Y:S02]  /*e1c0*/  @!P1 IMAD.X R5, RZ, RZ, R4, P2 ;  /* 0x000000ffff059224 */ /* 0x000fe400010e0604 */
[----:B------:R-:W-:Y:S02]  /*e1d0*/  @!P1 IMAD.MOV.U32 R4, RZ, RZ, R6 ;  /* 0x000000ffff049224 */ /* 0x000fe400078e0006 */
[----:B------:R-:W-:-:S03]  /*e1e0*/  VIADD R6, R9, 0x30 ;  /* 0x0000003009067836 */ /* 0x000fc60000000000 */
[----:B------:R-:W-:Y:S01]  /*e1f0*/  @!PT LDS RZ, [RZ] ;  /* 0x00000000fffff984 */ /* 0x000fe20000000800 */
[----:B------:R-:W-:Y:S01]  /*e200*/  @!PT LDS RZ, [RZ] ;  /* 0x00000000fffff984 */ /* 0x000fe20000000800 */
[----:B------:R-:W-:Y:S01]  /*e210*/  @!PT LDS RZ, [RZ] ;  /* 0x00000000fffff984 */ /* 0x000fe20000000800 */
[----:B------:R0:W-:Y:S02]  /*e220*/  @!P1 LDGSTS.E.BYPASS.LTC128B.128 [R7+0x19400], desc[UR4][R4.64], !P0 ;  /* 0x1940000004079fae */ /* 0x0001e4000c101d44 */
[----:B------:R-:W-:-:S13]  /*e230*/  ISETP.GE.AND P1, PT, R6, R2, PT ;  /* 0x000000020600720c */ /* 0x000fda0003f26270 */
[----:B0-----:R-:W-:Y:S05]  /*e240*/  WARPSYNC.COLLECTIVE R15, `(.L_x_9161) ;  /* 0x000000000f087348 */ /* 0x001fea0003c00000 */
[----:B------:R1:W2:Y:S02]  /*e250*/  SHFL.IDX P6, R14, R13, R12, R11 ;  /* 0x0000000c0d0e7389 */ /* 0x0002a400000c000b */
[----:B012---:R-:W-:Y:S01]  /*e260*/  ENDCOLLECTIVE ;  /* 0x000000000000791b */ /* 0x007fe20003800000 */
.L_x_9161:
[----:B------:R0:W-:Y:S01]  /*e270*/  STL [R1+0x14], R6 ;  /* 0x0000140601007387 */ /* 0x0001e20000100800 */
[----:B------:R-:W-:-:S05]  /*e280*/  VIADD R7, R9, 0x40 ;  /* 0x0000004009077836 */ /* 0x000fca0000000000 */
[----:B------:R1:W-:Y:S01]  /*e290*/  STL [R1+0x18], R7 ;  /* 0x0000180701007387 */ /* 0x0003e20000100800 */
[----:B------:R-:W-:Y:S01]  /*e2a0*/  IMAD.MOV.U32 R13, RZ, RZ, R0 ;  /* 0x000000ffff0d7224 */ /* 0x000fe200078e0000 */
[----:B0-----:R-:W-:Y:S01]  /*e2b0*/  @!P1 LEA R6, R10, UR38, 0x1 ;  /* 0x000000260a069c11 */ /* 0x001fe2000f8e08ff */
[----:B------:R-:W-:-:S07]  /*e2c0*/  IMAD.MOV.U32 R4, RZ, RZ, R14 ;  /* 0x000000ffff047224 */ /* 0x000fce00078e000e */
[----:B-1----:R-:W-:Y:S05]  /*e2d0*/  WARPSYNC.COLLECTIVE R15, `(.L_x_9162) ;  /* 0x000000000f087348 */ /* 0x002fea0003c00000 */
[----:B------:R0:W2:Y:S02]  /*e2e0*/  SHFL.IDX P6, R14, R13, R12, R11 ;  /* 0x0000000c0d0e7389 */ /* 0x0000a400000c000b */
[----:B012---:R-:W-:Y:S01]  /*e2f0*/  ENDCOLLECTIVE ;  /* 0x000000000000791b */ /* 0x007fe20003800000 */
.L_x_9162:
        /* <DEDUP_REMOVED lines=13> */
[----:B------:R-:W-:-:S12]  /*e3d0*/  VIADD R7, R9, 0x50 ;  /* 0x0000005009077836 */ /* 0x000fd80000000000 */
[----:B0-----:R-:W-:Y:S05]  /*e3e0*/  WARPSYNC.COLLECTIVE R15, `(.L_x_9163) ;  /* 0x000000000f087348 */ /* 0x001fea0003c00000 */
[----:B------:R1:W2:Y:S02]  /*e3f0*/  SHFL.IDX P6, R14, R13, R12, R11 ;  /* 0x0000000c0d0e7389 */ /* 0x0002a400000c000b */
[----:B012---:R-:W-:Y:S01]  /*e400*/  ENDCOLLECTIVE ;  /* 0x000000000000791b */ /* 0x007fe20003800000 */
.L_x_9163:
[----:B------:R0:W-:Y:S01]  /*e410*/  STL [R1+0x1c], R7 ;  /* 0x00001c0701007387 */ /* 0x0001e20000100800 */
[----:B------:R-:W-:Y:S01]  /*e420*/  @!P1 LEA R6, R10, UR38, 0x1 ;  /* 0x000000260a069c11 */ /* 0x000fe2000f8e08ff */
[----:B------:R-:W-:Y:S02]  /*e430*/  IMAD.MOV.U32 R13, RZ, RZ, R0 ;  /* 0x000000ffff0d7224 */ /* 0x000fe400078e0000 */
[----:B------:R-:W-:-:S07]  /*e440*/  IMAD.MOV.U32 R4, RZ, RZ, R14 ;  /* 0x000000ffff047224 */ /* 0x000fce00078e000e */
[----:B0-----:R-:W-:Y:S05]  /*e450*/  WARPSYNC.COLLECTIVE R15, `(.L_x_9164) ;  /* 0x000000000f087348 */ /* 0x001fea0003c00000 */
[----:B------:R1:W2:Y:S02]  /*e460*/  SHFL.IDX P6, R14, R13, R12, R11 ;  /* 0x0000000c0d0e7389 */ /* 0x0002a400000c000b */
[----:B012---:R-:W-:Y:S01]  /*e470*/  ENDCOLLECTIVE ;  /* 0x000000000000791b */ /* 0x007fe20003800000 */
.L_x_9164:
        /* <DEDUP_REMOVED lines=18> */
.L_x_9165:
[----:B------:R0:W-:Y:S01]  /*e5a0*/  STL [R1+0x20], R7 ;  /* 0x0000200701007387 */ /* 0x0001e20000100800 */
[----:B------:R-:W-:Y:S01]  /*e5b0*/  @!P1 LEA R6, R10, UR38, 0x1 ;  /* 0x000000260a069c11 */ /* 0x000fe2000f8e08ff */
[----:B------:R-:W-:Y:S02]  /*e5c0*/  IMAD.MOV.U32 R13, RZ, RZ, R0 ;  /* 0x000000ffff0d7224 */ /* 0x000fe400078e0000 */
[----:B------:R-:W-:-:S07]  /*e5d0*/  IMAD.MOV.U32 R4, RZ, RZ, R14 ;  /* 0x000000ffff047224 */ /* 0x000fce00078e000e */
[----:B0-----:R-:W-:Y:S05]  /*e5e0*/  WARPSYNC.COLLECTIVE R15, `(.L_x_9166) ;  /* 0x000000000f087348 */ /* 0x001fea0003c00000 */
[----:B------:R1:W2:Y:S02]  /*e5f0*/  SHFL.IDX P6, R14, R13, R12, R11 ;  /* 0x0000000c0d0e7389 */ /* 0x0002a400000c000b */
[----:B012---:R-:W-:Y:S01]  /*e600*/  ENDCOLLECTIVE ;  /* 0x000000000000791b */ /* 0x007fe20003800000 */
.L_x_9166:
        /* <DEDUP_REMOVED lines=17> */
.L_x_9167:
[----:B------:R-:W-:Y:S01]  /*e720*/  @!P1 LEA R6, R10, UR38, 0x1 ;  /* 0x000000260a069c11 */ /* 0x000fe2000f8e08ff */
[----:B------:R-:W-:Y:S02]  /*e730*/  IMAD.MOV.U32 R13, RZ, RZ, R0 ;  /* 0x000000ffff0d7224 */ /* 0x000fe400078e0000 */
[----:B------:R-:W-:-:S07]  /*e740*/  IMAD.MOV.U32 R4, RZ, RZ, R14 ;  /* 0x000000ffff047224 */ /* 0x000fce00078e000e */
[----:B------:R-:W-:Y:S05]  /*e750*/  WARPSYNC.COLLECTIVE R15, `(.L_x_9168) ;  /* 0x000000000f087348 */ /* 0x000fea0003c00000 */
[----:B------:R0:W1:Y:S02]  /*e760*/  SHFL.IDX P6, R14, R13, R12, R11 ;  /* 0x0000000c0d0e7389 */ /* 0x00006400000c000b */
[----:B01----:R-:W-:Y:S01]  /*e770*/  ENDCOLLECTIVE ;  /* 0x000000000000791b */ /* 0x003fe20003800000 */
.L_x_9168:
        /* <DEDUP_REMOVED lines=16> */
.L_x_9169:
[----:B------:R-:W-:Y:S02]  /*e880*/  IMAD.MOV.U32 R13, RZ, RZ, R0 ;  /* 0x000000ffff0d7224 */ /* 0x000fe400078e0000 */
[----:B------:R-:W-:-:S07]  /*e890*/  IMAD.MOV.U32 R3, RZ, RZ, R14 ;  /* 0x000000ffff037224 */ /* 0x000fce00078e000e */
[----:B------:R-:W-:Y:S05]  /*e8a0*/  WARPSYNC.COLLECTIVE R15, `(.L_x_9170) ;  /* 0x000000000f087348 */ /* 0x000fea0003c00000 */
[----:B------:R0:W1:Y:S02]  /*e8b0*/  SHFL.IDX P6, R14, R13, R12, R11 ;  /* 0x0000000c0d0e7389 */ /* 0x00006400000c000b */
[----:B01----:R-:W-:Y:S01]  /*e8c0*/  ENDCOLLECTIVE ;  /* 0x000000000000791b */ /* 0x003fe20003800000 */
.L_x_9170:
[----:B------:R-:W-:Y:S01]  /*e8d0*/  IMAD.MOV.U32 R0, RZ, RZ, R14 ;  /* 0x000000ffff007224 */ /* 0x000fe200078e000e */
[----:B------:R-:W-:Y:S06]  /*e8e0*/  BRA `(.L_x_9171) ;  /* 0xffffffbc008c7947 */ /* 0x000fec000383ffff */
.L_x_9075:
[----:B------:R-:W-:Y:S01]  /*e8f0*/  BSSY B0, `(.L_x_9172) ;  /* 0x0000008000007945 */ /* 0x000fe20003800000 */
[----:B------:R-:W-:Y:S02]  /*e900*/  IMAD.MOV.U32 R13, RZ, RZ, R4 ;  /* 0x000000ffff0d7224 */ /* 0x000fe400078e0004 */
[----:B------:R-:W-:Y:S02]  /*e910*/  IMAD.MOV.U32 R12, RZ, RZ, RZ ;  /* 0x000000ffff0c7224 */ /* 0x000fe400078e00ff */
[----:B------:R-:W-:Y:S02]  /*e920*/  IMAD.MOV.U32 R11, RZ, RZ, 0x181f ;  /* 0x0000181fff0b7424 */ /* 0x000fe400078e00ff */
[----:B------:R-:W-:-:S07]  /*e930*/  IMAD.MOV.U32 R15, RZ, RZ, -0x1 ;  /* 0xffffffffff0f7424 */ /* 0x000fce00078e00ff */
[----:B0-----:R-:W-:Y:S05]  /*e940*/  WARPSYNC.COLLECTIVE R15, `(.L_x_9173) ;  /* 0x000000000f087348 */ /* 0x001fea0003c00000 */
[----:B------:R1:W2:Y:S02]  /*e950*/  SHFL.IDX P6, R14, R13, R12, R11 ;  /* 0x0000000c0d0e7389 */ /* 0x0002a400000c000b */
[----:B012---:R-:W-:Y:S01]  /*e960*/  ENDCOLLECTIVE ;  /* 0x000000000000791b */ /* 0x007fe20003800000 */
.L_x_9173:
[----:B------:R-:W-:Y:S05]  /*e970*/  BSYNC B0 ;  /* 0x0000000000007941 */ /* 0x000fea0003800000 */
.L_x_9172:
[----:B------:R-:W-:Y:S01]  /*e980*/  IMAD.MOV.U32 R13, RZ, RZ, R5 ;  /* 0x000000ffff0d7224 */ /* 0x000fe200078e0005 */
[----:B------:R0:W5:Y:S01]  /*e990*/  LDL.LU R9, [R1+0x1c] ;  /* 0x00001c0001097983 */ /* 0x0001620000300800 */
[----:B------:R-:W-:Y:S02]  /*e9a0*/  IMAD.MOV.U32 R12, RZ, RZ, RZ ;  /* 0x000000ffff0c7224 */ /* 0x000fe400078e00ff */
[----:B------:R-:W-:Y:S01]  /*e9b0*/  IMAD.MOV.U32 R11, RZ, RZ, 0x181f ;  /* 0x0000181fff0b7424 */ /* 0x000fe200078e00ff */
[----:B------:R0:W5:Y:S01]  /*e9c0*/  LDL.LU R7, [R1+0x20] ;  /* 0x0000200001077983 */ /* 0x0001620000300800 */
[----:B------:R-:W-:Y:S02]  /*e9d0*/  IMAD.MOV.U32 R15, RZ, RZ, -0x1 ;  /* 0xffffffffff0f7424 */ /* 0x000fe400078e00ff */
[----:B------:R-:W-:Y:S01]  /*e9e0*/  IMAD.MOV.U32 R2, RZ, RZ, R14 ;  /* 0x000000ffff027224 */ /* 0x000fe200078e000e */
[----:B------:R0:W5:Y:S06]  /*e9f0*/  LDL R10, [R1] ;  /* 0x00000000010a7983 */ /* 0x00016c0000100800 */
[----:B0----5:R-:W-:Y:S05]  /*ea00*/  WARPSYNC.COLLECTIVE R15, `(.L_x_9174) ;  /* 0x000000000f087348 */ /* 0x021fea0003c00000 */
[----:B------:R1:W2:Y:S02]  /*ea10*/  SHFL.IDX P6, R14, R13, R12, R11 ;  /* 0x0000000c0d0e7389 */ /* 0x0002a400000c000b */
[----:B012--5:R-:W-:Y:S01]  /*ea20*/  ENDCOLLECTIVE ;  /* 0x000000000000791b */ /* 0x027fe20003800000 */
.L_x_9174:
[----:B------:R-:W-:Y:S01]  /*ea30*/  ULDC UR4, c[0x0][0x288] ;  /* 0x0000a20000047ab9 */ /* 0x000fe20000000800 */
[----:B------:R-:W2:Y:S04]  /*ea40*/  LDL.LU R13, [R1+0xc] ;  /* 0x00000c00010d7983 */ /* 0x000ea80000300800 */
[----:B------:R-:W3:Y:S04]  /*ea50*/  LDL.LU R12, [R1+0x10] ;  /* 0x00001000010c7983 */ /* 0x000ee80000300800 */
[----:B------:R-:W4:Y:S04]  /*ea60*/  LDL.LU R11, [R1+0x14] ;  /* 0x00001400010b7983 */ /* 0x000f280000300800 */
[----:B------:R-:W5:Y:S01]  /*ea70*/  LDL.LU R15, [R1+0x18] ;  /* 0x00001800010f7983 */ /* 0x000f620000300800 */
[----:B------:R-:W-:-:S03]  /*ea80*/  IMAD.MOV.U32 R3, RZ, RZ, R14 ;  /* 0x000000ffff037224 */ /* 0x000fc600078e000e */
[----:B------:R-:W5:Y:S01]  /*ea90*/  LDL.LU R14, [R1+0x4] ;  /* 0x00000400010e7983 */ /* 0x000f620000300800 */
[----:B------:R-:W-:Y:S01]  /*eaa0*/  IMAD R0, R6, UR4, RZ ;  /* 0x0000000406007c24 */ /* 0x000fe2000f8e02ff */
[----:B------:R-:W-:Y:S01]  /*eab0*/  LOP3.LUT R17, R17, 0xffffffbf, RZ, 0xc0, !PT ;  /* 0xffffffbf11117812 */ /* 0x000fe200078ec0ff */
[----:B------:R-:W-:-:S03]  /*eac0*/  ULDC.64 UR6, c[0x0][0x208] ;  /* 0x0000820000067ab9 */ /* 0x000fc60000000a00 */
[-C--:B--2---:R-:W-:Y:S01]  /*ead0*/  ISETP.GE.AND P6, PT, R13, R0.reuse, PT ;  /* 0x000000000d00720c */ /* 0x084fe20003fc6270 */
[----:B------:R-:W-:Y:S01]  /*eae0*/  IMAD.MOV.U32 R13, RZ, RZ, R4 ;  /* 0x000000ffff0d7224 */ /* 0x000fe200078e0004 */
[----:B---3--:R-:W-:Y:S01]  /*eaf0*/  ISETP.GE.AND P5, PT, R12, R0, PT ;  /* 0x000000000c00720c */ /* 0x008fe20003fa6270 */
[----:B------:R-:W-:-:S10]  /*eb00*/  IMAD.MOV.U32 R12, RZ, RZ, 0x1 ;  /* 0x00000001ff0c7424 */ /* 0x000fd400078e00ff */
[----:B------:R-:W-:Y:S02]  /*eb10*/  @P6 LOP3.LUT R17, R17, 0x40, RZ, 0xfc, !PT ;  /* 0x0000004011116812 */ /* 0x000fe400078efcff */
[-C--:B----4-:R-:W-:Y:S01]  /*eb20*/  ISETP.GE.AND P6, PT, R11, R0.reuse, PT ;  /* 0x000000000b00720c */ /* 0x090fe20003fc6270 */
[----:B------:R-:W-:Y:S01]  /*eb30*/  IMAD.MOV.U32 R11, RZ, RZ, 0x181f ;  /* 0x0000181fff0b7424 */ /* 0x000fe200078e00ff */
[----:B------:R-:W-:Y:S02]  /*eb40*/  LOP3.LUT R17, R17, 0xffffffdf, RZ, 0xc0, !PT ;  /* 0xffffffdf11117812 */ /* 0x000fe400078ec0ff */
[-C--:B-----5:R-:W-:Y:S02]  /*eb50*/  ISETP.GE.AND P4, PT, R14, R0.reuse, PT ;  /* 0x000000000e00720c */ /* 0x0a0fe40003f86270 */
[----:B------:R-:W-:Y:S02]  /*eb60*/  @P5 LOP3.LUT R17, R17, 0x20, RZ, 0xfc, !PT ;  /* 0x0000002011115812 */ /* 0x000fe400078efcff */
[----:B------:R-:W-:Y:S01]  /*eb70*/  ISETP.GE.AND P5, PT, R15, R0, PT ;  /* 0x000000000f00720c */ /* 0x000fe20003fa6270 */
[----:B------:R-:W-:Y:S01]  /*eb80*/  IMAD.MOV.U32 R15, RZ, RZ, -0x1 ;  /* 0xffffffffff0f7424 */ /* 0x000fe200078e00ff */
[----:B------:R-:W-:-:S04]  /*eb90*/  LOP3.LUT R17, R17, 0xffffffef, RZ, 0xc0, !PT ;  /* 0xffffffef11117812 */ /* 0x000fc800078ec0ff */
[----:B------:R-:W-:Y:S02]  /*eba0*/  @P6 LOP3.LUT R17, R17, 0x10, RZ, 0xfc, !PT ;  /* 0x0000001011116812 */ /* 0x000fe400078efcff */
[-C--:B------:R-:W-:Y:S02]  /*ebb0*/  ISETP.GE.AND P6, PT, R9, R0.reuse, PT ;  /* 0x000000000900720c */ /* 0x080fe40003fc6270 */
[----:B------:R-:W-:Y:S02]  /*ebc0*/  LOP3.LUT R17, R17, 0xfffffff7, RZ, 0xc0, !PT ;  /* 0xfffffff711117812 */ /* 0x000fe400078ec0ff */
[----:B------:R-:W-:Y:S02]  /*ebd0*/  @!P4 LEA R21, R10, UR38, 0x1 ;  /* 0x000000260a15cc11 */ /* 0x000fe4000f8e08ff */
[----:B------:R-:W-:Y:S02]  /*ebe0*/  @P5 LOP3.LUT R17, R17, 0x8, RZ, 0xfc, !PT ;  /* 0x0000000811115812 */ /* 0x000fe400078efcff */
[----:B------:R-:W-:-:S02]  /*ebf0*/  ISETP.GE.AND P5, PT, R7, R0, PT ;  /* 0x000000000700720c */ /* 0x000fc40003fa6270 */
[----:B------:R-:W-:Y:S02]  /*ec00*/  LOP3.LUT R17, R17, 0xfffffffb, RZ, 0xc0, !PT ;  /* 0xfffffffb11117812 */ /* 0x000fe400078ec0ff */
[----:B------:R-:W-:Y:S02]  /*ec10*/  P2R R7, PR, RZ, 0x20 ;  /* 0x00000020ff077803 */ /* 0x000fe40000000000 */
[----:B------:R-:W-:Y:S02]  /*ec20*/  @P6 LOP3.LUT R17, R17, 0x4, RZ, 0xfc, !PT ;  /* 0x0000000411116812 */ /* 0x000fe400078efcff */
[----:B------:R-:W-:Y:S02]  /*ec30*/  @!P4 LEA R3, P6, R8, R3, 0x1 ;  /* 0x000000030803c211 */ /* 0x000fe400078c08ff */
[----:B------:R-:W-:-:S03]  /*ec40*/  LOP3.LUT P5, RZ, R17, 0x20, RZ, 0xc0, !PT ;  /* 0x0000002011ff7812 */ /* 0x000fc600078ac0ff */
        /* <DEDUP_REMOVED lines=9> */
[----:B------:R0:W-:Y:S04]  /*ece0*/  @!P4 LDGSTS.E.BYPASS.LTC128B.128 [R21+0x2a400], desc[UR6][R2.64+0x100], !P1 ;  /* 0x2a4001000215cfae */ /* 0x0001e8000c901d46 */
[----:B------:R0:W-:Y:S01]  /*ecf0*/  @!P4 LDGSTS.E.BYPASS.LTC128B.128 [R21+0x2e400], desc[UR6][R2.64+0x180], !P2 ;  /* 0x2e4001800215cfae */ /* 0x0001e2000d101d46 */
[----:B------:R-:W-:-:S13]  /*ed00*/  LOP3.LUT P4, RZ, R17, 0x40, RZ, 0xc0, !PT ;  /* 0x0000004011ff7812 */ /* 0x000fda000788c0ff */
[----:B0-----:R-:W-:Y:S05]  /*ed10*/  WARPSYNC.COLLECTIVE R15, `(.L_x_9175) ;  /* 0x000000000f087348 */ /* 0x001fea0003c00000 */
[----:B------:R1:W2:Y:S02]  /*ed20*/  SHFL.IDX P6, R14, R13, R12, R11 ;  /* 0x0000000c0d0e7389 */ /* 0x0002a400000c000b */
[----:B012---:R-:W-:Y:S01]  /*ed30*/  ENDCOLLECTIVE ;  /* 0x000000000000791b */ /* 0x007fe20003800000 */
.L_x_9175:
[C---:B------:R-:W-:Y:S02]  /*ed40*/  @!P5 LEA R21, R10.reuse, UR38, 0x1 ;  /* 0x000000260a15dc11 */ /* 0x040fe4000f8e08ff */
[----:B------:R-:W-:Y:S01]  /*ed50*/  @!P4 LEA R9, R10, UR38, 0x1 ;  /* 0x000000260a09cc11 */ /* 0x000fe2000f8e08ff */
[----:B------:R-:W-:Y:S02]  /*ed60*/  IMAD.MOV.U32 R13, RZ, RZ, R5 ;  /* 0x000000ffff0d7224 */ /* 0x000fe400078e0005 */
[----:B------:R-:W-:-:S07]  /*ed70*/  IMAD.MOV.U32 R6, RZ, RZ, R14 ;  /* 0x000000ffff067224 */ /* 0x000fce00078e000e */
[----:B------:R-:W-:Y:S05]  /*ed80*/  WARPSYNC.COLLECTIVE R15, `(.L_x_9176) ;  /* 0x000000000f087348 */ /* 0x000fea0003c00000 */
[----:B------:R0:W1:Y:S02]  /*ed90*/  SHFL.IDX P6, R14, R13, R12, R11 ;  /* 0x0000000c0d0e7389 */ /* 0x00006400000c000b */
[----:B01----:R-:W-:Y:S01]  /*eda0*/  ENDCOLLECTIVE ;  /* 0x000000000000791b */ /* 0x003fe20003800000 */
.L_x_9176:
[----:B------:R-:W-:Y:S01]  /*edb0*/  ULDC.64 UR4, c[0x0][0x208] ;  /* 0x0000820000047ab9 */ /* 0x000fe20000000a00 */
[----:B------:R-:W-:Y:S02]  /*edc0*/  IMAD.MOV.U32 R13, RZ, RZ, R4 ;  /* 0x000000ffff0d7224 */ /* 0x000fe400078e0004 */
[----:B------:R-:W-:Y:S02]  /*edd0*/  IMAD.MOV.U32 R12, RZ, RZ, 0x2 ;  /* 0x00000002ff0c7424 */ /* 0x000fe400078e00ff */
[----:B------:R-:W-:-:S05]  /*ede0*/  IMAD.MOV.U32 R2, RZ, RZ, R14 ;  /* 0x000000ffff027224 */ /* 0x000fca00078e000e */
[----:B------:R-:W-:-:S05]  /*edf0*/  @!P4 LEA R2, P6, R8, R2, 0x1 ;  /* 0x000000020802c211 */ /* 0x000fca00078c08ff */
[----:B------:R-:W-:-:S05]  /*ee00*/  @!P4 IMAD.X R3, RZ, RZ, R6, P6 ;  /* 0x000000ffff03c224 */ /* 0x000fca00030e0606 */
        /* <DEDUP_REMOVED lines=11> */
.L_x_9177:
[----:B------:R-:W-:Y:S01]  /*eec0*/  @!P4 LEA R9, R10, UR38, 0x1 ;  /* 0x000000260a09cc11 */ /* 0x000fe2000f8e08ff */
[----:B------:R-:W-:Y:S02]  /*eed0*/  IMAD.MOV.U32 R13, RZ, RZ, R5 ;  /* 0x000000ffff0d7224 */ /* 0x000fe400078e0005 */
[----:B------:R-:W-:-:S07]  /*eee0*/  IMAD.MOV.U32 R6, RZ, RZ, R14 ;  /* 0x000000ffff067224 */ /* 0x000fce00078e000e */
[----:B------:R-:W-:Y:S05]  /*eef0*/  WARPSYNC.COLLECTIVE R15, `(.L_x_9178) ;  /* 0x000000000f087348 */ /* 0x000fea0003c00000 */
[----:B------:R0:W1:Y:S02]  /*ef00*/  SHFL.IDX P6, R14, R13, R12, R11 ;  /* 0x0000000c0d0e7389 */ /* 0x00006400000c000b */
[----:B01----:R-:W-:Y:S01]  /*ef10*/  ENDCOLLECTIVE ;  /* 0x000000000000791b */ /* 0x003fe20003800000 */
.L_x_9178:
        /* <DEDUP_REMOVED lines=17> */
.L_x_9179:
[----:B------:R-:W-:Y:S02]  /*f030*/  IMAD.MOV.U32 R13, RZ, RZ, R5 ;  /* 0x000000ffff0d7224 */ /* 0x000fe400078e0005 */
[----:B------:R-:W-:-:S07]  /*f040*/  IMAD.MOV.U32 R6, RZ, RZ, R14 ;  /* 0x000000ffff067224 */ /* 0x000fce00078e000e */
[----:B------:R-:W-:Y:S05]  /*f050*/  WARPSYNC.COLLECTIVE R15, `(.L_x_9180) ;  /* 0x000000000f087348 */ /* 0x000fea0003c00000 */
[----:B------:R0:W1:Y:S02]  /*f060*/  SHFL.IDX P6, R14, R13, R12, R11 ;  /* 0x0000000c0d0e7389 */ /* 0x00006400000c000b */
[----:B01----:R-:W-:Y:S01]  /*f070*/  ENDCOLLECTIVE ;  /* 0x000000000000791b */ /* 0x003fe20003800000 */
.L_x_9180:
[----:B------:R-:W-:Y:S01]  /*f080*/  ULDC.64 UR4, c[0x0][0x208] ;  /* 0x0000820000047ab9 */ /* 0x000fe20000000a00 */
[----:B------:R-:W-:Y:S02]  /*f090*/  IMAD.MOV.U32 R13, RZ, RZ, R4 ;  /* 0x000000ffff0d7224 */ /* 0x000fe400078e0004 */
[----:B------:R-:W-:Y:S01]  /*f0a0*/  IMAD.MOV.U32 R12, RZ, RZ, 0x4 ;  /* 0x00000004ff0c7424 */ /* 0x000fe200078e00ff */
        /* <DEDUP_REMOVED lines=13> */
.L_x_9181:
[----:B------:R-:W0:Y:S01]  /*f180*/  S2R R9, SR_TID.X ;  /* 0x0000000000097919 */ /* 0x000e220000002100 */
[----:B------:R-:W-:Y:S02]  /*f190*/  IMAD.MOV.U32 R13, RZ, RZ, R5 ;  /* 0x000000ffff0d7224 */ /* 0x000fe400078e0005 */
[----:B------:R-:W-:-:S07]  /*f1a0*/  IMAD.MOV.U32 R6, RZ, RZ, R14 ;  /* 0x000000ffff067224 */ /* 0x000fce00078e000e */
[----:B0-----:R-:W-:Y:S05]  /*f1b0*/  WARPSYNC.COLLECTIVE R15, `(.L_x_9182) ;  /* 0x000000000f087348 */ /* 0x001fea0003c00000 */
[----:B------:R1:W2:Y:S02]  /*f1c0*/  SHFL.IDX P6, R14, R13, R12, R11 ;  /* 0x0000000c0d0e7389 */ /* 0x0002a400000c000b */
[----:B012---:R-:W-:Y:S01]  /*f1d0*/  ENDCOLLECTIVE ;  /* 0x000000000000791b */ /* 0x007fe20003800000 */
.L_x_9182:
[----:B------:R-:W-:Y:S01]  /*f1e0*/  ULDC.64 UR4, c[0x0][0x208] ;  /* 0x0000820000047ab9 */ /* 0x000fe20000000a00 */
[----:B------:R-:W-:Y:S02]  /*f1f0*/  IMAD.MOV.U32 R13, RZ, RZ, R4 ;  /* 0x000000ffff0d7224 */ /* 0x000fe400078e0004 */
[----:B------:R-:W-:Y:S01]  /*f200*/  IMAD.MOV.U32 R12, RZ, RZ, 0x5 ;  /* 0x00000005ff0c7424 */ /* 0x000fe200078e00ff */
[----:B------:R-:W-:-:S05]  /*f210*/  @!P5 LEA R8, P6, R8, R14, 0x1 ;  /* 0x0000000e0808d211 */ /* 0x000fca00078c08ff */
[----:B------:R-:W-:Y:S01]  /*f220*/  @!P5 IMAD.X R21, RZ, RZ, R6, P6 ;  /* 0x000000ffff15d224 */ /* 0x000fe200030e0606 */
[----:B------:R-:W-:Y:S02]  /*f230*/  LOP3.LUT P6, RZ, R17, 0x8, RZ, 0xc0, !PT ;  /* 0x0000000811ff7812 */ /* 0x000fe400078cc0ff */
[----:B------:R-:W-:-:S11]  /*f240*/  ISETP.NE.AND P5, PT, R7, RZ, PT ;  /* 0x000000ff0700720c */ /* 0x000fd60003fa5270 */
[C---:B------:R-:W-:Y:S01]  /*f250*/  @!P6 LEA R7, R10.reuse, UR38, 0x1 ;  /* 0x000000260a07ec11 */ /* 0x040fe2000f8e08ff */
[----:B------:R-:W-:Y:S02]  /*f260*/  @!P6 IMAD.MOV.U32 R2, RZ, RZ, R8 ;  /* 0x000000ffff02e224 */ /* 0x000fe400078e0008 */
[----:B------:R-:W-:Y:S01]  /*f270*/  @!P6 IMAD.MOV.U32 R3, RZ, RZ, R21 ;  /* 0x000000ffff03e224 */ /* 0x000fe200078e0015 */
[----:B------:R-:W-:Y:S01]  /*f280*/  @!P4 LEA R21, R10, UR38, 0x1 ;  /* 0x000000260a15cc11 */ /* 0x000fe2000f8e08ff */
[----:B------:R-:W-:-:S03]  /*f290*/  IMAD.SHL.U32 R8, R9, 0x8, RZ ;  /* 0x0000000809087824 */ /* 0x000fc600078e00ff */
[----:B------:R-:W-:Y:S01]  /*f2a0*/  @!PT LDS RZ, [RZ] ;  /* 0x00000000fffff984 */ /* 0x000fe20000000800 */
[----:B------:R-:W-:Y:S01]  /*f2b0*/  @!PT LDS RZ, [RZ] ;  /* 0x00000000fffff984 */ /* 0x000fe20000000800 */
[----:B------:R-:W-:Y:S01]  /*f2c0*/  @!PT LDS RZ, [RZ] ;  /* 0x00000000fffff984 */ /* 0x000fe20000000800 */
[----:B------:R0:W-:Y:S02]  /*f2d0*/  @!P6 LDGSTS.E.BYPASS.LTC128B.128 [R7+0x24400], desc[UR4][R2.64], !P3 ;  /* 0x244000000207efae */ /* 0x0001e4000d901d44 */
[----:B------:R-:W-:Y:S02]  /*f2e0*/  LOP3.LUT R8, R8, 0x38, RZ, 0xc0, !PT ;  /* 0x0000003808087812 */ /* 0x000fe400078ec0ff */
[----:B------:R0:W-:Y:S04]  /*f2f0*/  @!P6 LDGSTS.E.BYPASS.LTC128B.128 [R7+0x28400], desc[UR4][R2.64+0x80], !P0 ;  /* 0x284000800207efae */ /* 0x0001e8000c101d44 */
[----:B------:R0:W-:Y:S04]  /*f300*/  @!P6 LDGSTS.E.BYPASS.LTC128B.128 [R7+0x2c400], desc[UR4][R2.64+0x100], !P1 ;  /* 0x2c4001000207efae */ /* 0x0001e8000c901d44 */
[----:B------:R0:W-:Y:S02]  /*f310*/  @!P6 LDGSTS.E.BYPASS.LTC128B.128 [R7+0x30400], desc[UR4][R2.64+0x180], !P2 ;  /* 0x304001800207efae */ /* 0x0001e4000d101d44 */
[----:B0-----:R-:W-:Y:S05]  /*f320*/  WARPSYNC.COLLECTIVE R15, `(.L_x_9183) ;  /* 0x000000000f087348 */ /* 0x001fea0003c00000 */
[----:B------:R1:W2:Y:S02]  /*f330*/  SHFL.IDX P6, R14, R13, R12, R11 ;  /* 0x0000000c0d0e7389 */ /* 0x0002a400000c000b */
[----:B012---:R-:W-:Y:S01]  /*f340*/  ENDCOLLECTIVE ;  /* 0x000000000000791b */ /* 0x007fe20003800000 */
.L_x_9183:
[----:B------:R-:W-:Y:S02]  /*f350*/  IMAD.MOV.U32 R13, RZ, RZ, R5 ;  /* 0x000000ffff0d7224 */ /* 0x000fe400078e0005 */
[----:B------:R-:W-:-:S07]  /*f360*/  IMAD.MOV.U32 R6, RZ, RZ, R14 ;  /* 0x000000ffff067224 */ /* 0x000fce00078e000e */
[----:B------:R-:W-:Y:S05]  /*f370*/  WARPSYNC.COLLECTIVE R15, `(.L_x_9184) ;  /* 0x000000000f087348 */ /* 0x000fea0003c00000 */
[----:B------:R0:W1:Y:S02]  /*f380*/  SHFL.IDX P6, R14, R13, R12, R11 ;  /* 0x0000000c0d0e7389 */ /* 0x00006400000c000b */
[----:B01----:R-:W-:Y:S01]  /*f390*/  ENDCOLLECTIVE ;  /* 0x000000000000791b */ /* 0x003fe20003800000 */
.L_x_9184:
[----:B------:R-:W-:Y:S01]  /*f3a0*/  ULDC.64 UR4, c[0x0][0x208] ;  /* 0x0000820000047ab9 */ /* 0x000fe20000000a00 */
[----:B------:R-:W-:Y:S02]  /*f3b0*/  IMAD.MOV.U32 R13, RZ, RZ, R4 ;  /* 0x000000ffff0d7224 */ /* 0x000fe400078e0004 */
[----:B------:R-:W-:Y:S01]  /*f3c0*/  IMAD.MOV.U32 R12, RZ, RZ, 0x6 ;  /* 0x00000006ff0c7424 */ /* 0x000fe200078e00ff */
[----:B------:R-:W-:-:S05]  /*f3d0*/  @!P4 LEA R14, P6, R8, R14, 0x1 ;  /* 0x0000000e080ec211 */ /* 0x000fca00078c08ff */
[----:B------:R-:W-:Y:S02]  /*f3e0*/  @!P4 IMAD.X R9, RZ, RZ, R6, P6 ;  /* 0x000000ffff09c224 */ /* 0x000fe400030e0606 */
[----:B------:R-:W-:Y:S02]  /*f3f0*/  @!P4 IMAD.MOV.U32 R2, RZ, RZ, R14 ;  /* 0x000000ffff02c224 */ /* 0x000fe400078e000e */
[----:B------:R-:W-:Y:S01]  /*f400*/  @!P4 IMAD.MOV.U32 R3, RZ, RZ, R9 ;  /* 0x000000ffff03c224 */ /* 0x000fe200078e0009 */
[----:B------:R-:W-:-:S04]  /*f410*/  @!P5 LEA R9, R10, UR38, 0x1 ;  /* 0x000000260a09dc11 */ /* 0x000fc8000f8e08ff */
[----:B------:R-:W-:Y:S01]  /*f420*/  @!PT LDS RZ, [RZ] ;  /* 0x00000000fffff984 */ /* 0x000fe20000000800 */
[----:B------:R-:W-:Y:S01]  /*f430*/  @!PT LDS RZ, [RZ] ;  /* 0x00000000fffff984 */ /* 0x000fe20000000800 */
[----:B------:R-:W-:Y:S01]  /*f440*/  @!PT LDS RZ, [RZ] ;  /* 0x00000000fffff984 */ /* 0x000fe20000000800 */
[----:B------:R0:W-:Y:S04]  /*f450*/  @!P4 LDGSTS.E.BYPASS.LTC128B.128 [R21+0x24c00], desc[UR4][R2.64], !P3 ;  /* 0x24c000000215cfae */ /* 0x0001e8000d901d44 */
[----:B------:R0:W-:Y:S04]  /*f460*/  @!P4 LDGSTS.E.BYPASS.LTC128B.128 [R21+0x28c00], desc[UR4][R2.64+0x80], !P0 ;  /* 0x28c000800215cfae */ /* 0x0001e8000c101d44 */
[----:B------:R0:W-:Y:S04]  /*f470*/  @!P4 LDGSTS.E.BYPASS.LTC128B.128 [R21+0x2cc00], desc[UR4][R2.64+0x100], !P1 ;  /* 0x2cc001000215cfae */ /* 0x0001e8000c901d44 */
[----:B------:R0:W-:Y:S02]  /*f480*/  @!P4 LDGSTS.E.BYPASS.LTC128B.128 [R21+0x30c00], desc[UR4][R2.64+0x180], !P2 ;  /* 0x30c001800215cfae */ /* 0x0001e4000d101d44 */
[----:B0-----:R-:W-:Y:S05]  /*f490*/  WARPSYNC.COLLECTIVE R15, `(.L_x_9185) ;  /* 0x000000000f087348 */ /* 0x001fea0003c00000 */
[----:B------:R1:W2:Y:S02]  /*f4a0*/  SHFL.IDX P6, R14, R13, R12, R11 ;  /* 0x0000000c0d0e7389 */ /* 0x0002a400000c000b */
[----:B012---:R-:W-:Y:S01]  /*f4b0*/  ENDCOLLECTIVE ;  /* 0x000000000000791b */ /* 0x007fe20003800000 */
.L_x_9185:
[----:B------:R-:W-:Y:S02]  /*f4c0*/  IMAD.MOV.U32 R13, RZ, RZ, R5 ;  /* 0x000000ffff0d7224 */ /* 0x000fe400078e0005 */
[----:B------:R-:W-:-:S07]  /*f4d0*/  IMAD.MOV.U32 R6, RZ, RZ, R14 ;  /* 0x000000ffff067224 */ /* 0x000fce00078e000e */
[----:B------:R-:W-:Y:S05]  /*f4e0*/  WARPSYNC.COLLECTIVE R15, `(.L_x_9186) ;  /* 0x000000000f087348 */ /* 0x000fea0003c00000 */
[----:B------:R0:W1:Y:S02]  /*f4f0*/  SHFL.IDX P6, R14, R13, R12, R11 ;  /* 0x0000000c0d0e7389 */ /* 0x00006400000c000b */
[----:B01----:R-:W-:Y:S01]  /*f500*/  ENDCOLLECTIVE ;  /* 0x000000000000791b */ /* 0x003fe20003800000 */
.L_x_9186:
[----:B------:R-:W-:Y:S01]  /*f510*/  ULDC.64 UR4, c[0x0][0x208] ;  /* 0x0000820000047ab9 */ /* 0x000fe20000000a00 */
[----:B------:R-:W-:Y:S02]  /*f520*/  IMAD.MOV.U32 R13, RZ, RZ, R4 ;  /* 0x000000ffff0d7224 */ /* 0x000fe400078e0004 */
[----:B------:R-:W-:Y:S01]  /*f530*/  IMAD.MOV.U32 R12, RZ, RZ, 0x7 ;  /* 0x00000007ff0c7424 */ /* 0x000fe200078e00ff */
[----:B------:R-:W-:-:S05]  /*f540*/  @!P5 LEA R14, P6, R8, R14, 0x1 ;  /* 0x0000000e080ed211 */ /* 0x000fca00078c08ff */
[----:B------:R-:W-:Y:S02]  /*f550*/  @!P5 IMAD.X R7, RZ, RZ, R6, P6 ;  /* 0x000000ffff07d224 */ /* 0x000fe400030e0606 */
[----:B------:R-:W-:Y:S02]  /*f560*/  @!P5 IMAD.MOV.U32 R2, RZ, RZ, R14 ;  /* 0x000000ffff02d224 */ /* 0x000fe400078e000e */
[----:B------:R-:W-:-:S05]  /*f570*/  @!P5 IMAD.MOV.U32 R3, RZ, RZ, R7 ;  /* 0x000000ffff03d224 */ /* 0x000fca00078e0007 */
        /* <DEDUP_REMOVED lines=10> */
.L_x_9187:
[----:B------:R-:W-:Y:S02]  /*f620*/  IMAD.MOV.U32 R13, RZ, RZ, R5 ;  /* 0x000000ffff0d7224 */ /* 0x000fe400078e0005 */
[----:B------:R-:W-:-:S07]  /*f630*/  IMAD.MOV.U32 R6, RZ, RZ, R14 ;  /* 0x000000ffff067224 */ /* 0x000fce00078e000e */
[----:B------:R-:W-:Y:S05]  /*f640*/  WARPSYNC.COLLECTIVE R15, `(.L_x_9188) ;  /* 0x000000000f087348 */ /* 0x000fea0003c00000 */
[----:B------:R0:W1:Y:S02]  /*f650*/  SHFL.IDX P6, R14, R13, R12, R11 ;  /* 0x0000000c0d0e7389 */ /* 0x00006400000c000b */
[----:B01----:R-:W-:Y:S01]  /*f660*/  ENDCOLLECTIVE ;  /* 0x000000000000791b */ /* 0x003fe20003800000 */
.L_x_9188:
[----:B------:R-:W-:Y:S05]  /*f670*/  BRA `(.L_x_9189) ;  /* 0xffffffbc00547947 */ /* 0x000fea000383ffff */
.L_x_9078:
[----:B0-----:R-:W-:-:S04]  /*f680*/  IMAD.U32 R3, RZ, RZ, UR38 ;  /* 0x00000026ff037e24 */ /* 0x001fc8000f8e00ff */
[----:B------:R0:W3:Y:S03]  /*f690*/  SYNCS.PHASECHK.TRANS64.TRYWAIT P0, [R3+URZ+0x32420], R2 ;  /* 0x03242002030075a7 */ /* 0x0000e6000800017f */
[----:B---3--:R-:W-:Y:S05]  /*f6a0*/  @!P0 NANOSLEEP.SYNCS 0x989680 ;  /* 0x009896800000895d */ /* 0x008fea0003900000 */
[----:B------:R-:W3:Y:S02]  /*f6b0*/  @!P0 SYNCS.PHASECHK.TRANS64 P0, [R3+URZ+0x32420], R2 ;  /* 0x03242002030085a7 */ /* 0x000ee4000800007f */
[----:B---3--:R-:W-:Y:S05]  /*f6c0*/  @!P0 BRA `(.L_x_9078) ;  /* 0xfffffffc00ec8947 */ /* 0x008fea000383ffff */
[----:B------:R-:W-:Y:S05]  /*f6d0*/  BRA `(.L_x_9190) ;  /* 0xffffffbc00c87947 */ /* 0x000fea000383ffff */
.L_x_9081:
[----:B0-----:R-:W-:-:S04]  /*f6e0*/  IMAD.U32 R3, RZ, RZ, UR38 ;  /* 0x00000026ff037e24 */ /* 0x001fc8000f8e00ff */
[----:B------:R0:W3:Y:S03]  /*f6f0*/  SYNCS.PHASECHK.TRANS64.TRYWAIT P0, [R3+URZ+0x32460], R2 ;  /* 0x03246002030075a7 */ /* 0x0000e6000800017f */
[----:B---3--:R-:W-:Y:S05]  /*f700*/  @!P0 NANOSLEEP.SYNCS 0x989680 ;  /* 0x009896800000895d */ /* 0x008fea0003900000 */
[----:B------:R-:W3:Y:S02]  /*f710*/  @!P0 SYNCS.PHASECHK.TRANS64 P0, [R3+URZ+0x32460], R2 ;  /* 0x03246002030085a7 */ /* 0x000ee4000800007f */
[----:B---3--:R-:W-:Y:S05]  /*f720*/  @!P0 BRA `(.L_x_9081) ;  /* 0xfffffffc00ec8947 */ /* 0x008fea000383ffff */
[----:B------:R-:W-:Y:S05]  /*f730*/  BRA `(.L_x_9191) ;  /* 0xffffffbc00d47947 */ /* 0x000fea000383ffff */
.L_x_9093:
[----:B-1----:R-:W-:-:S04]  /*f740*/  IMAD.U32 R3, RZ, RZ, UR38 ;  /* 0x00000026ff037e24 */ /* 0x002fc8000f8e00ff */
[----:B------:R1:W3:Y:S03]  /*f750*/  SYNCS.PHASECHK.TRANS64.TRYWAIT P0, [R3+URZ+0x32448], R2 ;  /* 0x03244802030075a7 */ /* 0x0002e6000800017f */
[----:B---3--:R-:W-:Y:S05]  /*f760*/  @!P0 NANOSLEEP.SYNCS 0x989680 ;  /* 0x009896800000895d */ /* 0x008fea0003900000 */
[----:B------:R-:W3:Y:S02]  /*f770*/  @!P0 SYNCS.PHASECHK.TRANS64 P0, [R3+URZ+0x32448], R2 ;  /* 0x03244802030085a7 */ /* 0x000ee4000800007f */
[----:B---3--:R-:W-:Y:S05]  /*f780*/  @!P0 BRA `(.L_x_9093) ;  /* 0xfffffffc00ec8947 */ /* 0x008fea000383ffff */
[----:B------:R-:W-:Y:S05]  /*f790*/  BRA `(.L_x_9192) ;  /* 0xffffffc400d47947 */ /* 0x000fea000383ffff */
.L_x_9098:
[----:B01----:R-:W-:-:S04]  /*f7a0*/  IMAD.U32 R3, RZ, RZ, UR38 ;  /* 0x00000026ff037e24 */ /* 0x003fc8000f8e00ff */
[----:B------:R0:W1:Y:S03]  /*f7b0*/  SYNCS.PHASECHK.TRANS64.TRYWAIT P0, [R3+URZ+0x32468], R2 ;  /* 0x03246802030075a7 */ /* 0x000066000800017f */
[----:B-1----:R-:W-:Y:S05]  /*f7c0*/  @!P0 NANOSLEEP.SYNCS 0x989680 ;  /* 0x009896800000895d */ /* 0x002fea0003900000 */
[----:B------:R-:W1:Y:S02]  /*f7d0*/  @!P0 SYNCS.PHASECHK.TRANS64 P0, [R3+URZ+0x32468], R2 ;  /* 0x03246802030085a7 */ /* 0x000e64000800007f */
[----:B-1----:R-:W-:Y:S05]  /*f7e0*/  @!P0 BRA `(.L_x_9098) ;  /* 0xfffffffc00ec8947 */ /* 0x002fea000383ffff */
[----:B------:R-:W-:Y:S05]  /*f7f0*/  BRA `(.L_x_9193) ;  /* 0xffffffc800347947 */ /* 0x000fea000383ffff */
.L_x_9109:
[----:B-1----:R-:W-:-:S04]  /*f800*/  IMAD.U32 R3, RZ, RZ, UR38 ;  /* 0x00000026ff037e24 */ /* 0x002fc8000f8e00ff */
[----:B------:R1:W3:Y:S03]  /*f810*/  SYNCS.PHASECHK.TRANS64.TRYWAIT P0, [R3+URZ+0x32440], R2 ;  /* 0x03244002030075a7 */ /* 0x0002e6000800017f */
[----:B---3--:R-:W-:Y:S05]  /*f820*/  @!P0 NANOSLEEP.SYNCS 0x989680 ;  /* 0x009896800000895d */ /* 0x008fea0003900000 */
[----:B------:R-:W3:Y:S02]  /*f830*/  @!P0 SYNCS.PHASECHK.TRANS64 P0, [R3+URZ+0x32440], R2 ;  /* 0x03244002030085a7 */ /* 0x000ee4000800007f */
[----:B---3--:R-:W-:Y:S05]  /*f840*/  @!P0 BRA `(.L_x_9109) ;  /* 0xfffffffc00ec8947 */ /* 0x008fea000383ffff */
[----:B------:R-:W-:Y:S05]  /*f850*/  BRA `(.L_x_9194) ;  /* 0xffffffcc00b47947 */ /* 0x000fea000383ffff */
.L_x_9114:
[----:B01----:R-:W-:-:S04]  /*f860*/  IMAD.U32 R3, RZ, RZ, UR38 ;  /* 0x00000026ff037e24 */ /* 0x003fc8000f8e00ff */
[----:B------:R0:W1:Y:S03]  /*f870*/  SYNCS.PHASECHK.TRANS64.TRYWAIT P0, [R3+URZ+0x32460], R2 ;  /* 0x03246002030075a7 */ /* 0x000066000800017f */
[----:B-1----:R-:W-:Y:S05]  /*f880*/  @!P0 NANOSLEEP.SYNCS 0x989680 ;  /* 0x009896800000895d */ /* 0x002fea0003900000 */
[----:B------:R-:W1:Y:S02]  /*f890*/  @!P0 SYNCS.PHASECHK.TRANS64 P0, [R3+URZ+0x32460], R2 ;  /* 0x03246002030085a7 */ /* 0x000e64000800007f */
[----:B-1----:R-:W-:Y:S05]  /*f8a0*/  @!P0 BRA `(.L_x_9114) ;  /* 0xfffffffc00ec8947 */ /* 0x002fea000383ffff */
[----:B------:R-:W-:Y:S05]  /*f8b0*/  BRA `(.L_x_9195) ;  /* 0xffffffd000187947 */ /* 0x000fea000383ffff */
.L_x_9126:
[----:B-1----:R-:W-:-:S04]  /*f8c0*/  IMAD.U32 R3, RZ, RZ, UR38 ;  /* 0x00000026ff037e24 */ /* 0x002fc8000f8e00ff */
[----:B------:R1:W3:Y:S03]  /*f8d0*/  SYNCS.PHASECHK.TRANS64.TRYWAIT P0, [R3+URZ+0x32448], R2 ;  /* 0x03244802030075a7 */ /* 0x0002e6000800017f */
[----:B---3--:R-:W-:Y:S05]  /*f8e0*/  @!P0 NANOSLEEP.SYNCS 0x989680 ;  /* 0x009896800000895d */ /* 0x008fea0003900000 */
[----:B------:R-:W3:Y:S02]  /*f8f0*/  @!P0 SYNCS.PHASECHK.TRANS64 P0, [R3+URZ+0x32448], R2 ;  /* 0x03244802030085a7 */ /* 0x000ee4000800007f */
[----:B---3--:R-:W-:Y:S05]  /*f900*/  @!P0 BRA `(.L_x_9126) ;  /* 0xfffffffc00ec8947 */ /* 0x008fea000383ffff */
[----:B------:R-:W-:Y:S05]  /*f910*/  BRA `(.L_x_9196) ;  /* 0xffffffd400a07947 */ /* 0x000fea000383ffff */
.L_x_9131:
[----:B-1----:R-:W-:-:S04]  /*f920*/  IMAD.U32 R3, RZ, RZ, UR38 ;  /* 0x00000026ff037e24 */ /* 0x002fc8000f8e00ff */
[----:B------:R1:W3:Y:S03]  /*f930*/  SYNCS.PHASECHK.TRANS64.TRYWAIT P0, [R3+URZ+0x32468], R2 ;  /* 0x03246802030075a7 */ /* 0x0002e6000800017f */
[----:B---3--:R-:W-:Y:S05]  /*f940*/  @!P0 NANOSLEEP.SYNCS 0x989680 ;  /* 0x009896800000895d */ /* 0x008fea0003900000 */
[----:B------:R-:W3:Y:S02]  /*f950*/  @!P0 SYNCS.PHASECHK.TRANS64 P0, [R3+URZ+0x32468], R2 ;  /* 0x03246802030085a7 */ /* 0x000ee4000800007f */
[----:B---3--:R-:W-:Y:S05]  /*f960*/  @!P0 BRA `(.L_x_9131) ;  /* 0xfffffffc00ec8947 */ /* 0x008fea000383ffff */
[----:B------:R-:W-:Y:S05]  /*f970*/  BRA `(.L_x_9197) ;  /* 0xffffffd800047947 */ /* 0x000fea000383ffff */
.L_x_9138:
[----:B0-----:R0:W1:Y:S02]  /*f980*/  SYNCS.PHASECHK.TRANS64.TRYWAIT P0, [R2+URZ+0x32420], R7 ;  /* 0x03242007020075a7 */ /* 0x001064000800017f */
[----:B-1----:R-:W-:Y:S05]  /*f990*/  @!P0 NANOSLEEP.SYNCS 0x989680 ;  /* 0x009896800000895d */ /* 0x002fea0003900000 */
[----:B------:R-:W1:Y:S02]  /*f9a0*/  @!P0 SYNCS.PHASECHK.TRANS64 P0, [R2+URZ+0x32420], R7 ;  /* 0x03242007020085a7 */ /* 0x000e64000800007f */
[----:B-1----:R-:W-:Y:S05]  /*f9b0*/  @!P0 BRA `(.L_x_9138) ;  /* 0xfffffffc00f08947 */ /* 0x002fea000383ffff */
[----:B------:R-:W-:Y:S05]  /*f9c0*/  BRA `(.L_x_9198) ;  /* 0xffffffdc00207947 */ /* 0x000fea000383ffff */
.L_x_9139:
        /* <DEDUP_REMOVED lines=9> */
[----:B--2---:R1:W2:Y:S02]  /*fa60*/  SHFL.IDX P6, R14, R13, R12, R11 ;  /* 0x0000000c0d0e7389 */ /* 0x0042a400000c000b */
[----:B012---:R-:W-:Y:S01]  /*fa70*/  ENDCOLLECTIVE ;  /* 0x000000000000791b */ /* 0x007fe20003800000 */
.L_x_9200:
[----:B------:R-:W-:Y:S05]  /*fa80*/  BSYNC B0 ;  /* 0x0000000000007941 */ /* 0x000fea0003800000 */
.L_x_9199:
[----:B------:R-:W-:Y:S05]  /*fa90*/  BRA `(.L_x_9201) ;  /* 0xffffffdc00047947 */ /* 0x000fea000383ffff */
.L_x_9140:
[----:B------:R-:W-:Y:S01]  /*faa0*/  BSSY B0, `(.L_x_9202) ;  /* 0x0000006000007945 */ /* 0x000fe20003800000 */
[----:B------:R-:W-:-:S07]  /*fab0*/  IMAD.MOV.U32 R15, RZ, RZ, -0x1 ;  /* 0xffffffffff0f7424 */ /* 0x000fce00078e00ff */
[----:B01----:R-:W-:Y:S05]  /*fac0*/  WARPSYNC.COLLECTIVE R15, `(.L_x_9203) ;  /* 0x000000000f0c7348 */ /* 0x003fea0003c00000 */
[----:B------:R-:W-:Y:S02]  /*fad0*/  ELECT P6, UR62, PT ;  /* 0x00000000003e782f */ /* 0x000fe400038c0000 */
[----:B------:R-:W-:Y:S01]  /*fae0*/  MOV R14, UR62 ;  /* 0x0000003e000e7c02 */ /* 0x000fe20008000f00 */
[----:B01----:R-:W-:Y:S10]  /*faf0*/  ENDCOLLECTIVE ;  /* 0x000000000000791b */ /* 0x003ff40003800000 */
.L_x_9203:
[----:B------:R-:W-:Y:S05]  /*fb00*/  BSYNC B0 ;  /* 0x0000000000007941 */ /* 0x000fea0003800000 */
.L_x_9202:
[----:B------:R-:W-:Y:S05]  /*fb10*/  BRA `(.L_x_9204) ;  /* 0xffffffd800f87947 */ /* 0x000fea000383ffff */
.L_x_9142:
[----:B0-----:R0:W1:Y:S02]  /*fb20*/  SYNCS.PHASECHK.TRANS64.TRYWAIT P0, [R7+URZ], R4 ;  /* 0x00000004070075a7 */ /* 0x001064000800017f */
[----:B-1----:R-:W-:Y:S05]  /*fb30*/  @!P0 NANOSLEEP.SYNCS 0x989680 ;  /* 0x009896800000895d */ /* 0x002fea0003900000 */
[----:B------:R-:W1:Y:S02]  /*fb40*/  @!P0 SYNCS.PHASECHK.TRANS64 P0, [R7+URZ], R4 ;  /* 0x00000004070085a7 */ /* 0x000e64000800007f */
[----:B-1----:R-:W-:Y:S05]  /*fb50*/  @!P0 BRA `(.L_x_9142) ;  /* 0xfffffffc00f08947 */ /* 0x002fea000383ffff */
[----:B------:R-:W-:Y:S05]  /*fb60*/  BRA `(.L_x_9205) ;  /* 0xffffffdc00347947 */ /* 0x000fea000383ffff */
.L_x_9143:
[----:B-1----:R1:W2:Y:S02]  /*fb70*/  SYNCS.PHASECHK.TRANS64.TRYWAIT P0, [R5+URZ], R0 ;  /* 0x00000000050075a7 */ /* 0x0022a4000800017f */
[----:B--2---:R-:W-:Y:S05]  /*fb80*/  @!P0 NANOSLEEP.SYNCS 0x989680 ;  /* 0x009896800000895d */ /* 0x004fea0003900000 */
[----:B------:R-:W2:Y:S02]  /*fb90*/  @!P0 SYNCS.PHASECHK.TRANS64 P0, [R5+URZ], R0 ;  /* 0x00000000050085a7 */ /* 0x000ea4000800007f */
[----:B--2---:R-:W-:Y:S05]  /*fba0*/  @!P0 BRA `(.L_x_9143) ;  /* 0xfffffffc00f08947 */ /* 0x004fea000383ffff */
[----:B------:R-:W-:Y:S05]  /*fbb0*/  BRA `(.L_x_9206) ;  /* 0xffffffdc00287947 */ /* 0x000fea000383ffff */
.L_x_9145:
[----:B-1----:R1:W2:Y:S02]  /*fbc0*/  SYNCS.PHASECHK.TRANS64.TRYWAIT P0, [R5+URZ], R4 ;  /* 0x00000004050075a7 */ /* 0x0022a4000800017f */
[----:B--2---:R-:W-:Y:S05]  /*fbd0*/  @!P0 NANOSLEEP.SYNCS 0x989680 ;  /* 0x009896800000895d */ /* 0x004fea0003900000 */
[----:B------:R-:W2:Y:S02]  /*fbe0*/  @!P0 SYNCS.PHASECHK.TRANS64 P0, [R5+URZ], R4 ;  /* 0x00000004050085a7 */ /* 0x000ea4000800007f */
[----:B--2---:R-:W-:Y:S05]  /*fbf0*/  @!P0 BRA `(.L_x_9145) ;  /* 0xfffffffc00f08947 */ /* 0x004fea000383ffff */
[----:B------:R-:W-:Y:S05]  /*fc00*/  BRA `(.L_x_9207) ;  /* 0xffffffdc002c7947 */ /* 0x000fea000383ffff */
.L_x_9208:
        /* <DEDUP_REMOVED lines=15> */
.L_x_15015:


//--------------------- .text._ZN7cutlass13device_kernelIN5flash11enable_sm90INS1_16FlashAttnFwdSm90INS1_25CollectiveMainloopFwdSm90ILi2EN4cute5tupleIJNS5_1CILi1EEES8_S8_EEENS6_IJNS7_ILi128EEENS7_ILi96EEENS7_ILi64EEEEEELi256ENS_6half_tEfNS_4arch4Sm90ELb0ELb0ELb0ELb1ELb0ELb0ELb0ELb1ELb0ELb1ELb1ELb0EEENS1_21CollectiveEpilogueFwdINS6_IJSA_NS7_ILi256EEESB_EEES9_SE_SG_Li256ELb1ELb1ELb1ELb0EEENS1_36VarlenDynamicPersistentTileSchedulerILi128ELi96ELi256ELi128ELb1ELb1ELb1ELb0ELb1ELb1EEEEEEEEEvNT_6ParamsE --------------------------
	.section	.text._ZN7cutlass13device_kernelIN5flash11enable_sm90INS1_16FlashAttnFwdSm90INS1_25CollectiveMainloopFwdSm90ILi2EN4cute5tupleIJNS5_1CILi1EEES8_S8_EEENS6_IJNS7_ILi128EEENS7_ILi96EEENS7_ILi64EEEEEELi256ENS_6half_tEfNS_4arch4Sm90ELb0ELb0ELb0ELb1ELb0ELb0ELb0ELb1ELb0ELb1ELb1ELb0EEENS1_21CollectiveEpilogueFwdINS6_IJSA_NS7_ILi256EEESB_EEES9_SE_SG_Li256ELb1ELb1ELb1ELb0EEENS1_36VarlenDynamicPersistentTileSchedulerILi128ELi96ELi256ELi128ELb1ELb1ELb1ELb0ELb1ELb1EEEEEEEEEvNT_6ParamsE,"ax",@progbits
	.align	128
.text._ZN7cutlass13device_kernelIN5flash11enable_sm90INS1_16FlashAttnFwdSm90INS1_25CollectiveMainloopFwdSm90ILi2EN4cute5tupleIJNS5_1CILi1EEES8_S8_EEENS6_IJNS7_ILi128EEENS7_ILi96EEENS7_ILi64EEEEEELi256ENS_6half_tEfNS_4arch4Sm90ELb0ELb0ELb0ELb1ELb0ELb0ELb0ELb1ELb0ELb1ELb1ELb0EEENS1_21CollectiveEpilogueFwdINS6_IJSA_NS7_ILi256EEESB_EEES9_SE_SG_Li256ELb1ELb1ELb1ELb0EEENS1_36VarlenDynamicPersistentTileSchedulerILi128ELi96ELi256ELi128ELb1ELb1ELb1ELb0ELb1ELb1EEEEEEEEEvNT_6ParamsE:
        .type           _ZN7cutlass13device_kernelIN5flash11enable_sm90INS1_16FlashAttnFwdSm90INS1_25CollectiveMainloopFwdSm90ILi2EN4cute5tupleIJNS5_1CILi1EEES8_S8_EEENS6_IJNS7_ILi128EEENS7_ILi96EEENS7_ILi64EEEEEELi256ENS_6half_tEfNS_4arch4Sm90ELb0ELb0ELb0ELb1ELb0ELb0ELb0ELb1ELb0ELb1ELb1ELb0EEENS1_21CollectiveEpilogueFwdINS6_IJSA_NS7_ILi256EEESB_EEES9_SE_SG_Li256ELb1ELb1ELb1ELb0EEENS1_36VarlenDynamicPersistentTileSchedulerILi128ELi96ELi256ELi128ELb1ELb1ELb1ELb0ELb1ELb1EEEEEEEEEvNT_6ParamsE,@function
        .size           _ZN7cutlass13device_kernelIN5flash11enable_sm90INS1_16FlashAttnFwdSm90INS1_25CollectiveMainloopFwdSm90ILi2EN4cute5tupleIJNS5_1CILi1EEES8_S8_EEENS6_IJNS7_ILi128EEENS7_ILi96EEENS7_ILi64EEEEEELi256ENS_6half_tEfNS_4arch4Sm90ELb0ELb0ELb0ELb1ELb0ELb0ELb0ELb1ELb0ELb1ELb1ELb0EEENS1_21CollectiveEpilogueFwdINS6_IJSA_NS7_ILi256EEESB_EEES9_SE_SG_Li256ELb1ELb1ELb1ELb0EEENS1_36VarlenDynamicPersistentTileSchedulerILi128ELi96ELi256ELi128ELb1ELb1ELb1ELb0ELb1ELb1EEEEEEEEEvNT_6ParamsE,(.L_x_15016 - _ZN7cutlass13device_kernelIN5flash11enable_sm90INS1_16FlashAttnFwdSm90INS1_25CollectiveMainloopFwdSm90ILi2EN4cute5tupleIJNS5_1CILi1EEES8_S8_EEENS6_IJNS7_ILi128EEENS7_ILi96EEENS7_ILi64EEEEEELi256ENS_6half_tEfNS_4arch4Sm90ELb0ELb0ELb0ELb1ELb0ELb0ELb0ELb1ELb0ELb1ELb1ELb0EEENS1_21CollectiveEpilogueFwdINS6_IJSA_NS7_ILi256EEESB_EEES9_SE_SG_Li256ELb1ELb1ELb1ELb0EEENS1_36VarlenDynamicPersistentTileSchedulerILi128ELi96ELi256ELi128ELb1ELb1ELb1ELb0ELb1ELb1EEEEEEEEEvNT_6ParamsE)
        .other          _ZN7cutlass13device_kernelIN5flash11enable_sm90INS1_16FlashAttnFwdSm90INS1_25CollectiveMainloopFwdSm90ILi2EN4cute5tupleIJNS5_1CILi1EEES8_S8_EEENS6_IJNS7_ILi128EEENS7_ILi96EEENS7_ILi64EEEEEELi256ENS_6half_tEfNS_4arch4Sm90ELb0ELb0ELb0ELb1ELb0ELb0ELb0ELb1ELb0ELb1ELb1ELb0EEENS1_21CollectiveEpilogueFwdINS6_IJSA_NS7_ILi256EEESB_EEES9_SE_SG_Li256ELb1ELb1ELb1ELb0EEENS1_36VarlenDynamicPersistentTileSchedulerILi128ELi96ELi256ELi128ELb1ELb1ELb1ELb0ELb1ELb1EEEEEEEEEvNT_6ParamsE,@"STO_CUDA_ENTRY STV_DEFAULT"
_ZN7cutlass13device_kernelIN5flash11enable_sm90INS1_16FlashAttnFwdSm90INS1_25CollectiveMainloopFwdSm90ILi2EN4cute5tupleIJNS5_1CILi1EEES8_S8_EEENS6_IJNS7_ILi128EEENS7_ILi96EEENS7_ILi64EEEEEELi256ENS_6half_tEfNS_4arch4Sm90ELb0ELb0ELb0ELb1ELb0ELb0ELb0ELb1ELb0ELb1ELb1ELb0EEENS1_21CollectiveEpilogueFwdINS6_IJSA_NS7_ILi256EEESB_EEES9_SE_SG_Li256ELb1ELb1ELb1ELb0EEENS1_36VarlenDynamicPersistentTileSchedulerILi128ELi96ELi256ELi128ELb1ELb1ELb1ELb0ELb1ELb1EEEEEEEEEvNT_6ParamsE:
        /* <DEDUP_REMOVED lines=18> */
.L_x_9210:
[----:B------:R-:W-:Y:S05]  /*0120*/  BSYNC B0 ;  /* 0x0000000000007941 */ /* 0x000fea0003800000 */
.L_x_9209:
        /* <DEDUP_REMOVED lines=41> */
.L_x_9211:
        /* <DEDUP_REMOVED lines=22> */
.L_x_9212:
        /* <DEDUP_REMOVED lines=18> */
.L_x_9213:
        /* <DEDUP_REMOVED lines=22> */
.L_x_9214:
        /* <DEDUP_REMOVED lines=22> */
.L_x_9215:
[----:B------:R-:W-:Y:S01]  /*0900*/  PLOP3.LUT P0, PT, PT, PT, UP0, 0x80, 0x0 ;  /* 0x000000000000781c */ /* 0x000fe20003f0f008 */
[----:B------:R-:W-:Y:S01]  /*0910*/  UMOV UR36, 0x1 ;  /* 0x0000000100247882 */ /* 0x000fe20000000000 */
[----:B------:R-:W-:Y:S01]  /*0920*/  NOP ;  /* 0x0000000000007918 */ /* 0x000fe20000000000 */
[----:B------:R-:W-:Y:S01]  /*0930*/  USEL UR36, UR36, 0x2, !UP0 ;  /* 0x0000000224247887 */ /* 0x000fe2000c000000 */
[----:B------:R-:W-:Y:S01]  /*0940*/  ULDC.64 UR40, c[0x0][0x208] ;  /* 0x0000820000287ab9 */ /* 0x000fe20000000a00 */
[----:B012-4-:R-:W-:Y:S08]  /*0950*/  BAR.SYNC.DEFER_BLOCKING 0x0 ;  /* 0x0000000000007b1d */ /* 0x017ff00000010000 */
[----:B------:R-:W-:Y:S05]  /*0960*/  @!P0 BRA `(.L_x_9216) ;  /* 0x0000009c00f08947 */ /* 0x000fea0003800000 */
.L_x_9217:
[----:B------:R-:W-:-:S08]  /*0970*/  NOP ;  /* 0x0000000000007918 */ /* 0x000fd00000000000 */
[----:B------:R-:W0:Y:S02]  /*0980*/  USETMAXREG.TRY_ALLOC.CTAPOOL UP0, 0xf0 ;  /* 0x000000f0000079c8 */ /* 0x000e240008000600 */
[----:B0-----:R-:W-:-:S13]  /*0990*/  PLOP3.LUT P0, PT, PT, PT, UP0, 0x80, 0x0 ;  /* 0x000000000000781c */ /* 0x001fda0003f0f008 */
[----:B------:R-:W-:Y:S05]  /*09a0*/  @!P0 BRA `(.L_x_9217) ;  /* 0xfffffffc00f08947 */ /* 0x000fea000383ffff */
[----:B------:R-:W-:Y:S01]  /*09b0*/  SHF.R.U32.HI R0, RZ, 0x7, R6 ;  /* 0x00000007ff007819 */ /* 0x000fe20000011606 */
[----:B------:R-:W0:Y:S08]  /*09c0*/  S2UR UR5, SR_CgaCtaId ;  /* 0x00000000000579c3 */ /* 0x000e300000008800 */
[----:B------:R-:W-:Y:S06]  /*09d0*/  BAR.ARV 0x8, 0x180 ;  /* 0x0206000000007b1d */ /* 0x000fec0000002000 */
[----:B------:R-:W-:Y:S01]  /*09e0*/  ISETP.NE.AND P0, PT, R0, 0x1, PT ;  /* 0x000000010000780c */ /* 0x000fe20003f05270 */
[----:B------:R-:W-:-:S12]  /*09f0*/  UMOV UR4, 0x400 ;  /* 0x0000040000047882 */ /* 0x000fd80000000000 */
[----:B------:R-:W-:Y:S06]  /*0a00*/  @!P0 BAR.ARV 0x9, 0x100 ;  /* 0x0244000000008b1d */ /* 0x000fec0000002000 */
[----:B0-----:R-:W-:Y:S02]  /*0a10*/  ULEA UR4, UR5, UR4, 0x18 ;  /* 0x0000000405047291 */ /* 0x001fe4000f8ec03f */
[----:B------:R-:W-:Y:S07]  /*0a20*/  BAR.SYNC.DEFER_BLOCKING 0x5, 0x180 ;  /* 0x0146000000007b1d */ /* 0x000fee0000010000 */
[----:B------:R-:W0:Y:S01]  /*0a30*/  LDS.128 R8, [UR4+0x228d0] ;  /* 0x0228d004ff087984 */ /* 0x000e220008000c00 */
[----:B------:R-:W-:Y:S01]  /*0a40*/  ULDC UR4, c[0x0][0xc3c] ;  /* 0x00030f0000047ab9 */ /* 0x000fe20000000800 */
[----:B------:R-:W-:Y:S06]  /*0a50*/  BAR.ARV 0x4, 0x180 ;  /* 0x0106000000007b1d */ /* 0x000fec0000002000 */
[----:B0-----:R-:W-:-:S13]  /*0a60*/  ISETP.GE.AND P0, PT, R11, UR4, PT ;  /* 0x000000040b007c0c */ /* 0x001fda000bf06270 */
[----:B------:R-:W-:Y:S05]  /*0a70*/  @P0 EXIT ;  /* 0x000000000000094d */ /* 0x000fea0003800000 */
[----:B------:R-:W-:Y:S01]  /*0a80*/  VIADD R6, R6, 0xffffff80 ;  /* 0xffffff8006067836 */ /* 0x000fe20000000000 */
[----:B------:R-:W-:Y:S01]  /*0a90*/  R2UR UR5, R9 ;  /* 0x00000000090572ca */ /* 0x000fe200000e0000 */
[----:B------:R-:W-:Y:S01]  /*0aa0*/  ULOP3.LUT UR49, UR36, 0x1, URZ, 0xfc, !UPT ;  /* 0x0000000124317892 */ /* 0x000fe2000f8efc3f */
        /* <DEDUP_REMOVED lines=8> */
[----:B------:R-:W-:Y:S02]  /*0b30*/  LOP3.LUT R5, R0, 0xffffff80, RZ, 0xc0, !PT ;  /* 0xffffff8000057812 */ /* 0x000fe400078ec0ff */
[CC--:B------:R-:W-:Y:S01]  /*0b40*/  LEA.HI R4, R3.reuse, R6.reuse, RZ, 0x2 ;  /* 0x0000000603047211 */ /* 0x0c0fe200078f10ff */
[----:B------:R-:W-:Y:S01]  /*0b50*/  IMAD.SHL.U32 R7, R2, 0x20, RZ ;  /* 0x0000002002077824 */ /* 0x000fe200078e00ff */
[----:B------:R-:W-:Y:S01]  /*0b60*/  LEA.HI R3, R3, R6, RZ, 0x4 ;  /* 0x0000000603037211 */ /* 0x000fe200078f20ff */
[----:B------:R-:W-:Y:S01]  /*0b70*/  IMAD.IADD R226, R6, 0x1, -R5 ;  /* 0x0000000106e27824 */ /* 0x000fe200078e0a05 */
[----:B------:R-:W-:Y:S02]  /*0b80*/  LOP3.LUT R13, R4, 0xfffffffc, RZ, 0xc0, !PT ;  /* 0xfffffffc040d7812 */ /* 0x000fe400078ec0ff */
[----:B------:R-:W-:Y:S02]  /*0b90*/  SHF.R.S32.HI R2, RZ, 0x4, R3 ;  /* 0x00000004ff027819 */ /* 0x000fe40000011403 */
[----:B------:R-:W-:Y:S01]  /*0ba0*/  SHF.R.S32.HI R9, RZ, 0x1f, R226 ;  /* 0x0000001fff097819 */ /* 0x000fe200000114e2 */
[----:B------:R-:W-:Y:S01]  /*0bb0*/  IMAD.IADD R13, R6, 0x1, -R13 ;  /* 0x00000001060d7824 */ /* 0x000fe200078e0a0d */
[----:B------:R-:W-:-:S02]  /*0bc0*/  LOP3.LUT R5, R3, 0x3fffff0, RZ, 0xc0, !PT ;  /* 0x03fffff003057812 */ /* 0x000fc400078ec0ff */
[----:B------:R-:W-:Y:S02]  /*0bd0*/  LEA.HI R8, R9, R226, RZ, 0x2 ;  /* 0x000000e209087211 */ /* 0x000fe400078f10ff */
[----:B------:R-:W-:Y:S01]  /*0be0*/  LEA.HI R4, R3, R2, RZ, 0x1 ;  /* 0x0000000203047211 */ /* 0x000fe200078f08ff */
[----:B------:R-:W-:Y:S01]  /*0bf0*/  IMAD.IADD R5, R6, 0x1, -R5 ;  /* 0x0000000106057824 */ /* 0x000fe200078e0a05 */
[--C-:B------:R-:W-:Y:S02]  /*0c00*/  SHF.R.S32.HI R10, RZ, 0x2, R8.reuse ;  /* 0x00000002ff0a7819 */ /* 0x100fe40000011408 */
[----:B------:R-:W-:Y:S02]  /*0c10*/  SHF.R.S32.HI R11, RZ, 0x1f, R8 ;  /* 0x0000001fff0b7819 */ /* 0x000fe40000011408 */
[----:B------:R-:W-:Y:S02]  /*0c20*/  SHF.R.S32.HI R3, RZ, 0x7, R0 ;  /* 0x00000007ff037819 */ /* 0x000fe40000011400 */
[----:B------:R-:W-:-:S02]  /*0c30*/  LEA.HI R11, R11, R10, RZ, 0x3 ;  /* 0x0000000a0b0b7211 */ /* 0x000fc400078f18ff */
[----:B------:R-:W-:Y:S02]  /*0c40*/  LOP3.LUT R6, R7, 0xfffffc00, RZ, 0xc0, !PT ;  /* 0xfffffc0007067812 */ /* 0x000fe400078ec0ff */
[----:B------:R-:W-:Y:S02]  /*0c50*/  LOP3.LUT R7, R4, 0x1ffffffe, RZ, 0xc0, !PT ;  /* 0x1ffffffe04077812 */ /* 0x000fe400078ec0ff */
[----:B------:R-:W-:Y:S01]  /*0c60*/  LOP3.LUT R11, R11, 0xfffffff8, RZ, 0xc0, !PT ;  /* 0xfffffff80b0b7812 */ /* 0x000fe200078ec0ff */
[----:B------:R-:W-:Y:S01]  /*0c70*/  IMAD R6, R5, 0x40, R6 ;  /* 0x0000004005067824 */ /* 0x000fe200078e0206 */
[----:B------:R-:W-:Y:S01]  /*0c80*/  LEA.HI R0, R0, R3, RZ, 0x1 ;  /* 0x0000000300007211 */ /* 0x000fe200078f08ff */
[----:B------:R-:W-:Y:S01]  /*0c90*/  IMAD.IADD R7, R2, 0x1, -R7 ;  /* 0x0000000102077824 */ /* 0x000fe200078e0a07 */
[----:B------:R-:W-:Y:S01]  /*0ca0*/  LEA.HI R9, R9, R226, RZ, 0x5 ;  /* 0x000000e209097211 */ /* 0x000fe200078f28ff */
[----:B------:R-:W-:Y:S01]  /*0cb0*/  IMAD.IADD R10, R10, 0x1, -R11 ;  /* 0x000000010a0a7824 */ /* 0x000fe200078e0a0b */
[----:B------:R-:W-:-:S02]  /*0cc0*/  LOP3.LUT R0, R0, 0x3fffffe, RZ, 0xc0, !PT ;  /* 0x03fffffe00007812 */ /* 0x000fc400078ec0ff */
[----:B------:R-:W-:Y:S02]  /*0cd0*/  SHF.R.S32.HI R9, RZ, 0x5, R9 ;  /* 0x00000005ff097819 */ /* 0x000fe40000011409 */
[----:B------:R-:W-:Y:S01]  /*0ce0*/  LEA.HI R2, R13, R13, RZ, 0x1 ;  /* 0x0000000d0d027211 */ /* 0x000fe200078f08ff */
[----:B------:R-:W-:Y:S01]  /*0cf0*/  IMAD.IADD R0, R3, 0x1, -R0 ;  /* 0x0000000103007824 */ /* 0x000fe200078e0a00 */
[----:B------:R-:W-:Y:S01]  /*0d00*/  LOP3.LUT R5, R8, 0x7ffffffc, RZ, 0xc0, !PT ;  /* 0x7ffffffc08057812 */ /* 0x000fe200078ec0ff */
[----:B------:R-:W-:Y:S01]  /*0d10*/  IMAD R9, R9, 0x10, R10 ;  /* 0x0000001009097824 */ /* 0x000fe200078e020a */
[----:B------:R-:W-:Y:S01]  /*0d20*/  LOP3.LUT R2, R2, 0x1ffffffe, RZ, 0xc0, !PT ;  /* 0x1ffffffe02027812 */ /* 0x000fe200078ec0ff */
[----:B------:R-:W-:Y:S02]  /*0d30*/  IMAD R3, R7, 0x8, R6 ;  /* 0x0000000807037824 */ /* 0x000fe400078e0206 */
[----:B------:R-:W-:Y:S02]  /*0d40*/  IMAD R0, R0, 0x40, R9 ;  /* 0x0000004000007824 */ /* 0x000fe400078e0209 */
[----:B------:R-:W-:Y:S01]  /*0d50*/  IMAD.IADD R13, R13, 0x1, -R2 ;  /* 0x000000010d0d7824 */ /* 0x000fe200078e0a02 */
[----:B------:R0:W-:Y:S01]  /*0d60*/  STL [R1+0x48], R3 ;  /* 0x0000480301007387 */ /* 0x0001e20000100800 */
[----:B------:R-:W-:-:S03]  /*0d70*/  IMAD.IADD R5, R226, 0x1, -R5 ;  /* 0x00000001e2057824 */ /* 0x000fc600078e0a05 */
[----:B------:R1:W-:Y:S01]  /*0d80*/  STL [R1+0x40], R0 ;  /* 0x0000400001007387 */ /* 0x0003e20000100800 */
[----:B------:R-:W-:-:S04]  /*0d90*/  IMAD.SHL.U32 R2, R5, 0x2, RZ ;  /* 0x0000000205027824 */ /* 0x000fc800078e00ff */
[C---:B------:R-:W-:Y:S02]  /*0da0*/  VIADD R225, R2.reuse, 0x8 ;  /* 0x0000000802e17836 */ /* 0x040fe40000000000 */
[C---:B------:R-:W-:Y:S02]  /*0db0*/  VIADD R224, R2.reuse, 0x10 ;  /* 0x0000001002e07836 */ /* 0x040fe40000000000 */
[C---:B------:R-:W-:Y:S01]  /*0dc0*/  VIADD R223, R2.reuse, 0x18 ;  /* 0x0000001802df7836 */ /* 0x040fe20000000000 */
[----:B0-----:R-:W-:Y:S01]  /*0dd0*/  SHF.R.S32.HI R3, RZ, 0x1f, R225 ;  /* 0x0000001fff037819 */ /* 0x001fe200000114e1 */
[----:B-1----:R-:W-:Y:S01]  /*0de0*/  IMAD R0, R13, 0x8, R0 ;  /* 0x000000080d007824 */ /* 0x002fe200078e0200 */
[----:B------:R-:W-:Y:S01]  /*0df0*/  SHF.R.S32.HI R5, RZ, 0x1f, R224 ;  /* 0x0000001fff057819 */ /* 0x000fe200000114e0 */
        /* <DEDUP_REMOVED lines=49> */
[----:B------:R-:W-:-:S02]  /*1110*/  SHF.R.S32.HI R228, RZ, 0x1f, R18 ;  /* 0x0000001fffe47819 */ /* 0x000fc40000011412 */
[----:B0-----:R-:W-:-:S07]  /*1120*/  SHF.R.S32.HI R227, RZ, 0x1f, R17 ;  /* 0x0000001fffe37819 */ /* 0x001fce0000011411 */
.L_x_9263:
[----:B------:R-:W-:Y:S01]  /*1130*/  ULDC.64 UR8, c[0x0][0xc88] ;  /* 0x0003220000087ab9 */ /* 0x000fe20000000a00 */
[----:B------:R-:W-:Y:S01]  /*1140*/  ULDC.64 UR10, c[0x0][0xa20] ;  /* 0x00028800000a7ab9 */ /* 0x000fe20000000a00 */
[----:B------:R-:W-:Y:S01]  /*1150*/  UIMAD.WIDE UR8, UR7, 0x4, UR8 ;  /* 0x00000004070878a5 */ /* 0x000fe2000f8e0208 */
[----:B------:R-:W-:-:S05]  /*1160*/  ULDC UR4, c[0x0][0x424] ;  /* 0x0001090000047ab9 */ /* 0x000fca0000000800 */
[----:B012---:R-:W-:Y:S02]  /*1170*/  IMAD.U32 R4, RZ, RZ, UR8 ;  /* 0x00000008ff047e24 */ /* 0x007fe4000f8e00ff */
[----:B---3--:R-:W-:Y:S01]  /*1180*/  IMAD.U32 R5, RZ, RZ, UR9 ;  /* 0x00000009ff057e24 */ /* 0x008fe2000f8e00ff */
[----:B------:R-:W-:-:S04]  /*1190*/  ULDC.64 UR8, c[0x0][0xa28] ;  /* 0x00028a0000087ab9 */ /* 0x000fc80000000a00 */
[----:B------:R-:W2:Y:S01]  /*11a0*/  LDG.E R4, desc[UR40][R4.64] ;  /* 0x0000002804047981 */ /* 0x000ea2000c1e1900 */
[----:B------:R-:W-:Y:S02]  /*11b0*/  UISETP.NE.U32.AND UP0, UPT, UR8, URZ, UPT ;  /* 0x0000003f0800728c */ /* 0x000fe4000bf05070 */
        /* <DEDUP_REMOVED lines=14> */
[----:B----4-:R-:W-:-:S03]  /*12a0*/  IMAD.U32 R6, RZ, RZ, UR10 ;  /* 0x0000000aff067e24 */ /* 0x010fc6000f8e00ff */
[----:B------:R-:W-:Y:S01]  /*12b0*/  IMAD.U32 R7, RZ, RZ, UR11 ;  /* 0x0000000bff077e24 */ /* 0x000fe2000f8e00ff */
[----:B------:R-:W2:Y:S04]  /*12c0*/  @P0 LDG.E R4, desc[UR40][R4.64] ;  /* 0x0000002804040981 */ /* 0x000ea8000c1e1900 */
[----:B------:R-:W3:Y:S01]  /*12d0*/  @P1 LDG.E R6, desc[UR40][R6.64] ;  /* 0x0000002806061981 */ /* 0x000ee2000c1e1900 */
[----:B------:R-:W-:Y:S01]  /*12e0*/  UISETP.NE.U32.AND UP0, UPT, UR8, URZ, UPT ;  /* 0x0000003f0800728c */ /* 0x000fe2000bf05070 */
[----:B------:R-:W-:Y:S01]  /*12f0*/  UMOV UR44, UR5 ;  /* 0x00000005002c7c82 */ /* 0x000fe20008000000 */
[----:B------:R-:W-:Y:S02]  /*1300*/  ULDC UR5, c[0x0][0x2f0] ;  /* 0x0000bc0000057ab9 */ /* 0x000fe40000000800 */
[----:B------:R-:W-:Y:S01]  /*1310*/  UISETP.NE.AND.EX UP0, UPT, UR9, URZ, UPT, UP0 ;  /* 0x0000003f0900728c */ /* 0x000fe2000bf05300 */
[----:B------:R-:W-:Y:S01]  /*1320*/  UMOV UR51, URZ ;  /* 0x0000003f00337c82 */ /* 0x000fe20008000000 */
[----:B------:R-:W-:-:S02]  /*1330*/  ULOP3.LUT UR43, UR6, 0xffff, URZ, 0xc0, !UPT ;  /* 0x0000ffff062b7892 */ /* 0x000fc4000f8ec03f */
[----:B------:R-:W-:Y:S02]  /*1340*/  USEL UR4, UR4, 0x1, UP0 ;  /* 0x0000000104047887 */ /* 0x000fe40008000000 */
[----:B------:R-:W-:Y:S02]  /*1350*/  ULOP3.LUT UR7, UR6, 0xff0000, URZ, 0xc0, !UPT ;  /* 0x00ff000006077892 */ /* 0x000fe4000f8ec03f */
[----:B------:R-:W-:Y:S02]  /*1360*/  UIMAD UR4, UR4, UR5, URZ ;  /* 0x00000005040472a4 */ /* 0x000fe4000f8e023f */
[----:B------:R-:W-:Y:S01]  /*1370*/  ULOP3.LUT UR6, UR6, 0xff000000, URZ, 0xc0, !UPT ;  /* 0xff00000006067892 */ /* 0x000fe2000f8ec03f */
[----:B--2---:R-:W-:-:S04]  /*1380*/  @P0 R2UR UR51, R4 ;  /* 0x00000000043302ca */ /* 0x004fc800000e0000 */
        /* <DEDUP_REMOVED lines=15> */
.L_x_9218:
[----:B------:R-:W-:Y:S02]  /*1480*/  UIADD3 UR51, -UR51, UR4, URZ ;  /* 0x0000000433337290 */ /* 0x000fe4000fffe13f */
[----:B------:R-:W-:Y:S02]  /*1490*/  USHF.R.U32.HI UR6, URZ, 0x8, UR6 ;  /* 0x000000083f067899 */ /* 0x000fe40008011606 */
[----:B------:R-:W-:Y:S02]  /*14a0*/  UISETP.GE.AND UP0, UPT, UR51, 0x1, UPT ;  /* 0x000000013300788c */ /* 0x000fe4000bf06270 */
[----:B------:R-:W-:Y:S02]  /*14b0*/  UIADD3 UR4, UR51, 0x5f, URZ ;  /* 0x0000005f33047890 */ /* 0x000fe4000fffe03f */
[----:B------:R-:W-:Y:S02]  /*14c0*/  ULEA.HI UR7, UR7, UR6, URZ, 0x10 ;  /* 0x0000000607077291 */ /* 0x000fe4000f8f803f */
[----:B------:R-:W-:Y:S01]  /*14d0*/  PLOP3.LUT P0, PT, PT, PT, UP0, 0x80, 0x0 ;  /* 0x000000000000781c */ /* 0x000fe20003f0f008 */
[----:B------:R-:W-:-:S02]  /*14e0*/  UIMAD.WIDE UR4, UR4, 0x2aaaaaab, URZ ;  /* 0x2aaaaaab040478a5 */ /* 0x000fc4000f8e023f */
[----:B------:R-:W-:Y:S02]  /*14f0*/  ULOP3.LUT UR42, UR7, 0xff, URZ, 0xc0, !UPT ;  /* 0x000000ff072a7892 */ /* 0x000fe4000f8ec03f */
[----:B------:R-:W-:Y:S02]  /*1500*/  USHF.R.U32.HI UR6, URZ, 0x1f, UR5 ;  /* 0x0000001f3f067899 */ /* 0x000fe40008011605 */
[----:B------:R-:W-:Y:S01]  /*1510*/  USHF.R.U32.HI UR39, URZ, 0x10, UR7 ;  /* 0x000000103f277899 */ /* 0x000fe20008011607 */
[----:B------:R-:W-:Y:S01]  /*1520*/  UMOV UR4, URZ ;  /* 0x0000003f00047c82 */ /* 0x000fe20008000000 */
[----:B------:R-:W-:-:S04]  /*1530*/  ULEA.HI.SX32 UR9, UR5, UR6, 0x1c ;  /* 0x0000000605097291 */ /* 0x000fc8000f8fe23f */
[----:B------:R-:W-:Y:S08]  /*1540*/  @!P0 BRA `(.L_x_9219) ;  /* 0x0000000000908947 */ /* 0x000ff00003800000 */
[----:B------:R-:W-:Y:S01]  /*1550*/  UISETP.NE.AND UP0, UPT, UR39, URZ, UPT ;  /* 0x0000003f2700728c */ /* 0x000fe2000bf05270 */
[----:B------:R-:W-:-:S03]  /*1560*/  ULDC UR4, c[0x0][0x9f0] ;  /* 0x00027c0000047ab9 */ /* 0x000fc60000000800 */
[----:B------:R-:W-:-:S03]  /*1570*/  USEL UR10, UR39, UR4, UP0 ;  /* 0x00000004270a7287 */ /* 0x000fc60008000000 */
[----:B------:R-:W-:Y:S01]  /*1580*/  UMOV UR4, URZ ;  /* 0x0000003f00047c82 */ /* 0x000fe20008000000 */
[----:B------:R-:W-:Y:S02]  /*1590*/  UIADD3 UR6, UR9, -0x1, UR10 ;  /* 0xffffffff09067890 */ /* 0x000fe4000fffe00a */
[----:B------:R-:W-:-:S04]  /*15a0*/  IMAD.U32 R4, RZ, RZ, UR10 ;  /* 0x0000000aff047e24 */ /* 0x000fc8000f8e00ff */
[----:B------:R-:W-:Y:S01]  /*15b0*/  IMAD.U32 R5, RZ, RZ, UR6 ;  /* 0x00000006ff057e24 */ /* 0x000fe2000f8e00ff */
[-C--:B------:R-:W-:Y:S01]  /*15c0*/  IABS R0, R4.reuse ;  /* 0x0000000400007213 */ /* 0x080fe20000000000 */
[----:B------:R-:W-:Y:S01]  /*15d0*/  ULOP3.LUT UR6, UR6, UR10, URZ, 0x3c, !UPT ;  /* 0x0000000a06067292 */ /* 0x000fe2000f8e3c3f */
[----:B------:R-:W-:Y:S02]  /*15e0*/  IABS R6, R4 ;  /* 0x0000000400067213 */ /* 0x000fe40000000000 */
        /* <DEDUP_REMOVED lines=26> */
.L_x_9219:
[----:B------:R-:W-:Y:S01]  /*1790*/  UIMAD UR38, UR42, UR4, URZ ;  /* 0x000000042a2672a4 */ /* 0x000fe2000f8e023f */
        /* <DEDUP_REMOVED lines=74> */
[----:B------:R-:W0:Y:S01]  /*1c40*/  S2R R0, SR_TID.X ;  /* 0x0000000000007919 */ /* 0x000e220000002100 */
[----:B------:R-:W1:Y:S01]  /*1c50*/  S2UR UR7, SR_CgaCtaId ;  /* 0x00000000000779c3 */ /* 0x000e620000008800 */
[----:B------:R-:W-:Y:S02]  /*1c60*/  UMOV UR6, 0x400 ;  /* 0x0000040000067882 */ /* 0x000fe40000000000 */
[----:B-1----:R-:W-:-:S04]  /*1c70*/  ULEA UR6, UR7, UR6, 0x18 ;  /* 0x0000000607067291 */ /* 0x002fc8000f8ec03f */
[----:B------:R-:W-:Y:S01]  /*1c80*/  UIADD3 UR6, UR6, 0x18400, URZ ;  /* 0x0001840006067890 */ /* 0x000fe2000fffe03f */
[----:B0-----:R-:W-:-:S03]  /*1c90*/  VIADD R0, R0, 0xffffff80 ;  /* 0xffffff8000007836 */ /* 0x001fc60000000000 */
[----:B------:R-:W-:Y:S02]  /*1ca0*/  ULOP3.LUT UP0, URZ, UR6, 0x1bf, URZ, 0xc0, !UPT ;  /* 0x000001bf063f7892 */ /* 0x000fe4000f80c03f */
[----:B------:R-:W-:-:S04]  /*1cb0*/  SHF.R.S32.HI R3, RZ, 0x1f, R0 ;  /* 0x0000001fff037819 */ /* 0x000fc80000011400 */
[----:B------:R-:W-:Y:S02]  /*1cc0*/  PLOP3.LUT P0, PT, PT, PT, UP0, 0x80, 0x0 ;  /* 0x000000000000781c */ /* 0x000fe40003f0f008 */
[----:B------:R-:W-:-:S04]  /*1cd0*/  LEA.HI R3, R3, R0, RZ, 0x7 ;  /* 0x0000000003037211 */ /* 0x000fc800078f38ff */
[----:B------:R-:W-:-:S06]  /*1ce0*/  SHF.R.S32.HI R3, RZ, 0x7, R3 ;  /* 0x00000007ff037819 */ /* 0x000fcc0000011403 */
[----:B------:R-:W0:Y:S02]  /*1cf0*/  SHFL.IDX PT, R3, R3, RZ, 0x1f ;  /* 0x00001fff03037589 */ /* 0x000e2400000e0000 */
[----:B0-----:R-:W-:-:S13]  /*1d00*/  R2UR UR4, R3 ;  /* 0x00000000030472ca */ /* 0x001fda00000e0000 */
        /* <DEDUP_REMOVED lines=23> */
.L_x_9221:
[----:B------:R-:W0:Y:S01]  /*1e80*/  S2R R3, SR_CgaCtaId ;  /* 0x0000000000037919 */ /* 0x000e220000008800 */
[----:B------:R-:W-:Y:S01]  /*1e90*/  ULEA.HI UR4, UR48, UR48, URZ, 0x1 ;  /* 0x0000003030047291 */ /* 0x000fe2000f8f083f */
[----:B------:R-:W-:Y:S01]  /*1ea0*/  MOV R6, 0x400 ;  /* 0x0000040000067802 */ /* 0x000fe20000000f00 */
[----:B------:R-:W1:Y:S02]  /*1eb0*/  S2R R20, SR_TID.X ;  /* 0x0000000000147919 */ /* 0x000e640000002100 */
[----:B------:R-:W-:-:S04]  /*1ec0*/  ULOP3.LUT UR4, UR4, 0xfffffffe, URZ, 0xc0, !UPT ;  /* 0xfffffffe04047892 */ /* 0x000fc8000f8ec03f */
[----:B------:R-:W-:-:S06]  /*1ed0*/  UIADD3 UR4, UR48, -UR4, URZ ;  /* 0x8000000430047290 */ /* 0x000fcc000fffe03f */
[----:B------:R-:W-:Y:S01]  /*1ee0*/  IMAD.U32 R0, RZ, RZ, UR4 ;  /* 0x00000004ff007e24 */ /* 0x000fe2000f8e00ff */
[----:B0-----:R-:W-:-:S04]  /*1ef0*/  LEA R6, R3, R6, 0x18 ;  /* 0x0000000603067211 */ /* 0x001fc800078ec0ff */
[----:B------:R-:W-:Y:S02]  /*1f00*/  SHF.L.U32 R3, R0, 0x1f, RZ ;  /* 0x0000001f00037819 */ /* 0x000fe400000006ff */
[----:B-1----:R-:W-:Y:S02]  /*1f10*/  SHF.R.U32.HI R20, RZ, 0x7, R20 ;  /* 0x00000007ff147819 */ /* 0x002fe40000011614 */
[----:B------:R-:W0:Y:S03]  /*1f20*/  SYNCS.PHASECHK.TRANS64.TRYWAIT P0, [R6+URZ+0x22800], R3 ;  /* 0x02280003060075a7 */ /* 0x000e26000800017f */
[----:B------:R-:W-:Y:S01]  /*1f30*/  VIADD R7, R20, 0x8 ;  /* 0x0000000814077836 */ /* 0x000fe20000000000 */
[----:B0-----:R-:W-:Y:S06]  /*1f40*/  @!P0 BRA `(.L_x_9222) ;  /* 0x000000ec00ac8947 */ /* 0x001fec0003800000 */
.L_x_9386:
[----:B------:R-:W-:Y:S01]  /*1f50*/  IMAD.U32 R0, RZ, RZ, UR49 ;  /* 0x00000031ff007e24 */ /* 0x000fe2000f8e00ff */
[----:B------:R-:W-:Y:S05]  /*1f60*/  WARPSYNC.ALL ;  /* 0x0000000000007948 */ /* 0x000fea0003800000 */
[----:B------:R1:W-:Y:S01]  /*1f70*/  BAR.SYNC.DEFER_BLOCKING R7, 0x100 ;  /* 0x000400070000751d */ /* 0x0003e20000010000 */
[----:B------:R-:W-:-:S13]  /*1f80*/  ISETP.NE.AND P0, PT, R0, 0x3, PT ;  /* 0x000000030000780c */ /* 0x000fda0003f05270 */
[----:B-1----:R-:W-:Y:S05]  /*1f90*/  @!P0 BRA `(.L_x_9223) ;  /* 0x0000000000048947 */ /* 0x002fea0003800000 */
[----:B------:R-:W-:Y:S01]  /*1fa0*/  BPT.TRAP 0x1 ;  /* 0x000000040000795c */ /* 0x000fe20000300000 */
.L_x_9223:
[----:B------:R-:W-:Y:S01]  /*1fb0*/  R2UR UR22, R6 ;  /* 0x00000000061672ca */ /* 0x000fe200000e0000 */
[----:B------:R-:W-:-:S05]  /*1fc0*/  IMAD.U32 R8, RZ, RZ, UR47 ;  /* 0x0000002fff087e24 */ /* 0x000fca000f8e00ff */
[----:B------:R-:W-:-:S07]  /*1fd0*/  SHF.L.U32 R8, R8, 0x1f, RZ ;  /* 0x0000001f08087819 */ /* 0x000fce00000006ff */
[----:B------:R-:W-:-:S09]  /*1fe0*/  ULEA UR22, UR37, UR22, 0x3 ;  /* 0x0000001625167291 */ /* 0x000fd2000f8e183f */
[----:B------:R1:W2:Y:S01]  /*1ff0*/  SYNCS.PHASECHK.TRANS64.TRYWAIT P1, [UR22+0x22830], R8 ;  /* 0x02283008ff0075a7 */ /* 0x0002a20008020156 */
[----:B------:R-:W-:Y:S05]  /*2000*/  @!P0 BRA `(.L_x_9224) ;  /* 0x0000000000048947 */ /* 0x000fea0003800000 */
[----:B------:R-:W-:Y:S01]  /*2010*/  BPT.TRAP 0x1 ;  /* 0x000000040000795c */ /* 0x000fe20000300000 */
.L_x_9224:
[----:B--2---:R-:W-:Y:S05]  /*2020*/  @P1 BRA `(.L_x_9225) ;  /* 0x0000000000081947 */ /* 0x004fea0003800000 */
[----:B------:R-:W2:Y:S02]  /*2030*/  SYNCS.PHASECHK.TRANS64.TRYWAIT P1, [UR22+0x22830], R8 ;  /* 0x02283008ff0075a7 */ /* 0x000ea40008020156 */
[----:B--2---:R-:W-:Y:S05]  /*2040*/  @!P1 BRA `(.L_x_9226) ;  /* 0x000000ec00809947 */ /* 0x004fea0003800000 */
.L_x_9225:
[----:B------:R-:W-:Y:S01]  /*2050*/  R2UR UR4, R6 ;  /* 0x00000000060472ca */ /* 0x000fe200000e0000 */
[----:B------:R-:W-:Y:S01]  /*2060*/  ULOP3.LUT UR16, UR52, 0x10000, URZ, 0xfc, !UPT ;  /* 0x0001000034107892 */ /* 0x000fe2000f8efc3f */
[----:B------:R-:W-:Y:S01]  /*2070*/  WARPGROUP.ARRIVE ;  /* 0x00000000000079c5 */ /* 0x000fe20000000000 */
[----:B------:R-:W-:Y:S01]  /*2080*/  UMOV UR17, 0x40000040 ;  /* 0x4000004000117882 */ /* 0x000fe20000000000 */
[----:B------:R-:W-:Y:S01]  /*2090*/  UMOV UR19, 0x40000040 ;  /* 0x4000004000137882 */ /* 0x000fe20000000000 */
[----:B------:R-:W-:Y:S01]  /*20a0*/  UMOV UR5, 0x40000040 ;  /* 0x4000004000057882 */ /* 0x000fe20000000000 */
[----:B------:R-:W-:Y:S01]  /*20b0*/  UMOV UR7, 0x40000040 ;  /* 0x4000004000077882 */ /* 0x000fe20000000000 */
[----:B------:R-:W-:Y:S01]  /*20c0*/  UIADD3 UR8, UR16, 0x4, URZ ;  /* 0x0000000410087890 */ /* 0x000fe2000fffe03f */
[----:B------:R-:W-:Y:S01]  /*20d0*/  P2R R10, PR, RZ, 0x1 ;  /* 0x00000001ff0a7803 */ /* 0x000fe20000000000 */
[----:B------:R-:W-:Y:S01]  /*20e0*/  UMOV UR9, 0x40000040 ;  /* 0x4000004000097882 */ /* 0x000fe20000000000 */
[----:B------:R-:W-:Y:S01]  /*20f0*/  UMOV UR11, 0x40000040 ;  /* 0x40000040000b7882 */ /* 0x000fe20000000000 */
[----:B------:R-:W-:Y:S01]  /*2100*/  UIADD3 UR12, UR16, 0x6, URZ ;  /* 0x00000006100c7890 */ /* 0x000fe2000fffe03f */
[----:B------:R-:W2:Y:S01]  /*2110*/  S2R R20, SR_TID.X ;  /* 0x0000000000147919 */ /* 0x000ea20000002100 */
[----:B------:R-:W-:Y:S01]  /*2120*/  UIADD3 UR4, UR4, 0x1c400, URZ ;  /* 0x0001c40004047890 */ /* 0x000fe2000fffe03f */
[----:B------:R-:W-:Y:S01]  /*2130*/  UMOV UR13, 0x40000040 ;  /* 0x40000040000d7882 */ /* 0x000fe20000000000 */
[----:B------:R-:W-:-:S02]  /*2140*/  UMOV UR15, 0x40000040 ;  /* 0x40000040000f7882 */ /* 0x000fc40000000000 */
[----:B------:R-:W-:Y:S01]  /*2150*/  USHF.R.U32.HI UR4, URZ, 0x4, UR4 ;  /* 0x000000043f047899 */ /* 0x000fe20008011604 */
[----:B------:R-:W3:Y:S01]  /*2160*/  S2R R72, SR_TID.X ;  /* 0x0000000000487919 */ /* 0x000ee20000002100 */
[----:B------:R-:W-:Y:S02]  /*2170*/  UIMAD UR51, UR50, -0x60, UR51 ;  /* 0xffffffa0323378a4 */ /* 0x000fe4000f8e0233 */
[----:B------:R-:W-:-:S04]  /*2180*/  ULOP3.LUT UR4, UR4, 0x3fff, URZ, 0xc0, !UPT ;  /* 0x00003fff04047892 */ /* 0x000fc8000f8ec03f */
[----:B------:R-:W-:Y:S01]  /*2190*/  ULOP3.LUT UR20, UR4, 0x10000, URZ, 0xfc, !UPT ;  /* 0x0001000004147892 */ /* 0x000fe2000f8efc3f */
[----:B0-----:R-:W-:Y:S01]  /*21a0*/  IMAD.U32 R3, RZ, RZ, UR51 ;  /* 0x00000033ff037e24 */ /* 0x001fe2000f8e00ff */
[----:B------:R-:W-:Y:S02]  /*21b0*/  UIADD3 UR4, UR16, 0x2, URZ ;  /* 0x0000000210047890 */ /* 0x000fe4000fffe03f */
[----:B------:R-:W-:Y:S02]  /*21c0*/  UIMAD UR18, UR37, 0x300, UR20 ;  /* 0x00000300251278a4 */ /* 0x000fe4000f8e0214 */
[----:B------:R-:W-:Y:S02]  /*21d0*/  IADD3 R0, -R2, 0x60, R3 ;  /* 0x0000006002007810 */ /* 0x000fe40007ffe103 */
[----:B------:R-:W-:Y:S02]  /*21e0*/  UIADD3 UR6, UR18, 0x2, URZ ;  /* 0x0000000212067890 */ /* 0x000fe4000fffe03f */
[----:B------:R-:W-:Y:S01]  /*21f0*/  UIADD3 UR10, UR18, 0x4, URZ ;  /* 0x00000004120a7890 */ /* 0x000fe2000fffe03f */
[----:B------:R-:W-:Y:S01]  /*2200*/  ISETP.GT.AND P6, PT, R0, RZ, PT ;  /* 0x000000ff0000720c */ /* 0x000fe20003fc4270 */
[----:B------:R-:W-:-:S02]  /*2210*/  UIADD3 UR14, UR18, 0x6, URZ ;  /* 0x00000006120e7890 */ /* 0x000fc4000fffe03f */
[----:B------:R-:W-:Y:S01]  /*2220*/  HGMMA.64x96x16.F32 R24, gdesc[UR16], RZ, !UPT, gsb0 ;  /* 0x01600000101879f0 */ /* 0x000fe2000c0008ff */
[C---:B------:R-:W-:Y:S02]  /*2230*/  ISETP.GT.AND P5, PT, R0.reuse, 0x1, PT ;  /* 0x000000010000780c */ /* 0x040fe40003fa4270 */
[C---:B------:R-:W-:Y:S02]  /*2240*/  ISETP.GT.AND P4, PT, R0.reuse, 0x8, PT ;  /* 0x000000080000780c */ /* 0x040fe40003f84270 */
[C---:B------:R-:W-:Y:S02]  /*2250*/  ISETP.GT.AND P3, PT, R0.reuse, 0x9, PT ;  /* 0x000000090000780c */ /* 0x040fe40003f64270 */
[C---:B------:R-:W-:Y:S02]  /*2260*/  ISETP.GT.AND P2, PT, R0.reuse, 0x10, PT ;  /* 0x000000100000780c */ /* 0x040fe40003f44270 */
[----:B------:R-:W-:Y:S02]  /*2270*/  ISETP.GT.AND P1, PT, R0, 0x11, PT ;  /* 0x000000110000780c */ /* 0x000fe40003f24270 */
[----:B--2---:R-:W-:-:S02]  /*2280*/  LOP3.LUT R20, R20, 0x7f, RZ, 0xc0, !PT ;  /* 0x0000007f14147812 */ /* 0x004fc400078ec0ff */
[----:B---3--:R-:W-:Y:S01]  /*2290*/  SHF.R.U32.HI R72, RZ, 0x7, R72 ;  /* 0x00000007ff487819 */ /* 0x008fe20000011648 */
[----:B------:R-:W-:Y:S02]  /*22a0*/  WARPGROUP.DEPBAR.LE gsb0, 0x0 ;  /* 0x00008000000079c5 */ /* 0x000fe40000010000 */
[----:B------:R-:W-:-:S06]  /*22b0*/  WARPGROUP.ARRIVE ;  /* 0x00000000000079c5 */ /* 0x000fcc0000000000 */
[----:B------:R-:W-:Y:S03]  /*22c0*/  HGMMA.64x96x16.F32 R24, gdesc[UR4], R24, gsb0 ;  /* 0x01600000041879f0 */ /* 0x000fe60008000818 */
[----:B------:R-:W-:Y:S02]  /*22d0*/  WARPGROUP.DEPBAR.LE gsb0, 0x0 ;  /* 0x00008000000079c5 */ /* 0x000fe40000010000 */
[----:B------:R-:W-:-:S06]  /*22e0*/  WARPGROUP.ARRIVE ;  /* 0x00000000000079c5 */ /* 0x000fcc0000000000 */
[----:B------:R-:W-:Y:S01]  /*22f0*/  HGMMA.64x96x16.F32 R24, gdesc[UR8], R24, gsb0 ;  /* 0x01600000081879f0 */ /* 0x000fe20008000818 */
[----:B------:R-:W-:Y:S02]  /*2300*/  ULDC UR10, c[0x0][0x988] ;  /* 0x00026200000a7ab9 */ /* 0x000fe40000000800 */
        /* <DEDUP_REMOVED lines=96> */
[----:B0-----:R-:W-:-:S04]  /*2910*/  FMNMX.FTZ R0, R9, R0, !PT ;  /* 0x0000000009007209 */ /* 0x001fc80007810000 */
[C---:B------:R-:W-:Y:S01]  /*2920*/  FSETP.NEU.FTZ.AND P0, PT, R0.reuse, -INF , PT ;  /* 0xff8000000000780b */ /* 0x040fe20003f1d000 */
[----:B------:R-:W-:-:S05]  /*2930*/  FMUL.FTZ R3, R0, UR10 ;  /* 0x0000000a00037c20 */ /* 0x000fca0008410000 */
[----:B------:R-:W-:Y:S02]  /*2940*/  FSEL R12, R3, RZ, P0 ;  /* 0x000000ff030c7208 */ /* 0x000fe40000000000 */
[----:B------:R-:W-:Y:S02]  /*2950*/  FMNMX.FTZ R3, R26, R27, !PT ;  /* 0x0000001b1a037209 */ /* 0x000fe40007810000 */
[----:B------:R-:W-:Y:S01]  /*2960*/  ISETP.NE.AND P0, PT, R10, RZ, PT ;  /* 0x000000ff0a00720c */ /* 0x000fe20003f05270 */
        /* <DEDUP_REMOVED lines=31> */
[----:B0-----:R-:W-:Y:S01]  /*2b60*/  FADD.FTZ R21, R200, R5 ;  /* 0x00000005c8157221 */ /* 0x001fe20000010000 */
[--C-:B------:R-:W-:Y:S01]  /*2b70*/  FFMA.FTZ R61, R61, UR10, -R12.reuse ;  /* 0x0000000a3d3d7c23 */ /* 0x100fe2000801080c */
[----:B------:R-:W-:Y:S01]  /*2b80*/  FMNMX.FTZ R4, R46, R3, !PT ;  /* 0x000000032e047209 */ /* 0x000fe20007810000 */
[--C-:B------:R-:W-:Y:S01]  /*2b90*/  FFMA.FTZ R64, R64, UR10, -R12.reuse ;  /* 0x0000000a40407c23 */ /* 0x100fe2000801080c */
[--C-:B------:R-:W-:Y:S01]  /*2ba0*/  FFMA.FTZ R65, R65, UR10, -R12.reuse ;  /* 0x0000000a41417c23 */ /* 0x100fe2000801080c */
[--C-:B------:R-:W-:Y:S01]  /*2bb0*/  FFMA.FTZ R68, R68, UR10, -R12.reuse ;  /* 0x0000000a44447c23 */ /* 0x100fe2000801080c */
[----:B------:R-:W-:Y:S01]  /*2bc0*/  FMNMX.FTZ R3, R47, R4, !PT ;  /* 0x000000042f037209 */ /* 0x000fe20007810000 */
[----:B------:R-:W-:Y:S01]  /*2bd0*/  MUFU.EX2 R152, R152 ;  /* 0x0000009800987308 */ /* 0x000fe20000000800 */
[----:B------:R-:W-:Y:S01]  /*2be0*/  FFMA.FTZ R12, R69, UR10, -R12 ;  /* 0x0000000a450c7c23 */ /* 0x000fe2000801080c */
[----:B------:R-:W-:-:S02]  /*2bf0*/  F2FP.F16.F32.PACK_AB R200, R5, R200 ;  /* 0x000000c805c8723e */ /* 0x000fc400000000ff */
        /* <DEDUP_REMOVED lines=20> */
[----:B------:R-:W2:Y:S08]  /*2d40*/  MUFU.EX2 R45, R45 ;  /* 0x0000002d002d7308 */ /* 0x000eb00000000800 */
[----:B------:R-:W-:Y:S01]  /*2d50*/  MUFU.EX2 R48, R48 ;  /* 0x0000003000307308 */ /* 0x000fe20000000800 */
[----:B0-----:R-:W-:-:S07]  /*2d60*/  FMNMX.FTZ R10, R4, R3, !PT ;  /* 0x00000003040a7209 */ /* 0x001fce0007810000 */
[----:B------:R-:W0:Y:S01]  /*2d70*/  MUFU.EX2 R49, R49 ;  /* 0x0000003100317308 */ /* 0x000e220000000800 */
[----:B------:R-:W3:Y:S01]  /*2d80*/  SHFL.BFLY PT, R3, R10, 0x1, 0x1f ;  /* 0x0c201f000a037f89 */ /* 0x000ee200000e0000 */
[----:B--2---:R-:W-:-:S06]  /*2d90*/  F2FP.F16.F32.PACK_AB R158, R45, R44 ;  /* 0x0000002c2d9e723e */ /* 0x004fcc00000000ff */
[----:B------:R-:W-:Y:S08]  /*2da0*/  MUFU.EX2 R52, R52 ;  /* 0x0000003400347308 */ /* 0x000ff00000000800 */
[----:B------:R-:W2:Y:S01]  /*2db0*/  MUFU.EX2 R53, R53 ;  /* 0x0000003500357308 */ /* 0x000ea20000000800 */
[----:B0-----:R-:W-:-:S07]  /*2dc0*/  F2FP.F16.F32.PACK_AB R160, R49, R48 ;  /* 0x0000003031a0723e */ /* 0x001fce00000000ff */
[----:B------:R-:W-:Y:S01]  /*2dd0*/  MUFU.EX2 R56, R56 ;  /* 0x0000003800387308 */ /* 0x000fe20000000800 */
[----:B---3--:R-:W-:Y:S02]  /*2de0*/  FMNMX.FTZ R3, R10, R3, !PT ;  /* 0x000000030a037209 */ /* 0x008fe40007810000 */
[----:B------:R-:W-:Y:S02]  /*2df0*/  IADD3 R10, -R72, 0xb, RZ ;  /* 0x0000000b480a7810 */ /* 0x000fe40007ffe1ff */
[C---:B------:R-:W-:Y:S01]  /*2e00*/  FSETP.NEU.FTZ.AND P1, PT, R3.reuse, -INF , PT ;  /* 0xff8000000300780b */ /* 0x040fe20003f3d000 */
[----:B------:R-:W-:Y:S02]  /*2e10*/  FMUL.FTZ R4, R3, UR10 ;  /* 0x0000000a03047c20 */ /* 0x000fe40008410000 */
[----:B------:R-:W-:Y:S01]  /*2e20*/  MUFU.EX2 R57, R57 ;  /* 0x0000003900397308 */ /* 0x000fe20000000800 */
[----:B--2---:R-:W-:Y:S02]  /*2e30*/  F2FP.F16.F32.PACK_AB R162, R53, R52 ;  /* 0x0000003435a2723e */ /* 0x004fe400000000ff */
[----:B------:R-:W-:Y:S01]  /*2e40*/  FSEL R14, R4, RZ, P1 ;  /* 0x000000ff040e7208 */ /* 0x000fe20000800000 */
[----:B------:R-:W-:Y:S01]  /*2e50*/  FADD.FTZ R4, R202, R21 ;  /* 0x00000015ca047221 */ /* 0x000fe20000010000 */
[----:B------:R-:W-:Y:S01]  /*2e60*/  ISETP.NE.AND P1, PT, R20, RZ, PT ;  /* 0x000000ff1400720c */ /* 0x000fe20003f25270 */
[----:B------:R-:W-:Y:S01]  /*2e70*/  IMAD.U32 R20, RZ, RZ, UR22 ;  /* 0x00000016ff147e24 */ /* 0x000fe2000f8e00ff */
[----:B------:R-:W-:Y:S01]  /*2e80*/  F2FP.F16.F32.PACK_AB R202, R9, R202 ;  /* 0x000000ca09ca723e */ /* 0x000fe200000000ff */
[--C-:B------:R-:W-:Y:S01]  /*2e90*/  FFMA.FTZ R26, R26, UR10, -R14.reuse ;  /* 0x0000000a1a1a7c23 */ /* 0x100fe2000801080e */
[--C-:B------:R-:W-:Y:S01]  /*2ea0*/  FFMA.FTZ R27, R27, UR10, -R14.reuse ;  /* 0x0000000a1b1b7c23 */ /* 0x100fe2000801080e */
[--C-:B------:R-:W-:Y:S01]  /*2eb0*/  FFMA.FTZ R30, R30, UR10, -R14.reuse ;  /* 0x0000000a1e1e7c23 */ /* 0x100fe2000801080e */
[--C-:B------:R-:W-:Y:S01]  /*2ec0*/  FFMA.FTZ R31, R31, UR10, -R14.reuse ;  /* 0x0000000a1f1f7c23 */ /* 0x100fe2000801080e */
[--C-:B------:R-:W-:Y:S01]  /*2ed0*/  FFMA.FTZ R34, R34, UR10, -R14.reuse ;  /* 0x0000000a22227c23 */ /* 0x100fe2000801080e */
[----:B------:R-:W-:Y:S01]  /*2ee0*/  FFMA.FTZ R35, R35, UR10, -R14 ;  /* 0x0000000a23237c23 */ /* 0x000fe2000801080e */
[----:B------:R-:W-:Y:S01]  /*2ef0*/  MUFU.EX2 R26, R26 ;  /* 0x0000001a001a7308 */ /* 0x000fe20000000800 */
[----:B------:R-:W-:Y:S01]  /*2f00*/  FADD.FTZ R21, R9, R4 ;  /* 0x0000000409157221 */ /* 0x000fe20000010000 */
[--C-:B------:R-:W-:Y:S01]  /*2f10*/  FFMA.FTZ R38, R38, UR10, -R14.reuse ;  /* 0x0000000a26267c23 */ /* 0x100fe2000801080e */
[--C-:B------:R-:W-:Y:S01]  /*2f20*/  FFMA.FTZ R39, R39, UR10, -R14.reuse ;  /* 0x0000000a27277c23 */ /* 0x100fe2000801080e */
[--C-:B------:R-:W-:Y:S01]  /*2f30*/  FFMA.FTZ R42, R42, UR10, -R14.reuse ;  /* 0x0000000a2a2a7c23 */ /* 0x100fe2000801080e */
[----:B------:R-:W-:Y:S01]  /*2f40*/  FADD.FTZ R4, R152, R21 ;  /* 0x0000001598047221 */ /* 0x000fe20000010000 */
[--C-:B------:R-:W-:Y:S01]  /*2f50*/  FFMA.FTZ R43, R43, UR10, -R14.reuse ;  /* 0x0000000a2b2b7c23 */ /* 0x100fe2000801080e */
[----:B------:R-:W-:Y:S01]  /*2f60*/  FFMA.FTZ R46, R46, UR10, -R14 ;  /* 0x0000000a2e2e7c23 */ /* 0x000fe2000801080e */
[----:B------:R-:W0:Y:S01]  /*2f70*/  MUFU.EX2 R27, R27 ;  /* 0x0000001b001b7308 */ /* 0x000e220000000800 */
[----:B------:R-:W-:Y:S01]  /*2f80*/  FADD.FTZ R25, R11, R4 ;  /* 0x000000040b197221 */ /* 0x000fe20000010000 */
[--C-:B------:R-:W-:Y:S01]  /*2f90*/  FFMA.FTZ R47, R47, UR10, -R14.reuse ;  /* 0x0000000a2f2f7c23 */ /* 0x100fe2000801080e */
[--C-:B------:R-:W-:Y:S01]  /*2fa0*/  FFMA.FTZ R50, R50, UR10, -R14.reuse ;  /* 0x0000000a32327c23 */ /* 0x100fe2000801080e */
[--C-:B------:R-:W-:Y:S01]  /*2fb0*/  FFMA.FTZ R51, R51, UR10, -R14.reuse ;  /* 0x0000000a33337c23 */ /* 0x100fe2000801080e */
[----:B------:R-:W-:Y:S01]  /*2fc0*/  FADD.FTZ R12, R154, R25 ;  /* 0x000000199a0c7221 */ /* 0x000fe20000010000 */
[--C-:B------:R-:W-:Y:S01]  /*2fd0*/  FFMA.FTZ R54, R54, UR10, -R14.reuse ;  /* 0x0000000a36367c23 */ /* 0x100fe2000801080e */
[----:B------:R-:W-:Y:S01]  /*2fe0*/  FFMA.FTZ R55, R55, UR10, -R14 ;  /* 0x0000000a37377c23 */ /* 0x000fe2000801080e */
[----:B------:R-:W2:Y:S01]  /*2ff0*/  MUFU.EX2 R30, R30 ;  /* 0x0000001e001e7308 */ /* 0x000ea20000000800 */
[----:B------:R-:W-:Y:S01]  /*3000*/  FADD.FTZ R25, R13, R12 ;  /* 0x0000000c0d197221 */ /* 0x000fe20000010000 */
[--C-:B------:R-:W-:Y:S01]  /*3010*/  FFMA.FTZ R58, R58, UR10, -R14.reuse ;  /* 0x0000000a3a3a7c23 */ /* 0x100fe2000801080e */
[--C-:B------:R-:W-:Y:S01]  /*3020*/  FFMA.FTZ R59, R59, UR10, -R14.reuse ;  /* 0x0000000a3b3b7c23 */ /* 0x100fe2000801080e */
[--C-:B------:R-:W-:Y:S01]  /*3030*/  FFMA.FTZ R62, R62, UR10, -R14.reuse ;  /* 0x0000000a3e3e7c23 */ /* 0x100fe2000801080e */
[--C-:B------:R-:W-:Y:S01]  /*3040*/  FFMA.FTZ R63, R63, UR10, -R14.reuse ;  /* 0x0000000a3f3f7c23 */ /* 0x100fe2000801080e */
[--C-:B------:R-:W-:Y:S01]  /*3050*/  FFMA.FTZ R66, R66, UR10, -R14.reuse ;  /* 0x0000000a42427c23 */ /* 0x100fe2000801080e */
[--C-:B------:R-:W-:Y:S01]  /*3060*/  FFMA.FTZ R67, R67, UR10, -R14.reuse ;  /* 0x0000000a43437c23 */ /* 0x100fe2000801080e */
[----:B------:R-:W3:Y:S01]  /*3070*/  MUFU.EX2 R31, R31 ;  /* 0x0000001f001f7308 */ /* 0x000ee20000000800 */
[----:B0-----:R-:W-:Y:S01]  /*3080*/  FADD.FTZ R21, R26, R27 ;  /* 0x0000001b1a157221 */ /* 0x001fe20000010000 */
[--C-:B------:R-:W-:Y:S01]  /*3090*/  FFMA.FTZ R70, R70, UR10, -R14.reuse ;  /* 0x0000000a46467c23 */ /* 0x100fe2000801080e */
[----:B------:R-:W-:Y:S01]  /*30a0*/  FFMA.FTZ R14, R71, UR10, -R14 ;  /* 0x0000000a470e7c23 */ /* 0x000fe2000801080e */
[----:B------:R-:W-:-:S02]  /*30b0*/  F2FP.F16.F32.PACK_AB R152, R11, R152 ;  /* 0x000000980b98723e */ /* 0x000fc400000000ff */
[----:B------:R-:W-:Y:S02]  /*30c0*/  F2FP.F16.F32.PACK_AB R154, R13, R154 ;  /* 0x0000009a0d9a723e */ /* 0x000fe400000000ff */
[----:B------:R-:W0:Y:S01]  /*30d0*/  MUFU.EX2 R34, R34 ;  /* 0x0000002200227308 */ /* 0x000e220000000800 */
[----:B--2---:R-:W-:Y:S01]  /*30e0*/  FADD.FTZ R4, R30, R21 ;  /* 0x000000151e047221 */ /* 0x004fe20000010000 */
[----:B------:R-:W-:Y:S02]  /*30f0*/  F2FP.F16.F32.PACK_AB R164, R57, R56 ;  /* 0x0000003839a4723e */ /* 0x000fe400000000ff */
[----:B------:R-:W-:-:S04]  /*3100*/  F2FP.F16.F32.PACK_AB R201, R27, R26 ;  /* 0x0000001a1bc9723e */ /* 0x000fc800000000ff */
[----:B------:R-:W2:Y:S01]  /*3110*/  MUFU.EX2 R35, R35 ;  /* 0x0000002300237308 */ /* 0x000ea20000000800 */
[----:B---3--:R-:W-:Y:S01]  /*3120*/  FADD.FTZ R21, R31, R4 ;  /* 0x000000041f157221 */ /* 0x008fe20000010000 */
[----:B------:R-:W-:Y:S02]  /*3130*/  @!P1 VIADD R4, R20, 0x22840 ;  /* 0x0002284014049836 */ /* 0x000fe40000000000 */
[----:B------:R-:W-:Y:S01]  /*3140*/  FADD.FTZ R20, R156, R25 ;  /* 0x000000199c147221 */ /* 0x000fe20000010000 */
[----:B------:R-:W-:Y:S02]  /*3150*/  F2FP.F16.F32.PACK_AB R156, R41, R156 ;  /* 0x0000009c299c723e */ /* 0x000fe400000000ff */
[----:B------:R-:W-:Y:S01]  /*3160*/  F2FP.F16.F32.PACK_AB R203, R31, R30 ;  /* 0x0000001e1fcb723e */ /* 0x000fe200000000ff */
[----:B------:R-:W-:Y:S01]  /*3170*/  FADD.FTZ R25, R41, R20 ;  /* 0x0000001429197221 */ /* 0x000fe20000010000 */
[----:B------:R-:W3:Y:S01]  /*3180*/  MUFU.EX2 R38, R38 ;  /* 0x0000002600267308 */ /* 0x000ee20000000800 */
[----:B0-----:R-:W-:Y:S01]  /*3190*/  FADD.FTZ R12, R34, R21 ;  /* 0x00000015220c7221 */ /* 0x001fe20000010000 */
[----:B------:R-:W-:Y:S01]  /*31a0*/  @!P1 PRMT R4, RZ, 0x654, R4 ;  /* 0x00000654ff049816 */ /* 0x000fe20000000004 */
[----:B------:R-:W-:Y:S01]  /*31b0*/  FADD.FTZ R20, R44, R25 ;  /* 0x000000192c147221 */ /* 0x000fe20000010000 */
[----:B------:R0:W-:Y:S06]  /*31c0*/  BAR.ARV R10, 0x100 ;  /* 0x0004000a0000751d */ /* 0x0001ec0000002000 */
[----:B------:R-:W4:Y:S01]  /*31d0*/  MUFU.EX2 R39, R39 ;  /* 0x0000002700277308 */ /* 0x000f220000000800 */
[----:B--2---:R-:W-:Y:S01]  /*31e0*/  FADD.FTZ R21, R35, R12 ;  /* 0x0000000c23157221 */ /* 0x004fe20000010000 */
[----:B------:R-:W-:Y:S01]  /*31f0*/  FADD.FTZ R25, R45, R20 ;  /* 0x000000142d197221 */ /* 0x000fe20000010000 */
[----:B------:R2:W-:Y:S01]  /*3200*/  @!P1 SYNCS.ARRIVE.TRANS64.RED.A1T0 RZ, [R4+URZ], RZ ;  /* 0x000000ff04ff99a7 */ /* 0x0005e2000810043f */
[----:B------:R-:W-:Y:S01]  /*3210*/  F2FP.F16.F32.PACK_AB R153, R35, R34 ;  /* 0x000000222399723e */ /* 0x000fe200000000ff */
[----:B---3--:R-:W-:-:S03]  /*3220*/  FADD.FTZ R12, R38, R21 ;  /* 0x00000015260c7221 */ /* 0x008fc60000010000 */
[----:B------:R-:W2:Y:S08]  /*3230*/  MUFU.EX2 R42, R42 ;  /* 0x0000002a002a7308 */ /* 0x000eb00000000800 */
[----:B------:R-:W3:Y:S01]  /*3240*/  MUFU.EX2 R43, R43 ;  /* 0x0000002b002b7308 */ /* 0x000ee20000000800 */
[C---:B----4-:R-:W-:Y:S01]  /*3250*/  FADD.FTZ R21, R39.reuse, R12 ;  /* 0x0000000c27157221 */ /* 0x050fe20000010000 */
        /* <DEDUP_REMOVED lines=9> */
[----:B------:R-:W-:Y:S01]  /*32f0*/  FADD.FTZ R12, R56, R25 ;  /* 0x00000019380c7221 */ /* 0x000fe20000010000 */
[----:B------:R-:W-:-:S03]  /*3300*/  F2FP.F16.F32.PACK_AB R157, R43, R42 ;  /* 0x0000002a2b9d723e */ /* 0x000fc600000000ff */
[----:B------:R-:W-:Y:S02]  /*3310*/  FADD.FTZ R9, R57, R12 ;  /* 0x0000000c39097221 */ /* 0x000fe40000010000 */
        /* <DEDUP_REMOVED lines=11> */
[----:B--2---:R-:W-:-:S07]  /*33d0*/  FADD.FTZ R4, R54, R5 ;  /* 0x0000000536047221 */ /* 0x004fce0000010000 */
        /* <DEDUP_REMOVED lines=22> */
[----:B------:R-:W-:-:S06]  /*3540*/  F2FP.F16.F32.PACK_AB R170, R15, R68 ;  /* 0x000000440faa723e */ /* 0x000fcc00000000ff */
[----:B------:R-:W2:Y:S01]  /*3550*/  MUFU.EX2 R67, R67 ;  /* 0x0000004300437308 */ /* 0x000ea20000000800 */
[----:B---3--:R-:W-:Y:S01]  /*3560*/  FADD.FTZ R5, R63, R4 ;  /* 0x000000043f057221 */ /* 0x008fe20000010000 */
[----:B------:R-:W-:Y:S01]  /*3570*/  FADD.FTZ R4, R15, R12 ;  /* 0x0000000c0f047221 */ /* 0x000fe20000010000 */
[----:B------:R-:W-:-:S05]  /*3580*/  F2FP.F16.F32.PACK_AB R167, R63, R62 ;  /* 0x0000003e3fa7723e */ /* 0x000fca00000000ff */
[----:B------:R-:W3:Y:S01]  /*3590*/  MUFU.EX2 R70, R70 ;  /* 0x0000004600467308 */ /* 0x000ee20000000800 */
[----:B----4-:R-:W-:-:S07]  /*35a0*/  FADD.FTZ R12, R66, R5 ;  /* 0x00000005420c7221 */ /* 0x010fce0000010000 */
[----:B------:R-:W4:Y:S01]  /*35b0*/  MUFU.EX2 R171, R14 ;  /* 0x0000000e00ab7308 */ /* 0x000f220000000800 */
[C---:B--2---:R-:W-:Y:S01]  /*35c0*/  FADD.FTZ R5, R67.reuse, R12 ;  /* 0x0000000c43057221 */ /* 0x044fe20000010000 */
[----:B------:R-:W-:-:S03]  /*35d0*/  F2FP.F16.F32.PACK_AB R169, R67, R66 ;  /* 0x0000004243a9723e */ /* 0x000fc600000000ff */
[----:B---3--:R-:W-:-:S04]  /*35e0*/  FADD.FTZ R12, R70, R5 ;  /* 0x00000005460c7221 */ /* 0x008fc80000010000 */
[C---:B----4-:R-:W-:Y:S01]  /*35f0*/  FADD.FTZ R5, R171.reuse, R12 ;  /* 0x0000000cab057221 */ /* 0x050fe20000010000 */
[----:B------:R-:W-:Y:S01]  /*3600*/  F2FP.F16.F32.PACK_AB R171, R171, R70 ;  /* 0x00000046abab723e */ /* 0x000fe200000000ff */
[----:B0-----:R-:W-:Y:S06]  /*3610*/  @!P0 BRA `(.L_x_9227) ;  /* 0x0000000000048947 */ /* 0x001fec0003800000 */
[----:B------:R-:W-:Y:S01]  /*3620*/  BPT.TRAP 0x1 ;  /* 0x000000040000795c */ /* 0x000fe20000300000 */
.L_x_9227:
[----:B------:R0:W2:Y:S01]  /*3630*/  SYNCS.PHASECHK.TRANS64.TRYWAIT P2, [UR22+0x22850], R8 ;  /* 0x02285008ff0075a7 */ /* 0x0000a20008040156 */
[----:B------:R-:W-:Y:S05]  /*3640*/  @!P0 BRA `(.L_x_9228) ;  /* 0x0000000000048947 */ /* 0x000fea0003800000 */
[----:B------:R-:W-:Y:S01]  /*3650*/  BPT.TRAP 0x1 ;  /* 0x000000040000795c */ /* 0x000fe20000300000 */
.L_x_9228:
[----:B--2---:R-:W-:Y:S05]  /*3660*/  @P2 BRA `(.L_x_9229) ;  /* 0x0000000000082947 */ /* 0x004fea0003800000 */
[----:B------:R-:W2:Y:S02]  /*3670*/  SYNCS.PHASECHK.TRANS64.TRYWAIT P2, [UR22+0x22850], R8 ;  /* 0x02285008ff0075a7 */ /* 0x000ea40008040156 */
[----:B--2---:R-:W-:Y:S05]  /*3680*/  @!P2 BRA `(.L_x_9230) ;  /* 0x000000d80008a947 */ /* 0x004fea0003800000 */
.L_x_9229:
[----:B------:R-:W-:Y:S01]  /*3690*/  R2UR UR6, R6 ;  /* 0x00000000060672ca */ /* 0x000fe200000e0000 */
[----:B------:R3:W-:Y:S06]  /*36a0*/  BAR.SYNC.DEFER_BLOCKING R7, 0x100 ;  /* 0x000400070000751d */ /* 0x0007ec0000010000 */
[----:B------:R-:W-:Y:S01]  /*36b0*/  UMOV UR7, 0x40000040 ;  /* 0x4000004000077882 */ /* 0x000fe20000000000 */
[----:B------:R-:W-:-:S05]  /*36c0*/  VOTEU.ALL UP0, P1 ;  /* 0x00000000003f7886 */ /* 0x000fca0000800000 */
[----:B------:R-:W-:Y:S02]  /*36d0*/  UIADD3 UR6, UR6, 0x400, URZ ;  /* 0x0000040006067890 */ /* 0x000fe4000fffe03f */
[----:B------:R-:W-:Y:S02]  /*36e0*/  @!UP0 UIADD3 UR22, UR22, 0x22860, URZ ;  /* 0x0002286016168890 */ /* 0x000fe4000fffe03f */
[----:B------:R-:W-:Y:S02]  /*36f0*/  USHF.R.U32.HI UR6, URZ, 0x4, UR6 ;  /* 0x000000043f067899 */ /* 0x000fe40008011606 */
[----:B------:R-:W-:Y:S02]  /*3700*/  @!UP0 UPRMT UR22, URZ, 0x654, UR22 ;  /* 0x000006543f168896 */ /* 0x000fe40008000016 */
[----:B------:R-:W-:-:S04]  /*3710*/  ULOP3.LUT UR6, UR6, 0x3fff, URZ, 0xc0, !UPT ;  /* 0x00003fff06067892 */ /* 0x000fc8000f8ec03f */
[----:B------:R-:W-:Y:S01]  /*3720*/  ULOP3.LUT UR21, UR6, 0x3000000, URZ, 0xfc, !UPT ;  /* 0x0300000006157892 */ /* 0x000fe2000f8efc3f */
[----:B------:R-:W-:-:S03]  /*3730*/  WARPGROUP.ARRIVE ;  /* 0x00000000000079c5 */ /* 0x000fc60000000000 */
[----:B------:R-:W-:-:S07]  /*3740*/  UIMAD UR11, UR37, 0xc00, UR21 ;  /* 0x00000c00250b78a4 */ /* 0x000fce000f8e0215 */
[----:B------:R-:W-:Y:S02]  /*3750*/  UMOV UR6, UR11 ;  /* 0x0000000b00067c82 */ /* 0x000fe40008000000 */
[----:B------:R-:W-:Y:S01]  /*3760*/  HGMMA.64x256x16.F32 R24, R200, gdesc[UR4].tnspB, RZ, !UPT, gsb0 ;  /* 0x43e00004c8187df0 */ /* 0x000fe2000c0008ff */
        /* <DEDUP_REMOVED lines=31> */
[----:B------:R-:W-:Y:S01]  /*3960*/  @!P1 SYNCS.ARRIVE.TRANS64.RED.A1T0 RZ, [UR22], RZ ;  /* 0x000000ffffff99a7 */ /* 0x000fe20008100416 */
[----:B------:R-:W-:-:S04]  /*3970*/  UIADD3 UR22, UR50, -0x2, URZ ;  /* 0xfffffffe32167890 */ /* 0x000fc8000fffe03f */
[----:B------:R-:W-:-:S06]  /*3980*/  UISETP.GE.AND UP0, UPT, UR22, UR38, UPT ;  /* 0x000000261600728c */ /* 0x000fcc000bf06270 */
[----:B------:R-:W-:-:S13]  /*3990*/  PLOP3.LUT P2, PT, PT, PT, UP0, 0x80, 0x0 ;  /* 0x000000000000781c */ /* 0x000fda0003f4f008 */
[----:B---3--:R-:W-:Y:S05]  /*39a0*/  @!P2 BRA `(.L_x_9231) ;  /* 0x0000001c0054a947 */ /* 0x008fea0003800000 */
[----:B------:R-:W-:Y:S01]  /*39b0*/  IMAD.MOV.U32 R7, RZ, RZ, R3 ;  /* 0x000000ffff077224 */ /* 0x000fe200078e0003 */
[----:B------:R-:W-:Y:S01]  /*39c0*/  ULDC UR23, c[0x0][0x988] ;  /* 0x0002620000177ab9 */ /* 0x000fe20000000800 */
[----:B012---:R-:W-:-:S07]  /*39d0*/  IMAD.MOV.U32 R8, RZ, RZ, R0 ;  /* 0x000000ffff087224 */ /* 0x007fce00078e0000 */
.L_x_9240:
        /* <DEDUP_REMOVED lines=10> */
.L_x_9232:
[----:B------:R-:W0:Y:S01]  /*3a80*/  S2UR UR7, SR_CgaCtaId ;  /* 0x00000000000779c3 */ /* 0x000e220000008800 */
[----:B------:R-:W-:Y:S01]  /*3a90*/  UMOV UR6, 0x400 ;  /* 0x0000040000067882 */ /* 0x000fe20000000000 */
[----:B------:R-:W-:-:S05]  /*3aa0*/  IMAD.U32 R6, RZ, RZ, UR47 ;  /* 0x0000002fff067e24 */ /* 0x000fca000f8e00ff */
[----:B------:R-:W-:Y:S01]  /*3ab0*/  SHF.L.U32 R6, R6, 0x1f, RZ ;  /* 0x0000001f06067819 */ /* 0x000fe200000006ff */
[----:B0-----:R-:W-:-:S04]  /*3ac0*/  ULEA UR6, UR7, UR6, 0x18 ;  /* 0x0000000607067291 */ /* 0x001fc8000f8ec03f */
[----:B------:R-:W-:-:S09]  /*3ad0*/  ULEA UR24, UR37, UR6, 0x3 ;  /* 0x0000000625187291 */ /* 0x000fd2000f8e183f */
[----:B------:R0:W1:Y:S01]  /*3ae0*/  SYNCS.PHASECHK.TRANS64.TRYWAIT P2, [UR24+0x22830], R6 ;  /* 0x02283006ff0075a7 */ /* 0x0000620008040158 */
[----:B------:R-:W-:Y:S05]  /*3af0*/  @!P0 BRA `(.L_x_9233) ;  /* 0x0000000000048947 */ /* 0x000fea0003800000 */
[----:B------:R-:W-:Y:S01]  /*3b00*/  BPT.TRAP 0x1 ;  /* 0x000000040000795c */ /* 0x000fe20000300000 */
.L_x_9233:
[----:B-1----:R-:W-:Y:S05]  /*3b10*/  @P2 BRA `(.L_x_9234) ;  /* 0x0000000000082947 */ /* 0x002fea0003800000 */
[----:B------:R-:W1:Y:S02]  /*3b20*/  SYNCS.PHASECHK.TRANS64.TRYWAIT P2, [UR24+0x22830], R6 ;  /* 0x02283006ff0075a7 */ /* 0x000e640008040158 */
[----:B-1----:R-:W-:Y:S05]  /*3b30*/  @!P2 BRA `(.L_x_9235) ;  /* 0x000000d000f4a947 */ /* 0x002fea0003800000 */
.L_x_9234:
[----:B------:R-:W-:Y:S01]  /*3b40*/  UIMAD UR18, UR37, 0x300, UR20 ;  /* 0x00000300251278a4 */ /* 0x000fe2000f8e0214 */
[----:B------:R-:W-:Y:S01]  /*3b50*/  WARPGROUP.ARRIVE ;  /* 0x00000000000079c5 */ /* 0x000fe20000000000 */
[----:B------:R-:W-:Y:S01]  /*3b60*/  UMOV UR19, 0x40000040 ;  /* 0x4000004000137882 */ /* 0x000fe20000000000 */
[----:B------:R-:W-:Y:S01]  /*3b70*/  UMOV UR7, 0x40000040 ;  /* 0x4000004000077882 */ /* 0x000fe20000000000 */
[----:B------:R-:W-:-:S03]  /*3b80*/  UIADD3 UR6, UR18, 0x2, URZ ;  /* 0x0000000212067890 */ /* 0x000fc6000fffe03f */
[----:B------:R-:W2:Y:S01]  /*3b90*/  S2R R10, SR_TID.X ;  /* 0x00000000000a7919 */ /* 0x000ea20000002100 */
[----:B------:R-:W-:Y:S01]  /*3ba0*/  UIADD3 UR10, UR18, 0x4, URZ ;  /* 0x00000004120a7890 */ /* 0x000fe2000fffe03f */
[----:B------:R-:W-:Y:S01]  /*3bb0*/  UMOV UR11, 0x40000040 ;  /* 0x40000040000b7882 */ /* 0x000fe20000000000 */
[----:B------:R-:W-:Y:S01]  /*3bc0*/  HGMMA.64x96x16.F32 R152, gdesc[UR16], RZ, !UPT, gsb0 ;  /* 0x01600000109879f0 */ /* 0x000fe2000c0008ff */
[----:B------:R-:W-:Y:S01]  /*3bd0*/  UIADD3 UR14, UR18, 0x6, URZ ;  /* 0x00000006120e7890 */ /* 0x000fe2000fffe03f */
[----:B------:R-:W-:Y:S01]  /*3be0*/  UMOV UR15, 0x40000040 ;  /* 0x40000040000f7882 */ /* 0x000fe20000000000 */
[----:B--2---:R-:W-:-:S04]  /*3bf0*/  SHF.R.U32.HI R10, RZ, 0x7, R10 ;  /* 0x00000007ff0a7819 */ /* 0x004fc8000001160a */
[----:B------:R-:W-:Y:S01]  /*3c00*/  IADD3 R10, -R10, 0xb, RZ ;  /* 0x0000000b0a0a7810 */ /* 0x000fe20007ffe1ff */
[----:B------:R-:W-:Y:S02]  /*3c10*/  WARPGROUP.DEPBAR.LE gsb0, 0x0 ;  /* 0x00008000000079c5 */ /* 0x000fe40000010000 */
[----:B------:R-:W-:-:S06]  /*3c20*/  WARPGROUP.ARRIVE ;  /* 0x00000000000079c5 */ /* 0x000fcc0000000000 */
[----:B------:R-:W-:Y:S03]  /*3c30*/  HGMMA.64x96x16.F32 R152, gdesc[UR4], R152, gsb0 ;  /* 0x01600000049879f0 */ /* 0x000fe60008000898 */
[----:B------:R-:W-:Y:S02]  /*3c40*/  WARPGROUP.DEPBAR.LE gsb0, 0x0 ;  /* 0x00008000000079c5 */ /* 0x000fe40000010000 */
[----:B------:R-:W-:-:S06]  /*3c50*/  WARPGROUP.ARRIVE ;  /* 0x00000000000079c5 */ /* 0x000fcc0000000000 */
[----:B------:R-:W-:Y:S01]  /*3c60*/  HGMMA.64x96x16.F32 R152, gdesc[UR8], R152, gsb0 ;  /* 0x01600000089879f0 */ /* 0x000fe20008000898 */
[----:B------:R-:W-:Y:S02]  /*3c70*/  UMOV UR10, UR23 ;  /* 0x00000017000a7c82 */ /* 0x000fe40008000000 */
        /* <DEDUP_REMOVED lines=66> */
[----:B------:R-:W2:Y:S02]  /*40a0*/  MUFU.EX2 R153, R153 ;  /* 0x0000009900997308 */ /* 0x000ea40000000800 */
[----:B------:R-:W-:-:S04]  /*40b0*/  FMNMX.FTZ R3, R163, R3, !PT ;  /* 0x00000003a3037209 */ /* 0x000fc80007810000 */
[----:B------:R-:W-:Y:S02]  /*40c0*/  FMNMX.FTZ R3, R166, R3, !PT ;  /* 0x00000003a6037209 */ /* 0x000fe40007810000 */
[----:B------:R-:W3:Y:S01]  /*40d0*/  MUFU.EX2 R156, R156 ;  /* 0x0000009c009c7308 */ /* 0x000ee20000000800 */
[-C--:B-1----:R-:W-:Y:S01]  /*40e0*/  FMUL.FTZ R24, R24, R8.reuse ;  /* 0x0000000818187220 */ /* 0x082fe20000410000 */
[----:B------:R-:W-:Y:S01]  /*40f0*/  FMNMX.FTZ R3, R167, R3, !PT ;  /* 0x00000003a7037209 */ /* 0x000fe20007810000 */
[-C--:B------:R-:W-:Y:S01]  /*4100*/  FMUL.FTZ R25, R25, R8.reuse ;  /* 0x0000000819197220 */ /* 0x080fe20000410000 */
[-C--:B------:R-:W-:Y:S01]  /*4110*/  FMUL.FTZ R28, R28, R8.reuse ;  /* 0x000000081c1c7220 */ /* 0x080fe20000410000 */
[-C--:B------:R-:W-:Y:S01]  /*4120*/  FMUL.FTZ R29, R29, R8.reuse ;  /* 0x000000081d1d7220 */ /* 0x080fe20000410000 */
        /* <DEDUP_REMOVED lines=76> */
[----:B------:R-:W-:Y:S01]  /*45f0*/  FFMA.FTZ R4, R8, R4, R152 ;  /* 0x0000000408047223 */ /* 0x000fe20000010098 */
[----:B------:R-:W1:Y:S01]  /*4600*/  MUFU.EX2 R157, R157 ;  /* 0x0000009d009d7308 */ /* 0x000e620000000800 */
[----:B------:R-:W4:Y:S01]  /*4610*/  SHFL.BFLY PT, R8, R3, 0x2, 0x1f ;  /* 0x0c401f0003087f89 */ /* 0x000f2200000e0000 */
[C---:B--2---:R-:W-:Y:S01]  /*4620*/  F2FP.F16.F32.PACK_AB R200, R153.reuse, R152 ;  /* 0x0000009899c8723e */ /* 0x044fe200000000ff */
[----:B------:R-:W-:-:S04]  /*4630*/  FADD.FTZ R4, R153, R4 ;  /* 0x0000000499047221 */ /* 0x000fc80000010000 */
[----:B---3--:R-:W-:Y:S01]  /*4640*/  FADD.FTZ R4, R156, R4 ;  /* 0x000000049c047221 */ /* 0x008fe20000010000 */
[----:B------:R-:W2:Y:S08]  /*4650*/  MUFU.EX2 R152, R160 ;  /* 0x000000a000987308 */ /* 0x000eb00000000800 */
[----:B------:R-:W3:Y:S01]  /*4660*/  MUFU.EX2 R161, R161 ;  /* 0x000000a100a17308 */ /* 0x000ee20000000800 */
[C---:B-1----:R-:W-:Y:S01]  /*4670*/  FADD.FTZ R4, R157.reuse, R4 ;  /* 0x000000049d047221 */ /* 0x042fe20000010000 */
[----:B------:R-:W-:-:S06]  /*4680*/  F2FP.F16.F32.PACK_AB R202, R157, R156 ;  /* 0x0000009c9dca723e */ /* 0x000fcc00000000ff */
[----:B------:R-:W1:Y:S01]  /*4690*/  MUFU.EX2 R164, R164 ;  /* 0x000000a400a47308 */ /* 0x000e620000000800 */
[----:B----4-:R-:W-:Y:S01]  /*46a0*/  FMNMX.FTZ R3, R3, R8, !PT ;  /* 0x0000000803037209 */ /* 0x010fe20007810000 */
[----:B--2---:R-:W-:-:S04]  /*46b0*/  FADD.FTZ R4, R152, R4 ;  /* 0x0000000498047221 */ /* 0x004fc80000010000 */
[----:B------:R-:W2:Y:S02]  /*46c0*/  SHFL.BFLY PT, R8, R3, 0x1, 0x1f ;  /* 0x0c201f0003087f89 */ /* 0x000ea400000e0000 */
[----:B------:R-:W4:Y:S01]  /*46d0*/  MUFU.EX2 R165, R165 ;  /* 0x000000a500a57308 */ /* 0x000f220000000800 */
[C---:B---3--:R-:W-:Y:S01]  /*46e0*/  FADD.FTZ R4, R161.reuse, R4 ;  /* 0x00000004a1047221 */ /* 0x048fe20000010000 */
[----:B------:R-:W-:-:S06]  /*46f0*/  F2FP.F16.F32.PACK_AB R152, R161, R152 ;  /* 0x00000098a198723e */ /* 0x000fcc00000000ff */
[----:B------:R-:W3:Y:S01]  /*4700*/  MUFU.EX2 R156, R168 ;  /* 0x000000a8009c7308 */ /* 0x000ee20000000800 */
[----:B-1----:R-:W-:-:S07]  /*4710*/  FADD.FTZ R4, R164, R4 ;  /* 0x00000004a4047221 */ /* 0x002fce0000010000 */
[----:B------:R-:W1:Y:S01]  /*4720*/  MUFU.EX2 R169, R169 ;  /* 0x000000a900a97308 */ /* 0x000e620000000800 */
[----:B----4-:R-:W-:Y:S01]  /*4730*/  FADD.FTZ R4, R165, R4 ;  /* 0x00000004a5047221 */ /* 0x010fe20000010000 */
[----:B--2---:R-:W-:-:S06]  /*4740*/  FMNMX.FTZ R3, R3, R8, !PT ;  /* 0x0000000803037209 */ /* 0x004fcc0007810000 */
[----:B------:R-:W2:Y:S01]  /*4750*/  MUFU.EX2 R172, R172 ;  /* 0x000000ac00ac7308 */ /* 0x000ea20000000800 */
[----:B---3--:R-:W-:Y:S01]  /*4760*/  FADD.FTZ R4, R156, R4 ;  /* 0x000000049c047221 */ /* 0x008fe20000010000 */
        /* <DEDUP_REMOVED lines=19> */
[----:B------:R-:W-:Y:S01]  /*48a0*/  FFMA.FTZ R182, R182, UR10, -R8 ;  /* 0x0000000ab6b67c23 */ /* 0x000fe20008010808 */
[----:B-1----:R-:W-:Y:S01]  /*48b0*/  FADD.FTZ R4, R169, R4 ;  /* 0x00000004a9047221 */ /* 0x002fe20000010000 */
[--C-:B------:R-:W-:Y:S01]  /*48c0*/  FFMA.FTZ R183, R183, UR10, -R8.reuse ;  /* 0x0000000ab7b77c23 */ /* 0x100fe20008010808 */
[----:B------:R-:W-:Y:S01]  /*48d0*/  FFMA.FTZ R186, R186, UR10, -R8 ;  /* 0x0000000ababa7c23 */ /* 0x000fe20008010808 */
[----:B------:R1:W-:Y:S01]  /*48e0*/  MUFU.EX2 R157, R9 ;  /* 0x00000009009d7308 */ /* 0x0003e20000000800 */
[----:B--2---:R-:W-:Y:S01]  /*48f0*/  FADD.FTZ R4, R172, R4 ;  /* 0x00000004ac047221 */ /* 0x004fe20000010000 */
[--C-:B------:R-:W-:Y:S01]  /*4900*/  FFMA.FTZ R187, R187, UR10, -R8.reuse ;  /* 0x0000000abbbb7c23 */ /* 0x100fe20008010808 */
[----:B---3--:R-:W-:Y:S01]  /*4910*/  F2FP.F16.F32.PACK_AB R154, R165, R164 ;  /* 0x000000a4a59a723e */ /* 0x008fe200000000ff */
[--C-:B------:R-:W-:Y:S01]  /*4920*/  FFMA.FTZ R190, R190, UR10, -R8.reuse ;  /* 0x0000000abebe7c23 */ /* 0x100fe20008010808 */
[--C-:B------:R-:W-:Y:S01]  /*4930*/  FFMA.FTZ R191, R191, UR10, -R8.reuse ;  /* 0x0000000abfbf7c23 */ /* 0x100fe20008010808 */
[--C-:B------:R-:W-:Y:S01]  /*4940*/  FFMA.FTZ R194, R194, UR10, -R8.reuse ;  /* 0x0000000ac2c27c23 */ /* 0x100fe20008010808 */
[--C-:B------:R-:W-:Y:S01]  /*4950*/  FFMA.FTZ R195, R195, UR10, -R8.reuse ;  /* 0x0000000ac3c37c23 */ /* 0x100fe20008010808 */
[----:B------:R-:W2:Y:S01]  /*4960*/  MUFU.EX2 R155, R155 ;  /* 0x0000009b009b7308 */ /* 0x000ea20000000800 */
[----:B-1----:R-:W-:Y:S01]  /*4970*/  IMAD.U32 R9, RZ, RZ, UR24 ;  /* 0x00000018ff097e24 */ /* 0x002fe2000f8e00ff */
[----:B------:R-:W-:Y:S01]  /*4980*/  F2FP.F16.F32.PACK_AB R156, R169, R156 ;  /* 0x0000009ca99c723e */ /* 0x000fe200000000ff */
[--C-:B------:R-:W-:Y:S01]  /*4990*/  FFMA.FTZ R198, R198, UR10, -R8.reuse ;  /* 0x0000000ac6c67c23 */ /* 0x100fe20008010808 */
[----:B------:R-:W-:Y:S01]  /*49a0*/  FFMA.FTZ R8, R199, UR10, -R8 ;  /* 0x0000000ac7087c23 */ /* 0x000fe20008010808 */
[----:B------:R-:W-:-:S02]  /*49b0*/  @!P1 VIADD R12, R9, 0x22840 ;  /* 0x00022840090c9836 */ /* 0x000fc40000000000 */
[-C--:B----4-:R-:W-:Y:S01]  /*49c0*/  FMUL.FTZ R26, R26, R7.reuse ;  /* 0x000000071a1a7220 */ /* 0x090fe20000410000 */
[-C--:B------:R-:W-:Y:S01]  /*49d0*/  FMUL.FTZ R27, R27, R7.reuse ;  /* 0x000000071b1b7220 */ /* 0x080fe20000410000 */
[----:B------:R-:W1:Y:S01]  /*49e0*/  MUFU.EX2 R203, R158 ;  /* 0x0000009e00cb7308 */ /* 0x000e620000000800 */
[-C--:B------:R-:W-:Y:S01]  /*49f0*/  FMUL.FTZ R30, R30, R7.reuse ;  /* 0x000000071e1e7220 */ /* 0x080fe20000410000 */
[----:B------:R-:W-:Y:S01]  /*4a00*/  @!P1 PRMT R12, RZ, 0x654, R12 ;  /* 0x00000654ff0c9816 */ /* 0x000fe2000000000c */
[----:B------:R3:W-:Y:S06]  /*4a10*/  BAR.ARV R10, 0x100 ;  /* 0x0004000a0000751d */ /* 0x0007ec0000002000 */
[----:B------:R-:W4:Y:S01]  /*4a20*/  MUFU.EX2 R159, R159 ;  /* 0x0000009f009f7308 */ /* 0x000f220000000800 */
[----:B------:R5:W-:Y:S01]  /*4a30*/  @!P1 SYNCS.ARRIVE.TRANS64.RED.A1T0 RZ, [R12+URZ], RZ ;  /* 0x000000ff0cff99a7 */ /* 0x000be2000810043f */
[-C--:B------:R-:W-:Y:S01]  /*4a40*/  FMUL.FTZ R31, R31, R7.reuse ;  /* 0x000000071f1f7220 */ /* 0x080fe20000410000 */
[-C--:B------:R-:W-:Y:S01]  /*4a50*/  FMUL.FTZ R34, R34, R7.reuse ;  /* 0x0000000722227220 */ /* 0x080fe20000410000 */
[-C--:B------:R-:W-:Y:S01]  /*4a60*/  FMUL.FTZ R35, R35, R7.reuse ;  /* 0x0000000723237220 */ /* 0x080fe20000410000 */
[-C--:B------:R-:W-:Y:S01]  /*4a70*/  FMUL.FTZ R38, R38, R7.reuse ;  /* 0x0000000726267220 */ /* 0x080fe20000410000 */
[-C--:B------:R-:W-:Y:S01]  /*4a80*/  FMUL.FTZ R39, R39, R7.reuse ;  /* 0x0000000727277220 */ /* 0x080fe20000410000 */
[----:B------:R-:W-:Y:S01]  /*4a90*/  FMUL.FTZ R42, R42, R7 ;  /* 0x000000072a2a7220 */ /* 0x000fe20000410000 */
[----:B------:R-:W0:Y:S01]  /*4aa0*/  MUFU.EX2 R153, R162 ;  /* 0x000000a200997308 */ /* 0x000e220000000800 */
[----:B-----5:R-:W-:Y:S01]  /*4ab0*/  FFMA.FTZ R12, R7, R5, R201 ;  /* 0x00000005070c7223 */ /* 0x020fe200000100c9 */
[-C--:B------:R-:W-:Y:S01]  /*4ac0*/  FMUL.FTZ R43, R43, R7.reuse ;  /* 0x000000072b2b7220 */ /* 0x080fe20000410000 */
[-C--:B------:R-:W-:Y:S01]  /*4ad0*/  FMUL.FTZ R46, R46, R7.reuse ;  /* 0x000000072e2e7220 */ /* 0x080fe20000410000 */
[-C--:B------:R-:W-:Y:S01]  /*4ae0*/  FMUL.FTZ R47, R47, R7.reuse ;  /* 0x000000072f2f7220 */ /* 0x080fe20000410000 */
[----:B--2---:R-:W-:Y:S01]  /*4af0*/  FADD.FTZ R12, R155, R12 ;  /* 0x0000000c9b0c7221 */ /* 0x004fe20000010000 */
[-C--:B------:R-:W-:Y:S01]  /*4b00*/  FMUL.FTZ R50, R50, R7.reuse ;  /* 0x0000000732327220 */ /* 0x080fe20000410000 */
[-C--:B------:R-:W-:Y:S01]  /*4b10*/  FMUL.FTZ R51, R51, R7.reuse ;  /* 0x0000000733337220 */ /* 0x080fe20000410000 */
[----:B------:R-:W2:Y:S01]  /*4b20*/  MUFU.EX2 R163, R163 ;  /* 0x000000a300a37308 */ /* 0x000ea20000000800 */
[----:B-1----:R-:W-:Y:S01]  /*4b30*/  FADD.FTZ R12, R203, R12 ;  /* 0x0000000ccb0c7221 */ /* 0x002fe20000010000 */
[-C--:B------:R-:W-:Y:S01]  /*4b40*/  FMUL.FTZ R54, R54, R7.reuse ;  /* 0x0000000736367220 */ /* 0x080fe20000410000 */
[-C--:B------:R-:W-:Y:S01]  /*4b50*/  FMUL.FTZ R55, R55, R7.reuse ;  /* 0x0000000737377220 */ /* 0x080fe20000410000 */
[-C--:B------:R-:W-:Y:S01]  /*4b60*/  FMUL.FTZ R58, R58, R7.reuse ;  /* 0x000000073a3a7220 */ /* 0x080fe20000410000 */
[----:B----4-:R-:W-:Y:S01]  /*4b70*/  FADD.FTZ R12, R159, R12 ;  /* 0x0000000c9f0c7221 */ /* 0x010fe20000010000 */
        /* <DEDUP_REMOVED lines=31> */
[----:B------:R-:W-:Y:S01]  /*4d70*/  FADD.FTZ R12, R157, R12 ;  /* 0x0000000c9d0c7221 */ /* 0x000fe20000010000 */
        /* <DEDUP_REMOVED lines=31> */
[----:B------:R-:W-:Y:S01]  /*4f70*/  FMUL.FTZ R151, R151, R7 ;  /* 0x0000000797977220 */ /* 0x000fe20000410000 */
[----:B------:R-:W-:-:S02]  /*4f80*/  F2FP.F16.F32.PACK_AB R201, R155, R201 ;  /* 0x000000c99bc9723e */ /* 0x000fc400000000ff */
[----:B------:R-:W2:Y:S01]  /*4f90*/  MUFU.EX2 R177, R177 ;  /* 0x000000b100b17308 */ /* 0x000ea20000000800 */
[----:B-1----:R-:W-:Y:S01]  /*4fa0*/  FADD.FTZ R4, R160, R4 ;  /* 0x00000004a0047221 */ /* 0x002fe20000010000 */
[----:B------:R-:W-:Y:S02]  /*4fb0*/  F2FP.F16.F32.PACK_AB R203, R159, R203 ;  /* 0x000000cb9fcb723e */ /* 0x000fe400000000ff */
[----:B------:R-:W-:Y:S02]  /*4fc0*/  F2FP.F16.F32.PACK_AB R153, R163, R153 ;  /* 0x00000099a399723e */ /* 0x000fe400000000ff */
[----:B------:R-:W-:Y:S02]  /*4fd0*/  F2FP.F16.F32.PACK_AB R155, R167, R11 ;  /* 0x0000000ba79b723e */ /* 0x000fe400000000ff */
[----:B------:R-:W1:Y:S01]  /*4fe0*/  MUFU.EX2 R179, R179 ;  /* 0x000000b300b37308 */ /* 0x000e620000000800 */
[----:B0-----:R-:W-:Y:S01]  /*4ff0*/  FADD.FTZ R12, R161, R12 ;  /* 0x0000000ca10c7221 */ /* 0x001fe20000010000 */
[----:B------:R-:W-:-:S02]  /*5000*/  F2FP.F16.F32.PACK_AB R157, R171, R157 ;  /* 0x0000009dab9d723e */ /* 0x000fc400000000ff */
[----:B------:R-:W-:Y:S02]  /*5010*/  F2FP.F16.F32.PACK_AB R158, R173, R172 ;  /* 0x000000acad9e723e */ /* 0x000fe400000000ff */
[----:B------:R-:W-:Y:S02]  /*5020*/  F2FP.F16.F32.PACK_AB R159, R175, R174 ;  /* 0x000000aeaf9f723e */ /* 0x000fe400000000ff */
[----:B------:R-:W0:Y:S01]  /*5030*/  MUFU.EX2 R180, R180 ;  /* 0x000000b400b47308 */ /* 0x000e220000000800 */
[C---:B--2---:R-:W-:Y:S01]  /*5040*/  FADD.FTZ R4, R177.reuse, R4 ;  /* 0x00000004b1047221 */ /* 0x044fe20000010000 */
[----:B------:R-:W-:-:S06]  /*5050*/  F2FP.F16.F32.PACK_AB R160, R177, R160 ;  /* 0x000000a0b1a0723e */ /* 0x000fcc00000000ff */
        /* <DEDUP_REMOVED lines=13> */
[----:B------:R-:W0:Y:S01]  /*5130*/  MUFU.EX2 R185, R185 ;  /* 0x000000b900b97308 */ /* 0x000e220000000800 */
[----:B--2---:R-:W-:-:S07]  /*5140*/  FADD.FTZ R4, R184, R4 ;  /* 0x00000004b8047221 */ /* 0x004fce0000010000 */
[----:B------:R-:W2:Y:S01]  /*5150*/  MUFU.EX2 R187, R187 ;  /* 0x000000bb00bb7308 */ /* 0x000ea20000000800 */
[----:B-1----:R-:W-:-:S07]  /*5160*/  FADD.FTZ R12, R165, R12 ;  /* 0x0000000ca50c7221 */ /* 0x002fce0000010000 */
[----:B------:R-:W1:Y:S01]  /*5170*/  MUFU.EX2 R188, R188 ;  /* 0x000000bc00bc7308 */ /* 0x000e620000000800 */
[C---:B0-----:R-:W-:Y:S01]  /*5180*/  FADD.FTZ R4, R185.reuse, R4 ;  /* 0x00000004b9047221 */ /* 0x041fe20000010000 */
[----:B------:R-:W-:-:S06]  /*5190*/  F2FP.F16.F32.PACK_AB R164, R185, R184 ;  /* 0x000000b8b9a4723e */ /* 0x000fcc00000000ff */
[----:B------:R-:W0:Y:S01]  /*51a0*/  MUFU.EX2 R190, R190 ;  /* 0x000000be00be7308 */ /* 0x000e220000000800 */
[C---:B--2---:R-:W-:Y:S01]  /*51b0*/  FADD.FTZ R5, R187.reuse, R12 ;  /* 0x0000000cbb057221 */ /* 0x044fe20000010000 */
[----:B------:R-:W-:-:S06]  /*51c0*/  F2FP.F16.F32.PACK_AB R165, R187, R165 ;  /* 0x000000a5bba5723e */ /* 0x000fcc00000000ff */
[----:B------:R-:W2:Y:S01]  /*51d0*/  MUFU.EX2 R189, R189 ;  /* 0x000000bd00bd7308 */ /* 0x000ea20000000800 */
[----:B-1----:R-:W-:-:S07]  /*51e0*/  FADD.FTZ R4, R188, R4 ;  /* 0x00000004bc047221 */ /* 0x002fce0000010000 */
[----:B------:R-:W1:Y:S01]  /*51f0*/  MUFU.EX2 R191, R191 ;  /* 0x000000bf00bf7308 */ /* 0x000e620000000800 */
[----:B0-----:R-:W-:-:S07]  /*5200*/  FADD.FTZ R12, R190, R5 ;  /* 0x00000005be0c7221 */ /* 0x001fce0000010000 */
        /* <DEDUP_REMOVED lines=19> */
[----:B-1----:R-:W-:Y:S01]  /*5340*/  FADD.FTZ R12, R198, R5 ;  /* 0x00000005c60c7221 */ /* 0x002fe20000010000 */
[C---:B0-----:R-:W-:Y:S01]  /*5350*/  FADD.FTZ R4, R170.reuse, R13 ;  /* 0x0000000daa047221 */ /* 0x041fe20000010000 */
[----:B------:R-:W-:Y:S02]  /*5360*/  F2FP.F16.F32.PACK_AB R170, R170, R196 ;  /* 0x000000c4aaaa723e */ /* 0x000fe400000000ff */
[C---:B--2---:R-:W-:Y:S01]  /*5370*/  FADD.FTZ R5, R7.reuse, R12 ;  /* 0x0000000c07057221 */ /* 0x044fe20000010000 */
[----:B------:R-:W-:Y:S01]  /*5380*/  F2FP.F16.F32.PACK_AB R171, R7, R198 ;  /* 0x000000c607ab723e */ /* 0x000fe200000000ff */
[----:B---3--:R-:W-:Y:S06]  /*5390*/  @!P0 BRA `(.L_x_9236) ;  /* 0x0000000000048947 */ /* 0x008fec0003800000 */
[----:B------:R-:W-:Y:S01]  /*53a0*/  BPT.TRAP 0x1 ;  /* 0x000000040000795c */ /* 0x000fe20000300000 */
.L_x_9236:
[----:B------:R0:W1:Y:S01]  /*53b0*/  SYNCS.PHASECHK.TRANS64.TRYWAIT P2, [UR24+0x22850], R6 ;  /* 0x02285006ff0075a7 */ /* 0x0000620008040158 */
[----:B------:R-:W-:Y:S05]  /*53c0*/  @!P0 BRA `(.L_x_9237) ;  /* 0x0000000000048947 */ /* 0x000fea0003800000 */
[----:B------:R-:W-:Y:S01]  /*53d0*/  BPT.TRAP 0x1 ;  /* 0x000000040000795c */ /* 0x000fe20000300000 */
.L_x_9237:
[----:B-1----:R-:W-:Y:S05]  /*53e0*/  @P2 BRA `(.L_x_9238) ;  /* 0x0000000000082947 */ /* 0x002fea0003800000 */
[----:B------:R-:W1:Y:S02]  /*53f0*/  SYNCS.PHASECHK.TRANS64.TRYWAIT P2, [UR24+0x22850], R6 ;  /* 0x02285006ff0075a7 */ /* 0x000e640008040158 */
[----:B-1----:R-:W-:Y:S05]  /*5400*/  @!P2 BRA `(.L_x_9239) ;  /* 0x000000b800d8a947 */ /* 0x002fea0003800000 */
.L_x_9238:
[----:B------:R-:W2:Y:S01]  /*5410*/  S2R R7, SR_TID.X ;  /* 0x0000000000077919 */ /* 0x000ea20000002100 */
[----:B------:R-:W-:Y:S01]  /*5420*/  UIMAD UR11, UR37, 0xc00, UR21 ;  /* 0x00000c00250b78a4 */ /* 0x000fe2000f8e0215 */
[----:B------:R-:W-:Y:S01]  /*5430*/  PLOP3.LUT P2, PT, PT, PT, UP0, 0x80, 0x0 ;  /* 0x000000000000781c */ /* 0x000fe20003f4f008 */
[----:B------:R-:W-:Y:S01]  /*5440*/  UMOV UR7, 0x40000040 ;  /* 0x4000004000077882 */ /* 0x000fe20000000000 */
[----:B-1----:R-:W-:Y:S02]  /*5450*/  @!P1 VIADD R9, R9, 0x22860 ;  /* 0x0002286009099836 */ /* 0x002fe40000000000 */
[----:B------:R-:W-:Y:S02]  /*5460*/  IMAD.MOV.U32 R8, RZ, RZ, R0 ;  /* 0x000000ffff087224 */ /* 0x000fe400078e0000 */
[----:B------:R-:W-:Y:S01]  /*5470*/  UMOV UR6, UR11 ;  /* 0x0000000b00067c82 */ /* 0x000fe20008000000 */
[----:B------:R-:W-:Y:S02]  /*5480*/  @!P1 PRMT R9, RZ, 0x654, R9 ;  /* 0x00000654ff099816 */ /* 0x000fe40000000009 */
[----:B--2---:R-:W-:-:S05]  /*5490*/  SHF.R.U32.HI R7, RZ, 0x7, R7 ;  /* 0x00000007ff077819 */ /* 0x004fca0000011607 */
[----:B0-----:R-:W-:Y:S02]  /*54a0*/  VIADD R6, R7, 0x8 ;  /* 0x0000000807067836 */ /* 0x001fe40000000000 */
[----:B------:R-:W-:-:S03]  /*54b0*/  IMAD.MOV.U32 R7, RZ, RZ, R3 ;  /* 0x000000ffff077224 */ /* 0x000fc600078e0003 */
[----:B------:R3:W-:Y:S06]  /*54c0*/  BAR.SYNC.DEFER_BLOCKING R6, 0x100 ;  /* 0x000400060000751d */ /* 0x0007ec0000010000 */
[----:B------:R-:W-:-:S06]  /*54d0*/  WARPGROUP.ARRIVE ;  /* 0x00000000000079c5 */ /* 0x000fcc0000000000 */
        /* <DEDUP_REMOVED lines=32> */
[----:B------:R3:W-:Y:S01]  /*56e0*/  @!P1 SYNCS.ARRIVE.TRANS64.RED.A1T0 RZ, [R9+URZ], RZ ;  /* 0x000000ff09ff99a7 */ /* 0x0007e2000810043f */
[----:B------:R-:W-:Y:S05]  /*56f0*/  @P2 BRA `(.L_x_9240) ;  /* 0xffffffe000b82947 */ /* 0x000fea000383ffff */
.L_x_9231:
[----:B------:R-:W4:Y:S01]  /*5700*/  SHFL.BFLY PT, R7, R4, 0x2, 0x1f ;  /* 0x0c401f0004077f89 */ /* 0x000f2200000e0000 */
[----:B------:R-:W-:Y:S01]  /*5710*/  UIADD3 UR37, UR37, 0x1, URZ ;  /* 0x0000000125257890 */ /* 0x000fe2000fffe03f */
[----:B------:R5:W-:Y:S06]  /*5720*/  BAR.ARV R10, 0x100 ;  /* 0x0004000a0000751d */ /* 0x000bec0000002000 */
[----:B------:R-:W-:Y:S02]  /*5730*/  UISETP.NE.AND UP0, UPT, UR37, 0x2, UPT ;  /* 0x000000022500788c */ /* 0x000fe4000bf05270 */
[----:B------:R-:W-:Y:S06]  /*5740*/  BAR.ARV 0x8, 0x180 ;  /* 0x0206000000007b1d */ /* 0x000fec0000002000 */
[----:B------:R-:W-:Y:S01]  /*5750*/  USEL UR4, URZ, 0x1, UP0 ;  /* 0x000000013f047887 */ /* 0x000fe20008000000 */
[----:B------:R-:W-:Y:S01]  /*5760*/  PLOP3.LUT P0, PT, PT, PT, PT, 0x8, 0x0 ;  /* 0x000000000000781c */ /* 0x000fe20003f0e170 */
[----:B012---:R-:W0:Y:S01]  /*5770*/  SHFL.BFLY PT, R8, R5, 0x2, 0x1f ;  /* 0x0c401f0005087f89 */ /* 0x007e2200000e0000 */
[----:B------:R-:W-:-:S02]  /*5780*/  UIADD3 UR48, UR48, 0x1, URZ ;  /* 0x0000000130307890 */ /* 0x000fc4000fffe03f */
[----:B------:R-:W-:Y:S01]  /*5790*/  USEL UR37, UR37, URZ, UP0 ;  /* 0x0000003f25257287 */ /* 0x000fe20008000000 */
[----:B----4-:R-:W-:Y:S01]  /*57a0*/  FADD.FTZ R7, R7, R4 ;  /* 0x0000000407077221 */ /* 0x010fe20000010000 */
[----:B------:R-:W-:Y:S01]  /*57b0*/  IMAD.MOV.U32 R4, RZ, RZ, RZ ;  /* 0x000000ffff047224 */ /* 0x000fe200078e00ff */
[----:B------:R-:W-:-:S03]  /*57c0*/  ULOP3.LUT UR47, UR47, UR4, URZ, 0x3c, !UPT ;  /* 0x000000042f2f7292 */ /* 0x000fc6000f8e3c3f */
[----:B---3--:R-:W1:Y:S01]  /*57d0*/  SHFL.BFLY PT, R6, R7, 0x1, 0x1f ;  /* 0x0c201f0007067f89 */ /* 0x008e6200000e0000 */
[----:B0-----:R-:W-:-:S05]  /*57e0*/  FADD.FTZ R8, R8, R5 ;  /* 0x0000000508087221 */ /* 0x001fca0000010000 */
[----:B------:R-:W0:Y:S01]  /*57f0*/  SHFL.BFLY PT, R9, R8, 0x1, 0x1f ;  /* 0x0c201f0008097f89 */ /* 0x000e2200000e0000 */
[----:B-1----:R-:W-:Y:S01]  /*5800*/  FADD.FTZ R11, R7, R6 ;  /* 0x00000006070b7221 */ /* 0x002fe20000010000 */
[----:B------:R-:W-:Y:S02]  /*5810*/  IMAD.MOV.U32 R6, RZ, RZ, RZ ;  /* 0x000000ffff067224 */ /* 0x000fe400078e00ff */
[----:B------:R-:W-:Y:S02]  /*5820*/  IMAD.U32 R7, RZ, RZ, UR10 ;  /* 0x0000000aff077e24 */ /* 0x000fe4000f8e00ff */
[----:B------:R-:W-:-:S13]  /*5830*/  FSETP.NE.FTZ.AND P1, PT, R11, RZ, PT ;  /* 0x000000ff0b00720b */ /* 0x000fda0003f35000 */
[----:B------:R-:W1:Y:S01]  /*5840*/  @P1 MUFU.RCP R6, R11 ;  /* 0x0000000b00061308 */ /* 0x000e620000001000 */
[----:B------:R-:W-:Y:S01]  /*5850*/  @P1 FMUL.FTZ R7, R7, 0.69314718246459960938 ;  /* 0x3f31721807071820 */ /* 0x000fe20000410000 */
[----:B0-----:R-:W-:Y:S01]  /*5860*/  FADD.FTZ R5, R8, R9 ;  /* 0x0000000908057221 */ /* 0x001fe20000010000 */
[----:B------:R-:W-:-:S04]  /*5870*/  IMAD.U32 R8, RZ, RZ, UR10 ;  /* 0x0000000aff087e24 */ /* 0x000fc8000f8e00ff */
[----:B------:R-:W-:Y:S01]  /*5880*/  FSETP.NE.FTZ.AND P2, PT, R5, RZ, PT ;  /* 0x000000ff0500720b */ /* 0x000fe20003f55000 */
[----:B------:R-:W0:Y:S01]  /*5890*/  @P1 MUFU.LG2 R9, R11 ;  /* 0x0000000b00091308 */ /* 0x000e220000000c00 */
[-C--:B-1----:R-:W-:Y:S01]  /*58a0*/  FMUL.FTZ R24, R24, R6.reuse ;  /* 0x0000000618187220 */ /* 0x082fe20000410000 */
[-C--:B------:R-:W-:Y:S01]  /*58b0*/  FMUL.FTZ R25, R25, R6.reuse ;  /* 0x0000000619197220 */ /* 0x080fe20000410000 */
[----:B------:R-:W-:-:S09]  /*58c0*/  FMUL.FTZ R28, R28, R6 ;  /* 0x000000061c1c7220 */ /* 0x000fd20000410000 */
[----:B-----5:R-:W1:Y:S01]  /*58d0*/  @P2 MUFU.LG2 R10, R5 ;  /* 0x00000005000a2308 */ /* 0x020e620000000c00 */
[----:B------:R-:W-:Y:S01]  /*58e0*/  @P2 FMUL.FTZ R8, R8, 0.69314718246459960938 ;  /* 0x3f31721808082820 */ /* 0x000fe20000410000 */
[-C--:B------:R-:W-:Y:S01]  /*58f0*/  FMUL.FTZ R29, R29, R6.reuse ;  /* 0x000000061d1d7220 */ /* 0x080fe20000410000 */
[-C--:B------:R-:W-:Y:S01]  /*5900*/  FMUL.FTZ R32, R32, R6.reuse ;  /* 0x0000000620207220 */ /* 0x080fe20000410000 */
[-C--:B------:R-:W-:Y:S01]  /*5910*/  FMUL.FTZ R33, R33, R6.reuse ;  /* 0x0000000621217220 */ /* 0x080fe20000410000 */
[----:B0-----:R-:W-:Y:S01]  /*5920*/  @P1 FMUL.FTZ R9, R9, 0.69314718246459960938 ;  /* 0x3f31721809091820 */ /* 0x001fe20000410000 */
[-C--:B------:R-:W-:Y:S01]  /*5930*/  FMUL.FTZ R36, R36, R6.reuse ;  /* 0x0000000624247220 */ /* 0x080fe20000410000 */
[-C--:B------:R-:W-:Y:S01]  /*5940*/  FMUL.FTZ R37, R37, R6.reuse ;  /* 0x0000000625257220 */ /* 0x080fe20000410000 */
[----:B------:R0:W2:Y:S01]  /*5950*/  @P2 MUFU.RCP R4, R5 ;  /* 0x0000000500042308 */ /* 0x0000a20000001000 */
        /* <DEDUP_REMOVED lines=58> */
[-C--:B--2---:R-:W-:Y:S01]  /*5d00*/  FMUL.FTZ R26, R26, R4.reuse ;  /* 0x000000041a1a7220 */ /* 0x084fe20000410000 */
[----:B------:R-:W-:Y:S02]  /*5d10*/  IMAD.MOV.U32 R6, RZ, RZ, -0x800000 ;  /* 0xff800000ff067424 */ /* 0x000fe400078e00ff */
        /* <DEDUP_REMOVED lines=65> */
.L_x_9220:
        /* <DEDUP_REMOVED lines=13> */
[----:B------:R-:W-:Y:S01]  /*6200*/  IMAD.MOV.U32 R20, RZ, RZ, 0x2 ;  /* 0x00000002ff147424 */ /* 0x000fe200078e00ff */
[----:B------:R-:W-:Y:S01]  /*6210*/  F2FP.F16.F32.PACK_AB R10, R29, R28 ;  /* 0x0000001c1d0a723e */ /* 0x000fe200000000ff */
[----:B------:R-:W-:Y:S01]  /*6220*/  ULDC.64 UR14, c[0x0][0xc00] ;  /* 0x00030000000e7ab9 */ /* 0x000fe20000000a00 */
[----:B------:R-:W-:Y:S01]  /*6230*/  F2FP.F16.F32.PACK_AB R11, R31, R30 ;  /* 0x0000001e1f0b723e */ /* 0x000fe200000000ff */
[----:B------:R-:W-:Y:S01]  /*6240*/  USHF.L.U64.HI UR16, UR46, 0x2, UR45 ;  /* 0x000000022e107899 */ /* 0x000fe2000801022d */
[----:B------:R-:W3:Y:S01]  /*6250*/  LDL R179, [R1+0x44] ;  /* 0x0000440001b37983 */ /* 0x000ee20000100800 */
[----:B------:R-:W-:Y:S01]  /*6260*/  ULDC UR20, c[0x0][0xbe8] ;  /* 0x0002fa0000147ab9 */ /* 0x000fe20000000800 */
[----:B------:R-:W-:Y:S01]  /*6270*/  UMOV UR10, UR8 ;  /* 0x00000008000a7c82 */ /* 0x000fe20008000000 */
[----:B0-----:R-:W-:Y:S01]  /*6280*/  UMOV UR11, UR4 ;  /* 0x00000004000b7c82 */ /* 0x001fe20008000000 */
[----:B------:R-:W-:-:S04]  /*6290*/  USHF.L.U32 UR4, UR46, 0x2, URZ ;  /* 0x000000022e047899 */ /* 0x000fc8000800063f */
[----:B------:R-:W-:-:S04]  /*62a0*/  UIADD3 UR9, UP0, UR4, UR14, URZ ;  /* 0x0000000e04097290 */ /* 0x000fc8000ff1e03f */
[----:B------:R-:W-:Y:S01]  /*62b0*/  UIADD3.X UR12, UR16, UR15, URZ, UP0, !UPT ;  /* 0x0000000f100c7290 */ /* 0x000fe200087fe43f */
[----:B------:R-:W-:Y:S01]  /*62c0*/  BAR.SYNC.DEFER_BLOCKING 0x1, 0x100 ;  /* 0x0044000000007b1d */ /* 0x000fe20000010000 */
[----:B--2---:R-:W-:-:S03]  /*62d0*/  IMAD.WIDE R20, R0, R20, UR10 ;  /* 0x0000000a00147e25 */ /* 0x004fc6000f8e0214 */
[C---:B------:R-:W-:Y:S02]  /*62e0*/  IADD3 R13, P1, R20.reuse, 0x20, RZ ;  /* 0x00000020140d7810 */ /* 0x040fe40007f3e0ff */
[C---:B------:R-:W-:Y:S02]  /*62f0*/  IADD3 R15, P0, R20.reuse, 0x40, RZ ;  /* 0x00000040140f7810 */ /* 0x040fe40007f1e0ff */
[----:B------:R-:W-:Y:S02]  /*6300*/  IADD3 R157, P6, R20, 0x4020, RZ ;  /* 0x00004020149d7810 */ /* 0x000fe40007fde0ff */
[----:B------:R-:W-:Y:S02]  /*6310*/  LOP3.LUT R12, R13, 0x380, RZ, 0xc0, !PT ;  /* 0x000003800d0c7812 */ /* 0x000fe400078ec0ff */
[----:B------:R-:W-:Y:S02]  /*6320*/  LOP3.LUT R14, R15, 0x380, RZ, 0xc0, !PT ;  /* 0x000003800f0e7812 */ /* 0x000fe400078ec0ff */
[----:B------:R-:W-:-:S02]  /*6330*/  LOP3.LUT R156, R157, 0x380, RZ, 0xc0, !PT ;  /* 0x000003809d9c7812 */ /* 0x000fc400078ec0ff */
[----:B------:R-:W-:Y:S02]  /*6340*/  LOP3.LUT R9, R20, 0x380, RZ, 0xc0, !PT ;  /* 0x0000038014097812 */ /* 0x000fe400078ec0ff */
[----:B------:R-:W-:Y:S02]  /*6350*/  SHF.R.U64 R12, R12, 0x3, RZ ;  /* 0x000000030c0c7819 */ /* 0x000fe400000012ff */
[----:B------:R-:W-:Y:S02]  /*6360*/  SHF.R.U64 R14, R14, 0x3, RZ ;  /* 0x000000030e0e7819 */ /* 0x000fe400000012ff */
[----:B------:R-:W-:Y:S02]  /*6370*/  SHF.R.U64 R156, R156, 0x3, RZ ;  /* 0x000000039c9c7819 */ /* 0x000fe400000012ff */
[----:B------:R-:W-:Y:S02]  /*6380*/  IADD3 R159, P5, R20, 0x4040, RZ ;  /* 0x00004040149f7810 */ /* 0x000fe40007fbe0ff */
[----:B------:R-:W-:-:S02]  /*6390*/  SHF.R.U64 R9, R9, 0x3, RZ ;  /* 0x0000000309097819 */ /* 0x000fc400000012ff */
[----:B------:R-:W-:Y:S01]  /*63a0*/  LOP3.LUT R12, R12, R13, RZ, 0x3c, !PT ;  /* 0x0000000d0c0c7212 */ /* 0x000fe200078e3cff */
[--C-:B------:R-:W-:Y:S01]  /*63b0*/  IMAD.X R13, RZ, RZ, R21.reuse, P1 ;  /* 0x000000ffff0d7224 */ /* 0x100fe200008e0615 */
[----:B------:R-:W-:Y:S01]  /*63c0*/  LOP3.LUT R14, R14, R15, RZ, 0x3c, !PT ;  /* 0x0000000f0e0e7212 */ /* 0x000fe200078e3cff */
[--C-:B------:R-:W-:Y:S01]  /*63d0*/  IMAD.X R15, RZ, RZ, R21.reuse, P0 ;  /* 0x000000ffff0f7224 */ /* 0x100fe200000e0615 */
[----:B------:R-:W-:Y:S02]  /*63e0*/  IADD3 R163, P2, R20, 0x4060, RZ ;  /* 0x0000406014a37810 */ /* 0x000fe40007f5e0ff */
[----:B------:R-:W-:Y:S01]  /*63f0*/  LOP3.LUT R156, R156, R157, RZ, 0x3c, !PT ;  /* 0x0000009d9c9c7212 */ /* 0x000fe200078e3cff */
[----:B------:R-:W-:Y:S01]  /*6400*/  IMAD.X R157, RZ, RZ, R21, P6 ;  /* 0x000000ffff9d7224 */ /* 0x000fe200030e0615 */
[----:B------:R-:W-:Y:S02]  /*6410*/  IADD3 R165, P1, R20, 0x8000, RZ ;  /* 0x0000800014a57810 */ /* 0x000fe40007f3e0ff */
[----:B------:R-:W-:-:S02]  /*6420*/  LOP3.LUT R158, R159, 0x380, RZ, 0xc0, !PT ;  /* 0x000003809f9e7812 */ /* 0x000fc400078ec0ff */
[C---:B------:R-:W-:Y:S02]  /*6430*/  IADD3 R167, P0, R20.reuse, 0x8020, RZ ;  /* 0x0000802014a77810 */ /* 0x040fe40007f1e0ff */
[----:B------:R-:W-:Y:S01]  /*6440*/  LOP3.LUT R8, R9, R20, RZ, 0x3c, !PT ;  /* 0x0000001409087212 */ /* 0x000fe200078e3cff */
[----:B------:R-:W-:Y:S01]  /*6450*/  IMAD.MOV.U32 R9, RZ, RZ, R21 ;  /* 0x000000ffff097224 */ /* 0x000fe200078e0015 */
[C---:B------:R-:W-:Y:S02]  /*6460*/  IADD3 R4, P6, R20.reuse, 0xc000, RZ ;  /* 0x0000c00014047810 */ /* 0x040fe40007fde0ff */
[C---:B------:R-:W-:Y:S02]  /*6470*/  IADD3 R153, P4, R20.reuse, 0x60, RZ ;  /* 0x0000006014997810 */ /* 0x040fe40007f9e0ff */
[----:B------:R-:W-:Y:S02]  /*6480*/  IADD3 R155, P3, R20, 0x4000, RZ ;  /* 0x00004000149b7810 */ /* 0x000fe40007f7e0ff */
[----:B------:R-:W-:-:S02]  /*6490*/  LOP3.LUT R162, R163, 0x380, RZ, 0xc0, !PT ;  /* 0x00000380a3a27812 */ /* 0x000fc400078ec0ff */
[----:B------:R-:W-:Y:S02]  /*64a0*/  LOP3.LUT R164, R165, 0x380, RZ, 0xc0, !PT ;  /* 0x00000380a5a47812 */ /* 0x000fe400078ec0ff */
[----:B------:R-:W-:Y:S02]  /*64b0*/  SHF.R.U64 R158, R158, 0x3, RZ ;  /* 0x000000039e9e7819 */ /* 0x000fe400000012ff */
[----:B------:R-:W-:Y:S02]  /*64c0*/  LOP3.LUT R166, R167, 0x380, RZ, 0xc0, !PT ;  /* 0x00000380a7a67812 */ /* 0x000fe400078ec0ff */
[----:B------:R-:W-:Y:S02]  /*64d0*/  LOP3.LUT R3, R4, 0x380, RZ, 0xc0, !PT ;  /* 0x0000038004037812 */ /* 0x000fe400078ec0ff */
[----:B------:R-:W-:Y:S02]  /*64e0*/  LOP3.LUT R152, R153, 0x380, RZ, 0xc0, !PT ;  /* 0x0000038099987812 */ /* 0x000fe400078ec0ff */
[----:B------:R-:W-:-:S02]  /*64f0*/  LOP3.LUT R154, R155, 0x380, RZ, 0xc0, !PT ;  /* 0x000003809b9a7812 */ /* 0x000fc400078ec0ff */
[----:B------:R-:W-:Y:S02]  /*6500*/  SHF.R.U64 R162, R162, 0x3, RZ ;  /* 0x00000003a2a27819 */ /* 0x000fe400000012ff */
[----:B------:R-:W-:Y:S02]  /*6510*/  MOV R0, R8 ;  /* 0x0000000800007202 */ /* 0x000fe40000000f00 */
[----:B------:R-:W-:Y:S02]  /*6520*/  SHF.R.U64 R164, R164, 0x3, RZ ;  /* 0x00000003a4a47819 */ /* 0x000fe400000012ff */
[----:B------:R-:W-:Y:S02]  /*6530*/  F2FP.F16.F32.PACK_AB R8, R25, R24 ;  /* 0x000000181908723e */ /* 0x000fe400000000ff */
[----:B------:R-:W-:Y:S02]  /*6540*/  F2FP.F16.F32.PACK_AB R9, R27, R26 ;  /* 0x0000001a1b09723e */ /* 0x000fe400000000ff */
[----:B------:R-:W-:Y:S01]  /*6550*/  LOP3.LUT R158, R158, R159, RZ, 0x3c, !PT ;  /* 0x0000009f9e9e7212 */ /* 0x000fe200078e3cff */
[----:B------:R-:W-:Y:S01]  /*6560*/  IMAD.X R159, RZ, RZ, R21, P5 ;  /* 0x000000ffff9f7224 */ /* 0x000fe200028e0615 */
[----:B------:R-:W-:-:S02]  /*6570*/  SHF.R.U64 R166, R166, 0x3, RZ ;  /* 0x00000003a6a67819 */ /* 0x000fc400000012ff */
[----:B------:R-:W-:Y:S02]  /*6580*/  SHF.R.U64 R3, R3, 0x3, RZ ;  /* 0x0000000303037819 */ /* 0x000fe400000012ff */
[----:B------:R-:W-:Y:S02]  /*6590*/  SHF.R.U64 R152, R152, 0x3, RZ ;  /* 0x0000000398987819 */ /* 0x000fe400000012ff */
[----:B------:R-:W-:Y:S02]  /*65a0*/  SHF.R.U64 R154, R154, 0x3, RZ ;  /* 0x000000039a9a7819 */ /* 0x000fe400000012ff */
[----:B------:R-:W-:Y:S01]  /*65b0*/  LOP3.LUT R162, R162, R163, RZ, 0x3c, !PT ;  /* 0x000000a3a2a27212 */ /* 0x000fe200078e3cff */
[--C-:B------:R-:W-:Y:S01]  /*65c0*/  IMAD.X R163, RZ, RZ, R21.reuse, P2 ;  /* 0x000000ffffa37224 */ /* 0x100fe200010e0615 */
[----:B------:R-:W-:Y:S01]  /*65d0*/  IADD3 R7, P5, R20, 0xc020, RZ ;  /* 0x0000c02014077810 */ /* 0x000fe20007fbe0ff */
[----:B------:R0:W-:Y:S01]  /*65e0*/  STSM.16.M88.4 [R0], R8 ;  /* 0x0000000800007844 */ /* 0x0001e20000000200 */
[----:B------:R-:W-:Y:S01]  /*65f0*/  LOP3.LUT R164, R164, R165, RZ, 0x3c, !PT ;  /* 0x000000a5a4a47212 */ /* 0x000fe200078e3cff */
[----:B------:R-:W-:Y:S01]  /*6600*/  IMAD.X R165, RZ, RZ, R21, P1 ;  /* 0x000000ffffa57224 */ /* 0x000fe200008e0615 */
[----:B------:R-:W-:-:S02]  /*6610*/  LOP3.LUT R166, R166, R167, RZ, 0x3c, !PT ;  /* 0x000000a7a6a67212 */ /* 0x000fc400078e3cff */
[C---:B------:R-:W-:Y:S02]  /*6620*/  IADD3 R161, P2, R20.reuse, 0xc040, RZ ;  /* 0x0000c04014a17810 */ /* 0x040fe40007f5e0ff */
[----:B------:R-:W-:Y:S02]  /*6630*/  IADD3 R167, P1, R20, 0xc060, RZ ;  /* 0x0000c06014a77810 */ /* 0x000fe40007f3e0ff */
[----:B------:R-:W-:Y:S01]  /*6640*/  LOP3.LUT R152, R152, R153, RZ, 0x3c, !PT ;  /* 0x0000009998987212 */ /* 0x000fe200078e3cff */
[--C-:B------:R-:W-:Y:S01]  /*6650*/  IMAD.X R153, RZ, RZ, R21.reuse, P4 ;  /* 0x000000ffff997224 */ /* 0x100fe200020e0615 */
[----:B------:R-:W-:Y:S01]  /*6660*/  LOP3.LUT R154, R154, R155, RZ, 0x3c, !PT ;  /* 0x0000009b9a9a7212 */ /* 0x000fe200078e3cff */
[----:B------:R-:W-:Y:S01]  /*6670*/  IMAD.X R155, RZ, RZ, R21, P3 ;  /* 0x000000ffff9b7224 */ /* 0x000fe200018e0615 */
[----:B------:R-:W-:Y:S02]  /*6680*/  IADD3 R169, P4, R20, 0x8040, RZ ;  /* 0x0000804014a97810 */ /* 0x000fe40007f9e0ff */
[----:B0-----:R-:W-:-:S02]  /*6690*/  LOP3.LUT R8, R3, R4, RZ, 0x3c, !PT ;  /* 0x0000000403087212 */ /* 0x001fc400078e3cff */
[----:B------:R-:W-:Y:S02]  /*66a0*/  LOP3.LUT R3, R7, 0x380, RZ, 0xc0, !PT ;  /* 0x0000038007037812 */ /* 0x000fe400078ec0ff */
[----:B------:R-:W-:Y:S02]  /*66b0*/  IADD3 R171, P3, R20, 0x8060, RZ ;  /* 0x0000806014ab7810 */ /* 0x000fe40007f7e0ff */
[----:B------:R-:W-:Y:S02]  /*66c0*/  LOP3.LUT R160, R161, 0x380, RZ, 0xc0, !PT ;  /* 0x00000380a1a07812 */ /* 0x000fe400078ec0ff */
[----:B------:R-:W-:Y:S02]  /*66d0*/  LOP3.LUT R20, R167, 0x380, RZ, 0xc0, !PT ;  /* 0x00000380a7147812 */ /* 0x000fe400078ec0ff */
[----:B------:R-:W-:Y:S01]  /*66e0*/  SHF.R.U64 R10, R3, 0x3, RZ ;  /* 0x00000003030a7819 */ /* 0x000fe200000012ff */
[--C-:B------:R-:W-:Y:S01]  /*66f0*/  IMAD.X R9, RZ, RZ, R21.reuse, P6 ;  /* 0x000000ffff097224 */ /* 0x100fe200030e0615 */
[----:B------:R-:W-:Y:S01]  /*6700*/  SHF.R.U64 R160, R160, 0x3, RZ ;  /* 0x00000003a0a07819 */ /* 0x000fe200000012ff */
[----:B------:R-:W-:Y:S01]  /*6710*/  IMAD.X R11, RZ, RZ, R21, P5 ;  /* 0x000000ffff0b7224 */ /* 0x000fe200028e0615 */
[----:B------:R-:W-:-:S02]  /*6720*/  LOP3.LUT R168, R169, 0x380, RZ, 0xc0, !PT ;  /* 0x00000380a9a87812 */ /* 0x000fc400078ec0ff */
[----:B------:R-:W-:Y:S02]  /*6730*/  SHF.R.U64 R20, R20, 0x3, RZ ;  /* 0x0000000314147819 */ /* 0x000fe400000012ff */
[----:B------:R-:W-:Y:S02]  /*6740*/  MOV R173, R156 ;  /* 0x0000009c00ad7202 */ /* 0x000fe40000000f00 */
[----:B------:R-:W-:Y:S02]  /*6750*/  MOV R174, R158 ;  /* 0x0000009e00ae7202 */ /* 0x000fe40000000f00 */
[----:B------:R-:W-:Y:S02]  /*6760*/  LOP3.LUT R10, R10, R7, RZ, 0x3c, !PT ;  /* 0x000000070a0a7212 */ /* 0x000fe400078e3cff */
[----:B------:R-:W-:Y:S02]  /*6770*/  MOV R12, R12 ;  /* 0x0000000c000c7202 */ /* 0x000fe40000000f00 */
[----:B------:R-:W-:-:S02]  /*6780*/  F2FP.F16.F32.PACK_AB R156, R33, R32 ;  /* 0x00000020219c723e */ /* 0x000fc400000000ff */
[----:B------:R-:W-:Y:S02]  /*6790*/  F2FP.F16.F32.PACK_AB R157, R35, R34 ;  /* 0x00000022239d723e */ /* 0x000fe400000000ff */
[----:B------:R-:W-:Y:S02]  /*67a0*/  F2FP.F16.F32.PACK_AB R158, R37, R36 ;  /* 0x00000024259e723e */ /* 0x000fe400000000ff */
[----:B------:R-:W-:Y:S02]  /*67b0*/  F2FP.F16.F32.PACK_AB R159, R39, R38 ;  /* 0x00000026279f723e */ /* 0x000fe400000000ff */
[----:B------:R-:W-:Y:S02]  /*67c0*/  LOP3.LUT R170, R171, 0x380, RZ, 0xc0, !PT ;  /* 0x00000380abaa7812 */ /* 0x000fe400078ec0ff */
[----:B------:R-:W-:Y:S01]  /*67d0*/  LOP3.LUT R160, R160, R161, RZ, 0x3c, !PT ;  /* 0x000000a1a0a07212 */ /* 0x000fe200078e3cff */
[----:B------:R-:W-:Y:S01]  /*67e0*/  IMAD.X R161, RZ, RZ, R21, P2 ;  /* 0x000000ffffa17224 */ /* 0x000fe200010e0615 */
[----:B------:R-:W-:-:S02]  /*67f0*/  SHF.R.U64 R168, R168, 0x3, RZ ;  /* 0x00000003a8a87819 */ /* 0x000fc400000012ff */
[----:B------:R-:W-:Y:S01]  /*6800*/  LOP3.LUT R20, R20, R167, RZ, 0x3c, !PT ;  /* 0x000000a714147212 */ /* 0x000fe200078e3cff */
[----:B------:R-:W-:Y:S01]  /*6810*/  IMAD.X R167, RZ, RZ, R21, P0 ;  /* 0x000000ffffa77224 */ /* 0x000fe200000e0615 */
[----:B------:R-:W-:Y:S01]  /*6820*/  MOV R0, R8 ;  /* 0x0000000800007202 */ /* 0x000fe20000000f00 */
[----:B------:R0:W-:Y:S01]  /*6830*/  STSM.16.M88.4 [R12], R156 ;  /* 0x0000009c0c007844 */ /* 0x0001e20000000200 */
[----:B------:R-:W-:Y:S02]  /*6840*/  MOV R3, R10 ;  /* 0x0000000a00037202 */ /* 0x000fe40000000f00 */
[----:B------:R-:W-:Y:S02]  /*6850*/  SHF.R.U64 R170, R170, 0x3, RZ ;  /* 0x00000003aaaa7819 */ /* 0x000fe400000012ff */
[----:B------:R-:W-:Y:S02]  /*6860*/  MOV R176, R14 ;  /* 0x0000000e00b07202 */ /* 0x000fe40000000f00 */
[----:B------:R-:W-:-:S02]  /*6870*/  F2FP.F16.F32.PACK_AB R8, R41, R40 ;  /* 0x000000282908723e */ /* 0x000fc400000000ff */
[----:B------:R-:W-:Y:S02]  /*6880*/  F2FP.F16.F32.PACK_AB R9, R43, R42 ;  /* 0x0000002a2b09723e */ /* 0x000fe400000000ff */
[----:B------:R-:W-:Y:S02]  /*6890*/  F2FP.F16.F32.PACK_AB R10, R45, R44 ;  /* 0x0000002c2d0a723e */ /* 0x000fe400000000ff */
[----:B------:R-:W-:Y:S02]  /*68a0*/  F2FP.F16.F32.PACK_AB R11, R47, R46 ;  /* 0x0000002e2f0b723e */ /* 0x000fe400000000ff */
[----:B------:R-:W-:Y:S02]  /*68b0*/  MOV R177, R152 ;  /* 0x0000009800b17202 */ /* 0x000fe40000000f00 */
[----:B------:R-:W-:Y:S02]  /*68c0*/  MOV R178, R154 ;  /* 0x0000009a00b27202 */ /* 0x000fe40000000f00 */
[----:B0-----:R-:W-:-:S02]  /*68d0*/  F2FP.F16.F32.PACK_AB R12, R49, R48 ;  /* 0x00000030310c723e */ /* 0x001fc400000000ff */
[----:B------:R-:W-:Y:S02]  /*68e0*/  F2FP.F16.F32.PACK_AB R13, R51, R50 ;  /* 0x00000032330d723e */ /* 0x000fe400000000ff */
[----:B------:R-:W-:Y:S02]  /*68f0*/  F2FP.F16.F32.PACK_AB R14, R53, R52 ;  /* 0x00000034350e723e */ /* 0x000fe400000000ff */
[----:B------:R-:W-:Y:S02]  /*6900*/  F2FP.F16.F32.PACK_AB R15, R55, R54 ;  /* 0x00000036370f723e */ /* 0x000fe400000000ff */
[----:B------:R-:W-:Y:S01]  /*6910*/  LOP3.LUT R168, R168, R169, RZ, 0x3c, !PT ;  /* 0x000000a9a8a87212 */ /* 0x000fe200078e3cff */
[----:B------:R-:W-:Y:S01]  /*6920*/  IMAD.X R169, RZ, RZ, R21, P4 ;  /* 0x000000ffffa97224 */ /* 0x000fe200020e0615 */
[----:B------:R-:W-:Y:S02]  /*6930*/  F2FP.F16.F32.PACK_AB R152, R57, R56 ;  /* 0x000000383998723e */ /* 0x000fe400000000ff */
[----:B------:R-:W-:-:S02]  /*6940*/  F2FP.F16.F32.PACK_AB R153, R59, R58 ;  /* 0x0000003a3b99723e */ /* 0x000fc400000000ff */
[----:B------:R-:W-:Y:S02]  /*6950*/  F2FP.F16.F32.PACK_AB R154, R61, R60 ;  /* 0x0000003c3d9a723e */ /* 0x000fe400000000ff */
[----:B------:R-:W-:Y:S02]  /*6960*/  F2FP.F16.F32.PACK_AB R155, R63, R62 ;  /* 0x0000003e3f9b723e */ /* 0x000fe400000000ff */
[----:B------:R-:W-:Y:S02]  /*6970*/  MOV R175, R162 ;  /* 0x000000a200af7202 */ /* 0x000fe40000000f00 */
[----:B------:R-:W-:Y:S02]  /*6980*/  MOV R4, R160 ;  /* 0x000000a000047202 */ /* 0x000fe40000000f00 */
[----:B------:R-:W-:Y:S02]  /*6990*/  F2FP.F16.F32.PACK_AB R156, R65, R64 ;  /* 0x00000040419c723e */ /* 0x000fe400000000ff */
[----:B------:R-:W-:-:S02]  /*69a0*/  F2FP.F16.F32.PACK_AB R157, R67, R66 ;  /* 0x00000042439d723e */ /* 0x000fc400000000ff */
[----:B------:R-:W-:Y:S02]  /*69b0*/  F2FP.F16.F32.PACK_AB R158, R69, R68 ;  /* 0x00000044459e723e */ /* 0x000fe400000000ff */
[----:B------:R-:W-:Y:S01]  /*69c0*/  F2FP.F16.F32.PACK_AB R159, R71, R70 ;  /* 0x00000046479f723e */ /* 0x000fe200000000ff */
[----:B------:R0:W-:Y:S01]  /*69d0*/  STSM.16.M88.4 [R176], R8 ;  /* 0x00000008b0007844 */ /* 0x0001e20000000200 */
[----:B------:R-:W-:Y:S01]  /*69e0*/  LOP3.LUT R170, R170, R171, RZ, 0x3c, !PT ;  /* 0x000000abaaaa7212 */ /* 0x000fe200078e3cff */
[----:B------:R-:W-:Y:S01]  /*69f0*/  IMAD.X R171, RZ, RZ, R21, P3 ;  /* 0x000000ffffab7224 */ /* 0x000fe200018e0615 */
[----:B------:R-:W-:Y:S02]  /*6a00*/  MOV R7, R164 ;  /* 0x000000a400077202 */ /* 0x000fe40000000f00 */
[----:B------:R-:W-:Y:S02]  /*6a10*/  MOV R172, R166 ;  /* 0x000000a600ac7202 */ /* 0x000fe40000000f00 */
[----:B------:R-:W-:-:S02]  /*6a20*/  F2FP.F16.F32.PACK_AB R160, R73, R72 ;  /* 0x0000004849a0723e */ /* 0x000fc400000000ff */
[----:B------:R-:W-:Y:S02]  /*6a30*/  F2FP.F16.F32.PACK_AB R161, R75, R74 ;  /* 0x0000004a4ba1723e */ /* 0x000fe400000000ff */
[----:B------:R-:W-:Y:S02]  /*6a40*/  F2FP.F16.F32.PACK_AB R162, R77, R76 ;  /* 0x0000004c4da2723e */ /* 0x000fe400000000ff */
[----:B------:R-:W-:Y:S01]  /*6a50*/  F2FP.F16.F32.PACK_AB R163, R79, R78 ;  /* 0x0000004e4fa3723e */ /* 0x000fe200000000ff */
[----:B------:R1:W-:Y:S01]  /*6a60*/  STSM.16.M88.4 [R177], R12 ;  /* 0x0000000cb1007844 */ /* 0x0003e20000000200 */
[----:B------:R-:W-:Y:S02]  /*6a70*/  F2FP.F16.F32.PACK_AB R164, R81, R80 ;  /* 0x0000005051a4723e */ /* 0x000fe400000000ff */
[----:B------:R-:W-:Y:S02]  /*6a80*/  F2FP.F16.F32.PACK_AB R165, R83, R82 ;  /* 0x0000005253a5723e */ /* 0x000fe400000000ff */
[----:B------:R-:W-:-:S02]  /*6a90*/  F2FP.F16.F32.PACK_AB R166, R85, R84 ;  /* 0x0000005455a6723e */ /* 0x000fc400000000ff */
[----:B------:R-:W-:Y:S01]  /*6aa0*/  F2FP.F16.F32.PACK_AB R167, R87, R86 ;  /* 0x0000005657a7723e */ /* 0x000fe200000000ff */
[----:B------:R2:W-:Y:S01]  /*6ab0*/  STSM.16.M88.4 [R178], R152 ;  /* 0x00000098b2007844 */ /* 0x0005e20000000200 */
[----:B0-----:R-:W-:Y:S02]  /*6ac0*/  F2FP.F16.F32.PACK_AB R8, R89, R88 ;  /* 0x000000585908723e */ /* 0x001fe400000000ff */
[----:B------:R-:W-:Y:S02]  /*6ad0*/  F2FP.F16.F32.PACK_AB R9, R91, R90 ;  /* 0x0000005a5b09723e */ /* 0x000fe400000000ff */
[----:B------:R-:W-:Y:S02]  /*6ae0*/  F2FP.F16.F32.PACK_AB R10, R93, R92 ;  /* 0x0000005c5d0a723e */ /* 0x000fe400000000ff */
[----:B------:R-:W-:Y:S01]  /*6af0*/  F2FP.F16.F32.PACK_AB R11, R95, R94 ;  /* 0x0000005e5f0b723e */ /* 0x000fe200000000ff */
[----:B------:R0:W-:Y:S01]  /*6b00*/  STSM.16.M88.4 [R173], R156 ;  /* 0x0000009cad007844 */ /* 0x0001e20000000200 */
[----:B-1----:R-:W-:-:S02]  /*6b10*/  F2FP.F16.F32.PACK_AB R12, R97, R96 ;  /* 0x00000060610c723e */ /* 0x002fc400000000ff */
[----:B------:R-:W-:Y:S02]  /*6b20*/  F2FP.F16.F32.PACK_AB R13, R99, R98 ;  /* 0x00000062630d723e */ /* 0x000fe400000000ff */
[----:B------:R-:W-:Y:S02]  /*6b30*/  F2FP.F16.F32.PACK_AB R14, R101, R100 ;  /* 0x00000064650e723e */ /* 0x000fe400000000ff */
[----:B------:R-:W-:Y:S01]  /*6b40*/  F2FP.F16.F32.PACK_AB R15, R103, R102 ;  /* 0x00000066670f723e */ /* 0x000fe200000000ff */
[----:B------:R-:W-:Y:S01]  /*6b50*/  IMAD.X R21, RZ, RZ, R21, P1 ;  /* 0x000000ffff157224 */ /* 0x000fe200008e0615 */
[----:B------:R-:W-:Y:S01]  /*6b60*/  MOV R168, R168 ;  /* 0x000000a800a87202 */ /* 0x000fe20000000f00 */
[----:B------:R1:W-:Y:S01]  /*6b70*/  STSM.16.M88.4 [R174], R160 ;  /* 0x000000a0ae007844 */ /* 0x0003e20000000200 */
[----:B--2---:R-:W-:Y:S02]  /*6b80*/  F2FP.F16.F32.PACK_AB R152, R105, R104 ;  /* 0x000000686998723e */ /* 0x004fe400000000ff */
[----:B------:R-:W-:-:S02]  /*6b90*/  F2FP.F16.F32.PACK_AB R153, R107, R106 ;  /* 0x0000006a6b99723e */ /* 0x000fc400000000ff */
[----:B------:R-:W-:Y:S02]  /*6ba0*/  F2FP.F16.F32.PACK_AB R154, R109, R108 ;  /* 0x0000006c6d9a723e */ /* 0x000fe400000000ff */
[----:B------:R-:W-:Y:S01]  /*6bb0*/  F2FP.F16.F32.PACK_AB R155, R111, R110 ;  /* 0x0000006e6f9b723e */ /* 0x000fe200000000ff */
[----:B------:R-:W-:Y:S01]  /*6bc0*/  STSM.16.M88.4 [R175], R164 ;  /* 0x000000a4af007844 */ /* 0x000fe20000000200 */
[----:B------:R-:W-:Y:S02]  /*6bd0*/  MOV R170, R170 ;  /* 0x000000aa00aa7202 */ /* 0x000fe40000000f00 */
[----:B0-----:R-:W-:Y:S01]  /*6be0*/  F2FP.F16.F32.PACK_AB R156, R113, R112 ;  /* 0x00000070719c723e */ /* 0x001fe200000000ff */
[----:B------:R0:W-:Y:S01]  /*6bf0*/  STSM.16.M88.4 [R7], R8 ;  /* 0x0000000807007844 */ /* 0x0001e20000000200 */
[----:B------:R-:W-:Y:S02]  /*6c00*/  F2FP.F16.F32.PACK_AB R157, R115, R114 ;  /* 0x00000072739d723e */ /* 0x000fe400000000ff */
[----:B------:R-:W-:-:S02]  /*6c10*/  F2FP.F16.F32.PACK_AB R158, R117, R116 ;  /* 0x00000074759e723e */ /* 0x000fc400000000ff */
[----:B------:R-:W-:Y:S01]  /*6c20*/  F2FP.F16.F32.PACK_AB R159, R119, R118 ;  /* 0x00000076779f723e */ /* 0x000fe200000000ff */
[----:B------:R2:W-:Y:S01]  /*6c30*/  STSM.16.M88.4 [R172], R12 ;  /* 0x0000000cac007844 */ /* 0x0005e20000000200 */
[----:B-1----:R-:W-:Y:S02]  /*6c40*/  F2FP.F16.F32.PACK_AB R160, R121, R120 ;  /* 0x0000007879a0723e */ /* 0x002fe400000000ff */
[----:B------:R-:W-:Y:S02]  /*6c50*/  F2FP.F16.F32.PACK_AB R161, R123, R122 ;  /* 0x0000007a7ba1723e */ /* 0x000fe400000000ff */
[----:B------:R-:W-:Y:S02]  /*6c60*/  F2FP.F16.F32.PACK_AB R162, R125, R124 ;  /* 0x0000007c7da2723e */ /* 0x000fe400000000ff */
[----:B------:R-:W-:Y:S01]  /*6c70*/  F2FP.F16.F32.PACK_AB R163, R127, R126 ;  /* 0x0000007e7fa3723e */ /* 0x000fe200000000ff */
[----:B------:R1:W-:Y:S01]  /*6c80*/  STSM.16.M88.4 [R168], R152 ;  /* 0x00000098a8007844 */ /* 0x0003e20000000200 */
[----:B0-----:R-:W-:-:S02]  /*6c90*/  F2FP.F16.F32.PACK_AB R8, R129, R128 ;  /* 0x000000808108723e */ /* 0x001fc400000000ff */
[----:B------:R-:W-:Y:S02]  /*6ca0*/  F2FP.F16.F32.PACK_AB R9, R131, R130 ;  /* 0x000000828309723e */ /* 0x000fe400000000ff */
[----:B------:R-:W-:Y:S02]  /*6cb0*/  F2FP.F16.F32.PACK_AB R10, R133, R132 ;  /* 0x00000084850a723e */ /* 0x000fe400000000ff */
[----:B------:R-:W-:Y:S02]  /*6cc0*/  F2FP.F16.F32.PACK_AB R11, R135, R134 ;  /* 0x00000086870b723e */ /* 0x000fe400000000ff */
[----:B--2---:R-:W-:Y:S02]  /*6cd0*/  F2FP.F16.F32.PACK_AB R12, R137, R136 ;  /* 0x00000088890c723e */ /* 0x004fe400000000ff */
[----:B------:R-:W-:Y:S02]  /*6ce0*/  F2FP.F16.F32.PACK_AB R13, R139, R138 ;  /* 0x0000008a8b0d723e */ /* 0x000fe400000000ff */
[----:B------:R-:W-:-:S02]  /*6cf0*/  F2FP.F16.F32.PACK_AB R14, R141, R140 ;  /* 0x0000008c8d0e723e */ /* 0x000fc400000000ff */
[----:B------:R-:W-:Y:S01]  /*6d00*/  F2FP.F16.F32.PACK_AB R15, R143, R142 ;  /* 0x0000008e8f0f723e */ /* 0x000fe200000000ff */
[----:B------:R-:W-:Y:S01]  /*6d10*/  STSM.16.M88.4 [R170], R156 ;  /* 0x0000009caa007844 */ /* 0x000fe20000000200 */
[----:B------:R-:W-:Y:S02]  /*6d20*/  MOV R169, R20 ;  /* 0x0000001400a97202 */ /* 0x000fe40000000f00 */
[----:B-1----:R-:W-:Y:S02]  /*6d30*/  F2FP.F16.F32.PACK_AB R152, R145, R144 ;  /* 0x000000909198723e */ /* 0x002fe400000000ff */
[----:B------:R-:W-:Y:S02]  /*6d40*/  F2FP.F16.F32.PACK_AB R153, R147, R146 ;  /* 0x000000929399723e */ /* 0x000fe400000000ff */
[----:B------:R-:W-:Y:S02]  /*6d50*/  F2FP.F16.F32.PACK_AB R154, R149, R148 ;  /* 0x00000094959a723e */ /* 0x000fe400000000ff */
[----:B------:R-:W-:Y:S01]  /*6d60*/  F2FP.F16.F32.PACK_AB R155, R151, R150 ;  /* 0x00000096979b723e */ /* 0x000fe200000000ff */
[----:B------:R-:W-:Y:S04]  /*6d70*/  STSM.16.M88.4 [R0], R160 ;  /* 0x000000a000007844 */ /* 0x000fe80000000200 */
[----:B------:R0:W-:Y:S04]  /*6d80*/  STSM.16.M88.4 [R3], R8 ;  /* 0x0000000803007844 */ /* 0x0001e80000000200 */
[----:B------:R1:W-:Y:S04]  /*6d90*/  STSM.16.M88.4 [R4], R12 ;  /* 0x0000000c04007844 */ /* 0x0003e80000000200 */
[----:B------:R2:W-:Y:S01]  /*6da0*/  STSM.16.M88.4 [R169], R152 ;  /* 0x00000098a9007844 */ /* 0x0005e20000000200 */
[----:B------:R-:W-:Y:S01]  /*6db0*/  BAR.SYNC.DEFER_BLOCKING 0x1, 0x100 ;  /* 0x0044000000007b1d */ /* 0x000fe20000010000 */
[----:B------:R-:W-:-:S04]  /*6dc0*/  ISETP.NE.U32.AND P0, PT, RZ, UR14, PT ;  /* 0x0000000eff007c0c */ /* 0x000fc8000bf05070 */
[----:B------:R-:W-:Y:S01]  /*6dd0*/  ISETP.NE.AND.EX P0, PT, RZ, UR15, PT, P0 ;  /* 0x0000000fff007c0c */ /* 0x000fe2000bf05300 */
[----:B------:R-:W-:Y:S02]  /*6de0*/  IMAD.U32 R20, RZ, RZ, UR9 ;  /* 0x00000009ff147e24 */ /* 0x000fe4000f8e00ff */
[----:B------:R-:W-:Y:S01]  /*6df0*/  IMAD.U32 R21, RZ, RZ, UR12 ;  /* 0x0000000cff157e24 */ /* 0x000fe2000f8e00ff */
[----:B------:R-:W-:Y:S02]  /*6e00*/  ULDC.64 UR12, c[0x0][0xc08] ;  /* 0x00030200000c7ab9 */ /* 0x000fe40000000a00 */
[----:B------:R-:W-:-:S07]  /*6e10*/  UISETP.NE.U32.AND UP0, UPT, UR12, URZ, UPT ;  /* 0x0000003f0c00728c */ /* 0x000fce000bf05070 */
[----:B------:R-:W4:Y:S01]  /*6e20*/  @P0 LDG.E R7, desc[UR40][R20.64] ;  /* 0x0000002814070981 */ /* 0x000f22000c1e1900 */
[----:B------:R-:W-:-:S06]  /*6e30*/  UISETP.NE.AND.EX UP0, UPT, UR13, URZ, UPT, UP0 ;  /* 0x0000003f0d00728c */ /* 0x000fcc000bf05300 */
[----:B------:R-:W-:-:S05]  /*6e40*/  PLOP3.LUT P4, PT, PT, PT, UP0, 0x80, 0x0 ;  /* 0x000000000000781c */ /* 0x000fca0003f8f008 */
[----:B------:R-:W-:-:S03]  /*6e50*/  @UP0 UIADD3 UR12, UP1, UR4, UR12, URZ ;  /* 0x0000000c040c0290 */ /* 0x000fc6000ff3e03f */
[----:B------:R-:W-:Y:S01]  /*6e60*/  ULDC UR4, c[0x0][0xad4] ;  /* 0x0002b50000047ab9 */ /* 0x000fe20000000800 */
[----:B------:R-:W-:Y:S02]  /*6e70*/  @UP0 UIADD3.X UR13, UR16, UR13, URZ, UP1, !UPT ;  /* 0x0000000d100d0290 */ /* 0x000fe40008ffe43f */
[----:B0-----:R-:W-:-:S04]  /*6e80*/  IMAD.U32 R8, RZ, RZ, UR12 ;  /* 0x0000000cff087e24 */ /* 0x001fc8000f8e00ff */
[----:B------:R-:W-:-:S05]  /*6e90*/  IMAD.U32 R9, RZ, RZ, UR13 ;  /* 0x0000000dff097e24 */ /* 0x000fca000f8e00ff */
[----:B------:R0:W5:Y:S01]  /*6ea0*/  @P4 LDG.E R0, desc[UR40][R8.64] ;  /* 0x0000002808004981 */ /* 0x000162000c1e1900 */
[----:B------:R-:W-:Y:S02]  /*6eb0*/  UISETP.NE.AND UP0, UPT, UR39, URZ, UPT ;  /* 0x0000003f2700728c */ /* 0x000fe4000bf05270 */
[----:B------:R-:W-:Y:S02]  /*6ec0*/  UISETP.NE.AND UP1, UPT, UR20, 0x1, UPT ;  /* 0x000000011400788c */ /* 0x000fe4000bf25270 */
[----:B------:R-:W-:Y:S01]  /*6ed0*/  USEL UR4, UR39, UR4, UP0 ;  /* 0x0000000427047287 */ /* 0x000fe20008000000 */
[----:B------:R-:W-:-:S03]  /*6ee0*/  UMOV UR21, 0x9b8 ;  /* 0x000009b800157882 */ /* 0x000fc60000000000 */
[----:B------:R-:W-:Y:S01]  /*6ef0*/  UISETP.GT.AND UP2, UPT, UR4, 0x1, UPT ;  /* 0x000000010400788c */ /* 0x000fe2000bf44270 */
[----:B------:R-:W-:Y:S01]  /*6f00*/  PLOP3.LUT P1, PT, PT, PT, UP1, 0x80, 0x0 ;  /* 0x000000000000781c */ /* 0x000fe20003f2f018 */
[----:B------:R-:W-:Y:S02]  /*6f10*/  UISETP.NE.U32.AND UP0, UPT, UR14, URZ, UPT ;  /* 0x0000003f0e00728c */ /* 0x000fe4000bf05070 */
[----:B------:R-:W-:Y:S01]  /*6f20*/  USEL UR21, UR21, 0x978, UP2 ;  /* 0x0000097815157887 */ /* 0x000fe20009000000 */
[----:B-1----:R-:W-:Y:S01]  /*6f30*/  IMAD.U32 R12, RZ, RZ, UR44 ;  /* 0x0000002cff0c7e24 */ /* 0x002fe2000f8e00ff */
[----:B------:R-:W-:Y:S01]  /*6f40*/  UISETP.NE.AND.EX UP0, UPT, UR15, URZ, UPT, UP0 ;  /* 0x0000003f0f00728c */ /* 0x000fe2000bf05300 */
[----:B------:R-:W-:Y:S02]  /*6f50*/  UMOV UR4, URZ ;  /* 0x0000003f00047c82 */ /* 0x000fe40008000000 */
[----:B---3--:R-:W-:Y:S01]  /*6f60*/  IMAD R12, R12, 0x80, R179 ;  /* 0x000000800c0c7824 */ /* 0x008fe200078e02b3 */
[----:B------:R-:W-:Y:S01]  /*6f70*/  USEL UR46, UR46, URZ, !UP0 ;  /* 0x0000003f2e2e7287 */ /* 0x000fe2000c000000 */
[----:B------:R-:W-:Y:S01]  /*6f80*/  @UP1 ULDC UR23, c[0x0][0xbec] ;  /* 0x0002fb0000171ab9 */ /* 0x000fe20000000800 */
[----:B------:R-:W-:-:S02]  /*6f90*/  USEL UR9, UR42, URZ, UP2 ;  /* 0x0000003f2a097287 */ /* 0x000fc40009000000 */
[----:B------:R-:W-:Y:S01]  /*6fa0*/  @P1 IMAD.HI.U32 R4, R12, UR23, RZ ;  /* 0x000000170c041c27 */ /* 0x000fe2000f8e00ff */
[----:B------:R-:W-:Y:S01]  /*6fb0*/  @UP1 ULDC UR26, c[0x0][0xbf0] ;  /* 0x0002fc00001a1ab9 */ /* 0x000fe20000000800 */
[----:B------:R-:W-:Y:S01]  /*6fc0*/  ULDC.64 UR16, c[0x0][UR21+0x220] ;  /* 0x0000880015107abb */ /* 0x000fe20008000a00 */
[----:B------:R-:W-:Y:S01]  /*6fd0*/  USEL UR45, UR45, URZ, !UP0 ;  /* 0x0000003f2d2d7287 */ /* 0x000fe2000c000000 */
[----:B------:R-:W-:Y:S01]  /*6fe0*/  ULDC.64 UR14, c[0x0][UR21+0x218] ;  /* 0x00008600150e7abb */ /* 0x000fe20008000a00 */
[----:B------:R-:W-:Y:S01]  /*6ff0*/  ULDC.64 UR18, c[0x0][UR21+0x228] ;  /* 0x00008a0015127abb */ /* 0x000fe20008000a00 */
[----:B------:R-:W-:Y:S01]  /*7000*/  UIMAD UR17, UR17, UR46, URZ ;  /* 0x0000002e111172a4 */ /* 0x000fe2000f8e023f */
[----:B------:R-:W-:Y:S01]  /*7010*/  IMAD.MOV.U32 R3, RZ, RZ, R12 ;  /* 0x000000ffff037224 */ /* 0x000fe200078e000c */
[----:B------:R-:W-:Y:S02]  /*7020*/  UIMAD.WIDE.U32 UR12, UR14, UR43, URZ ;  /* 0x0000002b0e0c72a5 */ /* 0x000fe4000f8e003f */
[----:B------:R-:W-:-:S02]  /*7030*/  UIMAD UR22, UR15, UR43, URZ ;  /* 0x0000002b0f1672a4 */ /* 0x000fc4000f8e023f */
[----:B------:R-:W-:Y:S01]  /*7040*/  UIMAD.WIDE.U32 UR24, UR18, UR9, URZ ;  /* 0x00000009121872a5 */ /* 0x000fe2000f8e003f */
[----:B------:R-:W-:Y:S01]  /*7050*/  @P1 SHF.R.U32.HI R3, RZ, UR26, R4 ;  /* 0x0000001aff031c19 */ /* 0x000fe20008011604 */
[----:B------:R-:W-:Y:S02]  /*7060*/  UIMAD UR9, UR19, UR9, URZ ;  /* 0x00000009130972a4 */ /* 0x000fe4000f8e023f */
[----:B------:R-:W-:Y:S02]  /*7070*/  UIMAD.WIDE.U32 UR14, UR16, UR46, URZ ;  /* 0x0000002e100e72a5 */ /* 0x000fe4000f8e003f */
[----:B------:R-:W-:Y:S02]  /*7080*/  UIMAD UR17, UR16, UR45, UR17 ;  /* 0x0000002d101172a4 */ /* 0x000fe4000f8e0211 */
[----:B------:R-:W-:Y:S02]  /*7090*/  UIADD3 UR22, UR13, UR22, URZ ;  /* 0x000000160d167290 */ /* 0x000fe4000fffe03f */
[----:B------:R-:W-:Y:S01]  /*70a0*/  UIADD3 UR13, UR25, UR9, URZ ;  /* 0x00000009190d7290 */ /* 0x000fe2000fffe03f */
[----:B0-----:R-:W-:Y:S01]  /*70b0*/  IMAD.U32 R8, RZ, RZ, UR24 ;  /* 0x00000018ff087e24 */ /* 0x001fe2000f8e00ff */
[----:B------:R-:W-:Y:S01]  /*70c0*/  UIADD3 UR9, UR15, UR17, URZ ;  /* 0x000000110f097290 */ /* 0x000fe2000fffe03f */
[----:B------:R-:W-:-:S03]  /*70d0*/  SHF.R.S32.HI R4, RZ, 0x1f, R3 ;  /* 0x0000001fff047819 */ /* 0x000fc60000011403 */
[----:B------:R-:W-:Y:S01]  /*70e0*/  IMAD.U32 R9, RZ, RZ, UR13 ;  /* 0x0000000dff097e24 */ /* 0x000fe2000f8e00ff */
[----:B----4-:R-:W-:Y:S01]  /*70f0*/  @P0 R2UR UR4, R7 ;  /* 0x00000000070402ca */ /* 0x010fe200000e0000 */
[----:B------:R-:W-:-:S04]  /*7100*/  IMAD.MOV R7, RZ, RZ, -R3 ;  /* 0x000000ffff077224 */ /* 0x000fc800078e0a03 */
[----:B------:R-:W-:-:S08]  /*7110*/  IMAD R7, R7, UR20, R12 ;  /* 0x0000001407077c24 */ /* 0x000fd0000f8e020c */
[----:B------:R-:W-:Y:S02]  /*7120*/  UIADD3 UR12, UP0, UP3, UR14, UR12, UR4 ;  /* 0x0000000c0e0c7290 */ /* 0x000fe4000fb1e004 */
[----:B------:R-:W-:Y:S01]  /*7130*/  USHF.R.S32.HI UR16, URZ, 0x1f, UR4 ;  /* 0x0000001f3f107899 */ /* 0x000fe20008011404 */
[----:B------:R-:W-:Y:S01]  /*7140*/  ULDC.64 UR14, c[0x0][0xba8] ;  /* 0x0002ea00000e7ab9 */ /* 0x000fe20000000a00 */
[----:B------:R-:W-:Y:S02]  /*7150*/  @!UP2 ULDC UR14, c[0x0][0xb50] ;  /* 0x0002d400000eaab9 */ /* 0x000fe40000000800 */
[----:B------:R-:W-:Y:S01]  /*7160*/  UIADD3.X UR9, UR9, UR22, UR16, UP0, UP3 ;  /* 0x0000001609097290 */ /* 0x000fe200087e6410 */
[----:B------:R-:W-:Y:S01]  /*7170*/  IADD3 R8, P2, P3, R3, UR12, R8 ;  /* 0x0000000c03087c10 */ /* 0x000fe2000fb5e008 */
[----:B------:R-:W-:Y:S01]  /*7180*/  ULDC.64 UR12, c[0x0][UR21+0x210] ;  /* 0x00008400150c7abb */ /* 0x000fe20008000a00 */
[----:B------:R-:W-:Y:S01]  /*7190*/  SHF.R.S32.HI R3, RZ, 0x1f, R7 ;  /* 0x0000001fff037819 */ /* 0x000fe20000011407 */
[----:B------:R-:W-:Y:S01]  /*71a0*/  IMAD R10, R7, UR13, RZ ;  /* 0x0000000d070a7c24 */ /* 0x000fe2000f8e02ff */
[----:B------:R-:W-:Y:S01]  /*71b0*/  @!UP2 ULDC UR15, c[0x0][0xb54] ;  /* 0x0002d500000faab9 */ /* 0x000fe20000000800 */
[----:B------:R-:W-:-:S02]  /*71c0*/  IADD3.X R9, R4, UR9, R9, P2, P3 ;  /* 0x0000000904097c10 */ /* 0x000fc400097e6409 */
[----:B------:R-:W-:Y:S02]  /*71d0*/  IMAD R3, R3, UR12, R10 ;  /* 0x0000000c03037c24 */ /* 0x000fe4000f8e020a */
[----:B------:R-:W-:-:S04]  /*71e0*/  IMAD.WIDE.U32 R8, R7, UR12, R8 ;  /* 0x0000000c07087c25 */ /* 0x000fc8000f8e0008 */
[----:B------:R-:W-:Y:S01]  /*71f0*/  IMAD.IADD R3, R9, 0x1, R3 ;  /* 0x0000000109037824 */ /* 0x000fe200078e0203 */
[----:B------:R-:W-:Y:S01]  /*7200*/  LEA R4, P2, R8, UR14, 0x2 ;  /* 0x0000000e08047c11 */ /* 0x000fe2000f8410ff */
[----:B------:R-:W-:Y:S01]  /*7210*/  ULDC UR9, c[0x0][0xa88] ;  /* 0x0002a20000097ab9 */ /* 0x000fe20000000800 */
[----:B-----5:R-:W-:Y:S02]  /*7220*/  @P4 R2UR UR9, R0 ;  /* 0x00000000000942ca */ /* 0x020fe400000e0000 */
[----:B------:R-:W-:Y:S01]  /*7230*/  LEA.HI.X R3, R8, UR15, R3, 0x2, P2 ;  /* 0x0000000f08037c11 */ /* 0x000fe200090f1403 */
[----:B--2---:R-:W-:-:S12]  /*7240*/  @P4 BRA `(.L_x_9243) ;  /* 0x0000000000184947 */ /* 0x004fd80003800000 */
[----:B------:R-:W-:Y:S05]  /*7250*/  @!P0 BRA `(.L_x_9243) ;  /* 0x0000000000148947 */ /* 0x000fea0003800000 */
[----:B------:R-:W2:Y:S04]  /*7260*/  LDG.E R7, desc[UR40][R20.64] ;  /* 0x0000002814077981 */ /* 0x000ea8000c1e1900 */
[----:B------:R-:W3:Y:S01]  /*7270*/  LDG.E R0, desc[UR40][R20.64+0x4] ;  /* 0x0000042814007981 */ /* 0x000ee2000c1e1900 */
[----:B--2---:R-:W-:Y:S02]  /*7280*/  R2UR UR12, R7 ;  /* 0x00000000070c72ca */ /* 0x004fe400000e0000 */
[----:B---3--:R-:W-:-:S13]  /*7290*/  R2UR UR9, R0 ;  /* 0x00000000000972ca */ /* 0x008fda00000e0000 */
[----:B------:R-:W-:-:S12]  /*72a0*/  UIADD3 UR9, -UR12, UR9, URZ ;  /* 0x000000090c097290 */ /* 0x000fd8000fffe13f */
.L_x_9243:
[----:B------:R-:W2:Y:S01]  /*72b0*/  LDL R0, [R1+0x40] ;  /* 0x0000400001007983 */ /* 0x000ea20000100800 */
[----:B------:R-:W-:Y:S01]  /*72c0*/  IMAD.U32 R13, RZ, RZ, UR44 ;  /* 0x0000002cff0d7e24 */ /* 0x000fe2000f8e00ff */
[----:B------:R-:W-:Y:S01]  /*72d0*/  UIMAD UR9, UR9, UR20, URZ ;  /* 0x00000014090972a4 */ /* 0x000fe2000f8e023f */
[----:B------:R-:W-:Y:S01]  /*72e0*/  LOP3.LUT P0, RZ, R226, 0x3, RZ, 0xc0, !PT ;  /* 0x00000003e2ff7812 */ /* 0x000fe2000780c0ff */
[----:B------:R-:W-:Y:S04]  /*72f0*/  SHFL.IDX PT, R8, R4, RZ, 0x1c1f ;  /* 0x001c1fff04087589 */ /* 0x000fe800000e0000 */
[----:B------:R-:W0:Y:S04]  /*7300*/  SHFL.IDX PT, R9, R3, RZ, 0x1c1f ;  /* 0x001c1fff03097589 */ /* 0x000e2800000e0000 */
[----:B------:R-:W-:Y:S04]  /*7310*/  SHFL.IDX PT, R10, R4, 0x1, 0x1c1f ;  /* 0x003c1f00040a7f89 */ /* 0x000fe800000e0000 */
[----:B------:R-:W1:Y:S01]  /*7320*/  SHFL.IDX PT, R11, R3, 0x1, 0x1c1f ;  /* 0x003c1f00030b7f89 */ /* 0x000e6200000e0000 */
[----:B--2---:R-:W-:-:S04]  /*7330*/  IMAD R13, R13, 0x80, R0 ;  /* 0x000000800d0d7824 */ /* 0x004fc800078e0200 */
[C---:B------:R-:W-:Y:S01]  /*7340*/  VIADD R0, R13.reuse, 0x8 ;  /* 0x000000080d007836 */ /* 0x040fe20000000000 */
[----:B------:R-:W-:-:S04]  /*7350*/  ISETP.GE.OR P2, PT, R13, UR9, P0 ;  /* 0x000000090d007c0c */ /* 0x000fc80008746670 */
[----:B------:R-:W-:-:S09]  /*7360*/  ISETP.GE.OR P0, PT, R0, UR9, P0 ;  /* 0x0000000900007c0c */ /* 0x000fd20008706670 */
[----:B0-----:R0:W-:Y:S04]  /*7370*/  @!P2 ST.E desc[UR40][R8.64], R5 ;  /* 0x000000050800a985 */ /* 0x0011e8000c101928 */
[----:B-1----:R0:W-:Y:S01]  /*7380*/  @!P0 ST.E desc[UR40][R10.64], R6 ;  /* 0x000000060a008985 */ /* 0x0021e2000c101928 */
[----:B------:R-:W-:-:S13]  /*7390*/  PLOP3.LUT P0, PT, PT, PT, UP2, 0x80, 0x0 ;  /* 0x000000000000781c */ /* 0x000fda0003f0f028 */
[----:B0-----:R-:W-:Y:S05]  /*73a0*/  @P0 BRA `(.L_x_9244) ;  /* 0x0000001000100947 */ /* 0x001fea0003800000 */
[----:B------:R-:W0:Y:S01]  /*73b0*/  S2R R0, SR_TID.X ;  /* 0x0000000000007919 */ /* 0x000e220000002100 */
[----:B------:R-:W-:Y:S01]  /*73c0*/  ULDC.64 UR14, c[0x0][0xaa0] ;  /* 0x0002a800000e7ab9 */ /* 0x000fe20000000a00 */
[----:B0-----:R-:W-:-:S05]  /*73d0*/  VIADD R0, R0, 0xffffff80 ;  /* 0xffffff8000007836 */ /* 0x001fca0000000000 */
[----:B------:R-:W-:-:S04]  /*73e0*/  SHF.R.S32.HI R3, RZ, 0x1f, R0 ;  /* 0x0000001fff037819 */ /* 0x000fc80000011400 */
[----:B------:R-:W-:-:S04]  /*73f0*/  LEA.HI R3, R3, R0, RZ, 0x3 ;  /* 0x0000000003037211 */ /* 0x000fc800078f18ff */
[----:B------:R-:W-:Y:S02]  /*7400*/  LOP3.LUT R5, R3, 0xfffffff8, RZ, 0xc0, !PT ;  /* 0xfffffff803057812 */ /* 0x000fe400078ec0ff */
[----:B------:R-:W-:-:S03]  /*7410*/  SHF.R.S32.HI R81, RZ, 0x3, R3 ;  /* 0x00000003ff517819 */ /* 0x000fc60000011403 */
[----:B------:R-:W-:Y:S02]  /*7420*/  IMAD.IADD R20, R0, 0x1, -R5 ;  /* 0x0000000100147824 */ /* 0x000fe400078e0a05 */
[----:B------:R-:W-:Y:S02]  /*7430*/  IMAD.MOV.U32 R5, RZ, RZ, 0x2 ;  /* 0x00000002ff057424 */ /* 0x000fe400078e00ff */
[----:B------:R-:W-:-:S04]  /*7440*/  IMAD.SHL.U32 R0, R20, 0x8, RZ ;  /* 0x0000000814007824 */ /* 0x000fc800078e00ff */
[----:B------:R-:W-:-:S04]  /*7450*/  IMAD R4, R81, 0x40, R0 ;  /* 0x0000004051047824 */ /* 0x000fc800078e0200 */
[----:B------:R-:W-:-:S03]  /*7460*/  IMAD.WIDE R4, R4, R5, UR10 ;  /* 0x0000000a04047e25 */ /* 0x000fc6000f8e0205 */
[C---:B------:R-:W-:Y:S02]  /*7470*/  IADD3 R25, P2, R4.reuse, 0x3000, RZ ;  /* 0x0000300004197810 */ /* 0x040fe40007f5e0ff */
[C---:B------:R-:W-:Y:S02]  /*7480*/  IADD3 R9, P4, R4.reuse, 0x1000, RZ ;  /* 0x0000100004097810 */ /* 0x040fe40007f9e0ff */
[----:B------:R-:W-:Y:S02]  /*7490*/  LOP3.LUT R24, R25, 0x380, RZ, 0xc0, !PT ;  /* 0x0000038019187812 */ /* 0x000fe400078ec0ff */
[----:B------:R-:W-:Y:S02]  /*74a0*/  IADD3 R13, P3, R4, 0x2000, RZ ;  /* 0x00002000040d7810 */ /* 0x000fe40007f7e0ff */
[----:B------:R-:W-:Y:S01]  /*74b0*/  SHF.R.U64 R24, R24, 0x3, RZ ;  /* 0x0000000318187819 */ /* 0x000fe200000012ff */
[----:B------:R-:W-:Y:S01]  /*74c0*/  UIMAD UR12, UR16, UR14, URZ ;  /* 0x0000000e100c72a4 */ /* 0x000fe2000f8e023f */
[----:B------:R-:W-:-:S02]  /*74d0*/  LOP3.LUT R8, R9, 0x380, RZ, 0xc0, !PT ;  /* 0x0000038009087812 */ /* 0x000fc400078ec0ff */
[----:B------:R-:W-:Y:S01]  /*74e0*/  LOP3.LUT R24, R24, R25, RZ, 0x3c, !PT ;  /* 0x0000001918187212 */ /* 0x000fe200078e3cff */
[--C-:B------:R-:W-:Y:S01]  /*74f0*/  IMAD.X R25, RZ, RZ, R5.reuse, P2 ;  /* 0x000000ffff197224 */ /* 0x100fe200010e0605 */
[----:B------:R-:W-:Y:S02]  /*7500*/  IADD3 R49, P2, R4, 0x9000, RZ ;  /* 0x0000900004317810 */ /* 0x000fe40007f5e0ff */
[----:B------:R-:W-:Y:S02]  /*7510*/  LOP3.LUT R12, R13, 0x380, RZ, 0xc0, !PT ;  /* 0x000003800d0c7812 */ /* 0x000fe400078ec0ff */
[----:B------:R-:W-:Y:S01]  /*7520*/  LOP3.LUT R48, R49, 0x380, RZ, 0xc0, !PT ;  /* 0x0000038031307812 */ /* 0x000fe200078ec0ff */
[----:B------:R-:W-:Y:S01]  /*7530*/  UIMAD UR12, UR4, UR15, UR12 ;  /* 0x0000000f040c72a4 */ /* 0x000fe2000f8e020c */
[----:B------:R-:W-:Y:S01]  /*7540*/  SHF.R.U64 R8, R8, 0x3, RZ ;  /* 0x0000000308087819 */ /* 0x000fe200000012ff */
[----:B------:R-:W-:Y:S01]  /*7550*/  UIMAD.WIDE.U32 UR10, UR4, UR14, URZ ;  /* 0x0000000e040a72a5 */ /* 0x000fe2000f8e003f */
[----:B------:R-:W-:Y:S01]  /*7560*/  SHF.R.U64 R48, R48, 0x3, RZ ;  /* 0x0000000330307819 */ /* 0x000fe200000012ff */
[----:B------:R-:W-:Y:S01]  /*7570*/  IMAD.U32 R78, RZ, RZ, UR44 ;  /* 0x0000002cff4e7e24 */ /* 0x000fe2000f8e00ff */
[----:B------:R-:W-:Y:S01]  /*7580*/  SHF.R.U64 R12, R12, 0x3, RZ ;  /* 0x000000030c0c7819 */ /* 0x000fe200000012ff */
[----:B------:R-:W5:Y:S01]  /*7590*/  LD.E.128 R24, desc[UR40][R24.64] ;  /* 0x0000002818187980 */ /* 0x000f62000c101d00 */
[----:B------:R-:W-:Y:S01]  /*75a0*/  LOP3.LUT R48, R48, R49, RZ, 0x3c, !PT ;  /* 0x0000003130307212 */ /* 0x000fe200078e3cff */
[--C-:B------:R-:W-:Y:S01]  /*75b0*/  IMAD.X R49, RZ, RZ, R5.reuse, P2 ;  /* 0x000000ffff317224 */ /* 0x100fe200010e0605 */
[----:B------:R-:W-:Y:S01]  /*75c0*/  IADD3 R6, P2, R4, 0xf000, RZ ;  /* 0x0000f00004067810 */ /* 0x000fe20007f5e0ff */
[----:B------:R-:W-:Y:S01]  /*75d0*/  UIADD3 UR11, UR11, UR12, URZ ;  /* 0x0000000c0b0b7290 */ /* 0x000fe2000fffe03f */
[----:B------:R-:W-:Y:S01]  /*75e0*/  LOP3.LUT R8, R8, R9, RZ, 0x3c, !PT ;  /* 0x0000000908087212 */ /* 0x000fe200078e3cff */
[--C-:B------:R-:W-:Y:S01]  /*75f0*/  IMAD.X R9, RZ, RZ, R5.reuse, P4 ;  /* 0x000000ffff097224 */ /* 0x100fe200020e0605 */
[----:B------:R-:W-:Y:S01]  /*7600*/  LOP3.LUT R3, R6, 0x380, RZ, 0xc0, !PT ;  /* 0x0000038006037812 */ /* 0x000fe200078ec0ff */
[----:B------:R-:W-:Y:S01]  /*7610*/  ULDC.64 UR12, c[0x0][0xae8] ;  /* 0x0002ba00000c7ab9 */ /* 0x000fe20000000a00 */
[----:B------:R-:W-:Y:S01]  /*7620*/  LOP3.LUT R12, R12, R13, RZ, 0x3c, !PT ;  /* 0x0000000d0c0c7212 */ /* 0x000fe200078e3cff */
[----:B------:R-:W-:Y:S01]  /*7630*/  IMAD.X R13, RZ, RZ, R5, P3 ;  /* 0x000000ffff0d7224 */ /* 0x000fe200018e0605 */
[----:B------:R-:W-:Y:S01]  /*7640*/  SHF.R.U64 R3, R3, 0x3, RZ ;  /* 0x0000000303037819 */ /* 0x000fe200000012ff */
[----:B------:R-:W-:Y:S01]  /*7650*/  UIMAD.WIDE.U32 UR10, UR43, UR12, UR10 ;  /* 0x0000000c2b0a72a5 */ /* 0x000fe2000f8e000a */
[----:B------:R-:W-:-:S02]  /*7660*/  IADD3 R29, P0, R4, 0x4000, RZ ;  /* 0x00004000041d7810 */ /* 0x000fc40007f1e0ff */
[C---:B------:R-:W-:Y:S02]  /*7670*/  IADD3 R33, P6, R4.reuse, 0x5000, RZ ;  /* 0x0000500004217810 */ /* 0x040fe40007fde0ff */
[----:B------:R-:W-:Y:S01]  /*7680*/  IADD3 R37, P5, R4, 0x6000, RZ ;  /* 0x0000600004257810 */ /* 0x000fe20007fbe0ff */
[----:B------:R-:W-:Y:S01]  /*7690*/  USHF.R.S32.HI UR4, URZ, 0x1f, UR46 ;  /* 0x0000001f3f047899 */ /* 0x000fe2000801142e */
[----:B------:R-:W-:Y:S01]  /*76a0*/  LOP3.LUT R72, R3, R6, RZ, 0x3c, !PT ;  /* 0x0000000603487212 */ /* 0x000fe200078e3cff */
[----:B------:R-:W-:Y:S01]  /*76b0*/  IMAD R3, R20, 0x20, R81 ;  /* 0x0000002014037824 */ /* 0x000fe200078e0251 */
[C---:B------:R-:W-:Y:S01]  /*76c0*/  IADD3 R41, P4, R4.reuse, 0x7000, RZ ;  /* 0x0000700004297810 */ /* 0x040fe20007f9e0ff */
[----:B------:R-:W-:Y:S01]  /*76d0*/  @UP1 ULDC UR14, c[0x0][0xbec] ;  /* 0x0002fb00000e1ab9 */ /* 0x000fe20000000800 */
[----:B------:R-:W-:Y:S01]  /*76e0*/  IADD3 R45, P3, R4, 0x8000, RZ ;  /* 0x00008000042d7810 */ /* 0x000fe20007f7e0ff */
[----:B------:R-:W-:Y:S01]  /*76f0*/  IMAD R78, R78, 0x80, R3 ;  /* 0x000000804e4e7824 */ /* 0x000fe200078e0203 */
[----:B------:R-:W-:Y:S01]  /*7700*/  LOP3.LUT R28, R29, 0x380, RZ, 0xc0, !PT ;  /* 0x000003801d1c7812 */ /* 0x000fe200078ec0ff */
[----:B------:R-:W-:Y:S01]  /*7710*/  UIMAD UR11, UR43, UR13, UR11 ;  /* 0x0000000d2b0b72a4 */ /* 0x000fe2000f8e020b */
[----:B------:R-:W-:Y:S01]  /*7720*/  LOP3.LUT R32, R33, 0x380, RZ, 0xc0, !PT ;  /* 0x0000038021207812 */ /* 0x000fe200078ec0ff */
[----:B------:R-:W-:Y:S01]  /*7730*/  IMAD.X R73, RZ, RZ, R5, P2 ;  /* 0x000000ffff497224 */ /* 0x000fe200010e0605 */
[----:B------:R-:W-:Y:S01]  /*7740*/  LOP3.LUT R36, R37, 0x380, RZ, 0xc0, !PT ;  /* 0x0000038025247812 */ /* 0x000fe200078ec0ff */
[----:B------:R-:W-:Y:S01]  /*7750*/  ULDC.64 UR12, c[0x0][0xaf0] ;  /* 0x0002bc00000c7ab9 */ /* 0x000fe20000000a00 */
[----:B------:R-:W-:Y:S01]  /*7760*/  LOP3.LUT R40, R41, 0x380, RZ, 0xc0, !PT ;  /* 0x0000038029287812 */ /* 0x000fe200078ec0ff */
[----:B------:R-:W5:Y:S01]  /*7770*/  LD.E.128 R8, desc[UR40][R8.64] ;  /* 0x0000002808087980 */ /* 0x000f62000c101d00 */
[----:B------:R-:W-:Y:S01]  /*7780*/  LOP3.LUT R44, R45, 0x380, RZ, 0xc0, !PT ;  /* 0x000003802d2c7812 */ /* 0x000fe200078ec0ff */
[----:B------:R-:W-:Y:S01]  /*7790*/  UIMAD UR4, UR4, UR12, URZ ;  /* 0x0000000c040472a4 */ /* 0x000fe2000f8e023f */
[----:B------:R-:W-:Y:S01]  /*77a0*/  SHF.R.U64 R28, R28, 0x3, RZ ;  /* 0x000000031c1c7819 */ /* 0x000fe200000012ff */
[----:B------:R-:W-:Y:S01]  /*77b0*/  @P1 IMAD.HI.U32 R20, R78, UR14, RZ ;  /* 0x0000000e4e141c27 */ /* 0x000fe2000f8e00ff */
[----:B------:R-:W-:Y:S01]  /*77c0*/  SHF.R.U64 R32, R32, 0x3, RZ ;  /* 0x0000000320207819 */ /* 0x000fe200000012ff */
[----:B------:R-:W5:Y:S01]  /*77d0*/  LD.E.128 R12, desc[UR40][R12.64] ;  /* 0x000000280c0c7980 */ /* 0x000f62000c101d00 */
[----:B------:R-:W-:-:S02]  /*77e0*/  SHF.R.U64 R36, R36, 0x3, RZ ;  /* 0x0000000324247819 */ /* 0x000fc400000012ff */
[----:B------:R-:W-:Y:S01]  /*77f0*/  SHF.R.U64 R40, R40, 0x3, RZ ;  /* 0x0000000328287819 */ /* 0x000fe200000012ff */
[----:B------:R-:W-:Y:S01]  /*7800*/  IMAD.MOV.U32 R3, RZ, RZ, R78 ;  /* 0x000000ffff037224 */ /* 0x000fe200078e004e */
[----:B------:R-:W-:Y:S01]  /*7810*/  SHF.R.U64 R44, R44, 0x3, RZ ;  /* 0x000000032c2c7819 */ /* 0x000fe200000012ff */
[----:B------:R-:W-:Y:S01]  /*7820*/  UIMAD.WIDE.U32 UR10, UR46, UR12, UR10 ;  /* 0x0000000c2e0a72a5 */ /* 0x000fe2000f8e000a */
[----:B------:R-:W-:Y:S01]  /*7830*/  LOP3.LUT R28, R28, R29, RZ, 0x3c, !PT ;  /* 0x0000001d1c1c7212 */ /* 0x000fe200078e3cff */
[----:B------:R-:W-:Y:S01]  /*7840*/  UIMAD UR4, UR46, UR13, UR4 ;  /* 0x0000000d2e0472a4 */ /* 0x000fe2000f8e0204 */
[----:B------:R-:W-:Y:S01]  /*7850*/  LOP3.LUT R32, R32, R33, RZ, 0x3c, !PT ;  /* 0x0000002120207212 */ /* 0x000fe200078e3cff */
[----:B------:R-:W-:Y:S01]  /*7860*/  @UP1 ULDC UR12, c[0x0][0xbf0] ;  /* 0x0002fc00000c1ab9 */ /* 0x000fe20000000800 */
[----:B------:R-:W-:Y:S01]  /*7870*/  LOP3.LUT R36, R36, R37, RZ, 0x3c, !PT ;  /* 0x0000002524247212 */ /* 0x000fe200078e3cff */
[--C-:B------:R-:W-:Y:S01]  /*7880*/  IMAD.X R29, RZ, RZ, R5.reuse, P0 ;  /* 0x000000ffff1d7224 */ /* 0x100fe200000e0605 */
[----:B------:R-:W-:Y:S01]  /*7890*/  LOP3.LUT R40, R40, R41, RZ, 0x3c, !PT ;  /* 0x0000002928287212 */ /* 0x000fe200078e3cff */
[--C-:B------:R-:W-:Y:S01]  /*78a0*/  IMAD.X R33, RZ, RZ, R5.reuse, P6 ;  /* 0x000000ffff217224 */ /* 0x100fe200030e0605 */
[----:B------:R-:W-:Y:S01]  /*78b0*/  LOP3.LUT R44, R44, R45, RZ, 0x3c, !PT ;  /* 0x0000002d2c2c7212 */ /* 0x000fe200078e3cff */
[--C-:B------:R-:W-:Y:S01]  /*78c0*/  IMAD.X R37, RZ, RZ, R5.reuse, P5 ;  /* 0x000000ffff257224 */ /* 0x100fe200028e0605 */
[----:B------:R-:W-:Y:S01]  /*78d0*/  @P1 SHF.R.U32.HI R3, RZ, UR12, R20 ;  /* 0x0000000cff031c19 */ /* 0x000fe20008011614 */
[--C-:B------:R-:W-:Y:S01]  /*78e0*/  IMAD.X R41, RZ, RZ, R5.reuse, P4 ;  /* 0x000000ffff297224 */ /* 0x100fe200020e0605 */
[C---:B------:R-:W-:Y:S01]  /*78f0*/  IADD3 R53, P0, R4.reuse, 0xa000, RZ ;  /* 0x0000a00004357810 */ /* 0x040fe20007f1e0ff */
[----:B------:R-:W-:Y:S01]  /*7900*/  IMAD.X R45, RZ, RZ, R5, P3 ;  /* 0x000000ffff2d7224 */ /* 0x000fe200018e0605 */
[C---:B------:R-:W-:Y:S01]  /*7910*/  IADD3 R57, P6, R4.reuse, 0xb000, RZ ;  /* 0x0000b00004397810 */ /* 0x040fe20007fde0ff */
[----:B------:R-:W-:Y:S01]  /*7920*/  UIADD3 UR4, UR11, UR4, URZ ;  /* 0x000000040b047290 */ /* 0x000fe2000fffe03f */
[C---:B------:R-:W-:Y:S01]  /*7930*/  IADD3 R61, P5, R4.reuse, 0xc000, RZ ;  /* 0x0000c000043d7810 */ /* 0x040fe20007fbe0ff */
[--C-:B------:R-:W-:Y:S01]  /*7940*/  IMAD.MOV R77, RZ, RZ, -R3.reuse ;  /* 0x000000ffff4d7224 */ /* 0x100fe200078e0a03 */
[C---:B------:R-:W-:Y:S01]  /*7950*/  IADD3 R65, P4, R4.reuse, 0xd000, RZ ;  /* 0x0000d00004417810 */ /* 0x040fe20007f9e0ff */
[----:B------:R-:W-:Y:S01]  /*7960*/  IMAD.U32 R20, RZ, RZ, UR10 ;  /* 0x0000000aff147e24 */ /* 0x000fe2000f8e00ff */
[----:B------:R-:W-:Y:S01]  /*7970*/  IADD3 R69, P3, R4, 0xe000, RZ ;  /* 0x0000e00004457810 */ /* 0x000fe20007f7e0ff */
[----:B------:R-:W-:Y:S01]  /*7980*/  IMAD.U32 R21, RZ, RZ, UR11 ;  /* 0x0000000bff157e24 */ /* 0x000fe2000f8e00ff */
[----:B------:R-:W-:Y:S01]  /*7990*/  SHF.R.S32.HI R76, RZ, 0x1f, R3 ;  /* 0x0000001fff4c7819 */ /* 0x000fe20000011403 */
[----:B------:R-:W-:Y:S01]  /*79a0*/  ULDC.64 UR10, c[0x0][0xae0] ;  /* 0x0002b800000a7ab9 */ /* 0x000fe20000000a00 */
[----:B------:R-:W-:Y:S01]  /*79b0*/  LOP3.LUT R52, R53, 0x380, RZ, 0xc0, !PT ;  /* 0x0000038035347812 */ /* 0x000fe200078ec0ff */
[----:B------:R-:W5:Y:S01]  /*79c0*/  LD.E.128 R28, desc[UR40][R28.64] ;  /* 0x000000281c1c7980 */ /* 0x000f62000c101d00 */
[----:B------:R-:W-:-:S02]  /*79d0*/  LOP3.LUT R56, R57, 0x380, RZ, 0xc0, !PT ;  /* 0x0000038039387812 */ /* 0x000fc400078ec0ff */
[----:B------:R-:W-:Y:S01]  /*79e0*/  LOP3.LUT R60, R61, 0x380, RZ, 0xc0, !PT ;  /* 0x000003803d3c7812 */ /* 0x000fe200078ec0ff */
[----:B------:R-:W5:Y:S01]  /*79f0*/  LD.E.128 R32, desc[UR40][R32.64] ;  /* 0x0000002820207980 */ /* 0x000f62000c101d00 */
[----:B------:R-:W-:Y:S02]  /*7a00*/  LOP3.LUT R64, R65, 0x380, RZ, 0xc0, !PT ;  /* 0x0000038041407812 */ /* 0x000fe400078ec0ff */
[----:B------:R-:W-:Y:S02]  /*7a10*/  LOP3.LUT R68, R69, 0x380, RZ, 0xc0, !PT ;  /* 0x0000038045447812 */ /* 0x000fe400078ec0ff */
[----:B------:R-:W-:Y:S01]  /*7a20*/  LOP3.LUT R7, R4, 0x380, RZ, 0xc0, !PT ;  /* 0x0000038004077812 */ /* 0x000fe200078ec0ff */
[----:B------:R-:W-:Y:S01]  /*7a30*/  IMAD.U32 R21, RZ, RZ, UR4 ;  /* 0x00000004ff157e24 */ /* 0x000fe2000f8e00ff */
[----:B------:R-:W-:Y:S01]  /*7a40*/  SHF.R.U64 R52, R52, 0x3, RZ ;  /* 0x0000000334347819 */ /* 0x000fe200000012ff */
[----:B------:R-:W-:Y:S01]  /*7a50*/  IMAD R76, R76, UR10, RZ ;  /* 0x0000000a4c4c7c24 */ /* 0x000fe2000f8e02ff */
[----:B------:R-:W-:Y:S01]  /*7a60*/  SHF.R.U64 R56, R56, 0x3, RZ ;  /* 0x0000000338387819 */ /* 0x000fe200000012ff */
[----:B------:R-:W-:Y:S01]  /*7a70*/  IMAD R77, R77, UR20, R78 ;  /* 0x000000144d4d7c24 */ /* 0x000fe2000f8e024e */
[----:B------:R-:W-:Y:S01]  /*7a80*/  SHF.R.U64 R60, R60, 0x3, RZ ;  /* 0x000000033c3c7819 */ /* 0x000fe200000012ff */
[----:B------:R-:W5:Y:S01]  /*7a90*/  LD.E.128 R36, desc[UR40][R36.64] ;  /* 0x0000002824247980 */ /* 0x000f62000c101d00 */
[----:B------:R-:W-:-:S02]  /*7aa0*/  SHF.R.U64 R64, R64, 0x3, RZ ;  /* 0x0000000340407819 */ /* 0x000fc400000012ff */
[----:B------:R-:W-:Y:S01]  /*7ab0*/  SHF.R.U64 R68, R68, 0x3, RZ ;  /* 0x0000000344447819 */ /* 0x000fe200000012ff */
[----:B------:R-:W5:Y:S01]  /*7ac0*/  LD.E.128 R40, desc[UR40][R40.64] ;  /* 0x0000002828287980 */ /* 0x000f62000c101d00 */
[----:B------:R-:W-:Y:S01]  /*7ad0*/  SHF.R.U64 R7, R7, 0x3, RZ ;  /* 0x0000000307077819 */ /* 0x000fe200000012ff */
[C---:B------:R-:W-:Y:S01]  /*7ae0*/  IMAD.WIDE.U32 R20, R3.reuse, UR10, R20 ;  /* 0x0000000a03147c25 */ /* 0x040fe2000f8e0014 */
[----:B------:R-:W-:Y:S01]  /*7af0*/  LOP3.LUT R52, R52, R53, RZ, 0x3c, !PT ;  /* 0x0000003534347212 */ /* 0x000fe200078e3cff */
[----:B------:R-:W5:Y:S01]  /*7b00*/  LD.E.128 R44, desc[UR40][R44.64] ;  /* 0x000000282c2c7980 */ /* 0x000f62000c101d00 */
[----:B------:R-:W-:Y:S01]  /*7b10*/  LOP3.LUT R56, R56, R57, RZ, 0x3c, !PT ;  /* 0x0000003938387212 */ /* 0x000fe200078e3cff */
        /* <DEDUP_REMOVED lines=9> */
[----:B------:R-:W-:Y:S01]  /*7bb0*/  SHF.R.S32.HI R3, RZ, 0x1f, R77 ;  /* 0x0000001fff037819 */ /* 0x000fe2000001144d */
[----:B------:R-:W-:Y:S01]  /*7bc0*/  IMAD.X R69, RZ, RZ, R5, P3 ;  /* 0x000000ffff457224 */ /* 0x000fe200018e0605 */
[----:B------:R-:W-:Y:S01]  /*7bd0*/  ULDC.64 UR10, c[0x0][0xad8] ;  /* 0x0002b600000a7ab9 */ /* 0x000fe20000000a00 */
[----:B------:R-:W-:Y:S01]  /*7be0*/  IMAD.IADD R21, R21, 0x1, R79 ;  /* 0x0000000115157824 */ /* 0x000fe200078e024f */
[----:B------:R-:W5:Y:S01]  /*7bf0*/  LD.E.128 R4, desc[UR40][R4.64] ;  /* 0x0000002804047980 */ /* 0x000f62000c101d00 */
[----:B------:R-:W-:-:S03]  /*7c00*/  IMAD R76, R3, UR10, RZ ;  /* 0x0000000a034c7c24 */ /* 0x000fc6000f8e02ff */
[----:B------:R-:W5:Y:S01]  /*7c10*/  LD.E.128 R48, desc[UR40][R48.64] ;  /* 0x0000002830307980 */ /* 0x000f62000c101d00 */
[----:B------:R-:W-:-:S03]  /*7c20*/  IMAD R3, R77, UR11, R76 ;  /* 0x0000000b4d037c24 */ /* 0x000fc6000f8e024c */
[----:B------:R-:W5:Y:S01]  /*7c30*/  LD.E.128 R52, desc[UR40][R52.64] ;  /* 0x0000002834347980 */ /* 0x000f62000c101d00 */
[----:B------:R-:W-:Y:S01]  /*7c40*/  IMAD.WIDE.U32 R20, R77, UR10, R20 ;  /* 0x0000000a4d147c25 */ /* 0x000fe2000f8e0014 */
[----:B------:R-:W-:Y:S02]  /*7c50*/  ULDC.64 UR10, c[0x0][0xa80] ;  /* 0x0002a000000a7ab9 */ /* 0x000fe40000000a00 */
[----:B------:R-:W5:Y:S04]  /*7c60*/  LD.E.128 R56, desc[UR40][R56.64] ;  /* 0x0000002838387980 */ /* 0x000f68000c101d00 */
[----:B------:R-:W5:Y:S04]  /*7c70*/  LD.E.128 R60, desc[UR40][R60.64] ;  /* 0x000000283c3c7980 */ /* 0x000f68000c101d00 */
[----:B------:R-:W5:Y:S04]  /*7c80*/  LD.E.128 R64, desc[UR40][R64.64] ;  /* 0x0000002840407980 */ /* 0x000f68000c101d00 */
[----:B------:R-:W5:Y:S04]  /*7c90*/  LD.E.128 R68, desc[UR40][R68.64] ;  /* 0x0000002844447980 */ /* 0x000f68000c101d00 */
        /* <DEDUP_REMOVED lines=8> */
[----:B------:R-:W-:Y:S01]  /*7d20*/  IMAD.IADD R3, R21, 0x1, R3 ;  /* 0x0000000115037824 */ /* 0x000fe200078e0203 */
[----:B------:R-:W-:Y:S01]  /*7d30*/  LEA R82, P2, R20, UR10, 0x1 ;  /* 0x0000000a14527c11 */ /* 0x000fe2000f8408ff */
[----:B------:R-:W-:Y:S01]  /*7d40*/  IMAD R84, R84, 0x80, R81 ;  /* 0x0000008054547824 */ /* 0x000fe200078e0251 */
[----:B------:R-:W-:-:S02]  /*7d50*/  UIADD3 UR8, UR8, 0x22820, URZ ;  /* 0x0002282008087890 */ /* 0x000fc4000fffe03f */
[----:B------:R-:W-:Y:S02]  /*7d60*/  LEA.HI.X R83, R20, UR11, R3, 0x1, P2 ;  /* 0x0000000b14537c11 */ /* 0x000fe400090f0c03 */
[C---:B------:R-:W-:Y:S01]  /*7d70*/  ISETP.GE.AND P2, PT, R84.reuse, UR9, PT ;  /* 0x0000000954007c0c */ /* 0x040fe2000bf46270 */
[----:B------:R-:W-:Y:S01]  /*7d80*/  UPRMT UR8, URZ, 0x654, UR8 ;  /* 0x000006543f087896 */ /* 0x000fe20008000008 */
[C---:B------:R-:W-:Y:S02]  /*7d90*/  VIADD R76, R84.reuse, 0x20 ;  /* 0x00000020544c7836 */ /* 0x040fe40000000000 */
[----:B------:R-:W-:Y:S02]  /*7da0*/  VIADD R77, R84, 0x40 ;  /* 0x00000040544d7836 */ /* 0x000fe40000000000 */
[C---:B------:R-:W-:Y:S02]  /*7db0*/  VIADD R88, R0.reuse, 0x80 ;  /* 0x0000008000587836 */ /* 0x040fe40000000000 */
[----:B------:R-:W-:-:S02]  /*7dc0*/  VIADD R90, R0, 0xc0 ;  /* 0x000000c0005a7836 */ /* 0x000fc40000000000 */
[----:B------:R-:W-:Y:S01]  /*7dd0*/  VIADD R86, R0, 0x40 ;  /* 0x0000004000567836 */ /* 0x000fe20000000000 */
[----:B0-----:R0:W1:Y:S01]  /*7de0*/  SHFL.IDX PT, R81, R82, RZ, 0x181f ;  /* 0x00181fff52517589 */ /* 0x00106200000e0000 */
[----:B------:R-:W-:Y:S03]  /*7df0*/  BSSY B1, `(.L_x_9245) ;  /* 0x000001b000017945 */ /* 0x000fe60003800000 */
[----:B------:R0:W2:Y:S01]  /*7e00*/  SHFL.IDX PT, R3, R83, RZ, 0x181f ;  /* 0x00181fff53037589 */ /* 0x0000a200000e0000 */
[----:B------:R-:W-:Y:S01]  /*7e10*/  SYNCS.ARRIVE.TRANS64.RED.A1T0 RZ, [UR8], RZ ;  /* 0x000000ffffff79a7 */ /* 0x000fe20008100408 */
[----:B------:R-:W-:Y:S02]  /*7e20*/  ISETP.GE.AND P1, PT, R76, UR9, PT ;  /* 0x000000094c007c0c */ /* 0x000fe4000bf26270 */
[----:B------:R-:W-:Y:S02]  /*7e30*/  ISETP.GE.AND P0, PT, R77, UR9, PT ;  /* 0x000000094d007c0c */ /* 0x000fe4000bf06270 */
        /* <DEDUP_REMOVED lines=13> */
[----:B-----5:R0:W-:Y:S01]  /*7f10*/  @!P5 ST.E.128 desc[UR40][R20.64], R4 ;  /* 0x000000041400d985 */ /* 0x0201e2000c101d28 */
[----:B------:R-:W-:Y:S02]  /*7f20*/  @!P4 LEA.HI.X R77, R86, R3, R89, 0x1, P6 ;  /* 0x00000003564dc211 */ /* 0x000fe400030f0c59 */
[----:B------:R-:W-:-:S03]  /*7f30*/  @!P3 LEA R78, P6, R88, R81, 0x1 ;  /* 0x00000051584eb211 */ /* 0x000fc600078c08ff */
[----:B------:R0:W-:Y:S01]  /*7f40*/  @!P4 ST.E.128 desc[UR40][R76.64], R28 ;  /* 0x0000001c4c00c985 */ /* 0x0001e2000c101d28 */
[----:B------:R-:W-:Y:S02]  /*7f50*/  @!P3 LEA.HI.X R79, R88, R3, R85, 0x1, P6 ;  /* 0x00000003584fb211 */ /* 0x000fe400030f0c55 */
[----:B------:R-:W-:-:S03]  /*7f60*/  @!P2 LEA R80, P6, R90, R81, 0x1 ;  /* 0x000000515a50a211 */ /* 0x000fc600078c08ff */
[----:B------:R0:W-:Y:S01]  /*7f70*/  @!P3 ST.E.128 desc[UR40][R78.64], R44 ;  /* 0x0000002c4e00b985 */ /* 0x0001e2000c101d28 */
[----:B------:R-:W-:-:S05]  /*7f80*/  @!P2 LEA.HI.X R81, R90, R3, R87, 0x1, P6 ;  /* 0x000000035a51a211 */ /* 0x000fca00030f0c57 */
[----:B------:R0:W-:Y:S04]  /*7f90*/  @!P2 ST.E.128 desc[UR40][R80.64], R60 ;  /* 0x0000003c5000a985 */ /* 0x0001e8000c101d28 */
.L_x_9246:
[----:B------:R-:W-:Y:S05]  /*7fa0*/  BSYNC B1 ;  /* 0x0000000000017941 */ /* 0x000fea0003800000 */
.L_x_9245:
[----:B--2---:R2:W3:Y:S01]  /*7fb0*/  SHFL.IDX PT, R3, R83, 0x1, 0x181f ;  /* 0x00381f0053037f89 */ /* 0x0044e200000e0000 */
[----:B------:R-:W-:Y:S03]  /*7fc0*/  BSSY B1, `(.L_x_9247) ;  /* 0x0000014000017945 */ /* 0x000fe60003800000 */
[----:B0----5:R2:W0:Y:S01]  /*7fd0*/  SHFL.IDX PT, R29, R82, 0x1, 0x181f ;  /* 0x00381f00521d7f89 */ /* 0x02142200000e0000 */
[----:B------:R-:W-:Y:S05]  /*7fe0*/  @P1 BRA `(.L_x_9248) ;  /* 0x0000000000441947 */ /* 0x000fea0003800000 */
[----:B------:R-:W-:Y:S02]  /*7ff0*/  ULDC UR4, c[0x0][0xac8] ;  /* 0x0002b20000047ab9 */ /* 0x000fe40000000800 */
[----:B------:R-:W-:Y:S02]  /*8000*/  ISETP.GE.AND P4, PT, R0, UR4, PT ;  /* 0x0000000400007c0c */ /* 0x000fe4000bf86270 */
[----:B------:R-:W-:Y:S02]  /*8010*/  ISETP.GE.AND P3, PT, R86, UR4, PT ;  /* 0x0000000456007c0c */ /* 0x000fe4000bf66270 */
[----:B------:R-:W-:Y:S02]  /*8020*/  ISETP.GE.AND P2, PT, R88, UR4, PT ;  /* 0x0000000458007c0c */ /* 0x000fe4000bf46270 */
[----:B------:R-:W-:-:S07]  /*8030*/  ISETP.GE.AND P1, PT, R90, UR4, PT ;  /* 0x000000045a007c0c */ /* 0x000fce000bf26270 */
[-C--:B0-----:R-:W-:Y:S02]  /*8040*/  @!P4 LEA R4, P6, R0, R29.reuse, 0x1 ;  /* 0x0000001d0004c211 */ /* 0x081fe400078c08ff */
[----:B------:R-:W-:Y:S02]  /*8050*/  @!P3 LEA R6, P5, R86, R29, 0x1 ;  /* 0x0000001d5606b211 */ /* 0x000fe400078a08ff */
[----:B---3--:R-:W-:Y:S02]  /*8060*/  @!P4 LEA.HI.X R5, R0, R3, R91, 0x1, P6 ;  /* 0x000000030005c211 */ /* 0x008fe400030f0c5b */
[----:B------:R-:W-:Y:S02]  /*8070*/  @!P2 LEA R20, P6, R88, R29, 0x1 ;  /* 0x0000001d5814a211 */ /* 0x000fe400078c08ff */
[----:B------:R-:W-:Y:S01]  /*8080*/  @!P3 LEA.HI.X R7, R86, R3, R89, 0x1, P5 ;  /* 0x000000035607b211 */ /* 0x000fe200028f0c59 */
[----:B------:R4:W-:Y:S01]  /*8090*/  @!P4 ST.E.128 desc[UR40][R4.64], R8 ;  /* 0x000000080400c985 */ /* 0x0009e2000c101d28 */
[----:B------:R-:W-:-:S02]  /*80a0*/  @!P1 LEA R28, P5, R90, R29, 0x1 ;  /* 0x0000001d5a1c9211 */ /* 0x000fc400078a08ff */
[-C--:B------:R-:W-:Y:S01]  /*80b0*/  @!P2 LEA.HI.X R21, R88, R3.reuse, R85, 0x1, P6 ;  /* 0x000000035815a211 */ /* 0x080fe200030f0c55 */
[----:B------:R4:W-:Y:S01]  /*80c0*/  @!P3 ST.E.128 desc[UR40][R6.64], R32 ;  /* 0x000000200600b985 */ /* 0x0009e2000c101d28 */
[----:B------:R-:W-:-:S03]  /*80d0*/  @!P1 LEA.HI.X R29, R90, R3, R87, 0x1, P5 ;  /* 0x000000035a1d9211 */ /* 0x000fc600028f0c57 */
[----:B------:R4:W-:Y:S04]  /*80e0*/  @!P2 ST.E.128 desc[UR40][R20.64], R48 ;  /* 0x000000301400a985 */ /* 0x0009e8000c101d28 */
[----:B------:R4:W-:Y:S02]  /*80f0*/  @!P1 ST.E.128 desc[UR40][R28.64], R64 ;  /* 0x000000401c009985 */ /* 0x0009e4000c101d28 */
.L_x_9248:
[----:B------:R-:W-:Y:S05]  /*8100*/  BSYNC B1 ;  /* 0x0000000000017941 */ /* 0x000fea0003800000 */
.L_x_9247:
[----:B---3--:R3:W0:Y:S01]  /*8110*/  SHFL.IDX PT, R3, R83, 0x2, 0x181f ;  /* 0x00581f0053037f89 */ /* 0x00862200000e0000 */
[----:B------:R-:W-:Y:S03]  /*8120*/  BSSY B1, `(.L_x_9249) ;  /* 0x0000014000017945 */ /* 0x000fe60003800000 */
[----:B----4-:R3:W4:Y:S01]  /*8130*/  SHFL.IDX PT, R11, R82, 0x2, 0x181f ;  /* 0x00581f00520b7f89 */ /* 0x01072200000e0000 */
[----:B------:R-:W-:Y:S05]  /*8140*/  @P0 BRA `(.L_x_9250) ;  /* 0x0000000000440947 */ /* 0x000fea0003800000 */
[----:B------:R-:W-:Y:S02]  /*8150*/  ULDC UR4, c[0x0][0xac8] ;  /* 0x0002b20000047ab9 */ /* 0x000fe40000000800 */
[----:B------:R-:W-:Y:S02]  /*8160*/  ISETP.GE.AND P3, PT, R0, UR4, PT ;  /* 0x0000000400007c0c */ /* 0x000fe4000bf66270 */
[----:B------:R-:W-:Y:S02]  /*8170*/  ISETP.GE.AND P2, PT, R86, UR4, PT ;  /* 0x0000000456007c0c */ /* 0x000fe4000bf46270 */
[----:B------:R-:W-:Y:S02]  /*8180*/  ISETP.GE.AND P1, PT, R88, UR4, PT ;  /* 0x0000000458007c0c */ /* 0x000fe4000bf26270 */
[----:B------:R-:W-:-:S07]  /*8190*/  ISETP.GE.AND P0, PT, R90, UR4, PT ;  /* 0x000000045a007c0c */ /* 0x000fce000bf06270 */
[-C--:B----4-:R-:W-:Y:S02]  /*81a0*/  @!P3 LEA R4, P6, R0, R11.reuse, 0x1 ;  /* 0x0000000b0004b211 */ /* 0x090fe400078c08ff */
[-C--:B------:R-:W-:Y:S02]  /*81b0*/  @!P2 LEA R6, P5, R86, R11.reuse, 0x1 ;  /* 0x0000000b5606a211 */ /* 0x080fe400078a08ff */
[----:B------:R-:W-:Y:S02]  /*81c0*/  @!P1 LEA R8, P4, R88, R11, 0x1 ;  /* 0x0000000b58089211 */ /* 0x000fe400078808ff */
[----:B0-----:R-:W-:Y:S02]  /*81d0*/  @!P3 LEA.HI.X R5, R0, R3, R91, 0x1, P6 ;  /* 0x000000030005b211 */ /* 0x001fe400030f0c5b */
[----:B------:R-:W-:Y:S02]  /*81e0*/  @!P0 LEA R10, P6, R90, R11, 0x1 ;  /* 0x0000000b5a0a8211 */ /* 0x000fe400078c08ff */
[-C--:B------:R-:W-:Y:S01]  /*81f0*/  @!P2 LEA.HI.X R7, R86, R3.reuse, R89, 0x1, P5 ;  /* 0x000000035607a211 */ /* 0x080fe200028f0c59 */
[----:B------:R0:W-:Y:S01]  /*8200*/  @!P3 ST.E.128 desc[UR40][R4.64], R12 ;  /* 0x0000000c0400b985 */ /* 0x0001e2000c101d28 */
[----:B------:R-:W-:-:S02]  /*8210*/  @!P1 LEA.HI.X R9, R88, R3, R85, 0x1, P4 ;  /* 0x0000000358099211 */ /* 0x000fc400020f0c55 */
[----:B------:R-:W-:Y:S01]  /*8220*/  @!P0 LEA.HI.X R11, R90, R3, R87, 0x1, P6 ;  /* 0x000000035a0b8211 */ /* 0x000fe200030f0c57 */
[----:B------:R0:W-:Y:S04]  /*8230*/  @!P2 ST.E.128 desc[UR40][R6.64], R36 ;  /* 0x000000240600a985 */ /* 0x0001e8000c101d28 */
[----:B------:R0:W-:Y:S04]  /*8240*/  @!P1 ST.E.128 desc[UR40][R8.64], R52 ;  /* 0x0000003408009985 */ /* 0x0001e8000c101d28 */
[----:B------:R0:W-:Y:S02]  /*8250*/  @!P0 ST.E.128 desc[UR40][R10.64], R68 ;  /* 0x000000440a008985 */ /* 0x0001e4000c101d28 */
.L_x_9250:
[----:B------:R-:W-:Y:S05]  /*8260*/  BSYNC B1 ;  /* 0x0000000000017941 */ /* 0x000fea0003800000 */
.L_x_9249:
[----:B0-----:R-:W-:Y:S01]  /*8270*/  VIADD R3, R84, 0x60 ;  /* 0x0000006054037836 */ /* 0x001fe20000000000 */
[----:B--23--:R-:W0:Y:S04]  /*8280*/  SHFL.IDX PT, R83, R83, 0x3, 0x181f ;  /* 0x00781f0053537f89 */ /* 0x00ce2800000e0000 */
[----:B------:R-:W-:Y:S01]  /*8290*/  ISETP.GE.AND P0, PT, R3, UR9, PT ;  /* 0x0000000903007c0c */ /* 0x000fe2000bf06270 */
[----:B----4-:R2:W3:-:S12]  /*82a0*/  SHFL.IDX PT, R11, R82, 0x3, 0x181f ;  /* 0x00781f00520b7f89 */ /* 0x0104d800000e0000 */
[----:B--2---:R-:W-:Y:S05]  /*82b0*/  @P0 BRA `(.L_x_9251) ;  /* 0x0000002400840947 */ /* 0x004fea0003800000 */
[----:B------:R-:W-:Y:S02]  /*82c0*/  ULDC UR4, c[0x0][0xac8] ;  /* 0x0002b20000047ab9 */ /* 0x000fe40000000800 */
[----:B------:R-:W-:Y:S02]  /*82d0*/  ISETP.GE.AND P3, PT, R0, UR4, PT ;  /* 0x0000000400007c0c */ /* 0x000fe4000bf66270 */
[----:B------:R-:W-:Y:S02]  /*82e0*/  ISETP.GE.AND P4, PT, R86, UR4, PT ;  /* 0x0000000456007c0c */ /* 0x000fe4000bf86270 */
[----:B------:R-:W-:-:S09]  /*82f0*/  ISETP.GE.AND P5, PT, R88, UR4, PT ;  /* 0x0000000458007c0c */ /* 0x000fd2000bfa6270 */
[-C--:B---3--:R-:W-:Y:S02]  /*8300*/  @!P3 LEA R4, P0, R0, R11.reuse, 0x1 ;  /* 0x0000000b0004b211 */ /* 0x088fe400078008ff */
[-C--:B------:R-:W-:Y:S02]  /*8310*/  @!P4 LEA R6, P1, R86, R11.reuse, 0x1 ;  /* 0x0000000b5606c211 */ /* 0x080fe400078208ff */
[----:B------:R-:W-:Y:S02]  /*8320*/  @!P5 LEA R8, P2, R88, R11, 0x1 ;  /* 0x0000000b5808d211 */ /* 0x000fe400078408ff */
[-C--:B0-----:R-:W-:Y:S02]  /*8330*/  @!P3 LEA.HI.X R5, R0, R83.reuse, R91, 0x1, P0 ;  /* 0x000000530005b211 */ /* 0x081fe400000f0c5b */
[-C--:B------:R-:W-:Y:S02]  /*8340*/  @!P4 LEA.HI.X R7, R86, R83.reuse, R89, 0x1, P1 ;  /* 0x000000535607c211 */ /* 0x080fe400008f0c59 */
[----:B------:R-:W-:Y:S01]  /*8350*/  @!P5 LEA.HI.X R9, R88, R83, R85, 0x1, P2 ;  /* 0x000000535809d211 */ /* 0x000fe200010f0c55 */
[----:B------:R0:W-:Y:S01]  /*8360*/  @!P3 ST.E.128 desc[UR40][R4.64], R24 ;  /* 0x000000180400b985 */ /* 0x0001e2000c101d28 */
[----:B------:R-:W-:-:S03]  /*8370*/  ISETP.GE.AND P0, PT, R90, UR4, PT ;  /* 0x000000045a007c0c */ /* 0x000fc6000bf06270 */
[----:B------:R0:W-:Y:S04]  /*8380*/  @!P4 ST.E.128 desc[UR40][R6.64], R40 ;  /* 0x000000280600c985 */ /* 0x0001e8000c101d28 */
[----:B------:R0:W-:Y:S06]  /*8390*/  @!P5 ST.E.128 desc[UR40][R8.64], R56 ;  /* 0x000000380800d985 */ /* 0x0001ec000c101d28 */
[----:B------:R-:W-:Y:S05]  /*83a0*/  @P0 BRA `(.L_x_9251) ;  /* 0x0000002400480947 */ /* 0x000fea0003800000 */
[----:B0-----:R-:W-:-:S04]  /*83b0*/  LEA R4, P0, R90, R11, 0x1 ;  /* 0x0000000b5a047211 */ /* 0x001fc800078008ff */
[----:B------:R-:W-:-:S05]  /*83c0*/  LEA.HI.X R5, R90, R83, R87, 0x1, P0 ;  /* 0x000000535a057211 */ /* 0x000fca00000f0c57 */
[----:B------:R0:W-:Y:S01]  /*83d0*/  ST.E.128 desc[UR40][R4.64], R72 ;  /* 0x0000004804007985 */ /* 0x0001e2000c101d28 */
[----:B------:R-:W-:Y:S05]  /*83e0*/  BRA `(.L_x_9251) ;  /* 0x0000002400387947 */ /* 0x000fea0003800000 */
.L_x_9244:
[----:B------:R-:W-:Y:S01]  /*83f0*/  ULDC.64 UR14, c[0x0][0xb08] ;  /* 0x0002c200000e7ab9 */ /* 0x000fe20000000a00 */
[----:B------:R-:W-:Y:S01]  /*8400*/  IMAD.MOV.U32 R3, RZ, RZ, R12 ;  /* 0x000000ffff037224 */ /* 0x000fe200078e000c */
[----:B------:R-:W-:Y:S01]  /*8410*/  UIMAD UR12, UR16, UR14, URZ ;  /* 0x0000000e100c72a4 */ /* 0x000fe2000f8e023f */
[----:B------:R-:W-:Y:S01]  /*8420*/  ISETP.GE.AND P0, PT, R13, UR9, PT ;  /* 0x000000090d007c0c */ /* 0x000fe2000bf06270 */
[----:B------:R-:W-:Y:S01]  /*8430*/  UIMAD.WIDE.U32 UR10, UR4, UR14, URZ ;  /* 0x0000000e040a72a5 */ /* 0x000fe2000f8e003f */
[----:B------:R-:W-:Y:S01]  /*8440*/  BSSY B1, `(.L_x_9252) ;  /* 0x00000c4000017945 */ /* 0x000fe20003800000 */
[----:B------:R-:W-:Y:S01]  /*8450*/  UIMAD UR12, UR4, UR15, UR12 ;  /* 0x0000000f040c72a4 */ /* 0x000fe2000f8e020c */
[----:B------:R-:W-:Y:S01]  /*8460*/  SHF.R.S32.HI R152, RZ, 0x1f, R210 ;  /* 0x0000001fff987819 */ /* 0x000fe200000114d2 */
[----:B------:R-:W-:Y:S01]  /*8470*/  USHF.R.S32.HI UR4, URZ, 0x1f, UR46 ;  /* 0x0000001f3f047899 */ /* 0x000fe2000801142e */
[----:B------:R-:W-:Y:S01]  /*8480*/  SHF.R.S32.HI R153, RZ, 0x1f, R211 ;  /* 0x0000001fff997819 */ /* 0x000fe200000114d3 */
[----:B------:R-:W-:Y:S01]  /*8490*/  UIADD3 UR11, UR11, UR12, URZ ;  /* 0x0000000c0b0b7290 */ /* 0x000fe2000fffe03f */
[----:B------:R-:W-:Y:S01]  /*84a0*/  SHF.R.S32.HI R154, RZ, 0x1f, R212 ;  /* 0x0000001fff9a7819 */ /* 0x000fe200000114d4 */
[----:B------:R-:W-:Y:S01]  /*84b0*/  ULDC.64 UR14, c[0x0][0xb40] ;  /* 0x0002d000000e7ab9 */ /* 0x000fe20000000a00 */
[----:B------:R-:W-:Y:S01]  /*84c0*/  ULDC.64 UR12, c[0x0][0xb38] ;  /* 0x0002ce00000c7ab9 */ /* 0x000fe20000000a00 */
[----:B------:R-:W-:Y:S01]  /*84d0*/  UIMAD UR4, UR4, UR14, URZ ;  /* 0x0000000e040472a4 */ /* 0x000fe2000f8e023f */
[----:B------:R-:W-:Y:S01]  /*84e0*/  SHF.R.S32.HI R155, RZ, 0x1f, R213 ;  /* 0x0000001fff9b7819 */ /* 0x000fe200000114d5 */
[----:B------:R-:W-:Y:S01]  /*84f0*/  UIMAD.WIDE.U32 UR10, UR43, UR12, UR10 ;  /* 0x0000000c2b0a72a5 */ /* 0x000fe2000f8e000a */
[----:B------:R-:W-:Y:S01]  /*8500*/  SHF.R.S32.HI R156, RZ, 0x1f, R214 ;  /* 0x0000001fff9c7819 */ /* 0x000fe200000114d6 */
[----:B------:R-:W-:Y:S01]  /*8510*/  UIMAD UR4, UR46, UR15, UR4 ;  /* 0x0000000f2e0472a4 */ /* 0x000fe2000f8e0204 */
[----:B------:R-:W-:Y:S01]  /*8520*/  SHF.R.S32.HI R157, RZ, 0x1f, R215 ;  /* 0x0000001fff9d7819 */ /* 0x000fe200000114d7 */
[----:B------:R-:W-:Y:S01]  /*8530*/  UIMAD UR11, UR43, UR13, UR11 ;  /* 0x0000000d2b0b72a4 */ /* 0x000fe2000f8e020b */
[----:B------:R-:W-:Y:S01]  /*8540*/  SHF.R.S32.HI R158, RZ, 0x1f, R216 ;  /* 0x0000001fff9e7819 */ /* 0x000fe200000114d8 */
[----:B------:R-:W-:Y:S01]  /*8550*/  @UP1 ULDC UR12, c[0x0][0xbec] ;  /* 0x0002fb00000c1ab9 */ /* 0x000fe20000000800 */
[----:B------:R-:W-:Y:S01]  /*8560*/  UIADD3 UR8, UR8, 0x22820, URZ ;  /* 0x0002282008087890 */ /* 0x000fe2000fffe03f */
[----:B------:R-:W-:Y:S01]  /*8570*/  @P1 IMAD.HI.U32 R4, R12, UR12, RZ ;  /* 0x0000000c0c041c27 */ /* 0x000fe2000f8e00ff */
[----:B------:R-:W-:Y:S01]  /*8580*/  UIMAD.WIDE.U32 UR10, UR46, UR14, UR10 ;  /* 0x0000000e2e0a72a5 */ /* 0x000fe2000f8e000a */
[----:B------:R-:W-:Y:S01]  /*8590*/  SHF.R.S32.HI R159, RZ, 0x1f, R217 ;  /* 0x0000001fff9f7819 */ /* 0x000fe200000114d9 */
[----:B------:R-:W-:Y:S01]  /*85a0*/  ULDC.64 UR12, c[0x0][0xb48] ;  /* 0x0002d200000c7ab9 */ /* 0x000fe20000000a00 */
[----:B------:R-:W-:Y:S01]  /*85b0*/  UPRMT UR8, URZ, 0x654, UR8 ;  /* 0x000006543f087896 */ /* 0x000fe20008000008 */
[----:B------:R-:W-:Y:S01]  /*85c0*/  SHF.R.S32.HI R160, RZ, 0x1f, R218 ;  /* 0x0000001fffa07819 */ /* 0x000fe200000114da */
[----:B------:R-:W-:Y:S01]  /*85d0*/  UIADD3 UR11, UR11, UR4, URZ ;  /* 0x000000040b0b7290 */ /* 0x000fe2000fffe03f */
[----:B------:R-:W-:-:S02]  /*85e0*/  SHF.R.S32.HI R161, RZ, 0x1f, R219 ;  /* 0x0000001fffa17819 */ /* 0x000fc400000114db */
[----:B------:R-:W-:Y:S01]  /*85f0*/  @UP1 ULDC UR4, c[0x0][0xbf0] ;  /* 0x0002fc0000041ab9 */ /* 0x000fe20000000800 */
[----:B------:R-:W-:Y:S01]  /*8600*/  UIMAD.WIDE.U32 UR10, UR42, UR12, UR10 ;  /* 0x0000000c2a0a72a5 */ /* 0x000fe2000f8e000a */
[----:B------:R-:W-:Y:S02]  /*8610*/  @P1 SHF.R.U32.HI R3, RZ, UR4, R4 ;  /* 0x00000004ff031c19 */ /* 0x000fe40008011604 */
[----:B------:R-:W-:Y:S01]  /*8620*/  SYNCS.ARRIVE.TRANS64.RED.A1T0 RZ, [UR8], RZ ;  /* 0x000000ffffff79a7 */ /* 0x000fe20008100408 */
[----:B------:R-:W-:Y:S01]  /*8630*/  UIMAD UR42, UR42, UR13, UR11 ;  /* 0x0000000d2a2a72a4 */ /* 0x000fe2000f8e020b */
[--C-:B------:R-:W-:Y:S01]  /*8640*/  SHF.R.S32.HI R4, RZ, 0x1f, R3.reuse ;  /* 0x0000001fff047819 */ /* 0x100fe20000011403 */
[----:B------:R-:W-:Y:S01]  /*8650*/  IMAD.MOV R7, RZ, RZ, -R3 ;  /* 0x000000ffff077224 */ /* 0x000fe200078e0a03 */
[----:B------:R-:W-:Y:S01]  /*8660*/  ULDC.64 UR12, c[0x0][0xb30] ;  /* 0x0002cc00000c7ab9 */ /* 0x000fe20000000a00 */
[----:B------:R-:W-:Y:S01]  /*8670*/  IMAD.U32 R5, RZ, RZ, UR11 ;  /* 0x0000000bff057e24 */ /* 0x000fe2000f8e00ff */
[----:B------:R-:W-:Y:S01]  /*8680*/  SHF.R.S32.HI R162, RZ, 0x1f, R220 ;  /* 0x0000001fffa27819 */ /* 0x000fe200000114dc */
[----:B------:R-:W-:Y:S01]  /*8690*/  IMAD R7, R7, UR20, R12 ;  /* 0x0000001407077c24 */ /* 0x000fe2000f8e020c */
[----:B------:R-:W-:Y:S01]  /*86a0*/  SHF.R.S32.HI R163, RZ, 0x1f, R221 ;  /* 0x0000001fffa37819 */ /* 0x000fe200000114dd */
[----:B------:R-:W-:Y:S01]  /*86b0*/  IMAD R6, R4, UR12, RZ ;  /* 0x0000000c04067c24 */ /* 0x000fe2000f8e02ff */
[----:B------:R-:W-:Y:S01]  /*86c0*/  SHF.R.S32.HI R164, RZ, 0x1f, R222 ;  /* 0x0000001fffa47819 */ /* 0x000fe200000114de */
[----:B------:R-:W-:Y:S01]  /*86d0*/  IMAD.U32 R4, RZ, RZ, UR10 ;  /* 0x0000000aff047e24 */ /* 0x000fe2000f8e00ff */
[----:B------:R-:W-:Y:S01]  /*86e0*/  ULDC.64 UR10, c[0x0][0xb28] ;  /* 0x0002ca00000a7ab9 */ /* 0x000fe20000000a00 */
[----:B------:R-:W-:Y:S01]  /*86f0*/  IMAD.U32 R5, RZ, RZ, UR42 ;  /* 0x0000002aff057e24 */ /* 0x000fe2000f8e00ff */
[----:B------:R-:W-:Y:S01]  /*8700*/  SHF.R.S32.HI R165, RZ, 0x1f, R223 ;  /* 0x0000001fffa57819 */ /* 0x000fe200000114df */
[C---:B------:R-:W-:Y:S01]  /*8710*/  IMAD R9, R3.reuse, UR13, R6 ;  /* 0x0000000d03097c24 */ /* 0x040fe2000f8e0206 */
[----:B------:R-:W-:Y:S01]  /*8720*/  SHF.R.S32.HI R6, RZ, 0x1f, R7 ;  /* 0x0000001fff067819 */ /* 0x000fe20000011407 */
[----:B------:R-:W-:Y:S01]  /*8730*/  IMAD.WIDE.U32 R4, R3, UR12, R4 ;  /* 0x0000000c03047c25 */ /* 0x000fe2000f8e0004 */
[----:B------:R-:W-:-:S02]  /*8740*/  SHF.R.S32.HI R166, RZ, 0x1f, R224 ;  /* 0x0000001fffa67819 */ /* 0x000fc400000114e0 */
[----:B------:R-:W-:Y:S01]  /*8750*/  SHF.R.S32.HI R167, RZ, 0x1f, R225 ;  /* 0x0000001fffa77819 */ /* 0x000fe200000114e1 */
        /* <DEDUP_REMOVED lines=11> */
[----:B------:R-:W-:Y:S01]  /*8810*/  ULDC UR4, c[0x0][0xac8] ;  /* 0x0002b20000047ab9 */ /* 0x000fe20000000800 */
[----:B------:R-:W-:Y:S01]  /*8820*/  VIADD R13, R2, 0xe8 ;  /* 0x000000e8020d7836 */ /* 0x000fe20000000000 */
[----:B------:R-:W-:Y:S02]  /*8830*/  ISETP.GE.AND P4, PT, R225, UR4, PT ;  /* 0x00000004e1007c0c */ /* 0x000fe4000bf86270 */
[----:B------:R-:W-:Y:S02]  /*8840*/  ISETP.GE.AND P3, PT, R224, UR4, PT ;  /* 0x00000004e0007c0c */ /* 0x000fe4000bf66270 */
[----:B------:R-:W-:Y:S02]  /*8850*/  ISETP.GE.AND P5, PT, R2, UR4, PT ;  /* 0x0000000402007c0c */ /* 0x000fe4000bfa6270 */
[----:B------:R-:W-:Y:S02]  /*8860*/  ISETP.GE.AND P1, PT, R222, UR4, PT ;  /* 0x00000004de007c0c */ /* 0x000fe4000bf26270 */
[----:B------:R-:W-:-:S05]  /*8870*/  ISETP.GE.AND P0, PT, R223, UR4, PT ;  /* 0x00000004df007c0c */ /* 0x000fca000bf06270 */
[CC--:B-1----:R-:W-:Y:S02]  /*8880*/  @!P4 LEA R6, P2, R225.reuse, R4.reuse, 0x2 ;  /* 0x00000004e106c211 */ /* 0x0c2fe400078410ff */
[----:B------:R-:W-:Y:S02]  /*8890*/  @!P3 LEA R8, P6, R224, R4, 0x2 ;  /* 0x00000004e008b211 */ /* 0x000fe400078c10ff */
[----:B--2---:R-:W-:Y:S01]  /*88a0*/  @!P5 IMAD.WIDE R10, R2, 0x4, R4 ;  /* 0x00000004020ad825 */ /* 0x004fe200078e0204 */
[-C--:B------:R-:W-:Y:S02]  /*88b0*/  @!P4 LEA.HI.X R7, R225, R5.reuse, R167, 0x2, P2 ;  /* 0x00000005e107c211 */ /* 0x080fe400010f14a7 */
[----:B------:R-:W-:Y:S02]  /*88c0*/  ISETP.GE.AND P2, PT, R221, UR4, PT ;  /* 0x00000004dd007c0c */ /* 0x000fe4000bf46270 */
[----:B------:R-:W-:Y:S01]  /*88d0*/  @!P3 LEA.HI.X R9, R224, R5, R166, 0x2, P6 ;  /* 0x00000005e009b211 */ /* 0x000fe200030f14a6 */
[----:B------:R-:W-:Y:S04]  /*88e0*/  @!P5 ST.E.64 desc[UR40][R10.64], R24 ;  /* 0x000000180a00d985 */ /* 0x000fe8000c101b28 */
[----:B------:R1:W-:Y:S01]  /*88f0*/  @!P4 ST.E.64 desc[UR40][R6.64], R28 ;  /* 0x0000001c0600c985 */ /* 0x0003e2000c101b28 */
[----:B------:R-:W-:-:S03]  /*8900*/  ISETP.GE.AND P4, PT, R219, UR4, PT ;  /* 0x00000004db007c0c */ /* 0x000fc6000bf86270 */
[----:B------:R2:W-:Y:S01]  /*8910*/  @!P3 ST.E.64 desc[UR40][R8.64], R32 ;  /* 0x000000200800b985 */ /* 0x0005e2000c101b28 */
[----:B------:R-:W-:Y:S02]  /*8920*/  ISETP.GE.AND P3, PT, R220, UR4, PT ;  /* 0x00000004dc007c0c */ /* 0x000fe4000bf66270 */
[CC--:B-1----:R-:W-:Y:S01]  /*8930*/  @!P0 LEA R6, P6, R223.reuse, R4.reuse, 0x2 ;  /* 0x00000004df068211 */ /* 0x0c2fe200078c10ff */
[----:B------:R-:W-:Y:S01]  /*8940*/  VIADD R29, R2, 0xf8 ;  /* 0x000000f8021d7836 */ /* 0x000fe20000000000 */
[CC--:B--2---:R-:W-:Y:S02]  /*8950*/  @!P1 LEA R8, P5, R222.reuse, R4.reuse, 0x2 ;  /* 0x00000004de089211 */ /* 0x0c4fe400078a10ff */
[-C--:B------:R-:W-:Y:S02]  /*8960*/  @!P0 LEA.HI.X R7, R223, R5.reuse, R165, 0x2, P6 ;  /* 0x00000005df078211 */ /* 0x080fe400030f14a5 */
[----:B------:R-:W-:Y:S02]  /*8970*/  @!P1 LEA.HI.X R9, R222, R5, R164, 0x2, P5 ;  /* 0x00000005de099211 */ /* 0x000fe400028f14a4 */
[----:B------:R-:W-:Y:S01]  /*8980*/  ISETP.GE.AND P5, PT, R218, UR4, PT ;  /* 0x00000004da007c0c */ /* 0x000fe2000bfa6270 */
[----:B------:R1:W-:Y:S01]  /*8990*/  @!P0 ST.E.64 desc[UR40][R6.64], R36 ;  /* 0x0000002406008985 */ /* 0x0003e2000c101b28 */
[----:B------:R-:W-:-:S02]  /*89a0*/  @!P2 LEA R10, P6, R221, R4, 0x2 ;  /* 0x00000004dd0aa211 */ /* 0x000fc400078c10ff */
        /* <DEDUP_REMOVED lines=9> */
[----:B---3--:R-:W-:Y:S01]  /*8a40*/  @!P5 LEA R10, P6, R218, R4, 0x2 ;  /* 0x00000004da0ad211 */ /* 0x008fe200078c10ff */
[----:B------:R1:W-:Y:S01]  /*8a50*/  @!P3 ST.E.64 desc[UR40][R6.64], R48 ;  /* 0x000000300600b985 */ /* 0x0003e2000c101b28 */
[----:B------:R-:W-:-:S02]  /*8a60*/  ISETP.GE.AND P2, PT, R215, UR4, PT ;  /* 0x00000004d7007c0c */ /* 0x000fc4000bf46270 */
[----:B------:R-:W-:Y:S01]  /*8a70*/  @!P5 LEA.HI.X R11, R218, R5, R160, 0x2, P6 ;  /* 0x00000005da0bd211 */ /* 0x000fe200030f14a0 */
        /* <DEDUP_REMOVED lines=10> */
[C---:B---3--:R-:W-:Y:S01]  /*8b20*/  @!P2 LEA R10, P6, R215.reuse, R4, 0x2 ;  /* 0x00000004d70aa211 */ /* 0x048fe200078c10ff */
[----:B------:R2:W-:Y:S01]  /*8b30*/  @!P1 ST.E.64 desc[UR40][R8.64], R64 ;  /* 0x0000004008009985 */ /* 0x0005e2000c101b28 */
[----:B------:R-:W-:Y:S02]  /*8b40*/  ISETP.GE.AND P1, PT, R210, UR4, PT ;  /* 0x00000004d2007c0c */ /* 0x000fe4000bf26270 */
        /* <DEDUP_REMOVED lines=8> */
[----:B------:R-:W-:Y:S01]  /*8bd0*/  @!P3 ST.E.64 desc[UR40][R6.64], R72 ;  /* 0x000000480600b985 */ /* 0x000fe2000c101b28 */
[----:B---3--:R-:W-:-:S02]  /*8be0*/  @!P5 LEA R10, P6, R212, R4, 0x2 ;  /* 0x00000004d40ad211 */ /* 0x008fc400078c10ff */
[-C--:B------:R-:W-:Y:S01]  /*8bf0*/  @!P1 LEA R20, P3, R210, R4.reuse, 0x2 ;  /* 0x00000004d2149211 */ /* 0x080fe200078610ff */
[----:B------:R1:W-:Y:S01]  /*8c00*/  @!P4 ST.E.64 desc[UR40][R8.64], R76 ;  /* 0x0000004c0800c985 */ /* 0x0003e2000c101b28 */
[-C--:B------:R-:W-:Y:S02]  /*8c10*/  @!P5 LEA.HI.X R11, R212, R5.reuse, R154, 0x2, P6 ;  /* 0x00000005d40bd211 */ /* 0x080fe400030f149a */
[----:B------:R-:W-:Y:S02]  /*8c20*/  @!P0 LEA R14, P6, R211, R4, 0x2 ;  /* 0x00000004d30e8211 */ /* 0x000fe400078c10ff */
[----:B------:R-:W-:Y:S01]  /*8c30*/  ISETP.GE.AND P4, PT, R207, UR4, PT ;  /* 0x00000004cf007c0c */ /* 0x000fe2000bf86270 */
[----:B------:R2:W-:Y:S01]  /*8c40*/  @!P5 ST.E.64 desc[UR40][R10.64], R80 ;  /* 0x000000500a00d985 */ /* 0x0005e2000c101b28 */
[----:B------:R-:W-:Y:S02]  /*8c50*/  ISETP.GE.AND P5, PT, R208, UR4, PT ;  /* 0x00000004d0007c0c */ /* 0x000fe4000bfa6270 */
[----:B------:R-:W-:-:S02]  /*8c60*/  @!P1 LEA.HI.X R21, R210, R5, R152, 0x2, P3 ;  /* 0x00000005d2159211 */ /* 0x000fc400018f1498 */
[----:B------:R-:W-:Y:S02]  /*8c70*/  ISETP.GE.AND P3, PT, R206, UR4, PT ;  /* 0x00000004ce007c0c */ /* 0x000fe4000bf66270 */
[----:B------:R-:W-:Y:S02]  /*8c80*/  @!P0 LEA.HI.X R15, R211, R5, R153, 0x2, P6 ;  /* 0x00000005d30f8211 */ /* 0x000fe400030f1499 */
[----:B------:R-:W-:-:S03]  /*8c90*/  @!P2 LEA R24, P6, R209, R4, 0x2 ;  /* 0x00000004d118a211 */ /* 0x000fc600078c10ff */
[----:B------:R3:W-:Y:S01]  /*8ca0*/  @!P0 ST.E.64 desc[UR40][R14.64], R84 ;  /* 0x000000540e008985 */ /* 0x0007e2000c101b28 */
[-C--:B------:R-:W-:Y:S02]  /*8cb0*/  @!P2 LEA.HI.X R25, R209, R5.reuse, R237, 0x2, P6 ;  /* 0x00000005d119a211 */ /* 0x080fe400030f14ed */
[-C--:B-1----:R-:W-:Y:S01]  /*8cc0*/  @!P4 LEA R8, P0, R207, R4.reuse, 0x2 ;  /* 0x00000004cf08c211 */ /* 0x082fe200078010ff */
[----:B------:R1:W-:Y:S01]  /*8cd0*/  @!P1 ST.E.64 desc[UR40][R20.64], R88 ;  /* 0x0000005814009985 */ /* 0x0003e2000c101b28 */
[-C--:B------:R-:W-:Y:S02]  /*8ce0*/  @!P5 LEA R6, P1, R208, R4.reuse, 0x2 ;  /* 0x00000004d006d211 */ /* 0x080fe400078210ff */
[----:B--2---:R-:W-:Y:S01]  /*8cf0*/  @!P3 LEA R10, P6, R206, R4, 0x2 ;  /* 0x00000004ce0ab211 */ /* 0x004fe200078c10ff */
[----:B------:R2:W-:Y:S01]  /*8d00*/  @!P2 ST.E.64 desc[UR40][R24.64], R92 ;  /* 0x0000005c1800a985 */ /* 0x0005e2000c101b28 */
[----:B------:R-:W-:Y:S02]  /*8d10*/  ISETP.GE.AND P2, PT, R205, UR4, PT ;  /* 0x00000004cd007c0c */ /* 0x000fe4000bf46270 */
        /* <DEDUP_REMOVED lines=8> */
[----:B---3--:R-:W-:Y:S01]  /*8da0*/  @!P2 LEA R14, P6, R205, R4, 0x2 ;  /* 0x00000004cd0ea211 */ /* 0x008fe200078c10ff */
[----:B------:R3:W-:Y:S01]  /*8db0*/  @!P3 ST.E.64 desc[UR40][R10.64], R104 ;  /* 0x000000680a00b985 */ /* 0x0007e2000c101b28 */
[----:B------:R-:W-:-:S02]  /*8dc0*/  ISETP.GE.AND P3, PT, R22, UR4, PT ;  /* 0x0000000416007c0c */ /* 0x000fc4000bf66270 */
[CC--:B-1----:R-:W-:Y:S02]  /*8dd0*/  @!P1 LEA R20, P5, R204.reuse, R4.reuse, 0x2 ;  /* 0x00000004cc149211 */ /* 0x0c2fe400078a10ff */
[-C--:B------:R-:W-:Y:S02]  /*8de0*/  @!P2 LEA.HI.X R15, R205, R5.reuse, R233, 0x2, P6 ;  /* 0x00000005cd0fa211 */ /* 0x080fe400030f14e9 */
[-C--:B------:R-:W-:Y:S02]  /*8df0*/  @!P1 LEA.HI.X R21, R204, R5.reuse, R232, 0x2, P5 ;  /* 0x00000005cc159211 */ /* 0x080fe400028f14e8 */
[-C--:B--2---:R-:W-:Y:S01]  /*8e00*/  @!P0 LEA R24, P6, R23, R4.reuse, 0x2 ;  /* 0x0000000417188211 */ /* 0x084fe200078c10ff */
[----:B------:R-:W-:Y:S01]  /*8e10*/  @!P2 ST.E.64 desc[UR40][R14.64], R108 ;  /* 0x0000006c0e00a985 */ /* 0x000fe2000c101b28 */
[-C--:B----4-:R-:W-:Y:S02]  /*8e20*/  @!P4 LEA R8, P5, R19, R4.reuse, 0x2 ;  /* 0x000000041308c211 */ /* 0x090fe400078a10ff */
[----:B------:R-:W-:Y:S01]  /*8e30*/  @!P0 LEA.HI.X R25, R23, R5, R231, 0x2, P6 ;  /* 0x0000000517198211 */ /* 0x000fe200030f14e7 */
[----:B------:R-:W-:Y:S01]  /*8e40*/  @!P1 ST.E.64 desc[UR40][R20.64], R112 ;  /* 0x0000007014009985 */ /* 0x000fe2000c101b28 */
[----:B------:R-:W-:-:S02]  /*8e50*/  @!P3 LEA R6, P1, R22, R4, 0x2 ;  /* 0x000000041606b211 */ /* 0x000fc400078210ff */
[----:B------:R-:W-:Y:S01]  /*8e60*/  ISETP.GE.AND P2, PT, R18, UR4, PT ;  /* 0x0000000412007c0c */ /* 0x000fe2000bf46270 */
[----:B------:R1:W-:Y:S01]  /*8e70*/  @!P0 ST.E.64 desc[UR40][R24.64], R116 ;  /* 0x0000007418008985 */ /* 0x0003e2000c101b28 */
[-C--:B------:R-:W-:Y:S02]  /*8e80*/  @!P3 LEA.HI.X R7, R22, R5.reuse, R230, 0x2, P1 ;  /* 0x000000051607b211 */ /* 0x080fe400008f14e6 */
[----:B------:R-:W-:Y:S02]  /*8e90*/  ISETP.GE.AND P1, PT, R17, UR4, PT ;  /* 0x0000000411007c0c */ /* 0x000fe4000bf26270 */
[----:B------:R-:W-:Y:S01]  /*8ea0*/  @!P4 LEA.HI.X R9, R19, R5, R229, 0x2, P5 ;  /* 0x000000051309c211 */ /* 0x000fe200028f14e5 */
[----:B------:R2:W-:Y:S01]  /*8eb0*/  @!P3 ST.E.64 desc[UR40][R6.64], R120 ;  /* 0x000000780600b985 */ /* 0x0005e2000c101b28 */
[----:B------:R-:W-:-:S03]  /*8ec0*/  ISETP.GE.AND P0, PT, R16, UR4, PT ;  /* 0x0000000410007c0c */ /* 0x000fc6000bf06270 */
[----:B------:R4:W-:Y:S01]  /*8ed0*/  @!P4 ST.E.64 desc[UR40][R8.64], R124 ;  /* 0x0000007c0800c985 */ /* 0x0009e2000c101b28 */
[----:B------:R-:W-:Y:S02]  /*8ee0*/  ISETP.GE.AND P4, PT, R13, UR4, PT ;  /* 0x000000040d007c0c */ /* 0x000fe4000bf86270 */
[-C--:B---3--:R-:W-:Y:S01]  /*8ef0*/  @!P2 LEA R10, P5, R18, R4.reuse, 0x2 ;  /* 0x00000004120aa211 */ /* 0x088fe200078a10ff */
[----:B-1----:R-:W-:Y:S01]  /*8f00*/  VIADD R25, R2, 0xf0 ;  /* 0x000000f002197836 */ /* 0x002fe20000000000 */
[----:B------:R-:W-:Y:S02]  /*8f10*/  SHF.R.S32.HI R21, RZ, 0x1f, R16 ;  /* 0x0000001fff157819 */ /* 0x000fe40000011410 */
[----:B------:R-:W-:Y:S02]  /*8f20*/  @!P1 LEA R14, P6, R17, R4, 0x2 ;  /* 0x00000004110e9211 */ /* 0x000fe400078c10ff */
[----:B------:R-:W-:Y:S02]  /*8f30*/  ISETP.GE.AND P3, PT, R25, UR4, PT ;  /* 0x0000000419007c0c */ /* 0x000fe4000bf66270 */
[----:B------:R-:W-:-:S02]  /*8f40*/  @!P2 LEA.HI.X R11, R18, R5, R228, 0x2, P5 ;  /* 0x00000005120ba211 */ /* 0x000fc400028f14e4 */
[CC--:B------:R-:W-:Y:S02]  /*8f50*/  @!P0 LEA R20, P5, R16.reuse, R4.reuse, 0x2 ;  /* 0x0000000410148211 */ /* 0x0c0fe400078a10ff */
[-C--:B------:R-:W-:Y:S01]  /*8f60*/  @!P1 LEA.HI.X R15, R17, R5.reuse, R227, 0x2, P6 ;  /* 0x00000005110f9211 */ /* 0x080fe200030f14e3 */
[----:B------:R3:W-:Y:S01]  /*8f70*/  @!P2 ST.E.64 desc[UR40][R10.64], R128 ;  /* 0x000000800a00a985 */ /* 0x0007e2000c101b28 */
[----:B------:R-:W-:Y:S02]  /*8f80*/  ISETP.GE.AND P6, PT, R29, UR4, PT ;  /* 0x000000041d007c0c */ /* 0x000fe4000bfc6270 */
[----:B------:R-:W-:Y:S01]  /*8f90*/  @!P0 LEA.HI.X R21, R16, R5, R21, 0x2, P5 ;  /* 0x0000000510158211 */ /* 0x000fe200028f1415 */
[----:B------:R3:W-:Y:S01]  /*8fa0*/  @!P1 ST.E.64 desc[UR40][R14.64], R132 ;  /* 0x000000840e009985 */ /* 0x0007e2000c101b28 */
[----:B--2---:R-:W-:Y:S02]  /*8fb0*/  SHF.R.S32.HI R7, RZ, 0x1f, R13 ;  /* 0x0000001fff077819 */ /* 0x004fe4000001140d */
[----:B------:R-:W-:Y:S01]  /*8fc0*/  @!P4 LEA R6, P5, R13, R4, 0x2 ;  /* 0x000000040d06c211 */ /* 0x000fe200078a10ff */
[----:B------:R3:W-:Y:S01]  /*8fd0*/  @!P0 ST.E.64 desc[UR40][R20.64], R136 ;  /* 0x0000008814008985 */ /* 0x0007e2000c101b28 */
[----:B----4-:R-:W-:-:S02]  /*8fe0*/  SHF.R.S32.HI R9, RZ, 0x1f, R25 ;  /* 0x0000001fff097819 */ /* 0x010fc40000011419 */
[-C--:B------:R-:W-:Y:S02]  /*8ff0*/  @!P4 LEA.HI.X R7, R13, R5.reuse, R7, 0x2, P5 ;  /* 0x000000050d07c211 */ /* 0x080fe400028f1407 */
[CC--:B------:R-:W-:Y:S02]  /*9000*/  @!P3 LEA R8, P5, R25.reuse, R4.reuse, 0x2 ;  /* 0x000000041908b211 */ /* 0x0c0fe400078a10ff */
[----:B------:R-:W-:Y:S01]  /*9010*/  SHF.R.S32.HI R13, RZ, 0x1f, R29 ;  /* 0x0000001fff0d7819 */ /* 0x000fe2000001141d */
[----:B------:R3:W-:Y:S01]  /*9020*/  @!P4 ST.E.64 desc[UR40][R6.64], R140 ;  /* 0x0000008c0600c985 */ /* 0x0007e2000c101b28 */
[----:B------:R-:W-:Y:S02]  /*9030*/  @!P3 LEA.HI.X R9, R25, R5, R9, 0x2, P5 ;  /* 0x000000051909b211 */ /* 0x000fe400028f1409 */
[----:B------:R-:W-:-:S03]  /*9040*/  @!P6 LEA R4, P5, R29, R4, 0x2 ;  /* 0x000000041d04e211 */ /* 0x000fc600078a10ff */
[----:B------:R3:W-:Y:S01]  /*9050*/  @!P3 ST.E.64 desc[UR40][R8.64], R144 ;  /* 0x000000900800b985 */ /* 0x0007e2000c101b28 */
[----:B------:R-:W-:-:S05]  /*9060*/  @!P6 LEA.HI.X R5, R29, R5, R13, 0x2, P5 ;  /* 0x000000051d05e211 */ /* 0x000fca00028f140d */
[----:B------:R3:W-:Y:S04]  /*9070*/  @!P6 ST.E.64 desc[UR40][R4.64], R148 ;  /* 0x000000940400e985 */ /* 0x0007e8000c101b28 */
.L_x_9253:
[----:B------:R-:W-:Y:S05]  /*9080*/  BSYNC B1 ;  /* 0x0000000000017941 */ /* 0x000fea0003800000 */
.L_x_9252:
[----:B------:R-:W-:Y:S01]  /*9090*/  ISETP.GE.AND P0, PT, R0, UR9, PT ;  /* 0x0000000900007c0c */ /* 0x000fe2000bf06270 */
[----:B--23--:R2:W3:Y:S04]  /*90a0*/  SHFL.IDX PT, R5, R12, 0x1, 0x1c1f ;  /* 0x003c1f000c057f89 */ /* 0x00c4e800000e0000 */
[----:B-1----:R2:W1:Y:S08]  /*90b0*/  SHFL.IDX PT, R4, R3, 0x1, 0x1c1f ;  /* 0x003c1f0003047f89 */ /* 0x00247000000e0000 */
[----:B--2---:R-:W-:Y:S05]  /*90c0*/  @P0 BRA `(.L_x_9251) ;  /* 0x0000001800000947 */ /* 0x004fea0003800000 */
[----:B------:R-:W-:Y:S01]  /*90d0*/  ULDC UR4, c[0x0][0xac8] ;  /* 0x0002b20000047ab9 */ /* 0x000fe20000000800 */
[C---:B------:R-:W-:Y:S01]  /*90e0*/  VIADD R25, R2.reuse, 0xe8 ;  /* 0x000000e802197836 */ /* 0x040fe20000000000 */
[----:B------:R-:W-:Y:S01]  /*90f0*/  ISETP.GE.AND P5, PT, R225, UR4, PT ;  /* 0x00000004e1007c0c */ /* 0x000fe2000bfa6270 */
[C---:B0-----:R-:W-:Y:S01]  /*9100*/  VIADD R3, R2.reuse, 0xf0 ;  /* 0x000000f002037836 */ /* 0x041fe20000000000 */
[----:B------:R-:W-:Y:S02]  /*9110*/  ISETP.GE.AND P4, PT, R2, UR4, PT ;  /* 0x0000000402007c0c */ /* 0x000fe4000bf86270 */
[----:B------:R-:W-:Y:S02]  /*9120*/  ISETP.GE.AND P2, PT, R224, UR4, PT ;  /* 0x00000004e0007c0c */ /* 0x000fe4000bf46270 */
[----:B------:R-:W-:Y:S02]  /*9130*/  ISETP.GE.AND P1, PT, R223, UR4, PT ;  /* 0x00000004df007c0c */ /* 0x000fe4000bf26270 */
[----:B------:R-:W-:-:S02]  /*9140*/  ISETP.GE.AND P0, PT, R222, UR4, PT ;  /* 0x00000004de007c0c */ /* 0x000fc4000bf06270 */
[----:B------:R-:W-:-:S03]  /*9150*/  SHF.R.S32.HI R0, RZ, 0x1f, R25 ;  /* 0x0000001fff007819 */ /* 0x000fc60000011419 */
[CC--:B-1----:R-:W-:Y:S02]  /*9160*/  @!P5 LEA R8, P3, R225.reuse, R4.reuse, 0x2 ;  /* 0x00000004e108d211 */ /* 0x0c2fe400078610ff */
[----:B---3--:R-:W-:Y:S02]  /*9170*/  @!P4 IMAD.WIDE R6, R2, 0x4, R4 ;  /* 0x000000040206c825 */ /* 0x008fe400078e0204 */
[-C--:B------:R-:W-:Y:S02]  /*9180*/  @!P5 LEA.HI.X R9, R225, R5.reuse, R167, 0x2, P3 ;  /* 0x00000005e109d211 */ /* 0x080fe400018f14a7 */
[CC--:B------:R-:W-:Y:S01]  /*9190*/  @!P2 LEA R10, P6, R224.reuse, R4.reuse, 0x2 ;  /* 0x00000004e00aa211 */ /* 0x0c0fe200078c10ff */
[----:B------:R0:W-:Y:S01]  /*91a0*/  @!P4 ST.E.64 desc[UR40][R6.64], R26 ;  /* 0x0000001a0600c985 */ /* 0x0001e2000c101b28 */
[----:B------:R-:W-:Y:S02]  /*91b0*/  ISETP.GE.AND P3, PT, R221, UR4, PT ;  /* 0x00000004dd007c0c */ /* 0x000fe4000bf66270 */
[----:B------:R-:W-:Y:S01]  /*91c0*/  @!P2 LEA.HI.X R11, R224, R5, R166, 0x2, P6 ;  /* 0x00000005e00ba211 */ /* 0x000fe200030f14a6 */
[----:B------:R1:W-:Y:S01]  /*91d0*/  @!P5 ST.E.64 desc[UR40][R8.64], R30 ;  /* 0x0000001e0800d985 */ /* 0x0003e2000c101b28 */
[----:B------:R-:W-:-:S02]  /*91e0*/  @!P1 LEA R12, P5, R223, R4, 0x2 ;  /* 0x00000004df0c9211 */ /* 0x000fc400078a10ff */
[----:B------:R-:W-:Y:S01]  /*91f0*/  ISETP.GE.AND P4, PT, R220, UR4, PT ;  /* 0x00000004dc007c0c */ /* 0x000fe2000bf86270 */
[----:B------:R2:W-:Y:S01]  /*9200*/  @!P2 ST.E.64 desc[UR40][R10.64], R34 ;  /* 0x000000220a00a985 */ /* 0x0005e2000c101b28 */
[CC--:B------:R-:W-:Y:S02]  /*9210*/  @!P0 LEA R14, P6, R222.reuse, R4.reuse, 0x2 ;  /* 0x00000004de0e8211 */ /* 0x0c0fe400078c10ff */
[-C--:B------:R-:W-:Y:S02]  /*9220*/  @!P1 LEA.HI.X R13, R223, R5.reuse, R165, 0x2, P5 ;  /* 0x00000005df0d9211 */ /* 0x080fe400028f14a5 */
[----:B------:R-:W-:Y:S02]  /*9230*/  ISETP.GE.AND P5, PT, R219, UR4, PT ;  /* 0x00000004db007c0c */ /* 0x000fe4000bfa6270 */
[----:B------:R-:W-:Y:S01]  /*9240*/  @!P0 LEA.HI.X R15, R222, R5, R164, 0x2, P6 ;  /* 0x00000005de0f8211 */ /* 0x000fe200030f14a4 */
[----:B------:R3:W-:Y:S01]  /*9250*/  @!P1 ST.E.64 desc[UR40][R12.64], R38 ;  /* 0x000000260c009985 */ /* 0x0007e2000c101b28 */
[----:B0-----:R-:W-:-:S02]  /*9260*/  @!P3 LEA R6, P6, R221, R4, 0x2 ;  /* 0x00000004dd06b211 */ /* 0x001fc400078c10ff */
[----:B------:R-:W-:Y:S01]  /*9270*/  ISETP.GE.AND P1, PT, R217, UR4, PT ;  /* 0x00000004d9007c0c */ /* 0x000fe2000bf26270 */
[----:B------:R0:W-:Y:S01]  /*9280*/  @!P0 ST.E.64 desc[UR40][R14.64], R42 ;  /* 0x0000002a0e008985 */ /* 0x0001e2000c101b28 */
[----:B------:R-:W-:Y:S02]  /*9290*/  ISETP.GE.AND P0, PT, R218, UR4, PT ;  /* 0x00000004da007c0c */ /* 0x000fe4000bf06270 */
[CC--:B-1----:R-:W-:Y:S02]  /*92a0*/  @!P4 LEA R8, P2, R220.reuse, R4.reuse, 0x2 ;  /* 0x00000004dc08c211 */ /* 0x0c2fe400078410ff */
[-C--:B------:R-:W-:Y:S02]  /*92b0*/  @!P3 LEA.HI.X R7, R221, R5.reuse, R163, 0x2, P6 ;  /* 0x00000005dd07b211 */ /* 0x080fe400030f14a3 */
[----:B------:R-:W-:Y:S02]  /*92c0*/  @!P5 LEA R20, P6, R219, R4, 0x2 ;  /* 0x00000004db14d211 */ /* 0x000fe400078c10ff */
[----:B------:R-:W-:Y:S01]  /*92d0*/  @!P4 LEA.HI.X R9, R220, R5, R162, 0x2, P2 ;  /* 0x00000005dc09c211 */ /* 0x000fe200010f14a2 */
[----:B------:R1:W-:Y:S01]  /*92e0*/  @!P3 ST.E.64 desc[UR40][R6.64], R46 ;  /* 0x0000002e0600b985 */ /* 0x0003e2000c101b28 */
[----:B------:R-:W-:-:S02]  /*92f0*/  ISETP.GE.AND P2, PT, R216, UR4, PT ;  /* 0x00000004d8007c0c */ /* 0x000fc4000bf46270 */
[-C--:B------:R-:W-:Y:S01]  /*9300*/  @!P5 LEA.HI.X R21, R219, R5.reuse, R161, 0x2, P6 ;  /* 0x00000005db15d211 */ /* 0x080fe200030f14a1 */
[----:B------:R4:W-:Y:S01]  /*9310*/  @!P4 ST.E.64 desc[UR40][R8.64], R50 ;  /* 0x000000320800c985 */ /* 0x0009e2000c101b28 */
[CC--:B--2---:R-:W-:Y:S02]  /*9320*/  @!P0 LEA R10, P4, R218.reuse, R4.reuse, 0x2 ;  /* 0x00000004da0a8211 */ /* 0x0c4fe400078810ff */
[----:B------:R-:W-:Y:S01]  /*9330*/  ISETP.GE.AND P3, PT, R215, UR4, PT ;  /* 0x00000004d7007c0c */ /* 0x000fe2000bf66270 */
[----:B------:R2:W-:Y:S01]  /*9340*/  @!P5 ST.E.64 desc[UR40][R20.64], R54 ;  /* 0x000000361400d985 */ /* 0x0005e2000c101b28 */
[----:B---3--:R-:W-:Y:S02]  /*9350*/  @!P1 LEA R12, P5, R217, R4, 0x2 ;  /* 0x00000004d90c9211 */ /* 0x008fe400078a10ff */
[----:B------:R-:W-:Y:S02]  /*9360*/  @!P0 LEA.HI.X R11, R218, R5, R160, 0x2, P4 ;  /* 0x00000005da0b8211 */ /* 0x000fe400020f14a0 */
[----:B------:R-:W-:-:S02]  /*9370*/  ISETP.GE.AND P4, PT, R214, UR4, PT ;  /* 0x00000004d6007c0c */ /* 0x000fc4000bf86270 */
[-C--:B------:R-:W-:Y:S01]  /*9380*/  @!P1 LEA.HI.X R13, R217, R5.reuse, R159, 0x2, P5 ;  /* 0x00000005d90d9211 */ /* 0x080fe200028f149f */
[----:B------:R-:W-:Y:S01]  /*9390*/  @!P0 ST.E.64 desc[UR40][R10.64], R58 ;  /* 0x0000003a0a008985 */ /* 0x000fe2000c101b28 */
[----:B------:R-:W-:Y:S02]  /*93a0*/  ISETP.GE.AND P5, PT, R213, UR4, PT ;  /* 0x00000004d5007c0c */ /* 0x000fe4000bfa6270 */
[CC--:B0-----:R-:W-:Y:S01]  /*93b0*/  @!P2 LEA R14, P6, R216.reuse, R4.reuse, 0x2 ;  /* 0x00000004d80ea211 */ /* 0x0c1fe200078c10ff */
[----:B------:R0:W-:Y:S01]  /*93c0*/  @!P1 ST.E.64 desc[UR40][R12.64], R62 ;  /* 0x0000003e0c009985 */ /* 0x0001e2000c101b28 */
[----:B------:R-:W-:Y:S02]  /*93d0*/  ISETP.GE.AND P1, PT, R211, UR4, PT ;  /* 0x00000004d3007c0c */ /* 0x000fe4000bf26270 */
[----:B------:R-:W-:Y:S02]  /*93e0*/  @!P2 LEA.HI.X R15, R216, R5, R158, 0x2, P6 ;  /* 0x00000005d80fa211 */ /* 0x000fe400030f149e */
[----:B-1----:R-:W-:-:S02]  /*93f0*/  @!P3 LEA R6, P6, R215, R4, 0x2 ;  /* 0x00000004d706b211 */ /* 0x002fc400078c10ff */
[-C--:B----4-:R-:W-:Y:S01]  /*9400*/  @!P4 LEA R8, P0, R214, R4.reuse, 0x2 ;  /* 0x00000004d608c211 */ /* 0x090fe200078010ff */
[----:B------:R1:W-:Y:S01]  /*9410*/  @!P2 ST.E.64 desc[UR40][R14.64], R66 ;  /* 0x000000420e00a985 */ /* 0x0003e2000c101b28 */
[----:B------:R-:W-:Y:S02]  /*9420*/  ISETP.GE.AND P2, PT, R212, UR4, PT ;  /* 0x00000004d4007c0c */ /* 0x000fe4000bf46270 */
[-C--:B------:R-:W-:Y:S02]  /*9430*/  @!P3 LEA.HI.X R7, R215, R5.reuse, R157, 0x2, P6 ;  /* 0x00000005d707b211 */ /* 0x080fe400030f149d */
[----:B--2---:R-:W-:Y:S02]  /*9440*/  @!P5 LEA R20, P6, R213, R4, 0x2 ;  /* 0x00000004d514d211 */ /* 0x004fe400078c10ff */
[----:B------:R-:W-:Y:S01]  /*9450*/  @!P4 LEA.HI.X R9, R214, R5, R156, 0x2, P0 ;  /* 0x00000005d609c211 */ /* 0x000fe200000f149c */
[----:B------:R2:W-:Y:S01]  /*9460*/  @!P3 ST.E.64 desc[UR40][R6.64], R70 ;  /* 0x000000460600b985 */ /* 0x0005e2000c101b28 */
[----:B------:R-:W-:-:S02]  /*9470*/  ISETP.GE.AND P0, PT, R210, UR4, PT ;  /* 0x00000004d2007c0c */ /* 0x000fc4000bf06270 */
[-C--:B------:R-:W-:Y:S01]  /*9480*/  @!P5 LEA.HI.X R21, R213, R5.reuse, R155, 0x2, P6 ;  /* 0x00000005d515d211 */ /* 0x080fe200030f149b */
[----:B------:R3:W-:Y:S01]  /*9490*/  @!P4 ST.E.64 desc[UR40][R8.64], R74 ;  /* 0x0000004a0800c985 */ /* 0x0007e2000c101b28 */
[-C--:B0-----:R-:W-:Y:S02]  /*94a0*/  @!P1 LEA R12, P3, R211, R4.reuse, 0x2 ;  /* 0x00000004d30c9211 */ /* 0x081fe400078610ff */
[----:B------:R-:W-:Y:S01]  /*94b0*/  @!P2 LEA R10, P6, R212, R4, 0x2 ;  /* 0x00000004d40aa211 */ /* 0x000fe200078c10ff */
[----:B------:R0:W-:Y:S01]  /*94c0*/  @!P5 ST.E.64 desc[UR40][R20.64], R78 ;  /* 0x0000004e1400d985 */ /* 0x0001e2000c101b28 */
[----:B------:R-:W-:Y:S02]  /*94d0*/  ISETP.GE.AND P5, PT, R209, UR4, PT ;  /* 0x00000004d1007c0c */ /* 0x000fe4000bfa6270 */
[----:B------:R-:W-:Y:S02]  /*94e0*/  ISETP.GE.AND P4, PT, R208, UR4, PT ;  /* 0x00000004d0007c0c */ /* 0x000fe4000bf86270 */
[----:B------:R-:W-:-:S02]  /*94f0*/  @!P2 LEA.HI.X R11, R212, R5, R154, 0x2, P6 ;  /* 0x00000005d40ba211 */ /* 0x000fc400030f149a */
[CC--:B-1----:R-:W-:Y:S02]  /*9500*/  @!P0 LEA R14, P6, R210.reuse, R4.reuse, 0x2 ;  /* 0x00000004d20e8211 */ /* 0x0c2fe400078c10ff */
[-C--:B------:R-:W-:Y:S01]  /*9510*/  @!P1 LEA.HI.X R13, R211, R5.reuse, R153, 0x2, P3 ;  /* 0x00000005d30d9211 */ /* 0x080fe200018f1499 */
[----:B------:R1:W-:Y:S01]  /*9520*/  @!P2 ST.E.64 desc[UR40][R10.64], R82 ;  /* 0x000000520a00a985 */ /* 0x0003e2000c101b28 */
[----:B------:R-:W-:Y:S02]  /*9530*/  ISETP.GE.AND P3, PT, R207, UR4, PT ;  /* 0x00000004cf007c0c */ /* 0x000fe4000bf66270 */
[----:B------:R-:W-:Y:S01]  /*9540*/  @!P0 LEA.HI.X R15, R210, R5, R152, 0x2, P6 ;  /* 0x00000005d20f8211 */ /* 0x000fe200030f1498 */
[----:B------:R4:W-:Y:S01]  /*9550*/  @!P1 ST.E.64 desc[UR40][R12.64], R86 ;  /* 0x000000560c009985 */ /* 0x0009e2000c101b28 */
[-C--:B--2---:R-:W-:Y:S02]  /*9560*/  @!P5 LEA R6, P2, R209, R4.reuse, 0x2 ;  /* 0x00000004d106d211 */ /* 0x084fe400078410ff */
[----:B---3--:R-:W-:Y:S01]  /*9570*/  @!P4 LEA R8, P1, R208, R4, 0x2 ;  /* 0x00000004d008c211 */ /* 0x008fe200078210ff */
[----:B------:R2:W-:Y:S01]  /*9580*/  @!P0 ST.E.64 desc[UR40][R14.64], R90 ;  /* 0x0000005a0e008985 */ /* 0x0005e2000c101b28 */
[----:B------:R-:W-:-:S02]  /*9590*/  ISETP.GE.AND P0, PT, R206, UR4, PT ;  /* 0x00000004ce007c0c */ /* 0x000fc4000bf06270 */
[-C--:B------:R-:W-:Y:S02]  /*95a0*/  @!P5 LEA.HI.X R7, R209, R5.reuse, R237, 0x2, P2 ;  /* 0x00000005d107d211 */ /* 0x080fe400010f14ed */
[----:B------:R-:W-:Y:S02]  /*95b0*/  ISETP.GE.AND P2, PT, R205, UR4, PT ;  /* 0x00000004cd007c0c */ /* 0x000fe4000bf46270 */
[-C--:B------:R-:W-:Y:S01]  /*95c0*/  @!P4 LEA.HI.X R9, R208, R5.reuse, R236, 0x2, P1 ;  /* 0x00000005d009c211 */ /* 0x080fe200008f14ec */
[----:B------:R3:W-:Y:S01]  /*95d0*/  @!P5 ST.E.64 desc[UR40][R6.64], R94 ;  /* 0x0000005e0600d985 */ /* 0x0007e2000c101b28 */
[C---:B0-----:R-:W-:Y:S02]  /*95e0*/  @!P3 LEA R20, P6, R207.reuse, R4, 0x2 ;  /* 0x00000004cf14b211 */ /* 0x041fe400078c10ff */
[----:B------:R-:W-:Y:S01]  /*95f0*/  ISETP.GE.AND P1, PT, R204, UR4, PT ;  /* 0x00000004cc007c0c */ /* 0x000fe2000bf26270 */
[----:B------:R0:W-:Y:S01]  /*9600*/  @!P4 ST.E.64 desc[UR40][R8.64], R98 ;  /* 0x000000620800c985 */ /* 0x0001e2000c101b28 */
[----:B------:R-:W-:-:S02]  /*9610*/  @!P3 LEA.HI.X R21, R207, R5, R235, 0x2, P6 ;  /* 0x00000005cf15b211 */ /* 0x000fc400030f14eb */
[----:B------:R-:W-:Y:S02]  /*9620*/  ISETP.GE.AND P4, PT, R23, UR4, PT ;  /* 0x0000000417007c0c */ /* 0x000fe4000bf86270 */
[-C--:B-1----:R-:W-:Y:S01]  /*9630*/  @!P0 LEA R10, P6, R206, R4.reuse, 0x2 ;  /* 0x00000004ce0a8211 */ /* 0x082fe200078c10ff */
[----:B------:R1:W-:Y:S01]  /*9640*/  @!P3 ST.E.64 desc[UR40][R20.64], R102 ;  /* 0x000000661400b985 */ /* 0x0003e2000c101b28 */
[----:B------:R-:W-:Y:S02]  /*9650*/  ISETP.GE.AND P5, PT, R22, UR4, PT ;  /* 0x0000000416007c0c */ /* 0x000fe4000bfa6270 */
[C---:B----4-:R-:W-:Y:S02]  /*9660*/  @!P2 LEA R12, P3, R205.reuse, R4, 0x2 ;  /* 0x00000004cd0ca211 */ /* 0x050fe400078610ff */
[-C--:B------:R-:W-:Y:S02]  /*9670*/  @!P0 LEA.HI.X R11, R206, R5.reuse, R234, 0x2, P6 ;  /* 0x00000005ce0b8211 */ /* 0x080fe400030f14ea */
[----:B------:R-:W-:-:S02]  /*9680*/  @!P2 LEA.HI.X R13, R205, R5, R233, 0x2, P3 ;  /* 0x00000005cd0da211 */ /* 0x000fc400018f14e9 */
[----:B------:R-:W-:Y:S01]  /*9690*/  ISETP.GE.AND P3, PT, R19, UR4, PT ;  /* 0x0000000413007c0c */ /* 0x000fe2000bf66270 */
[----:B------:R4:W-:Y:S01]  /*96a0*/  @!P0 ST.E.64 desc[UR40][R10.64], R106 ;  /* 0x0000006a0a008985 */ /* 0x0009e2000c101b28 */
[CC--:B--2---:R-:W-:Y:S02]  /*96b0*/  @!P1 LEA R14, P6, R204.reuse, R4.reuse, 0x2 ;  /* 0x00000004cc0e9211 */ /* 0x0c4fe400078c10ff */
[CC--:B---3--:R-:W-:Y:S01]  /*96c0*/  @!P4 LEA R6, P0, R23.reuse, R4.reuse, 0x2 ;  /* 0x000000041706c211 */ /* 0x0c8fe200078010ff */
[----:B------:R2:W-:Y:S01]  /*96d0*/  @!P2 ST.E.64 desc[UR40][R12.64], R110 ;  /* 0x0000006e0c00a985 */ /* 0x0005e2000c101b28 */
[-C--:B------:R-:W-:Y:S02]  /*96e0*/  @!P1 LEA.HI.X R15, R204, R5.reuse, R232, 0x2, P6 ;  /* 0x00000005cc0f9211 */ /* 0x080fe400030f14e8 */
[----:B0-----:R-:W-:Y:S02]  /*96f0*/  @!P5 LEA R8, P6, R22, R4, 0x2 ;  /* 0x000000041608d211 */ /* 0x001fe400078c10ff */
[----:B------:R-:W-:Y:S01]  /*9700*/  @!P4 LEA.HI.X R7, R23, R5, R231, 0x2, P0 ;  /* 0x000000051707c211 */ /* 0x000fe200000f14e7 */
[----:B------:R-:W-:Y:S01]  /*9710*/  @!P1 ST.E.64 desc[UR40][R14.64], R114 ;  /* 0x000000720e009985 */ /* 0x000fe2000c101b28 */
[----:B------:R-:W-:-:S02]  /*9720*/  ISETP.GE.AND P0, PT, R18, UR4, PT ;  /* 0x0000000412007c0c */ /* 0x000fc4000bf06270 */
[-C--:B------:R-:W-:Y:S01]  /*9730*/  @!P5 LEA.HI.X R9, R22, R5.reuse, R230, 0x2, P6 ;  /* 0x000000051609d211 */ /* 0x080fe200030f14e6 */
[----:B------:R0:W-:Y:S01]  /*9740*/  @!P4 ST.E.64 desc[UR40][R6.64], R118 ;  /* 0x000000760600c985 */ /* 0x0001e2000c101b28 */
[----:B------:R-:W-:Y:S02]  /*9750*/  ISETP.GE.AND P1, PT, R25, UR4, PT ;  /* 0x0000000419007c0c */ /* 0x000fe4000bf26270 */
[----:B-1----:R-:W-:Y:S01]  /*9760*/  @!P3 LEA R20, P2, R19, R4, 0x2 ;  /* 0x000000041314b211 */ /* 0x002fe200078410ff */
[----:B------:R1:W-:Y:S01]  /*9770*/  @!P5 ST.E.64 desc[UR40][R8.64], R122 ;  /* 0x0000007a0800d985 */ /* 0x0003e2000c101b28 */
[----:B------:R-:W-:Y:S02]  /*9780*/  ISETP.GE.AND P4, PT, R17, UR4, PT ;  /* 0x0000000411007c0c */ /* 0x000fe4000bf86270 */
[----:B------:R-:W-:Y:S02]  /*9790*/  ISETP.GE.AND P5, PT, R16, UR4, PT ;  /* 0x0000000410007c0c */ /* 0x000fe4000bfa6270 */
[----:B------:R-:W-:-:S02]  /*97a0*/  @!P3 LEA.HI.X R21, R19, R5, R229, 0x2, P2 ;  /* 0x000000051315b211 */ /* 0x000fc400010f14e5 */
[----:B------:R-:W-:Y:S02]  /*97b0*/  ISETP.GE.AND P2, PT, R3, UR4, PT ;  /* 0x0000000403007c0c */ /* 0x000fe4000bf46270 */
[CC--:B----4-:R-:W-:Y:S01]  /*97c0*/  @!P0 LEA R10, P6, R18.reuse, R4.reuse, 0x2 ;  /* 0x00000004120a8211 */ /* 0x0d0fe200078c10ff */
[----:B------:R4:W-:Y:S01]  /*97d0*/  @!P3 ST.E.64 desc[UR40][R20.64], R126 ;  /* 0x0000007e1400b985 */ /* 0x0009e2000c101b28 */
[-C--:B--2---:R-:W-:Y:S02]  /*97e0*/  @!P1 LEA R12, P3, R25, R4.reuse, 0x2 ;  /* 0x00000004190c9211 */ /* 0x084fe400078610ff */
[-C--:B------:R-:W-:Y:S02]  /*97f0*/  @!P0 LEA.HI.X R11, R18, R5.reuse, R228, 0x2, P6 ;  /* 0x00000005120b8211 */ /* 0x080fe400030f14e4 */
[----:B0-----:R-:W-:Y:S02]  /*9800*/  @!P4 LEA R6, P6, R17, R4, 0x2 ;  /* 0x000000041106c211 */ /* 0x001fe400078c10ff */
[----:B------:R-:W-:Y:S01]  /*9810*/  @!P1 LEA.HI.X R13, R25, R5, R0, 0x2, P3 ;  /* 0x00000005190d9211 */ /* 0x000fe200018f1400 */
[----:B------:R4:W-:Y:S01]  /*9820*/  @!P0 ST.E.64 desc[UR40][R10.64], R130 ;  /* 0x000000820a008985 */ /* 0x0009e2000c101b28 */
[----:B------:R-:W-:-:S02]  /*9830*/  SHF.R.S32.HI R25, RZ, 0x1f, R16 ;  /* 0x0000001fff197819 */ /* 0x000fc40000011410 */
[CC--:B-1----:R-:W-:Y:S02]  /*9840*/  @!P5 LEA R8, P3, R16.reuse, R4.reuse, 0x2 ;  /* 0x000000041008d211 */ /* 0x0c2fe400078610ff */
[-C--:B------:R-:W-:Y:S02]  /*9850*/  @!P4 LEA.HI.X R7, R17, R5.reuse, R227, 0x2, P6 ;  /* 0x000000051107c211 */ /* 0x080fe400030f14e3 */
[----:B------:R-:W-:Y:S02]  /*9860*/  SHF.R.S32.HI R0, RZ, 0x1f, R3 ;  /* 0x0000001fff007819 */ /* 0x000fe40000011403 */
[C---:B------:R-:W-:Y:S01]  /*9870*/  @!P2 LEA R14, P6, R3.reuse, R4, 0x2 ;  /* 0x00000004030ea211 */ /* 0x040fe200078c10ff */
[----:B------:R4:W-:Y:S01]  /*9880*/  @!P4 ST.E.64 desc[UR40][R6.64], R134 ;  /* 0x000000860600c985 */ /* 0x0009e2000c101b28 */
[-C--:B------:R-:W-:Y:S02]  /*9890*/  @!P5 LEA.HI.X R9, R16, R5.reuse, R25, 0x2, P3 ;  /* 0x000000051009d211 */ /* 0x080fe400018f1419 */
[----:B------:R-:W-:Y:S01]  /*98a0*/  @!P2 LEA.HI.X R15, R3, R5, R0, 0x2, P6 ;  /* 0x00000005030fa211 */ /* 0x000fe200030f1400 */
[----:B------:R-:W-:-:S02]  /*98b0*/  VIADD R3, R2, 0xf8 ;  /* 0x000000f802037836 */ /* 0x000fc40000000000 */
[----:B------:R4:W-:Y:S03]  /*98c0*/  @!P5 ST.E.64 desc[UR40][R8.64], R138 ;  /* 0x0000008a0800d985 */ /* 0x0009e6000c101b28 */
[----:B------:R-:W-:Y:S01]  /*98d0*/  ISETP.GE.AND P0, PT, R3, UR4, PT ;  /* 0x0000000403007c0c */ /* 0x000fe2000bf06270 */
[----:B------:R4:W-:Y:S04]  /*98e0*/  @!P1 ST.E.64 desc[UR40][R12.64], R142 ;  /* 0x0000008e0c009985 */ /* 0x0009e8000c101b28 */
[----:B------:R4:W-:Y:S08]  /*98f0*/  @!P2 ST.E.64 desc[UR40][R14.64], R146 ;  /* 0x000000920e00a985 */ /* 0x0009f0000c101b28 */
[----:B------:R-:W-:Y:S05]  /*9900*/  @P0 BRA `(.L_x_9251) ;  /* 0x0000000c00f00947 */ /* 0x000fea0003800000 */
[----:B------:R-:W-:Y:S02]  /*9910*/  LEA R4, P0, R3, R4, 0x2 ;  /* 0x0000000403047211 */ /* 0x000fe400078010ff */
[----:B------:R-:W-:-:S04]  /*9920*/  SHF.R.S32.HI R0, RZ, 0x1f, R3 ;  /* 0x0000001fff007819 */ /* 0x000fc80000011403 */
[----:B------:R-:W-:-:S05]  /*9930*/  LEA.HI.X R5, R3, R5, R0, 0x2, P0 ;  /* 0x0000000503057211 */ /* 0x000fca00000f1400 */
[----:B------:R2:W-:Y:S01]  /*9940*/  ST.E.64 desc[UR40][R4.64], R150 ;  /* 0x0000009604007985 */ /* 0x0005e2000c101b28 */
[----:B------:R-:W-:Y:S05]  /*9950*/  BRA `(.L_x_9251) ;  /* 0x0000000c00dc7947 */ /* 0x000fea0003800000 */
.L_x_9242:
        /* <DEDUP_REMOVED lines=33> */
.L_x_9254:
        /* <DEDUP_REMOVED lines=58> */
.L_x_9256:
[----:B------:R-:W-:Y:S05]  /*9f10*/  BSYNC B1 ;  /* 0x0000000000017941 */ /* 0x000fea0003800000 */
.L_x_9255:
[----:B------:R-:W-:-:S06]  /*9f20*/  UISETP.GT.AND UP0, UPT, UR39, 0x1, UPT ;  /* 0x000000012700788c */ /* 0x000fcc000bf04270 */
[----:B------:R-:W-:-:S13]  /*9f30*/  PLOP3.LUT P0, PT, PT, PT, UP0, 0x80, 0x0 ;  /* 0x000000000000781c */ /* 0x000fda0003f0f008 */
[----:B------:R-:W-:Y:S05]  /*9f40*/  @P0 BRA `(.L_x_9251) ;  /* 0x0000000800600947 */ /* 0x000fea0003800000 */
[----:B------:R-:W1:Y:S01]  /*9f50*/  LDC R11, c[0x0][0xbe8] ;  /* 0x0002fa00ff0b7b82 */ /* 0x000e620000000800 */
[----:B0-----:R-:W-:Y:S01]  /*9f60*/  SHF.R.S32.HI R3, RZ, 0x1f, R8 ;  /* 0x0000001fff037819 */ /* 0x001fe20000011408 */
[----:B------:R-:W-:Y:S01]  /*9f70*/  ULDC.64 UR10, c[0x0][0xaa0] ;  /* 0x0002a800000a7ab9 */ /* 0x000fe20000000a00 */
[----:B------:R-:W-:Y:S01]  /*9f80*/  BSSY B1, `(.L_x_9257) ;  /* 0x0000052000017945 */ /* 0x000fe20003800000 */
[----:B------:R-:W-:Y:S01]  /*9f90*/  UIMAD.WIDE.U32 UR8, UR4, UR10, URZ ;  /* 0x0000000a040872a5 */ /* 0x000fe2000f8e003f */
[----:B------:R-:W-:Y:S01]  /*9fa0*/  LEA.HI R3, R3, R8, RZ, 0x3 ;  /* 0x0000000803037211 */ /* 0x000fe200078f18ff */
[----:B------:R-:W-:-:S03]  /*9fb0*/  UIMAD UR10, UR19, UR10, URZ ;  /* 0x0000000a130a72a4 */ /* 0x000fc6000f8e023f */
[----:B------:R-:W-:Y:S01]  /*9fc0*/  LOP3.LUT R9, R3, 0xfffffff8, RZ, 0xc0, !PT ;  /* 0xfffffff803097812 */ /* 0x000fe200078ec0ff */
[----:B------:R-:W-:Y:S01]  /*9fd0*/  UIMAD UR10, UR4, UR11, UR10 ;  /* 0x0000000b040a72a4 */ /* 0x000fe2000f8e020a */
[----:B------:R-:W-:-:S03]  /*9fe0*/  SHF.R.S32.HI R13, RZ, 0x3, R3 ;  /* 0x00000003ff0d7819 */ /* 0x000fc60000011403 */
[----:B------:R-:W-:Y:S01]  /*9ff0*/  IMAD.IADD R10, R8, 0x1, -R9 ;  /* 0x00000001080a7824 */ /* 0x000fe200078e0a09 */
[----:B------:R-:W-:Y:S01]  /*a000*/  UIADD3 UR9, UR9, UR10, URZ ;  /* 0x0000000a09097290 */ /* 0x000fe2000fffe03f */
[----:B------:R-:W-:Y:S02]  /*a010*/  IMAD.U32 R8, RZ, RZ, UR44 ;  /* 0x0000002cff087e24 */ /* 0x000fe4000f8e00ff */
[----:B------:R-:W-:Y:S01]  /*a020*/  IMAD R3, R10, 0x20, R13 ;  /* 0x000000200a037824 */ /* 0x000fe200078e020d */
[----:B------:R-:W-:Y:S02]  /*a030*/  ULDC.64 UR10, c[0x0][0xae8] ;  /* 0x0002ba00000a7ab9 */ /* 0x000fe40000000a00 */
[----:B------:R-:W-:Y:S01]  /*a040*/  UIMAD.WIDE.U32 UR8, UR43, UR10, UR8 ;  /* 0x0000000a2b0872a5 */ /* 0x000fe2000f8e0008 */
[----:B------:R-:W-:Y:S01]  /*a050*/  IMAD R8, R8, 0x80, R3 ;  /* 0x0000008008087824 */ /* 0x000fe200078e0203 */
[----:B-1----:R-:W-:Y:S02]  /*a060*/  ISETP.NE.AND P0, PT, R11, 0x1, PT ;  /* 0x000000010b00780c */ /* 0x002fe40003f05270 */
[----:B------:R-:W-:Y:S01]  /*a070*/  UIMAD UR9, UR43, UR11, UR9 ;  /* 0x0000000b2b0972a4 */ /* 0x000fe2000f8e0209 */
[----:B------:R-:W-:-:S02]  /*a080*/  IMAD.MOV.U32 R3, RZ, RZ, R8 ;  /* 0x000000ffff037224 */ /* 0x000fc400078e0008 */
[----:B------:R-:W-:Y:S02]  /*a090*/  ULDC.64 UR10, c[0x0][0xaf0] ;  /* 0x0002bc00000a7ab9 */ /* 0x000fe40000000a00 */
[----:B------:R-:W-:Y:S02]  /*a0a0*/  UIMAD UR45, UR45, UR10, URZ ;  /* 0x0000000a2d2d72a4 */ /* 0x000fe4000f8e023f */
[----:B------:R-:W-:Y:S02]  /*a0b0*/  UIMAD.WIDE.U32 UR8, UR46, UR10, UR8 ;  /* 0x0000000a2e0872a5 */ /* 0x000fe4000f8e0008 */
[----:B------:R-:W-:Y:S02]  /*a0c0*/  UIMAD UR4, UR46, UR11, UR45 ;  /* 0x0000000b2e0472a4 */ /* 0x000fe4000f8e022d */
[----:B------:R-:W0:Y:S02]  /*a0d0*/  @P0 LDC R5, c[0x0][0xbec] ;  /* 0x0002fb00ff050b82 */ /* 0x000e240000000800 */
[----:B------:R-:W-:Y:S01]  /*a0e0*/  UIADD3 UR4, UR9, UR4, URZ ;  /* 0x0000000409047290 */ /* 0x000fe2000fffe03f */
[----:B------:R-:W-:-:S05]  /*a0f0*/  ULDC.64 UR10, c[0x0][0xae0] ;  /* 0x0002b800000a7ab9 */ /* 0x000fca0000000a00 */
[----:B------:R-:W1:Y:S01]  /*a100*/  @P0 LDC R7, c[0x0][0xbf0] ;  /* 0x0002fc00ff070b82 */ /* 0x000e620000000800 */
[----:B0-----:R-:W-:-:S04]  /*a110*/  @P0 IMAD.HI.U32 R4, R8, R5, RZ ;  /* 0x0000000508040227 */ /* 0x001fc800078e00ff */
[----:B------:R-:W-:Y:S02]  /*a120*/  IMAD.U32 R5, RZ, RZ, UR9 ;  /* 0x00000009ff057e24 */ /* 0x000fe4000f8e00ff */
[----:B------:R-:W-:Y:S01]  /*a130*/  IMAD.U32 R5, RZ, RZ, UR4 ;  /* 0x00000004ff057e24 */ /* 0x000fe2000f8e00ff */
[----:B-1----:R-:W-:Y:S01]  /*a140*/  @P0 SHF.R.U32.HI R3, RZ, R7, R4 ;  /* 0x00000007ff030219 */ /* 0x002fe20000011604 */
[----:B------:R-:W-:Y:S01]  /*a150*/  IMAD.U32 R4, RZ, RZ, UR8 ;  /* 0x00000008ff047e24 */ /* 0x000fe2000f8e00ff */
[----:B------:R-:W-:Y:S02]  /*a160*/  ULDC.64 UR8, c[0x0][0xad8] ;  /* 0x0002b60000087ab9 */ /* 0x000fe40000000a00 */
[--C-:B------:R-:W-:Y:S01]  /*a170*/  SHF.R.S32.HI R6, RZ, 0x1f, R3.reuse ;  /* 0x0000001fff067819 */ /* 0x100fe20000011403 */
[----:B------:R-:W-:Y:S02]  /*a180*/  IMAD.MOV R7, RZ, RZ, -R3 ;  /* 0x000000ffff077224 */ /* 0x000fe400078e0a03 */
[----:B------:R-:W-:-:S04]  /*a190*/  IMAD.WIDE.U32 R4, R3, UR10, R4 ;  /* 0x0000000a03047c25 */ /* 0x000fc8000f8e0004 */
[----:B------:R-:W-:Y:S02]  /*a1a0*/  IMAD R7, R11, R7, R8 ;  /* 0x000000070b077224 */ /* 0x000fe400078e0208 */
[----:B------:R-:W-:Y:S02]  /*a1b0*/  IMAD R6, R6, UR10, RZ ;  /* 0x0000000a06067c24 */ /* 0x000fe4000f8e02ff */
[----:B------:R-:W-:Y:S02]  /*a1c0*/  IMAD.U32 R8, RZ, RZ, UR44 ;  /* 0x0000002cff087e24 */ /* 0x000fe4000f8e00ff */
[----:B------:R-:W-:Y:S01]  /*a1d0*/  IMAD R9, R3, UR11, R6 ;  /* 0x0000000b03097c24 */ /* 0x000fe2000f8e0206 */
[----:B------:R-:W-:Y:S01]  /*a1e0*/  SHF.R.S32.HI R6, RZ, 0x1f, R7 ;  /* 0x0000001fff067819 */ /* 0x000fe20000011407 */
[----:B------:R-:W-:Y:S02]  /*a1f0*/  IMAD R8, R8, 0x80, R13 ;  /* 0x0000008008087824 */ /* 0x000fe400078e020d */
[----:B------:R-:W-:-:S02]  /*a200*/  IMAD.IADD R5, R5, 0x1, R9 ;  /* 0x0000000105057824 */ /* 0x000fc400078e0209 */
[----:B------:R-:W-:Y:S02]  /*a210*/  IMAD R6, R6, UR8, RZ ;  /* 0x0000000806067c24 */ /* 0x000fe4000f8e02ff */
[----:B------:R-:W-:-:S04]  /*a220*/  IMAD.WIDE.U32 R4, R7, UR8, R4 ;  /* 0x0000000807047c25 */ /* 0x000fc8000f8e0004 */
[----:B------:R-:W-:Y:S01]  /*a230*/  IMAD R9, R7, UR9, R6 ;  /* 0x0000000907097c24 */ /* 0x000fe2000f8e0206 */
[----:B------:R-:W-:Y:S01]  /*a240*/  ULDC.64 UR8, c[0x0][0xa80] ;  /* 0x0002a00000087ab9 */ /* 0x000fe20000000a00 */
[----:B-----5:R-:W-:Y:S01]  /*a250*/  IMAD R11, R0, R11, RZ ;  /* 0x0000000b000b7224 */ /* 0x020fe200078e02ff */
[----:B------:R-:W-:Y:S01]  /*a260*/  LEA R6, P2, R4, UR8, 0x1 ;  /* 0x0000000804067c11 */ /* 0x000fe2000f8408ff */
[C---:B------:R-:W-:Y:S02]  /*a270*/  VIADD R3, R8.reuse, 0x40 ;  /* 0x0000004008037836 */ /* 0x040fe40000000000 */
[----:B------:R-:W-:Y:S02]  /*a280*/  IMAD.IADD R5, R5, 0x1, R9 ;  /* 0x0000000105057824 */ /* 0x000fe400078e0209 */
[----:B------:R-:W-:Y:S01]  /*a290*/  VIADD R0, R8, 0x20 ;  /* 0x0000002008007836 */ /* 0x000fe20000000000 */
[----:B------:R-:W-:Y:S01]  /*a2a0*/  ISETP.GE.AND P0, PT, R3, R11, PT ;  /* 0x0000000b0300720c */ /* 0x000fe20003f06270 */
[----:B------:R-:W-:Y:S01]  /*a2b0*/  IMAD.SHL.U32 R7, R10, 0x8, RZ ;  /* 0x000000080a077824 */ /* 0x000fe200078e00ff */
[----:B------:R-:W-:-:S02]  /*a2c0*/  LEA.HI.X R3, R4, UR9, R5, 0x1, P2 ;  /* 0x0000000904037c11 */ /* 0x000fc400090f0c05 */
[-C--:B------:R-:W-:Y:S01]  /*a2d0*/  ISETP.GE.AND P2, PT, R8, R11.reuse, PT ;  /* 0x0000000b0800720c */ /* 0x080fe20003f46270 */
[C---:B------:R-:W-:Y:S01]  /*a2e0*/  VIADD R9, R7.reuse, 0xc0 ;  /* 0x000000c007097836 */ /* 0x040fe20000000000 */
[----:B------:R-:W-:Y:S01]  /*a2f0*/  ISETP.GE.AND P1, PT, R0, R11, PT ;  /* 0x0000000b0000720c */ /* 0x000fe20003f26270 */
[C---:B------:R-:W-:Y:S01]  /*a300*/  VIADD R13, R7.reuse, 0x80 ;  /* 0x00000080070d7836 */ /* 0x040fe20000000000 */
[----:B------:R0:W1:Y:S01]  /*a310*/  SHFL.IDX PT, R4, R6, RZ, 0x181f ;  /* 0x00181fff06047589 */ /* 0x00006200000e0000 */
[----:B------:R-:W-:Y:S01]  /*a320*/  VIADD R15, R7, 0x40 ;  /* 0x00000040070f7836 */ /* 0x000fe20000000000 */
[----:B------:R-:W-:Y:S02]  /*a330*/  SHF.R.S32.HI R10, RZ, 0x1f, R7 ;  /* 0x0000001fff0a7819 */ /* 0x000fe40000011407 */
[----:B------:R0:W2:Y:S01]  /*a340*/  SHFL.IDX PT, R0, R3, RZ, 0x181f ;  /* 0x00181fff03007589 */ /* 0x0000a200000e0000 */
[----:B------:R-:W-:Y:S02]  /*a350*/  SHF.R.S32.HI R12, RZ, 0x1f, R9 ;  /* 0x0000001fff0c7819 */ /* 0x000fe40000011409 */
[----:B------:R-:W-:-:S02]  /*a360*/  SHF.R.S32.HI R14, RZ, 0x1f, R13 ;  /* 0x0000001fff0e7819 */ /* 0x000fc4000001140d */
[----:B------:R-:W-:Y:S01]  /*a370*/  SHF.R.S32.HI R20, RZ, 0x1f, R15 ;  /* 0x0000001fff147819 */ /* 0x000fe2000001140f */
[----:B------:R-:W-:Y:S06]  /*a380*/  @P2 BRA `(.L_x_9258) ;  /* 0x0000000000442947 */ /* 0x000fec0003800000 */
        /* <DEDUP_REMOVED lines=8> */
[----:B------:R3:W-:Y:S01]  /*a410*/  @!P5 ST.E.128 desc[UR40][R24.64], RZ ;  /* 0x000000ff1800d985 */ /* 0x0007e2000c101d28 */
[----:B------:R-:W-:Y:S02]  /*a420*/  @!P4 LEA.HI.X R27, R15, R0, R20, 0x1, P6 ;  /* 0x000000000f1bc211 */ /* 0x000fe400030f0c14 */
[----:B------:R-:W-:-:S03]  /*a430*/  @!P3 LEA R28, P6, R13, R4, 0x1 ;  /* 0x000000040d1cb211 */ /* 0x000fc600078c08ff */
[----:B------:R3:W-:Y:S01]  /*a440*/  @!P4 ST.E.128 desc[UR40][R26.64], RZ ;  /* 0x000000ff1a00c985 */ /* 0x0007e2000c101d28 */
[----:B------:R-:W-:Y:S02]  /*a450*/  @!P3 LEA.HI.X R29, R13, R0, R14, 0x1, P6 ;  /* 0x000000000d1db211 */ /* 0x000fe400030f0c0e */
[----:B------:R-:W-:-:S03]  /*a460*/  @!P2 LEA R4, P6, R9, R4, 0x1 ;  /* 0x000000040904a211 */ /* 0x000fc600078c08ff */
[----:B------:R3:W-:Y:S01]  /*a470*/  @!P3 ST.E.128 desc[UR40][R28.64], RZ ;  /* 0x000000ff1c00b985 */ /* 0x0007e2000c101d28 */
[----:B------:R-:W-:-:S05]  /*a480*/  @!P2 LEA.HI.X R5, R9, R0, R12, 0x1, P6 ;  /* 0x000000000905a211 */ /* 0x000fca00030f0c0c */
[----:B------:R3:W-:Y:S04]  /*a490*/  @!P2 ST.E.128 desc[UR40][R4.64], RZ ;  /* 0x000000ff0400a985 */ /* 0x0007e8000c101d28 */
.L_x_9258:
[----:B------:R-:W-:Y:S05]  /*a4a0*/  BSYNC B1 ;  /* 0x0000000000017941 */ /* 0x000fea0003800000 */
.L_x_9257:
[----:B--2---:R2:W4:Y:S01]  /*a4b0*/  SHFL.IDX PT, R0, R3, 0x1, 0x181f ;  /* 0x00381f0003007f89 */ /* 0x00452200000e0000 */
[----:B------:R-:W-:Y:S03]  /*a4c0*/  BSSY B1, `(.L_x_9259) ;  /* 0x0000014000017945 */ /* 0x000fe60003800000 */
[----:B-1-3--:R2:W1:Y:S01]  /*a4d0*/  SHFL.IDX PT, R4, R6, 0x1, 0x181f ;  /* 0x00381f0006047f89 */ /* 0x00a46200000e0000 */
        /* <DEDUP_REMOVED lines=8> */
[----:B----4-:R-:W-:Y:S02]  /*a560*/  @!P4 LEA.HI.X R25, R7, R0, R10, 0x1, P6 ;  /* 0x000000000719c211 */ /* 0x010fe400030f0c0a */
[----:B------:R-:W-:Y:S02]  /*a570*/  @!P2 LEA R28, P6, R13, R4, 0x1 ;  /* 0x000000040d1ca211 */ /* 0x000fe400078c08ff */
[----:B------:R-:W-:Y:S01]  /*a580*/  @!P3 LEA.HI.X R27, R15, R0, R20, 0x1, P5 ;  /* 0x000000000f1bb211 */ /* 0x000fe200028f0c14 */
[----:B------:R3:W-:Y:S01]  /*a590*/  @!P4 ST.E.128 desc[UR40][R24.64], RZ ;  /* 0x000000ff1800c985 */ /* 0x0007e2000c101d28 */
[----:B------:R-:W-:-:S02]  /*a5a0*/  @!P1 LEA R4, P5, R9, R4, 0x1 ;  /* 0x0000000409049211 */ /* 0x000fc400078a08ff */
[-C--:B------:R-:W-:Y:S01]  /*a5b0*/  @!P2 LEA.HI.X R29, R13, R0.reuse, R14, 0x1, P6 ;  /* 0x000000000d1da211 */ /* 0x080fe200030f0c0e */
[----:B------:R3:W-:Y:S01]  /*a5c0*/  @!P3 ST.E.128 desc[UR40][R26.64], RZ ;  /* 0x000000ff1a00b985 */ /* 0x0007e2000c101d28 */
[----:B------:R-:W-:-:S03]  /*a5d0*/  @!P1 LEA.HI.X R5, R9, R0, R12, 0x1, P5 ;  /* 0x0000000009059211 */ /* 0x000fc600028f0c0c */
[----:B------:R3:W-:Y:S04]  /*a5e0*/  @!P2 ST.E.128 desc[UR40][R28.64], RZ ;  /* 0x000000ff1c00a985 */ /* 0x0007e8000c101d28 */
[----:B------:R3:W-:Y:S02]  /*a5f0*/  @!P1 ST.E.128 desc[UR40][R4.64], RZ ;  /* 0x000000ff04009985 */ /* 0x0007e4000c101d28 */
.L_x_9260:
[----:B------:R-:W-:Y:S05]  /*a600*/  BSYNC B1 ;  /* 0x0000000000017941 */ /* 0x000fea0003800000 */
.L_x_9259:
[----:B----4-:R4:W0:Y:S01]  /*a610*/  SHFL.IDX PT, R0, R3, 0x2, 0x181f ;  /* 0x00581f0003007f89 */ /* 0x01082200000e0000 */
        /* <DEDUP_REMOVED lines=9> */
[-C--:B------:R-:W-:Y:S02]  /*a6b0*/  @!P2 LEA R26, P5, R15, R4.reuse, 0x1 ;  /* 0x000000040f1aa211 */ /* 0x080fe400078a08ff */
[----:B------:R-:W-:Y:S02]  /*a6c0*/  @!P1 LEA R28, P4, R13, R4, 0x1 ;  /* 0x000000040d1c9211 */ /* 0x000fe400078808ff */
[----:B0-----:R-:W-:Y:S02]  /*a6d0*/  @!P3 LEA.HI.X R25, R7, R0, R10, 0x1, P6 ;  /* 0x000000000719b211 */ /* 0x001fe400030f0c0a */
[----:B------:R-:W-:Y:S02]  /*a6e0*/  @!P0 LEA R4, P6, R9, R4, 0x1 ;  /* 0x0000000409048211 */ /* 0x000fe400078c08ff */
[-C--:B------:R-:W-:Y:S01]  /*a6f0*/  @!P2 LEA.HI.X R27, R15, R0.reuse, R20, 0x1, P5 ;  /* 0x000000000f1ba211 */ /* 0x080fe200028f0c14 */
[----:B------:R3:W-:Y:S01]  /*a700*/  @!P3 ST.E.128 desc[UR40][R24.64], RZ ;  /* 0x000000ff1800b985 */ /* 0x0007e2000c101d28 */
[----:B------:R-:W-:-:S02]  /*a710*/  @!P1 LEA.HI.X R29, R13, R0, R14, 0x1, P4 ;  /* 0x000000000d1d9211 */ /* 0x000fc400020f0c0e */
[----:B------:R-:W-:Y:S01]  /*a720*/  @!P0 LEA.HI.X R5, R9, R0, R12, 0x1, P6 ;  /* 0x0000000009058211 */ /* 0x000fe200030f0c0c */
[----:B------:R3:W-:Y:S04]  /*a730*/  @!P2 ST.E.128 desc[UR40][R26.64], RZ ;  /* 0x000000ff1a00a985 */ /* 0x0007e8000c101d28 */
[----:B------:R3:W-:Y:S04]  /*a740*/  @!P1 ST.E.128 desc[UR40][R28.64], RZ ;  /* 0x000000ff1c009985 */ /* 0x0007e8000c101d28 */
[----:B------:R3:W-:Y:S02]  /*a750*/  @!P0 ST.E.128 desc[UR40][R4.64], RZ ;  /* 0x000000ff04008985 */ /* 0x0007e4000c101d28 */
.L_x_9262:
[----:B------:R-:W-:Y:S05]  /*a760*/  BSYNC B1 ;  /* 0x0000000000017941 */ /* 0x000fea0003800000 */
.L_x_9261:
[----:B0-----:R-:W-:Y:S01]  /*a770*/  VIADD R0, R8, 0x60 ;  /* 0x0000006008007836 */ /* 0x001fe20000000000 */
[----:B--2-4-:R-:W0:Y:S04]  /*a780*/  SHFL.IDX PT, R3, R3, 0x3, 0x181f ;  /* 0x00781f0003037f89 */ /* 0x014e2800000e0000 */
[----:B------:R-:W-:Y:S01]  /*a790*/  ISETP.GE.AND P0, PT, R0, R11, PT ;  /* 0x0000000b0000720c */ /* 0x000fe20003f06270 */
[----:B-1-3--:R1:W2:-:S12]  /*a7a0*/  SHFL.IDX PT, R4, R6, 0x3, 0x181f ;  /* 0x00781f0006047f89 */ /* 0x00a29800000e0000 */
[----:B-1----:R-:W-:Y:S05]  /*a7b0*/  @P0 BRA `(.L_x_9251) ;  /* 0x0000000000440947 */ /* 0x002fea0003800000 */
[----:B------:R-:W-:Y:S02]  /*a7c0*/  ULDC UR4, c[0x0][0xac8] ;  /* 0x0002b20000047ab9 */ /* 0x000fe40000000800 */
[----:B------:R-:W-:Y:S02]  /*a7d0*/  ISETP.GE.AND P3, PT, R7, UR4, PT ;  /* 0x0000000407007c0c */ /* 0x000fe4000bf66270 */
[----:B------:R-:W-:Y:S02]  /*a7e0*/  ISETP.GE.AND P2, PT, R15, UR4, PT ;  /* 0x000000040f007c0c */ /* 0x000fe4000bf46270 */
[----:B------:R-:W-:Y:S02]  /*a7f0*/  ISETP.GE.AND P1, PT, R13, UR4, PT ;  /* 0x000000040d007c0c */ /* 0x000fe4000bf26270 */
[----:B------:R-:W-:-:S07]  /*a800*/  ISETP.GE.AND P0, PT, R9, UR4, PT ;  /* 0x0000000409007c0c */ /* 0x000fce000bf06270 */
[----:B--2---:R-:W-:-:S04]  /*a810*/  @!P3 LEA R6, P4, R7, R4, 0x1 ;  /* 0x000000040706b211 */ /* 0x004fc800078808ff */
[-C--:B0-----:R-:W-:Y:S02]  /*a820*/  @!P3 LEA.HI.X R7, R7, R3.reuse, R10, 0x1, P4 ;  /* 0x000000030707b211 */ /* 0x081fe400020f0c0a */
[-C--:B------:R-:W-:Y:S02]  /*a830*/  @!P2 LEA R10, P4, R15, R4.reuse, 0x1 ;  /* 0x000000040f0aa211 */ /* 0x080fe400078808ff */
[-C--:B------:R-:W-:Y:S01]  /*a840*/  @!P1 LEA R24, P5, R13, R4.reuse, 0x1 ;  /* 0x000000040d189211 */ /* 0x080fe200078a08ff */
[----:B------:R0:W-:Y:S01]  /*a850*/  @!P3 ST.E.128 desc[UR40][R6.64], RZ ;  /* 0x000000ff0600b985 */ /* 0x0001e2000c101d28 */
[----:B------:R-:W-:Y:S02]  /*a860*/  @!P0 LEA R4, P6, R9, R4, 0x1 ;  /* 0x0000000409048211 */ /* 0x000fe400078c08ff */
[-C--:B------:R-:W-:Y:S02]  /*a870*/  @!P2 LEA.HI.X R11, R15, R3.reuse, R20, 0x1, P4 ;  /* 0x000000030f0ba211 */ /* 0x080fe400020f0c14 */
[----:B------:R-:W-:-:S02]  /*a880*/  @!P1 LEA.HI.X R25, R13, R3, R14, 0x1, P5 ;  /* 0x000000030d199211 */ /* 0x000fc400028f0c0e */
[----:B------:R-:W-:Y:S01]  /*a890*/  @!P0 LEA.HI.X R5, R9, R3, R12, 0x1, P6 ;  /* 0x0000000309058211 */ /* 0x000fe200030f0c0c */
[----:B------:R0:W-:Y:S04]  /*a8a0*/  @!P2 ST.E.128 desc[UR40][R10.64], RZ ;  /* 0x000000ff0a00a985 */ /* 0x0001e8000c101d28 */
[----:B------:R0:W-:Y:S04]  /*a8b0*/  @!P1 ST.E.128 desc[UR40][R24.64], RZ ;  /* 0x000000ff18009985 */ /* 0x0001e8000c101d28 */
[----:B------:R0:W-:Y:S02]  /*a8c0*/  @!P0 ST.E.128 desc[UR40][R4.64], RZ ;  /* 0x000000ff04008985 */ /* 0x0001e4000c101d28 */
.L_x_9251:
[----:B------:R-:W-:Y:S05]  /*a8d0*/  BSYNC B0 ;  /* 0x0000000000007941 */ /* 0x000fea0003800000 */
.L_x_9241:
[----:B------:R-:W-:Y:S02]  /*a8e0*/  ULDC UR4, c[0x0][0xc3c] ;  /* 0x00030f0000047ab9 */ /* 0x000fe40000000800 */
[----:B------:R-:W-:-:S06]  /*a8f0*/  UISETP.GE.AND UP0, UPT, UR7, UR4, UPT ;  /* 0x000000040700728c */ /* 0x000fcc000bf06270 */
[----:B------:R-:W-:-:S13]  /*a900*/  PLOP3.LUT P0, PT, PT, PT, UP0, 0x80, 0x0 ;  /* 0x000000000000781c */ /* 0x000fda0003f0f008 */
[----:B------:R-:W-:Y:S05]  /*a910*/  @!P0 BRA `(.L_x_9263) ;  /* 0xffffff6800048947 */ /* 0x000fea000383ffff */
[----:B------:R-:W-:Y:S05]  /*a920*/  EXIT ;  /* 0x000000000000794d */ /* 0x000fea0003800000 */
.L_x_9216:
        /* <DEDUP_REMOVED lines=18> */
.L_x_9264:
        /* <DEDUP_REMOVED lines=43> */
.L_x_9268:
        /* <DEDUP_REMOVED lines=38> */
.L_x_9266:
        /* <DEDUP_REMOVED lines=20> */
.L_x_9269:
        /* <DEDUP_REMOVED lines=54> */
.L_x_9267:
[----:B------:R-:W-:Y:S01]  /*b400*/  IMAD.U32 R2, RZ, RZ, UR6 ;  /* 0x00000006ff027e24 */ /* 0x000fe2000f8e00ff */
[----:B------:R1:W-:Y:S04]  /*b410*/  STL [R1+0x4], RZ ;  /* 0x000004ff01007387 */ /* 0x0003e80000100800 */
[----:B------:R1:W-:Y:S04]  /*b420*/  STL [R1+0x8], RZ ;  /* 0x000008ff01007387 */ /* 0x0003e80000100800 */
[----:B------:R1:W-:Y:S02]  /*b430*/  STL [R1], R2 ;  /* 0x0000000201007387 */ /* 0x0003e40000100800 */
.L_x_9270:
        /* <DEDUP_REMOVED lines=10> */
.L_x_9265:
        /* <DEDUP_REMOVED lines=8> */
[----:B------:R-:W2:Y:S01]  /*b560*/  S2UR UR5, SR_CgaCtaId ;  /* 0x00000000000579c3 */ /* 0x000ea20000008800 */
        /* <DEDUP_REMOVED lines=15> */
[----:B--2---:R-:W-:-:S06]  /*b660*/  ULEA UR4, UR5, UR4, 0x18 ;  /* 0x0000000405047291 */ /* 0x004fcc000f8ec03f */
[----:B------:R-:W-:-:S04]  /*b670*/  IMAD.U32 R18, RZ, RZ, UR4 ;  /* 0x00000004ff127e24 */ /* 0x000fc8000f8e00ff */
[----:B------:R-:W-:-:S05]  /*b680*/  IMAD R2, R3, 0x2, R18 ;  /* 0x0000000203027824 */ /* 0x000fca00078e0212 */
[----:B------:R0:W-:Y:S04]  /*b690*/  STL [R1+0x28], R2 ;  /* 0x0000280201007387 */ /* 0x0001e80000100800 */
[----:B------:R0:W-:Y:S04]  /*b6a0*/  STL [R1+0x10], R0 ;  /* 0x0000100001007387 */ /* 0x0001e80000100800 */
[----:B------:R0:W-:Y:S02]  /*b6b0*/  STL [R1+0x48], RZ ;  /* 0x000048ff01007387 */ /* 0x0001e40000100800 */
.L_x_9373:
[----:B0-2---:R-:W2:Y:S01]  /*b6c0*/  LDL R0, [R1+0xc] ;  /* 0x00000c0001007983 */ /* 0x005ea20000100800 */
[----:B------:R-:W2:Y:S01]  /*b6d0*/  LDC.64 R2, c[0x0][0xc88] ;  /* 0x00032200ff027b82 */ /* 0x000ea20000000a00 */
[----:B------:R-:W-:Y:S05]  /*b6e0*/  YIELD ;  /* 0x0000000000007946 */ /* 0x000fea0003800000 */
[----:B------:R-:W-:Y:S01]  /*b6f0*/  ULDC.64 UR4, c[0x0][0xa28] ;  /* 0x00028a0000047ab9 */ /* 0x000fe20000000a00 */
[----:B---3--:R-:W-:Y:S01]  /*b700*/  IMAD.MOV.U32 R6, RZ, RZ, RZ ;  /* 0x000000ffff067224 */ /* 0x008fe200078e00ff */
[----:B------:R-:W-:Y:S01]  /*b710*/  ISETP.NE.U32.AND P0, PT, RZ, UR4, PT ;  /* 0x00000004ff007c0c */ /* 0x000fe2000bf05070 */
[----:B------:R-:W-:Y:S01]  /*b720*/  ULDC.64 UR6, c[0x0][0xa18] ;  /* 0x0002860000067ab9 */ /* 0x000fe20000000a00 */
[----:B------:R-:W-:Y:S01]  /*b730*/  ULDC.64 UR8, c[0x0][0xa08] ;  /* 0x0002820000087ab9 */ /* 0x000fe20000000a00 */
[----:B--2---:R-:W-:-:S05]  /*b740*/  IMAD.WIDE R2, R0, 0x4, R2 ;  /* 0x0000000400027825 */ /* 0x004fca00078e0202 */
[----:B-1----:R-:W2:Y:S01]  /*b750*/  LDG.E R10, desc[UR40][R2.64] ;  /* 0x00000028020a7981 */ /* 0x002ea2000c1e1900 */
        /* <DEDUP_REMOVED lines=46> */
.L_x_9272:
        /* <DEDUP_REMOVED lines=18> */
.L_x_9273:
[----:B------:R-:W-:Y:S05]  /*bb60*/  @!P0 BRA `(.L_x_9274) ;  /* 0x00000000000c8947 */ /* 0x000fea0003800000 */
[----:B------:R-:W2:Y:S04]  /*bb70*/  LDG.E R6, desc[UR40][R4.64] ;  /* 0x0000002804067981 */ /* 0x000ea8000c1e1900 */
[----:B------:R-:W2:Y:S02]  /*bb80*/  LDG.E R4, desc[UR40][R4.64+0x4] ;  /* 0x0000042804047981 */ /* 0x000ea4000c1e1900 */
[----:B--2---:R-:W-:-:S07]  /*bb90*/  IMAD.IADD R6, R4, 0x1, -R6 ;  /* 0x0000000104067824 */ /* 0x004fce00078e0a06 */
.L_x_9274:
[----:B-----5:R-:W-:Y:S01]  /*bba0*/  IMAD.IADD R6, R6, 0x1, -R0 ;  /* 0x0000000106067824 */ /* 0x020fe200078e0a00 */
[----:B------:R-:W-:Y:S01]  /*bbb0*/  LOP3.LUT R9, R2, 0xff, RZ, 0xc0, !PT ;  /* 0x000000ff02097812 */ /* 0x000fe200078ec0ff */
[----:B------:R-:W-:Y:S01]  /*bbc0*/  IMAD.MOV.U32 R4, RZ, RZ, RZ ;  /* 0x000000ffff047224 */ /* 0x000fe200078e00ff */
[----:B------:R-:W-:Y:S01]  /*bbd0*/  BSSY B0, `(.L_x_9275) ;  /* 0x000002a000007945 */ /* 0x000fe20003800000 */
[C---:B------:R-:W-:Y:S01]  /*bbe0*/  VIADD R0, R6.reuse, 0x5f ;  /* 0x0000005f06007836 */ /* 0x040fe20000000000 */
[----:B------:R-:W-:Y:S01]  /*bbf0*/  ISETP.GE.AND P0, PT, R6, 0x1, PT ;  /* 0x000000010600780c */ /* 0x000fe20003f06270 */
[----:B------:R-:W-:Y:S01]  /*bc00*/  IMAD.MOV.U32 R10, RZ, RZ, R4 ;  /* 0x000000ffff0a7224 */ /* 0x000fe200078e0004 */
[----:B------:R2:W-:Y:S01]  /*bc10*/  STL [R1+0x38], R4 ;  /* 0x0000380401007387 */ /* 0x0005e20000100800 */
[----:B------:R-:W-:-:S05]  /*bc20*/  IMAD.HI R0, R0, 0x2aaaaaab, RZ ;  /* 0x2aaaaaab00007827 */ /* 0x000fca00078e02ff */
[----:B-1----:R-:W-:-:S04]  /*bc30*/  SHF.R.U32.HI R3, RZ, 0x1f, R0 ;  /* 0x0000001fff037819 */ /* 0x002fc80000011600 */
[----:B------:R-:W-:-:S05]  /*bc40*/  LEA.HI.SX32 R8, R0, R3, 0x1c ;  /* 0x0000000300087211 */ /* 0x000fca00078fe2ff */
[----:B------:R2:W-:Y:S04]  /*bc50*/  STL [R1+0x40], R8 ;  /* 0x0000400801007387 */ /* 0x0005e80000100800 */
[----:B------:R2:W-:Y:S01]  /*bc60*/  STL [R1+0x58], R9 ;  /* 0x0000580901007387 */ /* 0x0005e20000100800 */
[----:B------:R-:W-:Y:S05]  /*bc70*/  @!P0 BRA `(.L_x_9276) ;  /* 0x00000000007c8947 */ /* 0x000fea0003800000 */
[----:B------:R-:W-:-:S04]  /*bc80*/  SHF.R.U32.HI R0, RZ, 0x10, R2 ;  /* 0x00000010ff007819 */ /* 0x000fc80000011602 */
[----:B------:R-:W-:-:S13]  /*bc90*/  ISETP.NE.AND P0, PT, R0, RZ, PT ;  /* 0x000000ff0000720c */ /* 0x000fda0003f05270 */
[----:B------:R-:W2:Y:S02]  /*bca0*/  @!P0 LDC R0, c[0x0][0x9f0] ;  /* 0x00027c00ff008b82 */ /* 0x000ea40000000800 */
[----:B--2---:R-:W-:-:S04]  /*bcb0*/  IABS R4, R0 ;  /* 0x0000000000047213 */ /* 0x004fc80000000000 */
        /* <DEDUP_REMOVED lines=27> */
.L_x_9276:
[----:B------:R-:W-:Y:S05]  /*be70*/  BSYNC B0 ;  /* 0x0000000000007941 */ /* 0x000fea0003800000 */
.L_x_9275:
[----:B------:R-:W-:Y:S01]  /*be80*/  IMAD.MOV.U32 R0, RZ, RZ, R10 ;  /* 0x000000ffff007224 */ /* 0x000fe200078e000a */
[----:B------:R-:W-:Y:S03]  /*be90*/  BSSY B7, `(.L_x_9277) ;  /* 0x00003e2000077945 */ /* 0x000fe60003800000 */
[----:B------:R-:W-:-:S05]  /*bea0*/  IMAD R2, R9, R0, RZ ;  /* 0x0000000009027224 */ /* 0x000fca00078e02ff */
        /* <DEDUP_REMOVED lines=10> */
[----:B------:R-:W-:Y:S01]  /*bf50*/  VOTEU.ANY UR4, UPT, PT ;  /* 0x0000000000047886 */ /* 0x000fe200038e0100 */
[----:B------:R-:W4:Y:S01]  /*bf60*/  LDC.64 R2, c[0x0][0xc60] ;  /* 0x00031800ff027b82 */ /* 0x000f220000000a00 */
[----:B------:R-:W3:Y:S02]  /*bf70*/  FLO.U32 R0, UR4 ;  /* 0x0000000400007d00 */ /* 0x000ee400080e0000 */
[----:B---3--:R-:W-:-:S06]  /*bf80*/  ISETP.EQ.U32.AND P0, PT, R0, R5, PT ;  /* 0x000000050000720c */ /* 0x008fcc0003f02070 */
[----:B------:R-:W4:Y:S07]  /*bf90*/  POPC R5, UR4 ;  /* 0x0000000400057d09 */ /* 0x000f2e0008000000 */
[----:B----4-:R-:W3:Y:S01]  /*bfa0*/  @P0 ATOMG.E.ADD.STRONG.GPU PT, R3, desc[UR40][R2.64], R5 ;  /* 0x00000005020309a8 */ /* 0x010ee200081ee1e8 */
[----:B--2---:R-:W2:Y:S02]  /*bfb0*/  S2R R4, SR_LTMASK ;  /* 0x0000000000047919 */ /* 0x004ea40000003900 */
[----:B--2---:R-:W-:-:S04]  /*bfc0*/  LOP3.LUT R4, R4, UR4, RZ, 0xc0, !PT ;  /* 0x0000000404047c12 */ /* 0x004fc8000f8ec0ff */
[----:B------:R-:W2:Y:S01]  /*bfd0*/  POPC R7, R4 ;  /* 0x0000000400077309 */ /* 0x000ea20000000000 */
[----:B---3--:R-:W2:Y:S02]  /*bfe0*/  SHFL.IDX PT, R0, R3, R0, 0x1f ;  /* 0x00001f0003007589 */ /* 0x008ea400000e0000 */
[----:B--2---:R-:W-:-:S05]  /*bff0*/  IADD3 R0, R0, UR37, R7 ;  /* 0x0000002500007c10 */ /* 0x004fca000fffe007 */
[----:B------:R4:W-:Y:S01]  /*c000*/  STL [R1], R0 ;  /* 0x0000000001007387 */ /* 0x0009e20000100800 */
[----:B------:R-:W-:Y:S05]  /*c010*/  BRA `(.L_x_9279) ;  /* 0x0000003c00247947 */ /* 0x000fea0003800000 */
.L_x_9278:
        /* <DEDUP_REMOVED lines=20> */
.L_x_9281:
[----:B------:R-:W-:Y:S05]  /*c160*/  BSYNC B6 ;  /* 0x0000000000067941 */ /* 0x000fea0003800000 */
.L_x_9280:
        /* <DEDUP_REMOVED lines=9> */
[----:B--2---:R-:W-:Y:S02]  /*c200*/  IMAD.U32 R4, RZ, RZ, UR6 ;  /* 0x00000006ff047e24 */ /* 0x004fe4000f8e00ff */
[----:B------:R-:W-:Y:S02]  /*c210*/  IMAD.U32 R5, RZ, RZ, UR7 ;  /* 0x00000007ff057e24 */ /* 0x000fe4000f8e00ff */
[----:B------:R-:W-:Y:S02]  /*c220*/  IMAD.U32 R6, RZ, RZ, UR8 ;  /* 0x00000008ff067e24 */ /* 0x000fe4000f8e00ff */
[----:B------:R-:W-:-:S02]  /*c230*/  IMAD.U32 R7, RZ, RZ, UR9 ;  /* 0x00000009ff077e24 */ /* 0x000fc4000f8e00ff */
[----:B-1----:R-:W-:Y:S02]  /*c240*/  IMAD.U32 R10, RZ, RZ, UR4 ;  /* 0x00000004ff0a7e24 */ /* 0x002fe4000f8e00ff */
[----:B0-----:R-:W-:Y:S02]  /*c250*/  IMAD.U32 R11, RZ, RZ, UR5 ;  /* 0x00000005ff0b7e24 */ /* 0x001fe4000f8e00ff */
[----:B------:R-:W-:Y:S02]  /*c260*/  IMAD.MOV.U32 R8, RZ, RZ, 0x70 ;  /* 0x00000070ff087424 */ /* 0x000fe400078e00ff */
[----:B------:R-:W-:Y:S02]  /*c270*/  IMAD.MOV.U32 R12, RZ, RZ, 0x1 ;  /* 0x00000001ff0c7424 */ /* 0x000fe400078e00ff */
[----:B---3--:R-:W-:-:S07]  /*c280*/  IMAD.MOV.U32 R13, RZ, RZ, RZ ;  /* 0x000000ffff0d7224 */ /* 0x008fce00078e00ff */
[----:B------:R-:W-:-:S07]  /*c290*/  LEPC R20, `(.L_x_9284) ;  /* 0x000000001014794e */ /* 0x000fce0000000000 */
[----:B----4-:R-:W-:Y:S05]  /*c2a0*/  CALL.ABS.NOINC R2 ;  /* 0x0000000002007343 */ /* 0x010fea0003c00000 */
.L_x_9284:
        /* <DEDUP_REMOVED lines=16> */
.L_x_9283:
[----:B------:R-:W-:Y:S05]  /*c3b0*/  BSYNC B6 ;  /* 0x0000000000067941 */ /* 0x000fea0003800000 */
.L_x_9282:
[----:B--2---:R-:W2:Y:S01]  /*c3c0*/  LDL.LU R4, [R1+0x14] ;  /* 0x0000140001047983 */ /* 0x004ea20000300800 */
        /* <DEDUP_REMOVED lines=8> */
[----:B---3--:R2:W3:Y:S02]  /*c450*/  @P0 LDG.E R7, desc[UR40][R2.64] ;  /* 0x0000002802070981 */ /* 0x0084e4000c1e1900 */
        /* <DEDUP_REMOVED lines=14> */
.L_x_9389:
[----:B------:R-:W-:Y:S01]  /*c540*/  PLOP3.LUT P1, PT, PT, PT, PT, 0x8, 0x0 ;  /* 0x000000000000781c */ /* 0x000fe20003f2e170 */
[----:B------:R4:W-:Y:S01]  /*c550*/  STL [R1+0x2c], R0 ;  /* 0x00002c0001007387 */ /* 0x0009e20000100800 */
[----:B---3--:R-:W-:Y:S02]  /*c560*/  ISETP.NE.AND P0, PT, R14, RZ, PT ;  /* 0x000000ff0e00720c */ /* 0x008fe40003f05270 */
[----:B--2---:R-:W-:-:S05]  /*c570*/  P2R R4, PR, RZ, 0x2 ;  /* 0x00000002ff047803 */ /* 0x004fca0000000000 */
[----:B------:R4:W-:Y:S06]  /*c580*/  STL [R1+0x18], R4 ;  /* 0x0000180401007387 */ /* 0x0009ec0000100800 */
[----:B------:R-:W-:Y:S05]  /*c590*/  @P0 BRA `(.L_x_9286) ;  /* 0x0000000400040947 */ /* 0x000fea0003800000 */
[----:B------:R-:W-:-:S03]  /*c5a0*/  UMOV UR4, 0xffffffff ;  /* 0xffffffff00047882 */ /* 0x000fc60000000000 */
[----:B------:R-:W-:Y:S05]  /*c5b0*/  BRA.DIV UR4, `(.L_x_9287) ;  /* 0x0000004a04b47947 */ /* 0x000fea000b800000 */
[----:B------:R-:W-:-:S13]  /*c5c0*/  ELECT P6, URZ, PT ;  /* 0x00000000003f782f */ /* 0x000fda00038c0000 */
.L_x_9392:
[----:B------:R-:W-:Y:S05]  /*c5d0*/  @!P6 BRA `(.L_x_9286) ;  /* 0x0000000000f4e947 */ /* 0x000fea0003800000 */
[----:B------:R-:W-:-:S04]  /*c5e0*/  ISETP.NE.U32.AND P0, PT, R2, RZ, PT ;  /* 0x000000ff0200720c */ /* 0x000fc80003f05070 */
[----:B------:R-:W-:-:S13]  /*c5f0*/  ISETP.NE.AND.EX P0, PT, R3, RZ, PT, P0 ;  /* 0x000000ff0300720c */ /* 0x000fda0003f05300 */
[----:B------:R-:W-:Y:S05]  /*c600*/  @!P0 BRA `(.L_x_9288) ;  /* 0x0000000000508947 */ /* 0x000fea0003800000 */
[----:B------:R-:W2:Y:S01]  /*c610*/  LDC R6, c[0x0][0x43c] ;  /* 0x00010f00ff067b82 */ /* 0x000ea20000000800 */
[----:B------:R-:W-:Y:S01]  /*c620*/  IMAD.MOV.U32 R9, RZ, RZ, R0 ;  /* 0x000000ffff097224 */ /* 0x000fe200078e0000 */
[----:B------:R-:W-:-:S03]  /*c630*/  ULDC.64 UR4, c[0x0][0x428] ;  /* 0x00010a0000047ab9 */ /* 0x000fc60000000a00 */
[----:B----4-:R-:W-:Y:S01]  /*c640*/  IMAD.MOV.U32 R0, RZ, RZ, R9 ;  /* 0x000000ffff007224 */ /* 0x010fe200078e0009 */
        /* <DEDUP_REMOVED lines=16> */
.L_x_9288:
[----:B--2---:R-:W2:Y:S01]  /*c750*/  LDL R2, [R1+0x10] ;  /* 0x0000100001027983 */ /* 0x004ea20000100800 */
[----:B----4-:R-:W-:Y:S01]  /*c760*/  IMAD R0, R19, 0x8, R18 ;  /* 0x0000000813007824 */ /* 0x010fe200078e0212 */
[----:B--2---:R-:W-:-:S04]  /*c770*/  SHF.L.U32 R2, R2, 0x1f, RZ ;  /* 0x0000001f02027819 */ /* 0x004fc800000006ff */
[----:B------:R-:W2:Y:S02]  /*c780*/  SYNCS.PHASECHK.TRANS64.TRYWAIT P0, [R0+URZ+0x22840], R2 ;  /* 0x02284002000075a7 */ /* 0x000ea4000800017f */
[----:B--2---:R-:W-:Y:S05]  /*c790*/  @!P0 BRA `(.L_x_9289) ;  /* 0x00000048005c8947 */ /* 0x004fea0003800000 */
.L_x_9393:
        /* <DEDUP_REMOVED lines=11> */
.L_x_9290:
[----:B------:R-:W3:Y:S04]  /*c850*/  LDL R3, [R1+0x2c] ;  /* 0x00002c0001037983 */ /* 0x000ee80000100800 */
[----:B--2---:R-:W2:Y:S01]  /*c860*/  LDL R2, [R1+0x1c] ;  /* 0x00001c0001027983 */ /* 0x004ea20000100800 */
        /* <DEDUP_REMOVED lines=14> */
[----:B---3--:R-:W-:Y:S02]  /*c950*/  R2UR UR11, R3 ;  /* 0x00000000030b72ca */ /* 0x008fe400000e0000 */
[----:B--2---:R-:W-:-:S13]  /*c960*/  R2UR UR4, R2 ;  /* 0x00000000020472ca */ /* 0x004fda00000e0000 */
[----:B------:R-:W-:-:S03]  /*c970*/  UIMAD UR11, UR11, 0x60, UR4 ;  /* 0x000000600b0b78a4 */ /* 0x000fc6000f8e0204 */
[----:B------:R-:W-:-:S06]  /*c980*/  UMOV UR4, 0x0 ;  /* 0x0000000000047882 */ /* 0x000fcc0000000000 */
[----:B------:R4:W-:Y:S02]  /*c990*/  UTMALDG.4D [UR8], [UR6], desc[UR4] ;  /* 0x00000408060075b4 */ /* 0x0009e40008019000 */
[----:B----4-:R-:W-:Y:S01]  /*c9a0*/  NOP ;  /* 0x0000000000007918 */ /* 0x010fe20000000000 */
.L_x_9286:
[----:B------:R-:W2:Y:S04]  /*c9b0*/  LDL.LU R3, [R1+0x34] ;  /* 0x0000340001037983 */ /* 0x000ea80000300800 */
[----:B------:R-:W3:Y:S04]  /*c9c0*/  LDL.LU R5, [R1+0x24] ;  /* 0x0000240001057983 */ /* 0x000ee80000300800 */
        /* <DEDUP_REMOVED lines=38> */
.L_x_9292:
[----:B------:R-:W-:Y:S05]  /*cc30*/  BSYNC B6 ;  /* 0x0000000000067941 */ /* 0x000fea0003800000 */
.L_x_9291:
[----:B--2---:R-:W2:Y:S01]  /*cc40*/  LDL.LU R0, [R1+0x3c] ;  /* 0x00003c0001007983 */ /* 0x004ea20000300800 */
[----:B------:R-:W-:Y:S01]  /*cc50*/  ULDC.64 UR4, c[0x0][0x2d8] ;  /* 0x0000b60000047ab9 */ /* 0x000fe20000000a00 */
[----:B------:R-:W3:Y:S01]  /*cc60*/  LDC R8, c[0x0][0x448] ;  /* 0x00011200ff087b82 */ /* 0x000ee20000000800 */
[----:B------:R-:W-:Y:S01]  /*cc70*/  ULDC UR6, c[0x0][0x2b8] ;  /* 0x0000ae0000067ab9 */ /* 0x000fe20000000800 */
[----:B------:R-:W4:Y:S04]  /*cc80*/  LDL.LU R5, [R1+0x34] ;  /* 0x0000340001057983 */ /* 0x000f280000300800 */
[----:B------:R-:W4:Y:S04]  /*cc90*/  LDL.LU.64 R2, [R1+0x50] ;  /* 0x0000500001027983 */ /* 0x000f280000300a00 */
[----:B------:R-:W2:Y:S01]  /*cca0*/  LDL.LU R4, [R1+0x24] ;  /* 0x0000240001047983 */ /* 0x000ea20000300800 */
[----:B---3--:R-:W-:-:S13]  /*ccb0*/  ISETP.NE.AND P0, PT, R8, 0x1, PT ;  /* 0x000000010800780c */ /* 0x008fda0003f05270 */
[----:B------:R-:W3:Y:S01]  /*ccc0*/  @P0 LDC R7, c[0x0][0x450] ;  /* 0x00011400ff070b82 */ /* 0x000ee20000000800 */
[----:B----4-:R-:W-:Y:S02]  /*ccd0*/  IMAD.MOV.U32 R3, RZ, RZ, R5 ;  /* 0x000000ffff037224 */ /* 0x010fe400078e0005 */
[----:B------:R-:W4:Y:S01]  /*cce0*/  LDL.LU R5, [R1+0x4] ;  /* 0x0000040001057983 */ /* 0x000f220000300800 */
[----:B------:R-:W-:-:S03]  /*ccf0*/  IMAD.WIDE.U32 R2, R17, UR4, R2 ;  /* 0x0000000411027c25 */ /* 0x000fc6000f8e0002 */
[----:B------:R0:W5:Y:S01]  /*cd00*/  LDL R9, [R1+0x28] ;  /* 0x0000280001097983 */ /* 0x0001620000100800 */
[----:B------:R-:W-:Y:S01]  /*cd10*/  IMAD R3, R17, UR5, R3 ;  /* 0x0000000511037c24 */ /* 0x000fe2000f8e0203 */
[----:B------:R-:W-:Y:S02]  /*cd20*/  ULDC.64 UR4, c[0x0][0x2e0] ;  /* 0x0000b80000047ab9 */ /* 0x000fe40000000a00 */
[----:B--2---:R-:W-:Y:S02]  /*cd30*/  IMAD R0, R0, UR4, RZ ;  /* 0x0000000400007c24 */ /* 0x004fe4000f8e02ff */
[----:B------:R-:W-:-:S04]  /*cd40*/  IMAD.WIDE.U32 R2, R4, UR4, R2 ;  /* 0x0000000404027c25 */ /* 0x000fc8000f8e0002 */
[----:B------:R-:W-:Y:S01]  /*cd50*/  IMAD R0, R4, UR5, R0 ;  /* 0x0000000504007c24 */ /* 0x000fe2000f8e0200 */
[----:B-1----:R-:W1:Y:S01]  /*cd60*/  S2R R10, SR_TID.X ;  /* 0x00000000000a7919 */ /* 0x002e620000002100 */
[----:B------:R-:W-:Y:S02]  /*cd70*/  ULDC.64 UR4, c[0x0][0x2d0] ;  /* 0x0000b40000047ab9 */ /* 0x000fe40000000a00 */
[----:B------:R-:W-:Y:S01]  /*cd80*/  IMAD.IADD R3, R3, 0x1, R0 ;  /* 0x0000000103037824 */ /* 0x000fe200078e0200 */
[----:B------:R-:W2:Y:S02]  /*cd90*/  S2R R4, SR_TID.X ;  /* 0x0000000000047919 */ /* 0x000ea40000002100 */
[----:B--2---:R-:W-:-:S04]  /*cda0*/  LOP3.LUT R4, R4, 0x7f, RZ, 0xc0, !PT ;  /* 0x0000007f04047812 */ /* 0x004fc800078ec0ff */
[----:B------:R-:W-:Y:S02]  /*cdb0*/  SHF.R.U32.HI R6, RZ, 0x3, R4 ;  /* 0x00000003ff067819 */ /* 0x000fe40000011604 */
[----:B------:R-:W2:Y:S02]  /*cdc0*/  S2R R4, SR_TID.X ;  /* 0x0000000000047919 */ /* 0x000ea40000002100 */
[----:B--2---:R-:W-:-:S05]  /*cdd0*/  IMAD.SHL.U32 R4, R4, 0x10, RZ ;  /* 0x0000001004047824 */ /* 0x004fca00078e00ff */
[----:B------:R-:W-:Y:S02]  /*cde0*/  LOP3.LUT R4, R6, 0x70, R4, 0xf8, !PT ;  /* 0x0000007006047812 */ /* 0x000fe400078ef804 */
[----:B------:R-:W2:Y:S01]  /*cdf0*/  @P0 LDC R6, c[0x0][0x44c] ;  /* 0x00011300ff060b82 */ /* 0x000ea20000000800 */
[----:B-1----:R-:W-:-:S05]  /*ce00*/  IMAD.SHL.U32 R10, R10, 0x8, RZ ;  /* 0x000000080a0a7824 */ /* 0x002fca00078e00ff */
[----:B------:R-:W-:Y:S01]  /*ce10*/  LOP3.LUT R10, R10, 0x38, RZ, 0xc0, !PT ;  /* 0x000000380a0a7812 */ /* 0x000fe200078ec0ff */
[----:B----4-:R-:W-:-:S05]  /*ce20*/  IMAD.SHL.U32 R5, R5, 0x80, RZ ;  /* 0x0000008005057824 */ /* 0x010fca00078e00ff */
[----:B------:R-:W-:-:S05]  /*ce30*/  LOP3.LUT R0, R4, R5, RZ, 0xfc, !PT ;  /* 0x0000000504007212 */ /* 0x000fca00078efcff */
[----:B--2---:R-:W-:-:S04]  /*ce40*/  @P0 IMAD.HI.U32 R6, R0, R6, RZ ;  /* 0x0000000600060227 */ /* 0x004fc800078e00ff */
[----:B------:R-:W-:Y:S01]  /*ce50*/  IMAD.MOV.U32 R4, RZ, RZ, R0 ;  /* 0x000000ffff047224 */ /* 0x000fe200078e0000 */
        /* <DEDUP_REMOVED lines=19> */
[----:B0-----:R-:W-:Y:S09]  /*cf90*/  BRA.DIV UR4, `(.L_x_9293) ;  /* 0x0000004204707947 */ /* 0x001ff2000b800000 */
[----:B------:R-:W2:Y:S01]  /*cfa0*/  LDL.LU R6, [R1+0x44] ;  /* 0x0000440001067983 */ /* 0x000ea20000300800 */
[----:B------:R-:W0:Y:S02]  /*cfb0*/  S2R R7, SR_TID.X ;  /* 0x0000000000077919 */ /* 0x000e240000002100 */
[----:B0-----:R-:W-:-:S04]  /*cfc0*/  LOP3.LUT R7, R7, 0x7f, RZ, 0xc0, !PT ;  /* 0x0000007f07077812 */ /* 0x001fc800078ec0ff */
[----:B------:R-:W-:Y:S02]  /*cfd0*/  SHF.R.U32.HI R11, RZ, 0x3, R7 ;  /* 0x00000003ff0b7819 */ /* 0x000fe40000011607 */
[----:B------:R-:W0:Y:S03]  /*cfe0*/  SHFL.IDX PT, R7, R0, RZ, 0x181f ;  /* 0x00181fff00077589 */ /* 0x000e2600000e0000 */
[----:B------:R-:W-:-:S04]  /*cff0*/  IMAD.IADD R3, R11, 0x1, R5 ;  /* 0x000000010b037824 */ /* 0x000fc800078e0205 */
[C---:B------:R-:W-:Y:S02]  /*d000*/  VIADD R5, R3.reuse, 0x10 ;  /* 0x0000001003057836 */ /* 0x040fe40000000000 */
        /* <DEDUP_REMOVED lines=64> */
[----:B------:R1:W2:Y:S02]  /*d410*/  SHFL.IDX PT, R5, R2, 0x7, 0x181f ;  /* 0x00f81f0002057f89 */ /* 0x0002a400000e0000 */
.L_x_9410:
[----:B------:R-:W-:-:S05]  /*d420*/  VIADD R3, R3, 0x70 ;  /* 0x0000007003037836 */ /* 0x000fca0000000000 */
[----:B------:R-:W-:-:S13]  /*d430*/  ISETP.GE.AND P1, PT, R3, R4, PT ;  /* 0x000000040300720c */ /* 0x000fda0003f26270 */
[----:B01----:R-:W-:-:S05]  /*d440*/  @!P1 LEA R2, P2, R10, R0, 0x1 ;  /* 0x000000000a029211 */ /* 0x003fca00078408ff */
[----:B--2---:R-:W-:-:S05]  /*d450*/  @!P1 IMAD.X R3, RZ, RZ, R5, P2 ;  /* 0x000000ffff039224 */ /* 0x004fca00010e0605 */
[----:B------:R-:W-:Y:S01]  /*d460*/  @!PT LDS RZ, [RZ] ;  /* 0x00000000fffff984 */ /* 0x000fe20000000800 */
[----:B------:R-:W-:Y:S01]  /*d470*/  @!PT LDS RZ, [RZ] ;  /* 0x00000000fffff984 */ /* 0x000fe20000000800 */
[----:B------:R-:W-:Y:S01]  /*d480*/  @!PT LDS RZ, [RZ] ;  /* 0x00000000fffff984 */ /* 0x000fe20000000800 */
[----:B------:R0:W-:Y:S01]  /*d490*/  @!P1 LDGSTS.E.BYPASS.LTC128B.128 [R9+0x1bc00], desc[UR40][R2.64], !P0 ;  /* 0x1bc0000002099fae */ /* 0x0001e2000c101d68 */
[----:B------:R-:W-:Y:S01]  /*d4a0*/  PLOP3.LUT P0, PT, PT, PT, PT, 0x80, 0x0 ;  /* 0x000000000000781c */ /* 0x000fe20003f0f070 */
[----:B------:R-:W-:-:S12]  /*d4b0*/  NOP ;  /* 0x0000000000007918 */ /* 0x000fd80000000000 */
.L_x_9294:
        /* <DEDUP_REMOVED lines=18> */
.L_x_9411:
[----:B------:R-:W-:Y:S05]  /*d5e0*/  BSYNC B0 ;  /* 0x0000000000007941 */ /* 0x000fea0003800000 */
.L_x_9295:
[----:B------:R-:W2:Y:S01]  /*d5f0*/  LDL R2, [R1+0x18] ;  /* 0x0000180001027983 */ /* 0x000ea20000100800 */
[----:B------:R-:W-:Y:S01]  /*d600*/  BSSY B0, `(.L_x_9297) ;  /* 0x000005a000007945 */ /* 0x000fe20003800000 */
[----:B--2---:R-:W-:-:S13]  /*d610*/  ISETP.NE.AND P0, PT, R2, RZ, PT ;  /* 0x000000ff0200720c */ /* 0x004fda0003f05270 */
[----:B------:R-:W-:Y:S05]  /*d620*/  @!P0 BRA `(.L_x_9298) ;  /* 0x00000004005c8947 */ /* 0x000fea0003800000 */
[----:B------:R-:W0:Y:S01]  /*d630*/  LDL R4, [R1+0x10] ;  /* 0x0000100001047983 */ /* 0x000e220000100800 */
[----:B------:R-:W-:Y:S01]  /*d640*/  IMAD R2, R19, 0x8, R18 ;  /* 0x0000000813027824 */ /* 0x000fe200078e0212 */
[----:B------:R-:W-:Y:S01]  /*d650*/  BSSY B1, `(.L_x_9299) ;  /* 0x0000007000017945 */ /* 0x000fe20003800000 */
[----:B------:R-:W1:Y:S02]  /*d660*/  S2R R3, SR_TID.X ;  /* 0x0000000000037919 */ /* 0x000e640000002100 */
[----:B-1----:R-:W-:-:S04]  /*d670*/  LOP3.LUT R3, R3, 0x7f, RZ, 0xc0, !PT ;  /* 0x0000007f03037812 */ /* 0x002fc800078ec0ff */
[----:B------:R-:W-:Y:S02]  /*d680*/  ISETP.NE.AND P1, PT, R3, RZ, PT ;  /* 0x000000ff0300720c */ /* 0x000fe40003f25270 */
[----:B0-----:R-:W-:-:S04]  /*d690*/  SHF.L.U32 R0, R4, 0x1f, RZ ;  /* 0x0000001f04007819 */ /* 0x001fc800000006ff */
[----:B------:R-:W0:Y:S02]  /*d6a0*/  SYNCS.PHASECHK.TRANS64.TRYWAIT P0, [R2+URZ+0x22860], R0 ;  /* 0x02286000020075a7 */ /* 0x000e24000800017f */
[----:B0-----:R-:W-:Y:S05]  /*d6b0*/  @!P0 BRA `(.L_x_9300) ;  /* 0x0000004400588947 */ /* 0x001fea0003800000 */
.L_x_9412:
[----:B------:R-:W-:Y:S05]  /*d6c0*/  BSYNC B1 ;  /* 0x0000000000017941 */ /* 0x000fea0003800000 */
.L_x_9299:
        /* <DEDUP_REMOVED lines=9> */
.L_x_9302:
[----:B------:R-:W-:Y:S05]  /*d760*/  BSYNC B1 ;  /* 0x0000000000017941 */ /* 0x000fea0003800000 */
.L_x_9301:
[----:B------:R-:W2:Y:S04]  /*d770*/  LDL R4, [R1+0x1c] ;  /* 0x00001c0001047983 */ /* 0x000ea80000100800 */
[----:B------:R-:W2:Y:S01]  /*d780*/  LDL.LU R3, [R1+0x2c] ;  /* 0x00002c0001037983 */ /* 0x000ea20000300800 */
[----:B0-----:R-:W-:Y:S01]  /*d790*/  IMAD R0, R19, 0xc000, R18 ;  /* 0x0000c00013007824 */ /* 0x001fe200078e0212 */
        /* <DEDUP_REMOVED lines=8> */
[----:B------:R-:W-:-:S07]  /*d820*/  VIADD R4, R0, 0x400 ;  /* 0x0000040000047836 */ /* 0x000fce0000000000 */
.L_x_9303:
        /* <DEDUP_REMOVED lines=15> */
.L_x_9304:
        /* <DEDUP_REMOVED lines=15> */
.L_x_9305:
        /* <DEDUP_REMOVED lines=15> */
.L_x_9306:
        /* <DEDUP_REMOVED lines=10> */
.L_x_9298:
[----:B------:R-:W-:Y:S05]  /*dba0*/  BSYNC B0 ;  /* 0x0000000000007941 */ /* 0x000fea0003800000 */
.L_x_9297:
        /* <DEDUP_REMOVED lines=54> */
.L_x_9313:
        /* <DEDUP_REMOVED lines=8> */
.L_x_9413:
[----:B------:R-:W-:Y:S05]  /*df90*/  BSYNC B3 ;  /* 0x0000000000037941 */ /* 0x000fea0003800000 */
.L_x_9314:
        /* <DEDUP_REMOVED lines=9> */
.L_x_9317:
[----:B------:R-:W-:Y:S05]  /*e030*/  BSYNC B3 ;  /* 0x0000000000037941 */ /* 0x000fea0003800000 */
.L_x_9316:
[----:B-1----:R-:W3:Y:S01]  /*e040*/  LDL R6, [R1+0x1c] ;  /* 0x00001c0001067983 */ /* 0x002ee20000100800 */
        /* <DEDUP_REMOVED lines=10> */
[----:B------:R-:W-:-:S09]  /*e0f0*/  VIADD R6, R3, 0x22830 ;  /* 0x0002283003067836 */ /* 0x000fd20000000000 */
.L_x_9318:
        /* <DEDUP_REMOVED lines=13> */
.L_x_9414:
[----:B------:R-:W-:Y:S05]  /*e1d0*/  BSYNC B3 ;  /* 0x0000000000037941 */ /* 0x000fea0003800000 */
.L_x_9319:
        /* <DEDUP_REMOVED lines=11> */
.L_x_9322:
[----:B------:R-:W-:Y:S05]  /*e290*/  BSYNC B3 ;  /* 0x0000000000037941 */ /* 0x000fea0003800000 */
.L_x_9321:
[----:B------:R-:W-:Y:S01]  /*e2a0*/  R2UR UR10, R9 ;  /* 0x00000000090a72ca */ /* 0x000fe200000e0000 */
[----:B0-2---:R-:W-:Y:S01]  /*e2b0*/  IMAD R2, R19, 0xc000, R18 ;  /* 0x0000c00013027824 */ /* 0x005fe200078e0212 */
[----:B------:R-:W-:Y:S01]  /*e2c0*/  R2UR UR6, R6 ;  /* 0x00000000060672ca */ /* 0x000fe200000e0000 */
[----:B------:R-:W-:Y:S01]  /*e2d0*/  UIADD3 UR4, UP0, UR38, 0x470, URZ ;  /* 0x0000047026047890 */ /* 0x000fe2000ff1e03f */
[----:B------:R-:W-:Y:S01]  /*e2e0*/  R2UR UR7, R7 ;  /* 0x00000000070772ca */ /* 0x000fe200000e0000 */
[----:B------:R-:W-:Y:S01]  /*e2f0*/  VIADD R3, R3, 0x22850 ;  /* 0x0002285003037836 */ /* 0x000fe20000000000 */
[----:B------:R-:W-:Y:S01]  /*e300*/  PLOP3.LUT P0, PT, PT, PT, PT, 0x80, 0x0 ;  /* 0x000000000000781c */ /* 0x000fe20003f0f070 */
[----:B------:R-:W-:Y:S01]  /*e310*/  VIADD R5, R2, 0x400 ;  /* 0x0000040002057836 */ /* 0x000fe20000000000 */
[----:B------:R-:W-:-:S12]  /*e320*/  UIADD3.X UR5, URZ, UR39, URZ, UP0, !UPT ;  /* 0x000000273f057290 */ /* 0x000fd800087fe43f */
.L_x_9323:
        /* <DEDUP_REMOVED lines=15> */
.L_x_9324:
        /* <DEDUP_REMOVED lines=15> */
.L_x_9325:
        /* <DEDUP_REMOVED lines=15> */
.L_x_9326:
        /* <DEDUP_REMOVED lines=10> */
.L_x_9312:
[----:B------:R-:W-:Y:S05]  /*e6a0*/  BSYNC B1 ;  /* 0x0000000000017941 */ /* 0x000fea0003800000 */
.L_x_9311:
[----:B------:R-:W2:Y:S02]  /*e6b0*/  LDL.LU R5, [R1+0x30] ;  /* 0x0000300001057983 */ /* 0x000ea40000300800 */
[----:B--2---:R-:W-:-:S07]  /*e6c0*/  VIADD R0, R5, 0xfffffffd ;  /* 0xfffffffd05007836 */ /* 0x004fce0000000000 */
.L_x_9310:
[----:B------:R-:W-:Y:S05]  /*e6d0*/  BSYNC B2 ;  /* 0x0000000000027941 */ /* 0x000fea0003800000 */
.L_x_9309:
[----:B------:R-:W-:Y:S01]  /*e6e0*/  VIADD R8, R8, 0xfffffffe ;  /* 0xfffffffe08087836 */ /* 0x000fe20000000000 */
[----:B------:R-:W-:-:S04]  /*e6f0*/  LOP3.LUT R4, RZ, R4, RZ, 0x33, !PT ;  /* 0x00000004ff047212 */ /* 0x000fc800078e33ff */
[----:B------:R-:W-:-:S13]  /*e700*/  ISETP.NE.AND P0, PT, R8, R4, PT ;  /* 0x000000040800720c */ /* 0x000fda0003f05270 */
[----:B------:R-:W-:Y:S05]  /*e710*/  @!P0 BRA `(.L_x_9308) ;  /* 0x0000001000f88947 */ /* 0x000fea0003800000 */
.L_x_9359:
        /* <DEDUP_REMOVED lines=35> */
.L_x_9329:
        /* <DEDUP_REMOVED lines=8> */
.L_x_9415:
[----:B------:R-:W-:Y:S05]  /*e9d0*/  BSYNC B2 ;  /* 0x0000000000027941 */ /* 0x000fea0003800000 */
.L_x_9330:
        /* <DEDUP_REMOVED lines=9> */
.L_x_9333:
[----:B------:R-:W-:Y:S05]  /*ea70*/  BSYNC B2 ;  /* 0x0000000000027941 */ /* 0x000fea0003800000 */
.L_x_9332:
        /* <DEDUP_REMOVED lines=12> */
.L_x_9334:
        /* <DEDUP_REMOVED lines=13> */
.L_x_9416:
[----:B------:R-:W-:Y:S05]  /*ec10*/  BSYNC B2 ;  /* 0x0000000000027941 */ /* 0x000fea0003800000 */
.L_x_9335:
        /* <DEDUP_REMOVED lines=11> */
.L_x_9338:
[----:B------:R-:W-:Y:S05]  /*ecd0*/  BSYNC B2 ;  /* 0x0000000000027941 */ /* 0x000fea0003800000 */
.L_x_9337:
        /* <DEDUP_REMOVED lines=9> */
.L_x_9339:
        /* <DEDUP_REMOVED lines=15> */
.L_x_9340:
        /* <DEDUP_REMOVED lines=15> */
.L_x_9341:
        /* <DEDUP_REMOVED lines=15> */
.L_x_9342:
        /* <DEDUP_REMOVED lines=10> */
.L_x_9328:
[----:B------:R-:W-:Y:S05]  /*f0e0*/  BSYNC B1 ;  /* 0x0000000000017941 */ /* 0x000fea0003800000 */
.L_x_9327:
[----:B------:R-:W2:Y:S01]  /*f0f0*/  LDL R2, [R1+0x18] ;  /* 0x0000180001027983 */ /* 0x000ea20000100800 */
[----:B------:R-:W-:Y:S01]  /*f100*/  VIADD R7, R7, 0x1 ;  /* 0x0000000107077836 */ /* 0x000fe20000000000 */
[----:B------:R-:W-:Y:S04]  /*f110*/  BSSY B1, `(.L_x_9343) ;  /* 0x000009a000017945 */ /* 0x000fe80003800000 */
[----:B------:R-:W-:-:S04]  /*f120*/  ISETP.NE.AND P0, PT, R7, 0x2, PT ;  /* 0x000000020700780c */ /* 0x000fc80003f05270 */
[----:B------:R-:W-:Y:S02]  /*f130*/  SEL R19, R7, RZ, P0 ;  /* 0x000000ff07137207 */ /* 0x000fe40000000000 */
[----:B--2---:R-:W-:Y:S02]  /*f140*/  ISETP.NE.AND P2, PT, R2, RZ, PT ;  /* 0x000000ff0200720c */ /* 0x004fe40003f45270 */
[----:B------:R-:W-:-:S04]  /*f150*/  SEL R2, RZ, 0x1, P0 ;  /* 0x00000001ff027807 */ /* 0x000fc80000000000 */
[----:B------:R-:W-:Y:S01]  /*f160*/  LOP3.LUT R8, R6, R2, RZ, 0x3c, !PT ;  /* 0x0000000206087212 */ /* 0x000fe200078e3cff */
        /* <DEDUP_REMOVED lines=9> */
[----:B------:R-:W3:Y:S01]  /*f200*/  LDC R7, c[0x0][0x43c] ;  /* 0x00010f00ff077b82 */ /* 0x000ee20000000800 */
[----:B------:R-:W-:Y:S02]  /*f210*/  ULDC.64 UR6, c[0x0][0x428] ;  /* 0x00010a0000067ab9 */ /* 0x000fe40000000a00 */
[----:B0-----:R-:W4:Y:S01]  /*f220*/  LDL R9, [R1+0x8] ;  /* 0x0000080001097983 */ /* 0x001f220000100800 */
[----:B---3--:R-:W-:-:S13]  /*f230*/  ISETP.NE.AND P0, PT, R7, 0x1, PT ;  /* 0x000000010700780c */ /* 0x008fda0003f05270 */
        /* <DEDUP_REMOVED lines=8> */
[C---:B----4-:R-:W-:Y:S02]  /*f2c0*/  IMAD R4, R9.reuse, UR7, R4 ;  /* 0x0000000709047c24 */ /* 0x050fe4000f8e0204 */
[----:B------:R-:W-:-:S04]  /*f2d0*/  IMAD.WIDE.U32 R2, R9, UR6, R2 ;  /* 0x0000000609027c25 */ /* 0x000fc8000f8e0002 */
[----:B------:R-:W-:Y:S01]  /*f2e0*/  IMAD.IADD R3, R4, 0x1, R3 ;  /* 0x0000000104037824 */ /* 0x000fe200078e0203 */
[----:B------:R-:W-:-:S04]  /*f2f0*/  LEA R4, P0, R2, UR4, 0x2 ;  /* 0x0000000402047c11 */ /* 0x000fc8000f8010ff */
[----:B------:R-:W-:-:S05]  /*f300*/  LEA.HI.X R5, R2, UR5, R3, 0x2, P0 ;  /* 0x0000000502057c11 */ /* 0x000fca00080f1403 */
[----:B------:R2:W5:Y:S04]  /*f310*/  LDG.E R16, desc[UR40][R4.64] ;  /* 0x0000002804107981 */ /* 0x000568000c1e1900 */
.L_x_9345:
[----:B------:R-:W-:Y:S01]  /*f320*/  IMAD R2, R19, 0x8, R18 ;  /* 0x0000000813027824 */ /* 0x000fe200078e0212 */
[----:B------:R-:W-:Y:S01]  /*f330*/  SHF.L.U32 R3, R8, 0x1f, RZ ;  /* 0x0000001f08037819 */ /* 0x000fe200000006ff */
[----:B--2---:R-:W2:Y:S01]  /*f340*/  S2R R4, SR_TID.X ;  /* 0x0000000000047919 */ /* 0x004ea20000002100 */
[----:B------:R-:W-:Y:S02]  /*f350*/  BSSY B2, `(.L_x_9346) ;  /* 0x0000005000027945 */ /* 0x000fe40003800000 */
[----:B------:R-:W3:Y:S01]  /*f360*/  SYNCS.PHASECHK.TRANS64.TRYWAIT P0, [R2+URZ+0x22840], R3 ;  /* 0x02284003020075a7 */ /* 0x000ee2000800017f */
[----:B--2---:R-:W-:-:S04]  /*f370*/  LOP3.LUT R4, R4, 0x7f, RZ, 0xc0, !PT ;  /* 0x0000007f04047812 */ /* 0x004fc800078ec0ff */
[----:B------:R-:W-:Y:S01]  /*f380*/  ISETP.NE.AND P1, PT, R4, RZ, PT ;  /* 0x000000ff0400720c */ /* 0x000fe20003f25270 */
[----:B---3--:R-:W-:-:S12]  /*f390*/  @!P0 BRA `(.L_x_9347) ;  /* 0x0000002800848947 */ /* 0x008fd80003800000 */
.L_x_9417:
[----:B------:R-:W-:Y:S05]  /*f3a0*/  BSYNC B2 ;  /* 0x0000000000027941 */ /* 0x000fea0003800000 */
.L_x_9346:
[----:B------:R-:W-:Y:S04]  /*f3b0*/  BSSY B2, `(.L_x_9348) ;  /* 0x0000009000027945 */ /* 0x000fe80003800000 */
[----:B------:R-:W-:Y:S05]  /*f3c0*/  @P1 BRA `(.L_x_9349) ;  /* 0x00000000001c1947 */ /* 0x000fea0003800000 */
[----:B------:R-:W3:Y:S01]  /*f3d0*/  S2R R5, SR_TID.X ;  /* 0x0000000000057919 */ /* 0x000ee20000002100 */
[----:B------:R-:W-:-:S04]  /*f3e0*/  IMAD.MOV.U32 R4, RZ, RZ, 0x3000 ;  /* 0x00003000ff047424 */ /* 0x000fc800078e00ff */
[----:B------:R4:W-:Y:S01]  /*f3f0*/  SYNCS.ARRIVE.TRANS64 RZ, [R2+URZ+0x22830], R4 ;  /* 0x0228300402ff79a7 */ /* 0x0009e2000800003f */
[----:B---3--:R-:W-:-:S04]  /*f400*/  LOP3.LUT R5, R5, 0x1f, RZ, 0xc0, !PT ;  /* 0x0000001f05057812 */ /* 0x008fc800078ec0ff */
[----:B------:R-:W-:-:S13]  /*f410*/  ISETP.NE.AND P0, PT, R5, RZ, PT ;  /* 0x000000ff0500720c */ /* 0x000fda0003f05270 */
[----:B----4-:R-:W-:Y:S05]  /*f420*/  @!P0 BRA `(.L_x_9349) ;  /* 0x0000000000048947 */ /* 0x010fea0003800000 */
[----:B------:R-:W-:Y:S01]  /*f430*/  BPT.TRAP 0x1 ;  /* 0x000000040000795c */ /* 0x000fe20000300000 */
.L_x_9349:
[----:B------:R-:W-:Y:S05]  /*f440*/  BSYNC B2 ;  /* 0x0000000000027941 */ /* 0x000fea0003800000 */
.L_x_9348:
[----:B------:R-:W3:Y:S01]  /*f450*/  LDL R4, [R1+0x1c] ;  /* 0x00001c0001047983 */ /* 0x000ee20000100800 */
        /* <DEDUP_REMOVED lines=11> */
.L_x_9350:
        /* <DEDUP_REMOVED lines=10> */
[----:B------:R-:W3:Y:S01]  /*f5b0*/  SYNCS.PHASECHK.TRANS64.TRYWAIT P0, [R2+URZ+0x22860], R3 ;  /* 0x02286003020075a7 */ /* 0x000ee2000800017f */
[----:B------:R-:W-:Y:S04]  /*f5c0*/  BSSY B2, `(.L_x_9351) ;  /* 0x0000002000027945 */ /* 0x000fe80003800000 */
[----:B---3--:R-:W-:Y:S05]  /*f5d0*/  @!P0 BRA `(.L_x_9352) ;  /* 0x0000002800088947 */ /* 0x008fea0003800000 */
.L_x_9418:
[----:B------:R-:W-:Y:S05]  /*f5e0*/  BSYNC B2 ;  /* 0x0000000000027941 */ /* 0x000fea0003800000 */
.L_x_9351:
[----:B------:R-:W-:Y:S01]  /*f5f0*/  BSSY B2, `(.L_x_9353) ;  /* 0x000000b000027945 */ /* 0x000fe20003800000 */
[----:B-1----:R-:W-:Y:S02]  /*f600*/  IMAD.MOV.U32 R8, RZ, RZ, 0x0 ;  /* 0x00000000ff087424 */ /* 0x002fe400078e00ff */
[----:B0-----:R-:W-:Y:S01]  /*f610*/  IMAD.MOV.U32 R9, RZ, RZ, 0x14f00000 ;  /* 0x14f00000ff097424 */ /* 0x001fe200078e00ff */
[----:B------:R-:W-:Y:S06]  /*f620*/  @P1 BRA `(.L_x_9354) ;  /* 0x00000000001c1947 */ /* 0x000fec0003800000 */
[----:B------:R-:W0:Y:S01]  /*f630*/  S2R R5, SR_TID.X ;  /* 0x0000000000057919 */ /* 0x000e220000002100 */
[----:B--23--:R-:W-:-:S04]  /*f640*/  IMAD.MOV.U32 R3, RZ, RZ, 0xc000 ;  /* 0x0000c000ff037424 */ /* 0x00cfc800078e00ff */
[----:B------:R1:W-:Y:S01]  /*f650*/  SYNCS.ARRIVE.TRANS64 RZ, [R2+URZ+0x22850], R3 ;  /* 0x0228500302ff79a7 */ /* 0x0003e2000800003f */
[----:B0-----:R-:W-:-:S04]  /*f660*/  LOP3.LUT R5, R5, 0x1f, RZ, 0xc0, !PT ;  /* 0x0000001f05057812 */ /* 0x001fc800078ec0ff */
[----:B------:R-:W-:-:S13]  /*f670*/  ISETP.NE.AND P0, PT, R5, RZ, PT ;  /* 0x000000ff0500720c */ /* 0x000fda0003f05270 */
[----:B-1----:R-:W-:Y:S05]  /*f680*/  @!P0 BRA `(.L_x_9354) ;  /* 0x0000000000048947 */ /* 0x002fea0003800000 */
[----:B------:R-:W-:Y:S01]  /*f690*/  BPT.TRAP 0x1 ;  /* 0x000000040000795c */ /* 0x000fe20000300000 */
.L_x_9354:
[----:B------:R-:W-:Y:S05]  /*f6a0*/  BSYNC B2 ;  /* 0x0000000000027941 */ /* 0x000fea0003800000 */
.L_x_9353:
[----:B------:R-:W-:Y:S01]  /*f6b0*/  R2UR UR10, R10 ;  /* 0x000000000a0a72ca */ /* 0x000fe200000e0000 */
[----:B--23--:R-:W-:Y:S01]  /*f6c0*/  IMAD R3, R19, 0xc000, R18 ;  /* 0x0000c00013037824 */ /* 0x00cfe200078e0212 */
[----:B------:R-:W-:Y:S01]  /*f6d0*/  R2UR UR6, R8 ;  /* 0x00000000080672ca */ /* 0x000fe200000e0000 */
[----:B------:R-:W-:Y:S01]  /*f6e0*/  UIADD3 UR4, UP0, UR38, 0x470, URZ ;  /* 0x0000047026047890 */ /* 0x000fe2000ff1e03f */
[----:B------:R-:W-:Y:S01]  /*f6f0*/  R2UR UR7, R9 ;  /* 0x00000000090772ca */ /* 0x000fe200000e0000 */
[----:B------:R-:W-:Y:S01]  /*f700*/  VIADD R2, R2, 0x22850 ;  /* 0x0002285002027836 */ /* 0x000fe20000000000 */
[----:B------:R-:W-:Y:S01]  /*f710*/  PLOP3.LUT P0, PT, PT, PT, PT, 0x80, 0x0 ;  /* 0x000000000000781c */ /* 0x000fe20003f0f070 */
[----:B------:R-:W-:Y:S01]  /*f720*/  VIADD R5, R3, 0x400 ;  /* 0x0000040003057836 */ /* 0x000fe20000000000 */
[----:B------:R-:W-:-:S12]  /*f730*/  UIADD3.X UR5, URZ, UR39, URZ, UP0, !UPT ;  /* 0x000000273f057290 */ /* 0x000fd800087fe43f */
.L_x_9355:
        /* <DEDUP_REMOVED lines=15> */
.L_x_9356:
        /* <DEDUP_REMOVED lines=15> */
.L_x_9357:
        /* <DEDUP_REMOVED lines=15> */
.L_x_9358:
        /* <DEDUP_REMOVED lines=10> */
.L_x_9344:
[----:B------:R-:W-:Y:S05]  /*fab0*/  BSYNC B1 ;  /* 0x0000000000017941 */ /* 0x000fea0003800000 */
.L_x_9343:
[----:B------:R-:W2:Y:S01]  /*fac0*/  LDL R5, [R1+0x20] ;  /* 0x0000200001057983 */ /* 0x000ea20000100800 */
[----:B------:R-:W-:Y:S01]  /*fad0*/  VIADD R0, R0, 0xfffffffe ;  /* 0xfffffffe00007836 */ /* 0x000fe20000000000 */
[----:B--2---:R-:W-:-:S13]  /*fae0*/  ISETP.GT.AND P0, PT, R6, R5, PT ;  /* 0x000000050600720c */ /* 0x004fda0003f04270 */
[----:B------:R-:W-:Y:S05]  /*faf0*/  @P0 BRA `(.L_x_9359) ;  /* 0xffffffec00080947 */ /* 0x000fea000383ffff */
.L_x_9308:
[----:B------:R-:W-:Y:S05]  /*fb00*/  BSYNC B0 ;  /* 0x0000000000007941 */ /* 0x000fea0003800000 */
.L_x_9307:
[----:B------:R-:W2:Y:S01]  /*fb10*/  LDL.LU R2, [R1+0x10] ;  /* 0x0000100001027983 */ /* 0x000ea20000300800 */
[----:B------:R-:W3:Y:S01]  /*fb20*/  S2R R3, SR_TID.X ;  /* 0x0000000000037919 */ /* 0x000ee20000002100 */
[----:B------:R-:W-:-:S05]  /*fb30*/  VIADD R19, R19, 0x1 ;  /* 0x0000000113137836 */ /* 0x000fca0000000000 */
[----:B------:R-:W-:-:S04]  /*fb40*/  ISETP.NE.AND P0, PT, R19, 0x2, PT ;  /* 0x000000021300780c */ /* 0x000fc80003f05270 */
[----:B------:R-:W-:Y:S01]  /*fb50*/  SEL R0, RZ, 0x1, P0 ;  /* 0x00000001ff007807 */ /* 0x000fe20000000000 */
[----:B------:R-:W-:Y:S01]  /*fb60*/  BSSY B0, `(.L_x_9360) ;  /* 0x0000013000007945 */ /* 0x000fe20003800000 */
[----:B---3--:R-:W-:-:S04]  /*fb70*/  LOP3.LUT R3, R3, 0x7f, RZ, 0xc0, !PT ;  /* 0x0000007f03037812 */ /* 0x008fc800078ec0ff */
[----:B------:R-:W-:Y:S02]  /*fb80*/  ISETP.NE.AND P1, PT, R3, RZ, PT ;  /* 0x000000ff0300720c */ /* 0x000fe40003f25270 */
[----:B--2---:R-:W-:-:S05]  /*fb90*/  LOP3.LUT R2, R2, R0, RZ, 0x3c, !PT ;  /* 0x0000000002027212 */ /* 0x004fca00078e3cff */
[----:B------:R2:W-:Y:S06]  /*fba0*/  STL [R1+0x10], R2 ;  /* 0x0000100201007387 */ /* 0x0005ec0000100800 */
        /* <DEDUP_REMOVED lines=8> */
[----:B------:R-:W3:Y:S02]  /*fc30*/  S2R R4, SR_LTMASK ;  /* 0x0000000000047919 */ /* 0x000ee40000003900 */
[----:B---3--:R-:W-:-:S04]  /*fc40*/  LOP3.LUT R4, R4, UR4, RZ, 0xc0, !PT ;  /* 0x0000000404047c12 */ /* 0x008fc8000f8ec0ff */
[----:B------:R-:W3:Y:S01]  /*fc50*/  POPC R7, R4 ;  /* 0x0000000400077309 */ /* 0x000ee20000000000 */
[----:B--2---:R-:W3:Y:S02]  /*fc60*/  SHFL.IDX PT, R0, R3, R0, 0x1f ;  /* 0x00001f0003007589 */ /* 0x004ee400000e0000 */
[----:B---3--:R-:W-:-:S05]  /*fc70*/  IADD3 R0, R0, UR37, R7 ;  /* 0x0000002500007c10 */ /* 0x008fca000fffe007 */
[----:B------:R3:W-:Y:S02]  /*fc80*/  STL [R1], R0 ;  /* 0x0000000001007387 */ /* 0x0007e40000100800 */
.L_x_9361:
[----:B------:R-:W-:Y:S05]  /*fc90*/  BSYNC B0 ;  /* 0x0000000000007941 */ /* 0x000fea0003800000 */
.L_x_9360:
[----:B------:R-:W-:-:S07]  /*fca0*/  SEL R19, R19, RZ, P0 ;  /* 0x000000ff13137207 */ /* 0x000fce0000000000 */
.L_x_9279:
[----:B------:R-:W-:Y:S05]  /*fcb0*/  BSYNC B7 ;  /* 0x0000000000077941 */ /* 0x000fea0003800000 */
.L_x_9277:
[----:B---34-:R-:W3:Y:S02]  /*fcc0*/  LDL R0, [R1+0x5c] ;  /* 0x00005c0001007983 */ /* 0x018ee40000100800 */
[----:B---3--:R-:W-:-:S13]  /*fcd0*/  ISETP.NE.AND P0, PT, R0, RZ, PT ;  /* 0x000000ff0000720c */ /* 0x008fda0003f05270 */
[----:B------:R-:W-:Y:S05]  /*fce0*/  @!P0 BRA `(.L_x_9362) ;  /* 0x00000000002c8947 */ /* 0x000fea0003800000 */
[----:B------:R-:W-:Y:S05]  /*fcf0*/  WARPSYNC.ALL ;  /* 0x0000000000007948 */ /* 0x000fea0003800000 */
[----:B------:R-:W3:Y:S08]  /*fd00*/  S2UR UR5, SR_CgaCtaId ;  /* 0x00000000000579c3 */ /* 0x000ef00000008800 */
[----:B------:R-:W-:Y:S06]  /*fd10*/  BAR.SYNC.DEFER_BLOCKING 0x5, 0x180 ;  /* 0x0146000000007b1d */ /* 0x000fec0000010000 */
[----:B------:R-:W-:-:S02]  /*fd20*/  UMOV UR4, 0x400 ;  /* 0x0000040000047882 */ /* 0x000fc40000000000 */
[----:B---3--:R-:W-:-:S06]  /*fd30*/  ULEA UR4, UR5, UR4, 0x18 ;  /* 0x0000000405047291 */ /* 0x008fcc000f8ec03f */
[----:B------:R-:W-:-:S05]  /*fd40*/  IMAD.U32 R18, RZ, RZ, UR4 ;  /* 0x00000004ff127e24 */ /* 0x000fca000f8e00ff */
[----:B--2---:R-:W2:Y:S04]  /*fd50*/  LDS.128 R4, [R18+0x228d0] ;  /* 0x0228d00012047984 */ /* 0x004ea80000000c00 */
[----:B--2---:R2:W-:Y:S04]  /*fd60*/  STL.64 [R1], R4 ;  /* 0x0000000401007387 */ /* 0x0045e80000100a00 */
[----:B------:R2:W-:Y:S01]  /*fd70*/  STL.64 [R1+0x8], R6 ;  /* 0x0000080601007387 */ /* 0x0005e20000100a00 */
[----:B------:R-:W-:Y:S06]  /*fd80*/  BAR.ARV 0x4, 0x180 ;  /* 0x0106000000007b1d */ /* 0x000fec0000002000 */
[----:B------:R-:W-:Y:S05]  /*fd90*/  BRA `(.L_x_9363) ;  /* 0x0000000c00187947 */ /* 0x000fea0003800000 */
.L_x_9362:
[----:B------:R-:W3:Y:S01]  /*fda0*/  S2R R16, SR_TID.X ;  /* 0x0000000000107919 */ /* 0x000ee20000002100 */
[----:B------:R-:W-:Y:S01]  /*fdb0*/  UMOV UR4, 0xffffffff ;  /* 0xffffffff00047882 */ /* 0x000fe20000000000 */
[----:B---3--:R-:W-:-:S04]  /*fdc0*/  LOP3.LUT R16, R16, 0x1f, RZ, 0xc0, !PT ;  /* 0x0000001f10107812 */ /* 0x008fc800078ec0ff */
[----:B------:R-:W-:Y:S01]  /*fdd0*/  ISETP.NE.AND P0, PT, R16, 0x1f, PT ;  /* 0x0000001f1000780c */ /* 0x000fe20003f05270 */
[----:B------:R-:W-:-:S12]  /*fde0*/  BRA.DIV UR4, `(.L_x_9364) ;  /* 0x0000002204187947 */ /* 0x000fd8000b800000 */
[----:B------:R-:W1:Y:S01]  /*fdf0*/  LDL.LU R3, [R1] ;  /* 0x0000000001037983 */ /* 0x000e620000300800 */
[----:B------:R-:W-:-:S03]  /*fe00*/  ULDC UR4, c[0x0][0xc3c] ;  /* 0x00030f0000047ab9 */ /* 0x000fc60000000800 */
[----:B--2---:R-:W2:Y:S01]  /*fe10*/  LDL R4, [R1+0xc] ;  /* 0x00000c0001047983 */ /* 0x004ea20000100800 */
[----:B-1----:R-:W-:Y:S02]  /*fe20*/  IMAD.MOV.U32 R10, RZ, RZ, R3 ;  /* 0x000000ffff0a7224 */ /* 0x002fe400078e0003 */
[----:B--2---:R-:W-:-:S05]  /*fe30*/  IMAD.IADD R0, R4, 0x1, R16 ;  /* 0x0000000104007824 */ /* 0x004fca00078e0210 */
[----:B------:R-:W-:-:S13]  /*fe40*/  ISETP.GE.OR P1, PT, R0, UR4, !P0 ;  /* 0x0000000400007c0c */ /* 0x000fda000c726670 */
[----:B------:R-:W1:Y:S08]  /*fe50*/  @!P1 LDC.64 R2, c[0x0][0xc80] ;  /* 0x00032000ff029b82 */ /* 0x000e700000000a00 */
[----:B------:R-:W2:Y:S01]  /*fe60*/  @!P1 LDC.64 R4, c[0x0][0xc78] ;  /* 0x00031e00ff049b82 */ /* 0x000ea20000000a00 */
[----:B-1----:R-:W-:-:S05]  /*fe70*/  @!P1 IMAD.WIDE R2, R0, 0x4, R2 ;  /* 0x0000000400029825 */ /* 0x002fca00078e0202 */
[----:B------:R2:W3:Y:S02]  /*fe80*/  @!P1 LDG.E R6, desc[UR40][R2.64] ;  /* 0x0000002802069981 */ /* 0x0004e4000c1e1900 */
        /* <DEDUP_REMOVED lines=30> */
.L_x_9428:
[----:B------:R-:W-:Y:S02]  /*10070*/  ULDC UR4, c[0x0][0xc38] ;  /* 0x00030e0000047ab9 */ /* 0x000fe40000000800 */
[----:B------:R-:W-:-:S04]  /*10080*/  IMAD.U32 R3, RZ, RZ, UR4 ;  /* 0x00000004ff037e24 */ /* 0x000fc8000f8e00ff */
[----:B-1----:R-:W-:-:S04]  /*10090*/  IMAD R9, R14, R3, RZ ;  /* 0x000000030e097224 */ /* 0x002fc800078e02ff */
[----:B------:R-:W-:-:S05]  /*100a0*/  IMAD.IADD R4, R8, 0x1, R9 ;  /* 0x0000000108047824 */ /* 0x000fca00078e0209 */
[----:B------:R-:W-:-:S13]  /*100b0*/  ISETP.GT.AND P6, PT, R4, R0, PT ;  /* 0x000000000400720c */ /* 0x000fda0003fc4270 */
[----:B------:R-:W-:Y:S05]  /*100c0*/  @P6 BRA `(.L_x_9365) ;  /* 0x0000000000ac6947 */ /* 0x000fea0003800000 */
.L_x_9368:
        /* <DEDUP_REMOVED lines=37> */
.L_x_9436:
[----:B------:R-:W-:Y:S02]  /*10320*/  ULDC UR4, c[0x0][0xc38] ;  /* 0x00030e0000047ab9 */ /* 0x000fe40000000800 */
[----:B------:R-:W-:-:S04]  /*10330*/  IMAD.U32 R3, RZ, RZ, UR4 ;  /* 0x00000004ff037e24 */ /* 0x000fc8000f8e00ff */
[----:B-1----:R-:W-:-:S04]  /*10340*/  IMAD R9, R14, R3, RZ ;  /* 0x000000030e097224 */ /* 0x002fc800078e02ff */
[----:B------:R-:W-:-:S05]  /*10350*/  IMAD.IADD R4, R9, 0x1, R4 ;  /* 0x0000000109047824 */ /* 0x000fca00078e0204 */
[----:B------:R-:W-:-:S13]  /*10360*/  ISETP.GT.AND P6, PT, R4, R0, PT ;  /* 0x000000000400720c */ /* 0x000fda0003fc4270 */
[----:B------:R-:W-:Y:S05]  /*10370*/  @!P6 BRA `(.L_x_9368) ;  /* 0xfffffffc0054e947 */ /* 0x000fea000383ffff */
.L_x_9365:
        /* <DEDUP_REMOVED lines=9> */
.L_x_9441:
[----:B------:R-:W-:-:S13]  /*10410*/  ISETP.NE.AND P0, PT, R8, RZ, PT ;  /* 0x000000ff0800720c */ /* 0x000fda0003f05270 */
[----:B------:R-:W-:Y:S05]  /*10420*/  @!P0 BRA `(.L_x_9370) ;  /* 0x0000000000108947 */ /* 0x000fea0003800000 */
[----:B------:R-:W-:Y:S01]  /*10430*/  UMOV UR4, 0xffffffff ;  /* 0xffffffff00047882 */ /* 0x000fe20000000000 */
[----:B------:R-:W-:Y:S02]  /*10440*/  VIADD R12, R4, 0xffffffff ;  /* 0xffffffff040c7836 */ /* 0x000fe40000000000 */
[----:B------:R-:W-:Y:S05]  /*10450*/  BRA.DIV UR4, `(.L_x_9371) ;  /* 0x0000002204dc7947 */ /* 0x000fea000b800000 */
[----:B------:R4:W0:Y:S02]  /*10460*/  SHFL.IDX PT, R6, R2, R12, 0x1f ;  /* 0x00001f0c02067589 */ /* 0x00082400000e0000 */
.L_x_9370:
        /* <DEDUP_REMOVED lines=63> */
.L_x_9366:
        /* <DEDUP_REMOVED lines=10> */
.L_x_9372:
        /* <DEDUP_REMOVED lines=16> */
.L_x_9363:
[----:B------:R-:W4:Y:S01]  /*10a00*/  LDL R0, [R1+0xc] ;  /* 0x00000c0001007983 */ /* 0x000f220000100800 */
[----:B------:R-:W-:Y:S02]  /*10a10*/  ULDC UR4, c[0x0][0xc3c] ;  /* 0x00030f0000047ab9 */ /* 0x000fe40000000800 */
[----:B----4-:R-:W-:-:S13]  /*10a20*/  ISETP.GE.AND P0, PT, R0, UR4, PT ;  /* 0x0000000400007c0c */ /* 0x010fda000bf06270 */
[----:B------:R-:W-:Y:S05]  /*10a30*/  @!P0 BRA `(.L_x_9373) ;  /* 0xffffffac00208947 */ /* 0x000fea000383ffff */
[----:B------:R-:W-:Y:S05]  /*10a40*/  BSYNC B8 ;  /* 0x0000000000087941 */ /* 0x000fea0003800000 */
.L_x_9271:
[----:B0-----:R-:W4:Y:S01]  /*10a50*/  LDL.LU R0, [R1+0x48] ;  /* 0x0000480001007983 */ /* 0x001f220000300800 */
[----:B------:R-:W-:Y:S01]  /*10a60*/  BSSY B0, `(.L_x_9374) ;  /* 0x000000b000007945 */ /* 0x000fe20003800000 */
[----:B--23--:R-:W0:Y:S01]  /*10a70*/  S2R R5, SR_CgaCtaId ;  /* 0x0000000000057919 */ /* 0x00ce220000008800 */
[----:B----4-:R-:W-:-:S05]  /*10a80*/  VIADD R0, R0, 0x1 ;  /* 0x0000000100007836 */ /* 0x010fca0000000000 */
[----:B-1----:R-:W-:-:S04]  /*10a90*/  LEA.HI R2, R0, R0, RZ, 0x1 ;  /* 0x0000000000027211 */ /* 0x002fc800078f08ff */
[----:B------:R-:W-:-:S05]  /*10aa0*/  LOP3.LUT R3, R2, 0xfffffffe, RZ, 0xc0, !PT ;  /* 0xfffffffe02037812 */ /* 0x000fca00078ec0ff */
[----:B------:R-:W-:Y:S01]  /*10ab0*/  IMAD.IADD R3, R0, 0x1, -R3 ;  /* 0x0000000100037824 */ /* 0x000fe200078e0a03 */
[----:B------:R-:W-:-:S04]  /*10ac0*/  MOV R0, 0x400 ;  /* 0x0000040000007802 */ /* 0x000fc80000000f00 */
[----:B0-----:R-:W-:Y:S02]  /*10ad0*/  LEA R0, R5, R0, 0x18 ;  /* 0x0000000005007211 */ /* 0x001fe400078ec0ff */
[----:B------:R-:W-:-:S04]  /*10ae0*/  SHF.L.U32 R3, R3, 0x1f, RZ ;  /* 0x0000001f03037819 */ /* 0x000fc800000006ff */
[----:B------:R-:W0:Y:S02]  /*10af0*/  SYNCS.PHASECHK.TRANS64.TRYWAIT P0, [R0+URZ+0x22820], R3 ;  /* 0x02282003000075a7 */ /* 0x000e24000800017f */
[----:B0-----:R-:W-:Y:S05]  /*10b00*/  @!P0 BRA `(.L_x_9375) ;  /* 0x0000001c00588947 */ /* 0x001fea0003800000 */
.L_x_9444:
[----:B------:R-:W-:Y:S05]  /*10b10*/  BSYNC B0 ;  /* 0x0000000000007941 */ /* 0x000fea0003800000 */
.L_x_9374:
[----:B------:R-:W-:-:S03]  /*10b20*/  UMOV UR4, 0xffffffff ;  /* 0xffffffff00047882 */ /* 0x000fc60000000000 */
[----:B------:R-:W-:Y:S05]  /*10b30*/  BRA.DIV UR4, `(.L_x_9376) ;  /* 0x0000001e04607947 */ /* 0x000fea000b800000 */
[----:B------:R-:W1:Y:S02]  /*10b40*/  S2R R2, SR_TID.X ;  /* 0x0000000000027919 */ /* 0x000e640000002100 */
[----:B-1----:R-:W-:-:S04]  /*10b50*/  SHF.R.U32.HI R2, RZ, 0x5, R2 ;  /* 0x00000005ff027819 */ /* 0x002fc80000011602 */
[----:B------:R-:W-:-:S05]  /*10b60*/  LOP3.LUT R2, R2, 0x3, RZ, 0xc0, !PT ;  /* 0x0000000302027812 */ /* 0x000fca00078ec0ff */
[----:B------:R1:W2:Y:S02]  /*10b70*/  SHFL.IDX PT, R14, R2, RZ, 0x1f ;  /* 0x00001fff020e7589 */ /* 0x0002a400000e0000 */
.L_x_9447:
[----:B--2---:R-:W-:Y:S01]  /*10b80*/  ISETP.NE.AND P0, PT, R14, RZ, PT ;  /* 0x000000ff0e00720c */ /* 0x004fe20003f05270 */
[----:B------:R-:W-:-:S12]  /*10b90*/  BSSY B0, `(.L_x_9377) ;  /* 0x0000025000007945 */ /* 0x000fd80003800000 */
[----:B------:R-:W-:Y:S05]  /*10ba0*/  @P0 BRA `(.L_x_9378) ;  /* 0x00000000008c0947 */ /* 0x000fea0003800000 */
[----:B------:R-:W-:-:S03]  /*10bb0*/  UMOV UR4, 0xffffffff ;  /* 0xffffffff00047882 */ /* 0x000fc60000000000 */
[----:B------:R-:W-:Y:S05]  /*10bc0*/  BRA.DIV UR4, `(.L_x_9379) ;  /* 0x0000001e04707947 */ /* 0x000fea000b800000 */
[----:B------:R-:W-:-:S13]  /*10bd0*/  ELECT P6, URZ, PT ;  /* 0x00000000003f782f */ /* 0x000fda00038c0000 */
.L_x_9450:
[----:B------:R-:W-:Y:S05]  /*10be0*/  @!P6 BRA `(.L_x_9378) ;  /* 0x00000000007ce947 */ /* 0x000fea0003800000 */
[----:B------:R-:W-:-:S06]  /*10bf0*/  ULOP3.LUT UR4, UR36, 0x2, URZ, 0xfc, !UPT ;  /* 0x0000000224047892 */ /* 0x000fcc000f8efc3f */
[----:B-1----:R-:W-:-:S05]  /*10c00*/  IMAD.U32 R2, RZ, RZ, UR4 ;  /* 0x00000004ff027e24 */ /* 0x002fca000f8e00ff */
[----:B------:R-:W-:-:S13]  /*10c10*/  ISETP.NE.AND P2, PT, R2, 0x3, PT ;  /* 0x000000030200780c */ /* 0x000fda0003f45270 */
[----:B------:R-:W-:Y:S05]  /*10c20*/  @!P2 BRA `(.L_x_9380) ;  /* 0x000000000004a947 */ /* 0x000fea0003800000 */
[----:B------:R-:W-:Y:S01]  /*10c30*/  BPT.TRAP 0x1 ;  /* 0x000000040000795c */ /* 0x000fe20000300000 */
.L_x_9380:
        /* <DEDUP_REMOVED lines=13> */
.L_x_9451:
[----:B------:R-:W1:Y:S02]  /*10d10*/  SYNCS.PHASECHK.TRANS64.TRYWAIT P0, [R7+URZ], R2 ;  /* 0x00000002070075a7 */ /* 0x000e64000800017f */
[----:B-1----:R-:W-:Y:S05]  /*10d20*/  @!P0 BRA `(.L_x_9382) ;  /* 0x0000001c004c8947 */ /* 0x002fea0003800000 */
.L_x_9452:
[----:B------:R-:W-:Y:S05]  /*10d30*/  @!P2 BRA `(.L_x_9383) ;  /* 0x000000000004a947 */ /* 0x000fea0003800000 */
[----:B------:R-:W-:Y:S01]  /*10d40*/  BPT.TRAP 0x1 ;  /* 0x000000040000795c */ /* 0x000fe20000300000 */
.L_x_9383:
[----:B------:R-:W-:-:S04]  /*10d50*/  VIADD R0, R0, 0x22860 ;  /* 0x0002286000007836 */ /* 0x000fc80000000000 */
[----:B------:R-:W-:-:S04]  /*10d60*/  IMAD R4, R19, 0x8, R0 ;  /* 0x0000000813047824 */ /* 0x000fc800078e0200 */
[----:B------:R-:W2:Y:S02]  /*10d70*/  SYNCS.PHASECHK.TRANS64.TRYWAIT P0, [R4+URZ], R5 ;  /* 0x00000005040075a7 */ /* 0x000ea4000800017f */
[----:B--2---:R-:W-:Y:S05]  /*10d80*/  @!P0 BRA `(.L_x_9384) ;  /* 0x0000001c00488947 */ /* 0x004fea0003800000 */
.L_x_9453:
[----:B------:R-:W-:-:S07]  /*10d90*/  IMAD R3, R3, 0x8, R0 ;  /* 0x0000000803037824 */ /* 0x000fce00078e0200 */
.L_x_9385:
[----:B---3--:R3:W4:Y:S02]  /*10da0*/  SYNCS.PHASECHK.TRANS64.TRYWAIT P0, [R3+URZ], R2 ;  /* 0x00000002030075a7 */ /* 0x008724000800017f */
[----:B----4-:R-:W-:Y:S05]  /*10db0*/  @!P0 NANOSLEEP.SYNCS 0x989680 ;  /* 0x009896800000895d */ /* 0x010fea0003900000 */
[----:B------:R-:W4:Y:S02]  /*10dc0*/  @!P0 SYNCS.PHASECHK.TRANS64 P0, [R3+URZ], R2 ;  /* 0x00000002030085a7 */ /* 0x000f24000800007f */
[----:B----4-:R-:W-:Y:S05]  /*10dd0*/  @!P0 BRA `(.L_x_9385) ;  /* 0xfffffffc00f08947 */ /* 0x010fea000383ffff */
.L_x_9378:
[----:B------:R-:W-:Y:S05]  /*10de0*/  BSYNC B0 ;  /* 0x0000000000007941 */ /* 0x000fea0003800000 */
.L_x_9377:
[----:B------:R-:W-:Y:S05]  /*10df0*/  EXIT ;  /* 0x000000000000794d */ /* 0x000fea0003800000 */
.L_x_9222:
[----:B0-----:R0:W1:Y:S02]  /*10e00*/  SYNCS.PHASECHK.TRANS64.TRYWAIT P0, [R6+URZ+0x22800], R3 ;  /* 0x02280003060075a7 */ /* 0x001064000800017f */
[----:B-1----:R-:W-:Y:S05]  /*10e10*/  @!P0 NANOSLEEP.SYNCS 0x989680 ;  /* 0x009896800000895d */ /* 0x002fea0003900000 */
[----:B------:R-:W1:Y:S02]  /*10e20*/  @!P0 SYNCS.PHASECHK.TRANS64 P0, [R6+URZ+0x22800], R3 ;  /* 0x02280003060085a7 */ /* 0x000e64000800007f */
[----:B-1----:R-:W-:Y:S05]  /*10e30*/  @!P0 BRA `(.L_x_9222) ;  /* 0xfffffffc00f08947 */ /* 0x002fea000383ffff */
[----:B------:R-:W-:Y:S05]  /*10e40*/  BRA `(.L_x_9386) ;  /* 0xffffff1000407947 */ /* 0x000fea000383ffff */
.L_x_9226:
[----:B0-----:R-:W-:-:S04]  /*10e50*/  IMAD.U32 R3, RZ, RZ, UR22 ;  /* 0x00000016ff037e24 */ /* 0x001fc8000f8e00ff */
[----:B------:R0:W2:Y:S03]  /*10e60*/  SYNCS.PHASECHK.TRANS64.TRYWAIT P1, [R3+URZ+0x22830], R8 ;  /* 0x02283008030075a7 */ /* 0x0000a6000802017f */
[----:B--2---:R-:W-:Y:S05]  /*10e70*/  @!P1 NANOSLEEP.SYNCS 0x989680 ;  /* 0x009896800000995d */ /* 0x004fea0003900000 */
[----:B------:R-:W2:Y:S02]  /*10e80*/  @!P1 SYNCS.PHASECHK.TRANS64 P1, [R3+URZ+0x22830], R8 ;  /* 0x02283008030095a7 */ /* 0x000ea4000802007f */
[----:B--2---:R-:W-:Y:S05]  /*10e90*/  @!P1 BRA `(.L_x_9226) ;  /* 0xfffffffc00ec9947 */ /* 0x004fea000383ffff */
[----:B------:R-:W-:Y:S05]  /*10ea0*/  BRA `(.L_x_9225) ;  /* 0xffffff1000687947 */ /* 0x000fea000383ffff */
.L_x_9230:
[----:B--2---:R-:W-:-:S04]  /*10eb0*/  IMAD.U32 R9, RZ, RZ, UR22 ;  /* 0x00000016ff097e24 */ /* 0x004fc8000f8e00ff */
[----:B------:R2:W3:Y:S03]  /*10ec0*/  SYNCS.PHASECHK.TRANS64.TRYWAIT P2, [R9+URZ+0x22850], R8 ;  /* 0x02285008090075a7 */ /* 0x0004e6000804017f */
[----:B---3--:R-:W-:Y:S05]  /*10ed0*/  @!P2 NANOSLEEP.SYNCS 0x989680 ;  /* 0x009896800000a95d */ /* 0x008fea0003900000 */
[----:B------:R-:W3:Y:S02]  /*10ee0*/  @!P2 SYNCS.PHASECHK.TRANS64 P2, [R9+URZ+0x22850], R8 ;  /* 0x022850080900a5a7 */ /* 0x000ee4000804007f */
[----:B---3--:R-:W-:Y:S05]  /*10ef0*/  @!P2 BRA `(.L_x_9230) ;  /* 0xfffffffc00eca947 */ /* 0x008fea000383ffff */
[----:B------:R-:W-:Y:S05]  /*10f00*/  BRA `(.L_x_9229) ;  /* 0xffffff2400e07947 */ /* 0x000fea000383ffff */
.L_x_9235:
[----:B-1----:R-:W-:-:S04]  /*10f10*/  IMAD.U32 R3, RZ, RZ, UR24 ;  /* 0x00000018ff037e24 */ /* 0x002fc8000f8e00ff */
[----:B------:R1:W2:Y:S03]  /*10f20*/  SYNCS.PHASECHK.TRANS64.TRYWAIT P2, [R3+URZ+0x22830], R6 ;  /* 0x02283006030075a7 */ /* 0x0002a6000804017f */
[----:B--2---:R-:W-:Y:S05]  /*10f30*/  @!P2 NANOSLEEP.SYNCS 0x989680 ;  /* 0x009896800000a95d */ /* 0x004fea0003900000 */
[----:B------:R-:W2:Y:S02]  /*10f40*/  @!P2 SYNCS.PHASECHK.TRANS64 P2, [R3+URZ+0x22830], R6 ;  /* 0x022830060300a5a7 */ /* 0x000ea4000804007f */
[----:B--2---:R-:W-:Y:S05]  /*10f50*/  @!P2 BRA `(.L_x_9235) ;  /* 0xfffffffc00eca947 */ /* 0x004fea000383ffff */
[----:B------:R-:W-:Y:S05]  /*10f60*/  BRA `(.L_x_9234) ;  /* 0xffffff2800f47947 */ /* 0x000fea000383ffff */
.L_x_9239:
[----:B-1----:R1:W2:Y:S02]  /*10f70*/  SYNCS.PHASECHK.TRANS64.TRYWAIT P2, [R9+URZ+0x22850], R6 ;  /* 0x02285006090075a7 */ /* 0x0022a4000804017f */
[----:B--2---:R-:W-:Y:S05]  /*10f80*/  @!P2 NANOSLEEP.SYNCS 0x989680 ;  /* 0x009896800000a95d */ /* 0x004fea0003900000 */
[----:B------:R-:W2:Y:S02]  /*10f90*/  @!P2 SYNCS.PHASECHK.TRANS64 P2, [R9+URZ+0x22850], R6 ;  /* 0x022850060900a5a7 */ /* 0x000ea4000804007f */
[----:B--2---:R-:W-:Y:S05]  /*10fa0*/  @!P2 BRA `(.L_x_9239) ;  /* 0xfffffffc00f0a947 */ /* 0x004fea000383ffff */
[----:B------:R-:W-:Y:S05]  /*10fb0*/  BRA `(.L_x_9238) ;  /* 0xffffff4400147947 */ /* 0x000fea000383ffff */
.L_x_9285:
        /* <DEDUP_REMOVED lines=11> */
.L_x_9388:
[----:B------:R-:W-:Y:S05]  /*11070*/  BSYNC B0 ;  /* 0x0000000000007941 */ /* 0x000fea0003800000 */
.L_x_9387:
[----:B------:R-:W-:Y:S05]  /*11080*/  BRA `(.L_x_9389) ;  /* 0xffffffb4002c7947 */ /* 0x000fea000383ffff */
.L_x_9287:
[----:B------:R-:W-:Y:S01]  /*11090*/  BSSY B0, `(.L_x_9390) ;  /* 0x0000006000007945 */ /* 0x000fe20003800000 */
[----:B------:R-:W-:-:S07]  /*110a0*/  IMAD.MOV.U32 R15, RZ, RZ, -0x1 ;  /* 0xffffffffff0f7424 */ /* 0x000fce00078e00ff */
[----:B01--4-:R-:W-:Y:S05]  /*110b0*/  WARPSYNC.COLLECTIVE R15, `(.L_x_9391) ;  /* 0x000000000f0c7348 */ /* 0x013fea0003c00000 */
[----:B------:R-:W-:Y:S02]  /*110c0*/  ELECT P6, UR62, PT ;  /* 0x00000000003e782f */ /* 0x000fe400038c0000 */
[----:B------:R-:W-:Y:S01]  /*110d0*/  MOV R14, UR62 ;  /* 0x0000003e000e7c02 */ /* 0x000fe20008000f00 */
[----:B01--4-:R-:W-:Y:S10]  /*110e0*/  ENDCOLLECTIVE ;  /* 0x000000000000791b */ /* 0x013ff40003800000 */
.L_x_9391:
[----:B------:R-:W-:Y:S05]  /*110f0*/  BSYNC B0 ;  /* 0x0000000000007941 */ /* 0x000fea0003800000 */
.L_x_9390:
[----:B------:R-:W-:Y:S05]  /*11100*/  BRA `(.L_x_9392) ;  /* 0xffffffb400307947 */ /* 0x000fea000383ffff */
.L_x_9289:
[----:B--2---:R2:W3:Y:S02]  /*11110*/  SYNCS.PHASECHK.TRANS64.TRYWAIT P0, [R0+URZ+0x22840], R2 ;  /* 0x02284002000075a7 */ /* 0x0044e4000800017f */
[----:B---3--:R-:W-:Y:S05]  /*11120*/  @!P0 NANOSLEEP.SYNCS 0x989680 ;  /* 0x009896800000895d */ /* 0x008fea0003900000 */
[----:B------:R-:W3:Y:S02]  /*11130*/  @!P0 SYNCS.PHASECHK.TRANS64 P0, [R0+URZ+0x22840], R2 ;  /* 0x02284002000085a7 */ /* 0x000ee4000800007f */
[----:B---3--:R-:W-:Y:S05]  /*11140*/  @!P0 BRA `(.L_x_9289) ;  /* 0xfffffffc00f08947 */ /* 0x008fea000383ffff */
[----:B------:R-:W-:Y:S05]  /*11150*/  BRA `(.L_x_9393) ;  /* 0xffffffb400907947 */ /* 0x000fea000383ffff */
.L_x_9293:
        /* <DEDUP_REMOVED lines=15> */
.L_x_9394:
[----:B------:R-:W-:Y:S02]  /*11250*/  IMAD.MOV.U32 R13, RZ, RZ, R0 ;  /* 0x000000ffff0d7224 */ /* 0x000fe400078e0000 */
[----:B------:R-:W-:-:S07]  /*11260*/  IMAD.MOV.U32 R6, RZ, RZ, R14 ;  /* 0x000000ffff067224 */ /* 0x000fce00078e000e */
[----:B------:R-:W-:Y:S05]  /*11270*/  WARPSYNC.COLLECTIVE R15, `(.L_x_9395) ;  /* 0x000000000f087348 */ /* 0x000fea0003c00000 */
[----:B------:R0:W1:Y:S02]  /*11280*/  SHFL.IDX P6, R14, R13, R12, R11 ;  /* 0x0000000c0d0e7389 */ /* 0x00006400000c000b */
[----:B01----:R-:W-:Y:S01]  /*11290*/  ENDCOLLECTIVE ;  /* 0x000000000000791b */ /* 0x003fe20003800000 */
.L_x_9395:
[----:B------:R-:W-:Y:S02]  /*112a0*/  IMAD.MOV.U32 R13, RZ, RZ, R2 ;  /* 0x000000ffff0d7224 */ /* 0x000fe400078e0002 */
[----:B------:R-:W-:Y:S02]  /*112b0*/  IMAD.MOV.U32 R12, RZ, RZ, 0x1 ;  /* 0x00000001ff0c7424 */ /* 0x000fe400078e00ff */
[----:B------:R-:W-:-:S07]  /*112c0*/  IMAD.MOV.U32 R7, RZ, RZ, R14 ;  /* 0x000000ffff077224 */ /* 0x000fce00078e000e */
[----:B------:R-:W-:Y:S05]  /*112d0*/  WARPSYNC.COLLECTIVE R15, `(.L_x_9396) ;  /* 0x000000000f087348 */ /* 0x000fea0003c00000 */
[----:B------:R0:W1:Y:S02]  /*112e0*/  SHFL.IDX P6, R14, R13, R12, R11 ;  /* 0x0000000c0d0e7389 */ /* 0x00006400000c000b */
[----:B01----:R-:W-:Y:S01]  /*112f0*/  ENDCOLLECTIVE ;  /* 0x000000000000791b */ /* 0x003fe20003800000 */
.L_x_9396:
        /* <DEDUP_REMOVED lines=15> */
.L_x_9397:
[----:B------:R-:W-:Y:S02]  /*113f0*/  IMAD.MOV.U32 R13, RZ, RZ, R2 ;  /* 0x000000ffff0d7224 */ /* 0x000fe400078e0002 */
[----:B------:R-:W-:Y:S02]  /*11400*/  IMAD.MOV.U32 R12, RZ, RZ, 0x2 ;  /* 0x00000002ff0c7424 */ /* 0x000fe400078e00ff */
[----:B------:R-:W-:-:S07]  /*11410*/  IMAD.MOV.U32 R5, RZ, RZ, R14 ;  /* 0x000000ffff057224 */ /* 0x000fce00078e000e */
[----:B------:R-:W-:Y:S05]  /*11420*/  WARPSYNC.COLLECTIVE R15, `(.L_x_9398) ;  /* 0x000000000f087348 */ /* 0x000fea0003c00000 */
[----:B------:R0:W1:Y:S02]  /*11430*/  SHFL.IDX P6, R14, R13, R12, R11 ;  /* 0x0000000c0d0e7389 */ /* 0x00006400000c000b */
[----:B01----:R-:W-:Y:S01]  /*11440*/  ENDCOLLECTIVE ;  /* 0x000000000000791b */ /* 0x003fe20003800000 */
.L_x_9398:
        /* <DEDUP_REMOVED lines=15> */
.L_x_9399:
[----:B------:R-:W-:Y:S02]  /*11540*/  IMAD.MOV.U32 R13, RZ, RZ, R2 ;  /* 0x000000ffff0d7224 */ /* 0x000fe400078e0002 */
[----:B------:R-:W-:Y:S02]  /*11550*/  IMAD.MOV.U32 R12, RZ, RZ, 0x3 ;  /* 0x00000003ff0c7424 */ /* 0x000fe400078e00ff */
[----:B------:R-:W-:-:S07]  /*11560*/  IMAD.MOV.U32 R5, RZ, RZ, R14 ;  /* 0x000000ffff057224 */ /* 0x000fce00078e000e */
[----:B------:R-:W-:Y:S05]  /*11570*/  WARPSYNC.COLLECTIVE R15, `(.L_x_9400) ;  /* 0x000000000f087348 */ /* 0x000fea0003c00000 */
[----:B------:R0:W1:Y:S02]  /*11580*/  SHFL.IDX P6, R14, R13, R12, R11 ;  /* 0x0000000c0d0e7389 */ /* 0x00006400000c000b */
[----:B01----:R-:W-:Y:S01]  /*11590*/  ENDCOLLECTIVE ;  /* 0x000000000000791b */ /* 0x003fe20003800000 */
.L_x_9400:
        /* <DEDUP_REMOVED lines=15> */
.L_x_9401:
[----:B------:R-:W-:Y:S02]  /*11690*/  IMAD.MOV.U32 R13, RZ, RZ, R2 ;  /* 0x000000ffff0d7224 */ /* 0x000fe400078e0002 */
[----:B------:R-:W-:Y:S02]  /*116a0*/  IMAD.MOV.U32 R12, RZ, RZ, 0x4 ;  /* 0x00000004ff0c7424 */ /* 0x000fe400078e00ff */
[----:B------:R-:W-:-:S07]  /*116b0*/  IMAD.MOV.U32 R5, RZ, RZ, R14 ;  /* 0x000000ffff057224 */ /* 0x000fce00078e000e */
[----:B------:R-:W-:Y:S05]  /*116c0*/  WARPSYNC.COLLECTIVE R15, `(.L_x_9402) ;  /* 0x000000000f087348 */ /* 0x000fea0003c00000 */
[----:B------:R0:W1:Y:S02]  /*116d0*/  SHFL.IDX P6, R14, R13, R12, R11 ;  /* 0x0000000c0d0e7389 */ /* 0x00006400000c000b */
[----:B01----:R-:W-:Y:S01]  /*116e0*/  ENDCOLLECTIVE ;  /* 0x000000000000791b */ /* 0x003fe20003800000 */
.L_x_9402:
        /* <DEDUP_REMOVED lines=15> */
.L_x_9403:
[----:B------:R-:W-:Y:S02]  /*117e0*/  IMAD.MOV.U32 R13, RZ, RZ, R2 ;  /* 0x000000ffff0d7224 */ /* 0x000fe400078e0002 */
[----:B------:R-:W-:Y:S02]  /*117f0*/  IMAD.MOV.U32 R12, RZ, RZ, 0x5 ;  /* 0x00000005ff0c7424 */ /* 0x000fe400078e00ff */
[----:B------:R-:W-:-:S07]  /*11800*/  IMAD.MOV.U32 R5, RZ, RZ, R14 ;  /* 0x000000ffff057224 */ /* 0x000fce00078e000e */
[----:B------:R-:W-:Y:S05]  /*11810*/  WARPSYNC.COLLECTIVE R15, `(.L_x_9404) ;  /* 0x000000000f087348 */ /* 0x000fea0003c00000 */
[----:B------:R0:W1:Y:S02]  /*11820*/  SHFL.IDX P6, R14, R13, R12, R11 ;  /* 0x0000000c0d0e7389 */ /* 0x00006400000c000b */
[----:B01----:R-:W-:Y:S01]  /*11830*/  ENDCOLLECTIVE ;  /* 0x000000000000791b */ /* 0x003fe20003800000 */
.L_x_9404:
        /* <DEDUP_REMOVED lines=15> */
.L_x_9405:
[----:B------:R-:W-:Y:S02]  /*11930*/  IMAD.MOV.U32 R13, RZ, RZ, R2 ;  /* 0x000000ffff0d7224 */ /* 0x000fe400078e0002 */
[----:B------:R-:W-:Y:S02]  /*11940*/  IMAD.MOV.U32 R12, RZ, RZ, 0x6 ;  /* 0x00000006ff0c7424 */ /* 0x000fe400078e00ff */
[----:B------:R-:W-:-:S07]  /*11950*/  IMAD.MOV.U32 R5, RZ, RZ, R14 ;  /* 0x000000ffff057224 */ /* 0x000fce00078e000e */
[----:B------:R-:W-:Y:S05]  /*11960*/  WARPSYNC.COLLECTIVE R15, `(.L_x_9406) ;  /* 0x000000000f087348 */ /* 0x000fea0003c00000 */
[----:B------:R0:W1:Y:S02]  /*11970*/  SHFL.IDX P6, R14, R13, R12, R11 ;  /* 0x0000000c0d0e7389 */ /* 0x00006400000c000b */
[----:B01----:R-:W-:Y:S01]  /*11980*/  ENDCOLLECTIVE ;  /* 0x000000000000791b */ /* 0x003fe20003800000 */
.L_x_9406:
        /* <DEDUP_REMOVED lines=13> */
.L_x_9407:
        /* <DEDUP_REMOVED lines=8> */
.L_x_9408:
        /* <DEDUP_REMOVED lines=13> */
.L_x_9409:
[----:B------:R-:W-:Y:S01]  /*11bb0*/  IMAD.MOV.U32 R0, RZ, RZ, R14 ;  /* 0x000000ffff007224 */ /* 0x000fe200078e000e */
[----:B------:R-:W-:Y:S06]  /*11bc0*/  BRA `(.L_x_9410) ;  /* 0xffffffb800147947 */ /* 0x000fec000383ffff */
.L_x_9296:
[----:B0-----:R0:W1:Y:S02]  /*11bd0*/  SYNCS.PHASECHK.TRANS64.TRYWAIT P0, [R18+URZ+0x22820], R0 ;  /* 0x02282000120075a7 */ /* 0x001064000800017f */
[----:B-1----:R-:W-:Y:S05]  /*11be0*/  @!P0 NANOSLEEP.SYNCS 0x989680 ;  /* 0x009896800000895d */ /* 0x002fea0003900000 */
[----:B------:R-:W1:Y:S02]  /*11bf0*/  @!P0 SYNCS.PHASECHK.TRANS64 P0, [R18+URZ+0x22820], R0 ;  /* 0x02282000120085a7 */ /* 0x000e64000800007f */
[----:B-1----:R-:W-:Y:S05]  /*11c00*/  @!P0 BRA `(.L_x_9296) ;  /* 0xfffffffc00f08947 */ /* 0x002fea000383ffff */
[----:B------:R-:W-:Y:S05]  /*11c10*/  BRA `(.L_x_9411) ;  /* 0xffffffb800707947 */ /* 0x000fea000383ffff */
.L_x_9300:
[----:B0-----:R0:W1:Y:S02]  /*11c20*/  SYNCS.PHASECHK.TRANS64.TRYWAIT P0, [R2+URZ+0x22860], R0 ;  /* 0x02286000020075a7 */ /* 0x001064000800017f */
[----:B-1----:R-:W-:Y:S05]  /*11c30*/  @!P0 NANOSLEEP.SYNCS 0x989680 ;  /* 0x009896800000895d */ /* 0x002fea0003900000 */
[----:B------:R-:W1:Y:S02]  /*11c40*/  @!P0 SYNCS.PHASECHK.TRANS64 P0, [R2+URZ+0x22860], R0 ;  /* 0x02286000020085a7 */ /* 0x000e64000800007f */
[----:B-1----:R-:W-:Y:S05]  /*11c50*/  @!P0 BRA `(.L_x_9300) ;  /* 0xfffffffc00f08947 */ /* 0x002fea000383ffff */
[----:B------:R-:W-:Y:S05]  /*11c60*/  BRA `(.L_x_9412) ;  /* 0xffffffb800947947 */ /* 0x000fea000383ffff */
.L_x_9315:
[----:B--2---:R2:W3:Y:S02]  /*11c70*/  SYNCS.PHASECHK.TRANS64.TRYWAIT P0, [R3+URZ+0x22840], R2 ;  /* 0x02284002030075a7 */ /* 0x0044e4000800017f */
[----:B---3--:R-:W-:Y:S05]  /*11c80*/  @!P0 NANOSLEEP.SYNCS 0x989680 ;  /* 0x009896800000895d */ /* 0x008fea0003900000 */
[----:B------:R-:W3:Y:S02]  /*11c90*/  @!P0 SYNCS.PHASECHK.TRANS64 P0, [R3+URZ+0x22840], R2 ;  /* 0x02284002030085a7 */ /* 0x000ee4000800007f */
[----:B---3--:R-:W-:Y:S05]  /*11ca0*/  @!P0 BRA `(.L_x_9315) ;  /* 0xfffffffc00f08947 */ /* 0x008fea000383ffff */
[----:B------:R-:W-:Y:S05]  /*11cb0*/  BRA `(.L_x_9413) ;  /* 0xffffffc000b47947 */ /* 0x000fea000383ffff */
.L_x_9320:
[----:B0-----:R0:W1:Y:S02]  /*11cc0*/  SYNCS.PHASECHK.TRANS64.TRYWAIT P0, [R3+URZ+0x22860], R2 ;  /* 0x02286002030075a7 */ /* 0x001064000800017f */
[----:B-1----:R-:W-:Y:S05]  /*11cd0*/  @!P0 NANOSLEEP.SYNCS 0x989680 ;  /* 0x009896800000895d */ /* 0x002fea0003900000 */
[----:B------:R-:W1:Y:S02]  /*11ce0*/  @!P0 SYNCS.PHASECHK.TRANS64 P0, [R3+URZ+0x22860], R2 ;  /* 0x02286002030085a7 */ /* 0x000e64000800007f */
[----:B-1----:R-:W-:Y:S05]  /*11cf0*/  @!P0 BRA `(.L_x_9320) ;  /* 0xfffffffc00f08947 */ /* 0x002fea000383ffff */
[----:B------:R-:W-:Y:S05]  /*11d00*/  BRA `(.L_x_9414) ;  /* 0xffffffc400307947 */ /* 0x000fea000383ffff */
.L_x_9331:
[----:B-1----:R1:W2:Y:S02]  /*11d10*/  SYNCS.PHASECHK.TRANS64.TRYWAIT P0, [R4+URZ+0x22840], R2 ;  /* 0x02284002040075a7 */ /* 0x0022a4000800017f */
[----:B--2---:R-:W-:Y:S05]  /*11d20*/  @!P0 NANOSLEEP.SYNCS 0x989680 ;  /* 0x009896800000895d */ /* 0x004fea0003900000 */
[----:B------:R-:W2:Y:S02]  /*11d30*/  @!P0 SYNCS.PHASECHK.TRANS64 P0, [R4+URZ+0x22840], R2 ;  /* 0x02284002040085a7 */ /* 0x000ea4000800007f */
[----:B--2---:R-:W-:Y:S05]  /*11d40*/  @!P0 BRA `(.L_x_9331) ;  /* 0xfffffffc00f08947 */ /* 0x004fea000383ffff */
[----:B------:R-:W-:Y:S05]  /*11d50*/  BRA `(.L_x_9415) ;  /* 0xffffffcc001c7947 */ /* 0x000fea000383ffff */
.L_x_9336:
[----:B0-----:R0:W2:Y:S02]  /*11d60*/  SYNCS.PHASECHK.TRANS64.TRYWAIT P0, [R4+URZ+0x22860], R2 ;  /* 0x02286002040075a7 */ /* 0x0010a4000800017f */
[----:B--2---:R-:W-:Y:S05]  /*11d70*/  @!P0 NANOSLEEP.SYNCS 0x989680 ;  /* 0x009896800000895d */ /* 0x004fea0003900000 */
[----:B------:R-:W2:Y:S02]  /*11d80*/  @!P0 SYNCS.PHASECHK.TRANS64 P0, [R4+URZ+0x22860], R2 ;  /* 0x02286002040085a7 */ /* 0x000ea4000800007f */
[----:B--2---:R-:W-:Y:S05]  /*11d90*/  @!P0 BRA `(.L_x_9336) ;  /* 0xfffffffc00f08947 */ /* 0x004fea000383ffff */
[----:B------:R-:W-:Y:S05]  /*11da0*/  BRA `(.L_x_9416) ;  /* 0xffffffcc00987947 */ /* 0x000fea000383ffff */
.L_x_9347:
[----:B--2---:R2:W3:Y:S02]  /*11db0*/  SYNCS.PHASECHK.TRANS64.TRYWAIT P0, [R2+URZ+0x22840], R3 ;  /* 0x02284003020075a7 */ /* 0x0044e4000800017f */
[----:B---3--:R-:W-:Y:S05]  /*11dc0*/  @!P0 NANOSLEEP.SYNCS 0x989680 ;  /* 0x009896800000895d */ /* 0x008fea0003900000 */
[----:B------:R-:W3:Y:S02]  /*11dd0*/  @!P0 SYNCS.PHASECHK.TRANS64 P0, [R2+URZ+0x22840], R3 ;  /* 0x02284003020085a7 */ /* 0x000ee4000800007f */
[----:B---3--:R-:W-:Y:S05]  /*11de0*/  @!P0 BRA `(.L_x_9347) ;  /* 0xfffffffc00f08947 */ /* 0x008fea000383ffff */
[----:B------:R-:W-:Y:S05]  /*11df0*/  BRA `(.L_x_9417) ;  /* 0xffffffd400687947 */ /* 0x000fea000383ffff */
.L_x_9352:
[----:B---3--:R3:W4:Y:S02]  /*11e00*/  SYNCS.PHASECHK.TRANS64.TRYWAIT P0, [R2+URZ+0x22860], R3 ;  /* 0x02286003020075a7 */ /* 0x008724000800017f */
[----:B----4-:R-:W-:Y:S05]  /*11e10*/  @!P0 NANOSLEEP.SYNCS 0x989680 ;  /* 0x009896800000895d */ /* 0x010fea0003900000 */
[----:B------:R-:W4:Y:S02]  /*11e20*/  @!P0 SYNCS.PHASECHK.TRANS64 P0, [R2+URZ+0x22860], R3 ;  /* 0x02286003020085a7 */ /* 0x000f24000800007f */
[----:B----4-:R-:W-:Y:S05]  /*11e30*/  @!P0 BRA `(.L_x_9352) ;  /* 0xfffffffc00f08947 */ /* 0x010fea000383ffff */
[----:B------:R-:W-:Y:S05]  /*11e40*/  BRA `(.L_x_9418) ;  /* 0xffffffd400e47947 */ /* 0x000fea000383ffff */
.L_x_9364:
[----:B------:R-:W3:Y:S01]  /*11e50*/  LDL R3, [R1] ;  /* 0x0000000001037983 */ /* 0x000ee20000100800 */
[----:B------:R-:W-:Y:S01]  /*11e60*/  BSSY B0, `(.L_x_9419) ;  /* 0x0000008000007945 */ /* 0x000fe20003800000 */
[----:B------:R-:W-:Y:S02]  /*11e70*/  IMAD.MOV.U32 R12, RZ, RZ, RZ ;  /* 0x000000ffff0c7224 */ /* 0x000fe400078e00ff */
[----:B0-----:R-:W-:Y:S02]  /*11e80*/  IMAD.MOV.U32 R11, RZ, RZ, 0x1f ;  /* 0x0000001fff0b7424 */ /* 0x001fe400078e00ff */
[----:B------:R-:W-:Y:S02]  /*11e90*/  IMAD.MOV.U32 R15, RZ, RZ, -0x1 ;  /* 0xffffffffff0f7424 */ /* 0x000fe400078e00ff */
[----:B---3--:R-:W-:-:S07]  /*11ea0*/  IMAD.MOV.U32 R13, RZ, RZ, R3 ;  /* 0x000000ffff0d7224 */ /* 0x008fce00078e0003 */
[----:B-12---:R-:W-:Y:S05]  /*11eb0*/  WARPSYNC.COLLECTIVE R15, `(.L_x_9420) ;  /* 0x000000000f087348 */ /* 0x006fea0003c00000 */
[----:B------:R0:W3:Y:S02]  /*11ec0*/  SHFL.IDX P6, R14, R13, R12, R11 ;  /* 0x0000000c0d0e7389 */ /* 0x0000e400000c000b */
[----:B0123--:R-:W-:Y:S01]  /*11ed0*/  ENDCOLLECTIVE ;  /* 0x000000000000791b */ /* 0x00ffe20003800000 */
.L_x_9420:
[----:B------:R-:W-:Y:S05]  /*11ee0*/  BSYNC B0 ;  /* 0x0000000000007941 */ /* 0x000fea0003800000 */
.L_x_9419:
        /* <DEDUP_REMOVED lines=9> */
.L_x_9421:
        /* <DEDUP_REMOVED lines=25> */
.L_x_9422:
[----:B------:R-:W-:Y:S01]  /*12110*/  IMAD.MOV.U32 R12, RZ, RZ, 0x2 ;  /* 0x00000002ff0c7424 */ /* 0x000fe200078e00ff */
[----:B------:R-:W-:-:S05]  /*12120*/  SEL R3, R14, RZ, P1 ;  /* 0x000000ff0e037207 */ /* 0x000fca0000800000 */
[----:B------:R-:W-:-:S04]  /*12130*/  IMAD.IADD R2, R2, 0x1, R3 ;  /* 0x0000000102027824 */ /* 0x000fc800078e0203 */
[----:B------:R-:W-:-:S07]  /*12140*/  IMAD.MOV.U32 R13, RZ, RZ, R2 ;  /* 0x000000ffff0d7224 */ /* 0x000fce00078e0002 */
[----:B------:R-:W-:Y:S05]  /*12150*/  WARPSYNC.COLLECTIVE R15, `(.L_x_9423) ;  /* 0x000000000f087348 */ /* 0x000fea0003c00000 */
[----:B------:R0:W1:Y:S02]  /*12160*/  SHFL.UP P6, R14, R13, R12, R11 ;  /* 0x0400000c0d0e7389 */ /* 0x00006400000c000b */
[----:B01----:R-:W-:Y:S01]  /*12170*/  ENDCOLLECTIVE ;  /* 0x000000000000791b */ /* 0x003fe20003800000 */
.L_x_9423:
[----:B------:R-:W-:Y:S01]  /*12180*/  IMAD.MOV.U32 R12, RZ, RZ, 0x4 ;  /* 0x00000004ff0c7424 */ /* 0x000fe200078e00ff */
[----:B------:R-:W-:-:S05]  /*12190*/  SEL R3, R14, RZ, P2 ;  /* 0x000000ff0e037207 */ /* 0x000fca0001000000 */
[----:B------:R-:W-:-:S04]  /*121a0*/  IMAD.IADD R2, R2, 0x1, R3 ;  /* 0x0000000102027824 */ /* 0x000fc800078e0203 */
[----:B------:R-:W-:-:S07]  /*121b0*/  IMAD.MOV.U32 R13, RZ, RZ, R2 ;  /* 0x000000ffff0d7224 */ /* 0x000fce00078e0002 */
[----:B------:R-:W-:Y:S05]  /*121c0*/  WARPSYNC.COLLECTIVE R15, `(.L_x_9424) ;  /* 0x000000000f087348 */ /* 0x000fea0003c00000 */
[----:B------:R0:W1:Y:S02]  /*121d0*/  SHFL.UP P6, R14, R13, R12, R11 ;  /* 0x0400000c0d0e7389 */ /* 0x00006400000c000b */
[----:B01----:R-:W-:Y:S01]  /*121e0*/  ENDCOLLECTIVE ;  /* 0x000000000000791b */ /* 0x003fe20003800000 */
.L_x_9424:
[----:B------:R-:W-:Y:S01]  /*121f0*/  IMAD.MOV.U32 R12, RZ, RZ, 0x8 ;  /* 0x00000008ff0c7424 */ /* 0x000fe200078e00ff */
[----:B------:R-:W-:-:S05]  /*12200*/  SEL R3, R14, RZ, P3 ;  /* 0x000000ff0e037207 */ /* 0x000fca0001800000 */
[----:B------:R-:W-:-:S04]  /*12210*/  IMAD.IADD R2, R2, 0x1, R3 ;  /* 0x0000000102027824 */ /* 0x000fc800078e0203 */
[----:B------:R-:W-:-:S07]  /*12220*/  IMAD.MOV.U32 R13, RZ, RZ, R2 ;  /* 0x000000ffff0d7224 */ /* 0x000fce00078e0002 */
[----:B------:R-:W-:Y:S05]  /*12230*/  WARPSYNC.COLLECTIVE R15, `(.L_x_9425) ;  /* 0x000000000f087348 */ /* 0x000fea0003c00000 */
[----:B------:R0:W1:Y:S02]  /*12240*/  SHFL.UP P6, R14, R13, R12, R11 ;  /* 0x0400000c0d0e7389 */ /* 0x00006400000c000b */
[----:B01----:R-:W-:Y:S01]  /*12250*/  ENDCOLLECTIVE ;  /* 0x000000000000791b */ /* 0x003fe20003800000 */
.L_x_9425:
[----:B------:R-:W-:Y:S01]  /*12260*/  IMAD.MOV.U32 R12, RZ, RZ, 0x10 ;  /* 0x00000010ff0c7424 */ /* 0x000fe200078e00ff */
[----:B------:R-:W-:-:S05]  /*12270*/  SEL R3, R14, RZ, P4 ;  /* 0x000000ff0e037207 */ /* 0x000fca0002000000 */
[----:B------:R-:W-:-:S04]  /*12280*/  IMAD.IADD R2, R2, 0x1, R3 ;  /* 0x0000000102027824 */ /* 0x000fc800078e0203 */
[----:B------:R-:W-:-:S07]  /*12290*/  IMAD.MOV.U32 R13, RZ, RZ, R2 ;  /* 0x000000ffff0d7224 */ /* 0x000fce00078e0002 */
[----:B------:R-:W-:Y:S05]  /*122a0*/  WARPSYNC.COLLECTIVE R15, `(.L_x_9426) ;  /* 0x000000000f087348 */ /* 0x000fea0003c00000 */
[----:B------:R0:W1:Y:S02]  /*122b0*/  SHFL.UP P6, R14, R13, R12, R11 ;  /* 0x0400000c0d0e7389 */ /* 0x00006400000c000b */
[----:B01----:R-:W-:Y:S01]  /*122c0*/  ENDCOLLECTIVE ;  /* 0x000000000000791b */ /* 0x003fe20003800000 */
.L_x_9426:
        /* <DEDUP_REMOVED lines=8> */
.L_x_9427:
[----:B------:R-:W-:Y:S05]  /*12350*/  BRA `(.L_x_9428) ;  /* 0xffffffdc00447947 */ /* 0x000fea000383ffff */
.L_x_9367:
        /* <DEDUP_REMOVED lines=8> */
.L_x_9430:
[----:B------:R-:W-:Y:S05]  /*123e0*/  BSYNC B0 ;  /* 0x0000000000007941 */ /* 0x000fea0003800000 */
.L_x_9429:
        /* <DEDUP_REMOVED lines=9> */
.L_x_9431:
[----:B------:R-:W-:Y:S01]  /*12480*/  IMAD.MOV.U32 R12, RZ, RZ, 0x4 ;  /* 0x00000004ff0c7424 */ /* 0x000fe200078e00ff */
[----:B------:R-:W-:-:S05]  /*12490*/  SEL R3, R14, RZ, P2 ;  /* 0x000000ff0e037207 */ /* 0x000fca0001000000 */
[----:B------:R-:W-:-:S04]  /*124a0*/  IMAD.IADD R2, R2, 0x1, R3 ;  /* 0x0000000102027824 */ /* 0x000fc800078e0203 */
[----:B------:R-:W-:-:S07]  /*124b0*/  IMAD.MOV.U32 R13, RZ, RZ, R2 ;  /* 0x000000ffff0d7224 */ /* 0x000fce00078e0002 */
[----:B------:R-:W-:Y:S05]  /*124c0*/  WARPSYNC.COLLECTIVE R15, `(.L_x_9432) ;  /* 0x000000000f087348 */ /* 0x000fea0003c00000 */
[----:B------:R0:W1:Y:S02]  /*124d0*/  SHFL.UP P6, R14, R13, R12, R11 ;  /* 0x0400000c0d0e7389 */ /* 0x00006400000c000b */
[----:B01----:R-:W-:Y:S01]  /*124e0*/  ENDCOLLECTIVE ;  /* 0x000000000000791b */ /* 0x003fe20003800000 */
.L_x_9432:
[----:B------:R-:W-:Y:S01]  /*124f0*/  IMAD.MOV.U32 R12, RZ, RZ, 0x8 ;  /* 0x00000008ff0c7424 */ /* 0x000fe200078e00ff */
[----:B------:R-:W-:-:S05]  /*12500*/  SEL R3, R14, RZ, P3 ;  /* 0x000000ff0e037207 */ /* 0x000fca0001800000 */
[----:B------:R-:W-:-:S04]  /*12510*/  IMAD.IADD R2, R2, 0x1, R3 ;  /* 0x0000000102027824 */ /* 0x000fc800078e0203 */
[----:B------:R-:W-:-:S07]  /*12520*/  IMAD.MOV.U32 R13, RZ, RZ, R2 ;  /* 0x000000ffff0d7224 */ /* 0x000fce00078e0002 */
[----:B------:R-:W-:Y:S05]  /*12530*/  WARPSYNC.COLLECTIVE R15, `(.L_x_9433) ;  /* 0x000000000f087348 */ /* 0x000fea0003c00000 */
[----:B------:R0:W1:Y:S02]  /*12540*/  SHFL.UP P6, R14, R13, R12, R11 ;  /* 0x0400000c0d0e7389 */ /* 0x00006400000c000b */
[----:B01----:R-:W-:Y:S01]  /*12550*/  ENDCOLLECTIVE ;  /* 0x000000000000791b */ /* 0x003fe20003800000 */
.L_x_9433:
[----:B------:R-:W-:Y:S01]  /*12560*/  IMAD.MOV.U32 R12, RZ, RZ, 0x10 ;  /* 0x00000010ff0c7424 */ /* 0x000fe200078e00ff */
[----:B------:R-:W-:-:S05]  /*12570*/  SEL R3, R14, RZ, P4 ;  /* 0x000000ff0e037207 */ /* 0x000fca0002000000 */
[----:B------:R-:W-:-:S04]  /*12580*/  IMAD.IADD R2, R2, 0x1, R3 ;  /* 0x0000000102027824 */ /* 0x000fc800078e0203 */
[----:B------:R-:W-:-:S07]  /*12590*/  IMAD.MOV.U32 R13, RZ, RZ, R2 ;  /* 0x000000ffff0d7224 */ /* 0x000fce00078e0002 */
[----:B------:R-:W-:Y:S05]  /*125a0*/  WARPSYNC.COLLECTIVE R15, `(.L_x_9434) ;  /* 0x000000000f087348 */ /* 0x000fea0003c00000 */
[----:B------:R0:W1:Y:S02]  /*125b0*/  SHFL.UP P6, R14, R13, R12, R11 ;  /* 0x0400000c0d0e7389 */ /* 0x00006400000c000b */
[----:B01----:R-:W-:Y:S01]  /*125c0*/  ENDCOLLECTIVE ;  /* 0x000000000000791b */ /* 0x003fe20003800000 */
.L_x_9434:
        /* <DEDUP_REMOVED lines=8> */
.L_x_9435:
[----:B------:R-:W-:Y:S05]  /*12650*/  BRA `(.L_x_9436) ;  /* 0xffffffdc00307947 */ /* 0x000fea000383ffff */
.L_x_9369:
[----:B------:R-:W-:Y:S01]  /*12660*/  BSSY B0, `(.L_x_9437) ;  /* 0x0000006000007945 */ /* 0x000fe20003800000 */
[----:B------:R-:W-:Y:S01]  /*12670*/  PLOP3.LUT P6, PT, P6, PT, PT, 0x8, 0x0 ;  /* 0x000000000000781c */ /* 0x000fe200037ce170 */
[----:B------:R-:W-:-:S12]  /*12680*/  IMAD.MOV.U32 R15, RZ, RZ, -0x1 ;  /* 0xffffffffff0f7424 */ /* 0x000fd800078e00ff */
[----:B0-----:R-:W-:Y:S05]  /*12690*/  WARPSYNC.COLLECTIVE R15, `(.L_x_9438) ;  /* 0x000000000f087348 */ /* 0x001fea0003c00000 */
[----:B------:R-:W-:Y:S01]  /*126a0*/  VOTE.ANY R14, PT, P6 ;  /* 0x00000000000e7806 */ /* 0x000fe200030e0100 */
[----:B0-----:R-:W-:Y:S06]  /*126b0*/  ENDCOLLECTIVE ;  /* 0x000000000000791b */ /* 0x001fec0003800000 */
.L_x_9438:
[----:B------:R-:W-:Y:S05]  /*126c0*/  BSYNC B0 ;  /* 0x0000000000007941 */ /* 0x000fea0003800000 */
.L_x_9437:
        /* <DEDUP_REMOVED lines=9> */
.L_x_9439:
[----:B------:R-:W-:Y:S02]  /*12760*/  IMAD.MOV.U32 R13, RZ, RZ, R7 ;  /* 0x000000ffff0d7224 */ /* 0x000fe400078e0007 */
[----:B------:R-:W-:-:S07]  /*12770*/  IMAD.MOV.U32 R5, RZ, RZ, R14 ;  /* 0x000000ffff057224 */ /* 0x000fce00078e000e */
[----:B------:R-:W-:Y:S05]  /*12780*/  WARPSYNC.COLLECTIVE R15, `(.L_x_9440) ;  /* 0x000000000f087348 */ /* 0x000fea0003c00000 */
[----:B------:R0:W1:Y:S02]  /*12790*/  SHFL.IDX P6, R14, R13, R12, R11 ;  /* 0x0000000c0d0e7389 */ /* 0x00006400000c000b */
[----:B01----:R-:W-:Y:S01]  /*127a0*/  ENDCOLLECTIVE ;  /* 0x000000000000791b */ /* 0x003fe20003800000 */
.L_x_9440:
[----:B------:R-:W-:Y:S01]  /*127b0*/  IMAD.MOV.U32 R7, RZ, RZ, R14 ;  /* 0x000000ffff077224 */ /* 0x000fe200078e000e */
[----:B------:R-:W-:Y:S06]  /*127c0*/  BRA `(.L_x_9441) ;  /* 0xffffffdc00107947 */ /* 0x000fec000383ffff */
.L_x_9371:
[----:B------:R-:W-:Y:S01]  /*127d0*/  BSSY B0, `(.L_x_9442) ;  /* 0x0000007000007945 */ /* 0x000fe20003800000 */
[----:B------:R-:W-:Y:S02]  /*127e0*/  IMAD.MOV.U32 R13, RZ, RZ, R2 ;  /* 0x000000ffff0d7224 */ /* 0x000fe400078e0002 */
[----:B------:R-:W-:Y:S02]  /*127f0*/  IMAD.MOV.U32 R11, RZ, RZ, 0x1f ;  /* 0x0000001fff0b7424 */ /* 0x000fe400078e00ff */
[----:B------:R-:W-:-:S07]  /*12800*/  IMAD.MOV.U32 R15, RZ, RZ, -0x1 ;  /* 0xffffffffff0f7424 */ /* 0x000fce00078e00ff */
[----:B0123--:R-:W-:Y:S05]  /*12810*/  WARPSYNC.COLLECTIVE R15, `(.L_x_9443) ;  /* 0x000000000f087348 */ /* 0x00ffea0003c00000 */
[----:B------:R4:W0:Y:S02]  /*12820*/  SHFL.IDX P6, R14, R13, R12, R11 ;  /* 0x0000000c0d0e7389 */ /* 0x00082400000c000b */
[----:B01234-:R-:W-:Y:S01]  /*12830*/  ENDCOLLECTIVE ;  /* 0x000000000000791b */ /* 0x01ffe20003800000 */
.L_x_9443:
[----:B------:R-:W-:Y:S05]  /*12840*/  BSYNC B0 ;  /* 0x0000000000007941 */ /* 0x000fea0003800000 */
.L_x_9442:
[----:B------:R-:W-:Y:S01]  /*12850*/  IMAD.MOV.U32 R6, RZ, RZ, R14 ;  /* 0x000000ffff067224 */ /* 0x000fe200078e000e */
[----:B------:R-:W-:Y:S06]  /*12860*/  BRA `(.L_x_9370) ;  /* 0xffffffdc00007947 */ /* 0x000fec000383ffff */
.L_x_9375:
[----:B0-----:R0:W1:Y:S02]  /*12870*/  SYNCS.PHASECHK.TRANS64.TRYWAIT P0, [R0+URZ+0x22820], R3 ;  /* 0x02282003000075a7 */ /* 0x001064000800017f */
[----:B-1----:R-:W-:Y:S05]  /*12880*/  @!P0 NANOSLEEP.SYNCS 0x989680 ;  /* 0x009896800000895d */ /* 0x002fea0003900000 */
[----:B------:R-:W1:Y:S02]  /*12890*/  @!P0 SYNCS.PHASECHK.TRANS64 P0, [R0+URZ+0x22820], R3 ;  /* 0x02282003000085a7 */ /* 0x000e64000800007f */
[----:B-1----:R-:W-:Y:S05]  /*128a0*/  @!P0 BRA `(.L_x_9375) ;  /* 0xfffffffc00f08947 */ /* 0x002fea000383ffff */
[----:B------:R-:W-:Y:S05]  /*128b0*/  BRA `(.L_x_9444) ;  /* 0xffffffe000947947 */ /* 0x000fea000383ffff */
.L_x_9376:
        /* <DEDUP_REMOVED lines=11> */
.L_x_9446:
[----:B------:R-:W-:Y:S05]  /*12970*/  BSYNC B0 ;  /* 0x0000000000007941 */ /* 0x000fea0003800000 */
.L_x_9445:
[----:B------:R-:W-:Y:S05]  /*12980*/  BRA `(.L_x_9447) ;  /* 0xffffffe0007c7947 */ /* 0x000fea000383ffff */
.L_x_9379:
[----:B------:R-:W-:Y:S01]  /*12990*/  BSSY B1, `(.L_x_9448) ;  /* 0x0000006000017945 */ /* 0x000fe20003800000 */
[----:B------:R-:W-:-:S07]  /*129a0*/  IMAD.MOV.U32 R15, RZ, RZ, -0x1 ;  /* 0xffffffffff0f7424 */ /* 0x000fce00078e00ff */
[----:B01----:R-:W-:Y:S05]  /*129b0*/  WARPSYNC.COLLECTIVE R15, `(.L_x_9449) ;  /* 0x000000000f0c7348 */ /* 0x003fea0003c00000 */
[----:B------:R-:W-:Y:S02]  /*129c0*/  ELECT P6, UR62, PT ;  /* 0x00000000003e782f */ /* 0x000fe400038c0000 */
[----:B------:R-:W-:Y:S01]  /*129d0*/  MOV R14, UR62 ;  /* 0x0000003e000e7c02 */ /* 0x000fe20008000f00 */
[----:B01----:R-:W-:Y:S10]  /*129e0*/  ENDCOLLECTIVE ;  /* 0x000000000000791b */ /* 0x003ff40003800000 */
.L_x_9449:
[----:B------:R-:W-:Y:S05]  /*129f0*/  BSYNC B1 ;  /* 0x0000000000017941 */ /* 0x000fea0003800000 */
.L_x_9448:
[----:B------:R-:W-:Y:S05]  /*12a00*/  BRA `(.L_x_9450) ;  /* 0xffffffe000747947 */ /* 0x000fea000383ffff */
.L_x_9381:
[----:B0-----:R0:W1:Y:S02]  /*12a10*/  SYNCS.PHASECHK.TRANS64.TRYWAIT P0, [R6+URZ], R5 ;  /* 0x00000005060075a7 */ /* 0x001064000800017f */
[----:B-1----:R-:W-:Y:S05]  /*12a20*/  @!P0 NANOSLEEP.SYNCS 0x989680 ;  /* 0x009896800000895d */ /* 0x002fea0003900000 */
[----:B------:R-:W1:Y:S02]  /*12a30*/  @!P0 SYNCS.PHASECHK.TRANS64 P0, [R6+URZ], R5 ;  /* 0x00000005060085a7 */ /* 0x000e64000800007f */
[----:B-1----:R-:W-:Y:S05]  /*12a40*/  @!P0 BRA `(.L_x_9381) ;  /* 0xfffffffc00f08947 */ /* 0x002fea000383ffff */
[----:B------:R-:W-:Y:S05]  /*12a50*/  BRA `(.L_x_9451) ;  /* 0xffffffe000ac7947 */ /* 0x000fea000383ffff */
.L_x_9382:
[----:B-1----:R1:W2:Y:S02]  /*12a60*/  SYNCS.PHASECHK.TRANS64.TRYWAIT P0, [R7+URZ], R2 ;  /* 0x00000002070075a7 */ /* 0x0022a4000800017f */
[----:B--2---:R-:W-:Y:S05]  /*12a70*/  @!P0 NANOSLEEP.SYNCS 0x989680 ;  /* 0x009896800000895d */ /* 0x004fea0003900000 */
[----:B------:R-:W2:Y:S02]  /*12a80*/  @!P0 SYNCS.PHASECHK.TRANS64 P0, [R7+URZ], R2 ;  /* 0x00000002070085a7 */ /* 0x000ea4000800007f */
[----:B--2---:R-:W-:Y:S05]  /*12a90*/  @!P0 BRA `(.L_x_9382) ;  /* 0xfffffffc00f08947 */ /* 0x004fea000383ffff */
[----:B------:R-:W-:Y:S05]  /*12aa0*/  BRA `(.L_x_9452) ;  /* 0xffffffe000a07947 */ /* 0x000fea000383ffff */
.L_x_9384:
[----:B--2---:R2:W3:Y:S02]  /*12ab0*/  SYNCS.PHASECHK.TRANS64.TRYWAIT P0, [R4+URZ], R5 ;  /* 0x00000005040075a7 */ /* 0x0044e4000800017f */
[----:B---3--:R-:W-:Y:S05]  /*12ac0*/  @!P0 NANOSLEEP.SYNCS 0x989680 ;  /* 0x009896800000895d */ /* 0x008fea0003900000 */
[----:B------:R-:W3:Y:S02]  /*12ad0*/  @!P0 SYNCS.PHASECHK.TRANS64 P0, [R4+URZ], R5 ;  /* 0x00000005040085a7 */ /* 0x000ee4000800007f */
[----:B---3--:R-:W-:Y:S05]  /*12ae0*/  @!P0 BRA `(.L_x_9384) ;  /* 0xfffffffc00f08947 */ /* 0x008fea000383ffff */
[----:B------:R-:W-:Y:S05]  /*12af0*/  BRA `(.L_x_9453) ;  /* 0xffffffe000a47947 */ /* 0x000fea000383ffff */
.L_x_9454:
        /* <DEDUP_REMOVED lines=16> */
.L_x_15016:


//--------------------- .text._ZN7cutlass13device_kernelIN5flash11enable_sm90INS1_16FlashAttnFwdSm90INS1_25CollectiveMainloopFwdSm90ILi2EN4cute5tupleIJNS5_1CILi1EEES8_S8_EEENS6_IJNS7_ILi128EEENS7_ILi96EEENS7_ILi64EEEEEELi256ENS_6half_tEfNS_4arch4Sm90ELb0ELb0ELb0ELb1ELb0ELb1ELb0ELb1ELb0ELb1ELb1ELb0EEENS1_21CollectiveEpilogueFwdINS6_IJSA_NS7_ILi256EEESB_EEES9_SE_SG_Li256ELb1ELb1ELb1ELb0EEENS1_36VarlenDynamicPersistentTileSchedulerILi128ELi96ELi256ELi128ELb1ELb1ELb1ELb0ELb1ELb1EEEEEEEEEvNT_6ParamsE --------------------------
	.section	.text._ZN7cutlass13device_kernelIN5flash11enable_sm90INS1_16FlashAttnFwdSm90INS1_25CollectiveMainloopFwdSm90ILi2EN4cute5tupleIJNS5_1CILi1EEES8_S8_EEENS6_IJNS7_ILi128EEENS7_ILi96EEENS7_ILi64EEEEEELi256ENS_6half_tEfNS_4arch4Sm90ELb0ELb0ELb0ELb1ELb0ELb1ELb0ELb1ELb0ELb1ELb1ELb0EEENS1_21CollectiveEpilogueFwdINS6_IJSA_NS7_ILi256EEESB_EEES9_SE_SG_Li256ELb1ELb1ELb1ELb0EEENS1_36VarlenDynamicPersistentTileSchedulerILi128ELi96ELi256ELi128ELb1ELb1ELb1ELb0ELb1ELb1EEEEEEEEEvNT_6ParamsE,"ax",@progbits
	.align	128
.text._ZN7cutlass13device_kernelIN5flash11enable_sm90INS1_16FlashAttnFwdSm90INS1_25CollectiveMainloopFwdSm90ILi2EN4cute5tupleIJNS5_1CILi1EEES8_S8_EEENS6_IJNS7_ILi128EEENS7_ILi96EEENS7_ILi64EEEEEELi256ENS_6half_tEfNS_4arch4Sm90ELb0ELb0ELb0ELb1ELb0ELb1ELb0ELb1ELb0ELb1ELb1ELb0EEENS1_21CollectiveEpilogueFwdINS6_IJSA_NS7_ILi256EEESB_EEES9_SE_SG_Li256ELb1ELb1ELb1ELb0EEENS1_36VarlenDynamicPersistentTileSchedulerILi128ELi96ELi256ELi128ELb1ELb1ELb1ELb0ELb1ELb1EEEEEEEEEvNT_6ParamsE:
        .type           _ZN7cutlass13device_kernelIN5flash11enable_sm90INS1_16FlashAttnFwdSm90INS1_25CollectiveMainloopFwdSm90ILi2EN4cute5tupleIJNS5_1CILi1EEES8_S8_EEENS6_IJNS7_ILi128EEENS7_ILi96EEENS7_ILi64EEEEEELi256ENS_6half_tEfNS_4arch4Sm90ELb0ELb0ELb0ELb1ELb0ELb1ELb0ELb1ELb0ELb1ELb1ELb0EEENS1_21CollectiveEpilogueFwdINS6_IJSA_NS7_ILi256EEESB_EEES9_SE_SG_Li256ELb1ELb1ELb1ELb0EEENS1_36VarlenDynamicPersistentTileSchedulerILi128ELi96ELi256ELi128ELb1ELb1ELb1ELb0ELb1ELb1EEEEEEEEEvNT_6ParamsE,@function
        .size           _ZN7cutlass13device_kernelIN5flash11enable_sm90INS1_16FlashAttnFwdSm90INS1_25CollectiveMainloopFwdSm90ILi2EN4cute5tupleIJNS5_1CILi1EEES8_S8_EEENS6_IJNS7_ILi128EEENS7_ILi96EEENS7_ILi64EEEEEELi256ENS_6half_tEfNS_4arch4Sm90ELb0ELb0ELb0ELb1ELb0ELb1ELb0ELb1ELb0ELb1ELb1ELb0EEENS1_21CollectiveEpilogueFwdINS6_IJSA_NS7_ILi256EEESB_EEES9_SE_SG_Li256ELb1ELb1ELb1ELb0EEENS1_36VarlenDynamicPersistentTileSchedulerILi128ELi96ELi256ELi128ELb1ELb1ELb1ELb0ELb1ELb1EEEEEEEEEvNT_6ParamsE,(.L_x_15017 - _ZN7cutlass13device_kernelIN5flash11enable_sm90INS1_16FlashAttnFwdSm90INS1_25CollectiveMainloopFwdSm90ILi2EN4cute5tupleIJNS5_1CILi1EEES8_S8_EEENS6_IJNS7_ILi128EEENS7_ILi96EEENS7_ILi64EEEEEELi256ENS_6half_tEfNS_4arch4Sm90ELb0ELb0ELb0ELb1ELb0ELb1ELb0ELb1ELb0ELb1ELb1ELb0EEENS1_21CollectiveEpilogueFwdINS6_IJSA_NS7_ILi256EEESB_EEES9_SE_SG_Li256ELb1ELb1ELb1ELb0EEENS1_36VarlenDynamicPersistentTileSchedulerILi128ELi96ELi256ELi128ELb1ELb1ELb1ELb0ELb1ELb1EEEEEEEEEvNT_6ParamsE)
        .other          _ZN7cutlass13device_kernelIN5flash11enable_sm90INS1_16FlashAttnFwdSm90INS1_25CollectiveMainloopFwdSm90ILi2EN4cute5tupleIJNS5_1CILi1EEES8_S8_EEENS6_IJNS7_ILi128EEENS7_ILi96EEENS7_ILi64EEEEEELi256ENS_6half_tEfNS_4arch4Sm90ELb0ELb0ELb0ELb1ELb0ELb1ELb0ELb1ELb0ELb1ELb1ELb0EEENS1_21CollectiveEpilogueFwdINS6_IJSA_NS7_ILi256EEESB_EEES9_SE_SG_Li256ELb1ELb1ELb1ELb0EEENS1_36VarlenDynamicPersistentTileSchedulerILi128ELi96ELi256ELi128ELb1ELb1ELb1ELb0ELb1ELb1EEEEEEEEEvNT_6ParamsE,@"STO_CUDA_ENTRY STV_DEFAULT"
_ZN7cutlass13device_kernelIN5flash11enable_sm90INS1_16FlashAttnFwdSm90INS1_25CollectiveMainloopFwdSm90ILi2EN4cute5tupleIJNS5_1CILi1EEES8_S8_EEENS6_IJNS7_ILi128EEENS7_ILi96EEENS7_ILi64EEEEEELi256ENS_6half_tEfNS_4arch4Sm90ELb0ELb0ELb0ELb1ELb0ELb1ELb0ELb1ELb0ELb1ELb1ELb0EEENS1_21CollectiveEpilogueFwdINS6_IJSA_NS7_ILi256EEESB_EEES9_SE_SG_Li256ELb1ELb1ELb1ELb0EEENS1_36VarlenDynamicPersistentTileSchedulerILi128ELi96ELi256ELi128ELb1ELb1ELb1ELb0ELb1ELb1EEEEEEEEEvNT_6ParamsE:
        /* <DEDUP_REMOVED lines=24> */
.L_x_9456:
[----:B------:R-:W-:Y:S05]  /*0180*/  BSYNC B0 ;  /* 0x0000000000007941 */ /* 0x000fea0003800000 */
.L_x_9455:
        /* <DEDUP_REMOVED lines=41> */
.L_x_9457:
        /* <DEDUP_REMOVED lines=22> */
.L_x_9458:
        /* <DEDUP_REMOVED lines=18> */
.L_x_9459:
        /* <DEDUP_REMOVED lines=22> */
.L_x_9460:
        /* <DEDUP_REMOVED lines=22> */
.L_x_9461:
        /* <DEDUP_REMOVED lines=8> */
.L_x_9464:
        /* <DEDUP_REMOVED lines=11> */
[----:B------:R-:W-:Y:S04]  /*0a90*/  BAR.SYNC.DEFER_BLOCKING 0x5, 0x180 ;  /* 0x0146000000007b1d */ /* 0x000fe80000010000 */
[----:B------:R-:W-:-:S02]  /*0aa0*/  IMAD.U32 R19, RZ, RZ, UR4 ;  /* 0x00000004ff137e24 */ /* 0x000fc4000f8e00ff */
[----:B------:R-:W-:-:S03]  /*0ab0*/  ULDC UR4, c[0x0][0xc3c] ;  /* 0x00030f0000047ab9 */ /* 0x000fc60000000800 */
[----:B------:R-:W0:Y:S01]  /*0ac0*/  LDS.128 R152, [R19+0x228d0] ;  /* 0x0228d00013987984 */ /* 0x000e220000000c00 */
[----:B------:R-:W-:Y:S06]  /*0ad0*/  BAR.ARV 0x4, 0x180 ;  /* 0x0106000000007b1d */ /* 0x000fec0000002000 */
[----:B0-----:R-:W-:-:S13]  /*0ae0*/  ISETP.GE.AND P0, PT, R155, UR4, PT ;  /* 0x000000049b007c0c */ /* 0x001fda000bf06270 */
[----:B------:R-:W-:Y:S05]  /*0af0*/  @P0 BRA `(.L_x_9465) ;  /* 0x0000018c00680947 */ /* 0x000fea0003800000 */
[----:B------:R-:W-:Y:S01]  /*0b00*/  VIADD R6, R6, 0xffffff80 ;  /* 0xffffff8006067836 */ /* 0x000fe20000000000 */
[----:B------:R-:W-:Y:S01]  /*0b10*/  CS2R R200, SRZ ;  /* 0x0000000000c87805 */ /* 0x000fe2000001ff00 */
[----:B------:R-:W-:Y:S01]  /*0b20*/  IMAD.MOV.U32 R221, RZ, RZ, RZ ;  /* 0x000000ffffdd7224 */ /* 0x000fe200078e00ff */
[----:B------:R-:W-:Y:S01]  /*0b30*/  ULOP3.LUT UR44, UR36, 0x1, URZ, 0xfc, !UPT ;  /* 0x00000001242c7892 */ /* 0x000fe2000f8efc3f */
[----:B------:R-:W-:Y:S01]  /*0b40*/  IMAD.MOV.U32 R208, RZ, RZ, RZ ;  /* 0x000000ffffd07224 */ /* 0x000fe200078e00ff */
[----:B------:R-:W-:-:S04]  /*0b50*/  SHF.R.S32.HI R3, RZ, 0x1f, R6 ;  /* 0x0000001fff037819 */ /* 0x000fc80000011406 */
[CC--:B------:R-:W-:Y:S02]  /*0b60*/  LEA.HI R0, R3.reuse, R6.reuse, RZ, 0x7 ;  /* 0x0000000603007211 */ /* 0x0c0fe400078f38ff */
[CC--:B------:R-:W-:Y:S02]  /*0b70*/  LEA.HI R2, R3.reuse, R6.reuse, RZ, 0x4 ;  /* 0x0000000603027211 */ /* 0x0c0fe400078f20ff */
[----:B------:R-:W-:Y:S02]  /*0b80*/  LOP3.LUT R5, R0, 0xffffff80, RZ, 0xc0, !PT ;  /* 0xffffff8000057812 */ /* 0x000fe400078ec0ff */
[----:B------:R-:W-:Y:S02]  /*0b90*/  SHF.R.S32.HI R7, RZ, 0x4, R2 ;  /* 0x00000004ff077819 */ /* 0x000fe40000011402 */
[----:B------:R-:W-:Y:S01]  /*0ba0*/  LEA.HI R210, R3, R6, RZ, 0x5 ;  /* 0x0000000603d27211 */ /* 0x000fe200078f28ff */
[----:B------:R-:W-:Y:S01]  /*0bb0*/  IMAD.IADD R13, R6, 0x1, -R5 ;  /* 0x00000001060d7824 */ /* 0x000fe200078e0a05 */
[----:B------:R-:W-:-:S02]  /*0bc0*/  SHF.R.S32.HI R5, RZ, 0x7, R0 ;  /* 0x00000007ff057819 */ /* 0x000fc40000011400 */
[----:B------:R-:W-:Y:S02]  /*0bd0*/  LEA.HI R4, R2, R7, RZ, 0x1 ;  /* 0x0000000702047211 */ /* 0x000fe400078f08ff */
[----:B------:R-:W-:Y:S01]  /*0be0*/  SHF.R.S32.HI R8, RZ, 0x1f, R13 ;  /* 0x0000001fff087819 */ /* 0x000fe2000001140d */
[----:B------:R-:W-:Y:S01]  /*0bf0*/  STL [R1+0x54], R13 ;  /* 0x0000540d01007387 */ /* 0x000fe20000100800 */
[----:B------:R-:W-:Y:S02]  /*0c00*/  LEA.HI R0, R0, R5, RZ, 0x1 ;  /* 0x0000000500007211 */ /* 0x000fe400078f08ff */
[----:B------:R-:W-:Y:S02]  /*0c10*/  LEA.HI R9, R8, R13, RZ, 0x2 ;  /* 0x0000000d08097211 */ /* 0x000fe400078f10ff */
[----:B------:R-:W-:Y:S02]  /*0c20*/  LOP3.LUT R0, R0, 0x3fffffe, RZ, 0xc0, !PT ;  /* 0x03fffffe00007812 */ /* 0x000fe400078ec0ff */
[----:B------:R-:W-:-:S02]  /*0c30*/  SHF.R.S32.HI R10, RZ, 0x2, R9 ;  /* 0x00000002ff0a7819 */ /* 0x000fc40000011409 */
[----:B------:R-:W-:Y:S01]  /*0c40*/  SHF.R.S32.HI R11, RZ, 0x1f, R9 ;  /* 0x0000001fff0b7819 */ /* 0x000fe20000011409 */
[----:B------:R-:W-:Y:S01]  /*0c50*/  IMAD.IADD R0, R5, 0x1, -R0 ;  /* 0x0000000105007824 */ /* 0x000fe200078e0a00 */
[----:B------:R-:W-:Y:S02]  /*0c60*/  LOP3.LUT R4, R4, 0x1ffffffe, RZ, 0xc0, !PT ;  /* 0x1ffffffe04047812 */ /* 0x000fe400078ec0ff */
[CC--:B------:R-:W-:Y:S02]  /*0c70*/  LEA.HI R18, R3.reuse, R6.reuse, RZ, 0x2 ;  /* 0x0000000603127211 */ /* 0x0c0fe400078f10ff */
[----:B------:R-:W-:Y:S01]  /*0c80*/  LEA.HI R3, R3, R6, RZ, 0x3 ;  /* 0x0000000603037211 */ /* 0x000fe200078f18ff */
[----:B------:R-:W-:Y:S01]  /*0c90*/  IMAD.IADD R4, R7, 0x1, -R4 ;  /* 0x0000000107047824 */ /* 0x000fe200078e0a04 */
[----:B------:R-:W-:Y:S02]  /*0ca0*/  LEA.HI R11, R11, R10, RZ, 0x3 ;  /* 0x0000000a0b0b7211 */ /* 0x000fe400078f18ff */
[----:B------:R-:W-:Y:S01]  /*0cb0*/  LOP3.LUT R5, R2, 0x3fffff0, RZ, 0xc0, !PT ;  /* 0x03fffff002057812 */ /* 0x000fe200078ec0ff */
[----:B------:R-:W-:Y:S01]  /*0cc0*/  IMAD.MOV.U32 R2, RZ, RZ, RZ ;  /* 0x000000ffff027224 */ /* 0x000fe200078e00ff */
[----:B------:R-:W-:-:S02]  /*0cd0*/  LOP3.LUT R7, R3, 0xfffffff8, RZ, 0xc0, !PT ;  /* 0xfffffff803077812 */ /* 0x000fc400078ec0ff */
[----:B------:R-:W-:Y:S01]  /*0ce0*/  LOP3.LUT R11, R11, 0xfffffff8, RZ, 0xc0, !PT ;  /* 0xfffffff80b0b7812 */ /* 0x000fe200078ec0ff */
[----:B------:R-:W-:Y:S01]  /*0cf0*/  IMAD.IADD R5, R6, 0x1, -R5 ;  /* 0x0000000106057824 */ /* 0x000fe200078e0a05 */
[----:B------:R-:W-:Y:S01]  /*0d00*/  LEA.HI R8, R8, R13, RZ, 0x5 ;  /* 0x0000000d08087211 */ /* 0x000fe200078f28ff */
[----:B------:R-:W-:Y:S01]  /*0d10*/  IMAD.IADD R7, R6, 0x1, -R7 ;  /* 0x0000000106077824 */ /* 0x000fe200078e0a07 */
[----:B------:R-:W-:Y:S01]  /*0d20*/  LOP3.LUT R3, R18, 0xfffffffc, RZ, 0xc0, !PT ;  /* 0xfffffffc12037812 */ /* 0x000fe200078ec0ff */
[----:B------:R-:W-:Y:S01]  /*0d30*/  IMAD.IADD R11, R10, 0x1, -R11 ;  /* 0x000000010a0b7824 */ /* 0x000fe200078e0a0b */
[----:B------:R-:W-:Y:S01]  /*0d40*/  SHF.R.S32.HI R210, RZ, 0x5, R210 ;  /* 0x00000005ffd27819 */ /* 0x000fe200000114d2 */
[----:B------:R-:W-:Y:S01]  /*0d50*/  IMAD.SHL.U32 R203, R7, 0x8, RZ ;  /* 0x0000000807cb7824 */ /* 0x000fe200078e00ff */
[----:B------:R-:W-:Y:S01]  /*0d60*/  SHF.R.S32.HI R18, RZ, 0x2, R18 ;  /* 0x00000002ff127819 */ /* 0x000fe20000011412 */
[----:B------:R-:W-:Y:S01]  /*0d70*/  IMAD.IADD R3, R6, 0x1, -R3 ;  /* 0x0000000106037824 */ /* 0x000fe200078e0a03 */
[----:B------:R-:W-:Y:S01]  /*0d80*/  SHF.R.S32.HI R8, RZ, 0x5, R8 ;  /* 0x00000005ff087819 */ /* 0x000fe20000011408 */
[----:B------:R-:W-:Y:S01]  /*0d90*/  IMAD R5, R210, 0x10, R5 ;  /* 0x00000010d2057824 */ /* 0x000fe200078e0205 */
[----:B------:R-:W-:Y:S01]  /*0da0*/  LOP3.LUT R9, R9, 0x7ffffffc, RZ, 0xc0, !PT ;  /* 0x7ffffffc09097812 */ /* 0x000fe200078ec0ff */
[----:B------:R-:W-:Y:S01]  /*0db0*/  VIADD R220, R18, 0x40 ;  /* 0x0000004012dc7836 */ /* 0x000fe20000000000 */
[----:B------:R-:W-:Y:S01]  /*0dc0*/  SHF.R.S32.HI R224, RZ, 0x1f, R18 ;  /* 0x0000001fffe07819 */ /* 0x000fe20000011412 */
[----:B------:R-:W-:-:S02]  /*0dd0*/  IMAD R11, R8, 0x10, R11 ;  /* 0x00000010080b7824 */ /* 0x000fc400078e020b */
[----:B------:R-:W-:Y:S01]  /*0de0*/  IMAD R6, R5, 0x8, R4 ;  /* 0x0000000805067824 */ /* 0x000fe200078e0204 */
[----:B------:R-:W-:Y:S01]  /*0df0*/  SHF.R.S32.HI R5, RZ, 0x1f, R220 ;  /* 0x0000001fff057819 */ /* 0x000fe200000114dc */
[----:B------:R-:W-:Y:S01]  /*0e00*/  IMAD R12, R0, 0x40, R11 ;  /* 0x00000040000c7824 */ /* 0x000fe200078e020b */
[----:B------:R-:W-:Y:S01]  /*0e10*/  LEA.HI R0, R3, R3, RZ, 0x1 ;  /* 0x0000000303007211 */ /* 0x000fe200078f08ff */
[----:B------:R-:W-:Y:S01]  /*0e20*/  IMAD.SHL.U32 R209, R220, 0x40, RZ ;  /* 0x00000040dcd17824 */ /* 0x000fe200078e00ff */
[----:B------:R-:W-:Y:S01]  /*0e30*/  LEA.HI R5, R5, R220, RZ, 0x3 ;  /* 0x000000dc05057211 */ /* 0x000fe200078f18ff */
[C---:B------:R-:W-:Y:S01]  /*0e40*/  IMAD.SHL.U32 R16, R3.reuse, 0x8, RZ ;  /* 0x0000000803107824 */ /* 0x040fe200078e00ff */
[----:B------:R-:W-:Y:S01]  /*0e50*/  LOP3.LUT R0, R0, 0x1ffffffe, RZ, 0xc0, !PT ;  /* 0x1ffffffe00007812 */ /* 0x000fe200078ec0ff */
[----:B------:R-:W-:Y:S01]  /*0e60*/  IMAD.SHL.U32 R22, R3, 0x4, RZ ;  /* 0x0000000403167824 */ /* 0x000fe200078e00ff */
[----:B------:R-:W-:Y:S01]  /*0e70*/  LOP3.LUT R209, R209, 0x1c0, RZ, 0xc0, !PT ;  /* 0x000001c0d1d17812 */ /* 0x000fe200078ec0ff */
[----:B------:R-:W-:Y:S01]  /*0e80*/  IMAD.SHL.U32 R5, R5, 0x40, RZ ;  /* 0x0000004005057824 */ /* 0x000fe200078e00ff */
[----:B------:R-:W-:Y:S01]  /*0e90*/  STL [R1+0x68], R12 ;  /* 0x0000680c01007387 */ /* 0x000fe20000100800 */
[----:B------:R-:W-:Y:S01]  /*0ea0*/  IMAD.IADD R0, R3, 0x1, -R0 ;  /* 0x0000000103007824 */ /* 0x000fe200078e0a00 */
[----:B------:R-:W-:Y:S01]  /*0eb0*/  SHF.R.S32.HI R3, RZ, 0x1f, R203 ;  /* 0x0000001fff037819 */ /* 0x000fe200000114cb */
[----:B------:R-:W-:Y:S01]  /*0ec0*/  VIADD R214, R203, 0x40 ;  /* 0x00000040cbd67836 */ /* 0x000fe20000000000 */
[----:B------:R-:W-:Y:S01]  /*0ed0*/  SHF.R.U32.HI R4, RZ, 0x3, R209 ;  /* 0x00000003ff047819 */ /* 0x000fe200000116d1 */
[----:B------:R-:W-:Y:S01]  /*0ee0*/  IMAD R0, R0, 0x8, R12 ;  /* 0x0000000800007824 */ /* 0x000fe200078e020c */
[----:B------:R-:W-:Y:S01]  /*0ef0*/  LOP3.LUT R3, R209, 0x38, R16, 0xf8, !PT ;  /* 0x00000038d1037812 */ /* 0x000fe200078ef810 */
[----:B------:R-:W-:Y:S01]  /*0f00*/  IMAD.IADD R9, R13, 0x1, -R9 ;  /* 0x000000010d097824 */ /* 0x000fe200078e0a09 */
[----:B------:R-:W-:Y:S01]  /*0f10*/  LOP3.LUT R212, R5, 0xfffffe00, RZ, 0xc0, !PT ;  /* 0xfffffe0005d47812 */ /* 0x000fe200078ec0ff */
[----:B------:R-:W-:Y:S01]  /*0f20*/  VIADD R213, R203, 0x80 ;  /* 0x00000080cbd57836 */ /* 0x000fe20000000000 */
[----:B------:R-:W-:Y:S01]  /*0f30*/  SHF.R.S32.HI R5, RZ, 0x1f, R214 ;  /* 0x0000001fff057819 */ /* 0x000fe200000114d6 */
[----:B------:R-:W-:Y:S01]  /*0f40*/  IMAD.SHL.U32 R5, R6, 0x8, RZ ;  /* 0x0000000806057824 */ /* 0x000fe200078e00ff */
[----:B------:R-:W-:Y:S01]  /*0f50*/  LOP3.LUT R4, R212, R3, R4, 0xf6, !PT ;  /* 0x00000003d4047212 */ /* 0x000fe200078ef604 */
[----:B------:R-:W-:Y:S01]  /*0f60*/  IMAD.SHL.U32 R225, R9, 0x2, RZ ;  /* 0x0000000209e17824 */ /* 0x000fe200078e00ff */
[----:B------:R-:W-:Y:S01]  /*0f70*/  SHF.R.S32.HI R7, RZ, 0x1f, R213 ;  /* 0x0000001fff077819 */ /* 0x000fe200000114d5 */
[----:B------:R-:W-:Y:S01]  /*0f80*/  VIADD R202, R22, 0x10 ;  /* 0x0000001016ca7836 */ /* 0x000fe20000000000 */
[----:B------:R0:W-:Y:S01]  /*0f90*/  STL [R1+0x70], R5 ;  /* 0x0000700501007387 */ /* 0x0001e20000100800 */
[----:B------:R-:W-:-:S02]  /*0fa0*/  IMAD R3, R4, 0x2, R19 ;  /* 0x0000000204037824 */ /* 0x000fc400078e0213 */
[C---:B------:R-:W-:Y:S02]  /*0fb0*/  VIADD R27, R225.reuse, 0x18 ;  /* 0x00000018e11b7836 */ /* 0x040fe40000000000 */
[C---:B------:R-:W-:Y:S01]  /*0fc0*/  VIADD R24, R225.reuse, 0x30 ;  /* 0x00000030e1187836 */ /* 0x040fe20000000000 */
[----:B------:R1:W-:Y:S01]  /*0fd0*/  STL [R1+0x64], R3 ;  /* 0x0000640301007387 */ /* 0x0003e20000100800 */
[C---:B------:R-:W-:Y:S01]  /*0fe0*/  VIADD R15, R225.reuse, 0x48 ;  /* 0x00000048e10f7836 */ /* 0x040fe20000000000 */
[----:B------:R-:W-:Y:S01]  /*0ff0*/  SHF.R.S32.HI R4, RZ, 0x1f, R27 ;  /* 0x0000001fff047819 */ /* 0x000fe2000001141b */
[C---:B------:R-:W-:Y:S01]  /*1000*/  VIADD R11, R225.reuse, 0x60 ;  /* 0x00000060e10b7836 */ /* 0x040fe20000000000 */
[----:B------:R2:W-:Y:S01]  /*1010*/  STL [R1+0x6c], R0 ;  /* 0x00006c0001007387 */ /* 0x0005e20000100800 */
[C---:B------:R-:W-:Y:S01]  /*1020*/  VIADD R8, R225.reuse, 0x78 ;  /* 0x00000078e1087836 */ /* 0x040fe20000000000 */
[----:B------:R-:W-:Y:S01]  /*1030*/  SHF.R.S32.HI R4, RZ, 0x1f, R24 ;  /* 0x0000001fff047819 */ /* 0x000fe20000011418 */
[C---:B0-----:R-:W-:Y:S01]  /*1040*/  VIADD R5, R225.reuse, 0x90 ;  /* 0x00000090e1057836 */ /* 0x041fe20000000000 */
[----:B------:R-:W-:Y:S01]  /*1050*/  SHF.R.S32.HI R4, RZ, 0x1f, R15 ;  /* 0x0000001fff047819 */ /* 0x000fe2000001140f */
[C---:B------:R-:W-:Y:S01]  /*1060*/  VIADD R237, R225.reuse, 0xa0 ;  /* 0x000000a0e1ed7836 */ /* 0x040fe20000000000 */
        /* <DEDUP_REMOVED lines=51> */
[----:B--2---:R-:W-:-:S07]  /*13a0*/  SHF.R.S32.HI R3, RZ, 0x1f, R226 ;  /* 0x0000001fff037819 */ /* 0x004fce00000114e2 */
.L_x_9611:
[----:B0-23--:R-:W0:Y:S02]  /*13b0*/  LDC.64 R4, c[0x0][0xc88] ;  /* 0x00032200ff047b82 */ /* 0x00de240000000a00 */
[----:B0-----:R-:W-:-:S05]  /*13c0*/  IMAD.WIDE R4, R155, 0x4, R4 ;  /* 0x000000049b047825 */ /* 0x001fca00078e0204 */
[----:B------:R-:W2:Y:S01]  /*13d0*/  LDG.E R217, desc[UR40][R4.64] ;  /* 0x0000002804d97981 */ /* 0x000ea2000c1e1900 */
[----:B------:R-:W-:Y:S05]  /*13e0*/  YIELD ;  /* 0x0000000000007946 */ /* 0x000fea0003800000 */
[----:B------:R-:W-:Y:S01]  /*13f0*/  ULDC.64 UR4, c[0x0][0xa28] ;  /* 0x00028a0000047ab9 */ /* 0x000fe20000000a00 */
[----:B------:R-:W-:Y:S01]  /*1400*/  ULDC.64 UR8, c[0x0][0xa18] ;  /* 0x0002860000087ab9 */ /* 0x000fe20000000a00 */
[----:B------:R-:W-:Y:S01]  /*1410*/  ISETP.NE.U32.AND P1, PT, RZ, UR4, PT ;  /* 0x00000004ff007c0c */ /* 0x000fe2000bf25070 */
[----:B------:R-:W-:Y:S01]  /*1420*/  ULDC.64 UR6, c[0x0][0xa08] ;  /* 0x0002820000067ab9 */ /* 0x000fe20000000a00 */
[----:B----4-:R-:W-:Y:S01]  /*1430*/  IMAD.MOV.U32 R11, RZ, RZ, RZ ;  /* 0x000000ffff0b7224 */ /* 0x010fe200078e00ff */
[----:B------:R-:W-:Y:S01]  /*1440*/  ISETP.NE.U32.AND P0, PT, RZ, UR6, PT ;  /* 0x00000006ff007c0c */ /* 0x000fe2000bf05070 */
[----:B------:R-:W-:Y:S01]  /*1450*/  IMAD.MOV.U32 R31, RZ, RZ, RZ ;  /* 0x000000ffff1f7224 */ /* 0x000fe200078e00ff */
[----:B------:R-:W-:-:S02]  /*1460*/  ISETP.NE.AND.EX P1, PT, RZ, UR5, PT, P1 ;  /* 0x00000005ff007c0c */ /* 0x000fc4000bf25310 */
[----:B------:R-:W-:Y:S02]  /*1470*/  ISETP.NE.AND.EX P0, PT, RZ, UR7, PT, P0 ;  /* 0x00000007ff007c0c */ /* 0x000fe4000bf05300 */
[----:B--2---:R-:W-:Y:S01]  /*1480*/  SHF.R.S32.HI R0, RZ, 0x1f, R217 ;  /* 0x0000001fff007819 */ /* 0x004fe200000114d9 */
[----:B------:R-:W-:-:S08]  /*1490*/  IMAD.SHL.U32 R218, R217, 0x4, RZ ;  /* 0x00000004d9da7824 */ /* 0x000fd000078e00ff */
[C---:B------:R-:W-:Y:S02]  /*14a0*/  @P1 LEA R6, P2, R217.reuse, UR4, 0x2 ;  /* 0x00000004d9061c11 */ /* 0x040fe4000f8410ff */
[C-C-:B------:R-:W-:Y:S01]  /*14b0*/  SHF.L.U64.HI R219, R217.reuse, 0x2, R0.reuse ;  /* 0x00000002d9db7819 */ /* 0x140fe20000010200 */
[----:B------:R0:W-:Y:S01]  /*14c0*/  STL [R1+0x4c], R0 ;  /* 0x00004c0001007387 */ /* 0x0001e20000100800 */
[----:B------:R-:W-:Y:S02]  /*14d0*/  @P1 LEA.HI.X R7, R217, UR5, R0, 0x2, P2 ;  /* 0x00000005d9071c11 */ /* 0x000fe400090f1400 */
[----:B------:R-:W-:Y:S01]  /*14e0*/  ISETP.NE.U32.AND P2, PT, RZ, UR8, PT ;  /* 0x00000008ff007c0c */ /* 0x000fe2000bf45070 */
[----:B------:R-:W-:Y:S01]  /*14f0*/  ULDC UR4, c[0x0][0x288] ;  /* 0x0000a20000047ab9 */ /* 0x000fe20000000800 */
[----:B------:R-:W-:Y:S01]  /*1500*/  IADD3 R8, P3, R218, UR6, RZ ;  /* 0x00000006da087c10 */ /* 0x000fe2000ff7e0ff */
[----:B------:R0:W5:Y:S01]  /*1510*/  @P1 LDG.E R11, desc[UR40][R6.64] ;  /* 0x00000028060b1981 */ /* 0x000162000c1e1900 */
[----:B------:R-:W-:Y:S01]  /*1520*/  ISETP.NE.AND.EX P2, PT, RZ, UR9, PT, P2 ;  /* 0x00000009ff007c0c */ /* 0x000fe2000bf45320 */
[----:B------:R-:W-:Y:S01]  /*1530*/  IMAD.U32 R155, RZ, RZ, UR4 ;  /* 0x00000004ff9b7e24 */ /* 0x000fe2000f8e00ff */
[----:B------:R-:W-:Y:S01]  /*1540*/  IADD3.X R9, R219, UR7, RZ, P3, !PT ;  /* 0x00000007db097c10 */ /* 0x000fe20009ffe4ff */
[----:B------:R-:W-:-:S04]  /*1550*/  ULDC.64 UR4, c[0x0][0x418] ;  /* 0x0001060000047ab9 */ /* 0x000fc80000000a00 */
[----:B------:R0:W5:Y:S06]  /*1560*/  @P0 LDG.E R31, desc[UR40][R8.64] ;  /* 0x00000028081f0981 */ /* 0x00016c000c1e1900 */
[----:B------:R-:W-:-:S04]  /*1570*/  @P2 IADD3 R4, P1, R218, UR8, RZ ;  /* 0x00000008da042c10 */ /* 0x000fc8000ff3e0ff */
[----:B------:R-:W-:-:S05]  /*1580*/  @P2 IADD3.X R5, R219, UR9, RZ, P1, !PT ;  /* 0x00000009db052c10 */ /* 0x000fca0008ffe4ff */
[----:B------:R0:W5:Y:S01]  /*1590*/  @P2 LDG.E R155, desc[UR40][R4.64] ;  /* 0x00000028049b2981 */ /* 0x000162000c1e1900 */
[----:B------:R-:W-:-:S03]  /*15a0*/  UISETP.NE.U32.AND UP0, UPT, UR4, URZ, UPT ;  /* 0x0000003f0400728c */ /* 0x000fc6000bf05070 */
[----:B------:R-:W-:Y:S01]  /*15b0*/  ULDC UR4, c[0x0][0x424] ;  /* 0x0001090000047ab9 */ /* 0x000fe20000000800 */
[----:B------:R-:W-:-:S03]  /*15c0*/  UISETP.NE.AND.EX UP0, UPT, UR5, URZ, UPT, UP0 ;  /* 0x0000003f0500728c */ /* 0x000fc6000bf05300 */
[----:B------:R-:W-:Y:S01]  /*15d0*/  ULDC UR5, c[0x0][0x2f0] ;  /* 0x0000bc0000057ab9 */ /* 0x000fe20000000800 */
[----:B------:R-:W-:-:S04]  /*15e0*/  USEL UR4, UR4, 0x1, UP0 ;  /* 0x0000000104047887 */ /* 0x000fc80008000000 */
[----:B------:R-:W-:-:S03]  /*15f0*/  UIMAD UR4, UR4, UR5, URZ ;  /* 0x00000005040472a4 */ /* 0x000fc6000f8e023f */
[----:B------:R-:W-:Y:S02]  /*1600*/  ULDC UR5, c[0x0][0x348] ;  /* 0x0000d20000057ab9 */ /* 0x000fe40000000800 */
[----:B------:R-:W-:Y:S02]  /*1610*/  IMAD.U32 R24, RZ, RZ, UR5 ;  /* 0x00000005ff187e24 */ /* 0x000fe4000f8e00ff */
[----:B------:R-:W-:Y:S01]  /*1620*/  IMAD.U32 R30, RZ, RZ, UR4 ;  /* 0x00000004ff1e7e24 */ /* 0x000fe2000f8e00ff */
        /* <DEDUP_REMOVED lines=10> */
.L_x_9466:
[----:B------:R-:W-:Y:S01]  /*16d0*/  ULDC.64 UR4, c[0x0][0xa20] ;  /* 0x0002880000047ab9 */ /* 0x000fe20000000a00 */
[C---:B------:R-:W-:Y:S01]  /*16e0*/  LOP3.LUT R3, R154.reuse, 0xff000000, RZ, 0xc0, !PT ;  /* 0xff0000009a037812 */ /* 0x040fe200078ec0ff */
[----:B------:R-:W-:Y:S01]  /*16f0*/  IMAD.MOV.U32 R222, RZ, RZ, R153 ;  /* 0x000000ffffde7224 */ /* 0x000fe200078e0099 */
[----:B------:R-:W-:Y:S02]  /*1700*/  ISETP.NE.U32.AND P1, PT, RZ, UR4, PT ;  /* 0x00000004ff007c0c */ /* 0x000fe4000bf25070 */
[C---:B------:R-:W-:Y:S02]  /*1710*/  LOP3.LUT R0, R154.reuse, 0xff0000, RZ, 0xc0, !PT ;  /* 0x00ff00009a007812 */ /* 0x040fe400078ec0ff */
[----:B------:R-:W-:Y:S02]  /*1720*/  ISETP.NE.AND.EX P1, PT, RZ, UR5, PT, P1 ;  /* 0x00000005ff007c0c */ /* 0x000fe4000bf25310 */
[----:B------:R-:W-:Y:S02]  /*1730*/  SHF.R.U32.HI R3, RZ, 0x8, R3 ;  /* 0x00000008ff037819 */ /* 0x000fe40000011603 */
[----:B------:R-:W-:-:S02]  /*1740*/  LOP3.LUT R215, R154, 0xffff, RZ, 0xc0, !PT ;  /* 0x0000ffff9ad77812 */ /* 0x000fc400078ec0ff */
[----:B------:R-:W-:-:S07]  /*1750*/  LEA.HI R216, R0, R3, RZ, 0x10 ;  /* 0x0000000300d87211 */ /* 0x000fce00078f80ff */
[----:B------:R-:W-:Y:S05]  /*1760*/  @!P1 BRA `(.L_x_9467) ;  /* 0x0000000000109947 */ /* 0x000fea0003800000 */
[----:B------:R-:W-:-:S04]  /*1770*/  IADD3 R4, P0, R218, UR4, RZ ;  /* 0x00000004da047c10 */ /* 0x000fc8000ff1e0ff */
[----:B------:R-:W-:-:S05]  /*1780*/  IADD3.X R5, R219, UR5, RZ, P0, !PT ;  /* 0x00000005db057c10 */ /* 0x000fca00087fe4ff */
[----:B------:R0:W5:Y:S01]  /*1790*/  LDG.E R30, desc[UR40][R4.64] ;  /* 0x00000028041e7981 */ /* 0x000162000c1e1900 */
[----:B------:R-:W-:Y:S05]  /*17a0*/  BRA `(.L_x_9468) ;  /* 0x0000000000107947 */ /* 0x000fea0003800000 */
.L_x_9467:
[----:B------:R-:W-:Y:S05]  /*17b0*/  @!P0 BRA `(.L_x_9468) ;  /* 0x00000000000c8947 */ /* 0x000fea0003800000 */
[----:B------:R-:W2:Y:S04]  /*17c0*/  LDG.E R3, desc[UR40][R8.64] ;  /* 0x0000002808037981 */ /* 0x000ea8000c1e1900 */
[----:B------:R-:W2:Y:S02]  /*17d0*/  LDG.E R30, desc[UR40][R8.64+0x4] ;  /* 0x00000428081e7981 */ /* 0x000ea4000c1e1900 */
[----:B--2---:R-:W-:-:S07]  /*17e0*/  IMAD.IADD R30, R30, 0x1, -R3 ;  /* 0x000000011e1e7824 */ /* 0x004fce00078e0a03 */
.L_x_9468:
[----:B------:R-:W-:Y:S02]  /*17f0*/  ULDC.64 UR4, c[0x0][0xa10] ;  /* 0x0002840000047ab9 */ /* 0x000fe40000000a00 */
[----:B------:R-:W-:-:S04]  /*1800*/  ISETP.NE.U32.AND P0, PT, RZ, UR4, PT ;  /* 0x00000004ff007c0c */ /* 0x000fc8000bf05070 */
[----:B------:R-:W-:Y:S01]  /*1810*/  ISETP.NE.AND.EX P0, PT, RZ, UR5, PT, P0 ;  /* 0x00000005ff007c0c */ /* 0x000fe2000bf05300 */
[----:B------:R-:W-:-:S12]  /*1820*/  ULDC.64 UR4, c[0x0][0xa30] ;  /* 0x00028c0000047ab9 */ /* 0x000fd80000000a00 */
[----:B0-----:R-:W0:Y:S01]  /*1830*/  @P0 LDC.64 R4, c[0x0][0xa10] ;  /* 0x00028400ff040b82 */ /* 0x001e220000000a00 */
[----:B------:R-:W-:-:S04]  /*1840*/  ISETP.NE.U32.AND P1, PT, RZ, UR4, PT ;  /* 0x00000004ff007c0c */ /* 0x000fc8000bf25070 */
[----:B------:R-:W-:Y:S01]  /*1850*/  ISETP.NE.AND.EX P1, PT, RZ, UR5, PT, P1 ;  /* 0x00000005ff007c0c */ /* 0x000fe2000bf25310 */
[----:B0-----:R-:W-:-:S05]  /*1860*/  @P0 IMAD.WIDE R4, R217, 0x4, R4 ;  /* 0x00000004d9040825 */ /* 0x001fca00078e0204 */
[----:B------:R-:W2:Y:S04]  /*1870*/  @P0 LDG.E R0, desc[UR40][R4.64] ;  /* 0x0000002804000981 */ /* 0x000ea8000c1e1900 */
[----:B------:R-:W2:Y:S03]  /*1880*/  @P0 LDG.E R3, desc[UR40][R4.64+0x4] ;  /* 0x0000042804030981 */ /* 0x000ea6000c1e1900 */
[----:B------:R-:W-:Y:S01]  /*1890*/  @P1 IADD3 R6, P2, R218, UR4, RZ ;  /* 0x00000004da061c10 */ /* 0x000fe2000ff5e0ff */
[----:B-----5:R-:W-:-:S03]  /*18a0*/  IMAD.MOV.U32 R154, RZ, RZ, R30 ;  /* 0x000000ffff9a7224 */ /* 0x020fc600078e001e */
[----:B------:R-:W-:-:S05]  /*18b0*/  @P1 IADD3.X R7, R219, UR5, RZ, P2, !PT ;  /* 0x00000005db071c10 */ /* 0x000fca00097fe4ff */
[----:B------:R0:W5:Y:S01]  /*18c0*/  @P1 LDG.E R154, desc[UR40][R6.64] ;  /* 0x00000028069a1981 */ /* 0x000162000c1e1900 */
[----:B------:R-:W-:Y:S01]  /*18d0*/  IMAD.IADD R11, R30, 0x1, -R11 ;  /* 0x000000011e0b7824 */ /* 0x000fe200078e0a0b */
[----:B------:R-:W-:Y:S01]  /*18e0*/  BSSY B0, `(.L_x_9469) ;  /* 0x000002a000007945 */ /* 0x000fe20003800000 */
[----:B------:R-:W-:Y:S02]  /*18f0*/  LOP3.LUT R223, R216, 0xff, RZ, 0xc0, !PT ;  /* 0x000000ffd8df7812 */ /* 0x000fe400078ec0ff */
[----:B------:R-:W-:Y:S01]  /*1900*/  SHF.R.U32.HI R216, RZ, 0x10, R216 ;  /* 0x00000010ffd87819 */ /* 0x000fe200000116d8 */
[----:B--2---:R-:W-:-:S04]  /*1910*/  @P0 IMAD.IADD R24, R3, 0x1, -R0 ;  /* 0x0000000103180824 */ /* 0x004fc800078e0a00 */
[----:B------:R-:W-:-:S04]  /*1920*/  IMAD.IADD R152, R11, 0x1, R24 ;  /* 0x000000010b987824 */ /* 0x000fc800078e0218 */
[C---:B------:R-:W-:Y:S01]  /*1930*/  VIADD R0, R152.reuse, 0x5f ;  /* 0x0000005f98007836 */ /* 0x040fe20000000000 */
[----:B------:R-:W-:-:S03]  /*1940*/  ISETP.GE.AND P3, PT, R152, 0x1, PT ;  /* 0x000000019800780c */ /* 0x000fc60003f66270 */
[----:B------:R-:W-:Y:S01]  /*1950*/  IMAD.HI R0, R0, 0x2aaaaaab, RZ ;  /* 0x2aaaaaab00007827 */ /* 0x000fe200078e02ff */
[----:B------:R-:W-:-:S04]  /*1960*/  P2R R29, PR, RZ, 0x8 ;  /* 0x00000008ff1d7803 */ /* 0x000fc80000000000 */
[----:B------:R-:W-:-:S04]  /*1970*/  SHF.R.U32.HI R173, RZ, 0x1f, R0 ;  /* 0x0000001fffad7819 */ /* 0x000fc80000011600 */
[----:B------:R-:W-:Y:S01]  /*1980*/  LEA.HI.SX32 R173, R0, R173, 0x1c ;  /* 0x000000ad00ad7211 */ /* 0x000fe200078fe2ff */
[----:B------:R-:W-:Y:S01]  /*1990*/  IMAD.MOV.U32 R0, RZ, RZ, RZ ;  /* 0x000000ffff007224 */ /* 0x000fe200078e00ff */
[----:B0-----:R-:W-:Y:S06]  /*19a0*/  @!P3 BRA `(.L_x_9470) ;  /* 0x000000000074b947 */ /* 0x001fec0003800000 */
        /* <DEDUP_REMOVED lines=29> */
.L_x_9470:
[----:B------:R-:W-:Y:S05]  /*1b80*/  BSYNC B0 ;  /* 0x0000000000007941 */ /* 0x000fea0003800000 */
.L_x_9469:
[----:B------:R-:W-:-:S05]  /*1b90*/  IMAD R3, R223, R0, RZ ;  /* 0x00000000df037224 */ /* 0x000fca00078e02ff */
        /* <DEDUP_REMOVED lines=12> */
[----:B------:R-:W-:Y:S02]  /*1c60*/  @P0 LEA.HI.SX32 R27, R0, R3, 0x1c ;  /* 0x00000003001b0211 */ /* 0x000fe400078fe2ff */
        /* <DEDUP_REMOVED lines=23> */
.L_x_9473:
[----:B------:R-:W-:Y:S05]  /*1de0*/  BSYNC B6 ;  /* 0x0000000000067941 */ /* 0x000fea0003800000 */
.L_x_9472:
        /* <DEDUP_REMOVED lines=20> */
.L_x_9475:
[----:B------:R-:W-:Y:S05]  /*1f30*/  BSYNC B6 ;  /* 0x0000000000067941 */ /* 0x000fea0003800000 */
.L_x_9474:
[----:B------:R-:W-:Y:S01]  /*1f40*/  ULDC.64 UR4, c[0x0][0x9f8] ;  /* 0x00027e0000047ab9 */ /* 0x000fe20000000a00 */
[----:B------:R-:W-:Y:S01]  /*1f50*/  IMAD.MOV.U32 R0, RZ, RZ, R217 ;  /* 0x000000ffff007224 */ /* 0x000fe200078e00d9 */
[----:B------:R-:W-:Y:S01]  /*1f60*/  ISETP.NE.U32.AND P0, PT, RZ, UR4, PT ;  /* 0x00000004ff007c0c */ /* 0x000fe2000bf05070 */
[----:B------:R-:W0:Y:S03]  /*1f70*/  LDC.64 R8, c[0x0][0x300] ;  /* 0x0000c000ff087b82 */ /* 0x000e260000000a00 */
[----:B------:R-:W-:Y:S01]  /*1f80*/  ISETP.NE.AND.EX P0, PT, RZ, UR5, PT, P0 ;  /* 0x00000005ff007c0c */ /* 0x000fe2000bf05300 */
[----:B------:R-:W1:Y:S01]  /*1f90*/  S2R R38, SR_TID.X ;  /* 0x0000000000267919 */ /* 0x000e620000002100 */
[----:B------:R-:W2:Y:S01]  /*1fa0*/  S2R R11, SR_TID.X ;  /* 0x00000000000b7919 */ /* 0x000ea20000002100 */
[----:B------:R-:W-:Y:S01]  /*1fb0*/  IMAD.IADD R59, R31, 0x1, R30 ;  /* 0x000000011f3b7824 */ /* 0x000fe200078e021e */
[----:B------:R-:W-:Y:S01]  /*1fc0*/  SHF.R.S32.HI R17, RZ, 0x1f, R16 ;  /* 0x0000001fff117819 */ /* 0x000fe20000011410 */
[----:B------:R-:W3:Y:S08]  /*1fd0*/  LDC.64 R56, c[0x0][0x408] ;  /* 0x00010200ff387b82 */ /* 0x000ef00000000a00 */
[----:B------:R-:W-:Y:S01]  /*1fe0*/  @P0 IADD3 R6, P1, R218, UR4, RZ ;  /* 0x00000004da060c10 */ /* 0x000fe2000ff3e0ff */
[----:B------:R-:W-:-:S02]  /*1ff0*/  VIADD R62, R16, 0x40 ;  /* 0x00000040103e7836 */ /* 0x000fc40000000000 */
[----:B------:R-:W-:Y:S01]  /*2000*/  VIADD R63, R16, 0x60 ;  /* 0x00000060103f7836 */ /* 0x000fe20000000000 */
[----:B------:R-:W-:Y:S01]  /*2010*/  @P0 IADD3.X R7, R219, UR5, RZ, P1, !PT ;  /* 0x00000005db070c10 */ /* 0x000fe20008ffe4ff */
[----:B------:R-:W-:Y:S01]  /*2020*/  ULDC.64 UR4, c[0x0][0xa08] ;  /* 0x0002820000047ab9 */ /* 0x000fe20000000a00 */
[----:B------:R-:W4:Y:S03]  /*2030*/  LDC R43, c[0x0][0x3f4] ;  /* 0x0000fd00ff2b7b82 */ /* 0x000f260000000800 */
[----:B------:R3:W4:Y:S01]  /*2040*/  @P0 LDG.E R0, desc[UR40][R6.64] ;  /* 0x0000002806000981 */ /* 0x000722000c1e1900 */
[----:B------:R-:W-:Y:S01]  /*2050*/  SHF.R.S32.HI R33, RZ, 0x1f, R59 ;  /* 0x0000001fff217819 */ /* 0x000fe2000001143b */
[-C--:B0-----:R-:W-:Y:S01]  /*2060*/  IMAD.WIDE.U32 R4, R59, R8.reuse, RZ ;  /* 0x000000083b047225 */ /* 0x081fe200078e00ff */
[----:B------:R-:W-:Y:S02]  /*2070*/  ISETP.NE.U32.AND P0, PT, RZ, UR4, PT ;  /* 0x00000004ff007c0c */ /* 0x000fe4000bf05070 */
[----:B------:R-:W0:Y:S01]  /*2080*/  LDC.64 R14, c[0x0][0x3f8] ;  /* 0x0000fe00ff0e7b82 */ /* 0x000e220000000a00 */
[-C--:B------:R-:W-:Y:S01]  /*2090*/  IMAD R10, R33, R8.reuse, RZ ;  /* 0x00000008210a7224 */ /* 0x080fe200078e02ff */
[----:B------:R-:W-:Y:S01]  /*20a0*/  ISETP.NE.AND.EX P0, PT, RZ, UR5, PT, P0 ;  /* 0x00000005ff007c0c */ /* 0x000fe2000bf05300 */
[----:B------:R-:W-:Y:S01]  /*20b0*/  ULDC.64 UR4, c[0x0][0x308] ;  /* 0x0000c20000047ab9 */ /* 0x000fe20000000a00 */
[----:B------:R-:W-:Y:S01]  /*20c0*/  IMAD.WIDE.U32 R60, R18, R8, R16 ;  /* 0x00000008123c7225 */ /* 0x000fe200078e0010 */
[----:B------:R-:W-:-:S02]  /*20d0*/  SHF.R.S32.HI R23, RZ, 0x1f, R22 ;  /* 0x0000001fff177819 */ /* 0x000fc40000011416 */
[----:B-1----:R-:W-:Y:S01]  /*20e0*/  SHF.R.U32.HI R38, RZ, 0x7, R38 ;  /* 0x00000007ff267819 */ /* 0x002fe20000011626 */
[----:B------:R-:W-:Y:S01]  /*20f0*/  IMAD R3, R59, R9, R10 ;  /* 0x000000093b037224 */ /* 0x000fe200078e020a */
[----:B------:R-:W-:Y:S01]  /*2100*/  SHF.L.U64.HI R66, R8, 0x6, R9 ;  /* 0x0000000608427819 */ /* 0x000fe20000010209 */
[----:B--2---:R-:W-:Y:S01]  /*2110*/  VIADD R11, R11, 0xffffff80 ;  /* 0xffffff800b0b7836 */ /* 0x004fe20000000000 */
[----:B------:R-:W-:Y:S01]  /*2120*/  ISETP.NE.AND P6, PT, R38, 0x1, PT ;  /* 0x000000012600780c */ /* 0x000fe20003fc5270 */
[----:B------:R-:W-:Y:S01]  /*2130*/  IMAD.IADD R5, R5, 0x1, R3 ;  /* 0x0000000105057824 */ /* 0x000fe200078e0203 */
[----:B---3--:R-:W-:Y:S01]  /*2140*/  SHF.L.U64.HI R70, R56, 0x6, R57 ;  /* 0x0000000638467819 */ /* 0x008fe20000010239 */
[----:B------:R-:W-:Y:S01]  /*2150*/  VIADD R10, R16, 0xc0 ;  /* 0x000000c0100a7836 */ /* 0x000fe20000000000 */
[----:B------:R-:W-:Y:S01]  /*2160*/  SHF.R.S32.HI R6, RZ, 0x1f, R11 ;  /* 0x0000001fff067819 */ /* 0x000fe2000001140b */
[----:B------:R-:W-:Y:S01]  /*2170*/  IMAD.WIDE.U32 R4, R215, UR4, R4 ;  /* 0x00000004d7047c25 */ /* 0x000fe2000f8e0004 */
[----:B------:R-:W-:-:S02]  /*2180*/  SHF.R.S32.HI R72, RZ, 0x1f, R220 ;  /* 0x0000001fff487819 */ /* 0x000fc400000114dc */
[----:B------:R-:W-:Y:S01]  /*2190*/  LEA.HI R36, R6, R11, RZ, 0x2 ;  /* 0x0000000b06247211 */ /* 0x000fe200078f10ff */
[----:B------:R-:W-:Y:S01]  /*21a0*/  IMAD R5, R215, UR5, R5 ;  /* 0x00000005d7057c24 */ /* 0x000fe2000f8e0205 */
[----:B------:R-:W-:Y:S01]  /*21b0*/  ULDC.64 UR4, c[0x0][0x310] ;  /* 0x0000c40000047ab9 */ /* 0x000fe20000000a00 */
[C---:B------:R-:W-:Y:S02]  /*21c0*/  VIADD R64, R16.reuse, 0x80 ;  /* 0x0000008010407836 */ /* 0x040fe40000000000 */
[----:B------:R-:W-:Y:S01]  /*21d0*/  VIADD R65, R16, 0xa0 ;  /* 0x000000a010417836 */ /* 0x000fe20000000000 */
[----:B0-----:R-:W-:Y:S01]  /*21e0*/  SHF.L.U64.HI R68, R14, 0x6, R15 ;  /* 0x000000060e447819 */ /* 0x001fe2000001020f */
[----:B------:R-:W-:Y:S02]  /*21f0*/  IMAD R30, R224, R56, RZ ;  /* 0x00000038e01e7224 */ /* 0x000fe400078e02ff */
[----:B------:R-:W-:Y:S01]  /*2200*/  VIADD R73, R38, 0x8 ;  /* 0x0000000826497836 */ /* 0x000fe20000000000 */
[----:B------:R-:W-:Y:S01]  /*2210*/  SHF.R.U32.HI R38, RZ, 0x3, R209 ;  /* 0x00000003ff267819 */ /* 0x000fe200000116d1 */
[----:B------:R-:W-:-:S02]  /*2220*/  IMAD R39, R18, R57, R30 ;  /* 0x0000003912277224 */ /* 0x000fc400078e021e */
[----:B------:R-:W-:-:S04]  /*2230*/  IMAD.WIDE.U32 R30, R18, R56, R16 ;  /* 0x00000038121e7225 */ /* 0x000fc800078e0010 */
[----:B------:R-:W-:Y:S02]  /*2240*/  IMAD.IADD R31, R39, 0x1, R31 ;  /* 0x00000001271f7824 */ /* 0x000fe400078e021f */
[----:B------:R-:W-:Y:S02]  /*2250*/  IMAD.MOV.U32 R88, RZ, RZ, 0x20 ;  /* 0x00000020ff587424 */ /* 0x000fe400078e00ff */
[----:B------:R-:W-:Y:S02]  /*2260*/  IMAD R75, R9, 0x60, RZ ;  /* 0x00000060094b7824 */ /* 0x000fe400078e02ff */
[----:B------:R-:W-:Y:S02]  /*2270*/  IMAD.SHL.U32 R67, R8, 0x40, RZ ;  /* 0x0000004008437824 */ /* 0x000fe400078e00ff */
[----:B------:R-:W-:Y:S02]  /*2280*/  IMAD.SHL.U32 R69, R14, 0x40, RZ ;  /* 0x000000400e457824 */ /* 0x000fe400078e00ff */
[----:B------:R-:W-:-:S02]  /*2290*/  IMAD R77, R57, 0x60, RZ ;  /* 0x00000060394d7824 */ /* 0x000fc400078e02ff */
[----:B------:R-:W-:Y:S02]  /*22a0*/  IMAD.SHL.U32 R71, R56, 0x40, RZ ;  /* 0x0000004038477824 */ /* 0x000fe400078e00ff */
[----:B-----5:R-:W-:-:S04]  /*22b0*/  IMAD.WIDE.U32 R30, R154, R56, R30 ;  /* 0x000000389a1e7225 */ /* 0x020fc800078e001e */
[----:B----4-:R-:W-:Y:S01]  /*22c0*/  IMAD.SHL.U32 R74, R43, 0x2, RZ ;  /* 0x000000022b4a7824 */ /* 0x010fe200078e00ff */
[----:B------:R-:W-:Y:S02]  /*22d0*/  SHF.R.S32.HI R3, RZ, 0x1f, R0 ;  /* 0x0000001fff037819 */ /* 0x000fe40000011400 */
[----:B------:R-:W-:Y:S02]  /*22e0*/  SEL R21, R0, RZ, !P0 ;  /* 0x000000ff00157207 */ /* 0x000fe40004000000 */
[----:B------:R-:W-:Y:S01]  /*22f0*/  SEL R20, R3, RZ, !P0 ;  /* 0x000000ff03147207 */ /* 0x000fe20004000000 */
[----:B------:R-:W-:Y:S02]  /*2300*/  IMAD R3, R224, R8, RZ ;  /* 0x00000008e0037224 */ /* 0x000fe400078e02ff */
[----:B------:R-:W-:-:S04]  /*2310*/  IMAD.WIDE.U32 R4, R21, UR4, R4 ;  /* 0x0000000415047c25 */ /* 0x000fc8000f8e0004 */
[----:B------:R-:W-:Y:S02]  /*2320*/  IMAD R0, R20, UR4, RZ ;  /* 0x0000000414007c24 */ /* 0x000fe4000f8e02ff */
[----:B------:R-:W-:Y:S01]  /*2330*/  IMAD R13, R18, R9, R3 ;  /* 0x00000009120d7224 */ /* 0x000fe200078e0203 */
[----:B------:R-:W-:Y:S01]  /*2340*/  IADD3 R3, P2, R4, R60, RZ ;  /* 0x0000003c04037210 */ /* 0x000fe20007f5e0ff */
[----:B------:R-:W-:Y:S01]  /*2350*/  IMAD R11, R21, UR5, R0 ;  /* 0x00000005150b7c24 */ /* 0x000fe2000f8e0200 */
[----:B------:R-:W-:Y:S05]  /*2360*/  @!P6 WARPSYNC.ALL ;  /* 0x000000000000e948 */ /* 0x000fea0003800000 */
[C---:B------:R-:W-:Y:S01]  /*2370*/  VIADD R0, R16.reuse, 0x20 ;  /* 0x0000002010007836 */ /* 0x040fe20000000000 */
[----:B------:R-:W-:Y:S01]  /*2380*/  ULDC UR4, c[0x0][0x320] ;  /* 0x0000c80000047ab9 */ /* 0x000fe20000000800 */
[----:B------:R-:W-:Y:S01]  /*2390*/  IMAD.IADD R60, R5, 0x1, R11 ;  /* 0x00000001053c7824 */ /* 0x000fe200078e020b */
[----:B------:R-:W-:Y:S01]  /*23a0*/  @!P6 BAR.SYNC.DEFER_BLOCKING 0x9, 0x100 ;  /* 0x024400000000eb1d */ /* 0x000fe20000010000 */
[C---:B------:R-:W-:Y:S01]  /*23b0*/  ISETP.GE.AND P0, PT, R16.reuse, UR4, PT ;  /* 0x0000000410007c0c */ /* 0x040fe2000bf06270 */
[----:B------:R-:W-:Y:S01]  /*23c0*/  VIADD R11, R16, 0xe0 ;  /* 0x000000e0100b7836 */ /* 0x000fe20000000000 */
[----:B------:R-:W-:Y:S01]  /*23d0*/  ISETP.GE.AND P1, PT, R0, UR4, PT ;  /* 0x0000000400007c0c */ /* 0x000fe2000bf26270 */
[----:B------:R-:W-:Y:S01]  /*23e0*/  IMAD.WIDE.U32 R8, R8, 0x60, RZ ;  /* 0x0000006008087825 */ /* 0x000fe200078e00ff */
[----:B------:R-:W-:Y:S01]  /*23f0*/  SEL R6, RZ, 0x1, P0 ;  /* 0x00000001ff067807 */ /* 0x000fe20000000000 */
[----:B------:R-:W-:Y:S01]  /*2400*/  ULDC.64 UR6, c[0x0][0x330] ;  /* 0x0000cc0000067ab9 */ /* 0x000fe20000000a00 */
[----:B------:R-:W-:Y:S01]  /*2410*/  SEL R7, RZ, 0xffffffff, P1 ;  /* 0xffffffffff077807 */ /* 0x000fe20000800000 */
[----:B------:R-:W-:Y:S01]  /*2420*/  IMAD.IADD R75, R9, 0x1, R75 ;  /* 0x00000001094b7824 */ /* 0x000fe200078e024b */
[----:B------:R-:W-:-:S02]  /*2430*/  IADD3.X R61, R60, R61, R13, P2, !PT ;  /* 0x0000003d3c3d7210 */ /* 0x000fc400017fe40d */
[----:B------:R-:W-:Y:S01]  /*2440*/  ISETP.GE.AND P1, PT, R62, UR4, PT ;  /* 0x000000043e007c0c */ /* 0x000fe2000bf26270 */
[----:B------:R-:W-:Y:S01]  /*2450*/  IMAD.SHL.U32 R7, R7, 0x2, RZ ;  /* 0x0000000207077824 */ /* 0x000fe200078e00ff */
[----:B------:R-:W-:Y:S02]  /*2460*/  ISETP.GE.AND P2, PT, R63, UR4, PT ;  /* 0x000000043f007c0c */ /* 0x000fe4000bf46270 */
[----:B------:R-:W-:Y:S02]  /*2470*/  ISETP.GE.AND P0, PT, R10, UR4, PT ;  /* 0x000000040a007c0c */ /* 0x000fe4000bf06270 */
[----:B------:R-:W-:Y:S02]  /*2480*/  ISETP.GE.AND P3, PT, R11, UR4, PT ;  /* 0x000000040b007c0c */ /* 0x000fe4000bf66270 */
[----:B------:R-:W-:Y:S01]  /*2490*/  LOP3.LUT R10, R7, 0x2, R6, 0xe2, !PT ;  /* 0x00000002070a7812 */ /* 0x000fe200078ee206 */
[----:B------:R-:W-:Y:S01]  /*24a0*/  IMAD.WIDE.U32 R6, R215, UR6, R16 ;  /* 0x00000006d7067c25 */ /* 0x000fe2000f8e0010 */
[----:B------:R-:W-:-:S02]  /*24b0*/  SEL R11, RZ, 0x4, P1 ;  /* 0x00000004ff0b7807 */ /* 0x000fc40000800000 */
[----:B------:R-:W-:Y:S01]  /*24c0*/  SEL R12, RZ, 0x8, P2 ;  /* 0x00000008ff0c7807 */ /* 0x000fe20001000000 */
[----:B------:R-:W-:Y:S01]  /*24d0*/  IMAD R7, R215, UR7, R7 ;  /* 0x00000007d7077c24 */ /* 0x000fe2000f8e0207 */
[----:B------:R-:W-:Y:S02]  /*24e0*/  ISETP.GE.AND P1, PT, R64, UR4, PT ;  /* 0x0000000440007c0c */ /* 0x000fe4000bf26270 */
[----:B------:R-:W-:Y:S01]  /*24f0*/  ISETP.GE.AND P2, PT, R65, UR4, PT ;  /* 0x0000000441007c0c */ /* 0x000fe2000bf46270 */
[----:B------:R-:W-:Y:S01]  /*2500*/  ULDC.64 UR4, c[0x0][0x338] ;  /* 0x0000ce0000047ab9 */ /* 0x000fe20000000a00 */
[----:B------:R-:W-:Y:S01]  /*2510*/  LOP3.LUT R10, R12, R10, R11, 0xfe, !PT ;  /* 0x0000000a0c0a7212 */ /* 0x000fe200078efe0b */
[----:B------:R-:W-:Y:S01]  /*2520*/  IMAD R13, R20, UR4, RZ ;  /* 0x00000004140d7c24 */ /* 0x000fe2000f8e02ff */
[----:B------:R-:W-:Y:S01]  /*2530*/  SEL R11, RZ, 0x10, P1 ;  /* 0x00000010ff0b7807 */ /* 0x000fe20000800000 */
[C---:B------:R-:W-:Y:S01]  /*2540*/  IMAD.WIDE.U32 R6, R21.reuse, UR4, R6 ;  /* 0x0000000415067c25 */ /* 0x040fe2000f8e0006 */
[----:B------:R-:W-:Y:S01]  /*2550*/  SEL R12, RZ, 0x20, P2 ;  /* 0x00000020ff0c7807 */ /* 0x000fe20001000000 */
[----:B------:R-:W-:Y:S01]  /*2560*/  ULDC UR4, c[0x0][0x2f4] ;  /* 0x0000bd0000047ab9 */ /* 0x000fe20000000800 */
[----:B------:R-:W-:Y:S01]  /*2570*/  IADD3 R58, P1, R18, R59, RZ ;  /* 0x0000003b123a7210 */ /* 0x000fe20007f3e0ff */
[----:B------:R-:W-:Y:S01]  /*2580*/  IMAD R41, R21, UR5, R13 ;  /* 0x0000000515297c24 */ /* 0x000fe2000f8e020d */
[----:B------:R-:W-:Y:S01]  /*2590*/  LOP3.LUT R11, R12, R10, R11, 0xfe, !PT ;  /* 0x0000000a0c0b7212 */ /* 0x000fe200078efe0b */
[----:B------:R-:W-:Y:S01]  /*25a0*/  IMAD.WIDE.U32 R20, R18, R56, R22 ;  /* 0x0000003812147225 */ /* 0x000fe200078e0016 */
[----:B------:R-:W-:-:S02]  /*25b0*/  SEL R10, RZ, 0x40, P0 ;  /* 0x00000040ff0a7807 */ /* 0x000fc40000000000 */
[----:B------:R-:W-:Y:S01]  /*25c0*/  ISETP.GE.AND P0, PT, R16, R43, PT ;  /* 0x0000002b1000720c */ /* 0x000fe20003f06270 */
[----:B------:R-:W-:Y:S01]  /*25d0*/  IMAD.IADD R21, R21, 0x1, R39 ;  /* 0x0000000115157824 */ /* 0x000fe200078e0227 */
[----:B------:R-:W-:Y:S01]  /*25e0*/  SHF.R.S32.HI R39, RZ, 0x1f, R36 ;  /* 0x0000001fff277819 */ /* 0x000fe20000011424 */
[----:B------:R-:W-:Y:S01]  /*25f0*/  IMAD.WIDE.U32 R12, R18, R14, R16 ;  /* 0x0000000e120c7225 */ /* 0x000fe200078e0010 */
[----:B------:R-:W-:Y:S02]  /*2600*/  LOP3.LUT R94, R11, R10, RZ, 0xfc, !PT ;  /* 0x0000000a0b5e7212 */ /* 0x000fe400078efcff */
[----:B------:R-:W-:Y:S01]  /*2610*/  LEA.HI R39, R39, R18, RZ, 0x3 ;  /* 0x0000001227277211 */ /* 0x000fe200078f18ff */
[CC--:B------:R-:W-:Y:S01]  /*2620*/  IMAD R10, R224.reuse, R14.reuse, RZ ;  /* 0x0000000ee00a7224 */ /* 0x0c0fe200078e02ff */
[----:B------:R-:W-:Y:S01]  /*2630*/  SEL R35, R43, RZ, P0 ;  /* 0x000000ff2b237207 */ /* 0x000fe20000000000 */
[----:B------:R-:W-:Y:S01]  /*2640*/  IMAD.X R59, R224, 0x1, R33, P1 ;  /* 0x00000001e03b7824 */ /* 0x000fe200008e0621 */
[----:B------:R-:W-:Y:S01]  /*2650*/  LOP3.LUT R39, R39, 0xfffffff8, RZ, 0xc0, !PT ;  /* 0xfffffff827277812 */ /* 0x000fe200078ec0ff */
[C---:B------:R-:W-:Y:S01]  /*2660*/  IMAD R37, R18.reuse, R15, R10 ;  /* 0x0000000f12257224 */ /* 0x040fe200078e020a */
[----:B------:R-:W-:Y:S01]  /*2670*/  SEL R93, RZ, 0xffffff80, P3 ;  /* 0xffffff80ff5d7807 */ /* 0x000fe20001800000 */
[----:B------:R-:W-:Y:S01]  /*2680*/  IMAD.WIDE.U32 R10, R18, R14, R22 ;  /* 0x0000000e120a7225 */ /* 0x000fe200078e0016 */
[----:B------:R-:W-:-:S02]  /*2690*/  ISETP.GE.AND P2, PT, R0, UR4, PT ;  /* 0x0000000400007c0c */ /* 0x000fc4000bf46270 */
[----:B------:R-:W-:Y:S01]  /*26a0*/  LOP3.LUT R93, R94, 0x80, R93, 0xc8, !PT ;  /* 0x000000805e5d7812 */ /* 0x000fe200078ec85d */
[----:B------:R-:W-:Y:S01]  /*26b0*/  IMAD.IADD R35, R16, 0x1, R35 ;  /* 0x0000000110237824 */ /* 0x000fe200078e0223 */
[----:B------:R-:W-:Y:S01]  /*26c0*/  LOP3.LUT R94, R94, 0x40, RZ, 0xc0, !PT ;  /* 0x000000405e5e7812 */ /* 0x000fe200078ec0ff */
[----:B------:R-:W-:Y:S02]  /*26d0*/  IMAD.IADD R39, R18, 0x1, -R39 ;  /* 0x0000000112277824 */ /* 0x000fe400078e0a27 */
[----:B------:R-:W-:Y:S01]  /*26e0*/  IMAD.IADD R11, R11, 0x1, R37 ;  /* 0x000000010b0b7824 */ /* 0x000fe200078e0225 */
[----:B------:R-:W-:Y:S01]  /*26f0*/  SHF.R.S32.HI R32, RZ, 0x1f, R35 ;  /* 0x0000001fff207819 */ /* 0x000fe20000011423 */
[----:B------:R-:W-:Y:S01]  /*2700*/  IMAD.IADD R13, R37, 0x1, R13 ;  /* 0x00000001250d7824 */ /* 0x000fe200078e020d */
[----:B------:R-:W-:Y:S01]  /*2710*/  SHF.R.S32.HI R37, RZ, 0x1f, R154 ;  /* 0x0000001fff257819 */ /* 0x000fe2000001149a */
[----:B------:R-:W-:Y:S01]  /*2720*/  IMAD.SHL.U32 R82, R39, 0x40, RZ ;  /* 0x0000004027527824 */ /* 0x000fe200078e00ff */
[----:B------:R-:W-:Y:S01]  /*2730*/  LEA.HI R32, R32, R35, RZ, 0x3 ;  /* 0x0000002320207211 */ /* 0x000fe200078f18ff */
[----:B------:R-:W-:Y:S01]  /*2740*/  IMAD R35, R15, 0x60, RZ ;  /* 0x000000600f237824 */ /* 0x000fe200078e02ff */
[----:B------:R-:W-:Y:S01]  /*2750*/  LOP3.LUT P1, RZ, R39, 0x4, RZ, 0xc0, !PT ;  /* 0x0000000427ff7812 */ /* 0x000fe2000782c0ff */
[C---:B------:R-:W-:Y:S01]  /*2760*/  IMAD R34, R37.reuse, R14, RZ ;  /* 0x0000000e25227224 */ /* 0x040fe200078e02ff */
[----:B------:R-:W-:Y:S01]  /*2770*/  LOP3.LUT R82, R82, 0x1c0, RZ, 0xc0, !PT ;  /* 0x000001c052527812 */ /* 0x000fe200078ec0ff */
[----:B------:R-:W-:Y:S01]  /*2780*/  IMAD R37, R37, R56, RZ ;  /* 0x0000003825257224 */ /* 0x000fe200078e02ff */
[----:B------:R-:W-:Y:S01]  /*2790*/  LOP3.LUT R33, R209, 0x38, R32, 0xf8, !PT ;  /* 0x00000038d1217812 */ /* 0x000fe200078ef820 */
[C---:B------:R-:W-:Y:S01]  /*27a0*/  IMAD R79, R154.reuse, R15, R34 ;  /* 0x0000000f9a4f7224 */ /* 0x040fe200078e0222 */
[----:B------:R-:W-:Y:S01]  /*27b0*/  SHF.R.U32.HI R85, RZ, 0x3, R82 ;  /* 0x00000003ff557819 */ /* 0x000fe20000011652 */
[----:B------:R-:W-:Y:S01]  /*27c0*/  IMAD.WIDE.U32 R10, R154, R14, R10 ;  /* 0x0000000e9a0a7225 */ /* 0x000fe200078e000a */
[----:B------:R-:W-:-:S02]  /*27d0*/  LOP3.LUT R34, R82, 0x18, R16, 0xf8, !PT ;  /* 0x0000001852227812 */ /* 0x000fc400078ef810 */
[----:B------:R-:W-:Y:S01]  /*27e0*/  LOP3.LUT R33, R33, R38, RZ, 0x3c, !PT ;  /* 0x0000002621217212 */ /* 0x000fe200078e3cff */
[----:B------:R-:W-:Y:S01]  /*27f0*/  IMAD.WIDE.U32 R12, R154, R14, R12 ;  /* 0x0000000e9a0c7225 */ /* 0x000fe200078e000c */
[--C-:B------:R-:W-:Y:S02]  /*2800*/  SHF.R.S32.HI R83, RZ, 0x3, R32.reuse ;  /* 0x00000003ff537819 */ /* 0x100fe40000011420 */
[----:B------:R-:W-:Y:S01]  /*2810*/  LOP3.LUT R84, R32, 0xfffffff8, RZ, 0xc0, !PT ;  /* 0xfffffff820547812 */ /* 0x000fe200078ec0ff */
[----:B------:R-:W-:Y:S01]  /*2820*/  IMAD.IADD R87, R212, 0x1, R33 ;  /* 0x00000001d4577824 */ /* 0x000fe200078e0221 */
[----:B------:R-:W-:Y:S01]  /*2830*/  LOP3.LUT R32, R82, 0x38, R32, 0xf8, !PT ;  /* 0x0000003852207812 */ /* 0x000fe200078ef820 */
[----:B------:R-:W-:Y:S01]  /*2840*/  IMAD R37, R154, R57, R37 ;  /* 0x000000399a257224 */ /* 0x000fe200078e0225 */
[----:B------:R-:W-:Y:S01]  /*2850*/  LOP3.LUT R89, R34, R85, RZ, 0x3c, !PT ;  /* 0x0000005522597212 */ /* 0x000fe200078e3cff */
[----:B------:R-:W-:Y:S01]  /*2860*/  IMAD.WIDE.U32 R20, R154, R56, R20 ;  /* 0x000000389a147225 */ /* 0x000fe200078e0014 */
[----:B------:R-:W-:-:S02]  /*2870*/  SEL R88, R88, 0xffffffe0, !P1 ;  /* 0xffffffe058587807 */ /* 0x000fc40004800000 */
[----:B------:R-:W-:Y:S01]  /*2880*/  LOP3.LUT R33, R32, R85, RZ, 0x3c, !PT ;  /* 0x0000005520217212 */ /* 0x000fe200078e3cff */
[----:B------:R-:W-:Y:S01]  /*2890*/  IMAD.WIDE.U32 R14, R14, 0x60, RZ ;  /* 0x000000600e0e7825 */ /* 0x000fe200078e00ff */
[----:B------:R-:W-:Y:S02]  /*28a0*/  SHF.R.S32.HI R86, RZ, 0x1f, R84 ;  /* 0x0000001fff567819 */ /* 0x000fe40000011454 */
[----:B------:R-:W-:Y:S01]  /*28b0*/  ISETP.GE.AND P1, PT, R16, UR4, PT ;  /* 0x0000000410007c0c */ /* 0x000fe2000bf26270 */
[----:B------:R-:W-:-:S04]  /*28c0*/  IMAD.WIDE.U32 R56, R56, 0x60, RZ ;  /* 0x0000006038387825 */ /* 0x000fc800078e00ff */
[----:B------:R-:W-:Y:S02]  /*28d0*/  IMAD R89, R210, 0x200, R89 ;  /* 0x00000200d2597824 */ /* 0x000fe400078e0259 */
[----:B------:R-:W-:Y:S02]  /*28e0*/  IMAD.IADD R78, R11, 0x1, R79 ;  /* 0x000000010b4e7824 */ /* 0x000fe400078e024f */
[----:B------:R-:W-:Y:S02]  /*28f0*/  IMAD.IADD R76, R15, 0x1, R35 ;  /* 0x000000010f4c7824 */ /* 0x000fe400078e0223 */
[----:B------:R-:W-:Y:S02]  /*2900*/  IMAD.IADD R77, R57, 0x1, R77 ;  /* 0x00000001394d7824 */ /* 0x000fe400078e024d */
[----:B------:R-:W-:Y:S02]  /*2910*/  IMAD.IADD R79, R79, 0x1, R13 ;  /* 0x000000014f4f7824 */ /* 0x000fe400078e020d */
[----:B------:R-:W-:-:S02]  /*2920*/  IMAD.IADD R80, R21, 0x1, R37 ;  /* 0x0000000115507824 */ /* 0x000fc400078e0225 */
[----:B------:R-:W-:Y:S02]  /*2930*/  IMAD.IADD R81, R37, 0x1, R31 ;  /* 0x0000000125517824 */ /* 0x000fe400078e021f */
[----:B------:R-:W-:Y:S02]  /*2940*/  IMAD R90, R210, 0x200, R33 ;  /* 0x00000200d25a7824 */ /* 0x000fe400078e0221 */
[----:B------:R-:W-:Y:S02]  /*2950*/  IMAD.IADD R91, R88, 0x1, R89 ;  /* 0x00000001585b7824 */ /* 0x000fe400078e0259 */
[----:B------:R-:W-:-:S07]  /*2960*/  IMAD.IADD R92, R7, 0x1, R41 ;  /* 0x00000001075c7824 */ /* 0x000fce00078e0229 */
.L_x_9523:
[----:B------:R-:W-:Y:S01]  /*2970*/  VIADD R45, R27, 0xffffffff ;  /* 0xffffffff1b2d7836 */ /* 0x000fe20000000000 */
[----:B0-----:R-:W0:Y:S01]  /*2980*/  LDC.64 R98, c[0x0][0x2e8] ;  /* 0x0000ba00ff627b82 */ /* 0x001e220000000a00 */
        /* <DEDUP_REMOVED lines=8> */
[----:B------:R-:W-:Y:S01]  /*2a10*/  IADD3 R27, P3, P4, R3, R100, R67 ;  /* 0x00000064031b7210 */ /* 0x000fe20007c7e043 */
[----:B------:R-:W-:-:S02]  /*2a20*/  IMAD R103, R103, 0x2, R26 ;  /* 0x0000000267677824 */ /* 0x000fc400078e021a */
[----:B------:R-:W-:-:S05]  /*2a30*/  IMAD.IADD R50, R101, 0x1, R33 ;  /* 0x0000000165327824 */ /* 0x000fca00078e0221 */
[----:B------:R-:W-:Y:S02]  /*2a40*/  IADD3.X R32, R61, R50, R66, P3, P4 ;  /* 0x000000323d207210 */ /* 0x000fe40001fe8442 */
[----:B------:R-:W-:-:S04]  /*2a50*/  IADD3 R33, P4, R3, R100, RZ ;  /* 0x0000006403217210 */ /* 0x000fc80007f9e0ff */
[-C--:B0-----:R-:W-:Y:S01]  /*2a60*/  LEA R42, P3, R33, R98.reuse, 0x1 ;  /* 0x00000062212a7211 */ /* 0x081fe200078608ff */
[----:B------:R-:W-:Y:S01]  /*2a70*/  IMAD.X R34, R50, 0x1, R61, P4 ;  /* 0x0000000132227824 */ /* 0x000fe200020e063d */
[----:B------:R-:W-:-:S04]  /*2a80*/  LEA R40, P4, R27, R98, 0x1 ;  /* 0x000000621b287211 */ /* 0x000fc800078808ff */
[-C--:B------:R-:W-:Y:S02]  /*2a90*/  LEA.HI.X R43, R33, R99.reuse, R34, 0x1, P3 ;  /* 0x00000063212b7211 */ /* 0x080fe400018f0c22 */
[----:B-1----:R-:W-:Y:S02]  /*2aa0*/  ISETP.GE.AND P3, PT, R102, 0x1, PT ;  /* 0x000000016600780c */ /* 0x002fe40003f66270 */
[----:B------:R-:W-:Y:S01]  /*2ab0*/  LEA.HI.X R41, R27, R99, R32, 0x1, P4 ;  /* 0x000000631b297211 */ /* 0x000fe200020f0c20 */
[----:B------:R-:W-:Y:S01]  /*2ac0*/  IMAD R27, R2, 0x1800, R89 ;  /* 0x00001800021b7824 */ /* 0x000fe200078e0259 */
[----:B------:R-:W-:-:S03]  /*2ad0*/  ISETP.GT.AND P4, PT, R45, R28, PT ;  /* 0x0000001c2d00720c */ /* 0x000fc60003f84270 */
[----:B------:R-:W-:Y:S01]  /*2ae0*/  IMAD R104, R27, 0x2, R26 ;  /* 0x000000021b687824 */ /* 0x000fe200078e021a */
[----:B------:R-:W-:Y:S01]  /*2af0*/  P2R R96, PR, RZ, 0x10 ;  /* 0x00000010ff607803 */ /* 0x000fe20000000000 */
[----:B------:R-:W-:-:S04]  /*2b00*/  IMAD.MOV.U32 R27, RZ, RZ, R45 ;  /* 0x000000ffff1b7224 */ /* 0x000fc800078e002d */
        /* <DEDUP_REMOVED lines=30> */
[----:B------:R-:W-:-:S05]  /*2cf0*/  IADD3 R48, P3, R20, R34, RZ ;  /* 0x0000002214307210 */ /* 0x000fca0007f7e0ff */
[----:B------:R-:W-:Y:S01]  /*2d00*/  IMAD.X R49, R105, 0x1, R80, P3 ;  /* 0x0000000169317824 */ /* 0x000fe200018e0650 */
        /* <DEDUP_REMOVED lines=13> */
.L_x_9480:
[----:B------:R-:W-:Y:S05]  /*2de0*/  BSYNC B1 ;  /* 0x0000000000017941 */ /* 0x000fea0003800000 */
.L_x_9479:
[----:B------:R-:W-:Y:S01]  /*2df0*/  ISETP.GE.AND P5, PT, R220, R97, PT ;  /* 0x00000061dc00720c */ /* 0x000fe20003fa6270 */
[----:B------:R-:W-:Y:S01]  /*2e00*/  BSSY B1, `(.L_x_9481) ;  /* 0x0000018000017945 */ /* 0x000fe20003800000 */
[----:B0----5:R-:W-:Y:S02]  /*2e10*/  IMAD.MOV.U32 R98, RZ, RZ, R50 ;  /* 0x000000ffff627224 */ /* 0x021fe400078e0032 */
[----:B------:R-:W-:-:S09]  /*2e20*/  IMAD.MOV.U32 R99, RZ, RZ, R51 ;  /* 0x000000ffff637224 */ /* 0x000fd200078e0033 */
[----:B------:R-:W-:Y:S05]  /*2e30*/  @P5 BRA `(.L_x_9482) ;  /* 0x0000000000505947 */ /* 0x000fea0003800000 */
[----:B------:R-:W-:Y:S01]  /*2e40*/  IADD3 R33, P3, P6, R10, R32, R69 ;  /* 0x000000200a217210 */ /* 0x000fe20007e7e045 */
[----:B------:R-:W-:Y:S01]  /*2e50*/  ULDC.64 UR4, c[0x0][0x3e8] ;  /* 0x0000fa0000047ab9 */ /* 0x000fe20000000a00 */
[----:B------:R-:W-:Y:S02]  /*2e60*/  CS2R R44, SRZ ;  /* 0x00000000002c7805 */ /* 0x000fe4000001ff00 */
[----:B------:R-:W-:Y:S02]  /*2e70*/  CS2R R46, SRZ ;  /* 0x00000000002e7805 */ /* 0x000fe4000001ff00 */
[----:B------:R-:W-:Y:S02]  /*2e80*/  IADD3.X R38, R78, R95, R68, P3, P6 ;  /* 0x0000005f4e267210 */ /* 0x000fe40001fec444 */
[----:B------:R-:W-:-:S04]  /*2e90*/  IADD3 R35, P3, P6, R20, R34, R71 ;  /* 0x0000002214237210 */ /* 0x000fc80007e7e047 */
        /* <DEDUP_REMOVED lines=14> */
.L_x_9482:
[----:B------:R-:W-:Y:S05]  /*2f80*/  BSYNC B1 ;  /* 0x0000000000017941 */ /* 0x000fea0003800000 */
.L_x_9481:
[----:B0-----:R-:W-:Y:S01]  /*2f90*/  IMAD.MOV.U32 R32, RZ, RZ, R52 ;  /* 0x000000ffff207224 */ /* 0x001fe200078e0034 */
[----:B------:R-:W-:Y:S01]  /*2fa0*/  UISETP.NE.AND UP0, UPT, UR44, 0x3, UPT ;  /* 0x000000032c00788c */ /* 0x000fe2000bf05270 */
[----:B------:R-:W-:Y:S01]  /*2fb0*/  IMAD.MOV.U32 R33, RZ, RZ, R53 ;  /* 0x000000ffff217224 */ /* 0x000fe200078e0035 */
[----:B------:R-:W-:Y:S01]  /*2fc0*/  PRMT R105, R99, 0x5410, R98 ;  /* 0x0000541063697816 */ /* 0x000fe20000000062 */
[----:B------:R-:W-:Y:S02]  /*2fd0*/  IMAD.MOV.U32 R34, RZ, RZ, R54 ;  /* 0x000000ffff227224 */ /* 0x000fe400078e0036 */
[----:B------:R-:W-:Y:S01]  /*2fe0*/  IMAD.MOV.U32 R35, RZ, RZ, R55 ;  /* 0x000000ffff237224 */ /* 0x000fe200078e0037 */
[----:B------:R-:W-:Y:S01]  /*2ff0*/  PRMT R113, R32, 0x5410, R33 ;  /* 0x0000541020717816 */ /* 0x000fe20000000021 */
[----:B------:R-:W-:Y:S01]  /*3000*/  IMAD.MOV.U32 R32, RZ, RZ, R48 ;  /* 0x000000ffff207224 */ /* 0x000fe200078e0030 */
[----:B------:R-:W-:Y:S01]  /*3010*/  PLOP3.LUT P3, PT, PT, PT, UP0, 0x80, 0x0 ;  /* 0x000000000000781c */ /* 0x000fe20003f6f008 */
[----:B------:R-:W-:Y:S01]  /*3020*/  IMAD.MOV.U32 R33, RZ, RZ, R49 ;  /* 0x000000ffff217224 */ /* 0x000fe200078e0031 */
[----:B------:R-:W-:Y:S01]  /*3030*/  PRMT R114, R34, 0x5410, R35 ;  /* 0x0000541022727816 */ /* 0x000fe20000000023 */
[----:B-----5:R-:W-:-:S02]  /*3040*/  IMAD.MOV.U32 R34, RZ, RZ, R44 ;  /* 0x000000ffff227224 */ /* 0x020fc400078e002c */
        /* <DEDUP_REMOVED lines=12> */
[----:B------:R-:W-:Y:S06]  /*3110*/  @!P3 BRA `(.L_x_9483) ;  /* 0x000000000004b947 */ /* 0x000fec0003800000 */
[----:B------:R-:W-:Y:S01]  /*3120*/  BPT.TRAP 0x1 ;  /* 0x000000040000795c */ /* 0x000fe20000300000 */
.L_x_9483:
[----:B------:R-:W-:Y:S01]  /*3130*/  IMAD R95, R2, 0x8, R19 ;  /* 0x00000008025f7824 */ /* 0x000fe200078e0213 */
[----:B------:R-:W-:Y:S01]  /*3140*/  SHF.L.U32 R106, R201, 0x1f, RZ ;  /* 0x0000001fc96a7819 */ /* 0x000fe200000006ff */
[----:B------:R-:W-:Y:S03]  /*3150*/  BSSY B1, `(.L_x_9484) ;  /* 0x0000003000017945 */ /* 0x000fe60003800000 */
[----:B------:R-:W0:Y:S02]  /*3160*/  SYNCS.PHASECHK.TRANS64.TRYWAIT P6, [R95+URZ+0x22890], R106 ;  /* 0x0228906a5f0075a7 */ /* 0x000e2400080c017f */
[----:B0-----:R-:W-:Y:S05]  /*3170*/  @!P6 BRA `(.L_x_9485) ;  /* 0x0000016400d0e947 */ /* 0x001fea0003800000 */
.L_x_9772:
[----:B------:R-:W-:Y:S05]  /*3180*/  BSYNC B1 ;  /* 0x0000000000017941 */ /* 0x000fea0003800000 */
.L_x_9484:
[----:B------:R-:W-:Y:S04]  /*3190*/  BSSY B1, `(.L_x_9486) ;  /* 0x0000064000017945 */ /* 0x000fe80003800000 */
[----:B------:R-:W-:Y:S05]  /*31a0*/  @P4 BRA `(.L_x_9487) ;  /* 0x0000000400884947 */ /* 0x000fea0003800000 */
[----:B------:R-:W-:Y:S04]  /*31b0*/  BSSY B2, `(.L_x_9488) ;  /* 0x0000031000027945 */ /* 0x000fe80003800000 */
[----:B------:R-:W-:Y:S05]  /*31c0*/  @P1 BRA `(.L_x_9489) ;  /* 0x0000000000bc1947 */ /* 0x000fea0003800000 */
[----:B------:R1:W2:Y:S01]  /*31d0*/  LDS.128 R32, [R104] ;  /* 0x0000000068207984 */ /* 0x0002a20000000c00 */
        /* <DEDUP_REMOVED lines=9> */
[----:B------:R-:W-:Y:S01]  /*3270*/  SHF.R.U32.HI R110, RZ, 0x10, R53 ;  /* 0x00000010ff6e7819 */ /* 0x000fe20000011635 */
[----:B------:R-:W-:Y:S02]  /*3280*/  HADD2.F32 R108, -RZ, R108.H0_H0 ;  /* 0x2000006cff6c7230 */ /* 0x000fe40000004100 */
[----:B------:R-:W-:Y:S02]  /*3290*/  HADD2.F32 R109, -RZ, R109.H0_H0 ;  /* 0x2000006dff6d7230 */ /* 0x000fe40000004100 */
[----:B------:R-:W-:-:S02]  /*32a0*/  HADD2.F32 R53, -RZ, R52.H1_H1 ;  /* 0x30000034ff357230 */ /* 0x000fc40000004100 */
[----:B------:R-:W-:Y:S02]  /*32b0*/  HADD2.F32 R54, -RZ, R111.H0_H0 ;  /* 0x2000006fff367230 */ /* 0x000fe40000004100 */
[----:B------:R-:W-:Y:S02]  /*32c0*/  HADD2.F32 R55, -RZ, R110.H0_H0 ;  /* 0x2000006eff377230 */ /* 0x000fe40000004100 */
[-C--:B------:R-:W-:Y:S01]  /*32d0*/  FMUL.FTZ R110, R35, R108.reuse ;  /* 0x0000006c236e7220 */ /* 0x080fe20000410000 */
[----:B------:R-:W-:Y:S02]  /*32e0*/  HADD2.F32 R52, -RZ, R52.H0_H0 ;  /* 0x20000034ff347230 */ /* 0x000fe40000004100 */
[----:B------:R-:W-:Y:S01]  /*32f0*/  FMUL.FTZ R108, R33, R108 ;  /* 0x0000006c216c7220 */ /* 0x000fe20000410000 */
[-C--:B------:R-:W-:Y:S01]  /*3300*/  FMUL.FTZ R111, R53, R109.reuse ;  /* 0x0000006d356f7220 */ /* 0x080fe20000410000 */
[-C--:B------:R-:W-:Y:S01]  /*3310*/  FFMA.FTZ R33, R33, R54.reuse, -R110 ;  /* 0x0000003621217223 */ /* 0x080fe2000001086e */
[C---:B------:R-:W-:Y:S01]  /*3320*/  FMUL.FTZ R112, R52.reuse, R109 ;  /* 0x0000006d34707220 */ /* 0x040fe20000410000 */
[----:B------:R-:W-:Y:S01]  /*3330*/  FFMA.FTZ R108, R35, R54, R108 ;  /* 0x00000036236c7223 */ /* 0x000fe2000001006c */
[----:B------:R-:W-:Y:S01]  /*3340*/  FFMA.FTZ R110, R52, R55, -R111 ;  /* 0x00000037346e7223 */ /* 0x000fe2000001086f */
[----:B------:R-:W-:-:S02]  /*3350*/  HADD2.F32 R54, -RZ, R114.H0_H0 ;  /* 0x20000072ff367230 */ /* 0x000fc40000004100 */
[----:B------:R-:W-:Y:S01]  /*3360*/  FFMA.FTZ R115, R53, R55, R112 ;  /* 0x0000003735737223 */ /* 0x000fe20000010070 */
[----:B------:R-:W-:Y:S01]  /*3370*/  HADD2.F32 R109, -RZ, R114.H1_H1 ;  /* 0x30000072ff6d7230 */ /* 0x000fe20000004100 */
[----:B------:R-:W-:Y:S01]  /*3380*/  F2FP.F16.F32.PACK_AB R33, R108, R33 ;  /* 0x000000216c21723e */ /* 0x000fe200000000ff */
        /* <DEDUP_REMOVED lines=16> */
[----:B------:R-:W-:-:S07]  /*3490*/  F2FP.F16.F32.PACK_AB R34, R52, R113 ;  /* 0x000000713422723e */ /* 0x000fce00000000ff */
.L_x_9491:
[----:B------:R-:W-:Y:S05]  /*34a0*/  BSYNC B3 ;  /* 0x0000000000037941 */ /* 0x000fea0003800000 */
.L_x_9490:
[----:B--2---:R1:W-:Y:S02]  /*34b0*/  STG.E.128 desc[UR40][R42.64], R32 ;  /* 0x000000202a007986 */ /* 0x0043e4000c101d28 */
.L_x_9489:
[----:B------:R-:W-:Y:S05]  /*34c0*/  BSYNC B2 ;  /* 0x0000000000027941 */ /* 0x000fea0003800000 */
.L_x_9488:
[----:B------:R-:W-:Y:S05]  /*34d0*/  @P2 BRA `(.L_x_9487) ;  /* 0x0000000000bc2947 */ /* 0x000fea0003800000 */
[----:B-1----:R1:W2:Y:S01]  /*34e0*/  LDS.128 R32, [R103] ;  /* 0x0000000067207984 */ /* 0x0022a20000000c00 */
[----:B------:R-:W-:Y:S01]  /*34f0*/  ISETP.GE.AND P4, PT, R202, R102, PT ;  /* 0x00000066ca00720c */ /* 0x000fe20003f86270 */
[----:B------:R-:W-:-:S12]  /*3500*/  BSSY B2, `(.L_x_9492) ;  /* 0x000002b000027945 */ /* 0x000fd80003800000 */
[----:B-1----:R-:W-:Y:S05]  /*3510*/  @P4 BRA `(.L_x_9493) ;  /* 0x0000000000a44947 */ /* 0x002fea0003800000 */
[--C-:B------:R-:W-:Y:S02]  /*3520*/  SHF.R.U64 R50, R50, 0x10, R51.reuse ;  /* 0x0000001032327819 */ /* 0x100fe40000001233 */
[----:B------:R-:W-:Y:S02]  /*3530*/  SHF.R.U32.HI R52, RZ, 0x10, R51 ;  /* 0x00000010ff347819 */ /* 0x000fe40000011633 */
[--C-:B------:R-:W-:Y:S01]  /*3540*/  SHF.R.U64 R51, R48, 0x10, R49.reuse ;  /* 0x0000001030337819 */ /* 0x100fe20000001231 */
[----:B--2---:R-:W-:Y:S01]  /*3550*/  IMAD.MOV.U32 R48, RZ, RZ, R34 ;  /* 0x000000ffff307224 */ /* 0x004fe200078e0022 */
[----:B------:R-:W-:Y:S01]  /*3560*/  SHF.R.U32.HI R54, RZ, 0x10, R49 ;  /* 0x00000010ff367819 */ /* 0x000fe20000011631 */
[----:B------:R-:W-:Y:S02]  /*3570*/  HADD2.F32 R34, -RZ, R33.H1_H1 ;  /* 0x30000021ff227230 */ /* 0x000fe40000004100 */
[----:B------:R-:W-:Y:S02]  /*3580*/  HADD2.F32 R51, -RZ, R51.H0_H0 ;  /* 0x20000033ff337230 */ /* 0x000fe40000004100 */
[----:B------:R-:W-:-:S02]  /*3590*/  HADD2.F32 R54, -RZ, R54.H0_H0 ;  /* 0x20000036ff367230 */ /* 0x000fc40000004100 */
[--C-:B------:R-:W-:Y:S02]  /*35a0*/  HADD2.F32 R49, -RZ, R35.reuse.H1_H1 ;  /* 0x30000023ff317230 */ /* 0x100fe40000004100 */
[----:B------:R-:W-:Y:S01]  /*35b0*/  FMUL.FTZ R108, R34, R51 ;  /* 0x00000033226c7220 */ /* 0x000fe20000410000 */
[----:B------:R-:W-:Y:S02]  /*35c0*/  HADD2.F32 R35, -RZ, R35.H0_H0 ;  /* 0x20000023ff237230 */ /* 0x000fe40000004100 */
[----:B------:R-:W-:Y:S02]  /*35d0*/  HADD2.F32 R33, -RZ, R33.H0_H0 ;  /* 0x20000021ff217230 */ /* 0x000fe40000004100 */
[-C--:B------:R-:W-:Y:S01]  /*35e0*/  FMUL.FTZ R110, R49, R54.reuse ;  /* 0x00000036316e7220 */ /* 0x080fe20000410000 */
[----:B------:R-:W-:Y:S02]  /*35f0*/  HADD2.F32 R50, -RZ, R50.H0_H0 ;  /* 0x20000032ff327230 */ /* 0x000fe40000004100 */
[----:B------:R-:W-:Y:S01]  /*3600*/  FMUL.FTZ R54, R35, R54 ;  /* 0x0000003623367220 */ /* 0x000fe20000410000 */
[----:B------:R-:W-:-:S02]  /*3610*/  HADD2.F32 R52, -RZ, R52.H0_H0 ;  /* 0x20000034ff347230 */ /* 0x000fc40000004100 */
[C---:B------:R-:W-:Y:S01]  /*3620*/  FMUL.FTZ R51, R33.reuse, R51 ;  /* 0x0000003321337220 */ /* 0x040fe20000410000 */
[----:B------:R-:W-:Y:S01]  /*3630*/  FFMA.FTZ R108, R33, R50, -R108 ;  /* 0x00000032216c7223 */ /* 0x000fe2000001086c */
[--C-:B------:R-:W-:Y:S02]  /*3640*/  HADD2.F32 R33, -RZ, R32.reuse.H1_H1 ;  /* 0x30000020ff217230 */ /* 0x100fe40000004100 */
[----:B------:R-:W-:Y:S01]  /*3650*/  FFMA.FTZ R55, R49, R52, R54 ;  /* 0x0000003431377223 */ /* 0x000fe20000010036 */
[----:B------:R-:W-:Y:S01]  /*3660*/  FFMA.FTZ R53, R34, R50, R51 ;  /* 0x0000003222357223 */ /* 0x000fe20000010033 */
[--C-:B------:R-:W-:Y:S02]  /*3670*/  HADD2.F32 R49, -RZ, R107.reuse.H0_H0 ;  /* 0x2000006bff317230 */ /* 0x100fe40000004100 */
[----:B------:R-:W-:Y:S01]  /*3680*/  FFMA.FTZ R110, R35, R52, -R110 ;  /* 0x00000034236e7223 */ /* 0x000fe2000001086e */
[----:B------:R-:W-:Y:S02]  /*3690*/  HADD2.F32 R32, -RZ, R32.H0_H0 ;  /* 0x20000020ff207230 */ /* 0x000fe40000004100 */
[----:B------:R-:W-:-:S02]  /*36a0*/  HADD2.F32 R107, -RZ, R107.H1_H1 ;  /* 0x3000006bff6b7230 */ /* 0x000fc40000004100 */
[CC--:B------:R-:W-:Y:S01]  /*36b0*/  FMUL.FTZ R51, R33.reuse, R49.reuse ;  /* 0x0000003121337220 */ /* 0x0c0fe20000410000 */
[--C-:B------:R-:W-:Y:S02]  /*36c0*/  HADD2.F32 R34, -RZ, R48.reuse.H1_H1 ;  /* 0x30000030ff227230 */ /* 0x100fe40000004100 */
[----:B------:R-:W-:Y:S01]  /*36d0*/  FMUL.FTZ R50, R32, R49 ;  /* 0x0000003120327220 */ /* 0x000fe20000410000 */
[----:B------:R-:W-:Y:S02]  /*36e0*/  HADD2.F32 R48, -RZ, R48.H0_H0 ;  /* 0x20000030ff307230 */ /* 0x000fe40000004100 */
[--C-:B------:R-:W-:Y:S02]  /*36f0*/  HADD2.F32 R35, -RZ, R105.reuse.H1_H1 ;  /* 0x30000069ff237230 */ /* 0x100fe40000004100 */
[-C--:B------:R-:W-:Y:S01]  /*3700*/  FMUL.FTZ R49, R34, R107.reuse ;  /* 0x0000006b22317220 */ /* 0x080fe20000410000 */
        /* <DEDUP_REMOVED lines=10> */
.L_x_9493:
[----:B------:R-:W-:Y:S05]  /*37b0*/  BSYNC B2 ;  /* 0x0000000000027941 */ /* 0x000fea0003800000 */
.L_x_9492:
[----:B--2---:R2:W-:Y:S02]  /*37c0*/  STG.E.128 desc[UR40][R42.64+0x40], R32 ;  /* 0x000040202a007986 */ /* 0x0045e4000c101d28 */
.L_x_9487:
[----:B------:R-:W-:Y:S05]  /*37d0*/  BSYNC B1 ;  /* 0x0000000000017941 */ /* 0x000fea0003800000 */
.L_x_9486:
[----:B------:R-:W-:Y:S05]  /*37e0*/  @P5 BRA `(.L_x_9494) ;  /* 0x0000001c00105947 */ /* 0x000fea0003800000 */
[----:B------:R-:W-:Y:S04]  /*37f0*/  BSSY B1, `(.L_x_9495) ;  /* 0x0000031000017945 */ /* 0x000fe80003800000 */
[----:B------:R-:W-:Y:S05]  /*3800*/  @P1 BRA `(.L_x_9496) ;  /* 0x0000000000bc1947 */ /* 0x000fea0003800000 */
[----:B-12---:R1:W2:Y:S01]  /*3810*/  LDS.128 R32, [R104+0x2000] ;  /* 0x0020000068207984 */ /* 0x0062a20000000c00 */
        /* <DEDUP_REMOVED lines=44> */
.L_x_9498:
[----:B------:R-:W-:Y:S05]  /*3ae0*/  BSYNC B2 ;  /* 0x0000000000027941 */ /* 0x000fea0003800000 */
.L_x_9497:
[----:B--2---:R3:W-:Y:S02]  /*3af0*/  STG.E.128 desc[UR40][R40.64], R32 ;  /* 0x0000002028007986 */ /* 0x0047e4000c101d28 */
.L_x_9496:
[----:B------:R-:W-:Y:S05]  /*3b00*/  BSYNC B1 ;  /* 0x0000000000017941 */ /* 0x000fea0003800000 */
.L_x_9495:
[----:B------:R-:W-:Y:S05]  /*3b10*/  @P2 BRA `(.L_x_9494) ;  /* 0x0000001800442947 */ /* 0x000fea0003800000 */
[----:B-123--:R1:W2:Y:S01]  /*3b20*/  LDS.128 R32, [R103+0x2000] ;  /* 0x0020000067207984 */ /* 0x00e2a20000000c00 */
        /* <DEDUP_REMOVED lines=11> */
[----:B------:R-:W-:Y:S02]  /*3be0*/  HADD2.F32 R38, -RZ, R38.H0_H0 ;  /* 0x20000026ff267230 */ /* 0x000fe40000004100 */
[CC--:B------:R-:W-:Y:S01]  /*3bf0*/  FMUL.FTZ R46, R34.reuse, R39.reuse ;  /* 0x00000027222e7220 */ /* 0x0c0fe20000410000 */
[----:B------:R-:W-:Y:S02]  /*3c00*/  HADD2.F32 R44, -RZ, R44.H0_H0 ;  /* 0x2000002cff2c7230 */ /* 0x000fe40000004100 */
[C---:B------:R-:W-:Y:S01]  /*3c10*/  FMUL.FTZ R39, R33.reuse, R39 ;  /* 0x0000002721277220 */ /* 0x040fe20000410000 */
[--C-:B------:R-:W-:Y:S02]  /*3c20*/  HADD2.F32 R37, -RZ, R35.reuse.H1_H1 ;  /* 0x30000023ff257230 */ /* 0x100fe40000004100 */
[-C--:B------:R-:W-:Y:S01]  /*3c30*/  FFMA.FTZ R46, R33, R38.reuse, -R46 ;  /* 0x00000026212e7223 */ /* 0x080fe2000001082e */
[----:B------:R-:W-:Y:S02]  /*3c40*/  HADD2.F32 R35, -RZ, R35.H0_H0 ;  /* 0x20000023ff237230 */ /* 0x000fe40000004100 */
[----:B------:R-:W-:Y:S01]  /*3c50*/  FFMA.FTZ R43, R34, R38, R39 ;  /* 0x00000026222b7223 */ /* 0x000fe20000010027 */
[----:B------:R-:W-:-:S02]  /*3c60*/  HADD2.F32 R42, -RZ, R42.H0_H0 ;  /* 0x2000002aff2a7230 */ /* 0x000fc40000004100 */
[-C--:B------:R-:W-:Y:S01]  /*3c70*/  FMUL.FTZ R48, R37, R44.reuse ;  /* 0x0000002c25307220 */ /* 0x080fe20000410000 */
[--C-:B------:R-:W-:Y:S02]  /*3c80*/  HADD2.F32 R38, -RZ, R99.reuse.H0_H0 ;  /* 0x20000063ff267230 */ /* 0x100fe40000004100 */
[C---:B------:R-:W-:Y:S01]  /*3c90*/  FMUL.FTZ R44, R35.reuse, R44 ;  /* 0x0000002c232c7220 */ /* 0x040fe20000410000 */
[----:B------:R-:W-:Y:S02]  /*3ca0*/  HADD2.F32 R99, -RZ, R99.H1_H1 ;  /* 0x30000063ff637230 */ /* 0x000fe40000004100 */
[-C--:B------:R-:W-:Y:S01]  /*3cb0*/  FFMA.FTZ R48, R35, R42.reuse, -R48 ;  /* 0x0000002a23307223 */ /* 0x080fe20000010830 */
[----:B------:R-:W-:Y:S02]  /*3cc0*/  HADD2.F32 R33, -RZ, R32.H1_H1 ;  /* 0x30000020ff217230 */ /* 0x000fe40000004100 */
[----:B------:R-:W-:Y:S01]  /*3cd0*/  FFMA.FTZ R47, R37, R42, R44 ;  /* 0x0000002a252f7223 */ /* 0x000fe2000001002c */
[----:B------:R-:W-:-:S02]  /*3ce0*/  HADD2.F32 R34, -RZ, R36.H1_H1 ;  /* 0x30000024ff227230 */ /* 0x000fc40000004100 */
[----:B------:R-:W-:Y:S02]  /*3cf0*/  HADD2.F32 R32, -RZ, R32.H0_H0 ;  /* 0x20000020ff207230 */ /* 0x000fe40000004100 */
[CC--:B------:R-:W-:Y:S01]  /*3d00*/  FMUL.FTZ R39, R33.reuse, R38.reuse ;  /* 0x0000002621277220 */ /* 0x0c0fe20000410000 */
[----:B------:R-:W-:Y:S02]  /*3d10*/  HADD2.F32 R36, -RZ, R36.H0_H0 ;  /* 0x20000024ff247230 */ /* 0x000fe40000004100 */
        /* <DEDUP_REMOVED lines=13> */
.L_x_9500:
[----:B------:R-:W-:Y:S05]  /*3df0*/  BSYNC B1 ;  /* 0x0000000000017941 */ /* 0x000fea0003800000 */
.L_x_9499:
[----:B--2---:R4:W-:Y:S01]  /*3e00*/  STG.E.128 desc[UR40][R40.64+0x40], R32 ;  /* 0x0000402028007986 */ /* 0x0049e2000c101d28 */
[----:B------:R-:W-:Y:S05]  /*3e10*/  BRA `(.L_x_9494) ;  /* 0x0000001400847947 */ /* 0x000fea0003800000 */
.L_x_9478:
[----:B------:R-:W-:Y:S02]  /*3e20*/  ISETP.GE.AND P3, PT, R220, R97, PT ;  /* 0x00000061dc00720c */ /* 0x000fe40003f66270 */
[----:B------:R-:W-:Y:S02]  /*3e30*/  CS2R R38, SRZ ;  /* 0x0000000000267805 */ /* 0x000fe4000001ff00 */
[----:B------:R-:W-:-:S13]  /*3e40*/  ISETP.GE.OR P3, PT, R16, R102, P3 ;  /* 0x000000661000720c */ /* 0x000fda0001f66670 */
[----:B------:R-:W-:Y:S01]  /*3e50*/  @!P3 IADD3 R33, P4, P5, R12, R32, R69 ;  /* 0x000000200c21b210 */ /* 0x000fe20007d9e045 */
[----:B------:R-:W0:Y:S03]  /*3e60*/  @!P3 LDC.64 R44, c[0x0][0x3e8] ;  /* 0x0000fa00ff2cbb82 */ /* 0x000e260000000a00 */
[----:B------:R-:W-:Y:S02]  /*3e70*/  @!P3 IADD3.X R36, R79, R95, R68, P4, P5 ;  /* 0x0000005f4f24b210 */ /* 0x000fe400027ea444 */
[----:B------:R-:W-:-:S03]  /*3e80*/  @!P3 IADD3 R46, P4, P5, R30, R34, R71 ;  /* 0x000000221e2eb210 */ /* 0x000fc60007d9e047 */
[----:B------:R-:W1:Y:S01]  /*3e90*/  @!P3 LDC.64 R48, c[0x0][0x400] ;  /* 0x00010000ff30bb82 */ /* 0x000e620000000a00 */
[----:B------:R-:W-:Y:S02]  /*3ea0*/  @!P3 IADD3.X R47, R81, R105, R70, P4, P5 ;  /* 0x00000069512fb210 */ /* 0x000fe400027ea446 */
[----:B------:R-:W-:-:S04]  /*3eb0*/  ISETP.GE.AND P4, PT, R18, R97, PT ;  /* 0x000000611200720c */ /* 0x000fc80003f86270 */
[----:B------:R-:W-:-:S13]  /*3ec0*/  ISETP.GE.OR P4, PT, R16, R102, P4 ;  /* 0x000000661000720c */ /* 0x000fda0002786670 */
[----:B------:R-:W2:Y:S01]  /*3ed0*/  @!P4 LDC.64 R40, c[0x0][0x3e8] ;  /* 0x0000fa00ff28cb82 */ /* 0x000ea20000000a00 */
[----:B------:R-:W-:-:S05]  /*3ee0*/  @!P4 IADD3 R32, P5, R12, R32, RZ ;  /* 0x000000200c20c210 */ /* 0x000fca0007fbe0ff */
[----:B------:R-:W-:Y:S02]  /*3ef0*/  @!P4 IMAD.X R35, R95, 0x1, R79, P5 ;  /* 0x000000015f23c824 */ /* 0x000fe400028e064f */
[----:B------:R-:W3:Y:S01]  /*3f00*/  @!P4 LDC.64 R42, c[0x0][0x400] ;  /* 0x00010000ff2acb82 */ /* 0x000ee20000000a00 */
[----:B--2---:R-:W-:-:S04]  /*3f10*/  @!P4 LEA R40, P5, R32, R40, 0x1 ;  /* 0x000000282028c211 */ /* 0x004fc800078a08ff */
[----:B------:R-:W-:Y:S02]  /*3f20*/  @!P4 LEA.HI.X R41, R32, R41, R35, 0x1, P5 ;  /* 0x000000292029c211 */ /* 0x000fe400028f0c23 */
[----:B------:R-:W-:-:S05]  /*3f30*/  @!P4 IADD3 R34, P5, R30, R34, RZ ;  /* 0x000000221e22c210 */ /* 0x000fca0007fbe0ff */
[----:B------:R-:W-:Y:S01]  /*3f40*/  @!P4 IMAD.X R32, R105, 0x1, R81, P5 ;  /* 0x000000016920c824 */ /* 0x000fe200028e0651 */
[----:B---3--:R-:W-:-:S04]  /*3f50*/  @!P4 LEA R42, P5, R34, R42, 0x1 ;  /* 0x0000002a222ac211 */ /* 0x008fc800078a08ff */
[----:B------:R-:W-:Y:S02]  /*3f60*/  @!P4 LEA.HI.X R43, R34, R43, R32, 0x1, P5 ;  /* 0x0000002b222bc211 */ /* 0x000fe400028f0c20 */
[----:B------:R-:W-:Y:S02]  /*3f70*/  CS2R R34, SRZ ;  /* 0x0000000000227805 */ /* 0x000fe4000001ff00 */
[----:B0-----:R-:W-:-:S04]  /*3f80*/  @!P3 LEA R44, P5, R33, R44, 0x1 ;  /* 0x0000002c212cb211 */ /* 0x001fc800078a08ff */
[----:B------:R-:W-:Y:S02]  /*3f90*/  @!P3 LEA.HI.X R45, R33, R45, R36, 0x1, P5 ;  /* 0x0000002d212db211 */ /* 0x000fe400028f0c24 */
[----:B------:R-:W-:Y:S02]  /*3fa0*/  CS2R R32, SRZ ;  /* 0x0000000000207805 */ /* 0x000fe4000001ff00 */
[----:B------:R-:W-:-:S04]  /*3fb0*/  CS2R R36, SRZ ;  /* 0x0000000000247805 */ /* 0x000fc8000001ff00 */
[----:B------:R0:W2:Y:S04]  /*3fc0*/  @!P4 LDG.E.128 R32, desc[UR40][R40.64] ;  /* 0x000000282820c981 */ /* 0x0000a8000c1e1d00 */
[----:B------:R3:W4:Y:S01]  /*3fd0*/  @!P4 LDG.E.128 R36, desc[UR40][R42.64] ;  /* 0x000000282a24c981 */ /* 0x000722000c1e1d00 */
[----:B-1----:R-:W-:-:S04]  /*3fe0*/  @!P3 LEA R48, P4, R46, R48, 0x1 ;  /* 0x000000302e30b211 */ /* 0x002fc800078808ff */
[----:B------:R-:W-:Y:S02]  /*3ff0*/  @!P3 LEA.HI.X R49, R46, R49, R47, 0x1, P4 ;  /* 0x000000312e31b211 */ /* 0x000fe400020f0c2f */
[----:B0-----:R-:W-:Y:S02]  /*4000*/  CS2R R40, SRZ ;  /* 0x0000000000287805 */ /* 0x001fe4000001ff00 */
[----:B---3--:R-:W-:Y:S02]  /*4010*/  CS2R R42, SRZ ;  /* 0x00000000002a7805 */ /* 0x008fe4000001ff00 */
[----:B------:R-:W-:-:S04]  /*4020*/  CS2R R46, SRZ ;  /* 0x00000000002e7805 */ /* 0x000fc8000001ff00 */
[----:B------:R0:W3:Y:S02]  /*4030*/  @!P3 LDG.E.128 R40, desc[UR40][R44.64] ;  /* 0x000000282c28b981 */ /* 0x0000e4000c1e1d00 */
[----:B0-----:R-:W-:-:S06]  /*4040*/  CS2R R44, SRZ ;  /* 0x00000000002c7805 */ /* 0x001fcc000001ff00 */
[----:B------:R0:W5:Y:S01]  /*4050*/  @!P3 LDG.E.128 R44, desc[UR40][R48.64] ;  /* 0x00000028302cb981 */ /* 0x000162000c1e1d00 */
[----:B------:R-:W-:Y:S01]  /*4060*/  UISETP.NE.AND UP0, UPT, UR44, 0x3, UPT ;  /* 0x000000032c00788c */ /* 0x000fe2000bf05270 */
[----:B------:R-:W-:-:S05]  /*4070*/  ISETP.GE.AND P4, PT, R16, R102, PT ;  /* 0x000000661000720c */ /* 0x000fca0003f86270 */
[----:B------:R-:W-:Y:S01]  /*4080*/  PLOP3.LUT P3, PT, PT, PT, UP0, 0x80, 0x0 ;  /* 0x000000000000781c */ /* 0x000fe20003f6f008 */
[----:B--2---:R-:W-:Y:S02]  /*4090*/  IMAD.MOV.U32 R51, RZ, RZ, R34 ;  /* 0x000000ffff337224 */ /* 0x004fe400078e0022 */
[----:B------:R-:W-:Y:S02]  /*40a0*/  IMAD.MOV.U32 R52, RZ, RZ, R35 ;  /* 0x000000ffff347224 */ /* 0x000fe400078e0023 */
[----:B------:R-:W-:Y:S01]  /*40b0*/  IMAD.MOV.U32 R53, RZ, RZ, R32 ;  /* 0x000000ffff357224 */ /* 0x000fe200078e0020 */
[----:B------:R-:W-:Y:S01]  /*40c0*/  PRMT R119, R119, 0x5410, R51 ;  /* 0x0000541077777816 */ /* 0x000fe20000000033 */
[----:B----4-:R-:W-:Y:S01]  /*40d0*/  IMAD.MOV.U32 R51, RZ, RZ, R38 ;  /* 0x000000ffff337224 */ /* 0x010fe200078e0026 */
[----:B------:R-:W-:Y:S01]  /*40e0*/  PRMT R123, R52, 0x7610, R123 ;  /* 0x00007610347b7816 */ /* 0x000fe2000000007b */
[----:B0-----:R-:W-:Y:S01]  /*40f0*/  IMAD.MOV.U32 R48, RZ, RZ, R39 ;  /* 0x000000ffff307224 */ /* 0x001fe200078e0027 */
[----:B------:R-:W-:Y:S01]  /*4100*/  PRMT R121, R53, 0x7610, R121 ;  /* 0x0000761035797816 */ /* 0x000fe20000000079 */
[----:B------:R-:W-:Y:S01]  /*4110*/  IMAD.MOV.U32 R49, RZ, RZ, R36 ;  /* 0x000000ffff317224 */ /* 0x000fe200078e0024 */
[----:B------:R-:W-:Y:S01]  /*4120*/  PRMT R119, R51, 0x7610, R119 ;  /* 0x0000761033777816 */ /* 0x000fe20000000077 */
[----:B------:R-:W-:Y:S01]  /*4130*/  IMAD.MOV.U32 R52, RZ, RZ, R37 ;  /* 0x000000ffff347224 */ /* 0x000fe200078e0025 */
[----:B------:R-:W-:Y:S01]  /*4140*/  PRMT R123, R123, 0x5410, R48 ;  /* 0x000054107b7b7816 */ /* 0x000fe20000000030 */
        /* <DEDUP_REMOVED lines=11> */
[----:B-----5:R-:W-:Y:S02]  /*4200*/  IMAD.MOV.U32 R48, RZ, RZ, R46 ;  /* 0x000000ffff307224 */ /* 0x020fe400078e002e */
        /* <DEDUP_REMOVED lines=8> */
.L_x_9501:
[----:B------:R-:W-:Y:S01]  /*4290*/  IMAD R95, R2, 0x8, R19 ;  /* 0x00000008025f7824 */ /* 0x000fe200078e0213 */
[----:B------:R-:W-:Y:S01]  /*42a0*/  SHF.L.U32 R106, R201, 0x1f, RZ ;  /* 0x0000001fc96a7819 */ /* 0x000fe200000006ff */
[----:B------:R-:W0:Y:S01]  /*42b0*/  LDC R107, c[0x0][0x2f4] ;  /* 0x0000bd00ff6b7b82 */ /* 0x000e220000000800 */
[----:B------:R-:W-:Y:S01]  /*42c0*/  BSSY B1, `(.L_x_9502) ;  /* 0x0000006000017945 */ /* 0x000fe20003800000 */
[----:B------:R-:W-:Y:S01]  /*42d0*/  IMAD.MOV.U32 R101, RZ, RZ, R50 ;  /* 0x000000ffff657224 */ /* 0x000fe200078e0032 */
[----:B------:R-:W1:Y:S05]  /*42e0*/  SYNCS.PHASECHK.TRANS64.TRYWAIT P5, [R95+URZ+0x22890], R106 ;  /* 0x0228906a5f0075a7 */ /* 0x000e6a00080a017f */
[----:B------:R-:W2:Y:S01]  /*42f0*/  LDC.64 R102, c[0x0][0x300] ;  /* 0x0000c000ff667b82 */ /* 0x000ea20000000a00 */
[----:B0-----:R-:W-:Y:S01]  /*4300*/  IMAD.IADD R109, R107, 0x1, -R74 ;  /* 0x000000016b6d7824 */ /* 0x001fe200078e0a4a */
[----:B-1----:R-:W-:Y:S06]  /*4310*/  @!P5 BRA `(.L_x_9503) ;  /* 0x00000154007cd947 */ /* 0x002fec0003800000 */
.L_x_9773:
[----:B------:R-:W-:Y:S05]  /*4320*/  BSYNC B1 ;  /* 0x0000000000017941 */ /* 0x000fea0003800000 */
.L_x_9502:
[----:B------:R-:W-:Y:S01]  /*4330*/  ISETP.GE.OR P5, PT, R18, R97, P1 ;  /* 0x000000611200720c */ /* 0x000fe20000fa6670 */
[----:B------:R-:W-:-:S12]  /*4340*/  BSSY B1, `(.L_x_9504) ;  /* 0x0000079000017945 */ /* 0x000fd80003800000 */
[----:B------:R-:W-:Y:S05]  /*4350*/  @P5 BRA `(.L_x_9505) ;  /* 0x0000000400dc5947 */ /* 0x000fea0003800000 */
[-C--:B--2---:R-:W-:Y:S01]  /*4360*/  IMAD R48, R224, R102.reuse, RZ ;  /* 0x00000066e0307224 */ /* 0x084fe200078e02ff */
[----:B------:R-:W-:Y:S01]  /*4370*/  BSSY B2, `(.L_x_9506) ;  /* 0x0000069000027945 */ /* 0x000fe20003800000 */
[----:B------:R-:W-:-:S04]  /*4380*/  IMAD.WIDE.U32 R104, R18, R102, R100 ;  /* 0x0000006612687225 */ /* 0x000fc800078e0064 */
[----:B------:R-:W-:Y:S01]  /*4390*/  IMAD R111, R18, R103, R48 ;  /* 0x00000067126f7224 */ /* 0x000fe200078e0230 */
[----:B------:R-:W-:Y:S02]  /*43a0*/  SEL R48, R74, R109, !P0 ;  /* 0x0000006d4a307207 */ /* 0x000fe40004000000 */
[----:B------:R-:W-:Y:S01]  /*43b0*/  IADD3 R108, P5, P6, R4, R104, R84 ;  /* 0x00000068046c7210 */ /* 0x000fe20007ebe054 */
[----:B------:R-:W-:Y:S01]  /*43c0*/  IMAD.IADD R111, R111, 0x1, R105 ;  /* 0x000000016f6f7824 */ /* 0x000fe200078e0269 */
[----:B------:R-:W-:-:S04]  /*43d0*/  SHF.R.S32.HI R49, RZ, 0x1f, R48 ;  /* 0x0000001fff317819 */ /* 0x000fc80000011430 */
[----:B------:R-:W-:Y:S02]  /*43e0*/  LEA.HI R48, R49, R48, RZ, 0x4 ;  /* 0x0000003031307211 */ /* 0x000fe400078f20ff */
[----:B------:R-:W-:Y:S02]  /*43f0*/  IADD3.X R110, R60, R111, R86, P5, P6 ;  /* 0x0000006f3c6e7210 */ /* 0x000fe40002fec456 */
[----:B------:R-:W-:-:S05]  /*4400*/  LEA.HI.SX32 R48, R48, R83, 0x1c ;  /* 0x0000005330307211 */ /* 0x000fca00078fe2ff */
[----:B------:R-:W-:-:S05]  /*4410*/  IMAD.SHL.U32 R113, R48, 0x8, RZ ;  /* 0x0000000830717824 */ /* 0x000fca00078e00ff */
[----:B------:R-:W-:-:S04]  /*4420*/  LOP3.LUT R48, R82, 0x38, R113, 0xf8, !PT ;  /* 0x0000003852307812 */ /* 0x000fc800078ef871 */
[----:B------:R-:W-:Y:S01]  /*4430*/  LOP3.LUT R49, R48, R85, RZ, 0x3c, !PT ;  /* 0x0000005530317212 */ /* 0x000fe200078e3cff */
[----:B------:R-:W-:-:S04]  /*4440*/  IMAD R48, R2, 0x1800, R90 ;  /* 0x0000180002307824 */ /* 0x000fc800078e025a */
[----:B------:R-:W-:Y:S02]  /*4450*/  IMAD R49, R210, 0x200, R49 ;  /* 0x00000200d2317824 */ /* 0x000fe400078e0231 */
[----:B------:R-:W-:Y:S02]  /*4460*/  IMAD R48, R48, 0x2, R19 ;  /* 0x0000000230307824 */ /* 0x000fe400078e0213 */
[----:B------:R-:W-:-:S04]  /*4470*/  IMAD R50, R2, 0x1800, R49 ;  /* 0x0000180002327824 */ /* 0x000fc800078e0231 */
[----:B------:R-:W-:Y:S02]  /*4480*/  IMAD R52, R50, 0x2, R19 ;  /* 0x0000000232347824 */ /* 0x000fe400078e0213 */
[----:B------:R-:W1:Y:S04]  /*4490*/  LDS.128 R48, [R48+0x1c400] ;  /* 0x01c4000030307984 */ /* 0x000e680000000c00 */
[----:B------:R-:W2:Y:S01]  /*44a0*/  LDS.128 R52, [R52+0x1c400] ;  /* 0x01c4000034347984 */ /* 0x000ea20000000c00 */
[----:B------:R-:W-:Y:S05]  /*44b0*/  @P4 BRA `(.L_x_9507) ;  /* 0x0000000400504947 */ /* 0x000fea0003800000 */
[--C-:B------:R-:W-:Y:S01]  /*44c0*/  SHF.R.U64 R32, R32, 0x10, R33.reuse ;  /* 0x0000001020207819 */ /* 0x100fe20000001221 */
[----:B------:R-:W-:Y:S01]  /*44d0*/  HADD2.F32 R120, -RZ, R120.H0_H0 ;  /* 0x20000078ff787230 */ /* 0x000fe20000004100 */
[----:B------:R-:W-:Y:S01]  /*44e0*/  SHF.R.U32.HI R112, RZ, 0x10, R33 ;  /* 0x00000010ff707819 */ /* 0x000fe20000011621 */
[----:B------:R-:W-:Y:S01]  /*44f0*/  HADD2.F32 R122, -RZ, R122.H0_H0 ;  /* 0x2000007aff7a7230 */ /* 0x000fe20000004100 */
[----:B------:R-:W-:Y:S02]  /*4500*/  SHF.R.U64 R33, R36, 0x10, R37 ;  /* 0x0000001024217819 */ /* 0x000fe40000001225 */
[--C-:B------:R-:W-:Y:S02]  /*4510*/  SHF.R.U64 R34, R34, 0x10, R35.reuse ;  /* 0x0000001022227819 */ /* 0x100fe40000001223 */
[----:B------:R-:W-:Y:S02]  /*4520*/  SHF.R.U32.HI R36, RZ, 0x10, R35 ;  /* 0x00000010ff247819 */ /* 0x000fe40000011623 */
[----:B------:R-:W-:-:S02]  /*4530*/  SHF.R.U64 R35, R38, 0x10, R39 ;  /* 0x0000001026237819 */ /* 0x000fc40000001227 */
[----:B------:R-:W-:Y:S01]  /*4540*/  SHF.R.U32.HI R117, RZ, 0x10, R37 ;  /* 0x00000010ff757819 */ /* 0x000fe20000011625 */
[----:B-1----:R-:W-:Y:S01]  /*4550*/  HADD2.F32 R37, -RZ, R49.H0_H0 ;  /* 0x20000031ff257230 */ /* 0x002fe20000004100 */
[----:B------:R-:W-:Y:S01]  /*4560*/  SHF.R.U32.HI R38, RZ, 0x10, R39 ;  /* 0x00000010ff267819 */ /* 0x000fe20000011627 */
[----:B--2---:R-:W-:Y:S02]  /*4570*/  HADD2.F32 R39, -RZ, R53.H0_H0 ;  /* 0x20000035ff277230 */ /* 0x004fe40000004100 */
[----:B------:R-:W-:Y:S02]  /*4580*/  HADD2.F32 R117, -RZ, R117.H0_H0 ;  /* 0x20000075ff757230 */ /* 0x000fe40000004100 */
[-C--:B------:R-:W-:Y:S01]  /*4590*/  FMUL.FTZ R126, R37, R120.reuse ;  /* 0x00000078257e7220 */ /* 0x080fe20000410000 */
[----:B------:R-:W-:Y:S02]  /*45a0*/  HADD2.F32 R49, -RZ, R49.H1_H1 ;  /* 0x30000031ff317230 */ /* 0x000fe40000004100 */
[----:B------:R-:W-:Y:S01]  /*45b0*/  FMUL.FTZ R124, R39, R120 ;  /* 0x00000078277c7220 */ /* 0x000fe20000410000 */
[----:B------:R-:W-:-:S02]  /*45c0*/  HADD2.F32 R120, -RZ, R53.H1_H1 ;  /* 0x30000035ff787230 */ /* 0x000fc40000004100 */
[-C--:B------:R-:W-:Y:S01]  /*45d0*/  FFMA.FTZ R39, R39, R122.reuse, R126 ;  /* 0x0000007a27277223 */ /* 0x080fe2000001007e */
[----:B------:R-:W-:Y:S02]  /*45e0*/  HADD2.F32 R53, -RZ, R112.H0_H0 ;  /* 0x20000070ff357230 */ /* 0x000fe40000004100 */
[----:B------:R-:W-:Y:S01]  /*45f0*/  FFMA.FTZ R37, R37, R122, -R124 ;  /* 0x0000007a25257223 */ /* 0x000fe2000001087c */
[--C-:B------:R-:W-:Y:S02]  /*4600*/  HADD2.F32 R124, -RZ, R123.reuse.H1_H1 ;  /* 0x3000007bff7c7230 */ /* 0x100fe40000004100 */
[-C--:B------:R-:W-:Y:S01]  /*4610*/  FMUL.FTZ R112, R120, R117.reuse ;  /* 0x0000007578707220 */ /* 0x080fe20000410000 */
[C---:B------:R-:W-:Y:S01]  /*4620*/  FMUL.FTZ R117, R49.reuse, R117 ;  /* 0x0000007531757220 */ /* 0x040fe20000410000 */
[----:B------:R-:W-:Y:S02]  /*4630*/  HADD2.F32 R122, -RZ, R123.H0_H0 ;  /* 0x2000007bff7a7230 */ /* 0x000fe40000004100 */
[----:B------:R-:W-:Y:S01]  /*4640*/  FFMA.FTZ R112, R49, R53, -R112 ;  /* 0x0000003531707223 */ /* 0x000fe20000010870 */
[----:B------:R-:W-:-:S02]  /*4650*/  HADD2.F32 R49, -RZ, R55.H0_H0 ;  /* 0x20000037ff317230 */ /* 0x000fc40000004100 */
[----:B------:R-:W-:Y:S01]  /*4660*/  FFMA.FTZ R120, R120, R53, R117 ;  /* 0x0000003578787223 */ /* 0x000fe20000010075 */
[----:B------:R-:W-:Y:S02]  /*4670*/  HADD2.F32 R117, -RZ, R51.H0_H0 ;  /* 0x20000033ff757230 */ /* 0x000fe40000004100 */
[----:B------:R-:W-:Y:S02]  /*4680*/  HADD2.F32 R53, -RZ, R55.H1_H1 ;  /* 0x30000037ff357230 */ /* 0x000fe40000004100 */
[-C--:B------:R-:W-:Y:S01]  /*4690*/  FMUL.FTZ R128, R49, R124.reuse ;  /* 0x0000007c31807220 */ /* 0x080fe20000410000 */
[----:B------:R-:W-:Y:S02]  /*46a0*/  HADD2.F32 R126, -RZ, R38.H0_H0 ;  /* 0x20000026ff7e7230 */ /* 0x000fe40000004100 */
[C---:B------:R-:W-:Y:S01]  /*46b0*/  FMUL.FTZ R130, R117.reuse, R124 ;  /* 0x0000007c75827220 */ /* 0x040fe20000410000 */
[----:B------:R-:W-:Y:S02]  /*46c0*/  HADD2.F32 R51, -RZ, R51.H1_H1 ;  /* 0x30000033ff337230 */ /* 0x000fe40000004100 */
[----:B------:R-:W-:Y:S01]  /*46d0*/  FFMA.FTZ R38, R117, R122, -R128 ;  /* 0x0000007a75267223 */ /* 0x000fe20000010880 */
[----:B------:R-:W-:-:S02]  /*46e0*/  HADD2.F32 R124, -RZ, R36.H0_H0 ;  /* 0x20000024ff7c7230 */ /* 0x000fc40000004100 */
[----:B------:R-:W-:Y:S01]  /*46f0*/  FMUL.FTZ R128, R53, R126 ;  /* 0x0000007e35807220 */ /* 0x000fe20000410000 */
[----:B------:R-:W-:Y:S01]  /*4700*/  FFMA.FTZ R36, R49, R122, R130 ;  /* 0x0000007a31247223 */ /* 0x000fe20000010082 */
[C---:B------:R-:W-:Y:S01]  /*4710*/  FMUL.FTZ R126, R51.reuse, R126 ;  /* 0x0000007e337e7220 */ /* 0x040fe20000410000 */
[----:B------:R-:W-:Y:S02]  /*4720*/  HADD2.F32 R117, -RZ, R33.H0_H0 ;  /* 0x20000021ff757230 */ /* 0x000fe40000004100 */
[-C--:B------:R-:W-:Y:S01]  /*4730*/  FFMA.FTZ R49, R51, R124.reuse, -R128 ;  /* 0x0000007c33317223 */ /* 0x080fe20000010880 */
[----:B------:R-:W-:Y:S02]  /*4740*/  HADD2.F32 R33, -RZ, R48.H0_H0 ;  /* 0x20000030ff217230 */ /* 0x000fe40000004100 */
[----:B------:R-:W-:Y:S01]  /*4750*/  FFMA.FTZ R51, R53, R124, R126 ;  /* 0x0000007c35337223 */ /* 0x000fe2000001007e */
[----:B------:R-:W-:Y:S01]  /*4760*/  HADD2.F32 R124, -RZ, R121.H1_H1 ;  /* 0x30000079ff7c7230 */ /* 0x000fe20000004100 */
[----:B------:R-:W-:Y:S01]  /*4770*/  F2FP.F16.F32.PACK_AB R37, R112, R37 ;  /* 0x000000257025723e */ /* 0x000fe200000000ff */
[--C-:B------:R-:W-:Y:S01]  /*4780*/  HADD2.F32 R53, -RZ, R52.reuse.H0_H0 ;  /* 0x20000034ff357230 */ /* 0x100fe20000004100 */
[----:B------:R-:W-:Y:S01]  /*4790*/  F2FP.F16.F32.PACK_AB R38, R49, R38 ;  /* 0x000000263126723e */ /* 0x000fe200000000ff */
[----:B------:R-:W-:Y:S01]  /*47a0*/  HADD2.F32 R52, -RZ, R52.H1_H1 ;  /* 0x30000034ff347230 */ /* 0x000fe20000004100 */
[----:B------:R-:W-:Y:S01]  /*47b0*/  F2FP.F16.F32.PACK_AB R39, R120, R39 ;  /* 0x000000277827723e */ /* 0x000fe200000000ff */
[----:B------:R-:W-:-:S02]  /*47c0*/  HADD2.F32 R48, -RZ, R48.H1_H1 ;  /* 0x30000030ff307230 */ /* 0x000fc40000004100 */
[----:B------:R-:W-:Y:S02]  /*47d0*/  HADD2.F32 R122, -RZ, R121.H0_H0 ;  /* 0x20000079ff7a7230 */ /* 0x000fe40000004100 */
[-C--:B------:R-:W-:Y:S01]  /*47e0*/  FMUL.FTZ R121, R52, R117.reuse ;  /* 0x0000007534797220 */ /* 0x080fe20000410000 */
[----:B------:R-:W-:Y:S02]  /*47f0*/  HADD2.F32 R55, -RZ, R32.H0_H0 ;  /* 0x20000020ff377230 */ /* 0x000fe40000004100 */
[-C--:B------:R-:W-:Y:S01]  /*4800*/  FMUL.FTZ R32, R53, R124.reuse ;  /* 0x0000007c35207220 */ /* 0x080fe20000410000 */
[C---:B------:R-:W-:Y:S01]  /*4810*/  FMUL.FTZ R124, R33.reuse, R124 ;  /* 0x0000007c217c7220 */ /* 0x040fe20000410000 */
[C---:B------:R-:W-:Y:S01]  /*4820*/  FMUL.FTZ R117, R48.reuse, R117 ;  /* 0x0000007530757220 */ /* 0x040fe20000410000 */
[----:B------:R-:W-:Y:S02]  /*4830*/  IMAD.MOV.U32 R49, RZ, RZ, R37 ;  /* 0x000000ffff317224 */ /* 0x000fe400078e0025 */
[-C--:B------:R-:W-:Y:S01]  /*4840*/  FFMA.FTZ R32, R33, R122.reuse, -R32 ;  /* 0x0000007a21207223 */ /* 0x080fe20000010820 */
[----:B------:R-:W-:Y:S01]  /*4850*/  FFMA.FTZ R33, R53, R122, R124 ;  /* 0x0000007a35217223 */ /* 0x000fe2000001007c */
[-C--:B------:R-:W-:Y:S01]  /*4860*/  FFMA.FTZ R53, R48, R55.reuse, -R121 ;  /* 0x0000003730357223 */ /* 0x080fe20000010879 */
[----:B------:R-:W-:Y:S01]  /*4870*/  FFMA.FTZ R48, R52, R55, R117 ;  /* 0x0000003734307223 */ /* 0x000fe20000010075 */
[----:B------:R-:W-:-:S02]  /*4880*/  HADD2.F32 R55, -RZ, R119.H1_H1 ;  /* 0x30000077ff377230 */ /* 0x000fc40000004100 */
[----:B------:R-:W-:Y:S02]  /*4890*/  HADD2.F32 R119, -RZ, R119.H0_H0 ;  /* 0x20000077ff777230 */ /* 0x000fe40000004100 */
[----:B------:R-:W-:Y:S02]  /*48a0*/  HADD2.F32 R121, -RZ, R35.H0_H0 ;  /* 0x20000023ff797230 */ /* 0x000fe40000004100 */
[----:B------:R-:W-:Y:S02]  /*48b0*/  HADD2.F32 R52, -RZ, R54.H0_H0 ;  /* 0x20000036ff347230 */ /* 0x000fe40000004100 */
[----:B------:R-:W-:Y:S02]  /*48c0*/  HADD2.F32 R35, -RZ, R50.H0_H0 ;  /* 0x20000032ff237230 */ /* 0x000fe40000004100 */
[----:B------:R-:W-:Y:S02]  /*48d0*/  HADD2.F32 R54, -RZ, R54.H1_H1 ;  /* 0x30000036ff367230 */ /* 0x000fe40000004100 */
[----:B------:R-:W-:-:S02]  /*48e0*/  HADD2.F32 R50, -RZ, R50.H1_H1 ;  /* 0x30000032ff327230 */ /* 0x000fc40000004100 */
[----:B------:R-:W-:Y:S02]  /*48f0*/  HADD2.F32 R117, -RZ, R34.H0_H0 ;  /* 0x20000022ff757230 */ /* 0x000fe40000004100 */
[-C--:B------:R-:W-:Y:S01]  /*4900*/  FMUL.FTZ R34, R52, R119.reuse ;  /* 0x0000007734227220 */ /* 0x080fe20000410000 */
[C---:B------:R-:W-:Y:S01]  /*4910*/  FMUL.FTZ R119, R35.reuse, R119 ;  /* 0x0000007723777220 */ /* 0x040fe20000410000 */
[-C--:B------:R-:W-:Y:S01]  /*4920*/  FMUL.FTZ R123, R54, R121.reuse ;  /* 0x00000079367b7220 */ /* 0x080fe20000410000 */
[----:B------:R-:W-:Y:S01]  /*4930*/  FMUL.FTZ R121, R50, R121 ;  /* 0x0000007932797220 */ /* 0x000fe20000410000 */
[-C--:B------:R-:W-:Y:S01]  /*4940*/  FFMA.FTZ R34, R35, R55.reuse, -R34 ;  /* 0x0000003723227223 */ /* 0x080fe20000010822 */
[----:B------:R-:W-:Y:S01]  /*4950*/  FFMA.FTZ R119, R52, R55, R119 ;  /* 0x0000003734777223 */ /* 0x000fe20000010077 */
[----:B------:R-:W-:Y:S01]  /*4960*/  F2FP.F16.F32.PACK_AB R55, R51, R36 ;  /* 0x000000243337723e */ /* 0x000fe200000000ff */
[-C--:B------:R-:W-:Y:S01]  /*4970*/  FFMA.FTZ R123, R50, R117.reuse, -R123 ;  /* 0x00000075327b7223 */ /* 0x080fe2000001087b */
[----:B------:R-:W-:Y:S01]  /*4980*/  FFMA.FTZ R54, R54, R117, R121 ;  /* 0x0000007536367223 */ /* 0x000fe20000010079 */
[----:B------:R-:W-:Y:S01]  /*4990*/  F2FP.F16.F32.PACK_AB R36, R53, R32 ;  /* 0x000000203524723e */ /* 0x000fe200000000ff */
[----:B------:R-:W-:Y:S01]  /*49a0*/  IMAD.MOV.U32 R53, RZ, RZ, R39 ;  /* 0x000000ffff357224 */ /* 0x000fe200078e0027 */
[----:B------:R-:W-:Y:S01]  /*49b0*/  F2FP.F16.F32.PACK_AB R52, R48, R33 ;  /* 0x000000213034723e */ /* 0x000fe200000000ff */
[----:B------:R-:W-:Y:S01]  /*49c0*/  IMAD.MOV.U32 R51, RZ, RZ, R38 ;  /* 0x000000ffff337224 */ /* 0x000fe200078e0026 */
[----:B------:R-:W-:Y:S01]  /*49d0*/  F2FP.F16.F32.PACK_AB R50, R123, R34 ;  /* 0x000000227b32723e */ /* 0x000fe200000000ff */
[----:B------:R-:W-:Y:S01]  /*49e0*/  IMAD.MOV.U32 R48, RZ, RZ, R36 ;  /* 0x000000ffff307224 */ /* 0x000fe200078e0024 */
[----:B------:R-:W-:-:S07]  /*49f0*/  F2FP.F16.F32.PACK_AB R54, R54, R119 ;  /* 0x000000773636723e */ /* 0x000fce00000000ff */
.L_x_9507:
[----:B------:R-:W-:Y:S05]  /*4a00*/  BSYNC B2 ;  /* 0x0000000000027941 */ /* 0x000fea0003800000 */
.L_x_9506:
[----:B------:R-:W-:Y:S02]  /*4a10*/  ISETP.GE.AND P5, PT, R113, R107, PT ;  /* 0x0000006b7100720c */ /* 0x000fe40003fa6270 */
[----:B------:R-:W-:-:S11]  /*4a20*/  P2R R33, PR, RZ, 0x1 ;  /* 0x00000001ff217803 */ /* 0x000fd60000000000 */
[--C-:B------:R-:W-:Y:S02]  /*4a30*/  @!P5 SHF.R.S32.HI R32, RZ, 0x1f, R113.reuse ;  /* 0x0000001fff20d819 */ /* 0x100fe40000011471 */
[----:B------:R-:W-:-:S04]  /*4a40*/  @!P5 IADD3 R104, P0, P6, R4, R104, R113 ;  /* 0x000000680468d210 */ /* 0x000fc80007e1e071 */
[----:B------:R-:W-:Y:S02]  /*4a50*/  @!P5 IADD3.X R111, R60, R111, R32, P0, P6 ;  /* 0x0000006f3c6fd210 */ /* 0x000fe400007ec420 */
[CC--:B------:R-:W-:Y:S02]  /*4a60*/  LEA R32, P6, R108.reuse, R98.reuse, 0x1 ;  /* 0x000000626c207211 */ /* 0x0c0fe400078c08ff */
[----:B------:R-:W-:Y:S02]  /*4a70*/  ISETP.NE.AND P0, PT, R33, RZ, PT ;  /* 0x000000ff2100720c */ /* 0x000fe40003f05270 */
[----:B------:R-:W-:Y:S02]  /*4a80*/  LEA.HI.X R33, R108, R99, R110, 0x1, P6 ;  /* 0x000000636c217211 */ /* 0x000fe400030f0c6e */
[----:B------:R-:W-:-:S03]  /*4a90*/  @!P5 LEA R34, P6, R104, R98, 0x1 ;  /* 0x000000626822d211 */ /* 0x000fc600078c08ff */
[----:B-1----:R1:W-:Y:S01]  /*4aa0*/  STG.E.128 desc[UR40][R32.64], R48 ;  /* 0x0000003020007986 */ /* 0x0023e2000c101d28 */
[----:B------:R-:W-:-:S05]  /*4ab0*/  @!P5 LEA.HI.X R35, R104, R99, R111, 0x1, P6 ;  /* 0x000000636823d211 */ /* 0x000fca00030f0c6f */
[----:B--2---:R1:W-:Y:S04]  /*4ac0*/  @!P5 STG.E.128 desc[UR40][R34.64], R52 ;  /* 0x000000342200d986 */ /* 0x0043e8000c101d28 */
.L_x_9505:
[----:B------:R-:W-:Y:S05]  /*4ad0*/  BSYNC B1 ;  /* 0x0000000000017941 */ /* 0x000fea0003800000 */
.L_x_9504:
[----:B------:R-:W-:Y:S01]  /*4ae0*/  ISETP.GE.OR P5, PT, R220, R97, P1 ;  /* 0x00000061dc00720c */ /* 0x000fe20000fa6670 */
[-C--:B-12---:R-:W-:Y:S02]  /*4af0*/  IMAD R32, R72, R102.reuse, RZ ;  /* 0x0000006648207224 */ /* 0x086fe400078e02ff */
[----:B------:R-:W-:-:S04]  /*4b00*/  IMAD.WIDE.U32 R100, R220, R102, R100 ;  /* 0x00000066dc647225 */ /* 0x000fc800078e0064 */
[----:B------:R-:W-:-:S06]  /*4b10*/  IMAD R51, R220, R103, R32 ;  /* 0x00000067dc337224 */ /* 0x000fcc00078e0220 */
[----:B------:R-:W-:Y:S05]  /*4b20*/  @P5 BRA `(.L_x_9494) ;  /* 0x0000000800405947 */ /* 0x000fea0003800000 */
[----:B------:R-:W-:Y:S01]  /*4b30*/  IMAD.IADD R51, R101, 0x1, R51 ;  /* 0x0000000165337824 */ /* 0x000fe200078e0233 */
[----:B------:R-:W-:Y:S01]  /*4b40*/  IADD3 R32, P5, P6, R4, R100, R84 ;  /* 0x0000006404207210 */ /* 0x000fe20007ebe054 */
[----:B------:R-:W-:Y:S01]  /*4b50*/  BSSY B1, `(.L_x_9508) ;  /* 0x0000069000017945 */ /* 0x000fe20003800000 */
[----:B------:R-:W-:Y:S02]  /*4b60*/  SEL R109, R74, R109, !P0 ;  /* 0x0000006d4a6d7207 */ /* 0x000fe40004000000 */
[----:B------:R-:W-:Y:S02]  /*4b70*/  IADD3.X R33, R60, R51, R86, P5, P6 ;  /* 0x000000333c217210 */ /* 0x000fe40002fec456 */
[C---:B------:R-:W-:Y:S02]  /*4b80*/  LEA R48, P5, R32.reuse, R98, 0x1 ;  /* 0x0000006220307211 */ /* 0x040fe400078a08ff */
[----:B------:R-:W-:Y:S02]  /*4b90*/  SHF.R.U32.HI R34, RZ, 0x3, R209 ;  /* 0x00000003ff227819 */ /* 0x000fe400000116d1 */
[----:B------:R-:W-:-:S02]  /*4ba0*/  LEA.HI.X R49, R32, R99, R33, 0x1, P5 ;  /* 0x0000006320317211 */ /* 0x000fc400028f0c21 */
[----:B------:R-:W-:-:S04]  /*4bb0*/  SHF.R.S32.HI R32, RZ, 0x1f, R109 ;  /* 0x0000001fff207819 */ /* 0x000fc8000001146d */
[----:B------:R-:W-:-:S04]  /*4bc0*/  LEA.HI R32, R32, R109, RZ, 0x4 ;  /* 0x0000006d20207211 */ /* 0x000fc800078f20ff */
[----:B------:R-:W-:-:S05]  /*4bd0*/  LEA.HI.SX32 R32, R32, R83, 0x1c ;  /* 0x0000005320207211 */ /* 0x000fca00078fe2ff */
[----:B------:R-:W-:-:S05]  /*4be0*/  IMAD.SHL.U32 R50, R32, 0x8, RZ ;  /* 0x0000000820327824 */ /* 0x000fca00078e00ff */
[----:B------:R-:W-:-:S04]  /*4bf0*/  LOP3.LUT R32, R209, 0x38, R50, 0xf8, !PT ;  /* 0x00000038d1207812 */ /* 0x000fc800078ef832 */
[----:B------:R-:W-:Y:S01]  /*4c00*/  LOP3.LUT R33, R32, R34, RZ, 0x3c, !PT ;  /* 0x0000002220217212 */ /* 0x000fe200078e3cff */
[----:B------:R-:W-:-:S04]  /*4c10*/  IMAD R32, R2, 0x1800, R87 ;  /* 0x0000180002207824 */ /* 0x000fc800078e0257 */
[----:B------:R-:W-:Y:S02]  /*4c20*/  IMAD.IADD R33, R212, 0x1, R33 ;  /* 0x00000001d4217824 */ /* 0x000fe400078e0221 */
[----:B------:R-:W-:Y:S02]  /*4c30*/  IMAD R32, R32, 0x2, R19 ;  /* 0x0000000220207824 */ /* 0x000fe400078e0213 */
[----:B------:R-:W-:-:S04]  /*4c40*/  IMAD R34, R2, 0x1800, R33 ;  /* 0x0000180002227824 */ /* 0x000fc800078e0221 */
[----:B------:R-:W-:Y:S02]  /*4c50*/  IMAD R36, R34, 0x2, R19 ;  /* 0x0000000222247824 */ /* 0x000fe400078e0213 */
[----:B------:R-:W1:Y:S04]  /*4c60*/  LDS.128 R32, [R32+0x1c400] ;  /* 0x01c4000020207984 */ /* 0x000e680000000c00 */
[----:B------:R-:W2:Y:S01]  /*4c70*/  LDS.128 R36, [R36+0x1c400] ;  /* 0x01c4000024247984 */ /* 0x000ea20000000c00 */
[----:B------:R-:W-:Y:S05]  /*4c80*/  @P4 BRA `(.L_x_9509) ;  /* 0x0000000400544947 */ /* 0x000fea0003800000 */
[--C-:B------:R-:W-:Y:S01]  /*4c90*/  SHF.R.U64 R40, R40, 0x10, R41.reuse ;  /* 0x0000001028287819 */ /* 0x100fe20000001229 */
[--C-:B------:R-:W-:Y:S01]  /*4ca0*/  HADD2.F32 R52, -RZ, R118.reuse.H0_H0 ;  /* 0x20000076ff347230 */ /* 0x100fe20000004100 */
[----:B------:R-:W-:Y:S01]  /*4cb0*/  SHF.R.U32.HI R53, RZ, 0x10, R41 ;  /* 0x00000010ff357819 */ /* 0x000fe20000011629 */
[----:B------:R-:W-:Y:S01]  /*4cc0*/  HADD2.F32 R118, -RZ, R118.H1_H1 ;  /* 0x30000076ff767230 */ /* 0x000fe20000004100 */
[----:B------:R-:W-:Y:S01]  /*4cd0*/  SHF.R.U64 R41, R42, 0x10, R43 ;  /* 0x000000102a297819 */ /* 0x000fe2000000122b */
[----:B------:R-:W-:Y:S01]  /*4ce0*/  HADD2.F32 R40, -RZ, R40.H0_H0 ;  /* 0x20000028ff287230 */ /* 0x000fe20000004100 */
[----:B------:R-:W-:Y:S01]  /*4cf0*/  SHF.R.U64 R42, R46, 0x10, R47 ;  /* 0x000000102e2a7819 */ /* 0x000fe2000000122f */
[----:B--2---:R-:W-:Y:S01]  /*4d00*/  IMAD.MOV.U32 R46, RZ, RZ, R37 ;  /* 0x000000ffff2e7224 */ /* 0x004fe200078e0025 */
[----:B------:R-:W-:Y:S01]  /*4d10*/  SHF.R.U32.HI R55, RZ, 0x10, R45 ;  /* 0x00000010ff377819 */ /* 0x000fe2000001162d */
[----:B-1----:R-:W-:Y:S01]  /*4d20*/  IMAD.MOV.U32 R37, RZ, RZ, R35 ;  /* 0x000000ffff257224 */ /* 0x002fe200078e0023 */
[----:B------:R-:W-:Y:S01]  /*4d30*/  SHF.R.U32.HI R102, RZ, 0x10, R47 ;  /* 0x00000010ff667819 */ /* 0x000fe2000001162f */
[----:B------:R-:W-:Y:S01]  /*4d40*/  IMAD.MOV.U32 R47, RZ, RZ, R39 ;  /* 0x000000ffff2f7224 */ /* 0x000fe200078e0027 */
[----:B------:R-:W-:Y:S01]  /*4d50*/  SHF.R.U64 R44, R44, 0x10, R45 ;  /* 0x000000102c2c7819 */ /* 0x000fe2000000122d */
[----:B------:R-:W-:Y:S01]  /*4d60*/  HADD2.F32 R39, -RZ, R46.H0_H0 ;  /* 0x2000002eff277230 */ /* 0x000fe20000004100 */
[----:B------:R-:W-:Y:S01]  /*4d70*/  SHF.R.U32.HI R45, RZ, 0x10, R43 ;  /* 0x00000010ff2d7819 */ /* 0x000fe2000001162b */
[----:B------:R-:W-:-:S02]  /*4d80*/  IMAD.MOV.U32 R43, RZ, RZ, R36 ;  /* 0x000000ffff2b7224 */ /* 0x000fc400078e0024 */
[----:B------:R-:W-:Y:S02]  /*4d90*/  HADD2.F32 R46, -RZ, R46.H1_H1 ;  /* 0x3000002eff2e7230 */ /* 0x000fe40000004100 */
[----:B------:R-:W-:Y:S01]  /*4da0*/  FMUL.FTZ R54, R39, R118 ;  /* 0x0000007627367220 */ /* 0x000fe20000410000 */
[----:B------:R-:W-:Y:S02]  /*4db0*/  HADD2.F32 R55, -RZ, R55.H0_H0 ;  /* 0x20000037ff377230 */ /* 0x000fe40000004100 */
[--C-:B------:R-:W-:Y:S02]  /*4dc0*/  HADD2.F32 R36, -RZ, R33.reuse.H1_H1 ;  /* 0x30000021ff247230 */ /* 0x100fe40000004100 */
[----:B------:R-:W-:Y:S02]  /*4dd0*/  HADD2.F32 R35, -RZ, R33.H0_H0 ;  /* 0x20000021ff237230 */ /* 0x000fe40000004100 */
[----:B------:R-:W-:Y:S01]  /*4de0*/  FMUL.FTZ R103, R46, R55 ;  /* 0x000000372e677220 */ /* 0x000fe20000410000 */
[----:B------:R-:W-:-:S02]  /*4df0*/  HADD2.F32 R53, -RZ, R53.H0_H0 ;  /* 0x20000035ff357230 */ /* 0x000fc40000004100 */
[C---:B------:R-:W-:Y:S01]  /*4e00*/  FMUL.FTZ R55, R36.reuse, R55 ;  /* 0x0000003724377220 */ /* 0x040fe20000410000 */
[----:B------:R-:W-:Y:S02]  /*4e10*/  HADD2.F32 R45, -RZ, R45.H0_H0 ;  /* 0x2000002dff2d7230 */ /* 0x000fe40000004100 */
[C---:B------:R-:W-:Y:S01]  /*4e20*/  FMUL.FTZ R118, R35.reuse, R118 ;  /* 0x0000007623767220 */ /* 0x040fe20000410000 */
[-C--:B------:R-:W-:Y:S01]  /*4e30*/  FFMA.FTZ R33, R35, R52.reuse, -R54 ;  /* 0x0000003423217223 */ /* 0x080fe20000010836 */
[-C--:B------:R-:W-:Y:S01]  /*4e40*/  FFMA.FTZ R36, R36, R53.reuse, -R103 ;  /* 0x0000003524247223 */ /* 0x080fe20000010867 */
[----:B------:R-:W-:Y:S01]  /*4e50*/  FFMA.FTZ R46, R46, R53, R55 ;  /* 0x000000352e2e7223 */ /* 0x000fe20000010037 */
[--C-:B------:R-:W-:Y:S02]  /*4e60*/  HADD2.F32 R54, -RZ, R116.reuse.H0_H0 ;  /* 0x20000074ff367230 */ /* 0x100fe40000004100 */
[----:B------:R-:W-:Y:S01]  /*4e70*/  FFMA.FTZ R35, R39, R52, R118 ;  /* 0x0000003427237223 */ /* 0x000fe20000010076 */
[----:B------:R-:W-:Y:S01]  /*4e80*/  HADD2.F32 R116, -RZ, R116.H1_H1 ;  /* 0x30000074ff747230 */ /* 0x000fe20000004100 */
[----:B------:R-:W-:Y:S01]  /*4e90*/  F2FP.F16.F32.PACK_AB R33, R36, R33 ;  /* 0x000000212421723e */ /* 0x000fe200000000ff */
[----:B------:R-:W-:-:S02]  /*4ea0*/  HADD2.F32 R53, -RZ, R47.H0_H0 ;  /* 0x2000002fff357230 */ /* 0x000fc40000004100 */
[----:B------:R-:W-:Y:S02]  /*4eb0*/  HADD2.F32 R39, -RZ, R37.H0_H0 ;  /* 0x20000025ff277230 */ /* 0x000fe40000004100 */
[----:B------:R-:W-:Y:S02]  /*4ec0*/  HADD2.F32 R47, -RZ, R47.H1_H1 ;  /* 0x3000002fff2f7230 */ /* 0x000fe40000004100 */
[----:B------:R-:W-:Y:S02]  /*4ed0*/  HADD2.F32 R55, -RZ, R102.H0_H0 ;  /* 0x20000066ff377230 */ /* 0x000fe40000004100 */
[-C--:B------:R-:W-:Y:S01]  /*4ee0*/  FMUL.FTZ R102, R53, R116.reuse ;  /* 0x0000007435667220 */ /* 0x080fe20000410000 */
[----:B------:R-:W-:Y:S02]  /*4ef0*/  HADD2.F32 R52, -RZ, R37.H1_H1 ;  /* 0x30000025ff347230 */ /* 0x000fe40000004100 */
[----:B------:R-:W-:Y:S01]  /*4f00*/  FMUL.FTZ R116, R39, R116 ;  /* 0x0000007427747220 */ /* 0x000fe20000410000 */
[----:B------:R-:W-:-:S02]  /*4f10*/  HADD2.F32 R41, -RZ, R41.H0_H0 ;  /* 0x20000029ff297230 */ /* 0x000fc40000004100 */
[-C--:B------:R-:W-:Y:S01]  /*4f20*/  FMUL.FTZ R103, R47, R55.reuse ;  /* 0x000000372f677220 */ /* 0x080fe20000410000 */
[-C--:B------:R-:W-:Y:S01]  /*4f30*/  FFMA.FTZ R37, R39, R54.reuse, -R102 ;  /* 0x0000003627257223 */ /* 0x080fe20000010866 */
[C---:B------:R-:W-:Y:S01]  /*4f40*/  FMUL.FTZ R104, R52.reuse, R55 ;  /* 0x0000003734687220 */ /* 0x040fe20000410000 */
[----:B------:R-:W-:Y:S01]  /*4f50*/  FFMA.FTZ R39, R53, R54, R116 ;  /* 0x0000003635277223 */ /* 0x000fe20000010074 */
[-C--:B------:R-:W-:Y:S01]  /*4f60*/  FFMA.FTZ R52, R52, R45.reuse, -R103 ;  /* 0x0000002d34347223 */ /* 0x080fe20000010867 */
[----:B------:R-:W-:Y:S02]  /*4f70*/  HADD2.F32 R55, -RZ, R44.H0_H0 ;  /* 0x2000002cff377230 */ /* 0x000fe40000004100 */
[----:B------:R-:W-:Y:S01]  /*4f80*/  FFMA.FTZ R54, R47, R45, R104 ;  /* 0x0000002d2f367223 */ /* 0x000fe20000010068 */
[----:B------:R-:W-:Y:S02]  /*4f90*/  HADD2.F32 R53, -RZ, R115.H1_H1 ;  /* 0x30000073ff357230 */ /* 0x000fe40000004100 */
[--C-:B------:R-:W-:Y:S01]  /*4fa0*/  HADD2.F32 R45, -RZ, R43.reuse.H0_H0 ;  /* 0x2000002bff2d7230 */ /* 0x100fe20000004100 */
[----:B------:R-:W-:Y:S01]  /*4fb0*/  F2FP.F16.F32.PACK_AB R52, R52, R37 ;  /* 0x000000253434723e */ /* 0x000fe200000000ff */
[----:B------:R-:W-:Y:S01]  /*4fc0*/  HADD2.F32 R44, -RZ, R32.H0_H0 ;  /* 0x20000020ff2c7230 */ /* 0x000fe20000004100 */
[----:B------:R-:W-:Y:S01]  /*4fd0*/  F2FP.F16.F32.PACK_AB R37, R46, R35 ;  /* 0x000000232e25723e */ /* 0x000fe200000000ff */
[----:B------:R-:W-:-:S02]  /*4fe0*/  HADD2.F32 R43, -RZ, R43.H1_H1 ;  /* 0x3000002bff2b7230 */ /* 0x000fc40000004100 */
[-C--:B------:R-:W-:Y:S01]  /*4ff0*/  FMUL.FTZ R103, R45, R53.reuse ;  /* 0x000000352d677220 */ /* 0x080fe20000410000 */
[----:B------:R-:W-:Y:S02]  /*5000*/  HADD2.F32 R32, -RZ, R32.H1_H1 ;  /* 0x30000020ff207230 */ /* 0x000fe40000004100 */
[----:B------:R-:W-:Y:S01]  /*5010*/  FMUL.FTZ R102, R44, R53 ;  /* 0x000000352c667220 */ /* 0x000fe20000410000 */
[----:B------:R-:W-:Y:S02]  /*5020*/  HADD2.F32 R47, -RZ, R114.H1_H1 ;  /* 0x30000072ff2f7230 */ /* 0x000fe40000004100 */
        /* <DEDUP_REMOVED lines=8> */
[----:B------:R-:W-:-:S02]  /*50b0*/  HADD2.F32 R40, -RZ, R38.H0_H0 ;  /* 0x20000026ff287230 */ /* 0x000fc40000004100 */
[----:B------:R-:W-:Y:S02]  /*50c0*/  HADD2.F32 R45, -RZ, R42.H0_H0 ;  /* 0x2000002aff2d7230 */ /* 0x000fe40000004100 */
        /* <DEDUP_REMOVED lines=8> */
[----:B------:R-:W-:Y:S02]  /*5150*/  IMAD.MOV.U32 R35, RZ, RZ, R52 ;  /* 0x000000ffff237224 */ /* 0x000fe400078e0034 */
[----:B------:R-:W-:Y:S01]  /*5160*/  FMUL.FTZ R45, R34, R45 ;  /* 0x0000002d222d7220 */ /* 0x000fe20000410000 */
[-C--:B------:R-:W-:Y:S01]  /*5170*/  FFMA.FTZ R53, R32, R43.reuse, -R53 ;  /* 0x0000002b20357223 */ /* 0x080fe20000010835 */
[----:B------:R-:W-:Y:S01]  /*5180*/  FFMA.FTZ R115, R40, R43, R115 ;  /* 0x0000002b28737223 */ /* 0x000fe20000010073 */
[-C--:B------:R-:W-:Y:S01]  /*5190*/  FFMA.FTZ R34, R34, R41.reuse, -R55 ;  /* 0x0000002922227223 */ /* 0x080fe20000010837 */
[----:B------:R-:W-:Y:S01]  /*51a0*/  FFMA.FTZ R38, R38, R41, R45 ;  /* 0x0000002926267223 */ /* 0x000fe2000001002d */
[----:B------:R-:W-:-:S03]  /*51b0*/  F2FP.F16.F32.PACK_AB R32, R44, R103 ;  /* 0x000000672c20723e */ /* 0x000fc600000000ff */
[----:B------:R-:W-:Y:S02]  /*51c0*/  F2FP.F16.F32.PACK_AB R34, R34, R53 ;  /* 0x000000352222723e */ /* 0x000fe400000000ff */
[----:B------:R-:W-:-:S07]  /*51d0*/  F2FP.F16.F32.PACK_AB R38, R38, R115 ;  /* 0x000000732626723e */ /* 0x000fce00000000ff */
.L_x_9509:
[----:B------:R-:W-:Y:S05]  /*51e0*/  BSYNC B1 ;  /* 0x0000000000017941 */ /* 0x000fea0003800000 */
.L_x_9508:
[----:B-1----:R1:W-:Y:S01]  /*51f0*/  STG.E.128 desc[UR40][R48.64], R32 ;  /* 0x0000002030007986 */ /* 0x0023e2000c101d28 */
[----:B------:R-:W-:-:S13]  /*5200*/  ISETP.GE.AND P4, PT, R50, R107, PT ;  /* 0x0000006b3200720c */ /* 0x000fda0003f86270 */
[----:B------:R-:W-:Y:S05]  /*5210*/  @P4 BRA `(.L_x_9494) ;  /* 0x0000000000844947 */ /* 0x000fea0003800000 */
[--C-:B-1----:R-:W-:Y:S02]  /*5220*/  SHF.R.S32.HI R32, RZ, 0x1f, R50.reuse ;  /* 0x0000001fff207819 */ /* 0x102fe40000011432 */
[----:B------:R-:W-:-:S04]  /*5230*/  IADD3 R50, P4, P5, R4, R100, R50 ;  /* 0x0000006404327210 */ /* 0x000fc80007d9e032 */
[----:B------:R-:W-:Y:S02]  /*5240*/  IADD3.X R51, R60, R51, R32, P4, P5 ;  /* 0x000000333c337210 */ /* 0x000fe400027ea420 */
[----:B------:R-:W-:-:S04]  /*5250*/  LEA R98, P4, R50, R98, 0x1 ;  /* 0x0000006232627211 */ /* 0x000fc800078808ff */
[----:B------:R-:W-:-:S05]  /*5260*/  LEA.HI.X R99, R50, R99, R51, 0x1, P4 ;  /* 0x0000006332637211 */ /* 0x000fca00020f0c33 */
[----:B--2---:R1:W-:Y:S01]  /*5270*/  STG.E.128 desc[UR40][R98.64], R36 ;  /* 0x0000002462007986 */ /* 0x0043e2000c101d28 */
[----:B------:R-:W-:Y:S05]  /*5280*/  BRA `(.L_x_9494) ;  /* 0x0000000000687947 */ /* 0x000fea0003800000 */
.L_x_9477:
[----:B------:R-:W-:-:S06]  /*5290*/  UISETP.NE.AND UP0, UPT, UR44, 0x3, UPT ;  /* 0x000000032c00788c */ /* 0x000fcc000bf05270 */
[----:B------:R-:W-:-:S13]  /*52a0*/  PLOP3.LUT P3, PT, PT, PT, UP0, 0x80, 0x0 ;  /* 0x000000000000781c */ /* 0x000fda0003f6f008 */
[----:B------:R-:W-:Y:S05]  /*52b0*/  @!P3 BRA `(.L_x_9510) ;  /* 0x000000000004b947 */ /* 0x000fea0003800000 */
[----:B------:R-:W-:Y:S01]  /*52c0*/  BPT.TRAP 0x1 ;  /* 0x000000040000795c */ /* 0x000fe20000300000 */
.L_x_9510:
[----:B------:R-:W-:Y:S01]  /*52d0*/  IMAD R95, R2, 0x8, R19 ;  /* 0x00000008025f7824 */ /* 0x000fe200078e0213 */
[----:B------:R-:W-:Y:S01]  /*52e0*/  SHF.L.U32 R106, R201, 0x1f, RZ ;  /* 0x0000001fc96a7819 */ /* 0x000fe200000006ff */
[----:B------:R-:W-:Y:S01]  /*52f0*/  IMAD R97, R27, -0x60, R24 ;  /* 0xffffffa01b617824 */ /* 0x000fe200078e0218 */
[----:B------:R-:W-:Y:S02]  /*5300*/  BSSY B1, `(.L_x_9511) ;  /* 0x0000004000017945 */ /* 0x000fe40003800000 */
[----:B------:R-:W0:Y:S02]  /*5310*/  SYNCS.PHASECHK.TRANS64.TRYWAIT P4, [R95+URZ+0x22890], R106 ;  /* 0x0228906a5f0075a7 */ /* 0x000e24000808017f */
[----:B------:R-:W-:Y:S01]  /*5320*/  VIMNMX R97, R97, 0x60, PT ;  /* 0x0000006061617848 */ /* 0x000fe20003fe0100 */
[----:B0-----:R-:W-:Y:S06]  /*5330*/  @!P4 BRA `(.L_x_9512) ;  /* 0x000001440088c947 */ /* 0x001fec0003800000 */
.L_x_9774:
[----:B------:R-:W-:Y:S05]  /*5340*/  BSYNC B1 ;  /* 0x0000000000017941 */ /* 0x000fea0003800000 */
.L_x_9511:
[----:B------:R-:W-:Y:S01]  /*5350*/  ISETP.GE.AND P4, PT, R18, R97, PT ;  /* 0x000000611200720c */ /* 0x000fe20003f86270 */
[----:B------:R-:W-:-:S12]  /*5360*/  BSSY B1, `(.L_x_9513) ;  /* 0x0000006000017945 */ /* 0x000fd80003800000 */
[----:B------:R-:W-:Y:S05]  /*5370*/  @P4 BRA `(.L_x_9514) ;  /* 0x0000000000104947 */ /* 0x000fea0003800000 */
[----:B------:R-:W1:Y:S04]  /*5380*/  @!P1 LDS.128 R32, [R104] ;  /* 0x0000000068209984 */ /* 0x000e680000000c00 */
[----:B------:R-:W2:Y:S04]  /*5390*/  @!P2 LDS.128 R36, [R103] ;  /* 0x000000006724a984 */ /* 0x000ea80000000c00 */
[----:B-1----:R1:W-:Y:S04]  /*53a0*/  @!P1 STG.E.128 desc[UR40][R42.64], R32 ;  /* 0x000000202a009986 */ /* 0x0023e8000c101d28 */
[----:B--2---:R1:W-:Y:S02]  /*53b0*/  @!P2 STG.E.128 desc[UR40][R42.64+0x40], R36 ;  /* 0x000040242a00a986 */ /* 0x0043e4000c101d28 */
.L_x_9514:
[----:B------:R-:W-:Y:S05]  /*53c0*/  BSYNC B1 ;  /* 0x0000000000017941 */ /* 0x000fea0003800000 */
.L_x_9513:
[----:B------:R-:W-:-:S13]  /*53d0*/  ISETP.GE.AND P4, PT, R220, R97, PT ;  /* 0x00000061dc00720c */ /* 0x000fda0003f86270 */
[----:B------:R-:W-:Y:S05]  /*53e0*/  @P4 BRA `(.L_x_9494) ;  /* 0x0000000000104947 */ /* 0x000fea0003800000 */
[----:B-1----:R-:W1:Y:S04]  /*53f0*/  @!P1 LDS.128 R32, [R104+0x2000] ;  /* 0x0020000068209984 */ /* 0x002e680000000c00 */
[----:B------:R-:W2:Y:S04]  /*5400*/  @!P2 LDS.128 R36, [R103+0x2000] ;  /* 0x002000006724a984 */ /* 0x000ea80000000c00 */
[----:B-1----:R1:W-:Y:S04]  /*5410*/  @!P1 STG.E.128 desc[UR40][R40.64], R32 ;  /* 0x0000002028009986 */ /* 0x0023e8000c101d28 */
[----:B--2---:R1:W-:Y:S02]  /*5420*/  @!P2 STG.E.128 desc[UR40][R40.64+0x40], R36 ;  /* 0x000040242800a986 */ /* 0x0043e4000c101d28 */
.L_x_9494:
[----:B------:R-:W-:Y:S05]  /*5430*/  BSYNC B0 ;  /* 0x0000000000007941 */ /* 0x000fea0003800000 */
.L_x_9476:
[----:B-1234-:R-:W1:Y:S01]  /*5440*/  S2R R32, SR_TID.X ;  /* 0x0000000000207919 */ /* 0x01ee620000002100 */
        /* <DEDUP_REMOVED lines=16> */
.L_x_9516:
[----:B------:R-:W-:Y:S05]  /*5550*/  BSYNC B0 ;  /* 0x0000000000007941 */ /* 0x000fea0003800000 */
.L_x_9515:
[----:B------:R-:W2:Y:S01]  /*5560*/  SYNCS.PHASECHK.TRANS64.TRYWAIT P3, [R95+URZ+0x228b0], R106 ;  /* 0x0228b06a5f0075a7 */ /* 0x000ea2000806017f */
[----:B------:R-:W-:Y:S01]  /*5570*/  IMAD R41, R2, 0x6000, R89 ;  /* 0x0000600002297824 */ /* 0x000fe200078e0259 */
[----:B------:R-:W-:Y:S01]  /*5580*/  ULDC UR45, c[0x0][0x320] ;  /* 0x0000c800002d7ab9 */ /* 0x000fe20000000800 */
[----:B------:R-:W-:Y:S01]  /*5590*/  ULDC.64 UR42, c[0x0][0x328] ;  /* 0x0000ca00002a7ab9 */ /* 0x000fe20000000a00 */
[----:B------:R-:W-:Y:S01]  /*55a0*/  ULDC.64 UR38, c[0x0][0x318] ;  /* 0x0000c60000267ab9 */ /* 0x000fe20000000a00 */
[----:B------:R-:W-:Y:S01]  /*55b0*/  BSSY B0, `(.L_x_9517) ;  /* 0x0000003000007945 */ /* 0x000fe20003800000 */
[----:B------:R-:W-:-:S03]  /*55c0*/  IMAD.IADD R40, R88, 0x1, R41 ;  /* 0x0000000158287824 */ /* 0x000fc600078e0229 */
[----:B--2---:R-:W-:Y:S05]  /*55d0*/  @!P3 BRA `(.L_x_9518) ;  /* 0x0000014000f4b947 */ /* 0x004fea0003800000 */
.L_x_9775:
[----:B------:R-:W-:Y:S05]  /*55e0*/  BSYNC B0 ;  /* 0x0000000000007941 */ /* 0x000fea0003800000 */
.L_x_9517:
[----:B------:R-:W-:Y:S01]  /*55f0*/  ISETP.GE.AND P3, PT, R18, R97, PT ;  /* 0x000000611200720c */ /* 0x000fe20003f66270 */
[----:B------:R-:W-:Y:S01]  /*5600*/  BSSY B0, `(.L_x_9519) ;  /* 0x0000025000007945 */ /* 0x000fe20003800000 */
[----:B------:R-:W-:Y:S02]  /*5610*/  IMAD R41, R41, 0x2, R25 ;  /* 0x0000000229297824 */ /* 0x000fe400078e0219 */
[----:B------:R-:W-:-:S04]  /*5620*/  IMAD.WIDE R36, R27, 0x60, R58 ;  /* 0x000000601b247825 */ /* 0x000fc800078e023a */
[----:B------:R-:W-:-:S05]  /*5630*/  IMAD R40, R40, 0x2, R25 ;  /* 0x0000000228287824 */ /* 0x000fca00078e0219 */
[----:B------:R-:W-:Y:S05]  /*5640*/  @P3 BRA `(.L_x_9520) ;  /* 0x0000000000803947 */ /* 0x000fea0003800000 */
[----:B------:R-:W-:Y:S02]  /*5650*/  IMAD R35, R37, UR42, RZ ;  /* 0x0000002a25237c24 */ /* 0x000fe4000f8e02ff */
[----:B-1----:R-:W-:Y:S02]  /*5660*/  IMAD.MOV.U32 R32, RZ, RZ, R6 ;  /* 0x000000ffff207224 */ /* 0x002fe400078e0006 */
[----:B------:R-:W-:Y:S02]  /*5670*/  IMAD.MOV.U32 R33, RZ, RZ, R92 ;  /* 0x000000ffff217224 */ /* 0x000fe400078e005c */
[C---:B------:R-:W-:Y:S02]  /*5680*/  IMAD R35, R36.reuse, UR43, R35 ;  /* 0x0000002b24237c24 */ /* 0x040fe4000f8e0223 */
[----:B------:R-:W-:-:S04]  /*5690*/  IMAD.WIDE.U32 R32, R36, UR42, R32 ;  /* 0x0000002a24207c25 */ /* 0x000fc8000f8e0020 */
[----:B------:R-:W-:Y:S01]  /*56a0*/  IMAD.IADD R33, R33, 0x1, R35 ;  /* 0x0000000121217824 */ /* 0x000fe200078e0223 */
[----:B------:R-:W-:-:S04]  /*56b0*/  LEA R38, P3, R32, UR38, 0x1 ;  /* 0x0000002620267c11 */ /* 0x000fc8000f8608ff */
[----:B------:R-:W-:Y:S02]  /*56c0*/  LEA.HI.X R39, R32, UR39, R33, 0x1, P3 ;  /* 0x0000002720277c11 */ /* 0x000fe400098f0c21 */
[----:B------:R-:W-:-:S13]  /*56d0*/  ISETP.GE.AND P3, PT, R16, UR45, PT ;  /* 0x0000002d10007c0c */ /* 0x000fda000bf66270 */
[----:B------:R-:W1:Y:S04]  /*56e0*/  @!P3 LDS.128 R32, [R41] ;  /* 0x000000002920b984 */ /* 0x000e680000000c00 */
[----:B-1----:R-:W-:Y:S01]  /*56f0*/  @!P3 STG.E.128 desc[UR40][R38.64], R32 ;  /* 0x000000202600b986 */ /* 0x002fe2000c101d28 */
[----:B------:R-:W-:-:S13]  /*5700*/  ISETP.GE.AND P3, PT, R0, UR45, PT ;  /* 0x0000002d00007c0c */ /* 0x000fda000bf66270 */
[----:B------:R-:W1:Y:S04]  /*5710*/  @!P3 LDS.128 R32, [R40] ;  /* 0x000000002820b984 */ /* 0x000e680000000c00 */
[----:B-1----:R-:W-:Y:S01]  /*5720*/  @!P3 STG.E.128 desc[UR40][R38.64+0x40], R32 ;  /* 0x000040202600b986 */ /* 0x002fe2000c101d28 */
[----:B------:R-:W-:-:S13]  /*5730*/  ISETP.GE.AND P3, PT, R62, UR45, PT ;  /* 0x0000002d3e007c0c */ /* 0x000fda000bf66270 */
[----:B------:R-:W1:Y:S04]  /*5740*/  @!P3 LDS.128 R32, [R41+0x3000] ;  /* 0x003000002920b984 */ /* 0x000e680000000c00 */
        /* <DEDUP_REMOVED lines=10> */
[----:B------:R-:W-:-:S13]  /*57f0*/  ISETP.NE.AND P3, PT, R94, RZ, PT ;  /* 0x000000ff5e00720c */ /* 0x000fda0003f65270 */
[----:B------:R-:W1:Y:S04]  /*5800*/  @P3 LDS.128 R32, [R41+0x9000] ;  /* 0x0090000029203984 */ /* 0x000e680000000c00 */
[----:B-1----:R-:W-:Y:S01]  /*5810*/  @P3 STG.E.128 desc[UR40][R38.64+0x180], R32 ;  /* 0x0001802026003986 */ /* 0x002fe2000c101d28 */
[----:B------:R-:W-:-:S13]  /*5820*/  ISETP.NE.AND P3, PT, R93, RZ, PT ;  /* 0x000000ff5d00720c */ /* 0x000fda0003f65270 */
[----:B------:R-:W1:Y:S04]  /*5830*/  @P3 LDS.128 R32, [R40+0x9000] ;  /* 0x0090000028203984 */ /* 0x000e680000000c00 */
[----:B-1----:R3:W-:Y:S02]  /*5840*/  @P3 STG.E.128 desc[UR40][R38.64+0x1c0], R32 ;  /* 0x0001c02026003986 */ /* 0x0027e4000c101d28 */
.L_x_9520:
[----:B------:R-:W-:Y:S05]  /*5850*/  BSYNC B0 ;  /* 0x0000000000007941 */ /* 0x000fea0003800000 */
.L_x_9519:
[----:B------:R-:W-:Y:S01]  /*5860*/  ISETP.GE.AND P3, PT, R220, R97, PT ;  /* 0x00000061dc00720c */ /* 0x000fe20003f66270 */
[----:B------:R-:W-:-:S12]  /*5870*/  BSSY B0, `(.L_x_9521) ;  /* 0x0000024000007945 */ /* 0x000fd80003800000 */
[----:B------:R-:W-:Y:S05]  /*5880*/  @P3 BRA `(.L_x_9522) ;  /* 0x0000000000883947 */ /* 0x000fea0003800000 */
[----:B---3--:R-:W-:Y:S01]  /*5890*/  IADD3 R35, P3, R36, 0x40, RZ ;  /* 0x0000004024237810 */ /* 0x008fe20007f7e0ff */
[----:B-1----:R-:W-:Y:S02]  /*58a0*/  IMAD.MOV.U32 R32, RZ, RZ, R6 ;  /* 0x000000ffff207224 */ /* 0x002fe400078e0006 */
[----:B------:R-:W-:Y:S02]  /*58b0*/  IMAD.MOV.U32 R33, RZ, RZ, R92 ;  /* 0x000000ffff217224 */ /* 0x000fe400078e005c */
        /* <DEDUP_REMOVED lines=30> */
[----:B-1----:R4:W-:Y:S02]  /*5aa0*/  @P3 STG.E.128 desc[UR40][R36.64+0x1c0], R32 ;  /* 0x0001c02024003986 */ /* 0x0029e4000c101d28 */
.L_x_9522:
[----:B------:R-:W-:Y:S05]  /*5ab0*/  BSYNC B0 ;  /* 0x0000000000007941 */ /* 0x000fea0003800000 */
.L_x_9521:
[----:B------:R-:W-:Y:S01]  /*5ac0*/  @!PT LDS RZ, [RZ] ;  /* 0x00000000fffff984 */ /* 0x000fe20000000800 */
[----:B------:R-:W-:Y:S01]  /*5ad0*/  @!PT LDS RZ, [RZ] ;  /* 0x00000000fffff984 */ /* 0x000fe20000000800 */
[----:B------:R-:W-:Y:S01]  /*5ae0*/  @!PT LDS RZ, [RZ] ;  /* 0x00000000fffff984 */ /* 0x000fe20000000800 */
[----:B------:R-:W-:Y:S01]  /*5af0*/  @!PT LDS RZ, [RZ] ;  /* 0x00000000fffff984 */ /* 0x000fe20000000800 */
[----:B------:R5:W-:Y:S06]  /*5b00*/  MEMBAR.ALL.CTA ;  /* 0x0000000000007992 */ /* 0x000bec0000008000 */
[----:B-----5:R-:W5:Y:S02]  /*5b10*/  FENCE.VIEW.ASYNC.S ;  /* 0x00000000000073c6 */ /* 0x020f640000000000 */
[----:B-----5:R1:W-:Y:S01]  /*5b20*/  BAR.SYNC.DEFER_BLOCKING R73, 0x80 ;  /* 0x000200490000751d */ /* 0x0203e20000010000 */
[----:B------:R-:W-:Y:S01]  /*5b30*/  ISETP.NE.AND P5, PT, R96, RZ, PT ;  /* 0x000000ff6000720c */ /* 0x000fe20003fa5270 */
[----:B------:R-:W-:-:S02]  /*5b40*/  VIADD R2, R2, 0x1 ;  /* 0x0000000102027836 */ /* 0x000fc40000000000 */
[----:B0-2---:R-:W-:-:S03]  /*5b50*/  @!P4 VIADD R95, R95, 0x228c0 ;  /* 0x000228c05f5fc836 */ /* 0x005fc60000000000 */
[C---:B------:R-:W-:Y:S02]  /*5b60*/  ISETP.NE.AND P3, PT, R2.reuse, 0x2, PT ;  /* 0x000000020200780c */ /* 0x040fe40003f65270 */
[----:B------:R-:W-:Y:S02]  /*5b70*/  @!P4 PRMT R95, RZ, 0x654, R95 ;  /* 0x00000654ff5fc816 */ /* 0x000fe4000000005f */
[----:B-1-34-:R-:W-:Y:S02]  /*5b80*/  SEL R32, RZ, 0x1, P3 ;  /* 0x00000001ff207807 */ /* 0x01afe40001800000 */
[----:B------:R-:W-:Y:S02]  /*5b90*/  SEL R2, R2, RZ, P3 ;  /* 0x000000ff02027207 */ /* 0x000fe40001800000 */
[----:B------:R-:W-:Y:S01]  /*5ba0*/  LOP3.LUT R201, R201, R32, RZ, 0x3c, !PT ;  /* 0x00000020c9c97212 */ /* 0x000fe200078e3cff */
[----:B------:R0:W-:Y:S01]  /*5bb0*/  @!P4 SYNCS.ARRIVE.TRANS64.RED.A1T0 RZ, [R95+URZ], RZ ;  /* 0x000000ff5fffc9a7 */ /* 0x0001e2000810043f */
[----:B------:R-:W-:Y:S05]  /*5bc0*/  @P5 BRA `(.L_x_9523) ;  /* 0xffffffcc00685947 */ /* 0x000fea000383ffff */
[----:B------:R-:W1:Y:S01]  /*5bd0*/  S2R R33, SR_TID.X ;  /* 0x0000000000217919 */ /* 0x000e620000002100 */
[----:B------:R-:W-:Y:S02]  /*5be0*/  PLOP3.LUT P0, PT, PT, PT, PT, 0x8, 0x0 ;  /* 0x000000000000781c */ /* 0x000fe40003f0e170 */
[----:B-1----:R-:W-:-:S04]  /*5bf0*/  SHF.R.U32.HI R33, RZ, 0x7, R33 ;  /* 0x00000007ff217819 */ /* 0x002fc80000011621 */
[----:B------:R-:W-:-:S13]  /*5c00*/  ISETP.NE.AND P5, PT, R33, 0x1, PT ;  /* 0x000000012100780c */ /* 0x000fda0003fa5270 */
[----:B------:R-:W-:Y:S06]  /*5c10*/  @!P5 BAR.ARV 0x9, 0x100 ;  /* 0x024400000000db1d */ /* 0x000fec0000002000 */
.L_x_9471:
[----:B------:R-:W-:Y:S01]  /*5c20*/  IMAD.MOV.U32 R0, RZ, RZ, RZ ;  /* 0x000000ffff007224 */ /* 0x000fe200078e00ff */
[----:B------:R-:W-:Y:S06]  /*5c30*/  @P0 BRA `(.L_x_9524) ;  /* 0x00000000000c0947 */ /* 0x000fec0003800000 */
[----:B------:R-:W1:Y:S01]  /*5c40*/  FENCE.VIEW.ASYNC.G ;  /* 0x00000000000073c6 */ /* 0x000e620000000100 */
[----:B------:R-:W-:Y:S05]  /*5c50*/  WARPSYNC.ALL ;  /* 0x0000000000007948 */ /* 0x000fea0003800000 */
[----:B-1----:R-:W-:Y:S06]  /*5c60*/  BAR.ARV 0xc, 0x180 ;  /* 0x0306000000007b1d */ /* 0x002fec0000002000 */
.L_x_9524:
[----:B------:R-:W-:Y:S01]  /*5c70*/  ISETP.NE.AND P0, PT, R29, RZ, PT ;  /* 0x000000ff1d00720c */ /* 0x000fe20003f05270 */
[----:B------:R-:W-:-:S12]  /*5c80*/  BSSY B0, `(.L_x_9525) ;  /* 0x000001f000007945 */ /* 0x000fd80003800000 */
        /* <DEDUP_REMOVED lines=30> */
.L_x_9526:
[----:B------:R-:W-:Y:S05]  /*5e70*/  BSYNC B0 ;  /* 0x0000000000007941 */ /* 0x000fea0003800000 */
.L_x_9525:
        /* <DEDUP_REMOVED lines=71> */
[----:B------:R-:W0:Y:S01]  /*62f0*/  S2R R0, SR_TID.X ;  /* 0x0000000000007919 */ /* 0x000e220000002100 */
[----:B------:R-:W-:Y:S01]  /*6300*/  UMOV UR4, 0xffffffff ;  /* 0xffffffff00047882 */ /* 0x000fe20000000000 */
[----:B0-----:R-:W-:-:S05]  /*6310*/  VIADD R29, R0, 0xffffff80 ;  /* 0xffffff80001d7836 */ /* 0x001fca0000000000 */
[----:B------:R-:W-:-:S04]  /*6320*/  SHF.R.S32.HI R30, RZ, 0x1f, R29 ;  /* 0x0000001fff1e7819 */ /* 0x000fc8000001141d */
[----:B------:R-:W-:-:S04]  /*6330*/  LEA.HI R13, R30, R29, RZ, 0x7 ;  /* 0x0000001d1e0d7211 */ /* 0x000fc800078f38ff */
[----:B------:R-:W-:Y:S01]  /*6340*/  SHF.R.S32.HI R13, RZ, 0x7, R13 ;  /* 0x00000007ff0d7819 */ /* 0x000fe2000001140d */
[----:B------:R-:W-:Y:S06]  /*6350*/  BRA.DIV UR4, `(.L_x_9528) ;  /* 0x0000013604a87947 */ /* 0x000fec000b800000 */
[----:B------:R0:W1:Y:S02]  /*6360*/  SHFL.IDX PT, R14, R13, RZ, 0x1f ;  /* 0x00001fff0d0e7589 */ /* 0x00006400000e0000 */
.L_x_9778:
[----:B-1----:R-:W-:Y:S01]  /*6370*/  LEA.HI R0, R14, R14, RZ, 0x1 ;  /* 0x0000000e0e007211 */ /* 0x002fe200078f08ff */
[----:B------:R-:W-:Y:S01]  /*6380*/  VIADD R24, R19, 0x18400 ;  /* 0x0001840013187836 */ /* 0x000fe20000000000 */
[----:B------:R-:W-:Y:S02]  /*6390*/  BSSY B6, `(.L_x_9529) ;  /* 0x0000018000067945 */ /* 0x000fe40003800000 */
[----:B------:R-:W-:Y:S02]  /*63a0*/  LOP3.LUT R3, R0, 0x1e, RZ, 0xc0, !PT ;  /* 0x0000001e00037812 */ /* 0x000fe400078ec0ff */
[----:B------:R-:W-:-:S03]  /*63b0*/  LOP3.LUT P0, RZ, R24, 0x1bf, RZ, 0xc0, !PT ;  /* 0x000001bf18ff7812 */ /* 0x000fc6000780c0ff */
[----:B------:R-:W-:-:S04]  /*63c0*/  IMAD.IADD R3, R14, 0x1, -R3 ;  /* 0x000000010e037824 */ /* 0x000fc800078e0a03 */
[----:B------:R-:W-:-:S05]  /*63d0*/  IMAD R3, R3, 0x2000, R24 ;  /* 0x0000200003037824 */ /* 0x000fca00078e0218 */
[----:B------:R-:W-:-:S04]  /*63e0*/  SHF.R.U32.HI R3, RZ, 0x4, R3 ;  /* 0x00000004ff037819 */ /* 0x000fc80000011603 */
[----:B------:R-:W-:Y:S01]  /*63f0*/  LOP3.LUT R28, R3, 0x3fff, RZ, 0xc0, !PT ;  /* 0x00003fff031c7812 */ /* 0x000fe200078ec0ff */
[----:B------:R-:W-:Y:S06]  /*6400*/  @!P0 BRA `(.L_x_9530) ;  /* 0x0000000000408947 */ /* 0x000fec0003800000 */
        /* <DEDUP_REMOVED lines=15> */
[----:B-1---5:R-:W-:Y:S05]  /*6500*/  CALL.ABS.NOINC R14 ;  /* 0x000000000e007343 */ /* 0x022fea0003c00000 */
.L_x_9530:
[----:B------:R-:W-:Y:S05]  /*6510*/  BSYNC B6 ;  /* 0x0000000000067941 */ /* 0x000fea0003800000 */
.L_x_9529:
        /* <DEDUP_REMOVED lines=12> */
.L_x_9534:
[----:B--2---:R2:W3:Y:S02]  /*65e0*/  SYNCS.PHASECHK.TRANS64.TRYWAIT P0, [R19+URZ+0x22800], R0 ;  /* 0x02280000130075a7 */ /* 0x0044e4000800017f */
[----:B---3--:R-:W-:Y:S05]  /*65f0*/  @!P0 NANOSLEEP.SYNCS 0x989680 ;  /* 0x009896800000895d */ /* 0x008fea0003900000 */
[----:B------:R-:W3:Y:S02]  /*6600*/  @!P0 SYNCS.PHASECHK.TRANS64 P0, [R19+URZ+0x22800], R0 ;  /* 0x02280000130085a7 */ /* 0x000ee4000800007f */
[----:B---3--:R-:W-:Y:S05]  /*6610*/  @!P0 BRA `(.L_x_9534) ;  /* 0xfffffffc00f08947 */ /* 0x008fea000383ffff */
.L_x_9533:
[----:B------:R-:W-:Y:S05]  /*6620*/  BSYNC B0 ;  /* 0x0000000000007941 */ /* 0x000fea0003800000 */
.L_x_9532:
[----:B------:R-:W-:Y:S05]  /*6630*/  BRA `(.L_x_9535) ;  /* 0x0000002000a47947 */ /* 0x000fea0003800000 */
.L_x_9531:
[----:B-----5:R-:W-:Y:S01]  /*6640*/  SHF.R.S32.HI R0, RZ, 0x1f, R154 ;  /* 0x0000001fff007819 */ /* 0x020fe2000001149a */
[----:B------:R-:W-:Y:S01]  /*6650*/  ULDC.64 UR4, c[0x0][0x3f8] ;  /* 0x0000fe0000047ab9 */ /* 0x000fe20000000a00 */
[----:B------:R-:W-:Y:S01]  /*6660*/  ULDC.64 UR6, c[0x0][0x408] ;  /* 0x0001020000067ab9 */ /* 0x000fe20000000a00 */
[----:B------:R-:W-:Y:S01]  /*6670*/  LOP3.LUT P0, RZ, R24, 0x3ff, RZ, 0xc0, !PT ;  /* 0x000003ff18ff7812 */ /* 0x000fe2000780c0ff */
[----:B------:R-:W-:Y:S01]  /*6680*/  IMAD.WIDE.U32 R4, R154, UR4, RZ ;  /* 0x000000049a047c25 */ /* 0x000fe2000f8e00ff */
[----:B------:R-:W-:Y:S03]  /*6690*/  BSSY B6, `(.L_x_9536) ;  /* 0x000001f000067945 */ /* 0x000fe60003800000 */
[C---:B------:R-:W-:Y:S02]  /*66a0*/  IMAD R3, R0.reuse, UR4, RZ ;  /* 0x0000000400037c24 */ /* 0x040fe4000f8e02ff */
[----:B------:R-:W-:-:S02]  /*66b0*/  IMAD R9, R0, UR6, RZ ;  /* 0x0000000600097c24 */ /* 0x000fc4000f8e02ff */
        /* <DEDUP_REMOVED lines=28> */
.L_x_9537:
[----:B------:R-:W-:Y:S05]  /*6880*/  BSYNC B6 ;  /* 0x0000000000067941 */ /* 0x000fea0003800000 */
.L_x_9536:
[----:B------:R-:W-:Y:S01]  /*6890*/  LEA.HI R29, R30, R29, RZ, 0x2 ;  /* 0x0000001d1e1d7211 */ /* 0x000fe200078f10ff */
[----:B------:R-:W-:Y:S01]  /*68a0*/  ULDC.U8 UR4, c[0x0][0x410] ;  /* 0x0001040000047ab9 */ /* 0x000fe20000000000 */
[----:B------:R-:W-:Y:S01]  /*68b0*/  BSSY B0, `(.L_x_9538) ;  /* 0x00001f9000007945 */ /* 0x000fe20003800000 */
[----:B------:R-:W-:Y:S01]  /*68c0*/  ISETP.NE.AND P0, PT, RZ, UR4, PT ;  /* 0x00000004ff007c0c */ /* 0x000fe2000bf05270 */
[----:B------:R-:W-:Y:S01]  /*68d0*/  IMAD R4, R153, 0x80, R18 ;  /* 0x0000008099047824 */ /* 0x000fe200078e0212 */
[----:B------:R-:W-:-:S04]  /*68e0*/  SHF.R.S32.HI R29, RZ, 0x1f, R29 ;  /* 0x0000001fff1d7819 */ /* 0x000fc8000001141d */
[----:B------:R-:W-:-:S04]  /*68f0*/  LEA.HI R29, R29, R18, RZ, 0x3 ;  /* 0x000000121d1d7211 */ /* 0x000fc800078f18ff */
[----:B------:R-:W-:-:S05]  /*6900*/  LOP3.LUT R29, R29, 0xfffffff8, RZ, 0xc0, !PT ;  /* 0xfffffff81d1d7812 */ /* 0x000fca00078ec0ff */
[----:B------:R-:W-:Y:S01]  /*6910*/  IMAD.IADD R29, R18, 0x1, -R29 ;  /* 0x00000001121d7824 */ /* 0x000fe200078e0a1d */
[----:B------:R-:W-:Y:S06]  /*6920*/  @!P0 BRA `(.L_x_9539) ;  /* 0x0000001000048947 */ /* 0x000fec0003800000 */
[----:B------:R-:W-:-:S03]  /*6930*/  UMOV UR4, 0xffffffff ;  /* 0xffffffff00047882 */ /* 0x000fc60000000000 */
[----:B------:R-:W-:Y:S05]  /*6940*/  BRA.DIV UR4, `(.L_x_9540) ;  /* 0x0000013204507947 */ /* 0x000fea000b800000 */
[----:B------:R1:W2:Y:S04]  /*6950*/  SHFL.IDX PT, R3, R25, RZ, 0x1c1f ;  /* 0x001c1fff19037589 */ /* 0x0002a800000e0000 */
[----:B------:R1:W3:Y:S04]  /*6960*/  SHFL.IDX PT, R0, R24, RZ, 0x1c1f ;  /* 0x001c1fff18007589 */ /* 0x0002e800000e0000 */
[----:B------:R1:W4:Y:S04]  /*6970*/  SHFL.IDX PT, R5, R27, RZ, 0x1c1f ;  /* 0x001c1fff1b057589 */ /* 0x00032800000e0000 */
[----:B------:R1:W0:Y:S02]  /*6980*/  SHFL.IDX PT, R14, R26, RZ, 0x1c1f ;  /* 0x001c1fff1a0e7589 */ /* 0x00022400000e0000 */
.L_x_9784:
[----:B------:R-:W-:Y:S01]  /*6990*/  ULDC UR4, c[0x0][0x448] ;  /* 0x0001120000047ab9 */ /* 0x000fe20000000800 */
[----:B------:R-:W-:Y:S01]  /*69a0*/  IMAD.SHL.U32 R6, R29, 0x40, RZ ;  /* 0x000000401d067824 */ /* 0x000fe200078e00ff */
[----:B------:R-:W-:Y:S01]  /*69b0*/  BSSY B1, `(.L_x_9541) ;  /* 0x0000029000017945 */ /* 0x000fe20003800000 */
[----:B-1----:R-:W-:Y:S01]  /*69c0*/  IMAD R26, R155, UR4, RZ ;  /* 0x000000049b1a7c24 */ /* 0x002fe2000f8e02ff */
[----:B------:R-:W-:Y:S02]  /*69d0*/  LOP3.LUT P0, RZ, R29, 0x4, RZ, 0xc0, !PT ;  /* 0x000000041dff7812 */ /* 0x000fe4000780c0ff */
[----:B------:R-:W-:Y:S02]  /*69e0*/  CS2R R10, SRZ ;  /* 0x00000000000a7805 */ /* 0x000fe4000001ff00 */
[----:B------:R-:W-:Y:S02]  /*69f0*/  LOP3.LUT R7, R6, 0x1c0, RZ, 0xc0, !PT ;  /* 0x000001c006077812 */ /* 0x000fe400078ec0ff */
[----:B------:R-:W-:-:S02]  /*6a00*/  CS2R R20, SRZ ;  /* 0x0000000000147805 */ /* 0x000fc4000001ff00 */
[----:B------:R-:W-:Y:S01]  /*6a10*/  ISETP.GE.AND P1, PT, R4, R26, PT ;  /* 0x0000001a0400720c */ /* 0x000fe20003f26270 */
[----:B------:R-:W-:Y:S01]  /*6a20*/  IMAD R26, R153, -0x80, R26 ;  /* 0xffffff80991a7824 */ /* 0x000fe200078e021a */
[----:B------:R-:W-:Y:S02]  /*6a30*/  LEA.HI R6, R221, R221, RZ, 0x1 ;  /* 0x000000dddd067211 */ /* 0x000fe400078f08ff */
[----:B------:R-:W-:Y:S02]  /*6a40*/  LOP3.LUT R8, R7, 0x18, R16, 0xf8, !PT ;  /* 0x0000001807087812 */ /* 0x000fe400078ef810 */
[----:B------:R-:W-:Y:S02]  /*6a50*/  LOP3.LUT R6, R6, 0xfffffffe, RZ, 0xc0, !PT ;  /* 0xfffffffe06067812 */ /* 0x000fe400078ec0ff */
[----:B------:R-:W-:-:S03]  /*6a60*/  SHF.R.U32.HI R7, RZ, 0x3, R7 ;  /* 0x00000003ff077819 */ /* 0x000fc60000011607 */
[----:B------:R-:W-:Y:S01]  /*6a70*/  IMAD.IADD R30, R221, 0x1, -R6 ;  /* 0x00000001dd1e7824 */ /* 0x000fe200078e0a06 */
[----:B------:R-:W-:Y:S02]  /*6a80*/  LOP3.LUT R27, R8, R7, RZ, 0x3c, !PT ;  /* 0x00000007081b7212 */ /* 0x000fe400078e3cff */
[----:B------:R-:W-:Y:S02]  /*6a90*/  CS2R R8, SRZ ;  /* 0x0000000000087805 */ /* 0x000fe4000001ff00 */
[----:B------:R-:W-:Y:S02]  /*6aa0*/  CS2R R6, SRZ ;  /* 0x0000000000067805 */ /* 0x000fe4000001ff00 */
[----:B------:R-:W-:Y:S01]  /*6ab0*/  SHF.L.U32 R30, R30, 0x1f, RZ ;  /* 0x0000001f1e1e7819 */ /* 0x000fe200000006ff */
[----:B------:R-:W-:Y:S06]  /*6ac0*/  @P1 BRA `(.L_x_9542) ;  /* 0x00000000005c1947 */ /* 0x000fec0003800000 */
[----:B------:R-:W-:Y:S01]  /*6ad0*/  ULDC UR4, c[0x0][0x3f4] ;  /* 0x0000fd0000047ab9 */ /* 0x000fe20000000800 */
[----:B0-----:R-:W-:Y:S01]  /*6ae0*/  IMAD.SHL.U32 R13, R202, 0x2, RZ ;  /* 0x00000002ca0d7824 */ /* 0x001fe200078e00ff */
[----:B------:R-:W-:Y:S01]  /*6af0*/  ISETP.GE.AND P3, PT, R22, UR4, PT ;  /* 0x0000000416007c0c */ /* 0x000fe2000bf66270 */
[----:B---3--:R-:W-:Y:S01]  /*6b00*/  IMAD.MOV.U32 R8, RZ, RZ, R0 ;  /* 0x000000ffff087224 */ /* 0x008fe200078e0000 */
[----:B------:R-:W-:Y:S01]  /*6b10*/  ISETP.GE.AND P4, PT, R202, UR4, PT ;  /* 0x00000004ca007c0c */ /* 0x000fe2000bf86270 */
[----:B--2---:R-:W-:Y:S01]  /*6b20*/  IMAD.MOV.U32 R9, RZ, RZ, R3 ;  /* 0x000000ffff097224 */ /* 0x004fe200078e0003 */
[----:B------:R-:W-:Y:S01]  /*6b30*/  SHF.R.S32.HI R11, RZ, 0x1f, R202 ;  /* 0x0000001fff0b7819 */ /* 0x000fe200000114ca */
[----:B----4-:R-:W-:Y:S01]  /*6b40*/  IMAD.MOV.U32 R15, RZ, RZ, R5 ;  /* 0x000000ffff0f7224 */ /* 0x010fe200078e0005 */
[----:B------:R-:W-:-:S07]  /*6b50*/  CS2R R6, SRZ ;  /* 0x0000000000067805 */ /* 0x000fce000001ff00 */
[----:B------:R-:W-:Y:S01]  /*6b60*/  @!P3 IMAD.WIDE R24, R22, 0x2, R8 ;  /* 0x000000021618b825 */ /* 0x000fe200078e0208 */
[----:B------:R-:W-:Y:S02]  /*6b70*/  SHF.L.U64.HI R8, R202, 0x1, R11 ;  /* 0x00000001ca087819 */ /* 0x000fe4000001020b */
[-C--:B------:R-:W-:Y:S02]  /*6b80*/  @!P4 IADD3 R12, P1, R0, R13.reuse, RZ ;  /* 0x0000000d000cc210 */ /* 0x080fe40007f3e0ff */
[----:B------:R-:W-:Y:S02]  /*6b90*/  @!P4 IADD3 R4, P2, R14, R13, RZ ;  /* 0x0000000d0e04c210 */ /* 0x000fe40007f5e0ff */
[----:B------:R-:W-:Y:S02]  /*6ba0*/  CS2R R10, SRZ ;  /* 0x00000000000a7805 */ /* 0x000fe4000001ff00 */
[----:B------:R-:W-:Y:S01]  /*6bb0*/  CS2R R20, SRZ ;  /* 0x0000000000147805 */ /* 0x000fe2000001ff00 */
[--C-:B------:R-:W-:Y:S01]  /*6bc0*/  @!P4 IMAD.X R13, R3, 0x1, R8.reuse, P1 ;  /* 0x00000001030dc824 */ /* 0x100fe200008e0608 */
[----:B------:R1:W5:Y:S01]  /*6bd0*/  @!P3 LD.E.64 R6, desc[UR40][R24.64] ;  /* 0x000000281806b980 */ /* 0x000362000c101b00 */
[----:B------:R-:W-:Y:S01]  /*6be0*/  @!P4 IMAD.X R5, R5, 0x1, R8, P2 ;  /* 0x000000010505c824 */ /* 0x000fe200010e0608 */
[----:B------:R-:W-:Y:S01]  /*6bf0*/  CS2R R8, SRZ ;  /* 0x0000000000087805 */ /* 0x000fe2000001ff00 */
[----:B------:R-:W-:Y:S01]  /*6c00*/  @!P3 IMAD.WIDE R14, R22, 0x2, R14 ;  /* 0x00000002160eb825 */ /* 0x000fe200078e020e */
[----:B------:R1:W5:Y:S04]  /*6c10*/  @!P4 LD.E.64 R20, desc[UR40][R12.64] ;  /* 0x000000280c14c980 */ /* 0x000368000c101b00 */
[----:B------:R1:W5:Y:S04]  /*6c20*/  @!P3 LD.E.64 R10, desc[UR40][R14.64] ;  /* 0x000000280e0ab980 */ /* 0x000368000c101b00 */
[----:B------:R1:W5:Y:S02]  /*6c30*/  @!P4 LD.E.64 R8, desc[UR40][R4.64] ;  /* 0x000000280408c980 */ /* 0x000364000c101b00 */
.L_x_9542:
[----:B------:R-:W-:Y:S05]  /*6c40*/  BSYNC B1 ;  /* 0x0000000000017941 */ /* 0x000fea0003800000 */
.L_x_9541:
[----:B------:R-:W4:Y:S01]  /*6c50*/  SYNCS.PHASECHK.TRANS64.TRYWAIT P1, [R19+URZ+0x22800], R30 ;  /* 0x0228001e130075a7 */ /* 0x000f22000802017f */
[----:B---3--:R-:W-:Y:S01]  /*6c60*/  IMAD R0, R210, 0x200, R27 ;  /* 0x00000200d2007824 */ /* 0x008fe200078e021b */
[--C-:B-----5:R-:W-:Y:S01]  /*6c70*/  SHF.R.U64 R34, R6, 0x10, R7.reuse ;  /* 0x0000001006227819 */ /* 0x120fe20000001207 */
[----:B------:R-:W-:Y:S01]  /*6c80*/  IMAD.MOV.U32 R32, RZ, RZ, R6 ;  /* 0x000000ffff207224 */ /* 0x000fe200078e0006 */
[----:B01----:R-:W-:Y:S01]  /*6c90*/  SHF.R.U32.HI R13, RZ, 0x10, R7 ;  /* 0x00000010ff0d7819 */ /* 0x003fe20000011607 */
[----:B--2---:R-:W-:Y:S01]  /*6ca0*/  IMAD R3, R0, 0x2, R19 ;  /* 0x0000000200037824 */ /* 0x004fe200078e0213 */
[----:B------:R-:W-:Y:S01]  /*6cb0*/  SHF.R.U64 R36, R10, 0x10, R11 ;  /* 0x000000100a247819 */ /* 0x000fe2000000120b */
[----:B------:R-:W-:Y:S01]  /*6cc0*/  IMAD.MOV.U32 R12, RZ, RZ, R7 ;  /* 0x000000ffff0c7224 */ /* 0x000fe200078e0007 */
[--C-:B------:R-:W-:Y:S01]  /*6cd0*/  SHF.R.U64 R35, R20, 0x10, R21.reuse ;  /* 0x0000001014237819 */ /* 0x100fe20000001215 */
[----:B------:R-:W-:Y:S01]  /*6ce0*/  IMAD.MOV.U32 R33, RZ, RZ, R20 ;  /* 0x000000ffff217224 */ /* 0x000fe200078e0014 */
[--C-:B------:R-:W-:Y:S01]  /*6cf0*/  SHF.R.U32.HI R14, RZ, 0x10, R21.reuse ;  /* 0x00000010ff0e7819 */ /* 0x100fe20000011615 */
[----:B------:R-:W-:Y:S01]  /*6d00*/  IMAD.MOV.U32 R7, RZ, RZ, R21 ;  /* 0x000000ffff077224 */ /* 0x000fe200078e0015 */
[----:B------:R-:W-:Y:S01]  /*6d10*/  VIMNMX R27, R26, 0x80, PT ;  /* 0x000000801a1b7848 */ /* 0x000fe20003fe0100 */
[----:B------:R-:W-:Y:S01]  /*6d20*/  IMAD.MOV.U32 R29, RZ, RZ, R10 ;  /* 0x000000ffff1d7224 */ /* 0x000fe200078e000a */
[--C-:B------:R-:W-:Y:S01]  /*6d30*/  SHF.R.U32.HI R10, RZ, 0x10, R11.reuse ;  /* 0x00000010ff0a7819 */ /* 0x100fe2000001160b */
[----:B----4-:R-:W-:Y:S01]  /*6d40*/  IMAD.MOV.U32 R5, RZ, RZ, R11 ;  /* 0x000000ffff057224 */ /* 0x010fe200078e000b */
[----:B------:R-:W-:Y:S01]  /*6d50*/  BSSY B1, `(.L_x_9543) ;  /* 0x0000011000017945 */ /* 0x000fe20003800000 */
[----:B------:R-:W-:Y:S01]  /*6d60*/  IMAD.MOV.U32 R31, RZ, RZ, R8 ;  /* 0x000000ffff1f7224 */ /* 0x000fe200078e0008 */
[--C-:B------:R-:W-:Y:S01]  /*6d70*/  SHF.R.U64 R8, R8, 0x10, R9.reuse ;  /* 0x0000001008087819 */ /* 0x100fe20000001209 */
[--C-:B------:R-:W-:Y:S01]  /*6d80*/  IMAD.MOV.U32 R6, RZ, RZ, R9.reuse ;  /* 0x000000ffff067224 */ /* 0x100fe200078e0009 */
[----:B------:R-:W-:Y:S01]  /*6d90*/  SHF.R.U32.HI R9, RZ, 0x10, R9 ;  /* 0x00000010ff097819 */ /* 0x000fe20000011609 */
[C---:B------:R-:W-:Y:S01]  /*6da0*/  VIADD R4, R3.reuse, 0x18400 ;  /* 0x0001840003047836 */ /* 0x040fe20000000000 */
[----:B------:R-:W-:Y:S01]  /*6db0*/  PRMT R32, R32, 0x5410, R12 ;  /* 0x0000541020207816 */ /* 0x000fe2000000000c */
[----:B------:R-:W-:Y:S01]  /*6dc0*/  VIADD R0, R3, 0x18440 ;  /* 0x0001844003007836 */ /* 0x000fe20000000000 */
[----:B------:R-:W-:Y:S01]  /*6dd0*/  PRMT R34, R34, 0x5410, R13 ;  /* 0x0000541022227816 */ /* 0x000fe2000000000d */
[----:B------:R-:W-:Y:S01]  /*6de0*/  @P0 VIADD R0, R4, 0xffffffc0 ;  /* 0xffffffc004000836 */ /* 0x000fe20000000000 */
[----:B------:R-:W-:-:S02]  /*6df0*/  PRMT R33, R33, 0x5410, R7 ;  /* 0x0000541021217816 */ /* 0x000fc40000000007 */
[----:B------:R-:W-:Y:S02]  /*6e00*/  PRMT R35, R35, 0x5410, R14 ;  /* 0x0000541023237816 */ /* 0x000fe4000000000e */
[----:B------:R-:W-:Y:S02]  /*6e10*/  ISETP.GE.AND P2, PT, R18, R27, PT ;  /* 0x0000001b1200720c */ /* 0x000fe40003f46270 */
[----:B------:R-:W-:Y:S02]  /*6e20*/  PRMT R29, R29, 0x5410, R5 ;  /* 0x000054101d1d7816 */ /* 0x000fe40000000005 */
[----:B------:R-:W-:Y:S02]  /*6e30*/  PRMT R36, R36, 0x5410, R10 ;  /* 0x0000541024247816 */ /* 0x000fe4000000000a */
[----:B------:R-:W-:Y:S01]  /*6e40*/  PRMT R31, R31, 0x5410, R6 ;  /* 0x000054101f1f7816 */ /* 0x000fe20000000006 */
[----:B------:R-:W-:Y:S06]  /*6e50*/  @!P1 BRA `(.L_x_9544) ;  /* 0x0000012c007c9947 */ /* 0x000fec0003800000 */
.L_x_9785:
[----:B------:R-:W-:Y:S05]  /*6e60*/  BSYNC B1 ;  /* 0x0000000000017941 */ /* 0x000fea0003800000 */
.L_x_9543:
[----:B------:R-:W-:Y:S01]  /*6e70*/  BSSY B1, `(.L_x_9545) ;  /* 0x0000056000017945 */ /* 0x000fe20003800000 */
[----:B0-----:R-:W-:-:S03]  /*6e80*/  PRMT R30, R8, 0x5410, R9 ;  /* 0x00005410081e7816 */ /* 0x001fc60000000009 */
[----:B------:R-:W-:Y:S05]  /*6e90*/  @P2 BRA `(.L_x_9546) ;  /* 0x00000004004c2947 */ /* 0x000fea0003800000 */
[----:B------:R-:W0:Y:S01]  /*6ea0*/  LDC R5, c[0x0][0x3f4] ;  /* 0x0000fd00ff057b82 */ /* 0x000e220000000800 */
[----:B------:R-:W-:Y:S01]  /*6eb0*/  BSSY B2, `(.L_x_9547) ;  /* 0x000002a000027945 */ /* 0x000fe20003800000 */
[-C--:B0-----:R-:W-:Y:S02]  /*6ec0*/  ISETP.GE.AND P0, PT, R22, R5.reuse, PT ;  /* 0x000000051600720c */ /* 0x081fe40003f06270 */
[----:B------:R-:W-:-:S11]  /*6ed0*/  ISETP.GE.AND P1, PT, R202, R5, PT ;  /* 0x00000005ca00720c */ /* 0x000fd60003f26270 */
[----:B------:R-:W-:Y:S05]  /*6ee0*/  @P0 BRA `(.L_x_9548) ;  /* 0x0000000000980947 */ /* 0x000fea0003800000 */
        /* <DEDUP_REMOVED lines=38> */
.L_x_9548:
[----:B------:R-:W-:Y:S05]  /*7150*/  BSYNC B2 ;  /* 0x0000000000027941 */ /* 0x000fea0003800000 */
.L_x_9547:
        /* <DEDUP_REMOVED lines=39> */
.L_x_9546:
[----:B------:R-:W-:Y:S05]  /*73d0*/  BSYNC B1 ;  /* 0x0000000000017941 */ /* 0x000fea0003800000 */
.L_x_9545:
[----:B------:R-:W-:-:S13]  /*73e0*/  ISETP.GE.AND P0, PT, R220, R27, PT ;  /* 0x0000001bdc00720c */ /* 0x000fda0003f06270 */
[----:B------:R-:W-:Y:S05]  /*73f0*/  @P0 BRA `(.L_x_9549) ;  /* 0x0000001400100947 */ /* 0x000fea0003800000 */
[----:B01----:R-:W0:Y:S01]  /*7400*/  LDC R5, c[0x0][0x3f4] ;  /* 0x0000fd00ff057b82 */ /* 0x003e220000000800 */
[----:B------:R-:W-:Y:S01]  /*7410*/  BSSY B1, `(.L_x_9550) ;  /* 0x000002a000017945 */ /* 0x000fe20003800000 */
[-C--:B0-----:R-:W-:Y:S02]  /*7420*/  ISETP.GE.AND P0, PT, R22, R5.reuse, PT ;  /* 0x000000051600720c */ /* 0x081fe40003f06270 */
[----:B------:R-:W-:-:S11]  /*7430*/  ISETP.GE.AND P1, PT, R202, R5, PT ;  /* 0x00000005ca00720c */ /* 0x000fd60003f26270 */
[----:B------:R-:W-:Y:S05]  /*7440*/  @P0 BRA `(.L_x_9551) ;  /* 0x0000000000980947 */ /* 0x000fea0003800000 */
[----:B------:R-:W0:Y:S01]  /*7450*/  LDS.128 R4, [R3+0x1a400] ;  /* 0x01a4000003047984 */ /* 0x000e220000000c00 */
[----:B------:R-:W-:Y:S02]  /*7460*/  HADD2.F32 R14, -RZ, R32.H0_H0 ;  /* 0x20000020ff0e7230 */ /* 0x000fe40000004100 */
[--C-:B------:R-:W-:Y:S02]  /*7470*/  HADD2.F32 R20, -RZ, R29.reuse.H0_H0 ;  /* 0x2000001dff147230 */ /* 0x100fe40000004100 */
[----:B------:R-:W-:Y:S02]  /*7480*/  HADD2.F32 R25, -RZ, R36.H0_H0 ;  /* 0x20000024ff197230 */ /* 0x000fe40000004100 */
[----:B------:R-:W-:Y:S02]  /*7490*/  HADD2.F32 R21, -RZ, R34.H0_H0 ;  /* 0x20000022ff157230 */ /* 0x000fe40000004100 */
[----:B------:R-:W-:Y:S02]  /*74a0*/  HADD2.F32 R24, -RZ, R29.H1_H1 ;  /* 0x3000001dff187230 */ /* 0x000fe40000004100 */
[----:B------:R-:W-:-:S02]  /*74b0*/  HADD2.F32 R27, -RZ, R36.H1_H1 ;  /* 0x30000024ff1b7230 */ /* 0x000fc40000004100 */
[--C-:B0-----:R-:W-:Y:S02]  /*74c0*/  HADD2.F32 R8, -RZ, R4.reuse.H0_H0 ;  /* 0x20000004ff087230 */ /* 0x101fe40000004100 */
[----:B------:R-:W-:Y:S02]  /*74d0*/  HADD2.F32 R4, -RZ, R4.H1_H1 ;  /* 0x30000004ff047230 */ /* 0x000fe40000004100 */
[--C-:B------:R-:W-:Y:S02]  /*74e0*/  HADD2.F32 R9, -RZ, R5.reuse.H0_H0 ;  /* 0x20000005ff097230 */ /* 0x100fe40000004100 */
[----:B------:R-:W-:Y:S02]  /*74f0*/  HADD2.F32 R5, -RZ, R5.H1_H1 ;  /* 0x30000005ff057230 */ /* 0x000fe40000004100 */
[-C--:B------:R-:W-:Y:S01]  /*7500*/  FMUL.FTZ R13, R20, R4.reuse ;  /* 0x00000004140d7220 */ /* 0x080fe20000410000 */
        /* <DEDUP_REMOVED lines=26> */
.L_x_9551:
[----:B------:R-:W-:Y:S05]  /*76b0*/  BSYNC B1 ;  /* 0x0000000000017941 */ /* 0x000fea0003800000 */
.L_x_9550:
[----:B------:R-:W-:Y:S05]  /*76c0*/  @P1 BRA `(.L_x_9549) ;  /* 0x00000010005c1947 */ /* 0x000fea0003800000 */
[----:B0-----:R-:W0:Y:S01]  /*76d0*/  LDS.128 R4, [R0+0x2000] ;  /* 0x0020000000047984 */ /* 0x001e220000000c00 */
[----:B------:R-:W-:Y:S02]  /*76e0*/  HADD2.F32 R15, -RZ, R31.H0_H0 ;  /* 0x2000001fff0f7230 */ /* 0x000fe40000004100 */
[----:B------:R-:W-:Y:S02]  /*76f0*/  HADD2.F32 R13, -RZ, R33.H0_H0 ;  /* 0x20000021ff0d7230 */ /* 0x000fe40000004100 */
[--C-:B------:R-:W-:Y:S02]  /*7700*/  HADD2.F32 R24, -RZ, R30.reuse.H0_H0 ;  /* 0x2000001eff187230 */ /* 0x100fe40000004100 */
        /* <DEDUP_REMOVED lines=35> */
.L_x_9539:
[----:B------:R-:W-:-:S03]  /*7940*/  UMOV UR4, 0xffffffff ;  /* 0xffffffff00047882 */ /* 0x000fc60000000000 */
[----:B------:R-:W-:Y:S05]  /*7950*/  BRA.DIV UR4, `(.L_x_9552) ;  /* 0x0000012204d07947 */ /* 0x000fea000b800000 */
[----:B------:R1:W2:Y:S04]  /*7960*/  SHFL.IDX PT, R0, R25, RZ, 0x1c1f ;  /* 0x001c1fff19007589 */ /* 0x0002a800000e0000 */
[----:B------:R1:W3:Y:S04]  /*7970*/  SHFL.IDX PT, R3, R24, RZ, 0x1c1f ;  /* 0x001c1fff18037589 */ /* 0x0002e800000e0000 */
[----:B------:R1:W4:Y:S04]  /*7980*/  SHFL.IDX PT, R20, R27, RZ, 0x1c1f ;  /* 0x001c1fff1b147589 */ /* 0x00032800000e0000 */
[----:B------:R1:W0:Y:S02]  /*7990*/  SHFL.IDX PT, R14, R26, RZ, 0x1c1f ;  /* 0x001c1fff1a0e7589 */ /* 0x00022400000e0000 */
.L_x_9791:
[----:B------:R-:W-:Y:S01]  /*79a0*/  ULDC UR4, c[0x0][0x448] ;  /* 0x0001120000047ab9 */ /* 0x000fe20000000800 */
[----:B------:R-:W-:Y:S01]  /*79b0*/  LEA.HI R5, R221, R221, RZ, 0x1 ;  /* 0x000000dddd057211 */ /* 0x000fe200078f08ff */
[----:B------:R-:W-:Y:S01]  /*79c0*/  IMAD R21, R155, UR4, RZ ;  /* 0x000000049b157c24 */ /* 0x000fe2000f8e02ff */
[----:B------:R-:W-:Y:S01]  /*79d0*/  BSSY B1, `(.L_x_9553) ;  /* 0x0000018000017945 */ /* 0x000fe20003800000 */
[----:B------:R-:W-:Y:S02]  /*79e0*/  CS2R R8, SRZ ;  /* 0x0000000000087805 */ /* 0x000fe4000001ff00 */
[----:B------:R-:W-:Y:S02]  /*79f0*/  LOP3.LUT R6, R5, 0xfffffffe, RZ, 0xc0, !PT ;  /* 0xfffffffe05067812 */ /* 0x000fe400078ec0ff */
[----:B------:R-:W-:Y:S02]  /*7a00*/  CS2R R10, SRZ ;  /* 0x00000000000a7805 */ /* 0x000fe4000001ff00 */
[----:B------:R-:W-:Y:S01]  /*7a10*/  ISETP.GE.AND P0, PT, R4, R21, PT ;  /* 0x000000150400720c */ /* 0x000fe20003f06270 */
[----:B------:R-:W-:Y:S01]  /*7a20*/  IMAD R21, R153, -0x80, R21 ;  /* 0xffffff8099157824 */ /* 0x000fe200078e0215 */
[----:B------:R-:W-:Y:S01]  /*7a30*/  CS2R R4, SRZ ;  /* 0x0000000000047805 */ /* 0x000fe2000001ff00 */
[----:B-1----:R-:W-:Y:S01]  /*7a40*/  IMAD.IADD R24, R221, 0x1, -R6 ;  /* 0x00000001dd187824 */ /* 0x002fe200078e0a06 */
[----:B------:R-:W-:-:S04]  /*7a50*/  CS2R R6, SRZ ;  /* 0x0000000000067805 */ /* 0x000fc8000001ff00 */
[----:B------:R-:W-:-:S05]  /*7a60*/  SHF.L.U32 R24, R24, 0x1f, RZ ;  /* 0x0000001f18187819 */ /* 0x000fca00000006ff */
[----:B------:R-:W-:Y:S05]  /*7a70*/  @P0 BRA `(.L_x_9554) ;  /* 0x0000000000340947 */ /* 0x000fea0003800000 */
[----:B------:R-:W-:Y:S01]  /*7a80*/  ULDC UR4, c[0x0][0x3f4] ;  /* 0x0000fd0000047ab9 */ /* 0x000fe20000000800 */
[C---:B------:R-:W-:Y:S01]  /*7a90*/  IMAD.SHL.U32 R15, R16.reuse, 0x2, RZ ;  /* 0x00000002100f7824 */ /* 0x040fe200078e00ff */
[C---:B------:R-:W-:Y:S02]  /*7aa0*/  ISETP.GE.AND P2, PT, R16.reuse, UR4, PT ;  /* 0x0000000410007c0c */ /* 0x040fe4000bf46270 */
[----:B------:R-:W-:Y:S02]  /*7ab0*/  SHF.R.S32.HI R5, RZ, 0x1f, R16 ;  /* 0x0000001fff057819 */ /* 0x000fe40000011410 */
[----:B---3--:R-:W-:Y:S02]  /*7ac0*/  IADD3 R12, P0, R3, R15, RZ ;  /* 0x0000000f030c7210 */ /* 0x008fe40007f1e0ff */
[----:B------:R-:W-:Y:S02]  /*7ad0*/  SHF.L.U64.HI R3, R16, 0x1, R5 ;  /* 0x0000000110037819 */ /* 0x000fe40000010205 */
[----:B------:R-:W-:-:S02]  /*7ae0*/  CS2R R4, SRZ ;  /* 0x0000000000047805 */ /* 0x000fc4000001ff00 */
[----:B0-----:R-:W-:Y:S01]  /*7af0*/  IADD3 R14, P1, R14, R15, RZ ;  /* 0x0000000f0e0e7210 */ /* 0x001fe20007f3e0ff */
[----:B--2---:R-:W-:-:S04]  /*7b00*/  IMAD.X R13, R0, 0x1, R3, P0 ;  /* 0x00000001000d7824 */ /* 0x004fc800000e0603 */
[----:B----4-:R-:W-:Y:S01]  /*7b10*/  IMAD.X R15, R20, 0x1, R3, P1 ;  /* 0x00000001140f7824 */ /* 0x010fe200008e0603 */
[----:B------:R-:W-:Y:S07]  /*7b20*/  @P2 BRA `(.L_x_9554) ;  /* 0x0000000000082947 */ /* 0x000fee0003800000 */
[----:B------:R1:W5:Y:S04]  /*7b30*/  LD.E.128 R4, desc[UR40][R12.64] ;  /* 0x000000280c047980 */ /* 0x000368000c101d00 */
[----:B------:R1:W5:Y:S02]  /*7b40*/  LD.E.128 R8, desc[UR40][R14.64] ;  /* 0x000000280e087980 */ /* 0x000364000c101d00 */
.L_x_9554:
[----:B------:R-:W-:Y:S05]  /*7b50*/  BSYNC B1 ;  /* 0x0000000000017941 */ /* 0x000fea0003800000 */
.L_x_9553:
[----:B------:R-:W0:Y:S01]  /*7b60*/  SYNCS.PHASECHK.TRANS64.TRYWAIT P1, [R19+URZ+0x22800], R24 ;  /* 0x02280018130075a7 */ /* 0x000e22000802017f */
[----:B-----5:R-:W-:Y:S01]  /*7b70*/  IMAD.MOV.U32 R37, RZ, RZ, R4 ;  /* 0x000000ffff257224 */ /* 0x020fe200078e0004 */
[--C-:B------:R-:W-:Y:S01]  /*7b80*/  SHF.R.U64 R41, R4, 0x10, R5.reuse ;  /* 0x0000001004297819 */ /* 0x100fe20000001205 */
[--C-:B--2---:R-:W-:Y:S01]  /*7b90*/  IMAD.MOV.U32 R0, RZ, RZ, R5.reuse ;  /* 0x000000ffff007224 */ /* 0x104fe200078e0005 */
[----:B-1----:R-:W-:Y:S01]  /*7ba0*/  SHF.R.U32.HI R12, RZ, 0x10, R5 ;  /* 0x00000010ff0c7819 */ /* 0x002fe20000011605 */
[----:B------:R-:W-:Y:S01]  /*7bb0*/  IMAD.MOV.U32 R39, RZ, RZ, R6 ;  /* 0x000000ffff277224 */ /* 0x000fe200078e0006 */
[----:B------:R-:W-:Y:S01]  /*7bc0*/  SHF.R.U64 R42, R6, 0x10, R7 ;  /* 0x00000010062a7819 */ /* 0x000fe20000001207 */
[----:B------:R-:W-:Y:S01]  /*7bd0*/  IMAD.MOV.U32 R38, RZ, RZ, R8 ;  /* 0x000000ffff267224 */ /* 0x000fe200078e0008 */
[----:B------:R-:W-:Y:S01]  /*7be0*/  SHF.R.U64 R43, R8, 0x10, R9 ;  /* 0x00000010082b7819 */ /* 0x000fe20000001209 */
[----:B------:R-:W-:Y:S01]  /*7bf0*/  IMAD.MOV.U32 R4, RZ, RZ, R7 ;  /* 0x000000ffff047224 */ /* 0x000fe200078e0007 */
[--C-:B------:R-:W-:Y:S01]  /*7c00*/  SHF.R.U32.HI R8, RZ, 0x10, R9.reuse ;  /* 0x00000010ff087819 */ /* 0x100fe20000011609 */
[----:B------:R-:W-:Y:S01]  /*7c10*/  IMAD.MOV.U32 R5, RZ, RZ, R9 ;  /* 0x000000ffff057224 */ /* 0x000fe200078e0009 */
[----:B------:R-:W-:Y:S01]  /*7c20*/  VIMNMX R21, R21, 0x80, PT ;  /* 0x0000008015157848 */ /* 0x000fe20003fe0100 */
[----:B------:R-:W-:Y:S01]  /*7c30*/  IMAD.MOV.U32 R40, RZ, RZ, R10 ;  /* 0x000000ffff287224 */ /* 0x000fe200078e000a */
[----:B------:R-:W-:Y:S01]  /*7c40*/  SHF.R.U32.HI R7, RZ, 0x10, R7 ;  /* 0x00000010ff077819 */ /* 0x000fe20000011607 */
[--C-:B------:R-:W-:Y:S01]  /*7c50*/  IMAD.MOV.U32 R6, RZ, RZ, R11.reuse ;  /* 0x000000ffff067224 */ /* 0x100fe200078e000b */
[----:B---3--:R-:W1:Y:S01]  /*7c60*/  LDC R3, c[0x0][0x3f4] ;  /* 0x0000fd00ff037b82 */ /* 0x008e620000000800 */
[--C-:B------:R-:W-:Y:S01]  /*7c70*/  SHF.R.U64 R44, R10, 0x10, R11.reuse ;  /* 0x000000100a2c7819 */ /* 0x100fe2000000120b */
[----:B------:R-:W-:Y:S01]  /*7c80*/  BSSY B1, `(.L_x_9555) ;  /* 0x000000f000017945 */ /* 0x000fe20003800000 */
[----:B------:R-:W-:-:S02]  /*7c90*/  SHF.R.U32.HI R9, RZ, 0x10, R11 ;  /* 0x00000010ff097819 */ /* 0x000fc4000001160b */
        /* <DEDUP_REMOVED lines=8> */
[C---:B-1----:R-:W-:Y:S01]  /*7d20*/  ISETP.GE.AND P0, PT, R16.reuse, R3, PT ;  /* 0x000000031000720c */ /* 0x042fe20003f06270 */
[----:B------:R-:W-:-:S03]  /*7d30*/  IMAD.IADD R0, R16, 0x1, R3 ;  /* 0x0000000110007824 */ /* 0x000fc600078e0203 */
[-C--:B------:R-:W-:Y:S02]  /*7d40*/  ISETP.GE.OR P2, PT, R18, R21.reuse, P0 ;  /* 0x000000151200720c */ /* 0x080fe40000746670 */
[----:B------:R-:W-:Y:S01]  /*7d50*/  ISETP.GE.OR P0, PT, R220, R21, P0 ;  /* 0x00000015dc00720c */ /* 0x000fe20000706670 */
[----:B0-----:R-:W-:-:S12]  /*7d60*/  @!P1 BRA `(.L_x_9556) ;  /* 0x00000120003c9947 */ /* 0x001fd80003800000 */
.L_x_9792:
[----:B------:R-:W-:Y:S05]  /*7d70*/  BSYNC B1 ;  /* 0x0000000000017941 */ /* 0x000fea0003800000 */
.L_x_9555:
[----:B------:R-:W-:Y:S01]  /*7d80*/  BSSY B1, `(.L_x_9557) ;  /* 0x0000059000017945 */ /* 0x000fe20003800000 */
[----:B------:R-:W-:-:S03]  /*7d90*/  LOP3.LUT R0, R0, 0x38, RZ, 0xc0, !PT ;  /* 0x0000003800007812 */ /* 0x000fc600078ec0ff */
[----:B------:R-:W-:Y:S05]  /*7da0*/  @P2 BRA `(.L_x_9558) ;  /* 0x0000000400582947 */ /* 0x000fea0003800000 */
[----:B------:R-:W-:Y:S02]  /*7db0*/  IMAD.SHL.U32 R3, R29, 0x40, RZ ;  /* 0x000000401d037824 */ /* 0x000fe400078e00ff */
[----:B------:R-:W-:Y:S02]  /*7dc0*/  HADD2.F32 R26, -RZ, R37.H0_H0 ;  /* 0x20000025ff1a7230 */ /* 0x000fe40000004100 */
[--C-:B------:R-:W-:Y:S01]  /*7dd0*/  HADD2.F32 R30, -RZ, R38.reuse.H0_H0 ;  /* 0x20000026ff1e7230 */ /* 0x100fe20000004100 */
[----:B------:R-:W-:Y:S01]  /*7de0*/  LOP3.LUT R5, R3, 0x1c0, RZ, 0xc0, !PT ;  /* 0x000001c003057812 */ /* 0x000fe200078ec0ff */
[----:B------:R-:W-:Y:S02]  /*7df0*/  HADD2.F32 R25, -RZ, R43.H0_H0 ;  /* 0x2000002bff197230 */ /* 0x000fe40000004100 */
[----:B------:R-:W-:Y:S01]  /*7e00*/  HADD2.F32 R27, -RZ, R38.H1_H1 ;  /* 0x30000026ff1b7230 */ /* 0x000fe20000004100 */
[----:B------:R-:W-:Y:S02]  /*7e10*/  LOP3.LUT R3, R5, 0x38, R16, 0xf8, !PT ;  /* 0x0000003805037812 */ /* 0x000fe400078ef810 */
[----:B------:R-:W-:-:S04]  /*7e20*/  SHF.R.U32.HI R6, RZ, 0x3, R5 ;  /* 0x00000003ff067819 */ /* 0x000fc80000011605 */
[----:B------:R-:W-:-:S05]  /*7e30*/  LOP3.LUT R3, R3, R6, RZ, 0x3c, !PT ;  /* 0x0000000603037212 */ /* 0x000fca00078e3cff */
[----:B------:R-:W-:Y:S01]  /*7e40*/  IMAD R4, R210, 0x200, R3 ;  /* 0x00000200d2047824 */ /* 0x000fe200078e0203 */
[----:B------:R-:W-:-:S03]  /*7e50*/  LOP3.LUT R3, R6, R0, R5, 0x1e, !PT ;  /* 0x0000000006037212 */ /* 0x000fc600078e1e05 */
[----:B------:R-:W-:Y:S02]  /*7e60*/  IMAD R33, R4, 0x2, R19 ;  /* 0x0000000204217824 */ /* 0x000fe400078e0213 */
[----:B------:R-:W-:-:S03]  /*7e70*/  IMAD R8, R210, 0x200, R3 ;  /* 0x00000200d2087824 */ /* 0x000fc600078e0203 */
[----:B------:R-:W1:Y:S01]  /*7e80*/  LDS.128 R4, [R33+0x18400] ;  /* 0x0184000021047984 */ /* 0x000e620000000c00 */
[----:B------:R-:W-:-:S05]  /*7e90*/  IMAD R35, R8, 0x2, R19 ;  /* 0x0000000208237824 */ /* 0x000fca00078e0213 */
[----:B------:R-:W2:Y:S01]  /*7ea0*/  LDS.128 R8, [R35+0x18400] ;  /* 0x0184000023087984 */ /* 0x000ea20000000c00 */
[--C-:B-1----:R-:W-:Y:S02]  /*7eb0*/  HADD2.F32 R3, -RZ, R4.reuse.H0_H0 ;  /* 0x20000004ff037230 */ /* 0x102fe40000004100 */
[----:B------:R-:W-:Y:S02]  /*7ec0*/  HADD2.F32 R4, -RZ, R4.H1_H1 ;  /* 0x30000004ff047230 */ /* 0x000fe40000004100 */
[----:B------:R-:W-:Y:S02]  /*7ed0*/  HADD2.F32 R12, -RZ, R5.H0_H0 ;  /* 0x20000005ff0c7230 */ /* 0x000fe40000004100 */
[--C-:B--2---:R-:W-:Y:S02]  /*7ee0*/  HADD2.F32 R15, -RZ, R8.reuse.H0_H0 ;  /* 0x20000008ff0f7230 */ /* 0x104fe40000004100 */
[----:B------:R-:W-:Y:S02]  /*7ef0*/  HADD2.F32 R8, -RZ, R8.H1_H1 ;  /* 0x30000008ff087230 */ /* 0x000fe40000004100 */
[----:B----4-:R-:W-:-:S02]  /*7f00*/  HADD2.F32 R20, -RZ, R9.H0_H0 ;  /* 0x20000009ff147230 */ /* 0x010fc40000004100 */
[C---:B------:R-:W-:Y:S01]  /*7f10*/  FMUL.FTZ R32, R15.reuse, R30 ;  /* 0x0000001e0f207220 */ /* 0x040fe20000410000 */
[-C--:B------:R-:W-:Y:S01]  /*7f20*/  FMUL.FTZ R34, R15, R26.reuse ;  /* 0x0000001a0f227220 */ /* 0x080fe20000410000 */
[----:B------:R-:W-:Y:S02]  /*7f30*/  HADD2.F32 R15, -RZ, R41.H0_H0 ;  /* 0x20000029ff0f7230 */ /* 0x000fe40000004100 */
[C---:B------:R-:W-:Y:S01]  /*7f40*/  FMUL.FTZ R29, R8.reuse, R25 ;  /* 0x00000019081d7220 */ /* 0x040fe20000410000 */
[C---:B------:R-:W-:Y:S01]  /*7f50*/  FFMA.FTZ R32, R3.reuse, R26, -R32 ;  /* 0x0000001a03207223 */ /* 0x040fe20000010820 */
[----:B------:R-:W-:Y:S01]  /*7f60*/  FFMA.FTZ R34, R3, R30, R34 ;  /* 0x0000001e03227223 */ /* 0x000fe20000010022 */
[----:B------:R-:W-:Y:S02]  /*7f70*/  HADD2.F32 R3, -RZ, R37.H1_H1 ;  /* 0x30000025ff037230 */ /* 0x000fe40000004100 */
[-C--:B------:R-:W-:Y:S01]  /*7f80*/  FMUL.FTZ R31, R8, R15.reuse ;  /* 0x0000000f081f7220 */ /* 0x080fe20000410000 */
[----:B------:R-:W-:Y:S01]  /*7f90*/  FFMA.FTZ R29, R4, R15, -R29 ;  /* 0x0000000f041d7223 */ /* 0x000fe2000001081d */
[----:B------:R-:W-:Y:S01]  /*7fa0*/  FMUL.FTZ R15, R20, R27 ;  /* 0x0000001b140f7220 */ /* 0x000fe20000410000 */
[----:B------:R-:W-:-:S02]  /*7fb0*/  HADD2.F32 R9, -RZ, R9.H1_H1 ;  /* 0x30000009ff097230 */ /* 0x000fc40000004100 */
[----:B------:R-:W-:Y:S01]  /*7fc0*/  FMUL.FTZ R20, R20, R3 ;  /* 0x0000000314147220 */ /* 0x000fe20000410000 */
[----:B------:R-:W-:Y:S02]  /*7fd0*/  HADD2.F32 R26, -RZ, R43.H1_H1 ;  /* 0x3000002bff1a7230 */ /* 0x000fe40000004100 */
[----:B------:R-:W-:Y:S01]  /*7fe0*/  FFMA.FTZ R31, R4, R25, R31 ;  /* 0x00000019041f7223 */ /* 0x000fe2000001001f */
[----:B------:R-:W-:Y:S02]  /*7ff0*/  HADD2.F32 R4, -RZ, R41.H1_H1 ;  /* 0x30000029ff047230 */ /* 0x000fe40000004100 */
[C---:B------:R-:W-:Y:S01]  /*8000*/  FFMA.FTZ R15, R12.reuse, R3, -R15 ;  /* 0x000000030c0f7223 */ /* 0x040fe2000001080f */
[----:B------:R-:W-:Y:S02]  /*8010*/  HADD2.F32 R5, -RZ, R5.H1_H1 ;  /* 0x30000005ff057230 */ /* 0x000fe40000004100 */
        /* <DEDUP_REMOVED lines=13> */
[----:B------:R-:W-:Y:S02]  /*80f0*/  HADD2.F32 R3, -RZ, R42.H0_H0 ;  /* 0x2000002aff037230 */ /* 0x000fe40000004100 */
[C---:B------:R-:W-:Y:S01]  /*8100*/  FMUL.FTZ R5, R10.reuse, R9 ;  /* 0x000000090a057220 */ /* 0x040fe20000410000 */
[----:B------:R-:W-:Y:S02]  /*8110*/  HADD2.F32 R6, -RZ, R6.H1_H1 ;  /* 0x30000006ff067230 */ /* 0x000fe40000004100 */
[C---:B------:R-:W-:Y:S01]  /*8120*/  FFMA.FTZ R25, R13.reuse, R8, -R4 ;  /* 0x000000080d197223 */ /* 0x040fe20000010804 */
[----:B------:R-:W-:Y:S01]  /*8130*/  FFMA.FTZ R27, R13, R12, R27 ;  /* 0x0000000c0d1b7223 */ /* 0x000fe2000001001b */
[----:B------:R-:W-:Y:S01]  /*8140*/  FMUL.FTZ R13, R10, R3 ;  /* 0x000000030a0d7220 */ /* 0x000fe20000410000 */
[----:B0-----:R-:W-:-:S02]  /*8150*/  HADD2.F32 R24, -RZ, R11.H0_H0 ;  /* 0x2000000bff187230 */ /* 0x001fc40000004100 */
[C---:B------:R-:W-:Y:S01]  /*8160*/  FFMA.FTZ R10, R6.reuse, R3, -R5 ;  /* 0x00000003060a7223 */ /* 0x040fe20000010805 */
[----:B------:R-:W-:Y:S02]  /*8170*/  HADD2.F32 R5, -RZ, R40.H1_H1 ;  /* 0x30000028ff057230 */ /* 0x000fe40000004100 */
[----:B------:R-:W-:Y:S01]  /*8180*/  FFMA.FTZ R12, R6, R9, R13 ;  /* 0x00000009060c7223 */ /* 0x000fe2000001000d */
[----:B------:R-:W-:Y:S02]  /*8190*/  HADD2.F32 R3, -RZ, R39.H1_H1 ;  /* 0x30000027ff037230 */ /* 0x000fe40000004100 */
[----:B------:R-:W-:Y:S02]  /*81a0*/  HADD2.F32 R11, -RZ, R11.H1_H1 ;  /* 0x3000000bff0b7230 */ /* 0x000fe40000004100 */
[C---:B------:R-:W-:Y:S01]  /*81b0*/  FMUL.FTZ R9, R24.reuse, R5 ;  /* 0x0000000518097220 */ /* 0x040fe20000410000 */
[----:B------:R-:W-:Y:S02]  /*81c0*/  HADD2.F32 R8, -RZ, R44.H1_H1 ;  /* 0x3000002cff087230 */ /* 0x000fe40000004100 */
[----:B------:R-:W-:Y:S01]  /*81d0*/  FMUL.FTZ R24, R24, R3 ;  /* 0x0000000318187220 */ /* 0x000fe20000410000 */
[----:B------:R-:W-:-:S02]  /*81e0*/  HADD2.F32 R4, -RZ, R42.H1_H1 ;  /* 0x3000002aff047230 */ /* 0x000fc40000004100 */
        /* <DEDUP_REMOVED lines=18> */
.L_x_9558:
[----:B------:R-:W-:Y:S05]  /*8310*/  BSYNC B1 ;  /* 0x0000000000017941 */ /* 0x000fea0003800000 */
.L_x_9557:
[----:B------:R-:W-:Y:S05]  /*8320*/  @P0 BRA `(.L_x_9549) ;  /* 0x0000000400440947 */ /* 0x000fea0003800000 */
[----:B------:R-:W2:Y:S01]  /*8330*/  LDL R45, [R1+0x64] ;  /* 0x00006400012d7983 */ /* 0x000ea20000100800 */
[----:B------:R-:W-:-:S04]  /*8340*/  SHF.R.U32.HI R3, RZ, 0x3, R209 ;  /* 0x00000003ff037819 */ /* 0x000fc800000116d1 */
[----:B------:R-:W-:-:S05]  /*8350*/  LOP3.LUT R3, R3, R0, R209, 0x1e, !PT ;  /* 0x0000000003037212 */ /* 0x000fca00078e1ed1 */
[----:B------:R-:W-:-:S04]  /*8360*/  IMAD.IADD R0, R212, 0x1, R3 ;  /* 0x00000001d4007824 */ /* 0x000fc800078e0203 */
[----:B------:R-:W-:-:S05]  /*8370*/  IMAD R0, R0, 0x2, R19 ;  /* 0x0000000200007824 */ /* 0x000fca00078e0213 */
[----:B-1----:R-:W1:Y:S01]  /*8380*/  LDS.128 R8, [R0+0x18400] ;  /* 0x0184000000087984 */ /* 0x002e620000000c00 */
[----:B------:R-:W-:Y:S02]  /*8390*/  HADD2.F32 R25, -RZ, R37.H0_H0 ;  /* 0x20000025ff197230 */ /* 0x000fe40000004100 */
[--C-:B------:R-:W-:Y:S02]  /*83a0*/  HADD2.F32 R27, -RZ, R38.reuse.H0_H0 ;  /* 0x20000026ff1b7230 */ /* 0x100fe40000004100 */
[----:B------:R-:W-:Y:S02]  /*83b0*/  HADD2.F32 R36, -RZ, R43.H0_H0 ;  /* 0x2000002bff247230 */ /* 0x000fe40000004100 */
[----:B------:R-:W-:Y:S02]  /*83c0*/  HADD2.F32 R32, -RZ, R41.H0_H0 ;  /* 0x20000029ff207230 */ /* 0x000fe40000004100 */
[----:B------:R-:W-:Y:S02]  /*83d0*/  HADD2.F32 R38, -RZ, R38.H1_H1 ;  /* 0x30000026ff267230 */ /* 0x000fe40000004100 */
[----:B------:R-:W-:-:S02]  /*83e0*/  HADD2.F32 R34, -RZ, R37.H1_H1 ;  /* 0x30000025ff227230 */ /* 0x000fc40000004100 */
[----:B------:R-:W-:Y:S02]  /*83f0*/  HADD2.F32 R33, -RZ, R43.H1_H1 ;  /* 0x3000002bff217230 */ /* 0x000fe40000004100 */
[----:B------:R-:W-:Y:S02]  /*8400*/  HADD2.F32 R29, -RZ, R41.H1_H1 ;  /* 0x30000029ff1d7230 */ /* 0x000fe40000004100 */
[----:B------:R-:W-:Y:S02]  /*8410*/  HADD2.F32 R35, -RZ, R40.H0_H0 ;  /* 0x20000028ff237230 */ /* 0x000fe40000004100 */
[----:B------:R-:W-:Y:S02]  /*8420*/  HADD2.F32 R31, -RZ, R39.H0_H0 ;  /* 0x20000027ff1f7230 */ /* 0x000fe40000004100 */
[--C-:B-1----:R-:W-:Y:S02]  /*8430*/  HADD2.F32 R15, -RZ, R8.reuse.H0_H0 ;  /* 0x20000008ff0f7230 */ /* 0x102fe40000004100 */
[----:B------:R-:W-:-:S03]  /*8440*/  HADD2.F32 R8, -RZ, R8.H1_H1 ;  /* 0x30000008ff087230 */ /* 0x000fc60000004100 */
[-C--:B------:R-:W-:Y:S01]  /*8450*/  FMUL.FTZ R26, R27, R15.reuse ;  /* 0x0000000f1b1a7220 */ /* 0x080fe20000410000 */
[----:B------:R-:W-:Y:S01]  /*8460*/  FMUL.FTZ R30, R25, R15 ;  /* 0x0000000f191e7220 */ /* 0x000fe20000410000 */
[--C-:B----4-:R-:W-:Y:S02]  /*8470*/  HADD2.F32 R20, -RZ, R9.reuse.H0_H0 ;  /* 0x20000009ff147230 */ /* 0x110fe40000004100 */
[----:B------:R-:W-:Y:S01]  /*8480*/  FMUL.FTZ R15, R36, R8 ;  /* 0x00000008240f7220 */ /* 0x000fe20000410000 */
[----:B------:R-:W-:Y:S02]  /*8490*/  HADD2.F32 R9, -RZ, R9.H1_H1 ;  /* 0x30000009ff097230 */ /* 0x000fe40000004100 */
[--C-:B------:R-:W-:Y:S02]  /*84a0*/  HADD2.F32 R21, -RZ, R10.reuse.H0_H0 ;  /* 0x2000000aff157230 */ /* 0x100fe40000004100 */
[----:B------:R-:W-:Y:S02]  /*84b0*/  HADD2.F32 R10, -RZ, R10.H1_H1 ;  /* 0x3000000aff0a7230 */ /* 0x000fe40000004100 */
[----:B0-----:R-:W-:-:S02]  /*84c0*/  HADD2.F32 R24, -RZ, R11.H0_H0 ;  /* 0x2000000bff187230 */ /* 0x001fc40000004100 */
[----:B------:R-:W-:Y:S01]  /*84d0*/  HADD2.F32 R11, -RZ, R11.H1_H1 ;  /* 0x3000000bff0b7230 */ /* 0x000fe20000004100 */
[----:B--2---:R-:W0:Y:S02]  /*84e0*/  LDS.128 R4, [R45+0x18400] ;  /* 0x018400002d047984 */ /* 0x004e240000000c00 */
[--C-:B0-----:R-:W-:Y:S02]  /*84f0*/  HADD2.F32 R3, -RZ, R4.reuse.H0_H0 ;  /* 0x20000004ff037230 */ /* 0x101fe40000004100 */
[----:B------:R-:W-:-:S03]  /*8500*/  HADD2.F32 R4, -RZ, R4.H1_H1 ;  /* 0x30000004ff047230 */ /* 0x000fc60000004100 */
[-C--:B------:R-:W-:Y:S01]  /*8510*/  FFMA.FTZ R26, R25, R3.reuse, -R26 ;  /* 0x00000003191a7223 */ /* 0x080fe2000001081a */
[----:B------:R-:W-:Y:S01]  /*8520*/  FFMA.FTZ R30, R27, R3, R30 ;  /* 0x000000031b1e7223 */ /* 0x000fe2000001001e */
[----:B------:R-:W-:Y:S01]  /*8530*/  FMUL.FTZ R3, R32, R8 ;  /* 0x0000000820037220 */ /* 0x000fe20000410000 */
[--C-:B------:R-:W-:Y:S02]  /*8540*/  HADD2.F32 R12, -RZ, R5.reuse.H0_H0 ;  /* 0x20000005ff0c7230 */ /* 0x100fe40000004100 */
[----:B------:R-:W-:Y:S01]  /*8550*/  FMUL.FTZ R25, R38, R20 ;  /* 0x0000001426197220 */ /* 0x000fe20000410000 */
[----:B------:R-:W-:Y:S02]  /*8560*/  HADD2.F32 R5, -RZ, R5.H1_H1 ;  /* 0x30000005ff057230 */ /* 0x000fe40000004100 */
[----:B------:R-:W-:Y:S01]  /*8570*/  FFMA.FTZ R15, R32, R4, -R15 ;  /* 0x00000004200f7223 */ /* 0x000fe2000001080f */
[----:B------:R-:W-:Y:S01]  /*8580*/  FMUL.FTZ R27, R34, R20 ;  /* 0x00000014221b7220 */ /* 0x000fe20000410000 */
[----:B------:R-:W-:Y:S01]  /*8590*/  FFMA.FTZ R3, R36, R4, R3 ;  /* 0x0000000424037223 */ /* 0x000fe20000010003 */
[-C--:B------:R-:W-:Y:S01]  /*85a0*/  FMUL.FTZ R4, R33, R9.reuse ;  /* 0x0000000921047220 */ /* 0x080fe20000410000 */
[----:B------:R-:W-:Y:S01]  /*85b0*/  FMUL.FTZ R8, R29, R9 ;  /* 0x000000091d087220 */ /* 0x000fe20000410000 */
[----:B------:R-:W-:-:S02]  /*85c0*/  HADD2.F32 R36, -RZ, R44.H0_H0 ;  /* 0x2000002cff247230 */ /* 0x000fc40000004100 */
[-C--:B------:R-:W-:Y:S01]  /*85d0*/  FFMA.FTZ R25, R34, R12.reuse, -R25 ;  /* 0x0000000c22197223 */ /* 0x080fe20000010819 */
[----:B------:R-:W-:Y:S02]  /*85e0*/  HADD2.F32 R13, -RZ, R6.H0_H0 ;  /* 0x20000006ff0d7230 */ /* 0x000fe40000004100 */
[----:B------:R-:W-:Y:S01]  /*85f0*/  FFMA.FTZ R27, R38, R12, R27 ;  /* 0x0000000c261b7223 */ /* 0x000fe2000001001b */
[----:B------:R-:W-:Y:S02]  /*8600*/  HADD2.F32 R34, -RZ, R42.H0_H0 ;  /* 0x2000002aff227230 */ /* 0x000fe40000004100 */
[-C--:B------:R-:W-:Y:S01]  /*8610*/  FFMA.FTZ R12, R29, R5.reuse, -R4 ;  /* 0x000000051d0c7223 */ /* 0x080fe20000010804 */
[----:B------:R-:W-:Y:S02]  /*8620*/  HADD2.F32 R6, -RZ, R6.H1_H1 ;  /* 0x30000006ff067230 */ /* 0x000fe40000004100 */
[----:B------:R-:W-:Y:S01]  /*8630*/  FFMA.FTZ R20, R33, R5, R8 ;  /* 0x0000000521147223 */ /* 0x000fe20000010008 */
[-C--:B------:R-:W-:Y:S01]  /*8640*/  FMUL.FTZ R4, R35, R21.reuse ;  /* 0x0000001523047220 */ /* 0x080fe20000410000 */
[-C--:B------:R-:W-:Y:S01]  /*8650*/  FMUL.FTZ R5, R36, R10.reuse ;  /* 0x0000000a24057220 */ /* 0x080fe20000410000 */
[C---:B------:R-:W-:Y:S01]  /*8660*/  FMUL.FTZ R32, R31.reuse, R21 ;  /* 0x000000151f207220 */ /* 0x040fe20000410000 */
[C---:B------:R-:W-:Y:S01]  /*8670*/  FMUL.FTZ R9, R34.reuse, R10 ;  /* 0x0000000a22097220 */ /* 0x040fe20000410000 */
[----:B------:R-:W-:Y:S01]  /*8680*/  FFMA.FTZ R21, R31, R13, -R4 ;  /* 0x0000000d1f157223 */ /* 0x000fe20000010804 */
[----:B------:R-:W-:Y:S01]  /*8690*/  FFMA.FTZ R10, R34, R6, -R5 ;  /* 0x00000006220a7223 */ /* 0x000fe20000010805 */
[----:B------:R-:W-:-:S02]  /*86a0*/  HADD2.F32 R34, -RZ, R40.H1_H1 ;  /* 0x30000028ff227230 */ /* 0x000fc40000004100 */
[----:B------:R-:W-:Y:S02]  /*86b0*/  HADD2.F32 R31, -RZ, R44.H1_H1 ;  /* 0x3000002cff1f7230 */ /* 0x000fe40000004100 */
[----:B------:R-:W-:Y:S02]  /*86c0*/  HADD2.F32 R8, -RZ, R39.H1_H1 ;  /* 0x30000027ff087230 */ /* 0x000fe40000004100 */
[----:B------:R-:W-:Y:S02]  /*86d0*/  HADD2.F32 R29, -RZ, R42.H1_H1 ;  /* 0x3000002aff1d7230 */ /* 0x000fe40000004100 */
[----:B------:R-:W-:Y:S01]  /*86e0*/  FFMA.FTZ R32, R35, R13, R32 ;  /* 0x0000000d23207223 */ /* 0x000fe20000010020 */
[--C-:B------:R-:W-:Y:S02]  /*86f0*/  HADD2.F32 R14, -RZ, R7.reuse.H0_H0 ;  /* 0x20000007ff0e7230 */ /* 0x100fe40000004100 */
[----:B------:R-:W-:Y:S01]  /*8700*/  FFMA.FTZ R13, R36, R6, R9 ;  /* 0x00000006240d7223 */ /* 0x000fe20000010009 */
[----:B------:R-:W-:-:S02]  /*8710*/  HADD2.F32 R7, -RZ, R7.H1_H1 ;  /* 0x30000007ff077230 */ /* 0x000fc40000004100 */
        /* <DEDUP_REMOVED lines=8> */
[----:B------:R-:W-:Y:S02]  /*87a0*/  F2FP.F16.F32.PACK_AB R4, R15, R26 ;  /* 0x0000001a0f04723e */ /* 0x000fe400000000ff */
[----:B------:R-:W-:-:S02]  /*87b0*/  F2FP.F16.F32.PACK_AB R5, R12, R25 ;  /* 0x000000190c05723e */ /* 0x000fc400000000ff */
[----:B------:R-:W-:Y:S02]  /*87c0*/  F2FP.F16.F32.PACK_AB R6, R10, R21 ;  /* 0x000000150a06723e */ /* 0x000fe400000000ff */
[----:B------:R-:W-:Y:S02]  /*87d0*/  F2FP.F16.F32.PACK_AB R7, R24, R11 ;  /* 0x0000000b1807723e */ /* 0x000fe400000000ff */
[----:B------:R-:W-:Y:S02]  /*87e0*/  F2FP.F16.F32.PACK_AB R8, R3, R30 ;  /* 0x0000001e0308723e */ /* 0x000fe400000000ff */
[----:B------:R-:W-:Y:S02]  /*87f0*/  F2FP.F16.F32.PACK_AB R9, R20, R27 ;  /* 0x0000001b1409723e */ /* 0x000fe400000000ff */
[----:B------:R-:W-:Y:S02]  /*8800*/  F2FP.F16.F32.PACK_AB R10, R13, R32 ;  /* 0x000000200d0a723e */ /* 0x000fe400000000ff */
[----:B------:R-:W-:Y:S01]  /*8810*/  F2FP.F16.F32.PACK_AB R11, R29, R14 ;  /* 0x0000000e1d0b723e */ /* 0x000fe200000000ff */
[----:B------:R2:W-:Y:S04]  /*8820*/  STS.128 [R45+0x18400], R4 ;  /* 0x018400042d007388 */ /* 0x0005e80000000c00 */
[----:B------:R2:W-:Y:S02]  /*8830*/  STS.128 [R0+0x18400], R8 ;  /* 0x0184000800007388 */ /* 0x0005e40000000c00 */
.L_x_9549:
[----:B------:R-:W-:Y:S05]  /*8840*/  BSYNC B0 ;  /* 0x0000000000007941 */ /* 0x000fea0003800000 */
.L_x_9538:
        /* <DEDUP_REMOVED lines=8> */
.L_x_9535:
[----:B-123--:R-:W1:Y:S01]  /*88d0*/  S2R R0, SR_TID.X ;  /* 0x0000000000007919 */ /* 0x00ee620000002100 */
[----:B------:R-:W-:Y:S05]  /*88e0*/  WARPSYNC.ALL ;  /* 0x0000000000007948 */ /* 0x000fea0003800000 */
[----:B-1----:R-:W-:-:S05]  /*88f0*/  SHF.R.U32.HI R0, RZ, 0x7, R0 ;  /* 0x00000007ff007819 */ /* 0x002fca0000011600 */
[----:B------:R-:W-:Y:S02]  /*8900*/  VIADD R72, R0, 0x8 ;  /* 0x0000000800487836 */ /* 0x000fe40000000000 */
[----:B------:R-:W-:-:S03]  /*8910*/  IMAD.U32 R0, RZ, RZ, UR44 ;  /* 0x0000002cff007e24 */ /* 0x000fc6000f8e00ff */
[----:B------:R1:W-:Y:S02]  /*8920*/  BAR.SYNC.DEFER_BLOCKING R72, 0x100 ;  /* 0x000400480000751d */ /* 0x0003e40000010000 */
[----:B------:R-:W-:-:S13]  /*8930*/  ISETP.NE.AND P0, PT, R0, 0x3, PT ;  /* 0x000000030000780c */ /* 0x000fda0003f05270 */
[----:B-1----:R-:W-:Y:S05]  /*8940*/  @!P0 BRA `(.L_x_9559) ;  /* 0x0000000000048947 */ /* 0x002fea0003800000 */
[----:B------:R-:W-:Y:S01]  /*8950*/  BPT.TRAP 0x1 ;  /* 0x000000040000795c */ /* 0x000fe20000300000 */
.L_x_9559:
[----:B------:R-:W-:Y:S01]  /*8960*/  IMAD R15, R200, 0x8, R19 ;  /* 0x00000008c80f7824 */ /* 0x000fe200078e0213 */
[----:B----4-:R-:W-:-:S04]  /*8970*/  SHF.L.U32 R20, R208, 0x1f, RZ ;  /* 0x0000001fd0147819 */ /* 0x010fc800000006ff */
[----:B------:R1:W2:Y:S01]  /*8980*/  SYNCS.PHASECHK.TRANS64.TRYWAIT P1, [R15+URZ+0x22830], R20 ;  /* 0x022830140f0075a7 */ /* 0x0002a2000802017f */
[----:B------:R-:W-:Y:S05]  /*8990*/  @!P0 BRA `(.L_x_9560) ;  /* 0x0000000000048947 */ /* 0x000fea0003800000 */
[----:B------:R-:W-:Y:S01]  /*89a0*/  BPT.TRAP 0x1 ;  /* 0x000000040000795c */ /* 0x000fe20000300000 */
.L_x_9560:
[----:B------:R-:W-:Y:S01]  /*89b0*/  VIADD R0, R19, 0x1c400 ;  /* 0x0001c40013007836 */ /* 0x000fe20000000000 */
[----:B0-----:R-:W-:Y:S01]  /*89c0*/  LOP3.LUT R4, R28, 0x10000, RZ, 0xfc, !PT ;  /* 0x000100001c047812 */ /* 0x001fe200078efcff */
[----:B------:R-:W-:-:S03]  /*89d0*/  IMAD.MOV.U32 R5, RZ, RZ, 0x40000040 ;  /* 0x40000040ff057424 */ /* 0x000fc600078e00ff */
[----:B------:R-:W-:-:S04]  /*89e0*/  SHF.R.U32.HI R0, RZ, 0x4, R0 ;  /* 0x00000004ff007819 */ /* 0x000fc80000011600 */
[----:B------:R-:W-:-:S04]  /*89f0*/  LOP3.LUT R0, R0, 0x3fff, RZ, 0xc0, !PT ;  /* 0x00003fff00007812 */ /* 0x000fc800078ec0ff */
[----:B------:R-:W-:Y:S01]  /*8a00*/  LOP3.LUT R0, R0, 0x10000, RZ, 0xfc, !PT ;  /* 0x0001000000007812 */ /* 0x000fe200078efcff */
[----:B--2---:R-:W-:Y:S06]  /*8a10*/  @P1 BRA `(.L_x_9561) ;  /* 0x0000000000081947 */ /* 0x004fec0003800000 */
[----:B------:R-:W0:Y:S02]  /*8a20*/  SYNCS.PHASECHK.TRANS64.TRYWAIT P1, [R15+URZ+0x22830], R20 ;  /* 0x022830140f0075a7 */ /* 0x000e24000802017f */
[----:B0-----:R-:W-:Y:S05]  /*8a30*/  @!P1 BRA `(.L_x_9562) ;  /* 0x00000114001c9947 */ /* 0x001fea0003800000 */
.L_x_9561:
[----:B------:R-:W-:Y:S01]  /*8a40*/  IMAD R12, R200, 0x300, R0 ;  /* 0x00000300c80c7824 */ /* 0x000fe200078e0200 */
        /* <DEDUP_REMOVED lines=10> */
[----:B------:R-:W2:Y:S01]  /*8af0*/  S2R R73, SR_TID.X ;  /* 0x0000000000497919 */ /* 0x000ea20000002100 */
[----:B------:R-:W-:-:S02]  /*8b00*/  IMAD.MOV.U32 R7, RZ, RZ, 0x40000040 ;  /* 0x40000040ff077424 */ /* 0x000fc400078e00ff */
[----:B------:R-:W-:Y:S02]  /*8b10*/  VIADD R8, R4, 0x4 ;  /* 0x0000000404087836 */ /* 0x000fe40000000000 */
[----:B------:R-:W-:Y:S02]  /*8b20*/  IMAD.MOV.U32 R9, RZ, RZ, 0x40000040 ;  /* 0x40000040ff097424 */ /* 0x000fe400078e00ff */
[----:B------:R-:W-:Y:S02]  /*8b30*/  IMAD.MOV.U32 R13, RZ, RZ, 0x40000040 ;  /* 0x40000040ff0d7424 */ /* 0x000fe400078e00ff */
[----:B------:R-:W-:Y:S02]  /*8b40*/  IMAD R152, R173, -0x60, R152 ;  /* 0xffffffa0ad987824 */ /* 0x000fe400078e0298 */
[----:B------:R-:W-:Y:S01]  /*8b50*/  HGMMA.64x96x16.F32 R24, gdesc[UR4], RZ, !UPT, gsb0 ;  /* 0x01600000041879f0 */ /* 0x000fe2000c0008ff */
[----:B------:R-:W-:Y:S02]  /*8b60*/  R2UR UR4, R10 ;  /* 0x000000000a0472ca */ /* 0x000fe400000e0000 */
[----:B------:R-:W-:-:S02]  /*8b70*/  R2UR UR5, R11 ;  /* 0x000000000b0572ca */ /* 0x000fc400000e0000 */
[----:B------:R-:W-:Y:S01]  /*8b80*/  R2UR UR6, R6 ;  /* 0x00000000060672ca */ /* 0x000fe200000e0000 */
[C---:B------:R-:W-:Y:S01]  /*8b90*/  VIADD R6, R12.reuse, 0x4 ;  /* 0x000000040c067836 */ /* 0x040fe20000000000 */
[----:B------:R-:W-:Y:S01]  /*8ba0*/  R2UR UR7, R7 ;  /* 0x00000000070772ca */ /* 0x000fe200000e0000 */
[----:B------:R-:W-:Y:S01]  /*8bb0*/  IMAD.MOV.U32 R7, RZ, RZ, 0x40000040 ;  /* 0x40000040ff077424 */ /* 0x000fe200078e00ff */
[----:B------:R-:W-:Y:S01]  /*8bc0*/  IADD3 R152, -R225, 0x60, R152 ;  /* 0x00000060e1987810 */ /* 0x000fe20007ffe198 */
[----:B------:R-:W-:-:S03]  /*8bd0*/  VIADD R12, R12, 0x6 ;  /* 0x000000060c0c7836 */ /* 0x000fc60000000000 */
[C---:B------:R-:W-:Y:S02]  /*8be0*/  ISETP.GT.AND P2, PT, R152.reuse, RZ, PT ;  /* 0x000000ff9800720c */ /* 0x040fe40003f44270 */
[C---:B------:R-:W-:Y:S02]  /*8bf0*/  ISETP.GT.AND P3, PT, R152.reuse, 0x1, PT ;  /* 0x000000019800780c */ /* 0x040fe40003f64270 */
[C---:B------:R-:W-:Y:S02]  /*8c00*/  ISETP.GT.AND P4, PT, R152.reuse, 0x8, PT ;  /* 0x000000089800780c */ /* 0x040fe40003f84270 */
[C---:B------:R-:W-:Y:S02]  /*8c10*/  ISETP.GT.AND P5, PT, R152.reuse, 0x9, PT ;  /* 0x000000099800780c */ /* 0x040fe40003fa4270 */
[----:B------:R-:W-:Y:S02]  /*8c20*/  ISETP.GT.AND P1, PT, R152, 0x10, PT ;  /* 0x000000109800780c */ /* 0x000fe40003f24270 */
[----:B--2---:R-:W-:Y:S01]  /*8c30*/  LOP3.LUT R73, R73, 0x7f, RZ, 0xc0, !PT ;  /* 0x0000007f49497812 */ /* 0x004fe200078ec0ff */
[----:B------:R-:W-:-:S02]  /*8c40*/  WARPGROUP.DEPBAR.LE gsb0, 0x0 ;  /* 0x00008000000079c5 */ /* 0x000fc40000010000 */
[----:B------:R-:W-:-:S06]  /*8c50*/  WARPGROUP.ARRIVE ;  /* 0x00000000000079c5 */ /* 0x000fcc0000000000 */
[----:B------:R-:W-:Y:S01]  /*8c60*/  HGMMA.64x96x16.F32 R24, gdesc[UR4], R24, gsb0 ;  /* 0x01600000041879f0 */ /* 0x000fe20008000818 */
        /* <DEDUP_REMOVED lines=8> */
[----:B------:R-:W-:Y:S01]  /*8cf0*/  HGMMA.64x96x16.F32 R24, gdesc[UR4], R24, gsb0 ;  /* 0x01600000041879f0 */ /* 0x000fe20008000818 */
[----:B------:R-:W-:Y:S02]  /*8d00*/  R2UR UR4, R6 ;  /* 0x00000000060472ca */ /* 0x000fe400000e0000 */
[----:B------:R-:W-:Y:S02]  /*8d10*/  R2UR UR5, R7 ;  /* 0x00000000070572ca */ /* 0x000fe400000e0000 */
[----:B------:R-:W-:Y:S02]  /*8d20*/  R2UR UR6, R12 ;  /* 0x000000000c0672ca */ /* 0x000fe400000e0000 */
[----:B------:R-:W-:Y:S01]  /*8d30*/  R2UR UR7, R13 ;  /* 0x000000000d0772ca */ /* 0x000fe200000e0000 */
[----:B------:R-:W-:Y:S02]  /*8d40*/  WARPGROUP.DEPBAR.LE gsb0, 0x0 ;  /* 0x00008000000079c5 */ /* 0x000fe40000010000 */
[----:B------:R-:W-:-:S10]  /*8d50*/  WARPGROUP.ARRIVE ;  /* 0x00000000000079c5 */ /* 0x000fd40000000000 */
[----:B------:R-:W-:Y:S01]  /*8d60*/  HGMMA.64x96x16.F32 R24, gdesc[UR4], R24, gsb0 ;  /* 0x01600000041879f0 */ /* 0x000fe20008000818 */
[----:B------:R-:W-:Y:S02]  /*8d70*/  ULDC UR4, c[0x0][0x988] ;  /* 0x0002620000047ab9 */ /* 0x000fe40000000800 */
        /* <DEDUP_REMOVED lines=85> */
[----:B------:R-:W-:Y:S02]  /*92d0*/  FMNMX.FTZ R21, R26, R27, !PT ;  /* 0x0000001b1a157209 */ /* 0x000fe40007810000 */
[----:B------:R-:W-:Y:S01]  /*92e0*/  FMNMX.FTZ R29, R108, R3, !PT ;  /* 0x000000036c1d7209 */ /* 0x000fe20007810000 */
[----:B------:R-:W-:Y:S01]  /*92f0*/  IMAD.U32 R3, RZ, RZ, UR4 ;  /* 0x00000004ff037e24 */ /* 0x000fe2000f8e00ff */
[----:B------:R-:W-:Y:S02]  /*9300*/  FMNMX.FTZ R21, R30, R21, !PT ;  /* 0x000000151e157209 */ /* 0x000fe40007810000 */
[----:B------:R-:W-:Y:S01]  /*9310*/  FSEL R66, R66, -INF , P2 ;  /* 0xff80000042427808 */ /* 0x000fe20001000000 */
[----:B------:R-:W2:Y:S01]  /*9320*/  SHFL.BFLY PT, R12, R29, 0x2, 0x1f ;  /* 0x0c401f001d0c7f89 */ /* 0x000ea200000e0000 */
[----:B------:R-:W-:-:S02]  /*9330*/  FMNMX.FTZ R21, R14, R21, !PT ;  /* 0x000000150e157209 */ /* 0x000fc40007810000 */
[----:B------:R-:W-:Y:S02]  /*9340*/  FSEL R70, R70, -INF , P4 ;  /* 0xff80000046467808 */ /* 0x000fe40002000000 */
[----:B------:R-:W-:-:S04]  /*9350*/  FMNMX.FTZ R21, R34, R21, !PT ;  /* 0x0000001522157209 */ /* 0x000fc80007810000 */
[----:B------:R-:W-:-:S04]  /*9360*/  FMNMX.FTZ R21, R24, R21, !PT ;  /* 0x0000001518157209 */ /* 0x000fc80007810000 */
[----:B------:R-:W-:-:S04]  /*9370*/  FMNMX.FTZ R21, R38, R21, !PT ;  /* 0x0000001526157209 */ /* 0x000fc80007810000 */
[----:B------:R-:W-:-:S04]  /*9380*/  FMNMX.FTZ R21, R28, R21, !PT ;  /* 0x000000151c157209 */ /* 0x000fc80007810000 */
[----:B------:R-:W-:Y:S02]  /*9390*/  FMNMX.FTZ R21, R42, R21, !PT ;  /* 0x000000152a157209 */ /* 0x000fe40007810000 */
[----:B--2---:R-:W-:Y:S02]  /*93a0*/  FMNMX.FTZ R31, R29, R12, !PT ;  /* 0x0000000c1d1f7209 */ /* 0x004fe40007810000 */
[----:B------:R-:W-:-:S03]  /*93b0*/  FMNMX.FTZ R29, R32, R21, !PT ;  /* 0x00000015201d7209 */ /* 0x000fc60007810000 */
[----:B------:R-:W2:Y:S01]  /*93c0*/  SHFL.BFLY PT, R12, R31, 0x1, 0x1f ;  /* 0x0c201f001f0c7f89 */ /* 0x000ea200000e0000 */
[----:B------:R-:W-:-:S04]  /*93d0*/  FMNMX.FTZ R29, R46, R29, !PT ;  /* 0x0000001d2e1d7209 */ /* 0x000fc80007810000 */
[----:B------:R-:W-:-:S04]  /*93e0*/  FMNMX.FTZ R29, R36, R29, !PT ;  /* 0x0000001d241d7209 */ /* 0x000fc80007810000 */
[----:B------:R-:W-:Y:S02]  /*93f0*/  FMNMX.FTZ R29, R50, R29, !PT ;  /* 0x0000001d321d7209 */ /* 0x000fe40007810000 */
[----:B--2---:R-:W-:Y:S02]  /*9400*/  FMNMX.FTZ R12, R31, R12, !PT ;  /* 0x0000000c1f0c7209 */ /* 0x004fe40007810000 */
[----:B------:R-:W-:Y:S02]  /*9410*/  FMNMX.FTZ R31, R40, R29, !PT ;  /* 0x0000001d281f7209 */ /* 0x000fe40007810000 */
[C---:B------:R-:W-:Y:S01]  /*9420*/  FSETP.NEU.FTZ.AND P6, PT, R12.reuse, -INF , PT ;  /* 0xff8000000c00780b */ /* 0x040fe20003fdd000 */
[----:B------:R-:W-:Y:S01]  /*9430*/  FMUL.FTZ R25, R12, R3 ;  /* 0x000000030c197220 */ /* 0x000fe20000410000 */
[----:B------:R-:W-:-:S04]  /*9440*/  FMNMX.FTZ R31, R54, R31, !PT ;  /* 0x0000001f361f7209 */ /* 0x000fc80007810000 */
[----:B------:R-:W-:Y:S02]  /*9450*/  FMNMX.FTZ R31, R44, R31, !PT ;  /* 0x0000001f2c1f7209 */ /* 0x000fe40007810000 */
[----:B------:R-:W-:Y:S02]  /*9460*/  FSEL R25, R25, RZ, P6 ;  /* 0x000000ff19197208 */ /* 0x000fe40003000000 */
[----:B------:R-:W-:-:S03]  /*9470*/  FMNMX.FTZ R31, R58, R31, !PT ;  /* 0x0000001f3a1f7209 */ /* 0x000fc60007810000 */
[--C-:B-----5:R-:W-:Y:S01]  /*9480*/  FFMA.FTZ R154, R80, R3, -R25.reuse ;  /* 0x00000003509a7223 */ /* 0x120fe20000010819 */
        /* <DEDUP_REMOVED lines=27> */
[-CC-:B------:R-:W-:Y:S01]  /*9640*/  FFMA.FTZ R164, R56, R3.reuse, -R25.reuse ;  /* 0x0000000338a47223 */ /* 0x180fe20000010819 */
[-CC-:B------:R-:W-:Y:S01]  /*9650*/  FFMA.FTZ R166, R60, R3.reuse, -R25.reuse ;  /* 0x000000033ca67223 */ /* 0x180fe20000010819 */
[----:B------:R-:W3:Y:S01]  /*9660*/  SHFL.BFLY PT, R78, R41, 0x2, 0x1f ;  /* 0x0c401f00294e7f89 */ /* 0x000ee200000e0000 */
[----:B------:R-:W4:Y:S01]  /*9670*/  MUFU.EX2 R206, R206 ;  /* 0x000000ce00ce7308 */ /* 0x000f220000000800 */
[-CC-:B------:R-:W-:Y:S01]  /*9680*/  FFMA.FTZ R43, R104, R3.reuse, -R25.reuse ;  /* 0x00000003682b7223 */ /* 0x180fe20000010819 */
[-CC-:B------:R-:W-:Y:S01]  /*9690*/  FFMA.FTZ R168, R64, R3.reuse, -R25.reuse ;  /* 0x0000000340a87223 */ /* 0x180fe20000010819 */
[-CC-:B------:R-:W-:Y:S01]  /*96a0*/  FFMA.FTZ R106, R106, R3.reuse, -R25.reuse ;  /* 0x000000036a6a7223 */ /* 0x180fe20000010819 */
[----:B------:R-:W-:-:S04]  /*96b0*/  FFMA.FTZ R170, R68, R3, -R25 ;  /* 0x0000000344aa7223 */ /* 0x000fc80000010819 */
[----:B------:R-:W0:Y:S08]  /*96c0*/  MUFU.EX2 R21, R82 ;  /* 0x0000005200157308 */ /* 0x000e300000000800 */
[----:B------:R-:W1:Y:S01]  /*96d0*/  MUFU.EX2 R152, R152 ;  /* 0x0000009800987308 */ /* 0x000e620000000800 */
[----:B---3--:R-:W-:-:S07]  /*96e0*/  FMNMX.FTZ R78, R41, R78, !PT ;  /* 0x0000004e294e7209 */ /* 0x008fce0007810000 */
[----:B------:R-:W3:Y:S01]  /*96f0*/  MUFU.EX2 R29, R86 ;  /* 0x00000056001d7308 */ /* 0x000ee20000000800 */
[-CC-:B------:R-:W-:Y:S01]  /*9700*/  FFMA.FTZ R41, R102, R3.reuse, -R25.reuse ;  /* 0x0000000366297223 */ /* 0x180fe20000010819 */
[----:B------:R-:W-:Y:S01]  /*9710*/  FFMA.FTZ R25, R108, R3, -R25 ;  /* 0x000000036c197223 */ /* 0x000fe20000010819 */
[----:B------:R-:W2:Y:S05]  /*9720*/  SHFL.BFLY PT, R45, R78, 0x1, 0x1f ;  /* 0x0c201f004e2d7f89 */ /* 0x000eaa00000e0000 */
[----:B------:R-:W3:Y:S08]  /*9730*/  MUFU.EX2 R154, R154 ;  /* 0x0000009a009a7308 */ /* 0x000ef00000000800 */
[----:B------:R-:W3:Y:S08]  /*9740*/  MUFU.EX2 R31, R84 ;  /* 0x00000054001f7308 */ /* 0x000ef00000000800 */
[----:B------:R-:W-:Y:S01]  /*9750*/  MUFU.EX2 R156, R156 ;  /* 0x0000009c009c7308 */ /* 0x000fe20000000800 */
[----:B--2---:R-:W-:-:S04]  /*9760*/  FMNMX.FTZ R172, R78, R45, !PT ;  /* 0x0000002d4eac7209 */ /* 0x004fc80007810000 */
[C---:B------:R-:W-:Y:S01]  /*9770*/  FSETP.NEU.FTZ.AND P1, PT, R172.reuse, -INF , PT ;  /* 0xff800000ac00780b */ /* 0x040fe20003f3d000 */
[-C--:B------:R-:W-:Y:S02]  /*9780*/  FMUL.FTZ R47, R172, R3.reuse ;  /* 0x00000003ac2f7220 */ /* 0x080fe40000410000 */
[----:B------:R-:W-:Y:S03]  /*9790*/  MUFU.EX2 R33, R37 ;  /* 0x0000002500217308 */ /* 0x000fe60000000800 */
[----:B------:R-:W-:Y:S02]  /*97a0*/  FSEL R47, R47, RZ, P1 ;  /* 0x000000ff2f2f7208 */ /* 0x000fe40000800000 */
[----:B------:R-:W-:Y:S02]  /*97b0*/  ISETP.NE.AND P1, PT, R73, RZ, PT ;  /* 0x000000ff4900720c */ /* 0x000fe40003f25270 */
[----:B------:R-:W2:Y:S01]  /*97c0*/  S2R R73, SR_TID.X ;  /* 0x0000000000497919 */ /* 0x000ea20000002100 */
[-CC-:B------:R-:W-:Y:S01]  /*97d0*/  FFMA.FTZ R205, R26, R3.reuse, -R47.reuse ;  /* 0x000000031acd7223 */ /* 0x180fe2000001082f */
[-CC-:B------:R-:W-:Y:S01]  /*97e0*/  FFMA.FTZ R26, R27, R3.reuse, -R47.reuse ;  /* 0x000000031b1a7223 */ /* 0x180fe2000001082f */
[-CC-:B------:R-:W-:Y:S01]  /*97f0*/  FFMA.FTZ R207, R30, R3.reuse, -R47.reuse ;  /* 0x000000031ecf7223 */ /* 0x180fe2000001082f */
[-C--:B------:R-:W-:Y:S01]  /*9800*/  FFMA.FTZ R14, R14, R3.reuse, -R47 ;  /* 0x000000030e0e7223 */ /* 0x080fe2000001082f */
[----:B------:R-:W-:Y:S01]  /*9810*/  FADD.FTZ R27, R204, R13 ;  /* 0x0000000dcc1b7221 */ /* 0x000fe20000010000 */
[-CC-:B------:R-:W-:Y:S01]  /*9820*/  FFMA.FTZ R153, R34, R3.reuse, -R47.reuse ;  /* 0x0000000322997223 */ /* 0x180fe2000001082f */
[----:B------:R-:W-:Y:S01]  /*9830*/  MUFU.EX2 R205, R205 ;  /* 0x000000cd00cd7308 */ /* 0x000fe20000000800 */
[-CC-:B------:R-:W-:Y:S01]  /*9840*/  FFMA.FTZ R30, R32, R3.reuse, -R47.reuse ;  /* 0x00000003201e7223 */ /* 0x180fe2000001082f */
[-C--:B------:R-:W-:Y:S01]  /*9850*/  FFMA.FTZ R32, R36, R3.reuse, -R47 ;  /* 0x0000000324207223 */ /* 0x080fe2000001082f */
[----:B----4-:R-:W-:Y:S01]  /*9860*/  FADD.FTZ R36, R206, R27 ;  /* 0x0000001bce247221 */ /* 0x010fe20000010000 */
[-CC-:B------:R-:W-:Y:S01]  /*9870*/  FFMA.FTZ R24, R24, R3.reuse, -R47.reuse ;  /* 0x0000000318187223 */ /* 0x180fe2000001082f */
[-CC-:B------:R-:W-:Y:S01]  /*9880*/  FFMA.FTZ R155, R38, R3.reuse, -R47.reuse ;  /* 0x00000003269b7223 */ /* 0x180fe2000001082f */
[-CC-:B------:R-:W-:Y:S01]  /*9890*/  FFMA.FTZ R28, R28, R3.reuse, -R47.reuse ;  /* 0x000000031c1c7223 */ /* 0x180fe2000001082f */
[----:B0-----:R-:W-:Y:S01]  /*98a0*/  FADD.FTZ R27, R21, R36 ;  /* 0x00000024151b7221 */ /* 0x001fe20000010000 */
[----:B------:R-:W0:Y:S01]  /*98b0*/  MUFU.EX2 R26, R26 ;  /* 0x0000001a001a7308 */ /* 0x000e220000000800 */
[-CC-:B------:R-:W-:Y:S01]  /*98c0*/  FFMA.FTZ R157, R42, R3.reuse, -R47.reuse ;  /* 0x000000032a9d7223 */ /* 0x180fe2000001082f */
[-C--:B------:R-:W-:Y:S01]  /*98d0*/  FFMA.FTZ R34, R40, R3.reuse, -R47 ;  /* 0x0000000328227223 */ /* 0x080fe2000001082f */
[----:B-1----:R-:W-:Y:S01]  /*98e0*/  FADD.FTZ R38, R152, R27 ;  /* 0x0000001b98267221 */ /* 0x002fe20000010000 */
[-CC-:B------:R-:W-:Y:S01]  /*98f0*/  FFMA.FTZ R159, R46, R3.reuse, -R47.reuse ;  /* 0x000000032e9f7223 */ /* 0x180fe2000001082f */
[-CC-:B------:R-:W-:Y:S01]  /*9900*/  FFMA.FTZ R161, R50, R3.reuse, -R47.reuse ;  /* 0x0000000332a17223 */ /* 0x180fe2000001082f */
[-CC-:B------:R-:W-:Y:S01]  /*9910*/  FFMA.FTZ R163, R54, R3.reuse, -R47.reuse ;  /* 0x0000000336a37223 */ /* 0x180fe2000001082f */
[----:B---3--:R-:W-:Y:S01]  /*9920*/  FADD.FTZ R49, R29, R38 ;  /* 0x000000261d317221 */ /* 0x008fe20000010000 */
[----:B------:R-:W1:Y:S01]  /*9930*/  MUFU.EX2 R207, R207 ;  /* 0x000000cf00cf7308 */ /* 0x000e620000000800 */
[-CC-:B------:R-:W-:Y:S01]  /*9940*/  FFMA.FTZ R58, R58, R3.reuse, -R47.reuse ;  /* 0x000000033a3a7223 */ /* 0x180fe2000001082f */
[-C--:B------:R-:W-:Y:S01]  /*9950*/  FFMA.FTZ R48, R48, R3.reuse, -R47 ;  /* 0x0000000330307223 */ /* 0x080fe2000001082f */
[----:B------:R-:W-:Y:S01]  /*9960*/  FADD.FTZ R40, R154, R49 ;  /* 0x000000319a287221 */ /* 0x000fe20000010000 */
[----:B------:R-:W-:Y:S01]  /*9970*/  F2FP.F16.F32.PACK_AB R204, R13, R204 ;  /* 0x000000cc0dcc723e */ /* 0x000fe200000000ff */
[-C--:B------:R-:W-:Y:S01]  /*9980*/  FFMA.FTZ R62, R62, R3.reuse, -R47 ;  /* 0x000000033e3e7223 */ /* 0x080fe2000001082f */
[----:B------:R-:W-:Y:S01]  /*9990*/  F2FP.F16.F32.PACK_AB R206, R21, R206 ;  /* 0x000000ce15ce723e */ /* 0x000fe200000000ff */
[----:B------:R-:W-:Y:S01]  /*99a0*/  FADD.FTZ R51, R31, R40 ;  /* 0x000000281f337221 */ /* 0x000fe20000010000 */
[----:B------:R-:W3:Y:S01]  /*99b0*/  MUFU.EX2 R14, R14 ;  /* 0x0000000e000e7308 */ /* 0x000ee20000000800 */
[----:B0-----:R-:W-:Y:S01]  /*99c0*/  FADD.FTZ R36, R205, R26 ;  /* 0x0000001acd247221 */ /* 0x001fe20000010000 */
[----:B--2---:R-:W-:Y:S01]  /*99d0*/  SHF.R.U32.HI R73, RZ, 0x7, R73 ;  /* 0x00000007ff497819 */ /* 0x004fe20000011649 */
[----:B------:R-:W-:Y:S01]  /*99e0*/  FADD.FTZ R40, R156, R51 ;  /* 0x000000339c287221 */ /* 0x000fe20000010000 */
[-CC-:B------:R-:W-:Y:S01]  /*99f0*/  FFMA.FTZ R80, R80, R3.reuse, -R47.reuse ;  /* 0x0000000350507223 */ /* 0x180fe2000001082f */
[-CC-:B------:R-:W-:Y:S01]  /*9a00*/  FFMA.FTZ R66, R66, R3.reuse, -R47.reuse ;  /* 0x0000000342427223 */ /* 0x180fe2000001082f */
[----:B------:R-:W-:Y:S01]  /*9a10*/  IADD3 R197, -R73, 0xb, RZ ;  /* 0x0000000b49c57810 */ /* 0x000fe20007ffe1ff */
[----:B------:R-:W-:Y:S01]  /*9a20*/  FADD.FTZ R51, R33, R40 ;  /* 0x0000002821337221 */ /* 0x000fe20000010000 */
[----:B------:R-:W0:Y:S01]  /*9a30*/  MUFU.EX2 R153, R153 ;  /* 0x0000009900997308 */ /* 0x000e220000000800 */
[----:B-1----:R-:W-:Y:S01]  /*9a40*/  FADD.FTZ R27, R207, R36 ;  /* 0x00000024cf1b7221 */ /* 0x002fe20000010000 */
[-CC-:B------:R-:W-:Y:S01]  /*9a50*/  FFMA.FTZ R36, R44, R3.reuse, -R47.reuse ;  /* 0x000000032c247223 */ /* 0x180fe2000001082f */
[-CC-:B------:R-:W-:Y:S01]  /*9a60*/  FFMA.FTZ R76, R76, R3.reuse, -R47.reuse ;  /* 0x000000034c4c7223 */ /* 0x180fe2000001082f */
[-CC-:B------:R-:W-:Y:S01]  /*9a70*/  FFMA.FTZ R70, R70, R3.reuse, -R47.reuse ;  /* 0x0000000346467223 */ /* 0x180fe2000001082f */
[----:B------:R-:W-:Y:S01]  /*9a80*/  FFMA.FTZ R47, R74, R3, -R47 ;  /* 0x000000034a2f7223 */ /* 0x000fe2000001082f */
[----:B------:R-:W-:-:S02]  /*9a90*/  F2FP.F16.F32.PACK_AB R152, R29, R152 ;  /* 0x000000981d98723e */ /* 0x000fc400000000ff */
[----:B------:R-:W1:Y:S01]  /*9aa0*/  MUFU.EX2 R24, R24 ;  /* 0x0000001800187308 */ /* 0x000e620000000800 */
[C---:B---3--:R-:W-:Y:S01]  /*9ab0*/  FADD.FTZ R38, R14.reuse, R27 ;  /* 0x0000001b0e267221 */ /* 0x048fe20000010000 */
[----:B------:R-:W-:Y:S01]  /*9ac0*/  @!P1 VIADD R27, R15, 0x22840 ;  /* 0x000228400f1b9836 */ /* 0x000fe20000000000 */
[----:B------:R-:W-:Y:S02]  /*9ad0*/  F2FP.F16.F32.PACK_AB R207, R14, R207 ;  /* 0x000000cf0ecf723e */ /* 0x000fe400000000ff */
[----:B------:R-:W-:Y:S02]  /*9ae0*/  F2FP.F16.F32.PACK_AB R154, R31, R154 ;  /* 0x0000009a1f9a723e */ /* 0x000fe400000000ff */
[----:B------:R-:W-:Y:S01]  /*9af0*/  @!P1 PRMT R27, RZ, 0x654, R27 ;  /* 0x00000654ff1b9816 */ /* 0x000fe2000000001b */
[----:B------:R-:W2:Y:S01]  /*9b00*/  MUFU.EX2 R155, R155 ;  /* 0x0000009b009b7308 */ /* 0x000ea20000000800 */
[----:B0-----:R-:W-:Y:S01]  /*9b10*/  FADD.FTZ R49, R153, R38 ;  /* 0x0000002699317221 */ /* 0x001fe20000010000 */
[----:B------:R0:W-:Y:S06]  /*9b20*/  BAR.ARV R197, 0x100 ;  /* 0x000400c50000751d */ /* 0x0001ec0000002000 */
[----:B------:R-:W3:Y:S01]  /*9b30*/  MUFU.EX2 R158, R158 ;  /* 0x0000009e009e7308 */ /* 0x000ee20000000800 */
[----:B-1----:R-:W-:Y:S01]  /*9b40*/  FADD.FTZ R38, R24, R49 ;  /* 0x0000003118267221 */ /* 0x002fe20000010000 */
[----:B------:R1:W-:Y:S01]  /*9b50*/  @!P1 SYNCS.ARRIVE.TRANS64.RED.A1T0 RZ, [R27+URZ], RZ ;  /* 0x000000ff1bff99a7 */ /* 0x0003e2000810043f */
[----:B------:R-:W-:-:S02]  /*9b60*/  F2FP.F16.F32.PACK_AB R156, R33, R156 ;  /* 0x0000009c219c723e */ /* 0x000fc400000000ff */
[----:B------:R-:W-:Y:S02]  /*9b70*/  F2FP.F16.F32.PACK_AB R205, R26, R205 ;  /* 0x000000cd1acd723e */ /* 0x000fe400000000ff */
[----:B------:R-:W-:Y:S01]  /*9b80*/  F2FP.F16.F32.PACK_AB R153, R24, R153 ;  /* 0x000000991899723e */ /* 0x000fe200000000ff */
[----:B------:R-:W4:Y:S01]  /*9b90*/  MUFU.EX2 R28, R28 ;  /* 0x0000001c001c7308 */ /* 0x000f220000000800 */
[----:B--2---:R-:W-:-:S07]  /*9ba0*/  FADD.FTZ R49, R155, R38 ;  /* 0x000000269b317221 */ /* 0x004fce0000010000 */
[----:B------:R-:W2:Y:S01]  /*9bb0*/  MUFU.EX2 R35, R35 ;  /* 0x0000002300237308 */ /* 0x000ea20000000800 */
[----:B---3--:R-:W-:-:S07]  /*9bc0*/  FADD.FTZ R40, R158, R51 ;  /* 0x000000339e287221 */ /* 0x008fce0000010000 */
[----:B------:R-:W1:Y:S01]  /*9bd0*/  MUFU.EX2 R157, R157 ;  /* 0x0000009d009d7308 */ /* 0x000e620000000800 */
[C---:B----4-:R-:W-:Y:S01]  /*9be0*/  FADD.FTZ R38, R28.reuse, R49 ;  /* 0x000000311c267221 */ /* 0x050fe20000010000 */
[----:B------:R-:W-:-:S06]  /*9bf0*/  F2FP.F16.F32.PACK_AB R155, R28, R155 ;  /* 0x0000009b1c9b723e */ /* 0x000fcc00000000ff */
[----:B------:R-:W3:Y:S01]  /*9c00*/  MUFU.EX2 R160, R160 ;  /* 0x000000a000a07308 */ /* 0x000ee20000000800 */
[C---:B--2---:R-:W-:Y:S01]  /*9c10*/  FADD.FTZ R49, R35.reuse, R40 ;  /* 0x0000002823317221 */ /* 0x044fe20000010000 */
[----:B------:R-:W-:-:S06]  /*9c20*/  F2FP.F16.F32.PACK_AB R158, R35, R158 ;  /* 0x0000009e239e723e */ /* 0x000fcc00000000ff */
[----:B------:R-:W2:Y:S01]  /*9c30*/  MUFU.EX2 R30, R30 ;  /* 0x0000001e001e7308 */ /* 0x000ea20000000800 */
[----:B-1----:R-:W-:-:S07]  /*9c40*/  FADD.FTZ R27, R157, R38 ;  /* 0x000000269d1b7221 */ /* 0x002fce0000010000 */
[----:B------:R-:W1:Y:S01]  /*9c50*/  MUFU.EX2 R37, R96 ;  /* 0x0000006000257308 */ /* 0x000e620000000800 */
[----:B---3--:R-:W-:-:S07]  /*9c60*/  FADD.FTZ R40, R160, R49 ;  /* 0x00000031a0287221 */ /* 0x008fce0000010000 */
[----:B------:R-:W3:Y:S01]  /*9c70*/  MUFU.EX2 R159, R159 ;  /* 0x0000009f009f7308 */ /* 0x000ee20000000800 */
[C---:B--2---:R-:W-:Y:S01]  /*9c80*/  FADD.FTZ R38, R30.reuse, R27 ;  /* 0x0000001b1e267221 */ /* 0x044fe20000010000 */
[----:B------:R-:W-:-:S06]  /*9c90*/  F2FP.F16.F32.PACK_AB R157, R30, R157 ;  /* 0x0000009d1e9d723e */ /* 0x000fcc00000000ff */
[----:B------:R-:W2:Y:S01]  /*9ca0*/  MUFU.EX2 R162, R162 ;  /* 0x000000a200a27308 */ /* 0x000ea20000000800 */
[C---:B-1----:R-:W-:Y:S01]  /*9cb0*/  FADD.FTZ R49, R37.reuse, R40 ;  /* 0x0000002825317221 */ /* 0x042fe20000010000 */
[----:B------:R-:W-:-:S06]  /*9cc0*/  F2FP.F16.F32.PACK_AB R160, R37, R160 ;  /* 0x000000a025a0723e */ /* 0x000fcc00000000ff */
[----:B------:R-:W1:Y:S01]  /*9cd0*/  MUFU.EX2 R32, R32 ;  /* 0x0000002000207308 */ /* 0x000e620000000800 */
[----:B---3--:R-:W-:-:S07]  /*9ce0*/  FADD.FTZ R27, R159, R38 ;  /* 0x000000269f1b7221 */ /* 0x008fce0000010000 */
[----:B------:R-:W3:Y:S01]  /*9cf0*/  MUFU.EX2 R39, R39 ;  /* 0x0000002700277308 */ /* 0x000ee20000000800 */
[----:B--2---:R-:W-:-:S07]  /*9d00*/  FADD.FTZ R40, R162, R49 ;  /* 0x00000031a2287221 */ /* 0x004fce0000010000 */
        /* <DEDUP_REMOVED lines=44> */
[----:B--2---:R-:W-:-:S07]  /*9fd0*/  FADD.FTZ R14, R66, R21 ;  /* 0x00000015420e7221 */ /* 0x004fce0000010000 */
[----:B------:R-:W2:Y:S01]  /*9fe0*/  MUFU.EX2 R25, R25 ;  /* 0x0000001900197308 */ /* 0x000ea20000000800 */
[C---:B-1----:R-:W-:Y:S01]  /*9ff0*/  FADD.FTZ R21, R169.reuse, R14 ;  /* 0x0000000ea9157221 */ /* 0x042fe20000010000 */
[----:B------:R-:W-:-:S06]  /*a000*/  F2FP.F16.F32.PACK_AB R169, R169, R66 ;  /* 0x00000042a9a9723e */ /* 0x000fcc00000000ff */
[----:B------:R-:W1:Y:S01]  /*a010*/  MUFU.EX2 R47, R47 ;  /* 0x0000002f002f7308 */ /* 0x000e620000000800 */
[----:B---3--:R-:W-:Y:S01]  /*a020*/  FADD.FTZ R14, R70, R21 ;  /* 0x00000015460e7221 */ /* 0x008fe20000010000 */
[C---:B--2---:R-:W-:Y:S01]  /*a030*/  FADD.FTZ R13, R25.reuse, R40 ;  /* 0x00000028190d7221 */ /* 0x044fe20000010000 */
[----:B------:R-:W-:Y:S02]  /*a040*/  F2FP.F16.F32.PACK_AB R170, R25, R170 ;  /* 0x000000aa19aa723e */ /* 0x000fe400000000ff */
[C---:B-1----:R-:W-:Y:S01]  /*a050*/  FADD.FTZ R14, R47.reuse, R14 ;  /* 0x0000000e2f0e7221 */ /* 0x042fe20000010000 */
[----:B------:R-:W-:Y:S01]  /*a060*/  F2FP.F16.F32.PACK_AB R171, R47, R70 ;  /* 0x000000462fab723e */ /* 0x000fe200000000ff */
[----:B0-----:R-:W-:Y:S06]  /*a070*/  @!P0 BRA `(.L_x_9563) ;  /* 0x0000000000048947 */ /* 0x001fec0003800000 */
[----:B------:R-:W-:Y:S01]  /*a080*/  BPT.TRAP 0x1 ;  /* 0x000000040000795c */ /* 0x000fe20000300000 */
.L_x_9563:
[----:B------:R0:W1:Y:S01]  /*a090*/  SYNCS.PHASECHK.TRANS64.TRYWAIT P2, [R15+URZ+0x22850], R20 ;  /* 0x022850140f0075a7 */ /* 0x000062000804017f */
[----:B------:R-:W-:Y:S05]  /*a0a0*/  @!P0 BRA `(.L_x_9564) ;  /* 0x0000000000048947 */ /* 0x000fea0003800000 */
[----:B------:R-:W-:Y:S01]  /*a0b0*/  BPT.TRAP 0x1 ;  /* 0x000000040000795c */ /* 0x000fe20000300000 */
.L_x_9564:
[----:B------:R-:W-:Y:S04]  /*a0c0*/  BSSY B0, `(.L_x_9565) ;  /* 0x0000004000007945 */ /* 0x000fe80003800000 */
[----:B-1----:R-:W-:Y:S05]  /*a0d0*/  @P2 BRA `(.L_x_9566) ;  /* 0x0000000000082947 */ /* 0x002fea0003800000 */
[----:B------:R-:W1:Y:S02]  /*a0e0*/  SYNCS.PHASECHK.TRANS64.TRYWAIT P2, [R15+URZ+0x22850], R20 ;  /* 0x022850140f0075a7 */ /* 0x000e64000804017f */
[----:B-1----:R-:W-:Y:S05]  /*a0f0*/  @!P2 BRA `(.L_x_9567) ;  /* 0x000000fc0080a947 */ /* 0x002fea0003800000 */
.L_x_9566:
[----:B------:R-:W-:Y:S05]  /*a100*/  BSYNC B0 ;  /* 0x0000000000007941 */ /* 0x000fea0003800000 */
.L_x_9565:
[----:B------:R-:W-:Y:S05]  /*a110*/  WARPSYNC.ALL ;  /* 0x0000000000007948 */ /* 0x000fea0003800000 */
[----:B------:R-:W-:Y:S01]  /*a120*/  R2UR UR4, R19 ;  /* 0x00000000130472ca */ /* 0x000fe200000e0000 */
[----:B------:R2:W-:Y:S01]  /*a130*/  BAR.SYNC.DEFER_BLOCKING R72, 0x100 ;  /* 0x000400480000751d */ /* 0x0005e20000010000 */
[----:B------:R-:W-:Y:S02]  /*a140*/  IMAD.MOV.U32 R21, RZ, RZ, 0xc00 ;  /* 0x00000c00ff157424 */ /* 0x000fe400078e00ff */
[----:B------:R-:W-:Y:S02]  /*a150*/  IMAD.MOV.U32 R27, RZ, RZ, 0x40000040 ;  /* 0x40000040ff1b7424 */ /* 0x000fe400078e00ff */
[----:B------:R-:W-:Y:S01]  /*a160*/  IMAD.MOV.U32 R25, RZ, RZ, 0x40000040 ;  /* 0x40000040ff197424 */ /* 0x000fe200078e00ff */
[----:B------:R-:W-:Y:S01]  /*a170*/  ULDC UR46, c[0x0][0x988] ;  /* 0x00026200002e7ab9 */ /* 0x000fe20000000800 */
[----:B------:R-:W-:Y:S01]  /*a180*/  IMAD.MOV.U32 R29, RZ, RZ, 0x40000040 ;  /* 0x40000040ff1d7424 */ /* 0x000fe200078e00ff */
[----:B------:R-:W-:Y:S01]  /*a190*/  R2UR UR11, R27 ;  /* 0x000000001b0b72ca */ /* 0x000fe200000e0000 */
[----:B01----:R-:W-:Y:S01]  /*a1a0*/  @!P1 VIADD R15, R15, 0x22860 ;  /* 0x000228600f0f9836 */ /* 0x003fe20000000000 */
[----:B------:R-:W-:-:S02]  /*a1b0*/  R2UR UR15, R25 ;  /* 0x00000000190f72ca */ /* 0x000fc400000e0000 */
[----:B------:R-:W-:Y:S01]  /*a1c0*/  UIADD3 UR4, UR4, 0x400, URZ ;  /* 0x0000040004047890 */ /* 0x000fe2000fffe03f */
[----:B------:R-:W-:Y:S02]  /*a1d0*/  R2UR UR19, R27 ;  /* 0x000000001b1372ca */ /* 0x000fe400000e0000 */
[----:B------:R-:W-:Y:S01]  /*a1e0*/  R2UR UR23, R29 ;  /* 0x000000001d1772ca */ /* 0x000fe200000e0000 */
[----:B------:R-:W-:Y:S01]  /*a1f0*/  USHF.R.U32.HI UR4, URZ, 0x4, UR4 ;  /* 0x000000043f047899 */ /* 0x000fe20008011604 */
[----:B------:R-:W-:-:S03]  /*a200*/  @!P1 PRMT R15, RZ, 0x654, R15 ;  /* 0x00000654ff0f9816 */ /* 0x000fc6000000000f */
[----:B------:R-:W-:-:S04]  /*a210*/  ULOP3.LUT UR4, UR4, 0x3fff, URZ, 0xc0, !UPT ;  /* 0x00003fff04047892 */ /* 0x000fc8000f8ec03f */
[----:B------:R-:W-:-:S06]  /*a220*/  ULOP3.LUT UR37, UR4, 0x3000000, URZ, 0xfc, !UPT ;  /* 0x0300000004257892 */ /* 0x000fcc000f8efc3f */
[----:B------:R-:W-:Y:S02]  /*a230*/  IMAD R20, R200, R21, UR37 ;  /* 0x00000025c8147e24 */ /* 0x000fe4000f8e0215 */
[----:B------:R-:W-:Y:S02]  /*a240*/  IMAD.MOV.U32 R21, RZ, RZ, 0x40000040 ;  /* 0x40000040ff157424 */ /* 0x000fe400078e00ff */
[C---:B------:R-:W-:Y:S01]  /*a250*/  VIADD R26, R20.reuse, 0x80 ;  /* 0x00000080141a7836 */ /* 0x040fe20000000000 */
[C---:B------:R-:W-:Y:S01]  /*a260*/  R2UR UR6, R20.reuse ;  /* 0x00000000140672ca */ /* 0x040fe200000e0000 */
[C---:B------:R-:W-:Y:S01]  /*a270*/  VIADD R24, R20.reuse, 0x100 ;  /* 0x0000010014187836 */ /* 0x040fe20000000000 */
[----:B------:R-:W-:Y:S01]  /*a280*/  R2UR UR7, R21 ;  /* 0x00000000150772ca */ /* 0x000fe200000e0000 */
[----:B------:R-:W-:Y:S01]  /*a290*/  VIADD R28, R20, 0x200 ;  /* 0x00000200141c7836 */ /* 0x000fe20000000000 */
[----:B------:R-:W-:Y:S01]  /*a2a0*/  R2UR UR10, R26 ;  /* 0x000000001a0a72ca */ /* 0x000fe200000e0000 */
[----:B------:R-:W-:Y:S01]  /*a2b0*/  VIADD R26, R20, 0x180 ;  /* 0x00000180141a7836 */ /* 0x000fe20000000000 */
[----:B------:R-:W-:Y:S01]  /*a2c0*/  R2UR UR14, R24 ;  /* 0x00000000180e72ca */ /* 0x000fe200000e0000 */
[----:B------:R-:W-:Y:S01]  /*a2d0*/  VIADD R20, R20, 0x280 ;  /* 0x0000028014147836 */ /* 0x000fe20000000000 */
[----:B------:R-:W-:-:S02]  /*a2e0*/  R2UR UR22, R28 ;  /* 0x000000001c1672ca */ /* 0x000fc400000e0000 */
[----:B------:R-:W-:Y:S02]  /*a2f0*/  R2UR UR18, R26 ;  /* 0x000000001a1272ca */ /* 0x000fe400000e0000 */
[----:B--2---:R-:W-:Y:S01]  /*a300*/  WARPGROUP.ARRIVE ;  /* 0x00000000000079c5 */ /* 0x004fe20000000000 */
[----:B------:R-:W-:Y:S02]  /*a310*/  R2UR UR26, R20 ;  /* 0x00000000141a72ca */ /* 0x000fe400000e0000 */
[----:B------:R-:W-:-:S03]  /*a320*/  R2UR UR27, R21 ;  /* 0x00000000151b72ca */ /* 0x000fc600000e0000 */
        /* <DEDUP_REMOVED lines=22> */
[----:B------:R0:W-:Y:S02]  /*a490*/  @!P1 SYNCS.ARRIVE.TRANS64.RED.A1T0 RZ, [R15+URZ], RZ ;  /* 0x000000ff0fff99a7 */ /* 0x0001e4000810043f */
[----:B0-----:R-:W-:-:S05]  /*a4a0*/  VIADD R15, R173, 0xfffffffe ;  /* 0xfffffffead0f7836 */ /* 0x001fca0000000000 */
[----:B------:R-:W-:-:S13]  /*a4b0*/  ISETP.GE.AND P2, PT, R15, R211, PT ;  /* 0x000000d30f00720c */ /* 0x000fda0003f46270 */
[----:B------:R-:W-:Y:S05]  /*a4c0*/  @!P2 BRA `(.L_x_9568) ;  /* 0x0000001c00b8a947 */ /* 0x000fea0003800000 */
[----:B------:R-:W-:Y:S02]  /*a4d0*/  IMAD.MOV.U32 R205, RZ, RZ, R172 ;  /* 0x000000ffffcd7224 */ /* 0x000fe400078e00ac */
[----:B------:R-:W-:-:S07]  /*a4e0*/  IMAD.MOV.U32 R206, RZ, RZ, R12 ;  /* 0x000000ffffce7224 */ /* 0x000fce00078e000c */
.L_x_9578:
[----:B------:R-:W-:Y:S01]  /*a4f0*/  VIADD R200, R200, 0x1 ;  /* 0x00000001c8c87836 */ /* 0x000fe20000000000 */
[----:B------:R-:W-:Y:S05]  /*a500*/  YIELD ;  /* 0x0000000000007946 */ /* 0x000fea0003800000 */
[----:B------:R-:W-:Y:S01]  /*a510*/  IMAD.MOV.U32 R3, RZ, RZ, R15 ;  /* 0x000000ffff037224 */ /* 0x000fe200078e000f */
[----:B------:R-:W-:Y:S01]  /*a520*/  ISETP.NE.AND P3, PT, R200, 0x2, PT ;  /* 0x00000002c800780c */ /* 0x000fe20003f65270 */
[----:B------:R-:W-:-:S03]  /*a530*/  VIADD R15, R15, 0xffffffff ;  /* 0xffffffff0f0f7836 */ /* 0x000fc60000000000 */
[----:B------:R-:W-:Y:S02]  /*a540*/  ISETP.GT.AND P2, PT, R3, R211, PT ;  /* 0x000000d30300720c */ /* 0x000fe40003f44270 */
[----:B------:R-:W-:Y:S02]  /*a550*/  SEL R3, RZ, 0x1, P3 ;  /* 0x00000001ff037807 */ /* 0x000fe40001800000 */
[----:B------:R-:W-:Y:S02]  /*a560*/  SEL R200, R200, RZ, P3 ;  /* 0x000000ffc8c87207 */ /* 0x000fe40001800000 */
[----:B------:R-:W-:Y:S01]  /*a570*/  LOP3.LUT R208, R208, R3, RZ, 0x3c, !PT ;  /* 0x00000003d0d07212 */ /* 0x000fe200078e3cff */
[----:B0-----:R-:W-:Y:S06]  /*a580*/  @!P0 BRA `(.L_x_9569) ;  /* 0x0000000000048947 */ /* 0x001fec0003800000 */
[----:B------:R-:W-:Y:S01]  /*a590*/  BPT.TRAP 0x1 ;  /* 0x000000040000795c */ /* 0x000fe20000300000 */
.L_x_9569:
[----:B------:R-:W-:Y:S01]  /*a5a0*/  IMAD R20, R200, 0x8, R19 ;  /* 0x00000008c8147824 */ /* 0x000fe200078e0213 */
[----:B------:R-:W-:-:S04]  /*a5b0*/  SHF.L.U32 R21, R208, 0x1f, RZ ;  /* 0x0000001fd0157819 */ /* 0x000fc800000006ff */
[----:B------:R0:W1:Y:S01]  /*a5c0*/  SYNCS.PHASECHK.TRANS64.TRYWAIT P3, [R20+URZ+0x22830], R21 ;  /* 0x02283015140075a7 */ /* 0x000062000806017f */
[----:B------:R-:W-:Y:S05]  /*a5d0*/  @!P0 BRA `(.L_x_9570) ;  /* 0x0000000000048947 */ /* 0x000fea0003800000 */
[----:B------:R-:W-:Y:S01]  /*a5e0*/  BPT.TRAP 0x1 ;  /* 0x000000040000795c */ /* 0x000fe20000300000 */
.L_x_9570:
[----:B------:R-:W-:Y:S02]  /*a5f0*/  IMAD R156, R200, 0x300, R0 ;  /* 0x00000300c89c7824 */ /* 0x000fe400078e0200 */
[----:B------:R-:W-:Y:S01]  /*a600*/  IMAD.MOV.U32 R157, RZ, RZ, 0x40000040 ;  /* 0x40000040ff9d7424 */ /* 0x000fe200078e00ff */
[----:B-1----:R-:W-:Y:S06]  /*a610*/  @P3 BRA `(.L_x_9571) ;  /* 0x0000000000083947 */ /* 0x002fec0003800000 */
[----:B------:R-:W1:Y:S02]  /*a620*/  SYNCS.PHASECHK.TRANS64.TRYWAIT P3, [R20+URZ+0x22830], R21 ;  /* 0x02283015140075a7 */ /* 0x000e64000806017f */
[----:B-1----:R-:W-:Y:S05]  /*a630*/  @!P3 BRA `(.L_x_9572) ;  /* 0x000000f80044b947 */ /* 0x002fea0003800000 */
.L_x_9571:
[----:B------:R-:W-:Y:S05]  /*a640*/  WARPSYNC.ALL ;  /* 0x0000000000007948 */ /* 0x000fea0003800000 */
        /* <DEDUP_REMOVED lines=20> */
[----:B------:R-:W-:Y:S01]  /*a790*/  HGMMA.64x96x16.F32 R152, gdesc[UR4], RZ, !UPT, gsb0 ;  /* 0x01600000049879f0 */ /* 0x000fe2000c0008ff */
[----:B------:R-:W-:-:S02]  /*a7a0*/  R2UR UR13, R9 ;  /* 0x00000000090d72ca */ /* 0x000fc400000e0000 */
[----:B------:R-:W-:Y:S02]  /*a7b0*/  R2UR UR16, R6 ;  /* 0x00000000061072ca */ /* 0x000fe400000e0000 */
[----:B------:R-:W-:Y:S01]  /*a7c0*/  R2UR UR17, R7 ;  /* 0x00000000071172ca */ /* 0x000fe200000e0000 */
        /* <DEDUP_REMOVED lines=42> */
[-CC-:B------:R-:W-:Y:S01]  /*aa70*/  FFMA.FTZ R153, R153, R3.reuse, -R204.reuse ;  /* 0x0000000399997223 */ /* 0x180fe200000108cc */
[-C--:B------:R-:W-:Y:S01]  /*aa80*/  FMUL.FTZ R206, R206, R3.reuse ;  /* 0x00000003cece7220 */ /* 0x080fe20000410000 */
        /* <DEDUP_REMOVED lines=22> */
[-CC-:B------:R-:W-:Y:S01]  /*abf0*/  FFMA.FTZ R193, R193, R3.reuse, -R204.reuse ;  /* 0x00000003c1c17223 */ /* 0x180fe200000108cc */
[-CC-:B------:R-:W-:Y:S01]  /*ac00*/  FFMA.FTZ R196, R196, R3.reuse, -R204.reuse ;  /* 0x00000003c4c47223 */ /* 0x180fe200000108cc */
[----:B------:R-:W-:-:S03]  /*ac10*/  FFMA.FTZ R197, R197, R3, -R204 ;  /* 0x00000003c5c57223 */ /* 0x000fc600000108cc */
[----:B------:R-:W4:Y:S01]  /*ac20*/  MUFU.EX2 R156, R156 ;  /* 0x0000009c009c7308 */ /* 0x000f220000000800 */
        /* <DEDUP_REMOVED lines=8> */
[C---:B---3--:R-:W-:Y:S01]  /*acb0*/  F2FP.F16.F32.PACK_AB R204, R153.reuse, R152 ;  /* 0x0000009899cc723e */ /* 0x048fe200000000ff */
[----:B------:R-:W-:Y:S01]  /*acc0*/  FADD.FTZ R13, R153, R13 ;  /* 0x0000000d990d7221 */ /* 0x000fe20000010000 */
[----:B------:R-:W-:Y:S01]  /*acd0*/  FMNMX.FTZ R152, R154, R205, !PT ;  /* 0x000000cd9a987209 */ /* 0x000fe20007810000 */
[-C--:B------:R-:W-:Y:S01]  /*ace0*/  FMUL.FTZ R36, R36, R206.reuse ;  /* 0x000000ce24247220 */ /* 0x080fe20000410000 */
[-C--:B------:R-:W-:Y:S01]  /*acf0*/  FMUL.FTZ R37, R37, R206.reuse ;  /* 0x000000ce25257220 */ /* 0x080fe20000410000 */
[----:B------:R-:W-:Y:S01]  /*ad00*/  FMUL.FTZ R40, R40, R206 ;  /* 0x000000ce28287220 */ /* 0x000fe20000410000 */
[----:B------:R-:W-:Y:S01]  /*ad10*/  FMNMX.FTZ R152, R155, R152, !PT ;  /* 0x000000989b987209 */ /* 0x000fe20007810000 */
[-C--:B------:R-:W-:Y:S01]  /*ad20*/  FMUL.FTZ R41, R41, R206.reuse ;  /* 0x000000ce29297220 */ /* 0x080fe20000410000 */
[----:B----4-:R-:W-:Y:S01]  /*ad30*/  FADD.FTZ R13, R156, R13 ;  /* 0x0000000d9c0d7221 */ /* 0x010fe20000010000 */
        /* <DEDUP_REMOVED lines=72> */
[C---:B--2---:R-:W-:Y:S01]  /*b1c0*/  FADD.FTZ R13, R157.reuse, R13 ;  /* 0x0000000d9d0d7221 */ /* 0x044fe20000010000 */
[----:B------:R-:W-:Y:S01]  /*b1d0*/  FMNMX.FTZ R152, R194, R152, !PT ;  /* 0x00000098c2987209 */ /* 0x000fe20007810000 */
[----:B------:R-:W-:Y:S01]  /*b1e0*/  MUFU.EX2 R161, R161 ;  /* 0x000000a100a17308 */ /* 0x000fe20000000800 */
[----:B------:R-:W-:-:S02]  /*b1f0*/  F2FP.F16.F32.PACK_AB R206, R157, R156 ;  /* 0x0000009c9dce723e */ /* 0x000fc400000000ff */
[----:B------:R-:W-:-:S04]  /*b200*/  FMNMX.FTZ R152, R195, R152, !PT ;  /* 0x00000098c3987209 */ /* 0x000fc80007810000 */
[----:B------:R-:W-:Y:S01]  /*b210*/  FMNMX.FTZ R152, R198, R152, !PT ;  /* 0x00000098c6987209 */ /* 0x000fe20007810000 */
[----:B------:R-:W-:Y:S03]  /*b220*/  MUFU.EX2 R156, R168 ;  /* 0x000000a8009c7308 */ /* 0x000fe60000000800 */
[----:B------:R-:W-:-:S05]  /*b230*/  FMNMX.FTZ R157, R199, R152, !PT ;  /* 0x00000098c79d7209 */ /* 0x000fca0007810000 */
[----:B------:R-:W2:Y:S01]  /*b240*/  SHFL.BFLY PT, R153, R157, 0x2, 0x1f ;  /* 0x0c401f009d997f89 */ /* 0x000ea200000e0000 */
[----:B------:R-:W3:Y:S08]  /*b250*/  MUFU.EX2 R152, R160 ;  /* 0x000000a000987308 */ /* 0x000ef00000000800 */
[----:B------:R-:W-:Y:S08]  /*b260*/  MUFU.EX2 R160, R176 ;  /* 0x000000b000a07308 */ /* 0x000ff00000000800 */
[----:B------:R-:W-:Y:S01]  /*b270*/  MUFU.EX2 R168, R192 ;  /* 0x000000c000a87308 */ /* 0x000fe20000000800 */
[----:B---3--:R-:W-:Y:S01]  /*b280*/  FADD.FTZ R13, R152, R13 ;  /* 0x0000000d980d7221 */ /* 0x008fe20000010000 */
[----:B------:R-:W-:-:S03]  /*b290*/  F2FP.F16.F32.PACK_AB R152, R161, R152 ;  /* 0x00000098a198723e */ /* 0x000fc600000000ff */
[----:B------:R-:W-:Y:S01]  /*b2a0*/  FADD.FTZ R13, R161, R13 ;  /* 0x0000000da10d7221 */ /* 0x000fe20000010000 */
[----:B--2---:R-:W-:Y:S02]  /*b2b0*/  FMNMX.FTZ R157, R157, R153, !PT ;  /* 0x000000999d9d7209 */ /* 0x004fe40007810000 */
[----:B------:R-:W2:Y:S03]  /*b2c0*/  MUFU.EX2 R164, R164 ;  /* 0x000000a400a47308 */ /* 0x000ea60000000800 */
[----:B------:R-:W3:Y:S05]  /*b2d0*/  SHFL.BFLY PT, R207, R157, 0x1, 0x1f ;  /* 0x0c201f009dcf7f89 */ /* 0x000eea00000e0000 */
[----:B------:R3:W-:Y:S08]  /*b2e0*/  MUFU.EX2 R153, R172 ;  /* 0x000000ac00997308 */ /* 0x0007f00000000800 */
[----:B------:R-:W4:Y:S01]  /*b2f0*/  MUFU.EX2 R165, R165 ;  /* 0x000000a500a57308 */ /* 0x000f220000000800 */
[----:B--2---:R-:W-:-:S07]  /*b300*/  FADD.FTZ R13, R164, R13 ;  /* 0x0000000da40d7221 */ /* 0x004fce0000010000 */
[----:B------:R-:W-:Y:S01]  /*b310*/  MUFU.EX2 R169, R169 ;  /* 0x000000a900a97308 */ /* 0x000fe20000000800 */
[----:B---3--:R-:W-:-:S07]  /*b320*/  FMNMX.FTZ R172, R157, R207, !PT ;  /* 0x000000cf9dac7209 */ /* 0x008fce0007810000 */
[----:B------:R-:W-:Y:S01]  /*b330*/  MUFU.EX2 R173, R173 ;  /* 0x000000ad00ad7308 */ /* 0x000fe20000000800 */
[C---:B------:R-:W-:Y:S01]  /*b340*/  FADD.FTZ R157, -R172.reuse, R205 ;  /* 0x000000cdac9d7221 */ /* 0x040fe20000010100 */
[-C--:B------:R-:W-:Y:S01]  /*b350*/  FMUL.FTZ R176, R172, R3.reuse ;  /* 0x00000003acb07220 */ /* 0x080fe20000410000 */
[----:B----4-:R-:W-:Y:S02]  /*b360*/  FADD.FTZ R13, R165, R13 ;  /* 0x0000000da50d7221 */ /* 0x010fe40000010000 */
[-C--:B------:R-:W-:Y:S01]  /*b370*/  FMUL.FTZ R157, R157, R3.reuse ;  /* 0x000000039d9d7220 */ /* 0x080fe20000410000 */
        /* <DEDUP_REMOVED lines=25> */
[-CC-:B------:R-:W-:Y:S01]  /*b510*/  FFMA.FTZ R198, R198, R3.reuse, -R176.reuse ;  /* 0x00000003c6c67223 */ /* 0x180fe200000108b0 */
[----:B------:R-:W-:Y:S01]  /*b520*/  FFMA.FTZ R176, R199, R3, -R176 ;  /* 0x00000003c7b07223 */ /* 0x000fe200000108b0 */
[----:B------:R-:W-:Y:S01]  /*b530*/  FADD.FTZ R13, R156, R13 ;  /* 0x0000000d9c0d7221 */ /* 0x000fe20000010000 */
[----:B------:R-:W4:Y:S01]  /*b540*/  MUFU.EX2 R207, R158 ;  /* 0x0000009e00cf7308 */ /* 0x000f220000000800 */
[----:B--2---:R-:W-:Y:S01]  /*b550*/  FFMA.FTZ R14, R157, R14, R205 ;  /* 0x0000000e9d0e7223 */ /* 0x004fe200000100cd */
[----:B------:R-:W-:-:S02]  /*b560*/  @!P1 VIADD R154, R20, 0x22840 ;  /* 0x00022840149a9836 */ /* 0x000fc40000000000 */
[C---:B------:R-:W-:Y:S01]  /*b570*/  FADD.FTZ R13, R169.reuse, R13 ;  /* 0x0000000da90d7221 */ /* 0x040fe20000010000 */
[----:B------:R-:W-:Y:S01]  /*b580*/  F2FP.F16.F32.PACK_AB R156, R169, R156 ;  /* 0x0000009ca99c723e */ /* 0x000fe200000000ff */
[-C--:B------:R-:W-:Y:S01]  /*b590*/  FMUL.FTZ R26, R26, R157.reuse ;  /* 0x0000009d1a1a7220 */ /* 0x080fe20000410000 */
[-C--:B------:R-:W-:Y:S01]  /*b5a0*/  FMUL.FTZ R27, R27, R157.reuse ;  /* 0x0000009d1b1b7220 */ /* 0x080fe20000410000 */
[----:B------:R-:W-:Y:S01]  /*b5b0*/  FADD.FTZ R13, R153, R13 ;  /* 0x0000000d990d7221 */ /* 0x000fe20000010000 */
[----:B------:R-:W2:Y:S01]  /*b5c0*/  MUFU.EX2 R159, R159 ;  /* 0x0000009f009f7308 */ /* 0x000ea20000000800 */
[----:B---3--:R-:W-:Y:S01]  /*b5d0*/  FADD.FTZ R14, R155, R14 ;  /* 0x0000000e9b0e7221 */ /* 0x008fe20000010000 */
[----:B------:R-:W-:Y:S01]  /*b5e0*/  @!P1 PRMT R154, RZ, 0x654, R154 ;  /* 0x00000654ff9a9816 */ /* 0x000fe2000000009a */
[----:B------:R-:W-:Y:S01]  /*b5f0*/  FADD.FTZ R13, R173, R13 ;  /* 0x0000000dad0d7221 */ /* 0x000fe20000010000 */
[-C--:B------:R-:W-:Y:S01]  /*b600*/  FMUL.FTZ R30, R30, R157.reuse ;  /* 0x0000009d1e1e7220 */ /* 0x080fe20000410000 */
[-C--:B------:R-:W-:Y:S01]  /*b610*/  FMUL.FTZ R31, R31, R157.reuse ;  /* 0x0000009d1f1f7220 */ /* 0x080fe20000410000 */
[-C--:B------:R-:W-:Y:S01]  /*b620*/  FMUL.FTZ R34, R34, R157.reuse ;  /* 0x0000009d22227220 */ /* 0x080fe20000410000 */
[----:B------:R-:W-:Y:S01]  /*b630*/  FADD.FTZ R13, R160, R13 ;  /* 0x0000000da00d7221 */ /* 0x000fe20000010000 */
        /* <DEDUP_REMOVED lines=17> */
[----:B----4-:R-:W4:Y:S01]  /*b750*/  S2R R197, SR_TID.X ;  /* 0x0000000000c57919 */ /* 0x010f220000002100 */
[----:B---3--:R-:W-:Y:S01]  /*b760*/  FADD.FTZ R14, R199, R14 ;  /* 0x0000000ec70e7221 */ /* 0x008fe20000010000 */
        /* <DEDUP_REMOVED lines=31> */
[----:B----4-:R-:W-:Y:S01]  /*b960*/  SHF.R.U32.HI R197, RZ, 0x7, R197 ;  /* 0x00000007ffc57819 */ /* 0x010fe200000116c5 */
[-C--:B------:R-:W-:Y:S01]  /*b970*/  FMUL.FTZ R107, R107, R157.reuse ;  /* 0x0000009d6b6b7220 */ /* 0x080fe20000410000 */
[-C--:B------:R-:W-:Y:S01]  /*b980*/  FMUL.FTZ R110, R110, R157.reuse ;  /* 0x0000009d6e6e7220 */ /* 0x080fe20000410000 */
[-C--:B------:R-:W-:Y:S01]  /*b990*/  FMUL.FTZ R111, R111, R157.reuse ;  /* 0x0000009d6f6f7220 */ /* 0x080fe20000410000 */
[----:B------:R-:W-:Y:S01]  /*b9a0*/  IADD3 R197, -R197, 0xb, RZ ;  /* 0x0000000bc5c57810 */ /* 0x000fe20007ffe1ff */
[-C--:B------:R-:W-:Y:S01]  /*b9b0*/  FMUL.FTZ R114, R114, R157.reuse ;  /* 0x0000009d72727220 */ /* 0x080fe20000410000 */
[----:B------:R-:W4:Y:S01]  /*b9c0*/  MUFU.EX2 R174, R174 ;  /* 0x000000ae00ae7308 */ /* 0x000f220000000800 */
[----:B--2---:R-:W-:Y:S01]  /*b9d0*/  FADD.FTZ R14, R192, R14 ;  /* 0x0000000ec00e7221 */ /* 0x004fe20000010000 */
[-C--:B------:R-:W-:Y:S01]  /*b9e0*/  FMUL.FTZ R115, R115, R157.reuse ;  /* 0x0000009d73737220 */ /* 0x080fe20000410000 */
[----:B------:R2:W-:Y:S06]  /*b9f0*/  BAR.ARV R197, 0x100 ;  /* 0x000400c50000751d */ /* 0x0005ec0000002000 */
[----:B------:R-:W5:Y:S01]  /*ba00*/  MUFU.EX2 R175, R175 ;  /* 0x000000af00af7308 */ /* 0x000f620000000800 */
[----:B---3--:R-:W-:Y:S01]  /*ba10*/  FADD.FTZ R14, R171, R14 ;  /* 0x0000000eab0e7221 */ /* 0x008fe20000010000 */
[----:B------:R3:W-:Y:S01]  /*ba20*/  @!P1 SYNCS.ARRIVE.TRANS64.RED.A1T0 RZ, [R154+URZ], RZ ;  /* 0x000000ff9aff99a7 */ /* 0x0007e2000810043f */
[-C--:B------:R-:W-:Y:S01]  /*ba30*/  FMUL.FTZ R118, R118, R157.reuse ;  /* 0x0000009d76767220 */ /* 0x080fe20000410000 */
[-C--:B------:R-:W-:Y:S01]  /*ba40*/  FMUL.FTZ R119, R119, R157.reuse ;  /* 0x0000009d77777220 */ /* 0x080fe20000410000 */
[-C--:B------:R-:W-:Y:S01]  /*ba50*/  FMUL.FTZ R122, R122, R157.reuse ;  /* 0x0000009d7a7a7220 */ /* 0x080fe20000410000 */
[-C--:B------:R-:W-:Y:S01]  /*ba60*/  FMUL.FTZ R123, R123, R157.reuse ;  /* 0x0000009d7b7b7220 */ /* 0x080fe20000410000 */
[-C--:B------:R-:W-:Y:S01]  /*ba70*/  FMUL.FTZ R126, R126, R157.reuse ;  /* 0x0000009d7e7e7220 */ /* 0x080fe20000410000 */
[----:B------:R-:W0:Y:S01]  /*ba80*/  MUFU.EX2 R178, R178 ;  /* 0x000000b200b27308 */ /* 0x000e220000000800 */
[----:B----4-:R-:W-:Y:S01]  /*ba90*/  FADD.FTZ R14, R174, R14 ;  /* 0x0000000eae0e7221 */ /* 0x010fe20000010000 */
[----:B---3--:R-:W-:Y:S01]  /*baa0*/  F2FP.F16.F32.PACK_AB R154, R165, R164 ;  /* 0x000000a4a59a723e */ /* 0x008fe200000000ff */
        /* <DEDUP_REMOVED lines=12> */
[-C--:B------:R-:W-:Y:S01]  /*bb70*/  FMUL.FTZ R147, R147, R157.reuse ;  /* 0x0000009d93937220 */ /* 0x080fe20000410000 */
[----:B------:R-:W4:Y:S01]  /*bb80*/  MUFU.EX2 R179, R179 ;  /* 0x000000b300b37308 */ /* 0x000f220000000800 */
[----:B0-----:R-:W-:Y:S01]  /*bb90*/  FADD.FTZ R14, R178, R14 ;  /* 0x0000000eb20e7221 */ /* 0x001fe20000010000 */
[-C--:B------:R-:W-:Y:S01]  /*bba0*/  FMUL.FTZ R150, R150, R157.reuse ;  /* 0x0000009d96967220 */ /* 0x080fe20000410000 */
[----:B------:R-:W-:Y:S01]  /*bbb0*/  FMUL.FTZ R151, R151, R157 ;  /* 0x0000009d97977220 */ /* 0x000fe20000410000 */
[----:B------:R-:W-:-:S02]  /*bbc0*/  F2FP.F16.F32.PACK_AB R157, R171, R192 ;  /* 0x000000c0ab9d723e */ /* 0x000fc400000000ff */
[----:B------:R-:W-:Y:S02]  /*bbd0*/  F2FP.F16.F32.PACK_AB R158, R173, R153 ;  /* 0x00000099ad9e723e */ /* 0x000fe400000000ff */
[----:B------:R-:W0:Y:S01]  /*bbe0*/  MUFU.EX2 R180, R180 ;  /* 0x000000b400b47308 */ /* 0x000e220000000800 */
[----:B---3--:R-:W-:Y:S01]  /*bbf0*/  FADD.FTZ R13, R177, R13 ;  /* 0x0000000db10d7221 */ /* 0x008fe20000010000 */
[----:B------:R-:W-:Y:S02]  /*bc00*/  F2FP.F16.F32.PACK_AB R205, R155, R205 ;  /* 0x000000cd9bcd723e */ /* 0x000fe400000000ff */
[----:B------:R-:W-:Y:S02]  /*bc10*/  F2FP.F16.F32.PACK_AB R207, R159, R207 ;  /* 0x000000cf9fcf723e */ /* 0x000fe400000000ff */
[----:B------:R-:W-:Y:S02]  /*bc20*/  F2FP.F16.F32.PACK_AB R153, R163, R199 ;  /* 0x000000c7a399723e */ /* 0x000fe400000000ff */
[----:B------:R-:W3:Y:S01]  /*bc30*/  MUFU.EX2 R182, R182 ;  /* 0x000000b600b67308 */ /* 0x000ee20000000800 */
[----:B----4-:R-:W-:Y:S01]  /*bc40*/  FADD.FTZ R14, R179, R14 ;  /* 0x0000000eb30e7221 */ /* 0x010fe20000010000 */
[----:B------:R-:W-:-:S02]  /*bc50*/  F2FP.F16.F32.PACK_AB R155, R167, R161 ;  /* 0x000000a1a79b723e */ /* 0x000fc400000000ff */
[----:B------:R-:W-:Y:S02]  /*bc60*/  F2FP.F16.F32.PACK_AB R160, R177, R160 ;  /* 0x000000a0b1a0723e */ /* 0x000fe400000000ff */
[----:B------:R-:W-:Y:S02]  /*bc70*/  F2FP.F16.F32.PACK_AB R159, R175, R174 ;  /* 0x000000aeaf9f723e */ /* 0x000fe400000000ff */
[----:B------:R-:W4:Y:S01]  /*bc80*/  MUFU.EX2 R181, R181 ;  /* 0x000000b500b57308 */ /* 0x000f220000000800 */
[----:B0-----:R-:W-:Y:S01]  /*bc90*/  FADD.FTZ R13, R180, R13 ;  /* 0x0000000db40d7221 */ /* 0x001fe20000010000 */
[----:B------:R-:W-:-:S06]  /*bca0*/  F2FP.F16.F32.PACK_AB R161, R179, R178 ;  /* 0x000000b2b3a1723e */ /* 0x000fcc00000000ff */
[----:B------:R-:W0:Y:S01]  /*bcb0*/  MUFU.EX2 R183, R183 ;  /* 0x000000b700b77308 */ /* 0x000e220000000800 */
[----:B---3--:R-:W-:-:S07]  /*bcc0*/  FADD.FTZ R14, R182, R14 ;  /* 0x0000000eb60e7221 */ /* 0x008fce0000010000 */
[----:B------:R-:W3:Y:S01]  /*bcd0*/  MUFU.EX2 R184, R184 ;  /* 0x000000b800b87308 */ /* 0x000ee20000000800 */
[C---:B----4-:R-:W-:Y:S01]  /*bce0*/  FADD.FTZ R13, R181.reuse, R13 ;  /* 0x0000000db50d7221 */ /* 0x050fe20000010000 */
[----:B------:R-:W-:-:S06]  /*bcf0*/  F2FP.F16.F32.PACK_AB R162, R181, R180 ;  /* 0x000000b4b5a2723e */ /* 0x000fcc00000000ff */
[----:B------:R-:W4:Y:S01]  /*bd00*/  MUFU.EX2 R165, R186 ;  /* 0x000000ba00a57308 */ /* 0x000f220000000800 */
[C---:B0-----:R-:W-:Y:S01]  /*bd10*/  FADD.FTZ R14, R183.reuse, R14 ;  /* 0x0000000eb70e7221 */ /* 0x041fe20000010000 */
[----:B------:R-:W-:-:S06]  /*bd20*/  F2FP.F16.F32.PACK_AB R163, R183, R182 ;  /* 0x000000b6b7a3723e */ /* 0x000fcc00000000ff */
[----:B------:R-:W0:Y:S01]  /*bd30*/  MUFU.EX2 R185, R185 ;  /* 0x000000b900b97308 */ /* 0x000e220000000800 */
[----:B---3--:R-:W-:-:S07]  /*bd40*/  FADD.FTZ R13, R184, R13 ;  /* 0x0000000db80d7221 */ /* 0x008fce0000010000 */
[----:B------:R-:W3:Y:S01]  /*bd50*/  MUFU.EX2 R187, R187 ;  /* 0x000000bb00bb7308 */ /* 0x000ee20000000800 */
[----:B----4-:R-:W-:-:S07]  /*bd60*/  FADD.FTZ R14, R165, R14 ;  /* 0x0000000ea50e7221 */ /* 0x010fce0000010000 */
[----:B------:R-:W4:Y:S01]  /*bd70*/  MUFU.EX2 R188, R188 ;  /* 0x000000bc00bc7308 */ /* 0x000f220000000800 */
[C---:B0-----:R-:W-:Y:S01]  /*bd80*/  FADD.FTZ R13, R185.reuse, R13 ;  /* 0x0000000db90d7221 */ /* 0x041fe20000010000 */
[----:B------:R-:W-:-:S06]  /*bd90*/  F2FP.F16.F32.PACK_AB R164, R185, R184 ;  /* 0x000000b8b9a4723e */ /* 0x000fcc00000000ff */
[----:B------:R-:W0:Y:S01]  /*bda0*/  MUFU.EX2 R190, R190 ;  /* 0x000000be00be7308 */ /* 0x000e220000000800 */
[C---:B---3--:R-:W-:Y:S01]  /*bdb0*/  FADD.FTZ R14, R187.reuse, R14 ;  /* 0x0000000ebb0e7221 */ /* 0x048fe20000010000 */
[----:B------:R-:W-:-:S06]  /*bdc0*/  F2FP.F16.F32.PACK_AB R165, R187, R165 ;  /* 0x000000a5bba5723e */ /* 0x000fcc00000000ff */
[----:B------:R-:W3:Y:S01]  /*bdd0*/  MUFU.EX2 R189, R189 ;  /* 0x000000bd00bd7308 */ /* 0x000ee20000000800 */
[----:B----4-:R-:W-:-:S07]  /*bde0*/  FADD.FTZ R13, R188, R13 ;  /* 0x0000000dbc0d7221 */ /* 0x010fce0000010000 */
[----:B------:R-:W4:Y:S01]  /*bdf0*/  MUFU.EX2 R191, R191 ;  /* 0x000000bf00bf7308 */ /* 0x000f220000000800 */
[----:B0-----:R-:W-:-:S07]  /*be00*/  FADD.FTZ R14, R190, R14 ;  /* 0x0000000ebe0e7221 */ /* 0x001fce0000010000 */
[----:B------:R-:W0:Y:S01]  /*be10*/  MUFU.EX2 R169, R194 ;  /* 0x000000c200a97308 */ /* 0x000e220000000800 */
[C---:B---3--:R-:W-:Y:S01]  /*be20*/  FADD.FTZ R13, R189.reuse, R13 ;  /* 0x0000000dbd0d7221 */ /* 0x048fe20000010000 */
[----:B------:R-:W-:-:S03]  /*be30*/  F2FP.F16.F32.PACK_AB R166, R189, R188 ;  /* 0x000000bcbda6723e */ /* 0x000fc600000000ff */
[----:B------:R-:W-:-:S03]  /*be40*/  FADD.FTZ R13, R168, R13 ;  /* 0x0000000da80d7221 */ /* 0x000fc60000010000 */
[----:B------:R-:W3:Y:S01]  /*be50*/  MUFU.EX2 R193, R193 ;  /* 0x000000c100c17308 */ /* 0x000ee20000000800 */
[C---:B----4-:R-:W-:Y:S01]  /*be60*/  FADD.FTZ R14, R191.reuse, R14 ;  /* 0x0000000ebf0e7221 */ /* 0x050fe20000010000 */
[----:B------:R-:W-:-:S06]  /*be70*/  F2FP.F16.F32.PACK_AB R167, R191, R190 ;  /* 0x000000bebfa7723e */ /* 0x000fcc00000000ff */
[----:B------:R-:W4:Y:S01]  /*be80*/  MUFU.EX2 R195, R195 ;  /* 0x000000c300c37308 */ /* 0x000f220000000800 */
[----:B0-----:R-:W-:-:S07]  /*be90*/  FADD.FTZ R14, R169, R14 ;  /* 0x0000000ea90e7221 */ /* 0x001fce0000010000 */
[----:B------:R-:W0:Y:S01]  /*bea0*/  MUFU.EX2 R196, R196 ;  /* 0x000000c400c47308 */ /* 0x000e220000000800 */
[C---:B---3--:R-:W-:Y:S01]  /*beb0*/  FADD.FTZ R13, R193.reuse, R13 ;  /* 0x0000000dc10d7221 */ /* 0x048fe20000010000 */
[----:B------:R-:W-:-:S06]  /*bec0*/  F2FP.F16.F32.PACK_AB R168, R193, R168 ;  /* 0x000000a8c1a8723e */ /* 0x000fcc00000000ff */
[----:B------:R-:W3:Y:S01]  /*bed0*/  MUFU.EX2 R171, R198 ;  /* 0x000000c600ab7308 */ /* 0x000ee20000000800 */
[C---:B----4-:R-:W-:Y:S01]  /*bee0*/  FADD.FTZ R14, R195.reuse, R14 ;  /* 0x0000000ec30e7221 */ /* 0x050fe20000010000 */
[----:B------:R-:W-:-:S06]  /*bef0*/  F2FP.F16.F32.PACK_AB R169, R195, R169 ;  /* 0x000000a9c3a9723e */ /* 0x000fcc00000000ff */
[----:B------:R-:W4:Y:S01]  /*bf00*/  MUFU.EX2 R176, R176 ;  /* 0x000000b000b07308 */ /* 0x000f220000000800 */
[----:B0-----:R-:W-:-:S04]  /*bf10*/  FADD.FTZ R13, R196, R13 ;  /* 0x0000000dc40d7221 */ /* 0x001fc80000010000 */
[C---:B------:R-:W-:Y:S01]  /*bf20*/  FADD.FTZ R13, R170.reuse, R13 ;  /* 0x0000000daa0d7221 */ /* 0x040fe20000010000 */
[----:B------:R-:W-:Y:S01]  /*bf30*/  F2FP.F16.F32.PACK_AB R170, R170, R196 ;  /* 0x000000c4aaaa723e */ /* 0x000fe200000000ff */
[----:B---3--:R-:W-:-:S04]  /*bf40*/  FADD.FTZ R14, R171, R14 ;  /* 0x0000000eab0e7221 */ /* 0x008fc80000010000 */
[C---:B----4-:R-:W-:Y:S01]  /*bf50*/  FADD.FTZ R14, R176.reuse, R14 ;  /* 0x0000000eb00e7221 */ /* 0x050fe20000010000 */
[----:B------:R-:W-:Y:S01]  /*bf60*/  F2FP.F16.F32.PACK_AB R171, R176, R171 ;  /* 0x000000abb0ab723e */ /* 0x000fe200000000ff */
[----:B--2---:R-:W-:Y:S06]  /*bf70*/  @!P0 BRA `(.L_x_9573) ;  /* 0x0000000000048947 */ /* 0x004fec0003800000 */
[----:B------:R-:W-:Y:S01]  /*bf80*/  BPT.TRAP 0x1 ;  /* 0x000000040000795c */ /* 0x000fe20000300000 */
.L_x_9573:
[----:B------:R0:W2:Y:S01]  /*bf90*/  SYNCS.PHASECHK.TRANS64.TRYWAIT P3, [R20+URZ+0x22850], R21 ;  /* 0x02285015140075a7 */ /* 0x0000a2000806017f */
[----:B------:R-:W-:Y:S05]  /*bfa0*/  @!P0 BRA `(.L_x_9574) ;  /* 0x0000000000048947 */ /* 0x000fea0003800000 */
[----:B------:R-:W-:Y:S01]  /*bfb0*/  BPT.TRAP 0x1 ;  /* 0x000000040000795c */ /* 0x000fe20000300000 */
.L_x_9574:
[----:B------:R-:W-:Y:S04]  /*bfc0*/  BSSY B0, `(.L_x_9575) ;  /* 0x0000004000007945 */ /* 0x000fe80003800000 */
[----:B--2---:R-:W-:Y:S05]  /*bfd0*/  @P3 BRA `(.L_x_9576) ;  /* 0x0000000000083947 */ /* 0x004fea0003800000 */
[----:B------:R-:W2:Y:S02]  /*bfe0*/  SYNCS.PHASECHK.TRANS64.TRYWAIT P3, [R20+URZ+0x22850], R21 ;  /* 0x02285015140075a7 */ /* 0x000ea4000806017f */
[----:B--2---:R-:W-:Y:S05]  /*bff0*/  @!P3 BRA `(.L_x_9577) ;  /* 0x000000dc00e8b947 */ /* 0x004fea0003800000 */
.L_x_9576:
[----:B------:R-:W-:Y:S05]  /*c000*/  BSYNC B0 ;  /* 0x0000000000007941 */ /* 0x000fea0003800000 */
.L_x_9575:
[----:B------:R-:W3:Y:S01]  /*c010*/  S2R R173, SR_TID.X ;  /* 0x0000000000ad7919 */ /* 0x000ee20000002100 */
[----:B------:R-:W-:Y:S05]  /*c020*/  WARPSYNC.ALL ;  /* 0x0000000000007948 */ /* 0x000fea0003800000 */
[----:B------:R-:W-:Y:S02]  /*c030*/  IMAD.MOV.U32 R174, RZ, RZ, 0xc00 ;  /* 0x00000c00ffae7424 */ /* 0x000fe400078e00ff */
[----:B------:R-:W-:Y:S02]  /*c040*/  IMAD.MOV.U32 R175, RZ, RZ, 0x40000040 ;  /* 0x40000040ffaf7424 */ /* 0x000fe400078e00ff */
[----:B------:R-:W-:-:S02]  /*c050*/  IMAD R174, R200, R174, UR37 ;  /* 0x00000025c8ae7e24 */ /* 0x000fc4000f8e02ae */
[----:B------:R-:W-:Y:S01]  /*c060*/  IMAD.MOV.U32 R177, RZ, RZ, 0x40000040 ;  /* 0x40000040ffb17424 */ /* 0x000fe200078e00ff */
[----:B------:R-:W-:Y:S01]  /*c070*/  R2UR UR7, R175 ;  /* 0x00000000af0772ca */ /* 0x000fe200000e0000 */
[C---:B------:R-:W-:Y:S01]  /*c080*/  VIADD R176, R174.reuse, 0x80 ;  /* 0x00000080aeb07836 */ /* 0x040fe20000000000 */
[----:B------:R-:W-:Y:S01]  /*c090*/  R2UR UR6, R174 ;  /* 0x00000000ae0672ca */ /* 0x000fe200000e0000 */
[----:B------:R-:W-:Y:S02]  /*c0a0*/  IMAD.MOV.U32 R175, RZ, RZ, 0x40000040 ;  /* 0x40000040ffaf7424 */ /* 0x000fe400078e00ff */
[----:B012---:R-:W-:-:S05]  /*c0b0*/  @!P1 VIADD R20, R20, 0x22860 ;  /* 0x0002286014149836 */ /* 0x007fca0000000000 */
[----:B------:R-:W-:Y:S02]  /*c0c0*/  @!P1 PRMT R20, RZ, 0x654, R20 ;  /* 0x00000654ff149816 */ /* 0x000fe40000000014 */
[----:B---3--:R-:W-:-:S05]  /*c0d0*/  SHF.R.U32.HI R173, RZ, 0x7, R173 ;  /* 0x00000007ffad7819 */ /* 0x008fca00000116ad */
[----:B------:R-:W-:-:S05]  /*c0e0*/  VIADD R21, R173, 0x8 ;  /* 0x00000008ad157836 */ /* 0x000fca0000000000 */
[----:B------:R0:W-:Y:S06]  /*c0f0*/  BAR.SYNC.DEFER_BLOCKING R21, 0x100 ;  /* 0x000400150000751d */ /* 0x0001ec0000010000 */
[----:B------:R-:W-:-:S06]  /*c100*/  WARPGROUP.ARRIVE ;  /* 0x00000000000079c5 */ /* 0x000fcc0000000000 */
[----:B------:R-:W-:Y:S01]  /*c110*/  HGMMA.64x256x16.F32 R24, R204, gdesc[UR4].tnspB, R24, gsb0 ;  /* 0x43e00004cc187df0 */ /* 0x000fe20008000818 */
[----:B------:R-:W-:Y:S02]  /*c120*/  R2UR UR6, R176 ;  /* 0x00000000b00672ca */ /* 0x000fe400000e0000 */
[----:B------:R-:W-:Y:S01]  /*c130*/  R2UR UR7, R177 ;  /* 0x00000000b10772ca */ /* 0x000fe200000e0000 */
[----:B------:R-:W-:Y:S02]  /*c140*/  WARPGROUP.DEPBAR.LE gsb0, 0x0 ;  /* 0x00008000000079c5 */ /* 0x000fe40000010000 */
[----:B------:R-:W-:Y:S01]  /*c150*/  WARPGROUP.ARRIVE ;  /* 0x00000000000079c5 */ /* 0x000fe20000000000 */
[----:B------:R-:W-:Y:S02]  /*c160*/  IMAD.MOV.U32 R205, RZ, RZ, R172 ;  /* 0x000000ffffcd7224 */ /* 0x000fe400078e00ac */
[----:B------:R-:W-:-:S15]  /*c170*/  IMAD.MOV.U32 R206, RZ, RZ, R12 ;  /* 0x000000ffffce7224 */ /* 0x000fde00078e000c */
[----:B------:R-:W-:-:S04]  /*c180*/  NOP ;  /* 0x0000000000007918 */ /* 0x000fc80000000000 */
[----:B------:R-:W-:Y:S03]  /*c190*/  HGMMA.64x256x16.F32 R24, R152, gdesc[UR4].tnspB, R24, gsb0 ;  /* 0x43e0000498187df0 */ /* 0x000fe60008000818 */
[----:B------:R-:W-:Y:S02]  /*c1a0*/  WARPGROUP.DEPBAR.LE gsb0, 0x0 ;  /* 0x00008000000079c5 */ /* 0x000fe40000010000 */
[----:B------:R-:W-:Y:S01]  /*c1b0*/  VIADD R152, R174, 0x100 ;  /* 0x00000100ae987836 */ /* 0x000fe20000000000 */
        /* <DEDUP_REMOVED lines=29> */
[----:B------:R0:W-:Y:S01]  /*c390*/  @!P1 SYNCS.ARRIVE.TRANS64.RED.A1T0 RZ, [R20+URZ], RZ ;  /* 0x000000ff14ff99a7 */ /* 0x0001e2000810043f */
[----:B------:R-:W-:Y:S05]  /*c3a0*/  @P2 BRA `(.L_x_9578) ;  /* 0xffffffe000502947 */ /* 0x000fea000383ffff */
.L_x_9568:
[----:B------:R-:W-:Y:S05]  /*c3b0*/  WARPSYNC.ALL ;  /* 0x0000000000007948 */ /* 0x000fea0003800000 */
[----:B------:R-:W1:Y:S01]  /*c3c0*/  SHFL.BFLY PT, R0, R13, 0x2, 0x1f ;  /* 0x0c401f000d007f89 */ /* 0x000e6200000e0000 */
[----:B0-----:R-:W-:Y:S02]  /*c3d0*/  IMAD.MOV.U32 R20, RZ, RZ, -0x800000 ;  /* 0xff800000ff147424 */ /* 0x001fe400078e00ff */
[----:B------:R-:W-:Y:S01]  /*c3e0*/  IMAD.MOV.U32 R4, RZ, RZ, RZ ;  /* 0x000000ffff047224 */ /* 0x000fe200078e00ff */
[----:B------:R0:W-:Y:S06]  /*c3f0*/  BAR.ARV R197, 0x100 ;  /* 0x000400c50000751d */ /* 0x0001ec0000002000 */
[----:B------:R-:W-:-:S02]  /*c400*/  VIADD R200, R200, 0x1 ;  /* 0x00000001c8c87836 */ /* 0x000fc40000000000 */
[----:B------:R-:W-:Y:S06]  /*c410*/  BAR.ARV 0x8, 0x180 ;  /* 0x0206000000007b1d */ /* 0x000fec0000002000 */
[----:B------:R-:W-:Y:S01]  /*c420*/  ISETP.NE.AND P1, PT, R200, 0x2, PT ;  /* 0x00000002c800780c */ /* 0x000fe20003f25270 */
[----:B------:R-:W-:-:S03]  /*c430*/  VIADD R221, R221, 0x1 ;  /* 0x00000001dddd7836 */ /* 0x000fc60000000000 */
[----:B------:R-:W-:Y:S01]  /*c440*/  SEL R200, R200, RZ, P1 ;  /* 0x000000ffc8c87207 */ /* 0x000fe20000800000 */
[----:B-1----:R-:W-:-:S05]  /*c450*/  FADD.FTZ R0, R0, R13 ;  /* 0x0000000d00007221 */ /* 0x002fca0000010000 */
[----:B------:R-:W1:Y:S02]  /*c460*/  SHFL.BFLY PT, R5, R0, 0x1, 0x1f ;  /* 0x0c201f0000057f89 */ /* 0x000e6400000e0000 */
[----:B-1----:R-:W-:-:S05]  /*c470*/  FADD.FTZ R7, R0, R5 ;  /* 0x0000000500077221 */ /* 0x002fca0000010000 */
[----:B------:R-:W-:-:S13]  /*c480*/  FSETP.NE.FTZ.AND P0, PT, R7, RZ, PT ;  /* 0x000000ff0700720b */ /* 0x000fda0003f15000 */
[----:B------:R-:W1:Y:S08]  /*c490*/  @P0 MUFU.LG2 R5, R7 ;  /* 0x0000000700050308 */ /* 0x000e700000000c00 */
[----:B------:R-:W2:Y:S01]  /*c4a0*/  @P0 MUFU.RCP R4, R7 ;  /* 0x0000000700040308 */ /* 0x000ea20000001000 */
[----:B-1----:R-:W-:Y:S01]  /*c4b0*/  @P0 FMUL.FTZ R6, R5, 0.69314718246459960938 ;  /* 0x3f31721805060820 */ /* 0x002fe20000410000 */
[----:B------:R-:W-:-:S04]  /*c4c0*/  @P0 FMUL.FTZ R5, R3, 0.69314718246459960938 ;  /* 0x3f31721803050820 */ /* 0x000fc80000410000 */
[----:B------:R-:W-:Y:S02]  /*c4d0*/  @P0 FFMA.FTZ R20, R5, R12, R6 ;  /* 0x0000000c05140223 */ /* 0x000fe40000010006 */
[----:B------:R-:W1:Y:S01]  /*c4e0*/  SHFL.BFLY PT, R5, R14, 0x2, 0x1f ;  /* 0x0c401f000e057f89 */ /* 0x000e6200000e0000 */
        /* <DEDUP_REMOVED lines=53> */
[----:B------:R-:W-:Y:S01]  /*c840*/  IMAD.MOV.U32 R0, RZ, RZ, RZ ;  /* 0x000000ffff007224 */ /* 0x000fe200078e00ff */
[----:B------:R-:W-:Y:S01]  /*c850*/  SEL R5, RZ, 0x1, P1 ;  /* 0x00000001ff057807 */ /* 0x000fe20000800000 */
        /* <DEDUP_REMOVED lines=15> */
[----:B------:R-:W1:Y:S01]  /*c950*/  @P0 MUFU.LG2 R6, R8 ;  /* 0x0000000800060308 */ /* 0x000e620000000c00 */
[----:B------:R-:W-:Y:S01]  /*c960*/  @P0 FMUL.FTZ R10, R3, 0.69314718246459960938 ;  /* 0x3f317218030a0820 */ /* 0x000fe20000410000 */
[----:B------:R-:W-:Y:S01]  /*c970*/  IMAD.MOV.U32 R3, RZ, RZ, -0x800000 ;  /* 0xff800000ff037424 */ /* 0x000fe200078e00ff */
[----:B------:R-:W-:-:S05]  /*c980*/  LOP3.LUT R208, R208, R5, RZ, 0x3c, !PT ;  /* 0x00000005d0d07212 */ /* 0x000fca00078e3cff */
[----:B------:R-:W2:Y:S01]  /*c990*/  @P0 MUFU.RCP R0, R8 ;  /* 0x0000000800000308 */ /* 0x000ea20000001000 */
[----:B-1----:R-:W-:-:S04]  /*c9a0*/  @P0 FMUL.FTZ R7, R6, 0.69314718246459960938 ;  /* 0x3f31721806070820 */ /* 0x002fc80000410000 */
[----:B------:R-:W-:Y:S01]  /*c9b0*/  @P0 FFMA.FTZ R3, R10, R172, R7 ;  /* 0x000000ac0a030223 */ /* 0x000fe20000010007 */
[----:B------:R-:W-:Y:S01]  /*c9c0*/  PLOP3.LUT P0, PT, PT, PT, PT, 0x8, 0x0 ;  /* 0x000000000000781c */ /* 0x000fe20003f0e170 */
        /* <DEDUP_REMOVED lines=64> */
.L_x_9527:
[----:B------:R-:W-:Y:S05]  /*cdd0*/  WARPSYNC.ALL ;  /* 0x0000000000007948 */ /* 0x000fea0003800000 */
[----:B------:R-:W0:Y:S08]  /*cde0*/  S2UR UR5, SR_CgaCtaId ;  /* 0x00000000000579c3 */ /* 0x000e300000008800 */
[----:B------:R-:W-:Y:S06]  /*cdf0*/  BAR.SYNC.DEFER_BLOCKING 0x5, 0x180 ;  /* 0x0146000000007b1d */ /* 0x000fec0000010000 */
[----:B------:R-:W-:Y:S01]  /*ce00*/  UMOV UR4, 0x400 ;  /* 0x0000040000047882 */ /* 0x000fe20000000000 */
[----:B------:R-:W-:Y:S01]  /*ce10*/  BSSY B0, `(.L_x_9579) ;  /* 0x00004e0000007945 */ /* 0x000fe20003800000 */
[----:B0-----:R-:W-:-:S06]  /*ce20*/  ULEA UR4, UR5, UR4, 0x18 ;  /* 0x0000000405047291 */ /* 0x001fcc000f8ec03f */
[----:B------:R-:W-:-:S05]  /*ce30*/  IMAD.U32 R19, RZ, RZ, UR4 ;  /* 0x00000004ff137e24 */ /* 0x000fca000f8e00ff */
[----:B-----5:R0:W1:Y:S01]  /*ce40*/  LDS.128 R152, [R19+0x228d0] ;  /* 0x0228d00013987984 */ /* 0x0200620000000c00 */
[----:B------:R-:W-:Y:S06]  /*ce50*/  BAR.ARV 0x4, 0x180 ;  /* 0x0106000000007b1d */ /* 0x000fec0000002000 */
[----:B------:R-:W-:Y:S05]  /*ce60*/  @P0 BRA `(.L_x_9580) ;  /* 0x0000003c00940947 */ /* 0x000fea0003800000 */
[----:B------:R-:W2:Y:S01]  /*ce70*/  LDL R4, [R1+0x70] ;  /* 0x0000700001047983 */ /* 0x000ea20000100800 */
[C---:B------:R-:W-:Y:S01]  /*ce80*/  ISETP.NE.AND P0, PT, R216.reuse, RZ, PT ;  /* 0x000000ffd800720c */ /* 0x040fe20003f05270 */
[----:B------:R-:W-:Y:S01]  /*ce90*/  ULDC UR4, c[0x0][0xad4] ;  /* 0x0002b50000047ab9 */ /* 0x000fe20000000800 */
[----:B------:R-:W-:Y:S01]  /*cea0*/  F2FP.F16.F32.PACK_AB R6, R29, R28 ;  /* 0x0000001c1d06723e */ /* 0x000fe200000000ff */
[----:B------:R-:W3:Y:S01]  /*ceb0*/  S2R R0, SR_SWINHI ;  /* 0x0000000000007919 */ /* 0x000ee20000002f00 */
[----:B------:R-:W-:Y:S01]  /*cec0*/  SEL R216, R216, UR4, P0 ;  /* 0x00000004d8d87c07 */ /* 0x000fe20008000000 */
[----:B------:R-:W-:Y:S05]  /*ced0*/  WARPSYNC.ALL ;  /* 0x0000000000007948 */ /* 0x000fea0003800000 */
[----:B------:R-:W-:Y:S01]  /*cee0*/  F2FP.F16.F32.PACK_AB R7, R31, R30 ;  /* 0x0000001e1f07723e */ /* 0x000fe200000000ff */
[----:B------:R-:W-:Y:S01]  /*cef0*/  ULDC.64 UR4, c[0x0][0xc00] ;  /* 0x0003000000047ab9 */ /* 0x000fe20000000a00 */
[----:B------:R-:W-:Y:S01]  /*cf00*/  F2FP.F16.F32.PACK_AB R8, R33, R32 ;  /* 0x000000202108723e */ /* 0x000fe200000000ff */
[----:B------:R-:W-:Y:S01]  /*cf10*/  ULDC.64 UR6, c[0x0][0xc08] ;  /* 0x0003020000067ab9 */ /* 0x000fe20000000a00 */
[----:B------:R-:W-:-:S02]  /*cf20*/  F2FP.F16.F32.PACK_AB R9, R35, R34 ;  /* 0x000000222309723e */ /* 0x000fc400000000ff */
[----:B------:R-:W-:Y:S02]  /*cf30*/  F2FP.F16.F32.PACK_AB R10, R37, R36 ;  /* 0x00000024250a723e */ /* 0x000fe400000000ff */
[----:B------:R-:W-:Y:S01]  /*cf40*/  F2FP.F16.F32.PACK_AB R11, R39, R38 ;  /* 0x00000026270b723e */ /* 0x000fe200000000ff */
[----:B------:R-:W-:Y:S01]  /*cf50*/  BAR.SYNC.DEFER_BLOCKING 0x1, 0x100 ;  /* 0x0044000000007b1d */ /* 0x000fe20000010000 */
[----:B------:R-:W-:-:S04]  /*cf60*/  ISETP.NE.U32.AND P1, PT, RZ, UR4, PT ;  /* 0x00000004ff007c0c */ /* 0x000fc8000bf25070 */
[----:B------:R-:W-:Y:S02]  /*cf70*/  ISETP.NE.AND.EX P1, PT, RZ, UR5, PT, P1 ;  /* 0x00000005ff007c0c */ /* 0x000fe4000bf25310 */
[----:B------:R-:W-:Y:S02]  /*cf80*/  MOV R12, R19 ;  /* 0x00000013000c7202 */ /* 0x000fe40000000f00 */
[----:B---3--:R-:W-:-:S03]  /*cf90*/  MOV R13, R0 ;  /* 0x00000000000d7202 */ /* 0x008fc60000000f00 */
        /* <DEDUP_REMOVED lines=163> */
[----:B--2---:R-:W-:-:S04]  /*d9d0*/  IADD3 R0, P0, R14, 0xc060, RZ ;  /* 0x0000c0600e007810 */ /* 0x004fc80007f1e0ff */
[----:B------:R-:W-:Y:S01]  /*d9e0*/  LOP3.LUT R4, R0, 0x380, RZ, 0xc0, !PT ;  /* 0x0000038000047812 */ /* 0x000fe200078ec0ff */
[----:B------:R-:W-:Y:S01]  /*d9f0*/  IMAD.X R15, RZ, RZ, R15, P0 ;  /* 0x000000ffff0f7224 */ /* 0x000fe200000e060f */
[----:B------:R-:W-:Y:S02]  /*da00*/  IADD3 R6, P0, R218, UR4, RZ ;  /* 0x00000004da067c10 */ /* 0x000fe4000ff1e0ff */
        /* <DEDUP_REMOVED lines=15> */
[----:B------:R-:W-:Y:S01]  /*db00*/  IMAD.MOV.U32 R15, RZ, RZ, 0x9b8 ;  /* 0x000009b8ff0f7424 */ /* 0x000fe200078e00ff */
[----:B------:R-:W-:-:S04]  /*db10*/  ISETP.GT.AND P2, PT, R216, 0x1, PT ;  /* 0x00000001d800780c */ /* 0x000fc80003f44270 */
[----:B------:R-:W-:-:S04]  /*db20*/  SEL R15, R15, 0x978, P2 ;  /* 0x000009780f0f7807 */ /* 0x000fc80001000000 */
[----:B--2---:R3:W2:Y:S08]  /*db30*/  LDC.64 R10, c[0x0][R15+0x220] ;  /* 0x000088000f0a7b82 */ /* 0x0046b00000000a00 */
[----:B------:R3:W4:Y:S01]  /*db40*/  LDC.64 R8, c[0x0][R15+0x218] ;  /* 0x000086000f087b82 */ /* 0x0007220000000a00 */
[----:B------:R-:W-:Y:S05]  /*db50*/  @P0 BRA `(.L_x_9581) ;  /* 0x0000000000100947 */ /* 0x000fea0003800000 */
[----:B------:R-:W-:Y:S05]  /*db60*/  @!P1 BRA `(.L_x_9581) ;  /* 0x00000000000c9947 */ /* 0x000fea0003800000 */
[----:B-----5:R-:W2:Y:S04]  /*db70*/  LDG.E R0, desc[UR40][R6.64] ;  /* 0x0000002806007981 */ /* 0x020ea8000c1e1900 */
[----:B---3--:R-:W2:Y:S02]  /*db80*/  LDG.E R6, desc[UR40][R6.64+0x4] ;  /* 0x0000042806067981 */ /* 0x008ea4000c1e1900 */
[----:B--2---:R-:W-:-:S07]  /*db90*/  IMAD.IADD R0, R6, 0x1, -R0 ;  /* 0x0000000106007824 */ /* 0x004fce00078e0a00 */
.L_x_9581:
[----:B------:R-:W4:Y:S01]  /*dba0*/  LDL.LU R5, [R1+0x4c] ;  /* 0x00004c0001057983 */ /* 0x000f220000300800 */
[----:B------:R-:W0:Y:S03]  /*dbb0*/  LDC R157, c[0x0][0xbe8] ;  /* 0x0002fa00ff9d7b82 */ /* 0x000e260000000800 */
[----:B------:R-:W4:Y:S01]  /*dbc0*/  LDL R160, [R1+0x6c] ;  /* 0x00006c0001a07983 */ /* 0x000f220000100800 */
[----:B------:R-:W-:-:S03]  /*dbd0*/  ISETP.NE.U32.AND P0, PT, RZ, UR4, PT ;  /* 0x00000004ff007c0c */ /* 0x000fc6000bf05070 */
[----:B------:R-:W4:Y:S01]  /*dbe0*/  LDL R159, [R1+0x68] ;  /* 0x00006800019f7983 */ /* 0x000f220000100800 */
[----:B---3--:R-:W3:Y:S01]  /*dbf0*/  LDC.64 R6, c[0x0][R15+0x228] ;  /* 0x00008a000f067b82 */ /* 0x008ee20000000a00 */
[----:B------:R-:W-:Y:S02]  /*dc00*/  ISETP.NE.AND.EX P0, PT, RZ, UR5, PT, P0 ;  /* 0x00000005ff007c0c */ /* 0x000fe4000bf05300 */
[----:B------:R-:W3:Y:S02]  /*dc10*/  LDL R158, [R1+0x54] ;  /* 0x00005400019e7983 */ /* 0x000ee40000100800 */
[----:B------:R-:W-:Y:S02]  /*dc20*/  SEL R217, R217, RZ, !P0 ;  /* 0x000000ffd9d97207 */ /* 0x000fe40004000000 */
[----:B0-----:R-:W-:-:S03]  /*dc30*/  ISETP.NE.AND P1, PT, R157, 0x1, PT ;  /* 0x000000019d00780c */ /* 0x001fc60003f25270 */
[----:B--2---:R-:W-:Y:S02]  /*dc40*/  IMAD R11, R11, R217, RZ ;  /* 0x000000d90b0b7224 */ /* 0x004fe400078e02ff */
[----:B----4-:R-:W-:-:S08]  /*dc50*/  IMAD R14, R9, R215, RZ ;  /* 0x000000d7090e7224 */ /* 0x010fd000078e02ff */
[----:B-1----:R-:W0:Y:S01]  /*dc60*/  @P1 LDC R152, c[0x0][0xbec] ;  /* 0x0002fb00ff981b82 */ /* 0x002e220000000800 */
[----:B------:R-:W-:-:S07]  /*dc70*/  IMAD.WIDE.U32 R8, R8, R215, RZ ;  /* 0x000000d708087225 */ /* 0x000fce00078e00ff */
[----:B------:R-:W1:Y:S01]  /*dc80*/  @P1 LDC R156, c[0x0][0xbf0] ;  /* 0x0002fc00ff9c1b82 */ /* 0x000e620000000800 */
[----:B------:R-:W-:Y:S02]  /*dc90*/  IMAD.IADD R14, R9, 0x1, R14 ;  /* 0x00000001090e7824 */ /* 0x000fe400078e020e */
[----:B-----5:R-:W-:Y:S01]  /*dca0*/  IMAD R0, R0, R157, RZ ;  /* 0x0000009d00007224 */ /* 0x020fe200078e02ff */
[----:B------:R-:W-:-:S05]  /*dcb0*/  SEL R5, R5, RZ, !P0 ;  /* 0x000000ff05057207 */ /* 0x000fca0004000000 */
[C---:B------:R-:W-:Y:S02]  /*dcc0*/  IMAD R5, R10.reuse, R5, R11 ;  /* 0x000000050a057224 */ /* 0x040fe400078e020b */
[----:B------:R-:W-:-:S04]  /*dcd0*/  IMAD.WIDE.U32 R10, R10, R217, RZ ;  /* 0x000000d90a0a7225 */ /* 0x000fc800078e00ff */
[----:B------:R-:W-:Y:S01]  /*dce0*/  IMAD.IADD R11, R11, 0x1, R5 ;  /* 0x000000010b0b7824 */ /* 0x000fe200078e0205 */
[--C-:B------:R-:W-:Y:S02]  /*dcf0*/  IADD3 R10, P0, P3, R10, R8, R4.reuse ;  /* 0x000000080a0a7210 */ /* 0x100fe40007b1e004 */
[----:B------:R-:W-:Y:S02]  /*dd00*/  SHF.R.S32.HI R5, RZ, 0x1f, R4 ;  /* 0x0000001fff057819 */ /* 0x000fe40000011404 */
[----:B------:R-:W-:Y:S02]  /*dd10*/  SEL R8, R223, RZ, P2 ;  /* 0x000000ffdf087207 */ /* 0x000fe40001000000 */
[----:B------:R-:W-:Y:S01]  /*dd20*/  IADD3.X R11, R11, R14, R5, P0, P3 ;  /* 0x0000000e0b0b7210 */ /* 0x000fe200007e6405 */
[----:B------:R-:W-:Y:S02]  /*dd30*/  IMAD R14, R222, 0x80, R160 ;  /* 0x00000080de0e7824 */ /* 0x000fe400078e02a0 */
[----:B---3--:R-:W-:-:S02]  /*dd40*/  IMAD R21, R7, R8, RZ ;  /* 0x0000000807157224 */ /* 0x008fc400078e02ff */
[----:B------:R-:W-:-:S04]  /*dd50*/  IMAD.WIDE.U32 R8, R6, R8, RZ ;  /* 0x0000000806087225 */ /* 0x000fc800078e00ff */
[----:B0-----:R-:W-:-:S04]  /*dd60*/  @P1 IMAD.HI.U32 R6, R14, R152, RZ ;  /* 0x000000980e061227 */ /* 0x001fc800078e00ff */
[----:B------:R-:W-:Y:S01]  /*dd70*/  IMAD.MOV.U32 R152, RZ, RZ, R14 ;  /* 0x000000ffff987224 */ /* 0x000fe200078e000e */
[----:B-1----:R-:W-:Y:S02]  /*dd80*/  @P1 SHF.R.U32.HI R152, RZ, R156, R6 ;  /* 0x0000009cff981219 */ /* 0x002fe40000011606 */
[----:B------:R0:W1:Y:S03]  /*dd90*/  LDC.64 R6, c[0x0][R15+0x210] ;  /* 0x000084000f067b82 */ /* 0x0000660000000a00 */
[----:B0-----:R-:W-:-:S04]  /*dda0*/  IMAD.MOV R15, RZ, RZ, -R152 ;  /* 0x000000ffff0f7224 */ /* 0x001fc800078e0a98 */
[----:B------:R-:W-:Y:S01]  /*ddb0*/  IMAD R15, R157, R15, R14 ;  /* 0x0000000f9d0f7224 */ /* 0x000fe200078e020e */
[----:B------:R-:W-:Y:S01]  /*ddc0*/  IADD3 R8, P0, P3, R152, R10, R8 ;  /* 0x0000000a98087210 */ /* 0x000fe20007b1e008 */
[----:B------:R-:W-:Y:S01]  /*ddd0*/  IMAD.IADD R21, R9, 0x1, R21 ;  /* 0x0000000109157824 */ /* 0x000fe200078e0215 */
[----:B------:R-:W-:Y:S02]  /*dde0*/  SHF.R.S32.HI R9, RZ, 0x1f, R152 ;  /* 0x0000001fff097819 */ /* 0x000fe40000011498 */
[----:B------:R-:W-:Y:S02]  /*ddf0*/  SHF.R.S32.HI R10, RZ, 0x1f, R15 ;  /* 0x0000001fff0a7819 */ /* 0x000fe4000001140f */
[----:B------:R-:W-:Y:S01]  /*de00*/  IADD3.X R9, R9, R11, R21, P0, P3 ;  /* 0x0000000b09097210 */ /* 0x000fe200007e6415 */
[----:B-1----:R-:W-:-:S04]  /*de10*/  IMAD R7, R7, R15, RZ ;  /* 0x0000000f07077224 */ /* 0x002fc800078e02ff */
[C---:B------:R-:W-:Y:S02]  /*de20*/  IMAD R7, R6.reuse, R10, R7 ;  /* 0x0000000a06077224 */ /* 0x040fe400078e0207 */
[----:B------:R-:W0:Y:S01]  /*de30*/  LDC.64 R10, c[0x0][0xba8] ;  /* 0x0002ea00ff0a7b82 */ /* 0x000e220000000a00 */
[----:B------:R-:W-:-:S07]  /*de40*/  IMAD.WIDE.U32 R8, R6, R15, R8 ;  /* 0x0000000f06087225 */ /* 0x000fce00078e0008 */
[----:B0-----:R-:W0:Y:S08]  /*de50*/  @!P2 LDC R10, c[0x0][0xb50] ;  /* 0x0002d400ff0aab82 */ /* 0x001e300000000800 */
[----:B------:R-:W1:Y:S01]  /*de60*/  @!P2 LDC R11, c[0x0][0xb54] ;  /* 0x0002d500ff0bab82 */ /* 0x000e620000000800 */
[----:B------:R-:W-:Y:S02]  /*de70*/  IMAD.IADD R7, R9, 0x1, R7 ;  /* 0x0000000109077824 */ /* 0x000fe400078e0207 */
[----:B------:R-:W-:Y:S01]  /*de80*/  IMAD R21, R222, 0x80, R159 ;  /* 0x00000080de157824 */ /* 0x000fe200078e029f */
[----:B0-----:R-:W-:-:S04]  /*de90*/  LEA R10, P0, R8, R10, 0x2 ;  /* 0x0000000a080a7211 */ /* 0x001fc800078010ff */
[----:B-1----:R-:W-:Y:S01]  /*dea0*/  LEA.HI.X R11, R8, R11, R7, 0x2, P0 ;  /* 0x0000000b080b7211 */ /* 0x002fe200000f1407 */
[----:B------:R-:W-:Y:S04]  /*deb0*/  SHFL.IDX PT, R6, R10, RZ, 0x1c1f ;  /* 0x001c1fff0a067589 */ /* 0x000fe800000e0000 */
[----:B------:R-:W0:Y:S04]  /*dec0*/  SHFL.IDX PT, R7, R11, RZ, 0x1c1f ;  /* 0x001c1fff0b077589 */ /* 0x000e2800000e0000 */
[----:B------:R1:W-:Y:S04]  /*ded0*/  SHFL.IDX PT, R8, R10, 0x1, 0x1c1f ;  /* 0x003c1f000a087f89 */ /* 0x0003e800000e0000 */
[----:B------:R-:W2:Y:S01]  /*dee0*/  SHFL.IDX PT, R9, R11, 0x1, 0x1c1f ;  /* 0x003c1f000b097f89 */ /* 0x000ea200000e0000 */
[----:B------:R-:W-:Y:S01]  /*def0*/  LOP3.LUT P0, RZ, R158, 0x3, RZ, 0xc0, !PT ;  /* 0x000000039eff7812 */ /* 0x000fe2000780c0ff */
[----:B-1----:R-:W-:-:S03]  /*df00*/  VIADD R10, R21, 0x8 ;  /* 0x00000008150a7836 */ /* 0x002fc60000000000 */
[-C--:B------:R-:W-:Y:S02]  /*df10*/  ISETP.GE.OR P3, PT, R21, R0.reuse, P0 ;  /* 0x000000001500720c */ /* 0x080fe40000766670 */
[----:B------:R-:W-:-:S11]  /*df20*/  ISETP.GE.OR P0, PT, R10, R0, P0 ;  /* 0x000000000a00720c */ /* 0x000fd60000706670 */
[----:B0-----:R0:W-:Y:S04]  /*df30*/  @!P3 ST.E desc[UR40][R6.64], R20 ;  /* 0x000000140600b985 */ /* 0x0011e8000c101928 */
[----:B--2---:R0:W-:Y:S01]  /*df40*/  @!P0 ST.E desc[UR40][R8.64], R3 ;  /* 0x0000000308008985 */ /* 0x0041e2000c101928 */
[----:B------:R-:W-:Y:S05]  /*df50*/  @P2 BRA `(.L_x_9582) ;  /* 0x0000001000382947 */ /* 0x000fea0003800000 */
[----:B0-----:R-:W0:Y:S01]  /*df60*/  S2R R3, SR_TID.X ;  /* 0x0000000000037919 */ /* 0x001e220000002100 */
[----:B------:R-:W1:Y:S01]  /*df70*/  @P1 LDC R10, c[0x0][0xbec] ;  /* 0x0002fb00ff0a1b82 */ /* 0x000e620000000800 */
        /* <DEDUP_REMOVED lines=35> */
[C---:B------:R-:W-:Y:S01]  /*e1b0*/  IADD3 R53, P2, R12.reuse, 0x7000, RZ ;  /* 0x000070000c357810 */ /* 0x040fe20007f5e0ff */
[----:B------:R-:W5:Y:S01]  /*e1c0*/  LD.E.128 R28, desc[UR40][R28.64] ;  /* 0x000000281c1c7980 */ /* 0x000f62000c101d00 */
[----:B------:R-:W-:-:S02]  /*e1d0*/  IADD3 R57, P3, R12, 0x8000, RZ ;  /* 0x000080000c397810 */ /* 0x000fc40007f7e0ff */
[----:B------:R-:W-:Y:S01]  /*e1e0*/  IADD3 R61, P4, R12, 0x9000, RZ ;  /* 0x000090000c3d7810 */ /* 0x000fe20007f9e0ff */
        /* <DEDUP_REMOVED lines=8> */
[----:B------:R-:W-:Y:S01]  /*e270*/  SHF.R.U64 R64, R64, 0x3, RZ ;  /* 0x0000000340407819 */ /* 0x000fe200000012ff */
[----:B------:R-:W5:Y:S01]  /*e280*/  LD.E.128 R44, desc[UR40][R44.64] ;  /* 0x000000282c2c7980 */ /* 0x000f62000c101d00 */
[----:B------:R-:W-:Y:S02]  /*e290*/  LOP3.LUT R11, R12, 0x380, RZ, 0xc0, !PT ;  /* 0x000003800c0b7812 */ /* 0x000fe400078ec0ff */
[----:B------:R-:W-:Y:S02]  /*e2a0*/  SHF.R.U64 R48, R48, 0x3, RZ ;  /* 0x0000000330307819 */ /* 0x000fe400000012ff */
[----:B------:R-:W-:Y:S02]  /*e2b0*/  SHF.R.U64 R52, R52, 0x3, RZ ;  /* 0x0000000334347819 */ /* 0x000fe400000012ff */
[----:B------:R-:W-:Y:S02]  /*e2c0*/  SHF.R.U64 R56, R56, 0x3, RZ ;  /* 0x0000000338387819 */ /* 0x000fe400000012ff */
[----:B------:R-:W-:-:S02]  /*e2d0*/  SHF.R.U64 R60, R60, 0x3, RZ ;  /* 0x000000033c3c7819 */ /* 0x000fc400000012ff */
[----:B------:R-:W-:Y:S01]  /*e2e0*/  LOP3.LUT R64, R64, R65, RZ, 0x3c, !PT ;  /* 0x0000004140407212 */ /* 0x000fe200078e3cff */
[--C-:B------:R-:W-:Y:S01]  /*e2f0*/  IMAD.X R65, RZ, RZ, R13.reuse, P5 ;  /* 0x000000ffff417224 */ /* 0x100fe200028e060d */
[----:B------:R-:W-:Y:S02]  /*e300*/  IADD3 R9, P5, R12, 0xf000, RZ ;  /* 0x0000f0000c097810 */ /* 0x000fe40007fbe0ff */
        /* <DEDUP_REMOVED lines=14> */
[----:B------:R-:W-:Y:S01]  /*e3f0*/  IADD3 R81, P4, R12, 0xe000, RZ ;  /* 0x0000e0000c517810 */ /* 0x000fe20007f9e0ff */
[----:B------:R-:W5:Y:S01]  /*e400*/  LD.E.128 R52, desc[UR40][R52.64] ;  /* 0x0000002834347980 */ /* 0x000f62000c101d00 */
[----:B------:R-:W-:Y:S02]  /*e410*/  LOP3.LUT R8, R9, 0x380, RZ, 0xc0, !PT ;  /* 0x0000038009087812 */ /* 0x000fe400078ec0ff */
[----:B------:R-:W-:Y:S01]  /*e420*/  LOP3.LUT R12, R11, R12, RZ, 0x3c, !PT ;  /* 0x0000000c0b0c7212 */ /* 0x000fe200078e3cff */
[----:B------:R-:W5:Y:S01]  /*e430*/  LD.E.128 R56, desc[UR40][R56.64] ;  /* 0x0000002838387980 */ /* 0x000f62000c101d00 */
[----:B------:R-:W-:Y:S02]  /*e440*/  SHF.R.U64 R8, R8, 0x3, RZ ;  /* 0x0000000308087819 */ /* 0x000fe400000012ff */
[----:B------:R-:W-:Y:S01]  /*e450*/  LOP3.LUT R68, R69, 0x380, RZ, 0xc0, !PT ;  /* 0x0000038045447812 */ /* 0x000fe200078ec0ff */
[----:B------:R0:W5:Y:S01]  /*e460*/  LD.E.128 R24, desc[UR40][R12.64] ;  /* 0x000000280c187980 */ /* 0x000162000c101d00 */
[----:B------:R-:W-:-:S02]  /*e470*/  LOP3.LUT R84, R8, R9, RZ, 0x3c, !PT ;  /* 0x0000000908547212 */ /* 0x000fc400078e3cff */
[----:B------:R-:W-:Y:S01]  /*e480*/  LOP3.LUT R8, R7, 0xfffffff8, RZ, 0xc0, !PT ;  /* 0xfffffff807087812 */ /* 0x000fe200078ec0ff */
[----:B------:R-:W5:Y:S01]  /*e490*/  LD.E.128 R60, desc[UR40][R60.64] ;  /* 0x000000283c3c7980 */ /* 0x000f62000c101d00 */
[----:B------:R-:W-:Y:S02]  /*e4a0*/  LOP3.LUT R72, R73, 0x380, RZ, 0xc0, !PT ;  /* 0x0000038049487812 */ /* 0x000fe400078ec0ff */
[----:B------:R-:W-:Y:S01]  /*e4b0*/  LOP3.LUT R76, R77, 0x380, RZ, 0xc0, !PT ;  /* 0x000003804d4c7812 */ /* 0x000fe200078ec0ff */
[----:B------:R-:W5:Y:S01]  /*e4c0*/  LD.E.128 R64, desc[UR40][R64.64] ;  /* 0x0000002840407980 */ /* 0x000f62000c101d00 */
[----:B------:R-:W-:Y:S01]  /*e4d0*/  LOP3.LUT R80, R81, 0x380, RZ, 0xc0, !PT ;  /* 0x0000038051507812 */ /* 0x000fe200078ec0ff */
[----:B0-----:R-:W0:Y:S01]  /*e4e0*/  @P1 LDC R12, c[0x0][0xbf0] ;  /* 0x0002fc00ff0c1b82 */ /* 0x001e220000000800 */
[----:B------:R-:W-:Y:S01]  /*e4f0*/  IMAD.IADD R3, R3, 0x1, -R8 ;  /* 0x0000000103037824 */ /* 0x000fe200078e0a08 */
[----:B------:R-:W-:Y:S01]  /*e500*/  SHF.R.U64 R68, R68, 0x3, RZ ;  /* 0x0000000344447819 */ /* 0x000fe200000012ff */
[----:B------:R-:W-:Y:S01]  /*e510*/  IMAD R9, R4, UR5, R5 ;  /* 0x0000000504097c24 */ /* 0x000fe2000f8e0205 */
[----:B------:R-:W-:Y:S01]  /*e520*/  SHF.R.U64 R72, R72, 0x3, RZ ;  /* 0x0000000348487819 */ /* 0x000fe200000012ff */
[----:B------:R-:W-:Y:S01]  /*e530*/  IMAD.WIDE.U32 R4, R4, UR4, RZ ;  /* 0x0000000404047c25 */ /* 0x000fe2000f8e00ff */
[----:B------:R-:W-:Y:S01]  /*e540*/  SHF.R.U64 R76, R76, 0x3, RZ ;  /* 0x000000034c4c7819 */ /* 0x000fe200000012ff */
[----:B------:R-:W-:Y:S01]  /*e550*/  ULDC.64 UR4, c[0x0][0xae8] ;  /* 0x0002ba0000047ab9 */ /* 0x000fe20000000a00 */
[----:B------:R-:W-:Y:S01]  /*e560*/  SHF.R.U64 R80, R80, 0x3, RZ ;  /* 0x0000000350507819 */ /* 0x000fe200000012ff */
[----:B------:R-:W-:Y:S01]  /*e570*/  IMAD R3, R3, 0x20, R6 ;  /* 0x0000002003037824 */ /* 0x000fe200078e0206 */
[----:B------:R-:W-:Y:S01]  /*e580*/  LOP3.LUT R68, R68, R69, RZ, 0x3c, !PT ;  /* 0x0000004544447212 */ /* 0x000fe200078e3cff */
[----:B------:R-:W-:Y:S01]  /*e590*/  IMAD.IADD R5, R5, 0x1, R9 ;  /* 0x0000000105057824 */ /* 0x000fe200078e0209 */
[----:B------:R-:W-:Y:S01]  /*e5a0*/  LOP3.LUT R72, R72, R73, RZ, 0x3c, !PT ;  /* 0x0000004948487212 */ /* 0x000fe200078e3cff */
[----:B------:R-:W-:Y:S01]  /*e5b0*/  IMAD R11, R222, 0x80, R3 ;  /* 0x00000080de0b7824 */ /* 0x000fe200078e0203 */
[----:B------:R-:W-:Y:S01]  /*e5c0*/  LOP3.LUT R76, R76, R77, RZ, 0x3c, !PT ;  /* 0x0000004d4c4c7212 */ /* 0x000fe200078e3cff */
[----:B------:R-:W-:Y:S01]  /*e5d0*/  IMAD.WIDE.U32 R4, R215, UR4, R4 ;  /* 0x00000004d7047c25 */ /* 0x000fe2000f8e0004 */
[----:B------:R-:W-:Y:S01]  /*e5e0*/  LOP3.LUT R80, R80, R81, RZ, 0x3c, !PT ;  /* 0x0000005150507212 */ /* 0x000fe200078e3cff */
[----:B------:R-:W5:Y:S01]  /*e5f0*/  LD.E.128 R84, desc[UR40][R84.64] ;  /* 0x0000002854547980 */ /* 0x000f62000c101d00 */
[----:B------:R-:W-:Y:S01]  /*e600*/  SHF.R.S32.HI R8, RZ, 0x1f, R217 ;  /* 0x0000001fff087819 */ /* 0x000fe200000114d9 */
[----:B-1----:R-:W-:-:S04]  /*e610*/  @P1 IMAD.HI.U32 R3, R11, R10, RZ ;  /* 0x0000000a0b031227 */ /* 0x002fc800078e00ff */
[--C-:B------:R-:W-:Y:S02]  /*e620*/  IMAD.X R69, RZ, RZ, R13.reuse, P0 ;  /* 0x000000ffff457224 */ /* 0x100fe400000e060d */
[--C-:B------:R-:W-:Y:S02]  /*e630*/  IMAD.X R73, RZ, RZ, R13.reuse, P2 ;  /* 0x000000ffff497224 */ /* 0x100fe400010e060d */
[--C-:B------:R-:W-:Y:S02]  /*e640*/  IMAD.X R77, RZ, RZ, R13.reuse, P3 ;  /* 0x000000ffff4d7224 */ /* 0x100fe400018e060d */
[----:B------:R-:W-:Y:S01]  /*e650*/  IMAD.X R81, RZ, RZ, R13, P4 ;  /* 0x000000ffff517224 */ /* 0x000fe200020e060d */
[----:B------:R-:W5:Y:S01]  /*e660*/  LD.E.128 R68, desc[UR40][R68.64] ;  /* 0x0000002844447980 */ /* 0x000f62000c101d00 */
[----:B------:R-:W-:Y:S01]  /*e670*/  IMAD R5, R215, UR5, R5 ;  /* 0x00000005d7057c24 */ /* 0x000fe2000f8e0205 */
[----:B------:R-:W-:Y:S01]  /*e680*/  ULDC.64 UR4, c[0x0][0xaf0] ;  /* 0x0002bc0000047ab9 */ /* 0x000fe20000000a00 */
[----:B------:R-:W-:Y:S01]  /*e690*/  IMAD.MOV.U32 R7, RZ, RZ, R11 ;  /* 0x000000ffff077224 */ /* 0x000fe200078e000b */
[----:B0-----:R-:W-:Y:S01]  /*e6a0*/  @P1 SHF.R.U32.HI R7, RZ, R12, R3 ;  /* 0x0000000cff071219 */ /* 0x001fe20000011603 */
[----:B------:R-:W-:Y:S01]  /*e6b0*/  IMAD R8, R8, UR4, RZ ;  /* 0x0000000408087c24 */ /* 0x000fe2000f8e02ff */
[----:B------:R-:W5:Y:S01]  /*e6c0*/  LD.E.128 R72, desc[UR40][R72.64] ;  /* 0x0000002848487980 */ /* 0x000f62000c101d00 */
[----:B------:R-:W-:Y:S01]  /*e6d0*/  IMAD.WIDE.U32 R4, R217, UR4, R4 ;  /* 0x00000004d9047c25 */ /* 0x000fe2000f8e0004 */
[----:B------:R-:W-:-:S02]  /*e6e0*/  SHF.R.S32.HI R3, RZ, 0x1f, R7 ;  /* 0x0000001fff037819 */ /* 0x000fc40000011407 */
[----:B------:R-:W5:Y:S01]  /*e6f0*/  LD.E.128 R76, desc[UR40][R76.64] ;  /* 0x000000284c4c7980 */ /* 0x000f62000c101d00 */
[----:B------:R-:W-:Y:S01]  /*e700*/  IMAD R9, R217, UR5, R8 ;  /* 0x00000005d9097c24 */ /* 0x000fe2000f8e0208 */
[----:B------:R-:W-:Y:S02]  /*e710*/  ULDC.64 UR4, c[0x0][0xae0] ;  /* 0x0002b80000047ab9 */ /* 0x000fe40000000a00 */
[----:B------:R-:W5:Y:S01]  /*e720*/  LD.E.128 R80, desc[UR40][R80.64] ;  /* 0x0000002850507980 */ /* 0x000f62000c101d00 */
[----:B------:R-:W-:Y:S01]  /*e730*/  IMAD.MOV R10, RZ, RZ, -R7 ;  /* 0x000000ffff0a7224 */ /* 0x000fe200078e0a07 */
[----:B------:R-:W-:Y:S01]  /*e740*/  @!PT LDS RZ, [RZ] ;  /* 0x00000000fffff984 */ /* 0x000fe20000000800 */
[----:B------:R-:W-:Y:S01]  /*e750*/  @!PT LDS RZ, [RZ] ;  /* 0x00000000fffff984 */ /* 0x000fe20000000800 */
[----:B------:R-:W-:Y:S01]  /*e760*/  @!PT LDS RZ, [RZ] ;  /* 0x00000000fffff984 */ /* 0x000fe20000000800 */
[----:B------:R-:W-:Y:S01]  /*e770*/  @!PT LDS RZ, [RZ] ;  /* 0x00000000fffff984 */ /* 0x000fe20000000800 */
[----:B------:R0:W-:Y:S06]  /*e780*/  MEMBAR.ALL.CTA ;  /* 0x0000000000007992 */ /* 0x0001ec0000008000 */
[----:B0-----:R-:W0:Y:S01]  /*e790*/  FENCE.VIEW.ASYNC.S ;  /* 0x00000000000073c6 */ /* 0x001e220000000000 */
[----:B------:R-:W-:-:S02]  /*e7a0*/  IMAD.IADD R5, R5, 0x1, R9 ;  /* 0x0000000105057824 */ /* 0x000fc400078e0209 */
[----:B------:R-:W-:Y:S02]  /*e7b0*/  IMAD R8, R3, UR4, RZ ;  /* 0x0000000403087c24 */ /* 0x000fe4000f8e02ff */
[----:B------:R-:W-:Y:S02]  /*e7c0*/  IMAD R157, R157, R10, R11 ;  /* 0x0000000a9d9d7224 */ /* 0x000fe400078e020b */
[----:B------:R-:W-:-:S04]  /*e7d0*/  IMAD.WIDE.U32 R4, R7, UR4, R4 ;  /* 0x0000000407047c25 */ /* 0x000fc8000f8e0004 */
[----:B------:R-:W-:Y:S01]  /*e7e0*/  IMAD R9, R7, UR5, R8 ;  /* 0x0000000507097c24 */ /* 0x000fe2000f8e0208 */
[----:B------:R-:W-:Y:S01]  /*e7f0*/  SHF.R.S32.HI R7, RZ, 0x1f, R157 ;  /* 0x0000001fff077819 */ /* 0x000fe2000001149d */
[----:B------:R-:W-:Y:S01]  /*e800*/  ULDC.64 UR4, c[0x0][0xad8] ;  /* 0x0002b60000047ab9 */ /* 0x000fe20000000a00 */
[----:B------:R-:W-:Y:S02]  /*e810*/  VIADD R3, R19, 0x22820 ;  /* 0x0002282013037836 */ /* 0x000fe40000000000 */
[----:B------:R-:W-:Y:S02]  /*e820*/  IMAD.IADD R5, R5, 0x1, R9 ;  /* 0x0000000105057824 */ /* 0x000fe400078e0209 */
[----:B------:R-:W-:Y:S01]  /*e830*/  IMAD R8, R7, UR4, RZ ;  /* 0x0000000407087c24 */ /* 0x000fe2000f8e02ff */
[----:B------:R-:W-:Y:S01]  /*e840*/  PRMT R3, RZ, 0x654, R3 ;  /* 0x00000654ff037816 */ /* 0x000fe20000000003 */
[----:B------:R-:W-:-:S04]  /*e850*/  IMAD.WIDE.U32 R4, R157, UR4, R4 ;  /* 0x000000049d047c25 */ /* 0x000fc8000f8e0004 */
[----:B------:R-:W-:Y:S01]  /*e860*/  IMAD R21, R157, UR5, R8 ;  /* 0x000000059d157c24 */ /* 0x000fe2000f8e0208 */
[----:B------:R-:W-:Y:S01]  /*e870*/  ULDC.64 UR4, c[0x0][0xa80] ;  /* 0x0002a00000047ab9 */ /* 0x000fe20000000a00 */
[----:B0-----:R0:W-:Y:S02]  /*e880*/  SYNCS.ARRIVE.TRANS64.RED.A1T0 RZ, [R3+URZ], RZ ;  /* 0x000000ff03ff79a7 */ /* 0x0011e4000810043f */
[----:B------:R-:W-:Y:S01]  /*e890*/  IMAD.IADD R21, R5, 0x1, R21 ;  /* 0x0000000105157824 */ /* 0x000fe200078e0215 */
[----:B0-----:R-:W-:Y:S01]  /*e8a0*/  LEA R3, P0, R4, UR4, 0x1 ;  /* 0x0000000404037c11 */ /* 0x001fe2000f8008ff */
[----:B------:R-:W-:-:S03]  /*e8b0*/  UMOV UR4, 0xffffffff ;  /* 0xffffffff00047882 */ /* 0x000fc60000000000 */
[----:B------:R-:W-:Y:S01]  /*e8c0*/  LEA.HI.X R21, R4, UR5, R21, 0x1, P0 ;  /* 0x0000000504157c11 */ /* 0x000fe200080f0c15 */
[----:B------:R-:W-:Y:S08]  /*e8d0*/  BRA.DIV UR4, `(.L_x_9583) ;  /* 0x000000b604c47947 */ /* 0x000ff0000b800000 */
[----:B------:R0:W1:Y:S04]  /*e8e0*/  SHFL.IDX PT, R20, R21, RZ, 0x181f ;  /* 0x00181fff15147589 */ /* 0x00006800000e0000 */
[----:B------:R0:W2:Y:S02]  /*e8f0*/  SHFL.IDX PT, R14, R3, RZ, 0x181f ;  /* 0x00181fff030e7589 */ /* 0x0000a400000e0000 */
.L_x_9795:
[----:B------:R-:W-:Y:S01]  /*e900*/  IMAD R89, R222, 0x80, R6 ;  /* 0x00000080de597824 */ /* 0x000fe200078e0206 */
[----:B------:R-:W-:Y:S01]  /*e910*/  BSSY B1, `(.L_x_9584) ;  /* 0x000001a000017945 */ /* 0x000fe20003800000 */
[----:B------:R-:W-:-:S03]  /*e920*/  VIADD R91, R203, 0xc0 ;  /* 0x000000c0cb5b7836 */ /* 0x000fc60000000000 */
[----:B------:R-:W-:-:S13]  /*e930*/  ISETP.GE.AND P0, PT, R89, R0, PT ;  /* 0x000000005900720c */ /* 0x000fda0003f06270 */
[----:B------:R-:W-:Y:S05]  /*e940*/  @P0 BRA `(.L_x_9585) ;  /* 0x0000000000580947 */ /* 0x000fea0003800000 */
[----:B------:R-:W-:Y:S01]  /*e950*/  ULDC UR4, c[0x0][0xac8] ;  /* 0x0002b20000047ab9 */ /* 0x000fe20000000800 */
[C---:B------:R-:W-:Y:S01]  /*e960*/  VIADD R11, R203.reuse, 0xc0 ;  /* 0x000000c0cb0b7836 */ /* 0x040fe20000000000 */
[----:B------:R-:W-:Y:S02]  /*e970*/  ISETP.GE.AND P3, PT, R203, UR4, PT ;  /* 0x00000004cb007c0c */ /* 0x000fe4000bf66270 */
[----:B------:R-:W-:Y:S02]  /*e980*/  ISETP.GE.AND P2, PT, R214, UR4, PT ;  /* 0x00000004d6007c0c */ /* 0x000fe4000bf46270 */
[----:B------:R-:W-:Y:S02]  /*e990*/  ISETP.GE.AND P1, PT, R213, UR4, PT ;  /* 0x00000004d5007c0c */ /* 0x000fe4000bf26270 */
[----:B------:R-:W-:Y:S02]  /*e9a0*/  ISETP.GE.AND P0, PT, R11, UR4, PT ;  /* 0x000000040b007c0c */ /* 0x000fe4000bf06270 */
[----:B------:R-:W-:-:S02]  /*e9b0*/  SHF.R.S32.HI R8, RZ, 0x1f, R203 ;  /* 0x0000001fff087819 */ /* 0x000fc400000114cb */
[----:B------:R-:W-:Y:S02]  /*e9c0*/  SHF.R.S32.HI R10, RZ, 0x1f, R214 ;  /* 0x0000001fff0a7819 */ /* 0x000fe400000114d6 */
[----:B------:R-:W-:Y:S02]  /*e9d0*/  SHF.R.S32.HI R13, RZ, 0x1f, R213 ;  /* 0x0000001fff0d7819 */ /* 0x000fe400000114d5 */
[CC--:B--2---:R-:W-:Y:S02]  /*e9e0*/  @!P3 LEA R4, P5, R203.reuse, R14.reuse, 0x1 ;  /* 0x0000000ecb04b211 */ /* 0x0c4fe400078a08ff */
[----:B------:R-:W-:Y:S02]  /*e9f0*/  @!P2 LEA R6, P4, R214, R14, 0x1 ;  /* 0x0000000ed606a211 */ /* 0x000fe400078808ff */
[----:B-1----:R-:W-:Y:S02]  /*ea00*/  @!P3 LEA.HI.X R5, R203, R20, R8, 0x1, P5 ;  /* 0x00000014cb05b211 */ /* 0x002fe400028f0c08 */
[----:B------:R-:W-:-:S02]  /*ea10*/  @!P1 LEA R8, P5, R213, R14, 0x1 ;  /* 0x0000000ed5089211 */ /* 0x000fc400078a08ff */
[----:B------:R-:W-:Y:S01]  /*ea20*/  @!P2 LEA.HI.X R7, R214, R20, R10, 0x1, P4 ;  /* 0x00000014d607a211 */ /* 0x000fe200020f0c0a */
[----:B-----5:R3:W-:Y:S01]  /*ea30*/  @!P3 ST.E.128 desc[UR40][R4.64], R24 ;  /* 0x000000180400b985 */ /* 0x0207e2000c101d28 */
[----:B------:R-:W-:Y:S02]  /*ea40*/  SHF.R.S32.HI R12, RZ, 0x1f, R11 ;  /* 0x0000001fff0c7819 */ /* 0x000fe4000001140b */
[----:B------:R-:W-:Y:S01]  /*ea50*/  @!P0 LEA R10, P4, R11, R14, 0x1 ;  /* 0x0000000e0b0a8211 */ /* 0x000fe200078808ff */
[----:B------:R3:W-:Y:S01]  /*ea60*/  @!P2 ST.E.128 desc[UR40][R6.64], R40 ;  /* 0x000000280600a985 */ /* 0x0007e2000c101d28 */
[-C--:B------:R-:W-:Y:S02]  /*ea70*/  @!P1 LEA.HI.X R9, R213, R20.reuse, R13, 0x1, P5 ;  /* 0x00000014d5099211 */ /* 0x080fe400028f0c0d */
[----:B------:R-:W-:-:S03]  /*ea80*/  @!P0 LEA.HI.X R11, R11, R20, R12, 0x1, P4 ;  /* 0x000000140b0b8211 */ /* 0x000fc600020f0c0c */
[----:B------:R3:W-:Y:S04]  /*ea90*/  @!P1 ST.E.128 desc[UR40][R8.64], R56 ;  /* 0x0000003808009985 */ /* 0x0007e8000c101d28 */
[----:B------:R3:W-:Y:S02]  /*eaa0*/  @!P0 ST.E.128 desc[UR40][R10.64], R72 ;  /* 0x000000480a008985 */ /* 0x0007e4000c101d28 */
.L_x_9585:
[----:B------:R-:W-:Y:S05]  /*eab0*/  BSYNC B1 ;  /* 0x0000000000017941 */ /* 0x000fea0003800000 */
.L_x_9584:
[----:B------:R-:W-:Y:S01]  /*eac0*/  UMOV UR4, 0xffffffff ;  /* 0xffffffff00047882 */ /* 0x000fe20000000000 */
[----:B---3-5:R-:W-:Y:S02]  /*ead0*/  SHF.R.S32.HI R24, RZ, 0x1f, R91 ;  /* 0x0000001fff187819 */ /* 0x028fe4000001145b */
[----:B------:R-:W-:Y:S05]  /*eae0*/  BRA.DIV UR4, `(.L_x_9586) ;  /* 0x000000b604747947 */ /* 0x000fea000b800000 */
[----:B-1----:R1:W3:Y:S04]  /*eaf0*/  SHFL.IDX PT, R20, R21, 0x1, 0x181f ;  /* 0x00381f0015147f89 */ /* 0x0022e800000e0000 */
[----:B--2---:R1:W2:Y:S02]  /*eb00*/  SHFL.IDX PT, R14, R3, 0x1, 0x181f ;  /* 0x00381f00030e7f89 */ /* 0x0042a400000e0000 */
.L_x_9799:
[----:B------:R-:W-:Y:S01]  /*eb10*/  VIADD R5, R89, 0x20 ;  /* 0x0000002059057836 */ /* 0x000fe20000000000 */
[----:B------:R-:W-:Y:S04]  /*eb20*/  BSSY B1, `(.L_x_9587) ;  /* 0x0000017000017945 */ /* 0x000fe80003800000 */
[----:B------:R-:W-:-:S13]  /*eb30*/  ISETP.GE.AND P0, PT, R5, R0, PT ;  /* 0x000000000500720c */ /* 0x000fda0003f06270 */
[----:B------:R-:W-:Y:S05]  /*eb40*/  @P0 BRA `(.L_x_9588) ;  /* 0x0000000000500947 */ /* 0x000fea0003800000 */
[----:B------:R-:W-:Y:S01]  /*eb50*/  ULDC UR4, c[0x0][0xac8] ;  /* 0x0002b20000047ab9 */ /* 0x000fe20000000800 */
[----:B------:R-:W-:Y:S02]  /*eb60*/  SHF.R.S32.HI R8, RZ, 0x1f, R203 ;  /* 0x0000001fff087819 */ /* 0x000fe400000114cb */
[----:B------:R-:W-:Y:S02]  /*eb70*/  ISETP.GE.AND P3, PT, R203, UR4, PT ;  /* 0x00000004cb007c0c */ /* 0x000fe4000bf66270 */
[----:B------:R-:W-:Y:S02]  /*eb80*/  ISETP.GE.AND P2, PT, R214, UR4, PT ;  /* 0x00000004d6007c0c */ /* 0x000fe4000bf46270 */
[----:B------:R-:W-:Y:S02]  /*eb90*/  ISETP.GE.AND P1, PT, R213, UR4, PT ;  /* 0x00000004d5007c0c */ /* 0x000fe4000bf26270 */
[----:B------:R-:W-:Y:S02]  /*eba0*/  ISETP.GE.AND P0, PT, R91, UR4, PT ;  /* 0x000000045b007c0c */ /* 0x000fe4000bf06270 */
[----:B------:R-:W-:-:S02]  /*ebb0*/  SHF.R.S32.HI R10, RZ, 0x1f, R214 ;  /* 0x0000001fff0a7819 */ /* 0x000fc400000114d6 */
[----:B------:R-:W-:-:S03]  /*ebc0*/  SHF.R.S32.HI R12, RZ, 0x1f, R213 ;  /* 0x0000001fff0c7819 */ /* 0x000fc600000114d5 */
[CC--:B--2---:R-:W-:Y:S02]  /*ebd0*/  @!P3 LEA R4, P5, R203.reuse, R14.reuse, 0x1 ;  /* 0x0000000ecb04b211 */ /* 0x0c4fe400078a08ff */
[C---:B------:R-:W-:Y:S02]  /*ebe0*/  @!P2 LEA R6, P4, R214.reuse, R14, 0x1 ;  /* 0x0000000ed606a211 */ /* 0x040fe400078808ff */
        /* <DEDUP_REMOVED lines=10> */
.L_x_9588:
[----:B------:R-:W-:Y:S05]  /*ec90*/  BSYNC B1 ;  /* 0x0000000000017941 */ /* 0x000fea0003800000 */
.L_x_9587:
[----:B------:R-:W-:-:S03]  /*eca0*/  UMOV UR4, 0xffffffff ;  /* 0xffffffff00047882 */ /* 0x000fc60000000000 */
[----:B------:R-:W-:Y:S05]  /*ecb0*/  BRA.DIV UR4, `(.L_x_9589) ;  /* 0x000000b604487947 */ /* 0x000fea000b800000 */
[----:B----4-:R4:W0:Y:S04]  /*ecc0*/  SHFL.IDX PT, R4, R21, 0x2, 0x181f ;  /* 0x00581f0015047f89 */ /* 0x01082800000e0000 */
[----:B--2---:R4:W2:Y:S02]  /*ecd0*/  SHFL.IDX PT, R14, R3, 0x2, 0x181f ;  /* 0x00581f00030e7f89 */ /* 0x0048a400000e0000 */
.L_x_9803:
        /* <DEDUP_REMOVED lines=14> */
[----:B0-----:R-:W-:Y:S02]  /*edc0*/  @!P3 LEA.HI.X R11, R203, R4, R6, 0x1, P5 ;  /* 0x00000004cb0bb211 */ /* 0x001fe400028f0c06 */
        /* <DEDUP_REMOVED lines=9> */
.L_x_9591:
[----:B------:R-:W-:Y:S05]  /*ee60*/  BSYNC B1 ;  /* 0x0000000000017941 */ /* 0x000fea0003800000 */
.L_x_9590:
[----:B------:R-:W-:-:S03]  /*ee70*/  UMOV UR4, 0xffffffff ;  /* 0xffffffff00047882 */ /* 0x000fc60000000000 */
[----:B------:R-:W-:Y:S05]  /*ee80*/  BRA.DIV UR4, `(.L_x_9592) ;  /* 0x000000b6041c7947 */ /* 0x000fea000b800000 */
[----:B0-----:R0:W0:Y:S04]  /*ee90*/  SHFL.IDX PT, R4, R21, 0x3, 0x181f ;  /* 0x00781f0015047f89 */ /* 0x00102800000e0000 */
[----:B--2---:R2:W0:Y:S02]  /*eea0*/  SHFL.IDX PT, R14, R3, 0x3, 0x181f ;  /* 0x00781f00030e7f89 */ /* 0x00442400000e0000 */
.L_x_9807:
[----:B-12-4-:R-:W-:-:S05]  /*eeb0*/  VIADD R3, R89, 0x60 ;  /* 0x0000006059037836 */ /* 0x016fca0000000000 */
[----:B------:R-:W-:-:S13]  /*eec0*/  ISETP.GE.AND P0, PT, R3, R0, PT ;  /* 0x000000000300720c */ /* 0x000fda0003f06270 */
[----:B------:R-:W-:Y:S05]  /*eed0*/  @P0 BRA `(.L_x_9593) ;  /* 0x0000002c004c0947 */ /* 0x000fea0003800000 */
[----:B------:R-:W-:Y:S01]  /*eee0*/  ULDC UR4, c[0x0][0xac8] ;  /* 0x0002b20000047ab9 */ /* 0x000fe20000000800 */
[----:B------:R-:W-:Y:S02]  /*eef0*/  SHF.R.S32.HI R13, RZ, 0x1f, R203 ;  /* 0x0000001fff0d7819 */ /* 0x000fe400000114cb */
[----:B------:R-:W-:Y:S02]  /*ef00*/  ISETP.GE.AND P3, PT, R203, UR4, PT ;  /* 0x00000004cb007c0c */ /* 0x000fe4000bf66270 */
[----:B------:R-:W-:Y:S02]  /*ef10*/  ISETP.GE.AND P4, PT, R214, UR4, PT ;  /* 0x00000004d6007c0c */ /* 0x000fe4000bf86270 */
[----:B------:R-:W-:Y:S02]  /*ef20*/  ISETP.GE.AND P5, PT, R213, UR4, PT ;  /* 0x00000004d5007c0c */ /* 0x000fe4000bfa6270 */
[----:B------:R-:W-:Y:S02]  /*ef30*/  SHF.R.S32.HI R12, RZ, 0x1f, R214 ;  /* 0x0000001fff0c7819 */ /* 0x000fe400000114d6 */
[----:B------:R-:W-:-:S05]  /*ef40*/  SHF.R.S32.HI R5, RZ, 0x1f, R213 ;  /* 0x0000001fff057819 */ /* 0x000fca00000114d5 */
[-C--:B0-----:R-:W-:Y:S02]  /*ef50*/  @!P3 LEA R6, P0, R203, R14.reuse, 0x1 ;  /* 0x0000000ecb06b211 */ /* 0x081fe400078008ff */
[CC--:B------:R-:W-:Y:S02]  /*ef60*/  @!P4 LEA R8, P1, R214.reuse, R14.reuse, 0x1 ;  /* 0x0000000ed608c211 */ /* 0x0c0fe400078208ff */
[----:B------:R-:W-:Y:S02]  /*ef70*/  @!P5 LEA R10, P2, R213, R14, 0x1 ;  /* 0x0000000ed50ad211 */ /* 0x000fe400078408ff */
[-C--:B------:R-:W-:Y:S02]  /*ef80*/  @!P3 LEA.HI.X R7, R203, R4.reuse, R13, 0x1, P0 ;  /* 0x00000004cb07b211 */ /* 0x080fe400000f0c0d */
[-C--:B------:R-:W-:Y:S02]  /*ef90*/  @!P4 LEA.HI.X R9, R214, R4.reuse, R12, 0x1, P1 ;  /* 0x00000004d609c211 */ /* 0x080fe400008f0c0c */
[----:B------:R-:W-:Y:S01]  /*efa0*/  @!P5 LEA.HI.X R11, R213, R4, R5, 0x1, P2 ;  /* 0x00000004d50bd211 */ /* 0x000fe200010f0c05 */
[----:B------:R4:W-:Y:S01]  /*efb0*/  @!P3 ST.E.128 desc[UR40][R6.64], R36 ;  /* 0x000000240600b985 */ /* 0x0009e2000c101d28 */
[----:B------:R-:W-:-:S03]  /*efc0*/  ISETP.GE.AND P0, PT, R91, UR4, PT ;  /* 0x000000045b007c0c */ /* 0x000fc6000bf06270 */
[----:B------:R4:W-:Y:S04]  /*efd0*/  @!P4 ST.E.128 desc[UR40][R8.64], R52 ;  /* 0x000000340800c985 */ /* 0x0009e8000c101d28 */
[----:B------:R4:W-:Y:S06]  /*efe0*/  @!P5 ST.E.128 desc[UR40][R10.64], R68 ;  /* 0x000000440a00d985 */ /* 0x0009ec000c101d28 */
[----:B------:R-:W-:Y:S05]  /*eff0*/  @P0 BRA `(.L_x_9593) ;  /* 0x0000002c00040947 */ /* 0x000fea0003800000 */
[----:B------:R-:W-:-:S04]  /*f000*/  LEA R14, P0, R91, R14, 0x1 ;  /* 0x0000000e5b0e7211 */ /* 0x000fc800078008ff */
[----:B------:R-:W-:-:S05]  /*f010*/  LEA.HI.X R15, R91, R4, R24, 0x1, P0 ;  /* 0x000000045b0f7211 */ /* 0x000fca00000f0c18 */
[----:B------:R0:W-:Y:S01]  /*f020*/  ST.E.128 desc[UR40][R14.64], R84 ;  /* 0x000000540e007985 */ /* 0x0001e2000c101d28 */
[----:B------:R-:W-:Y:S05]  /*f030*/  BRA `(.L_x_9593) ;  /* 0x0000002800f47947 */ /* 0x000fea0003800000 */
.L_x_9582:
[----:B0-----:R-:W0:Y:S01]  /*f040*/  @P1 LDC R7, c[0x0][0xbec] ;  /* 0x0002fb00ff071b82 */ /* 0x001e220000000800 */
[----:B------:R-:W-:Y:S01]  /*f050*/  ULDC.64 UR4, c[0x0][0xb08] ;  /* 0x0002c20000047ab9 */ /* 0x000fe20000000a00 */
[----:B------:R-:W-:Y:S02]  /*f060*/  IMAD.MOV.U32 R3, RZ, RZ, R14 ;  /* 0x000000ffff037224 */ /* 0x000fe400078e000e */
[----:B------:R-:W-:-:S04]  /*f070*/  IMAD R5, R5, UR4, RZ ;  /* 0x0000000405057c24 */ /* 0x000fc8000f8e02ff */
[----:B------:R-:W1:Y:S01]  /*f080*/  @P1 LDC R6, c[0x0][0xbf0] ;  /* 0x0002fc00ff061b82 */ /* 0x000e620000000800 */
[----:B0-----:R-:W-:-:S05]  /*f090*/  @P1 IMAD.HI.U32 R7, R14, R7, RZ ;  /* 0x000000070e071227 */ /* 0x001fca00078e00ff */
[----:B-1----:R-:W-:Y:S01]  /*f0a0*/  @P1 SHF.R.U32.HI R3, RZ, R6, R7 ;  /* 0x00000006ff031219 */ /* 0x002fe20000011607 */
[C---:B------:R-:W-:Y:S02]  /*f0b0*/  IMAD R6, R4.reuse, UR5, R5 ;  /* 0x0000000504067c24 */ /* 0x040fe4000f8e0205 */
[----:B------:R-:W-:Y:S01]  /*f0c0*/  IMAD.WIDE.U32 R4, R4, UR4, RZ ;  /* 0x0000000404047c25 */ /* 0x000fe2000f8e00ff */
[----:B------:R-:W-:-:S03]  /*f0d0*/  ULDC.64 UR4, c[0x0][0xb38] ;  /* 0x0002ce0000047ab9 */ /* 0x000fc60000000a00 */
[----:B------:R-:W-:Y:S01]  /*f0e0*/  IMAD.IADD R5, R5, 0x1, R6 ;  /* 0x0000000105057824 */ /* 0x000fe200078e0206 */
[----:B------:R-:W-:Y:S01]  /*f0f0*/  SHF.R.S32.HI R6, RZ, 0x1f, R217 ;  /* 0x0000001fff067819 */ /* 0x000fe200000114d9 */
[----:B------:R-:W-:-:S04]  /*f100*/  IMAD.WIDE.U32 R4, R215, UR4, R4 ;  /* 0x00000004d7047c25 */ /* 0x000fc8000f8e0004 */
[----:B------:R-:W-:Y:S01]  /*f110*/  IMAD R5, R215, UR5, R5 ;  /* 0x00000005d7057c24 */ /* 0x000fe2000f8e0205 */
[----:B------:R-:W-:Y:S02]  /*f120*/  ULDC.64 UR4, c[0x0][0xb40] ;  /* 0x0002d00000047ab9 */ /* 0x000fe40000000a00 */
[----:B------:R-:W-:Y:S02]  /*f130*/  IMAD R6, R6, UR4, RZ ;  /* 0x0000000406067c24 */ /* 0x000fe4000f8e02ff */
[----:B------:R-:W-:-:S04]  /*f140*/  IMAD.WIDE.U32 R4, R217, UR4, R4 ;  /* 0x00000004d9047c25 */ /* 0x000fc8000f8e0004 */
[----:B------:R-:W-:Y:S01]  /*f150*/  IMAD R7, R217, UR5, R6 ;  /* 0x00000005d9077c24 */ /* 0x000fe2000f8e0206 */
[----:B------:R-:W-:Y:S01]  /*f160*/  ULDC.64 UR4, c[0x0][0xb48] ;  /* 0x0002d20000047ab9 */ /* 0x000fe20000000a00 */
[----:B------:R-:W-:Y:S02]  /*f170*/  IMAD.MOV R6, RZ, RZ, -R3 ;  /* 0x000000ffff067224 */ /* 0x000fe400078e0a03 */
[----:B------:R-:W-:Y:S01]  /*f180*/  IMAD.IADD R5, R5, 0x1, R7 ;  /* 0x0000000105057824 */ /* 0x000fe200078e0207 */
[----:B------:R-:W-:Y:S01]  /*f190*/  SHF.R.S32.HI R7, RZ, 0x1f, R3 ;  /* 0x0000001fff077819 */ /* 0x000fe20000011403 */
[----:B------:R-:W-:Y:S02]  /*f1a0*/  IMAD R6, R157, R6, R14 ;  /* 0x000000069d067224 */ /* 0x000fe400078e020e */
[----:B------:R-:W-:-:S04]  /*f1b0*/  IMAD.WIDE.U32 R4, R223, UR4, R4 ;  /* 0x00000004df047c25 */ /* 0x000fc8000f8e0004 */
[----:B------:R-:W-:Y:S01]  /*f1c0*/  IMAD R5, R223, UR5, R5 ;  /* 0x00000005df057c24 */ /* 0x000fe2000f8e0205 */
[----:B------:R-:W-:Y:S02]  /*f1d0*/  ULDC.64 UR4, c[0x0][0xb30] ;  /* 0x0002cc0000047ab9 */ /* 0x000fe40000000a00 */
[----:B------:R-:W-:Y:S02]  /*f1e0*/  IMAD R8, R7, UR4, RZ ;  /* 0x0000000407087c24 */ /* 0x000fe4000f8e02ff */
[----:B------:R-:W-:-:S04]  /*f1f0*/  IMAD.WIDE.U32 R4, R3, UR4, R4 ;  /* 0x0000000403047c25 */ /* 0x000fc8000f8e0004 */
[----:B------:R-:W-:Y:S01]  /*f200*/  IMAD R7, R3, UR5, R8 ;  /* 0x0000000503077c24 */ /* 0x000fe2000f8e0208 */
[----:B------:R-:W-:Y:S01]  /*f210*/  ULDC.64 UR4, c[0x0][0xb28] ;  /* 0x0002ca0000047ab9 */ /* 0x000fe20000000a00 */
[----:B------:R-:W-:Y:S02]  /*f220*/  VIADD R3, R19, 0x22820 ;  /* 0x0002282013037836 */ /* 0x000fe40000000000 */
[----:B------:R-:W-:-:S03]  /*f230*/  IMAD.IADD R5, R5, 0x1, R7 ;  /* 0x0000000105057824 */ /* 0x000fc600078e0207 */
[----:B------:R-:W-:Y:S01]  /*f240*/  PRMT R3, RZ, 0x654, R3 ;  /* 0x00000654ff037816 */ /* 0x000fe20000000003 */
[----:B------:R-:W-:-:S03]  /*f250*/  IMAD.WIDE.U32 R4, R6, UR4, R4 ;  /* 0x0000000406047c25 */ /* 0x000fc6000f8e0004 */
[----:B------:R0:W-:Y:S02]  /*f260*/  SYNCS.ARRIVE.TRANS64.RED.A1T0 RZ, [R3+URZ], RZ ;  /* 0x000000ff03ff79a7 */ /* 0x0001e4000810043f */
[----:B0-----:R-:W-:-:S05]  /*f270*/  SHF.R.S32.HI R3, RZ, 0x1f, R6 ;  /* 0x0000001fff037819 */ /* 0x001fca0000011406 */
[----:B------:R-:W-:-:S04]  /*f280*/  IMAD R3, R3, UR4, RZ ;  /* 0x0000000403037c24 */ /* 0x000fc8000f8e02ff */
[----:B------:R-:W-:Y:S01]  /*f290*/  IMAD R7, R6, UR5, R3 ;  /* 0x0000000506077c24 */ /* 0x000fe2000f8e0203 */
[----:B------:R-:W-:Y:S02]  /*f2a0*/  ULDC.64 UR4, c[0x0][0xb00] ;  /* 0x0002c00000047ab9 */ /* 0x000fe40000000a00 */
[----:B------:R-:W-:Y:S01]  /*f2b0*/  LEA R3, P0, R4, UR4, 0x2 ;  /* 0x0000000404037c11 */ /* 0x000fe2000f8010ff */
[----:B------:R-:W-:Y:S01]  /*f2c0*/  IMAD.IADD R5, R5, 0x1, R7 ;  /* 0x0000000105057824 */ /* 0x000fe200078e0207 */
[----:B------:R-:W-:-:S04]  /*f2d0*/  UMOV UR4, 0xffffffff ;  /* 0xffffffff00047882 */ /* 0x000fc80000000000 */
[----:B------:R-:W-:Y:S01]  /*f2e0*/  LEA.HI.X R8, R4, UR5, R5, 0x2, P0 ;  /* 0x0000000504087c11 */ /* 0x000fe200080f1405 */
[----:B------:R-:W-:Y:S06]  /*f2f0*/  BRA.DIV UR4, `(.L_x_9594) ;  /* 0x000000b204487947 */ /* 0x000fec000b800000 */
[----:B------:R0:W1:Y:S04]  /*f300*/  SHFL.IDX PT, R9, R8, RZ, 0x1c1f ;  /* 0x001c1fff08097589 */ /* 0x00006800000e0000 */
[----:B------:R0:W2:Y:S02]  /*f310*/  SHFL.IDX PT, R11, R3, RZ, 0x1c1f ;  /* 0x001c1fff030b7589 */ /* 0x0000a400000e0000 */
.L_x_9810:
[----:B------:R-:W-:Y:S01]  /*f320*/  ISETP.GE.AND P0, PT, R21, R0, PT ;  /* 0x000000001500720c */ /* 0x000fe20003f06270 */
[----:B------:R-:W-:-:S12]  /*f330*/  BSSY B1, `(.L_x_9595) ;  /* 0x00000c9000017945 */ /* 0x000fd80003800000 */
[----:B------:R-:W-:Y:S05]  /*f340*/  @P0 BRA `(.L_x_9596) ;  /* 0x0000000c001c0947 */ /* 0x000fea0003800000 */
[----:B------:R-:W-:Y:S01]  /*f350*/  ULDC UR4, c[0x0][0xac8] ;  /* 0x0002b20000047ab9 */ /* 0x000fe20000000800 */
[C---:B------:R-:W-:Y:S01]  /*f360*/  VIADD R12, R225.reuse, 0x8 ;  /* 0x00000008e10c7836 */ /* 0x040fe20000000000 */
[C---:B------:R-:W-:Y:S01]  /*f370*/  ISETP.GE.AND P0, PT, R225.reuse, UR4, PT ;  /* 0x00000004e1007c0c */ /* 0x040fe2000bf06270 */
[C---:B------:R-:W-:Y:S02]  /*f380*/  VIADD R7, R225.reuse, 0x10 ;  /* 0x00000010e1077836 */ /* 0x040fe40000000000 */
[C---:B------:R-:W-:Y:S01]  /*f390*/  VIADD R13, R225.reuse, 0x8 ;  /* 0x00000008e10d7836 */ /* 0x040fe20000000000 */
[----:B------:R-:W-:Y:S01]  /*f3a0*/  ISETP.GE.AND P1, PT, R12, UR4, PT ;  /* 0x000000040c007c0c */ /* 0x000fe2000bf26270 */
[C---:B------:R-:W-:Y:S02]  /*f3b0*/  VIADD R6, R225.reuse, 0x18 ;  /* 0x00000018e1067836 */ /* 0x040fe40000000000 */
[C---:B------:R-:W-:Y:S01]  /*f3c0*/  VIADD R20, R225.reuse, 0x40 ;  /* 0x00000040e1147836 */ /* 0x040fe20000000000 */
[----:B------:R-:W-:Y:S01]  /*f3d0*/  SHF.R.S32.HI R13, RZ, 0x1f, R13 ;  /* 0x0000001fff0d7819 */ /* 0x000fe2000001140d */
[----:B------:R-:W-:-:S02]  /*f3e0*/  VIADD R15, R225, 0x38 ;  /* 0x00000038e10f7836 */ /* 0x000fc40000000000 */
[C---:B------:R-:W-:Y:S02]  /*f3f0*/  VIADD R14, R225.reuse, 0x50 ;  /* 0x00000050e10e7836 */ /* 0x040fe40000000000 */
[----:B--2---:R-:W-:Y:S01]  /*f400*/  @!P0 IMAD.MOV.U32 R4, RZ, RZ, R11 ;  /* 0x000000ffff048224 */ /* 0x004fe200078e000b */
[----:B------:R-:W-:Y:S01]  /*f410*/  SHF.R.S32.HI R15, RZ, 0x1f, R15 ;  /* 0x0000001fff0f7819 */ /* 0x000fe2000001140f */
[----:B-1----:R-:W-:Y:S02]  /*f420*/  @!P0 IMAD.MOV.U32 R5, RZ, RZ, R9 ;  /* 0x000000ffff058224 */ /* 0x002fe400078e0009 */
[C---:B------:R-:W-:Y:S02]  /*f430*/  VIADD R21, R225.reuse, 0x40 ;  /* 0x00000040e1157836 */ /* 0x040fe40000000000 */
[----:B------:R-:W-:-:S03]  /*f440*/  @!P0 IMAD.WIDE R4, R225, 0x4, R4 ;  /* 0x00000004e1048825 */ /* 0x000fc600078e0204 */
[----:B------:R-:W-:Y:S02]  /*f450*/  SHF.R.S32.HI R21, RZ, 0x1f, R21 ;  /* 0x0000001fff157819 */ /* 0x000fe40000011415 */
[----:B------:R1:W-:Y:S01]  /*f460*/  @!P0 ST.E.64 desc[UR40][R4.64], R24 ;  /* 0x0000001804008985 */ /* 0x0003e2000c101b28 */
[----:B------:R-:W-:Y:S02]  /*f470*/  ISETP.GE.AND P0, PT, R7, UR4, PT ;  /* 0x0000000407007c0c */ /* 0x000fe4000bf06270 */
[----:B-1----:R-:W-:-:S04]  /*f480*/  @!P1 LEA R4, P2, R12, R11, 0x2 ;  /* 0x0000000b0c049211 */ /* 0x002fc800078410ff */
[----:B------:R-:W-:Y:S01]  /*f490*/  @!P1 LEA.HI.X R5, R12, R9, R13, 0x2, P2 ;  /* 0x000000090c059211 */ /* 0x000fe200010f140d */
[C---:B------:R-:W-:Y:S02]  /*f4a0*/  VIADD R13, R225.reuse, 0x10 ;  /* 0x00000010e10d7836 */ /* 0x040fe40000000000 */
[----:B------:R-:W-:Y:S02]  /*f4b0*/  VIADD R12, R225, 0x20 ;  /* 0x00000020e10c7836 */ /* 0x000fe40000000000 */
[----:B------:R1:W-:Y:S01]  /*f4c0*/  @!P1 ST.E.64 desc[UR40][R4.64], R28 ;  /* 0x0000001c04009985 */ /* 0x0003e2000c101b28 */
[----:B------:R-:W-:Y:S02]  /*f4d0*/  SHF.R.S32.HI R13, RZ, 0x1f, R13 ;  /* 0x0000001fff0d7819 */ /* 0x000fe4000001140d */
[----:B------:R-:W-:Y:S02]  /*f4e0*/  ISETP.GE.AND P1, PT, R6, UR4, PT ;  /* 0x0000000406007c0c */ /* 0x000fe4000bf26270 */
[----:B-1----:R-:W-:-:S04]  /*f4f0*/  @!P0 LEA R4, P2, R7, R11, 0x2 ;  /* 0x0000000b07048211 */ /* 0x002fc800078410ff */
[----:B------:R-:W-:Y:S01]  /*f500*/  @!P0 LEA.HI.X R5, R7, R9, R13, 0x2, P2 ;  /* 0x0000000907058211 */ /* 0x000fe200010f140d */
[C---:B------:R-:W-:Y:S02]  /*f510*/  VIADD R13, R225.reuse, 0x18 ;  /* 0x00000018e10d7836 */ /* 0x040fe40000000000 */
[----:B------:R-:W-:Y:S02]  /*f520*/  VIADD R7, R225, 0x28 ;  /* 0x00000028e1077836 */ /* 0x000fe40000000000 */
[----:B------:R1:W-:Y:S01]  /*f530*/  @!P0 ST.E.64 desc[UR40][R4.64], R32 ;  /* 0x0000002004008985 */ /* 0x0003e2000c101b28 */
[----:B------:R-:W-:Y:S02]  /*f540*/  ISETP.GE.AND P0, PT, R12, UR4, PT ;  /* 0x000000040c007c0c */ /* 0x000fe4000bf06270 */
[----:B------:R-:W-:Y:S02]  /*f550*/  SHF.R.S32.HI R13, RZ, 0x1f, R13 ;  /* 0x0000001fff0d7819 */ /* 0x000fe4000001140d */
[----:B-1----:R-:W-:-:S04]  /*f560*/  @!P1 LEA R4, P2, R6, R11, 0x2 ;  /* 0x0000000b06049211 */ /* 0x002fc800078410ff */
[----:B------:R-:W-:Y:S01]  /*f570*/  @!P1 LEA.HI.X R5, R6, R9, R13, 0x2, P2 ;  /* 0x0000000906059211 */ /* 0x000fe200010f140d */
[----:B------:R-:W-:Y:S01]  /*f580*/  VIADD R13, R225, 0x20 ;  /* 0x00000020e10d7836 */ /* 0x000fe20000000000 */
[----:B------:R-:W-:Y:S01]  /*f590*/  ISETP.GE.AND P2, PT, R7, UR4, PT ;  /* 0x0000000407007c0c */ /* 0x000fe2000bf46270 */
        /* <DEDUP_REMOVED lines=13> */
[C---:B------:R-:W-:Y:S01]  /*f670*/  VIADD R7, R225.reuse, 0x30 ;  /* 0x00000030e1077836 */ /* 0x040fe20000000000 */
[----:B------:R-:W-:Y:S01]  /*f680*/  ISETP.GE.AND P0, PT, R20, UR4, PT ;  /* 0x0000000414007c0c */ /* 0x000fe2000bf06270 */
[----:B------:R-:W-:Y:S02]  /*f690*/  VIADD R13, R225, 0x48 ;  /* 0x00000048e10d7836 */ /* 0x000fe40000000000 */
[----:B------:R1:W-:Y:S01]  /*f6a0*/  @!P2 ST.E.64 desc[UR40][R4.64], R44 ;  /* 0x0000002c0400a985 */ /* 0x0003e2000c101b28 */
[----:B------:R-:W-:Y:S02]  /*f6b0*/  SHF.R.S32.HI R7, RZ, 0x1f, R7 ;  /* 0x0000001fff077819 */ /* 0x000fe40000011407 */
[----:B-1----:R-:W-:-:S04]  /*f6c0*/  @!P3 LEA R4, P2, R6, R11, 0x2 ;  /* 0x0000000b0604b211 */ /* 0x002fc800078410ff */
[----:B------:R-:W-:Y:S02]  /*f6d0*/  @!P3 LEA.HI.X R5, R6, R9, R7, 0x2, P2 ;  /* 0x000000090605b211 */ /* 0x000fe400010f1407 */
[----:B------:R-:W-:Y:S02]  /*f6e0*/  ISETP.GE.AND P2, PT, R13, UR4, PT ;  /* 0x000000040d007c0c */ /* 0x000fe4000bf46270 */
[----:B------:R-:W-:Y:S01]  /*f6f0*/  @!P1 LEA R6, P4, R12, R11, 0x2 ;  /* 0x0000000b0c069211 */ /* 0x000fe200078810ff */
[----:B------:R1:W-:Y:S01]  /*f700*/  @!P3 ST.E.64 desc[UR40][R4.64], R48 ;  /* 0x000000300400b985 */ /* 0x0003e2000c101b28 */
[----:B------:R-:W-:Y:S02]  /*f710*/  ISETP.GE.AND P3, PT, R14, UR4, PT ;  /* 0x000000040e007c0c */ /* 0x000fe4000bf66270 */
[----:B------:R-:W-:Y:S01]  /*f720*/  @!P1 LEA.HI.X R7, R12, R9, R15, 0x2, P4 ;  /* 0x000000090c079211 */ /* 0x000fe200020f140f */
[C---:B------:R-:W-:Y:S02]  /*f730*/  VIADD R12, R225.reuse, 0x58 ;  /* 0x00000058e10c7836 */ /* 0x040fe40000000000 */
[----:B------:R-:W-:-:S02]  /*f740*/  VIADD R15, R225, 0x48 ;  /* 0x00000048e10f7836 */ /* 0x000fc40000000000 */
[----:B------:R2:W-:Y:S01]  /*f750*/  @!P1 ST.E.64 desc[UR40][R6.64], R52 ;  /* 0x0000003406009985 */ /* 0x0005e2000c101b28 */
[----:B------:R-:W-:Y:S02]  /*f760*/  ISETP.GE.AND P1, PT, R12, UR4, PT ;  /* 0x000000040c007c0c */ /* 0x000fe4000bf26270 */
[----:B------:R-:W-:Y:S02]  /*f770*/  SHF.R.S32.HI R15, RZ, 0x1f, R15 ;  /* 0x0000001fff0f7819 */ /* 0x000fe4000001140f */
[----:B-1----:R-:W-:-:S04]  /*f780*/  @!P0 LEA R4, P4, R20, R11, 0x2 ;  /* 0x0000000b14048211 */ /* 0x002fc800078810ff */
[----:B------:R-:W-:Y:S01]  /*f790*/  @!P0 LEA.HI.X R5, R20, R9, R21, 0x2, P4 ;  /* 0x0000000914058211 */ /* 0x000fe200020f1415 */
[C---:B------:R-:W-:Y:S02]  /*f7a0*/  VIADD R20, R225.reuse, 0x60 ;  /* 0x00000060e1147836 */ /* 0x040fe40000000000 */
[----:B------:R-:W-:Y:S01]  /*f7b0*/  VIADD R21, R225, 0x50 ;  /* 0x00000050e1157836 */ /* 0x000fe20000000000 */
[C---:B--2---:R-:W-:Y:S01]  /*f7c0*/  @!P2 LEA R6, P5, R13.reuse, R11, 0x2 ;  /* 0x0000000b0d06a211 */ /* 0x044fe200078a10ff */
[----:B------:R1:W-:Y:S01]  /*f7d0*/  @!P0 ST.E.64 desc[UR40][R4.64], R56 ;  /* 0x0000003804008985 */ /* 0x0003e2000c101b28 */
[----:B------:R-:W-:Y:S02]  /*f7e0*/  ISETP.GE.AND P0, PT, R20, UR4, PT ;  /* 0x0000000414007c0c */ /* 0x000fe4000bf06270 */
[----:B------:R-:W-:Y:S01]  /*f7f0*/  @!P2 LEA.HI.X R7, R13, R9, R15, 0x2, P5 ;  /* 0x000000090d07a211 */ /* 0x000fe200028f140f */
[C---:B------:R-:W-:Y:S01]  /*f800*/  VIADD R13, R225.reuse, 0x68 ;  /* 0x00000068e10d7836 */ /* 0x040fe20000000000 */
[----:B------:R-:W-:Y:S01]  /*f810*/  SHF.R.S32.HI R21, RZ, 0x1f, R21 ;  /* 0x0000001fff157819 */ /* 0x000fe20000011415 */
[----:B------:R-:W-:-:S02]  /*f820*/  VIADD R15, R225, 0x58 ;  /* 0x00000058e10f7836 */ /* 0x000fc40000000000 */
[----:B------:R2:W-:Y:S01]  /*f830*/  @!P2 ST.E.64 desc[UR40][R6.64], R60 ;  /* 0x0000003c0600a985 */ /* 0x0005e2000c101b28 */
[----:B------:R-:W-:Y:S02]  /*f840*/  ISETP.GE.AND P2, PT, R13, UR4, PT ;  /* 0x000000040d007c0c */ /* 0x000fe4000bf46270 */
[----:B------:R-:W-:Y:S02]  /*f850*/  SHF.R.S32.HI R15, RZ, 0x1f, R15 ;  /* 0x0000001fff0f7819 */ /* 0x000fe4000001140f */
[----:B-1----:R-:W-:-:S04]  /*f860*/  @!P3 LEA R4, P4, R14, R11, 0x2 ;  /* 0x0000000b0e04b211 */ /* 0x002fc800078810ff */
[----:B------:R-:W-:Y:S01]  /*f870*/  @!P3 LEA.HI.X R5, R14, R9, R21, 0x2, P4 ;  /* 0x000000090e05b211 */ /* 0x000fe200020f1415 */
[C---:B------:R-:W-:Y:S02]  /*f880*/  VIADD R14, R225.reuse, 0x70 ;  /* 0x00000070e10e7836 */ /* 0x040fe40000000000 */
[C---:B------:R-:W-:Y:S01]  /*f890*/  VIADD R21, R225.reuse, 0x60 ;  /* 0x00000060e1157836 */ /* 0x040fe20000000000 */
[----:B--2---:R-:W-:Y:S01]  /*f8a0*/  @!P1 LEA R6, P5, R12, R11, 0x2 ;  /* 0x0000000b0c069211 */ /* 0x004fe200078a10ff */
        /* <DEDUP_REMOVED lines=35> */
[----:B------:R-:W-:Y:S02]  /*fae0*/  SHF.R.S32.HI R15, RZ, 0x1f, R15 ;  /* 0x0000001fff0f7819 */ /* 0x000fe4000001140f */
[----:B------:R-:W-:Y:S02]  /*faf0*/  ISETP.GE.AND P1, PT, R12, UR4, PT ;  /* 0x000000040c007c0c */ /* 0x000fe4000bf26270 */
[----:B-1----:R-:W-:-:S04]  /*fb00*/  @!P0 LEA R4, P4, R20, R11, 0x2 ;  /* 0x0000000b14048211 */ /* 0x002fc800078810ff */
[----:B------:R-:W-:Y:S02]  /*fb10*/  @!P0 LEA.HI.X R5, R20, R9, R21, 0x2, P4 ;  /* 0x0000000914058211 */ /* 0x000fe400020f1415 */
[----:B------:R-:W-:Y:S02]  /*fb20*/  SHF.R.S32.HI R21, RZ, 0x1f, R227 ;  /* 0x0000001fff157819 */ /* 0x000fe400000114e3 */
        /* <DEDUP_REMOVED lines=9> */
[----:B------:R-:W-:Y:S02]  /*fbc0*/  SHF.R.S32.HI R13, RZ, 0x1f, R13 ;  /* 0x0000001fff0d7819 */ /* 0x000fe4000001140d */
[----:B------:R-:W-:Y:S02]  /*fbd0*/  ISETP.GE.AND P2, PT, R236, UR4, PT ;  /* 0x00000004ec007c0c */ /* 0x000fe4000bf46270 */
[----:B-1----:R-:W-:-:S04]  /*fbe0*/  @!P3 LEA R4, P4, R14, R11, 0x2 ;  /* 0x0000000b0e04b211 */ /* 0x002fc800078810ff */
[----:B------:R-:W-:Y:S02]  /*fbf0*/  @!P3 LEA.HI.X R5, R14, R9, R15, 0x2, P4 ;  /* 0x000000090e05b211 */ /* 0x000fe400020f140f */
[----:B------:R-:W-:Y:S02]  /*fc00*/  ISETP.GE.AND P4, PT, R235, UR4, PT ;  /* 0x00000004eb007c0c */ /* 0x000fe4000bf86270 */
[C---:B--2---:R-:W-:Y:S01]  /*fc10*/  @!P1 LEA R6, P5, R12.reuse, R11, 0x2 ;  /* 0x0000000b0c069211 */ /* 0x044fe200078a10ff */
[----:B------:R1:W-:Y:S01]  /*fc20*/  @!P3 ST.E.64 desc[UR40][R4.64], R96 ;  /* 0x000000600400b985 */ /* 0x0003e2000c101b28 */
[----:B------:R-:W-:Y:S02]  /*fc30*/  SHF.R.S32.HI R15, RZ, 0x1f, R232 ;  /* 0x0000001fff0f7819 */ /* 0x000fe400000114e8 */
[----:B------:R-:W-:Y:S02]  /*fc40*/  @!P1 LEA.HI.X R7, R12, R9, R13, 0x2, P5 ;  /* 0x000000090c079211 */ /* 0x000fe400028f140d */
[----:B------:R-:W-:-:S02]  /*fc50*/  SHF.R.S32.HI R13, RZ, 0x1f, R237 ;  /* 0x0000001fff0d7819 */ /* 0x000fc400000114ed */
[----:B------:R-:W-:Y:S01]  /*fc60*/  SHF.R.S32.HI R12, RZ, 0x1f, R236 ;  /* 0x0000001fff0c7819 */ /* 0x000fe200000114ec */
[----:B------:R2:W-:Y:S01]  /*fc70*/  @!P1 ST.E.64 desc[UR40][R6.64], R100 ;  /* 0x0000006406009985 */ /* 0x0005e2000c101b28 */
[----:B------:R-:W-:Y:S02]  /*fc80*/  ISETP.GE.AND P1, PT, R234, UR4, PT ;  /* 0x00000004ea007c0c */ /* 0x000fe4000bf26270 */
[----:B------:R-:W-:Y:S02]  /*fc90*/  SHF.R.S32.HI R14, RZ, 0x1f, R231 ;  /* 0x0000001fff0e7819 */ /* 0x000fe400000114e7 */
[----:B-1----:R-:W-:-:S04]  /*fca0*/  @!P0 LEA R4, P3, R237, R11, 0x2 ;  /* 0x0000000bed048211 */ /* 0x002fc800078610ff */
[----:B------:R-:W-:Y:S02]  /*fcb0*/  @!P0 LEA.HI.X R5, R237, R9, R13, 0x2, P3 ;  /* 0x00000009ed058211 */ /* 0x000fe400018f140d */
[----:B------:R-:W-:Y:S02]  /*fcc0*/  SHF.R.S32.HI R13, RZ, 0x1f, R235 ;  /* 0x0000001fff0d7819 */ /* 0x000fe400000114eb */
[C---:B--2---:R-:W-:Y:S01]  /*fcd0*/  @!P2 LEA R6, P5, R236.reuse, R11, 0x2 ;  /* 0x0000000bec06a211 */ /* 0x044fe200078a10ff */
[----:B------:R1:W-:Y:S01]  /*fce0*/  @!P0 ST.E.64 desc[UR40][R4.64], R104 ;  /* 0x0000006804008985 */ /* 0x0003e2000c101b28 */
[----:B------:R-:W-:Y:S02]  /*fcf0*/  ISETP.GE.AND P0, PT, R233, UR4, PT ;  /* 0x00000004e9007c0c */ /* 0x000fe4000bf06270 */
[----:B------:R-:W-:Y:S02]  /*fd00*/  @!P2 LEA.HI.X R7, R236, R9, R12, 0x2, P5 ;  /* 0x00000009ec07a211 */ /* 0x000fe400028f140c */
[----:B------:R-:W-:-:S03]  /*fd10*/  SHF.R.S32.HI R12, RZ, 0x1f, R234 ;  /* 0x0000001fff0c7819 */ /* 0x000fc600000114ea */
[----:B------:R2:W-:Y:S01]  /*fd20*/  @!P2 ST.E.64 desc[UR40][R6.64], R108 ;  /* 0x0000006c0600a985 */ /* 0x0005e2000c101b28 */
[----:B------:R-:W-:Y:S02]  /*fd30*/  ISETP.GE.AND P2, PT, R232, UR4, PT ;  /* 0x00000004e8007c0c */ /* 0x000fe4000bf46270 */
[----:B-1----:R-:W-:-:S04]  /*fd40*/  @!P4 LEA R4, P3, R235, R11, 0x2 ;  /* 0x0000000beb04c211 */ /* 0x002fc800078610ff */
[----:B------:R-:W-:Y:S02]  /*fd50*/  @!P4 LEA.HI.X R5, R235, R9, R13, 0x2, P3 ;  /* 0x00000009eb05c211 */ /* 0x000fe400018f140d */
[----:B------:R-:W-:Y:S02]  /*fd60*/  ISETP.GE.AND P3, PT, R231, UR4, PT ;  /* 0x00000004e7007c0c */ /* 0x000fe4000bf66270 */
[C---:B--2---:R-:W-:Y:S01]  /*fd70*/  @!P1 LEA R6, P5, R234.reuse, R11, 0x2 ;  /* 0x0000000bea069211 */ /* 0x044fe200078a10ff */
[----:B------:R1:W-:Y:S03]  /*fd80*/  @!P4 ST.E.64 desc[UR40][R4.64], R112 ;  /* 0x000000700400c985 */ /* 0x0003e6000c101b28 */
[----:B------:R-:W-:Y:S02]  /*fd90*/  @!P1 LEA.HI.X R7, R234, R9, R12, 0x2, P5 ;  /* 0x00000009ea079211 */ /* 0x000fe400028f140c */
[----:B------:R-:W-:-:S03]  /*fda0*/  SHF.R.S32.HI R12, RZ, 0x1f, R233 ;  /* 0x0000001fff0c7819 */ /* 0x000fc600000114e9 */
[----:B------:R2:W-:Y:S01]  /*fdb0*/  @!P1 ST.E.64 desc[UR40][R6.64], R116 ;  /* 0x0000007406009985 */ /* 0x0005e2000c101b28 */
[----:B------:R-:W-:Y:S02]  /*fdc0*/  ISETP.GE.AND P1, PT, R230, UR4, PT ;  /* 0x00000004e6007c0c */ /* 0x000fe4000bf26270 */
[----:B-1----:R-:W-:-:S04]  /*fdd0*/  @!P0 LEA R4, P4, R233, R11, 0x2 ;  /* 0x0000000be9048211 */ /* 0x002fc800078810ff */
[----:B------:R-:W-:Y:S02]  /*fde0*/  @!P0 LEA.HI.X R5, R233, R9, R12, 0x2, P4 ;  /* 0x00000009e9058211 */ /* 0x000fe400020f140c */
[-C--:B------:R-:W-:Y:S02]  /*fdf0*/  @!P3 LEA R12, P4, R231, R11.reuse, 0x2 ;  /* 0x0000000be70cb211 */ /* 0x080fe400078810ff */
[C---:B--2---:R-:W-:Y:S01]  /*fe00*/  @!P2 LEA R6, P5, R232.reuse, R11, 0x2 ;  /* 0x0000000be806a211 */ /* 0x044fe200078a10ff */
[----:B------:R1:W-:Y:S01]  /*fe10*/  @!P0 ST.E.64 desc[UR40][R4.64], R120 ;  /* 0x0000007804008985 */ /* 0x0003e2000c101b28 */
[----:B------:R-:W-:Y:S02]  /*fe20*/  ISETP.GE.AND P0, PT, R229, UR4, PT ;  /* 0x00000004e5007c0c */ /* 0x000fe4000bf06270 */
[-C--:B------:R-:W-:Y:S02]  /*fe30*/  @!P2 LEA.HI.X R7, R232, R9.reuse, R15, 0x2, P5 ;  /* 0x00000009e807a211 */ /* 0x080fe400028f140f */
[----:B------:R-:W-:-:S02]  /*fe40*/  @!P3 LEA.HI.X R13, R231, R9, R14, 0x2, P4 ;  /* 0x00000009e70db211 */ /* 0x000fc400020f140e */
[----:B------:R-:W-:Y:S01]  /*fe50*/  ISETP.GE.AND P4, PT, R228, UR4, PT ;  /* 0x00000004e4007c0c */ /* 0x000fe2000bf86270 */
[----:B------:R2:W-:Y:S01]  /*fe60*/  @!P2 ST.E.64 desc[UR40][R6.64], R124 ;  /* 0x0000007c0600a985 */ /* 0x0005e2000c101b28 */
[----:B------:R-:W-:Y:S02]  /*fe70*/  SHF.R.S32.HI R14, RZ, 0x1f, R230 ;  /* 0x0000001fff0e7819 */ /* 0x000fe400000114e6 */
[----:B------:R-:W-:Y:S01]  /*fe80*/  ISETP.GE.AND P2, PT, R227, UR4, PT ;  /* 0x00000004e3007c0c */ /* 0x000fe2000bf46270 */
[----:B------:R3:W-:Y:S01]  /*fe90*/  @!P3 ST.E.64 desc[UR40][R12.64], R128 ;  /* 0x000000800c00b985 */ /* 0x0007e2000c101b28 */
[----:B------:R-:W-:Y:S02]  /*fea0*/  ISETP.GE.AND P3, PT, R226, UR4, PT ;  /* 0x00000004e2007c0c */ /* 0x000fe4000bf66270 */
[----:B-1----:R-:W-:-:S04]  /*feb0*/  @!P1 LEA R4, P5, R230, R11, 0x2 ;  /* 0x0000000be6049211 */ /* 0x002fc800078a10ff */
[----:B------:R-:W-:Y:S02]  /*fec0*/  @!P1 LEA.HI.X R5, R230, R9, R14, 0x2, P5 ;  /* 0x00000009e6059211 */ /* 0x000fe400028f140e */
[----:B------:R-:W-:Y:S02]  /*fed0*/  SHF.R.S32.HI R14, RZ, 0x1f, R229 ;  /* 0x0000001fff0e7819 */ /* 0x000fe400000114e5 */
[CC--:B--2---:R-:W-:Y:S01]  /*fee0*/  @!P0 LEA R6, P5, R229.reuse, R11.reuse, 0x2 ;  /* 0x0000000be5068211 */ /* 0x0c4fe200078a10ff */
[----:B------:R1:W-:Y:S01]  /*fef0*/  @!P1 ST.E.64 desc[UR40][R4.64], R132 ;  /* 0x0000008404009985 */ /* 0x0003e2000c101b28 */
[----:B---3--:R-:W-:Y:S02]  /*ff00*/  @!P4 LEA R12, P1, R228, R11, 0x2 ;  /* 0x0000000be40cc211 */ /* 0x008fe400078210ff */
[----:B------:R-:W-:Y:S02]  /*ff10*/  @!P0 LEA.HI.X R7, R229, R9, R14, 0x2, P5 ;  /* 0x00000009e5078211 */ /* 0x000fe400028f140e */
[----:B------:R-:W-:-:S03]  /*ff20*/  SHF.R.S32.HI R14, RZ, 0x1f, R228 ;  /* 0x0000001fff0e7819 */ /* 0x000fc600000114e4 */
[----:B------:R3:W-:Y:S01]  /*ff30*/  @!P0 ST.E.64 desc[UR40][R6.64], R136 ;  /* 0x0000008806008985 */ /* 0x0007e2000c101b28 */
[----:B------:R-:W-:Y:S02]  /*ff40*/  @!P4 LEA.HI.X R13, R228, R9, R14, 0x2, P1 ;  /* 0x00000009e40dc211 */ /* 0x000fe400008f140e */
[CC--:B------:R-:W-:Y:S02]  /*ff50*/  @!P3 LEA R14, P1, R226.reuse, R11.reuse, 0x2 ;  /* 0x0000000be20eb211 */ /* 0x0c0fe400078210ff */
[C---:B-1----:R-:W-:Y:S01]  /*ff60*/  @!P2 LEA R4, P5, R227.reuse, R11, 0x2 ;  /* 0x0000000be304a211 */ /* 0x042fe200078a10ff */
[----:B------:R3:W-:Y:S01]  /*ff70*/  @!P4 ST.E.64 desc[UR40][R12.64], R140 ;  /* 0x0000008c0c00c985 */ /* 0x0007e2000c101b28 */
[-C--:B------:R-:W-:Y:S02]  /*ff80*/  @!P3 LEA.HI.X R15, R226, R9.reuse, R20, 0x2, P1 ;  /* 0x00000009e20fb211 */ /* 0x080fe400008f1414 */
[----:B------:R-:W-:-:S05]  /*ff90*/  @!P2 LEA.HI.X R5, R227, R9, R21, 0x2, P5 ;  /* 0x00000009e305a211 */ /* 0x000fca00028f1415 */
[----:B------:R3:W-:Y:S04]  /*ffa0*/  @!P2 ST.E.64 desc[UR40][R4.64], R144 ;  /* 0x000000900400a985 */ /* 0x0007e8000c101b28 */
[----:B------:R3:W-:Y:S02]  /*ffb0*/  @!P3 ST.E.64 desc[UR40][R14.64], R148 ;  /* 0x000000940e00b985 */ /* 0x0007e4000c101b28 */
.L_x_9596:
[----:B------:R-:W-:Y:S05]  /*ffc0*/  BSYNC B1 ;  /* 0x0000000000017941 */ /* 0x000fea0003800000 */
.L_x_9595:
[----:B------:R-:W-:-:S03]  /*ffd0*/  UMOV UR4, 0xffffffff ;  /* 0xffffffff00047882 */ /* 0x000fc60000000000 */
[----:B------:R-:W-:Y:S05]  /*ffe0*/  BRA.DIV UR4, `(.L_x_9597) ;  /* 0x000000a604447947 */ /* 0x000fea000b800000 */
[----:B------:R4:W0:Y:S04]  /*fff0*/  SHFL.IDX PT, R20, R8, 0x1, 0x1c1f ;  /* 0x003c1f0008147f89 */ /* 0x00082800000e0000 */
[----:B---3--:R4:W3:Y:S02]  /*10000*/  SHFL.IDX PT, R14, R3, 0x1, 0x1c1f ;  /* 0x003c1f00030e7f89 */ /* 0x0088e400000e0000 */
.L_x_9814:
[----:B------:R-:W-:-:S13]  /*10010*/  ISETP.GE.AND P0, PT, R10, R0, PT ;  /* 0x000000000a00720c */ /* 0x000fda0003f06270 */
[----:B------:R-:W-:Y:S05]  /*10020*/  @P0 BRA `(.L_x_9593) ;  /* 0x0000001800f80947 */ /* 0x000fea0003800000 */
[----:B------:R-:W-:Y:S01]  /*10030*/  ULDC UR4, c[0x0][0xac8] ;  /* 0x0002b20000047ab9 */ /* 0x000fe20000000800 */
[C---:B-1----:R-:W-:Y:S01]  /*10040*/  VIADD R9, R225.reuse, 0x8 ;  /* 0x00000008e1097836 */ /* 0x042fe20000000000 */
[C---:B------:R-:W-:Y:S01]  /*10050*/  ISETP.GE.AND P2, PT, R225.reuse, UR4, PT ;  /* 0x00000004e1007c0c */ /* 0x040fe2000bf46270 */
[C---:B0---4-:R-:W-:Y:S02]  /*10060*/  VIADD R3, R225.reuse, 0x10 ;  /* 0x00000010e1037836 */ /* 0x051fe40000000000 */
[----:B------:R-:W-:Y:S01]  /*10070*/  VIADD R12, R225, 0x18 ;  /* 0x00000018e10c7836 */ /* 0x000fe20000000000 */
[----:B------:R-:W-:Y:S01]  /*10080*/  ISETP.GE.AND P3, PT, R9, UR4, PT ;  /* 0x0000000409007c0c */ /* 0x000fe2000bf66270 */
[----:B------:R-:W-:Y:S01]  /*10090*/  VIADD R8, R225, 0x20 ;  /* 0x00000020e1087836 */ /* 0x000fe20000000000 */
[----:B------:R-:W-:Y:S01]  /*100a0*/  ISETP.GE.AND P1, PT, R3, UR4, PT ;  /* 0x0000000403007c0c */ /* 0x000fe2000bf26270 */
[C---:B------:R-:W-:Y:S01]  /*100b0*/  VIADD R13, R225.reuse, 0x8 ;  /* 0x00000008e10d7836 */ /* 0x040fe20000000000 */
[----:B------:R-:W-:Y:S01]  /*100c0*/  ISETP.GE.AND P0, PT, R12, UR4, PT ;  /* 0x000000040c007c0c */ /* 0x000fe2000bf06270 */
[----:B--2---:R-:W-:-:S02]  /*100d0*/  VIADD R11, R225, 0x10 ;  /* 0x00000010e10b7836 */ /* 0x004fc40000000000 */
[----:B------:R-:W-:Y:S01]  /*100e0*/  VIADD R15, R225, 0x58 ;  /* 0x00000058e10f7836 */ /* 0x000fe20000000000 */
[----:B------:R-:W-:Y:S01]  /*100f0*/  SHF.R.S32.HI R13, RZ, 0x1f, R13 ;  /* 0x0000001fff0d7819 */ /* 0x000fe2000001140d */
[----:B---3--:R-:W-:Y:S01]  /*10100*/  @!P2 IMAD.MOV.U32 R4, RZ, RZ, R14 ;  /* 0x000000ffff04a224 */ /* 0x008fe200078e000e */
[----:B------:R-:W-:Y:S01]  /*10110*/  SHF.R.S32.HI R11, RZ, 0x1f, R11 ;  /* 0x0000001fff0b7819 */ /* 0x000fe2000001140b */
[----:B------:R-:W-:Y:S02]  /*10120*/  @!P2 IMAD.MOV.U32 R5, RZ, RZ, R20 ;  /* 0x000000ffff05a224 */ /* 0x000fe400078e0014 */
[----:B------:R-:W-:Y:S01]  /*10130*/  @!P3 LEA R6, P4, R9, R14, 0x2 ;  /* 0x0000000e0906b211 */ /* 0x000fe200078810ff */
[C---:B------:R-:W-:Y:S02]  /*10140*/  VIADD R24, R225.reuse, 0x68 ;  /* 0x00000068e1187836 */ /* 0x040fe40000000000 */
[----:B------:R-:W-:Y:S01]  /*10150*/  @!P2 IMAD.WIDE R4, R225, 0x4, R4 ;  /* 0x00000004e104a825 */ /* 0x000fe200078e0204 */
[----:B------:R-:W-:-:S03]  /*10160*/  @!P3 LEA.HI.X R7, R9, R20, R13, 0x2, P4 ;  /* 0x000000140907b211 */ /* 0x000fc600020f140d */
[C---:B------:R-:W-:Y:S01]  /*10170*/  VIADD R9, R225.reuse, 0x28 ;  /* 0x00000028e1097836 */ /* 0x040fe20000000000 */
[----:B------:R0:W-:Y:S01]  /*10180*/  @!P2 ST.E.64 desc[UR40][R4.64], R26 ;  /* 0x0000001a0400a985 */ /* 0x0001e2000c101b28 */
[----:B------:R-:W-:Y:S01]  /*10190*/  ISETP.GE.AND P2, PT, R8, UR4, PT ;  /* 0x0000000408007c0c */ /* 0x000fe2000bf46270 */
[----:B------:R-:W-:Y:S02]  /*101a0*/  VIADD R13, R225, 0x18 ;  /* 0x00000018e10d7836 */ /* 0x000fe40000000000 */
[----:B------:R1:W-:Y:S01]  /*101b0*/  @!P3 ST.E.64 desc[UR40][R6.64], R30 ;  /* 0x0000001e0600b985 */ /* 0x0003e2000c101b28 */
[----:B------:R-:W-:Y:S01]  /*101c0*/  ISETP.GE.AND P3, PT, R9, UR4, PT ;  /* 0x0000000409007c0c */ /* 0x000fe2000bf66270 */
[C---:B------:R-:W-:Y:S01]  /*101d0*/  VIADD R21, R225.reuse, 0x58 ;  /* 0x00000058e1157836 */ /* 0x040fe20000000000 */
[----:B------:R-:W-:Y:S01]  /*101e0*/  SHF.R.S32.HI R13, RZ, 0x1f, R13 ;  /* 0x0000001fff0d7819 */ /* 0x000fe2000001140d */
[C---:B------:R-:W-:Y:S02]  /*101f0*/  VIADD R28, R225.reuse, 0x78 ;  /* 0x00000078e11c7836 */ /* 0x040fe40000000000 */
[C---:B------:R-:W-:Y:S01]  /*10200*/  VIADD R25, R225.reuse, 0x68 ;  /* 0x00000068e1197836 */ /* 0x040fe20000000000 */
[----:B------:R-:W-:Y:S01]  /*10210*/  SHF.R.S32.HI R21, RZ, 0x1f, R21 ;  /* 0x0000001fff157819 */ /* 0x000fe20000011415 */
[----:B------:R-:W-:Y:S01]  /*10220*/  VIADD R29, R225, 0x78 ;  /* 0x00000078e11d7836 */ /* 0x000fe20000000000 */
[----:B0-----:R-:W-:-:S02]  /*10230*/  @!P1 LEA R4, P5, R3, R14, 0x2 ;  /* 0x0000000e03049211 */ /* 0x001fc400078a10ff */
[----:B------:R-:W-:Y:S02]  /*10240*/  SHF.R.S32.HI R25, RZ, 0x1f, R25 ;  /* 0x0000001fff197819 */ /* 0x000fe40000011419 */
[----:B------:R-:W-:Y:S01]  /*10250*/  @!P1 LEA.HI.X R5, R3, R20, R11, 0x2, P5 ;  /* 0x0000001403059211 */ /* 0x000fe200028f140b */
[C---:B------:R-:W-:Y:S01]  /*10260*/  VIADD R3, R225.reuse, 0x30 ;  /* 0x00000030e1037836 */ /* 0x040fe20000000000 */
[----:B-1----:R-:W-:Y:S01]  /*10270*/  @!P0 LEA R6, P4, R12, R14, 0x2 ;  /* 0x0000000e0c068211 */ /* 0x002fe200078810ff */
[----:B------:R-:W-:Y:S01]  /*10280*/  VIADD R11, R225, 0x20 ;  /* 0x00000020e10b7836 */ /* 0x000fe20000000000 */
[----:B------:R-:W-:Y:S01]  /*10290*/  SHF.R.S32.HI R29, RZ, 0x1f, R29 ;  /* 0x0000001fff1d7819 */ /* 0x000fe2000001141d */
[----:B------:R0:W-:Y:S01]  /*102a0*/  @!P1 ST.E.64 desc[UR40][R4.64], R34 ;  /* 0x0000002204009985 */ /* 0x0001e2000c101b28 */
[----:B------:R-:W-:Y:S02]  /*102b0*/  ISETP.GE.AND P1, PT, R3, UR4, PT ;  /* 0x0000000403007c0c */ /* 0x000fe4000bf26270 */
[----:B------:R-:W-:-:S02]  /*102c0*/  SHF.R.S32.HI R11, RZ, 0x1f, R11 ;  /* 0x0000001fff0b7819 */ /* 0x000fc4000001140b */
[----:B------:R-:W-:Y:S01]  /*102d0*/  @!P0 LEA.HI.X R7, R12, R20, R13, 0x2, P4 ;  /* 0x000000140c078211 */ /* 0x000fe200020f140d */
[C---:B------:R-:W-:Y:S02]  /*102e0*/  VIADD R12, R225.reuse, 0x38 ;  /* 0x00000038e10c7836 */ /* 0x040fe40000000000 */
[----:B------:R-:W-:Y:S02]  /*102f0*/  VIADD R13, R225, 0x28 ;  /* 0x00000028e10d7836 */ /* 0x000fe40000000000 */
[----:B------:R1:W-:Y:S01]  /*10300*/  @!P0 ST.E.64 desc[UR40][R6.64], R38 ;  /* 0x0000002606008985 */ /* 0x0003e2000c101b28 */
[----:B------:R-:W-:Y:S02]  /*10310*/  ISETP.GE.AND P0, PT, R12, UR4, PT ;  /* 0x000000040c007c0c */ /* 0x000fe4000bf06270 */
[----:B------:R-:W-:Y:S02]  /*10320*/  SHF.R.S32.HI R13, RZ, 0x1f, R13 ;  /* 0x0000001fff0d7819 */ /* 0x000fe4000001140d */
[----:B0-----:R-:W-:-:S04]  /*10330*/  @!P2 LEA R4, P5, R8, R14, 0x2 ;  /* 0x0000000e0804a211 */ /* 0x001fc800078a10ff */
[----:B------:R-:W-:Y:S01]  /*10340*/  @!P2 LEA.HI.X R5, R8, R20, R11, 0x2, P5 ;  /* 0x000000140805a211 */ /* 0x000fe200028f140b */
[C---:B------:R-:W-:Y:S02]  /*10350*/  VIADD R8, R225.reuse, 0x40 ;  /* 0x00000040e1087836 */ /* 0x040fe40000000000 */
[----:B------:R-:W-:Y:S02]  /*10360*/  VIADD R11, R225, 0x30 ;  /* 0x00000030e10b7836 */ /* 0x000fe40000000000 */
[----:B------:R0:W-:Y:S01]  /*10370*/  @!P2 ST.E.64 desc[UR40][R4.64], R42 ;  /* 0x0000002a0400a985 */ /* 0x0001e2000c101b28 */
[----:B-1----:R-:W-:Y:S02]  /*10380*/  @!P3 LEA R6, P4, R9, R14, 0x2 ;  /* 0x0000000e0906b211 */ /* 0x002fe400078810ff */
[----:B------:R-:W-:Y:S02]  /*10390*/  ISETP.GE.AND P2, PT, R8, UR4, PT ;  /* 0x0000000408007c0c */ /* 0x000fe4000bf46270 */
[----:B------:R-:W-:-:S02]  /*103a0*/  SHF.R.S32.HI R11, RZ, 0x1f, R11 ;  /* 0x0000001fff0b7819 */ /* 0x000fc4000001140b */
[----:B------:R-:W-:Y:S01]  /*103b0*/  @!P3 LEA.HI.X R7, R9, R20, R13, 0x2, P4 ;  /* 0x000000140907b211 */ /* 0x000fe200020f140d */
[C---:B------:R-:W-:Y:S02]  /*103c0*/  VIADD R9, R225.reuse, 0x48 ;  /* 0x00000048e1097836 */ /* 0x040fe40000000000 */
[----:B------:R-:W-:Y:S02]  /*103d0*/  VIADD R13, R225, 0x38 ;  /* 0x00000038e10d7836 */ /* 0x000fe40000000000 */
[----:B------:R1:W-:Y:S01]  /*103e0*/  @!P3 ST.E.64 desc[UR40][R6.64], R46 ;  /* 0x0000002e0600b985 */ /* 0x0003e2000c101b28 */
[----:B------:R-:W-:Y:S02]  /*103f0*/  ISETP.GE.AND P3, PT, R9, UR4, PT ;  /* 0x0000000409007c0c */ /* 0x000fe4000bf66270 */
[----:B0-----:R-:W-:Y:S02]  /*10400*/  @!P1 LEA R4, P5, R3, R14, 0x2 ;  /* 0x0000000e03049211 */ /* 0x001fe400078a10ff */
[----:B------:R-:W-:-:S02]  /*10410*/  SHF.R.S32.HI R13, RZ, 0x1f, R13 ;  /* 0x0000001fff0d7819 */ /* 0x000fc4000001140d */
[----:B------:R-:W-:Y:S01]  /*10420*/  @!P1 LEA.HI.X R5, R3, R20, R11, 0x2, P5 ;  /* 0x0000001403059211 */ /* 0x000fe200028f140b */
[C---:B------:R-:W-:Y:S02]  /*10430*/  VIADD R3, R225.reuse, 0x50 ;  /* 0x00000050e1037836 */ /* 0x040fe40000000000 */
[----:B------:R-:W-:Y:S02]  /*10440*/  VIADD R11, R225, 0x40 ;  /* 0x00000040e10b7836 */ /* 0x000fe40000000000 */
[----:B------:R0:W-:Y:S01]  /*10450*/  @!P1 ST.E.64 desc[UR40][R4.64], R50 ;  /* 0x0000003204009985 */ /* 0x0001e2000c101b28 */
[----:B------:R-:W-:Y:S02]  /*10460*/  ISETP.GE.AND P1, PT, R3, UR4, PT ;  /* 0x0000000403007c0c */ /* 0x000fe4000bf26270 */
[----:B-1----:R-:W-:Y:S02]  /*10470*/  @!P0 LEA R6, P4, R12, R14, 0x2 ;  /* 0x0000000e0c068211 */ /* 0x002fe400078810ff */
        /* <DEDUP_REMOVED lines=12> */
[----:B------:R-:W-:Y:S02]  /*10540*/  SHF.R.S32.HI R11, RZ, 0x1f, R11 ;  /* 0x0000001fff0b7819 */ /* 0x000fe4000001140b */
[----:B-1----:R-:W-:Y:S02]  /*10550*/  @!P3 LEA R6, P4, R9, R14, 0x2 ;  /* 0x0000000e0906b211 */ /* 0x002fe400078810ff */
[----:B------:R-:W-:-:S02]  /*10560*/  ISETP.GE.AND P2, PT, R12, UR4, PT ;  /* 0x000000040c007c0c */ /* 0x000fc4000bf46270 */
[----:B------:R-:W-:Y:S02]  /*10570*/  SHF.R.S32.HI R8, RZ, 0x1f, R8 ;  /* 0x0000001fff087819 */ /* 0x000fe40000011408 */
[----:B------:R-:W-:Y:S02]  /*10580*/  @!P3 LEA.HI.X R7, R9, R20, R11, 0x2, P4 ;  /* 0x000000140907b211 */ /* 0x000fe400020f140b */
[----:B0-----:R-:W-:-:S03]  /*10590*/  @!P1 LEA R4, P5, R3, R14, 0x2 ;  /* 0x0000000e03049211 */ /* 0x001fc600078a10ff */
[----:B------:R0:W-:Y:S01]  /*105a0*/  @!P3 ST.E.64 desc[UR40][R6.64], R62 ;  /* 0x0000003e0600b985 */ /* 0x0001e2000c101b28 */
[----:B------:R-:W-:Y:S02]  /*105b0*/  ISETP.GE.AND P3, PT, R24, UR4, PT ;  /* 0x0000000418007c0c */ /* 0x000fe4000bf66270 */
[----:B------:R-:W-:Y:S01]  /*105c0*/  @!P1 LEA.HI.X R5, R3, R20, R8, 0x2, P5 ;  /* 0x0000001403059211 */ /* 0x000fe200028f1408 */
[----:B------:R-:W-:Y:S01]  /*105d0*/  VIADD R3, R225, 0x70 ;  /* 0x00000070e1037836 */ /* 0x000fe20000000000 */
[-C--:B------:R-:W-:Y:S02]  /*105e0*/  @!P0 LEA R8, P4, R15, R14.reuse, 0x2 ;  /* 0x0000000e0f088211 */ /* 0x080fe400078810ff */
[C---:B------:R-:W-:Y:S01]  /*105f0*/  @!P2 LEA R10, P5, R12.reuse, R14, 0x2 ;  /* 0x0000000e0c0aa211 */ /* 0x040fe200078a10ff */
[----:B------:R1:W-:Y:S01]  /*10600*/  @!P1 ST.E.64 desc[UR40][R4.64], R66 ;  /* 0x0000004204009985 */ /* 0x0003e2000c101b28 */
[----:B------:R-:W-:Y:S02]  /*10610*/  ISETP.GE.AND P1, PT, R3, UR4, PT ;  /* 0x0000000403007c0c */ /* 0x000fe4000bf26270 */
[-C--:B------:R-:W-:Y:S01]  /*10620*/  @!P0 LEA.HI.X R9, R15, R20.reuse, R21, 0x2, P4 ;  /* 0x000000140f098211 */ /* 0x080fe200020f1415 */
[C---:B------:R-:W-:Y:S01]  /*10630*/  VIADD R21, R225.reuse, 0x80 ;  /* 0x00000080e1157836 */ /* 0x040fe20000000000 */
[----:B------:R-:W-:Y:S01]  /*10640*/  @!P2 LEA.HI.X R11, R12, R20, R13, 0x2, P5 ;  /* 0x000000140c0ba211 */ /* 0x000fe200028f140d */
[----:B------:R-:W-:Y:S01]  /*10650*/  VIADD R15, R225, 0x70 ;  /* 0x00000070e10f7836 */ /* 0x000fe20000000000 */
[----:B------:R-:W-:Y:S01]  /*10660*/  @!P3 LEA R12, P4, R24, R14, 0x2 ;  /* 0x0000000e180cb211 */ /* 0x000fe200078810ff */
[----:B------:R2:W-:Y:S01]  /*10670*/  @!P0 ST.E.64 desc[UR40][R8.64], R70 ;  /* 0x0000004608008985 */ /* 0x0005e2000c101b28 */
[----:B------:R-:W-:-:S02]  /*10680*/  ISETP.GE.AND P0, PT, R28, UR4, PT ;  /* 0x000000041c007c0c */ /* 0x000fc4000bf06270 */
[----:B------:R-:W-:Y:S01]  /*10690*/  SHF.R.S32.HI R15, RZ, 0x1f, R15 ;  /* 0x0000001fff0f7819 */ /* 0x000fe2000001140f */
[----:B------:R3:W-:Y:S01]  /*106a0*/  @!P2 ST.E.64 desc[UR40][R10.64], R74 ;  /* 0x0000004a0a00a985 */ /* 0x0007e2000c101b28 */
[----:B------:R-:W-:Y:S02]  /*106b0*/  ISETP.GE.AND P2, PT, R21, UR4, PT ;  /* 0x0000000415007c0c */ /* 0x000fe4000bf46270 */
[----:B0-----:R-:W-:Y:S02]  /*106c0*/  @!P1 LEA R6, P5, R3, R14, 0x2 ;  /* 0x0000000e03069211 */ /* 0x001fe400078a10ff */
[-C--:B------:R-:W-:Y:S01]  /*106d0*/  @!P3 LEA.HI.X R13, R24, R20.reuse, R25, 0x2, P4 ;  /* 0x00000014180db211 */ /* 0x080fe200020f1419 */
[----:B------:R-:W-:Y:S01]  /*106e0*/  VIADD R24, R225, 0x88 ;  /* 0x00000088e1187836 */ /* 0x000fe20000000000 */
[----:B------:R-:W-:Y:S01]  /*106f0*/  @!P1 LEA.HI.X R7, R3, R20, R15, 0x2, P5 ;  /* 0x0000001403079211 */ /* 0x000fe200028f140f */
[C---:B------:R-:W-:Y:S02]  /*10700*/  VIADD R3, R225.reuse, 0x90 ;  /* 0x00000090e1037836 */ /* 0x040fe40000000000 */
[----:B------:R0:W-:Y:S01]  /*10710*/  @!P3 ST.E.64 desc[UR40][R12.64], R78 ;  /* 0x0000004e0c00b985 */ /* 0x0001e2000c101b28 */
[C---:B------:R-:W-:Y:S01]  /*10720*/  VIADD R25, R225.reuse, 0x80 ;  /* 0x00000080e1197836 */ /* 0x040fe20000000000 */
[----:B------:R-:W-:Y:S01]  /*10730*/  ISETP.GE.AND P3, PT, R24, UR4, PT ;  /* 0x0000000418007c0c */ /* 0x000fe2000bf66270 */
[----:B------:R-:W-:Y:S01]  /*10740*/  VIADD R15, R225, 0x98 ;  /* 0x00000098e10f7836 */ /* 0x000fe20000000000 */
[----:B------:R4:W-:Y:S01]  /*10750*/  @!P1 ST.E.64 desc[UR40][R6.64], R82 ;  /* 0x0000005206009985 */ /* 0x0009e2000c101b28 */
[----:B-1----:R-:W-:-:S02]  /*10760*/  @!P0 LEA R4, P4, R28, R14, 0x2 ;  /* 0x0000000e1c048211 */ /* 0x002fc400078810ff */
[----:B------:R-:W-:Y:S02]  /*10770*/  ISETP.GE.AND P1, PT, R3, UR4, PT ;  /* 0x0000000403007c0c */ /* 0x000fe4000bf26270 */
[----:B------:R-:W-:Y:S02]  /*10780*/  SHF.R.S32.HI R25, RZ, 0x1f, R25 ;  /* 0x0000001fff197819 */ /* 0x000fe40000011419 */
[C---:B--2---:R-:W-:Y:S02]  /*10790*/  @!P2 LEA R8, P5, R21.reuse, R14, 0x2 ;  /* 0x0000000e1508a211 */ /* 0x044fe400078a10ff */
[-C--:B------:R-:W-:Y:S02]  /*107a0*/  @!P0 LEA.HI.X R5, R28, R20.reuse, R29, 0x2, P4 ;  /* 0x000000141c058211 */ /* 0x080fe400020f141d */
[----:B------:R-:W-:Y:S01]  /*107b0*/  @!P2 LEA.HI.X R9, R21, R20, R25, 0x2, P5 ;  /* 0x000000141509a211 */ /* 0x000fe200028f1419 */
[C---:B------:R-:W-:Y:S01]  /*107c0*/  VIADD R21, R225.reuse, 0x90 ;  /* 0x00000090e1157836 */ /* 0x040fe20000000000 */
[----:B---3--:R-:W-:Y:S01]  /*107d0*/  @!P3 LEA R10, P4, R24, R14, 0x2 ;  /* 0x0000000e180ab211 */ /* 0x008fe200078810ff */
[----:B------:R-:W-:Y:S01]  /*107e0*/  VIADD R25, R225, 0x88 ;  /* 0x00000088e1197836 */ /* 0x000fe20000000000 */
[----:B------:R1:W-:Y:S01]  /*107f0*/  @!P0 ST.E.64 desc[UR40][R4.64], R86 ;  /* 0x0000005604008985 */ /* 0x0003e2000c101b28 */
[----:B------:R-:W-:-:S02]  /*10800*/  ISETP.GE.AND P0, PT, R15, UR4, PT ;  /* 0x000000040f007c0c */ /* 0x000fc4000bf06270 */
[----:B------:R-:W-:Y:S01]  /*10810*/  SHF.R.S32.HI R21, RZ, 0x1f, R21 ;  /* 0x0000001fff157819 */ /* 0x000fe20000011415 */
[----:B------:R2:W-:Y:S01]  /*10820*/  @!P2 ST.E.64 desc[UR40][R8.64], R90 ;  /* 0x0000005a0800a985 */ /* 0x0005e2000c101b28 */
[----:B------:R-:W-:Y:S02]  /*10830*/  SHF.R.S32.HI R25, RZ, 0x1f, R25 ;  /* 0x0000001fff197819 */ /* 0x000fe40000011419 */
[----:B0-----:R-:W-:Y:S02]  /*10840*/  @!P1 LEA R12, P5, R3, R14, 0x2 ;  /* 0x0000000e030c9211 */ /* 0x001fe400078a10ff */
[----:B------:R-:W-:Y:S02]  /*10850*/  ISETP.GE.AND P2, PT, R237, UR4, PT ;  /* 0x00000004ed007c0c */ /* 0x000fe4000bf46270 */
[-C--:B------:R-:W-:Y:S02]  /*10860*/  @!P3 LEA.HI.X R11, R24, R20.reuse, R25, 0x2, P4 ;  /* 0x00000014180bb211 */ /* 0x080fe400020f1419 */
[----:B------:R-:W-:Y:S01]  /*10870*/  @!P1 LEA.HI.X R13, R3, R20, R21, 0x2, P5 ;  /* 0x00000014030d9211 */ /* 0x000fe200028f1415 */
[----:B------:R-:W-:Y:S01]  /*10880*/  VIADD R21, R225, 0x98 ;  /* 0x00000098e1157836 */ /* 0x000fe20000000000 */
[----:B------:R-:W-:Y:S01]  /*10890*/  ISETP.GE.AND P4, PT, R236, UR4, PT ;  /* 0x00000004ec007c0c */ /* 0x000fe2000bf86270 */
[----:B------:R0:W-:Y:S01]  /*108a0*/  @!P3 ST.E.64 desc[UR40][R10.64], R94 ;  /* 0x0000005e0a00b985 */ /* 0x0001e2000c101b28 */
[----:B----4-:R-:W-:-:S02]  /*108b0*/  @!P0 LEA R6, P5, R15, R14, 0x2 ;  /* 0x0000000e0f068211 */ /* 0x010fc400078a10ff */
[----:B------:R-:W-:Y:S01]  /*108c0*/  SHF.R.S32.HI R21, RZ, 0x1f, R21 ;  /* 0x0000001fff157819 */ /* 0x000fe20000011415 */
[----:B------:R3:W-:Y:S01]  /*108d0*/  @!P1 ST.E.64 desc[UR40][R12.64], R98 ;  /* 0x000000620c009985 */ /* 0x0007e2000c101b28 */
[----:B------:R-:W-:Y:S02]  /*108e0*/  ISETP.GE.AND P3, PT, R235, UR4, PT ;  /* 0x00000004eb007c0c */ /* 0x000fe4000bf66270 */
[----:B------:R-:W-:Y:S02]  /*108f0*/  SHF.R.S32.HI R3, RZ, 0x1f, R237 ;  /* 0x0000001fff037819 */ /* 0x000fe400000114ed */
[----:B-1----:R-:W-:Y:S02]  /*10900*/  @!P2 LEA R4, P1, R237, R14, 0x2 ;  /* 0x0000000eed04a211 */ /* 0x002fe400078210ff */
[-C--:B------:R-:W-:Y:S02]  /*10910*/  @!P0 LEA.HI.X R7, R15, R20.reuse, R21, 0x2, P5 ;  /* 0x000000140f078211 */ /* 0x080fe400028f1415 */
[----:B------:R-:W-:-:S02]  /*10920*/  @!P2 LEA.HI.X R5, R237, R20, R3, 0x2, P1 ;  /* 0x00000014ed05a211 */ /* 0x000fc400008f1403 */
[----:B------:R-:W-:Y:S01]  /*10930*/  ISETP.GE.AND P1, PT, R234, UR4, PT ;  /* 0x00000004ea007c0c */ /* 0x000fe2000bf26270 */
[----:B------:R1:W-:Y:S01]  /*10940*/  @!P0 ST.E.64 desc[UR40][R6.64], R102 ;  /* 0x0000006606008985 */ /* 0x0003e2000c101b28 */
[-C--:B--2---:R-:W-:Y:S02]  /*10950*/  @!P4 LEA R8, P0, R236, R14.reuse, 0x2 ;  /* 0x0000000eec08c211 */ /* 0x084fe400078010ff */
[----:B------:R-:W-:Y:S01]  /*10960*/  SHF.R.S32.HI R15, RZ, 0x1f, R236 ;  /* 0x0000001fff0f7819 */ /* 0x000fe200000114ec */
[----:B------:R2:W-:Y:S01]  /*10970*/  @!P2 ST.E.64 desc[UR40][R4.64], R106 ;  /* 0x0000006a0400a985 */ /* 0x0005e2000c101b28 */
[----:B------:R-:W-:Y:S02]  /*10980*/  SHF.R.S32.HI R3, RZ, 0x1f, R235 ;  /* 0x0000001fff037819 */ /* 0x000fe400000114eb */
[----:B0-----:R-:W-:Y:S02]  /*10990*/  @!P3 LEA R10, P5, R235, R14, 0x2 ;  /* 0x0000000eeb0ab211 */ /* 0x001fe400078a10ff */
[----:B------:R-:W-:-:S02]  /*109a0*/  ISETP.GE.AND P2, PT, R233, UR4, PT ;  /* 0x00000004e9007c0c */ /* 0x000fc4000bf46270 */
[-C--:B------:R-:W-:Y:S02]  /*109b0*/  @!P4 LEA.HI.X R9, R236, R20.reuse, R15, 0x2, P0 ;  /* 0x00000014ec09c211 */ /* 0x080fe400000f140f */
[----:B------:R-:W-:Y:S02]  /*109c0*/  ISETP.GE.AND P0, PT, R232, UR4, PT ;  /* 0x00000004e8007c0c */ /* 0x000fe4000bf06270 */
[----:B------:R-:W-:Y:S01]  /*109d0*/  @!P3 LEA.HI.X R11, R235, R20, R3, 0x2, P5 ;  /* 0x00000014eb0bb211 */ /* 0x000fe200028f1403 */
[----:B------:R0:W-:Y:S01]  /*109e0*/  @!P4 ST.E.64 desc[UR40][R8.64], R110 ;  /* 0x0000006e0800c985 */ /* 0x0001e2000c101b28 */
[----:B---3--:R-:W-:Y:S02]  /*109f0*/  @!P1 LEA R12, P4, R234, R14, 0x2 ;  /* 0x0000000eea0c9211 */ /* 0x008fe400078810ff */
[----:B------:R-:W-:Y:S01]  /*10a00*/  SHF.R.S32.HI R3, RZ, 0x1f, R234 ;  /* 0x0000001fff037819 */ /* 0x000fe200000114ea */
[----:B------:R3:W-:Y:S01]  /*10a10*/  @!P3 ST.E.64 desc[UR40][R10.64], R114 ;  /* 0x000000720a00b985 */ /* 0x0007e2000c101b28 */
[----:B------:R-:W-:-:S02]  /*10a20*/  ISETP.GE.AND P3, PT, R231, UR4, PT ;  /* 0x00000004e7007c0c */ /* 0x000fc4000bf66270 */
[----:B------:R-:W-:Y:S02]  /*10a30*/  @!P1 LEA.HI.X R13, R234, R20, R3, 0x2, P4 ;  /* 0x00000014ea0d9211 */ /* 0x000fe400020f1403 */
[CC--:B-1----:R-:W-:Y:S02]  /*10a40*/  @!P2 LEA R6, P5, R233.reuse, R14.reuse, 0x2 ;  /* 0x0000000ee906a211 */ /* 0x0c2fe400078a10ff */
[----:B------:R-:W-:Y:S01]  /*10a50*/  SHF.R.S32.HI R15, RZ, 0x1f, R233 ;  /* 0x0000001fff0f7819 */ /* 0x000fe200000114e9 */
[----:B------:R1:W-:Y:S01]  /*10a60*/  @!P1 ST.E.64 desc[UR40][R12.64], R118 ;  /* 0x000000760c009985 */ /* 0x0003e2000c101b28 */
[----:B--2---:R-:W-:Y:S02]  /*10a70*/  @!P0 LEA R4, P4, R232, R14, 0x2 ;  /* 0x0000000ee8048211 */ /* 0x004fe400078810ff */
[----:B------:R-:W-:Y:S02]  /*10a80*/  SHF.R.S32.HI R3, RZ, 0x1f, R232 ;  /* 0x0000001fff037819 */ /* 0x000fe400000114e8 */
[----:B------:R-:W-:-:S02]  /*10a90*/  @!P2 LEA.HI.X R7, R233, R20, R15, 0x2, P5 ;  /* 0x00000014e907a211 */ /* 0x000fc400028f140f */
[----:B------:R-:W-:Y:S02]  /*10aa0*/  ISETP.GE.AND P1, PT, R230, UR4, PT ;  /* 0x00000004e6007c0c */ /* 0x000fe4000bf26270 */
[----:B------:R-:W-:Y:S01]  /*10ab0*/  @!P0 LEA.HI.X R5, R232, R20, R3, 0x2, P4 ;  /* 0x00000014e8058211 */ /* 0x000fe200020f1403 */
[----:B------:R2:W-:Y:S01]  /*10ac0*/  @!P2 ST.E.64 desc[UR40][R6.64], R122 ;  /* 0x0000007a0600a985 */ /* 0x0005e2000c101b28 */
[----:B------:R-:W-:Y:S02]  /*10ad0*/  ISETP.GE.AND P4, PT, R229, UR4, PT ;  /* 0x00000004e5007c0c */ /* 0x000fe4000bf86270 */
[----:B------:R-:W-:Y:S01]  /*10ae0*/  SHF.R.S32.HI R3, RZ, 0x1f, R231 ;  /* 0x0000001fff037819 */ /* 0x000fe200000114e7 */
[----:B------:R4:W-:Y:S01]  /*10af0*/  @!P0 ST.E.64 desc[UR40][R4.64], R126 ;  /* 0x0000007e04008985 */ /* 0x0009e2000c101b28 */
[----:B0-----:R-:W-:Y:S02]  /*10b00*/  @!P3 LEA R8, P5, R231, R14, 0x2 ;  /* 0x0000000ee708b211 */ /* 0x001fe400078a10ff */
[----:B------:R-:W-:-:S02]  /*10b10*/  ISETP.GE.AND P2, PT, R228, UR4, PT ;  /* 0x00000004e4007c0c */ /* 0x000fc4000bf46270 */
[----:B------:R-:W-:Y:S02]  /*10b20*/  ISETP.GE.AND P0, PT, R227, UR4, PT ;  /* 0x00000004e3007c0c */ /* 0x000fe4000bf06270 */
[----:B------:R-:W-:Y:S02]  /*10b30*/  @!P3 LEA.HI.X R9, R231, R20, R3, 0x2, P5 ;  /* 0x00000014e709b211 */ /* 0x000fe400028f1403 */
[----:B------:R-:W-:Y:S02]  /*10b40*/  SHF.R.S32.HI R3, RZ, 0x1f, R230 ;  /* 0x0000001fff037819 */ /* 0x000fe400000114e6 */
[-C--:B---3--:R-:W-:Y:S01]  /*10b50*/  @!P1 LEA R10, P5, R230, R14.reuse, 0x2 ;  /* 0x0000000ee60a9211 */ /* 0x088fe200078a10ff */
[----:B------:R4:W-:Y:S01]  /*10b60*/  @!P3 ST.E.64 desc[UR40][R8.64], R130 ;  /* 0x000000820800b985 */ /* 0x0009e2000c101b28 */
[----:B-1----:R-:W-:Y:S02]  /*10b70*/  @!P4 LEA R12, P3, R229, R14, 0x2 ;  /* 0x0000000ee50cc211 */ /* 0x002fe400078610ff */
[----:B------:R-:W-:-:S02]  /*10b80*/  SHF.R.S32.HI R21, RZ, 0x1f, R229 ;  /* 0x0000001fff157819 */ /* 0x000fc400000114e5 */
[----:B------:R-:W-:Y:S02]  /*10b90*/  @!P1 LEA.HI.X R11, R230, R20, R3, 0x2, P5 ;  /* 0x00000014e60b9211 */ /* 0x000fe400028f1403 */
[C---:B--2---:R-:W-:Y:S02]  /*10ba0*/  @!P2 LEA R6, P5, R228.reuse, R14, 0x2 ;  /* 0x0000000ee406a211 */ /* 0x044fe400078a10ff */
[----:B------:R-:W-:Y:S01]  /*10bb0*/  SHF.R.S32.HI R15, RZ, 0x1f, R228 ;  /* 0x0000001fff0f7819 */ /* 0x000fe200000114e4 */
[----:B------:R4:W-:Y:S01]  /*10bc0*/  @!P1 ST.E.64 desc[UR40][R10.64], R134 ;  /* 0x000000860a009985 */ /* 0x0009e2000c101b28 */
[----:B------:R-:W-:Y:S02]  /*10bd0*/  @!P4 LEA.HI.X R13, R229, R20, R21, 0x2, P3 ;  /* 0x00000014e50dc211 */ /* 0x000fe400018f1415 */
[----:B------:R-:W-:Y:S02]  /*10be0*/  SHF.R.S32.HI R3, RZ, 0x1f, R227 ;  /* 0x0000001fff037819 */ /* 0x000fe400000114e3 */
[----:B------:R-:W-:Y:S01]  /*10bf0*/  @!P0 LEA R24, P3, R227, R14, 0x2 ;  /* 0x0000000ee3188211 */ /* 0x000fe200078610ff */
[----:B------:R4:W-:Y:S01]  /*10c00*/  @!P4 ST.E.64 desc[UR40][R12.64], R138 ;  /* 0x0000008a0c00c985 */ /* 0x0009e2000c101b28 */
[----:B------:R-:W-:-:S02]  /*10c10*/  @!P2 LEA.HI.X R7, R228, R20, R15, 0x2, P5 ;  /* 0x00000014e407a211 */ /* 0x000fc400028f140f */
[----:B------:R-:W-:-:S03]  /*10c20*/  @!P0 LEA.HI.X R25, R227, R20, R3, 0x2, P3 ;  /* 0x00000014e3198211 */ /* 0x000fc600018f1403 */
[----:B------:R4:W-:Y:S04]  /*10c30*/  @!P2 ST.E.64 desc[UR40][R6.64], R142 ;  /* 0x0000008e0600a985 */ /* 0x0009e8000c101b28 */
[----:B------:R4:W-:Y:S01]  /*10c40*/  @!P0 ST.E.64 desc[UR40][R24.64], R146 ;  /* 0x0000009218008985 */ /* 0x0009e2000c101b28 */
[----:B------:R-:W-:-:S13]  /*10c50*/  ISETP.GE.AND P0, PT, R226, UR4, PT ;  /* 0x00000004e2007c0c */ /* 0x000fda000bf06270 */
[----:B----4-:R-:W-:Y:S05]  /*10c60*/  @P0 BRA `(.L_x_9593) ;  /* 0x0000000c00e80947 */ /* 0x010fea0003800000 */
[----:B------:R-:W-:Y:S02]  /*10c70*/  SHF.R.S32.HI R3, RZ, 0x1f, R226 ;  /* 0x0000001fff037819 */ /* 0x000fe400000114e2 */
[----:B------:R-:W-:-:S04]  /*10c80*/  LEA R14, P0, R226, R14, 0x2 ;  /* 0x0000000ee20e7211 */ /* 0x000fc800078010ff */
[----:B------:R-:W-:-:S05]  /*10c90*/  LEA.HI.X R15, R226, R20, R3, 0x2, P0 ;  /* 0x00000014e20f7211 */ /* 0x000fca00000f1403 */
[----:B------:R0:W-:Y:S01]  /*10ca0*/  ST.E.64 desc[UR40][R14.64], R150 ;  /* 0x000000960e007985 */ /* 0x0001e2000c101b28 */
[----:B------:R-:W-:Y:S05]  /*10cb0*/  BRA `(.L_x_9593) ;  /* 0x0000000c00d47947 */ /* 0x000fea0003800000 */
.L_x_9580:
        /* <DEDUP_REMOVED lines=16> */
[----:B------:R-:W3:-:S12]  /*10dc0*/  S2R R0, SR_TID.X ;  /* 0x0000000000007919 */ /* 0x000ed80000002100 */
[----:B------:R-:W4:Y:S01]  /*10dd0*/  @!P2 LDC R216, c[0x0][0xad4] ;  /* 0x0002b500ffd8ab82 */ /* 0x000f220000000800 */
[----:B---3--:R-:W-:Y:S01]  /*10de0*/  VIADD R28, R0, 0xffffff80 ;  /* 0xffffff80001c7836 */ /* 0x008fe20000000000 */
[----:B----4-:R-:W-:-:S04]  /*10df0*/  ISETP.GT.AND P2, PT, R216, 0x1, PT ;  /* 0x00000001d800780c */ /* 0x010fc80003f44270 */
[----:B------:R-:W-:Y:S01]  /*10e00*/  ISETP.GT.AND P3, PT, R28, 0x7f, PT ;  /* 0x0000007f1c00780c */ /* 0x000fe20003f64270 */
[----:B--2---:R-:W-:-:S12]  /*10e10*/  @P1 BRA `(.L_x_9598) ;  /* 0x0000000000101947 */ /* 0x004fd80003800000 */
[----:B------:R-:W-:Y:S05]  /*10e20*/  @!P0 BRA `(.L_x_9598) ;  /* 0x00000000000c8947 */ /* 0x000fea0003800000 */
[----:B------:R-:W2:Y:S04]  /*10e30*/  LDG.E R7, desc[UR40][R4.64] ;  /* 0x0000002804077981 */ /* 0x000ea8000c1e1900 */
[----:B-----5:R-:W2:Y:S02]  /*10e40*/  LDG.E R20, desc[UR40][R4.64+0x4] ;  /* 0x0000042804147981 */ /* 0x020ea4000c1e1900 */
[----:B--2---:R-:W-:-:S07]  /*10e50*/  IMAD.IADD R20, R20, 0x1, -R7 ;  /* 0x0000000114147824 */ /* 0x004fce00078e0a07 */
.L_x_9598:
        /* <DEDUP_REMOVED lines=8> */
[----:B---3--:R-:W-:Y:S02]  /*10ee0*/  IMAD R4, R20, R31, RZ ;  /* 0x0000001f14047224 */ /* 0x008fe400078e02ff */
[----:B--2---:R-:W-:-:S04]  /*10ef0*/  IMAD R0, R222, 0x80, R5 ;  /* 0x00000080de007824 */ /* 0x004fc800078e0205 */
[----:B------:R-:W-:-:S05]  /*10f00*/  VIADD R29, R0, 0xffffff80 ;  /* 0xffffff80001d7836 */ /* 0x000fca0000000000 */
        /* <DEDUP_REMOVED lines=13> */
[----:B------:R-:W1:Y:S08]  /*10fe0*/  @P1 LDC R0, c[0x0][0xbec] ;  /* 0x0002fb00ff001b82 */ /* 0x000e700000000800 */
[----:B------:R-:W5:Y:S01]  /*10ff0*/  @P1 LDC R33, c[0x0][0xbf0] ;  /* 0x0002fc00ff211b82 */ /* 0x000f620000000800 */
[----:B---3--:R-:W-:-:S07]  /*11000*/  IMAD R13, R13, R217, RZ ;  /* 0x000000d90d0d7224 */ /* 0x008fce00078e02ff */
[----:B--2---:R-:W2:Y:S01]  /*11010*/  @!P0 LDC R4, c[0x0][0xb50] ;  /* 0x0002d400ff048b82 */ /* 0x004ea20000000800 */
[----:B------:R-:W-:-:S04]  /*11020*/  IMAD.WIDE.U32 R10, R12, R217, RZ ;  /* 0x000000d90c0a7225 */ /* 0x000fc800078e00ff */
[----:B------:R-:W-:Y:S02]  /*11030*/  IMAD R13, R12, R27, R13 ;  /* 0x0000001b0c0d7224 */ /* 0x000fe400078e020d */
[----:B-1----:R-:W-:Y:S01]  /*11040*/  @P1 IMAD.HI.U32 R0, R29, R0, RZ ;  /* 0x000000001d001227 */ /* 0x002fe200078e00ff */
[----:B------:R-:W1:Y:S03]  /*11050*/  @!P0 LDC R5, c[0x0][0xb54] ;  /* 0x0002d500ff058b82 */ /* 0x000e660000000800 */
[-C--:B----4-:R-:W-:Y:S02]  /*11060*/  IMAD R25, R15, R215.reuse, RZ ;  /* 0x000000d70f197224 */ /* 0x090fe400078e02ff */
        /* <DEDUP_REMOVED lines=14> */
[----:B0-----:R-:W-:Y:S01]  /*11150*/  IMAD R0, R7, R11, RZ ;  /* 0x0000000b07007224 */ /* 0x001fe200078e02ff */
[----:B------:R-:W-:-:S05]  /*11160*/  SHF.R.S32.HI R13, RZ, 0x1f, R11 ;  /* 0x0000001fff0d7819 */ /* 0x000fca000001140b */
[C---:B------:R-:W-:Y:S02]  /*11170*/  IMAD R13, R6.reuse, R13, R0 ;  /* 0x0000000d060d7224 */ /* 0x040fe400078e0200 */
[----:B------:R-:W-:-:S04]  /*11180*/  IMAD.WIDE.U32 R6, R6, R11, R8 ;  /* 0x0000000b06067225 */ /* 0x000fc800078e0008 */
[----:B------:R-:W-:Y:S01]  /*11190*/  IMAD.IADD R0, R7, 0x1, R13 ;  /* 0x0000000107007824 */ /* 0x000fe200078e020d */
[----:B--2---:R-:W-:Y:S01]  /*111a0*/  LEA R4, P0, R6, R4, 0x2 ;  /* 0x0000000406047211 */ /* 0x004fe200078010ff */
[----:B------:R-:W-:-:S03]  /*111b0*/  IMAD.MOV.U32 R7, RZ, RZ, -0x800000 ;  /* 0xff800000ff077424 */ /* 0x000fc600078e00ff */
[----:B-1----:R-:W-:-:S05]  /*111c0*/  LEA.HI.X R5, R6, R5, R0, 0x2, P0 ;  /* 0x0000000506057211 */ /* 0x002fca00000f1400 */
[----:B------:R2:W-:Y:S04]  /*111d0*/  STG.E desc[UR40][R4.64], R7 ;  /* 0x0000000704007986 */ /* 0x0005e8000c101928 */
.L_x_9600:
[----:B------:R-:W-:Y:S05]  /*111e0*/  BSYNC B1 ;  /* 0x0000000000017941 */ /* 0x000fea0003800000 */
.L_x_9599:
[----:B------:R-:W-:Y:S05]  /*111f0*/  @P2 BRA `(.L_x_9593) ;  /* 0x0000000800842947 */ /* 0x000fea0003800000 */
[----:B------:R-:W3:Y:S01]  /*11200*/  LDC R21, c[0x0][0xbe8] ;  /* 0x0002fa00ff157b82 */ /* 0x000ee20000000800 */
[----:B--2---:R-:W-:Y:S01]  /*11210*/  SHF.R.S32.HI R5, RZ, 0x1f, R28 ;  /* 0x0000001fff057819 */ /* 0x004fe2000001141c */
[----:B------:R-:W-:Y:S02]  /*11220*/  ULDC.64 UR4, c[0x0][0xaa0] ;  /* 0x0002a80000047ab9 */ /* 0x000fe40000000a00 */
[----:B------:R-:W-:Y:S01]  /*11230*/  IMAD R0, R26, UR4, RZ ;  /* 0x000000041a007c24 */ /* 0x000fe2000f8e02ff */
[----:B------:R-:W-:Y:S01]  /*11240*/  LEA.HI R8, R5, R28, RZ, 0x3 ;  /* 0x0000001c05087211 */ /* 0x000fe200078f18ff */
[----:B------:R-:W-:-:S03]  /*11250*/  IMAD.WIDE.U32 R4, R3, UR4, RZ ;  /* 0x0000000403047c25 */ /* 0x000fc6000f8e00ff */
[----:B------:R-:W-:Y:S01]  /*11260*/  LOP3.LUT R9, R8, 0xfffffff8, RZ, 0xc0, !PT ;  /* 0xfffffff808097812 */ /* 0x000fe200078ec0ff */
[----:B------:R-:W-:Y:S01]  /*11270*/  IMAD R7, R3, UR5, R0 ;  /* 0x0000000503077c24 */ /* 0x000fe2000f8e0200 */
[----:B------:R-:W-:Y:S01]  /*11280*/  SHF.R.S32.HI R8, RZ, 0x3, R8 ;  /* 0x00000003ff087819 */ /* 0x000fe20000011408 */
[----:B------:R-:W-:Y:S02]  /*11290*/  ULDC.64 UR4, c[0x0][0xae8] ;  /* 0x0002ba0000047ab9 */ /* 0x000fe40000000a00 */
[----:B------:R-:W-:Y:S02]  /*112a0*/  IMAD.IADD R3, R28, 0x1, -R9 ;  /* 0x000000011c037824 */ /* 0x000fe400078e0a09 */
[----:B------:R-:W-:Y:S02]  /*112b0*/  IMAD.IADD R5, R5, 0x1, R7 ;  /* 0x0000000105057824 */ /* 0x000fe400078e0207 */
[----:B------:R-:W-:Y:S02]  /*112c0*/  IMAD R3, R3, 0x20, R8 ;  /* 0x0000002003037824 */ /* 0x000fe400078e0208 */
[----:B------:R-:W-:Y:S01]  /*112d0*/  IMAD.WIDE.U32 R4, R215, UR4, R4 ;  /* 0x00000004d7047c25 */ /* 0x000fe2000f8e0004 */
[----:B---3--:R-:W-:-:S03]  /*112e0*/  ISETP.NE.AND P0, PT, R21, 0x1, PT ;  /* 0x000000011500780c */ /* 0x008fc60003f05270 */
[----:B------:R-:W-:Y:S02]  /*112f0*/  IMAD R9, R222, 0x80, R3 ;  /* 0x00000080de097824 */ /* 0x000fe400078e0203 */
[----:B------:R-:W-:Y:S01]  /*11300*/  IMAD R5, R215, UR5, R5 ;  /* 0x00000005d7057c24 */ /* 0x000fe2000f8e0205 */
[----:B------:R-:W-:Y:S01]  /*11310*/  ULDC.64 UR4, c[0x0][0xaf0] ;  /* 0x0002bc0000047ab9 */ /* 0x000fe20000000a00 */
[----:B------:R-:W-:Y:S02]  /*11320*/  IMAD.MOV.U32 R3, RZ, RZ, R9 ;  /* 0x000000ffff037224 */ /* 0x000fe400078e0009 */
[----:B------:R-:W-:-:S04]  /*11330*/  IMAD.WIDE.U32 R4, R217, UR4, R4 ;  /* 0x00000004d9047c25 */ /* 0x000fc8000f8e0004 */
[----:B------:R-:W2:Y:S08]  /*11340*/  @P0 LDC R6, c[0x0][0xbec] ;  /* 0x0002fb00ff060b82 */ /* 0x000eb00000000800 */
[----:B------:R-:W3:Y:S01]  /*11350*/  @P0 LDC R11, c[0x0][0xbf0] ;  /* 0x0002fc00ff0b0b82 */ /* 0x000ee20000000800 */
[----:B--2---:R-:W-:-:S04]  /*11360*/  @P0 IMAD.HI.U32 R0, R9, R6, RZ ;  /* 0x0000000609000227 */ /* 0x004fc800078e00ff */
[----:B------:R-:W-:Y:S01]  /*11370*/  IMAD R6, R27, UR4, RZ ;  /* 0x000000041b067c24 */ /* 0x000fe2000f8e02ff */
[----:B---3--:R-:W-:-:S03]  /*11380*/  @P0 SHF.R.U32.HI R3, RZ, R11, R0 ;  /* 0x0000000bff030219 */ /* 0x008fc60000011600 */
[----:B------:R-:W-:Y:S01]  /*11390*/  IMAD R7, R217, UR5, R6 ;  /* 0x00000005d9077c24 */ /* 0x000fe2000f8e0206 */
[----:B------:R-:W-:Y:S01]  /*113a0*/  ULDC.64 UR4, c[0x0][0xae0] ;  /* 0x0002b80000047ab9 */ /* 0x000fe20000000a00 */
[--C-:B------:R-:W-:Y:S01]  /*113b0*/  SHF.R.S32.HI R0, RZ, 0x1f, R3.reuse ;  /* 0x0000001fff007819 */ /* 0x100fe20000011403 */
[----:B------:R-:W-:Y:S02]  /*113c0*/  IMAD.MOV R6, RZ, RZ, -R3 ;  /* 0x000000ffff067224 */ /* 0x000fe400078e0a03 */
[----:B------:R-:W-:Y:S02]  /*113d0*/  IMAD.IADD R5, R5, 0x1, R7 ;  /* 0x0000000105057824 */ /* 0x000fe400078e0207 */
        /* <DEDUP_REMOVED lines=11> */
[----:B------:R-:W-:Y:S02]  /*11490*/  VIADD R9, R203, 0xc0 ;  /* 0x000000c0cb097836 */ /* 0x000fe40000000000 */
[----:B------:R-:W-:Y:S01]  /*114a0*/  IMAD.IADD R5, R5, 0x1, R3 ;  /* 0x0000000105057824 */ /* 0x000fe200078e0203 */
[C---:B------:R-:W-:Y:S01]  /*114b0*/  LEA R3, P0, R4.reuse, UR4, 0x1 ;  /* 0x0000000404037c11 */ /* 0x040fe2000f8008ff */
[----:B------:R-:W-:Y:S01]  /*114c0*/  UMOV UR4, 0xffffffff ;  /* 0xffffffff00047882 */ /* 0x000fe20000000000 */
[----:B------:R-:W-:Y:S02]  /*114d0*/  SHF.R.S32.HI R6, RZ, 0x1f, R9 ;  /* 0x0000001fff067819 */ /* 0x000fe40000011409 */
[----:B------:R-:W-:Y:S01]  /*114e0*/  LEA.HI.X R4, R4, UR5, R5, 0x1, P0 ;  /* 0x0000000504047c11 */ /* 0x000fe200080f0c05 */
[----:B------:R-:W-:Y:S08]  /*114f0*/  BRA.DIV UR4, `(.L_x_9601) ;  /* 0x0000009204487947 */ /* 0x000ff0000b800000 */
[----:B------:R2:W3:Y:S04]  /*11500*/  SHFL.IDX PT, R0, R4, RZ, 0x181f ;  /* 0x00181fff04007589 */ /* 0x0004e800000e0000 */
[----:B------:R2:W4:Y:S02]  /*11510*/  SHFL.IDX PT, R14, R3, RZ, 0x181f ;  /* 0x00181fff030e7589 */ /* 0x00052400000e0000 */
.L_x_9817:
[----:B------:R-:W-:Y:S01]  /*11520*/  IMAD R20, R20, R21, RZ ;  /* 0x0000001514147224 */ /* 0x000fe200078e02ff */
[----:B------:R-:W-:Y:S01]  /*11530*/  BSSY B1, `(.L_x_9602) ;  /* 0x0000018000017945 */ /* 0x000fe20003800000 */
[----:B------:R-:W-:-:S05]  /*11540*/  IMAD R7, R222, 0x80, R8 ;  /* 0x00000080de077824 */ /* 0x000fca00078e0208 */
        /* <DEDUP_REMOVED lines=8> */
[----:B------:R-:W-:-:S05]  /*115d0*/  SHF.R.S32.HI R15, RZ, 0x1f, R214 ;  /* 0x0000001fff0f7819 */ /* 0x000fca00000114d6 */
[CC--:B----4-:R-:W-:Y:S02]  /*115e0*/  @!P3 LEA R10, P5, R203.reuse, R14.reuse, 0x1 ;  /* 0x0000000ecb0ab211 */ /* 0x0d0fe400078a08ff */
[C---:B------:R-:W-:Y:S02]  /*115f0*/  @!P2 LEA R12, P4, R214.reuse, R14, 0x1 ;  /* 0x0000000ed60ca211 */ /* 0x040fe400078808ff */
[----:B---3--:R-:W-:Y:S02]  /*11600*/  @!P3 LEA.HI.X R11, R203, R0, R5, 0x1, P5 ;  /* 0x00000000cb0bb211 */ /* 0x008fe400028f0c05 */
[----:B------:R-:W-:Y:S02]  /*11610*/  SHF.R.S32.HI R5, RZ, 0x1f, R213 ;  /* 0x0000001fff057819 */ /* 0x000fe400000114d5 */
[----:B------:R-:W-:Y:S01]  /*11620*/  @!P1 LEA R24, P5, R213, R14, 0x1 ;  /* 0x0000000ed5189211 */ /* 0x000fe200078a08ff */
[----:B------:R3:W-:Y:S01]  /*11630*/  @!P3 ST.E.128 desc[UR40][R10.64], RZ ;  /* 0x000000ff0a00b985 */ /* 0x0007e2000c101d28 */
[----:B------:R-:W-:-:S02]  /*11640*/  @!P2 LEA.HI.X R13, R214, R0, R15, 0x1, P4 ;  /* 0x00000000d60da211 */ /* 0x000fc400020f0c0f */
[----:B------:R-:W-:Y:S02]  /*11650*/  @!P0 LEA R14, P4, R9, R14, 0x1 ;  /* 0x0000000e090e8211 */ /* 0x000fe400078808ff */
[-C--:B------:R-:W-:Y:S01]  /*11660*/  @!P1 LEA.HI.X R25, R213, R0.reuse, R5, 0x1, P5 ;  /* 0x00000000d5199211 */ /* 0x080fe200028f0c05 */
[----:B------:R3:W-:Y:S01]  /*11670*/  @!P2 ST.E.128 desc[UR40][R12.64], RZ ;  /* 0x000000ff0c00a985 */ /* 0x0007e2000c101d28 */
[----:B------:R-:W-:-:S03]  /*11680*/  @!P0 LEA.HI.X R15, R9, R0, R6, 0x1, P4 ;  /* 0x00000000090f8211 */ /* 0x000fc600020f0c06 */
[----:B------:R3:W-:Y:S04]  /*11690*/  @!P1 ST.E.128 desc[UR40][R24.64], RZ ;  /* 0x000000ff18009985 */ /* 0x0007e8000c101d28 */
[----:B------:R3:W-:Y:S02]  /*116a0*/  @!P0 ST.E.128 desc[UR40][R14.64], RZ ;  /* 0x000000ff0e008985 */ /* 0x0007e4000c101d28 */
.L_x_9603:
[----:B------:R-:W-:Y:S05]  /*116b0*/  BSYNC B1 ;  /* 0x0000000000017941 */ /* 0x000fea0003800000 */
.L_x_9602:
[----:B------:R-:W-:-:S03]  /*116c0*/  UMOV UR4, 0xffffffff ;  /* 0xffffffff00047882 */ /* 0x000fc60000000000 */
[----:B------:R-:W-:Y:S05]  /*116d0*/  BRA.DIV UR4, `(.L_x_9604) ;  /* 0x0000009204047947 */ /* 0x000fea000b800000 */
[----:B---3--:R3:W0:Y:S04]  /*116e0*/  SHFL.IDX PT, R0, R4, 0x1, 0x181f ;  /* 0x00381f0004007f89 */ /* 0x00862800000e0000 */
[----:B----4-:R3:W4:Y:S02]  /*116f0*/  SHFL.IDX PT, R14, R3, 0x1, 0x181f ;  /* 0x00381f00030e7f89 */ /* 0x01072400000e0000 */
.L_x_9821:
        /* <DEDUP_REMOVED lines=13> */
[----:B0-----:R-:W-:Y:S02]  /*117d0*/  @!P3 LEA.HI.X R11, R203, R0, R8, 0x1, P5 ;  /* 0x00000000cb0bb211 */ /* 0x001fe400028f0c08 */
        /* <DEDUP_REMOVED lines=10> */
.L_x_9606:
[----:B------:R-:W-:Y:S05]  /*11880*/  BSYNC B1 ;  /* 0x0000000000017941 */ /* 0x000fea0003800000 */
.L_x_9605:
[----:B------:R-:W-:-:S03]  /*11890*/  UMOV UR4, 0xffffffff ;  /* 0xffffffff00047882 */ /* 0x000fc60000000000 */
[----:B------:R-:W-:Y:S05]  /*118a0*/  BRA.DIV UR4, `(.L_x_9607) ;  /* 0x0000008e04d87947 */ /* 0x000fea000b800000 */
[----:B0-----:R0:W0:Y:S04]  /*118b0*/  SHFL.IDX PT, R0, R4, 0x2, 0x181f ;  /* 0x00581f0004007f89 */ /* 0x00102800000e0000 */
[----:B----4-:R4:W0:Y:S02]  /*118c0*/  SHFL.IDX PT, R14, R3, 0x2, 0x181f ;  /* 0x00581f00030e7f89 */ /* 0x01082400000e0000 */
.L_x_9825:
        /* <DEDUP_REMOVED lines=11> */
[CC--:B0-----:R-:W-:Y:S02]  /*11980*/  @!P3 LEA R10, P5, R203.reuse, R14.reuse, 0x1 ;  /* 0x0000000ecb0ab211 */ /* 0x0c1fe400078a08ff */
[C---:B------:R-:W-:Y:S02]  /*11990*/  @!P2 LEA R12, P4, R214.reuse, R14, 0x1 ;  /* 0x0000000ed60ca211 */ /* 0x040fe400078808ff */
[----:B------:R-:W-:Y:S02]  /*119a0*/  @!P3 LEA.HI.X R11, R203, R0, R8, 0x1, P5 ;  /* 0x00000000cb0bb211 */ /* 0x000fe400028f0c08 */
        /* <DEDUP_REMOVED lines=10> */
.L_x_9609:
[----:B------:R-:W-:Y:S05]  /*11a50*/  BSYNC B1 ;  /* 0x0000000000017941 */ /* 0x000fea0003800000 */
.L_x_9608:
[----:B------:R-:W-:-:S03]  /*11a60*/  UMOV UR4, 0xffffffff ;  /* 0xffffffff00047882 */ /* 0x000fc60000000000 */
[----:B------:R-:W-:Y:S05]  /*11a70*/  BRA.DIV UR4, `(.L_x_9610) ;  /* 0x0000008e04ac7947 */ /* 0x000fea000b800000 */
[----:B0-----:R0:W0:Y:S04]  /*11a80*/  SHFL.IDX PT, R0, R4, 0x3, 0x181f ;  /* 0x00781f0004007f89 */ /* 0x00102800000e0000 */
[----:B------:R0:W0:Y:S02]  /*11a90*/  SHFL.IDX PT, R14, R3, 0x3, 0x181f ;  /* 0x00781f00030e7f89 */ /* 0x00002400000e0000 */
.L_x_9829:
[----:B0-234-:R-:W-:-:S05]  /*11aa0*/  VIADD R3, R7, 0x60 ;  /* 0x0000006007037836 */ /* 0x01dfca0000000000 */
        /* <DEDUP_REMOVED lines=9> */
[CC--:B------:R-:W-:Y:S02]  /*11b40*/  @!P3 LEA R4, P5, R203.reuse, R14.reuse, 0x1 ;  /* 0x0000000ecb04b211 */ /* 0x0c0fe400078a08ff */
        /* <DEDUP_REMOVED lines=12> */
.L_x_9593:
[----:B------:R-:W-:Y:S05]  /*11c10*/  BSYNC B0 ;  /* 0x0000000000007941 */ /* 0x000fea0003800000 */
.L_x_9579:
[----:B------:R-:W-:Y:S02]  /*11c20*/  ULDC UR4, c[0x0][0xc3c] ;  /* 0x00030f0000047ab9 */ /* 0x000fe40000000800 */
[----:B-1----:R-:W-:-:S13]  /*11c30*/  ISETP.GE.AND P0, PT, R155, UR4, PT ;  /* 0x000000049b007c0c */ /* 0x002fda000bf06270 */
[----:B------:R-:W-:Y:S05]  /*11c40*/  @!P0 BRA `(.L_x_9611) ;  /* 0xfffffef400d88947 */ /* 0x000fea000383ffff */
[----:B------:R-:W-:Y:S05]  /*11c50*/  BRA `(.L_x_9465) ;  /* 0x0000007c00107947 */ /* 0x000fea0003800000 */
.L_x_9463:
        /* <DEDUP_REMOVED lines=20> */
.L_x_9612:
        /* <DEDUP_REMOVED lines=43> */
.L_x_9616:
        /* <DEDUP_REMOVED lines=38> */
.L_x_9614:
        /* <DEDUP_REMOVED lines=20> */
.L_x_9617:
        /* <DEDUP_REMOVED lines=54> */
.L_x_9615:
[----:B------:R-:W-:Y:S01]  /*12750*/  IMAD.U32 R2, RZ, RZ, UR6 ;  /* 0x00000006ff027e24 */ /* 0x000fe2000f8e00ff */
[----:B------:R0:W-:Y:S04]  /*12760*/  STL [R1+0x4], RZ ;  /* 0x000004ff01007387 */ /* 0x0001e80000100800 */
[----:B------:R0:W-:Y:S04]  /*12770*/  STL [R1+0x8], RZ ;  /* 0x000008ff01007387 */ /* 0x0001e80000100800 */
[----:B------:R0:W-:Y:S02]  /*12780*/  STL [R1], R2 ;  /* 0x0000000201007387 */ /* 0x0001e40000100800 */
.L_x_9618:
        /* <DEDUP_REMOVED lines=10> */
.L_x_9613:
[----:B-1----:R-:W3:Y:S01]  /*12830*/  LDL R0, [R1+0xc] ;  /* 0x00000c0001007983 */ /* 0x002ee20000100800 */
[----:B------:R-:W-:Y:S01]  /*12840*/  ULDC UR4, c[0x0][0xc3c] ;  /* 0x00030f0000047ab9 */ /* 0x000fe20000000800 */
[----:B------:R-:W-:Y:S01]  /*12850*/  IMAD.MOV.U32 R19, RZ, RZ, RZ ;  /* 0x000000ffff137224 */ /* 0x000fe200078e00ff */
[----:B---3--:R-:W-:Y:S01]  /*12860*/  ISETP.GE.AND P0, PT, R0, UR4, PT ;  /* 0x0000000400007c0c */ /* 0x008fe2000bf06270 */
[----:B------:R-:W-:-:S05]  /*12870*/  IMAD.MOV.U32 R0, RZ, RZ, 0x1 ;  /* 0x00000001ff007424 */ /* 0x000fca00078e00ff */
[----:B------:R1:W-:Y:S04]  /*12880*/  STL [R1+0x14], R0 ;  /* 0x0000140001007387 */ /* 0x0003e80000100800 */
[----:B------:R1:W-:Y:S03]  /*12890*/  STL [R1+0x54], RZ ;  /* 0x000054ff01007387 */ /* 0x0003e60000100800 */
[----:B------:R-:W-:Y:S05]  /*128a0*/  @P0 BRA `(.L_x_9619) ;  /* 0x0000006c001c0947 */ /* 0x000fea0003800000 */
[----:B------:R-:W3:Y:S01]  /*128b0*/  S2UR UR5, SR_CgaCtaId ;  /* 0x00000000000579c3 */ /* 0x000ee20000008800 */
[C---:B-1----:R-:W-:Y:S01]  /*128c0*/  IMAD.SHL.U32 R0, R6.reuse, 0x8, RZ ;  /* 0x0000000806007824 */ /* 0x042fe200078e00ff */
[----:B------:R-:W-:Y:S01]  /*128d0*/  LOP3.LUT R4, R6, 0x7f, RZ, 0xc0, !PT ;  /* 0x0000007f06047812 */ /* 0x000fe200078ec0ff */
[----:B------:R-:W-:Y:S01]  /*128e0*/  UMOV UR4, 0x400 ;  /* 0x0000040000047882 */ /* 0x000fe20000000000 */
[----:B------:R-:W-:Y:S01]  /*128f0*/  BSSY B8, `(.L_x_9619) ;  /* 0x00006c2000087945 */ /* 0x000fe20003800000 */
[----:B------:R-:W-:Y:S01]  /*12900*/  IMAD.MOV.U32 R19, RZ, RZ, RZ ;  /* 0x000000ffff137224 */ /* 0x000fe200078e00ff */
[----:B------:R-:W-:Y:S01]  /*12910*/  LOP3.LUT R3, R0, 0x1f8, RZ, 0xc0, !PT ;  /* 0x000001f800037812 */ /* 0x000fe200078ec0ff */
[----:B0-----:R-:W-:Y:S01]  /*12920*/  IMAD.SHL.U32 R2, R4, 0x8, RZ ;  /* 0x0000000804027824 */ /* 0x001fe200078e00ff */
        /* <DEDUP_REMOVED lines=16> */
.L_x_9761:
[----:B0--3--:R-:W3:Y:S01]  /*12a30*/  LDL R0, [R1+0xc] ;  /* 0x00000c0001007983 */ /* 0x009ee20000100800 */
[----:B-1----:R-:W3:Y:S01]  /*12a40*/  LDC.64 R2, c[0x0][0xc88] ;  /* 0x00032200ff027b82 */ /* 0x002ee20000000a00 */
[----:B------:R-:W-:Y:S05]  /*12a50*/  YIELD ;  /* 0x0000000000007946 */ /* 0x000fea0003800000 */
[----:B------:R-:W-:Y:S01]  /*12a60*/  ULDC.64 UR4, c[0x0][0xa28] ;  /* 0x00028a0000047ab9 */ /* 0x000fe20000000a00 */
[----:B--2---:R-:W-:Y:S02]  /*12a70*/  CS2R R8, SRZ ;  /* 0x0000000000087805 */ /* 0x004fe4000001ff00 */
[----:B------:R-:W-:Y:S01]  /*12a80*/  ISETP.NE.U32.AND P0, PT, RZ, UR4, PT ;  /* 0x00000004ff007c0c */ /* 0x000fe2000bf05070 */
[----:B------:R-:W-:Y:S01]  /*12a90*/  ULDC.64 UR10, c[0x0][0xa18] ;  /* 0x00028600000a7ab9 */ /* 0x000fe20000000a00 */
[----:B------:R-:W-:Y:S01]  /*12aa0*/  ULDC.64 UR8, c[0x0][0xa10] ;  /* 0x0002840000087ab9 */ /* 0x000fe20000000a00 */
[----:B------:R-:W-:Y:S01]  /*12ab0*/  ULDC.64 UR6, c[0x0][0xa08] ;  /* 0x0002820000067ab9 */ /* 0x000fe20000000a00 */
[----:B---3--:R-:W-:-:S05]  /*12ac0*/  IMAD.WIDE R2, R0, 0x4, R2 ;  /* 0x0000000400027825 */ /* 0x008fca00078e0202 */
        /* <DEDUP_REMOVED lines=54> */
.L_x_9620:
        /* <DEDUP_REMOVED lines=17> */
.L_x_9621:
[----:B------:R-:W-:Y:S05]  /*12f40*/  @!P0 BRA `(.L_x_9622) ;  /* 0x00000000000c8947 */ /* 0x000fea0003800000 */
[----:B------:R-:W2:Y:S04]  /*12f50*/  LDG.E R9, desc[UR40][R6.64] ;  /* 0x0000002806097981 */ /* 0x000ea8000c1e1900 */
[----:B------:R-:W2:Y:S02]  /*12f60*/  LDG.E R6, desc[UR40][R6.64+0x4] ;  /* 0x0000042806067981 */ /* 0x000ea4000c1e1900 */
[----:B--2---:R-:W-:-:S07]  /*12f70*/  IMAD.IADD R9, R6, 0x1, -R9 ;  /* 0x0000000106097824 */ /* 0x004fce00078e0a09 */
.L_x_9622:
[----:B01----:R-:W2:Y:S01]  /*12f80*/  @P2 LDG.E R2, desc[UR40][R4.64] ;  /* 0x0000002804022981 */ /* 0x003ea2000c1e1900 */
[----:B-----5:R-:W-:-:S03]  /*12f90*/  IMAD.IADD R6, R9, 0x1, -R8 ;  /* 0x0000000109067824 */ /* 0x020fc600078e0a08 */
[----:B------:R-:W2:Y:S01]  /*12fa0*/  @P2 LDG.E R4, desc[UR40][R4.64+0x4] ;  /* 0x0000042804042981 */ /* 0x000ea2000c1e1900 */
[----:B------:R-:W-:Y:S01]  /*12fb0*/  LOP3.LUT R14, R10, 0xff, RZ, 0xc0, !PT ;  /* 0x000000ff0a0e7812 */ /* 0x000fe200078ec0ff */
[----:B------:R-:W-:Y:S01]  /*12fc0*/  BSSY B0, `(.L_x_9623) ;  /* 0x000002a000007945 */ /* 0x000fe20003800000 */
[----:B------:R-:W-:Y:S01]  /*12fd0*/  SHF.R.U32.HI R10, RZ, 0x10, R10 ;  /* 0x00000010ff0a7819 */ /* 0x000fe2000001160a */
[----:B--2---:R-:W-:-:S04]  /*12fe0*/  @P2 IMAD.IADD R11, R4, 0x1, -R2 ;  /* 0x00000001040b2824 */ /* 0x004fc800078e0a02 */
[----:B------:R-:W-:-:S04]  /*12ff0*/  IMAD.IADD R3, R6, 0x1, R11 ;  /* 0x0000000106037824 */ /* 0x000fc800078e020b */
[----:B------:R-:W-:-:S04]  /*13000*/  VIADD R2, R3, 0x5f ;  /* 0x0000005f03027836 */ /* 0x000fc80000000000 */
[----:B------:R-:W-:Y:S01]  /*13010*/  IMAD.HI R2, R2, 0x2aaaaaab, RZ ;  /* 0x2aaaaaab02027827 */ /* 0x000fe200078e02ff */
[----:B------:R-:W-:-:S04]  /*13020*/  ISETP.GE.AND P1, PT, R3, 0x1, PT ;  /* 0x000000010300780c */ /* 0x000fc80003f26270 */
[----:B------:R-:W-:-:S04]  /*13030*/  SHF.R.U32.HI R3, RZ, 0x1f, R2 ;  /* 0x0000001fff037819 */ /* 0x000fc80000011602 */
[----:B------:R-:W-:-:S05]  /*13040*/  LEA.HI.SX32 R12, R2, R3, 0x1c ;  /* 0x00000003020c7211 */ /* 0x000fca00078fe2ff */
[----:B------:R0:W-:Y:S04]  /*13050*/  STL [R1+0x38], R12 ;  /* 0x0000380c01007387 */ /* 0x0001e80000100800 */
        /* <DEDUP_REMOVED lines=32> */
.L_x_9624:
[----:B------:R-:W-:Y:S05]  /*13260*/  BSYNC B0 ;  /* 0x0000000000007941 */ /* 0x000fea0003800000 */
.L_x_9623:
[-C--:B------:R-:W-:Y:S01]  /*13270*/  IMAD R2, R14, R4.reuse, RZ ;  /* 0x000000040e027224 */ /* 0x080fe200078e02ff */
[----:B------:R-:W-:Y:S04]  /*13280*/  BSSY B0, `(.L_x_9625) ;  /* 0x0000141000007945 */ /* 0x000fe80003800000 */
[C---:B------:R-:W-:Y:S01]  /*13290*/  VIADDMNMX R4, R2.reuse, R4, R12, PT ;  /* 0x0000000402047246 */ /* 0x040fe2000380010c */
[----:B------:R-:W-:-:S04]  /*132a0*/  IMAD R2, R2, 0x60, -R6 ;  /* 0x0000006002027824 */ /* 0x000fc800078e0a06 */
[----:B------:R-:W-:Y:S01]  /*132b0*/  IMAD R6, R4, 0x60, -R6 ;  /* 0x0000006004067824 */ /* 0x000fe200078e0a06 */
[----:B------:R-:W-:-:S04]  /*132c0*/  VIMNMX R2, RZ, R2, !PT ;  /* 0x00000002ff027248 */ /* 0x000fc80007fe0100 */
[----:B------:R-:W-:-:S04]  /*132d0*/  VIMNMX R11, R6, R11, PT ;  /* 0x0000000b060b7248 */ /* 0x000fc80003fe0100 */
[----:B------:R-:W-:Y:S01]  /*132e0*/  ISETP.GT.AND P0, PT, R11, R2, PT ;  /* 0x000000020b00720c */ /* 0x000fe20003f04270 */
[----:B------:R-:W-:-:S05]  /*132f0*/  IMAD.WIDE.U32 R2, R2, -0x55555555, RZ ;  /* 0xaaaaaaab02027825 */ /* 0x000fca00078e00ff */
[----:B------:R-:W-:-:S05]  /*13300*/  SHF.R.U32.HI R3, RZ, 0x6, R3 ;  /* 0x00000006ff037819 */ /* 0x000fca0000011603 */
[----:B------:R-:W-:Y:S02]  /*13310*/  IMAD.MOV.U32 R8, RZ, RZ, R3 ;  /* 0x000000ffff087224 */ /* 0x000fe400078e0003 */
[----:B------:R-:W-:-:S04]  /*13320*/  @P0 VIADD R11, R11, 0x5f ;  /* 0x0000005f0b0b0836 */ /* 0x000fc80000000000 */
[----:B------:R-:W-:-:S05]  /*13330*/  @P0 IMAD.HI R2, R11, 0x2aaaaaab, RZ ;  /* 0x2aaaaaab0b020827 */ /* 0x000fca00078e02ff */
[----:B------:R-:W-:-:S04]  /*13340*/  @P0 SHF.R.U32.HI R4, RZ, 0x1f, R2 ;  /* 0x0000001fff040819 */ /* 0x000fc80000011602 */
[----:B------:R-:W-:Y:S02]  /*13350*/  @P0 LEA.HI.SX32 R8, R2, R4, 0x1c ;  /* 0x0000000402080211 */ /* 0x000fe400078fe2ff */
        /* <DEDUP_REMOVED lines=10> */
.L_x_9832:
[----:B-1----:R-:W-:Y:S02]  /*13400*/  ISETP.NE.AND P0, PT, R14, RZ, PT ;  /* 0x000000ff0e00720c */ /* 0x002fe40003f05270 */
[----:B------:R-:W-:-:S11]  /*13410*/  PLOP3.LUT P6, PT, PT, PT, PT, 0x8, 0x0 ;  /* 0x000000000000781c */ /* 0x000fd60003fce170 */
[----:B------:R-:W-:Y:S05]  /*13420*/  @P0 BRA `(.L_x_9628) ;  /* 0x00000000000c0947 */ /* 0x000fea0003800000 */
[----:B------:R-:W-:-:S03]  /*13430*/  UMOV UR4, 0xffffffff ;  /* 0xffffffff00047882 */ /* 0x000fc60000000000 */
[----:B------:R-:W-:Y:S05]  /*13440*/  BRA.DIV UR4, `(.L_x_9629) ;  /* 0x0000007604b47947 */ /* 0x000fea000b800000 */
[----:B------:R-:W-:-:S13]  /*13450*/  ELECT P6, URZ, PT ;  /* 0x00000000003f782f */ /* 0x000fda00038c0000 */
.L_x_9628:
        /* <DEDUP_REMOVED lines=9> */
.L_x_9835:
[----:B------:R-:W-:Y:S05]  /*134f0*/  BSYNC B1 ;  /* 0x0000000000017941 */ /* 0x000fea0003800000 */
.L_x_9630:
[----:B------:R-:W-:Y:S04]  /*13500*/  BSSY B1, `(.L_x_9632) ;  /* 0x000007f000017945 */ /* 0x000fe80003800000 */
        /* <DEDUP_REMOVED lines=11> */
.L_x_9836:
[----:B------:R-:W-:Y:S05]  /*135c0*/  BSYNC B2 ;  /* 0x0000000000027941 */ /* 0x000fea0003800000 */
.L_x_9634:
        /* <DEDUP_REMOVED lines=9> */
.L_x_9637:
[----:B------:R-:W-:Y:S05]  /*13660*/  BSYNC B2 ;  /* 0x0000000000027941 */ /* 0x000fea0003800000 */
.L_x_9636:
[----:B------:R-:W2:Y:S01]  /*13670*/  LDL R6, [R1+0x10] ;  /* 0x0000100001067983 */ /* 0x000ea20000100800 */
        /* <DEDUP_REMOVED lines=12> */
.L_x_9638:
        /* <DEDUP_REMOVED lines=13> */
.L_x_9837:
[----:B------:R-:W-:Y:S05]  /*13810*/  BSYNC B2 ;  /* 0x0000000000027941 */ /* 0x000fea0003800000 */
.L_x_9639:
        /* <DEDUP_REMOVED lines=11> */
.L_x_9642:
[----:B------:R-:W-:Y:S05]  /*138d0*/  BSYNC B2 ;  /* 0x0000000000027941 */ /* 0x000fea0003800000 */
.L_x_9641:
        /* <DEDUP_REMOVED lines=10> */
.L_x_9643:
        /* <DEDUP_REMOVED lines=15> */
.L_x_9644:
        /* <DEDUP_REMOVED lines=15> */
.L_x_9645:
        /* <DEDUP_REMOVED lines=15> */
.L_x_9646:
        /* <DEDUP_REMOVED lines=10> */
.L_x_9633:
[----:B------:R-:W-:Y:S05]  /*13cf0*/  BSYNC B1 ;  /* 0x0000000000017941 */ /* 0x000fea0003800000 */
.L_x_9632:
        /* <DEDUP_REMOVED lines=13> */
.L_x_9662:
        /* <DEDUP_REMOVED lines=13> */
.L_x_9838:
[----:B------:R-:W-:Y:S05]  /*13ea0*/  BSYNC B2 ;  /* 0x0000000000027941 */ /* 0x000fea0003800000 */
.L_x_9649:
        /* <DEDUP_REMOVED lines=9> */
.L_x_9652:
[----:B------:R-:W-:Y:S05]  /*13f40*/  BSYNC B2 ;  /* 0x0000000000027941 */ /* 0x000fea0003800000 */
.L_x_9651:
        /* <DEDUP_REMOVED lines=12> */
.L_x_9653:
        /* <DEDUP_REMOVED lines=13> */
.L_x_9839:
[----:B------:R-:W-:Y:S05]  /*140e0*/  BSYNC B2 ;  /* 0x0000000000027941 */ /* 0x000fea0003800000 */
.L_x_9654:
        /* <DEDUP_REMOVED lines=11> */
.L_x_9657:
[----:B------:R-:W-:Y:S05]  /*141a0*/  BSYNC B2 ;  /* 0x0000000000027941 */ /* 0x000fea0003800000 */
.L_x_9656:
        /* <DEDUP_REMOVED lines=10> */
.L_x_9658:
        /* <DEDUP_REMOVED lines=15> */
.L_x_9659:
        /* <DEDUP_REMOVED lines=15> */
.L_x_9660:
        /* <DEDUP_REMOVED lines=15> */
.L_x_9661:
        /* <DEDUP_REMOVED lines=10> */
.L_x_9648:
[----:B------:R-:W-:Y:S05]  /*145c0*/  BSYNC B1 ;  /* 0x0000000000017941 */ /* 0x000fea0003800000 */
.L_x_9647:
        /* <DEDUP_REMOVED lines=12> */
.L_x_9626:
[----:B------:R-:W-:Y:S05]  /*14690*/  BSYNC B0 ;  /* 0x0000000000007941 */ /* 0x000fea0003800000 */
.L_x_9625:
        /* <DEDUP_REMOVED lines=35> */
.L_x_9664:
[----:B------:R-:W-:Y:S05]  /*148d0*/  BSYNC B0 ;  /* 0x0000000000007941 */ /* 0x000fea0003800000 */
.L_x_9663:
        /* <DEDUP_REMOVED lines=27> */
.L_x_9666:
        /* <DEDUP_REMOVED lines=20> */
.L_x_9669:
[----:B------:R-:W-:Y:S05]  /*14bd0*/  BSYNC B6 ;  /* 0x0000000000067941 */ /* 0x000fea0003800000 */
.L_x_9668:
        /* <DEDUP_REMOVED lines=20> */
.L_x_9672:
        /* <DEDUP_REMOVED lines=16> */
.L_x_9671:
[----:B------:R-:W-:Y:S05]  /*14e20*/  BSYNC B6 ;  /* 0x0000000000067941 */ /* 0x000fea0003800000 */
.L_x_9670:
        /* <DEDUP_REMOVED lines=24> */
.L_x_9842:
        /* <DEDUP_REMOVED lines=11> */
.L_x_9845:
        /* <DEDUP_REMOVED lines=24> */
.L_x_9676:
[----:B-1----:R-:W2:Y:S01]  /*151e0*/  LDL R2, [R1+0x14] ;  /* 0x0000140001027983 */ /* 0x002ea20000100800 */
[----:B0-----:R-:W-:Y:S01]  /*151f0*/  IMAD R0, R19, 0x8, R18 ;  /* 0x0000000813007824 */ /* 0x001fe200078e0212 */
[----:B--2---:R-:W-:-:S04]  /*15200*/  SHF.L.U32 R2, R2, 0x1f, RZ ;  /* 0x0000001f02027819 */ /* 0x004fc800000006ff */
[----:B------:R-:W0:Y:S02]  /*15210*/  SYNCS.PHASECHK.TRANS64.TRYWAIT P0, [R0+URZ+0x22840], R2 ;  /* 0x02284002000075a7 */ /* 0x000e24000800017f */
[----:B0-----:R-:W-:Y:S05]  /*15220*/  @!P0 BRA `(.L_x_9677) ;  /* 0x0000005c00148947 */ /* 0x001fea0003800000 */
.L_x_9846:
        /* <DEDUP_REMOVED lines=11> */
.L_x_9678:
        /* <DEDUP_REMOVED lines=19> */
[----:B------:R-:W-:Y:S01]  /*15410*/  UIMAD UR11, UR11, 0x60, UR4 ;  /* 0x000000600b0b78a4 */ /* 0x000fe2000f8e0204 */
[----:B------:R1:W-:Y:S02]  /*15420*/  STL [R1+0x1c], R2 ;  /* 0x00001c0201007387 */ /* 0x0003e40000100800 */
[----:B------:R-:W-:-:S06]  /*15430*/  UMOV UR4, 0x0 ;  /* 0x0000000000047882 */ /* 0x000fcc0000000000 */
[----:B------:R1:W-:Y:S01]  /*15440*/  UTMALDG.4D [UR8], [UR6], desc[UR4] ;  /* 0x00000408060075b4 */ /* 0x0003e20008019000 */
[----:B------:R-:W-:Y:S02]  /*15450*/  NOP ;  /* 0x0000000000007918 */ /* 0x000fe40000000000 */
.L_x_9674:
        /* <DEDUP_REMOVED lines=40> */
.L_x_9680:
[----:B------:R-:W-:Y:S05]  /*156e0*/  BSYNC B6 ;  /* 0x0000000000067941 */ /* 0x000fea0003800000 */
.L_x_9679:
[----:B0-----:R-:W2:Y:S01]  /*156f0*/  LDL.LU R0, [R1+0x60] ;  /* 0x0000600001007983 */ /* 0x001ea20000300800 */
[----:B------:R-:W-:Y:S01]  /*15700*/  ULDC.64 UR4, c[0x0][0x2d8] ;  /* 0x0000b60000047ab9 */ /* 0x000fe20000000a00 */
[----:B------:R-:W0:Y:S01]  /*15710*/  LDC R8, c[0x0][0x448] ;  /* 0x00011200ff087b82 */ /* 0x000e220000000800 */
[----:B------:R-:W-:Y:S01]  /*15720*/  ULDC UR6, c[0x0][0x2b8] ;  /* 0x0000ae0000067ab9 */ /* 0x000fe20000000800 */
[----:B------:R-:W3:Y:S04]  /*15730*/  LDL.LU R5, [R1+0x50] ;  /* 0x0000500001057983 */ /* 0x000ee80000300800 */
[----:B------:R-:W3:Y:S04]  /*15740*/  LDL.LU.64 R2, [R1+0x48] ;  /* 0x0000480001027983 */ /* 0x000ee80000300a00 */
[----:B------:R-:W4:Y:S01]  /*15750*/  LDL.LU R4, [R1+0x2c] ;  /* 0x00002c0001047983 */ /* 0x000f220000300800 */
[----:B0-----:R-:W-:-:S13]  /*15760*/  ISETP.NE.AND P0, PT, R8, 0x1, PT ;  /* 0x000000010800780c */ /* 0x001fda0003f05270 */
[----:B------:R-:W0:Y:S01]  /*15770*/  @P0 LDC R7, c[0x0][0x450] ;  /* 0x00011400ff070b82 */ /* 0x000e220000000800 */
[----:B---3--:R-:W-:Y:S02]  /*15780*/  IMAD.MOV.U32 R3, RZ, RZ, R5 ;  /* 0x000000ffff037224 */ /* 0x008fe400078e0005 */
[----:B------:R-:W3:Y:S01]  /*15790*/  LDL.LU R5, [R1+0x4] ;  /* 0x0000040001057983 */ /* 0x000ee20000300800 */
[----:B------:R-:W-:-:S03]  /*157a0*/  IMAD.WIDE.U32 R2, R16, UR4, R2 ;  /* 0x0000000410027c25 */ /* 0x000fc6000f8e0002 */
[----:B------:R1:W5:Y:S01]  /*157b0*/  LDL R9, [R1+0x34] ;  /* 0x0000340001097983 */ /* 0x0003620000100800 */
[----:B------:R-:W-:Y:S01]  /*157c0*/  IMAD R3, R16, UR5, R3 ;  /* 0x0000000510037c24 */ /* 0x000fe2000f8e0203 */
[----:B------:R-:W-:Y:S02]  /*157d0*/  ULDC.64 UR4, c[0x0][0x2e0] ;  /* 0x0000b80000047ab9 */ /* 0x000fe40000000a00 */
[----:B--2---:R-:W-:Y:S02]  /*157e0*/  IMAD R0, R0, UR4, RZ ;  /* 0x0000000400007c24 */ /* 0x004fe4000f8e02ff */
[----:B----4-:R-:W-:-:S04]  /*157f0*/  IMAD.WIDE.U32 R2, R4, UR4, R2 ;  /* 0x0000000404027c25 */ /* 0x010fc8000f8e0002 */
[----:B------:R-:W-:Y:S01]  /*15800*/  IMAD R0, R4, UR5, R0 ;  /* 0x0000000504007c24 */ /* 0x000fe2000f8e0200 */
[----:B------:R-:W2:Y:S01]  /*15810*/  S2R R10, SR_TID.X ;  /* 0x00000000000a7919 */ /* 0x000ea20000002100 */
[----:B------:R-:W-:Y:S02]  /*15820*/  ULDC.64 UR4, c[0x0][0x2d0] ;  /* 0x0000b40000047ab9 */ /* 0x000fe40000000a00 */
[----:B------:R-:W-:Y:S01]  /*15830*/  IMAD.IADD R3, R3, 0x1, R0 ;  /* 0x0000000103037824 */ /* 0x000fe200078e0200 */
[----:B------:R-:W4:Y:S02]  /*15840*/  S2R R4, SR_TID.X ;  /* 0x0000000000047919 */ /* 0x000f240000002100 */
[----:B----4-:R-:W-:-:S04]  /*15850*/  LOP3.LUT R4, R4, 0x7f, RZ, 0xc0, !PT ;  /* 0x0000007f04047812 */ /* 0x010fc800078ec0ff */
[----:B------:R-:W-:Y:S02]  /*15860*/  SHF.R.U32.HI R6, RZ, 0x3, R4 ;  /* 0x00000003ff067819 */ /* 0x000fe40000011604 */
[----:B------:R-:W4:Y:S02]  /*15870*/  S2R R4, SR_TID.X ;  /* 0x0000000000047919 */ /* 0x000f240000002100 */
[----:B----4-:R-:W-:-:S05]  /*15880*/  IMAD.SHL.U32 R4, R4, 0x10, RZ ;  /* 0x0000001004047824 */ /* 0x010fca00078e00ff */
[----:B------:R-:W-:Y:S02]  /*15890*/  LOP3.LUT R4, R6, 0x70, R4, 0xf8, !PT ;  /* 0x0000007006047812 */ /* 0x000fe400078ef804 */
[----:B------:R-:W4:Y:S01]  /*158a0*/  @P0 LDC R6, c[0x0][0x44c] ;  /* 0x00011300ff060b82 */ /* 0x000f220000000800 */
[----:B--2---:R-:W-:-:S05]  /*158b0*/  IMAD.SHL.U32 R10, R10, 0x8, RZ ;  /* 0x000000080a0a7824 */ /* 0x004fca00078e00ff */
[----:B------:R-:W-:Y:S01]  /*158c0*/  LOP3.LUT R10, R10, 0x38, RZ, 0xc0, !PT ;  /* 0x000000380a0a7812 */ /* 0x000fe200078ec0ff */
[----:B---3--:R-:W-:-:S05]  /*158d0*/  IMAD.SHL.U32 R5, R5, 0x80, RZ ;  /* 0x0000008005057824 */ /* 0x008fca00078e00ff */
[----:B------:R-:W-:-:S05]  /*158e0*/  LOP3.LUT R4, R4, R5, RZ, 0xfc, !PT ;  /* 0x0000000504047212 */ /* 0x000fca00078efcff */
[----:B----4-:R-:W-:-:S04]  /*158f0*/  @P0 IMAD.HI.U32 R6, R4, R6, RZ ;  /* 0x0000000604060227 */ /* 0x010fc800078e00ff */
[----:B------:R-:W-:Y:S01]  /*15900*/  IMAD.MOV.U32 R0, RZ, RZ, R4 ;  /* 0x000000ffff007224 */ /* 0x000fe200078e0004 */
        /* <DEDUP_REMOVED lines=19> */
[----:B-1----:R-:W-:Y:S09]  /*15a40*/  BRA.DIV UR4, `(.L_x_9681) ;  /* 0x0000005604207947 */ /* 0x002ff2000b800000 */
[----:B------:R-:W2:Y:S01]  /*15a50*/  LDL.LU R6, [R1+0x58] ;  /* 0x0000580001067983 */ /* 0x000ea20000300800 */
[----:B------:R-:W0:Y:S02]  /*15a60*/  S2R R7, SR_TID.X ;  /* 0x0000000000077919 */ /* 0x000e240000002100 */
[----:B0-----:R-:W-:-:S04]  /*15a70*/  LOP3.LUT R7, R7, 0x7f, RZ, 0xc0, !PT ;  /* 0x0000007f07077812 */ /* 0x001fc800078ec0ff */
[----:B------:R-:W-:Y:S02]  /*15a80*/  SHF.R.U32.HI R11, RZ, 0x3, R7 ;  /* 0x00000003ff0b7819 */ /* 0x000fe40000011607 */
[----:B------:R-:W0:Y:S03]  /*15a90*/  SHFL.IDX PT, R7, R4, RZ, 0x181f ;  /* 0x00181fff04077589 */ /* 0x000e2600000e0000 */
[----:B------:R-:W-:-:S04]  /*15aa0*/  IMAD.IADD R0, R11, 0x1, R5 ;  /* 0x000000010b007824 */ /* 0x000fc800078e0205 */
[----:B------:R-:W-:Y:S02]  /*15ab0*/  VIADD R5, R0, 0x10 ;  /* 0x0000001000057836 */ /* 0x000fe40000000000 */
        /* <DEDUP_REMOVED lines=65> */
.L_x_9863:
        /* <DEDUP_REMOVED lines=10> */
.L_x_9682:
        /* <DEDUP_REMOVED lines=18> */
.L_x_9864:
[----:B------:R-:W-:Y:S05]  /*16090*/  BSYNC B0 ;  /* 0x0000000000007941 */ /* 0x000fea0003800000 */
.L_x_9683:
[----:B------:R-:W2:Y:S01]  /*160a0*/  LDL R2, [R1+0x1c] ;  /* 0x00001c0001027983 */ /* 0x000ea20000100800 */
[----:B------:R-:W-:Y:S01]  /*160b0*/  BSSY B0, `(.L_x_9685) ;  /* 0x000005a000007945 */ /* 0x000fe20003800000 */
[----:B--2---:R-:W-:-:S13]  /*160c0*/  LOP3.LUT P0, RZ, R2, 0x1, RZ, 0xc0, !PT ;  /* 0x0000000102ff7812 */ /* 0x004fda000780c0ff */
        /* <DEDUP_REMOVED lines=10> */
.L_x_9865:
[----:B------:R-:W-:Y:S05]  /*16170*/  BSYNC B1 ;  /* 0x0000000000017941 */ /* 0x000fea0003800000 */
.L_x_9687:
        /* <DEDUP_REMOVED lines=9> */
.L_x_9690:
[----:B------:R-:W-:Y:S05]  /*16210*/  BSYNC B1 ;  /* 0x0000000000017941 */ /* 0x000fea0003800000 */
.L_x_9689:
        /* <DEDUP_REMOVED lines=12> */
.L_x_9691:
        /* <DEDUP_REMOVED lines=15> */
.L_x_9692:
        /* <DEDUP_REMOVED lines=15> */
.L_x_9693:
        /* <DEDUP_REMOVED lines=15> */
.L_x_9694:
        /* <DEDUP_REMOVED lines=10> */
.L_x_9686:
[----:B------:R-:W-:Y:S05]  /*16650*/  BSYNC B0 ;  /* 0x0000000000007941 */ /* 0x000fea0003800000 */
.L_x_9685:
        /* <DEDUP_REMOVED lines=9> */
[----:B------:R-:W-:Y:S01]  /*166f0*/  BSSY B2, `(.L_x_9697) ;  /* 0x00000a9000027945 */ /* 0x000fe20003800000 */
[----:B--2---:R-:W-:-:S04]  /*16700*/  VIADD R2, R7, 0x1 ;  /* 0x0000000107027836 */ /* 0x004fc80000000000 */
[----:B---3--:R-:W-:-:S05]  /*16710*/  IMAD R2, R2, R6, RZ ;  /* 0x0000000602027224 */ /* 0x008fca00078e02ff */
[----:B----4-:R-:W-:Y:S02]  /*16720*/  VIMNMX R4, R4, R2, PT ;  /* 0x0000000204047248 */ /* 0x010fe40003fe0100 */
[----:B------:R-:W-:-:S03]  /*16730*/  LOP3.LUT R2, RZ, R5, RZ, 0x33, !PT ;  /* 0x00000005ff027212 */ /* 0x000fc600078e33ff */
        /* <DEDUP_REMOVED lines=40> */
.L_x_9701:
        /* <DEDUP_REMOVED lines=8> */
.L_x_9866:
[----:B------:R-:W-:Y:S05]  /*16a40*/  BSYNC B3 ;  /* 0x0000000000037941 */ /* 0x000fea0003800000 */
.L_x_9702:
        /* <DEDUP_REMOVED lines=9> */
.L_x_9705:
[----:B------:R-:W-:Y:S05]  /*16ae0*/  BSYNC B3 ;  /* 0x0000000000037941 */ /* 0x000fea0003800000 */
.L_x_9704:
        /* <DEDUP_REMOVED lines=12> */
.L_x_9706:
        /* <DEDUP_REMOVED lines=13> */
.L_x_9867:
[----:B------:R-:W-:Y:S05]  /*16c80*/  BSYNC B3 ;  /* 0x0000000000037941 */ /* 0x000fea0003800000 */
.L_x_9707:
        /* <DEDUP_REMOVED lines=11> */
.L_x_9710:
[----:B------:R-:W-:Y:S05]  /*16d40*/  BSYNC B3 ;  /* 0x0000000000037941 */ /* 0x000fea0003800000 */
.L_x_9709:
        /* <DEDUP_REMOVED lines=9> */
.L_x_9711:
        /* <DEDUP_REMOVED lines=15> */
.L_x_9712:
        /* <DEDUP_REMOVED lines=15> */
.L_x_9713:
        /* <DEDUP_REMOVED lines=15> */
.L_x_9714:
        /* <DEDUP_REMOVED lines=10> */
.L_x_9700:
[----:B------:R-:W-:Y:S05]  /*17150*/  BSYNC B1 ;  /* 0x0000000000017941 */ /* 0x000fea0003800000 */
.L_x_9699:
[----:B------:R-:W2:Y:S02]  /*17160*/  LDL.LU R5, [R1+0x40] ;  /* 0x0000400001057983 */ /* 0x000ea40000300800 */
[----:B--2---:R-:W-:-:S07]  /*17170*/  VIADD R0, R5, 0xfffffffd ;  /* 0xfffffffd05007836 */ /* 0x004fce0000000000 */
.L_x_9698:
[----:B------:R-:W-:Y:S05]  /*17180*/  BSYNC B2 ;  /* 0x0000000000027941 */ /* 0x000fea0003800000 */
.L_x_9697:
[----:B------:R-:W-:Y:S01]  /*17190*/  VIADD R8, R8, 0xfffffffe ;  /* 0xfffffffe08087836 */ /* 0x000fe20000000000 */
[----:B------:R-:W-:-:S04]  /*171a0*/  LOP3.LUT R4, RZ, R4, RZ, 0x33, !PT ;  /* 0x00000004ff047212 */ /* 0x000fc800078e33ff */
[----:B------:R-:W-:-:S13]  /*171b0*/  ISETP.NE.AND P0, PT, R8, R4, PT ;  /* 0x000000040800720c */ /* 0x000fda0003f05270 */
[----:B------:R-:W-:Y:S05]  /*171c0*/  @!P0 BRA `(.L_x_9696) ;  /* 0x0000001000f88947 */ /* 0x000fea0003800000 */
.L_x_9747:
        /* <DEDUP_REMOVED lines=35> */
.L_x_9717:
        /* <DEDUP_REMOVED lines=8> */
.L_x_9868:
[----:B------:R-:W-:Y:S05]  /*17480*/  BSYNC B2 ;  /* 0x0000000000027941 */ /* 0x000fea0003800000 */
.L_x_9718:
        /* <DEDUP_REMOVED lines=9> */
.L_x_9721:
[----:B------:R-:W-:Y:S05]  /*17520*/  BSYNC B2 ;  /* 0x0000000000027941 */ /* 0x000fea0003800000 */
.L_x_9720:
        /* <DEDUP_REMOVED lines=12> */
.L_x_9722:
        /* <DEDUP_REMOVED lines=13> */
.L_x_9869:
[----:B------:R-:W-:Y:S05]  /*176c0*/  BSYNC B2 ;  /* 0x0000000000027941 */ /* 0x000fea0003800000 */
.L_x_9723:
        /* <DEDUP_REMOVED lines=11> */
.L_x_9726:
[----:B------:R-:W-:Y:S05]  /*17780*/  BSYNC B2 ;  /* 0x0000000000027941 */ /* 0x000fea0003800000 */
.L_x_9725:
        /* <DEDUP_REMOVED lines=9> */
.L_x_9727:
        /* <DEDUP_REMOVED lines=15> */
.L_x_9728:
        /* <DEDUP_REMOVED lines=15> */
.L_x_9729:
        /* <DEDUP_REMOVED lines=15> */
.L_x_9730:
        /* <DEDUP_REMOVED lines=10> */
.L_x_9716:
[----:B------:R-:W-:Y:S05]  /*17b90*/  BSYNC B1 ;  /* 0x0000000000017941 */ /* 0x000fea0003800000 */
.L_x_9715:
        /* <DEDUP_REMOVED lines=35> */
.L_x_9733:
        /* <DEDUP_REMOVED lines=8> */
.L_x_9870:
[----:B------:R-:W-:Y:S05]  /*17e50*/  BSYNC B2 ;  /* 0x0000000000027941 */ /* 0x000fea0003800000 */
.L_x_9734:
        /* <DEDUP_REMOVED lines=9> */
.L_x_9737:
[----:B------:R-:W-:Y:S05]  /*17ef0*/  BSYNC B2 ;  /* 0x0000000000027941 */ /* 0x000fea0003800000 */
.L_x_9736:
        /* <DEDUP_REMOVED lines=12> */
.L_x_9738:
        /* <DEDUP_REMOVED lines=13> */
.L_x_9871:
[----:B------:R-:W-:Y:S05]  /*18090*/  BSYNC B2 ;  /* 0x0000000000027941 */ /* 0x000fea0003800000 */
.L_x_9739:
        /* <DEDUP_REMOVED lines=11> */
.L_x_9742:
[----:B------:R-:W-:Y:S05]  /*18150*/  BSYNC B2 ;  /* 0x0000000000027941 */ /* 0x000fea0003800000 */
.L_x_9741:
        /* <DEDUP_REMOVED lines=9> */
.L_x_9743:
        /* <DEDUP_REMOVED lines=15> */
.L_x_9744:
        /* <DEDUP_REMOVED lines=15> */
.L_x_9745:
        /* <DEDUP_REMOVED lines=15> */
.L_x_9746:
        /* <DEDUP_REMOVED lines=10> */
.L_x_9732:
[----:B------:R-:W-:Y:S05]  /*18560*/  BSYNC B1 ;  /* 0x0000000000017941 */ /* 0x000fea0003800000 */
.L_x_9731:
[----:B------:R-:W2:Y:S01]  /*18570*/  LDL R5, [R1+0x28] ;  /* 0x0000280001057983 */ /* 0x000ea20000100800 */
[----:B------:R-:W-:Y:S01]  /*18580*/  VIADD R0, R0, 0xfffffffe ;  /* 0xfffffffe00007836 */ /* 0x000fe20000000000 */
[----:B--2---:R-:W-:-:S13]  /*18590*/  ISETP.GT.AND P0, PT, R6, R5, PT ;  /* 0x000000050600720c */ /* 0x004fda0003f04270 */
[----:B------:R-:W-:Y:S05]  /*185a0*/  @P0 BRA `(.L_x_9747) ;  /* 0xffffffec00080947 */ /* 0x000fea000383ffff */
.L_x_9696:
[----:B------:R-:W-:Y:S05]  /*185b0*/  BSYNC B0 ;  /* 0x0000000000007941 */ /* 0x000fea0003800000 */
.L_x_9695:
        /* <DEDUP_REMOVED lines=24> */
.L_x_9749:
[----:B------:R-:W-:Y:S05]  /*18740*/  BSYNC B0 ;  /* 0x0000000000007941 */ /* 0x000fea0003800000 */
.L_x_9748:
[----:B------:R-:W-:-:S07]  /*18750*/  SEL R19, R19, RZ, P0 ;  /* 0x000000ff13137207 */ /* 0x000fce0000000000 */
.L_x_9667:
[----:B------:R-:W-:Y:S05]  /*18760*/  BSYNC B7 ;  /* 0x0000000000077941 */ /* 0x000fea0003800000 */
.L_x_9665:
[----:B--23--:R-:W2:Y:S02]  /*18770*/  LDL R0, [R1+0x1c] ;  /* 0x00001c0001007983 */ /* 0x00cea40000100800 */
        /* <DEDUP_REMOVED lines=8> */
[----:B------:R-:W2:Y:S04]  /*18800*/  LDS.128 R4, [R18+0x228d0] ;  /* 0x0228d00012047984 */ /* 0x000ea80000000c00 */
[----:B--2---:R2:W-:Y:S04]  /*18810*/  STL.64 [R1], R4 ;  /* 0x0000000401007387 */ /* 0x0045e80000100a00 */
[----:B------:R2:W-:Y:S01]  /*18820*/  STL.64 [R1+0x8], R6 ;  /* 0x0000080601007387 */ /* 0x0005e20000100a00 */
[----:B------:R-:W-:Y:S06]  /*18830*/  BAR.ARV 0x4, 0x180 ;  /* 0x0106000000007b1d */ /* 0x000fec0000002000 */
[----:B------:R-:W-:Y:S05]  /*18840*/  BRA `(.L_x_9751) ;  /* 0x0000000c00207947 */ /* 0x000fea0003800000 */
.L_x_9750:
        /* <DEDUP_REMOVED lines=46> */
.L_x_9881:
[----:B------:R-:W-:Y:S02]  /*18b30*/  ULDC UR4, c[0x0][0xc38] ;  /* 0x00030e0000047ab9 */ /* 0x000fe40000000800 */
[----:B------:R-:W-:-:S04]  /*18b40*/  IMAD.U32 R2, RZ, RZ, UR4 ;  /* 0x00000004ff027e24 */ /* 0x000fc8000f8e00ff */
[----:B-1----:R-:W-:-:S04]  /*18b50*/  IMAD R9, R9, R2, RZ ;  /* 0x0000000209097224 */ /* 0x002fc800078e02ff */
[----:B------:R-:W-:-:S05]  /*18b60*/  IMAD.IADD R0, R0, 0x1, R9 ;  /* 0x0000000100007824 */ /* 0x000fca00078e0209 */
[----:B------:R-:W-:-:S13]  /*18b70*/  ISETP.GT.AND P6, PT, R0, R5, PT ;  /* 0x000000050000720c */ /* 0x000fda0003fc4270 */
[----:B------:R-:W-:Y:S05]  /*18b80*/  @P6 BRA `(.L_x_9753) ;  /* 0x0000000000ac6947 */ /* 0x000fea0003800000 */
.L_x_9756:
        /* <DEDUP_REMOVED lines=37> */
.L_x_9889:
[----:B------:R-:W-:Y:S02]  /*18de0*/  ULDC UR4, c[0x0][0xc38] ;  /* 0x00030e0000047ab9 */ /* 0x000fe40000000800 */
[----:B------:R-:W-:-:S04]  /*18df0*/  IMAD.U32 R2, RZ, RZ, UR4 ;  /* 0x00000004ff027e24 */ /* 0x000fc8000f8e00ff */
[----:B-1----:R-:W-:-:S04]  /*18e00*/  IMAD R9, R9, R2, RZ ;  /* 0x0000000209097224 */ /* 0x002fc800078e02ff */
[----:B------:R-:W-:-:S05]  /*18e10*/  IMAD.IADD R0, R9, 0x1, R0 ;  /* 0x0000000109007824 */ /* 0x000fca00078e0200 */
[----:B------:R-:W-:-:S13]  /*18e20*/  ISETP.GT.AND P6, PT, R0, R5, PT ;  /* 0x000000050000720c */ /* 0x000fda0003fc4270 */
[----:B------:R-:W-:Y:S05]  /*18e30*/  @!P6 BRA `(.L_x_9756) ;  /* 0xfffffffc0054e947 */ /* 0x000fea000383ffff */
.L_x_9753:
        /* <DEDUP_REMOVED lines=9> */
.L_x_9894:
[----:B------:R-:W-:-:S13]  /*18ed0*/  ISETP.NE.AND P0, PT, R3, RZ, PT ;  /* 0x000000ff0300720c */ /* 0x000fda0003f05270 */
[----:B------:R-:W-:Y:S05]  /*18ee0*/  @!P0 BRA `(.L_x_9758) ;  /* 0x0000000000148947 */ /* 0x000fea0003800000 */
[----:B------:R-:W-:Y:S01]  /*18ef0*/  UMOV UR4, 0xffffffff ;  /* 0xffffffff00047882 */ /* 0x000fe20000000000 */
[----:B------:R-:W-:Y:S02]  /*18f00*/  VIADD R12, R0, 0xffffffff ;  /* 0xffffffff000c7836 */ /* 0x000fe40000000000 */
[----:B------:R-:W-:Y:S05]  /*18f10*/  BRA.DIV UR4, `(.L_x_9759) ;  /* 0x0000003604bc7947 */ /* 0x000fea000b800000 */
[----:B0-----:R0:W4:Y:S02]  /*18f20*/  SHFL.IDX PT, R7, R7, R12, 0x1f ;  /* 0x00001f0c07077589 */ /* 0x00112400000e0000 */
.L_x_9897:
[----:B----4-:R-:W-:-:S07]  /*18f30*/  IMAD.MOV.U32 R8, RZ, RZ, R7 ;  /* 0x000000ffff087224 */ /* 0x010fce00078e0007 */
.L_x_9758:
[----:B------:R-:W4:Y:S01]  /*18f40*/  LDL.LU R10, [R1+0xc] ;  /* 0x00000c00010a7983 */ /* 0x000f220000300800 */
[----:B0-2---:R-:W-:Y:S01]  /*18f50*/  IABS R7, R4 ;  /* 0x0000000400077213 */ /* 0x005fe20000000000 */
[----:B------:R-:W-:-:S03]  /*18f60*/  IMAD R9, R8, R2, R9 ;  /* 0x0000000208097224 */ /* 0x000fc600078e0209 */
[----:B------:R-:W0:Y:S01]  /*18f70*/  I2F.RP R2, R7 ;  /* 0x0000000700027306 */ /* 0x000e220000209400 */
[----:B------:R-:W-:Y:S01]  /*18f80*/  IMAD.IADD R5, R5, 0x1, -R9 ;  /* 0x0000000105057824 */ /* 0x000fe200078e0a09 */
[----:B------:R2:W-:Y:S02]  /*18f90*/  STL [R1], R9 ;  /* 0x0000000901007387 */ /* 0x0005e40000100800 */
[----:B--2---:R-:W-:-:S04]  /*18fa0*/  IABS R9, R4 ;  /* 0x0000000400097213 */ /* 0x004fc80000000000 */
        /* <DEDUP_REMOVED lines=51> */
[----:B-1----:R-:W-:-:S05]  /*192e0*/  IMAD R0, R3, 0x10000, R2 ;  /* 0x0001000003007824 */ /* 0x002fca00078e0202 */
[----:B------:R0:W-:Y:S04]  /*192f0*/  STL [R1+0x8], R0 ;  /* 0x0000080001007387 */ /* 0x0001e80000100800 */
[----:B------:R0:W-:Y:S04]  /*19300*/  STL [R1+0xc], R10 ;  /* 0x00000c0a01007387 */ /* 0x0001e80000100800 */
[----:B------:R0:W-:Y:S01]  /*19310*/  STL [R1+0x4], R4 ;  /* 0x0000040401007387 */ /* 0x0001e20000100800 */
[----:B------:R-:W-:Y:S05]  /*19320*/  BRA `(.L_x_9760) ;  /* 0x0000000000287947 */ /* 0x000fea0003800000 */
.L_x_9754:
        /* <DEDUP_REMOVED lines=10> */
.L_x_9760:
        /* <DEDUP_REMOVED lines=16> */
.L_x_9751:
[----:B------:R-:W4:Y:S01]  /*194d0*/  LDL R0, [R1+0xc] ;  /* 0x00000c0001007983 */ /* 0x000f220000100800 */
[----:B------:R-:W-:Y:S02]  /*194e0*/  ULDC UR4, c[0x0][0xc3c] ;  /* 0x00030f0000047ab9 */ /* 0x000fe40000000800 */
[----:B----4-:R-:W-:-:S13]  /*194f0*/  ISETP.GE.AND P0, PT, R0, UR4, PT ;  /* 0x0000000400007c0c */ /* 0x010fda000bf06270 */
[----:B------:R-:W-:Y:S05]  /*19500*/  @!P0 BRA `(.L_x_9761) ;  /* 0xffffff9400488947 */ /* 0x000fea000383ffff */
[----:B------:R-:W-:Y:S05]  /*19510*/  BSYNC B8 ;  /* 0x0000000000087941 */ /* 0x000fea0003800000 */
.L_x_9619:
[----:B-1----:R-:W4:Y:S01]  /*19520*/  LDL.LU R0, [R1+0x54] ;  /* 0x0000540001007983 */ /* 0x002f220000300800 */
[----:B------:R-:W-:Y:S01]  /*19530*/  BSSY B0, `(.L_x_9762) ;  /* 0x000000b000007945 */ /* 0x000fe20003800000 */
[----:B--23--:R-:W1:Y:S01]  /*19540*/  S2R R5, SR_CgaCtaId ;  /* 0x0000000000057919 */ /* 0x00ce620000008800 */
[----:B----4-:R-:W-:-:S05]  /*19550*/  VIADD R0, R0, 0x1 ;  /* 0x0000000100007836 */ /* 0x010fca0000000000 */
        /* <DEDUP_REMOVED lines=8> */
.L_x_9898:
[----:B------:R-:W-:Y:S05]  /*195e0*/  BSYNC B0 ;  /* 0x0000000000007941 */ /* 0x000fea0003800000 */
.L_x_9762:
[----:B------:R-:W-:-:S03]  /*195f0*/  UMOV UR4, 0xffffffff ;  /* 0xffffffff00047882 */ /* 0x000fc60000000000 */
[----:B------:R-:W-:Y:S05]  /*19600*/  BRA.DIV UR4, `(.L_x_9764) ;  /* 0x00000032043c7947 */ /* 0x000fea000b800000 */
[----:B------:R-:W1:Y:S02]  /*19610*/  S2R R2, SR_TID.X ;  /* 0x0000000000027919 */ /* 0x000e640000002100 */
[----:B-1----:R-:W-:-:S04]  /*19620*/  SHF.R.U32.HI R2, RZ, 0x5, R2 ;  /* 0x00000005ff027819 */ /* 0x002fc80000011602 */
[----:B------:R-:W-:-:S05]  /*19630*/  LOP3.LUT R2, R2, 0x3, RZ, 0xc0, !PT ;  /* 0x0000000302027812 */ /* 0x000fca00078ec0ff */
[----:B------:R1:W2:Y:S02]  /*19640*/  SHFL.IDX PT, R14, R2, RZ, 0x1f ;  /* 0x00001fff020e7589 */ /* 0x0002a400000e0000 */
.L_x_9901:
[----:B--2---:R-:W-:-:S13]  /*19650*/  ISETP.NE.AND P0, PT, R14, RZ, PT ;  /* 0x000000ff0e00720c */ /* 0x004fda0003f05270 */
[----:B------:R-:W-:Y:S05]  /*19660*/  @P0 BRA `(.L_x_9465) ;  /* 0x00000000008c0947 */ /* 0x000fea0003800000 */
[----:B------:R-:W-:-:S03]  /*19670*/  UMOV UR4, 0xffffffff ;  /* 0xffffffff00047882 */ /* 0x000fc60000000000 */
[----:B------:R-:W-:Y:S05]  /*19680*/  BRA.DIV UR4, `(.L_x_9765) ;  /* 0x0000003204507947 */ /* 0x000fea000b800000 */
[----:B------:R-:W-:-:S13]  /*19690*/  ELECT P6, URZ, PT ;  /* 0x00000000003f782f */ /* 0x000fda00038c0000 */
.L_x_9904:
[----:B------:R-:W-:Y:S05]  /*196a0*/  @!P6 BRA `(.L_x_9465) ;  /* 0x00000000007ce947 */ /* 0x000fea0003800000 */
[----:B------:R-:W-:-:S06]  /*196b0*/  ULOP3.LUT UR4, UR36, 0x2, URZ, 0xfc, !UPT ;  /* 0x0000000224047892 */ /* 0x000fcc000f8efc3f */
[----:B-1----:R-:W-:-:S05]  /*196c0*/  IMAD.U32 R2, RZ, RZ, UR4 ;  /* 0x00000004ff027e24 */ /* 0x002fca000f8e00ff */
[----:B------:R-:W-:-:S13]  /*196d0*/  ISETP.NE.AND P2, PT, R2, 0x3, PT ;  /* 0x000000030200780c */ /* 0x000fda0003f45270 */
[----:B------:R-:W-:Y:S05]  /*196e0*/  @!P2 BRA `(.L_x_9766) ;  /* 0x000000000004a947 */ /* 0x000fea0003800000 */
[----:B------:R-:W-:Y:S01]  /*196f0*/  BPT.TRAP 0x1 ;  /* 0x000000040000795c */ /* 0x000fe20000300000 */
.L_x_9766:
        /* <DEDUP_REMOVED lines=13> */
.L_x_9905:
[----:B------:R-:W1:Y:S02]  /*197d0*/  SYNCS.PHASECHK.TRANS64.TRYWAIT P0, [R7+URZ], R2 ;  /* 0x00000002070075a7 */ /* 0x000e64000800017f */
[----:B-1----:R-:W-:Y:S05]  /*197e0*/  @!P0 BRA `(.L_x_9768) ;  /* 0x00000030002c8947 */ /* 0x002fea0003800000 */
.L_x_9906:
[----:B------:R-:W-:Y:S05]  /*197f0*/  @!P2 BRA `(.L_x_9769) ;  /* 0x000000000004a947 */ /* 0x000fea0003800000 */
[----:B------:R-:W-:Y:S01]  /*19800*/  BPT.TRAP 0x1 ;  /* 0x000000040000795c */ /* 0x000fe20000300000 */
.L_x_9769:
[----:B------:R-:W-:-:S04]  /*19810*/  VIADD R0, R0, 0x22860 ;  /* 0x0002286000007836 */ /* 0x000fc80000000000 */
[----:B------:R-:W-:-:S04]  /*19820*/  IMAD R4, R19, 0x8, R0 ;  /* 0x0000000813047824 */ /* 0x000fc800078e0200 */
[----:B------:R-:W2:Y:S02]  /*19830*/  SYNCS.PHASECHK.TRANS64.TRYWAIT P0, [R4+URZ], R5 ;  /* 0x00000005040075a7 */ /* 0x000ea4000800017f */
[----:B--2---:R-:W-:Y:S05]  /*19840*/  @!P0 BRA `(.L_x_9770) ;  /* 0x0000003000288947 */ /* 0x004fea0003800000 */
.L_x_9907:
[----:B------:R-:W-:-:S07]  /*19850*/  IMAD R3, R3, 0x8, R0 ;  /* 0x0000000803037824 */ /* 0x000fce00078e0200 */
.L_x_9771:
[----:B---3--:R3:W4:Y:S02]  /*19860*/  SYNCS.PHASECHK.TRANS64.TRYWAIT P0, [R3+URZ], R2 ;  /* 0x00000002030075a7 */ /* 0x008724000800017f */
[----:B----4-:R-:W-:Y:S05]  /*19870*/  @!P0 NANOSLEEP.SYNCS 0x989680 ;  /* 0x009896800000895d */ /* 0x010fea0003900000 */
[----:B------:R-:W4:Y:S02]  /*19880*/  @!P0 SYNCS.PHASECHK.TRANS64 P0, [R3+URZ], R2 ;  /* 0x00000002030085a7 */ /* 0x000f24000800007f */
[----:B----4-:R-:W-:Y:S05]  /*19890*/  @!P0 BRA `(.L_x_9771) ;  /* 0xfffffffc00f08947 */ /* 0x010fea000383ffff */
.L_x_9465:
[----:B------:R-:W-:Y:S05]  /*198a0*/  BSYNC B9 ;  /* 0x0000000000097941 */ /* 0x000fea0003800000 */
.L_x_9462:
[----:B------:R-:W-:Y:S05]  /*198b0*/  EXIT ;  /* 0x000000000000794d */ /* 0x000fea0003800000 */
.L_x_9485:
[----:B0-----:R0:W1:Y:S02]  /*198c0*/  SYNCS.PHASECHK.TRANS64.TRYWAIT P6, [R95+URZ+0x22890], R106 ;  /* 0x0228906a5f0075a7 */ /* 0x00106400080c017f */
[----:B-1----:R-:W-:Y:S05]  /*198d0*/  @!P6 NANOSLEEP.SYNCS 0x989680 ;  /* 0x009896800000e95d */ /* 0x002fea0003900000 */
[----:B------:R-:W1:Y:S02]  /*198e0*/  @!P6 SYNCS.PHASECHK.TRANS64 P6, [R95+URZ+0x22890], R106 ;  /* 0x0228906a5f00e5a7 */ /* 0x000e6400080c007f */
[----:B-1----:R-:W-:Y:S05]  /*198f0*/  @!P6 BRA `(.L_x_9485) ;  /* 0xfffffffc00f0e947 */ /* 0x002fea000383ffff */
[----:B------:R-:W-:Y:S05]  /*19900*/  BRA `(.L_x_9772) ;  /* 0xfffffe98001c7947 */ /* 0x000fea000383ffff */
.L_x_9503:
[----:B0-----:R0:W1:Y:S02]  /*19910*/  SYNCS.PHASECHK.TRANS64.TRYWAIT P5, [R95+URZ+0x22890], R106 ;  /* 0x0228906a5f0075a7 */ /* 0x00106400080a017f */
[----:B-1----:R-:W-:Y:S05]  /*19920*/  @!P5 NANOSLEEP.SYNCS 0x989680 ;  /* 0x009896800000d95d */ /* 0x002fea0003900000 */
[----:B------:R-:W1:Y:S02]  /*19930*/  @!P5 SYNCS.PHASECHK.TRANS64 P5, [R95+URZ+0x22890], R106 ;  /* 0x0228906a5f00d5a7 */ /* 0x000e6400080a007f */
[----:B-1----:R-:W-:Y:S05]  /*19940*/  @!P5 BRA `(.L_x_9503) ;  /* 0xfffffffc00f0d947 */ /* 0x002fea000383ffff */
[----:B------:R-:W-:Y:S05]  /*19950*/  BRA `(.L_x_9773) ;  /* 0xfffffea800707947 */ /* 0x000fea000383ffff */
.L_x_9512:
[----:B0-----:R0:W1:Y:S02]  /*19960*/  SYNCS.PHASECHK.TRANS64.TRYWAIT P4, [R95+URZ+0x22890], R106 ;  /* 0x0228906a5f0075a7 */ /* 0x001064000808017f */
[----:B-1----:R-:W-:Y:S05]  /*19970*/  @!P4 NANOSLEEP.SYNCS 0x989680 ;  /* 0x009896800000c95d */ /* 0x002fea0003900000 */
[----:B------:R-:W1:Y:S02]  /*19980*/  @!P4 SYNCS.PHASECHK.TRANS64 P4, [R95+URZ+0x22890], R106 ;  /* 0x0228906a5f00c5a7 */ /* 0x000e64000808007f */
[----:B-1----:R-:W-:Y:S05]  /*19990*/  @!P4 BRA `(.L_x_9512) ;  /* 0xfffffffc00f0c947 */ /* 0x002fea000383ffff */
[----:B------:R-:W-:Y:S05]  /*199a0*/  BRA `(.L_x_9774) ;  /* 0xfffffeb800647947 */ /* 0x000fea000383ffff */
.L_x_9518:
[----:B--2---:R2:W3:Y:S02]  /*199b0*/  SYNCS.PHASECHK.TRANS64.TRYWAIT P3, [R95+URZ+0x228b0], R106 ;  /* 0x0228b06a5f0075a7 */ /* 0x0044e4000806017f */
[----:B---3--:R-:W-:Y:S05]  /*199c0*/  @!P3 NANOSLEEP.SYNCS 0x989680 ;  /* 0x009896800000b95d */ /* 0x008fea0003900000 */
[----:B------:R-:W3:Y:S02]  /*199d0*/  @!P3 SYNCS.PHASECHK.TRANS64 P3, [R95+URZ+0x228b0], R106 ;  /* 0x0228b06a5f00b5a7 */ /* 0x000ee4000806007f */
[----:B---3--:R-:W-:Y:S05]  /*199e0*/  @!P3 BRA `(.L_x_9518) ;  /* 0xfffffffc00f0b947 */ /* 0x008fea000383ffff */
[----:B------:R-:W-:Y:S05]  /*199f0*/  BRA `(.L_x_9775) ;  /* 0xfffffeb800f87947 */ /* 0x000fea000383ffff */
.L_x_9528:
[----:B------:R-:W-:Y:S01]  /*19a00*/  BSSY B0, `(.L_x_9776) ;  /* 0x0000007000007945 */ /* 0x000fe20003800000 */
[----:B------:R-:W-:Y:S02]  /*19a10*/  IMAD.MOV.U32 R12, RZ, RZ, RZ ;  /* 0x000000ffff0c7224 */ /* 0x000fe400078e00ff */
[----:B------:R-:W-:Y:S02]  /*19a20*/  IMAD.MOV.U32 R11, RZ, RZ, 0x1f ;  /* 0x0000001fff0b7424 */ /* 0x000fe400078e00ff */
[----:B------:R-:W-:-:S07]  /*19a30*/  IMAD.MOV.U32 R15, RZ, RZ, -0x1 ;  /* 0xffffffffff0f7424 */ /* 0x000fce00078e00ff */
[----:B-----5:R-:W-:Y:S05]  /*19a40*/  WARPSYNC.COLLECTIVE R15, `(.L_x_9777) ;  /* 0x000000000f087348 */ /* 0x020fea0003c00000 */
[----:B------:R0:W1:Y:S02]  /*19a50*/  SHFL.IDX P6, R14, R13, R12, R11 ;  /* 0x0000000c0d0e7389 */ /* 0x00006400000c000b */
[----:B01---5:R-:W-:Y:S01]  /*19a60*/  ENDCOLLECTIVE ;  /* 0x000000000000791b */ /* 0x023fe20003800000 */
.L_x_9777:
[----:B------:R-:W-:Y:S05]  /*19a70*/  BSYNC B0 ;  /* 0x0000000000007941 */ /* 0x000fea0003800000 */
.L_x_9776:
[----:B------:R-:W-:Y:S05]  /*19a80*/  BRA `(.L_x_9778) ;  /* 0xfffffec800387947 */ /* 0x000fea000383ffff */
.L_x_9540:
[----:B------:R-:W-:Y:S01]  /*19a90*/  BSSY B1, `(.L_x_9779) ;  /* 0x0000008000017945 */ /* 0x000fe20003800000 */
[----:B0-----:R-:W-:Y:S02]  /*19aa0*/  IMAD.MOV.U32 R13, RZ, RZ, R25 ;  /* 0x000000ffff0d7224 */ /* 0x001fe400078e0019 */
[----:B------:R-:W-:Y:S02]  /*19ab0*/  IMAD.MOV.U32 R12, RZ, RZ, RZ ;  /* 0x000000ffff0c7224 */ /* 0x000fe400078e00ff */
[----:B------:R-:W-:Y:S02]  /*19ac0*/  IMAD.MOV.U32 R11, RZ, RZ, 0x1c1f ;  /* 0x00001c1fff0b7424 */ /* 0x000fe400078e00ff */
[----:B------:R-:W-:-:S07]  /*19ad0*/  IMAD.MOV.U32 R15, RZ, RZ, -0x1 ;  /* 0xffffffffff0f7424 */ /* 0x000fce00078e00ff */
[----:B------:R-:W-:Y:S05]  /*19ae0*/  WARPSYNC.COLLECTIVE R15, `(.L_x_9780) ;  /* 0x000000000f087348 */ /* 0x000fea0003c00000 */
[----:B------:R0:W1:Y:S02]  /*19af0*/  SHFL.IDX P6, R14, R13, R12, R11 ;  /* 0x0000000c0d0e7389 */ /* 0x00006400000c000b */
[----:B01----:R-:W-:Y:S01]  /*19b00*/  ENDCOLLECTIVE ;  /* 0x000000000000791b */ /* 0x003fe20003800000 */
.L_x_9780:
[----:B------:R-:W-:Y:S05]  /*19b10*/  BSYNC B1 ;  /* 0x0000000000017941 */ /* 0x000fea0003800000 */
.L_x_9779:
        /* <DEDUP_REMOVED lines=8> */
.L_x_9781:
[----:B------:R-:W-:Y:S02]  /*19ba0*/  IMAD.MOV.U32 R13, RZ, RZ, R27 ;  /* 0x000000ffff0d7224 */ /* 0x000fe400078e001b */
[----:B------:R-:W-:-:S07]  /*19bb0*/  IMAD.MOV.U32 R0, RZ, RZ, R14 ;  /* 0x000000ffff007224 */ /* 0x000fce00078e000e */
[----:B------:R-:W-:Y:S05]  /*19bc0*/  WARPSYNC.COLLECTIVE R15, `(.L_x_9782) ;  /* 0x000000000f087348 */ /* 0x000fea0003c00000 */
[----:B------:R0:W1:Y:S02]  /*19bd0*/  SHFL.IDX P6, R14, R13, R12, R11 ;  /* 0x0000000c0d0e7389 */ /* 0x00006400000c000b */
[----:B01----:R-:W-:Y:S01]  /*19be0*/  ENDCOLLECTIVE ;  /* 0x000000000000791b */ /* 0x003fe20003800000 */
.L_x_9782:
[----:B------:R-:W-:Y:S02]  /*19bf0*/  IMAD.MOV.U32 R13, RZ, RZ, R26 ;  /* 0x000000ffff0d7224 */ /* 0x000fe400078e001a */
[----:B------:R-:W-:-:S07]  /*19c00*/  IMAD.MOV.U32 R5, RZ, RZ, R14 ;  /* 0x000000ffff057224 */ /* 0x000fce00078e000e */
[----:B------:R-:W-:Y:S05]  /*19c10*/  WARPSYNC.COLLECTIVE R15, `(.L_x_9783) ;  /* 0x000000000f087348 */ /* 0x000fea0003c00000 */
[----:B------:R0:W1:Y:S02]  /*19c20*/  SHFL.IDX P6, R14, R13, R12, R11 ;  /* 0x0000000c0d0e7389 */ /* 0x00006400000c000b */
[----:B01----:R-:W-:Y:S01]  /*19c30*/  ENDCOLLECTIVE ;  /* 0x000000000000791b */ /* 0x003fe20003800000 */
.L_x_9783:
[----:B------:R-:W-:Y:S05]  /*19c40*/  BRA `(.L_x_9784) ;  /* 0xfffffecc00507947 */ /* 0x000fea000383ffff */
.L_x_9544:
[----:B0-----:R0:W1:Y:S02]  /*19c50*/  SYNCS.PHASECHK.TRANS64.TRYWAIT P0, [R19+URZ+0x22800], R30 ;  /* 0x0228001e130075a7 */ /* 0x001064000800017f */
[----:B-1----:R-:W-:Y:S05]  /*19c60*/  @!P0 NANOSLEEP.SYNCS 0x989680 ;  /* 0x009896800000895d */ /* 0x002fea0003900000 */
[----:B------:R-:W1:Y:S02]  /*19c70*/  @!P0 SYNCS.PHASECHK.TRANS64 P0, [R19+URZ+0x22800], R30 ;  /* 0x0228001e130085a7 */ /* 0x000e64000800007f */
[----:B-1----:R-:W-:Y:S05]  /*19c80*/  @!P0 BRA `(.L_x_9544) ;  /* 0xfffffffc00f08947 */ /* 0x002fea000383ffff */
[----:B------:R-:W-:Y:S05]  /*19c90*/  BRA `(.L_x_9785) ;  /* 0xfffffed000707947 */ /* 0x000fea000383ffff */
.L_x_9552:
        /* <DEDUP_REMOVED lines=8> */
.L_x_9787:
[----:B------:R-:W-:Y:S05]  /*19d20*/  BSYNC B1 ;  /* 0x0000000000017941 */ /* 0x000fea0003800000 */
.L_x_9786:
        /* <DEDUP_REMOVED lines=8> */
.L_x_9788:
[----:B------:R-:W-:Y:S02]  /*19db0*/  IMAD.MOV.U32 R13, RZ, RZ, R27 ;  /* 0x000000ffff0d7224 */ /* 0x000fe400078e001b */
[----:B------:R-:W-:-:S07]  /*19dc0*/  IMAD.MOV.U32 R3, RZ, RZ, R14 ;  /* 0x000000ffff037224 */ /* 0x000fce00078e000e */
[----:B------:R-:W-:Y:S05]  /*19dd0*/  WARPSYNC.COLLECTIVE R15, `(.L_x_9789) ;  /* 0x000000000f087348 */ /* 0x000fea0003c00000 */
[----:B------:R0:W1:Y:S02]  /*19de0*/  SHFL.IDX P6, R14, R13, R12, R11 ;  /* 0x0000000c0d0e7389 */ /* 0x00006400000c000b */
[----:B01----:R-:W-:Y:S01]  /*19df0*/  ENDCOLLECTIVE ;  /* 0x000000000000791b */ /* 0x003fe20003800000 */
.L_x_9789:
[----:B------:R-:W-:Y:S02]  /*19e00*/  IMAD.MOV.U32 R13, RZ, RZ, R26 ;  /* 0x000000ffff0d7224 */ /* 0x000fe400078e001a */
[----:B------:R-:W-:-:S07]  /*19e10*/  IMAD.MOV.U32 R20, RZ, RZ, R14 ;  /* 0x000000ffff147224 */ /* 0x000fce00078e000e */
[----:B------:R-:W-:Y:S05]  /*19e20*/  WARPSYNC.COLLECTIVE R15, `(.L_x_9790) ;  /* 0x000000000f087348 */ /* 0x000fea0003c00000 */
[----:B------:R0:W1:Y:S02]  /*19e30*/  SHFL.IDX P6, R14, R13, R12, R11 ;  /* 0x0000000c0d0e7389 */ /* 0x00006400000c000b */
[----:B01----:R-:W-:Y:S01]  /*19e40*/  ENDCOLLECTIVE ;  /* 0x000000000000791b */ /* 0x003fe20003800000 */
.L_x_9790:
[----:B------:R-:W-:Y:S05]  /*19e50*/  BRA `(.L_x_9791) ;  /* 0xfffffed800d07947 */ /* 0x000fea000383ffff */
.L_x_9556:
[----:B0-----:R0:W1:Y:S02]  /*19e60*/  SYNCS.PHASECHK.TRANS64.TRYWAIT P1, [R19+URZ+0x22800], R24 ;  /* 0x02280018130075a7 */ /* 0x001064000802017f */
[----:B-1----:R-:W-:Y:S05]  /*19e70*/  @!P1 NANOSLEEP.SYNCS 0x989680 ;  /* 0x009896800000995d */ /* 0x002fea0003900000 */
[----:B------:R-:W1:Y:S02]  /*19e80*/  @!P1 SYNCS.PHASECHK.TRANS64 P1, [R19+URZ+0x22800], R24 ;  /* 0x02280018130095a7 */ /* 0x000e64000802007f */
[----:B-1----:R-:W-:Y:S05]  /*19e90*/  @!P1 BRA `(.L_x_9556) ;  /* 0xfffffffc00f09947 */ /* 0x002fea000383ffff */
[----:B------:R-:W-:Y:S05]  /*19ea0*/  BRA `(.L_x_9792) ;  /* 0xfffffedc00b07947 */ /* 0x000fea000383ffff */
.L_x_9562:
[----:B0-----:R0:W2:Y:S02]  /*19eb0*/  SYNCS.PHASECHK.TRANS64.TRYWAIT P1, [R15+URZ+0x22830], R20 ;  /* 0x022830140f0075a7 */ /* 0x0010a4000802017f */
[----:B--2---:R-:W-:Y:S05]  /*19ec0*/  @!P1 NANOSLEEP.SYNCS 0x989680 ;  /* 0x009896800000995d */ /* 0x004fea0003900000 */
[----:B------:R-:W2:Y:S02]  /*19ed0*/  @!P1 SYNCS.PHASECHK.TRANS64 P1, [R15+URZ+0x22830], R20 ;  /* 0x022830140f0095a7 */ /* 0x000ea4000802007f */
[----:B--2---:R-:W-:Y:S05]  /*19ee0*/  @!P1 BRA `(.L_x_9562) ;  /* 0xfffffffc00f09947 */ /* 0x004fea000383ffff */
[----:B------:R-:W-:Y:S05]  /*19ef0*/  BRA `(.L_x_9561) ;  /* 0xfffffee800d07947 */ /* 0x000fea000383ffff */
.L_x_9567:
[----:B-1----:R1:W2:Y:S02]  /*19f00*/  SYNCS.PHASECHK.TRANS64.TRYWAIT P2, [R15+URZ+0x22850], R20 ;  /* 0x022850140f0075a7 */ /* 0x0022a4000804017f */
[----:B--2---:R-:W-:Y:S05]  /*19f10*/  @!P2 NANOSLEEP.SYNCS 0x989680 ;  /* 0x009896800000a95d */ /* 0x004fea0003900000 */
[----:B------:R-:W2:Y:S02]  /*19f20*/  @!P2 SYNCS.PHASECHK.TRANS64 P2, [R15+URZ+0x22850], R20 ;  /* 0x022850140f00a5a7 */ /* 0x000ea4000804007f */
[----:B--2---:R-:W-:Y:S05]  /*19f30*/  @!P2 BRA `(.L_x_9567) ;  /* 0xfffffffc00f0a947 */ /* 0x004fea000383ffff */
[----:B------:R-:W-:Y:S05]  /*19f40*/  BRA `(.L_x_9566) ;  /* 0xffffff00006c7947 */ /* 0x000fea000383ffff */
.L_x_9572:
[----:B-1----:R1:W2:Y:S02]  /*19f50*/  SYNCS.PHASECHK.TRANS64.TRYWAIT P3, [R20+URZ+0x22830], R21 ;  /* 0x02283015140075a7 */ /* 0x0022a4000806017f */
[----:B--2---:R-:W-:Y:S05]  /*19f60*/  @!P3 NANOSLEEP.SYNCS 0x989680 ;  /* 0x009896800000b95d */ /* 0x004fea0003900000 */
[----:B------:R-:W2:Y:S02]  /*19f70*/  @!P3 SYNCS.PHASECHK.TRANS64 P3, [R20+URZ+0x22830], R21 ;  /* 0x022830151400b5a7 */ /* 0x000ea4000806007f */
[----:B--2---:R-:W-:Y:S05]  /*19f80*/  @!P3 BRA `(.L_x_9572) ;  /* 0xfffffffc00f0b947 */ /* 0x004fea000383ffff */
[----:B------:R-:W-:Y:S05]  /*19f90*/  BRA `(.L_x_9571) ;  /* 0xffffff0400a87947 */ /* 0x000fea000383ffff */
.L_x_9577:
[----:B--2---:R2:W3:Y:S02]  /*19fa0*/  SYNCS.PHASECHK.TRANS64.TRYWAIT P3, [R20+URZ+0x22850], R21 ;  /* 0x02285015140075a7 */ /* 0x0044e4000806017f */
[----:B---3--:R-:W-:Y:S05]  /*19fb0*/  @!P3 NANOSLEEP.SYNCS 0x989680 ;  /* 0x009896800000b95d */ /* 0x008fea0003900000 */
[----:B------:R-:W3:Y:S02]  /*19fc0*/  @!P3 SYNCS.PHASECHK.TRANS64 P3, [R20+URZ+0x22850], R21 ;  /* 0x022850151400b5a7 */ /* 0x000ee4000806007f */
[----:B---3--:R-:W-:Y:S05]  /*19fd0*/  @!P3 BRA `(.L_x_9577) ;  /* 0xfffffffc00f0b947 */ /* 0x008fea000383ffff */
[----:B------:R-:W-:Y:S05]  /*19fe0*/  BRA `(.L_x_9576) ;  /* 0xffffff2000047947 */ /* 0x000fea000383ffff */
.L_x_9583:
[----:B------:R-:W-:Y:S02]  /*19ff0*/  IMAD.MOV.U32 R13, RZ, RZ, R21 ;  /* 0x000000ffff0d7224 */ /* 0x000fe400078e0015 */
[----:B------:R-:W-:Y:S02]  /*1a000*/  IMAD.MOV.U32 R12, RZ, RZ, RZ ;  /* 0x000000ffff0c7224 */ /* 0x000fe400078e00ff */
[----:B------:R-:W-:Y:S02]  /*1a010*/  IMAD.MOV.U32 R11, RZ, RZ, 0x181f ;  /* 0x0000181fff0b7424 */ /* 0x000fe400078e00ff */
[----:B------:R-:W-:-:S07]  /*1a020*/  IMAD.MOV.U32 R15, RZ, RZ, -0x1 ;  /* 0xffffffffff0f7424 */ /* 0x000fce00078e00ff */
[----:B-----5:R-:W-:Y:S05]  /*1a030*/  WARPSYNC.COLLECTIVE R15, `(.L_x_9793) ;  /* 0x000000000f087348 */ /* 0x020fea0003c00000 */
[----:B------:R0:W1:Y:S02]  /*1a040*/  SHFL.IDX P6, R14, R13, R12, R11 ;  /* 0x0000000c0d0e7389 */ /* 0x00006400000c000b */
[----:B01---5:R-:W-:Y:S01]  /*1a050*/  ENDCOLLECTIVE ;  /* 0x000000000000791b */ /* 0x023fe20003800000 */
.L_x_9793:
[----:B------:R-:W-:Y:S02]  /*1a060*/  IMAD.MOV.U32 R13, RZ, RZ, R3 ;  /* 0x000000ffff0d7224 */ /* 0x000fe400078e0003 */
[----:B------:R-:W-:-:S07]  /*1a070*/  IMAD.MOV.U32 R20, RZ, RZ, R14 ;  /* 0x000000ffff147224 */ /* 0x000fce00078e000e */
[----:B------:R-:W-:Y:S05]  /*1a080*/  WARPSYNC.COLLECTIVE R15, `(.L_x_9794) ;  /* 0x000000000f087348 */ /* 0x000fea0003c00000 */
[----:B------:R0:W1:Y:S02]  /*1a090*/  SHFL.IDX P6, R14, R13, R12, R11 ;  /* 0x0000000c0d0e7389 */ /* 0x00006400000c000b */
[----:B01----:R-:W-:Y:S01]  /*1a0a0*/  ENDCOLLECTIVE ;  /* 0x000000000000791b */ /* 0x003fe20003800000 */
.L_x_9794:
[----:B------:R-:W-:Y:S05]  /*1a0b0*/  BRA `(.L_x_9795) ;  /* 0xffffff4800107947 */ /* 0x000fea000383ffff */
.L_x_9586:
[----:B------:R-:W-:Y:S01]  /*1a0c0*/  BSSY B1, `(.L_x_9796) ;  /* 0x0000008000017945 */ /* 0x000fe20003800000 */
[----:B------:R-:W-:Y:S02]  /*1a0d0*/  IMAD.MOV.U32 R13, RZ, RZ, R21 ;  /* 0x000000ffff0d7224 */ /* 0x000fe400078e0015 */
[----:B------:R-:W-:Y:S02]  /*1a0e0*/  IMAD.MOV.U32 R12, RZ, RZ, 0x1 ;  /* 0x00000001ff0c7424 */ /* 0x000fe400078e00ff */
[----:B------:R-:W-:Y:S02]  /*1a0f0*/  IMAD.MOV.U32 R11, RZ, RZ, 0x181f ;  /* 0x0000181fff0b7424 */ /* 0x000fe400078e00ff */
[----:B------:R-:W-:-:S07]  /*1a100*/  IMAD.MOV.U32 R15, RZ, RZ, -0x1 ;  /* 0xffffffffff0f7424 */ /* 0x000fce00078e00ff */
[----:B012---:R-:W-:Y:S05]  /*1a110*/  WARPSYNC.COLLECTIVE R15, `(.L_x_9797) ;  /* 0x000000000f087348 */ /* 0x007fea0003c00000 */
[----:B--2---:R2:W3:Y:S02]  /*1a120*/  SHFL.IDX P6, R14, R13, R12, R11 ;  /* 0x0000000c0d0e7389 */ /* 0x0044e400000c000b */
[----:B0123--:R-:W-:Y:S01]  /*1a130*/  ENDCOLLECTIVE ;  /* 0x000000000000791b */ /* 0x00ffe20003800000 */
.L_x_9797:
[----:B------:R-:W-:Y:S05]  /*1a140*/  BSYNC B1 ;  /* 0x0000000000017941 */ /* 0x000fea0003800000 */
.L_x_9796:
        /* <DEDUP_REMOVED lines=8> */
.L_x_9798:
[----:B------:R-:W-:Y:S05]  /*1a1d0*/  BRA `(.L_x_9799) ;  /* 0xffffff48004c7947 */ /* 0x000fea000383ffff */
.L_x_9589:
[----:B------:R-:W-:Y:S01]  /*1a1e0*/  BSSY B1, `(.L_x_9800) ;  /* 0x0000008000017945 */ /* 0x000fe20003800000 */
[----:B------:R-:W-:Y:S02]  /*1a1f0*/  IMAD.MOV.U32 R13, RZ, RZ, R21 ;  /* 0x000000ffff0d7224 */ /* 0x000fe400078e0015 */
[----:B------:R-:W-:Y:S02]  /*1a200*/  IMAD.MOV.U32 R12, RZ, RZ, 0x2 ;  /* 0x00000002ff0c7424 */ /* 0x000fe400078e00ff */
[----:B----4-:R-:W-:Y:S02]  /*1a210*/  IMAD.MOV.U32 R11, RZ, RZ, 0x181f ;  /* 0x0000181fff0b7424 */ /* 0x010fe400078e00ff */
[----:B------:R-:W-:-:S07]  /*1a220*/  IMAD.MOV.U32 R15, RZ, RZ, -0x1 ;  /* 0xffffffffff0f7424 */ /* 0x000fce00078e00ff */
[----:B0123--:R-:W-:Y:S05]  /*1a230*/  WARPSYNC.COLLECTIVE R15, `(.L_x_9801) ;  /* 0x000000000f087348 */ /* 0x00ffea0003c00000 */
[----:B--2---:R2:W4:Y:S02]  /*1a240*/  SHFL.IDX P6, R14, R13, R12, R11 ;  /* 0x0000000c0d0e7389 */ /* 0x00452400000c000b */
[----:B01234-:R-:W-:Y:S01]  /*1a250*/  ENDCOLLECTIVE ;  /* 0x000000000000791b */ /* 0x01ffe20003800000 */
.L_x_9801:
[----:B------:R-:W-:Y:S05]  /*1a260*/  BSYNC B1 ;  /* 0x0000000000017941 */ /* 0x000fea0003800000 */
.L_x_9800:
        /* <DEDUP_REMOVED lines=8> */
.L_x_9802:
[----:B------:R-:W-:Y:S05]  /*1a2f0*/  BRA `(.L_x_9803) ;  /* 0xffffff4800787947 */ /* 0x000fea000383ffff */
.L_x_9592:
[----:B------:R-:W-:Y:S01]  /*1a300*/  BSSY B1, `(.L_x_9804) ;  /* 0x0000008000017945 */ /* 0x000fe20003800000 */
[----:B------:R-:W-:Y:S02]  /*1a310*/  IMAD.MOV.U32 R13, RZ, RZ, R21 ;  /* 0x000000ffff0d7224 */ /* 0x000fe400078e0015 */
[----:B------:R-:W-:Y:S02]  /*1a320*/  IMAD.MOV.U32 R12, RZ, RZ, 0x3 ;  /* 0x00000003ff0c7424 */ /* 0x000fe400078e00ff */
[----:B0-----:R-:W-:Y:S02]  /*1a330*/  IMAD.MOV.U32 R11, RZ, RZ, 0x181f ;  /* 0x0000181fff0b7424 */ /* 0x001fe400078e00ff */
[----:B------:R-:W-:-:S07]  /*1a340*/  IMAD.MOV.U32 R15, RZ, RZ, -0x1 ;  /* 0xffffffffff0f7424 */ /* 0x000fce00078e00ff */
[----:B-1234-:R-:W-:Y:S05]  /*1a350*/  WARPSYNC.COLLECTIVE R15, `(.L_x_9805) ;  /* 0x000000000f087348 */ /* 0x01efea0003c00000 */
[----:B--2---:R0:W2:Y:S02]  /*1a360*/  SHFL.IDX P6, R14, R13, R12, R11 ;  /* 0x0000000c0d0e7389 */ /* 0x0040a400000c000b */
[----:B01234-:R-:W-:Y:S01]  /*1a370*/  ENDCOLLECTIVE ;  /* 0x000000000000791b */ /* 0x01ffe20003800000 */
.L_x_9805:
[----:B------:R-:W-:Y:S05]  /*1a380*/  BSYNC B1 ;  /* 0x0000000000017941 */ /* 0x000fea0003800000 */
.L_x_9804:
        /* <DEDUP_REMOVED lines=8> */
.L_x_9806:
[----:B------:R-:W-:Y:S05]  /*1a410*/  BRA `(.L_x_9807) ;  /* 0xffffff4800a47947 */ /* 0x000fea000383ffff */
.L_x_9594:
[----:B------:R-:W-:Y:S02]  /*1a420*/  IMAD.MOV.U32 R13, RZ, RZ, R8 ;  /* 0x000000ffff0d7224 */ /* 0x000fe400078e0008 */
[----:B------:R-:W-:Y:S02]  /*1a430*/  IMAD.MOV.U32 R12, RZ, RZ, RZ ;  /* 0x000000ffff0c7224 */ /* 0x000fe400078e00ff */
[----:B------:R-:W-:Y:S02]  /*1a440*/  IMAD.MOV.U32 R11, RZ, RZ, 0x1c1f ;  /* 0x00001c1fff0b7424 */ /* 0x000fe400078e00ff */
[----:B------:R-:W-:-:S07]  /*1a450*/  IMAD.MOV.U32 R15, RZ, RZ, -0x1 ;  /* 0xffffffffff0f7424 */ /* 0x000fce00078e00ff */
[----:B------:R-:W-:Y:S05]  /*1a460*/  WARPSYNC.COLLECTIVE R15, `(.L_x_9808) ;  /* 0x000000000f087348 */ /* 0x000fea0003c00000 */
[----:B------:R0:W1:Y:S02]  /*1a470*/  SHFL.IDX P6, R14, R13, R12, R11 ;  /* 0x0000000c0d0e7389 */ /* 0x00006400000c000b */
[----:B01----:R-:W-:Y:S01]  /*1a480*/  ENDCOLLECTIVE ;  /* 0x000000000000791b */ /* 0x003fe20003800000 */
.L_x_9808:
[----:B------:R-:W-:Y:S02]  /*1a490*/  IMAD.MOV.U32 R13, RZ, RZ, R3 ;  /* 0x000000ffff0d7224 */ /* 0x000fe400078e0003 */
[----:B------:R-:W-:-:S07]  /*1a4a0*/  IMAD.MOV.U32 R9, RZ, RZ, R14 ;  /* 0x000000ffff097224 */ /* 0x000fce00078e000e */
[----:B------:R-:W-:Y:S05]  /*1a4b0*/  WARPSYNC.COLLECTIVE R15, `(.L_x_9809) ;  /* 0x000000000f087348 */ /* 0x000fea0003c00000 */
[----:B------:R0:W1:Y:S02]  /*1a4c0*/  SHFL.IDX P6, R14, R13, R12, R11 ;  /* 0x0000000c0d0e7389 */ /* 0x00006400000c000b */
[----:B01----:R-:W-:Y:S01]  /*1a4d0*/  ENDCOLLECTIVE ;  /* 0x000000000000791b */ /* 0x003fe20003800000 */
.L_x_9809:
[----:B------:R-:W-:Y:S01]  /*1a4e0*/  IMAD.MOV.U32 R11, RZ, RZ, R14 ;  /* 0x000000ffff0b7224 */ /* 0x000fe200078e000e */
[----:B------:R-:W-:Y:S06]  /*1a4f0*/  BRA `(.L_x_9810) ;  /* 0xffffff4c00887947 */ /* 0x000fec000383ffff */
.L_x_9597:
[----:B------:R-:W-:Y:S01]  /*1a500*/  BSSY B1, `(.L_x_9811) ;  /* 0x0000008000017945 */ /* 0x000fe20003800000 */
[----:B---3--:R-:W-:Y:S02]  /*1a510*/  IMAD.MOV.U32 R13, RZ, RZ, R8 ;  /* 0x000000ffff0d7224 */ /* 0x008fe400078e0008 */
[----:B------:R-:W-:Y:S02]  /*1a520*/  IMAD.MOV.U32 R12, RZ, RZ, 0x1 ;  /* 0x00000001ff0c7424 */ /* 0x000fe400078e00ff */
[----:B--2---:R-:W-:Y:S02]  /*1a530*/  IMAD.MOV.U32 R11, RZ, RZ, 0x1c1f ;  /* 0x00001c1fff0b7424 */ /* 0x004fe400078e00ff */
[----:B------:R-:W-:-:S07]  /*1a540*/  IMAD.MOV.U32 R15, RZ, RZ, -0x1 ;  /* 0xffffffffff0f7424 */ /* 0x000fce00078e00ff */
[----:B01----:R-:W-:Y:S05]  /*1a550*/  WARPSYNC.COLLECTIVE R15, `(.L_x_9812) ;  /* 0x000000000f087348 */ /* 0x003fea0003c00000 */
[----:B------:R2:W3:Y:S02]  /*1a560*/  SHFL.IDX P6, R14, R13, R12, R11 ;  /* 0x0000000c0d0e7389 */ /* 0x0004e400000c000b */
[----:B0123--:R-:W-:Y:S01]  /*1a570*/  ENDCOLLECTIVE ;  /* 0x000000000000791b */ /* 0x00ffe20003800000 */
.L_x_9812:
[----:B------:R-:W-:Y:S05]  /*1a580*/  BSYNC B1 ;  /* 0x0000000000017941 */ /* 0x000fea0003800000 */
.L_x_9811:
        /* <DEDUP_REMOVED lines=8> */
.L_x_9813:
[----:B------:R-:W-:Y:S05]  /*1a610*/  BRA `(.L_x_9814) ;  /* 0xffffff58007c7947 */ /* 0x000fea000383ffff */
.L_x_9601:
[----:B------:R-:W-:Y:S02]  /*1a620*/  IMAD.MOV.U32 R13, RZ, RZ, R4 ;  /* 0x000000ffff0d7224 */ /* 0x000fe400078e0004 */
[----:B------:R-:W-:Y:S02]  /*1a630*/  IMAD.MOV.U32 R12, RZ, RZ, RZ ;  /* 0x000000ffff0c7224 */ /* 0x000fe400078e00ff */
[----:B------:R-:W-:Y:S02]  /*1a640*/  IMAD.MOV.U32 R11, RZ, RZ, 0x181f ;  /* 0x0000181fff0b7424 */ /* 0x000fe400078e00ff */
[----:B------:R-:W-:-:S07]  /*1a650*/  IMAD.MOV.U32 R15, RZ, RZ, -0x1 ;  /* 0xffffffffff0f7424 */ /* 0x000fce00078e00ff */
[----:B01----:R-:W-:Y:S05]  /*1a660*/  WARPSYNC.COLLECTIVE R15, `(.L_x_9815) ;  /* 0x000000000f087348 */ /* 0x003fea0003c00000 */
[----:B------:R2:W3:Y:S02]  /*1a670*/  SHFL.IDX P6, R14, R13, R12, R11 ;  /* 0x0000000c0d0e7389 */ /* 0x0004e400000c000b */
[----:B0123--:R-:W-:Y:S01]  /*1a680*/  ENDCOLLECTIVE ;  /* 0x000000000000791b */ /* 0x00ffe20003800000 */
.L_x_9815:
[----:B------:R-:W-:Y:S02]  /*1a690*/  IMAD.MOV.U32 R13, RZ, RZ, R3 ;  /* 0x000000ffff0d7224 */ /* 0x000fe400078e0003 */
[----:B------:R-:W-:-:S07]  /*1a6a0*/  IMAD.MOV.U32 R0, RZ, RZ, R14 ;  /* 0x000000ffff007224 */ /* 0x000fce00078e000e */
[----:B------:R-:W-:Y:S05]  /*1a6b0*/  WARPSYNC.COLLECTIVE R15, `(.L_x_9816) ;  /* 0x000000000f087348 */ /* 0x000fea0003c00000 */
[----:B------:R0:W1:Y:S02]  /*1a6c0*/  SHFL.IDX P6, R14, R13, R12, R11 ;  /* 0x0000000c0d0e7389 */ /* 0x00006400000c000b */
[----:B01----:R-:W-:Y:S01]  /*1a6d0*/  ENDCOLLECTIVE ;  /* 0x000000000000791b */ /* 0x003fe20003800000 */
.L_x_9816:
[----:B------:R-:W-:Y:S05]  /*1a6e0*/  BRA `(.L_x_9817) ;  /* 0xffffff6c008c7947 */ /* 0x000fea000383ffff */
.L_x_9604:
[----:B------:R-:W-:Y:S01]  /*1a6f0*/  BSSY B1, `(.L_x_9818) ;  /* 0x0000008000017945 */ /* 0x000fe20003800000 */
[----:B---3--:R-:W-:Y:S02]  /*1a700*/  IMAD.MOV.U32 R13, RZ, RZ, R4 ;  /* 0x000000ffff0d7224 */ /* 0x008fe400078e0004 */
[----:B------:R-:W-:Y:S02]  /*1a710*/  IMAD.MOV.U32 R12, RZ, RZ, 0x1 ;  /* 0x00000001ff0c7424 */ /* 0x000fe400078e00ff */
[----:B------:R-:W-:Y:S02]  /*1a720*/  IMAD.MOV.U32 R11, RZ, RZ, 0x181f ;  /* 0x0000181fff0b7424 */ /* 0x000fe400078e00ff */
[----:B------:R-:W-:-:S07]  /*1a730*/  IMAD.MOV.U32 R15, RZ, RZ, -0x1 ;  /* 0xffffffffff0f7424 */ /* 0x000fce00078e00ff */
[----:B012-4-:R-:W-:Y:S05]  /*1a740*/  WARPSYNC.COLLECTIVE R15, `(.L_x_9819) ;  /* 0x000000000f087348 */ /* 0x017fea0003c00000 */
[----:B----4-:R3:W4:Y:S02]  /*1a750*/  SHFL.IDX P6, R14, R13, R12, R11 ;  /* 0x0000000c0d0e7389 */ /* 0x01072400000c000b */
[----:B01234-:R-:W-:Y:S01]  /*1a760*/  ENDCOLLECTIVE ;  /* 0x000000000000791b */ /* 0x01ffe20003800000 */
.L_x_9819:
[----:B------:R-:W-:Y:S05]  /*1a770*/  BSYNC B1 ;  /* 0x0000000000017941 */ /* 0x000fea0003800000 */
.L_x_9818:
        /* <DEDUP_REMOVED lines=8> */
.L_x_9820:
[----:B------:R-:W-:Y:S05]  /*1a800*/  BRA `(.L_x_9821) ;  /* 0xffffff6c00bc7947 */ /* 0x000fea000383ffff */
.L_x_9607:
[----:B------:R-:W-:Y:S01]  /*1a810*/  BSSY B1, `(.L_x_9822) ;  /* 0x0000008000017945 */ /* 0x000fe20003800000 */
[----:B0-----:R-:W-:Y:S02]  /*1a820*/  IMAD.MOV.U32 R13, RZ, RZ, R4 ;  /* 0x000000ffff0d7224 */ /* 0x001fe400078e0004 */
[----:B------:R-:W-:Y:S02]  /*1a830*/  IMAD.MOV.U32 R12, RZ, RZ, 0x2 ;  /* 0x00000002ff0c7424 */ /* 0x000fe400078e00ff */
[----:B------:R-:W-:Y:S02]  /*1a840*/  IMAD.MOV.U32 R11, RZ, RZ, 0x181f ;  /* 0x0000181fff0b7424 */ /* 0x000fe400078e00ff */
[----:B------:R-:W-:-:S07]  /*1a850*/  IMAD.MOV.U32 R15, RZ, RZ, -0x1 ;  /* 0xffffffffff0f7424 */ /* 0x000fce00078e00ff */
[----:B-1234-:R-:W-:Y:S05]  /*1a860*/  WARPSYNC.COLLECTIVE R15, `(.L_x_9823) ;  /* 0x000000000f087348 */ /* 0x01efea0003c00000 */
[----:B----4-:R0:W4:Y:S02]  /*1a870*/  SHFL.IDX P6, R14, R13, R12, R11 ;  /* 0x0000000c0d0e7389 */ /* 0x01012400000c000b */
[----:B01234-:R-:W-:Y:S01]  /*1a880*/  ENDCOLLECTIVE ;  /* 0x000000000000791b */ /* 0x01ffe20003800000 */
.L_x_9823:
[----:B------:R-:W-:Y:S05]  /*1a890*/  BSYNC B1 ;  /* 0x0000000000017941 */ /* 0x000fea0003800000 */
.L_x_9822:
        /* <DEDUP_REMOVED lines=8> */
.L_x_9824:
[----:B------:R-:W-:Y:S05]  /*1a920*/  BRA `(.L_x_9825) ;  /* 0xffffff6c00e87947 */ /* 0x000fea000383ffff */
.L_x_9610:
[----:B------:R-:W-:Y:S01]  /*1a930*/  BSSY B1, `(.L_x_9826) ;  /* 0x0000008000017945 */ /* 0x000fe20003800000 */
[----:B0-----:R-:W-:Y:S02]  /*1a940*/  IMAD.MOV.U32 R13, RZ, RZ, R4 ;  /* 0x000000ffff0d7224 */ /* 0x001fe400078e0004 */
[----:B------:R-:W-:Y:S02]  /*1a950*/  IMAD.MOV.U32 R12, RZ, RZ, 0x3 ;  /* 0x00000003ff0c7424 */ /* 0x000fe400078e00ff */
[----:B------:R-:W-:Y:S02]  /*1a960*/  IMAD.MOV.U32 R11, RZ, RZ, 0x181f ;  /* 0x0000181fff0b7424 */ /* 0x000fe400078e00ff */
[----:B------:R-:W-:-:S07]  /*1a970*/  IMAD.MOV.U32 R15, RZ, RZ, -0x1 ;  /* 0xffffffffff0f7424 */ /* 0x000fce00078e00ff */
[----:B-1234-:R-:W-:Y:S05]  /*1a980*/  WARPSYNC.COLLECTIVE R15, `(.L_x_9827) ;  /* 0x000000000f087348 */ /* 0x01efea0003c00000 */
[----:B------:R0:W0:Y:S02]  /*1a990*/  SHFL.IDX P6, R14, R13, R12, R11 ;  /* 0x0000000c0d0e7389 */ /* 0x00002400000c000b */
[----:B01234-:R-:W-:Y:S01]  /*1a9a0*/  ENDCOLLECTIVE ;  /* 0x000000000000791b */ /* 0x01ffe20003800000 */
.L_x_9827:
[----:B------:R-:W-:Y:S05]  /*1a9b0*/  BSYNC B1 ;  /* 0x0000000000017941 */ /* 0x000fea0003800000 */
.L_x_9826:
        /* <DEDUP_REMOVED lines=8> */
.L_x_9828:
[----:B------:R-:W-:Y:S05]  /*1aa40*/  BRA `(.L_x_9829) ;  /* 0xffffff7000147947 */ /* 0x000fea000383ffff */
.L_x_9627:
        /* <DEDUP_REMOVED lines=11> */
.L_x_9831:
[----:B------:R-:W-:Y:S05]  /*1ab00*/  BSYNC B1 ;  /* 0x0000000000017941 */ /* 0x000fea0003800000 */
.L_x_9830:
[----:B------:R-:W-:Y:S05]  /*1ab10*/  BRA `(.L_x_9832) ;  /* 0xffffff8800387947 */ /* 0x000fea000383ffff */
.L_x_9629:
[----:B------:R-:W-:Y:S01]  /*1ab20*/  BSSY B1, `(.L_x_9833) ;  /* 0x0000006000017945 */ /* 0x000fe20003800000 */
[----:B------:R-:W-:-:S07]  /*1ab30*/  IMAD.MOV.U32 R15, RZ, RZ, -0x1 ;  /* 0xffffffffff0f7424 */ /* 0x000fce00078e00ff */
[----:B0-----:R-:W-:Y:S05]  /*1ab40*/  WARPSYNC.COLLECTIVE R15, `(.L_x_9834) ;  /* 0x000000000f0c7348 */ /* 0x001fea0003c00000 */
[----:B------:R-:W-:Y:S02]  /*1ab50*/  ELECT P6, UR62, PT ;  /* 0x00000000003e782f */ /* 0x000fe400038c0000 */
[----:B------:R-:W-:Y:S01]  /*1ab60*/  MOV R14, UR62 ;  /* 0x0000003e000e7c02 */ /* 0x000fe20008000f00 */
[----:B0-----:R-:W-:Y:S10]  /*1ab70*/  ENDCOLLECTIVE ;  /* 0x000000000000791b */ /* 0x001ff40003800000 */
.L_x_9834:
[----:B------:R-:W-:Y:S05]  /*1ab80*/  BSYNC B1 ;  /* 0x0000000000017941 */ /* 0x000fea0003800000 */
.L_x_9833:
[----:B------:R-:W-:Y:S05]  /*1ab90*/  BRA `(.L_x_9628) ;  /* 0xffffff8800307947 */ /* 0x000fea000383ffff */
.L_x_9631:
[----:B0-----:R0:W1:Y:S02]  /*1aba0*/  SYNCS.PHASECHK.TRANS64.TRYWAIT P0, [R18+URZ+0x22820], R4 ;  /* 0x02282004120075a7 */ /* 0x001064000800017f */
[----:B-1----:R-:W-:Y:S05]  /*1abb0*/  @!P0 NANOSLEEP.SYNCS 0x989680 ;  /* 0x009896800000895d */ /* 0x002fea0003900000 */
[----:B------:R-:W1:Y:S02]  /*1abc0*/  @!P0 SYNCS.PHASECHK.TRANS64 P0, [R18+URZ+0x22820], R4 ;  /* 0x02282004120085a7 */ /* 0x000e64000800007f */
[----:B-1----:R-:W-:Y:S05]  /*1abd0*/  @!P0 BRA `(.L_x_9631) ;  /* 0xfffffffc00f08947 */ /* 0x002fea000383ffff */
[----:B------:R-:W-:Y:S05]  /*1abe0*/  BRA `(.L_x_9835) ;  /* 0xffffff8800407947 */ /* 0x000fea000383ffff */
.L_x_9635:
[----:B0-----:R0:W1:Y:S02]  /*1abf0*/  SYNCS.PHASECHK.TRANS64.TRYWAIT P0, [R4+URZ+0x228a0], R9 ;  /* 0x0228a009040075a7 */ /* 0x001064000800017f */
[----:B-1----:R-:W-:Y:S05]  /*1ac00*/  @!P0 NANOSLEEP.SYNCS 0x989680 ;  /* 0x009896800000895d */ /* 0x002fea0003900000 */
[----:B------:R-:W1:Y:S02]  /*1ac10*/  @!P0 SYNCS.PHASECHK.TRANS64 P0, [R4+URZ+0x228a0], R9 ;  /* 0x0228a009040085a7 */ /* 0x000e64000800007f */
[----:B-1----:R-:W-:Y:S05]  /*1ac20*/  @!P0 BRA `(.L_x_9635) ;  /* 0xfffffffc00f08947 */ /* 0x002fea000383ffff */
[----:B------:R-:W-:Y:S05]  /*1ac30*/  BRA `(.L_x_9836) ;  /* 0xffffff8800607947 */ /* 0x000fea000383ffff */
.L_x_9640:
[----:B-1----:R1:W2:Y:S02]  /*1ac40*/  SYNCS.PHASECHK.TRANS64.TRYWAIT P0, [R4+URZ+0x228c0], R9 ;  /* 0x0228c009040075a7 */ /* 0x0022a4000800017f */
[----:B--2---:R-:W-:Y:S05]  /*1ac50*/  @!P0 NANOSLEEP.SYNCS 0x989680 ;  /* 0x009896800000895d */ /* 0x004fea0003900000 */
[----:B------:R-:W2:Y:S02]  /*1ac60*/  @!P0 SYNCS.PHASECHK.TRANS64 P0, [R4+URZ+0x228c0], R9 ;  /* 0x0228c009040085a7 */ /* 0x000ea4000800007f */
[----:B--2---:R-:W-:Y:S05]  /*1ac70*/  @!P0 BRA `(.L_x_9640) ;  /* 0xfffffffc00f08947 */ /* 0x004fea000383ffff */
[----:B------:R-:W-:Y:S05]  /*1ac80*/  BRA `(.L_x_9837) ;  /* 0xffffff8800e07947 */ /* 0x000fea000383ffff */
.L_x_9650:
[----:B0-----:R0:W1:Y:S02]  /*1ac90*/  SYNCS.PHASECHK.TRANS64.TRYWAIT P2, [R5+URZ+0x228a0], R6 ;  /* 0x0228a006050075a7 */ /* 0x001064000804017f */
[----:B-1----:R-:W-:Y:S05]  /*1aca0*/  @!P2 NANOSLEEP.SYNCS 0x989680 ;  /* 0x009896800000a95d */ /* 0x002fea0003900000 */
[----:B------:R-:W1:Y:S02]  /*1acb0*/  @!P2 SYNCS.PHASECHK.TRANS64 P2, [R5+URZ+0x228a0], R6 ;  /* 0x0228a0060500a5a7 */ /* 0x000e64000804007f */
[----:B-1----:R-:W-:Y:S05]  /*1acc0*/  @!P2 BRA `(.L_x_9650) ;  /* 0xfffffffc00f0a947 */ /* 0x002fea000383ffff */
[----:B------:R-:W-:Y:S05]  /*1acd0*/  BRA `(.L_x_9838) ;  /* 0xffffff9000707947 */ /* 0x000fea000383ffff */
.L_x_9655:
[----:B-1----:R1:W2:Y:S02]  /*1ace0*/  SYNCS.PHASECHK.TRANS64.TRYWAIT P2, [R5+URZ+0x228c0], R6 ;  /* 0x0228c006050075a7 */ /* 0x0022a4000804017f */
[----:B--2---:R-:W-:Y:S05]  /*1acf0*/  @!P2 NANOSLEEP.SYNCS 0x989680 ;  /* 0x009896800000a95d */ /* 0x004fea0003900000 */
[----:B------:R-:W2:Y:S02]  /*1ad00*/  @!P2 SYNCS.PHASECHK.TRANS64 P2, [R5+URZ+0x228c0], R6 ;  /* 0x0228c0060500a5a7 */ /* 0x000ea4000804007f */
[----:B--2---:R-:W-:Y:S05]  /*1ad10*/  @!P2 BRA `(.L_x_9655) ;  /* 0xfffffffc00f0a947 */ /* 0x004fea000383ffff */
[----:B------:R-:W-:Y:S05]  /*1ad20*/  BRA `(.L_x_9839) ;  /* 0xffffff9000ec7947 */ /* 0x000fea000383ffff */
.L_x_9673:
        /* <DEDUP_REMOVED lines=11> */
.L_x_9841:
[----:B------:R-:W-:Y:S05]  /*1ade0*/  BSYNC B0 ;  /* 0x0000000000007941 */ /* 0x000fea0003800000 */
.L_x_9840:
[----:B------:R-:W-:Y:S05]  /*1adf0*/  BRA `(.L_x_9842) ;  /* 0xffffffa0006c7947 */ /* 0x000fea000383ffff */
.L_x_9675:
[----:B------:R-:W-:Y:S01]  /*1ae00*/  BSSY B0, `(.L_x_9843) ;  /* 0x0000006000007945 */ /* 0x000fe20003800000 */
[----:B------:R-:W-:-:S07]  /*1ae10*/  IMAD.MOV.U32 R15, RZ, RZ, -0x1 ;  /* 0xffffffffff0f7424 */ /* 0x000fce00078e00ff */
[----:B0-----:R-:W-:Y:S05]  /*1ae20*/  WARPSYNC.COLLECTIVE R15, `(.L_x_9844) ;  /* 0x000000000f0c7348 */ /* 0x001fea0003c00000 */
[----:B------:R-:W-:Y:S02]  /*1ae30*/  ELECT P6, UR62, PT ;  /* 0x00000000003e782f */ /* 0x000fe400038c0000 */
[----:B------:R-:W-:Y:S01]  /*1ae40*/  MOV R14, UR62 ;  /* 0x0000003e000e7c02 */ /* 0x000fe20008000f00 */
[----:B0-----:R-:W-:Y:S10]  /*1ae50*/  ENDCOLLECTIVE ;  /* 0x000000000000791b */ /* 0x001ff40003800000 */
.L_x_9844:
[----:B------:R-:W-:Y:S05]  /*1ae60*/  BSYNC B0 ;  /* 0x0000000000007941 */ /* 0x000fea0003800000 */
.L_x_9843:
[----:B------:R-:W-:Y:S05]  /*1ae70*/  BRA `(.L_x_9845) ;  /* 0xffffffa000787947 */ /* 0x000fea000383ffff */
.L_x_9677:
[----:B0-----:R0:W1:Y:S02]  /*1ae80*/  SYNCS.PHASECHK.TRANS64.TRYWAIT P0, [R0+URZ+0x22840], R2 ;  /* 0x02284002000075a7 */ /* 0x001064000800017f */
[----:B-1----:R-:W-:Y:S05]  /*1ae90*/  @!P0 NANOSLEEP.SYNCS 0x989680 ;  /* 0x009896800000895d */ /* 0x002fea0003900000 */
[----:B------:R-:W1:Y:S02]  /*1aea0*/  @!P0 SYNCS.PHASECHK.TRANS64 P0, [R0+URZ+0x22840], R2 ;  /* 0x02284002000085a7 */ /* 0x000e64000800007f */
[----:B-1----:R-:W-:Y:S05]  /*1aeb0*/  @!P0 BRA `(.L_x_9677) ;  /* 0xfffffffc00f08947 */ /* 0x002fea000383ffff */
[----:B------:R-:W-:Y:S05]  /*1aec0*/  BRA `(.L_x_9846) ;  /* 0xffffffa000d87947 */ /* 0x000fea000383ffff */
.L_x_9681:
        /* <DEDUP_REMOVED lines=15> */
.L_x_9847:
[----:B------:R-:W-:Y:S02]  /*1afc0*/  IMAD.MOV.U32 R13, RZ, RZ, R4 ;  /* 0x000000ffff0d7224 */ /* 0x000fe400078e0004 */
[----:B------:R-:W-:-:S07]  /*1afd0*/  IMAD.MOV.U32 R6, RZ, RZ, R14 ;  /* 0x000000ffff067224 */ /* 0x000fce00078e000e */
[----:B------:R-:W-:Y:S05]  /*1afe0*/  WARPSYNC.COLLECTIVE R15, `(.L_x_9848) ;  /* 0x000000000f087348 */ /* 0x000fea0003c00000 */
[----:B------:R0:W1:Y:S02]  /*1aff0*/  SHFL.IDX P6, R14, R13, R12, R11 ;  /* 0x0000000c0d0e7389 */ /* 0x00006400000c000b */
[----:B01----:R-:W-:Y:S01]  /*1b000*/  ENDCOLLECTIVE ;  /* 0x000000000000791b */ /* 0x003fe20003800000 */
.L_x_9848:
[----:B------:R-:W-:Y:S02]  /*1b010*/  IMAD.MOV.U32 R13, RZ, RZ, R3 ;  /* 0x000000ffff0d7224 */ /* 0x000fe400078e0003 */
[----:B------:R-:W-:Y:S02]  /*1b020*/  IMAD.MOV.U32 R12, RZ, RZ, 0x1 ;  /* 0x00000001ff0c7424 */ /* 0x000fe400078e00ff */
[----:B------:R-:W-:-:S07]  /*1b030*/  IMAD.MOV.U32 R7, RZ, RZ, R14 ;  /* 0x000000ffff077224 */ /* 0x000fce00078e000e */
[----:B------:R-:W-:Y:S05]  /*1b040*/  WARPSYNC.COLLECTIVE R15, `(.L_x_9849) ;  /* 0x000000000f087348 */ /* 0x000fea0003c00000 */
[----:B------:R0:W1:Y:S02]  /*1b050*/  SHFL.IDX P6, R14, R13, R12, R11 ;  /* 0x0000000c0d0e7389 */ /* 0x00006400000c000b */
[----:B01----:R-:W-:Y:S01]  /*1b060*/  ENDCOLLECTIVE ;  /* 0x000000000000791b */ /* 0x003fe20003800000 */
.L_x_9849:
        /* <DEDUP_REMOVED lines=15> */
.L_x_9850:
[----:B------:R-:W-:Y:S02]  /*1b160*/  IMAD.MOV.U32 R13, RZ, RZ, R3 ;  /* 0x000000ffff0d7224 */ /* 0x000fe400078e0003 */
[----:B------:R-:W-:Y:S02]  /*1b170*/  IMAD.MOV.U32 R12, RZ, RZ, 0x2 ;  /* 0x00000002ff0c7424 */ /* 0x000fe400078e00ff */
[----:B------:R-:W-:-:S07]  /*1b180*/  IMAD.MOV.U32 R5, RZ, RZ, R14 ;  /* 0x000000ffff057224 */ /* 0x000fce00078e000e */
[----:B------:R-:W-:Y:S05]  /*1b190*/  WARPSYNC.COLLECTIVE R15, `(.L_x_9851) ;  /* 0x000000000f087348 */ /* 0x000fea0003c00000 */
[----:B------:R0:W1:Y:S02]  /*1b1a0*/  SHFL.IDX P6, R14, R13, R12, R11 ;  /* 0x0000000c0d0e7389 */ /* 0x00006400000c000b */
[----:B01----:R-:W-:Y:S01]  /*1b1b0*/  ENDCOLLECTIVE ;  /* 0x000000000000791b */ /* 0x003fe20003800000 */
.L_x_9851:
        /* <DEDUP_REMOVED lines=15> */
.L_x_9852:
[----:B------:R-:W-:Y:S02]  /*1b2b0*/  IMAD.MOV.U32 R13, RZ, RZ, R3 ;  /* 0x000000ffff0d7224 */ /* 0x000fe400078e0003 */
[----:B------:R-:W-:Y:S02]  /*1b2c0*/  IMAD.MOV.U32 R12, RZ, RZ, 0x3 ;  /* 0x00000003ff0c7424 */ /* 0x000fe400078e00ff */
[----:B------:R-:W-:-:S07]  /*1b2d0*/  IMAD.MOV.U32 R5, RZ, RZ, R14 ;  /* 0x000000ffff057224 */ /* 0x000fce00078e000e */
[----:B------:R-:W-:Y:S05]  /*1b2e0*/  WARPSYNC.COLLECTIVE R15, `(.L_x_9853) ;  /* 0x000000000f087348 */ /* 0x000fea0003c00000 */
[----:B------:R0:W1:Y:S02]  /*1b2f0*/  SHFL.IDX P6, R14, R13, R12, R11 ;  /* 0x0000000c0d0e7389 */ /* 0x00006400000c000b */
[----:B01----:R-:W-:Y:S01]  /*1b300*/  ENDCOLLECTIVE ;  /* 0x000000000000791b */ /* 0x003fe20003800000 */
.L_x_9853:
        /* <DEDUP_REMOVED lines=15> */
.L_x_9854:
[----:B------:R-:W-:Y:S02]  /*1b400*/  IMAD.MOV.U32 R13, RZ, RZ, R3 ;  /* 0x000000ffff0d7224 */ /* 0x000fe400078e0003 */
[----:B------:R-:W-:Y:S02]  /*1b410*/  IMAD.MOV.U32 R12, RZ, RZ, 0x4 ;  /* 0x00000004ff0c7424 */ /* 0x000fe400078e00ff */
[----:B------:R-:W-:-:S07]  /*1b420*/  IMAD.MOV.U32 R5, RZ, RZ, R14 ;  /* 0x000000ffff057224 */ /* 0x000fce00078e000e */
[----:B------:R-:W-:Y:S05]  /*1b430*/  WARPSYNC.COLLECTIVE R15, `(.L_x_9855) ;  /* 0x000000000f087348 */ /* 0x000fea0003c00000 */
[----:B------:R0:W1:Y:S02]  /*1b440*/  SHFL.IDX P6, R14, R13, R12, R11 ;  /* 0x0000000c0d0e7389 */ /* 0x00006400000c000b */
[----:B01----:R-:W-:Y:S01]  /*1b450*/  ENDCOLLECTIVE ;  /* 0x000000000000791b */ /* 0x003fe20003800000 */
.L_x_9855:
        /* <DEDUP_REMOVED lines=15> */
.L_x_9856:
[----:B------:R-:W-:Y:S02]  /*1b550*/  IMAD.MOV.U32 R13, RZ, RZ, R3 ;  /* 0x000000ffff0d7224 */ /* 0x000fe400078e0003 */
[----:B------:R-:W-:Y:S02]  /*1b560*/  IMAD.MOV.U32 R12, RZ, RZ, 0x5 ;  /* 0x00000005ff0c7424 */ /* 0x000fe400078e00ff */
[----:B------:R-:W-:-:S07]  /*1b570*/  IMAD.MOV.U32 R5, RZ, RZ, R14 ;  /* 0x000000ffff057224 */ /* 0x000fce00078e000e */
[----:B------:R-:W-:Y:S05]  /*1b580*/  WARPSYNC.COLLECTIVE R15, `(.L_x_9857) ;  /* 0x000000000f087348 */ /* 0x000fea0003c00000 */
[----:B------:R0:W1:Y:S02]  /*1b590*/  SHFL.IDX P6, R14, R13, R12, R11 ;  /* 0x0000000c0d0e7389 */ /* 0x00006400000c000b */
[----:B01----:R-:W-:Y:S01]  /*1b5a0*/  ENDCOLLECTIVE ;  /* 0x000000000000791b */ /* 0x003fe20003800000 */
.L_x_9857:
        /* <DEDUP_REMOVED lines=15> */
.L_x_9858:
[----:B------:R-:W-:Y:S02]  /*1b6a0*/  IMAD.MOV.U32 R13, RZ, RZ, R3 ;  /* 0x000000ffff0d7224 */ /* 0x000fe400078e0003 */
[----:B------:R-:W-:Y:S02]  /*1b6b0*/  IMAD.MOV.U32 R12, RZ, RZ, 0x6 ;  /* 0x00000006ff0c7424 */ /* 0x000fe400078e00ff */
[----:B------:R-:W-:-:S07]  /*1b6c0*/  IMAD.MOV.U32 R5, RZ, RZ, R14 ;  /* 0x000000ffff057224 */ /* 0x000fce00078e000e */
[----:B------:R-:W-:Y:S05]  /*1b6d0*/  WARPSYNC.COLLECTIVE R15, `(.L_x_9859) ;  /* 0x000000000f087348 */ /* 0x000fea0003c00000 */
[----:B------:R0:W1:Y:S02]  /*1b6e0*/  SHFL.IDX P6, R14, R13, R12, R11 ;  /* 0x0000000c0d0e7389 */ /* 0x00006400000c000b */
[----:B01----:R-:W-:Y:S01]  /*1b6f0*/  ENDCOLLECTIVE ;  /* 0x000000000000791b */ /* 0x003fe20003800000 */
.L_x_9859:
        /* <DEDUP_REMOVED lines=13> */
.L_x_9860:
        /* <DEDUP_REMOVED lines=8> */
.L_x_9861:
        /* <DEDUP_REMOVED lines=13> */
.L_x_9862:
[----:B------:R-:W-:Y:S01]  /*1b920*/  IMAD.MOV.U32 R3, RZ, RZ, R14 ;  /* 0x000000ffff037224 */ /* 0x000fe200078e000e */
[----:B------:R-:W-:Y:S06]  /*1b930*/  BRA `(.L_x_9863) ;  /* 0xffffffa400647947 */ /* 0x000fec000383ffff */
.L_x_9684:
[----:B0-----:R0:W1:Y:S02]  /*1b940*/  SYNCS.PHASECHK.TRANS64.TRYWAIT P0, [R18+URZ+0x22820], R0 ;  /* 0x02282000120075a7 */ /* 0x001064000800017f */
[----:B-1----:R-:W-:Y:S05]  /*1b950*/  @!P0 NANOSLEEP.SYNCS 0x989680 ;  /* 0x009896800000895d */ /* 0x002fea0003900000 */
[----:B------:R-:W1:Y:S02]  /*1b960*/  @!P0 SYNCS.PHASECHK.TRANS64 P0, [R18+URZ+0x22820], R0 ;  /* 0x02282000120085a7 */ /* 0x000e64000800007f */
[----:B-1----:R-:W-:Y:S05]  /*1b970*/  @!P0 BRA `(.L_x_9684) ;  /* 0xfffffffc00f08947 */ /* 0x002fea000383ffff */
[----:B------:R-:W-:Y:S05]  /*1b980*/  BRA `(.L_x_9864) ;  /* 0xffffffa400c07947 */ /* 0x000fea000383ffff */
.L_x_9688:
[----:B0-----:R0:W1:Y:S02]  /*1b990*/  SYNCS.PHASECHK.TRANS64.TRYWAIT P0, [R2+URZ+0x22860], R0 ;  /* 0x02286000020075a7 */ /* 0x001064000800017f */
[----:B-1----:R-:W-:Y:S05]  /*1b9a0*/  @!P0 NANOSLEEP.SYNCS 0x989680 ;  /* 0x009896800000895d */ /* 0x002fea0003900000 */
[----:B------:R-:W1:Y:S02]  /*1b9b0*/  @!P0 SYNCS.PHASECHK.TRANS64 P0, [R2+URZ+0x22860], R0 ;  /* 0x02286000020085a7 */ /* 0x000e64000800007f */
[----:B-1----:R-:W-:Y:S05]  /*1b9c0*/  @!P0 BRA `(.L_x_9688) ;  /* 0xfffffffc00f08947 */ /* 0x002fea000383ffff */
[----:B------:R-:W-:Y:S05]  /*1b9d0*/  BRA `(.L_x_9865) ;  /* 0xffffffa400e47947 */ /* 0x000fea000383ffff */
.L_x_9703:
[----:B-1----:R1:W2:Y:S02]  /*1b9e0*/  SYNCS.PHASECHK.TRANS64.TRYWAIT P0, [R2+URZ+0x22840], R6 ;  /* 0x02284006020075a7 */ /* 0x0022a4000800017f */
[----:B--2---:R-:W-:Y:S05]  /*1b9f0*/  @!P0 NANOSLEEP.SYNCS 0x989680 ;  /* 0x009896800000895d */ /* 0x004fea0003900000 */
[----:B------:R-:W2:Y:S02]  /*1ba00*/  @!P0 SYNCS.PHASECHK.TRANS64 P0, [R2+URZ+0x22840], R6 ;  /* 0x02284006020085a7 */ /* 0x000ea4000800007f */
[----:B--2---:R-:W-:Y:S05]  /*1ba10*/  @!P0 BRA `(.L_x_9703) ;  /* 0xfffffffc00f08947 */ /* 0x004fea000383ffff */
[----:B------:R-:W-:Y:S05]  /*1ba20*/  BRA `(.L_x_9866) ;  /* 0xffffffb000047947 */ /* 0x000fea000383ffff */
.L_x_9708:
[----:B0-----:R0:W2:Y:S02]  /*1ba30*/  SYNCS.PHASECHK.TRANS64.TRYWAIT P0, [R2+URZ+0x22860], R6 ;  /* 0x02286006020075a7 */ /* 0x0010a4000800017f */
[----:B--2---:R-:W-:Y:S05]  /*1ba40*/  @!P0 NANOSLEEP.SYNCS 0x989680 ;  /* 0x009896800000895d */ /* 0x004fea0003900000 */
[----:B------:R-:W2:Y:S02]  /*1ba50*/  @!P0 SYNCS.PHASECHK.TRANS64 P0, [R2+URZ+0x22860], R6 ;  /* 0x02286006020085a7 */ /* 0x000ea4000800007f */
[----:B--2---:R-:W-:Y:S05]  /*1ba60*/  @!P0 BRA `(.L_x_9708) ;  /* 0xfffffffc00f08947 */ /* 0x004fea000383ffff */
[----:B------:R-:W-:Y:S05]  /*1ba70*/  BRA `(.L_x_9867) ;  /* 0xffffffb000807947 */ /* 0x000fea000383ffff */
.L_x_9719:
[----:B-1----:R1:W2:Y:S02]  /*1ba80*/  SYNCS.PHASECHK.TRANS64.TRYWAIT P0, [R3+URZ+0x22840], R2 ;  /* 0x02284002030075a7 */ /* 0x0022a4000800017f */
[----:B--2---:R-:W-:Y:S05]  /*1ba90*/  @!P0 NANOSLEEP.SYNCS 0x989680 ;  /* 0x009896800000895d */ /* 0x004fea0003900000 */
[----:B------:R-:W2:Y:S02]  /*1baa0*/  @!P0 SYNCS.PHASECHK.TRANS64 P0, [R3+URZ+0x22840], R2 ;  /* 0x02284002030085a7 */ /* 0x000ea4000800007f */
[----:B--2---:R-:W-:Y:S05]  /*1bab0*/  @!P0 BRA `(.L_x_9719) ;  /* 0xfffffffc00f08947 */ /* 0x004fea000383ffff */
[----:B------:R-:W-:Y:S05]  /*1bac0*/  BRA `(.L_x_9868) ;  /* 0xffffffb8006c7947 */ /* 0x000fea000383ffff */
.L_x_9724:
[----:B--2---:R2:W3:Y:S02]  /*1bad0*/  SYNCS.PHASECHK.TRANS64.TRYWAIT P0, [R3+URZ+0x22860], R2 ;  /* 0x02286002030075a7 */ /* 0x0044e4000800017f */
[----:B---3--:R-:W-:Y:S05]  /*1bae0*/  @!P0 NANOSLEEP.SYNCS 0x989680 ;  /* 0x009896800000895d */ /* 0x008fea0003900000 */
[----:B------:R-:W3:Y:S02]  /*1baf0*/  @!P0 SYNCS.PHASECHK.TRANS64 P0, [R3+URZ+0x22860], R2 ;  /* 0x02286002030085a7 */ /* 0x000ee4000800007f */
[----:B---3--:R-:W-:Y:S05]  /*1bb00*/  @!P0 BRA `(.L_x_9724) ;  /* 0xfffffffc00f08947 */ /* 0x008fea000383ffff */
[----:B------:R-:W-:Y:S05]  /*1bb10*/  BRA `(.L_x_9869) ;  /* 0xffffffb800e87947 */ /* 0x000fea000383ffff */
.L_x_9735:
[----:B-1----:R1:W2:Y:S02]  /*1bb20*/  SYNCS.PHASECHK.TRANS64.TRYWAIT P0, [R3+URZ+0x22840], R2 ;  /* 0x02284002030075a7 */ /* 0x0022a4000800017f */
[----:B--2---:R-:W-:Y:S05]  /*1bb30*/  @!P0 NANOSLEEP.SYNCS 0x989680 ;  /* 0x009896800000895d */ /* 0x004fea0003900000 */
[----:B------:R-:W2:Y:S02]  /*1bb40*/  @!P0 SYNCS.PHASECHK.TRANS64 P0, [R3+URZ+0x22840], R2 ;  /* 0x02284002030085a7 */ /* 0x000ea4000800007f */
[----:B--2---:R-:W-:Y:S05]  /*1bb50*/  @!P0 BRA `(.L_x_9735) ;  /* 0xfffffffc00f08947 */ /* 0x004fea000383ffff */
[----:B------:R-:W-:Y:S05]  /*1bb60*/  BRA `(.L_x_9870) ;  /* 0xffffffc000b87947 */ /* 0x000fea000383ffff */
.L_x_9740:
[----:B--2---:R2:W3:Y:S02]  /*1bb70*/  SYNCS.PHASECHK.TRANS64.TRYWAIT P0, [R3+URZ+0x22860], R2 ;  /* 0x02286002030075a7 */ /* 0x0044e4000800017f */
[----:B---3--:R-:W-:Y:S05]  /*1bb80*/  @!P0 NANOSLEEP.SYNCS 0x989680 ;  /* 0x009896800000895d */ /* 0x008fea0003900000 */
[----:B------:R-:W3:Y:S02]  /*1bb90*/  @!P0 SYNCS.PHASECHK.TRANS64 P0, [R3+URZ+0x22860], R2 ;  /* 0x02286002030085a7 */ /* 0x000ee4000800007f */
[----:B---3--:R-:W-:Y:S05]  /*1bba0*/  @!P0 BRA `(.L_x_9740) ;  /* 0xfffffffc00f08947 */ /* 0x008fea000383ffff */
[----:B------:R-:W-:Y:S05]  /*1bbb0*/  BRA `(.L_x_9871) ;  /* 0xffffffc400347947 */ /* 0x000fea000383ffff */
.L_x_9752:
[----:B------:R-:W2:Y:S01]  /*1bbc0*/  LDL R0, [R1] ;  /* 0x0000000001007983 */ /* 0x000ea20000100800 */
[----:B------:R-:W-:Y:S01]  /*1bbd0*/  BSSY B0, `(.L_x_9872) ;  /* 0x0000008000007945 */ /* 0x000fe20003800000 */
[----:B0-----:R-:W-:Y:S02]  /*1bbe0*/  IMAD.MOV.U32 R12, RZ, RZ, RZ ;  /* 0x000000ffff0c7224 */ /* 0x001fe400078e00ff */
[----:B------:R-:W-:Y:S02]  /*1bbf0*/  IMAD.MOV.U32 R11, RZ, RZ, 0x1f ;  /* 0x0000001fff0b7424 */ /* 0x000fe400078e00ff */
[----:B------:R-:W-:Y:S02]  /*1bc00*/  IMAD.MOV.U32 R15, RZ, RZ, -0x1 ;  /* 0xffffffffff0f7424 */ /* 0x000fe400078e00ff */
[----:B--2---:R-:W-:-:S07]  /*1bc10*/  IMAD.MOV.U32 R13, RZ, RZ, R0 ;  /* 0x000000ffff0d7224 */ /* 0x004fce00078e0000 */
[----:B-1----:R-:W-:Y:S05]  /*1bc20*/  WARPSYNC.COLLECTIVE R15, `(.L_x_9873) ;  /* 0x000000000f087348 */ /* 0x002fea0003c00000 */
[----:B------:R0:W2:Y:S02]  /*1bc30*/  SHFL.IDX P6, R14, R13, R12, R11 ;  /* 0x0000000c0d0e7389 */ /* 0x0000a400000c000b */
[----:B012---:R-:W-:Y:S01]  /*1bc40*/  ENDCOLLECTIVE ;  /* 0x000000000000791b */ /* 0x007fe20003800000 */
.L_x_9873:
[----:B------:R-:W-:Y:S05]  /*1bc50*/  BSYNC B0 ;  /* 0x0000000000007941 */ /* 0x000fea0003800000 */
.L_x_9872:
        /* <DEDUP_REMOVED lines=9> */
.L_x_9874:
        /* <DEDUP_REMOVED lines=26> */
.L_x_9875:
        /* <DEDUP_REMOVED lines=8> */
.L_x_9876:
        /* <DEDUP_REMOVED lines=8> */
.L_x_9877:
        /* <DEDUP_REMOVED lines=8> */
.L_x_9878:
        /* <DEDUP_REMOVED lines=8> */
.L_x_9879:
        /* <DEDUP_REMOVED lines=9> */
.L_x_9880:
[----:B------:R-:W-:Y:S01]  /*1c120*/  IMAD.MOV.U32 R9, RZ, RZ, R14 ;  /* 0x000000ffff097224 */ /* 0x000fe200078e000e */
[----:B------:R-:W-:Y:S06]  /*1c130*/  BRA `(.L_x_9881) ;  /* 0xffffffc8007c7947 */ /* 0x000fec000383ffff */
.L_x_9755:
        /* <DEDUP_REMOVED lines=8> */
.L_x_9883:
[----:B------:R-:W-:Y:S05]  /*1c1c0*/  BSYNC B0 ;  /* 0x0000000000007941 */ /* 0x000fea0003800000 */
.L_x_9882:
        /* <DEDUP_REMOVED lines=10> */
.L_x_9884:
        /* <DEDUP_REMOVED lines=8> */
.L_x_9885:
        /* <DEDUP_REMOVED lines=8> */
.L_x_9886:
        /* <DEDUP_REMOVED lines=8> */
.L_x_9887:
        /* <DEDUP_REMOVED lines=9> */
.L_x_9888:
[----:B------:R-:W-:Y:S01]  /*1c480*/  IMAD.MOV.U32 R9, RZ, RZ, R14 ;  /* 0x000000ffff097224 */ /* 0x000fe200078e000e */
[----:B------:R-:W-:Y:S06]  /*1c490*/  BRA `(.L_x_9889) ;  /* 0xffffffc800507947 */ /* 0x000fec000383ffff */
.L_x_9757:
[----:B------:R-:W-:Y:S01]  /*1c4a0*/  BSSY B0, `(.L_x_9890) ;  /* 0x0000006000007945 */ /* 0x000fe20003800000 */
[----:B------:R-:W-:Y:S01]  /*1c4b0*/  PLOP3.LUT P6, PT, P6, PT, PT, 0x8, 0x0 ;  /* 0x000000000000781c */ /* 0x000fe200037ce170 */
[----:B------:R-:W-:-:S12]  /*1c4c0*/  IMAD.MOV.U32 R15, RZ, RZ, -0x1 ;  /* 0xffffffffff0f7424 */ /* 0x000fd800078e00ff */
[----:B0-----:R-:W-:Y:S05]  /*1c4d0*/  WARPSYNC.COLLECTIVE R15, `(.L_x_9891) ;  /* 0x000000000f087348 */ /* 0x001fea0003c00000 */
[----:B------:R-:W-:Y:S01]  /*1c4e0*/  VOTE.ANY R14, PT, P6 ;  /* 0x00000000000e7806 */ /* 0x000fe200030e0100 */
[----:B0-----:R-:W-:Y:S06]  /*1c4f0*/  ENDCOLLECTIVE ;  /* 0x000000000000791b */ /* 0x001fec0003800000 */
.L_x_9891:
[----:B------:R-:W-:Y:S05]  /*1c500*/  BSYNC B0 ;  /* 0x0000000000007941 */ /* 0x000fea0003800000 */
.L_x_9890:
        /* <DEDUP_REMOVED lines=9> */
.L_x_9892:
[----:B------:R-:W-:Y:S02]  /*1c5a0*/  IMAD.MOV.U32 R13, RZ, RZ, R6 ;  /* 0x000000ffff0d7224 */ /* 0x000fe400078e0006 */
[----:B------:R-:W-:-:S07]  /*1c5b0*/  IMAD.MOV.U32 R4, RZ, RZ, R14 ;  /* 0x000000ffff047224 */ /* 0x000fce00078e000e */
[----:B------:R-:W-:Y:S05]  /*1c5c0*/  WARPSYNC.COLLECTIVE R15, `(.L_x_9893) ;  /* 0x000000000f087348 */ /* 0x000fea0003c00000 */
[----:B------:R0:W1:Y:S02]  /*1c5d0*/  SHFL.IDX P6, R14, R13, R12, R11 ;  /* 0x0000000c0d0e7389 */ /* 0x00006400000c000b */
[----:B01----:R-:W-:Y:S01]  /*1c5e0*/  ENDCOLLECTIVE ;  /* 0x000000000000791b */ /* 0x003fe20003800000 */
.L_x_9893:
[----:B------:R-:W-:Y:S01]  /*1c5f0*/  IMAD.MOV.U32 R6, RZ, RZ, R14 ;  /* 0x000000ffff067224 */ /* 0x000fe200078e000e */
[----:B------:R-:W-:Y:S06]  /*1c600*/  BRA `(.L_x_9894) ;  /* 0xffffffc800307947 */ /* 0x000fec000383ffff */
.L_x_9759:
[----:B------:R-:W-:Y:S01]  /*1c610*/  BSSY B0, `(.L_x_9895) ;  /* 0x0000007000007945 */ /* 0x000fe20003800000 */
[----:B------:R-:W-:Y:S02]  /*1c620*/  IMAD.MOV.U32 R13, RZ, RZ, R7 ;  /* 0x000000ffff0d7224 */ /* 0x000fe400078e0007 */
[----:B------:R-:W-:Y:S02]  /*1c630*/  IMAD.MOV.U32 R11, RZ, RZ, 0x1f ;  /* 0x0000001fff0b7424 */ /* 0x000fe400078e00ff */
[----:B------:R-:W-:-:S07]  /*1c640*/  IMAD.MOV.U32 R15, RZ, RZ, -0x1 ;  /* 0xffffffffff0f7424 */ /* 0x000fce00078e00ff */
[----:B0123--:R-:W-:Y:S05]  /*1c650*/  WARPSYNC.COLLECTIVE R15, `(.L_x_9896) ;  /* 0x000000000f087348 */ /* 0x00ffea0003c00000 */
[----:B------:R4:W0:Y:S02]  /*1c660*/  SHFL.IDX P6, R14, R13, R12, R11 ;  /* 0x0000000c0d0e7389 */ /* 0x00082400000c000b */
[----:B01234-:R-:W-:Y:S01]  /*1c670*/  ENDCOLLECTIVE ;  /* 0x000000000000791b */ /* 0x01ffe20003800000 */
.L_x_9896:
[----:B------:R-:W-:Y:S05]  /*1c680*/  BSYNC B0 ;  /* 0x0000000000007941 */ /* 0x000fea0003800000 */
.L_x_9895:
[----:B------:R-:W-:Y:S01]  /*1c690*/  IMAD.MOV.U32 R7, RZ, RZ, R14 ;  /* 0x000000ffff077224 */ /* 0x000fe200078e000e */
[----:B------:R-:W-:Y:S06]  /*1c6a0*/  BRA `(.L_x_9897) ;  /* 0xffffffc800207947 */ /* 0x000fec000383ffff */
.L_x_9763:
[----:B0-----:R0:W1:Y:S02]  /*1c6b0*/  SYNCS.PHASECHK.TRANS64.TRYWAIT P0, [R0+URZ+0x22820], R3 ;  /* 0x02282003000075a7 */ /* 0x001064000800017f */
[----:B-1----:R-:W-:Y:S05]  /*1c6c0*/  @!P0 NANOSLEEP.SYNCS 0x989680 ;  /* 0x009896800000895d */ /* 0x002fea0003900000 */
[----:B------:R-:W1:Y:S02]  /*1c6d0*/  @!P0 SYNCS.PHASECHK.TRANS64 P0, [R0+URZ+0x22820], R3 ;  /* 0x02282003000085a7 */ /* 0x000e64000800007f */
[----:B-1----:R-:W-:Y:S05]  /*1c6e0*/  @!P0 BRA `(.L_x_9763) ;  /* 0xfffffffc00f08947 */ /* 0x002fea000383ffff */
[----:B------:R-:W-:Y:S05]  /*1c6f0*/  BRA `(.L_x_9898) ;  /* 0xffffffcc00b87947 */ /* 0x000fea000383ffff */
.L_x_9764:
        /* <DEDUP_REMOVED lines=11> */
.L_x_9900:
[----:B------:R-:W-:Y:S05]  /*1c7b0*/  BSYNC B0 ;  /* 0x0000000000007941 */ /* 0x000fea0003800000 */
.L_x_9899:
[----:B------:R-:W-:Y:S05]  /*1c7c0*/  BRA `(.L_x_9901) ;  /* 0xffffffcc00a07947 */ /* 0x000fea000383ffff */
.L_x_9765:
[----:B------:R-:W-:Y:S01]  /*1c7d0*/  BSSY B0, `(.L_x_9902) ;  /* 0x0000006000007945 */ /* 0x000fe20003800000 */
[----:B------:R-:W-:-:S07]  /*1c7e0*/  IMAD.MOV.U32 R15, RZ, RZ, -0x1 ;  /* 0xffffffffff0f7424 */ /* 0x000fce00078e00ff */
[----:B01----:R-:W-:Y:S05]  /*1c7f0*/  WARPSYNC.COLLECTIVE R15, `(.L_x_9903) ;  /* 0x000000000f0c7348 */ /* 0x003fea0003c00000 */
[----:B------:R-:W-:Y:S02]  /*1c800*/  ELECT P6, UR62, PT ;  /* 0x00000000003e782f */ /* 0x000fe400038c0000 */
[----:B------:R-:W-:Y:S01]  /*1c810*/  MOV R14, UR62 ;  /* 0x0000003e000e7c02 */ /* 0x000fe20008000f00 */
[----:B01----:R-:W-:Y:S10]  /*1c820*/  ENDCOLLECTIVE ;  /* 0x000000000000791b */ /* 0x003ff40003800000 */
.L_x_9903:
[----:B------:R-:W-:Y:S05]  /*1c830*/  BSYNC B0 ;  /* 0x0000000000007941 */ /* 0x000fea0003800000 */
.L_x_9902:
[----:B------:R-:W-:Y:S05]  /*1c840*/  BRA `(.L_x_9904) ;  /* 0xffffffcc00947947 */ /* 0x000fea000383ffff */
.L_x_9767:
[----:B0-----:R0:W1:Y:S02]  /*1c850*/  SYNCS.PHASECHK.TRANS64.TRYWAIT P0, [R6+URZ], R5 ;  /* 0x00000005060075a7 */ /* 0x001064000800017f */
[----:B-1----:R-:W-:Y:S05]  /*1c860*/  @!P0 NANOSLEEP.SYNCS 0x989680 ;  /* 0x009896800000895d */ /* 0x002fea0003900000 */
[----:B------:R-:W1:Y:S02]  /*1c870*/  @!P0 SYNCS.PHASECHK.TRANS64 P0, [R6+URZ], R5 ;  /* 0x00000005060085a7 */ /* 0x000e64000800007f */
[----:B-1----:R-:W-:Y:S05]  /*1c880*/  @!P0 BRA `(.L_x_9767) ;  /* 0xfffffffc00f08947 */ /* 0x002fea000383ffff */
[----:B------:R-:W-:Y:S05]  /*1c890*/  BRA `(.L_x_9905) ;  /* 0xffffffcc00cc7947 */ /* 0x000fea000383ffff */
.L_x_9768:
[----:B-1----:R1:W2:Y:S02]  /*1c8a0*/  SYNCS.PHASECHK.TRANS64.TRYWAIT P0, [R7+URZ], R2 ;  /* 0x00000002070075a7 */ /* 0x0022a4000800017f */
[----:B--2---:R-:W-:Y:S05]  /*1c8b0*/  @!P0 NANOSLEEP.SYNCS 0x989680 ;  /* 0x009896800000895d */ /* 0x004fea0003900000 */
[----:B------:R-:W2:Y:S02]  /*1c8c0*/  @!P0 SYNCS.PHASECHK.TRANS64 P0, [R7+URZ], R2 ;  /* 0x00000002070085a7 */ /* 0x000ea4000800007f */
[----:B--2---:R-:W-:Y:S05]  /*1c8d0*/  @!P0 BRA `(.L_x_9768) ;  /* 0xfffffffc00f08947 */ /* 0x004fea000383ffff */
[----:B------:R-:W-:Y:S05]  /*1c8e0*/  BRA `(.L_x_9906) ;  /* 0xffffffcc00c07947 */ /* 0x000fea000383ffff */
.L_x_9770:
[----:B--2---:R2:W3:Y:S02]  /*1c8f0*/  SYNCS.PHASECHK.TRANS64.TRYWAIT P0, [R4+URZ], R5 ;  /* 0x00000005040075a7 */ /* 0x0044e4000800017f */
[----:B---3--:R-:W-:Y:S05]  /*1c900*/  @!P0 NANOSLEEP.SYNCS 0x989680 ;  /* 0x009896800000895d */ /* 0x008fea0003900000 */
[----:B------:R-:W3:Y:S02]  /*1c910*/  @!P0 SYNCS.PHASECHK.TRANS64 P0, [R4+URZ], R5 ;  /* 0x00000005040085a7 */ /* 0x000ee4000800007f */
[----:B---3--:R-:W-:Y:S05]  /*1c920*/  @!P0 BRA `(.L_x_9770) ;  /* 0xfffffffc00f08947 */ /* 0x008fea000383ffff */
[----:B------:R-:W-:Y:S05]  /*1c930*/  BRA `(.L_x_9907) ;  /* 0xffffffcc00c47947 */ /* 0x000fea000383ffff */
.L_x_9908:
        /* <DEDUP_REMOVED lines=12> */
.L_x_15017:


//--------------------- .text._ZN7cutlass13device_kernelIN5flash11enable_sm90INS1_16FlashAttnFwdSm90INS1_25CollectiveMainloopFwdSm90ILi2EN4cute5tupleIJNS5_1CILi1EEES8_S8_EEENS6_IJNS7_ILi128EEENS7_ILi96EEENS7_ILi64EEEEEELi256ENS_6half_tEfNS_4arch4Sm90ELb0ELb0ELb0ELb1ELb0ELb0ELb1ELb1ELb0ELb1ELb1ELb0EEENS1_21CollectiveEpilogueFwdINS6_IJSA_NS7_ILi256EEESB_EEES9_SE_SG_Li256ELb1ELb1ELb1ELb0EEENS1_36VarlenDynamicPersistentTileSchedulerILi128ELi96ELi256ELi128ELb1ELb1ELb1ELb0ELb1ELb1EEEEEEEEEvNT_6ParamsE --------------------------
	.section	.text._ZN7cutlass13device_kernelIN5flash11enable_sm90INS1_16FlashAttnFwdSm90INS1_25CollectiveMainloopFwdSm90ILi2EN4cute5tupleIJNS5_1CILi1EEES8_S8_EEENS6_IJNS7_ILi128EEENS7_ILi96EEENS7_ILi64EEEEEELi256ENS_6half_tEfNS_4arch4Sm90ELb0ELb0ELb0ELb1ELb0ELb0ELb1ELb1ELb0ELb1ELb1ELb0EEENS1_21CollectiveEpilogueFwdINS6_IJSA_NS7_ILi256EEESB_EEES9_SE_SG_Li256ELb1ELb1ELb1ELb0EEENS1_36VarlenDynamicPersistentTileSchedulerILi128ELi96ELi256ELi128ELb1ELb1ELb1ELb0ELb1ELb1EEEEEEEEEvNT_6ParamsE,"ax",@progbits
	.align	128
.text._ZN7cutlass13device_kernelIN5flash11enable_sm90INS1_16FlashAttnFwdSm90INS1_25CollectiveMainloopFwdSm90ILi2EN4cute5tupleIJNS5_1CILi1EEES8_S8_EEENS6_IJNS7_ILi128EEENS7_ILi96EEENS7_ILi64EEEEEELi256ENS_6half_tEfNS_4arch4Sm90ELb0ELb0ELb0ELb1ELb0ELb0ELb1ELb1ELb0ELb1ELb1ELb0EEENS1_21CollectiveEpilogueFwdINS6_IJSA_NS7_ILi256EEESB_EEES9_SE_SG_Li256ELb1ELb1ELb1ELb0EEENS1_36VarlenDynamicPersistentTileSchedulerILi128ELi96ELi256ELi128ELb1ELb1ELb1ELb0ELb1ELb1EEEEEEEEEvNT_6ParamsE:
        .type           _ZN7cutlass13device_kernelIN5flash11enable_sm90INS1_16FlashAttnFwdSm90INS1_25CollectiveMainloopFwdSm90ILi2EN4cute5tupleIJNS5_1CILi1EEES8_S8_EEENS6_IJNS7_ILi128EEENS7_ILi96EEENS7_ILi64EEEEEELi256ENS_6half_tEfNS_4arch4Sm90ELb0ELb0ELb0ELb1ELb0ELb0ELb1ELb1ELb0ELb1ELb1ELb0EEENS1_21CollectiveEpilogueFwdINS6_IJSA_NS7_ILi256EEESB_EEES9_SE_SG_Li256ELb1ELb1ELb1ELb0EEENS1_36VarlenDynamicPersistentTileSchedulerILi128ELi96ELi256ELi128ELb1ELb1ELb1ELb0ELb1ELb1EEEEEEEEEvNT_6ParamsE,@function
        .size           _ZN7cutlass13device_kernelIN5flash11enable_sm90INS1_16FlashAttnFwdSm90INS1_25CollectiveMainloopFwdSm90ILi2EN4cute5tupleIJNS5_1CILi1EEES8_S8_EEENS6_IJNS7_ILi128EEENS7_ILi96EEENS7_ILi64EEEEEELi256ENS_6half_tEfNS_4arch4Sm90ELb0ELb0ELb0ELb1ELb0ELb0ELb1ELb1ELb0ELb1ELb1ELb0EEENS1_21CollectiveEpilogueFwdINS6_IJSA_NS7_ILi256EEESB_EEES9_SE_SG_Li256ELb1ELb1ELb1ELb0EEENS1_36VarlenDynamicPersistentTileSchedulerILi128ELi96ELi256ELi128ELb1ELb1ELb1ELb0ELb1ELb1EEEEEEEEEvNT_6ParamsE,(.L_x_15018 - _ZN7cutlass13device_kernelIN5flash11enable_sm90INS1_16FlashAttnFwdSm90INS1_25CollectiveMainloopFwdSm90ILi2EN4cute5tupleIJNS5_1CILi1EEES8_S8_EEENS6_IJNS7_ILi128EEENS7_ILi96EEENS7_ILi64EEEEEELi256ENS_6half_tEfNS_4arch4Sm90ELb0ELb0ELb0ELb1ELb0ELb0ELb1ELb1ELb0ELb1ELb1ELb0EEENS1_21CollectiveEpilogueFwdINS6_IJSA_NS7_ILi256EEESB_EEES9_SE_SG_Li256ELb1ELb1ELb1ELb0EEENS1_36VarlenDynamicPersistentTileSchedulerILi128ELi96ELi256ELi128ELb1ELb1ELb1ELb0ELb1ELb1EEEEEEEEEvNT_6ParamsE)
        .other          _ZN7cutlass13device_kernelIN5flash11enable_sm90INS1_16FlashAttnFwdSm90INS1_25CollectiveMainloopFwdSm90ILi2EN4cute5tupleIJNS5_1CILi1EEES8_S8_EEENS6_IJNS7_ILi128EEENS7_ILi96EEENS7_ILi64EEEEEELi256ENS_6half_tEfNS_4arch4Sm90ELb0ELb0ELb0ELb1ELb0ELb0ELb1ELb1ELb0ELb1ELb1ELb0EEENS1_21CollectiveEpilogueFwdINS6_IJSA_NS7_ILi256EEESB_EEES9_SE_SG_Li256ELb1ELb1ELb1ELb0EEENS1_36VarlenDynamicPersistentTileSchedulerILi128ELi96ELi256ELi128ELb1ELb1ELb1ELb0ELb1ELb1EEEEEEEEEvNT_6ParamsE,@"STO_CUDA_ENTRY STV_DEFAULT"
_ZN7cutlass13device_kernelIN5flash11enable_sm90INS1_16FlashAttnFwdSm90INS1_25CollectiveMainloopFwdSm90ILi2EN4cute5tupleIJNS5_1CILi1EEES8_S8_EEENS6_IJNS7_ILi128EEENS7_ILi96EEENS7_ILi64EEEEEELi256ENS_6half_tEfNS_4arch4Sm90ELb0ELb0ELb0ELb1ELb0ELb0ELb1ELb1ELb0ELb1ELb1ELb0EEENS1_21CollectiveEpilogueFwdINS6_IJSA_NS7_ILi256EEESB_EEES9_SE_SG_Li256ELb1ELb1ELb1ELb0EEENS1_36VarlenDynamicPersistentTileSchedulerILi128ELi96ELi256ELi128ELb1ELb1ELb1ELb0ELb1ELb1EEEEEEEEEvNT_6ParamsE:
        /* <DEDUP_REMOVED lines=17> */
.L_x_9910:
[----:B------:R-:W-:Y:S05]  /*0110*/  BSYNC B0 ;  /* 0x0000000000007941 */ /* 0x000fea0003800000 */
.L_x_9909:
        /* <DEDUP_REMOVED lines=10> */
[----:B------:R-:W-:Y:S01]  /*01c0*/  SHF.R.U32.HI R3, RZ, 0x7, R3 ;  /* 0x00000007ff037819 */ /* 0x000fe20000011603 */
[----:B------:R-:W-:Y:S01]  /*01d0*/  VOTEU.ANY UP2, P0 ;  /* 0x00000000003f7886 */ /* 0x000fe20000040100 */
[----:B0-----:R-:W-:-:S03]  /*01e0*/  ISETP.NE.AND P1, PT, R2, RZ, PT ;  /* 0x000000ff0200720c */ /* 0x001fc60003f25270 */
[----:B------:R0:W2:Y:S01]  /*01f0*/  SHFL.IDX PT, R2, R3, RZ, 0x1f ;  /* 0x00001fff03027589 */ /* 0x0000a200000e0000 */
[----:B-1----:R-:W-:Y:S02]  /*0200*/  @UP0 ULEA UR8, UR8, UR6, 0x18 ;  /* 0x0000000608080291 */ /* 0x002fe4000f8ec03f */
[----:B------:R-:W-:-:S04]  /*0210*/  @UP0 UIADD3 UR6, -UR7, 0x100000, URZ ;  /* 0x0010000007060890 */ /* 0x000fc8000fffe13f */
[----:B------:R-:W-:Y:S02]  /*0220*/  @UP0 USHF.L.U32 UR7, UR6, 0xb, URZ ;  /* 0x0000000b06070899 */ /* 0x000fe4000800063f */
[----:B------:R-:W-:Y:S01]  /*0230*/  @UP0 USHF.L.U32 UR6, UR6, 0x1, URZ ;  /* 0x0000000106060899 */ /* 0x000fe2000800063f */
[----:B------:R-:W-:Y:S01]  /*0240*/  VOTEU.ANY UP0, P0 ;  /* 0x00000000003f7886 */ /* 0x000fe20000000100 */
[----:B------:R-:W1:Y:S04]  /*0250*/  FENCE.VIEW.ASYNC.S ;  /* 0x00000000000073c6 */ /* 0x000e680000000000 */
[----:B-1----:R0:W1:Y:S01]  /*0260*/  @UP0 SYNCS.EXCH.64 URZ, [UR8+0x32400], UR4 ;  /* 0x03240004083f05b2 */ /* 0x0020620008000100 */
[----:B------:R0:W3:Y:S05]  /*0270*/  @UP1 SYNCS.EXCH.64 URZ, [UR8+0x32410], UR4 ;  /* 0x03241004083f15b2 */ /* 0x0000ea0008000100 */
[----:B------:R0:W4:Y:S02]  /*0280*/  @UP2 SYNCS.EXCH.64 URZ, [UR8+0x32420], UR6 ;  /* 0x03242006083f25b2 */ /* 0x0001240008000100 */
[----:B0-----:R-:W-:Y:S05]  /*0290*/  @P1 BRA `(.L_x_9911) ;  /* 0x0000000000481947 */ /* 0x001fea0003800000 */
[----:B------:R-:W0:Y:S01]  /*02a0*/  S2UR UR5, SR_CgaCtaId ;  /* 0x00000000000579c3 */ /* 0x000e220000008800 */
        /* <DEDUP_REMOVED lines=17> */
.L_x_9911:
        /* <DEDUP_REMOVED lines=22> */
.L_x_9912:
        /* <DEDUP_REMOVED lines=18> */
.L_x_9913:
        /* <DEDUP_REMOVED lines=22> */
.L_x_9914:
        /* <DEDUP_REMOVED lines=22> */
.L_x_9915:
[----:B--2---:R-:W-:Y:S01]  /*0900*/  ISETP.NE.AND P0, PT, R2, RZ, PT ;  /* 0x000000ff0200720c */ /* 0x004fe20003f05270 */
[----:B------:R-:W-:Y:S01]  /*0910*/  IMAD.MOV.U32 R2, RZ, RZ, 0x1 ;  /* 0x00000001ff027424 */ /* 0x000fe200078e00ff */
[----:B------:R-:W-:Y:S01]  /*0920*/  NOP ;  /* 0x0000000000007918 */ /* 0x000fe20000000000 */
[----:B------:R-:W-:-:S03]  /*0930*/  ULDC.64 UR38, c[0x0][0x208] ;  /* 0x0000820000267ab9 */ /* 0x000fc60000000a00 */
[----:B------:R-:W-:-:S05]  /*0940*/  SEL R2, R2, 0x2, !P0 ;  /* 0x0000000202027807 */ /* 0x000fca0004000000 */
[----:B------:R2:W-:Y:S01]  /*0950*/  STL [R1+0x84], R2 ;  /* 0x0000840201007387 */ /* 0x0005e20000100800 */
[----:B01-34-:R-:W-:Y:S06]  /*0960*/  BAR.SYNC.DEFER_BLOCKING 0x0 ;  /* 0x0000000000007b1d */ /* 0x01bfec0000010000 */
[----:B------:R-:W-:Y:S05]  /*0970*/  @!P0 BRA `(.L_x_9916) ;  /* 0x000000a800f08947 */ /* 0x000fea0003800000 */
.L_x_9917:
[----:B------:R-:W-:-:S08]  /*0980*/  NOP ;  /* 0x0000000000007918 */ /* 0x000fd00000000000 */
[----:B------:R-:W0:Y:S02]  /*0990*/  USETMAXREG.TRY_ALLOC.CTAPOOL UP0, 0xf0 ;  /* 0x000000f0000079c8 */ /* 0x000e240008000600 */
[----:B0-----:R-:W-:-:S13]  /*09a0*/  PLOP3.LUT P0, PT, PT, PT, UP0, 0x80, 0x0 ;  /* 0x000000000000781c */ /* 0x001fda0003f0f008 */
[----:B------:R-:W-:Y:S05]  /*09b0*/  @!P0 BRA `(.L_x_9917) ;  /* 0xfffffffc00f08947 */ /* 0x000fea000383ffff */
[----:B------:R-:W0:Y:S01]  /*09c0*/  S2R R0, SR_TID.X ;  /* 0x0000000000007919 */ /* 0x000e220000002100 */
[----:B------:R-:W1:Y:S01]  /*09d0*/  S2UR UR5, SR_CgaCtaId ;  /* 0x00000000000579c3 */ /* 0x000e620000008800 */
[----:B------:R-:W-:-:S07]  /*09e0*/  UMOV UR4, 0x400 ;  /* 0x0000040000047882 */ /* 0x000fce0000000000 */
[----:B------:R-:W-:Y:S06]  /*09f0*/  BAR.ARV 0x8, 0x180 ;  /* 0x0206000000007b1d */ /* 0x000fec0000002000 */
[----:B-1----:R-:W-:Y:S01]  /*0a00*/  ULEA UR4, UR5, UR4, 0x18 ;  /* 0x0000000405047291 */ /* 0x002fe2000f8ec03f */
[----:B0-----:R-:W-:-:S04]  /*0a10*/  SHF.R.U32.HI R0, RZ, 0x7, R0 ;  /* 0x00000007ff007819 */ /* 0x001fc80000011600 */
[----:B------:R-:W-:-:S13]  /*0a20*/  ISETP.NE.AND P0, PT, R0, 0x1, PT ;  /* 0x000000010000780c */ /* 0x000fda0003f05270 */
[----:B------:R-:W-:Y:S08]  /*0a30*/  @!P0 BAR.ARV 0x9, 0x100 ;  /* 0x0244000000008b1d */ /* 0x000ff00000002000 */
[----:B------:R-:W-:Y:S06]  /*0a40*/  BAR.SYNC.DEFER_BLOCKING 0x5, 0x180 ;  /* 0x0146000000007b1d */ /* 0x000fec0000010000 */
[----:B------:R-:W0:Y:S01]  /*0a50*/  LDS.128 R12, [UR4+0x324d0] ;  /* 0x0324d004ff0c7984 */ /* 0x000e220008000c00 */
[----:B------:R-:W-:Y:S01]  /*0a60*/  ULDC UR4, c[0x0][0xd3c] ;  /* 0x00034f0000047ab9 */ /* 0x000fe20000000800 */
[----:B------:R-:W-:Y:S06]  /*0a70*/  BAR.ARV 0x4, 0x180 ;  /* 0x0106000000007b1d */ /* 0x000fec0000002000 */
[----:B0-----:R-:W-:-:S13]  /*0a80*/  ISETP.GE.AND P0, PT, R15, UR4, PT ;  /* 0x000000040f007c0c */ /* 0x001fda000bf06270 */
[----:B------:R-:W-:Y:S05]  /*0a90*/  @P0 EXIT ;  /* 0x000000000000094d */ /* 0x000fea0003800000 */
[----:B------:R-:W3:Y:S01]  /*0aa0*/  LDL.LU R12, [R1+0x84] ;  /* 0x00008400010c7983 */ /* 0x000ee20000300800 */
[----:B------:R-:W0:Y:S02]  /*0ab0*/  S2R R0, SR_TID.X ;  /* 0x0000000000007919 */ /* 0x000e240000002100 */
[----:B0-----:R-:W-:-:S05]  /*0ac0*/  VIADD R16, R0, 0xffffff80 ;  /* 0xffffff8000107836 */ /* 0x001fca0000000000 */
[----:B------:R-:W-:-:S04]  /*0ad0*/  SHF.R.S32.HI R0, RZ, 0x1f, R16 ;  /* 0x0000001fff007819 */ /* 0x000fc80000011410 */
[----:B--2---:R-:W-:-:S04]  /*0ae0*/  LEA.HI R2, R0, R16, RZ, 0x7 ;  /* 0x0000001000027211 */ /* 0x004fc800078f38ff */
[----:B------:R-:W-:Y:S02]  /*0af0*/  LOP3.LUT R5, R2, 0xffffff80, RZ, 0xc0, !PT ;  /* 0xffffff8002057812 */ /* 0x000fe400078ec0ff */
[----:B------:R-:W-:-:S03]  /*0b00*/  LEA.HI R4, R0, R16, RZ, 0x5 ;  /* 0x0000001000047211 */ /* 0x000fc600078f28ff */
[----:B------:R-:W-:Y:S01]  /*0b10*/  IMAD.IADD R11, R16, 0x1, -R5 ;  /* 0x00000001100b7824 */ /* 0x000fe200078e0a05 */
[----:B------:R-:W-:Y:S01]  /*0b20*/  LEA.HI R3, R0, R16, RZ, 0x4 ;  /* 0x0000001000037211 */ /* 0x000fe200078f20ff */
[----:B------:R-:W-:-:S03]  /*0b30*/  IMAD.SHL.U32 R5, R4, 0x20, RZ ;  /* 0x0000002004057824 */ /* 0x000fc600078e00ff */
[----:B------:R-:W-:Y:S02]  /*0b40*/  SHF.R.S32.HI R7, RZ, 0x1f, R11 ;  /* 0x0000001fff077819 */ /* 0x000fe4000001140b */
[----:B------:R-:W-:Y:S02]  /*0b50*/  LOP3.LUT R4, R3, 0x3fffff0, RZ, 0xc0, !PT ;  /* 0x03fffff003047812 */ /* 0x000fe400078ec0ff */
[----:B------:R-:W-:Y:S02]  /*0b60*/  LEA.HI R8, R7, R11, RZ, 0x2 ;  /* 0x0000000b07087211 */ /* 0x000fe400078f10ff */
[----:B------:R-:W-:Y:S02]  /*0b70*/  SHF.R.S32.HI R6, RZ, 0x4, R3 ;  /* 0x00000004ff067819 */ /* 0x000fe40000011403 */
[----:B------:R-:W-:Y:S01]  /*0b80*/  LEA.HI R10, R0, R16, RZ, 0x2 ;  /* 0x00000010000a7211 */ /* 0x000fe200078f10ff */
[----:B------:R-:W-:Y:S01]  /*0b90*/  IMAD.IADD R4, R16, 0x1, -R4 ;  /* 0x0000000110047824 */ /* 0x000fe200078e0a04 */
[----:B------:R-:W-:-:S02]  /*0ba0*/  LOP3.LUT R5, R5, 0xfffffc00, RZ, 0xc0, !PT ;  /* 0xfffffc0005057812 */ /* 0x000fc400078ec0ff */
[--C-:B------:R-:W-:Y:S02]  /*0bb0*/  SHF.R.S32.HI R0, RZ, 0x2, R8.reuse ;  /* 0x00000002ff007819 */ /* 0x100fe40000011408 */
[----:B------:R-:W-:Y:S02]  /*0bc0*/  SHF.R.S32.HI R9, RZ, 0x1f, R8 ;  /* 0x0000001fff097819 */ /* 0x000fe40000011408 */
[----:B------:R-:W-:Y:S01]  /*0bd0*/  LEA.HI R3, R3, R6, RZ, 0x1 ;  /* 0x0000000603037211 */ /* 0x000fe200078f08ff */
[----:B------:R-:W-:Y:S01]  /*0be0*/  IMAD R4, R4, 0x40, R5 ;  /* 0x0000004004047824 */ /* 0x000fe200078e0205 */
[----:B------:R-:W-:Y:S02]  /*0bf0*/  LEA.HI R9, R9, R0, RZ, 0x3 ;  /* 0x0000000009097211 */ /* 0x000fe400078f18ff */
[----:B------:R-:W-:Y:S02]  /*0c00*/  LOP3.LUT R5, R3, 0x1ffffffe, RZ, 0xc0, !PT ;  /* 0x1ffffffe03057812 */ /* 0x000fe400078ec0ff */
[----:B------:R-:W-:-:S02]  /*0c10*/  SHF.R.S32.HI R3, RZ, 0x7, R2 ;  /* 0x00000007ff037819 */ /* 0x000fc40000011402 */
[----:B------:R-:W-:Y:S02]  /*0c20*/  LOP3.LUT R10, R10, 0xfffffffc, RZ, 0xc0, !PT ;  /* 0xfffffffc0a0a7812 */ /* 0x000fe400078ec0ff */
[----:B------:R-:W-:Y:S02]  /*0c30*/  LOP3.LUT R9, R9, 0xfffffff8, RZ, 0xc0, !PT ;  /* 0xfffffff809097812 */ /* 0x000fe400078ec0ff */
[----:B------:R-:W-:Y:S01]  /*0c40*/  LEA.HI R7, R7, R11, RZ, 0x5 ;  /* 0x0000000b07077211 */ /* 0x000fe200078f28ff */
[----:B------:R-:W-:Y:S01]  /*0c50*/  IMAD.IADD R10, R16, 0x1, -R10 ;  /* 0x00000001100a7824 */ /* 0x000fe200078e0a0a */
[----:B------:R-:W-:Y:S01]  /*0c60*/  LEA.HI R2, R2, R3, RZ, 0x1 ;  /* 0x0000000302027211 */ /* 0x000fe200078f08ff */
[----:B------:R-:W-:Y:S01]  /*0c70*/  IMAD.IADD R0, R0, 0x1, -R9 ;  /* 0x0000000100007824 */ /* 0x000fe200078e0a09 */
[----:B------:R-:W-:Y:S01]  /*0c80*/  SHF.R.S32.HI R7, RZ, 0x5, R7 ;  /* 0x00000005ff077819 */ /* 0x000fe20000011407 */
[----:B------:R-:W-:Y:S01]  /*0c90*/  IMAD.IADD R5, R6, 0x1, -R5 ;  /* 0x0000000106057824 */ /* 0x000fe200078e0a05 */
[----:B------:R-:W-:-:S02]  /*0ca0*/  LOP3.LUT R2, R2, 0x3fffffe, RZ, 0xc0, !PT ;  /* 0x03fffffe02027812 */ /* 0x000fc400078ec0ff */
[----:B------:R-:W-:Y:S01]  /*0cb0*/  LEA.HI R6, R10, R10, RZ, 0x1 ;  /* 0x0000000a0a067211 */ /* 0x000fe200078f08ff */
[----:B------:R-:W-:Y:S02]  /*0cc0*/  IMAD R7, R7, 0x10, R0 ;  /* 0x0000001007077824 */ /* 0x000fe400078e0200 */
[----:B------:R-:W-:Y:S02]  /*0cd0*/  IMAD R0, R5, 0x8, R4 ;  /* 0x0000000805007824 */ /* 0x000fe400078e0204 */
[----:B------:R-:W-:Y:S01]  /*0ce0*/  IMAD.IADD R2, R3, 0x1, -R2 ;  /* 0x0000000103027824 */ /* 0x000fe200078e0a02 */
[----:B------:R-:W-:Y:S02]  /*0cf0*/  LOP3.LUT R3, R6, 0x1ffffffe, RZ, 0xc0, !PT ;  /* 0x1ffffffe06037812 */ /* 0x000fe400078ec0ff */
[----:B------:R0:W-:Y:S01]  /*0d00*/  STL [R1+0x80], R0 ;  /* 0x0000800001007387 */ /* 0x0001e20000100800 */
[----:B------:R-:W-:Y:S02]  /*0d10*/  LOP3.LUT R8, R8, 0x7ffffffc, RZ, 0xc0, !PT ;  /* 0x7ffffffc08087812 */ /* 0x000fe400078ec0ff */
[----:B------:R-:W-:-:S02]  /*0d20*/  IMAD.IADD R3, R10, 0x1, -R3 ;  /* 0x000000010a037824 */ /* 0x000fc400078e0a03 */
[----:B0-----:R-:W-:-:S05]  /*0d30*/  IMAD R0, R2, 0x40, R7 ;  /* 0x0000004002007824 */ /* 0x001fca00078e0207 */
[----:B------:R0:W-:Y:S01]  /*0d40*/  STL [R1+0x78], R0 ;  /* 0x0000780001007387 */ /* 0x0001e20000100800 */
[----:B------:R-:W-:-:S03]  /*0d50*/  IMAD.IADD R8, R11, 0x1, -R8 ;  /* 0x000000010b087824 */ /* 0x000fc600078e0a08 */
[----:B------:R1:W-:Y:S01]  /*0d60*/  STL [R1+0x14], RZ ;  /* 0x000014ff01007387 */ /* 0x0003e20000100800 */
[----:B0-----:R-:W-:Y:S02]  /*0d70*/  IMAD R0, R3, 0x8, R0 ;  /* 0x0000000803007824 */ /* 0x001fe400078e0200 */
[----:B------:R-:W-:-:S03]  /*0d80*/  IMAD.SHL.U32 R205, R8, 0x2, RZ ;  /* 0x0000000208cd7824 */ /* 0x000fc600078e00ff */
[----:B------:R1:W-:Y:S01]  /*0d90*/  STL [R1+0x7c], R0 ;  /* 0x00007c0001007387 */ /* 0x0003e20000100800 */
        /* <DEDUP_REMOVED lines=45> */
[----:B------:R-:W-:Y:S02]  /*1070*/  SHF.R.S32.HI R5, RZ, 0x1f, R222 ;  /* 0x0000001fff057819 */ /* 0x000fe400000114de */
[----:B------:R-:W-:Y:S02]  /*1080*/  SHF.R.S32.HI R4, RZ, 0x1f, R221 ;  /* 0x0000001fff047819 */ /* 0x000fe400000114dd */
[----:B------:R-:W-:Y:S01]  /*1090*/  SHF.R.S32.HI R2, RZ, 0x1f, R219 ;  /* 0x0000001fff027819 */ /* 0x000fe200000114db */
[----:B------:R-:W-:Y:S01]  /*10a0*/  IMAD.MOV.U32 R9, RZ, RZ, R13 ;  /* 0x000000ffff097224 */ /* 0x000fe200078e000d */
[----:B------:R-:W-:Y:S01]  /*10b0*/  SHF.R.S32.HI R5, RZ, 0x1f, R216 ;  /* 0x0000001fff057819 */ /* 0x000fe200000114d8 */
[----:B------:R-:W-:Y:S01]  /*10c0*/  IMAD.MOV.U32 R10, RZ, RZ, R14 ;  /* 0x000000ffff0a7224 */ /* 0x000fe200078e000e */
[----:B------:R-:W-:Y:S01]  /*10d0*/  SHF.R.S32.HI R4, RZ, 0x1f, R215 ;  /* 0x0000001fff047819 */ /* 0x000fe200000114d7 */
[----:B------:R-:W-:Y:S01]  /*10e0*/  IMAD.MOV.U32 R11, RZ, RZ, R15 ;  /* 0x000000ffff0b7224 */ /* 0x000fe200078e000f */
[----:B------:R-:W-:Y:S01]  /*10f0*/  SHF.R.S32.HI R2, RZ, 0x1f, R214 ;  /* 0x0000001fff027819 */ /* 0x000fe200000114d6 */
[----:B------:R-:W-:Y:S01]  /*1100*/  VIADD R209, R205, 0xe0 ;  /* 0x000000e0cdd17836 */ /* 0x000fe20000000000 */
[----:B------:R-:W-:-:S02]  /*1110*/  SHF.R.S32.HI R5, RZ, 0x1f, R213 ;  /* 0x0000001fff057819 */ /* 0x000fc400000114d5 */
[----:B------:R-:W-:Y:S02]  /*1120*/  SHF.R.S32.HI R4, RZ, 0x1f, R212 ;  /* 0x0000001fff047819 */ /* 0x000fe400000114d4 */
[----:B------:R-:W-:Y:S01]  /*1130*/  SHF.R.S32.HI R2, RZ, 0x1f, R211 ;  /* 0x0000001fff027819 */ /* 0x000fe200000114d3 */
[----:B------:R-:W-:Y:S01]  /*1140*/  UMOV UR37, URZ ;  /* 0x0000003f00257c82 */ /* 0x000fe20008000000 */
[----:B------:R-:W-:Y:S01]  /*1150*/  UMOV UR36, URZ ;  /* 0x0000003f00247c82 */ /* 0x000fe20008000000 */
[----:B-1-3--:R-:W-:-:S07]  /*1160*/  LOP3.LUT R23, R12, 0x1, RZ, 0xfc, !PT ;  /* 0x000000010c177812 */ /* 0x00afce00078efcff */
.L_x_9964:
[----:B0---4-:R-:W0:Y:S01]  /*1170*/  LDC.64 R2, c[0x0][0xd88] ;  /* 0x00036200ff027b82 */ /* 0x011e220000000a00 */
[----:B------:R-:W-:-:S07]  /*1180*/  ULDC.64 UR4, c[0x0][0xb20] ;  /* 0x0002c80000047ab9 */ /* 0x000fce0000000a00 */
[----:B-12---:R-:W1:Y:S08]  /*1190*/  LDC.64 R12, c[0x0][0x418] ;  /* 0x00010600ff0c7b82 */ /* 0x006e700000000a00 */
[----:B------:R-:W2:Y:S01]  /*11a0*/  LDC R0, c[0x0][0x424] ;  /* 0x00010900ff007b82 */ /* 0x000ea20000000800 */
[----:B0-----:R-:W-:Y:S01]  /*11b0*/  IMAD.WIDE R2, R11, 0x4, R2 ;  /* 0x000000040b027825 */ /* 0x001fe200078e0202 */
[----:B------:R-:W-:-:S06]  /*11c0*/  ISETP.NE.U32.AND P0, PT, RZ, UR4, PT ;  /* 0x00000004ff007c0c */ /* 0x000fcc000bf05070 */
[----:B------:R-:W0:Y:S01]  /*11d0*/  LDC R11, c[0x0][0x2f0] ;  /* 0x0000bc00ff0b7b82 */ /* 0x000e220000000800 */
[----:B------:R-:W3:Y:S01]  /*11e0*/  LDG.E R204, desc[UR38][R2.64] ;  /* 0x0000002602cc7981 */ /* 0x000ee2000c1e1900 */
        /* <DEDUP_REMOVED lines=26> */
.L_x_9918:
[----:B-----5:R-:W-:Y:S01]  /*1390*/  IMAD.IADD R152, R152, 0x1, -R7 ;  /* 0x0000000198987824 */ /* 0x020fe200078e0a07 */
[----:B---3--:R-:W-:-:S03]  /*13a0*/  LOP3.LUT R2, R10, 0xff000000, RZ, 0xc0, !PT ;  /* 0xff0000000a027812 */ /* 0x008fc600078ec0ff */
[C---:B------:R-:W-:Y:S01]  /*13b0*/  VIADD R0, R152.reuse, 0x5f ;  /* 0x0000005f98007836 */ /* 0x040fe20000000000 */
[----:B------:R-:W-:Y:S02]  /*13c0*/  SHF.R.U32.HI R3, RZ, 0x8, R2 ;  /* 0x00000008ff037819 */ /* 0x000fe40000011602 */
[----:B------:R-:W-:Y:S01]  /*13d0*/  ISETP.GE.AND P0, PT, R152, 0x1, PT ;  /* 0x000000019800780c */ /* 0x000fe20003f06270 */
[----:B------:R-:W-:Y:S01]  /*13e0*/  IMAD.HI R4, R0, 0x2aaaaaab, RZ ;  /* 0x2aaaaaab00047827 */ /* 0x000fe200078e02ff */
[----:B------:R-:W-:-:S04]  /*13f0*/  LOP3.LUT R0, R10, 0xff0000, RZ, 0xc0, !PT ;  /* 0x00ff00000a007812 */ /* 0x000fc800078ec0ff */
[----:B------:R-:W-:Y:S01]  /*1400*/  LEA.HI R0, R0, R3, RZ, 0x10 ;  /* 0x0000000300007211 */ /* 0x000fe200078f80ff */
[----:B------:R-:W-:Y:S01]  /*1410*/  IMAD.MOV.U32 R3, RZ, RZ, RZ ;  /* 0x000000ffff037224 */ /* 0x000fe200078e00ff */
[----:B------:R-:W-:Y:S02]  /*1420*/  SHF.R.U32.HI R5, RZ, 0x1f, R4 ;  /* 0x0000001fff057819 */ /* 0x000fe40000011604 */
[----:B------:R-:W-:Y:S02]  /*1430*/  LOP3.LUT R12, R0, 0xff, RZ, 0xc0, !PT ;  /* 0x000000ff000c7812 */ /* 0x000fe400078ec0ff */
[----:B------:R-:W-:Y:S02]  /*1440*/  LEA.HI.SX32 R160, R4, R5, 0x1c ;  /* 0x0000000504a07211 */ /* 0x000fe400078fe2ff */
[----:B------:R-:W-:Y:S01]  /*1450*/  SHF.R.U32.HI R207, RZ, 0x10, R0 ;  /* 0x00000010ffcf7819 */ /* 0x000fe20000011600 */
[----:B------:R0:W-:Y:S01]  /*1460*/  STL [R1+0x10], R12 ;  /* 0x0000100c01007387 */ /* 0x0001e20000100800 */
[----:B------:R-:W-:Y:S05]  /*1470*/  @!P0 BRA `(.L_x_9919) ;  /* 0x0000000000748947 */ /* 0x000fea0003800000 */
[----:B------:R-:W1:Y:S01]  /*1480*/  LDC R0, c[0x0][0xae8] ;  /* 0x0002ba00ff007b82 */ /* 0x000e620000000800 */
[----:B------:R-:W-:-:S04]  /*1490*/  ISETP.NE.AND P0, PT, R207, RZ, PT ;  /* 0x000000ffcf00720c */ /* 0x000fc80003f05270 */
[----:B-1----:R-:W-:-:S04]  /*14a0*/  SEL R11, R207, R0, P0 ;  /* 0x00000000cf0b7207 */ /* 0x002fc80000000000 */
[-C--:B------:R-:W-:Y:S02]  /*14b0*/  IABS R5, R11.reuse ;  /* 0x0000000b00057213 */ /* 0x080fe40000000000 */
[----:B------:R-:W-:Y:S02]  /*14c0*/  IADD3 R0, R160, -0x1, R11 ;  /* 0xffffffffa0007810 */ /* 0x000fe40007ffe00b */
[----:B------:R-:W1:Y:S01]  /*14d0*/  I2F.RP R4, R5 ;  /* 0x0000000500047306 */ /* 0x000e620000209400 */
        /* <DEDUP_REMOVED lines=23> */
.L_x_9919:
        /* <DEDUP_REMOVED lines=73> */
[----:B------:R-:W1:Y:S01]  /*1ae0*/  S2R R0, SR_TID.X ;  /* 0x0000000000007919 */ /* 0x000e620000002100 */
[----:B------:R-:W2:Y:S01]  /*1af0*/  S2UR UR6, SR_CgaCtaId ;  /* 0x00000000000679c3 */ /* 0x000ea20000008800 */
[----:B------:R-:W-:Y:S02]  /*1b00*/  UMOV UR5, 0x400 ;  /* 0x0000040000057882 */ /* 0x000fe40000000000 */
[----:B--2---:R-:W-:-:S04]  /*1b10*/  ULEA UR5, UR6, UR5, 0x18 ;  /* 0x0000000506057291 */ /* 0x004fc8000f8ec03f */
[----:B------:R-:W-:Y:S01]  /*1b20*/  UIADD3 UR5, UR5, 0x18400, URZ ;  /* 0x0001840005057890 */ /* 0x000fe2000fffe03f */
[----:B-1----:R-:W-:-:S03]  /*1b30*/  VIADD R2, R0, 0xffffff80 ;  /* 0xffffff8000027836 */ /* 0x002fc60000000000 */
[----:B------:R-:W-:Y:S02]  /*1b40*/  ULOP3.LUT UP0, URZ, UR5, 0x1bf, URZ, 0xc0, !UPT ;  /* 0x000001bf053f7892 */ /* 0x000fe4000f80c03f */
[----:B------:R-:W-:-:S04]  /*1b50*/  SHF.R.S32.HI R0, RZ, 0x1f, R2 ;  /* 0x0000001fff007819 */ /* 0x000fc80000011402 */
[----:B------:R-:W-:Y:S02]  /*1b60*/  PLOP3.LUT P0, PT, PT, PT, UP0, 0x80, 0x0 ;  /* 0x000000000000781c */ /* 0x000fe40003f0f008 */
[----:B------:R-:W-:-:S04]  /*1b70*/  LEA.HI R0, R0, R2, RZ, 0x7 ;  /* 0x0000000200007211 */ /* 0x000fc800078f38ff */
[----:B------:R-:W-:-:S06]  /*1b80*/  SHF.R.S32.HI R0, RZ, 0x7, R0 ;  /* 0x00000007ff007819 */ /* 0x000fcc0000011400 */
[----:B------:R-:W1:Y:S02]  /*1b90*/  SHFL.IDX PT, R0, R0, RZ, 0x1f ;  /* 0x00001fff00007589 */ /* 0x000e6400000e0000 */
[----:B-1----:R-:W-:-:S13]  /*1ba0*/  R2UR UR40, R0 ;  /* 0x00000000002872ca */ /* 0x002fda00000e0000 */
        /* <DEDUP_REMOVED lines=11> */
[----:B------:R1:W2:Y:S01]  /*1c60*/  LDC.64 R2, c[0x4][R0] ;  /* 0x0100000000027b82 */ /* 0x0002a20000000a00 */
[----:B------:R-:W-:Y:S01]  /*1c70*/  IMAD.U32 R5, RZ, RZ, UR5 ;  /* 0x00000005ff057e24 */ /* 0x000fe2000f8e00ff */
[----:B------:R-:W-:Y:S01]  /*1c80*/  ULDC.64 UR4, c[0x4][0x120] ;  /* 0x0100480000047ab9 */ /* 0x000fe20000000a00 */
[----:B------:R-:W-:Y:S02]  /*1c90*/  IMAD.U32 R10, RZ, RZ, UR6 ;  /* 0x00000006ff0a7e24 */ /* 0x000fe4000f8e00ff */
[----:B------:R-:W-:Y:S02]  /*1ca0*/  IMAD.U32 R6, RZ, RZ, UR4 ;  /* 0x00000004ff067e24 */ /* 0x000fe4000f8e00ff */
[----:B------:R-:W-:-:S02]  /*1cb0*/  IMAD.U32 R7, RZ, RZ, UR5 ;  /* 0x00000005ff077e24 */ /* 0x000fc4000f8e00ff */
[----:B------:R-:W-:Y:S02]  /*1cc0*/  IMAD.U32 R11, RZ, RZ, UR7 ;  /* 0x00000007ff0b7e24 */ /* 0x000fe4000f8e00ff */
[----:B------:R-:W-:Y:S02]  /*1cd0*/  IMAD.MOV.U32 R8, RZ, RZ, 0x70 ;  /* 0x00000070ff087424 */ /* 0x000fe400078e00ff */
[----:B0-----:R-:W-:Y:S02]  /*1ce0*/  IMAD.MOV.U32 R12, RZ, RZ, 0x1 ;  /* 0x00000001ff0c7424 */ /* 0x001fe400078e00ff */
[----:B-1----:R-:W-:-:S07]  /*1cf0*/  IMAD.MOV.U32 R13, RZ, RZ, RZ ;  /* 0x000000ffff0d7224 */ /* 0x002fce00078e00ff */
[----:B------:R-:W-:-:S07]  /*1d00*/  LEPC R20, `(.L_x_9921) ;  /* 0x000000001014794e */ /* 0x000fce0000000000 */
[----:B--2---:R-:W-:Y:S05]  /*1d10*/  CALL.ABS.NOINC R2 ;  /* 0x0000000002007343 */ /* 0x004fea0003c00000 */
.L_x_9921:
[----:B------:R-:W2:Y:S01]  /*1d20*/  LDL R17, [R1+0x14] ;  /* 0x0000140001117983 */ /* 0x000ea20000100800 */
[----:B------:R-:W-:Y:S01]  /*1d30*/  MOV R2, 0x400 ;  /* 0x0000040000027802 */ /* 0x000fe20000000f00 */
[----:B------:R-:W1:Y:S01]  /*1d40*/  S2R R3, SR_CgaCtaId ;  /* 0x0000000000037919 */ /* 0x000e620000008800 */
[----:B------:R-:W3:Y:S02]  /*1d50*/  S2R R16, SR_TID.X ;  /* 0x0000000000107919 */ /* 0x000ee40000002100 */
[----:B-1----:R-:W-:Y:S02]  /*1d60*/  LEA R5, R3, R2, 0x18 ;  /* 0x0000000203057211 */ /* 0x002fe400078ec0ff */
[----:B---3--:R-:W-:-:S05]  /*1d70*/  SHF.R.U32.HI R16, RZ, 0x7, R16 ;  /* 0x00000007ff107819 */ /* 0x008fca0000011610 */
[----:B------:R-:W-:Y:S01]  /*1d80*/  VIADD R72, R16, 0x8 ;  /* 0x0000000810487836 */ /* 0x000fe20000000000 */
[----:B--2---:R-:W-:-:S04]  /*1d90*/  LEA.HI R0, R17, R17, RZ, 0x1 ;  /* 0x0000001111007211 */ /* 0x004fc800078f08ff */
[----:B------:R-:W-:-:S05]  /*1da0*/  LOP3.LUT R0, R0, 0xfffffffe, RZ, 0xc0, !PT ;  /* 0xfffffffe00007812 */ /* 0x000fca00078ec0ff */
[----:B------:R-:W-:-:S05]  /*1db0*/  IMAD.IADD R0, R17, 0x1, -R0 ;  /* 0x0000000111007824 */ /* 0x000fca00078e0a00 */
[----:B------:R-:W-:-:S04]  /*1dc0*/  SHF.L.U32 R0, R0, 0x1f, RZ ;  /* 0x0000001f00007819 */ /* 0x000fc800000006ff */
[----:B------:R-:W1:Y:S02]  /*1dd0*/  SYNCS.PHASECHK.TRANS64.TRYWAIT P0, [R5+URZ+0x32400], R0 ;  /* 0x03240000050075a7 */ /* 0x000e64000800017f */
[----:B-1----:R-:W-:Y:S05]  /*1de0*/  @!P0 BRA `(.L_x_9922) ;  /* 0x00000108005c8947 */ /* 0x002fea0003800000 */
.L_x_10093:
[----:B------:R-:W-:Y:S01]  /*1df0*/  ISETP.NE.AND P0, PT, R23, 0x3, PT ;  /* 0x000000031700780c */ /* 0x000fe20003f05270 */
[----:B------:R-:W-:Y:S05]  /*1e00*/  WARPSYNC.ALL ;  /* 0x0000000000007948 */ /* 0x000fea0003800000 */
[----:B------:R2:W-:Y:S07]  /*1e10*/  BAR.SYNC.DEFER_BLOCKING R72, 0x100 ;  /* 0x000400480000751d */ /* 0x0005ee0000010000 */
[----:B------:R-:W-:Y:S05]  /*1e20*/  @!P0 BRA `(.L_x_9923) ;  /* 0x0000000000048947 */ /* 0x000fea0003800000 */
[----:B------:R-:W-:Y:S01]  /*1e30*/  BPT.TRAP 0x1 ;  /* 0x000000040000795c */ /* 0x000fe20000300000 */
.L_x_9923:
[----:B------:R-:W-:Y:S02]  /*1e40*/  IMAD.U32 R4, RZ, RZ, UR37 ;  /* 0x00000025ff047e24 */ /* 0x000fe4000f8e00ff */
[----:B------:R-:W-:-:S03]  /*1e50*/  IMAD.U32 R2, RZ, RZ, UR36 ;  /* 0x00000024ff027e24 */ /* 0x000fc6000f8e00ff */
[----:B------:R-:W-:Y:S01]  /*1e60*/  SHF.L.U32 R4, R4, 0x1f, RZ ;  /* 0x0000001f04047819 */ /* 0x000fe200000006ff */
[----:B------:R-:W-:-:S04]  /*1e70*/  IMAD R21, R2, 0x8, R5 ;  /* 0x0000000802157824 */ /* 0x000fc800078e0205 */
[----:B------:R3:W4:Y:S01]  /*1e80*/  SYNCS.PHASECHK.TRANS64.TRYWAIT P1, [R21+URZ+0x32430], R4 ;  /* 0x03243004150075a7 */ /* 0x000722000802017f */
[----:B------:R-:W-:Y:S05]  /*1e90*/  @!P0 BRA `(.L_x_9924) ;  /* 0x0000000000048947 */ /* 0x000fea0003800000 */
[----:B------:R-:W-:Y:S01]  /*1ea0*/  BPT.TRAP 0x1 ;  /* 0x000000040000795c */ /* 0x000fe20000300000 */
.L_x_9924:
[----:B----4-:R-:W-:Y:S05]  /*1eb0*/  @P1 BRA `(.L_x_9925) ;  /* 0x0000000000081947 */ /* 0x010fea0003800000 */
[----:B------:R-:W4:Y:S02]  /*1ec0*/  SYNCS.PHASECHK.TRANS64.TRYWAIT P1, [R21+URZ+0x32430], R4 ;  /* 0x03243004150075a7 */ /* 0x000f24000802017f */
[----:B----4-:R-:W-:Y:S05]  /*1ed0*/  @!P1 BRA `(.L_x_9926) ;  /* 0x0000010800349947 */ /* 0x010fea0003800000 */
.L_x_9925:
[----:B------:R-:W-:Y:S01]  /*1ee0*/  R2UR UR4, R5 ;  /* 0x00000000050472ca */ /* 0x000fe200000e0000 */
[----:B------:R-:W-:Y:S01]  /*1ef0*/  ULOP3.LUT UR41, UR41, 0x10000, URZ, 0xfc, !UPT ;  /* 0x0001000029297892 */ /* 0x000fe2000f8efc3f */
[----:B------:R-:W-:Y:S01]  /*1f00*/  WARPGROUP.ARRIVE ;  /* 0x00000000000079c5 */ /* 0x000fe20000000000 */
[----:B------:R-:W-:Y:S01]  /*1f10*/  UMOV UR9, 0x40000040 ;  /* 0x4000004000097882 */ /* 0x000fe20000000000 */
[----:B------:R-:W-:Y:S01]  /*1f20*/  UMOV UR11, 0x40000040 ;  /* 0x40000040000b7882 */ /* 0x000fe20000000000 */
[----:B------:R-:W-:Y:S01]  /*1f30*/  UIADD3 UR5, UR41, 0x2, URZ ;  /* 0x0000000229057890 */ /* 0x000fe2000fffe03f */
[----:B------:R-:W-:Y:S02]  /*1f40*/  IMAD.U32 R19, RZ, RZ, UR9 ;  /* 0x00000009ff137e24 */ /* 0x000fe4000f8e00ff */
[----:B------:R-:W-:Y:S02]  /*1f50*/  UMOV UR8, UR41 ;  /* 0x0000002900087c82 */ /* 0x000fe40008000000 */
[----:B------:R-:W-:-:S03]  /*1f60*/  IMAD.U32 R18, RZ, RZ, UR8 ;  /* 0x00000008ff127e24 */ /* 0x000fc6000f8e00ff */
[----:B------:R-:W-:-:S04]  /*1f70*/  UIADD3 UR4, UR4, 0x1c400, URZ ;  /* 0x0001c40004047890 */ /* 0x000fc8000fffe03f */
[----:B------:R-:W-:-:S04]  /*1f80*/  USHF.R.U32.HI UR4, URZ, 0x4, UR4 ;  /* 0x000000043f047899 */ /* 0x000fc80008011604 */
[----:B------:R-:W-:-:S04]  /*1f90*/  ULOP3.LUT UR4, UR4, 0x3fff, URZ, 0xc0, !UPT ;  /* 0x00003fff04047892 */ /* 0x000fc8000f8ec03f */
[----:B------:R-:W-:-:S04]  /*1fa0*/  ULOP3.LUT UR60, UR4, 0x10000, URZ, 0xfc, !UPT ;  /* 0x00010000043c7892 */ /* 0x000fc8000f8efc3f */
[----:B------:R-:W-:-:S04]  /*1fb0*/  UIMAD UR4, UR36, 0x300, UR60 ;  /* 0x00000300240478a4 */ /* 0x000fc8000f8e023c */
[----:B------:R-:W-:-:S03]  /*1fc0*/  UIADD3 UR6, UR4, 0x2, URZ ;  /* 0x0000000204067890 */ /* 0x000fc6000fffe03f */
[----:B------:R-:W-:Y:S02]  /*1fd0*/  UMOV UR10, UR4 ;  /* 0x00000004000a7c82 */ /* 0x000fe40008000000 */
[----:B------:R-:W-:Y:S01]  /*1fe0*/  HGMMA.64x96x16.F32 R24, gdesc[UR8], RZ, !UPT, gsb0 ;  /* 0x01600000081879f0 */ /* 0x000fe2000c0008ff */
[----:B------:R-:W-:Y:S01]  /*1ff0*/  UMOV UR8, UR5 ;  /* 0x0000000500087c82 */ /* 0x000fe20008000000 */
[----:B------:R-:W-:Y:S01]  /*2000*/  UMOV UR9, 0x40000040 ;  /* 0x4000004000097882 */ /* 0x000fe20000000000 */
[----:B------:R-:W-:Y:S01]  /*2010*/  UMOV UR10, UR6 ;  /* 0x00000006000a7c82 */ /* 0x000fe20008000000 */
[----:B------:R-:W-:Y:S01]  /*2020*/  UMOV UR11, 0x40000040 ;  /* 0x40000040000b7882 */ /* 0x000fe20000000000 */
[----:B------:R-:W-:Y:S01]  /*2030*/  UIADD3 UR5, UR41, 0x4, URZ ;  /* 0x0000000429057890 */ /* 0x000fe2000fffe03f */
[----:B------:R-:W-:Y:S01]  /*2040*/  IMAD.U32 R16, RZ, RZ, UR8 ;  /* 0x00000008ff107e24 */ /* 0x000fe2000f8e00ff */
[----:B------:R-:W-:Y:S01]  /*2050*/  UIADD3 UR6, UR4, 0x4, URZ ;  /* 0x0000000404067890 */ /* 0x000fe2000fffe03f */
[----:B------:R-:W-:Y:S01]  /*2060*/  IMAD.U32 R17, RZ, RZ, UR9 ;  /* 0x00000009ff117e24 */ /* 0x000fe2000f8e00ff */
[----:B------:R-:W-:Y:S01]  /*2070*/  UIADD3 UR4, UR4, 0x6, URZ ;  /* 0x0000000604047890 */ /* 0x000fe2000fffe03f */
[----:B------:R-:W-:-:S02]  /*2080*/  WARPGROUP.DEPBAR.LE gsb0, 0x0 ;  /* 0x00008000000079c5 */ /* 0x000fc40000010000 */
[----:B------:R-:W-:-:S06]  /*2090*/  WARPGROUP.ARRIVE ;  /* 0x00000000000079c5 */ /* 0x000fcc0000000000 */
[----:B------:R-:W-:Y:S01]  /*20a0*/  HGMMA.64x96x16.F32 R24, gdesc[UR8], R24, gsb0 ;  /* 0x01600000081879f0 */ /* 0x000fe20008000818 */
[----:B------:R-:W-:Y:S01]  /*20b0*/  UMOV UR8, UR5 ;  /* 0x0000000500087c82 */ /* 0x000fe20008000000 */
[----:B------:R-:W-:Y:S01]  /*20c0*/  UMOV UR9, 0x40000040 ;  /* 0x4000004000097882 */ /* 0x000fe20000000000 */
[----:B------:R-:W-:Y:S01]  /*20d0*/  UMOV UR10, UR6 ;  /* 0x00000006000a7c82 */ /* 0x000fe20008000000 */
[----:B------:R-:W-:Y:S01]  /*20e0*/  UMOV UR11, 0x40000040 ;  /* 0x40000040000b7882 */ /* 0x000fe20000000000 */
[----:B------:R-:W-:Y:S01]  /*20f0*/  UIADD3 UR5, UR41, 0x6, URZ ;  /* 0x0000000629057890 */ /* 0x000fe2000fffe03f */
[----:B------:R-:W-:Y:S02]  /*2100*/  IMAD.U32 R14, RZ, RZ, UR8 ;  /* 0x00000008ff0e7e24 */ /* 0x000fe4000f8e00ff */
[----:B------:R-:W-:Y:S01]  /*2110*/  IMAD.U32 R15, RZ, RZ, UR9 ;  /* 0x00000009ff0f7e24 */ /* 0x000fe2000f8e00ff */
[----:B------:R-:W-:Y:S02]  /*2120*/  WARPGROUP.DEPBAR.LE gsb0, 0x0 ;  /* 0x00008000000079c5 */ /* 0x000fe40000010000 */
[----:B------:R-:W-:-:S06]  /*2130*/  WARPGROUP.ARRIVE ;  /* 0x00000000000079c5 */ /* 0x000fcc0000000000 */
[----:B------:R-:W-:Y:S01]  /*2140*/  HGMMA.64x96x16.F32 R24, gdesc[UR8], R24, gsb0 ;  /* 0x01600000081879f0 */ /* 0x000fe20008000818 */
[----:B------:R-:W-:Y:S01]  /*2150*/  UMOV UR8, UR5 ;  /* 0x0000000500087c82 */ /* 0x000fe20008000000 */
[----:B------:R-:W-:Y:S01]  /*2160*/  UMOV UR9, 0x40000040 ;  /* 0x4000004000097882 */ /* 0x000fe20000000000 */
[----:B------:R-:W-:Y:S01]  /*2170*/  UMOV UR10, UR4 ;  /* 0x00000004000a7c82 */ /* 0x000fe20008000000 */
[----:B------:R-:W-:Y:S01]  /*2180*/  UMOV UR11, 0x40000040 ;  /* 0x40000040000b7882 */ /* 0x000fe20000000000 */
[----:B------:R-:W-:Y:S02]  /*2190*/  IMAD.U32 R2, RZ, RZ, UR8 ;  /* 0x00000008ff027e24 */ /* 0x000fe4000f8e00ff */
[----:B------:R-:W-:Y:S01]  /*21a0*/  IMAD.U32 R3, RZ, RZ, UR9 ;  /* 0x00000009ff037e24 */ /* 0x000fe2000f8e00ff */
[----:B------:R-:W-:Y:S02]  /*21b0*/  WARPGROUP.DEPBAR.LE gsb0, 0x0 ;  /* 0x00008000000079c5 */ /* 0x000fe40000010000 */
[----:B------:R-:W-:-:S06]  /*21c0*/  WARPGROUP.ARRIVE ;  /* 0x00000000000079c5 */ /* 0x000fcc0000000000 */
[----:B------:R-:W-:Y:S03]  /*21d0*/  HGMMA.64x96x16.F32 R24, gdesc[UR8], R24, gsb0 ;  /* 0x01600000081879f0 */ /* 0x000fe60008000818 */
[----:B------:R-:W-:Y:S02]  /*21e0*/  WARPGROUP.DEPBAR.LE gsb0, 0x0 ;  /* 0x00008000000079c5 */ /* 0x000fe40000010000 */
[----:B------:R-:W5:Y:S02]  /*21f0*/  SYNCS.PHASECHK.TRANS64.TRYWAIT P1, [R5+URZ+0x32410], R0 ;  /* 0x03241000050075a7 */ /* 0x000f64000802017f */
[----:B-----5:R-:W-:Y:S05]  /*2200*/  @!P1 BRA `(.L_x_9927) ;  /* 0x00000104007c9947 */ /* 0x020fea0003800000 */
.L_x_10094:
[----:B------:R-:W-:Y:S05]  /*2210*/  @!P0 BRA `(.L_x_9928) ;  /* 0x0000000000048947 */ /* 0x000fea0003800000 */
[----:B------:R-:W-:Y:S01]  /*2220*/  BPT.TRAP 0x1 ;  /* 0x000000040000795c */ /* 0x000fe20000300000 */
.L_x_9928:
[----:B------:R0:W0:Y:S01]  /*2230*/  SYNCS.PHASECHK.TRANS64.TRYWAIT P1, [R21+URZ+0x32450], R4 ;  /* 0x03245004150075a7 */ /* 0x000022000802017f */
[----:B------:R-:W-:Y:S05]  /*2240*/  @!P0 BRA `(.L_x_9929) ;  /* 0x0000000000048947 */ /* 0x000fea0003800000 */
[----:B------:R-:W-:Y:S01]  /*2250*/  BPT.TRAP 0x1 ;  /* 0x000000040000795c */ /* 0x000fe20000300000 */
.L_x_9929:
[----:B0-----:R-:W-:Y:S05]  /*2260*/  @P1 BRA `(.L_x_9930) ;  /* 0x0000000000081947 */ /* 0x001fea0003800000 */
[----:B------:R-:W0:Y:S02]  /*2270*/  SYNCS.PHASECHK.TRANS64.TRYWAIT P1, [R21+URZ+0x32450], R4 ;  /* 0x03245004150075a7 */ /* 0x000e24000802017f */
[----:B0-----:R-:W-:Y:S05]  /*2280*/  @!P1 BRA `(.L_x_9931) ;  /* 0x0000010400709947 */ /* 0x001fea0003800000 */
.L_x_9930:
[----:B------:R-:W-:Y:S01]  /*2290*/  R2UR UR5, R5 ;  /* 0x00000000050572ca */ /* 0x000fe200000e0000 */
[----:B------:R-:W-:Y:S01]  /*22a0*/  WARPGROUP.ARRIVE ;  /* 0x00000000000079c5 */ /* 0x000fe20000000000 */
[----:B------:R-:W-:Y:S01]  /*22b0*/  UMOV UR11, 0x40000040 ;  /* 0x40000040000b7882 */ /* 0x000fe20000000000 */
[----:B------:R-:W-:Y:S01]  /*22c0*/  UMOV UR9, 0x40000040 ;  /* 0x4000004000097882 */ /* 0x000fe20000000000 */
[----:B------:R-:W-:Y:S01]  /*22d0*/  UMOV UR13, 0x40000040 ;  /* 0x40000040000d7882 */ /* 0x000fe20000000000 */
[----:B-1----:R-:W-:Y:S01]  /*22e0*/  IMAD.U32 R5, RZ, RZ, UR9 ;  /* 0x00000009ff057e24 */ /* 0x002fe2000f8e00ff */
[----:B------:R-:W-:Y:S01]  /*22f0*/  UMOV UR15, 0x40000040 ;  /* 0x40000040000f7882 */ /* 0x000fe20000000000 */
[----:B------:R-:W-:Y:S01]  /*2300*/  IMAD.U32 R7, RZ, RZ, UR13 ;  /* 0x0000000dff077e24 */ /* 0x000fe2000f8e00ff */
[----:B------:R-:W-:Y:S01]  /*2310*/  UMOV UR17, 0x40000040 ;  /* 0x4000004000117882 */ /* 0x000fe20000000000 */
[----:B------:R-:W-:Y:S01]  /*2320*/  UMOV UR19, 0x40000040 ;  /* 0x4000004000137882 */ /* 0x000fe20000000000 */
[----:B------:R-:W-:Y:S01]  /*2330*/  UMOV UR21, 0x40000040 ;  /* 0x4000004000157882 */ /* 0x000fe20000000000 */
[----:B------:R-:W-:Y:S01]  /*2340*/  UMOV UR23, 0x40000040 ;  /* 0x4000004000177882 */ /* 0x000fe20000000000 */
[----:B------:R-:W-:Y:S01]  /*2350*/  UMOV UR25, 0x40000040 ;  /* 0x4000004000197882 */ /* 0x000fe20000000000 */
[----:B------:R-:W-:Y:S01]  /*2360*/  UIADD3 UR4, UR5, 0x400, URZ ;  /* 0x0000040005047890 */ /* 0x000fe2000fffe03f */
[----:B------:R-:W-:Y:S01]  /*2370*/  IMAD R152, R160, -0x60, R152 ;  /* 0xffffffa0a0987824 */ /* 0x000fe200078e0298 */
[----:B------:R-:W-:Y:S01]  /*2380*/  ULEA UR40, UR40, UR5, 0xd ;  /* 0x0000000528287291 */ /* 0x000fe2000f8e683f */
[----:B------:R-:W0:Y:S01]  /*2390*/  S2R R74, SR_TID.X ;  /* 0x00000000004a7919 */ /* 0x000e220000002100 */
[----:B------:R-:W-:-:S02]  /*23a0*/  USHF.R.U32.HI UR4, URZ, 0x4, UR4 ;  /* 0x000000043f047899 */ /* 0x000fc40008011604 */
[----:B------:R-:W-:Y:S01]  /*23b0*/  UIADD3 UR40, UR40, 0x22400, URZ ;  /* 0x0002240028287890 */ /* 0x000fe2000fffe03f */
[----:B------:R-:W-:Y:S01]  /*23c0*/  IADD3 R152, -R205, 0x60, R152 ;  /* 0x00000060cd987810 */ /* 0x000fe20007ffe198 */
[----:B------:R-:W-:Y:S02]  /*23d0*/  ULOP3.LUT UR6, UR4, 0x3fff, URZ, 0xc0, !UPT ;  /* 0x00003fff04067892 */ /* 0x000fe4000f8ec03f */
[----:B------:R-:W-:Y:S01]  /*23e0*/  USHF.R.U32.HI UR40, URZ, 0x4, UR40 ;  /* 0x000000043f287899 */ /* 0x000fe20008011628 */
[C---:B------:R-:W-:Y:S01]  /*23f0*/  ISETP.GT.AND P3, PT, R152.reuse, RZ, PT ;  /* 0x000000ff9800720c */ /* 0x040fe20003f64270 */
[----:B------:R-:W-:Y:S01]  /*2400*/  ULOP3.LUT UR7, UR6, 0x10000, URZ, 0xfc, !UPT ;  /* 0x0001000006077892 */ /* 0x000fe2000f8efc3f */
[C---:B------:R-:W-:Y:S01]  /*2410*/  ISETP.GT.AND P5, PT, R152.reuse, 0x1, PT ;  /* 0x000000019800780c */ /* 0x040fe20003fa4270 */
[----:B------:R-:W-:Y:S01]  /*2420*/  ULOP3.LUT UR4, UR40, 0x3fff, URZ, 0xc0, !UPT ;  /* 0x00003fff28047892 */ /* 0x000fe2000f8ec03f */
[C---:B------:R-:W-:Y:S01]  /*2430*/  ISETP.GT.AND P6, PT, R152.reuse, 0x8, PT ;  /* 0x000000089800780c */ /* 0x040fe20003fc4270 */
[----:B------:R-:W-:Y:S01]  /*2440*/  UIMAD UR5, UR36, 0xc00, UR7 ;  /* 0x00000c00240578a4 */ /* 0x000fe2000f8e0207 */
[C---:B------:R-:W-:Y:S01]  /*2450*/  ISETP.GT.AND P1, PT, R152.reuse, 0x9, PT ;  /* 0x000000099800780c */ /* 0x040fe20003f24270 */
[----:B------:R-:W-:Y:S01]  /*2460*/  ULOP3.LUT UR4, UR4, 0x10000, URZ, 0xfc, !UPT ;  /* 0x0001000004047892 */ /* 0x000fe2000f8efc3f */
[C---:B------:R-:W-:Y:S01]  /*2470*/  ISETP.GT.AND P2, PT, R152.reuse, 0x10, PT ;  /* 0x000000109800780c */ /* 0x040fe20003f44270 */
[----:B------:R-:W-:Y:S01]  /*2480*/  UIADD3 UR18, UR5, 0x304, URZ ;  /* 0x0000030405127890 */ /* 0x000fe2000fffe03f */
[----:B------:R-:W-:Y:S01]  /*2490*/  ISETP.GT.AND P4, PT, R152, 0x18, PT ;  /* 0x000000189800780c */ /* 0x000fe20003f84270 */
[----:B------:R-:W-:Y:S01]  /*24a0*/  UIADD3 UR16, UR4, 0x404, URZ ;  /* 0x0000040404107890 */ /* 0x000fe2000fffe03f */
[----:B------:R-:W-:-:S02]  /*24b0*/  UMOV UR10, UR5 ;  /* 0x00000005000a7c82 */ /* 0x000fc40008000000 */
[----:B------:R-:W-:Y:S01]  /*24c0*/  UMOV UR8, UR4 ;  /* 0x0000000400087c82 */ /* 0x000fe20008000000 */
[----:B------:R-:W-:Y:S01]  /*24d0*/  UIADD3 UR20, UR4, 0x406, URZ ;  /* 0x0000040604147890 */ /* 0x000fe2000fffe03f */
[----:B------:R-:W-:Y:S01]  /*24e0*/  HGMMA.64x96x16.F32 R24, gdesc[UR8], R24, gsb0 ;  /* 0x01600000081879f0 */ /* 0x000fe20008000818 */
[----:B---34-:R-:W-:Y:S01]  /*24f0*/  IMAD.U32 R4, RZ, RZ, UR8 ;  /* 0x00000008ff047e24 */ /* 0x018fe2000f8e00ff */
[----:B------:R-:W-:Y:S02]  /*2500*/  UIADD3 UR8, UR4, 0x2, URZ ;  /* 0x0000000204087890 */ /* 0x000fe4000fffe03f */
[----:B------:R-:W-:Y:S02]  /*2510*/  UIADD3 UR9, UR5, 0x2, URZ ;  /* 0x0000000205097890 */ /* 0x000fe4000fffe03f */
[----:B------:R-:W-:Y:S01]  /*2520*/  UIADD3 UR10, UR5, 0x300, URZ ;  /* 0x00000300050a7890 */ /* 0x000fe2000fffe03f */
[----:B------:R-:W-:Y:S02]  /*2530*/  UMOV UR11, 0x40000040 ;  /* 0x40000040000b7882 */ /* 0x000fe40000000000 */
[----:B------:R-:W-:Y:S01]  /*2540*/  UMOV UR12, UR8 ;  /* 0x00000008000c7c82 */ /* 0x000fe20008000000 */
[----:B------:R-:W-:Y:S01]  /*2550*/  UIADD3 UR8, UR4, 0x4, URZ ;  /* 0x0000000404087890 */ /* 0x000fe2000fffe03f */
[----:B------:R-:W-:Y:S01]  /*2560*/  IMAD.U32 R6, RZ, RZ, UR12 ;  /* 0x0000000cff067e24 */ /* 0x000fe2000f8e00ff */
[----:B------:R-:W-:Y:S01]  /*2570*/  UMOV UR14, UR9 ;  /* 0x00000009000e7c82 */ /* 0x000fe20008000000 */
[----:B------:R-:W-:-:S02]  /*2580*/  UIADD3 UR9, UR5, 0x4, URZ ;  /* 0x0000000405097890 */ /* 0x000fc4000fffe03f */
[----:B------:R-:W-:Y:S02]  /*2590*/  UIADD3 UR22, UR5, 0x306, URZ ;  /* 0x0000030605167890 */ /* 0x000fe4000fffe03f */
[----:B------:R-:W-:Y:S02]  /*25a0*/  UIADD3 UR24, UR4, 0x800, URZ ;  /* 0x0000080004187890 */ /* 0x000fe4000fffe03f */
[----:B------:R-:W-:Y:S01]  /*25b0*/  UIADD3 UR26, UR5, 0x600, URZ ;  /* 0x00000600051a7890 */ /* 0x000fe2000fffe03f */
        /* <DEDUP_REMOVED lines=25> */
[----:B------:R-:W-:Y:S01]  /*2750*/  UMOV UR57, 0x40000040 ;  /* 0x4000004000397882 */ /* 0x000fe20000000000 */
[----:B------:R-:W-:Y:S01]  /*2760*/  UMOV UR59, 0x40000040 ;  /* 0x40000040003b7882 */ /* 0x000fe20000000000 */
[----:B------:R-:W-:Y:S01]  /*2770*/  ULOP3.LUT UR6, UR6, 0x3000000, URZ, 0xfc, !UPT ;  /* 0x0300000006067892 */ /* 0x000fe2000f8efc3f */
[----:B------:R-:W-:Y:S01]  /*2780*/  IMAD.U32 R13, RZ, RZ, UR57 ;  /* 0x00000039ff0d7e24 */ /* 0x000fe2000f8e00ff */
        /* <DEDUP_REMOVED lines=20> */
[----:B------:R-:W-:Y:S01]  /*28d0*/  UMOV UR9, 0x40000040 ;  /* 0x4000004000097882 */ /* 0x000fe20000000000 */
[----:B------:R-:W-:Y:S01]  /*28e0*/  IMAD.U32 R11, RZ, RZ, UR13 ;  /* 0x0000000dff0b7e24 */ /* 0x000fe2000f8e00ff */
[----:B------:R-:W-:Y:S02]  /*28f0*/  WARPGROUP.DEPBAR.LE gsb0, 0x0 ;  /* 0x00008000000079c5 */ /* 0x000fe40000010000 */
[----:B------:R-:W-:-:S06]  /*2900*/  WARPGROUP.ARRIVE ;  /* 0x00000000000079c5 */ /* 0x000fcc0000000000 */
[----:B------:R-:W-:Y:S01]  /*2910*/  HGMMA.64x96x16.F32 R24, gdesc[UR12], R24, gsb0 ;  /* 0x016000000c1879f0 */ /* 0x000fe20008000818 */
[----:B------:R-:W-:Y:S02]  /*2920*/  UIADD3 UR12, UR4, 0x402, URZ ;  /* 0x00000402040c7890 */ /* 0x000fe4000fffe03f */
[----:B------:R-:W-:Y:S01]  /*2930*/  UIADD3 UR14, UR5, 0x302, URZ ;  /* 0x00000302050e7890 */ /* 0x000fe2000fffe03f */
[----:B------:R-:W-:Y:S01]  /*2940*/  UMOV UR13, 0x40000040 ;  /* 0x40000040000d7882 */ /* 0x000fe20000000000 */
[----:B------:R-:W-:Y:S01]  /*2950*/  UMOV UR15, 0x40000040 ;  /* 0x40000040000f7882 */ /* 0x000fe20000000000 */
[----:B------:R-:W-:Y:S02]  /*2960*/  UIADD3 UR4, UR4, 0xc06, URZ ;  /* 0x00000c0604047890 */ /* 0x000fe4000fffe03f */
[----:B------:R-:W-:-:S05]  /*2970*/  UIADD3 UR5, UR5, 0x906, URZ ;  /* 0x0000090605057890 */ /* 0x000fca000fffe03f */
[----:B------:R-:W-:Y:S01]  /*2980*/  UMOV UR56, UR4 ;  /* 0x0000000400387c82 */ /* 0x000fe20008000000 */
[----:B------:R-:W-:Y:S01]  /*2990*/  ULDC UR4, c[0x0][0xa80] ;  /* 0x0002a00000047ab9 */ /* 0x000fe20000000800 */
[----:B------:R-:W-:Y:S01]  /*29a0*/  UMOV UR58, UR5 ;  /* 0x00000005003a7c82 */ /* 0x000fe20008000000 */
[----:B------:R-:W-:Y:S01]  /*29b0*/  IMAD.U32 R12, RZ, RZ, UR56 ;  /* 0x00000038ff0c7e24 */ /* 0x000fe2000f8e00ff */
[----:B------:R-:W-:Y:S02]  /*29c0*/  WARPGROUP.DEPBAR.LE gsb0, 0x0 ;  /* 0x00008000000079c5 */ /* 0x000fe40000010000 */
[----:B------:R-:W-:-:S06]  /*29d0*/  WARPGROUP.ARRIVE ;  /* 0x00000000000079c5 */ /* 0x000fcc0000000000 */
[----:B------:R-:W-:Y:S01]  /*29e0*/  HGMMA.64x96x16.F32 R24, gdesc[UR8], R24, gsb0 ;  /* 0x01600000081879f0 */ /* 0x000fe20008000818 */
[----:B------:R-:W-:Y:S02]  /*29f0*/  UMOV UR11, 0x40000040 ;  /* 0x40000040000b7882 */ /* 0x000fe40000000000 */
[----:B------:R-:W-:Y:S02]  /*2a00*/  WARPGROUP.DEPBAR.LE gsb0, 0x0 ;  /* 0x00008000000079c5 */ /* 0x000fe40000010000 */
[----:B------:R-:W-:-:S06]  /*2a10*/  WARPGROUP.ARRIVE ;  /* 0x00000000000079c5 */ /* 0x000fcc0000000000 */
[----:B------:R-:W-:Y:S01]  /*2a20*/  HGMMA.64x96x16.F32 R24, gdesc[UR12], R24, gsb0 ;  /* 0x016000000c1879f0 */ /* 0x000fe20008000818 */
[----:B------:R-:W-:Y:S02]  /*2a30*/  UMOV UR15, 0x40000040 ;  /* 0x40000040000f7882 */ /* 0x000fe40000000000 */
        /* <DEDUP_REMOVED lines=77> */
[----:B------:R-:W-:Y:S02]  /*2f10*/  ISETP.GT.AND P1, PT, R152, 0x39, PT ;  /* 0x000000399800780c */ /* 0x000fe40003f24270 */
[----:B------:R-:W-:Y:S02]  /*2f20*/  FSEL R47, R52, -INF , P6 ;  /* 0xff800000342f7808 */ /* 0x000fe40003000000 */
[----:B------:R-:W-:Y:S02]  /*2f30*/  FMNMX.FTZ R0, R49, R0, !PT ;  /* 0x0000000031007209 */ /* 0x000fe40007810000 */
[----:B------:R-:W-:Y:S02]  /*2f40*/  FSEL R159, R46, -INF , P2 ;  /* 0xff8000002e9f7808 */ /* 0x000fe40001000000 */
[----:B------:R-:W-:Y:S02]  /*2f50*/  ISETP.GT.AND P2, PT, R152, 0x40, PT ;  /* 0x000000409800780c */ /* 0x000fe40003f44270 */
[----:B------:R-:W-:-:S02]  /*2f60*/  FSEL R53, R53, -INF , P1 ;  /* 0xff80000035357808 */ /* 0x000fc40000800000 */
[----:B------:R-:W-:Y:S02]  /*2f70*/  FMNMX.FTZ R0, R47, R0, !PT ;  /* 0x000000002f007209 */ /* 0x000fe40007810000 */
[----:B------:R-:W-:Y:S02]  /*2f80*/  FSEL R183, R56, -INF , P2 ;  /* 0xff80000038b77808 */ /* 0x000fe40001000000 */
[----:B------:R-:W-:Y:S02]  /*2f90*/  FMNMX.FTZ R0, R53, R0, !PT ;  /* 0x0000000035007209 */ /* 0x000fe40007810000 */
[----:B------:R-:W-:Y:S02]  /*2fa0*/  ISETP.GT.AND P3, PT, R152, 0x41, PT ;  /* 0x000000419800780c */ /* 0x000fe40003f64270 */
[----:B------:R-:W-:Y:S02]  /*2fb0*/  FMNMX.FTZ R20, R183, R0, !PT ;  /* 0x00000000b7147209 */ /* 0x000fe40007810000 */
[----:B------:R-:W-:-:S02]  /*2fc0*/  FMNMX.FTZ R0, R25, R27, !PT ;  /* 0x0000001b19007209 */ /* 0x000fc40007810000 */
[----:B------:R-:W-:Y:S02]  /*2fd0*/  FSEL R162, R50, -INF , P4 ;  /* 0xff80000032a27808 */ /* 0x000fe40002000000 */
[----:B------:R-:W-:Y:S02]  /*2fe0*/  FMNMX.FTZ R0, R29, R0, !PT ;  /* 0x000000001d007209 */ /* 0x000fe40007810000 */
[----:B------:R-:W-:Y:S02]  /*2ff0*/  ISETP.GT.AND P4, PT, R152, 0x48, PT ;  /* 0x000000489800780c */ /* 0x000fe40003f84270 */
[----:B------:R-:W-:Y:S02]  /*3000*/  FSEL R57, R57, -INF , P3 ;  /* 0xff80000039397808 */ /* 0x000fe40001800000 */
[----:B------:R-:W-:Y:S02]  /*3010*/  FMNMX.FTZ R0, R31, R0, !PT ;  /* 0x000000001f007209 */ /* 0x000fe40007810000 */
[----:B------:R-:W-:-:S02]  /*3020*/  FSEL R163, R51, -INF , P5 ;  /* 0xff80000033a37808 */ /* 0x000fc40002800000 */
[----:B------:R-:W-:Y:S02]  /*3030*/  ISETP.GT.AND P5, PT, R152, 0x49, PT ;  /* 0x000000499800780c */ /* 0x000fe40003fa4270 */
[----:B------:R-:W-:Y:S02]  /*3040*/  FSEL R51, R60, -INF , P4 ;  /* 0xff8000003c337808 */ /* 0x000fe40002000000 */
[----:B------:R-:W-:Y:S02]  /*3050*/  FMNMX.FTZ R20, R57, R20, !PT ;  /* 0x0000001439147209 */ /* 0x000fe40007810000 */
[----:B------:R-:W-:Y:S02]  /*3060*/  FMNMX.FTZ R0, R79, R0, !PT ;  /* 0x000000004f007209 */ /* 0x000fe40007810000 */
[----:B------:R-:W-:Y:S02]  /*3070*/  FSEL R164, R54, -INF , P6 ;  /* 0xff80000036a47808 */ /* 0x000fe40003000000 */
[----:B------:R-:W-:-:S02]  /*3080*/  ISETP.GT.AND P6, PT, R152, 0x50, PT ;  /* 0x000000509800780c */ /* 0x000fc40003fc4270 */
[----:B------:R-:W-:Y:S02]  /*3090*/  FSEL R61, R61, -INF , P5 ;  /* 0xff8000003d3d7808 */ /* 0x000fe40002800000 */
[----:B------:R-:W-:Y:S02]  /*30a0*/  FMNMX.FTZ R20, R51, R20, !PT ;  /* 0x0000001433147209 */ /* 0x000fe40007810000 */
[----:B------:R-:W-:Y:S02]  /*30b0*/  FMNMX.FTZ R0, R83, R0, !PT ;  /* 0x0000000053007209 */ /* 0x000fe40007810000 */
[----:B------:R-:W-:Y:S02]  /*30c0*/  FSEL R167, R55, -INF , P1 ;  /* 0xff80000037a77808 */ /* 0x000fe40000800000 */
[----:B------:R-:W-:Y:S02]  /*30d0*/  ISETP.GT.AND P1, PT, R152, 0x51, PT ;  /* 0x000000519800780c */ /* 0x000fe40003f24270 */
[----:B------:R-:W-:-:S02]  /*30e0*/  FSEL R171, R64, -INF , P6 ;  /* 0xff80000040ab7808 */ /* 0x000fc40003000000 */
[----:B------:R-:W-:Y:S02]  /*30f0*/  FMNMX.FTZ R20, R61, R20, !PT ;  /* 0x000000143d147209 */ /* 0x000fe40007810000 */
[----:B------:R-:W-:Y:S02]  /*3100*/  FMNMX.FTZ R0, R35, R0, !PT ;  /* 0x0000000023007209 */ /* 0x000fe40007810000 */
[----:B------:R-:W-:Y:S02]  /*3110*/  FSEL R166, R58, -INF , P2 ;  /* 0xff8000003aa67808 */ /* 0x000fe40001000000 */
[----:B------:R-:W-:Y:S02]  /*3120*/  ISETP.GT.AND P2, PT, R152, 0x58, PT ;  /* 0x000000589800780c */ /* 0x000fe40003f44270 */
[----:B------:R-:W-:Y:S02]  /*3130*/  FSEL R65, R65, -INF , P1 ;  /* 0xff80000041417808 */ /* 0x000fe40000800000 */
[----:B------:R-:W-:-:S02]  /*3140*/  FMNMX.FTZ R20, R171, R20, !PT ;  /* 0x00000014ab147209 */ /* 0x000fc40007810000 */
[----:B------:R-:W-:Y:S02]  /*3150*/  FMNMX.FTZ R0, R39, R0, !PT ;  /* 0x0000000027007209 */ /* 0x000fe40007810000 */
[----:B------:R-:W-:Y:S02]  /*3160*/  FSEL R168, R59, -INF , P3 ;  /* 0xff8000003ba87808 */ /* 0x000fe40001800000 */
[----:B------:R-:W-:Y:S02]  /*3170*/  ISETP.GT.AND P3, PT, R152, 0x59, PT ;  /* 0x000000599800780c */ /* 0x000fe40003f64270 */
[----:B------:R-:W-:Y:S02]  /*3180*/  FSEL R173, R68, -INF , P2 ;  /* 0xff80000044ad7808 */ /* 0x000fe40001000000 */
[----:B------:R-:W-:Y:S02]  /*3190*/  FMNMX.FTZ R20, R65, R20, !PT ;  /* 0x0000001441147209 */ /* 0x000fe40007810000 */
[----:B------:R-:W-:-:S02]  /*31a0*/  FMNMX.FTZ R0, R33, R0, !PT ;  /* 0x0000000021007209 */ /* 0x000fc40007810000 */
[----:B------:R-:W-:Y:S02]  /*31b0*/  FSEL R69, R69, -INF , P3 ;  /* 0xff80000045457808 */ /* 0x000fe40001800000 */
[----:B------:R-:W-:Y:S02]  /*31c0*/  FMNMX.FTZ R20, R173, R20, !PT ;  /* 0x00000014ad147209 */ /* 0x000fe40007810000 */
[----:B------:R-:W-:Y:S02]  /*31d0*/  FMNMX.FTZ R0, R43, R0, !PT ;  /* 0x000000002b007209 */ /* 0x000fe40007810000 */
        /* <DEDUP_REMOVED lines=22> */
[----:B------:R-:W-:Y:S01]  /*3340*/  FMNMX.FTZ R55, R177, R0, !PT ;  /* 0x00000000b1377209 */ /* 0x000fe20007810000 */
[----:B------:R-:W-:Y:S01]  /*3350*/  IMAD.U32 R0, RZ, RZ, UR4 ;  /* 0x00000004ff007e24 */ /* 0x000fe2000f8e00ff */
[----:B------:R-:W-:Y:S02]  /*3360*/  UIMAD UR4, UR36, 0xc00, UR6 ;  /* 0x00000c00240478a4 */ /* 0x000fe4000f8e0206 */
[----:B------:R-:W-:Y:S02]  /*3370*/  FMNMX.FTZ R55, R182, R55, !PT ;  /* 0x00000037b6377209 */ /* 0x000fe40007810000 */
[----:B------:R-:W-:Y:S01]  /*3380*/  UIADD3 UR10, UR4, 0x80, URZ ;  /* 0x00000080040a7890 */ /* 0x000fe2000fffe03f */
[----:B-1----:R-:W-:Y:S02]  /*3390*/  FMNMX.FTZ R20, R59, R26, !PT ;  /* 0x0000001a3b147209 */ /* 0x002fe40007810000 */
[----:B------:R-:W1:Y:S01]  /*33a0*/  SHFL.BFLY PT, R26, R55, 0x2, 0x1f ;  /* 0x0c401f00371a7f89 */ /* 0x000e6200000e0000 */
[----:B------:R-:W-:Y:S01]  /*33b0*/  UMOV UR14, UR4 ;  /* 0x00000004000e7c82 */ /* 0x000fe20008000000 */
        /* <DEDUP_REMOVED lines=13> */
[--C-:B------:R-:W-:Y:S01]  /*3490*/  FFMA.FTZ R41, R41, R0, -R28.reuse ;  /* 0x0000000029297223 */ /* 0x100fe2000001081c */
[----:B-1----:R-:W-:Y:S01]  /*34a0*/  FMNMX.FTZ R26, R55, R26, !PT ;  /* 0x0000001a371a7209 */ /* 0x002fe20007810000 */
[-CC-:B------:R-:W-:Y:S01]  /*34b0*/  FFMA.FTZ R91, R91, R0.reuse, -R28.reuse ;  /* 0x000000005b5b7223 */ /* 0x180fe2000001081c */
[----:B------:R-:W1:Y:S01]  /*34c0*/  MUFU.EX2 R73, R73 ;  /* 0x0000004900497308 */ /* 0x000e620000000800 */
[-CC-:B------:R-:W-:Y:S01]  /*34d0*/  FFMA.FTZ R45, R45, R0.reuse, -R28.reuse ;  /* 0x000000002d2d7223 */ /* 0x180fe2000001081c */
[-CC-:B------:R-:W-:Y:S01]  /*34e0*/  FFMA.FTZ R188, R93, R0.reuse, -R28.reuse ;  /* 0x000000005dbc7223 */ /* 0x180fe2000001081c */
[----:B------:R-:W3:Y:S01]  /*34f0*/  SHFL.BFLY PT, R165, R26, 0x1, 0x1f ;  /* 0x0c201f001aa57f89 */ /* 0x000ee200000e0000 */
[-CC-:B------:R-:W-:Y:S01]  /*3500*/  FFMA.FTZ R187, R49, R0.reuse, -R28.reuse ;  /* 0x0000000031bb7223 */ /* 0x180fe2000001081c */
[-CC-:B------:R-:W-:Y:S01]  /*3510*/  FFMA.FTZ R184, R47, R0.reuse, -R28.reuse ;  /* 0x000000002fb87223 */ /* 0x180fe2000001081c */
[-CC-:B------:R-:W-:Y:S01]  /*3520*/  FFMA.FTZ R186, R53, R0.reuse, -R28.reuse ;  /* 0x0000000035ba7223 */ /* 0x180fe2000001081c */
[-CC-:B------:R-:W-:Y:S01]  /*3530*/  FFMA.FTZ R183, R183, R0.reuse, -R28.reuse ;  /* 0x00000000b7b77223 */ /* 0x180fe2000001081c */
[----:B------:R-:W4:Y:S01]  /*3540*/  MUFU.EX2 R75, R75 ;  /* 0x0000004b004b7308 */ /* 0x000f220000000800 */
[-CC-:B------:R-:W-:Y:S01]  /*3550*/  FFMA.FTZ R179, R57, R0.reuse, -R28.reuse ;  /* 0x0000000039b37223 */ /* 0x180fe2000001081c */
[-CC-:B------:R-:W-:Y:S01]  /*3560*/  FFMA.FTZ R180, R51, R0.reuse, -R28.reuse ;  /* 0x0000000033b47223 */ /* 0x180fe2000001081c */
[-CC-:B------:R-:W-:Y:S01]  /*3570*/  FFMA.FTZ R181, R61, R0.reuse, -R28.reuse ;  /* 0x000000003db57223 */ /* 0x180fe2000001081c */
[-CC-:B------:R-:W-:Y:S01]  /*3580*/  FFMA.FTZ R171, R171, R0.reuse, -R28.reuse ;  /* 0x00000000abab7223 */ /* 0x180fe2000001081c */
[-CC-:B------:R-:W-:Y:S01]  /*3590*/  FFMA.FTZ R172, R65, R0.reuse, -R28.reuse ;  /* 0x0000000041ac7223 */ /* 0x180fe2000001081c */
[-CC-:B------:R-:W-:Y:S01]  /*35a0*/  FFMA.FTZ R173, R173, R0.reuse, -R28.reuse ;  /* 0x00000000adad7223 */ /* 0x180fe2000001081c */
[----:B------:R-:W-:Y:S01]  /*35b0*/  FFMA.FTZ R174, R69, R0, -R28 ;  /* 0x0000000045ae7223 */ /* 0x000fe2000001081c */
[----:B------:R-:W5:Y:S01]  /*35c0*/  MUFU.EX2 R202, R77 ;  /* 0x0000004d00ca7308 */ /* 0x000f620000000800 */
[----:B-1----:R-:W-:Y:S01]  /*35d0*/  FADD.FTZ R32, R73, R200 ;  /* 0x000000c849207221 */ /* 0x002fe20000010000 */
[----:B------:R-:W-:-:S06]  /*35e0*/  F2FP.F16.F32.PACK_AB R200, R200, R73 ;  /* 0x00000049c8c8723e */ /* 0x000fcc00000000ff */
[----:B------:R-:W1:Y:S01]  /*35f0*/  MUFU.EX2 R81, R81 ;  /* 0x0000005100517308 */ /* 0x000e620000000800 */
[----:B---3--:R-:W-:-:S04]  /*3600*/  FMNMX.FTZ R165, R26, R165, !PT ;  /* 0x000000a51aa57209 */ /* 0x008fc80007810000 */
[C---:B------:R-:W-:Y:S01]  /*3610*/  FSETP.NEU.FTZ.AND P1, PT, R165.reuse, -INF , PT ;  /* 0xff800000a500780b */ /* 0x040fe20003f3d000 */
[-C--:B------:R-:W-:Y:S02]  /*3620*/  FMUL.FTZ R178, R165, R0.reuse ;  /* 0x00000000a5b27220 */ /* 0x080fe40000410000 */
[----:B------:R-:W-:Y:S03]  /*3630*/  MUFU.EX2 R152, R85 ;  /* 0x0000005500987308 */ /* 0x000fe60000000800 */
[----:B------:R-:W-:Y:S02]  /*3640*/  FSEL R178, R178, RZ, P1 ;  /* 0x000000ffb2b27208 */ /* 0x000fe40000800000 */
[----:B0-----:R-:W-:Y:S02]  /*3650*/  LOP3.LUT P1, RZ, R74, 0x7f, RZ, 0xc0, !PT ;  /* 0x0000007f4aff7812 */ /* 0x001fe4000782c0ff */
[----:B------:R-:W-:Y:S01]  /*3660*/  SHF.R.U32.HI R74, RZ, 0x7, R74 ;  /* 0x00000007ff4a7819 */ /* 0x000fe2000001164a */
[-CC-:B------:R-:W-:Y:S01]  /*3670*/  FFMA.FTZ R25, R25, R0.reuse, -R178.reuse ;  /* 0x0000000019197223 */ /* 0x180fe200000108b2 */
[-CC-:B------:R-:W-:Y:S01]  /*3680*/  FFMA.FTZ R27, R27, R0.reuse, -R178.reuse ;  /* 0x000000001b1b7223 */ /* 0x180fe200000108b2 */
[-CC-:B------:R-:W-:Y:S01]  /*3690*/  FFMA.FTZ R29, R29, R0.reuse, -R178.reuse ;  /* 0x000000001d1d7223 */ /* 0x180fe200000108b2 */
[-CC-:B------:R-:W-:Y:S01]  /*36a0*/  FFMA.FTZ R31, R31, R0.reuse, -R178.reuse ;  /* 0x000000001f1f7223 */ /* 0x180fe200000108b2 */
[-CC-:B------:R-:W-:Y:S01]  /*36b0*/  FFMA.FTZ R79, R79, R0.reuse, -R178.reuse ;  /* 0x000000004f4f7223 */ /* 0x180fe200000108b2 */
[----:B------:R4:W-:Y:S01]  /*36c0*/  MUFU.EX2 R26, R27 ;  /* 0x0000001b001a7308 */ /* 0x0009e20000000800 */
[----:B------:R-:W-:Y:S01]  /*36d0*/  IADD3 R218, -R74, 0xb, RZ ;  /* 0x0000000b4ada7810 */ /* 0x000fe20007ffe1ff */
[-CC-:B------:R-:W-:Y:S01]  /*36e0*/  FFMA.FTZ R83, R83, R0.reuse, -R178.reuse ;  /* 0x0000000053537223 */ /* 0x180fe200000108b2 */
[-CC-:B------:R-:W-:Y:S01]  /*36f0*/  FFMA.FTZ R35, R35, R0.reuse, -R178.reuse ;  /* 0x0000000023237223 */ /* 0x180fe200000108b2 */
[----:B------:R-:W-:Y:S01]  /*3700*/  FFMA.FTZ R39, R39, R0, -R178 ;  /* 0x0000000027277223 */ /* 0x000fe200000108b2 */
[----:B------:R-:W-:-:S02]  /*3710*/  @!P1 VIADD R24, R21, 0x32440 ;  /* 0x0003244015189836 */ /* 0x000fc40000000000 */
[-CC-:B------:R-:W-:Y:S01]  /*3720*/  FFMA.FTZ R33, R33, R0.reuse, -R178.reuse ;  /* 0x0000000021217223 */ /* 0x180fe200000108b2 */
[-C--:B------:R-:W-:Y:S01]  /*3730*/  FFMA.FTZ R43, R43, R0.reuse, -R178 ;  /* 0x000000002b2b7223 */ /* 0x080fe200000108b2 */
[----:B------:R-:W0:Y:S01]  /*3740*/  MUFU.EX2 R25, R25 ;  /* 0x0000001900197308 */ /* 0x000e220000000800 */
[----:B----4-:R-:W-:Y:S01]  /*3750*/  FADD.FTZ R27, R75, R32 ;  /* 0x000000204b1b7221 */ /* 0x010fe20000010000 */
[----:B------:R-:W-:Y:S01]  /*3760*/  @!P1 PRMT R24, RZ, 0x654, R24 ;  /* 0x00000654ff189816 */ /* 0x000fe20000000018 */
[----:B------:R3:W-:Y:S06]  /*3770*/  BAR.ARV R218, 0x100 ;  /* 0x000400da0000751d */ /* 0x0007ec0000002000 */
[----:B------:R-:W4:Y:S01]  /*3780*/  MUFU.EX2 R29, R29 ;  /* 0x0000001d001d7308 */ /* 0x000f220000000800 */
[C---:B-----5:R-:W-:Y:S01]  /*3790*/  FADD.FTZ R32, R202.reuse, R27 ;  /* 0x0000001bca207221 */ /* 0x060fe20000010000 */
[----:B------:R5:W-:Y:S01]  /*37a0*/  @!P1 SYNCS.ARRIVE.TRANS64.RED.A1T0 RZ, [R24+URZ], RZ ;  /* 0x000000ff18ff99a7 */ /* 0x000be2000810043f */
[----:B------:R-:W-:Y:S01]  /*37b0*/  F2FP.F16.F32.PACK_AB R202, R202, R75 ;  /* 0x0000004bcaca723e */ /* 0x000fe200000000ff */
[-C--:B------:R-:W-:Y:S01]  /*37c0*/  FFMA.FTZ R159, R159, R0.reuse, -R178 ;  /* 0x000000009f9f7223 */ /* 0x080fe200000108b2 */
[----:B-1----:R-:W-:Y:S01]  /*37d0*/  FADD.FTZ R27, R81, R32 ;  /* 0x00000020511b7221 */ /* 0x002fe20000010000 */
[-CC-:B------:R-:W-:Y:S01]  /*37e0*/  FFMA.FTZ R175, R175, R0.reuse, -R178.reuse ;  /* 0x00000000afaf7223 */ /* 0x180fe200000108b2 */
[-C--:B------:R-:W-:Y:S01]  /*37f0*/  FFMA.FTZ R176, R176, R0.reuse, -R178 ;  /* 0x00000000b0b07223 */ /* 0x080fe200000108b2 */
[----:B------:R-:W1:Y:S01]  /*3800*/  MUFU.EX2 R87, R87 ;  /* 0x0000005700577308 */ /* 0x000e620000000800 */
[----:B0-----:R-:W-:Y:S01]  /*3810*/  FADD.FTZ R34, R25, R26 ;  /* 0x0000001a19227221 */ /* 0x001fe20000010000 */
[----:B------:R-:W-:Y:S01]  /*3820*/  FADD.FTZ R36, R152, R27 ;  /* 0x0000001b98247221 */ /* 0x000fe20000010000 */
[----:B------:R-:W-:Y:S01]  /*3830*/  F2FP.F16.F32.PACK_AB R201, R26, R25 ;  /* 0x000000191ac9723e */ /* 0x000fe200000000ff */
[----:B------:R-:W-:Y:S01]  /*3840*/  FFMA.FTZ R177, R177, R0, -R178 ;  /* 0x00000000b1b17223 */ /* 0x000fe200000108b2 */
[----:B------:R-:W-:Y:S01]  /*3850*/  F2FP.F16.F32.PACK_AB R152, R152, R81 ;  /* 0x000000519898723e */ /* 0x000fe200000000ff */
[----:B------:R-:W-:-:S02]  /*3860*/  @!P1 VIADD R21, R21, 0x32460 ;  /* 0x0003246015159836 */ /* 0x000fc40000000000 */
[----:B------:R1:W0:Y:S01]  /*3870*/  MUFU.EX2 R30, R31 ;  /* 0x0000001f001e7308 */ /* 0x0002220000000800 */
[----:B----4-:R-:W-:Y:S02]  /*3880*/  FADD.FTZ R27, R29, R34 ;  /* 0x000000221d1b7221 */ /* 0x010fe40000010000 */
[----:B------:R-:W-:-:S05]  /*3890*/  @!P1 PRMT R21, RZ, 0x654, R21 ;  /* 0x00000654ff159816 */ /* 0x000fca0000000015 */
[----:B------:R-:W4:Y:S01]  /*38a0*/  MUFU.EX2 R154, R37 ;  /* 0x00000025009a7308 */ /* 0x000f220000000800 */
[----:B-1----:R-:W-:-:S07]  /*38b0*/  FADD.FTZ R31, R87, R36 ;  /* 0x00000024571f7221 */ /* 0x002fce0000010000 */
[----:B------:R-:W1:Y:S01]  /*38c0*/  MUFU.EX2 R79, R79 ;  /* 0x0000004f004f7308 */ /* 0x000e620000000800 */
[C---:B0-----:R-:W-:Y:S01]  /*38d0*/  FADD.FTZ R28, R30.reuse, R27 ;  /* 0x0000001b1e1c7221 */ /* 0x041fe20000010000 */
[----:B------:R-:W-:-:S06]  /*38e0*/  F2FP.F16.F32.PACK_AB R203, R30, R29 ;  /* 0x0000001d1ecb723e */ /* 0x000fcc00000000ff */
[----:B------:R-:W0:Y:S01]  /*38f0*/  MUFU.EX2 R89, R89 ;  /* 0x0000005900597308 */ /* 0x000e220000000800 */
[C---:B----4-:R-:W-:Y:S01]  /*3900*/  FADD.FTZ R34, R154.reuse, R31 ;  /* 0x0000001f9a227221 */ /* 0x050fe20000010000 */
[----:B------:R-:W-:-:S06]  /*3910*/  F2FP.F16.F32.PACK_AB R154, R154, R87 ;  /* 0x000000579a9a723e */ /* 0x000fcc00000000ff */
[----:B-----5:R-:W4:Y:S01]  /*3920*/  MUFU.EX2 R24, R83 ;  /* 0x0000005300187308 */ /* 0x020f220000000800 */
[----:B-1----:R-:W-:-:S07]  /*3930*/  FADD.FTZ R27, R79, R28 ;  /* 0x0000001c4f1b7221 */ /* 0x002fce0000010000 */
[----:B------:R-:W1:Y:S01]  /*3940*/  MUFU.EX2 R35, R35 ;  /* 0x0000002300237308 */ /* 0x000e620000000800 */
[----:B0-----:R-:W-:-:S07]  /*3950*/  FADD.FTZ R31, R89, R34 ;  /* 0x00000022591f7221 */ /* 0x001fce0000010000 */
[----:B------:R-:W0:Y:S01]  /*3960*/  MUFU.EX2 R156, R41 ;  /* 0x00000029009c7308 */ /* 0x000e220000000800 */
[C---:B----4-:R-:W-:Y:S01]  /*3970*/  FADD.FTZ R34, R24.reuse, R27 ;  /* 0x0000001b18227221 */ /* 0x050fe20000010000 */
[----:B------:R-:W-:-:S06]  /*3980*/  F2FP.F16.F32.PACK_AB R153, R24, R79 ;  /* 0x0000004f1899723e */ /* 0x000fcc00000000ff */
        /* <DEDUP_REMOVED lines=8> */
[----:B------:R-:W4:Y:S01]  /*3a10*/  MUFU.EX2 R158, R45 ;  /* 0x0000002d009e7308 */ /* 0x000f220000000800 */
[----:B-1----:R-:W-:-:S07]  /*3a20*/  FADD.FTZ R185, R91, R36 ;  /* 0x000000245bb97221 */ /* 0x002fce0000010000 */
[----:B------:R-:W1:Y:S01]  /*3a30*/  MUFU.EX2 R28, R43 ;  /* 0x0000002b001c7308 */ /* 0x000e620000000800 */
[----:B0-----:R-:W-:-:S07]  /*3a40*/  FADD.FTZ R189, R33, R34 ;  /* 0x0000002221bd7221 */ /* 0x001fce0000010000 */
[----:B------:R-:W0:Y:S01]  /*3a50*/  MUFU.EX2 R159, R159 ;  /* 0x0000009f009f7308 */ /* 0x000e220000000800 */
[C---:B----4-:R-:W-:Y:S01]  /*3a60*/  FADD.FTZ R185, R158.reuse, R185 ;  /* 0x000000b99eb97221 */ /* 0x050fe20000010000 */
[----:B------:R-:W-:-:S06]  /*3a70*/  F2FP.F16.F32.PACK_AB R158, R158, R91 ;  /* 0x0000005b9e9e723e */ /* 0x000fcc00000000ff */
[----:B------:R-:W-:Y:S01]  /*3a80*/  MUFU.EX2 R188, R188 ;  /* 0x000000bc00bc7308 */ /* 0x000fe20000000800 */
[C---:B-1----:R-:W-:Y:S01]  /*3a90*/  FADD.FTZ R189, R28.reuse, R189 ;  /* 0x000000bd1cbd7221 */ /* 0x042fe20000010000 */
[----:B------:R-:W-:-:S06]  /*3aa0*/  F2FP.F16.F32.PACK_AB R157, R28, R33 ;  /* 0x000000211c9d723e */ /* 0x000fcc00000000ff */
[----:B------:R-:W-:Y:S01]  /*3ab0*/  MUFU.EX2 R187, R187 ;  /* 0x000000bb00bb7308 */ /* 0x000fe20000000800 */
[----:B0-----:R-:W-:-:S07]  /*3ac0*/  FADD.FTZ R189, R159, R189 ;  /* 0x000000bd9fbd7221 */ /* 0x001fce0000010000 */
        /* <DEDUP_REMOVED lines=10> */
[----:B------:R2:W-:Y:S06]  /*3b70*/  BAR.SYNC.DEFER_BLOCKING R72, 0x100 ;  /* 0x000400480000751d */ /* 0x0005ec0000010000 */
[----:B--2---:R-:W-:-:S06]  /*3b80*/  WARPGROUP.ARRIVE ;  /* 0x00000000000079c5 */ /* 0x004fcc0000000000 */
[----:B------:R-:W-:Y:S03]  /*3b90*/  HGMMA.64x256x16.F32 R24, R200, gdesc[UR12].tnspB, RZ, !UPT, gsb0 ;  /* 0x43e0000cc8187df0 */ /* 0x000fe6000c0008ff */
[----:B------:R-:W-:Y:S02]  /*3ba0*/  WARPGROUP.DEPBAR.LE gsb0, 0x0 ;  /* 0x00008000000079c5 */ /* 0x000fe40000010000 */
[----:B------:R-:W-:-:S15]  /*3bb0*/  WARPGROUP.ARRIVE ;  /* 0x00000000000079c5 */ /* 0x000fde0000000000 */
[----:B------:R-:W-:-:S08]  /*3bc0*/  NOP ;  /* 0x0000000000007918 */ /* 0x000fd00000000000 */
[----:B------:R-:W-:Y:S01]  /*3bd0*/  HGMMA.64x256x16.F32 R24, R152, gdesc[UR8].tnspB, R24, gsb0 ;  /* 0x43e0000898187df0 */ /* 0x000fe20008000818 */
[----:B------:R-:W-:Y:S01]  /*3be0*/  UIADD3 UR10, UR4, 0x100, URZ ;  /* 0x00000100040a7890 */ /* 0x000fe2000fffe03f */
[----:B------:R-:W-:Y:S01]  /*3bf0*/  UMOV UR11, 0x40000040 ;  /* 0x40000040000b7882 */ /* 0x000fe20000000000 */
[----:B------:R-:W-:Y:S02]  /*3c00*/  WARPGROUP.DEPBAR.LE gsb0, 0x0 ;  /* 0x00008000000079c5 */ /* 0x000fe40000010000 */
[-CC-:B------:R-:W-:Y:S01]  /*3c10*/  FFMA.FTZ R152, R161, R0.reuse, -R178.reuse ;  /* 0x00000000a1987223 */ /* 0x180fe200000108b2 */
[--C-:B------:R-:W-:Y:S01]  /*3c20*/  FFMA.FTZ R153, R162, R0, -R178.reuse ;  /* 0x00000000a2997223 */ /* 0x100fe200000108b2 */
[----:B0-----:R-:W-:Y:S01]  /*3c30*/  F2FP.F16.F32.PACK_AB R154, R186, R184 ;  /* 0x000000b8ba9a723e */ /* 0x001fe200000000ff */
[-CC-:B------:R-:W-:Y:S01]  /*3c40*/  FFMA.FTZ R161, R168, R0.reuse, -R178.reuse ;  /* 0x00000000a8a17223 */ /* 0x180fe200000108b2 */
[----:B------:R-:W-:Y:S02]  /*3c50*/  FFMA.FTZ R162, R169, R0, -R178 ;  /* 0x00000000a9a27223 */ /* 0x000fe400000108b2 */
[----:B------:R-:W0:Y:S08]  /*3c60*/  MUFU.EX2 R152, R152 ;  /* 0x0000009800987308 */ /* 0x000e300000000800 */
[----:B------:R-:W1:Y:S08]  /*3c70*/  MUFU.EX2 R153, R153 ;  /* 0x0000009900997308 */ /* 0x000e700000000800 */
[----:B------:R-:W-:Y:S01]  /*3c80*/  MUFU.EX2 R161, R161 ;  /* 0x000000a100a17308 */ /* 0x000fe20000000800 */
[C---:B0-----:R-:W-:Y:S01]  /*3c90*/  F2FP.F16.F32.PACK_AB R159, R152.reuse, R159 ;  /* 0x0000009f989f723e */ /* 0x041fe200000000ff */
[----:B------:R-:W-:Y:S01]  /*3ca0*/  FADD.FTZ R189, R152, R189 ;  /* 0x000000bd98bd7221 */ /* 0x000fe20000010000 */
[----:B------:R-:W-:-:S02]  /*3cb0*/  F2FP.F16.F32.PACK_AB R152, R187, R188 ;  /* 0x000000bcbb98723e */ /* 0x000fc400000000ff */
[----:B------:R-:W-:-:S03]  /*3cc0*/  WARPGROUP.ARRIVE ;  /* 0x00000000000079c5 */ /* 0x000fc60000000000 */
[----:B------:R-:W-:Y:S01]  /*3cd0*/  MUFU.EX2 R162, R162 ;  /* 0x000000a200a27308 */ /* 0x000fe20000000800 */
[----:B-1----:R-:W-:Y:S02]  /*3ce0*/  FADD.FTZ R189, R153, R189 ;  /* 0x000000bd99bd7221 */ /* 0x002fe40000010000 */
[----:B------:R-:W-:Y:S01]  /*3cf0*/  HGMMA.64x256x16.F32 R24, R156, gdesc[UR8].tnspB, R24, gsb0 ;  /* 0x43e000089c187df0 */ /* 0x000fe20008000818 */
[----:B------:R-:W-:Y:S01]  /*3d00*/  UIADD3 UR10, UR4, 0x180, URZ ;  /* 0x00000180040a7890 */ /* 0x000fe2000fffe03f */
[----:B------:R-:W-:Y:S01]  /*3d10*/  UMOV UR11, 0x40000040 ;  /* 0x40000040000b7882 */ /* 0x000fe20000000000 */
[----:B------:R-:W-:Y:S02]  /*3d20*/  WARPGROUP.DEPBAR.LE gsb0, 0x0 ;  /* 0x00008000000079c5 */ /* 0x000fe40000010000 */
[-CC-:B------:R-:W-:Y:S01]  /*3d30*/  FFMA.FTZ R156, R163, R0.reuse, -R178.reuse ;  /* 0x00000000a39c7223 */ /* 0x180fe200000108b2 */
[-CC-:B------:R-:W-:Y:S01]  /*3d40*/  FFMA.FTZ R157, R164, R0.reuse, -R178.reuse ;  /* 0x00000000a49d7223 */ /* 0x180fe200000108b2 */
[----:B------:R-:W-:Y:S01]  /*3d50*/  FFMA.FTZ R158, R167, R0, -R178 ;  /* 0x00000000a79e7223 */ /* 0x000fe200000108b2 */
[----:B------:R-:W-:-:S03]  /*3d60*/  FADD.FTZ R159, R188, R185 ;  /* 0x000000b9bc9f7221 */ /* 0x000fc60000010000 */
[----:B------:R-:W0:Y:S01]  /*3d70*/  MUFU.EX2 R156, R156 ;  /* 0x0000009c009c7308 */ /* 0x000e220000000800 */
[----:B------:R-:W-:-:S04]  /*3d80*/  FADD.FTZ R159, R187, R159 ;  /* 0x0000009fbb9f7221 */ /* 0x000fc80000010000 */
[----:B------:R-:W-:-:S03]  /*3d90*/  FADD.FTZ R159, R184, R159 ;  /* 0x0000009fb89f7221 */ /* 0x000fc60000010000 */
[----:B------:R-:W1:Y:S01]  /*3da0*/  MUFU.EX2 R157, R157 ;  /* 0x0000009d009d7308 */ /* 0x000e620000000800 */
[----:B------:R-:W-:-:S07]  /*3db0*/  FADD.FTZ R159, R186, R159 ;  /* 0x0000009fba9f7221 */ /* 0x000fce0000010000 */
[----:B------:R-:W2:Y:S01]  /*3dc0*/  MUFU.EX2 R158, R158 ;  /* 0x0000009e009e7308 */ /* 0x000ea20000000800 */
[C---:B0-----:R-:W-:Y:S01]  /*3dd0*/  F2FP.F16.F32.PACK_AB R153, R156.reuse, R153 ;  /* 0x000000999c99723e */ /* 0x041fe200000000ff */
[----:B------:R-:W-:Y:S01]  /*3de0*/  FADD.FTZ R189, R156, R189 ;  /* 0x000000bd9cbd7221 */ /* 0x000fe20000010000 */
[----:B------:R-:W-:-:S06]  /*3df0*/  FFMA.FTZ R156, R170, R0, -R178 ;  /* 0x00000000aa9c7223 */ /* 0x000fcc00000108b2 */
[----:B------:R-:W0:Y:S01]  /*3e00*/  MUFU.EX2 R156, R156 ;  /* 0x0000009c009c7308 */ /* 0x000e220000000800 */
[----:B-1----:R-:W-:Y:S01]  /*3e10*/  FADD.FTZ R189, R157, R189 ;  /* 0x000000bd9dbd7221 */ /* 0x002fe20000010000 */
[----:B--2---:R-:W-:-:S03]  /*3e20*/  F2FP.F16.F32.PACK_AB R155, R158, R157 ;  /* 0x0000009d9e9b723e */ /* 0x004fc600000000ff */
[----:B------:R-:W-:Y:S01]  /*3e30*/  FADD.FTZ R157, R158, R189 ;  /* 0x000000bd9e9d7221 */ /* 0x000fe20000010000 */
[----:B------:R-:W-:-:S06]  /*3e40*/  WARPGROUP.ARRIVE ;  /* 0x00000000000079c5 */ /* 0x000fcc0000000000 */
[----:B------:R-:W-:Y:S01]  /*3e50*/  HGMMA.64x256x16.F32 R24, R152, gdesc[UR8].tnspB, R24, gsb0 ;  /* 0x43e0000898187df0 */ /* 0x000fe20008000818 */
[----:B------:R-:W-:Y:S01]  /*3e60*/  UIADD3 UR10, UR4, 0x200, URZ ;  /* 0x00000200040a7890 */ /* 0x000fe2000fffe03f */
[----:B------:R-:W-:Y:S01]  /*3e70*/  UMOV UR11, 0x40000040 ;  /* 0x40000040000b7882 */ /* 0x000fe20000000000 */
[----:B------:R-:W-:Y:S01]  /*3e80*/  UIADD3 UR4, UR4, 0x280, URZ ;  /* 0x0000028004047890 */ /* 0x000fe2000fffe03f */
[----:B------:R-:W-:Y:S02]  /*3e90*/  WARPGROUP.DEPBAR.LE gsb0, 0x0 ;  /* 0x00008000000079c5 */ /* 0x000fe40000010000 */
[--C-:B------:R-:W-:Y:S01]  /*3ea0*/  FFMA.FTZ R153, R166, R0, -R178.reuse ;  /* 0x00000000a6997223 */ /* 0x100fe200000108b2 */
[----:B------:R-:W1:Y:S01]  /*3eb0*/  MUFU.EX2 R152, R183 ;  /* 0x000000b700987308 */ /* 0x000e620000000800 */
[----:B------:R-:W-:Y:S01]  /*3ec0*/  F2FP.F16.F32.PACK_AB R154, R181, R180 ;  /* 0x000000b4b59a723e */ /* 0x000fe200000000ff */
[----:B------:R-:W-:Y:S01]  /*3ed0*/  FFMA.FTZ R178, R182, R0, -R178 ;  /* 0x00000000b6b27223 */ /* 0x000fe200000108b2 */
[----:B0-----:R-:W-:-:S05]  /*3ee0*/  F2FP.F16.F32.PACK_AB R155, R156, R162 ;  /* 0x000000a29c9b723e */ /* 0x001fca00000000ff */
[----:B------:R-:W0:Y:S08]  /*3ef0*/  MUFU.EX2 R153, R153 ;  /* 0x0000009900997308 */ /* 0x000e300000000800 */
[----:B------:R-:W2:Y:S01]  /*3f00*/  MUFU.EX2 R178, R178 ;  /* 0x000000b200b27308 */ /* 0x000ea20000000800 */
[----:B-1----:R-:W-:Y:S01]  /*3f10*/  FADD.FTZ R159, R152, R159 ;  /* 0x0000009f989f7221 */ /* 0x002fe20000010000 */
[----:B------:R-:W-:-:S03]  /*3f20*/  F2FP.F16.F32.PACK_AB R152, R179, R152 ;  /* 0x00000098b398723e */ /* 0x000fc600000000ff */
[----:B------:R-:W-:Y:S01]  /*3f30*/  FADD.FTZ R159, R179, R159 ;  /* 0x0000009fb39f7221 */ /* 0x000fe20000010000 */
[----:B0-----:R-:W-:Y:S01]  /*3f40*/  FADD.FTZ R157, R153, R157 ;  /* 0x0000009d999d7221 */ /* 0x001fe20000010000 */
[C---:B------:R-:W-:Y:S02]  /*3f50*/  F2FP.F16.F32.PACK_AB R153, R161.reuse, R153 ;  /* 0x00000099a199723e */ /* 0x040fe400000000ff */
[----:B------:R-:W-:Y:S01]  /*3f60*/  FADD.FTZ R180, R180, R159 ;  /* 0x0000009fb4b47221 */ /* 0x000fe20000010000 */
[----:B------:R-:W-:Y:S01]  /*3f70*/  FADD.FTZ R157, R161, R157 ;  /* 0x0000009da19d7221 */ /* 0x000fe20000010000 */
[----:B------:R-:W-:Y:S02]  /*3f80*/  WARPGROUP.ARRIVE ;  /* 0x00000000000079c5 */ /* 0x000fe40000000000 */
[----:B------:R-:W-:Y:S01]  /*3f90*/  FADD.FTZ R181, R181, R180 ;  /* 0x000000b4b5b57221 */ /* 0x000fe20000010000 */
[----:B------:R-:W-:-:S03]  /*3fa0*/  FADD.FTZ R157, R162, R157 ;  /* 0x0000009da29d7221 */ /* 0x000fc60000010000 */
[----:B------:R-:W-:Y:S01]  /*3fb0*/  HGMMA.64x256x16.F32 R24, R152, gdesc[UR8].tnspB, R24, gsb0 ;  /* 0x43e0000898187df0 */ /* 0x000fe20008000818 */
[----:B------:R-:W-:Y:S01]  /*3fc0*/  FADD.FTZ R156, R156, R157 ;  /* 0x0000009d9c9c7221 */ /* 0x000fe20000010000 */
[----:B------:R-:W-:Y:S01]  /*3fd0*/  UMOV UR10, UR4 ;  /* 0x00000004000a7c82 */ /* 0x000fe20008000000 */
[----:B------:R-:W-:Y:S01]  /*3fe0*/  UMOV UR11, 0x40000040 ;  /* 0x40000040000b7882 */ /* 0x000fe20000000000 */
[----:B------:R-:W-:Y:S02]  /*3ff0*/  WARPGROUP.DEPBAR.LE gsb0, 0x0 ;  /* 0x00008000000079c5 */ /* 0x000fe40000010000 */
[----:B------:R-:W0:Y:S01]  /*4000*/  MUFU.EX2 R152, R171 ;  /* 0x000000ab00987308 */ /* 0x000e220000000800 */
[----:B------:R-:W-:Y:S02]  /*4010*/  F2FP.F16.F32.PACK_AB R154, R174, R173 ;  /* 0x000000adae9a723e */ /* 0x000fe400000000ff */
[----:B--2---:R-:W-:-:S05]  /*4020*/  F2FP.F16.F32.PACK_AB R155, R178, R177 ;  /* 0x000000b1b29b723e */ /* 0x004fca00000000ff */
[----:B------:R-:W1:Y:S01]  /*4030*/  MUFU.EX2 R153, R175 ;  /* 0x000000af00997308 */ /* 0x000e620000000800 */
[----:B0-----:R-:W-:Y:S01]  /*4040*/  FADD.FTZ R157, R152, R181 ;  /* 0x000000b5989d7221 */ /* 0x001fe20000010000 */
[----:B------:R-:W-:-:S03]  /*4050*/  F2FP.F16.F32.PACK_AB R152, R172, R152 ;  /* 0x00000098ac98723e */ /* 0x000fc600000000ff */
[----:B------:R-:W-:Y:S01]  /*4060*/  FADD.FTZ R172, R172, R157 ;  /* 0x0000009dacac7221 */ /* 0x000fe20000010000 */
[----:B-1----:R-:W-:Y:S01]  /*4070*/  FADD.FTZ R159, R153, R156 ;  /* 0x0000009c999f7221 */ /* 0x002fe20000010000 */
[C---:B------:R-:W-:Y:S02]  /*4080*/  F2FP.F16.F32.PACK_AB R153, R176.reuse, R153 ;  /* 0x00000099b099723e */ /* 0x040fe400000000ff */
[----:B------:R-:W-:Y:S01]  /*4090*/  FADD.FTZ R173, R173, R172 ;  /* 0x000000acadad7221 */ /* 0x000fe20000010000 */
[----:B------:R-:W-:Y:S01]  /*40a0*/  FADD.FTZ R176, R176, R159 ;  /* 0x0000009fb0b07221 */ /* 0x000fe20000010000 */
[----:B------:R-:W-:Y:S02]  /*40b0*/  WARPGROUP.ARRIVE ;  /* 0x00000000000079c5 */ /* 0x000fe40000000000 */
[----:B------:R-:W-:Y:S01]  /*40c0*/  FADD.FTZ R200, R174, R173 ;  /* 0x000000adaec87221 */ /* 0x000fe20000010000 */
[----:B------:R-:W-:-:S03]  /*40d0*/  FADD.FTZ R177, R177, R176 ;  /* 0x000000b0b1b17221 */ /* 0x000fc60000010000 */
[----:B------:R-:W-:Y:S01]  /*40e0*/  HGMMA.64x256x16.F32 R24, R152, gdesc[UR8].tnspB, R24, gsb0 ;  /* 0x43e0000898187df0 */ /* 0x000fe20008000818 */
[----:B------:R-:W-:Y:S02]  /*40f0*/  FADD.FTZ R217, R178, R177 ;  /* 0x000000b1b2d97221 */ /* 0x000fe40000010000 */
[----:B------:R-:W-:Y:S02]  /*4100*/  WARPGROUP.DEPBAR.LE gsb0, 0x0 ;  /* 0x00008000000079c5 */ /* 0x000fe40000010000 */
[----:B------:R0:W-:Y:S02]  /*4110*/  @!P1 SYNCS.ARRIVE.TRANS64.RED.A1T0 RZ, [R21+URZ], RZ ;  /* 0x000000ff15ff99a7 */ /* 0x0001e4000810043f */
[----:B0-----:R-:W-:-:S05]  /*4120*/  VIADD R21, R160, 0xfffffffe ;  /* 0xfffffffea0157836 */ /* 0x001fca0000000000 */
[----:B------:R-:W-:-:S13]  /*4130*/  ISETP.GE.AND P2, PT, R21, R22, PT ;  /* 0x000000161500720c */ /* 0x000fda0003f46270 */
[----:B---3--:R-:W-:Y:S05]  /*4140*/  @!P2 BRA `(.L_x_9932) ;  /* 0x0000002000c0a947 */ /* 0x008fea0003800000 */
[----:B------:R-:W-:Y:S02]  /*4150*/  IMAD.MOV.U32 R201, RZ, RZ, R165 ;  /* 0x000000ffffc97224 */ /* 0x000fe400078e00a5 */
[----:B------:R-:W-:-:S07]  /*4160*/  IMAD.MOV.U32 R202, RZ, RZ, R20 ;  /* 0x000000ffffca7224 */ /* 0x000fce00078e0014 */
.L_x_9941:
[----:B------:R-:W-:Y:S01]  /*4170*/  UIADD3 UR36, UR36, 0x1, URZ ;  /* 0x0000000124247890 */ /* 0x000fe2000fffe03f */
[C---:B------:R-:W-:Y:S01]  /*4180*/  ISETP.GT.AND P2, PT, R21.reuse, R22, PT ;  /* 0x000000161500720c */ /* 0x040fe20003f44270 */
[----:B------:R-:W-:Y:S02]  /*4190*/  VIADD R21, R21, 0xffffffff ;  /* 0xffffffff15157836 */ /* 0x000fe40000000000 */
[----:B------:R-:W-:-:S04]  /*41a0*/  UISETP.NE.AND UP0, UPT, UR36, 0x2, UPT ;  /* 0x000000022400788c */ /* 0x000fc8000bf05270 */
[----:B------:R-:W-:Y:S02]  /*41b0*/  USEL UR4, URZ, 0x1, UP0 ;  /* 0x000000013f047887 */ /* 0x000fe40008000000 */
[----:B------:R-:W-:Y:S02]  /*41c0*/  USEL UR36, UR36, URZ, UP0 ;  /* 0x0000003f24247287 */ /* 0x000fe40008000000 */
[----:B------:R-:W-:Y:S01]  /*41d0*/  ULOP3.LUT UR37, UR37, UR4, URZ, 0x3c, !UPT ;  /* 0x0000000425257292 */ /* 0x000fe2000f8e3c3f */
[----:B0-----:R-:W-:Y:S11]  /*41e0*/  @!P0 BRA `(.L_x_9933) ;  /* 0x0000000000048947 */ /* 0x001ff60003800000 */
[----:B------:R-:W-:Y:S01]  /*41f0*/  BPT.TRAP 0x1 ;  /* 0x000000040000795c */ /* 0x000fe20000300000 */
.L_x_9933:
        /* <DEDUP_REMOVED lines=9> */
.L_x_9934:
[----:B-1----:R-:W-:Y:S05]  /*4290*/  @P3 BRA `(.L_x_9935) ;  /* 0x0000000000083947 */ /* 0x002fea0003800000 */
[----:B------:R-:W1:Y:S02]  /*42a0*/  SYNCS.PHASECHK.TRANS64.TRYWAIT P3, [UR4+0x32430], R0 ;  /* 0x03243000ff0075a7 */ /* 0x000e640008060144 */
[----:B-1----:R-:W-:Y:S05]  /*42b0*/  @!P3 BRA `(.L_x_9936) ;  /* 0x000000e40078b947 */ /* 0x002fea0003800000 */
.L_x_9935:
[----:B------:R-:W-:Y:S01]  /*42c0*/  R2UR UR56, R18 ;  /* 0x00000000123872ca */ /* 0x000fe200000e0000 */
[----:B------:R-:W-:Y:S01]  /*42d0*/  UIMAD UR5, UR36, 0x300, UR60 ;  /* 0x00000300240578a4 */ /* 0x000fe2000f8e023c */
[----:B------:R-:W-:Y:S01]  /*42e0*/  R2UR UR57, R19 ;  /* 0x00000000133972ca */ /* 0x000fe200000e0000 */
[----:B-1----:R-:W-:Y:S01]  /*42f0*/  WARPGROUP.ARRIVE ;  /* 0x00000000000079c5 */ /* 0x002fe20000000000 */
[----:B------:R-:W-:-:S04]  /*4300*/  UMOV UR59, 0x40000040 ;  /* 0x40000040003b7882 */ /* 0x000fc80000000000 */
[----:B------:R-:W-:-:S07]  /*4310*/  UMOV UR58, UR5 ;  /* 0x00000005003a7c82 */ /* 0x000fce0008000000 */
[----:B------:R-:W-:Y:S01]  /*4320*/  HGMMA.64x96x16.F32 R152, gdesc[UR56], RZ, !UPT, gsb0 ;  /* 0x01600000389879f0 */ /* 0x000fe2000c0008ff */
[----:B------:R-:W-:Y:S01]  /*4330*/  R2UR UR56, R16 ;  /* 0x00000000103872ca */ /* 0x000fe200000e0000 */
[----:B------:R-:W-:Y:S01]  /*4340*/  UIADD3 UR58, UR5, 0x2, URZ ;  /* 0x00000002053a7890 */ /* 0x000fe2000fffe03f */
[----:B------:R-:W-:Y:S01]  /*4350*/  R2UR UR57, R17 ;  /* 0x00000000113972ca */ /* 0x000fe200000e0000 */
[----:B------:R-:W-:Y:S01]  /*4360*/  UMOV UR59, 0x40000040 ;  /* 0x40000040003b7882 */ /* 0x000fe20000000000 */
[----:B------:R-:W-:Y:S02]  /*4370*/  WARPGROUP.DEPBAR.LE gsb0, 0x0 ;  /* 0x00008000000079c5 */ /* 0x000fe40000010000 */
[----:B------:R-:W-:-:S09]  /*4380*/  WARPGROUP.ARRIVE ;  /* 0x00000000000079c5 */ /* 0x000fd20000000000 */
[----:B------:R-:W-:Y:S01]  /*4390*/  HGMMA.64x96x16.F32 R152, gdesc[UR56], R152, gsb0 ;  /* 0x01600000389879f0 */ /* 0x000fe20008000898 */
        /* <DEDUP_REMOVED lines=13> */
[----:B------:R-:W-:Y:S03]  /*4470*/  HGMMA.64x96x16.F32 R152, gdesc[UR56], R152, gsb0 ;  /* 0x01600000389879f0 */ /* 0x000fe60008000898 */
[----:B------:R-:W-:Y:S02]  /*4480*/  WARPGROUP.DEPBAR.LE gsb0, 0x0 ;  /* 0x00008000000079c5 */ /* 0x000fe40000010000 */
[----:B------:R-:W-:Y:S05]  /*4490*/  @!P0 BRA `(.L_x_9937) ;  /* 0x0000000000048947 */ /* 0x000fea0003800000 */
[----:B------:R-:W-:Y:S01]  /*44a0*/  BPT.TRAP 0x1 ;  /* 0x000000040000795c */ /* 0x000fe20000300000 */
.L_x_9937:
[----:B------:R1:W2:Y:S01]  /*44b0*/  SYNCS.PHASECHK.TRANS64.TRYWAIT P3, [UR4+0x32450], R0 ;  /* 0x03245000ff0075a7 */ /* 0x0002a20008060144 */
[----:B------:R-:W-:Y:S05]  /*44c0*/  @!P0 BRA `(.L_x_9938) ;  /* 0x0000000000048947 */ /* 0x000fea0003800000 */
[----:B------:R-:W-:Y:S01]  /*44d0*/  BPT.TRAP 0x1 ;  /* 0x000000040000795c */ /* 0x000fe20000300000 */
.L_x_9938:
[----:B--2---:R-:W-:Y:S05]  /*44e0*/  @P3 BRA `(.L_x_9939) ;  /* 0x0000000000083947 */ /* 0x004fea0003800000 */
[----:B------:R-:W2:Y:S02]  /*44f0*/  SYNCS.PHASECHK.TRANS64.TRYWAIT P3, [UR4+0x32450], R0 ;  /* 0x03245000ff0075a7 */ /* 0x000ea40008060144 */
[----:B--2---:R-:W-:Y:S05]  /*4500*/  @!P3 BRA `(.L_x_9940) ;  /* 0x000000e000fcb947 */ /* 0x004fea0003800000 */
.L_x_9939:
[----:B------:R-:W-:Y:S01]  /*4510*/  R2UR UR56, R4 ;  /* 0x00000000043872ca */ /* 0x000fe200000e0000 */
[----:B------:R-:W-:Y:S01]  /*4520*/  UIMAD UR5, UR36, 0xc00, UR7 ;  /* 0x00000c00240578a4 */ /* 0x000fe2000f8e0207 */
[----:B------:R-:W-:Y:S01]  /*4530*/  R2UR UR57, R5 ;  /* 0x00000000053972ca */ /* 0x000fe200000e0000 */
[----:B------:R-:W-:Y:S01]  /*4540*/  WARPGROUP.ARRIVE ;  /* 0x00000000000079c5 */ /* 0x000fe20000000000 */
[----:B------:R-:W-:Y:S01]  /*4550*/  UMOV UR59, 0x40000040 ;  /* 0x40000040003b7882 */ /* 0x000fe20000000000 */
[----:B------:R-:W-:Y:S01]  /*4560*/  UIADD3 UR10, UR5, 0x300, URZ ;  /* 0x00000300050a7890 */ /* 0x000fe2000fffe03f */
[----:B------:R-:W-:Y:S01]  /*4570*/  IMAD.U32 R220, RZ, RZ, UR4 ;  /* 0x00000004ffdc7e24 */ /* 0x000fe2000f8e00ff */
[----:B------:R-:W-:Y:S01]  /*4580*/  UMOV UR11, 0x40000040 ;  /* 0x40000040000b7882 */ /* 0x000fe20000000000 */
[----:B------:R-:W-:Y:S01]  /*4590*/  UMOV UR58, UR5 ;  /* 0x00000005003a7c82 */ /* 0x000fe20008000000 */
[----:B------:R-:W-:Y:S01]  /*45a0*/  UIADD3 UR14, UR5, 0x302, URZ ;  /* 0x00000302050e7890 */ /* 0x000fe2000fffe03f */
[----:B------:R-:W-:Y:S01]  /*45b0*/  UMOV UR15, 0x40000040 ;  /* 0x40000040000f7882 */ /* 0x000fe20000000000 */
[----:B------:R-:W-:Y:S01]  /*45c0*/  UIADD3 UR18, UR5, 0x304, URZ ;  /* 0x0000030405127890 */ /* 0x000fe2000fffe03f */
[----:B------:R-:W-:-:S03]  /*45d0*/  UMOV UR19, 0x40000040 ;  /* 0x4000004000137882 */ /* 0x000fc60000000000 */
[----:B------:R-:W-:Y:S01]  /*45e0*/  HGMMA.64x96x16.F32 R152, gdesc[UR56], R152, gsb0 ;  /* 0x01600000389879f0 */ /* 0x000fe20008000898 */
[----:B------:R-:W-:Y:S01]  /*45f0*/  R2UR UR56, R6 ;  /* 0x00000000063872ca */ /* 0x000fe200000e0000 */
[----:B------:R-:W-:Y:S01]  /*4600*/  UIADD3 UR58, UR5, 0x2, URZ ;  /* 0x00000002053a7890 */ /* 0x000fe2000fffe03f */
[----:B------:R-:W-:Y:S01]  /*4610*/  R2UR UR57, R7 ;  /* 0x00000000073972ca */ /* 0x000fe200000e0000 */
        /* <DEDUP_REMOVED lines=17> */
[----:B------:R-:W-:Y:S01]  /*4730*/  UIMAD UR4, UR36, 0xc00, UR6 ;  /* 0x00000c00240478a4 */ /* 0x000fe2000f8e0206 */
[----:B------:R-:W-:-:S02]  /*4740*/  WARPGROUP.DEPBAR.LE gsb0, 0x0 ;  /* 0x00008000000079c5 */ /* 0x000fc40000010000 */
[----:B------:R-:W-:-:S06]  /*4750*/  WARPGROUP.ARRIVE ;  /* 0x00000000000079c5 */ /* 0x000fcc0000000000 */
        /* <DEDUP_REMOVED lines=58> */
[----:B012---:R-:W-:-:S04]  /*4b00*/  FMNMX.FTZ R0, R152, R202, !PT ;  /* 0x000000ca98007209 */ /* 0x007fc80007810000 */
        /* <DEDUP_REMOVED lines=27> */
[----:B------:R-:W0:Y:S03]  /*4cc0*/  LDC R0, c[0x0][0xa80] ;  /* 0x0002a000ff007b82 */ /* 0x000e260000000800 */
[C---:B------:R-:W-:Y:S01]  /*4cd0*/  FADD.FTZ R218, -R20.reuse, R202 ;  /* 0x000000ca14da7221 */ /* 0x040fe20000010100 */
[----:B0-----:R-:W-:-:S03]  /*4ce0*/  FMUL.FTZ R203, R20, R0 ;  /* 0x0000000014cb7220 */ /* 0x001fc60000410000 */
[-C--:B------:R-:W-:Y:S01]  /*4cf0*/  FMUL.FTZ R218, R218, R0.reuse ;  /* 0x00000000dada7220 */ /* 0x080fe20000410000 */
[-CC-:B------:R-:W-:Y:S01]  /*4d00*/  FFMA.FTZ R152, R152, R0.reuse, -R203.reuse ;  /* 0x0000000098987223 */ /* 0x180fe200000108cb */
[-CC-:B------:R-:W-:Y:S01]  /*4d10*/  FFMA.FTZ R153, R153, R0.reuse, -R203.reuse ;  /* 0x0000000099997223 */ /* 0x180fe200000108cb */
[----:B------:R-:W-:-:S03]  /*4d20*/  FFMA.FTZ R202, R157, R0, -R203 ;  /* 0x000000009dca7223 */ /* 0x000fc600000108cb */
        /* <DEDUP_REMOVED lines=24> */
[----:B------:R-:W2:Y:S01]  /*4eb0*/  MUFU.EX2 R156, R156 ;  /* 0x0000009c009c7308 */ /* 0x000ea20000000800 */
[----:B0-----:R-:W-:Y:S01]  /*4ec0*/  FFMA.FTZ R165, R218, R200, R152 ;  /* 0x000000c8daa57223 */ /* 0x001fe20000010098 */
[----:B------:R-:W0:Y:S01]  /*4ed0*/  S2R R203, SR_TID.X ;  /* 0x0000000000cb7919 */ /* 0x000e220000002100 */
[-C--:B------:R-:W-:Y:S01]  /*4ee0*/  FMUL.FTZ R24, R24, R218.reuse ;  /* 0x000000da18187220 */ /* 0x080fe20000410000 */
[-C--:B------:R-:W-:Y:S01]  /*4ef0*/  FMUL.FTZ R25, R25, R218.reuse ;  /* 0x000000da19197220 */ /* 0x080fe20000410000 */
[-C--:B------:R-:W-:Y:S01]  /*4f00*/  FMUL.FTZ R28, R28, R218.reuse ;  /* 0x000000da1c1c7220 */ /* 0x080fe20000410000 */
[-C--:B------:R-:W-:Y:S01]  /*4f10*/  FMUL.FTZ R29, R29, R218.reuse ;  /* 0x000000da1d1d7220 */ /* 0x080fe20000410000 */
[----:B------:R-:W-:Y:S01]  /*4f20*/  FMUL.FTZ R32, R32, R218 ;  /* 0x000000da20207220 */ /* 0x000fe20000410000 */
[----:B------:R-:W3:Y:S01]  /*4f30*/  MUFU.EX2 R202, R202 ;  /* 0x000000ca00ca7308 */ /* 0x000ee20000000800 */
[C---:B-1----:R-:W-:Y:S01]  /*4f40*/  FADD.FTZ R165, R153.reuse, R165 ;  /* 0x000000a599a57221 */ /* 0x042fe20000010000 */
[----:B------:R-:W-:Y:S01]  /*4f50*/  F2FP.F16.F32.PACK_AB R200, R153, R152 ;  /* 0x0000009899c8723e */ /* 0x000fe200000000ff */
[-C--:B------:R-:W-:Y:S01]  /*4f60*/  FMUL.FTZ R33, R33, R218.reuse ;  /* 0x000000da21217220 */ /* 0x080fe20000410000 */
[----:B------:R-:W-:Y:S01]  /*4f70*/  FMNMX.FTZ R153, R154, R201, !PT ;  /* 0x000000c99a997209 */ /* 0x000fe20007810000 */
[-C--:B------:R-:W-:Y:S01]  /*4f80*/  FMUL.FTZ R36, R36, R218.reuse ;  /* 0x000000da24247220 */ /* 0x080fe20000410000 */
[-C--:B------:R-:W-:Y:S01]  /*4f90*/  FMUL.FTZ R37, R37, R218.reuse ;  /* 0x000000da25257220 */ /* 0x080fe20000410000 */
[-C--:B------:R-:W-:Y:S01]  /*4fa0*/  FMUL.FTZ R40, R40, R218.reuse ;  /* 0x000000da28287220 */ /* 0x080fe20000410000 */
[----:B------:R-:W-:Y:S01]  /*4fb0*/  FMNMX.FTZ R153, R155, R153, !PT ;  /* 0x000000999b997209 */ /* 0x000fe20007810000 */
[----:B--2---:R-:W-:Y:S01]  /*4fc0*/  FADD.FTZ R152, R156, R165 ;  /* 0x000000a59c987221 */ /* 0x004fe20000010000 */
[-C--:B------:R-:W-:Y:S01]  /*4fd0*/  FMUL.FTZ R41, R41, R218.reuse ;  /* 0x000000da29297220 */ /* 0x080fe20000410000 */
[-C--:B------:R-:W-:Y:S01]  /*4fe0*/  FMUL.FTZ R44, R44, R218.reuse ;  /* 0x000000da2c2c7220 */ /* 0x080fe20000410000 */
[----:B------:R-:W-:Y:S01]  /*4ff0*/  FMNMX.FTZ R153, R158, R153, !PT ;  /* 0x000000999e997209 */ /* 0x000fe20007810000 */
[-C--:B------:R-:W-:Y:S01]  /*5000*/  FMUL.FTZ R45, R45, R218.reuse ;  /* 0x000000da2d2d7220 */ /* 0x080fe20000410000 */
[-C--:B------:R-:W-:Y:S01]  /*5010*/  FMUL.FTZ R48, R48, R218.reuse ;  /* 0x000000da30307220 */ /* 0x080fe20000410000 */
[----:B------:R-:W-:Y:S01]  /*5020*/  FMUL.FTZ R49, R49, R218 ;  /* 0x000000da31317220 */ /* 0x000fe20000410000 */
[----:B------:R-:W-:Y:S01]  /*5030*/  FMNMX.FTZ R153, R159, R153, !PT ;  /* 0x000000999f997209 */ /* 0x000fe20007810000 */
[C---:B---3--:R-:W-:Y:S01]  /*5040*/  FADD.FTZ R152, R202.reuse, R152 ;  /* 0x00000098ca987221 */ /* 0x048fe20000010000 */
[----:B------:R-:W-:Y:S01]  /*5050*/  F2FP.F16.F32.PACK_AB R202, R202, R156 ;  /* 0x0000009ccaca723e */ /* 0x000fe200000000ff */
[-C--:B------:R-:W-:Y:S01]  /*5060*/  FMUL.FTZ R52, R52, R218.reuse ;  /* 0x000000da34347220 */ /* 0x080fe20000410000 */
[----:B------:R-:W-:Y:S01]  /*5070*/  FMNMX.FTZ R153, R162, R153, !PT ;  /* 0x00000099a2997209 */ /* 0x000fe20007810000 */
[-C--:B------:R-:W-:Y:S01]  /*5080*/  FMUL.FTZ R53, R53, R218.reuse ;  /* 0x000000da35357220 */ /* 0x080fe20000410000 */
[-C--:B------:R-:W-:Y:S01]  /*5090*/  FMUL.FTZ R56, R56, R218.reuse ;  /* 0x000000da38387220 */ /* 0x080fe20000410000 */
[-C--:B------:R-:W-:Y:S01]  /*50a0*/  FMUL.FTZ R57, R57, R218.reuse ;  /* 0x000000da39397220 */ /* 0x080fe20000410000 */
[----:B------:R-:W-:Y:S01]  /*50b0*/  FMNMX.FTZ R153, R163, R153, !PT ;  /* 0x00000099a3997209 */ /* 0x000fe20007810000 */
[-C--:B------:R-:W-:Y:S01]  /*50c0*/  FMUL.FTZ R60, R60, R218.reuse ;  /* 0x000000da3c3c7220 */ /* 0x080fe20000410000 */
[----:B0-----:R-:W-:Y:S01]  /*50d0*/  SHF.R.U32.HI R203, RZ, 0x7, R203 ;  /* 0x00000007ffcb7819 */ /* 0x001fe200000116cb */
        /* <DEDUP_REMOVED lines=59> */
[----:B------:R-:W-:Y:S01]  /*5490*/  FMUL.FTZ R149, R149, R218 ;  /* 0x000000da95957220 */ /* 0x000fe20000410000 */
[----:B------:R-:W-:Y:S01]  /*54a0*/  IADD3 R218, -R203, 0xb, RZ ;  /* 0x0000000bcbda7810 */ /* 0x000fe20007ffe1ff */
[----:B------:R-:W-:Y:S01]  /*54b0*/  MUFU.EX2 R164, R164 ;  /* 0x000000a400a47308 */ /* 0x000fe20000000800 */
[----:B------:R-:W-:-:S04]  /*54c0*/  FMNMX.FTZ R153, R195, R153, !PT ;  /* 0x00000099c3997209 */ /* 0x000fc80007810000 */
[----:B------:R-:W-:-:S03]  /*54d0*/  FMNMX.FTZ R153, R198, R153, !PT ;  /* 0x00000099c6997209 */ /* 0x000fc60007810000 */
[----:B------:R-:W-:Y:S01]  /*54e0*/  MUFU.EX2 R157, R157 ;  /* 0x0000009d009d7308 */ /* 0x000fe20000000800 */
[----:B------:R-:W-:-:S05]  /*54f0*/  FMNMX.FTZ R153, R199, R153, !PT ;  /* 0x00000099c7997209 */ /* 0x000fca0007810000 */
        /* <DEDUP_REMOVED lines=11> */
[----:B------:R-:W-:-:S02]  /*55b0*/  @!P1 VIADD R156, R220, 0x32440 ;  /* 0x00032440dc9c9836 */ /* 0x000fc40000000000 */
[----:B------:R-:W-:Y:S02]  /*55c0*/  @!P1 VIADD R220, R220, 0x32460 ;  /* 0x00032460dcdc9836 */ /* 0x000fe40000000000 */
[CC--:B------:R-:W-:Y:S01]  /*55d0*/  FMUL.FTZ R229, R165.reuse, R0.reuse ;  /* 0x00000000a5e57220 */ /* 0x0c0fe20000410000 */
[----:B------:R-:W-:Y:S01]  /*55e0*/  @!P1 PRMT R156, RZ, 0x654, R156 ;  /* 0x00000654ff9c9816 */ /* 0x000fe2000000009c */
[----:B------:R-:W-:Y:S01]  /*55f0*/  FADD.FTZ R153, -R165, R201 ;  /* 0x000000c9a5997221 */ /* 0x000fe20000010100 */
[----:B------:R0:W-:Y:S06]  /*5600*/  BAR.ARV R218, 0x100 ;  /* 0x000400da0000751d */ /* 0x0001ec0000002000 */
[-CC-:B------:R-:W-:Y:S01]  /*5610*/  FFMA.FTZ R155, R155, R0.reuse, -R229.reuse ;  /* 0x000000009b9b7223 */ /* 0x180fe200000108e5 */
[----:B------:R1:W-:Y:S01]  /*5620*/  @!P1 SYNCS.ARRIVE.TRANS64.RED.A1T0 RZ, [R156+URZ], RZ ;  /* 0x000000ff9cff99a7 */ /* 0x0003e2000810043f */
        /* <DEDUP_REMOVED lines=8> */
[----:B------:R-:W-:Y:S01]  /*56b0*/  FFMA.FTZ R199, R199, R0, -R229 ;  /* 0x00000000c7c77223 */ /* 0x000fe200000108e5 */
[----:B------:R-:W-:-:S03]  /*56c0*/  @!P1 PRMT R220, RZ, 0x654, R220 ;  /* 0x00000654ffdc9816 */ /* 0x000fc600000000dc */
[----:B-1----:R1:W-:Y:S08]  /*56d0*/  MUFU.EX2 R156, R155 ;  /* 0x0000009b009c7308 */ /* 0x0023f00000000800 */
[----:B------:R-:W2:Y:S01]  /*56e0*/  MUFU.EX2 R153, R153 ;  /* 0x0000009900997308 */ /* 0x000ea20000000800 */
[----:B-1----:R-:W-:-:S05]  /*56f0*/  VIADD R155, R203, 0x8 ;  /* 0x00000008cb9b7836 */ /* 0x002fca0000000000 */
[----:B------:R1:W-:Y:S06]  /*5700*/  BAR.SYNC.DEFER_BLOCKING R155, 0x100 ;  /* 0x0004009b0000751d */ /* 0x0003ec0000010000 */
[----:B------:R-:W3:Y:S01]  /*5710*/  MUFU.EX2 R154, R154 ;  /* 0x0000009a009a7308 */ /* 0x000ee20000000800 */
[-C--:B--2---:R-:W-:Y:S01]  /*5720*/  FMUL.FTZ R26, R26, R153.reuse ;  /* 0x000000991a1a7220 */ /* 0x084fe20000410000 */
[-C--:B------:R-:W-:Y:S01]  /*5730*/  FMUL.FTZ R27, R27, R153.reuse ;  /* 0x000000991b1b7220 */ /* 0x080fe20000410000 */
[----:B------:R-:W-:-:S05]  /*5740*/  FMUL.FTZ R30, R30, R153 ;  /* 0x000000991e1e7220 */ /* 0x000fca0000410000 */
        /* <DEDUP_REMOVED lines=63> */
[----:B---3--:R-:W-:Y:S01]  /*5b40*/  F2FP.F16.F32.PACK_AB R201, R156, R154 ;  /* 0x0000009a9cc9723e */ /* 0x008fe200000000ff */
[----:B-1----:R1:W3:Y:S01]  /*5b50*/  MUFU.EX2 R155, R160 ;  /* 0x000000a0009b7308 */ /* 0x0022e20000000800 */
[----:B--2---:R-:W-:Y:S01]  /*5b60*/  F2FP.F16.F32.PACK_AB R203, R159, R158 ;  /* 0x0000009e9fcb723e */ /* 0x004fe200000000ff */
[----:B------:R-:W-:Y:S01]  /*5b70*/  FFMA.FTZ R217, R153, R217, R154 ;  /* 0x000000d999d97223 */ /* 0x000fe2000001009a */
[----:B------:R-:W-:-:S02]  /*5b80*/  F2FP.F16.F32.PACK_AB R154, R157, R164 ;  /* 0x000000a49d9a723e */ /* 0x000fc400000000ff */
[----:B------:R-:W-:Y:S01]  /*5b90*/  WARPGROUP.ARRIVE ;  /* 0x00000000000079c5 */ /* 0x000fe20000000000 */
[----:B------:R-:W-:Y:S02]  /*5ba0*/  FADD.FTZ R217, R156, R217 ;  /* 0x000000d99cd97221 */ /* 0x000fe40000010000 */
[----:B------:R-:W-:Y:S01]  /*5bb0*/  MUFU.EX2 R185, R185 ;  /* 0x000000b900b97308 */ /* 0x000fe20000000800 */
[----:B-1----:R-:W-:Y:S01]  /*5bc0*/  FFMA.FTZ R160, R163, R0, -R229 ;  /* 0x00000000a3a07223 */ /* 0x002fe200000108e5 */
[----:B------:R-:W-:Y:S01]  /*5bd0*/  FADD.FTZ R217, R158, R217 ;  /* 0x000000d99ed97221 */ /* 0x000fe20000010000 */
[----:B------:R-:W-:Y:S01]  /*5be0*/  HGMMA.64x256x16.F32 R24, R200, gdesc[UR8].tnspB, R24, gsb0 ;  /* 0x43e00008c8187df0 */ /* 0x000fe20008000818 */
[----:B------:R-:W-:Y:S01]  /*5bf0*/  UIADD3 UR10, UR4, 0x80, URZ ;  /* 0x00000080040a7890 */ /* 0x000fe2000fffe03f */
[----:B------:R-:W-:Y:S01]  /*5c00*/  F2FP.F16.F32.PACK_AB R158, R173, R172 ;  /* 0x000000acad9e723e */ /* 0x000fe200000000ff */
[----:B------:R-:W-:Y:S01]  /*5c10*/  UMOV UR11, 0x40000040 ;  /* 0x40000040000b7882 */ /* 0x000fe20000000000 */
[----:B------:R-:W-:Y:S01]  /*5c20*/  FADD.FTZ R217, R159, R217 ;  /* 0x000000d99fd97221 */ /* 0x000fe20000010000 */
[----:B------:R-:W-:Y:S01]  /*5c30*/  MUFU.EX2 R160, R160 ;  /* 0x000000a000a07308 */ /* 0x000fe20000000800 */
[----:B---3--:R-:W-:-:S07]  /*5c40*/  FADD.FTZ R152, R155, R152 ;  /* 0x000000989b987221 */ /* 0x008fce0000010000 */
        /* <DEDUP_REMOVED lines=10> */
[----:B------:R-:W-:-:S07]  /*5cf0*/  WARPGROUP.DEPBAR.LE gsb0, 0x0 ;  /* 0x00008000000079c5 */ /* 0x000fce0000010000 */
[----:B------:R1:W2:Y:S01]  /*5d00*/  MUFU.EX2 R201, R161 ;  /* 0x000000a100c97308 */ /* 0x0002a20000000800 */
[-CC-:B------:R-:W-:Y:S01]  /*5d10*/  FFMA.FTZ R200, R162, R0.reuse, -R229.reuse ;  /* 0x00000000a2c87223 */ /* 0x180fe200000108e5 */
[-CC-:B------:R-:W-:Y:S01]  /*5d20*/  FFMA.FTZ R162, R167, R0.reuse, -R229.reuse ;  /* 0x00000000a7a27223 */ /* 0x180fe200000108e5 */
[-CC-:B------:R-:W-:Y:S01]  /*5d30*/  FFMA.FTZ R167, R170, R0.reuse, -R229.reuse ;  /* 0x00000000aaa77223 */ /* 0x180fe200000108e5 */
[----:B------:R-:W-:Y:S01]  /*5d40*/  FFMA.FTZ R170, R175, R0, -R229 ;  /* 0x00000000afaa7223 */ /* 0x000fe200000108e5 */
[----:B------:R-:W-:-:S03]  /*5d50*/  IMAD.MOV.U32 R202, RZ, RZ, R20 ;  /* 0x000000ffffca7224 */ /* 0x000fc600078e0014 */
[----:B------:R-:W3:Y:S01]  /*5d60*/  MUFU.EX2 R200, R200 ;  /* 0x000000c800c87308 */ /* 0x000ee20000000800 */
[-CC-:B-1----:R-:W-:Y:S01]  /*5d70*/  FFMA.FTZ R161, R166, R0.reuse, -R229.reuse ;  /* 0x00000000a6a17223 */ /* 0x182fe200000108e5 */
[----:B------:R-:W-:-:S06]  /*5d80*/  FFMA.FTZ R166, R174, R0, -R229 ;  /* 0x00000000aea67223 */ /* 0x000fcc00000108e5 */
[----:B------:R-:W1:Y:S01]  /*5d90*/  MUFU.EX2 R161, R161 ;  /* 0x000000a100a17308 */ /* 0x000e620000000800 */
[C---:B--2---:R-:W-:Y:S01]  /*5da0*/  FADD.FTZ R163, R201.reuse, R152 ;  /* 0x00000098c9a37221 */ /* 0x044fe20000010000 */
[----:B------:R-:W-:Y:S01]  /*5db0*/  F2FP.F16.F32.PACK_AB R152, R201, R155 ;  /* 0x0000009bc998723e */ /* 0x000fe200000000ff */
[----:B------:R-:W-:-:S05]  /*5dc0*/  IMAD.MOV.U32 R201, RZ, RZ, R165 ;  /* 0x000000ffffc97224 */ /* 0x000fca00078e00a5 */
[----:B------:R-:W2:Y:S01]  /*5dd0*/  MUFU.EX2 R162, R162 ;  /* 0x000000a200a27308 */ /* 0x000ea20000000800 */
[----:B---3--:R-:W-:Y:S01]  /*5de0*/  F2FP.F16.F32.PACK_AB R153, R160, R200 ;  /* 0x000000c8a099723e */ /* 0x008fe200000000ff */
[----:B------:R-:W-:-:S04]  /*5df0*/  FADD.FTZ R200, R200, R217 ;  /* 0x000000d9c8c87221 */ /* 0x000fc80000010000 */
[----:B------:R-:W-:Y:S01]  /*5e00*/  FADD.FTZ R200, R160, R200 ;  /* 0x000000c8a0c87221 */ /* 0x000fe20000010000 */
[----:B------:R-:W-:Y:S01]  /*5e10*/  FFMA.FTZ R160, R186, R0, -R229 ;  /* 0x00000000baa07223 */ /* 0x000fe200000108e5 */
[----:B------:R-:W3:Y:S02]  /*5e20*/  MUFU.EX2 R167, R167 ;  /* 0x000000a700a77308 */ /* 0x000ee40000000800 */
[----:B-1----:R-:W-:-:S06]  /*5e30*/  FADD.FTZ R200, R161, R200 ;  /* 0x000000c8a1c87221 */ /* 0x002fcc0000010000 */
[----:B------:R-:W-:Y:S01]  /*5e40*/  MUFU.EX2 R166, R166 ;  /* 0x000000a600a67308 */ /* 0x000fe20000000800 */
[C---:B--2---:R-:W-:Y:S01]  /*5e50*/  F2FP.F16.F32.PACK_AB R155, R162.reuse, R161 ;  /* 0x000000a1a29b723e */ /* 0x044fe200000000ff */
[----:B------:R-:W-:Y:S01]  /*5e60*/  FFMA.FTZ R161, R187, R0, -R229 ;  /* 0x00000000bba17223 */ /* 0x000fe200000108e5 */
[----:B------:R-:W-:Y:S02]  /*5e70*/  FADD.FTZ R162, R162, R200 ;  /* 0x000000c8a2a27221 */ /* 0x000fe40000010000 */
[----:B------:R-:W-:-:S03]  /*5e80*/  WARPGROUP.ARRIVE ;  /* 0x00000000000079c5 */ /* 0x000fc60000000000 */
[----:B------:R-:W1:Y:S01]  /*5e90*/  MUFU.EX2 R170, R170 ;  /* 0x000000aa00aa7308 */ /* 0x000e620000000800 */
[----:B---3--:R-:W-:Y:S02]  /*5ea0*/  FADD.FTZ R162, R167, R162 ;  /* 0x000000a2a7a27221 */ /* 0x008fe40000010000 */
[----:B------:R-:W-:Y:S01]  /*5eb0*/  HGMMA.64x256x16.F32 R24, R152, gdesc[UR8].tnspB, R24, gsb0 ;  /* 0x43e0000898187df0 */ /* 0x000fe20008000818 */
[----:B------:R-:W-:Y:S01]  /*5ec0*/  UIADD3 UR10, UR4, 0x100, URZ ;  /* 0x00000100040a7890 */ /* 0x000fe2000fffe03f */
[----:B------:R-:W-:-:S03]  /*5ed0*/  UMOV UR11, 0x40000040 ;  /* 0x40000040000b7882 */ /* 0x000fc60000000000 */
[----:B------:R-:W-:Y:S08]  /*5ee0*/  MUFU.EX2 R160, R160 ;  /* 0x000000a000a07308 */ /* 0x000ff00000000800 */
[----:B------:R-:W-:Y:S01]  /*5ef0*/  MUFU.EX2 R161, R161 ;  /* 0x000000a100a17308 */ /* 0x000fe20000000800 */
[----:B-1----:R-:W-:Y:S01]  /*5f00*/  F2FP.F16.F32.PACK_AB R159, R170, R166 ;  /* 0x000000a6aa9f723e */ /* 0x002fe200000000ff */
[----:B------:R-:W-:-:S06]  /*5f10*/  WARPGROUP.DEPBAR.LE gsb0, 0x0 ;  /* 0x00008000000079c5 */ /* 0x000fcc0000010000 */
[----:B------:R1:W2:Y:S01]  /*5f20*/  MUFU.EX2 R152, R169 ;  /* 0x000000a900987308 */ /* 0x0002a20000000800 */
[----:B------:R-:W-:Y:S01]  /*5f30*/  FADD.FTZ R153, R164, R163 ;  /* 0x000000a3a4997221 */ /* 0x000fe20000010000 */
[----:B------:R-:W-:Y:S01]  /*5f40*/  F2FP.F16.F32.PACK_AB R154, R181, R180 ;  /* 0x000000b4b59a723e */ /* 0x000fe200000000ff */
[-CC-:B------:R-:W-:Y:S01]  /*5f50*/  FFMA.FTZ R163, R190, R0.reuse, -R229.reuse ;  /* 0x00000000bea37223 */ /* 0x180fe200000108e5 */
[-C--:B------:R-:W-:Y:S01]  /*5f60*/  FFMA.FTZ R164, R191, R0.reuse, -R229 ;  /* 0x00000000bfa47223 */ /* 0x080fe200000108e5 */
[----:B------:R-:W-:Y:S01]  /*5f70*/  FADD.FTZ R153, R157, R153 ;  /* 0x000000999d997221 */ /* 0x000fe20000010000 */
[----:B-1----:R-:W-:-:S03]  /*5f80*/  FFMA.FTZ R169, R171, R0, -R229 ;  /* 0x00000000aba97223 */ /* 0x002fc600000108e5 */
[----:B------:R-:W-:Y:S01]  /*5f90*/  FADD.FTZ R153, R168, R153 ;  /* 0x00000099a8997221 */ /* 0x000fe20000010000 */
[----:B------:R-:W-:Y:S01]  /*5fa0*/  MUFU.EX2 R163, R163 ;  /* 0x000000a300a37308 */ /* 0x000fe20000000800 */
[C---:B--2---:R-:W-:Y:S02]  /*5fb0*/  F2FP.F16.F32.PACK_AB R156, R152.reuse, R168 ;  /* 0x000000a8989c723e */ /* 0x044fe400000000ff */
[----:B------:R-:W-:-:S05]  /*5fc0*/  FADD.FTZ R153, R152, R153 ;  /* 0x0000009998997221 */ /* 0x000fca0000010000 */
[----:B------:R-:W1:Y:S01]  /*5fd0*/  MUFU.EX2 R169, R169 ;  /* 0x000000a900a97308 */ /* 0x000e620000000800 */
[----:B------:R-:W-:Y:S01]  /*5fe0*/  F2FP.F16.F32.PACK_AB R152, R177, R176 ;  /* 0x000000b0b198723e */ /* 0x000fe200000000ff */
[----:B------:R-:W-:-:S04]  /*5ff0*/  FADD.FTZ R172, R172, R153 ;  /* 0x00000099acac7221 */ /* 0x000fc80000010000 */
[----:B------:R-:W-:Y:S02]  /*6000*/  FADD.FTZ R172, R173, R172 ;  /* 0x000000acadac7221 */ /* 0x000fe40000010000 */
[----:B------:R-:W-:Y:S02]  /*6010*/  MUFU.EX2 R164, R164 ;  /* 0x000000a400a47308 */ /* 0x000fe40000000800 */
[----:B------:R-:W-:-:S04]  /*6020*/  FADD.FTZ R172, R176, R172 ;  /* 0x000000acb0ac7221 */ /* 0x000fc80000010000 */
[----:B------:R-:W-:Y:S01]  /*6030*/  FADD.FTZ R172, R177, R172 ;  /* 0x000000acb1ac7221 */ /* 0x000fe20000010000 */
[C---:B-1----:R-:W-:Y:S01]  /*6040*/  F2FP.F16.F32.PACK_AB R157, R169.reuse, R167 ;  /* 0x000000a7a99d723e */ /* 0x042fe200000000ff */
[----:B------:R-:W-:Y:S02]  /*6050*/  FADD.FTZ R162, R169, R162 ;  /* 0x000000a2a9a27221 */ /* 0x000fe40000010000 */
[----:B------:R-:W-:Y:S01]  /*6060*/  FADD.FTZ R172, R180, R172 ;  /* 0x000000acb4ac7221 */ /* 0x000fe20000010000 */
[----:B------:R-:W-:Y:S01]  /*6070*/  WARPGROUP.ARRIVE ;  /* 0x00000000000079c5 */ /* 0x000fe20000000000 */
[----:B------:R-:W-:Y:S02]  /*6080*/  FADD.FTZ R162, R166, R162 ;  /* 0x000000a2a6a27221 */ /* 0x000fe40000010000 */
[----:B------:R-:W-:Y:S02]  /*6090*/  FADD.FTZ R172, R181, R172 ;  /* 0x000000acb5ac7221 */ /* 0x000fe40000010000 */
[----:B------:R-:W-:Y:S01]  /*60a0*/  FADD.FTZ R162, R170, R162 ;  /* 0x000000a2aaa27221 */ /* 0x000fe20000010000 */
[----:B------:R-:W-:Y:S01]  /*60b0*/  HGMMA.64x256x16.F32 R24, R156, gdesc[UR8].tnspB, R24, gsb0 ;  /* 0x43e000089c187df0 */ /* 0x000fe20008000818 */
[----:B------:R-:W-:Y:S01]  /*60c0*/  UIADD3 UR10, UR4, 0x180, URZ ;  /* 0x00000180040a7890 */ /* 0x000fe2000fffe03f */
[----:B------:R-:W-:Y:S01]  /*60d0*/  FADD.FTZ R172, R184, R172 ;  /* 0x000000acb8ac7221 */ /* 0x000fe20000010000 */
[----:B------:R-:W-:-:S03]  /*60e0*/  UMOV UR11, 0x40000040 ;  /* 0x40000040000b7882 */ /* 0x000fc60000000000 */
[----:B------:R-:W-:-:S04]  /*60f0*/  FADD.FTZ R172, R185, R172 ;  /* 0x000000acb9ac7221 */ /* 0x000fc80000010000 */
[----:B------:R-:W-:Y:S01]  /*6100*/  FADD.FTZ R172, R188, R172 ;  /* 0x000000acbcac7221 */ /* 0x000fe20000010000 */
[----:B------:R-:W-:Y:S02]  /*6110*/  WARPGROUP.DEPBAR.LE gsb0, 0x0 ;  /* 0x00008000000079c5 */ /* 0x000fe40000010000 */
[-CC-:B------:R-:W-:Y:S01]  /*6120*/  FFMA.FTZ R158, R178, R0.reuse, -R229.reuse ;  /* 0x00000000b29e7223 */ /* 0x180fe200000108e5 */
[-CC-:B------:R-:W-:Y:S01]  /*6130*/  FFMA.FTZ R156, R179, R0.reuse, -R229.reuse ;  /* 0x00000000b39c7223 */ /* 0x180fe200000108e5 */
[-CC-:B------:R-:W-:Y:S01]  /*6140*/  FFMA.FTZ R157, R182, R0.reuse, -R229.reuse ;  /* 0x00000000b69d7223 */ /* 0x180fe200000108e5 */
[----:B------:R-:W-:-:S03]  /*6150*/  FFMA.FTZ R159, R183, R0, -R229 ;  /* 0x00000000b79f7223 */ /* 0x000fc600000108e5 */
[----:B------:R-:W-:Y:S08]  /*6160*/  MUFU.EX2 R158, R158 ;  /* 0x0000009e009e7308 */ /* 0x000ff00000000800 */
[----:B------:R-:W1:Y:S08]  /*6170*/  MUFU.EX2 R156, R156 ;  /* 0x0000009c009c7308 */ /* 0x000e700000000800 */
[----:B------:R-:W2:Y:S08]  /*6180*/  MUFU.EX2 R157, R157 ;  /* 0x0000009d009d7308 */ /* 0x000eb00000000800 */
[----:B------:R-:W3:Y:S01]  /*6190*/  MUFU.EX2 R159, R159 ;  /* 0x0000009f009f7308 */ /* 0x000ee20000000800 */
[----:B-1----:R-:W-:Y:S01]  /*61a0*/  F2FP.F16.F32.PACK_AB R153, R156, R158 ;  /* 0x0000009e9c99723e */ /* 0x002fe200000000ff */
[----:B------:R-:W-:-:S04]  /*61b0*/  FADD.FTZ R158, R158, R162 ;  /* 0x000000a29e9e7221 */ /* 0x000fc80000010000 */
[----:B------:R-:W-:-:S04]  /*61c0*/  FADD.FTZ R158, R156, R158 ;  /* 0x0000009e9c9e7221 */ /* 0x000fc80000010000 */
[----:B--2---:R-:W-:Y:S01]  /*61d0*/  FADD.FTZ R158, R157, R158 ;  /* 0x0000009e9d9e7221 */ /* 0x004fe20000010000 */
[----:B---3--:R-:W-:-:S03]  /*61e0*/  F2FP.F16.F32.PACK_AB R155, R159, R157 ;  /* 0x0000009d9f9b723e */ /* 0x008fc600000000ff */
[----:B------:R-:W-:Y:S01]  /*61f0*/  FADD.FTZ R158, R159, R158 ;  /* 0x0000009e9f9e7221 */ /* 0x000fe20000010000 */
[----:B------:R-:W-:-:S03]  /*6200*/  WARPGROUP.ARRIVE ;  /* 0x00000000000079c5 */ /* 0x000fc60000000000 */
[----:B------:R-:W-:-:S04]  /*6210*/  FADD.FTZ R158, R160, R158 ;  /* 0x0000009ea09e7221 */ /* 0x000fc80000010000 */
[----:B------:R-:W-:Y:S01]  /*6220*/  FADD.FTZ R158, R161, R158 ;  /* 0x0000009ea19e7221 */ /* 0x000fe20000010000 */
[----:B------:R-:W-:Y:S01]  /*6230*/  HGMMA.64x256x16.F32 R24, R152, gdesc[UR8].tnspB, R24, gsb0 ;  /* 0x43e0000898187df0 */ /* 0x000fe20008000818 */
[----:B------:R-:W-:Y:S01]  /*6240*/  UIADD3 UR10, UR4, 0x200, URZ ;  /* 0x00000200040a7890 */ /* 0x000fe2000fffe03f */
[----:B------:R-:W-:Y:S01]  /*6250*/  UMOV UR11, 0x40000040 ;  /* 0x40000040000b7882 */ /* 0x000fe20000000000 */
[----:B------:R-:W-:Y:S01]  /*6260*/  UIADD3 UR4, UR4, 0x280, URZ ;  /* 0x0000028004047890 */ /* 0x000fe2000fffe03f */
[----:B------:R-:W-:Y:S02]  /*6270*/  WARPGROUP.DEPBAR.LE gsb0, 0x0 ;  /* 0x00008000000079c5 */ /* 0x000fe40000010000 */
[----:B------:R-:W-:Y:S02]  /*6280*/  F2FP.F16.F32.PACK_AB R152, R185, R184 ;  /* 0x000000b8b998723e */ /* 0x000fe400000000ff */
[----:B------:R-:W-:Y:S02]  /*6290*/  F2FP.F16.F32.PACK_AB R153, R161, R160 ;  /* 0x000000a0a199723e */ /* 0x000fe400000000ff */
[C---:B------:R-:W-:Y:S01]  /*62a0*/  F2FP.F16.F32.PACK_AB R154, R189.reuse, R188 ;  /* 0x000000bcbd9a723e */ /* 0x040fe200000000ff */
[----:B------:R-:W-:Y:S01]  /*62b0*/  FADD.FTZ R189, R189, R172 ;  /* 0x000000acbdbd7221 */ /* 0x000fe20000010000 */
[----:B------:R-:W-:Y:S01]  /*62c0*/  F2FP.F16.F32.PACK_AB R155, R164, R163 ;  /* 0x000000a3a49b723e */ /* 0x000fe200000000ff */
[----:B------:R-:W-:-:S03]  /*62d0*/  FADD.FTZ R163, R163, R158 ;  /* 0x0000009ea3a37221 */ /* 0x000fc60000010000 */
[----:B------:R-:W-:Y:S01]  /*62e0*/  WARPGROUP.ARRIVE ;  /* 0x00000000000079c5 */ /* 0x000fe20000000000 */
[----:B------:R-:W-:-:S11]  /*62f0*/  FADD.FTZ R163, R164, R163 ;  /* 0x000000a3a4a37221 */ /* 0x000fd60000010000 */
[----:B------:R-:W-:Y:S01]  /*6300*/  HGMMA.64x256x16.F32 R24, R152, gdesc[UR8].tnspB, R24, gsb0 ;  /* 0x43e0000898187df0 */ /* 0x000fe20008000818 */
[----:B------:R-:W-:Y:S01]  /*6310*/  UMOV UR10, UR4 ;  /* 0x00000004000a7c82 */ /* 0x000fe20008000000 */
        /* <DEDUP_REMOVED lines=19> */
.L_x_9932:
[----:B------:R-:W2:Y:S01]  /*6450*/  LDL.LU R152, [R1+0x14] ;  /* 0x0000140001987983 */ /* 0x000ea20000300800 */
[----:B------:R-:W-:Y:S01]  /*6460*/  UIADD3 UR36, UR36, 0x1, URZ ;  /* 0x0000000124247890 */ /* 0x000fe2000fffe03f */
[----:B------:R1:W-:Y:S06]  /*6470*/  BAR.ARV R218, 0x100 ;  /* 0x000400da0000751d */ /* 0x0003ec0000002000 */
[----:B------:R-:W-:Y:S02]  /*6480*/  UISETP.NE.AND UP0, UPT, UR36, 0x2, UPT ;  /* 0x000000022400788c */ /* 0x000fe4000bf05270 */
[----:B------:R-:W-:Y:S06]  /*6490*/  BAR.ARV 0x8, 0x180 ;  /* 0x0206000000007b1d */ /* 0x000fec0000002000 */
[----:B------:R-:W-:Y:S01]  /*64a0*/  USEL UR4, URZ, 0x1, UP0 ;  /* 0x000000013f047887 */ /* 0x000fe20008000000 */
[----:B------:R-:W-:Y:S01]  /*64b0*/  PLOP3.LUT P0, PT, PT, PT, PT, 0x8, 0x0 ;  /* 0x000000000000781c */ /* 0x000fe20003f0e170 */
[----:B------:R-:W3:Y:S01]  /*64c0*/  SHFL.BFLY PT, R3, R200, 0x2, 0x1f ;  /* 0x0c401f00c8037f89 */ /* 0x000ee200000e0000 */
[----:B------:R-:W-:-:S02]  /*64d0*/  USEL UR36, UR36, URZ, UP0 ;  /* 0x0000003f24247287 */ /* 0x000fc40008000000 */
[----:B------:R-:W-:Y:S01]  /*64e0*/  ULOP3.LUT UR37, UR37, UR4, URZ, 0x3c, !UPT ;  /* 0x0000000425257292 */ /* 0x000fe2000f8e3c3f */
[----:B------:R-:W4:Y:S01]  /*64f0*/  SHFL.BFLY PT, R2, R217, 0x2, 0x1f ;  /* 0x0c401f00d9027f89 */ /* 0x000f2200000e0000 */
[----:B---3--:R-:W-:Y:S01]  /*6500*/  FADD.FTZ R4, R3, R200 ;  /* 0x000000c803047221 */ /* 0x008fe20000010000 */
[----:B----4-:R-:W-:-:S04]  /*6510*/  FADD.FTZ R6, R2, R217 ;  /* 0x000000d902067221 */ /* 0x010fc80000010000 */
[----:B------:R-:W3:Y:S04]  /*6520*/  SHFL.BFLY PT, R3, R4, 0x1, 0x1f ;  /* 0x0c201f0004037f89 */ /* 0x000ee800000e0000 */
[----:B------:R-:W4:Y:S01]  /*6530*/  SHFL.BFLY PT, R5, R6, 0x1, 0x1f ;  /* 0x0c201f0006057f89 */ /* 0x000f2200000e0000 */
[----:B---3--:R-:W-:Y:S01]  /*6540*/  FADD.FTZ R7, R4, R3 ;  /* 0x0000000304077221 */ /* 0x008fe20000010000 */
[----:B------:R-:W-:Y:S01]  /*6550*/  CS2R R2, SRZ ;  /* 0x0000000000027805 */ /* 0x000fe2000001ff00 */
[----:B------:R-:W-:Y:S02]  /*6560*/  IMAD.MOV.U32 R4, RZ, RZ, -0x800000 ;  /* 0xff800000ff047424 */ /* 0x000fe400078e00ff */
[----:B----4-:R-:W-:Y:S01]  /*6570*/  FADD.FTZ R8, R6, R5 ;  /* 0x0000000506087221 */ /* 0x010fe20000010000 */
[----:B------:R-:W-:-:S04]  /*6580*/  FSETP.NE.FTZ.AND P1, PT, R7, RZ, PT ;  /* 0x000000ff0700720b */ /* 0x000fc80003f35000 */
[----:B------:R-:W-:-:S09]  /*6590*/  FSETP.NE.FTZ.AND P2, PT, R8, RZ, PT ;  /* 0x000000ff0800720b */ /* 0x000fd20003f55000 */
[----:B------:R-:W3:Y:S08]  /*65a0*/  @P1 MUFU.LG2 R5, R7 ;  /* 0x0000000700051308 */ /* 0x000ef00000000c00 */
[----:B------:R-:W4:Y:S08]  /*65b0*/  @P2 MUFU.LG2 R6, R8 ;  /* 0x0000000800062308 */ /* 0x000f300000000c00 */
[----:B------:R5:W0:Y:S01]  /*65c0*/  @P1 MUFU.RCP R3, R7 ;  /* 0x0000000700031308 */ /* 0x000a220000001000 */
[----:B---3--:R-:W-:-:S07]  /*65d0*/  @P1 FMUL.FTZ R5, R5, 0.69314718246459960938 ;  /* 0x3f31721805051820 */ /* 0x008fce0000410000 */
[----:B------:R-:W3:Y:S01]  /*65e0*/  @P2 MUFU.RCP R2, R8 ;  /* 0x0000000800022308 */ /* 0x000ee20000001000 */
[C---:B-----5:R-:W-:Y:S01]  /*65f0*/  @P1 FMUL.FTZ R7, R0.reuse, 0.69314718246459960938 ;  /* 0x3f31721800071820 */ /* 0x060fe20000410000 */
[----:B------:R-:W-:Y:S01]  /*6600*/  @P2 FMUL.FTZ R0, R0, 0.69314718246459960938 ;  /* 0x3f31721800002820 */ /* 0x000fe20000410000 */
[----:B----4-:R-:W-:-:S04]  /*6610*/  @P2 FMUL.FTZ R6, R6, 0.69314718246459960938 ;  /* 0x3f31721806062820 */ /* 0x010fc80000410000 */
[----:B------:R-:W-:Y:S01]  /*6620*/  @P2 FFMA.FTZ R4, R0, R165, R6 ;  /* 0x000000a500042223 */ /* 0x000fe20000010006 */
        /* <DEDUP_REMOVED lines=130> */
[----:B--2---:R-:W-:-:S05]  /*6e50*/  VIADD R152, R152, 0x1 ;  /* 0x0000000198987836 */ /* 0x004fca0000000000 */
[----:B------:R1:W-:Y:S02]  /*6e60*/  STL [R1+0x14], R152 ;  /* 0x0000149801007387 */ /* 0x0003e40000100800 */
.L_x_9920:
[----:B------:R-:W2:Y:S01]  /*6e70*/  S2R R5, SR_CgaCtaId ;  /* 0x0000000000057919 */ /* 0x000ea20000008800 */
[----:B------:R-:W-:Y:S01]  /*6e80*/  MOV R0, 0x400 ;  /* 0x0000040000007802 */ /* 0x000fe20000000f00 */
[----:B------:R-:W-:Y:S01]  /*6e90*/  BSSY B0, `(.L_x_9942) ;  /* 0x0000466000007945 */ /* 0x000fe20003800000 */
[----:B------:R-:W-:Y:S02]  /*6ea0*/  BAR.SYNC.DEFER_BLOCKING 0x5, 0x180 ;  /* 0x0146000000007b1d */ /* 0x000fe40000010000 */
[----:B--2---:R-:W-:-:S05]  /*6eb0*/  LEA R0, R5, R0, 0x18 ;  /* 0x0000000005007211 */ /* 0x004fca00078ec0ff */
[----:B------:R2:W3:Y:S01]  /*6ec0*/  LDS.128 R8, [R0+0x324d0] ;  /* 0x0324d00000087984 */ /* 0x0004e20000000c00 */
[----:B------:R-:W-:Y:S06]  /*6ed0*/  BAR.ARV 0x4, 0x180 ;  /* 0x0106000000007b1d */ /* 0x000fec0000002000 */
[----:B------:R-:W-:Y:S05]  /*6ee0*/  @P0 BRA `(.L_x_9943) ;  /* 0x0000003400e80947 */ /* 0x000fea0003800000 */
[----:B------:R-:W4:Y:S01]  /*6ef0*/  LDL R2, [R1+0x80] ;  /* 0x0000800001027983 */ /* 0x000f220000100800 */
[----:B------:R-:W0:Y:S01]  /*6f00*/  S2R R5, SR_SWINHI ;  /* 0x0000000000057919 */ /* 0x000e220000002f00 */
[----:B------:R-:W-:Y:S01]  /*6f10*/  F2FP.F16.F32.PACK_AB R14, R29, R28 ;  /* 0x0000001c1d0e723e */ /* 0x000fe200000000ff */
[----:B------:R-:W-:Y:S01]  /*6f20*/  ULDC.64 UR4, c[0x0][0xd08] ;  /* 0x0003420000047ab9 */ /* 0x000fe20000000a00 */
[----:B------:R-:W2:Y:S04]  /*6f30*/  LDL R163, [R1+0x7c] ;  /* 0x00007c0001a37983 */ /* 0x000ea80000100800 */
[----:B------:R-:W2:Y:S01]  /*6f40*/  LDL R162, [R1+0x10] ;  /* 0x0000100001a27983 */ /* 0x000ea20000100800 */
[----:B------:R-:W-:Y:S02]  /*6f50*/  MOV R158, R0 ;  /* 0x00000000009e7202 */ /* 0x000fe40000000f00 */
[----:B0-----:R-:W-:-:S02]  /*6f60*/  MOV R159, R5 ;  /* 0x00000005009f7202 */ /* 0x001fc40000000f00 */
[----:B------:R-:W-:Y:S02]  /*6f70*/  F2FP.F16.F32.PACK_AB R15, R31, R30 ;  /* 0x0000001e1f0f723e */ /* 0x000fe400000000ff */
[----:B------:R-:W-:Y:S02]  /*6f80*/  F2FP.F16.F32.PACK_AB R18, R37, R36 ;  /* 0x000000242512723e */ /* 0x000fe400000000ff */
[----:B------:R-:W-:Y:S02]  /*6f90*/  F2FP.F16.F32.PACK_AB R19, R39, R38 ;  /* 0x000000262713723e */ /* 0x000fe400000000ff */
[----:B------:R-:W-:Y:S02]  /*6fa0*/  F2FP.F16.F32.PACK_AB R154, R69, R68 ;  /* 0x00000044459a723e */ /* 0x000fe400000000ff */
[----:B------:R-:W-:Y:S01]  /*6fb0*/  SHF.L.U64.HI R22, R204, 0x2, R210 ;  /* 0x00000002cc167819 */ /* 0x000fe200000102d2 */
[----:B------:R-:W-:Y:S01]  /*6fc0*/  BAR.SYNC.DEFER_BLOCKING 0x1, 0x100 ;  /* 0x0044000000007b1d */ /* 0x000fe20000010000 */
[----:B----4-:R-:W-:-:S03]  /*6fd0*/  IMAD.WIDE R6, R2, 0x2, R158 ;  /* 0x0000000202067825 */ /* 0x010fc600078e029e */
[C---:B------:R-:W-:Y:S02]  /*6fe0*/  IADD3 R17, P0, R6.reuse, 0x20, RZ ;  /* 0x0000002006117810 */ /* 0x040fe40007f1e0ff */
[----:B------:R-:W-:Y:S02]  /*6ff0*/  IADD3 R153, P1, R6, 0x40, RZ ;  /* 0x0000004006997810 */ /* 0x000fe40007f3e0ff */
[----:B------:R-:W-:Y:S02]  /*7000*/  LOP3.LUT R16, R17, 0x380, RZ, 0xc0, !PT ;  /* 0x0000038011107812 */ /* 0x000fe400078ec0ff */
[----:B-1----:R-:W-:Y:S02]  /*7010*/  LOP3.LUT R152, R153, 0x380, RZ, 0xc0, !PT ;  /* 0x0000038099987812 */ /* 0x002fe400078ec0ff */
[----:B------:R-:W-:Y:S02]  /*7020*/  SHF.R.U64 R16, R16, 0x3, RZ ;  /* 0x0000000310107819 */ /* 0x000fe400000012ff */
[----:B------:R-:W-:-:S02]  /*7030*/  SHF.R.U64 R152, R152, 0x3, RZ ;  /* 0x0000000398987819 */ /* 0x000fc400000012ff */
[----:B------:R-:W-:Y:S02]  /*7040*/  LOP3.LUT R13, R6, 0x380, RZ, 0xc0, !PT ;  /* 0x00000380060d7812 */ /* 0x000fe400078ec0ff */
[----:B------:R-:W-:Y:S01]  /*7050*/  LOP3.LUT R16, R16, R17, RZ, 0x3c, !PT ;  /* 0x0000001110107212 */ /* 0x000fe200078e3cff */
[--C-:B------:R-:W-:Y:S01]  /*7060*/  IMAD.X R17, RZ, RZ, R7.reuse, P0 ;  /* 0x000000ffff117224 */ /* 0x100fe200000e0607 */
[----:B------:R-:W-:Y:S01]  /*7070*/  LOP3.LUT R152, R152, R153, RZ, 0x3c, !PT ;  /* 0x0000009998987212 */ /* 0x000fe200078e3cff */
[----:B------:R-:W-:Y:S01]  /*7080*/  IMAD.X R153, RZ, RZ, R7, P1 ;  /* 0x000000ffff997224 */ /* 0x000fe200008e0607 */
[----:B------:R-:W-:Y:S02]  /*7090*/  SHF.R.U64 R13, R13, 0x3, RZ ;  /* 0x000000030d0d7819 */ /* 0x000fe400000012ff */
[C---:B------:R-:W-:Y:S02]  /*70a0*/  IADD3 R21, P0, R6.reuse, 0x60, RZ ;  /* 0x0000006006157810 */ /* 0x040fe40007f1e0ff */
[----:B------:R-:W-:-:S02]  /*70b0*/  IADD3 R155, P1, R6, 0x4000, RZ ;  /* 0x00004000069b7810 */ /* 0x000fc40007f3e0ff */
[----:B------:R-:W-:Y:S01]  /*70c0*/  LOP3.LUT R12, R13, R6, RZ, 0x3c, !PT ;  /* 0x000000060d0c7212 */ /* 0x000fe200078e3cff */
[----:B------:R-:W-:Y:S01]  /*70d0*/  IMAD.MOV.U32 R13, RZ, RZ, R7 ;  /* 0x000000ffff0d7224 */ /* 0x000fe200078e0007 */
[----:B------:R-:W-:Y:S02]  /*70e0*/  LOP3.LUT R20, R21, 0x380, RZ, 0xc0, !PT ;  /* 0x0000038015147812 */ /* 0x000fe400078ec0ff */
[----:B---3--:R-:W-:Y:S02]  /*70f0*/  MOV R8, R152 ;  /* 0x0000009800087202 */ /* 0x008fe40000000f00 */
[----:B------:R-:W-:Y:S02]  /*7100*/  LOP3.LUT R152, R155, 0x380, RZ, 0xc0, !PT ;  /* 0x000003809b987812 */ /* 0x000fe400078ec0ff */
[----:B------:R-:W-:Y:S02]  /*7110*/  SHF.R.U64 R20, R20, 0x3, RZ ;  /* 0x0000000314147819 */ /* 0x000fe400000012ff */
[----:B------:R-:W-:-:S02]  /*7120*/  MOV R5, R12 ;  /* 0x0000000c00057202 */ /* 0x000fc40000000f00 */
[----:B------:R-:W-:Y:S02]  /*7130*/  SHF.R.U64 R152, R152, 0x3, RZ ;  /* 0x0000000398987819 */ /* 0x000fe400000012ff */
[----:B------:R-:W-:Y:S02]  /*7140*/  F2FP.F16.F32.PACK_AB R12, R25, R24 ;  /* 0x00000018190c723e */ /* 0x000fe400000000ff */
[----:B------:R-:W-:Y:S02]  /*7150*/  F2FP.F16.F32.PACK_AB R13, R27, R26 ;  /* 0x0000001a1b0d723e */ /* 0x000fe400000000ff */
[----:B------:R-:W-:Y:S02]  /*7160*/  MOV R2, R16 ;  /* 0x0000001000027202 */ /* 0x000fe40000000f00 */
[----:B------:R-:W-:Y:S01]  /*7170*/  LOP3.LUT R20, R20, R21, RZ, 0x3c, !PT ;  /* 0x0000001514147212 */ /* 0x000fe200078e3cff */
[----:B------:R-:W-:Y:S01]  /*7180*/  IMAD.X R21, RZ, RZ, R7, P0 ;  /* 0x000000ffff157224 */ /* 0x000fe200000e0607 */
[----:B------:R-:W-:-:S02]  /*7190*/  F2FP.F16.F32.PACK_AB R16, R33, R32 ;  /* 0x000000202110723e */ /* 0x000fc400000000ff */
[----:B------:R-:W-:Y:S02]  /*71a0*/  F2FP.F16.F32.PACK_AB R17, R35, R34 ;  /* 0x000000222311723e */ /* 0x000fe400000000ff */
[----:B------:R-:W-:Y:S01]  /*71b0*/  LOP3.LUT R152, R152, R155, RZ, 0x3c, !PT ;  /* 0x0000009b98987212 */ /* 0x000fe200078e3cff */
[----:B------:R0:W-:Y:S01]  /*71c0*/  STSM.16.M88.4 [R5], R12 ;  /* 0x0000000c05007844 */ /* 0x0001e20000000200 */
[C---:B------:R-:W-:Y:S01]  /*71d0*/  IADD3 R155, P0, R6.reuse, 0x4020, RZ ;  /* 0x00004020069b7810 */ /* 0x040fe20007f1e0ff */
[----:B------:R-:W-:Y:S02]  /*71e0*/  IMAD.X R153, RZ, RZ, R7, P1 ;  /* 0x000000ffff997224 */ /* 0x000fe400008e0607 */
[----:B------:R1:W-:Y:S01]  /*71f0*/  STSM.16.M88.4 [R2], R16 ;  /* 0x0000001002007844 */ /* 0x0003e20000000200 */
[----:B------:R-:W-:Y:S02]  /*7200*/  IADD3 R157, P1, R6, 0x8060, RZ ;  /* 0x00008060069d7810 */ /* 0x000fe40007f3e0ff */
[----:B0-----:R-:W-:-:S02]  /*7210*/  F2FP.F16.F32.PACK_AB R12, R41, R40 ;  /* 0x00000028290c723e */ /* 0x001fc400000000ff */
[----:B------:R-:W-:Y:S02]  /*7220*/  F2FP.F16.F32.PACK_AB R13, R43, R42 ;  /* 0x0000002a2b0d723e */ /* 0x000fe400000000ff */
[----:B------:R-:W-:Y:S02]  /*7230*/  F2FP.F16.F32.PACK_AB R14, R45, R44 ;  /* 0x0000002c2d0e723e */ /* 0x000fe400000000ff */
[----:B------:R-:W-:Y:S02]  /*7240*/  F2FP.F16.F32.PACK_AB R15, R47, R46 ;  /* 0x0000002e2f0f723e */ /* 0x000fe400000000ff */
[----:B------:R-:W-:Y:S02]  /*7250*/  MOV R5, R20 ;  /* 0x0000001400057202 */ /* 0x000fe40000000f00 */
[----:B------:R-:W-:Y:S02]  /*7260*/  LOP3.LUT R20, R155, 0x380, RZ, 0xc0, !PT ;  /* 0x000003809b147812 */ /* 0x000fe400078ec0ff */
[----:B-1----:R-:W-:-:S02]  /*7270*/  F2FP.F16.F32.PACK_AB R16, R49, R48 ;  /* 0x000000303110723e */ /* 0x002fc400000000ff */
[----:B------:R-:W-:Y:S02]  /*7280*/  F2FP.F16.F32.PACK_AB R17, R51, R50 ;  /* 0x000000323311723e */ /* 0x000fe400000000ff */
[----:B------:R-:W-:Y:S02]  /*7290*/  F2FP.F16.F32.PACK_AB R18, R53, R52 ;  /* 0x000000343512723e */ /* 0x000fe400000000ff */
[----:B------:R-:W-:Y:S01]  /*72a0*/  F2FP.F16.F32.PACK_AB R19, R55, R54 ;  /* 0x000000363713723e */ /* 0x000fe200000000ff */
[----:B------:R0:W-:Y:S01]  /*72b0*/  STSM.16.M88.4 [R8], R12 ;  /* 0x0000000c08007844 */ /* 0x0001e20000000200 */
[----:B------:R-:W-:Y:S02]  /*72c0*/  SHF.R.U64 R20, R20, 0x3, RZ ;  /* 0x0000000314147819 */ /* 0x000fe400000012ff */
[----:B------:R-:W-:Y:S01]  /*72d0*/  MOV R2, R152 ;  /* 0x0000009800027202 */ /* 0x000fe20000000f00 */
[----:B------:R1:W-:Y:S01]  /*72e0*/  STSM.16.M88.4 [R5], R16 ;  /* 0x0000001005007844 */ /* 0x0003e20000000200 */
[----:B------:R-:W-:Y:S01]  /*72f0*/  IMAD.X R21, RZ, RZ, R7, P0 ;  /* 0x000000ffff157224 */ /* 0x000fe200000e0607 */
[----:B------:R-:W-:-:S02]  /*7300*/  LOP3.LUT R20, R20, R155, RZ, 0x3c, !PT ;  /* 0x0000009b14147212 */ /* 0x000fc400078e3cff */
[----:B------:R-:W-:Y:S02]  /*7310*/  F2FP.F16.F32.PACK_AB R152, R65, R64 ;  /* 0x000000404198723e */ /* 0x000fe400000000ff */
[----:B0-----:R-:W-:Y:S02]  /*7320*/  F2FP.F16.F32.PACK_AB R12, R57, R56 ;  /* 0x00000038390c723e */ /* 0x001fe400000000ff */
[----:B------:R-:W-:Y:S02]  /*7330*/  F2FP.F16.F32.PACK_AB R13, R59, R58 ;  /* 0x0000003a3b0d723e */ /* 0x000fe400000000ff */
[----:B------:R-:W-:Y:S02]  /*7340*/  F2FP.F16.F32.PACK_AB R14, R61, R60 ;  /* 0x0000003c3d0e723e */ /* 0x000fe400000000ff */
[----:B------:R-:W-:Y:S02]  /*7350*/  F2FP.F16.F32.PACK_AB R15, R63, R62 ;  /* 0x0000003e3f0f723e */ /* 0x000fe400000000ff */
[----:B-1----:R-:W-:-:S02]  /*7360*/  IADD3 R5, P5, R6, 0x4040, RZ ;  /* 0x0000404006057810 */ /* 0x002fc40007fbe0ff */
[----:B------:R-:W-:Y:S01]  /*7370*/  IADD3 R17, P4, R6, 0x4060, RZ ;  /* 0x0000406006117810 */ /* 0x000fe20007f9e0ff */
[----:B------:R0:W-:Y:S01]  /*7380*/  STSM.16.M88.4 [R2], R12 ;  /* 0x0000000c02007844 */ /* 0x0001e20000000200 */
[----:B------:R-:W-:Y:S02]  /*7390*/  MOV R21, R20 ;  /* 0x0000001400157202 */ /* 0x000fe40000000f00 */
[----:B------:R-:W-:Y:S02]  /*73a0*/  F2FP.F16.F32.PACK_AB R153, R67, R66 ;  /* 0x000000424399723e */ /* 0x000fe400000000ff */
[----:B------:R-:W-:Y:S02]  /*73b0*/  LOP3.LUT R156, R157, 0x380, RZ, 0xc0, !PT ;  /* 0x000003809d9c7812 */ /* 0x000fe400078ec0ff */
[----:B------:R-:W-:Y:S02]  /*73c0*/  F2FP.F16.F32.PACK_AB R155, R71, R70 ;  /* 0x00000046479b723e */ /* 0x000fe400000000ff */
[----:B------:R-:W-:-:S02]  /*73d0*/  LOP3.LUT R16, R17, 0x380, RZ, 0xc0, !PT ;  /* 0x0000038011107812 */ /* 0x000fc400078ec0ff */
[C---:B------:R-:W-:Y:S02]  /*73e0*/  IADD3 R161, P0, R6.reuse, 0xc040, RZ ;  /* 0x0000c04006a17810 */ /* 0x040fe40007f1e0ff */
[----:B0-----:R-:W-:Y:S02]  /*73f0*/  LOP3.LUT R12, R5, 0x380, RZ, 0xc0, !PT ;  /* 0x00000380050c7812 */ /* 0x001fe400078ec0ff */
[----:B------:R-:W-:Y:S02]  /*7400*/  IADD3 R15, P2, R6, 0x8000, RZ ;  /* 0x00008000060f7810 */ /* 0x000fe40007f5e0ff */
[----:B------:R-:W-:Y:S02]  /*7410*/  SHF.R.U64 R12, R12, 0x3, RZ ;  /* 0x000000030c0c7819 */ /* 0x000fe400000012ff */
[----:B------:R-:W-:Y:S01]  /*7420*/  LOP3.LUT R2, R15, 0x380, RZ, 0xc0, !PT ;  /* 0x000003800f027812 */ /* 0x000fe200078ec0ff */
[----:B------:R0:W-:Y:S01]  /*7430*/  STSM.16.M88.4 [R21], R152 ;  /* 0x0000009815007844 */ /* 0x0001e20000000200 */
[----:B------:R-:W-:Y:S01]  /*7440*/  SHF.R.U64 R156, R156, 0x3, RZ ;  /* 0x000000039c9c7819 */ /* 0x000fe200000012ff */
[----:B------:R-:W-:Y:S01]  /*7450*/  IMAD.X R13, RZ, RZ, R7, P5 ;  /* 0x000000ffff0d7224 */ /* 0x000fe200028e0607 */
[----:B------:R-:W-:-:S02]  /*7460*/  SHF.R.U64 R16, R16, 0x3, RZ ;  /* 0x0000000310107819 */ /* 0x000fc400000012ff */
[----:B------:R-:W-:Y:S02]  /*7470*/  LOP3.LUT R12, R12, R5, RZ, 0x3c, !PT ;  /* 0x000000050c0c7212 */ /* 0x000fe400078e3cff */
[----:B------:R-:W-:Y:S02]  /*7480*/  LOP3.LUT R20, R161, 0x380, RZ, 0xc0, !PT ;  /* 0x00000380a1147812 */ /* 0x000fe400078ec0ff */
[----:B------:R-:W-:Y:S02]  /*7490*/  LOP3.LUT R156, R156, R157, RZ, 0x3c, !PT ;  /* 0x0000009d9c9c7212 */ /* 0x000fe400078e3cff */
[----:B------:R-:W-:Y:S01]  /*74a0*/  LOP3.LUT R16, R16, R17, RZ, 0x3c, !PT ;  /* 0x0000001110107212 */ /* 0x000fe200078e3cff */
[--C-:B------:R-:W-:Y:S01]  /*74b0*/  IMAD.X R17, RZ, RZ, R7.reuse, P4 ;  /* 0x000000ffff117224 */ /* 0x100fe200020e0607 */
[----:B0-----:R-:W-:Y:S01]  /*74c0*/  SHF.R.U64 R152, R2, 0x3, RZ ;  /* 0x0000000302987819 */ /* 0x001fe200000012ff */
[----:B------:R-:W-:Y:S01]  /*74d0*/  IMAD.X R153, RZ, RZ, R7, P2 ;  /* 0x000000ffff997224 */ /* 0x000fe200010e0607 */
[----:B------:R-:W-:-:S02]  /*74e0*/  IADD3 R157, P2, R6, 0x8040, RZ ;  /* 0x00008040069d7810 */ /* 0x000fc40007f5e0ff */
[----:B------:R-:W-:Y:S02]  /*74f0*/  LOP3.LUT R152, R152, R15, RZ, 0x3c, !PT ;  /* 0x0000000f98987212 */ /* 0x000fe400078e3cff */
[----:B------:R-:W-:Y:S02]  /*7500*/  MOV R8, R12 ;  /* 0x0000000c00087202 */ /* 0x000fe40000000f00 */
[----:B------:R-:W-:Y:S02]  /*7510*/  SHF.R.U64 R20, R20, 0x3, RZ ;  /* 0x0000000314147819 */ /* 0x000fe400000012ff */
[----:B------:R-:W-:Y:S02]  /*7520*/  F2FP.F16.F32.PACK_AB R12, R73, R72 ;  /* 0x00000048490c723e */ /* 0x000fe400000000ff */
[----:B------:R-:W-:Y:S02]  /*7530*/  F2FP.F16.F32.PACK_AB R13, R75, R74 ;  /* 0x0000004a4b0d723e */ /* 0x000fe400000000ff */
[----:B------:R-:W-:-:S02]  /*7540*/  F2FP.F16.F32.PACK_AB R14, R77, R76 ;  /* 0x0000004c4d0e723e */ /* 0x000fc400000000ff */
[----:B------:R-:W-:Y:S02]  /*7550*/  F2FP.F16.F32.PACK_AB R15, R79, R78 ;  /* 0x0000004e4f0f723e */ /* 0x000fe400000000ff */
[----:B------:R-:W-:Y:S02]  /*7560*/  LOP3.LUT R21, R157, 0x380, RZ, 0xc0, !PT ;  /* 0x000003809d157812 */ /* 0x000fe400078ec0ff */
[----:B------:R-:W-:Y:S01]  /*7570*/  MOV R5, R16 ;  /* 0x0000001000057202 */ /* 0x000fe20000000f00 */
[----:B------:R0:W-:Y:S01]  /*7580*/  STSM.16.M88.4 [R8], R12 ;  /* 0x0000000c08007844 */ /* 0x0001e20000000200 */
[----:B------:R-:W-:Y:S02]  /*7590*/  LOP3.LUT R20, R20, R161, RZ, 0x3c, !PT ;  /* 0x000000a114147212 */ /* 0x000fe400078e3cff */
[----:B------:R-:W-:Y:S02]  /*75a0*/  F2FP.F16.F32.PACK_AB R16, R81, R80 ;  /* 0x000000505110723e */ /* 0x000fe400000000ff */
[----:B------:R-:W-:-:S02]  /*75b0*/  F2FP.F16.F32.PACK_AB R17, R83, R82 ;  /* 0x000000525311723e */ /* 0x000fc400000000ff */
[----:B------:R-:W-:Y:S02]  /*75c0*/  F2FP.F16.F32.PACK_AB R18, R85, R84 ;  /* 0x000000545512723e */ /* 0x000fe400000000ff */
[----:B------:R-:W-:Y:S02]  /*75d0*/  F2FP.F16.F32.PACK_AB R19, R87, R86 ;  /* 0x000000565713723e */ /* 0x000fe400000000ff */
[----:B------:R-:W-:Y:S02]  /*75e0*/  IADD3 R161, P3, R6, 0x8020, RZ ;  /* 0x0000802006a17810 */ /* 0x000fe40007f7e0ff */
[----:B------:R-:W-:Y:S02]  /*75f0*/  MOV R2, R152 ;  /* 0x0000009800027202 */ /* 0x000fe40000000f00 */
[----:B------:R-:W-:Y:S02]  /*7600*/  F2FP.F16.F32.PACK_AB R152, R89, R88 ;  /* 0x000000585998723e */ /* 0x000fe400000000ff */
[----:B------:R-:W-:-:S02]  /*7610*/  F2FP.F16.F32.PACK_AB R153, R91, R90 ;  /* 0x0000005a5b99723e */ /* 0x000fc400000000ff */
[----:B0-----:R-:W-:Y:S02]  /*7620*/  SHF.R.U64 R8, R21, 0x3, RZ ;  /* 0x0000000315087819 */ /* 0x001fe400000012ff */
[----:B------:R-:W-:Y:S02]  /*7630*/  F2FP.F16.F32.PACK_AB R154, R93, R92 ;  /* 0x0000005c5d9a723e */ /* 0x000fe400000000ff */
[----:B------:R-:W-:Y:S01]  /*7640*/  F2FP.F16.F32.PACK_AB R155, R95, R94 ;  /* 0x0000005e5f9b723e */ /* 0x000fe200000000ff */
[----:B------:R0:W-:Y:S01]  /*7650*/  STSM.16.M88.4 [R5], R16 ;  /* 0x0000001005007844 */ /* 0x0001e20000000200 */
[----:B------:R-:W-:-:S03]  /*7660*/  LOP3.LUT R160, R161, 0x380, RZ, 0xc0, !PT ;  /* 0x00000380a1a07812 */ /* 0x000fc600078ec0ff */
[----:B------:R1:W-:Y:S01]  /*7670*/  STSM.16.M88.4 [R2], R152 ;  /* 0x0000009802007844 */ /* 0x0003e20000000200 */
[----:B------:R-:W-:-:S04]  /*7680*/  SHF.R.U64 R160, R160, 0x3, RZ ;  /* 0x00000003a0a07819 */ /* 0x000fc800000012ff */
[----:B------:R-:W-:Y:S02]  /*7690*/  LOP3.LUT R160, R160, R161, RZ, 0x3c, !PT ;  /* 0x000000a1a0a07212 */ /* 0x000fe400078e3cff */
[----:B0-----:R-:W-:Y:S01]  /*76a0*/  LOP3.LUT R16, R8, R157, RZ, 0x3c, !PT ;  /* 0x0000009d08107212 */ /* 0x001fe200078e3cff */
[--C-:B------:R-:W-:Y:S02]  /*76b0*/  IMAD.X R157, RZ, RZ, R7.reuse, P1 ;  /* 0x000000ffff9d7224 */ /* 0x100fe400008e0607 */
[--C-:B------:R-:W-:Y:S01]  /*76c0*/  IMAD.X R17, RZ, RZ, R7.reuse, P2 ;  /* 0x000000ffff117224 */ /* 0x100fe200010e0607 */
[C---:B-1----:R-:W-:Y:S02]  /*76d0*/  IADD3 R155, P1, R6.reuse, 0xc020, RZ ;  /* 0x0000c020069b7810 */ /* 0x042fe40007f3e0ff */
[----:B------:R-:W-:Y:S02]  /*76e0*/  IADD3 R21, P2, R6, 0xc000, RZ ;  /* 0x0000c00006157810 */ /* 0x000fe40007f5e0ff */
[----:B------:R-:W-:Y:S01]  /*76f0*/  LOP3.LUT R154, R155, 0x380, RZ, 0xc0, !PT ;  /* 0x000003809b9a7812 */ /* 0x000fe200078ec0ff */
[----:B------:R-:W-:Y:S01]  /*7700*/  IMAD.X R161, RZ, RZ, R7, P3 ;  /* 0x000000ffffa17224 */ /* 0x000fe200018e0607 */
[----:B------:R-:W-:-:S02]  /*7710*/  LOP3.LUT R8, R21, 0x380, RZ, 0xc0, !PT ;  /* 0x0000038015087812 */ /* 0x000fc400078ec0ff */
[----:B------:R-:W-:Y:S02]  /*7720*/  SHF.R.U64 R154, R154, 0x3, RZ ;  /* 0x000000039a9a7819 */ /* 0x000fe400000012ff */
[----:B------:R-:W-:Y:S02]  /*7730*/  SHF.R.U64 R152, R8, 0x3, RZ ;  /* 0x0000000308987819 */ /* 0x000fe400000012ff */
[----:B------:R-:W-:Y:S02]  /*7740*/  MOV R160, R160 ;  /* 0x000000a000a07202 */ /* 0x000fe40000000f00 */
[----:B------:R-:W-:Y:S02]  /*7750*/  F2FP.F16.F32.PACK_AB R12, R97, R96 ;  /* 0x00000060610c723e */ /* 0x000fe400000000ff */
[----:B------:R-:W-:Y:S02]  /*7760*/  F2FP.F16.F32.PACK_AB R13, R99, R98 ;  /* 0x00000062630d723e */ /* 0x000fe400000000ff */
[----:B------:R-:W-:-:S02]  /*7770*/  F2FP.F16.F32.PACK_AB R14, R101, R100 ;  /* 0x00000064650e723e */ /* 0x000fc400000000ff */
[----:B------:R-:W-:Y:S02]  /*7780*/  F2FP.F16.F32.PACK_AB R15, R103, R102 ;  /* 0x00000066670f723e */ /* 0x000fe400000000ff */
[----:B------:R-:W-:Y:S01]  /*7790*/  MOV R5, R16 ;  /* 0x0000001000057202 */ /* 0x000fe20000000f00 */
[----:B------:R-:W-:Y:S01]  /*77a0*/  IMAD.X R153, RZ, RZ, R7, P2 ;  /* 0x000000ffff997224 */ /* 0x000fe200010e0607 */
[----:B------:R-:W-:Y:S02]  /*77b0*/  F2FP.F16.F32.PACK_AB R16, R105, R104 ;  /* 0x000000686910723e */ /* 0x000fe400000000ff */
[----:B------:R-:W-:Y:S02]  /*77c0*/  F2FP.F16.F32.PACK_AB R17, R107, R106 ;  /* 0x0000006a6b11723e */ /* 0x000fe400000000ff */
[----:B------:R-:W-:Y:S02]  /*77d0*/  F2FP.F16.F32.PACK_AB R18, R109, R108 ;  /* 0x0000006c6d12723e */ /* 0x000fe400000000ff */
[----:B------:R-:W-:-:S02]  /*77e0*/  F2FP.F16.F32.PACK_AB R19, R111, R110 ;  /* 0x0000006e6f13723e */ /* 0x000fc400000000ff */
[----:B------:R-:W-:Y:S01]  /*77f0*/  LOP3.LUT R154, R154, R155, RZ, 0x3c, !PT ;  /* 0x0000009b9a9a7212 */ /* 0x000fe200078e3cff */
[--C-:B------:R-:W-:Y:S01]  /*7800*/  IMAD.X R155, RZ, RZ, R7.reuse, P1 ;  /* 0x000000ffff9b7224 */ /* 0x100fe200008e0607 */
[----:B------:R-:W-:Y:S02]  /*7810*/  LOP3.LUT R152, R152, R21, RZ, 0x3c, !PT ;  /* 0x0000001598987212 */ /* 0x000fe400078e3cff */
[----:B------:R-:W-:Y:S01]  /*7820*/  IADD3 R6, P1, R6, 0xc060, RZ ;  /* 0x0000c06006067810 */ /* 0x000fe20007f3e0ff */
[----:B------:R0:W-:Y:S01]  /*7830*/  STSM.16.M88.4 [R160], R12 ;  /* 0x0000000ca0007844 */ /* 0x0001e20000000200 */
[----:B------:R-:W-:Y:S02]  /*7840*/  MOV R156, R156 ;  /* 0x0000009c009c7202 */ /* 0x000fe40000000f00 */
[----:B------:R-:W-:Y:S01]  /*7850*/  MOV R2, R152 ;  /* 0x0000009800027202 */ /* 0x000fe20000000f00 */
[----:B------:R1:W-:Y:S01]  /*7860*/  STSM.16.M88.4 [R5], R16 ;  /* 0x0000001005007844 */ /* 0x0003e20000000200 */
[----:B------:R-:W3:Y:S01]  /*7870*/  LDC.64 R152, c[0x0][0xd00] ;  /* 0x00034000ff987b82 */ /* 0x000ee20000000a00 */
[----:B------:R-:W-:Y:S01]  /*7880*/  MOV R154, R154 ;  /* 0x0000009a009a7202 */ /* 0x000fe20000000f00 */
[----:B------:R-:W-:-:S02]  /*7890*/  IMAD.X R21, RZ, RZ, R7, P0 ;  /* 0x000000ffff157224 */ /* 0x000fc400000e0607 */
[----:B------:R-:W-:Y:S01]  /*78a0*/  IMAD.X R7, RZ, RZ, R7, P1 ;  /* 0x000000ffff077224 */ /* 0x000fe200008e0607 */
[----:B0-----:R-:W-:Y:S02]  /*78b0*/  F2FP.F16.F32.PACK_AB R12, R113, R112 ;  /* 0x00000070710c723e */ /* 0x001fe400000000ff */
[----:B------:R-:W-:Y:S02]  /*78c0*/  F2FP.F16.F32.PACK_AB R13, R115, R114 ;  /* 0x00000072730d723e */ /* 0x000fe400000000ff */
[----:B------:R-:W-:Y:S02]  /*78d0*/  F2FP.F16.F32.PACK_AB R14, R117, R116 ;  /* 0x00000074750e723e */ /* 0x000fe400000000ff */
[----:B------:R-:W-:Y:S02]  /*78e0*/  F2FP.F16.F32.PACK_AB R15, R119, R118 ;  /* 0x00000076770f723e */ /* 0x000fe400000000ff */
[----:B-1----:R-:W-:Y:S02]  /*78f0*/  LOP3.LUT R5, R6, 0x380, RZ, 0xc0, !PT ;  /* 0x0000038006057812 */ /* 0x002fe400078ec0ff */
[----:B------:R-:W-:Y:S01]  /*7900*/  F2FP.F16.F32.PACK_AB R16, R121, R120 ;  /* 0x000000787910723e */ /* 0x000fe200000000ff */
[----:B------:R0:W-:Y:S01]  /*7910*/  STSM.16.M88.4 [R156], R12 ;  /* 0x0000000c9c007844 */ /* 0x0001e20000000200 */
[----:B------:R-:W-:-:S02]  /*7920*/  SHF.R.U64 R5, R5, 0x3, RZ ;  /* 0x0000000305057819 */ /* 0x000fc400000012ff */
[----:B------:R-:W-:Y:S02]  /*7930*/  F2FP.F16.F32.PACK_AB R17, R123, R122 ;  /* 0x0000007a7b11723e */ /* 0x000fe400000000ff */
[----:B------:R-:W-:Y:S02]  /*7940*/  F2FP.F16.F32.PACK_AB R18, R125, R124 ;  /* 0x0000007c7d12723e */ /* 0x000fe400000000ff */
[----:B------:R-:W-:Y:S02]  /*7950*/  F2FP.F16.F32.PACK_AB R19, R127, R126 ;  /* 0x0000007e7f13723e */ /* 0x000fe400000000ff */
[----:B------:R-:W-:Y:S02]  /*7960*/  LOP3.LUT R6, R5, R6, RZ, 0x3c, !PT ;  /* 0x0000000605067212 */ /* 0x000fe400078e3cff */
[----:B------:R-:W-:Y:S01]  /*7970*/  MOV R20, R20 ;  /* 0x0000001400147202 */ /* 0x000fe20000000f00 */
[----:B------:R1:W-:Y:S01]  /*7980*/  STSM.16.M88.4 [R2], R16 ;  /* 0x0000001002007844 */ /* 0x0003e20000000200 */
[----:B0-----:R-:W-:Y:S01]  /*7990*/  F2FP.F16.F32.PACK_AB R12, R129, R128 ;  /* 0x00000080810c723e */ /* 0x001fe200000000ff */
[----:B------:R-:W0:Y:S01]  /*79a0*/  LDC R21, c[0x0][0xce8] ;  /* 0x00033a00ff157b82 */ /* 0x000e220000000800 */
[----:B------:R-:W-:-:S02]  /*79b0*/  F2FP.F16.F32.PACK_AB R13, R131, R130 ;  /* 0x00000082830d723e */ /* 0x000fc400000000ff */
[----:B------:R-:W-:Y:S02]  /*79c0*/  F2FP.F16.F32.PACK_AB R14, R133, R132 ;  /* 0x00000084850e723e */ /* 0x000fe400000000ff */
[----:B------:R-:W-:Y:S02]  /*79d0*/  F2FP.F16.F32.PACK_AB R15, R135, R134 ;  /* 0x00000086870f723e */ /* 0x000fe400000000ff */
[----:B------:R-:W-:-:S03]  /*79e0*/  MOV R8, R6 ;  /* 0x0000000600087202 */ /* 0x000fc60000000f00 */
[----:B------:R4:W-:Y:S01]  /*79f0*/  STSM.16.M88.4 [R154], R12 ;  /* 0x0000000c9a007844 */ /* 0x0009e20000000200 */
[----:B-1----:R-:W-:Y:S02]  /*7a00*/  F2FP.F16.F32.PACK_AB R16, R137, R136 ;  /* 0x000000888910723e */ /* 0x002fe400000000ff */
[----:B------:R-:W-:Y:S02]  /*7a10*/  F2FP.F16.F32.PACK_AB R17, R139, R138 ;  /* 0x0000008a8b11723e */ /* 0x000fe400000000ff */
[----:B------:R-:W-:Y:S02]  /*7a20*/  F2FP.F16.F32.PACK_AB R18, R141, R140 ;  /* 0x0000008c8d12723e */ /* 0x000fe400000000ff */
[----:B------:R-:W-:-:S05]  /*7a30*/  F2FP.F16.F32.PACK_AB R19, R143, R142 ;  /* 0x0000008e8f13723e */ /* 0x000fca00000000ff */
[----:B------:R1:W-:Y:S01]  /*7a40*/  STSM.16.M88.4 [R20], R16 ;  /* 0x0000001014007844 */ /* 0x0003e20000000200 */
[----:B----4-:R-:W-:Y:S02]  /*7a50*/  F2FP.F16.F32.PACK_AB R12, R145, R144 ;  /* 0x00000090910c723e */ /* 0x010fe400000000ff */
[----:B------:R-:W-:Y:S02]  /*7a60*/  F2FP.F16.F32.PACK_AB R13, R147, R146 ;  /* 0x00000092930d723e */ /* 0x000fe400000000ff */
[----:B------:R-:W-:Y:S02]  /*7a70*/  F2FP.F16.F32.PACK_AB R14, R149, R148 ;  /* 0x00000094950e723e */ /* 0x000fe400000000ff */
[----:B------:R-:W-:-:S05]  /*7a80*/  F2FP.F16.F32.PACK_AB R15, R151, R150 ;  /* 0x00000096970f723e */ /* 0x000fca00000000ff */
[----:B------:R4:W-:Y:S01]  /*7a90*/  STSM.16.M88.4 [R8], R12 ;  /* 0x0000000c08007844 */ /* 0x0009e20000000200 */
[----:B------:R-:W-:Y:S01]  /*7aa0*/  BAR.SYNC.DEFER_BLOCKING 0x1, 0x100 ;  /* 0x0044000000007b1d */ /* 0x000fe20000010000 */
[----:B---3--:R-:W-:Y:S01]  /*7ab0*/  ISETP.NE.U32.AND P0, PT, R152, RZ, PT ;  /* 0x000000ff9800720c */ /* 0x008fe20003f05070 */
[----:B------:R-:W-:-:S03]  /*7ac0*/  IMAD.SHL.U32 R7, R204, 0x4, RZ ;  /* 0x00000004cc077824 */ /* 0x000fc600078e00ff */
[----:B------:R-:W-:Y:S02]  /*7ad0*/  ISETP.NE.AND.EX P0, PT, R153, RZ, PT, P0 ;  /* 0x000000ff9900720c */ /* 0x000fe40003f05300 */
[----:B-1----:R-:W-:Y:S01]  /*7ae0*/  IADD3 R16, P1, R7, R152, RZ ;  /* 0x0000009807107210 */ /* 0x002fe20007f3e0ff */
[----:B------:R-:W-:-:S04]  /*7af0*/  IMAD.MOV.U32 R2, RZ, RZ, RZ ;  /* 0x000000ffff027224 */ /* 0x000fc800078e00ff */
[----:B------:R-:W-:Y:S01]  /*7b00*/  IMAD.X R17, R22, 0x1, R153, P1 ;  /* 0x0000000116117824 */ /* 0x000fe200008e0699 */
[----:B----4-:R-:W1:Y:S05]  /*7b10*/  LDC R8, c[0x0][0xbd4] ;  /* 0x0002f500ff087b82 */ /* 0x010e6a0000000800 */
[----:B------:R-:W3:Y:S01]  /*7b20*/  @P0 LDG.E R2, desc[UR38][R16.64] ;  /* 0x0000002610020981 */ /* 0x000ee2000c1e1900 */
[----:B------:R-:W-:-:S04]  /*7b30*/  ISETP.NE.U32.AND P1, PT, RZ, UR4, PT ;  /* 0x00000004ff007c0c */ /* 0x000fc8000bf25070 */
[----:B------:R-:W-:-:S13]  /*7b40*/  ISETP.NE.AND.EX P1, PT, RZ, UR5, PT, P1 ;  /* 0x00000005ff007c0c */ /* 0x000fda000bf25310 */
[----:B------:R-:W-:-:S04]  /*7b50*/  @P1 IADD3 R6, P2, R7, UR4, RZ ;  /* 0x0000000407061c10 */ /* 0x000fc8000ff5e0ff */
[----:B------:R-:W-:Y:S02]  /*7b60*/  @P1 IADD3.X R7, R22, UR5, RZ, P2, !PT ;  /* 0x0000000516071c10 */ /* 0x000fe400097fe4ff */
[----:B------:R-:W-:-:S04]  /*7b70*/  ISETP.NE.AND P2, PT, R207, RZ, PT ;  /* 0x000000ffcf00720c */ /* 0x000fc80003f45270 */
[----:B-1----:R-:W-:Y:S01]  /*7b80*/  SEL R8, R207, R8, P2 ;  /* 0x00000008cf087207 */ /* 0x002fe20001000000 */
[----:B------:R-:W-:-:S03]  /*7b90*/  ULDC UR4, c[0x0][0xb88] ;  /* 0x0002e20000047ab9 */ /* 0x000fc60000000800 */
[----:B------:R-:W-:Y:S01]  /*7ba0*/  ISETP.GT.AND P3, PT, R8, 0x1, PT ;  /* 0x000000010800780c */ /* 0x000fe20003f64270 */
[----:B------:R-:W-:Y:S02]  /*7bb0*/  IMAD.MOV.U32 R8, RZ, RZ, 0xab8 ;  /* 0x00000ab8ff087424 */ /* 0x000fe400078e00ff */
[----:B------:R-:W-:-:S03]  /*7bc0*/  IMAD.U32 R5, RZ, RZ, UR4 ;  /* 0x00000004ff057e24 */ /* 0x000fc6000f8e00ff */
[----:B------:R-:W-:-:S03]  /*7bd0*/  SEL R8, R8, 0xa78, P3 ;  /* 0x00000a7808087807 */ /* 0x000fc60001800000 */
[----:B------:R1:W5:Y:S01]  /*7be0*/  @P1 LDG.E R5, desc[UR38][R6.64] ;  /* 0x0000002606051981 */ /* 0x000362000c1e1900 */
[----:B------:R-:W4:Y:S08]  /*7bf0*/  LDC.64 R12, c[0x0][R8+0x218] ;  /* 0x00008600080c7b82 */ /* 0x000f300000000a00 */
[----:B-1----:R-:W1:Y:S01]  /*7c00*/  LDC.64 R6, c[0x0][R8+0x220] ;  /* 0x0000880008067b82 */ /* 0x002e620000000a00 */
[----:B------:R-:W-:-:S02]  /*7c10*/  ISETP.NE.U32.AND P2, PT, R152, RZ, PT ;  /* 0x000000ff9800720c */ /* 0x000fc40003f45070 */
[----:B0-----:R-:W-:Y:S02]  /*7c20*/  ISETP.NE.AND P4, PT, R21, 0x1, PT ;  /* 0x000000011500780c */ /* 0x001fe40003f85270 */
[----:B------:R-:W-:-:S04]  /*7c30*/  ISETP.NE.AND.EX P2, PT, R153, RZ, PT, P2 ;  /* 0x000000ff9900720c */ /* 0x000fc80003f45320 */
[----:B------:R-:W-:Y:S02]  /*7c40*/  SEL R204, R204, RZ, !P2 ;  /* 0x000000ffcccc7207 */ /* 0x000fe40005000000 */
[----:B------:R-:W-:Y:S01]  /*7c50*/  SEL R15, R210, RZ, !P2 ;  /* 0x000000ffd20f7207 */ /* 0x000fe20005000000 */
[----:B----4-:R-:W-:-:S04]  /*7c60*/  IMAD R13, R13, R206, RZ ;  /* 0x000000ce0d0d7224 */ /* 0x010fc800078e02ff */
[----:B------:R-:W0:Y:S01]  /*7c70*/  @P4 LDC R153, c[0x0][0xcec] ;  /* 0x00033b00ff994b82 */ /* 0x000e220000000800 */
[----:B-1----:R-:W-:-:S07]  /*7c80*/  IMAD R7, R7, R204, RZ ;  /* 0x000000cc07077224 */ /* 0x002fce00078e02ff */
[----:B------:R-:W1:Y:S01]  /*7c90*/  @P4 LDC R155, c[0x0][0xcf0] ;  /* 0x00033c00ff9b4b82 */ /* 0x000e620000000800 */
[C---:B------:R-:W-:Y:S02]  /*7ca0*/  IMAD R19, R6.reuse, R15, R7 ;  /* 0x0000000f06137224 */ /* 0x040fe400078e0207 */
[----:B------:R-:W-:-:S04]  /*7cb0*/  IMAD.WIDE.U32 R14, R6, R204, RZ ;  /* 0x000000cc060e7225 */ /* 0x000fc800078e00ff */
[----:B------:R-:W-:-:S04]  /*7cc0*/  IMAD.WIDE.U32 R6, R12, R206, RZ ;  /* 0x000000ce0c067225 */ /* 0x000fc800078e00ff */
[----:B------:R-:W-:Y:S02]  /*7cd0*/  IMAD.IADD R157, R7, 0x1, R13 ;  /* 0x00000001079d7824 */ /* 0x000fe400078e020d */
[----:B------:R-:W4:Y:S01]  /*7ce0*/  LDC.64 R12, c[0x0][0xca8] ;  /* 0x00032a00ff0c7b82 */ /* 0x000f220000000a00 */
[----:B------:R-:W-:-:S07]  /*7cf0*/  IMAD.IADD R152, R15, 0x1, R19 ;  /* 0x000000010f987824 */ /* 0x000fce00078e0213 */
[----:B------:R-:W1:Y:S01]  /*7d00*/  LDC.64 R18, c[0x0][R8+0x228] ;  /* 0x00008a0008127b82 */ /* 0x000e620000000a00 */
[----:B--2---:R-:W-:Y:S01]  /*7d10*/  IMAD R20, R208, 0x80, R163 ;  /* 0x00000080d0147824 */ /* 0x004fe200078e02a3 */
[----:B------:R-:W-:-:S06]  /*7d20*/  SEL R7, R162, RZ, P3 ;  /* 0x000000ffa2077207 */ /* 0x000fcc0001800000 */
[----:B----4-:R-:W2:Y:S08]  /*7d30*/  @!P3 LDC R12, c[0x0][0xc50] ;  /* 0x00031400ff0cbb82 */ /* 0x010eb00000000800 */
[----:B------:R-:W4:Y:S01]  /*7d40*/  @!P3 LDC R13, c[0x0][0xc54] ;  /* 0x00031500ff0dbb82 */ /* 0x000f220000000800 */
[----:B---3--:R-:W-:-:S07]  /*7d50*/  IADD3 R22, P2, P5, R14, R6, R2 ;  /* 0x000000060e167210 */ /* 0x008fce0007d5e002 */
[----:B------:R-:W3:Y:S01]  /*7d60*/  LDC.64 R14, c[0x0][R8+0x210] ;  /* 0x00008400080e7b82 */ /* 0x000ee20000000a00 */
[----:B0-----:R-:W-:-:S04]  /*7d70*/  @P4 IMAD.HI.U32 R6, R20, R153, RZ ;  /* 0x0000009914064227 */ /* 0x001fc800078e00ff */
[----:B------:R-:W-:Y:S01]  /*7d80*/  IMAD.MOV.U32 R153, RZ, RZ, R20 ;  /* 0x000000ffff997224 */ /* 0x000fe200078e0014 */
[----:B-1----:R-:W-:Y:S01]  /*7d90*/  @P4 SHF.R.U32.HI R153, RZ, R155, R6 ;  /* 0x0000009bff994219 */ /* 0x002fe20000011606 */
[-C--:B------:R-:W-:Y:S01]  /*7da0*/  IMAD R155, R19, R7.reuse, RZ ;  /* 0x00000007139b7224 */ /* 0x080fe200078e02ff */
[----:B------:R-:W-:Y:S01]  /*7db0*/  SHF.R.S32.HI R6, RZ, 0x1f, R2 ;  /* 0x0000001fff067819 */ /* 0x000fe20000011402 */
[----:B------:R-:W-:-:S04]  /*7dc0*/  IMAD.WIDE.U32 R18, R18, R7, RZ ;  /* 0x0000000712127225 */ /* 0x000fc800078e00ff */
[----:B------:R-:W-:Y:S01]  /*7dd0*/  IMAD.MOV R7, RZ, RZ, -R153 ;  /* 0x000000ffff077224 */ /* 0x000fe200078e0a99 */
[----:B------:R-:W-:Y:S01]  /*7de0*/  IADD3.X R152, R152, R157, R6, P2, P5 ;  /* 0x0000009d98987210 */ /* 0x000fe200017ea406 */
[----:B------:R-:W-:Y:S01]  /*7df0*/  IMAD.IADD R155, R19, 0x1, R155 ;  /* 0x00000001139b7824 */ /* 0x000fe200078e029b */
[----:B------:R-:W-:Y:S01]  /*7e00*/  IADD3 R18, P2, P5, R153, R22, R18 ;  /* 0x0000001699127210 */ /* 0x000fe20007d5e012 */
[----:B------:R-:W-:Y:S01]  /*7e10*/  IMAD R7, R21, R7, R20 ;  /* 0x0000000715077224 */ /* 0x000fe200078e0214 */
[----:B------:R-:W-:-:S04]  /*7e20*/  SHF.R.S32.HI R19, RZ, 0x1f, R153 ;  /* 0x0000001fff137819 */ /* 0x000fc80000011499 */
[----:B------:R-:W-:Y:S02]  /*7e30*/  IADD3.X R19, R19, R152, R155, P2, P5 ;  /* 0x0000009813137210 */ /* 0x000fe400017ea49b */
[----:B------:R-:W-:Y:S01]  /*7e40*/  SHF.R.S32.HI R153, RZ, 0x1f, R7 ;  /* 0x0000001fff997819 */ /* 0x000fe20000011407 */
[-C--:B---3--:R-:W-:Y:S02]  /*7e50*/  IMAD R8, R15, R7.reuse, RZ ;  /* 0x000000070f087224 */ /* 0x088fe400078e02ff */
[----:B------:R-:W-:-:S04]  /*7e60*/  IMAD.WIDE.U32 R18, R14, R7, R18 ;  /* 0x000000070e127225 */ /* 0x000fc800078e0012 */
[----:B------:R-:W-:-:S04]  /*7e70*/  IMAD R153, R14, R153, R8 ;  /* 0x000000990e997224 */ /* 0x000fc800078e0208 */
[----:B------:R-:W-:Y:S01]  /*7e80*/  IMAD.IADD R7, R19, 0x1, R153 ;  /* 0x0000000113077824 */ /* 0x000fe200078e0299 */
[----:B--2---:R-:W-:-:S04]  /*7e90*/  LEA R19, P2, R18, R12, 0x2 ;  /* 0x0000000c12137211 */ /* 0x004fc800078410ff */
[----:B----4-:R-:W-:Y:S01]  /*7ea0*/  LEA.HI.X R7, R18, R13, R7, 0x2, P2 ;  /* 0x0000000d12077211 */ /* 0x010fe200010f1407 */
[----:B------:R-:W-:Y:S08]  /*7eb0*/  @P1 BRA `(.L_x_9944) ;  /* 0x0000000000101947 */ /* 0x000ff00003800000 */
[----:B------:R-:W-:Y:S05]  /*7ec0*/  @!P0 BRA `(.L_x_9944) ;  /* 0x00000000000c8947 */ /* 0x000fea0003800000 */
[----:B------:R-:W2:Y:S04]  /*7ed0*/  LDG.E R8, desc[UR38][R16.64] ;  /* 0x0000002610087981 */ /* 0x000ea8000c1e1900 */
[----:B-----5:R-:W2:Y:S02]  /*7ee0*/  LDG.E R5, desc[UR38][R16.64+0x4] ;  /* 0x0000042610057981 */ /* 0x020ea4000c1e1900 */
[----:B--2---:R-:W-:-:S07]  /*7ef0*/  IMAD.IADD R5, R5, 0x1, -R8 ;  /* 0x0000000105057824 */ /* 0x004fce00078e0a08 */
.L_x_9944:
[----:B------:R-:W2:Y:S01]  /*7f00*/  LDL R16, [R1+0x78] ;  /* 0x0000780001107983 */ /* 0x000ea20000100800 */
[----:B------:R-:W0:Y:S03]  /*7f10*/  S2R R8, SR_TID.X ;  /* 0x0000000000087919 */ /* 0x000e260000002100 */
[----:B------:R-:W-:Y:S04]  /*7f20*/  SHFL.IDX PT, R12, R19, RZ, 0x1c1f ;  /* 0x001c1fff130c7589 */ /* 0x000fe800000e0000 */
[----:B------:R-:W1:Y:S04]  /*7f30*/  SHFL.IDX PT, R13, R7, RZ, 0x1c1f ;  /* 0x001c1fff070d7589 */ /* 0x000e6800000e0000 */
[----:B------:R-:W-:Y:S01]  /*7f40*/  SHFL.IDX PT, R14, R19, 0x1, 0x1c1f ;  /* 0x003c1f00130e7f89 */ /* 0x000fe200000e0000 */
[----:B0-----:R-:W-:-:S05]  /*7f50*/  VIADD R17, R8, 0xffffff80 ;  /* 0xffffff8008117836 */ /* 0x001fca0000000000 */
[----:B------:R-:W-:-:S04]  /*7f60*/  SHF.R.S32.HI R8, RZ, 0x1f, R17 ;  /* 0x0000001fff087819 */ /* 0x000fc80000011411 */
[----:B------:R-:W-:-:S04]  /*7f70*/  LEA.HI R8, R8, R17, RZ, 0x7 ;  /* 0x0000001108087211 */ /* 0x000fc800078f38ff */
[----:B------:R-:W-:Y:S01]  /*7f80*/  LOP3.LUT R8, R8, 0xffffff80, RZ, 0xc0, !PT ;  /* 0xffffff8008087812 */ /* 0x000fe200078ec0ff */
[----:B------:R-:W0:Y:S04]  /*7f90*/  SHFL.IDX PT, R15, R7, 0x1, 0x1c1f ;  /* 0x003c1f00070f7f89 */ /* 0x000e2800000e0000 */
[----:B------:R-:W-:Y:S02]  /*7fa0*/  IMAD.IADD R8, R17, 0x1, -R8 ;  /* 0x0000000111087824 */ /* 0x000fe400078e0a08 */
[----:B-----5:R-:W-:-:S03]  /*7fb0*/  IMAD R5, R5, R21, RZ ;  /* 0x0000001505057224 */ /* 0x020fc600078e02ff */
[----:B------:R-:W-:Y:S01]  /*7fc0*/  LOP3.LUT P0, RZ, R8, 0x3, RZ, 0xc0, !PT ;  /* 0x0000000308ff7812 */ /* 0x000fe2000780c0ff */
[----:B--2---:R-:W-:-:S04]  /*7fd0*/  IMAD R16, R208, 0x80, R16 ;  /* 0x00000080d0107824 */ /* 0x004fc800078e0210 */
[C---:B------:R-:W-:Y:S01]  /*7fe0*/  VIADD R8, R16.reuse, 0x8 ;  /* 0x0000000810087836 */ /* 0x040fe20000000000 */
[----:B------:R-:W-:-:S04]  /*7ff0*/  ISETP.GE.OR P1, PT, R16, R5, P0 ;  /* 0x000000051000720c */ /* 0x000fc80000726670 */
[----:B------:R-:W-:-:S09]  /*8000*/  ISETP.GE.OR P0, PT, R8, R5, P0 ;  /* 0x000000050800720c */ /* 0x000fd20000706670 */
[----:B-1----:R1:W-:Y:S04]  /*8010*/  @!P1 ST.E desc[UR38][R12.64], R3 ;  /* 0x000000030c009985 */ /* 0x0023e8000c101926 */
[----:B0-----:R1:W-:Y:S01]  /*8020*/  @!P0 ST.E desc[UR38][R14.64], R4 ;  /* 0x000000040e008985 */ /* 0x0013e2000c101926 */
[----:B------:R-:W-:Y:S05]  /*8030*/  @P3 BRA `(.L_x_9945) ;  /* 0x0000000c00f83947 */ /* 0x000fea0003800000 */
[----:B------:R-:W0:Y:S01]  /*8040*/  S2R R17, SR_TID.X ;  /* 0x0000000000117919 */ /* 0x000e220000002100 */
[----:B------:R-:W2:Y:S01]  /*8050*/  @P4 LDC R85, c[0x0][0xcec] ;  /* 0x00033b00ff554b82 */ /* 0x000ea20000000800 */
[----:B------:R-:W-:-:S07]  /*8060*/  ULDC.64 UR4, c[0x0][0xba0] ;  /* 0x0002e80000047ab9 */ /* 0x000fce0000000a00 */
[----:B------:R-:W3:Y:S01]  /*8070*/  @P4 LDC R87, c[0x0][0xcf0] ;  /* 0x00033c00ff574b82 */ /* 0x000ee20000000800 */
[----:B0-----:R-:W-:-:S05]  /*8080*/  VIADD R17, R17, 0xffffff80 ;  /* 0xffffff8011117836 */ /* 0x001fca0000000000 */
[----:B-1----:R-:W-:-:S04]  /*8090*/  SHF.R.S32.HI R3, RZ, 0x1f, R17 ;  /* 0x0000001fff037819 */ /* 0x002fc80000011411 */
[----:B------:R-:W-:-:S04]  /*80a0*/  LEA.HI R3, R3, R17, RZ, 0x3 ;  /* 0x0000001103037211 */ /* 0x000fc800078f18ff */
[----:B------:R-:W-:-:S05]  /*80b0*/  LOP3.LUT R4, R3, 0xfffffff8, RZ, 0xc0, !PT ;  /* 0xfffffff803047812 */ /* 0x000fca00078ec0ff */
[----:B------:R-:W-:Y:S01]  /*80c0*/  IMAD.IADD R83, R17, 0x1, -R4 ;  /* 0x0000000111537824 */ /* 0x000fe200078e0a04 */
[----:B------:R-:W-:-:S03]  /*80d0*/  SHF.R.S32.HI R4, RZ, 0x3, R3 ;  /* 0x00000003ff047819 */ /* 0x000fc60000011403 */
[----:B------:R-:W-:-:S04]  /*80e0*/  IMAD.SHL.U32 R3, R83, 0x8, RZ ;  /* 0x0000000853037824 */ /* 0x000fc800078e00ff */
        /* <DEDUP_REMOVED lines=10> */
[----:B------:R-:W-:Y:S02]  /*8190*/  IADD3 R53, P1, R158, 0x9000, RZ ;  /* 0x000090009e357810 */ /* 0x000fe40007f3e0ff */
[----:B------:R-:W-:Y:S02]  /*81a0*/  LOP3.LUT R24, R25, 0x380, RZ, 0xc0, !PT ;  /* 0x0000038019187812 */ /* 0x000fe400078ec0ff */
[----:B------:R-:W-:Y:S01]  /*81b0*/  LOP3.LUT R52, R53, 0x380, RZ, 0xc0, !PT ;  /* 0x0000038035347812 */ /* 0x000fe200078ec0ff */
[----:B------:R-:W5:Y:S01]  /*81c0*/  LD.E.128 R28, desc[UR38][R28.64] ;  /* 0x000000261c1c7980 */ /* 0x000f62000c101d00 */
        /* <DEDUP_REMOVED lines=8> */
[----:B------:R-:W-:Y:S01]  /*8250*/  LOP3.LUT R7, R8, 0x380, RZ, 0xc0, !PT ;  /* 0x0000038008077812 */ /* 0x000fe200078ec0ff */
[--C-:B------:R-:W-:Y:S01]  /*8260*/  IMAD.X R77, RZ, RZ, R159.reuse, P1 ;  /* 0x000000ffff4d7224 */ /* 0x100fe200008e069f */
[----:B------:R-:W-:Y:S01]  /*8270*/  LOP3.LUT R24, R24, R25, RZ, 0x3c, !PT ;  /* 0x0000001918187212 */ /* 0x000fe200078e3cff */
[----:B------:R-:W-:Y:S01]  /*8280*/  IMAD.X R25, RZ, RZ, R159, P2 ;  /* 0x000000ffff197224 */ /* 0x000fe200010e069f */
[----:B------:R-:W-:Y:S01]  /*8290*/  SHF.R.U64 R7, R7, 0x3, RZ ;  /* 0x0000000307077819 */ /* 0x000fe200000012ff */
[----:B------:R-:W5:Y:S01]  /*82a0*/  LD.E.128 R16, desc[UR38][R16.64] ;  /* 0x0000002610107980 */ /* 0x000f62000c101d00 */
[----:B------:R-:W-:-:S02]  /*82b0*/  IADD3 R33, P0, R158, 0x4000, RZ ;  /* 0x000040009e217810 */ /* 0x000fc40007f1e0ff */
[----:B------:R-:W-:Y:S01]  /*82c0*/  LOP3.LUT R76, R7, R8, RZ, 0x3c, !PT ;  /* 0x00000008074c7212 */ /* 0x000fe200078e3cff */
[----:B------:R-:W-:Y:S01]  /*82d0*/  IMAD R7, R6, UR4, RZ ;  /* 0x0000000406077c24 */ /* 0x000fe2000f8e02ff */
[C---:B------:R-:W-:Y:S01]  /*82e0*/  IADD3 R37, P6, R158.reuse, 0x5000, RZ ;  /* 0x000050009e257810 */ /* 0x040fe20007fde0ff */
[----:B------:R-:W5:Y:S01]  /*82f0*/  LD.E.128 R24, desc[UR38][R24.64] ;  /* 0x0000002618187980 */ /* 0x000f62000c101d00 */
[----:B------:R-:W-:Y:S01]  /*8300*/  IADD3 R41, P5, R158, 0x6000, RZ ;  /* 0x000060009e297810 */ /* 0x000fe20007fbe0ff */
[----:B------:R-:W-:Y:S01]  /*8310*/  IMAD R81, R2, UR5, R7 ;  /* 0x0000000502517c24 */ /* 0x000fe2000f8e0207 */
[----:B------:R-:W-:Y:S01]  /*8320*/  IADD3 R45, P3, R158, 0x7000, RZ ;  /* 0x000070009e2d7810 */ /* 0x000fe20007f7e0ff */
[----:B------:R-:W-:Y:S01]  /*8330*/  IMAD.WIDE.U32 R6, R2, UR4, RZ ;  /* 0x0000000402067c25 */ /* 0x000fe2000f8e00ff */
[----:B------:R-:W-:Y:S01]  /*8340*/  IADD3 R49, P2, R158, 0x8000, RZ ;  /* 0x000080009e317810 */ /* 0x000fe20007f5e0ff */
[----:B------:R-:W-:Y:S01]  /*8350*/  ULDC.64 UR4, c[0x0][0xbe8] ;  /* 0x0002fa0000047ab9 */ /* 0x000fe20000000a00 */
[----:B------:R-:W-:Y:S01]  /*8360*/  LOP3.LUT R32, R33, 0x380, RZ, 0xc0, !PT ;  /* 0x0000038021207812 */ /* 0x000fe200078ec0ff */
[----:B------:R-:W-:Y:S01]  /*8370*/  IMAD.IADD R7, R7, 0x1, R81 ;  /* 0x0000000107077824 */ /* 0x000fe200078e0251 */
[----:B------:R-:W-:Y:S01]  /*8380*/  LOP3.LUT R36, R37, 0x380, RZ, 0xc0, !PT ;  /* 0x0000038025247812 */ /* 0x000fe200078ec0ff */
[----:B------:R-:W-:Y:S01]  /*8390*/  IMAD R81, R83, 0x20, R4 ;  /* 0x0000002053517824 */ /* 0x000fe200078e0204 */
[----:B------:R-:W-:Y:S01]  /*83a0*/  LOP3.LUT R40, R41, 0x380, RZ, 0xc0, !PT ;  /* 0x0000038029287812 */ /* 0x000fe200078ec0ff */
[----:B------:R-:W5:Y:S01]  /*83b0*/  LD.E.128 R52, desc[UR38][R52.64] ;  /* 0x0000002634347980 */ /* 0x000f62000c101d00 */
[----:B------:R-:W-:Y:S01]  /*83c0*/  LOP3.LUT R44, R45, 0x380, RZ, 0xc0, !PT ;  /* 0x000003802d2c7812 */ /* 0x000fe200078ec0ff */
[----:B------:R-:W-:Y:S01]  /*83d0*/  IMAD R20, R208, 0x80, R81 ;  /* 0x00000080d0147824 */ /* 0x000fe200078e0251 */
[----:B------:R-:W-:Y:S01]  /*83e0*/  LOP3.LUT R48, R49, 0x380, RZ, 0xc0, !PT ;  /* 0x0000038031307812 */ /* 0x000fe200078ec0ff */
[----:B------:R-:W-:Y:S01]  /*83f0*/  IMAD.WIDE.U32 R6, R206, UR4, R6 ;  /* 0x00000004ce067c25 */ /* 0x000fe2000f8e0006 */
[----:B------:R-:W-:Y:S01]  /*8400*/  SHF.R.U64 R32, R32, 0x3, RZ ;  /* 0x0000000320207819 */ /* 0x000fe200000012ff */
[----:B------:R-:W5:Y:S01]  /*8410*/  LD.E.128 R76, desc[UR38][R76.64] ;  /* 0x000000264c4c7980 */ /* 0x000f62000c101d00 */
[----:B------:R-:W-:Y:S01]  /*8420*/  SHF.R.U64 R36, R36, 0x3, RZ ;  /* 0x0000000324247819 */ /* 0x000fe200000012ff */
[----:B--2---:R-:W-:Y:S01]  /*8430*/  @P4 IMAD.HI.U32 R2, R20, R85, RZ ;  /* 0x0000005514024227 */ /* 0x004fe200078e00ff */
[----:B------:R-:W-:-:S02]  /*8440*/  SHF.R.U64 R40, R40, 0x3, RZ ;  /* 0x0000000328287819 */ /* 0x000fc400000012ff */
[----:B------:R-:W-:Y:S02]  /*8450*/  SHF.R.U64 R44, R44, 0x3, RZ ;  /* 0x000000032c2c7819 */ /* 0x000fe400000012ff */
[----:B------:R-:W-:Y:S02]  /*8460*/  SHF.R.U64 R48, R48, 0x3, RZ ;  /* 0x0000000330307819 */ /* 0x000fe400000012ff */
[----:B------:R-:W-:Y:S01]  /*8470*/  SHF.R.S32.HI R83, RZ, 0x1f, R204 ;  /* 0x0000001fff537819 */ /* 0x000fe200000114cc */
        /* <DEDUP_REMOVED lines=12> */
[----:B------:R-:W-:Y:S01]  /*8540*/  IMAD.MOV.U32 R81, RZ, RZ, R20 ;  /* 0x000000ffff517224 */ /* 0x000fe200078e0014 */
[C---:B------:R-:W-:Y:S01]  /*8550*/  IADD3 R61, P6, R158.reuse, 0xb000, RZ ;  /* 0x0000b0009e3d7810 */ /* 0x040fe20007fde0ff */
[----:B------:R-:W-:Y:S01]  /*8560*/  ULDC.64 UR4, c[0x0][0xbf0] ;  /* 0x0002fc0000047ab9 */ /* 0x000fe20000000a00 */
[C---:B------:R-:W-:Y:S01]  /*8570*/  IADD3 R65, P5, R158.reuse, 0xc000, RZ ;  /* 0x0000c0009e417810 */ /* 0x040fe20007fbe0ff */
[----:B------:R-:W5:Y:S01]  /*8580*/  LD.E.128 R32, desc[UR38][R32.64] ;  /* 0x0000002620207980 */ /* 0x000f62000c101d00 */
[----:B------:R-:W-:-:S02]  /*8590*/  IADD3 R69, P3, R158, 0xd000, RZ ;  /* 0x0000d0009e457810 */ /* 0x000fc40007f7e0ff */
[----:B------:R-:W-:Y:S01]  /*85a0*/  IADD3 R73, P2, R158, 0xe000, RZ ;  /* 0x0000e0009e497810 */ /* 0x000fe20007f5e0ff */
[----:B------:R-:W5:Y:S01]  /*85b0*/  LD.E.128 R36, desc[UR38][R36.64] ;  /* 0x0000002624247980 */ /* 0x000f62000c101d00 */
[----:B---3--:R-:W-:Y:S01]  /*85c0*/  @P4 SHF.R.U32.HI R81, RZ, R87, R2 ;  /* 0x00000057ff514219 */ /* 0x008fe20000011602 */
[----:B------:R-:W-:Y:S01]  /*85d0*/  IMAD R83, R83, UR4, RZ ;  /* 0x0000000453537c24 */ /* 0x000fe2000f8e02ff */
[----:B------:R-:W-:Y:S01]  /*85e0*/  LOP3.LUT R56, R57, 0x380, RZ, 0xc0, !PT ;  /* 0x0000038039387812 */ /* 0x000fe200078ec0ff */
[----:B------:R-:W5:Y:S01]  /*85f0*/  LD.E.128 R40, desc[UR38][R40.64] ;  /* 0x0000002628287980 */ /* 0x000f62000c101d00 */
[----:B------:R-:W-:Y:S01]  /*8600*/  LOP3.LUT R60, R61, 0x380, RZ, 0xc0, !PT ;  /* 0x000003803d3c7812 */ /* 0x000fe200078ec0ff */
[----:B------:R-:W-:Y:S01]  /*8610*/  IMAD.MOV R8, RZ, RZ, -R81 ;  /* 0x000000ffff087224 */ /* 0x000fe200078e0a51 */
[----:B------:R-:W-:Y:S01]  /*8620*/  LOP3.LUT R64, R65, 0x380, RZ, 0xc0, !PT ;  /* 0x0000038041407812 */ /* 0x000fe200078ec0ff */
[----:B------:R-:W5:Y:S01]  /*8630*/  LD.E.128 R44, desc[UR38][R44.64] ;  /* 0x000000262c2c7980 */ /* 0x000f62000c101d00 */
[----:B------:R-:W-:-:S02]  /*8640*/  LOP3.LUT R68, R69, 0x380, RZ, 0xc0, !PT ;  /* 0x0000038045447812 */ /* 0x000fc400078ec0ff */
[----:B------:R-:W-:Y:S01]  /*8650*/  LOP3.LUT R72, R73, 0x380, RZ, 0xc0, !PT ;  /* 0x0000038049487812 */ /* 0x000fe200078ec0ff */
[----:B------:R-:W5:Y:S01]  /*8660*/  LD.E.128 R48, desc[UR38][R48.64] ;  /* 0x0000002630307980 */ /* 0x000f62000c101d00 */
[----:B------:R-:W-:Y:S01]  /*8670*/  SHF.R.S32.HI R2, RZ, 0x1f, R81 ;  /* 0x0000001fff027819 */ /* 0x000fe20000011451 */
[----:B------:R-:W-:Y:S01]  /*8680*/  IMAD R83, R204, UR5, R83 ;  /* 0x00000005cc537c24 */ /* 0x000fe2000f8e0253 */
[----:B------:R-:W-:Y:S01]  /*8690*/  LOP3.LUT R13, R158, 0x380, RZ, 0xc0, !PT ;  /* 0x000003809e0d7812 */ /* 0x000fe200078ec0ff */
[----:B------:R-:W-:Y:S01]  /*86a0*/  IMAD.WIDE.U32 R6, R204, UR4, R6 ;  /* 0x00000004cc067c25 */ /* 0x000fe2000f8e0006 */
[----:B------:R-:W-:Y:S01]  /*86b0*/  ULDC.64 UR4, c[0x0][0xbe0] ;  /* 0x0002f80000047ab9 */ /* 0x000fe20000000a00 */
[----:B------:R-:W-:Y:S02]  /*86c0*/  SHF.R.U64 R56, R56, 0x3, RZ ;  /* 0x0000000338387819 */ /* 0x000fe400000012ff */
[----:B------:R-:W-:Y:S01]  /*86d0*/  SHF.R.U64 R60, R60, 0x3, RZ ;  /* 0x000000033c3c7819 */ /* 0x000fe200000012ff */
[----:B------:R-:W-:Y:S01]  /*86e0*/  IMAD R2, R2, UR4, RZ ;  /* 0x0000000402027c24 */ /* 0x000fe2000f8e02ff */
[----:B------:R-:W-:Y:S01]  /*86f0*/  SHF.R.U64 R64, R64, 0x3, RZ ;  /* 0x0000000340407819 */ /* 0x000fe200000012ff */
[----:B------:R-:W-:Y:S01]  /*8700*/  IMAD R21, R21, R8, R20 ;  /* 0x0000000815157224 */ /* 0x000fe200078e0214 */
[----:B------:R-:W-:-:S02]  /*8710*/  SHF.R.U64 R68, R68, 0x3, RZ ;  /* 0x0000000344447819 */ /* 0x000fc400000012ff */
[----:B------:R-:W-:Y:S01]  /*8720*/  SHF.R.U64 R72, R72, 0x3, RZ ;  /* 0x0000000348487819 */ /* 0x000fe200000012ff */
[----:B------:R-:W-:Y:S01]  /*8730*/  IMAD.IADD R7, R7, 0x1, R83 ;  /* 0x0000000107077824 */ /* 0x000fe200078e0253 */
        /* <DEDUP_REMOVED lines=13> */
[----:B------:R-:W-:Y:S01]  /*8810*/  IMAD.WIDE.U32 R6, R81, UR4, R6 ;  /* 0x0000000451067c25 */ /* 0x000fe2000f8e0006 */
[----:B------:R-:W-:Y:S01]  /*8820*/  SHF.R.S32.HI R2, RZ, 0x1f, R21 ;  /* 0x0000001fff027819 */ /* 0x000fe20000011415 */
[----:B------:R-:W-:Y:S01]  /*8830*/  ULDC.64 UR4, c[0x0][0xbd8] ;  /* 0x0002f60000047ab9 */ /* 0x000fe20000000a00 */
[----:B------:R-:W5:Y:S01]  /*8840*/  LD.E.128 R56, desc[UR38][R56.64] ;  /* 0x0000002638387980 */ /* 0x000f62000c101d00 */
[----:B------:R-:W-:-:S02]  /*8850*/  IMAD.IADD R7, R7, 0x1, R83 ;  /* 0x0000000107077824 */ /* 0x000fc400078e0253 */
[----:B------:R-:W-:Y:S01]  /*8860*/  IMAD R2, R2, UR4, RZ ;  /* 0x0000000402027c24 */ /* 0x000fe2000f8e02ff */
[----:B------:R0:W5:Y:S01]  /*8870*/  LD.E.128 R12, desc[UR38][R158.64] ;  /* 0x000000269e0c7980 */ /* 0x000162000c101d00 */
[----:B------:R-:W-:-:S03]  /*8880*/  IMAD R22, R208, 0x80, R4 ;  /* 0x00000080d0167824 */ /* 0x000fc600078e0204 */
[----:B------:R-:W5:Y:S04]  /*8890*/  LD.E.128 R60, desc[UR38][R60.64] ;  /* 0x000000263c3c7980 */ /* 0x000f68000c101d00 */
[----:B------:R-:W5:Y:S04]  /*88a0*/  LD.E.128 R64, desc[UR38][R64.64] ;  /* 0x0000002640407980 */ /* 0x000f68000c101d00 */
[----:B------:R-:W5:Y:S04]  /*88b0*/  LD.E.128 R68, desc[UR38][R68.64] ;  /* 0x0000002644447980 */ /* 0x000f68000c101d00 */
[----:B------:R-:W5:Y:S01]  /*88c0*/  LD.E.128 R72, desc[UR38][R72.64] ;  /* 0x0000002648487980 */ /* 0x000f62000c101d00 */
[C---:B------:R-:W-:Y:S01]  /*88d0*/  IMAD R81, R21.reuse, UR5, R2 ;  /* 0x0000000515517c24 */ /* 0x040fe2000f8e0202 */
[----:B------:R-:W-:Y:S01]  /*88e0*/  @!PT LDS RZ, [RZ] ;  /* 0x00000000fffff984 */ /* 0x000fe20000000800 */
[----:B------:R-:W-:Y:S01]  /*88f0*/  @!PT LDS RZ, [RZ] ;  /* 0x00000000fffff984 */ /* 0x000fe20000000800 */
[----:B------:R-:W-:Y:S01]  /*8900*/  @!PT LDS RZ, [RZ] ;  /* 0x00000000fffff984 */ /* 0x000fe20000000800 */
[----:B------:R-:W-:Y:S01]  /*8910*/  @!PT LDS RZ, [RZ] ;  /* 0x00000000fffff984 */ /* 0x000fe20000000800 */
[----:B------:R1:W-:Y:S06]  /*8920*/  MEMBAR.ALL.CTA ;  /* 0x0000000000007992 */ /* 0x0003ec0000008000 */
[----:B-1----:R-:W1:Y:S01]  /*8930*/  FENCE.VIEW.ASYNC.S ;  /* 0x00000000000073c6 */ /* 0x002e620000000000 */
[----:B------:R-:W-:Y:S01]  /*8940*/  IMAD.WIDE.U32 R6, R21, UR4, R6 ;  /* 0x0000000415067c25 */ /* 0x000fe2000f8e0006 */
[----:B------:R-:W-:-:S03]  /*8950*/  ULDC.64 UR4, c[0x0][0xb80] ;  /* 0x0002e00000047ab9 */ /* 0x000fc60000000a00 */
[----:B------:R-:W-:Y:S01]  /*8960*/  VIADD R2, R22, 0x20 ;  /* 0x0000002016027836 */ /* 0x000fe20000000000 */
[----:B------:R-:W-:Y:S01]  /*8970*/  LEA R8, P2, R6, UR4, 0x1 ;  /* 0x0000000406087c11 */ /* 0x000fe2000f8408ff */
[----:B------:R-:W-:-:S03]  /*8980*/  IMAD.IADD R7, R7, 0x1, R81 ;  /* 0x0000000107077824 */ /* 0x000fc600078e0251 */
[-C--:B------:R-:W-:Y:S02]  /*8990*/  ISETP.GE.AND P1, PT, R2, R5.reuse, PT ;  /* 0x000000050200720c */ /* 0x080fe40003f26270 */
[----:B------:R-:W-:Y:S01]  /*89a0*/  LEA.HI.X R2, R6, UR5, R7, 0x1, P2 ;  /* 0x0000000506027c11 */ /* 0x000fe200090f0c07 */
[----:B------:R-:W-:Y:S01]  /*89b0*/  VIADD R0, R0, 0x32420 ;  /* 0x0003242000007836 */ /* 0x000fe20000000000 */
[----:B------:R-:W-:-:S04]  /*89c0*/  ISETP.GE.AND P2, PT, R22, R5, PT ;  /* 0x000000051600720c */ /* 0x000fc80003f46270 */
[----:B------:R-:W-:Y:S01]  /*89d0*/  PRMT R0, RZ, 0x654, R0 ;  /* 0x00000654ff007816 */ /* 0x000fe20000000000 */
[----:B------:R-:W-:Y:S02]  /*89e0*/  VIADD R4, R22, 0x40 ;  /* 0x0000004016047836 */ /* 0x000fe40000000000 */
[C---:B------:R-:W-:Y:S02]  /*89f0*/  VIADD R85, R3.reuse, 0x40 ;  /* 0x0000004003557836 */ /* 0x040fe40000000000 */
[C---:B------:R-:W-:Y:S01]  /*8a00*/  VIADD R87, R3.reuse, 0x80 ;  /* 0x0000008003577836 */ /* 0x040fe20000000000 */
[----:B-1----:R1:W-:Y:S01]  /*8a10*/  SYNCS.ARRIVE.TRANS64.RED.A1T0 RZ, [R0+URZ], RZ ;  /* 0x000000ff00ff79a7 */ /* 0x0023e2000810043f */
[----:B------:R-:W-:Y:S01]  /*8a20*/  VIADD R89, R3, 0xc0 ;  /* 0x000000c003597836 */ /* 0x000fe20000000000 */
[----:B------:R0:W2:Y:S01]  /*8a30*/  SHFL.IDX PT, R82, R8, RZ, 0x181f ;  /* 0x00181fff08527589 */ /* 0x0000a200000e0000 */
[----:B------:R-:W-:Y:S01]  /*8a40*/  BSSY B1, `(.L_x_9946) ;  /* 0x0000019000017945 */ /* 0x000fe20003800000 */
[----:B------:R-:W-:-:S02]  /*8a50*/  ISETP.GE.AND P0, PT, R4, R5, PT ;  /* 0x000000050400720c */ /* 0x000fc40003f06270 */
[----:B-1----:R0:W1:Y:S01]  /*8a60*/  SHFL.IDX PT, R0, R2, RZ, 0x181f ;  /* 0x00181fff02007589 */ /* 0x00206200000e0000 */
        /* <DEDUP_REMOVED lines=10> */
[----:B--2---:R-:W-:-:S04]  /*8b10*/  @!P5 LEA R6, P6, R3, R82, 0x1 ;  /* 0x000000520306d211 */ /* 0x004fc800078c08ff */
[----:B-1----:R-:W-:Y:S02]  /*8b20*/  @!P5 LEA.HI.X R7, R3, R0, R84, 0x1, P6 ;  /* 0x000000000307d211 */ /* 0x002fe400030f0c54 */
        /* <DEDUP_REMOVED lines=10> */
.L_x_9947:
[----:B------:R-:W-:Y:S05]  /*8bd0*/  BSYNC B1 ;  /* 0x0000000000017941 */ /* 0x000fea0003800000 */
.L_x_9946:
[----:B-1----:R1:W3:Y:S01]  /*8be0*/  SHFL.IDX PT, R0, R2, 0x1, 0x181f ;  /* 0x00381f0002007f89 */ /* 0x0022e200000e0000 */
[----:B------:R-:W-:Y:S03]  /*8bf0*/  BSSY B1, `(.L_x_9948) ;  /* 0x0000014000017945 */ /* 0x000fe60003800000 */
[----:B0-----:R1:W0:Y:S01]  /*8c00*/  SHFL.IDX PT, R20, R8, 0x1, 0x181f ;  /* 0x00381f0008147f89 */ /* 0x00122200000e0000 */
[----:B------:R-:W-:Y:S05]  /*8c10*/  @P1 BRA `(.L_x_9949) ;  /* 0x0000000000441947 */ /* 0x000fea0003800000 */
[----:B------:R-:W-:Y:S02]  /*8c20*/  ULDC UR4, c[0x0][0xbc8] ;  /* 0x0002f20000047ab9 */ /* 0x000fe40000000800 */
[----:B------:R-:W-:Y:S02]  /*8c30*/  ISETP.GE.AND P4, PT, R3, UR4, PT ;  /* 0x0000000403007c0c */ /* 0x000fe4000bf86270 */
[----:B------:R-:W-:Y:S02]  /*8c40*/  ISETP.GE.AND P3, PT, R85, UR4, PT ;  /* 0x0000000455007c0c */ /* 0x000fe4000bf66270 */
[----:B------:R-:W-:Y:S02]  /*8c50*/  ISETP.GE.AND P2, PT, R87, UR4, PT ;  /* 0x0000000457007c0c */ /* 0x000fe4000bf46270 */
[----:B------:R-:W-:-:S07]  /*8c60*/  ISETP.GE.AND P1, PT, R89, UR4, PT ;  /* 0x0000000459007c0c */ /* 0x000fce000bf26270 */
[-C--:B0-----:R-:W-:Y:S02]  /*8c70*/  @!P4 LEA R6, P6, R3, R20.reuse, 0x1 ;  /* 0x000000140306c211 */ /* 0x081fe400078c08ff */
[----:B-----5:R-:W-:Y:S02]  /*8c80*/  @!P3 LEA R12, P5, R85, R20, 0x1 ;  /* 0x00000014550cb211 */ /* 0x020fe400078a08ff */
        /* <DEDUP_REMOVED lines=10> */
.L_x_9949:
[----:B------:R-:W-:Y:S05]  /*8d30*/  BSYNC B1 ;  /* 0x0000000000017941 */ /* 0x000fea0003800000 */
.L_x_9948:
[----:B---3--:R3:W0:Y:S01]  /*8d40*/  SHFL.IDX PT, R0, R2, 0x2, 0x181f ;  /* 0x00581f0002007f89 */ /* 0x00862200000e0000 */
[----:B------:R-:W-:Y:S03]  /*8d50*/  BSSY B1, `(.L_x_9950) ;  /* 0x0000014000017945 */ /* 0x000fe60003800000 */
[----:B----45:R3:W4:Y:S01]  /*8d60*/  SHFL.IDX PT, R16, R8, 0x2, 0x181f ;  /* 0x00581f0008107f89 */ /* 0x03072200000e0000 */
        /* <DEDUP_REMOVED lines=18> */
.L_x_9951:
[----:B------:R-:W-:Y:S05]  /*8e90*/  BSYNC B1 ;  /* 0x0000000000017941 */ /* 0x000fea0003800000 */
.L_x_9950:
[----:B0-----:R-:W-:Y:S01]  /*8ea0*/  VIADD R0, R22, 0x60 ;  /* 0x0000006016007836 */ /* 0x001fe20000000000 */
[----:B------:R0:W0:Y:S04]  /*8eb0*/  SHFL.IDX PT, R12, R2, 0x3, 0x181f ;  /* 0x00781f00020c7f89 */ /* 0x00002800000e0000 */
[----:B------:R-:W-:Y:S01]  /*8ec0*/  ISETP.GE.AND P0, PT, R0, R5, PT ;  /* 0x000000050000720c */ /* 0x000fe20003f06270 */
[----:B-1-3--:R-:W1:-:S12]  /*8ed0*/  SHFL.IDX PT, R8, R8, 0x3, 0x181f ;  /* 0x00781f0008087f89 */ /* 0x00ae5800000e0000 */
[----:B------:R-:W-:Y:S05]  /*8ee0*/  @P0 BRA `(.L_x_9952) ;  /* 0x0000002400800947 */ /* 0x000fea0003800000 */
[----:B------:R-:W-:Y:S02]  /*8ef0*/  ULDC UR4, c[0x0][0xbc8] ;  /* 0x0002f20000047ab9 */ /* 0x000fe40000000800 */
[----:B------:R-:W-:Y:S02]  /*8f00*/  ISETP.GE.AND P3, PT, R3, UR4, PT ;  /* 0x0000000403007c0c */ /* 0x000fe4000bf66270 */
[----:B------:R-:W-:Y:S02]  /*8f10*/  ISETP.GE.AND P4, PT, R85, UR4, PT ;  /* 0x0000000455007c0c */ /* 0x000fe4000bf86270 */
[----:B------:R-:W-:-:S09]  /*8f20*/  ISETP.GE.AND P5, PT, R87, UR4, PT ;  /* 0x0000000457007c0c */ /* 0x000fd2000bfa6270 */
[-C--:B01----:R-:W-:Y:S02]  /*8f30*/  @!P3 LEA R2, P0, R3, R8.reuse, 0x1 ;  /* 0x000000080302b211 */ /* 0x083fe400078008ff */
[-C--:B------:R-:W-:Y:S02]  /*8f40*/  @!P4 LEA R4, P1, R85, R8.reuse, 0x1 ;  /* 0x000000085504c211 */ /* 0x080fe400078208ff */
        /* <DEDUP_REMOVED lines=13> */
.L_x_9945:
[----:B------:R-:W-:Y:S01]  /*9020*/  ULDC.64 UR4, c[0x0][0xc08] ;  /* 0x0003020000047ab9 */ /* 0x000fe20000000a00 */
[----:B-1----:R-:W0:Y:S01]  /*9030*/  @P4 LDC R15, c[0x0][0xcec] ;  /* 0x00033b00ff0f4b82 */ /* 0x002e220000000800 */
[----:B------:R-:W-:Y:S01]  /*9040*/  IMAD R3, R6, UR4, RZ ;  /* 0x0000000406037c24 */ /* 0x000fe2000f8e02ff */
[----:B------:R-:W-:Y:S01]  /*9050*/  ULDC.64 UR6, c[0x0][0xc30] ;  /* 0x00030c0000067ab9 */ /* 0x000fe20000000a00 */
[----:B------:R-:W-:Y:S01]  /*9060*/  IMAD.WIDE.U32 R6, R2, UR4, RZ ;  /* 0x0000000402067c25 */ /* 0x000fe2000f8e00ff */
[----:B------:R-:W-:Y:S01]  /*9070*/  ISETP.GE.AND P0, PT, R16, R5, PT ;  /* 0x000000051000720c */ /* 0x000fe20003f06270 */
[----:B------:R-:W-:Y:S01]  /*9080*/  BSSY B1, `(.L_x_9953) ;  /* 0x00000d3000017945 */ /* 0x000fe20003800000 */
[----:B------:R-:W-:Y:S01]  /*9090*/  SHF.R.S32.HI R22, RZ, 0x1f, R211 ;  /* 0x0000001fff167819 */ /* 0x000fe200000114d3 */
[----:B------:R-:W-:Y:S01]  /*90a0*/  IMAD R3, R2, UR5, R3 ;  /* 0x0000000502037c24 */ /* 0x000fe2000f8e0203 */
[----:B------:R-:W-:Y:S01]  /*90b0*/  ULDC.64 UR4, c[0x0][0xc38] ;  /* 0x00030e0000047ab9 */ /* 0x000fe20000000a00 */
[----:B------:R-:W1:Y:S01]  /*90c0*/  @P4 LDC R2, c[0x0][0xcf0] ;  /* 0x00033c00ff024b82 */ /* 0x000e620000000800 */
[----:B------:R-:W-:Y:S01]  /*90d0*/  VIADD R175, R205, 0x20 ;  /* 0x00000020cdaf7836 */ /* 0x000fe20000000000 */
        /* <DEDUP_REMOVED lines=14> */
[----:B0-----:R-:W-:Y:S01]  /*91c0*/  @P4 IMAD.HI.U32 R15, R20, R15, RZ ;  /* 0x0000000f140f4227 */ /* 0x001fe200078e00ff */
[----:B------:R-:W-:Y:S02]  /*91d0*/  SHF.R.S32.HI R158, RZ, 0x1f, R221 ;  /* 0x0000001fff9e7819 */ /* 0x000fe400000114dd */
[----:B------:R-:W-:Y:S01]  /*91e0*/  SHF.R.S32.HI R159, RZ, 0x1f, R222 ;  /* 0x0000001fff9f7819 */ /* 0x000fe200000114de */
[C---:B------:R-:W-:Y:S01]  /*91f0*/  IMAD R13, R204.reuse, UR5, R3 ;  /* 0x00000005cc0d7c24 */ /* 0x040fe2000f8e0203 */
[----:B------:R-:W-:Y:S01]  /*9200*/  SHF.R.S32.HI R160, RZ, 0x1f, R223 ;  /* 0x0000001fffa07819 */ /* 0x000fe200000114df */
[----:B------:R-:W-:Y:S01]  /*9210*/  IMAD.WIDE.U32 R6, R204, UR4, R6 ;  /* 0x00000004cc067c25 */ /* 0x000fe2000f8e0006 */
[----:B------:R-:W-:Y:S01]  /*9220*/  ULDC.64 UR4, c[0x0][0xc48] ;  /* 0x0003120000047ab9 */ /* 0x000fe20000000a00 */
[----:B------:R-:W-:-:S02]  /*9230*/  SHF.R.S32.HI R161, RZ, 0x1f, R224 ;  /* 0x0000001fffa17819 */ /* 0x000fc400000114e0 */
[----:B------:R-:W-:Y:S01]  /*9240*/  IMAD.MOV.U32 R3, RZ, RZ, R20 ;  /* 0x000000ffff037224 */ /* 0x000fe200078e0014 */
[----:B-1----:R-:W-:Y:S01]  /*9250*/  @P4 SHF.R.U32.HI R3, RZ, R2, R15 ;  /* 0x00000002ff034219 */ /* 0x002fe2000001160f */
[----:B------:R-:W-:Y:S01]  /*9260*/  IMAD.IADD R7, R7, 0x1, R13 ;  /* 0x0000000107077824 */ /* 0x000fe200078e020d */
[----:B------:R-:W-:Y:S01]  /*9270*/  SHF.R.S32.HI R163, RZ, 0x1f, R226 ;  /* 0x0000001fffa37819 */ /* 0x000fe200000114e2 */
[----:B------:R-:W-:Y:S01]  /*9280*/  VIADD R181, R205, 0x8 ;  /* 0x00000008cdb57836 */ /* 0x000fe20000000000 */
[--C-:B------:R-:W-:Y:S01]  /*9290*/  SHF.R.S32.HI R2, RZ, 0x1f, R3.reuse ;  /* 0x0000001fff027819 */ /* 0x100fe20000011403 */
[----:B------:R-:W-:Y:S01]  /*92a0*/  IMAD.MOV R4, RZ, RZ, -R3 ;  /* 0x000000ffff047224 */ /* 0x000fe200078e0a03 */
[----:B------:R-:W-:Y:S01]  /*92b0*/  SHF.R.S32.HI R164, RZ, 0x1f, R227 ;  /* 0x0000001fffa47819 */ /* 0x000fe200000114e3 */
[----:B------:R-:W-:Y:S01]  /*92c0*/  IMAD.WIDE.U32 R6, R162, UR4, R6 ;  /* 0x00000004a2067c25 */ /* 0x000fe2000f8e0006 */
[----:B------:R-:W-:Y:S02]  /*92d0*/  SHF.R.S32.HI R165, RZ, 0x1f, R228 ;  /* 0x0000001fffa57819 */ /* 0x000fe400000114e4 */
[----:B------:R-:W-:Y:S01]  /*92e0*/  SHF.R.S32.HI R166, RZ, 0x1f, R230 ;  /* 0x0000001fffa67819 */ /* 0x000fe200000114e6 */
        /* <DEDUP_REMOVED lines=20> */
[----:B------:R-:W-:Y:S01]  /*9430*/  VIADD R2, R0, 0x32420 ;  /* 0x0003242000027836 */ /* 0x000fe20000000000 */
[C---:B------:R-:W-:Y:S01]  /*9440*/  LEA R0, P1, R6.reuse, UR4, 0x2 ;  /* 0x0000000406007c11 */ /* 0x040fe2000f8210ff */
[----:B------:R-:W-:Y:S01]  /*9450*/  IMAD.IADD R3, R7, 0x1, R3 ;  /* 0x0000000107037824 */ /* 0x000fe200078e0203 */
[----:B------:R-:W-:Y:S01]  /*9460*/  SHF.R.S32.HI R175, RZ, 0x1f, R175 ;  /* 0x0000001fffaf7819 */ /* 0x000fe200000114af */
[C---:B------:R-:W-:Y:S01]  /*9470*/  VIADD R174, R205.reuse, 0x20 ;  /* 0x00000020cdae7836 */ /* 0x040fe20000000000 */
[----:B------:R-:W-:Y:S01]  /*9480*/  PRMT R2, RZ, 0x654, R2 ;  /* 0x00000654ff027816 */ /* 0x000fe20000000002 */
[C---:B------:R-:W-:Y:S01]  /*9490*/  VIADD R176, R205.reuse, 0x18 ;  /* 0x00000018cdb07836 */ /* 0x040fe20000000000 */
[----:B------:R-:W-:Y:S01]  /*94a0*/  LEA.HI.X R4, R6, UR5, R3, 0x2, P1 ;  /* 0x0000000506047c11 */ /* 0x000fe200088f1403 */
[C---:B------:R-:W-:Y:S01]  /*94b0*/  VIADD R178, R205.reuse, 0x10 ;  /* 0x00000010cdb27836 */ /* 0x040fe20000000000 */
[----:B------:R0:W-:Y:S01]  /*94c0*/  SYNCS.ARRIVE.TRANS64.RED.A1T0 RZ, [R2+URZ], RZ ;  /* 0x000000ff02ff79a7 */ /* 0x0001e2000810043f */
[----:B------:R-:W-:Y:S01]  /*94d0*/  SHF.R.S32.HI R177, RZ, 0x1f, R177 ;  /* 0x0000001fffb17819 */ /* 0x000fe200000114b1 */
[----:B------:R-:W-:Y:S01]  /*94e0*/  VIADD R180, R205, 0x8 ;  /* 0x00000008cdb47836 */ /* 0x000fe20000000000 */
[----:B------:R1:W2:Y:S01]  /*94f0*/  SHFL.IDX PT, R3, R4, RZ, 0x1c1f ;  /* 0x001c1fff04037589 */ /* 0x0002a200000e0000 */
[----:B------:R-:W-:-:S02]  /*9500*/  SHF.R.S32.HI R179, RZ, 0x1f, R179 ;  /* 0x0000001fffb37819 */ /* 0x000fc400000114b3 */
[----:B------:R-:W-:Y:S01]  /*9510*/  SHF.R.S32.HI R181, RZ, 0x1f, R181 ;  /* 0x0000001fffb57819 */ /* 0x000fe200000114b5 */
        /* <DEDUP_REMOVED lines=8> */
[-C--:B0-----:R-:W-:Y:S02]  /*95a0*/  @!P4 LEA R6, P2, R180, R2.reuse, 0x2 ;  /* 0x00000002b406c211 */ /* 0x081fe400078410ff */
        /* <DEDUP_REMOVED lines=10> */
[-C--:B0-----:R-:W-:Y:S02]  /*9650*/  @!P0 LEA R6, P6, R176, R2.reuse, 0x2 ;  /* 0x00000002b0068211 */ /* 0x081fe400078c10ff */
[-C--:B--2---:R-:W-:Y:S01]  /*9660*/  @!P1 LEA R12, P5, R174, R2.reuse, 0x2 ;  /* 0x00000002ae0c9211 */ /* 0x084fe200078a10ff */
[----:B------:R-:W-:Y:S01]  /*9670*/  VIADD R33, R205, 0xe8 ;  /* 0x000000e8cd217836 */ /* 0x000fe20000000000 */
        /* <DEDUP_REMOVED lines=10> */
[CC--:B0-----:R-:W-:Y:S02]  /*9720*/  @!P3 LEA R6, P6, R236.reuse, R2.reuse, 0x2 ;  /* 0x00000002ec06b211 */ /* 0x0c1fe400078c10ff */
        /* <DEDUP_REMOVED lines=10> */
[CC--:B0-----:R-:W-:Y:S02]  /*97d0*/  @!P0 LEA R6, P4, R233.reuse, R2.reuse, 0x2 ;  /* 0x00000002e9068211 */ /* 0x0c1fe400078810ff */
[----:B--2---:R-:W-:Y:S02]  /*97e0*/  @!P1 LEA R12, P5, R232, R2, 0x2 ;  /* 0x00000002e80c9211 */ /* 0x004fe400078a10ff */
[-C--:B------:R-:W-:Y:S02]  /*97f0*/  @!P0 LEA.HI.X R7, R233, R3.reuse, R169, 0x2, P4 ;  /* 0x00000003e9078211 */ /* 0x080fe400020f14a9 */
[----:B------:R-:W-:Y:S02]  /*9800*/  ISETP.GE.AND P4, PT, R228, UR4, PT ;  /* 0x00000004e4007c0c */ /* 0x000fe4000bf86270 */
[----:B------:R-:W-:Y:S01]  /*9810*/  @!P1 LEA.HI.X R13, R232, R3, R168, 0x2, P5 ;  /* 0x00000003e80d9211 */ /* 0x000fe200028f14a8 */
[----:B------:R0:W-:Y:S01]  /*9820*/  @!P0 ST.E.64 desc[UR38][R6.64], R60 ;  /* 0x0000003c06008985 */ /* 0x0001e2000c101b26 */
[----:B------:R-:W-:-:S02]  /*9830*/  ISETP.GE.AND P5, PT, R227, UR4, PT ;  /* 0x00000004e3007c0c */ /* 0x000fc4000bfa6270 */
[----:B---3--:R-:W-:Y:S01]  /*9840*/  @!P2 LEA R14, P6, R231, R2, 0x2 ;  /* 0x00000002e70ea211 */ /* 0x008fe200078c10ff */
[----:B------:R2:W-:Y:S01]  /*9850*/  @!P1 ST.E.64 desc[UR38][R12.64], R64 ;  /* 0x000000400c009985 */ /* 0x0005e2000c101b26 */
[----:B------:R-:W-:Y:S02]  /*9860*/  ISETP.GE.AND P1, PT, R225, UR4, PT ;  /* 0x00000004e1007c0c */ /* 0x000fe4000bf26270 */
[----:B------:R-:W-:Y:S02]  /*9870*/  @!P2 LEA.HI.X R15, R231, R3, R167, 0x2, P6 ;  /* 0x00000003e70fa211 */ /* 0x000fe400030f14a7 */
[----:B------:R-:W-:-:S03]  /*9880*/  ISETP.GE.AND P0, PT, R226, UR4, PT ;  /* 0x00000004e2007c0c */ /* 0x000fc6000bf06270 */
[----:B------:R3:W-:Y:S01]  /*9890*/  @!P2 ST.E.64 desc[UR38][R14.64], R68 ;  /* 0x000000440e00a985 */ /* 0x0007e2000c101b26 */
[-C--:B0-----:R-:W-:Y:S02]  /*98a0*/  @!P3 LEA R6, P6, R230, R2.reuse, 0x2 ;  /* 0x00000002e606b211 */ /* 0x081fe400078c10ff */
[-C--:B--2---:R-:W-:Y:S02]  /*98b0*/  @!P4 LEA R12, P2, R228, R2.reuse, 0x2 ;  /* 0x00000002e40cc211 */ /* 0x084fe400078410ff */
        /* <DEDUP_REMOVED lines=21> */
[CC--:B0-----:R-:W-:Y:S02]  /*9a10*/  @!P5 LEA R6, P1, R223.reuse, R2.reuse, 0x2 ;  /* 0x00000002df06d211 */ /* 0x0c1fe400078210ff */
[-C--:B--2---:R-:W-:Y:S02]  /*9a20*/  @!P4 LEA R12, P0, R222, R2.reuse, 0x2 ;  /* 0x00000002de0cc211 */ /* 0x084fe400078010ff */
[-C--:B------:R-:W-:Y:S02]  /*9a30*/  @!P5 LEA.HI.X R7, R223, R3.reuse, R160, 0x2, P1 ;  /* 0x00000003df07d211 */ /* 0x080fe400008f14a0 */
[----:B------:R-:W-:Y:S02]  /*9a40*/  ISETP.GE.AND P1, PT, R216, UR4, PT ;  /* 0x00000004d8007c0c */ /* 0x000fe4000bf26270 */
[----:B---3--:R-:W-:Y:S01]  /*9a50*/  @!P3 LEA R14, P6, R221, R2, 0x2 ;  /* 0x00000002dd0eb211 */ /* 0x008fe200078c10ff */
[----:B------:R-:W-:Y:S01]  /*9a60*/  @!P5 ST.E.64 desc[UR38][R6.64], R96 ;  /* 0x000000600600d985 */ /* 0x000fe2000c101b26 */
[----:B------:R-:W-:-:S02]  /*9a70*/  @!P4 LEA.HI.X R13, R222, R3, R159, 0x2, P0 ;  /* 0x00000003de0dc211 */ /* 0x000fc400000f149f */
[----:B------:R-:W-:Y:S02]  /*9a80*/  @!P3 LEA.HI.X R15, R221, R3, R158, 0x2, P6 ;  /* 0x00000003dd0fb211 */ /* 0x000fe400030f149e */
[----:B------:R-:W-:Y:S01]  /*9a90*/  ISETP.GE.AND P0, PT, R215, UR4, PT ;  /* 0x00000004d7007c0c */ /* 0x000fe2000bf06270 */
[----:B------:R-:W-:Y:S01]  /*9aa0*/  @!P4 ST.E.64 desc[UR38][R12.64], R100 ;  /* 0x000000640c00c985 */ /* 0x000fe2000c101b26 */
[-C--:B------:R-:W-:Y:S02]  /*9ab0*/  @!P2 LEA R18, P6, R219, R2.reuse, 0x2 ;  /* 0x00000002db12a211 */ /* 0x080fe400078c10ff */
[----:B------:R-:W-:Y:S01]  /*9ac0*/  ISETP.GE.AND P4, PT, R213, UR4, PT ;  /* 0x00000004d5007c0c */ /* 0x000fe2000bf86270 */
[----:B------:R-:W-:Y:S01]  /*9ad0*/  @!P3 ST.E.64 desc[UR38][R14.64], R104 ;  /* 0x000000680e00b985 */ /* 0x000fe2000c101b26 */
[----:B------:R-:W-:Y:S02]  /*9ae0*/  ISETP.GE.AND P3, PT, R214, UR4, PT ;  /* 0x00000004d6007c0c */ /* 0x000fe4000bf66270 */
[----:B------:R-:W-:-:S02]  /*9af0*/  @!P1 LEA R20, P5, R216, R2, 0x2 ;  /* 0x00000002d8149211 */ /* 0x000fc400078a10ff */
[-C--:B------:R-:W-:Y:S02]  /*9b00*/  @!P2 LEA.HI.X R19, R219, R3.reuse, R157, 0x2, P6 ;  /* 0x00000003db13a211 */ /* 0x080fe400030f149d */
[-C--:B------:R-:W-:Y:S02]  /*9b10*/  @!P1 LEA.HI.X R21, R216, R3.reuse, R156, 0x2, P5 ;  /* 0x00000003d8159211 */ /* 0x080fe400028f149c */
[CC--:B------:R-:W-:Y:S01]  /*9b20*/  @!P0 LEA R16, P6, R215.reuse, R2.reuse, 0x2 ;  /* 0x00000002d7108211 */ /* 0x0c0fe200078c10ff */
[----:B------:R0:W-:Y:S01]  /*9b30*/  @!P2 ST.E.64 desc[UR38][R18.64], R108 ;  /* 0x0000006c1200a985 */ /* 0x0001e2000c101b26 */
[----:B------:R-:W-:Y:S02]  /*9b40*/  ISETP.GE.AND P2, PT, R212, UR4, PT ;  /* 0x00000004d4007c0c */ /* 0x000fe4000bf46270 */
[----:B------:R-:W-:Y:S01]  /*9b50*/  @!P0 LEA.HI.X R17, R215, R3, R155, 0x2, P6 ;  /* 0x00000003d7118211 */ /* 0x000fe200030f149b */
[----:B------:R2:W-:Y:S01]  /*9b60*/  @!P1 ST.E.64 desc[UR38][R20.64], R112 ;  /* 0x0000007014009985 */ /* 0x0005e2000c101b26 */
[----:B------:R-:W-:-:S02]  /*9b70*/  @!P3 LEA R24, P1, R214, R2, 0x2 ;  /* 0x00000002d618b211 */ /* 0x000fc400078210ff */
[-C--:B------:R-:W-:Y:S01]  /*9b80*/  @!P4 LEA R28, P5, R213, R2.reuse, 0x2 ;  /* 0x00000002d51cc211 */ /* 0x080fe200078a10ff */
[----:B------:R3:W-:Y:S01]  /*9b90*/  @!P0 ST.E.64 desc[UR38][R16.64], R116 ;  /* 0x0000007410008985 */ /* 0x0007e2000c101b26 */
[-C--:B------:R-:W-:Y:S02]  /*9ba0*/  @!P3 LEA.HI.X R25, R214, R3.reuse, R154, 0x2, P1 ;  /* 0x00000003d619b211 */ /* 0x080fe400008f149a */
[----:B------:R-:W-:Y:S02]  /*9bb0*/  ISETP.GE.AND P1, PT, R211, UR4, PT ;  /* 0x00000004d3007c0c */ /* 0x000fe4000bf26270 */
[----:B------:R-:W-:Y:S01]  /*9bc0*/  @!P4 LEA.HI.X R29, R213, R3, R153, 0x2, P5 ;  /* 0x00000003d51dc211 */ /* 0x000fe200028f1499 */
[----:B------:R4:W-:Y:S01]  /*9bd0*/  @!P3 ST.E.64 desc[UR38][R24.64], R120 ;  /* 0x000000781800b985 */ /* 0x0009e2000c101b26 */
[----:B------:R-:W-:Y:S01]  /*9be0*/  ISETP.GE.AND P0, PT, R209, UR4, PT ;  /* 0x00000004d1007c0c */ /* 0x000fe2000bf06270 */
[----:B0-----:R-:W-:Y:S01]  /*9bf0*/  VIADD R19, R205, 0xf0 ;  /* 0x000000f0cd137836 */ /* 0x001fe20000000000 */
[----:B------:R-:W-:Y:S01]  /*9c00*/  @!P2 LEA R6, P5, R212, R2, 0x2 ;  /* 0x00000002d406a211 */ /* 0x000fe200078a10ff */
[----:B------:R4:W-:Y:S01]  /*9c10*/  @!P4 ST.E.64 desc[UR38][R28.64], R124 ;  /* 0x0000007c1c00c985 */ /* 0x0009e2000c101b26 */
[----:B------:R-:W-:Y:S01]  /*9c20*/  ISETP.GE.AND P4, PT, R33, UR4, PT ;  /* 0x0000000421007c0c */ /* 0x000fe2000bf86270 */
[----:B--2---:R-:W-:Y:S01]  /*9c30*/  VIADD R21, R205, 0xf8 ;  /* 0x000000f8cd157836 */ /* 0x004fe20000000000 */
[----:B------:R-:W-:-:S02]  /*9c40*/  ISETP.GE.AND P3, PT, R19, UR4, PT ;  /* 0x0000000413007c0c */ /* 0x000fc4000bf66270 */
[-C--:B------:R-:W-:Y:S02]  /*9c50*/  @!P2 LEA.HI.X R7, R212, R3.reuse, R152, 0x2, P5 ;  /* 0x00000003d407a211 */ /* 0x080fe400028f1498 */
[-C--:B------:R-:W-:Y:S02]  /*9c60*/  @!P1 LEA R12, P6, R211, R2.reuse, 0x2 ;  /* 0x00000002d30c9211 */ /* 0x080fe400078c10ff */
[----:B------:R-:W-:Y:S01]  /*9c70*/  SHF.R.S32.HI R15, RZ, 0x1f, R209 ;  /* 0x0000001fff0f7819 */ /* 0x000fe200000114d1 */
[----:B------:R4:W-:Y:S01]  /*9c80*/  @!P2 ST.E.64 desc[UR38][R6.64], R128 ;  /* 0x000000800600a985 */ /* 0x0009e2000c101b26 */
[----:B------:R-:W-:Y:S02]  /*9c90*/  @!P0 LEA R14, P5, R209, R2, 0x2 ;  /* 0x00000002d10e8211 */ /* 0x000fe400078a10ff */
[----:B------:R-:W-:Y:S02]  /*9ca0*/  @!P1 LEA.HI.X R13, R211, R3, R22, 0x2, P6 ;  /* 0x00000003d30d9211 */ /* 0x000fe400030f1416 */
[----:B------:R-:W-:-:S02]  /*9cb0*/  ISETP.GE.AND P6, PT, R21, UR4, PT ;  /* 0x0000000415007c0c */ /* 0x000fc4000bfc6270 */
[-C--:B------:R-:W-:Y:S01]  /*9cc0*/  @!P0 LEA.HI.X R15, R209, R3.reuse, R15, 0x2, P5 ;  /* 0x00000003d10f8211 */ /* 0x080fe200028f140f */
[----:B------:R4:W-:Y:S01]  /*9cd0*/  @!P1 ST.E.64 desc[UR38][R12.64], R132 ;  /* 0x000000840c009985 */ /* 0x0009e2000c101b26 */
[----:B---3--:R-:W-:Y:S02]  /*9ce0*/  SHF.R.S32.HI R17, RZ, 0x1f, R33 ;  /* 0x0000001fff117819 */ /* 0x008fe40000011421 */
[CC--:B------:R-:W-:Y:S01]  /*9cf0*/  @!P4 LEA R16, P5, R33.reuse, R2.reuse, 0x2 ;  /* 0x000000022110c211 */ /* 0x0c0fe200078a10ff */
[----:B------:R4:W-:Y:S01]  /*9d00*/  @!P0 ST.E.64 desc[UR38][R14.64], R136 ;  /* 0x000000880e008985 */ /* 0x0009e2000c101b26 */
[----:B------:R-:W-:Y:S02]  /*9d10*/  SHF.R.S32.HI R20, RZ, 0x1f, R19 ;  /* 0x0000001fff147819 */ /* 0x000fe40000011413 */
[----:B------:R-:W-:Y:S02]  /*9d20*/  @!P4 LEA.HI.X R17, R33, R3, R17, 0x2, P5 ;  /* 0x000000032111c211 */ /* 0x000fe400028f1411 */
[----:B------:R-:W-:-:S03]  /*9d30*/  @!P3 LEA R18, P5, R19, R2, 0x2 ;  /* 0x000000021312b211 */ /* 0x000fc600078a10ff */
[----:B------:R4:W-:Y:S01]  /*9d40*/  @!P4 ST.E.64 desc[UR38][R16.64], R140 ;  /* 0x0000008c1000c985 */ /* 0x0009e2000c101b26 */
[-C--:B------:R-:W-:Y:S02]  /*9d50*/  @!P3 LEA.HI.X R19, R19, R3.reuse, R20, 0x2, P5 ;  /* 0x000000031313b211 */ /* 0x080fe400028f1414 */
[----:B------:R-:W-:Y:S02]  /*9d60*/  SHF.R.S32.HI R20, RZ, 0x1f, R21 ;  /* 0x0000001fff147819 */ /* 0x000fe40000011415 */
[C---:B------:R-:W-:Y:S01]  /*9d70*/  @!P6 LEA R2, P5, R21.reuse, R2, 0x2 ;  /* 0x000000021502e211 */ /* 0x040fe200078a10ff */
[----:B------:R4:W-:Y:S03]  /*9d80*/  @!P3 ST.E.64 desc[UR38][R18.64], R144 ;  /* 0x000000901200b985 */ /* 0x0009e6000c101b26 */
[----:B------:R-:W-:-:S05]  /*9d90*/  @!P6 LEA.HI.X R3, R21, R3, R20, 0x2, P5 ;  /* 0x000000031503e211 */ /* 0x000fca00028f1414 */
[----:B------:R4:W-:Y:S04]  /*9da0*/  @!P6 ST.E.64 desc[UR38][R2.64], R148 ;  /* 0x000000940200e985 */ /* 0x0009e8000c101b26 */
.L_x_9954:
[----:B------:R-:W-:Y:S05]  /*9db0*/  BSYNC B1 ;  /* 0x0000000000017941 */ /* 0x000fea0003800000 */
.L_x_9953:
[----:B------:R-:W-:Y:S01]  /*9dc0*/  ISETP.GE.AND P0, PT, R8, R5, PT ;  /* 0x000000050800720c */ /* 0x000fe20003f06270 */
[----:B--2-4-:R2:W3:Y:S04]  /*9dd0*/  SHFL.IDX PT, R3, R4, 0x1, 0x1c1f ;  /* 0x003c1f0004037f89 */ /* 0x0144e800000e0000 */
[----:B0-----:R2:W0:Y:S08]  /*9de0*/  SHFL.IDX PT, R2, R0, 0x1, 0x1c1f ;  /* 0x003c1f0000027f89 */ /* 0x00143000000e0000 */
[----:B--2---:R-:W-:Y:S05]  /*9df0*/  @P0 BRA `(.L_x_9952) ;  /* 0x0000001400bc0947 */ /* 0x004fea0003800000 */
[----:B------:R-:W-:Y:S01]  /*9e00*/  ULDC UR4, c[0x0][0xbc8] ;  /* 0x0002f20000047ab9 */ /* 0x000fe20000000800 */
[C---:B------:R-:W-:Y:S01]  /*9e10*/  VIADD R21, R205.reuse, 0xe8 ;  /* 0x000000e8cd157836 */ /* 0x040fe20000000000 */
[----:B------:R-:W-:Y:S01]  /*9e20*/  ISETP.GE.AND P5, PT, R180, UR4, PT ;  /* 0x00000004b4007c0c */ /* 0x000fe2000bfa6270 */
[C---:B------:R-:W-:Y:S01]  /*9e30*/  VIADD R25, R205.reuse, 0xf0 ;  /* 0x000000f0cd197836 */ /* 0x040fe20000000000 */
[----:B------:R-:W-:Y:S02]  /*9e40*/  ISETP.GE.AND P4, PT, R205, UR4, PT ;  /* 0x00000004cd007c0c */ /* 0x000fe4000bf86270 */
[----:B------:R-:W-:Y:S02]  /*9e50*/  ISETP.GE.AND P2, PT, R178, UR4, PT ;  /* 0x00000004b2007c0c */ /* 0x000fe4000bf46270 */
[----:B------:R-:W-:Y:S02]  /*9e60*/  ISETP.GE.AND P1, PT, R176, UR4, PT ;  /* 0x00000004b0007c0c */ /* 0x000fe4000bf26270 */
[----:B------:R-:W-:-:S02]  /*9e70*/  ISETP.GE.AND P0, PT, R174, UR4, PT ;  /* 0x00000004ae007c0c */ /* 0x000fc4000bf06270 */
[----:B-1----:R-:W-:Y:S02]  /*9e80*/  SHF.R.S32.HI R0, RZ, 0x1f, R21 ;  /* 0x0000001fff007819 */ /* 0x002fe40000011415 */
[----:B------:R-:W-:Y:S02]  /*9e90*/  SHF.R.S32.HI R8, RZ, 0x1f, R209 ;  /* 0x0000001fff087819 */ /* 0x000fe400000114d1 */
[-C--:B0-----:R-:W-:Y:S01]  /*9ea0*/  @!P5 LEA R6, P3, R180, R2.reuse, 0x2 ;  /* 0x00000002b406d211 */ /* 0x081fe200078610ff */
[----:B---3--:R-:W-:Y:S02]  /*9eb0*/  @!P4 IMAD.WIDE R4, R205, 0x4, R2 ;  /* 0x00000004cd04c825 */ /* 0x008fe400078e0202 */
[----:B------:R-:W-:Y:S02]  /*9ec0*/  @!P2 LEA R12, P6, R178, R2, 0x2 ;  /* 0x00000002b20ca211 */ /* 0x000fe400078c10ff */
[----:B------:R-:W-:Y:S01]  /*9ed0*/  @!P5 LEA.HI.X R7, R180, R3, R181, 0x2, P3 ;  /* 0x00000003b407d211 */ /* 0x000fe200018f14b5 */
[----:B------:R0:W-:Y:S01]  /*9ee0*/  @!P4 ST.E.64 desc[UR38][R4.64], R26 ;  /* 0x0000001a0400c985 */ /* 0x0001e2000c101b26 */
[----:B------:R-:W-:-:S02]  /*9ef0*/  ISETP.GE.AND P3, PT, R237, UR4, PT ;  /* 0x00000004ed007c0c */ /* 0x000fc4000bf66270 */
[-C--:B------:R-:W-:Y:S01]  /*9f00*/  @!P2 LEA.HI.X R13, R178, R3.reuse, R179, 0x2, P6 ;  /* 0x00000003b20da211 */ /* 0x080fe200030f14b3 */
[----:B------:R1:W-:Y:S01]  /*9f10*/  @!P5 ST.E.64 desc[UR38][R6.64], R30 ;  /* 0x0000001e0600d985 */ /* 0x0003e2000c101b26 */
[-C--:B------:R-:W-:Y:S02]  /*9f20*/  @!P1 LEA R14, P5, R176, R2.reuse, 0x2 ;  /* 0x00000002b00e9211 */ /* 0x080fe400078a10ff */
[----:B------:R-:W-:Y:S01]  /*9f30*/  ISETP.GE.AND P4, PT, R236, UR4, PT ;  /* 0x00000004ec007c0c */ /* 0x000fe2000bf86270 */
[----:B------:R2:W-:Y:S01]  /*9f40*/  @!P2 ST.E.64 desc[UR38][R12.64], R34 ;  /* 0x000000220c00a985 */ /* 0x0005e2000c101b26 */
[----:B------:R-:W-:Y:S02]  /*9f50*/  @!P0 LEA R16, P6, R174, R2, 0x2 ;  /* 0x00000002ae108211 */ /* 0x000fe400078c10ff */
[----:B------:R-:W-:Y:S02]  /*9f60*/  @!P1 LEA.HI.X R15, R176, R3, R177, 0x2, P5 ;  /* 0x00000003b00f9211 */ /* 0x000fe400028f14b1 */
[----:B------:R-:W-:-:S02]  /*9f70*/  ISETP.GE.AND P5, PT, R235, UR4, PT ;  /* 0x00000004eb007c0c */ /* 0x000fc4000bfa6270 */
[-C--:B------:R-:W-:Y:S01]  /*9f80*/  @!P0 LEA.HI.X R17, R174, R3.reuse, R175, 0x2, P6 ;  /* 0x00000003ae118211 */ /* 0x080fe200030f14af */
[----:B------:R3:W-:Y:S01]  /*9f90*/  @!P1 ST.E.64 desc[UR38][R14.64], R38 ;  /* 0x000000260e009985 */ /* 0x0007e2000c101b26 */
[-C--:B0-----:R-:W-:Y:S02]  /*9fa0*/  @!P3 LEA R4, P6, R237, R2.reuse, 0x2 ;  /* 0x00000002ed04b211 */ /* 0x081fe400078c10ff */
[----:B------:R-:W-:Y:S01]  /*9fb0*/  ISETP.GE.AND P1, PT, R233, UR4, PT ;  /* 0x00000004e9007c0c */ /* 0x000fe2000bf26270 */
[----:B------:R0:W-:Y:S01]  /*9fc0*/  @!P0 ST.E.64 desc[UR38][R16.64], R42 ;  /* 0x0000002a10008985 */ /* 0x0001e2000c101b26 */
[----:B------:R-:W-:Y:S02]  /*9fd0*/  ISETP.GE.AND P0, PT, R234, UR4, PT ;  /* 0x00000004ea007c0c */ /* 0x000fe4000bf06270 */
[----:B-1----:R-:W-:Y:S02]  /*9fe0*/  @!P4 LEA R6, P2, R236, R2, 0x2 ;  /* 0x00000002ec06c211 */ /* 0x002fe400078410ff */
[----:B------:R-:W-:-:S02]  /*9ff0*/  @!P3 LEA.HI.X R5, R237, R3, R173, 0x2, P6 ;  /* 0x00000003ed05b211 */ /* 0x000fc400030f14ad */
[CC--:B------:R-:W-:Y:S02]  /*a000*/  @!P5 LEA R18, P6, R235.reuse, R2.reuse, 0x2 ;  /* 0x00000002eb12d211 */ /* 0x0c0fe400078c10ff */
[-C--:B------:R-:W-:Y:S01]  /*a010*/  @!P4 LEA.HI.X R7, R236, R3.reuse, R172, 0x2, P2 ;  /* 0x00000003ec07c211 */ /* 0x080fe200010f14ac */
[----:B------:R1:W-:Y:S01]  /*a020*/  @!P3 ST.E.64 desc[UR38][R4.64], R46 ;  /* 0x0000002e0400b985 */ /* 0x0003e2000c101b26 */
[----:B------:R-:W-:Y:S02]  /*a030*/  ISETP.GE.AND P2, PT, R232, UR4, PT ;  /* 0x00000004e8007c0c */ /* 0x000fe4000bf46270 */
[----:B------:R-:W-:Y:S01]  /*a040*/  @!P5 LEA.HI.X R19, R235, R3, R171, 0x2, P6 ;  /* 0x00000003eb13d211 */ /* 0x000fe200030f14ab */
[----:B------:R4:W-:Y:S01]  /*a050*/  @!P4 ST.E.64 desc[UR38][R6.64], R50 ;  /* 0x000000320600c985 */ /* 0x0009e2000c101b26 */
[-C--:B--2---:R-:W-:Y:S02]  /*a060*/  @!P0 LEA R12, P4, R234, R2.reuse, 0x2 ;  /* 0x00000002ea0c8211 */ /* 0x084fe400078810ff */
[----:B------:R-:W-:Y:S01]  /*a070*/  ISETP.GE.AND P3, PT, R231, UR4, PT ;  /* 0x00000004e7007c0c */ /* 0x000fe2000bf66270 */
[----:B------:R2:W-:Y:S01]  /*a080*/  @!P5 ST.E.64 desc[UR38][R18.64], R54 ;  /* 0x000000361200d985 */ /* 0x0005e2000c101b26 */
[----:B---3--:R-:W-:-:S02]  /*a090*/  @!P1 LEA R14, P5, R233, R2, 0x2 ;  /* 0x00000002e90e9211 */ /* 0x008fc400078a10ff */
[-C--:B------:R-:W-:Y:S02]  /*a0a0*/  @!P0 LEA.HI.X R13, R234, R3.reuse, R170, 0x2, P4 ;  /* 0x00000003ea0d8211 */ /* 0x080fe400020f14aa */
[----:B------:R-:W-:Y:S02]  /*a0b0*/  ISETP.GE.AND P4, PT, R230, UR4, PT ;  /* 0x00000004e6007c0c */ /* 0x000fe4000bf86270 */
[----:B------:R-:W-:Y:S01]  /*a0c0*/  @!P1 LEA.HI.X R15, R233, R3, R169, 0x2, P5 ;  /* 0x00000003e90f9211 */ /* 0x000fe200028f14a9 */
[----:B------:R-:W-:Y:S01]  /*a0d0*/  @!P0 ST.E.64 desc[UR38][R12.64], R58 ;  /* 0x0000003a0c008985 */ /* 0x000fe2000c101b26 */
[----:B------:R-:W-:Y:S02]  /*a0e0*/  ISETP.GE.AND P5, PT, R228, UR4, PT ;  /* 0x00000004e4007c0c */ /* 0x000fe4000bfa6270 */
[----:B0-----:R-:W-:Y:S01]  /*a0f0*/  @!P2 LEA R16, P6, R232, R2, 0x2 ;  /* 0x00000002e810a211 */ /* 0x001fe200078c10ff */
[----:B------:R0:W-:Y:S01]  /*a100*/  @!P1 ST.E.64 desc[UR38][R14.64], R62 ;  /* 0x0000003e0e009985 */ /* 0x0001e2000c101b26 */
[----:B------:R-:W-:-:S02]  /*a110*/  ISETP.GE.AND P1, PT, R226, UR4, PT ;  /* 0x00000004e2007c0c */ /* 0x000fc4000bf26270 */
[-C--:B------:R-:W-:Y:S02]  /*a120*/  @!P2 LEA.HI.X R17, R232, R3.reuse, R168, 0x2, P6 ;  /* 0x00000003e811a211 */ /* 0x080fe400030f14a8 */
[-C--:B-1----:R-:W-:Y:S02]  /*a130*/  @!P3 LEA R4, P6, R231, R2.reuse, 0x2 ;  /* 0x00000002e704b211 */ /* 0x082fe400078c10ff */
[-C--:B----4-:R-:W-:Y:S01]  /*a140*/  @!P4 LEA R6, P0, R230, R2.reuse, 0x2 ;  /* 0x00000002e606c211 */ /* 0x090fe200078010ff */
[----:B------:R1:W-:Y:S01]  /*a150*/  @!P2 ST.E.64 desc[UR38][R16.64], R66 ;  /* 0x000000421000a985 */ /* 0x0003e2000c101b26 */
[----:B------:R-:W-:Y:S02]  /*a160*/  ISETP.GE.AND P2, PT, R227, UR4, PT ;  /* 0x00000004e3007c0c */ /* 0x000fe4000bf46270 */
        /* <DEDUP_REMOVED lines=8> */
[----:B------:R-:W-:Y:S01]  /*a1f0*/  @!P2 LEA R12, P6, R227, R2, 0x2 ;  /* 0x00000002e30ca211 */ /* 0x000fe200078c10ff */
[----:B------:R0:W-:Y:S01]  /*a200*/  @!P5 ST.E.64 desc[UR38][R18.64], R78 ;  /* 0x0000004e1200d985 */ /* 0x0001e2000c101b26 */
[----:B------:R-:W-:-:S02]  /*a210*/  ISETP.GE.AND P5, PT, R224, UR4, PT ;  /* 0x00000004e0007c0c */ /* 0x000fc4000bfa6270 */
[----:B------:R-:W-:Y:S02]  /*a220*/  ISETP.GE.AND P4, PT, R223, UR4, PT ;  /* 0x00000004df007c0c */ /* 0x000fe4000bf86270 */
[-C--:B------:R-:W-:Y:S02]  /*a230*/  @!P2 LEA.HI.X R13, R227, R3.reuse, R164, 0x2, P6 ;  /* 0x00000003e30da211 */ /* 0x080fe400030f14a4 */
[CC--:B-1----:R-:W-:Y:S02]  /*a240*/  @!P0 LEA R16, P6, R225.reuse, R2.reuse, 0x2 ;  /* 0x00000002e1108211 */ /* 0x0c2fe400078c10ff */
[-C--:B------:R-:W-:Y:S01]  /*a250*/  @!P1 LEA.HI.X R15, R226, R3.reuse, R163, 0x2, P3 ;  /* 0x00000003e20f9211 */ /* 0x080fe200018f14a3 */
[----:B------:R1:W-:Y:S01]  /*a260*/  @!P2 ST.E.64 desc[UR38][R12.64], R82 ;  /* 0x000000520c00a985 */ /* 0x0003e2000c101b26 */
[----:B------:R-:W-:Y:S02]  /*a270*/  ISETP.GE.AND P3, PT, R222, UR4, PT ;  /* 0x00000004de007c0c */ /* 0x000fe4000bf66270 */
[----:B------:R-:W-:Y:S01]  /*a280*/  @!P0 LEA.HI.X R17, R225, R3, R162, 0x2, P6 ;  /* 0x00000003e1118211 */ /* 0x000fe200030f14a2 */
[----:B------:R4:W-:Y:S01]  /*a290*/  @!P1 ST.E.64 desc[UR38][R14.64], R86 ;  /* 0x000000560e009985 */ /* 0x0009e2000c101b26 */
[----:B--2---:R-:W-:-:S02]  /*a2a0*/  @!P5 LEA R4, P2, R224, R2, 0x2 ;  /* 0x00000002e004d211 */ /* 0x004fc400078410ff */
[-C--:B---3--:R-:W-:Y:S01]  /*a2b0*/  @!P4 LEA R6, P1, R223, R2.reuse, 0x2 ;  /* 0x00000002df06c211 */ /* 0x088fe200078210ff */
[----:B------:R2:W-:Y:S01]  /*a2c0*/  @!P0 ST.E.64 desc[UR38][R16.64], R90 ;  /* 0x0000005a10008985 */ /* 0x0005e2000c101b26 */
[----:B------:R-:W-:Y:S02]  /*a2d0*/  ISETP.GE.AND P0, PT, R221, UR4, PT ;  /* 0x00000004dd007c0c */ /* 0x000fe4000bf06270 */
[-C--:B------:R-:W-:Y:S02]  /*a2e0*/  @!P5 LEA.HI.X R5, R224, R3.reuse, R161, 0x2, P2 ;  /* 0x00000003e005d211 */ /* 0x080fe400010f14a1 */
[----:B------:R-:W-:Y:S02]  /*a2f0*/  ISETP.GE.AND P2, PT, R219, UR4, PT ;  /* 0x00000004db007c0c */ /* 0x000fe4000bf46270 */
[----:B------:R-:W-:Y:S01]  /*a300*/  @!P4 LEA.HI.X R7, R223, R3, R160, 0x2, P1 ;  /* 0x00000003df07c211 */ /* 0x000fe200008f14a0 */
[----:B------:R3:W-:Y:S01]  /*a310*/  @!P5 ST.E.64 desc[UR38][R4.64], R94 ;  /* 0x0000005e0400d985 */ /* 0x0007e2000c101b26 */
[----:B0-----:R-:W-:-:S02]  /*a320*/  @!P3 LEA R18, P6, R222, R2, 0x2 ;  /* 0x00000002de12b211 */ /* 0x001fc400078c10ff */
[----:B------:R-:W-:Y:S01]  /*a330*/  ISETP.GE.AND P1, PT, R216, UR4, PT ;  /* 0x00000004d8007c0c */ /* 0x000fe2000bf26270 */
[----:B------:R0:W-:Y:S01]  /*a340*/  @!P4 ST.E.64 desc[UR38][R6.64], R98 ;  /* 0x000000620600c985 */ /* 0x0001e2000c101b26 */
[----:B------:R-:W-:Y:S02]  /*a350*/  @!P3 LEA.HI.X R19, R222, R3, R159, 0x2, P6 ;  /* 0x00000003de13b211 */ /* 0x000fe400030f149f */
[----:B------:R-:W-:Y:S02]  /*a360*/  ISETP.GE.AND P4, PT, R215, UR4, PT ;  /* 0x00000004d7007c0c */ /* 0x000fe4000bf86270 */
[-C--:B-1----:R-:W-:Y:S01]  /*a370*/  @!P0 LEA R12, P6, R221, R2.reuse, 0x2 ;  /* 0x00000002dd0c8211 */ /* 0x082fe200078c10ff */
[----:B------:R1:W-:Y:S01]  /*a380*/  @!P3 ST.E.64 desc[UR38][R18.64], R102 ;  /* 0x000000661200b985 */ /* 0x0003e2000c101b26 */
[----:B------:R-:W-:Y:S02]  /*a390*/  ISETP.GE.AND P5, PT, R214, UR4, PT ;  /* 0x00000004d6007c0c */ /* 0x000fe4000bfa6270 */
[----:B----4-:R-:W-:-:S02]  /*a3a0*/  @!P2 LEA R14, P3, R219, R2, 0x2 ;  /* 0x00000002db0ea211 */ /* 0x010fc400078610ff */
[-C--:B------:R-:W-:Y:S02]  /*a3b0*/  @!P0 LEA.HI.X R13, R221, R3.reuse, R158, 0x2, P6 ;  /* 0x00000003dd0d8211 */ /* 0x080fe400030f149e */
[-C--:B------:R-:W-:Y:S02]  /*a3c0*/  @!P2 LEA.HI.X R15, R219, R3.reuse, R157, 0x2, P3 ;  /* 0x00000003db0fa211 */ /* 0x080fe400018f149d */
[----:B------:R-:W-:Y:S01]  /*a3d0*/  ISETP.GE.AND P3, PT, R213, UR4, PT ;  /* 0x00000004d5007c0c */ /* 0x000fe2000bf66270 */
[----:B------:R4:W-:Y:S01]  /*a3e0*/  @!P0 ST.E.64 desc[UR38][R12.64], R106 ;  /* 0x0000006a0c008985 */ /* 0x0009e2000c101b26 */
[CC--:B--2---:R-:W-:Y:S02]  /*a3f0*/  @!P1 LEA R16, P6, R216.reuse, R2.reuse, 0x2 ;  /* 0x00000002d8109211 */ /* 0x0c4fe400078c10ff */
[----:B---3--:R-:W-:Y:S01]  /*a400*/  @!P4 LEA R4, P0, R215, R2, 0x2 ;  /* 0x00000002d704c211 */ /* 0x008fe200078010ff */
[----:B------:R2:W-:Y:S01]  /*a410*/  @!P2 ST.E.64 desc[UR38][R14.64], R110 ;  /* 0x0000006e0e00a985 */ /* 0x0005e2000c101b26 */
[----:B------:R-:W-:-:S02]  /*a420*/  @!P1 LEA.HI.X R17, R216, R3, R156, 0x2, P6 ;  /* 0x00000003d8119211 */ /* 0x000fc400030f149c */
[-C--:B0-----:R-:W-:Y:S02]  /*a430*/  @!P5 LEA R6, P6, R214, R2.reuse, 0x2 ;  /* 0x00000002d606d211 */ /* 0x081fe400078c10ff */
[-C--:B------:R-:W-:Y:S01]  /*a440*/  @!P4 LEA.HI.X R5, R215, R3.reuse, R155, 0x2, P0 ;  /* 0x00000003d705c211 */ /* 0x080fe200000f149b */
[----:B------:R-:W-:Y:S01]  /*a450*/  @!P1 ST.E.64 desc[UR38][R16.64], R114 ;  /* 0x0000007210009985 */ /* 0x000fe2000c101b26 */
[----:B------:R-:W-:Y:S02]  /*a460*/  ISETP.GE.AND P0, PT, R212, UR4, PT ;  /* 0x00000004d4007c0c */ /* 0x000fe4000bf06270 */
[----:B------:R-:W-:Y:S01]  /*a470*/  @!P5 LEA.HI.X R7, R214, R3, R154, 0x2, P6 ;  /* 0x00000003d607d211 */ /* 0x000fe200030f149a */
[----:B------:R0:W-:Y:S01]  /*a480*/  @!P4 ST.E.64 desc[UR38][R4.64], R118 ;  /* 0x000000760400c985 */ /* 0x0001e2000c101b26 */
[----:B------:R-:W-:Y:S02]  /*a490*/  ISETP.GE.AND P1, PT, R21, UR4, PT ;  /* 0x0000000415007c0c */ /* 0x000fe4000bf26270 */
[----:B-1----:R-:W-:Y:S01]  /*a4a0*/  @!P3 LEA R18, P2, R213, R2, 0x2 ;  /* 0x00000002d512b211 */ /* 0x002fe200078410ff */
[----:B------:R1:W-:Y:S01]  /*a4b0*/  @!P5 ST.E.64 desc[UR38][R6.64], R122 ;  /* 0x0000007a0600d985 */ /* 0x0003e2000c101b26 */
[----:B------:R-:W-:-:S02]  /*a4c0*/  ISETP.GE.AND P4, PT, R211, UR4, PT ;  /* 0x00000004d3007c0c */ /* 0x000fc4000bf86270 */
[----:B------:R-:W-:Y:S02]  /*a4d0*/  ISETP.GE.AND P5, PT, R209, UR4, PT ;  /* 0x00000004d1007c0c */ /* 0x000fe4000bfa6270 */
[-C--:B------:R-:W-:Y:S02]  /*a4e0*/  @!P3 LEA.HI.X R19, R213, R3.reuse, R153, 0x2, P2 ;  /* 0x00000003d513b211 */ /* 0x080fe400010f1499 */
[----:B------:R-:W-:Y:S02]  /*a4f0*/  ISETP.GE.AND P2, PT, R25, UR4, PT ;  /* 0x0000000419007c0c */ /* 0x000fe4000bf46270 */
[CC--:B----4-:R-:W-:Y:S01]  /*a500*/  @!P0 LEA R12, P6, R212.reuse, R2.reuse, 0x2 ;  /* 0x00000002d40c8211 */ /* 0x0d0fe200078c10ff */
[----:B------:R3:W-:Y:S01]  /*a510*/  @!P3 ST.E.64 desc[UR38][R18.64], R126 ;  /* 0x0000007e1200b985 */ /* 0x0007e2000c101b26 */
[----:B--2---:R-:W-:Y:S02]  /*a520*/  @!P1 LEA R14, P3, R21, R2, 0x2 ;  /* 0x00000002150e9211 */ /* 0x004fe400078610ff */
[----:B------:R-:W-:-:S02]  /*a530*/  @!P0 LEA.HI.X R13, R212, R3, R152, 0x2, P6 ;  /* 0x00000003d40d8211 */ /* 0x000fc400030f1498 */
[-C--:B0-----:R-:W-:Y:S02]  /*a540*/  @!P4 LEA R4, P6, R211, R2.reuse, 0x2 ;  /* 0x00000002d304c211 */ /* 0x081fe400078c10ff */
[-C--:B------:R-:W-:Y:S01]  /*a550*/  @!P1 LEA.HI.X R15, R21, R3.reuse, R0, 0x2, P3 ;  /* 0x00000003150f9211 */ /* 0x080fe200018f1400 */
[----:B------:R2:W-:Y:S01]  /*a560*/  @!P0 ST.E.64 desc[UR38][R12.64], R130 ;  /* 0x000000820c008985 */ /* 0x0005e2000c101b26 */
[-C--:B-1----:R-:W-:Y:S02]  /*a570*/  @!P5 LEA R6, P3, R209, R2.reuse, 0x2 ;  /* 0x00000002d106d211 */ /* 0x082fe400078610ff */
[-C--:B------:R-:W-:Y:S02]  /*a580*/  @!P4 LEA.HI.X R5, R211, R3.reuse, R22, 0x2, P6 ;  /* 0x00000003d305c211 */ /* 0x080fe400030f1416 */
[----:B------:R-:W-:Y:S01]  /*a590*/  SHF.R.S32.HI R0, RZ, 0x1f, R25 ;  /* 0x0000001fff007819 */ /* 0x000fe20000011419 */
[----:B---3--:R-:W-:Y:S01]  /*a5a0*/  VIADD R19, R205, 0xf8 ;  /* 0x000000f8cd137836 */ /* 0x008fe20000000000 */
[----:B------:R-:W-:Y:S01]  /*a5b0*/  @!P2 LEA R16, P6, R25, R2, 0x2 ;  /* 0x000000021910a211 */ /* 0x000fe200078c10ff */
[----:B------:R2:W-:Y:S01]  /*a5c0*/  @!P4 ST.E.64 desc[UR38][R4.64], R134 ;  /* 0x000000860400c985 */ /* 0x0005e2000c101b26 */
[----:B------:R-:W-:-:S02]  /*a5d0*/  @!P5 LEA.HI.X R7, R209, R3, R8, 0x2, P3 ;  /* 0x00000003d107d211 */ /* 0x000fc400018f1408 */
[----:B------:R-:W-:Y:S02]  /*a5e0*/  @!P2 LEA.HI.X R17, R25, R3, R0, 0x2, P6 ;  /* 0x000000031911a211 */ /* 0x000fe400030f1400 */
[----:B------:R-:W-:Y:S01]  /*a5f0*/  ISETP.GE.AND P0, PT, R19, UR4, PT ;  /* 0x0000000413007c0c */ /* 0x000fe2000bf06270 */
[----:B------:R2:W-:Y:S04]  /*a600*/  @!P5 ST.E.64 desc[UR38][R6.64], R138 ;  /* 0x0000008a0600d985 */ /* 0x0005e8000c101b26 */
[----:B------:R2:W-:Y:S04]  /*a610*/  @!P1 ST.E.64 desc[UR38][R14.64], R142 ;  /* 0x0000008e0e009985 */ /* 0x0005e8000c101b26 */
[----:B------:R2:W-:Y:S04]  /*a620*/  @!P2 ST.E.64 desc[UR38][R16.64], R146 ;  /* 0x000000921000a985 */ /* 0x0005e8000c101b26 */
[----:B------:R-:W-:Y:S05]  /*a630*/  @P0 BRA `(.L_x_9952) ;  /* 0x0000000c00ac0947 */ /* 0x000fea0003800000 */
[----:B------:R-:W-:Y:S02]  /*a640*/  LEA R2, P0, R19, R2, 0x2 ;  /* 0x0000000213027211 */ /* 0x000fe400078010ff */
[----:B------:R-:W-:-:S04]  /*a650*/  SHF.R.S32.HI R0, RZ, 0x1f, R19 ;  /* 0x0000001fff007819 */ /* 0x000fc80000011413 */
[----:B------:R-:W-:-:S05]  /*a660*/  LEA.HI.X R3, R19, R3, R0, 0x2, P0 ;  /* 0x0000000313037211 */ /* 0x000fca00000f1400 */
[----:B------:R4:W-:Y:S01]  /*a670*/  ST.E.64 desc[UR38][R2.64], R150 ;  /* 0x0000009602007985 */ /* 0x0009e2000c101b26 */
[----:B------:R-:W-:Y:S05]  /*a680*/  BRA `(.L_x_9952) ;  /* 0x0000000c00987947 */ /* 0x000fea0003800000 */
.L_x_9943:
[----:B------:R-:W4:Y:S01]  /*a690*/  LDC.64 R4, c[0x0][0xd00] ;  /* 0x00034000ff047b82 */ /* 0x000f220000000a00 */
[----:B------:R-:W-:Y:S01]  /*a6a0*/  ULDC.64 UR4, c[0x0][0xd08] ;  /* 0x0003420000047ab9 */ /* 0x000fe20000000a00 */
[----:B------:R-:W-:Y:S01]  /*a6b0*/  IMAD.MOV.U32 R17, RZ, RZ, RZ ;  /* 0x000000ffff117224 */ /* 0x000fe200078e00ff */
[----:B------:R-:W-:-:S04]  /*a6c0*/  ISETP.NE.U32.AND P1, PT, RZ, UR4, PT ;  /* 0x00000004ff007c0c */ /* 0x000fc8000bf25070 */
[----:B------:R-:W-:Y:S01]  /*a6d0*/  ISETP.NE.AND.EX P1, PT, RZ, UR5, PT, P1 ;  /* 0x00000005ff007c0c */ /* 0x000fe2000bf25310 */
[----:B------:R-:W0:Y:S01]  /*a6e0*/  LDC.64 R2, c[0x0][0xd00] ;  /* 0x00034000ff027b82 */ /* 0x000e220000000a00 */
[----:B----4-:R-:W-:-:S04]  /*a6f0*/  ISETP.NE.U32.AND P0, PT, R4, RZ, PT ;  /* 0x000000ff0400720c */ /* 0x010fc80003f05070 */
[----:B------:R-:W-:Y:S01]  /*a700*/  ISETP.NE.AND.EX P0, PT, R5, RZ, PT, P0 ;  /* 0x000000ff0500720c */ /* 0x000fe20003f05300 */
[----:B0-----:R-:W-:-:S06]  /*a710*/  IMAD.WIDE R4, R204, 0x4, R2 ;  /* 0x00000004cc047825 */ /* 0x001fcc00078e0202 */
[C---:B------:R-:W-:Y:S01]  /*a720*/  @P1 LEA R2, P2, R204.reuse, UR4, 0x2 ;  /* 0x00000004cc021c11 */ /* 0x040fe2000f8410ff */
[----:B------:R-:W-:Y:S02]  /*a730*/  ULDC UR4, c[0x0][0xb88] ;  /* 0x0002e20000047ab9 */ /* 0x000fe40000000800 */
[----:B--2---:R-:W-:Y:S01]  /*a740*/  IMAD.U32 R0, RZ, RZ, UR4 ;  /* 0x00000004ff007e24 */ /* 0x004fe2000f8e00ff */
[----:B------:R-:W-:Y:S02]  /*a750*/  @P1 LEA.HI.X R3, R204, UR5, R210, 0x2, P2 ;  /* 0x00000005cc031c11 */ /* 0x000fe400090f14d2 */
[----:B------:R0:W5:Y:S04]  /*a760*/  @P0 LDG.E R17, desc[UR38][R4.64] ;  /* 0x0000002604110981 */ /* 0x000168000c1e1900 */
[----:B------:R0:W5:Y:S01]  /*a770*/  @P1 LDG.E R0, desc[UR38][R2.64] ;  /* 0x0000002602001981 */ /* 0x000162000c1e1900 */
[----:B------:R-:W-:Y:S01]  /*a780*/  ISETP.NE.AND P2, PT, R207, RZ, PT ;  /* 0x000000ffcf00720c */ /* 0x000fe20003f45270 */
[----:B------:R-:W2:-:S12]  /*a790*/  S2R R6, SR_TID.X ;  /* 0x0000000000067919 */ /* 0x000e980000002100 */
[----:B------:R-:W4:Y:S01]  /*a7a0*/  @!P2 LDC R207, c[0x0][0xbd4] ;  /* 0x0002f500ffcfab82 */ /* 0x000f220000000800 */
[----:B--2---:R-:W-:Y:S01]  /*a7b0*/  VIADD R22, R6, 0xffffff80 ;  /* 0xffffff8006167836 */ /* 0x004fe20000000000 */
[----:B----4-:R-:W-:-:S04]  /*a7c0*/  ISETP.GT.AND P2, PT, R207, 0x1, PT ;  /* 0x00000001cf00780c */ /* 0x010fc80003f44270 */
[----:B------:R-:W-:Y:S01]  /*a7d0*/  ISETP.GT.AND P3, PT, R22, 0x7f, PT ;  /* 0x0000007f1600780c */ /* 0x000fe20003f64270 */
[----:B0-----:R-:W-:-:S12]  /*a7e0*/  @P1 BRA `(.L_x_9955) ;  /* 0x0000000000101947 */ /* 0x001fd80003800000 */
[----:B------:R-:W-:Y:S05]  /*a7f0*/  @!P0 BRA `(.L_x_9955) ;  /* 0x00000000000c8947 */ /* 0x000fea0003800000 */
[----:B------:R-:W2:Y:S04]  /*a800*/  LDG.E R3, desc[UR38][R4.64] ;  /* 0x0000002604037981 */ /* 0x000ea8000c1e1900 */
[----:B-----5:R-:W2:Y:S02]  /*a810*/  LDG.E R0, desc[UR38][R4.64+0x4] ;  /* 0x0000042604007981 */ /* 0x020ea4000c1e1900 */
[----:B--2---:R-:W-:-:S07]  /*a820*/  IMAD.IADD R0, R0, 0x1, -R3 ;  /* 0x0000000100007824 */ /* 0x004fce00078e0a03 */
.L_x_9955:
[----:B------:R-:W-:Y:S01]  /*a830*/  BSSY B1, `(.L_x_9956) ;  /* 0x0000037000017945 */ /* 0x000fe20003800000 */
[----:B------:R-:W-:Y:S02]  /*a840*/  SEL R27, R204, RZ, !P0 ;  /* 0x000000ffcc1b7207 */ /* 0x000fe40004000000 */
[----:B------:R-:W-:Y:S02]  /*a850*/  SEL R210, R210, RZ, !P0 ;  /* 0x000000ffd2d27207 */ /* 0x000fe40004000000 */
[----:B-----5:R-:W-:Y:S01]  /*a860*/  SHF.R.S32.HI R18, RZ, 0x1f, R17 ;  /* 0x0000001fff127819 */ /* 0x020fe20000011411 */
[----:B------:R-:W-:Y:S06]  /*a870*/  @P3 BRA `(.L_x_9957) ;  /* 0x0000000000c83947 */ /* 0x000fec0003800000 */
[----:B------:R-:W0:Y:S01]  /*a880*/  LDC R31, c[0x0][0xce8] ;  /* 0x00033a00ff1f7b82 */ /* 0x000e220000000800 */
[----:B------:R-:W-:-:S04]  /*a890*/  IMAD R2, R208, 0x80, R6 ;  /* 0x00000080d0027824 */ /* 0x000fc800078e0206 */
[----:B------:R-:W-:Y:S02]  /*a8a0*/  VIADD R20, R2, 0xffffff80 ;  /* 0xffffff8002147836 */ /* 0x000fe40000000000 */
[----:B0-----:R-:W-:-:S05]  /*a8b0*/  IMAD R3, R0, R31, RZ ;  /* 0x0000001f00037224 */ /* 0x001fca00078e02ff */
[----:B------:R-:W-:-:S13]  /*a8c0*/  ISETP.GE.AND P0, PT, R20, R3, PT ;  /* 0x000000031400720c */ /* 0x000fda0003f06270 */
[----:B------:R-:W-:Y:S05]  /*a8d0*/  @P0 BRA `(.L_x_9957) ;  /* 0x0000000000b00947 */ /* 0x000fea0003800000 */
[----:B------:R-:W2:Y:S01]  /*a8e0*/  LDL.LU R24, [R1+0x10] ;  /* 0x0000100001187983 */ /* 0x000ea20000300800 */
[----:B------:R-:W-:Y:S01]  /*a8f0*/  ISETP.NE.AND P1, PT, R31, 0x1, PT ;  /* 0x000000011f00780c */ /* 0x000fe20003f25270 */
[----:B------:R-:W-:Y:S01]  /*a900*/  IMAD.MOV.U32 R16, RZ, RZ, 0xab8 ;  /* 0x00000ab8ff107424 */ /* 0x000fe200078e00ff */
[----:B------:R-:W-:Y:S01]  /*a910*/  ISETP.GT.AND P0, PT, R207, 0x1, PT ;  /* 0x00000001cf00780c */ /* 0x000fe20003f04270 */
[----:B------:R-:W0:Y:S01]  /*a920*/  LDC.64 R28, c[0x0][0xca8] ;  /* 0x00032a00ff1c7b82 */ /* 0x000e220000000a00 */
[----:B------:R-:W-:Y:S02]  /*a930*/  IMAD.MOV.U32 R19, RZ, RZ, R20 ;  /* 0x000000ffff137224 */ /* 0x000fe400078e0014 */
[----:B------:R-:W-:-:S05]  /*a940*/  SEL R16, R16, 0xa78, P0 ;  /* 0x00000a7810107807 */ /* 0x000fca0000000000 */
[----:B------:R-:W4:Y:S08]  /*a950*/  LDC.64 R4, c[0x0][R16+0x220] ;  /* 0x0000880010047b82 */ /* 0x000f300000000a00 */
[----:B------:R-:W3:Y:S08]  /*a960*/  @P1 LDC R15, c[0x0][0xcec] ;  /* 0x00033b00ff0f1b82 */ /* 0x000ef00000000800 */
[----:B------:R-:W5:Y:S08]  /*a970*/  LDC.64 R2, c[0x0][R16+0x218] ;  /* 0x0000860010027b82 */ /* 0x000f700000000a00 */
[----:B------:R-:W1:Y:S01]  /*a980*/  @P1 LDC R25, c[0x0][0xcf0] ;  /* 0x00033c00ff191b82 */ /* 0x000e620000000800 */
[----:B----4-:R-:W-:-:S07]  /*a990*/  IMAD R5, R5, R27, RZ ;  /* 0x0000001b05057224 */ /* 0x010fce00078e02ff */
[----:B------:R-:W4:Y:S01]  /*a9a0*/  LDC.64 R6, c[0x0][R16+0x228] ;  /* 0x00008a0010067b82 */ /* 0x000f220000000a00 */
[----:B---3--:R-:W-:-:S04]  /*a9b0*/  @P1 IMAD.HI.U32 R8, R20, R15, RZ ;  /* 0x0000000f14081227 */ /* 0x008fc800078e00ff */
[----:B------:R-:W-:-:S03]  /*a9c0*/  IMAD.WIDE.U32 R14, R4, R27, RZ ;  /* 0x0000001b040e7225 */ /* 0x000fc600078e00ff */
[----:B------:R-:W3:Y:S01]  /*a9d0*/  LDC.64 R12, c[0x0][R16+0x210] ;  /* 0x00008400100c7b82 */ /* 0x000ee20000000a00 */
[-C--:B-----5:R-:W-:Y:S02]  /*a9e0*/  IMAD R21, R3, R206.reuse, RZ ;  /* 0x000000ce03157224 */ /* 0x0a0fe400078e02ff */
[----:B------:R-:W-:-:S04]  /*a9f0*/  IMAD.WIDE.U32 R2, R2, R206, RZ ;  /* 0x000000ce02027225 */ /* 0x000fc800078e00ff */
[----:B------:R-:W-:Y:S01]  /*aa00*/  IMAD.IADD R21, R3, 0x1, R21 ;  /* 0x0000000103157824 */ /* 0x000fe200078e0215 */
[----:B-1----:R-:W-:Y:S01]  /*aa10*/  @P1 SHF.R.U32.HI R19, RZ, R25, R8 ;  /* 0x00000019ff131219 */ /* 0x002fe20000011608 */
[----:B------:R-:W-:Y:S01]  /*aa20*/  IMAD R25, R4, R210, R5 ;  /* 0x000000d204197224 */ /* 0x000fe200078e0205 */
[----:B0-----:R-:W0:Y:S01]  /*aa30*/  @!P0 LDC R28, c[0x0][0xc50] ;  /* 0x00031400ff1c8b82 */ /* 0x001e220000000800 */
[----:B------:R-:W-:Y:S02]  /*aa40*/  IADD3 R4, P1, P3, R14, R2, R17 ;  /* 0x000000020e047210 */ /* 0x000fe40007b3e011 */
[----:B------:R-:W-:Y:S02]  /*aa50*/  IMAD.IADD R25, R15, 0x1, R25 ;  /* 0x000000010f197824 */ /* 0x000fe400078e0219 */
[----:B------:R-:W-:-:S03]  /*aa60*/  IMAD.MOV R8, RZ, RZ, -R19 ;  /* 0x000000ffff087224 */ /* 0x000fc600078e0a13 */
[----:B------:R-:W1:Y:S01]  /*aa70*/  @!P0 LDC R29, c[0x0][0xc54] ;  /* 0x00031500ff1d8b82 */ /* 0x000e620000000800 */
[----:B--2---:R-:W-:-:S05]  /*aa80*/  SEL R5, R24, RZ, P0 ;  /* 0x000000ff18057207 */ /* 0x004fca0000000000 */
[----:B----4-:R-:W-:Y:S01]  /*aa90*/  IMAD.WIDE.U32 R2, R6, R5, RZ ;  /* 0x0000000506027225 */ /* 0x010fe200078e00ff */
[----:B------:R-:W-:-:S03]  /*aaa0*/  IADD3.X R6, R25, R21, R18, P1, P3 ;  /* 0x0000001519067210 */ /* 0x000fc60000fe6412 */
[----:B------:R-:W-:Y:S01]  /*aab0*/  IMAD R7, R7, R5, RZ ;  /* 0x0000000507077224 */ /* 0x000fe200078e02ff */
[----:B------:R-:W-:Y:S01]  /*aac0*/  IADD3 R2, P0, P1, R19, R4, R2 ;  /* 0x0000000413027210 */ /* 0x000fe2000791e002 */
[----:B------:R-:W-:Y:S01]  /*aad0*/  IMAD R5, R31, R8, R20 ;  /* 0x000000081f057224 */ /* 0x000fe200078e0214 */
[----:B------:R-:W-:Y:S01]  /*aae0*/  SHF.R.S32.HI R19, RZ, 0x1f, R19 ;  /* 0x0000001fff137819 */ /* 0x000fe20000011413 */
[----:B------:R-:W-:Y:S02]  /*aaf0*/  IMAD.IADD R7, R3, 0x1, R7 ;  /* 0x0000000103077824 */ /* 0x000fe400078e0207 */
[----:B---3--:R-:W-:-:S03]  /*ab00*/  IMAD R4, R13, R5, RZ ;  /* 0x000000050d047224 */ /* 0x008fc600078e02ff */
[----:B------:R-:W-:Y:S02]  /*ab10*/  IADD3.X R3, R19, R6, R7, P0, P1 ;  /* 0x0000000613037210 */ /* 0x000fe400007e2407 */
[----:B------:R-:W-:Y:S01]  /*ab20*/  SHF.R.S32.HI R7, RZ, 0x1f, R5 ;  /* 0x0000001fff077819 */ /* 0x000fe20000011405 */
[----:B------:R-:W-:-:S04]  /*ab30*/  IMAD.WIDE.U32 R2, R12, R5, R2 ;  /* 0x000000050c027225 */ /* 0x000fc800078e0002 */
[----:B------:R-:W-:Y:S01]  /*ab40*/  IMAD R7, R12, R7, R4 ;  /* 0x000000070c077224 */ /* 0x000fe200078e0204 */
[----:B0-----:R-:W-:-:S03]  /*ab50*/  LEA R4, P0, R2, R28, 0x2 ;  /* 0x0000001c02047211 */ /* 0x001fc600078010ff */
[----:B------:R-:W-:-:S05]  /*ab60*/  IMAD.IADD R3, R3, 0x1, R7 ;  /* 0x0000000103037824 */ /* 0x000fca00078e0207 */
[----:B-1----:R-:W-:Y:S01]  /*ab70*/  LEA.HI.X R5, R2, R29, R3, 0x2, P0 ;  /* 0x0000001d02057211 */ /* 0x002fe200000f1403 */
[----:B------:R-:W-:-:S05]  /*ab80*/  IMAD.MOV.U32 R3, RZ, RZ, -0x800000 ;  /* 0xff800000ff037424 */ /* 0x000fca00078e00ff */
[----:B------:R0:W-:Y:S02]  /*ab90*/  STG.E desc[UR38][R4.64], R3 ;  /* 0x0000000304007986 */ /* 0x0001e4000c101926 */
.L_x_9957:
[----:B------:R-:W-:Y:S05]  /*aba0*/  BSYNC B1 ;  /* 0x0000000000017941 */ /* 0x000fea0003800000 */
.L_x_9956:
[----:B------:R-:W-:Y:S05]  /*abb0*/  @P2 BRA `(.L_x_9952) ;  /* 0x00000008004c2947 */ /* 0x000fea0003800000 */
[----:B------:R-:W2:Y:S01]  /*abc0*/  LDC R15, c[0x0][0xce8] ;  /* 0x00033a00ff0f7b82 */ /* 0x000ea20000000800 */
[----:B0-----:R-:W-:Y:S01]  /*abd0*/  SHF.R.S32.HI R3, RZ, 0x1f, R22 ;  /* 0x0000001fff037819 */ /* 0x001fe20000011416 */
[----:B------:R-:W-:Y:S01]  /*abe0*/  ULDC.64 UR4, c[0x0][0xba0] ;  /* 0x0002e80000047ab9 */ /* 0x000fe20000000a00 */
[----:B------:R-:W-:Y:S01]  /*abf0*/  BSSY B1, `(.L_x_9958) ;  /* 0x000004d000017945 */ /* 0x000fe20003800000 */
[----:B------:R-:W-:Y:S01]  /*ac00*/  IMAD R2, R18, UR4, RZ ;  /* 0x0000000412027c24 */ /* 0x000fe2000f8e02ff */
[----:B------:R-:W-:-:S03]  /*ac10*/  LEA.HI R6, R3, R22, RZ, 0x3 ;  /* 0x0000001603067211 */ /* 0x000fc600078f18ff */
[C---:B------:R-:W-:Y:S01]  /*ac20*/  IMAD R5, R17.reuse, UR5, R2 ;  /* 0x0000000511057c24 */ /* 0x040fe2000f8e0202 */
[----:B---3--:R-:W-:Y:S01]  /*ac30*/  LOP3.LUT R8, R6, 0xfffffff8, RZ, 0xc0, !PT ;  /* 0xfffffff806087812 */ /* 0x008fe200078ec0ff */
[----:B------:R-:W-:Y:S01]  /*ac40*/  IMAD.WIDE.U32 R2, R17, UR4, RZ ;  /* 0x0000000411027c25 */ /* 0x000fe2000f8e00ff */
[----:B------:R-:W-:Y:S01]  /*ac50*/  SHF.R.S32.HI R17, RZ, 0x3, R6 ;  /* 0x00000003ff117819 */ /* 0x000fe20000011406 */
[----:B------:R-:W-:Y:S02]  /*ac60*/  ULDC.64 UR4, c[0x0][0xbe8] ;  /* 0x0002fa0000047ab9 */ /* 0x000fe40000000a00 */
[----:B------:R-:W-:Y:S02]  /*ac70*/  IMAD.IADD R8, R22, 0x1, -R8 ;  /* 0x0000000116087824 */ /* 0x000fe400078e0a08 */
[----:B------:R-:W-:Y:S02]  /*ac80*/  IMAD.IADD R3, R3, 0x1, R5 ;  /* 0x0000000103037824 */ /* 0x000fe400078e0205 */
[----:B------:R-:W-:-:S02]  /*ac90*/  IMAD R5, R8, 0x20, R17 ;  /* 0x0000002008057824 */ /* 0x000fc400078e0211 */
[----:B------:R-:W-:Y:S01]  /*aca0*/  IMAD.WIDE.U32 R2, R206, UR4, R2 ;  /* 0x00000004ce027c25 */ /* 0x000fe2000f8e0002 */
[----:B--2---:R-:W-:-:S03]  /*acb0*/  ISETP.NE.AND P0, PT, R15, 0x1, PT ;  /* 0x000000010f00780c */ /* 0x004fc60003f05270 */
[----:B------:R-:W-:Y:S02]  /*acc0*/  IMAD R13, R208, 0x80, R5 ;  /* 0x00000080d00d7824 */ /* 0x000fe400078e0205 */
[----:B------:R-:W-:Y:S01]  /*acd0*/  IMAD R3, R206, UR5, R3 ;  /* 0x00000005ce037c24 */ /* 0x000fe2000f8e0203 */
[----:B------:R-:W-:Y:S01]  /*ace0*/  ULDC.64 UR4, c[0x0][0xbf0] ;  /* 0x0002fc0000047ab9 */ /* 0x000fe20000000a00 */
[----:B------:R-:W-:Y:S02]  /*acf0*/  IMAD.MOV.U32 R5, RZ, RZ, R13 ;  /* 0x000000ffff057224 */ /* 0x000fe400078e000d */
[----:B------:R-:W-:Y:S02]  /*ad00*/  IMAD R6, R210, UR4, RZ ;  /* 0x00000004d2067c24 */ /* 0x000fe4000f8e02ff */
[----:B------:R-:W-:Y:S02]  /*ad10*/  IMAD.WIDE.U32 R2, R27, UR4, R2 ;  /* 0x000000041b027c25 */ /* 0x000fe4000f8e0002 */
[----:B------:R-:W0:Y:S08]  /*ad20*/  @P0 LDC R4, c[0x0][0xcec] ;  /* 0x00033b00ff040b82 */ /* 0x000e300000000800 */
[----:B------:R-:W2:Y:S01]  /*ad30*/  @P0 LDC R7, c[0x0][0xcf0] ;  /* 0x00033c00ff070b82 */ /* 0x000ea20000000800 */
[----:B0-----:R-:W-:-:S05]  /*ad40*/  @P0 IMAD.HI.U32 R4, R13, R4, RZ ;  /* 0x000000040d040227 */ /* 0x001fca00078e00ff */
[----:B--2---:R-:W-:Y:S01]  /*ad50*/  @P0 SHF.R.U32.HI R5, RZ, R7, R4 ;  /* 0x00000007ff050219 */ /* 0x004fe20000011604 */
[----:B------:R-:W-:Y:S01]  /*ad60*/  IMAD R7, R27, UR5, R6 ;  /* 0x000000051b077c24 */ /* 0x000fe2000f8e0206 */
[----:B------:R-:W-:Y:S02]  /*ad70*/  ULDC.64 UR4, c[0x0][0xbe0] ;  /* 0x0002f80000047ab9 */ /* 0x000fe40000000a00 */
[--C-:B------:R-:W-:Y:S01]  /*ad80*/  SHF.R.S32.HI R4, RZ, 0x1f, R5.reuse ;  /* 0x0000001fff047819 */ /* 0x100fe20000011405 */
[----:B------:R-:W-:Y:S02]  /*ad90*/  IMAD.MOV R6, RZ, RZ, -R5 ;  /* 0x000000ffff067224 */ /* 0x000fe400078e0a05 */
[----:B------:R-:W-:Y:S02]  /*ada0*/  IMAD.IADD R3, R3, 0x1, R7 ;  /* 0x0000000103037824 */ /* 0x000fe400078e0207 */
[----:B------:R-:W-:Y:S02]  /*adb0*/  IMAD R7, R15, R6, R13 ;  /* 0x000000060f077224 */ /* 0x000fe400078e020d */
[----:B------:R-:W-:-:S02]  /*adc0*/  IMAD R4, R4, UR4, RZ ;  /* 0x0000000404047c24 */ /* 0x000fc4000f8e02ff */
[----:B------:R-:W-:-:S04]  /*add0*/  IMAD.WIDE.U32 R2, R5, UR4, R2 ;  /* 0x0000000405027c25 */ /* 0x000fc8000f8e0002 */
[----:B------:R-:W-:Y:S01]  /*ade0*/  IMAD R13, R5, UR5, R4 ;  /* 0x00000005050d7c24 */ /* 0x000fe2000f8e0204 */
[----:B------:R-:W-:Y:S01]  /*adf0*/  SHF.R.S32.HI R4, RZ, 0x1f, R7 ;  /* 0x0000001fff047819 */ /* 0x000fe20000011407 */
[----:B------:R-:W-:Y:S01]  /*ae00*/  ULDC.64 UR4, c[0x0][0xbd8] ;  /* 0x0002f60000047ab9 */ /* 0x000fe20000000a00 */
[----:B------:R-:W-:Y:S02]  /*ae10*/  IMAD R6, R208, 0x80, R17 ;  /* 0x00000080d0067824 */ /* 0x000fe400078e0211 */
[----:B------:R-:W-:Y:S02]  /*ae20*/  IMAD.IADD R3, R3, 0x1, R13 ;  /* 0x0000000103037824 */ /* 0x000fe400078e020d */
[----:B------:R-:W-:Y:S02]  /*ae30*/  IMAD R4, R4, UR4, RZ ;  /* 0x0000000404047c24 */ /* 0x000fe4000f8e02ff */
[----:B------:R-:W-:-:S04]  /*ae40*/  IMAD.WIDE.U32 R2, R7, UR4, R2 ;  /* 0x0000000407027c25 */ /* 0x000fc8000f8e0002 */
[----:B------:R-:W-:Y:S01]  /*ae50*/  IMAD R5, R7, UR5, R4 ;  /* 0x0000000507057c24 */ /* 0x000fe2000f8e0204 */
[----:B------:R-:W-:Y:S01]  /*ae60*/  ULDC.64 UR4, c[0x0][0xb80] ;  /* 0x0002e00000047ab9 */ /* 0x000fe20000000a00 */
[----:B------:R-:W-:Y:S02]  /*ae70*/  IMAD R15, R0, R15, RZ ;  /* 0x0000000f000f7224 */ /* 0x000fe400078e02ff */
[----:B------:R-:W-:Y:S02]  /*ae80*/  VIADD R4, R6, 0x40 ;  /* 0x0000004006047836 */ /* 0x000fe40000000000 */
[----:B------:R-:W-:Y:S01]  /*ae90*/  IMAD.IADD R3, R3, 0x1, R5 ;  /* 0x0000000103037824 */ /* 0x000fe200078e0205 */
[----:B------:R-:W-:Y:S01]  /*aea0*/  LEA R5, P2, R2, UR4, 0x1 ;  /* 0x0000000402057c11 */ /* 0x000fe2000f8408ff */
        /* <DEDUP_REMOVED lines=8> */
[----:B------:R0:W2:Y:S01]  /*af30*/  SHFL.IDX PT, R2, R5, RZ, 0x181f ;  /* 0x00181fff05027589 */ /* 0x0000a200000e0000 */
[----:B------:R-:W-:Y:S01]  /*af40*/  VIADD R13, R7, 0x40 ;  /* 0x00000040070d7836 */ /* 0x000fe20000000000 */
[----:B------:R-:W-:Y:S02]  /*af50*/  SHF.R.S32.HI R8, RZ, 0x1f, R7 ;  /* 0x0000001fff087819 */ /* 0x000fe40000011407 */
[----:B------:R0:W3:Y:S01]  /*af60*/  SHFL.IDX PT, R0, R4, RZ, 0x181f ;  /* 0x00181fff04007589 */ /* 0x0000e200000e0000 */
        /* <DEDUP_REMOVED lines=9> */
[----:B--2---:R-:W-:-:S04]  /*b000*/  @!P5 LEA R20, P6, R7, R2, 0x1 ;  /* 0x000000020714d211 */ /* 0x004fc800078c08ff */
[----:B---3--:R-:W-:Y:S02]  /*b010*/  @!P5 LEA.HI.X R21, R7, R0, R8, 0x1, P6 ;  /* 0x000000000715d211 */ /* 0x008fe400030f0c08 */
        /* <DEDUP_REMOVED lines=10> */
.L_x_9959:
[----:B------:R-:W-:Y:S05]  /*b0c0*/  BSYNC B1 ;  /* 0x0000000000017941 */ /* 0x000fea0003800000 */
.L_x_9958:
[----:B---3--:R3:W0:Y:S01]  /*b0d0*/  SHFL.IDX PT, R0, R4, 0x1, 0x181f ;  /* 0x00381f0004007f89 */ /* 0x00862200000e0000 */
[----:B------:R-:W-:Y:S03]  /*b0e0*/  BSSY B1, `(.L_x_9960) ;  /* 0x0000014000017945 */ /* 0x000fe60003800000 */
[----:B--2-4-:R3:W2:Y:S01]  /*b0f0*/  SHFL.IDX PT, R2, R5, 0x1, 0x181f ;  /* 0x00381f0005027f89 */ /* 0x0146a200000e0000 */
[----:B------:R-:W-:Y:S05]  /*b100*/  @P1 BRA `(.L_x_9961) ;  /* 0x0000000000441947 */ /* 0x000fea0003800000 */
[----:B------:R-:W-:Y:S02]  /*b110*/  ULDC UR4, c[0x0][0xbc8] ;  /* 0x0002f20000047ab9 */ /* 0x000fe40000000800 */
[----:B------:R-:W-:Y:S02]  /*b120*/  ISETP.GE.AND P4, PT, R7, UR4, PT ;  /* 0x0000000407007c0c */ /* 0x000fe4000bf86270 */
[----:B------:R-:W-:Y:S02]  /*b130*/  ISETP.GE.AND P3, PT, R13, UR4, PT ;  /* 0x000000040d007c0c */ /* 0x000fe4000bf66270 */
[----:B------:R-:W-:Y:S02]  /*b140*/  ISETP.GE.AND P2, PT, R17, UR4, PT ;  /* 0x0000000411007c0c */ /* 0x000fe4000bf46270 */
[----:B------:R-:W-:-:S07]  /*b150*/  ISETP.GE.AND P1, PT, R19, UR4, PT ;  /* 0x0000000413007c0c */ /* 0x000fce000bf26270 */
[-C--:B--2---:R-:W-:Y:S02]  /*b160*/  @!P4 LEA R20, P6, R7, R2.reuse, 0x1 ;  /* 0x000000020714c211 */ /* 0x084fe400078c08ff */
[----:B------:R-:W-:Y:S02]  /*b170*/  @!P3 LEA R24, P5, R13, R2, 0x1 ;  /* 0x000000020d18b211 */ /* 0x000fe400078a08ff */
[----:B0-----:R-:W-:Y:S02]  /*b180*/  @!P4 LEA.HI.X R21, R7, R0, R8, 0x1, P6 ;  /* 0x000000000715c211 */ /* 0x001fe400030f0c08 */
        /* <DEDUP_REMOVED lines=9> */
.L_x_9961:
[----:B------:R-:W-:Y:S05]  /*b220*/  BSYNC B1 ;  /* 0x0000000000017941 */ /* 0x000fea0003800000 */
.L_x_9960:
[----:B0-----:R0:W0:Y:S01]  /*b230*/  SHFL.IDX PT, R0, R4, 0x2, 0x181f ;  /* 0x00581f0004007f89 */ /* 0x00102200000e0000 */
[----:B------:R-:W-:Y:S03]  /*b240*/  BSSY B1, `(.L_x_9962) ;  /* 0x0000014000017945 */ /* 0x000fe60003800000 */
[----:B--2-4-:R2:W4:Y:S01]  /*b250*/  SHFL.IDX PT, R2, R5, 0x2, 0x181f ;  /* 0x00581f0005027f89 */ /* 0x01452200000e0000 */
        /* <DEDUP_REMOVED lines=18> */
.L_x_9963:
[----:B------:R-:W-:Y:S05]  /*b380*/  BSYNC B1 ;  /* 0x0000000000017941 */ /* 0x000fea0003800000 */
.L_x_9962:
[----:B0-----:R-:W-:Y:S01]  /*b390*/  VIADD R0, R6, 0x60 ;  /* 0x0000006006007836 */ /* 0x001fe20000000000 */
[----:B---3--:R-:W0:Y:S04]  /*b3a0*/  SHFL.IDX PT, R4, R4, 0x3, 0x181f ;  /* 0x00781f0004047f89 */ /* 0x008e2800000e0000 */
[----:B------:R-:W-:Y:S01]  /*b3b0*/  ISETP.GE.AND P0, PT, R0, R15, PT ;  /* 0x0000000f0000720c */ /* 0x000fe20003f06270 */
[----:B----4-:R3:W4:-:S12]  /*b3c0*/  SHFL.IDX PT, R2, R5, 0x3, 0x181f ;  /* 0x00781f0005027f89 */ /* 0x01071800000e0000 */
[----:B---3--:R-:W-:Y:S05]  /*b3d0*/  @P0 BRA `(.L_x_9952) ;  /* 0x0000000000440947 */ /* 0x008fea0003800000 */
[----:B------:R-:W-:Y:S02]  /*b3e0*/  ULDC UR4, c[0x0][0xbc8] ;  /* 0x0002f20000047ab9 */ /* 0x000fe40000000800 */
[----:B------:R-:W-:Y:S02]  /*b3f0*/  ISETP.GE.AND P3, PT, R7, UR4, PT ;  /* 0x0000000407007c0c */ /* 0x000fe4000bf66270 */
[----:B------:R-:W-:Y:S02]  /*b400*/  ISETP.GE.AND P2, PT, R13, UR4, PT ;  /* 0x000000040d007c0c */ /* 0x000fe4000bf46270 */
[----:B------:R-:W-:Y:S02]  /*b410*/  ISETP.GE.AND P1, PT, R17, UR4, PT ;  /* 0x0000000411007c0c */ /* 0x000fe4000bf26270 */
[----:B------:R-:W-:-:S07]  /*b420*/  ISETP.GE.AND P0, PT, R19, UR4, PT ;  /* 0x0000000413007c0c */ /* 0x000fce000bf06270 */
[----:B----4-:R-:W-:-:S04]  /*b430*/  @!P3 LEA R6, P4, R7, R2, 0x1 ;  /* 0x000000020706b211 */ /* 0x010fc800078808ff */
[----:B0-----:R-:W-:Y:S02]  /*b440*/  @!P3 LEA.HI.X R7, R7, R4, R8, 0x1, P4 ;  /* 0x000000040707b211 */ /* 0x001fe400020f0c08 */
        /* <DEDUP_REMOVED lines=10> */
.L_x_9952:
[----:B------:R-:W-:Y:S05]  /*b4f0*/  BSYNC B0 ;  /* 0x0000000000007941 */ /* 0x000fea0003800000 */
.L_x_9942:
[----:B------:R-:W-:Y:S02]  /*b500*/  ULDC UR4, c[0x0][0xd3c] ;  /* 0x00034f0000047ab9 */ /* 0x000fe40000000800 */
[----:B---3--:R-:W-:-:S13]  /*b510*/  ISETP.GE.AND P0, PT, R11, UR4, PT ;  /* 0x000000040b007c0c */ /* 0x008fda000bf06270 */
[----:B------:R-:W-:Y:S05]  /*b520*/  @!P0 BRA `(.L_x_9964) ;  /* 0xffffff5c00108947 */ /* 0x000fea000383ffff */
[----:B------:R-:W-:Y:S05]  /*b530*/  EXIT ;  /* 0x000000000000794d */ /* 0x000fea0003800000 */
.L_x_9916:
[----:B------:R-:W-:-:S08]  /*b540*/  NOP ;  /* 0x0000000000007918 */ /* 0x000fd00000000000 */
[----:B--2---:R-:W0:-:S00]  /*b550*/  USETMAXREG.DEALLOC.CTAPOOL 0x18 ;  /* 0x00000018000079c8 */ /* 0x004e0000080e0500 */
        /* <DEDUP_REMOVED lines=18> */
.L_x_9965:
        /* <DEDUP_REMOVED lines=44> */
.L_x_9969:
        /* <DEDUP_REMOVED lines=38> */
.L_x_9967:
        /* <DEDUP_REMOVED lines=20> */
.L_x_9970:
        /* <DEDUP_REMOVED lines=54> */
.L_x_9968:
[----:B------:R-:W-:Y:S01]  /*c040*/  IMAD.U32 R2, RZ, RZ, UR6 ;  /* 0x00000006ff027e24 */ /* 0x000fe2000f8e00ff */
[----:B------:R0:W-:Y:S04]  /*c050*/  STL [R1+0x4], RZ ;  /* 0x000004ff01007387 */ /* 0x0001e80000100800 */
[----:B------:R0:W-:Y:S04]  /*c060*/  STL [R1+0x8], RZ ;  /* 0x000008ff01007387 */ /* 0x0001e80000100800 */
[----:B------:R0:W-:Y:S02]  /*c070*/  STL [R1], R2 ;  /* 0x0000000201007387 */ /* 0x0001e40000100800 */
.L_x_9971:
        /* <DEDUP_REMOVED lines=10> */
.L_x_9966:
        /* <DEDUP_REMOVED lines=29> */
[----:B------:R0:W-:Y:S04]  /*c2f0*/  STL [R1+0x10], R3 ;  /* 0x0000100301007387 */ /* 0x0001e80000100800 */
[----:B------:R-:W-:Y:S04]  /*c300*/  STL [R1+0x70], RZ ;  /* 0x000070ff01007387 */ /* 0x000fe80000100800 */
[----:B------:R1:W-:Y:S01]  /*c310*/  STL [R1+0x18], R2 ;  /* 0x0000180201007387 */ /* 0x0003e20000100800 */
[C---:B0-----:R-:W-:Y:S02]  /*c320*/  LOP3.LUT R3, R0.reuse, 0x40, RZ, 0xfc, !PT ;  /* 0x0000004000037812 */ /* 0x041fe400078efcff */
[----:B-1----:R-:W-:-:S02]  /*c330*/  LOP3.LUT R2, R0, 0x80, RZ, 0xfc, !PT ;  /* 0x0000008000027812 */ /* 0x002fc400078efcff */
[----:B------:R-:W-:-:S07]  /*c340*/  LOP3.LUT R0, R0, 0xc0, RZ, 0xfc, !PT ;  /* 0x000000c000007812 */ /* 0x000fce00078efcff */
.L_x_10080:
[----:B--2---:R-:W2:Y:S01]  /*c350*/  LDL R0, [R1+0xc] ;  /* 0x00000c0001007983 */ /* 0x004ea20000100800 */
[----:B-1----:R-:W2:Y:S01]  /*c360*/  LDC.64 R2, c[0x0][0xd88] ;  /* 0x00036200ff027b82 */ /* 0x002ea20000000a00 */
[----:B------:R-:W-:Y:S05]  /*c370*/  YIELD ;  /* 0x0000000000007946 */ /* 0x000fea0003800000 */
[----:B------:R-:W-:Y:S01]  /*c380*/  ULDC.64 UR4, c[0x0][0xb20] ;  /* 0x0002c80000047ab9 */ /* 0x000fe20000000a00 */
[----:B---3--:R-:W-:Y:S01]  /*c390*/  IMAD.MOV.U32 R6, RZ, RZ, RZ ;  /* 0x000000ffff067224 */ /* 0x008fe200078e00ff */
        /* <DEDUP_REMOVED lines=13> */
[----:B0-----:R-:W-:Y:S01]  /*c470*/  SHF.L.U64.HI R9, R10, 0x2, R4 ;  /* 0x000000020a097819 */ /* 0x001fe20000010204 */
        /* <DEDUP_REMOVED lines=37> */
.L_x_9973:
        /* <DEDUP_REMOVED lines=18> */
.L_x_9974:
[----:B------:R-:W-:Y:S05]  /*c7f0*/  @!P0 BRA `(.L_x_9975) ;  /* 0x00000000000c8947 */ /* 0x000fea0003800000 */
[----:B------:R-:W2:Y:S04]  /*c800*/  LDG.E R6, desc[UR38][R4.64] ;  /* 0x0000002604067981 */ /* 0x000ea8000c1e1900 */
[----:B------:R-:W2:Y:S02]  /*c810*/  LDG.E R4, desc[UR38][R4.64+0x4] ;  /* 0x0000042604047981 */ /* 0x000ea4000c1e1900 */
[----:B--2---:R-:W-:-:S07]  /*c820*/  IMAD.IADD R6, R4, 0x1, -R6 ;  /* 0x0000000104067824 */ /* 0x004fce00078e0a06 */
.L_x_9975:
        /* <DEDUP_REMOVED lines=45> */
.L_x_9977:
[----:B------:R-:W-:Y:S05]  /*cb00*/  BSYNC B0 ;  /* 0x0000000000007941 */ /* 0x000fea0003800000 */
.L_x_9976:
        /* <DEDUP_REMOVED lines=26> */
.L_x_9979:
        /* <DEDUP_REMOVED lines=20> */
.L_x_9982:
[----:B------:R-:W-:Y:S05]  /*cdf0*/  BSYNC B6 ;  /* 0x0000000000067941 */ /* 0x000fea0003800000 */
.L_x_9981:
        /* <DEDUP_REMOVED lines=20> */
.L_x_9985:
        /* <DEDUP_REMOVED lines=16> */
.L_x_9984:
[----:B------:R-:W-:Y:S05]  /*d040*/  BSYNC B6 ;  /* 0x0000000000067941 */ /* 0x000fea0003800000 */
.L_x_9983:
        /* <DEDUP_REMOVED lines=24> */
.L_x_10097:
        /* <DEDUP_REMOVED lines=11> */
.L_x_10100:
        /* <DEDUP_REMOVED lines=24> */
.L_x_9989:
[----:B--2---:R-:W2:Y:S01]  /*d400*/  LDL R2, [R1+0x18] ;  /* 0x0000180001027983 */ /* 0x004ea20000100800 */
[----:B---3--:R-:W-:Y:S01]  /*d410*/  IMAD R0, R19, 0x8, R18 ;  /* 0x0000000813007824 */ /* 0x008fe200078e0212 */
[----:B--2---:R-:W-:-:S04]  /*d420*/  SHF.L.U32 R2, R2, 0x1f, RZ ;  /* 0x0000001f02027819 */ /* 0x004fc800000006ff */
[----:B------:R-:W2:Y:S02]  /*d430*/  SYNCS.PHASECHK.TRANS64.TRYWAIT P0, [R0+URZ+0x32440], R2 ;  /* 0x03244002000075a7 */ /* 0x000ea4000800017f */
[----:B--2---:R-:W-:Y:S05]  /*d440*/  @!P0 BRA `(.L_x_9990) ;  /* 0x0000005400988947 */ /* 0x004fea0003800000 */
.L_x_10101:
        /* <DEDUP_REMOVED lines=11> */
.L_x_9991:
[----:B------:R-:W3:Y:S04]  /*d500*/  LDL R4, [R1+0x30] ;  /* 0x0000300001047983 */ /* 0x000ee80000100800 */
[----:B------:R-:W4:Y:S04]  /*d510*/  LDL R3, [R1+0x20] ;  /* 0x0000200001037983 */ /* 0x000f280000100800 */
[----:B--2---:R-:W2:Y:S01]  /*d520*/  LDL.LU R2, [R1+0x14] ;  /* 0x0000140001027983 */ /* 0x004ea20000300800 */
        /* <DEDUP_REMOVED lines=16> */
[----:B------:R-:W-:Y:S01]  /*d630*/  UIMAD UR11, UR11, 0x60, UR4 ;  /* 0x000000600b0b78a4 */ /* 0x000fe2000f8e0204 */
[----:B------:R2:W-:Y:S02]  /*d640*/  STL [R1+0x14], R2 ;  /* 0x0000140201007387 */ /* 0x0005e40000100800 */
[----:B------:R-:W-:-:S06]  /*d650*/  UMOV UR4, 0x0 ;  /* 0x0000000000047882 */ /* 0x000fcc0000000000 */
[----:B------:R2:W-:Y:S01]  /*d660*/  UTMALDG.4D [UR8], [UR6], desc[UR4] ;  /* 0x00000408060075b4 */ /* 0x0005e20008019000 */
[----:B------:R-:W-:Y:S02]  /*d670*/  NOP ;  /* 0x0000000000007918 */ /* 0x000fe40000000000 */
.L_x_9987:
[----:B---3--:R-:W3:Y:S04]  /*d680*/  LDL.LU R4, [R1+0x28] ;  /* 0x0000280001047983 */ /* 0x008ee80000300800 */
[----:B------:R-:W4:Y:S04]  /*d690*/  LDL.LU R3, [R1+0x44] ;  /* 0x0000440001037983 */ /* 0x000f280000300800 */
[----:B--2---:R-:W2:Y:S01]  /*d6a0*/  LDL R2, [R1+0x2c] ;  /* 0x00002c0001027983 */ /* 0x004ea20000100800 */
        /* <DEDUP_REMOVED lines=11> */
[----:B--2---:R-:W-:-:S05]  /*d760*/  SHF.R.S32.HI R0, RZ, 0x1f, R2 ;  /* 0x0000001fff007819 */ /* 0x004fca0000011402 */
[----:B------:R3:W-:Y:S04]  /*d770*/  STL [R1+0x48], R0 ;  /* 0x0000480001007387 */ /* 0x0007e80000100800 */
[----:B------:R3:W-:Y:S01]  /*d780*/  STL [R1+0x58], R3 ;  /* 0x0000580301007387 */ /* 0x0007e20000100800 */
[----:B------:R-:W-:Y:S05]  /*d790*/  @!P1 BRA `(.L_x_9993) ;  /* 0x0000000000409947 */ /* 0x000fea0003800000 */
[----:B------:R-:W-:Y:S01]  /*d7a0*/  MOV R2, 0x0 ;  /* 0x0000000000027802 */ /* 0x000fe20000000f00 */
[----:B------:R-:W-:Y:S01]  /*d7b0*/  ULDC.64 UR6, c[0x4][0x118] ;  /* 0x0100460000067ab9 */ /* 0x000fe20000000a00 */
[----:B------:R-:W-:Y:S01]  /*d7c0*/  ULDC.64 UR8, c[0x4][0x120] ;  /* 0x0100480000087ab9 */ /* 0x000fe20000000a00 */
[----:B------:R-:W-:Y:S01]  /*d7d0*/  ULDC.64 UR4, c[0x4][0x20] ;  /* 0x0100080000047ab9 */ /* 0x000fe20000000a00 */
[----:B---3--:R-:W-:Y:S02]  /*d7e0*/  IMAD.U32 R4, RZ, RZ, UR6 ;  /* 0x00000006ff047e24 */ /* 0x008fe4000f8e00ff */
        /* <DEDUP_REMOVED lines=11> */
.L_x_9993:
[----:B------:R-:W-:Y:S05]  /*d8a0*/  BSYNC B6 ;  /* 0x0000000000067941 */ /* 0x000fea0003800000 */
.L_x_9992:
[----:B------:R-:W2:Y:S01]  /*d8b0*/  LDL.LU R5, [R1+0x4] ;  /* 0x0000040001057983 */ /* 0x000ea20000300800 */
[----:B------:R-:W4:Y:S01]  /*d8c0*/  LDC R8, c[0x0][0x448] ;  /* 0x00011200ff087b82 */ /* 0x000f220000000800 */
[----:B------:R-:W-:Y:S01]  /*d8d0*/  ULDC.64 UR4, c[0x0][0x298] ;  /* 0x0000a60000047ab9 */ /* 0x000fe20000000a00 */
[----:B------:R-:W-:Y:S01]  /*d8e0*/  ULDC.64 UR6, c[0x0][0x280] ;  /* 0x0000a00000067ab9 */ /* 0x000fe20000000a00 */
[----:B---3--:R-:W3:Y:S04]  /*d8f0*/  LDL R4, [R1+0x48] ;  /* 0x0000480001047983 */ /* 0x008ee80000100800 */
[----:B-1----:R-:W3:Y:S04]  /*d900*/  LDL R10, [R1+0x2c] ;  /* 0x00002c00010a7983 */ /* 0x002ee80000100800 */
[----:B------:R-:W3:Y:S01]  /*d910*/  LDL R9, [R1+0x58] ;  /* 0x0000580001097983 */ /* 0x000ee20000100800 */
[----:B------:R-:W1:Y:S01]  /*d920*/  S2R R2, SR_TID.X ;  /* 0x0000000000027919 */ /* 0x000e620000002100 */
[----:B------:R-:W0:Y:S02]  /*d930*/  S2R R0, SR_TID.X ;  /* 0x0000000000007919 */ /* 0x000e240000002100 */
[----:B------:R-:W3:Y:S01]  /*d940*/  LDL R7, [R1+0x34] ;  /* 0x0000340001077983 */ /* 0x000ee20000100800 */
[----:B----4-:R-:W-:-:S13]  /*d950*/  ISETP.NE.AND P0, PT, R8, 0x1, PT ;  /* 0x000000010800780c */ /* 0x010fda0003f05270 */
[----:B------:R-:W4:Y:S01]  /*d960*/  @P0 LDC R3, c[0x0][0x450] ;  /* 0x00011400ff030b82 */ /* 0x000f220000000800 */
[----:B-1----:R-:W-:-:S04]  /*d970*/  LOP3.LUT R2, R2, 0x7f, RZ, 0xc0, !PT ;  /* 0x0000007f02027812 */ /* 0x002fc800078ec0ff */
[----:B------:R-:W-:Y:S01]  /*d980*/  SHF.R.U32.HI R2, RZ, 0x3, R2 ;  /* 0x00000003ff027819 */ /* 0x000fe20000011602 */
[----:B0-----:R-:W-:-:S05]  /*d990*/  IMAD.SHL.U32 R0, R0, 0x10, RZ ;  /* 0x0000001000007824 */ /* 0x001fca00078e00ff */
[----:B------:R-:W-:Y:S02]  /*d9a0*/  LOP3.LUT R0, R2, 0x70, R0, 0xf8, !PT ;  /* 0x0000007002007812 */ /* 0x000fe400078ef800 */
[----:B------:R-:W0:Y:S01]  /*d9b0*/  @P0 LDC R2, c[0x0][0x44c] ;  /* 0x00011300ff020b82 */ /* 0x000e220000000800 */
[----:B--2---:R-:W-:-:S05]  /*d9c0*/  IMAD.SHL.U32 R6, R5, 0x80, RZ ;  /* 0x0000008005067824 */ /* 0x004fca00078e00ff */
[----:B------:R-:W-:-:S05]  /*d9d0*/  LOP3.LUT R5, R0, R6, RZ, 0xfc, !PT ;  /* 0x0000000600057212 */ /* 0x000fca00078efcff */
[----:B0-----:R-:W-:-:S04]  /*d9e0*/  @P0 IMAD.HI.U32 R2, R5, R2, RZ ;  /* 0x0000000205020227 */ /* 0x001fc800078e00ff */
[----:B------:R-:W-:Y:S01]  /*d9f0*/  IMAD.MOV.U32 R0, RZ, RZ, R5 ;  /* 0x000000ffff007224 */ /* 0x000fe200078e0005 */
[----:B----4-:R-:W-:Y:S01]  /*da00*/  @P0 SHF.R.U32.HI R0, RZ, R3, R2 ;  /* 0x00000003ff000219 */ /* 0x010fe20000011602 */
[----:B---3--:R-:W-:-:S04]  /*da10*/  IMAD R2, R4, UR4, RZ ;  /* 0x0000000404027c24 */ /* 0x008fc8000f8e02ff */
        /* <DEDUP_REMOVED lines=26> */
[----:B0-----:R-:W-:Y:S01]  /*dbc0*/  IMAD.WIDE.U32 R4, R0, UR4, R2 ;  /* 0x0000000400047c25 */ /* 0x001fe2000f8e0002 */
        /* <DEDUP_REMOVED lines=9> */
[----:B------:R-:W0:Y:S02]  /*dc60*/  S2R R4, SR_TID.X ;  /* 0x0000000000047919 */ /* 0x000e240000002100 */
[----:B0-----:R-:W-:Y:S02]  /*dc70*/  LOP3.LUT R5, R4, 0x7f, RZ, 0xc0, !PT ;  /* 0x0000007f04057812 */ /* 0x001fe400078ec0ff */
[----:B------:R-:W2:Y:S02]  /*dc80*/  LDL R4, [R1+0x38] ;  /* 0x0000380001047983 */ /* 0x000ea40000100800 */
[----:B------:R-:W-:Y:S02]  /*dc90*/  SHF.R.U32.HI R7, RZ, 0x3, R5 ;  /* 0x00000003ff077819 */ /* 0x000fe40000011605 */
[----:B------:R-:W0:Y:S03]  /*dca0*/  SHFL.IDX PT, R5, R3, RZ, 0x181f ;  /* 0x00181fff03057589 */ /* 0x000e2600000e0000 */
[----:B------:R-:W-:-:S02]  /*dcb0*/  IMAD.IADD R11, R7, 0x1, R6 ;  /* 0x00000001070b7824 */ /* 0x000fc400078e0206 */
[----:B------:R-:W-:Y:S04]  /*dcc0*/  SHFL.IDX PT, R6, R3, 0x1, 0x181f ;  /* 0x00381f0003067f89 */ /* 0x000fe800000e0000 */
[----:B------:R-:W-:Y:S04]  /*dcd0*/  SHFL.IDX PT, R7, R0, 0x1, 0x181f ;  /* 0x00381f0000077f89 */ /* 0x000fe800000e0000 */
[----:B------:R-:W-:Y:S01]  /*dce0*/  STL [R1+0x4], R11 ;  /* 0x0000040b01007387 */ /* 0x000fe20000100800 */
[----:B--2---:R-:W-:-:S03]  /*dcf0*/  IMAD R2, R4, R8, RZ ;  /* 0x0000000804027224 */ /* 0x004fc600078e02ff */
[----:B------:R-:W1:Y:S01]  /*dd00*/  SHFL.IDX PT, R4, R0, RZ, 0x181f ;  /* 0x00181fff00047589 */ /* 0x000e6200000e0000 */
[C---:B------:R-:W-:Y:S01]  /*dd10*/  VIADD R8, R11.reuse, 0x10 ;  /* 0x000000100b087836 */ /* 0x040fe20000000000 */
[----:B------:R-:W-:-:S04]  /*dd20*/  ISETP.GE.AND P1, PT, R11, R2, PT ;  /* 0x000000020b00720c */ /* 0x000fc80003f26270 */
[----:B------:R-:W-:Y:S01]  /*dd30*/  ISETP.GE.AND P2, PT, R8, R2, PT ;  /* 0x000000020800720c */ /* 0x000fe20003f46270 */
[----:B------:R2:W-:Y:S08]  /*dd40*/  STL [R1+0x44], R8 ;  /* 0x0000440801007387 */ /* 0x0005f00000100800 */
[----:B0-----:R-:W-:Y:S01]  /*dd50*/  @!P1 LEA R5, P3, R10, R5, 0x1 ;  /* 0x000000050a059211 */ /* 0x001fe200078608ff */
[----:B--2---:R-:W-:-:S05]  /*dd60*/  VIADD R8, R11, 0x20 ;  /* 0x000000200b087836 */ /* 0x004fca0000000000 */
[----:B------:R-:W-:Y:S01]  /*dd70*/  STL [R1+0x50], R8 ;  /* 0x0000500801007387 */ /* 0x000fe20000100800 */
[----:B-1----:R-:W-:-:S05]  /*dd80*/  @!P1 IMAD.X R4, RZ, RZ, R4, P3 ;  /* 0x000000ffff049224 */ /* 0x002fca00018e0604 */
[----:B------:R-:W-:-:S04]  /*dd90*/  @!P1 LOP3.LUT R5, R5, R4, RZ, 0x3c, !PT ;  /* 0x0000000405059212 */ /* 0x000fc800078e3cff */
[----:B------:R-:W-:-:S04]  /*dda0*/  @!P1 LOP3.LUT R4, R5, R4, RZ, 0x3c, !PT ;  /* 0x0000000405049212 */ /* 0x000fc800078e3cff */
[----:B------:R-:W-:-:S05]  /*ddb0*/  @!P1 LOP3.LUT R5, R5, R4, RZ, 0x3c, !PT ;  /* 0x0000000405059212 */ /* 0x000fca00078e3cff */
[----:B-----5:R0:W-:Y:S02]  /*ddc0*/  @!P1 LDGSTS.E.BYPASS.LTC128B.128 [R9+0x18400], desc[UR38][R4.64], !P0 ;  /* 0x1840000004099fae */ /* 0x0201e4000c101d66 */
[----:B0-----:R-:W-:Y:S02]  /*ddd0*/  @!P2 LEA R5, P1, R10, R6, 0x1 ;  /* 0x000000060a05a211 */ /* 0x001fe400078208ff */
[----:B------:R-:W-:Y:S03]  /*dde0*/  SHFL.IDX PT, R6, R0, 0x2, 0x181f ;  /* 0x00581f0000067f89 */ /* 0x000fe600000e0000 */
[----:B------:R-:W-:Y:S01]  /*ddf0*/  @!P2 IMAD.X R4, RZ, RZ, R7, P1 ;  /* 0x000000ffff04a224 */ /* 0x000fe200008e0607 */
[----:B------:R-:W-:Y:S01]  /*de00*/  ISETP.GE.AND P1, PT, R8, R2, PT ;  /* 0x000000020800720c */ /* 0x000fe20003f26270 */
[----:B------:R-:W-:-:S03]  /*de10*/  VIADD R7, R11, 0x30 ;  /* 0x000000300b077836 */ /* 0x000fc60000000000 */
[-C--:B------:R-:W-:Y:S02]  /*de20*/  @!P2 LOP3.LUT R5, R5, R4.reuse, RZ, 0x3c, !PT ;  /* 0x000000040505a212 */ /* 0x080fe400078e3cff */
[----:B------:R-:W-:Y:S02]  /*de30*/  STL [R1+0x54], R7 ;  /* 0x0000540701007387 */ /* 0x000fe40000100800 */
[----:B------:R-:W-:-:S04]  /*de40*/  @!P2 LOP3.LUT R4, R5, R4, RZ, 0x3c, !PT ;  /* 0x000000040504a212 */ /* 0x000fc800078e3cff */
[----:B------:R-:W-:-:S05]  /*de50*/  @!P2 LOP3.LUT R5, R5, R4, RZ, 0x3c, !PT ;  /* 0x000000040505a212 */ /* 0x000fca00078e3cff */
[----:B------:R0:W-:Y:S04]  /*de60*/  @!P2 LDGSTS.E.BYPASS.LTC128B.128 [R9+0x18c00], desc[UR38][R4.64], !P0 ;  /* 0x18c000000409afae */ /* 0x0001e8000c101d66 */
[----:B0-----:R-:W0:Y:S02]  /*de70*/  SHFL.IDX PT, R4, R3, 0x2, 0x181f ;  /* 0x00581f0003047f89 */ /* 0x001e2400000e0000 */
[----:B0-----:R-:W-:-:S05]  /*de80*/  @!P1 LEA R5, P2, R10, R4, 0x1 ;  /* 0x000000040a059211 */ /* 0x001fca00078408ff */
[----:B------:R-:W-:Y:S02]  /*de90*/  @!P1 IMAD.X R4, RZ, RZ, R6, P2 ;  /* 0x000000ffff049224 */ /* 0x000fe400010e0606 */
[----:B------:R-:W-:Y:S03]  /*dea0*/  SHFL.IDX PT, R6, R0, 0x3, 0x181f ;  /* 0x00781f0000067f89 */ /* 0x000fe600000e0000 */
[----:B------:R-:W-:-:S04]  /*deb0*/  @!P1 LOP3.LUT R5, R5, R4, RZ, 0x3c, !PT ;  /* 0x0000000405059212 */ /* 0x000fc800078e3cff */
[----:B------:R-:W-:-:S04]  /*dec0*/  @!P1 LOP3.LUT R4, R5, R4, RZ, 0x3c, !PT ;  /* 0x0000000405049212 */ /* 0x000fc800078e3cff */
[----:B------:R-:W-:-:S05]  /*ded0*/  @!P1 LOP3.LUT R5, R5, R4, RZ, 0x3c, !PT ;  /* 0x0000000405059212 */ /* 0x000fca00078e3cff */
[----:B------:R0:W-:Y:S01]  /*dee0*/  @!P1 LDGSTS.E.BYPASS.LTC128B.128 [R9+0x19400], desc[UR38][R4.64], !P0 ;  /* 0x1940000004099fae */ /* 0x0001e2000c101d66 */
[----:B------:R-:W-:Y:S01]  /*def0*/  ISETP.GE.AND P1, PT, R7, R2, PT ;  /* 0x000000020700720c */ /* 0x000fe20003f26270 */
[----:B------:R-:W-:-:S05]  /*df00*/  VIADD R7, R11, 0x40 ;  /* 0x000000400b077836 */ /* 0x000fca0000000000 */
        /* <DEDUP_REMOVED lines=27> */
[-C--:B------:R-:W-:Y:S01]  /*e0c0*/  @!P1 LOP3.LUT R5, R5, R4.reuse, RZ, 0x3c, !PT ;  /* 0x0000000405059212 */ /* 0x080fe200078e3cff */
[----:B------:R-:W-:Y:S03]  /*e0d0*/  SHFL.IDX PT, R0, R0, 0x7, 0x181f ;  /* 0x00f81f0000007f89 */ /* 0x000fe600000e0000 */
        /* <DEDUP_REMOVED lines=11> */
[----:B-1----:R0:W-:Y:S02]  /*e190*/  @!P1 LDGSTS.E.BYPASS.LTC128B.128 [R9+0x1b400], desc[UR38][R4.64], !P0 ;  /* 0x1b40000004099fae */ /* 0x0021e4000c101d66 */
.L_x_10118:
[----:B01----:R-:W2:Y:S02]  /*e1a0*/  LDL R4, [R1+0x4] ;  /* 0x0000040001047983 */ /* 0x003ea40000100800 */
[----:B--2---:R-:W-:-:S05]  /*e1b0*/  VIADD R4, R4, 0x70 ;  /* 0x0000007004047836 */ /* 0x004fca0000000000 */
[----:B------:R-:W-:Y:S01]  /*e1c0*/  ISETP.GE.AND P1, PT, R4, R2, PT ;  /* 0x000000020400720c */ /* 0x000fe20003f26270 */
[----:B------:R0:W-:-:S12]  /*e1d0*/  STL [R1+0x6c], R4 ;  /* 0x00006c0401007387 */ /* 0x0001d80000100800 */
        /* <DEDUP_REMOVED lines=8> */
.L_x_9995:
        /* <DEDUP_REMOVED lines=11> */
[----:B------:R-:W-:Y:S01]  /*e310*/  VIADD R2, R18, 0x22400 ;  /* 0x0002240012027836 */ /* 0x000fe20000000000 */
[----:B------:R-:W-:Y:S04]  /*e320*/  BSSY B6, `(.L_x_9996) ;  /* 0x0000019000067945 */ /* 0x000fe80003800000 */
[----:B------:R-:W-:Y:S01]  /*e330*/  LOP3.LUT P0, RZ, R2, 0x3ff, RZ, 0xc0, !PT ;  /* 0x000003ff02ff7812 */ /* 0x000fe2000780c0ff */
[----:B--2---:R-:W-:-:S04]  /*e340*/  IMAD R0, R0, UR4, RZ ;  /* 0x0000000400007c24 */ /* 0x004fc8000f8e02ff */
[C---:B---3--:R-:W-:Y:S02]  /*e350*/  IMAD R0, R3.reuse, UR5, R0 ;  /* 0x0000000503007c24 */ /* 0x048fe4000f8e0200 */
[----:B------:R-:W-:-:S04]  /*e360*/  IMAD.WIDE.U32 R2, R3, UR4, RZ ;  /* 0x0000000403027c25 */ /* 0x000fc8000f8e00ff */
[----:B------:R-:W-:Y:S01]  /*e370*/  IMAD.IADD R0, R3, 0x1, R0 ;  /* 0x0000000103007824 */ /* 0x000fe200078e0200 */
[----:B------:R1:W-:Y:S04]  /*e380*/  STL.64 [R1+0x48], R2 ;  /* 0x0000480201007387 */ /* 0x0003e80000100a00 */
[----:B------:R1:W-:Y:S01]  /*e390*/  STL [R1+0x2c], R0 ;  /* 0x00002c0001007387 */ /* 0x0003e20000100800 */
[----:B------:R-:W-:Y:S05]  /*e3a0*/  @!P0 BRA `(.L_x_9997) ;  /* 0x0000000000408947 */ /* 0x000fea0003800000 */
[----:B-1----:R-:W-:Y:S01]  /*e3b0*/  MOV R2, 0x0 ;  /* 0x0000000000027802 */ /* 0x002fe20000000f00 */
        /* <DEDUP_REMOVED lines=15> */
.L_x_9997:
[----:B------:R-:W-:Y:S05]  /*e4b0*/  BSYNC B6 ;  /* 0x0000000000067941 */ /* 0x000fea0003800000 */
.L_x_9996:
[----:B------:R-:W2:Y:S01]  /*e4c0*/  LDL.LU R5, [R1+0x2c] ;  /* 0x00002c0001057983 */ /* 0x000ea20000300800 */
[----:B------:R-:W0:Y:S01]  /*e4d0*/  LDC R7, c[0x0][0x448] ;  /* 0x00011200ff077b82 */ /* 0x000e220000000800 */
[----:B------:R-:W-:Y:S01]  /*e4e0*/  ULDC.64 UR4, c[0x0][0x3d8] ;  /* 0x0000f60000047ab9 */ /* 0x000fe20000000a00 */
[----:B------:R-:W-:Y:S01]  /*e4f0*/  ULDC.64 UR6, c[0x0][0x390] ;  /* 0x0000e40000067ab9 */ /* 0x000fe20000000a00 */
[----:B-1----:R-:W2:Y:S04]  /*e500*/  LDL.LU.64 R2, [R1+0x48] ;  /* 0x0000480001027983 */ /* 0x002ea80000300a00 */
[----:B------:R-:W3:Y:S04]  /*e510*/  LDL.LU R0, [R1+0x58] ;  /* 0x0000580001007983 */ /* 0x000ee80000300800 */
[----:B------:R-:W4:Y:S04]  /*e520*/  LDL.LU R4, [R1+0x34] ;  /* 0x0000340001047983 */ /* 0x000f280000300800 */
[----:B------:R-:W5:Y:S01]  /*e530*/  LDL.LU R6, [R1+0x28] ;  /* 0x0000280001067983 */ /* 0x000f620000300800 */
[----:B------:R-:W1:Y:S01]  /*e540*/  S2R R9, SR_TID.X ;  /* 0x0000000000097919 */ /* 0x000e620000002100 */
[----:B0-----:R-:W-:Y:S01]  /*e550*/  ISETP.NE.AND P0, PT, R7, 0x1, PT ;  /* 0x000000010700780c */ /* 0x001fe20003f05270 */
[----:B-1----:R-:W-:-:S02]  /*e560*/  IMAD.SHL.U32 R8, R9, 0x8, RZ ;  /* 0x0000000809087824 */ /* 0x002fc400078e00ff */
[----:B------:R-:W-:-:S03]  /*e570*/  IMAD.SHL.U32 R9, R9, 0x8, RZ ;  /* 0x0000000809097824 */ /* 0x000fc600078e00ff */
[----:B------:R-:W-:Y:S02]  /*e580*/  LOP3.LUT R8, R8, 0x38, RZ, 0xc0, !PT ;  /* 0x0000003808087812 */ /* 0x000fe400078ec0ff */
[----:B------:R-:W-:-:S04]  /*e590*/  LOP3.LUT R9, R9, 0x38, RZ, 0xc0, !PT ;  /* 0x0000003809097812 */ /* 0x000fc800078ec0ff */
[C---:B------:R-:W-:Y:S02]  /*e5a0*/  LOP3.LUT R11, R9.reuse, 0x40, RZ, 0xfc, !PT ;  /* 0x00000040090b7812 */ /* 0x040fe400078efcff */
[C---:B------:R-:W-:Y:S02]  /*e5b0*/  LOP3.LUT R10, R9.reuse, 0x80, RZ, 0xfc, !PT ;  /* 0x00000080090a7812 */ /* 0x040fe400078efcff */
[----:B------:R-:W-:Y:S01]  /*e5c0*/  LOP3.LUT R9, R9, 0xc0, RZ, 0xfc, !PT ;  /* 0x000000c009097812 */ /* 0x000fe200078efcff */
[----:B--2---:R-:W-:Y:S02]  /*e5d0*/  IMAD.MOV.U32 R3, RZ, RZ, R5 ;  /* 0x000000ffff037224 */ /* 0x004fe400078e0005 */
        /* <DEDUP_REMOVED lines=16> */
[----:B------:R-:W-:Y:S02]  /*e6e0*/  IMAD R5, R5, UR4, RZ ;  /* 0x0000000405057c24 */ /* 0x000fe4000f8e02ff */
[----:B------:R-:W-:Y:S02]  /*e6f0*/  IMAD R0, R7, R0, R6 ;  /* 0x0000000007007224 */ /* 0x000fe400078e0206 */
[----:B------:R-:W-:Y:S01]  /*e700*/  IMAD R4, R4, UR5, R5 ;  /* 0x0000000504047c24 */ /* 0x000fe2000f8e0205 */
[----:B------:R-:W-:-:S03]  /*e710*/  ULDC.64 UR4, c[0x0][0x3c8] ;  /* 0x0000f20000047ab9 */ /* 0x000fc60000000a00 */
[----:B------:R-:W-:Y:S01]  /*e720*/  IMAD.IADD R3, R3, 0x1, R4 ;  /* 0x0000000103037824 */ /* 0x000fe200078e0204 */
[----:B------:R-:W-:-:S05]  /*e730*/  SHF.R.S32.HI R4, RZ, 0x1f, R0 ;  /* 0x0000001fff047819 */ /* 0x000fca0000011400 */
[----:B------:R-:W-:Y:S02]  /*e740*/  IMAD R6, R4, UR4, RZ ;  /* 0x0000000404067c24 */ /* 0x000fe4000f8e02ff */
[----:B------:R-:W-:Y:S01]  /*e750*/  IMAD.WIDE.U32 R4, R0, UR4, R2 ;  /* 0x0000000400047c25 */ /* 0x000fe2000f8e0002 */
[----:B------:R-:W-:Y:S02]  /*e760*/  ULDC UR4, c[0x0][0x3b8] ;  /* 0x0000ee0000047ab9 */ /* 0x000fe40000000800 */
[----:B------:R-:W-:Y:S01]  /*e770*/  ISETP.GE.AND P3, PT, R8, UR4, PT ;  /* 0x0000000408007c0c */ /* 0x000fe2000bf66270 */
[----:B------:R-:W-:Y:S01]  /*e780*/  IMAD R0, R0, UR5, R6 ;  /* 0x0000000500007c24 */ /* 0x000fe2000f8e0206 */
[----:B------:R-:W-:Y:S02]  /*e790*/  LEA R2, P4, R4, UR6, 0x1 ;  /* 0x0000000604027c11 */ /* 0x000fe4000f8808ff */
[----:B------:R-:W-:Y:S01]  /*e7a0*/  ISETP.GE.AND P2, PT, R11, UR4, PT ;  /* 0x000000040b007c0c */ /* 0x000fe2000bf46270 */
[----:B------:R-:W-:Y:S01]  /*e7b0*/  IMAD.IADD R0, R5, 0x1, R0 ;  /* 0x0000000105007824 */ /* 0x000fe200078e0200 */
[----:B------:R-:W-:-:S02]  /*e7c0*/  ISETP.GE.AND P1, PT, R10, UR4, PT ;  /* 0x000000040a007c0c */ /* 0x000fc4000bf26270 */
[----:B------:R-:W-:Y:S01]  /*e7d0*/  ISETP.GE.AND P0, PT, R9, UR4, PT ;  /* 0x0000000409007c0c */ /* 0x000fe2000bf06270 */
[----:B------:R-:W-:Y:S01]  /*e7e0*/  UMOV UR4, 0xffffffff ;  /* 0xffffffff00047882 */ /* 0x000fe20000000000 */
[----:B------:R-:W-:Y:S02]  /*e7f0*/  LEA.HI.X R0, R4, UR7, R0, 0x1, P4 ;  /* 0x0000000704007c11 */ /* 0x000fe4000a0f0c00 */
[----:B------:R-:W-:Y:S09]  /*e800*/  BRA.DIV UR4, `(.L_x_9998) ;  /* 0x0000004e048c7947 */ /* 0x000ff2000b800000 */
[----:B------:R-:W2:Y:S04]  /*e810*/  LDL.LU R10, [R1+0x38] ;  /* 0x00003800010a7983 */ /* 0x000ea80000300800 */
[----:B------:R-:W3:Y:S04]  /*e820*/  LDL.LU R5, [R1+0x4] ;  /* 0x0000040001057983 */ /* 0x000ee80000300800 */
[----:B------:R-:W4:Y:S04]  /*e830*/  LDL.LU R4, [R1+0x44] ;  /* 0x0000440001047983 */ /* 0x000f280000300800 */
[----:B------:R-:W5:Y:S04]  /*e840*/  LDL.LU R11, [R1+0x50] ;  /* 0x00005000010b7983 */ /* 0x000f680000300800 */
[----:B------:R-:W5:Y:S04]  /*e850*/  LDL R9, [R1+0x10] ;  /* 0x0000100001097983 */ /* 0x000f680000100800 */
[----:B------:R-:W-:Y:S01]  /*e860*/  SHFL.IDX PT, R6, R0, 0x1, 0x181f ;  /* 0x00381f0000067f89 */ /* 0x000fe200000e0000 */
[----:B--2---:R-:W-:-:S03]  /*e870*/  IMAD R3, R10, R7, RZ ;  /* 0x000000070a037224 */ /* 0x004fc600078e02ff */
[----:B------:R-:W2:Y:S02]  /*e880*/  LDL.LU R10, [R1+0x54] ;  /* 0x00005400010a7983 */ /* 0x000ea40000300800 */
[-C--:B---3--:R-:W-:Y:S02]  /*e890*/  ISETP.GE.AND P5, PT, R5, R3.reuse, PT ;  /* 0x000000030500720c */ /* 0x088fe40003fa6270 */
[----:B------:R-:W3:Y:S01]  /*e8a0*/  LDL.LU R12, [R1+0x60] ;  /* 0x00006000010c7983 */ /* 0x000ee20000300800 */
[----:B----4-:R-:W-:-:S03]  /*e8b0*/  ISETP.GE.AND P4, PT, R4, R3, PT ;  /* 0x000000030400720c */ /* 0x010fc60003f86270 */
[----:B------:R-:W0:Y:S04]  /*e8c0*/  SHFL.IDX PT, R5, R2, RZ, 0x181f ;  /* 0x00181fff02057589 */ /* 0x000e2800000e0000 */
[----:B------:R-:W1:Y:S03]  /*e8d0*/  SHFL.IDX PT, R4, R0, RZ, 0x181f ;  /* 0x00181fff00047589 */ /* 0x000e6600000e0000 */
[----:B0-----:R-:W-:-:S05]  /*e8e0*/  @!P5 LEA R5, P6, R8, R5, 0x1 ;  /* 0x000000050805d211 */ /* 0x001fca00078c08ff */
[----:B-1----:R-:W-:-:S05]  /*e8f0*/  @!P5 IMAD.X R4, RZ, RZ, R4, P6 ;  /* 0x000000ffff04d224 */ /* 0x002fca00030e0604 */
[----:B------:R-:W-:-:S04]  /*e900*/  @!P5 LOP3.LUT R5, R5, R4, RZ, 0x3c, !PT ;  /* 0x000000040505d212 */ /* 0x000fc800078e3cff */
[----:B------:R-:W-:-:S04]  /*e910*/  @!P5 LOP3.LUT R4, R5, R4, RZ, 0x3c, !PT ;  /* 0x000000040504d212 */ /* 0x000fc800078e3cff */
[----:B------:R-:W-:-:S05]  /*e920*/  @!P5 LOP3.LUT R5, R5, R4, RZ, 0x3c, !PT ;  /* 0x000000040505d212 */ /* 0x000fca00078e3cff */
[----:B-----5:R-:W-:Y:S04]  /*e930*/  @!P5 LDGSTS.E.BYPASS.LTC128B.128 [R9+0x22400], desc[UR38][R4.64], !P3 ;  /* 0x224000000409dfae */ /* 0x020fe8000d901d66 */
[----:B------:R-:W-:Y:S04]  /*e940*/  @!P5 LDGSTS.E.BYPASS.LTC128B.128 [R9+0x26400], desc[UR38][R4.64+0x80], !P2 ;  /* 0x264000800409dfae */ /* 0x000fe8000d101d66 */
[----:B------:R-:W-:Y:S04]  /*e950*/  @!P5 LDGSTS.E.BYPASS.LTC128B.128 [R9+0x2a400], desc[UR38][R4.64+0x100], !P1 ;  /* 0x2a4001000409dfae */ /* 0x000fe8000c901d66 */
[----:B------:R0:W-:Y:S04]  /*e960*/  @!P5 LDGSTS.E.BYPASS.LTC128B.128 [R9+0x2e400], desc[UR38][R4.64+0x180], !P0 ;  /* 0x2e4001800409dfae */ /* 0x0001e8000c101d66 */
[----:B0-----:R-:W0:Y:S02]  /*e970*/  SHFL.IDX PT, R4, R2, 0x1, 0x181f ;  /* 0x00381f0002047f89 */ /* 0x001e2400000e0000 */
[----:B0-----:R-:W-:-:S05]  /*e980*/  @!P4 LEA R4, P6, R8, R4, 0x1 ;  /* 0x000000040804c211 */ /* 0x001fca00078c08ff */
[----:B------:R-:W-:-:S05]  /*e990*/  @!P4 IMAD.X R5, RZ, RZ, R6, P6 ;  /* 0x000000ffff05c224 */ /* 0x000fca00030e0606 */
[----:B------:R-:W-:Y:S04]  /*e9a0*/  @!P4 LDGSTS.E.BYPASS.LTC128B.128 [R9+0x22c00], desc[UR38][R4.64], !P3 ;  /* 0x22c000000409cfae */ /* 0x000fe8000d901d66 */
[----:B------:R-:W-:Y:S04]  /*e9b0*/  @!P4 LDGSTS.E.BYPASS.LTC128B.128 [R9+0x26c00], desc[UR38][R4.64+0x80], !P2 ;  /* 0x26c000800409cfae */ /* 0x000fe8000d101d66 */
[----:B------:R-:W-:Y:S04]  /*e9c0*/  @!P4 LDGSTS.E.BYPASS.LTC128B.128 [R9+0x2ac00], desc[UR38][R4.64+0x100], !P1 ;  /* 0x2ac001000409cfae */ /* 0x000fe8000c901d66 */
[----:B------:R0:W-:Y:S01]  /*e9d0*/  @!P4 LDGSTS.E.BYPASS.LTC128B.128 [R9+0x2ec00], desc[UR38][R4.64+0x180], !P0 ;  /* 0x2ec001800409cfae */ /* 0x0001e2000c101d66 */
[----:B------:R-:W-:-:S03]  /*e9e0*/  ISETP.GE.AND P4, PT, R11, R3, PT ;  /* 0x000000030b00720c */ /* 0x000fc60003f86270 */
[----:B------:R-:W4:Y:S04]  /*e9f0*/  LDL.LU R11, [R1+0x64] ;  /* 0x00006400010b7983 */ /* 0x000f280000300800 */
[----:B0-----:R-:W0:Y:S04]  /*ea00*/  SHFL.IDX PT, R4, R2, 0x2, 0x181f ;  /* 0x00581f0002047f89 */ /* 0x001e2800000e0000 */
[----:B------:R-:W1:Y:S02]  /*ea10*/  SHFL.IDX PT, R6, R0, 0x2, 0x181f ;  /* 0x00581f0000067f89 */ /* 0x000e6400000e0000 */
[----:B0-----:R-:W-:-:S05]  /*ea20*/  @!P4 LEA R4, P6, R8, R4, 0x1 ;  /* 0x000000040804c211 */ /* 0x001fca00078c08ff */
[----:B-1----:R-:W-:-:S05]  /*ea30*/  @!P4 IMAD.X R5, RZ, RZ, R6, P6 ;  /* 0x000000ffff05c224 */ /* 0x002fca00030e0606 */
[----:B------:R-:W-:Y:S04]  /*ea40*/  @!P4 LDGSTS.E.BYPASS.LTC128B.128 [R9+0x23400], desc[UR38][R4.64], !P3 ;  /* 0x234000000409cfae */ /* 0x000fe8000d901d66 */
[----:B------:R-:W-:Y:S04]  /*ea50*/  @!P4 LDGSTS.E.BYPASS.LTC128B.128 [R9+0x27400], desc[UR38][R4.64+0x80], !P2 ;  /* 0x274000800409cfae */ /* 0x000fe8000d101d66 */
[----:B------:R-:W-:Y:S04]  /*ea60*/  @!P4 LDGSTS.E.BYPASS.LTC128B.128 [R9+0x2b400], desc[UR38][R4.64+0x100], !P1 ;  /* 0x2b4001000409cfae */ /* 0x000fe8000c901d66 */
[----:B------:R0:W-:Y:S01]  /*ea70*/  @!P4 LDGSTS.E.BYPASS.LTC128B.128 [R9+0x2f400], desc[UR38][R4.64+0x180], !P0 ;  /* 0x2f4001800409cfae */ /* 0x0001e2000c101d66 */
[----:B--2---:R-:W-:-:S03]  /*ea80*/  ISETP.GE.AND P4, PT, R10, R3, PT ;  /* 0x000000030a00720c */ /* 0x004fc60003f86270 */
[----:B------:R-:W2:Y:S04]  /*ea90*/  LDL.LU R10, [R1+0x68] ;  /* 0x00006800010a7983 */ /* 0x000ea80000300800 */
[----:B0-----:R-:W0:Y:S04]  /*eaa0*/  SHFL.IDX PT, R4, R2, 0x3, 0x181f ;  /* 0x00781f0002047f89 */ /* 0x001e2800000e0000 */
[----:B------:R-:W1:Y:S02]  /*eab0*/  SHFL.IDX PT, R6, R0, 0x3, 0x181f ;  /* 0x00781f0000067f89 */ /* 0x000e6400000e0000 */
[----:B0-----:R-:W-:-:S05]  /*eac0*/  @!P4 LEA R4, P6, R8, R4, 0x1 ;  /* 0x000000040804c211 */ /* 0x001fca00078c08ff */
[----:B-1----:R-:W-:-:S05]  /*ead0*/  @!P4 IMAD.X R5, RZ, RZ, R6, P6 ;  /* 0x000000ffff05c224 */ /* 0x002fca00030e0606 */
[----:B------:R-:W-:Y:S04]  /*eae0*/  @!P4 LDGSTS.E.BYPASS.LTC128B.128 [R9+0x23c00], desc[UR38][R4.64], !P3 ;  /* 0x23c000000409cfae */ /* 0x000fe8000d901d66 */
[----:B------:R-:W-:Y:S04]  /*eaf0*/  @!P4 LDGSTS.E.BYPASS.LTC128B.128 [R9+0x27c00], desc[UR38][R4.64+0x80], !P2 ;  /* 0x27c000800409cfae */ /* 0x000fe8000d101d66 */
[----:B------:R-:W-:Y:S04]  /*eb00*/  @!P4 LDGSTS.E.BYPASS.LTC128B.128 [R9+0x2bc00], desc[UR38][R4.64+0x100], !P1 ;  /* 0x2bc001000409cfae */ /* 0x000fe8000c901d66 */
[----:B------:R0:W-:Y:S04]  /*eb10*/  @!P4 LDGSTS.E.BYPASS.LTC128B.128 [R9+0x2fc00], desc[UR38][R4.64+0x180], !P0 ;  /* 0x2fc001800409cfae */ /* 0x0001e8000c101d66 */
[----:B------:R-:W-:Y:S04]  /*eb20*/  SHFL.IDX PT, R6, R0, 0x4, 0x181f ;  /* 0x00981f0000067f89 */ /* 0x000fe800000e0000 */
[----:B0-----:R-:W0:Y:S01]  /*eb30*/  SHFL.IDX PT, R4, R2, 0x4, 0x181f ;  /* 0x00981f0002047f89 */ /* 0x001e2200000e0000 */
[----:B---3--:R-:W-:-:S13]  /*eb40*/  ISETP.GE.AND P4, PT, R12, R3, PT ;  /* 0x000000030c00720c */ /* 0x008fda0003f86270 */
[----:B0-----:R-:W-:-:S05]  /*eb50*/  @!P4 LEA R4, P6, R8, R4, 0x1 ;  /* 0x000000040804c211 */ /* 0x001fca00078c08ff */
[----:B------:R-:W-:-:S05]  /*eb60*/  @!P4 IMAD.X R5, RZ, RZ, R6, P6 ;  /* 0x000000ffff05c224 */ /* 0x000fca00030e0606 */
[----:B------:R-:W-:Y:S04]  /*eb70*/  @!P4 LDGSTS.E.BYPASS.LTC128B.128 [R9+0x24400], desc[UR38][R4.64], !P3 ;  /* 0x244000000409cfae */ /* 0x000fe8000d901d66 */
[----:B------:R-:W-:Y:S04]  /*eb80*/  @!P4 LDGSTS.E.BYPASS.LTC128B.128 [R9+0x28400], desc[UR38][R4.64+0x80], !P2 ;  /* 0x284000800409cfae */ /* 0x000fe8000d101d66 */
[----:B------:R-:W-:Y:S04]  /*eb90*/  @!P4 LDGSTS.E.BYPASS.LTC128B.128 [R9+0x2c400], desc[UR38][R4.64+0x100], !P1 ;  /* 0x2c4001000409cfae */ /* 0x000fe8000c901d66 */
[----:B------:R0:W-:Y:S04]  /*eba0*/  @!P4 LDGSTS.E.BYPASS.LTC128B.128 [R9+0x30400], desc[UR38][R4.64+0x180], !P0 ;  /* 0x304001800409cfae */ /* 0x0001e8000c101d66 */
[----:B------:R-:W-:Y:S04]  /*ebb0*/  SHFL.IDX PT, R6, R0, 0x5, 0x181f ;  /* 0x00b81f0000067f89 */ /* 0x000fe800000e0000 */
[----:B0-----:R-:W0:Y:S01]  /*ebc0*/  SHFL.IDX PT, R4, R2, 0x5, 0x181f ;  /* 0x00b81f0002047f89 */ /* 0x001e2200000e0000 */
[----:B----4-:R-:W-:-:S13]  /*ebd0*/  ISETP.GE.AND P4, PT, R11, R3, PT ;  /* 0x000000030b00720c */ /* 0x010fda0003f86270 */
[----:B0-----:R-:W-:-:S05]  /*ebe0*/  @!P4 LEA R4, P5, R8, R4, 0x1 ;  /* 0x000000040804c211 */ /* 0x001fca00078a08ff */
[----:B------:R-:W-:-:S05]  /*ebf0*/  @!P4 IMAD.X R5, RZ, RZ, R6, P5 ;  /* 0x000000ffff05c224 */ /* 0x000fca00028e0606 */
[----:B------:R-:W-:Y:S04]  /*ec00*/  @!P4 LDGSTS.E.BYPASS.LTC128B.128 [R9+0x24c00], desc[UR38][R4.64], !P3 ;  /* 0x24c000000409cfae */ /* 0x000fe8000d901d66 */
[----:B------:R-:W-:Y:S04]  /*ec10*/  @!P4 LDGSTS.E.BYPASS.LTC128B.128 [R9+0x28c00], desc[UR38][R4.64+0x80], !P2 ;  /* 0x28c000800409cfae */ /* 0x000fe8000d101d66 */
[----:B------:R-:W-:Y:S04]  /*ec20*/  @!P4 LDGSTS.E.BYPASS.LTC128B.128 [R9+0x2cc00], desc[UR38][R4.64+0x100], !P1 ;  /* 0x2cc001000409cfae */ /* 0x000fe8000c901d66 */
[----:B------:R0:W-:Y:S04]  /*ec30*/  @!P4 LDGSTS.E.BYPASS.LTC128B.128 [R9+0x30c00], desc[UR38][R4.64+0x180], !P0 ;  /* 0x30c001800409cfae */ /* 0x0001e8000c101d66 */
[----:B------:R-:W-:Y:S04]  /*ec40*/  SHFL.IDX PT, R6, R0, 0x6, 0x181f ;  /* 0x00d81f0000067f89 */ /* 0x000fe800000e0000 */
[----:B0-----:R-:W0:Y:S04]  /*ec50*/  SHFL.IDX PT, R4, R2, 0x6, 0x181f ;  /* 0x00d81f0002047f89 */ /* 0x001e2800000e0000 */
[----:B------:R-:W1:Y:S01]  /*ec60*/  SHFL.IDX PT, R2, R2, 0x7, 0x181f ;  /* 0x00f81f0002027f89 */ /* 0x000e6200000e0000 */
[----:B--2---:R-:W-:-:S13]  /*ec70*/  ISETP.GE.AND P4, PT, R10, R3, PT ;  /* 0x000000030a00720c */ /* 0x004fda0003f86270 */
[----:B0-----:R-:W-:-:S05]  /*ec80*/  @!P4 LEA R4, P5, R8, R4, 0x1 ;  /* 0x000000040804c211 */ /* 0x001fca00078a08ff */
[----:B------:R-:W-:Y:S02]  /*ec90*/  @!P4 IMAD.X R5, RZ, RZ, R6, P5 ;  /* 0x000000ffff05c224 */ /* 0x000fe400028e0606 */
[----:B------:R0:W2:Y:S04]  /*eca0*/  SHFL.IDX PT, R6, R0, 0x7, 0x181f ;  /* 0x00f81f0000067f89 */ /* 0x0000a800000e0000 */
[----:B------:R0:W-:Y:S04]  /*ecb0*/  @!P4 LDGSTS.E.BYPASS.LTC128B.128 [R9+0x25400], desc[UR38][R4.64], !P3 ;  /* 0x254000000409cfae */ /* 0x0001e8000d901d66 */
[----:B------:R0:W-:Y:S04]  /*ecc0*/  @!P4 LDGSTS.E.BYPASS.LTC128B.128 [R9+0x29400], desc[UR38][R4.64+0x80], !P2 ;  /* 0x294000800409cfae */ /* 0x0001e8000d101d66 */
[----:B------:R0:W-:Y:S04]  /*ecd0*/  @!P4 LDGSTS.E.BYPASS.LTC128B.128 [R9+0x2d400], desc[UR38][R4.64+0x100], !P1 ;  /* 0x2d4001000409cfae */ /* 0x0001e8000c901d66 */
[----:B-1----:R0:W-:Y:S02]  /*ece0*/  @!P4 LDGSTS.E.BYPASS.LTC128B.128 [R9+0x31400], desc[UR38][R4.64+0x180], !P0 ;  /* 0x314001800409cfae */ /* 0x0021e4000c101d66 */
.L_x_10136:
[----:B0-----:R-:W3:Y:S01]  /*ecf0*/  LDL.LU R0, [R1+0x6c] ;  /* 0x00006c0001007983 */ /* 0x001ee20000300800 */
[----:B------:R-:W-:Y:S01]  /*ed00*/  BSSY B0, `(.L_x_9999) ;  /* 0x000000d000007945 */ /* 0x000fe20003800000 */
[----:B---3--:R-:W-:-:S13]  /*ed10*/  ISETP.GE.AND P4, PT, R0, R3, PT ;  /* 0x000000030000720c */ /* 0x008fda0003f86270 */
[----:B------:R-:W-:Y:S05]  /*ed20*/  @P4 BRA `(.L_x_10000) ;  /* 0x0000000000284947 */ /* 0x000fea0003800000 */
[----:B------:R-:W3:Y:S01]  /*ed30*/  LDL R0, [R1+0x10] ;  /* 0x0000100001007983 */ /* 0x000ee20000100800 */
[----:B------:R-:W-:-:S05]  /*ed40*/  LEA R2, P4, R8, R2, 0x1 ;  /* 0x0000000208027211 */ /* 0x000fca00078808ff */
[----:B--2---:R-:W-:-:S05]  /*ed50*/  IMAD.X R3, RZ, RZ, R6, P4 ;  /* 0x000000ffff037224 */ /* 0x004fca00020e0606 */
[----:B------:R-:W-:Y:S01]  /*ed60*/  @!PT LDS RZ, [RZ] ;  /* 0x00000000fffff984 */ /* 0x000fe20000000800 */
[----:B------:R-:W-:Y:S01]  /*ed70*/  @!PT LDS RZ, [RZ] ;  /* 0x00000000fffff984 */ /* 0x000fe20000000800 */
[----:B------:R-:W-:Y:S01]  /*ed80*/  @!PT LDS RZ, [RZ] ;  /* 0x00000000fffff984 */ /* 0x000fe20000000800 */
[----:B---3--:R0:W-:Y:S04]  /*ed90*/  LDGSTS.E.BYPASS.LTC128B.128 [R0+0x25c00], desc[UR38][R2.64], !P3 ;  /* 0x25c0000002007fae */ /* 0x0081e8000d901d66 */
[----:B------:R0:W-:Y:S04]  /*eda0*/  LDGSTS.E.BYPASS.LTC128B.128 [R0+0x29c00], desc[UR38][R2.64+0x80], !P2 ;  /* 0x29c0008002007fae */ /* 0x0001e8000d101d66 */
[----:B------:R0:W-:Y:S04]  /*edb0*/  LDGSTS.E.BYPASS.LTC128B.128 [R0+0x2dc00], desc[UR38][R2.64+0x100], !P1 ;  /* 0x2dc0010002007fae */ /* 0x0001e8000c901d66 */
[----:B------:R0:W-:Y:S02]  /*edc0*/  LDGSTS.E.BYPASS.LTC128B.128 [R0+0x31c00], desc[UR38][R2.64+0x180], !P0 ;  /* 0x31c0018002007fae */ /* 0x0001e4000c101d66 */
.L_x_10000:
[----:B------:R-:W-:Y:S05]  /*edd0*/  BSYNC B0 ;  /* 0x0000000000007941 */ /* 0x000fea0003800000 */
.L_x_9999:
[----:B------:R-:W-:Y:S01]  /*ede0*/  NOP ;  /* 0x0000000000007918 */ /* 0x000fe20000000000 */
[----:B------:R-:W-:-:S13]  /*edf0*/  PLOP3.LUT P0, PT, PT, PT, PT, 0x80, 0x0 ;  /* 0x000000000000781c */ /* 0x000fda0003f0f070 */
.L_x_10001:
        /* <DEDUP_REMOVED lines=18> */
.L_x_10137:
[----:B------:R-:W-:Y:S05]  /*ef20*/  BSYNC B0 ;  /* 0x0000000000007941 */ /* 0x000fea0003800000 */
.L_x_10002:
[----:B------:R-:W3:Y:S01]  /*ef30*/  LDL R2, [R1+0x14] ;  /* 0x0000140001027983 */ /* 0x000ee20000100800 */
[----:B------:R-:W-:Y:S01]  /*ef40*/  BSSY B0, `(.L_x_10004) ;  /* 0x000005a000007945 */ /* 0x000fe20003800000 */
[----:B---3--:R-:W-:-:S13]  /*ef50*/  LOP3.LUT P0, RZ, R2, 0x1, RZ, 0xc0, !PT ;  /* 0x0000000102ff7812 */ /* 0x008fda000780c0ff */
[----:B------:R-:W-:Y:S05]  /*ef60*/  @!P0 BRA `(.L_x_10005) ;  /* 0x00000004005c8947 */ /* 0x000fea0003800000 */
[----:B------:R-:W0:Y:S01]  /*ef70*/  LDL R4, [R1+0x18] ;  /* 0x0000180001047983 */ /* 0x000e220000100800 */
[----:B------:R-:W1:Y:S02]  /*ef80*/  S2R R2, SR_TID.X ;  /* 0x0000000000027919 */ /* 0x000e640000002100 */
[----:B-1----:R-:W-:Y:S01]  /*ef90*/  LOP3.LUT R3, R2, 0x7f, RZ, 0xc0, !PT ;  /* 0x0000007f02037812 */ /* 0x002fe200078ec0ff */
[----:B------:R-:W-:Y:S01]  /*efa0*/  IMAD R2, R19, 0x8, R18 ;  /* 0x0000000813027824 */ /* 0x000fe200078e0212 */
[----:B------:R-:W-:Y:S02]  /*efb0*/  BSSY B1, `(.L_x_10006) ;  /* 0x0000005000017945 */ /* 0x000fe40003800000 */
[----:B------:R-:W-:Y:S02]  /*efc0*/  ISETP.NE.AND P1, PT, R3, RZ, PT ;  /* 0x000000ff0300720c */ /* 0x000fe40003f25270 */
[----:B0-----:R-:W-:-:S04]  /*efd0*/  SHF.L.U32 R0, R4, 0x1f, RZ ;  /* 0x0000001f04007819 */ /* 0x001fc800000006ff */
[----:B------:R-:W0:Y:S02]  /*efe0*/  SYNCS.PHASECHK.TRANS64.TRYWAIT P0, [R2+URZ+0x32460], R0 ;  /* 0x03246000020075a7 */ /* 0x000e24000800017f */
[----:B0-----:R-:W-:Y:S05]  /*eff0*/  @!P0 BRA `(.L_x_10007) ;  /* 0x0000005400048947 */ /* 0x001fea0003800000 */
.L_x_10138:
[----:B------:R-:W-:Y:S05]  /*f000*/  BSYNC B1 ;  /* 0x0000000000017941 */ /* 0x000fea0003800000 */
.L_x_10006:
[----:B------:R-:W-:Y:S04]  /*f010*/  BSSY B1, `(.L_x_10008) ;  /* 0x0000009000017945 */ /* 0x000fe80003800000 */
        /* <DEDUP_REMOVED lines=8> */
.L_x_10009:
[----:B------:R-:W-:Y:S05]  /*f0a0*/  BSYNC B1 ;  /* 0x0000000000017941 */ /* 0x000fea0003800000 */
.L_x_10008:
[----:B------:R-:W3:Y:S04]  /*f0b0*/  LDL R4, [R1+0x20] ;  /* 0x0000200001047983 */ /* 0x000ee80000100800 */
[----:B------:R-:W3:Y:S01]  /*f0c0*/  LDL.LU R3, [R1+0x30] ;  /* 0x0000300001037983 */ /* 0x000ee20000300800 */
        /* <DEDUP_REMOVED lines=9> */
[----:B------:R-:W-:-:S07]  /*f160*/  VIADD R4, R0, 0x400 ;  /* 0x0000040000047836 */ /* 0x000fce0000000000 */
.L_x_10010:
        /* <DEDUP_REMOVED lines=15> */
.L_x_10011:
        /* <DEDUP_REMOVED lines=15> */
.L_x_10012:
        /* <DEDUP_REMOVED lines=15> */
.L_x_10013:
        /* <DEDUP_REMOVED lines=10> */
.L_x_10005:
[----:B------:R-:W-:Y:S05]  /*f4e0*/  BSYNC B0 ;  /* 0x0000000000007941 */ /* 0x000fea0003800000 */
.L_x_10004:
[----:B------:R-:W0:Y:S04]  /*f4f0*/  LDL R4, [R1+0x3c] ;  /* 0x00003c0001047983 */ /* 0x000e280000100800 */
[----:B------:R-:W3:Y:S01]  /*f500*/  LDL R5, [R1+0x24] ;  /* 0x0000240001057983 */ /* 0x000ee20000100800 */
        /* <DEDUP_REMOVED lines=52> */
.L_x_10020:
[----:B------:R-:W2:Y:S01]  /*f850*/  S2R R2, SR_TID.X ;  /* 0x0000000000027919 */ /* 0x000ea20000002100 */
[----:B-1----:R-:W-:Y:S01]  /*f860*/  SHF.L.U32 R6, R9, 0x1f, RZ ;  /* 0x0000001f09067819 */ /* 0x002fe200000006ff */
[----:B------:R-:W-:Y:S01]  /*f870*/  BSSY B3, `(.L_x_10021) ;  /* 0x0000006000037945 */ /* 0x000fe20003800000 */
[----:B--2---:R-:W-:Y:S01]  /*f880*/  LOP3.LUT R3, R2, 0x7f, RZ, 0xc0, !PT ;  /* 0x0000007f02037812 */ /* 0x004fe200078ec0ff */
[----:B------:R-:W-:-:S03]  /*f890*/  IMAD R2, R19, 0x8, R18 ;  /* 0x0000000813027824 */ /* 0x000fc600078e0212 */
[----:B------:R-:W-:Y:S01]  /*f8a0*/  ISETP.NE.AND P1, PT, R3, RZ, PT ;  /* 0x000000ff0300720c */ /* 0x000fe20003f25270 */
[----:B------:R-:W1:Y:S02]  /*f8b0*/  SYNCS.PHASECHK.TRANS64.TRYWAIT P0, [R2+URZ+0x32440], R6 ;  /* 0x03244006020075a7 */ /* 0x000e64000800017f */
[----:B-1----:R-:W-:Y:S10]  /*f8c0*/  @!P0 BRA `(.L_x_10022) ;  /* 0x0000004800e48947 */ /* 0x002ff40003800000 */
.L_x_10139:
[----:B------:R-:W-:Y:S05]  /*f8d0*/  BSYNC B3 ;  /* 0x0000000000037941 */ /* 0x000fea0003800000 */
.L_x_10021:
[----:B------:R-:W-:Y:S04]  /*f8e0*/  BSSY B3, `(.L_x_10023) ;  /* 0x0000009000037945 */ /* 0x000fe80003800000 */
[----:B------:R-:W-:Y:S05]  /*f8f0*/  @P1 BRA `(.L_x_10024) ;  /* 0x00000000001c1947 */ /* 0x000fea0003800000 */
[----:B------:R-:W2:Y:S02]  /*f900*/  S2R R3, SR_TID.X ;  /* 0x0000000000037919 */ /* 0x000ea40000002100 */
[----:B--2---:R-:W-:Y:S01]  /*f910*/  LOP3.LUT R5, R3, 0x1f, RZ, 0xc0, !PT ;  /* 0x0000001f03057812 */ /* 0x004fe200078ec0ff */
[----:B------:R-:W-:-:S03]  /*f920*/  IMAD.MOV.U32 R3, RZ, RZ, 0x3000 ;  /* 0x00003000ff037424 */ /* 0x000fc600078e00ff */
[----:B------:R-:W-:Y:S01]  /*f930*/  ISETP.NE.AND P0, PT, R5, RZ, PT ;  /* 0x000000ff0500720c */ /* 0x000fe20003f05270 */
[----:B------:R2:W-:-:S12]  /*f940*/  SYNCS.ARRIVE.TRANS64 RZ, [R2+URZ+0x32430], R3 ;  /* 0x0324300302ff79a7 */ /* 0x0005d8000800003f */
[----:B--2---:R-:W-:Y:S05]  /*f950*/  @!P0 BRA `(.L_x_10024) ;  /* 0x0000000000048947 */ /* 0x004fea0003800000 */
[----:B------:R-:W-:Y:S01]  /*f960*/  BPT.TRAP 0x1 ;  /* 0x000000040000795c */ /* 0x000fe20000300000 */
.L_x_10024:
[----:B------:R-:W-:Y:S05]  /*f970*/  BSYNC B3 ;  /* 0x0000000000037941 */ /* 0x000fea0003800000 */
.L_x_10023:
        /* <DEDUP_REMOVED lines=12> */
.L_x_10025:
        /* <DEDUP_REMOVED lines=13> */
.L_x_10140:
[----:B------:R-:W-:Y:S05]  /*fb10*/  BSYNC B3 ;  /* 0x0000000000037941 */ /* 0x000fea0003800000 */
.L_x_10026:
[----:B------:R-:W-:Y:S01]  /*fb20*/  BSSY B3, `(.L_x_10028) ;  /* 0x000000b000037945 */ /* 0x000fe20003800000 */
[----:B01----:R-:W-:Y:S02]  /*fb30*/  IMAD.MOV.U32 R6, RZ, RZ, 0x0 ;  /* 0x00000000ff067424 */ /* 0x003fe400078e00ff */
[----:B------:R-:W-:Y:S01]  /*fb40*/  IMAD.MOV.U32 R7, RZ, RZ, 0x14f00000 ;  /* 0x14f00000ff077424 */ /* 0x000fe200078e00ff */
[----:B------:R-:W-:Y:S06]  /*fb50*/  @P1 BRA `(.L_x_10029) ;  /* 0x00000000001c1947 */ /* 0x000fec0003800000 */
[----:B------:R-:W0:Y:S02]  /*fb60*/  S2R R3, SR_TID.X ;  /* 0x0000000000037919 */ /* 0x000e240000002100 */
[----:B0-----:R-:W-:Y:S01]  /*fb70*/  LOP3.LUT R5, R3, 0x1f, RZ, 0xc0, !PT ;  /* 0x0000001f03057812 */ /* 0x001fe200078ec0ff */
[----:B------:R-:W-:-:S03]  /*fb80*/  IMAD.MOV.U32 R3, RZ, RZ, 0xc000 ;  /* 0x0000c000ff037424 */ /* 0x000fc600078e00ff */
[----:B------:R-:W-:Y:S01]  /*fb90*/  ISETP.NE.AND P0, PT, R5, RZ, PT ;  /* 0x000000ff0500720c */ /* 0x000fe20003f05270 */
[----:B------:R0:W-:-:S12]  /*fba0*/  SYNCS.ARRIVE.TRANS64 RZ, [R2+URZ+0x32450], R3 ;  /* 0x0324500302ff79a7 */ /* 0x0001d8000800003f */
[----:B0-----:R-:W-:Y:S05]  /*fbb0*/  @!P0 BRA `(.L_x_10029) ;  /* 0x0000000000048947 */ /* 0x001fea0003800000 */
[----:B------:R-:W-:Y:S01]  /*fbc0*/  BPT.TRAP 0x1 ;  /* 0x000000040000795c */ /* 0x000fe20000300000 */
.L_x_10029:
[----:B------:R-:W-:Y:S05]  /*fbd0*/  BSYNC B3 ;  /* 0x0000000000037941 */ /* 0x000fea0003800000 */
.L_x_10028:
        /* <DEDUP_REMOVED lines=9> */
.L_x_10030:
        /* <DEDUP_REMOVED lines=15> */
.L_x_10031:
        /* <DEDUP_REMOVED lines=15> */
.L_x_10032:
        /* <DEDUP_REMOVED lines=15> */
.L_x_10033:
        /* <DEDUP_REMOVED lines=10> */
.L_x_10019:
[----:B------:R-:W-:Y:S05]  /*ffe0*/  BSYNC B1 ;  /* 0x0000000000017941 */ /* 0x000fea0003800000 */
.L_x_10018:
[----:B------:R-:W2:Y:S02]  /*fff0*/  LDL.LU R5, [R1+0x3c] ;  /* 0x00003c0001057983 */ /* 0x000ea40000300800 */
[----:B--2---:R-:W-:-:S07]  /*10000*/  VIADD R0, R5, 0xfffffffd ;  /* 0xfffffffd05007836 */ /* 0x004fce0000000000 */
.L_x_10017:
[----:B------:R-:W-:Y:S05]  /*10010*/  BSYNC B2 ;  /* 0x0000000000027941 */ /* 0x000fea0003800000 */
.L_x_10016:
[----:B------:R-:W-:Y:S01]  /*10020*/  VIADD R8, R8, 0xfffffffe ;  /* 0xfffffffe08087836 */ /* 0x000fe20000000000 */
[----:B------:R-:W-:-:S04]  /*10030*/  LOP3.LUT R4, RZ, R4, RZ, 0x33, !PT ;  /* 0x00000004ff047212 */ /* 0x000fc800078e33ff */
[----:B------:R-:W-:-:S13]  /*10040*/  ISETP.NE.AND P0, PT, R8, R4, PT ;  /* 0x000000040800720c */ /* 0x000fda0003f05270 */
[----:B------:R-:W-:Y:S05]  /*10050*/  @!P0 BRA `(.L_x_10015) ;  /* 0x0000001000f88947 */ /* 0x000fea0003800000 */
.L_x_10066:
        /* <DEDUP_REMOVED lines=35> */
.L_x_10036:
[----:B------:R-:W1:Y:S01]  /*10290*/  S2R R2, SR_TID.X ;  /* 0x0000000000027919 */ /* 0x000e620000002100 */
[----:B------:R-:W-:Y:S01]  /*102a0*/  SHF.L.U32 R3, R6, 0x1f, RZ ;  /* 0x0000001f06037819 */ /* 0x000fe200000006ff */
[----:B------:R-:W-:Y:S01]  /*102b0*/  BSSY B2, `(.L_x_10037) ;  /* 0x0000006000027945 */ /* 0x000fe20003800000 */
[----:B-1----:R-:W-:Y:S01]  /*102c0*/  LOP3.LUT R4, R2, 0x7f, RZ, 0xc0, !PT ;  /* 0x0000007f02047812 */ /* 0x002fe200078ec0ff */
[----:B------:R-:W-:-:S03]  /*102d0*/  IMAD R2, R7, 0x8, R18 ;  /* 0x0000000807027824 */ /* 0x000fc600078e0212 */
[----:B------:R-:W-:Y:S01]  /*102e0*/  ISETP.NE.AND P1, PT, R4, RZ, PT ;  /* 0x000000ff0400720c */ /* 0x000fe20003f25270 */
[----:B------:R-:W1:Y:S02]  /*102f0*/  SYNCS.PHASECHK.TRANS64.TRYWAIT P0, [R2+URZ+0x32440], R3 ;  /* 0x03244003020075a7 */ /* 0x000e64000800017f */
[----:B-1----:R-:W-:Y:S10]  /*10300*/  @!P0 BRA `(.L_x_10038) ;  /* 0x00000040007c8947 */ /* 0x002ff40003800000 */
.L_x_10141:
[----:B------:R-:W-:Y:S05]  /*10310*/  BSYNC B2 ;  /* 0x0000000000027941 */ /* 0x000fea0003800000 */
.L_x_10037:
        /* <DEDUP_REMOVED lines=9> */
.L_x_10040:
[----:B------:R-:W-:Y:S05]  /*103b0*/  BSYNC B2 ;  /* 0x0000000000027941 */ /* 0x000fea0003800000 */
.L_x_10039:
        /* <DEDUP_REMOVED lines=12> */
.L_x_10041:
        /* <DEDUP_REMOVED lines=13> */
.L_x_10142:
[----:B------:R-:W-:Y:S05]  /*10550*/  BSYNC B2 ;  /* 0x0000000000027941 */ /* 0x000fea0003800000 */
.L_x_10042:
        /* <DEDUP_REMOVED lines=11> */
.L_x_10045:
[----:B------:R-:W-:Y:S05]  /*10610*/  BSYNC B2 ;  /* 0x0000000000027941 */ /* 0x000fea0003800000 */
.L_x_10044:
        /* <DEDUP_REMOVED lines=9> */
.L_x_10046:
        /* <DEDUP_REMOVED lines=15> */
.L_x_10047:
        /* <DEDUP_REMOVED lines=15> */
.L_x_10048:
        /* <DEDUP_REMOVED lines=15> */
.L_x_10049:
        /* <DEDUP_REMOVED lines=10> */
.L_x_10035:
[----:B------:R-:W-:Y:S05]  /*10a20*/  BSYNC B1 ;  /* 0x0000000000017941 */ /* 0x000fea0003800000 */
.L_x_10034:
        /* <DEDUP_REMOVED lines=19> */
[----:B0-----:R-:W3:Y:S01]  /*10b60*/  LDL R9, [R1+0x8] ;  /* 0x0000080001097983 */ /* 0x001ee20000100800 */
[----:B-1----:R-:W-:-:S13]  /*10b70*/  ISETP.NE.AND P0, PT, R5, 0x1, PT ;  /* 0x000000010500780c */ /* 0x002fda0003f05270 */
        /* <DEDUP_REMOVED lines=14> */
.L_x_10052:
[----:B------:R-:W1:Y:S01]  /*10c60*/  S2R R2, SR_TID.X ;  /* 0x0000000000027919 */ /* 0x000e620000002100 */
[----:B------:R-:W-:Y:S01]  /*10c70*/  IMAD R3, R19, 0x8, R18 ;  /* 0x0000000813037824 */ /* 0x000fe200078e0212 */
[----:B------:R-:W-:Y:S01]  /*10c80*/  BSSY B2, `(.L_x_10053) ;  /* 0x0000006000027945 */ /* 0x000fe20003800000 */
[----:B-1----:R-:W-:Y:S02]  /*10c90*/  LOP3.LUT R4, R2, 0x7f, RZ, 0xc0, !PT ;  /* 0x0000007f02047812 */ /* 0x002fe400078ec0ff */
[----:B------:R-:W-:Y:S02]  /*10ca0*/  SHF.L.U32 R2, R8, 0x1f, RZ ;  /* 0x0000001f08027819 */ /* 0x000fe400000006ff */
[----:B------:R-:W-:Y:S02]  /*10cb0*/  ISETP.NE.AND P1, PT, R4, RZ, PT ;  /* 0x000000ff0400720c */ /* 0x000fe40003f25270 */
[----:B------:R-:W1:Y:S02]  /*10cc0*/  SYNCS.PHASECHK.TRANS64.TRYWAIT P0, [R3+URZ+0x32440], R2 ;  /* 0x03244002030075a7 */ /* 0x000e64000800017f */
[----:B-1----:R-:W-:Y:S09]  /*10cd0*/  @!P0 BRA `(.L_x_10054) ;  /* 0x0000003800308947 */ /* 0x002ff20003800000 */
.L_x_10143:
[----:B------:R-:W-:Y:S05]  /*10ce0*/  BSYNC B2 ;  /* 0x0000000000027941 */ /* 0x000fea0003800000 */
.L_x_10053:
        /* <DEDUP_REMOVED lines=9> */
.L_x_10056:
[----:B------:R-:W-:Y:S05]  /*10d80*/  BSYNC B2 ;  /* 0x0000000000027941 */ /* 0x000fea0003800000 */
.L_x_10055:
        /* <DEDUP_REMOVED lines=12> */
.L_x_10057:
        /* <DEDUP_REMOVED lines=13> */
.L_x_10144:
[----:B------:R-:W-:Y:S05]  /*10f20*/  BSYNC B2 ;  /* 0x0000000000027941 */ /* 0x000fea0003800000 */
.L_x_10058:
        /* <DEDUP_REMOVED lines=11> */
.L_x_10061:
[----:B------:R-:W-:Y:S05]  /*10fe0*/  BSYNC B2 ;  /* 0x0000000000027941 */ /* 0x000fea0003800000 */
.L_x_10060:
        /* <DEDUP_REMOVED lines=9> */
.L_x_10062:
        /* <DEDUP_REMOVED lines=15> */
.L_x_10063:
        /* <DEDUP_REMOVED lines=15> */
.L_x_10064:
        /* <DEDUP_REMOVED lines=15> */
.L_x_10065:
        /* <DEDUP_REMOVED lines=10> */
.L_x_10051:
[----:B------:R-:W-:Y:S05]  /*113f0*/  BSYNC B1 ;  /* 0x0000000000017941 */ /* 0x000fea0003800000 */
.L_x_10050:
[----:B------:R-:W2:Y:S01]  /*11400*/  LDL R5, [R1+0x24] ;  /* 0x0000240001057983 */ /* 0x000ea20000100800 */
[----:B------:R-:W-:Y:S01]  /*11410*/  VIADD R0, R0, 0xfffffffe ;  /* 0xfffffffe00007836 */ /* 0x000fe20000000000 */
[----:B--2---:R-:W-:-:S13]  /*11420*/  ISETP.GT.AND P0, PT, R6, R5, PT ;  /* 0x000000050600720c */ /* 0x004fda0003f04270 */
[----:B------:R-:W-:Y:S05]  /*11430*/  @P0 BRA `(.L_x_10066) ;  /* 0xffffffec00080947 */ /* 0x000fea000383ffff */
.L_x_10015:
[----:B------:R-:W-:Y:S05]  /*11440*/  BSYNC B0 ;  /* 0x0000000000007941 */ /* 0x000fea0003800000 */
.L_x_10014:
[----:B------:R-:W1:Y:S02]  /*11450*/  S2R R2, SR_TID.X ;  /* 0x0000000000027919 */ /* 0x000e640000002100 */
[----:B-1----:R-:W-:Y:S02]  /*11460*/  LOP3.LUT R3, R2, 0x7f, RZ, 0xc0, !PT ;  /* 0x0000007f02037812 */ /* 0x002fe400078ec0ff */
[----:B------:R-:W3:Y:S01]  /*11470*/  LDL.LU R2, [R1+0x18] ;  /* 0x0000180001027983 */ /* 0x000ee20000300800 */
[----:B------:R-:W-:Y:S01]  /*11480*/  VIADD R19, R19, 0x1 ;  /* 0x0000000113137836 */ /* 0x000fe20000000000 */
[----:B------:R-:W-:Y:S01]  /*11490*/  ISETP.NE.AND P1, PT, R3, RZ, PT ;  /* 0x000000ff0300720c */ /* 0x000fe20003f25270 */
[----:B------:R-:W-:Y:S03]  /*114a0*/  BSSY B0, `(.L_x_10067) ;  /* 0x0000013000007945 */ /* 0x000fe60003800000 */
[----:B------:R-:W-:-:S04]  /*114b0*/  ISETP.NE.AND P0, PT, R19, 0x2, PT ;  /* 0x000000021300780c */ /* 0x000fc80003f05270 */
[----:B------:R-:W-:-:S04]  /*114c0*/  SEL R0, RZ, 0x1, P0 ;  /* 0x00000001ff007807 */ /* 0x000fc80000000000 */
[----:B---3--:R-:W-:-:S05]  /*114d0*/  LOP3.LUT R2, R2, R0, RZ, 0x3c, !PT ;  /* 0x0000000002027212 */ /* 0x008fca00078e3cff */
[----:B------:R1:W-:Y:S01]  /*114e0*/  STL [R1+0x18], R2 ;  /* 0x0000180201007387 */ /* 0x0003e20000100800 */
[----:B------:R-:W-:Y:S05]  /*114f0*/  @P1 BRA `(.L_x_10068) ;  /* 0x0000000000341947 */ /* 0x000fea0003800000 */
[----:B------:R-:W3:Y:S01]  /*11500*/  S2R R3, SR_LANEID ;  /* 0x0000000000037919 */ /* 0x000ee20000000000 */
[----:B------:R-:W-:Y:S02]  /*11510*/  VOTEU.ANY UR4, UPT, PT ;  /* 0x0000000000047886 */ /* 0x000fe400038e0100 */
[----:B------:R-:W3:Y:S08]  /*11520*/  FLO.U32 R0, UR4 ;  /* 0x0000000400007d00 */ /* 0x000ef000080e0000 */
[----:B------:R-:W4:Y:S01]  /*11530*/  POPC R5, UR4 ;  /* 0x0000000400057d09 */ /* 0x000f220008000000 */
[----:B---3--:R-:W-:-:S02]  /*11540*/  ISETP.EQ.U32.AND P1, PT, R0, R3, PT ;  /* 0x000000030000720c */ /* 0x008fc40003f22070 */
[----:B-1----:R-:W4:Y:S11]  /*11550*/  LDC.64 R2, c[0x0][0xd60] ;  /* 0x00035800ff027b82 */ /* 0x002f360000000a00 */
[----:B----4-:R-:W3:Y:S01]  /*11560*/  @P1 ATOMG.E.ADD.STRONG.GPU PT, R3, desc[UR38][R2.64], R5 ;  /* 0x00000005020319a8 */ /* 0x010ee200081ee1e6 */
[----:B------:R-:W1:Y:S02]  /*11570*/  S2R R4, SR_LTMASK ;  /* 0x0000000000047919 */ /* 0x000e640000003900 */
[----:B-1----:R-:W-:-:S04]  /*11580*/  LOP3.LUT R4, R4, UR4, RZ, 0xc0, !PT ;  /* 0x0000000404047c12 */ /* 0x002fc8000f8ec0ff */
[----:B------:R-:W1:Y:S01]  /*11590*/  POPC R7, R4 ;  /* 0x0000000400077309 */ /* 0x000e620000000000 */
[----:B---3--:R-:W1:Y:S02]  /*115a0*/  SHFL.IDX PT, R0, R3, R0, 0x1f ;  /* 0x00001f0003007589 */ /* 0x008e6400000e0000 */
[----:B-1----:R-:W-:-:S05]  /*115b0*/  IADD3 R0, R0, UR40, R7 ;  /* 0x0000002800007c10 */ /* 0x002fca000fffe007 */
[----:B------:R3:W-:Y:S02]  /*115c0*/  STL [R1], R0 ;  /* 0x0000000001007387 */ /* 0x0007e40000100800 */
.L_x_10068:
[----:B------:R-:W-:Y:S05]  /*115d0*/  BSYNC B0 ;  /* 0x0000000000007941 */ /* 0x000fea0003800000 */
.L_x_10067:
[----:B------:R-:W-:-:S07]  /*115e0*/  SEL R19, R19, RZ, P0 ;  /* 0x000000ff13137207 */ /* 0x000fce0000000000 */
.L_x_9980:
[----:B------:R-:W-:Y:S05]  /*115f0*/  BSYNC B7 ;  /* 0x0000000000077941 */ /* 0x000fea0003800000 */
.L_x_9978:
[----:B---34-:R-:W3:Y:S02]  /*11600*/  LDL R0, [R1+0x14] ;  /* 0x0000140001007983 */ /* 0x018ee40000100800 */
        /* <DEDUP_REMOVED lines=13> */
.L_x_10069:
[----:B------:R-:W3:Y:S01]  /*116e0*/  S2R R0, SR_TID.X ;  /* 0x0000000000007919 */ /* 0x000ee20000002100 */
[----:B------:R-:W-:Y:S01]  /*116f0*/  UMOV UR4, 0xffffffff ;  /* 0xffffffff00047882 */ /* 0x000fe20000000000 */
[----:B---3--:R-:W-:-:S04]  /*11700*/  LOP3.LUT R16, R0, 0x1f, RZ, 0xc0, !PT ;  /* 0x0000001f00107812 */ /* 0x008fc800078ec0ff */
[----:B------:R-:W-:Y:S01]  /*11710*/  ISETP.NE.AND P0, PT, R16, 0x1f, PT ;  /* 0x0000001f1000780c */ /* 0x000fe20003f05270 */
[----:B------:R-:W-:-:S12]  /*11720*/  BRA.DIV UR4, `(.L_x_10071) ;  /* 0x0000002e04c47947 */ /* 0x000fd8000b800000 */
[----:B------:R-:W1:Y:S01]  /*11730*/  LDL.LU R3, [R1] ;  /* 0x0000000001037983 */ /* 0x000e620000300800 */
[----:B------:R-:W-:-:S03]  /*11740*/  ULDC UR4, c[0x0][0xd3c] ;  /* 0x00034f0000047ab9 */ /* 0x000fc60000000800 */
[----:B------:R-:W3:Y:S01]  /*11750*/  LDL R4, [R1+0xc] ;  /* 0x00000c0001047983 */ /* 0x000ee20000100800 */
[----:B-1----:R-:W-:Y:S02]  /*11760*/  IMAD.MOV.U32 R10, RZ, RZ, R3 ;  /* 0x000000ffff0a7224 */ /* 0x002fe400078e0003 */
[----:B---3--:R-:W-:-:S05]  /*11770*/  IMAD.IADD R0, R4, 0x1, R16 ;  /* 0x0000000104007824 */ /* 0x008fca00078e0210 */
[----:B------:R-:W-:-:S13]  /*11780*/  ISETP.GE.OR P1, PT, R0, UR4, !P0 ;  /* 0x0000000400007c0c */ /* 0x000fda000c726670 */
[----:B------:R-:W1:Y:S08]  /*11790*/  @!P1 LDC.64 R2, c[0x0][0xd80] ;  /* 0x00036000ff029b82 */ /* 0x000e700000000a00 */
[----:B------:R-:W3:Y:S01]  /*117a0*/  @!P1 LDC.64 R4, c[0x0][0xd78] ;  /* 0x00035e00ff049b82 */ /* 0x000ee20000000a00 */
[----:B-1----:R-:W-:-:S05]  /*117b0*/  @!P1 IMAD.WIDE R2, R0, 0x4, R2 ;  /* 0x0000000400029825 */ /* 0x002fca00078e0202 */
[----:B--2---:R3:W2:Y:S02]  /*117c0*/  @!P1 LDG.E R6, desc[UR38][R2.64] ;  /* 0x0000002602069981 */ /* 0x0046a4000c1e1900 */
[----:B---3--:R-:W-:-:S06]  /*117d0*/  @!P1 IMAD.WIDE R2, R0, 0x4, R4 ;  /* 0x0000000400029825 */ /* 0x008fcc00078e0204 */
        /* <DEDUP_REMOVED lines=30> */
.L_x_10154:
[----:B------:R-:W-:Y:S02]  /*119c0*/  ULDC UR4, c[0x0][0xd38] ;  /* 0x00034e0000047ab9 */ /* 0x000fe40000000800 */
[----:B------:R-:W-:-:S04]  /*119d0*/  IMAD.U32 R3, RZ, RZ, UR4 ;  /* 0x00000004ff037e24 */ /* 0x000fc8000f8e00ff */
[----:B-1----:R-:W-:-:S04]  /*119e0*/  IMAD R9, R9, R3, RZ ;  /* 0x0000000309097224 */ /* 0x002fc800078e02ff */
[----:B------:R-:W-:-:S05]  /*119f0*/  IMAD.IADD R4, R7, 0x1, R9 ;  /* 0x0000000107047824 */ /* 0x000fca00078e0209 */
[----:B------:R-:W-:-:S13]  /*11a00*/  ISETP.GT.AND P6, PT, R4, R0, PT ;  /* 0x000000000400720c */ /* 0x000fda0003fc4270 */
[----:B------:R-:W-:Y:S05]  /*11a10*/  @P6 BRA `(.L_x_10072) ;  /* 0x0000000000ac6947 */ /* 0x000fea0003800000 */
.L_x_10075:
        /* <DEDUP_REMOVED lines=37> */
.L_x_10162:
[----:B------:R-:W-:Y:S02]  /*11c70*/  ULDC UR4, c[0x0][0xd38] ;  /* 0x00034e0000047ab9 */ /* 0x000fe40000000800 */
[----:B------:R-:W-:-:S04]  /*11c80*/  IMAD.U32 R3, RZ, RZ, UR4 ;  /* 0x00000004ff037e24 */ /* 0x000fc8000f8e00ff */
[----:B-1----:R-:W-:-:S04]  /*11c90*/  IMAD R9, R9, R3, RZ ;  /* 0x0000000309097224 */ /* 0x002fc800078e02ff */
[----:B------:R-:W-:-:S05]  /*11ca0*/  IMAD.IADD R4, R9, 0x1, R4 ;  /* 0x0000000109047824 */ /* 0x000fca00078e0204 */
[----:B------:R-:W-:-:S13]  /*11cb0*/  ISETP.GT.AND P6, PT, R4, R0, PT ;  /* 0x000000000400720c */ /* 0x000fda0003fc4270 */
[----:B------:R-:W-:Y:S05]  /*11cc0*/  @!P6 BRA `(.L_x_10075) ;  /* 0xfffffffc0054e947 */ /* 0x000fea000383ffff */
.L_x_10072:
        /* <DEDUP_REMOVED lines=9> */
.L_x_10167:
[----:B------:R-:W-:-:S13]  /*11d60*/  ISETP.NE.AND P0, PT, R7, RZ, PT ;  /* 0x000000ff0700720c */ /* 0x000fda0003f05270 */
[----:B------:R-:W-:Y:S05]  /*11d70*/  @!P0 BRA `(.L_x_10077) ;  /* 0x0000000000148947 */ /* 0x000fea0003800000 */
[----:B------:R-:W-:Y:S01]  /*11d80*/  UMOV UR4, 0xffffffff ;  /* 0xffffffff00047882 */ /* 0x000fe20000000000 */
[----:B------:R-:W-:Y:S02]  /*11d90*/  VIADD R12, R4, 0xffffffff ;  /* 0xffffffff040c7836 */ /* 0x000fe40000000000 */
[----:B------:R-:W-:Y:S05]  /*11da0*/  BRA.DIV UR4, `(.L_x_10078) ;  /* 0x0000003204b87947 */ /* 0x000fea000b800000 */
[----:B0-----:R0:W4:Y:S02]  /*11db0*/  SHFL.IDX PT, R2, R2, R12, 0x1f ;  /* 0x00001f0c02027589 */ /* 0x00112400000e0000 */
.L_x_10170:
[----:B----4-:R-:W-:-:S07]  /*11dc0*/  IMAD.MOV.U32 R8, RZ, RZ, R2 ;  /* 0x000000ffff087224 */ /* 0x010fce00078e0002 */
.L_x_10077:
[----:B------:R-:W4:Y:S01]  /*11dd0*/  LDL.LU R10, [R1+0xc] ;  /* 0x00000c00010a7983 */ /* 0x000f220000300800 */
[----:B--2---:R-:W-:Y:S01]  /*11de0*/  IABS R7, R5 ;  /* 0x0000000500077213 */ /* 0x004fe20000000000 */
[----:B------:R-:W-:-:S03]  /*11df0*/  IMAD R9, R8, R3, R9 ;  /* 0x0000000308097224 */ /* 0x000fc600078e0209 */
[----:B0-----:R-:W0:Y:S01]  /*11e00*/  I2F.RP R2, R7 ;  /* 0x0000000700027306 */ /* 0x001e220000209400 */
        /* <DEDUP_REMOVED lines=59> */
.L_x_10073:
        /* <DEDUP_REMOVED lines=10> */
.L_x_10079:
[----:B-1----:R-:W2:Y:S04]  /*12260*/  LDL R2, [R1+0xc] ;  /* 0x00000c0001027983 */ /* 0x002ea80000100800 */
[----:B------:R-:W3:Y:S04]  /*12270*/  LDL R3, [R1+0x8] ;  /* 0x0000080001037983 */ /* 0x000ee80000100800 */
[----:B0-----:R-:W4:Y:S04]  /*12280*/  LDL R4, [R1] ;  /* 0x0000000001047983 */ /* 0x001f280000100800 */
[----:B------:R-:W4:Y:S01]  /*12290*/  LDL R5, [R1+0x4] ;  /* 0x0000040001057983 */ /* 0x000f220000100800 */
        /* <DEDUP_REMOVED lines=12> */
.L_x_10070:
[----:B------:R-:W4:Y:S01]  /*12360*/  LDL R0, [R1+0xc] ;  /* 0x00000c0001007983 */ /* 0x000f220000100800 */
[----:B------:R-:W-:Y:S02]  /*12370*/  ULDC UR4, c[0x0][0xd3c] ;  /* 0x00034f0000047ab9 */ /* 0x000fe40000000800 */
[----:B----4-:R-:W-:-:S13]  /*12380*/  ISETP.GE.AND P0, PT, R0, UR4, PT ;  /* 0x0000000400007c0c */ /* 0x010fda000bf06270 */
[----:B------:R-:W-:Y:S05]  /*12390*/  @!P0 BRA `(.L_x_10080) ;  /* 0xffffff9c00ec8947 */ /* 0x000fea000383ffff */
[----:B------:R-:W-:Y:S05]  /*123a0*/  BSYNC B8 ;  /* 0x0000000000087941 */ /* 0x000fea0003800000 */
.L_x_9972:
        /* <DEDUP_REMOVED lines=12> */
.L_x_10171:
[----:B------:R-:W-:Y:S05]  /*12470*/  BSYNC B0 ;  /* 0x0000000000007941 */ /* 0x000fea0003800000 */
.L_x_10081:
[----:B------:R-:W-:-:S03]  /*12480*/  UMOV UR4, 0xffffffff ;  /* 0xffffffff00047882 */ /* 0x000fc60000000000 */
[----:B------:R-:W-:Y:S05]  /*12490*/  BRA.DIV UR4, `(.L_x_10083) ;  /* 0x0000002e04387947 */ /* 0x000fea000b800000 */
[----:B------:R-:W1:Y:S02]  /*124a0*/  S2R R2, SR_TID.X ;  /* 0x0000000000027919 */ /* 0x000e640000002100 */
[----:B-1----:R-:W-:-:S04]  /*124b0*/  SHF.R.U32.HI R2, RZ, 0x5, R2 ;  /* 0x00000005ff027819 */ /* 0x002fc80000011602 */
[----:B------:R-:W-:-:S05]  /*124c0*/  LOP3.LUT R2, R2, 0x3, RZ, 0xc0, !PT ;  /* 0x0000000302027812 */ /* 0x000fca00078ec0ff */
[----:B------:R1:W2:Y:S02]  /*124d0*/  SHFL.IDX PT, R14, R2, RZ, 0x1f ;  /* 0x00001fff020e7589 */ /* 0x0002a400000e0000 */
.L_x_10174:
[----:B--2---:R-:W-:Y:S01]  /*124e0*/  ISETP.NE.AND P0, PT, R14, RZ, PT ;  /* 0x000000ff0e00720c */ /* 0x004fe20003f05270 */
[----:B------:R-:W-:-:S12]  /*124f0*/  BSSY B0, `(.L_x_10084) ;  /* 0x0000025000007945 */ /* 0x000fd80003800000 */
[----:B------:R-:W-:Y:S05]  /*12500*/  @P0 BRA `(.L_x_10085) ;  /* 0x00000000008c0947 */ /* 0x000fea0003800000 */
[----:B------:R-:W-:-:S03]  /*12510*/  UMOV UR4, 0xffffffff ;  /* 0xffffffff00047882 */ /* 0x000fc60000000000 */
[----:B------:R-:W-:Y:S05]  /*12520*/  BRA.DIV UR4, `(.L_x_10086) ;  /* 0x0000002e04487947 */ /* 0x000fea000b800000 */
[----:B------:R-:W-:-:S13]  /*12530*/  ELECT P6, URZ, PT ;  /* 0x00000000003f782f */ /* 0x000fda00038c0000 */
.L_x_10177:
[----:B------:R-:W-:Y:S05]  /*12540*/  @!P6 BRA `(.L_x_10085) ;  /* 0x00000000007ce947 */ /* 0x000fea0003800000 */
[----:B-1----:R-:W2:Y:S02]  /*12550*/  LDL.LU R2, [R1+0x84] ;  /* 0x0000840001027983 */ /* 0x002ea40000300800 */
[----:B--2---:R-:W-:-:S04]  /*12560*/  LOP3.LUT R2, R2, 0x2, RZ, 0xfc, !PT ;  /* 0x0000000202027812 */ /* 0x004fc800078efcff */
[----:B------:R-:W-:-:S13]  /*12570*/  ISETP.NE.AND P2, PT, R2, 0x3, PT ;  /* 0x000000030200780c */ /* 0x000fda0003f45270 */
[----:B------:R-:W-:Y:S05]  /*12580*/  @!P2 BRA `(.L_x_10087) ;  /* 0x000000000004a947 */ /* 0x000fea0003800000 */
[----:B------:R-:W-:Y:S01]  /*12590*/  BPT.TRAP 0x1 ;  /* 0x000000040000795c */ /* 0x000fe20000300000 */
.L_x_10087:
        /* <DEDUP_REMOVED lines=13> */
.L_x_10178:
[----:B------:R-:W1:Y:S02]  /*12670*/  SYNCS.PHASECHK.TRANS64.TRYWAIT P0, [R7+URZ], R2 ;  /* 0x00000002070075a7 */ /* 0x000e64000800017f */
[----:B-1----:R-:W-:Y:S05]  /*12680*/  @!P0 BRA `(.L_x_10089) ;  /* 0x0000002c00248947 */ /* 0x002fea0003800000 */
.L_x_10179:
[----:B------:R-:W-:Y:S05]  /*12690*/  @!P2 BRA `(.L_x_10090) ;  /* 0x000000000004a947 */ /* 0x000fea0003800000 */
[----:B------:R-:W-:Y:S01]  /*126a0*/  BPT.TRAP 0x1 ;  /* 0x000000040000795c */ /* 0x000fe20000300000 */
.L_x_10090:
[----:B------:R-:W-:-:S04]  /*126b0*/  VIADD R0, R0, 0x32460 ;  /* 0x0003246000007836 */ /* 0x000fc80000000000 */
[----:B------:R-:W-:-:S04]  /*126c0*/  IMAD R4, R19, 0x8, R0 ;  /* 0x0000000813047824 */ /* 0x000fc800078e0200 */
[----:B------:R-:W2:Y:S02]  /*126d0*/  SYNCS.PHASECHK.TRANS64.TRYWAIT P0, [R4+URZ], R5 ;  /* 0x00000005040075a7 */ /* 0x000ea4000800017f */
[----:B--2---:R-:W-:Y:S05]  /*126e0*/  @!P0 BRA `(.L_x_10091) ;  /* 0x0000002c00208947 */ /* 0x004fea0003800000 */
.L_x_10180:
[----:B------:R-:W-:-:S07]  /*126f0*/  IMAD R3, R3, 0x8, R0 ;  /* 0x0000000803037824 */ /* 0x000fce00078e0200 */
.L_x_10092:
[----:B---3--:R3:W4:Y:S02]  /*12700*/  SYNCS.PHASECHK.TRANS64.TRYWAIT P0, [R3+URZ], R2 ;  /* 0x00000002030075a7 */ /* 0x008724000800017f */
[----:B----4-:R-:W-:Y:S05]  /*12710*/  @!P0 NANOSLEEP.SYNCS 0x989680 ;  /* 0x009896800000895d */ /* 0x010fea0003900000 */
[----:B------:R-:W4:Y:S02]  /*12720*/  @!P0 SYNCS.PHASECHK.TRANS64 P0, [R3+URZ], R2 ;  /* 0x00000002030085a7 */ /* 0x000f24000800007f */
[----:B----4-:R-:W-:Y:S05]  /*12730*/  @!P0 BRA `(.L_x_10092) ;  /* 0xfffffffc00f08947 */ /* 0x010fea000383ffff */
.L_x_10085:
[----:B------:R-:W-:Y:S05]  /*12740*/  BSYNC B0 ;  /* 0x0000000000007941 */ /* 0x000fea0003800000 */
.L_x_10084:
[----:B------:R-:W-:Y:S05]  /*12750*/  EXIT ;  /* 0x000000000000794d */ /* 0x000fea0003800000 */
.L_x_9922:
[----:B-1----:R1:W2:Y:S02]  /*12760*/  SYNCS.PHASECHK.TRANS64.TRYWAIT P0, [R5+URZ+0x32400], R0 ;  /* 0x03240000050075a7 */ /* 0x0022a4000800017f */
[----:B--2---:R-:W-:Y:S05]  /*12770*/  @!P0 NANOSLEEP.SYNCS 0x989680 ;  /* 0x009896800000895d */ /* 0x004fea0003900000 */
[----:B------:R-:W2:Y:S02]  /*12780*/  @!P0 SYNCS.PHASECHK.TRANS64 P0, [R5+URZ+0x32400], R0 ;  /* 0x03240000050085a7 */ /* 0x000ea4000800007f */
[----:B--2---:R-:W-:Y:S05]  /*12790*/  @!P0 BRA `(.L_x_9922) ;  /* 0xfffffffc00f08947 */ /* 0x004fea000383ffff */
[----:B------:R-:W-:Y:S05]  /*127a0*/  BRA `(.L_x_10093) ;  /* 0xfffffef400907947 */ /* 0x000fea000383ffff */
.L_x_9926:
[----:B----4-:R4:W0:Y:S02]  /*127b0*/  SYNCS.PHASECHK.TRANS64.TRYWAIT P1, [R21+URZ+0x32430], R4 ;  /* 0x03243004150075a7 */ /* 0x010824000802017f */
[----:B0-----:R-:W-:Y:S05]  /*127c0*/  @!P1 NANOSLEEP.SYNCS 0x989680 ;  /* 0x009896800000995d */ /* 0x001fea0003900000 */
[----:B------:R-:W0:Y:S02]  /*127d0*/  @!P1 SYNCS.PHASECHK.TRANS64 P1, [R21+URZ+0x32430], R4 ;  /* 0x03243004150095a7 */ /* 0x000e24000802007f */
[----:B0-----:R-:W-:Y:S05]  /*127e0*/  @!P1 BRA `(.L_x_9926) ;  /* 0xfffffffc00f09947 */ /* 0x001fea000383ffff */
[----:B------:R-:W-:Y:S05]  /*127f0*/  BRA `(.L_x_9925) ;  /* 0xfffffef400b87947 */ /* 0x000fea000383ffff */
.L_x_9927:
[----:B------:R0:W0:Y:S02]  /*12800*/  SYNCS.PHASECHK.TRANS64.TRYWAIT P1, [R5+URZ+0x32410], R0 ;  /* 0x03241000050075a7 */ /* 0x000024000802017f */
[----:B0-----:R-:W-:Y:S05]  /*12810*/  @!P1 NANOSLEEP.SYNCS 0x989680 ;  /* 0x009896800000995d */ /* 0x001fea0003900000 */
[----:B------:R-:W0:Y:S02]  /*12820*/  @!P1 SYNCS.PHASECHK.TRANS64 P1, [R5+URZ+0x32410], R0 ;  /* 0x03241000050095a7 */ /* 0x000e24000802007f */
[----:B0-----:R-:W-:Y:S05]  /*12830*/  @!P1 BRA `(.L_x_9927) ;  /* 0xfffffffc00f09947 */ /* 0x001fea000383ffff */
[----:B------:R-:W-:Y:S05]  /*12840*/  BRA `(.L_x_10094) ;  /* 0xfffffef800707947 */ /* 0x000fea000383ffff */
.L_x_9931:
[----:B------:R0:W0:Y:S02]  /*12850*/  SYNCS.PHASECHK.TRANS64.TRYWAIT P1, [R21+URZ+0x32450], R4 ;  /* 0x03245004150075a7 */ /* 0x000024000802017f */
[----:B0-----:R-:W-:Y:S05]  /*12860*/  @!P1 NANOSLEEP.SYNCS 0x989680 ;  /* 0x009896800000995d */ /* 0x001fea0003900000 */
[----:B------:R-:W0:Y:S02]  /*12870*/  @!P1 SYNCS.PHASECHK.TRANS64 P1, [R21+URZ+0x32450], R4 ;  /* 0x03245004150095a7 */ /* 0x000e24000802007f */
[----:B0-----:R-:W-:Y:S05]  /*12880*/  @!P1 BRA `(.L_x_9931) ;  /* 0xfffffffc00f09947 */ /* 0x001fea000383ffff */
[----:B------:R-:W-:Y:S05]  /*12890*/  BRA `(.L_x_9930) ;  /* 0xfffffef8007c7947 */ /* 0x000fea000383ffff */
.L_x_9936:
[----:B-1----:R-:W-:-:S04]  /*128a0*/  IMAD.U32 R153, RZ, RZ, UR4 ;  /* 0x00000004ff997e24 */ /* 0x002fc8000f8e00ff */
[----:B------:R1:W2:Y:S03]  /*128b0*/  SYNCS.PHASECHK.TRANS64.TRYWAIT P3, [R153+URZ+0x32430], R0 ;  /* 0x03243000990075a7 */ /* 0x0002a6000806017f */
[----:B--2---:R-:W-:Y:S05]  /*128c0*/  @!P3 NANOSLEEP.SYNCS 0x989680 ;  /* 0x009896800000b95d */ /* 0x004fea0003900000 */
[----:B------:R-:W2:Y:S02]  /*128d0*/  @!P3 SYNCS.PHASECHK.TRANS64 P3, [R153+URZ+0x32430], R0 ;  /* 0x032430009900b5a7 */ /* 0x000ea4000806007f */
[----:B--2---:R-:W-:Y:S05]  /*128e0*/  @!P3 BRA `(.L_x_9936) ;  /* 0xfffffffc00ecb947 */ /* 0x004fea000383ffff */
[----:B------:R-:W-:Y:S05]  /*128f0*/  BRA `(.L_x_9935) ;  /* 0xffffff1800707947 */ /* 0x000fea000383ffff */
.L_x_9940:
[----:B--2---:R-:W-:-:S04]  /*12900*/  IMAD.U32 R20, RZ, RZ, UR4 ;  /* 0x00000004ff147e24 */ /* 0x004fc8000f8e00ff */
[----:B------:R2:W3:Y:S03]  /*12910*/  SYNCS.PHASECHK.TRANS64.TRYWAIT P3, [R20+URZ+0x32450], R0 ;  /* 0x03245000140075a7 */ /* 0x0004e6000806017f */
[----:B---3--:R-:W-:Y:S05]  /*12920*/  @!P3 NANOSLEEP.SYNCS 0x989680 ;  /* 0x009896800000b95d */ /* 0x008fea0003900000 */
[----:B------:R-:W3:Y:S02]  /*12930*/  @!P3 SYNCS.PHASECHK.TRANS64 P3, [R20+URZ+0x32450], R0 ;  /* 0x032450001400b5a7 */ /* 0x000ee4000806007f */
[----:B---3--:R-:W-:Y:S05]  /*12940*/  @!P3 BRA `(.L_x_9940) ;  /* 0xfffffffc00ecb947 */ /* 0x008fea000383ffff */
[----:B------:R-:W-:Y:S05]  /*12950*/  BRA `(.L_x_9939) ;  /* 0xffffff1800ec7947 */ /* 0x000fea000383ffff */
.L_x_9986:
        /* <DEDUP_REMOVED lines=11> */
.L_x_10096:
[----:B------:R-:W-:Y:S05]  /*12a10*/  BSYNC B0 ;  /* 0x0000000000007941 */ /* 0x000fea0003800000 */
.L_x_10095:
[----:B------:R-:W-:Y:S05]  /*12a20*/  BRA `(.L_x_10097) ;  /* 0xffffffa400e87947 */ /* 0x000fea000383ffff */
.L_x_9988:
[----:B------:R-:W-:Y:S01]  /*12a30*/  BSSY B0, `(.L_x_10098) ;  /* 0x0000006000007945 */ /* 0x000fe20003800000 */
[----:B------:R-:W-:-:S07]  /*12a40*/  IMAD.MOV.U32 R15, RZ, RZ, -0x1 ;  /* 0xffffffffff0f7424 */ /* 0x000fce00078e00ff */
[----:B01-3--:R-:W-:Y:S05]  /*12a50*/  WARPSYNC.COLLECTIVE R15, `(.L_x_10099) ;  /* 0x000000000f0c7348 */ /* 0x00bfea0003c00000 */
[----:B------:R-:W-:Y:S02]  /*12a60*/  ELECT P6, UR62, PT ;  /* 0x00000000003e782f */ /* 0x000fe400038c0000 */
[----:B------:R-:W-:Y:S01]  /*12a70*/  MOV R14, UR62 ;  /* 0x0000003e000e7c02 */ /* 0x000fe20008000f00 */
[----:B01-3--:R-:W-:Y:S10]  /*12a80*/  ENDCOLLECTIVE ;  /* 0x000000000000791b */ /* 0x00bff40003800000 */
.L_x_10099:
[----:B------:R-:W-:Y:S05]  /*12a90*/  BSYNC B0 ;  /* 0x0000000000007941 */ /* 0x000fea0003800000 */
.L_x_10098:
[----:B------:R-:W-:Y:S05]  /*12aa0*/  BRA `(.L_x_10100) ;  /* 0xffffffa400f47947 */ /* 0x000fea000383ffff */
.L_x_9990:
[----:B--2---:R2:W3:Y:S02]  /*12ab0*/  SYNCS.PHASECHK.TRANS64.TRYWAIT P0, [R0+URZ+0x32440], R2 ;  /* 0x03244002000075a7 */ /* 0x0044e4000800017f */
[----:B---3--:R-:W-:Y:S05]  /*12ac0*/  @!P0 NANOSLEEP.SYNCS 0x989680 ;  /* 0x009896800000895d */ /* 0x008fea0003900000 */
[----:B------:R-:W3:Y:S02]  /*12ad0*/  @!P0 SYNCS.PHASECHK.TRANS64 P0, [R0+URZ+0x32440], R2 ;  /* 0x03244002000085a7 */ /* 0x000ee4000800007f */
[----:B---3--:R-:W-:Y:S05]  /*12ae0*/  @!P0 BRA `(.L_x_9990) ;  /* 0xfffffffc00f08947 */ /* 0x008fea000383ffff */
[----:B------:R-:W-:Y:S05]  /*12af0*/  BRA `(.L_x_10101) ;  /* 0xffffffa800547947 */ /* 0x000fea000383ffff */
.L_x_9994:
        /* <DEDUP_REMOVED lines=9> */
.L_x_10102:
[----:B------:R-:W-:Y:S02]  /*12b90*/  IMAD.MOV.U32 R13, RZ, RZ, R3 ;  /* 0x000000ffff0d7224 */ /* 0x000fe400078e0003 */
[----:B------:R-:W-:Y:S01]  /*12ba0*/  IMAD.MOV.U32 R4, RZ, RZ, R14 ;  /* 0x000000ffff047224 */ /* 0x000fe200078e000e */
[----:B------:R-:W-:-:S07]  /*12bb0*/  LOP3.LUT R7, R7, 0x7f, RZ, 0xc0, !PT ;  /* 0x0000007f07077812 */ /* 0x000fce00078ec0ff */
[----:B------:R-:W-:Y:S05]  /*12bc0*/  WARPSYNC.COLLECTIVE R15, `(.L_x_10103) ;  /* 0x000000000f087348 */ /* 0x000fea0003c00000 */
[----:B------:R0:W1:Y:S02]  /*12bd0*/  SHFL.IDX P6, R14, R13, R12, R11 ;  /* 0x0000000c0d0e7389 */ /* 0x00006400000c000b */
[----:B01----:R-:W-:Y:S01]  /*12be0*/  ENDCOLLECTIVE ;  /* 0x000000000000791b */ /* 0x003fe20003800000 */
.L_x_10103:
[----:B------:R-:W-:Y:S01]  /*12bf0*/  SHF.R.U32.HI R7, RZ, 0x3, R7 ;  /* 0x00000003ff077819 */ /* 0x000fe20000011607 */
[----:B------:R-:W-:Y:S02]  /*12c00*/  IMAD.MOV.U32 R13, RZ, RZ, R0 ;  /* 0x000000ffff0d7224 */ /* 0x000fe400078e0000 */
[----:B------:R-:W-:Y:S02]  /*12c10*/  IMAD.MOV.U32 R12, RZ, RZ, 0x1 ;  /* 0x00000001ff0c7424 */ /* 0x000fe400078e00ff */
[----:B------:R-:W-:-:S07]  /*12c20*/  IMAD.MOV.U32 R5, RZ, RZ, R14 ;  /* 0x000000ffff057224 */ /* 0x000fce00078e000e */
[----:B------:R-:W-:Y:S05]  /*12c30*/  WARPSYNC.COLLECTIVE R15, `(.L_x_10104) ;  /* 0x000000000f087348 */ /* 0x000fea0003c00000 */
[----:B------:R0:W1:Y:S02]  /*12c40*/  SHFL.IDX P6, R14, R13, R12, R11 ;  /* 0x0000000c0d0e7389 */ /* 0x00006400000c000b */
[----:B01----:R-:W-:Y:S01]  /*12c50*/  ENDCOLLECTIVE ;  /* 0x000000000000791b */ /* 0x003fe20003800000 */
.L_x_10104:
[----:B------:R-:W-:Y:S02]  /*12c60*/  IMAD.MOV.U32 R13, RZ, RZ, R3 ;  /* 0x000000ffff0d7224 */ /* 0x000fe400078e0003 */
[----:B------:R-:W-:Y:S02]  /*12c70*/  IMAD R2, R2, R8, RZ ;  /* 0x0000000802027224 */ /* 0x000fe400078e02ff */
[----:B------:R-:W-:Y:S02]  /*12c80*/  IMAD.IADD R8, R7, 0x1, R6 ;  /* 0x0000000107087824 */ /* 0x000fe400078e0206 */
[----:B------:R-:W-:-:S07]  /*12c90*/  IMAD.MOV.U32 R7, RZ, RZ, R14 ;  /* 0x000000ffff077224 */ /* 0x000fce00078e000e */
[----:B------:R-:W-:Y:S05]  /*12ca0*/  WARPSYNC.COLLECTIVE R15, `(.L_x_10105) ;  /* 0x000000000f087348 */ /* 0x000fea0003c00000 */
[----:B------:R0:W1:Y:S02]  /*12cb0*/  SHFL.IDX P6, R14, R13, R12, R11 ;  /* 0x0000000c0d0e7389 */ /* 0x00006400000c000b */
[----:B01----:R-:W-:Y:S01]  /*12cc0*/  ENDCOLLECTIVE ;  /* 0x000000000000791b */ /* 0x003fe20003800000 */
.L_x_10105:
[----:B------:R-:W-:Y:S01]  /*12cd0*/  ISETP.GE.AND P1, PT, R8, R2, PT ;  /* 0x000000020800720c */ /* 0x000fe20003f26270 */
[----:B------:R0:W-:-:S12]  /*12ce0*/  STL [R1+0x4], R8 ;  /* 0x0000040801007387 */ /* 0x0001d80000100800 */
[----:B------:R-:W-:Y:S01]  /*12cf0*/  @!P1 LEA R5, P3, R10, R5, 0x1 ;  /* 0x000000050a059211 */ /* 0x000fe200078608ff */
[----:B------:R-:W-:Y:S02]  /*12d00*/  IMAD.MOV.U32 R13, RZ, RZ, R0 ;  /* 0x000000ffff0d7224 */ /* 0x000fe400078e0000 */
[----:B------:R-:W-:Y:S02]  /*12d10*/  IMAD.MOV.U32 R12, RZ, RZ, 0x2 ;  /* 0x00000002ff0c7424 */ /* 0x000fe400078e00ff */
[----:B------:R-:W-:-:S05]  /*12d20*/  @!P1 IMAD.X R4, RZ, RZ, R4, P3 ;  /* 0x000000ffff049224 */ /* 0x000fca00018e0604 */
[----:B------:R-:W-:Y:S01]  /*12d30*/  @!P1 LOP3.LUT R5, R5, R4, RZ, 0x3c, !PT ;  /* 0x0000000405059212 */ /* 0x000fe200078e3cff */
[----:B0-----:R-:W-:-:S07]  /*12d40*/  IMAD.MOV.U32 R6, RZ, RZ, R14 ;  /* 0x000000ffff067224 */ /* 0x001fce00078e000e */
[----:B------:R-:W-:Y:S05]  /*12d50*/  WARPSYNC.COLLECTIVE R15, `(.L_x_10106) ;  /* 0x000000000f087348 */ /* 0x000fea0003c00000 */
[----:B------:R0:W1:Y:S02]  /*12d60*/  SHFL.IDX P6, R14, R13, R12, R11 ;  /* 0x0000000c0d0e7389 */ /* 0x00006400000c000b */
[----:B01----:R-:W-:Y:S01]  /*12d70*/  ENDCOLLECTIVE ;  /* 0x000000000000791b */ /* 0x003fe20003800000 */
.L_x_10106:
[----:B------:R-:W-:-:S04]  /*12d80*/  @!P1 LOP3.LUT R4, R5, R4, RZ, 0x3c, !PT ;  /* 0x0000000405049212 */ /* 0x000fc800078e3cff */
[----:B------:R-:W-:-:S05]  /*12d90*/  @!P1 LOP3.LUT R5, R5, R4, RZ, 0x3c, !PT ;  /* 0x0000000405059212 */ /* 0x000fca00078e3cff */
[----:B------:R-:W-:Y:S01]  /*12da0*/  @!PT LDS RZ, [RZ] ;  /* 0x00000000fffff984 */ /* 0x000fe20000000800 */
[----:B------:R-:W-:Y:S01]  /*12db0*/  @!PT LDS RZ, [RZ] ;  /* 0x00000000fffff984 */ /* 0x000fe20000000800 */
[----:B------:R-:W-:Y:S01]  /*12dc0*/  @!PT LDS RZ, [RZ] ;  /* 0x00000000fffff984 */ /* 0x000fe20000000800 */
[----:B------:R0:W-:Y:S01]  /*12dd0*/  @!P1 LDGSTS.E.BYPASS.LTC128B.128 [R9+0x18400], desc[UR38][R4.64], !P0 ;  /* 0x1840000004099fae */ /* 0x0001e2000c101d66 */
[----:B------:R-:W-:Y:S02]  /*12de0*/  IMAD.MOV.U32 R13, RZ, RZ, R3 ;  /* 0x000000ffff0d7224 */ /* 0x000fe400078e0003 */
[----:B0-----:R-:W-:-:S05]  /*12df0*/  VIADD R5, R8, 0x10 ;  /* 0x0000001008057836 */ /* 0x001fca0000000000 */
[----:B------:R-:W-:Y:S01]  /*12e00*/  ISETP.GE.AND P2, PT, R5, R2, PT ;  /* 0x000000020500720c */ /* 0x000fe20003f46270 */
[----:B------:R0:W-:-:S12]  /*12e10*/  STL [R1+0x44], R5 ;  /* 0x0000440501007387 */ /* 0x0001d80000100800 */
[----:B0-----:R-:W-:Y:S01]  /*12e20*/  @!P2 LEA R5, P1, R10, R6, 0x1 ;  /* 0x000000060a05a211 */ /* 0x001fe200078208ff */
[----:B------:R-:W-:-:S12]  /*12e30*/  IMAD.MOV.U32 R6, RZ, RZ, R14 ;  /* 0x000000ffff067224 */ /* 0x000fd800078e000e */
[----:B------:R-:W-:Y:S05]  /*12e40*/  WARPSYNC.COLLECTIVE R15, `(.L_x_10107) ;  /* 0x000000000f087348 */ /* 0x000fea0003c00000 */
[----:B------:R0:W1:Y:S02]  /*12e50*/  SHFL.IDX P6, R14, R13, R12, R11 ;  /* 0x0000000c0d0e7389 */ /* 0x00006400000c000b */
[----:B01----:R-:W-:Y:S01]  /*12e60*/  ENDCOLLECTIVE ;  /* 0x000000000000791b */ /* 0x003fe20003800000 */
.L_x_10107:
[----:B------:R-:W-:Y:S02]  /*12e70*/  @!P2 IMAD.X R4, RZ, RZ, R7, P1 ;  /* 0x000000ffff04a224 */ /* 0x000fe400008e0607 */
[----:B------:R-:W-:-:S03]  /*12e80*/  VIADD R7, R8, 0x20 ;  /* 0x0000002008077836 */ /* 0x000fc60000000000 */
[----:B------:R-:W-:Y:S02]  /*12e90*/  @!P2 LOP3.LUT R5, R5, R4, RZ, 0x3c, !PT ;  /* 0x000000040505a212 */ /* 0x000fe400078e3cff */
[----:B------:R-:W-:Y:S01]  /*12ea0*/  ISETP.GE.AND P1, PT, R7, R2, PT ;  /* 0x000000020700720c */ /* 0x000fe20003f26270 */
[----:B------:R0:W-:Y:S01]  /*12eb0*/  STL [R1+0x50], R7 ;  /* 0x0000500701007387 */ /* 0x0001e20000100800 */
[----:B------:R-:W-:Y:S01]  /*12ec0*/  @!P2 LOP3.LUT R4, R5, R4, RZ, 0x3c, !PT ;  /* 0x000000040504a212 */ /* 0x000fe200078e3cff */
[----:B------:R-:W-:-:S03]  /*12ed0*/  IMAD.MOV.U32 R13, RZ, RZ, R0 ;  /* 0x000000ffff0d7224 */ /* 0x000fc600078e0000 */
[----:B------:R-:W-:Y:S01]  /*12ee0*/  @!P2 LOP3.LUT R5, R5, R4, RZ, 0x3c, !PT ;  /* 0x000000040505a212 */ /* 0x000fe200078e3cff */
[----:B------:R-:W-:-:S04]  /*12ef0*/  IMAD.MOV.U32 R12, RZ, RZ, 0x3 ;  /* 0x00000003ff0c7424 */ /* 0x000fc800078e00ff */
[----:B------:R-:W-:Y:S01]  /*12f00*/  @!PT LDS RZ, [RZ] ;  /* 0x00000000fffff984 */ /* 0x000fe20000000800 */
[----:B------:R-:W-:Y:S01]  /*12f10*/  @!PT LDS RZ, [RZ] ;  /* 0x00000000fffff984 */ /* 0x000fe20000000800 */
[----:B------:R-:W-:Y:S01]  /*12f20*/  @!PT LDS RZ, [RZ] ;  /* 0x00000000fffff984 */ /* 0x000fe20000000800 */
[----:B------:R1:W-:Y:S01]  /*12f30*/  @!P2 LDGSTS.E.BYPASS.LTC128B.128 [R9+0x18c00], desc[UR38][R4.64], !P0 ;  /* 0x18c000000409afae */ /* 0x0003e2000c101d66 */
[----:B0-----:R-:W-:-:S05]  /*12f40*/  VIADD R7, R8, 0x30 ;  /* 0x0000003008077836 */ /* 0x001fca0000000000 */
[----:B------:R0:W-:Y:S01]  /*12f50*/  STL [R1+0x54], R7 ;  /* 0x0000540701007387 */ /* 0x0001e20000100800 */
[----:B-1----:R-:W-:-:S07]  /*12f60*/  IMAD.MOV.U32 R4, RZ, RZ, R14 ;  /* 0x000000ffff047224 */ /* 0x002fce00078e000e */
[----:B0-----:R-:W-:Y:S05]  /*12f70*/  WARPSYNC.COLLECTIVE R15, `(.L_x_10108) ;  /* 0x000000000f087348 */ /* 0x001fea0003c00000 */
[----:B------:R1:W2:Y:S02]  /*12f80*/  SHFL.IDX P6, R14, R13, R12, R11 ;  /* 0x0000000c0d0e7389 */ /* 0x0002a400000c000b */
[----:B012---:R-:W-:Y:S01]  /*12f90*/  ENDCOLLECTIVE ;  /* 0x000000000000791b */ /* 0x007fe20003800000 */
.L_x_10108:
        /* <DEDUP_REMOVED lines=10> */
.L_x_10109:
[----:B------:R-:W-:Y:S01]  /*13040*/  @!PT LDS RZ, [RZ] ;  /* 0x00000000fffff984 */ /* 0x000fe20000000800 */
[----:B------:R-:W-:Y:S01]  /*13050*/  @!PT LDS RZ, [RZ] ;  /* 0x00000000fffff984 */ /* 0x000fe20000000800 */
[----:B------:R-:W-:Y:S01]  /*13060*/  @!PT LDS RZ, [RZ] ;  /* 0x00000000fffff984 */ /* 0x000fe20000000800 */
[----:B------:R0:W-:Y:S01]  /*13070*/  @!P1 LDGSTS.E.BYPASS.LTC128B.128 [R9+0x19400], desc[UR38][R4.64], !P0 ;  /* 0x1940000004099fae */ /* 0x0001e2000c101d66 */
[----:B------:R-:W-:Y:S01]  /*13080*/  ISETP.GE.AND P1, PT, R7, R2, PT ;  /* 0x000000020700720c */ /* 0x000fe20003f26270 */
[----:B------:R-:W-:-:S05]  /*13090*/  VIADD R7, R8, 0x40 ;  /* 0x0000004008077836 */ /* 0x000fca0000000000 */
[----:B------:R1:W-:Y:S01]  /*130a0*/  STL [R1+0x60], R7 ;  /* 0x0000600701007387 */ /* 0x0003e20000100800 */
[----:B------:R-:W-:Y:S02]  /*130b0*/  IMAD.MOV.U32 R13, RZ, RZ, R0 ;  /* 0x000000ffff0d7224 */ /* 0x000fe400078e0000 */
[----:B------:R-:W-:Y:S02]  /*130c0*/  IMAD.MOV.U32 R12, RZ, RZ, 0x4 ;  /* 0x00000004ff0c7424 */ /* 0x000fe400078e00ff */
[----:B0-----:R-:W-:-:S07]  /*130d0*/  IMAD.MOV.U32 R4, RZ, RZ, R14 ;  /* 0x000000ffff047224 */ /* 0x001fce00078e000e */
[----:B-1----:R-:W-:Y:S05]  /*130e0*/  WARPSYNC.COLLECTIVE R15, `(.L_x_10110) ;  /* 0x000000000f087348 */ /* 0x002fea0003c00000 */
[----:B------:R0:W2:Y:S02]  /*130f0*/  SHFL.IDX P6, R14, R13, R12, R11 ;  /* 0x0000000c0d0e7389 */ /* 0x0000a400000c000b */
[----:B012---:R-:W-:Y:S01]  /*13100*/  ENDCOLLECTIVE ;  /* 0x000000000000791b */ /* 0x007fe20003800000 */
.L_x_10110:
        /* <DEDUP_REMOVED lines=10> */
.L_x_10111:
        /* <DEDUP_REMOVED lines=13> */
.L_x_10112:
        /* <DEDUP_REMOVED lines=10> */
.L_x_10113:
        /* <DEDUP_REMOVED lines=13> */
.L_x_10114:
        /* <DEDUP_REMOVED lines=10> */
.L_x_10115:
        /* <DEDUP_REMOVED lines=11> */
.L_x_10116:
        /* <DEDUP_REMOVED lines=10> */
.L_x_10117:
[----:B------:R-:W-:Y:S01]  /*135e0*/  @!PT LDS RZ, [RZ] ;  /* 0x00000000fffff984 */ /* 0x000fe20000000800 */
[----:B------:R-:W-:Y:S01]  /*135f0*/  @!PT LDS RZ, [RZ] ;  /* 0x00000000fffff984 */ /* 0x000fe20000000800 */
[----:B------:R-:W-:Y:S01]  /*13600*/  @!PT LDS RZ, [RZ] ;  /* 0x00000000fffff984 */ /* 0x000fe20000000800 */
[----:B------:R1:W-:Y:S01]  /*13610*/  @!P1 LDGSTS.E.BYPASS.LTC128B.128 [R9+0x1b400], desc[UR38][R4.64], !P0 ;  /* 0x1b40000004099fae */ /* 0x0003e2000c101d66 */
[----:B------:R-:W-:Y:S01]  /*13620*/  IMAD.MOV.U32 R3, RZ, RZ, R14 ;  /* 0x000000ffff037224 */ /* 0x000fe200078e000e */
[----:B------:R-:W-:Y:S06]  /*13630*/  BRA `(.L_x_10118) ;  /* 0xffffffa800d87947 */ /* 0x000fec000383ffff */
.L_x_9998:
[----:B------:R-:W2:Y:S04]  /*13640*/  LDL.LU R3, [R1+0x38] ;  /* 0x0000380001037983 */ /* 0x000ea80000300800 */
[----:B------:R-:W3:Y:S04]  /*13650*/  LDL.LU R15, [R1+0x4] ;  /* 0x00000400010f7983 */ /* 0x000ee80000300800 */
[----:B------:R-:W4:Y:S04]  /*13660*/  LDL.LU R14, [R1+0x44] ;  /* 0x00004400010e7983 */ /* 0x000f280000300800 */
[----:B------:R-:W5:Y:S04]  /*13670*/  LDL.LU R13, [R1+0x50] ;  /* 0x00005000010d7983 */ /* 0x000f680000300800 */
[----:B------:R-:W5:Y:S04]  /*13680*/  LDL.LU R12, [R1+0x54] ;  /* 0x00005400010c7983 */ /* 0x000f680000300800 */
[----:B------:R-:W5:Y:S04]  /*13690*/  LDL.LU R11, [R1+0x60] ;  /* 0x00006000010b7983 */ /* 0x000f680000300800 */
[----:B------:R-:W5:Y:S04]  /*136a0*/  LDL.LU R10, [R1+0x64] ;  /* 0x00006400010a7983 */ /* 0x000f680000300800 */
[----:B------:R-:W5:Y:S04]  /*136b0*/  LDL.LU R6, [R1+0x68] ;  /* 0x0000680001067983 */ /* 0x000f680000300800 */
[----:B------:R-:W5:Y:S01]  /*136c0*/  LDL.LU R9, [R1+0x14] ;  /* 0x0000140001097983 */ /* 0x000f620000300800 */
[----:B------:R-:W-:Y:S01]  /*136d0*/  BSSY B0, `(.L_x_10119) ;  /* 0x000001b000007945 */ /* 0x000fe20003800000 */
[----:B--2---:R-:W-:-:S05]  /*136e0*/  IMAD R3, R3, R7, RZ ;  /* 0x0000000703037224 */ /* 0x004fca00078e02ff */
[-C--:B---3--:R-:W-:Y:S01]  /*136f0*/  ISETP.GE.AND P4, PT, R15, R3.reuse, PT ;  /* 0x000000030f00720c */ /* 0x088fe20003f86270 */
[----:B------:R-:W-:Y:S01]  /*13700*/  IMAD.MOV.U32 R15, RZ, RZ, -0x1 ;  /* 0xffffffffff0f7424 */ /* 0x000fe200078e00ff */
[-C--:B----4-:R-:W-:Y:S02]  /*13710*/  ISETP.GE.AND P5, PT, R14, R3.reuse, PT ;  /* 0x000000030e00720c */ /* 0x090fe40003fa6270 */
[----:B-----5:R-:W-:Y:S01]  /*13720*/  ISETP.GE.AND P6, PT, R13, R3, PT ;  /* 0x000000030d00720c */ /* 0x020fe20003fc6270 */
[----:B------:R-:W-:Y:S01]  /*13730*/  IMAD.MOV.U32 R13, RZ, RZ, R0 ;  /* 0x000000ffff0d7224 */ /* 0x000fe200078e0000 */
[----:B------:R-:W-:-:S07]  /*13740*/  LOP3.LUT R9, R9, 0xffffffef, RZ, 0xc0, !PT ;  /* 0xffffffef09097812 */ /* 0x000fce00078ec0ff */
[----:B------:R-:W-:Y:S02]  /*13750*/  @P4 LOP3.LUT R9, R9, 0x10, RZ, 0xfc, !PT ;  /* 0x0000001009094812 */ /* 0x000fe400078efcff */
[----:B------:R-:W-:Y:S01]  /*13760*/  ISETP.GE.AND P4, PT, R12, R3, PT ;  /* 0x000000030c00720c */ /* 0x000fe20003f86270 */
[----:B------:R-:W-:Y:S01]  /*13770*/  IMAD.MOV.U32 R12, RZ, RZ, RZ ;  /* 0x000000ffff0c7224 */ /* 0x000fe200078e00ff */
[----:B------:R-:W-:-:S04]  /*13780*/  LOP3.LUT R9, R9, 0xfffffff7, RZ, 0xc0, !PT ;  /* 0xfffffff709097812 */ /* 0x000fc800078ec0ff */
[----:B------:R-:W-:Y:S02]  /*13790*/  @P5 LOP3.LUT R9, R9, 0x8, RZ, 0xfc, !PT ;  /* 0x0000000809095812 */ /* 0x000fe400078efcff */
[----:B------:R-:W-:Y:S01]  /*137a0*/  ISETP.GE.AND P5, PT, R11, R3, PT ;  /* 0x000000030b00720c */ /* 0x000fe20003fa6270 */
[----:B------:R-:W-:Y:S01]  /*137b0*/  IMAD.MOV.U32 R11, RZ, RZ, 0x181f ;  /* 0x0000181fff0b7424 */ /* 0x000fe200078e00ff */
[----:B------:R-:W-:-:S04]  /*137c0*/  LOP3.LUT R9, R9, 0xfffffffb, RZ, 0xc0, !PT ;  /* 0xfffffffb09097812 */ /* 0x000fc800078ec0ff */
[----:B------:R-:W-:Y:S02]  /*137d0*/  @P6 LOP3.LUT R9, R9, 0x4, RZ, 0xfc, !PT ;  /* 0x0000000409096812 */ /* 0x000fe400078efcff */
[----:B------:R-:W-:Y:S02]  /*137e0*/  ISETP.GE.AND P6, PT, R10, R3, PT ;  /* 0x000000030a00720c */ /* 0x000fe40003fc6270 */
[----:B------:R-:W-:-:S04]  /*137f0*/  LOP3.LUT R9, R9, 0xfffffffd, RZ, 0xc0, !PT ;  /* 0xfffffffd09097812 */ /* 0x000fc800078ec0ff */
[----:B------:R-:W-:Y:S02]  /*13800*/  @P4 LOP3.LUT R9, R9, 0x2, RZ, 0xfc, !PT ;  /* 0x0000000209094812 */ /* 0x000fe400078efcff */
[----:B------:R-:W-:Y:S02]  /*13810*/  ISETP.GE.AND P4, PT, R6, R3, PT ;  /* 0x000000030600720c */ /* 0x000fe40003f86270 */
[----:B------:R-:W-:-:S04]  /*13820*/  LOP3.LUT R9, R9, 0xffffffdf, RZ, 0xc0, !PT ;  /* 0xffffffdf09097812 */ /* 0x000fc800078ec0ff */
[----:B------:R-:W-:-:S05]  /*13830*/  @P6 LOP3.LUT R9, R9, 0x20, RZ, 0xfc, !PT ;  /* 0x0000002009096812 */ /* 0x000fca00078efcff */
[----:B------:R0:W-:Y:S02]  /*13840*/  STL [R1+0x14], R9 ;  /* 0x0000140901007387 */ /* 0x0001e40000100800 */
[----:B0-----:R-:W-:Y:S05]  /*13850*/  WARPSYNC.COLLECTIVE R15, `(.L_x_10120) ;  /* 0x000000000f087348 */ /* 0x001fea0003c00000 */
[----:B------:R1:W2:Y:S02]  /*13860*/  SHFL.IDX P6, R14, R13, R12, R11 ;  /* 0x0000000c0d0e7389 */ /* 0x0002a400000c000b */
[----:B012---:R-:W-:Y:S01]  /*13870*/  ENDCOLLECTIVE ;  /* 0x000000000000791b */ /* 0x007fe20003800000 */
.L_x_10120:
[----:B------:R-:W-:Y:S05]  /*13880*/  BSYNC B0 ;  /* 0x0000000000007941 */ /* 0x000fea0003800000 */
.L_x_10119:
[----:B------:R0:W5:Y:S04]  /*13890*/  LDL.LU R9, [R1+0x14] ;  /* 0x0000140001097983 */ /* 0x0001680000300800 */
[----:B------:R0:W5:Y:S01]  /*138a0*/  LDL R7, [R1+0x10] ;  /* 0x0000100001077983 */ /* 0x0001620000100800 */
[----:B------:R-:W-:Y:S02]  /*138b0*/  IMAD.MOV.U32 R13, RZ, RZ, R2 ;  /* 0x000000ffff0d7224 */ /* 0x000fe400078e0002 */
[----:B------:R-:W-:Y:S02]  /*138c0*/  IMAD.MOV.U32 R12, RZ, RZ, RZ ;  /* 0x000000ffff0c7224 */ /* 0x000fe400078e00ff */
[----:B------:R-:W-:Y:S02]  /*138d0*/  IMAD.MOV.U32 R11, RZ, RZ, 0x181f ;  /* 0x0000181fff0b7424 */ /* 0x000fe400078e00ff */
[----:B------:R-:W-:-:S02]  /*138e0*/  IMAD.MOV.U32 R15, RZ, RZ, -0x1 ;  /* 0xffffffffff0f7424 */ /* 0x000fc400078e00ff */
[----:B0-----:R-:W-:-:S07]  /*138f0*/  IMAD.MOV.U32 R4, RZ, RZ, R14 ;  /* 0x000000ffff047224 */ /* 0x001fce00078e000e */
[----:B-----5:R-:W-:Y:S05]  /*13900*/  WARPSYNC.COLLECTIVE R15, `(.L_x_10121) ;  /* 0x000000000f087348 */ /* 0x020fea0003c00000 */
[----:B------:R0:W1:Y:S02]  /*13910*/  SHFL.IDX P6, R14, R13, R12, R11 ;  /* 0x0000000c0d0e7389 */ /* 0x00006400000c000b */
[----:B01---5:R-:W-:Y:S01]  /*13920*/  ENDCOLLECTIVE ;  /* 0x000000000000791b */ /* 0x023fe20003800000 */
.L_x_10121:
[----:B------:R-:W-:Y:S02]  /*13930*/  IMAD.MOV.U32 R13, RZ, RZ, R0 ;  /* 0x000000ffff0d7224 */ /* 0x000fe400078e0000 */
[----:B------:R-:W-:Y:S02]  /*13940*/  IMAD.MOV.U32 R12, RZ, RZ, 0x1 ;  /* 0x00000001ff0c7424 */ /* 0x000fe400078e00ff */
[----:B------:R-:W-:Y:S01]  /*13950*/  IMAD.MOV.U32 R5, RZ, RZ, R14 ;  /* 0x000000ffff057224 */ /* 0x000fe200078e000e */
[----:B------:R-:W-:-:S04]  /*13960*/  LOP3.LUT R9, R9, 0xfffffeff, RZ, 0xc0, !PT ;  /* 0xfffffeff09097812 */ /* 0x000fc800078ec0ff */
[----:B------:R-:W-:-:S04]  /*13970*/  @P5 LOP3.LUT R9, R9, 0x100, RZ, 0xfc, !PT ;  /* 0x0000010009095812 */ /* 0x000fc800078efcff */
[C---:B------:R-:W-:Y:S02]  /*13980*/  LOP3.LUT P5, RZ, R9.reuse, 0x10, RZ, 0xc0, !PT ;  /* 0x0000001009ff7812 */ /* 0x040fe400078ac0ff */
[----:B------:R-:W-:-:S04]  /*13990*/  LOP3.LUT R9, R9, 0xffffff7f, RZ, 0xc0, !PT ;  /* 0xffffff7f09097812 */ /* 0x000fc800078ec0ff */
[----:B------:R-:W-:-:S04]  /*139a0*/  @P4 LOP3.LUT R9, R9, 0x80, RZ, 0xfc, !PT ;  /* 0x0000008009094812 */ /* 0x000fc800078efcff */
[----:B------:R-:W-:Y:S01]  /*139b0*/  LOP3.LUT P4, RZ, R9, 0x8, RZ, 0xc0, !PT ;  /* 0x0000000809ff7812 */ /* 0x000fe2000788c0ff */
[----:B------:R0:W-:Y:S02]  /*139c0*/  STL [R1+0x14], R9 ;  /* 0x0000140901007387 */ /* 0x0001e40000100800 */
[----:B------:R-:W-:-:S05]  /*139d0*/  @!P5 LEA R5, P6, R8, R5, 0x1 ;  /* 0x000000050805d211 */ /* 0x000fca00078c08ff */
[----:B------:R-:W-:-:S05]  /*139e0*/  @!P5 IMAD.X R4, RZ, RZ, R4, P6 ;  /* 0x000000ffff04d224 */ /* 0x000fca00030e0604 */
[----:B0-----:R-:W-:-:S07]  /*139f0*/  @!P5 LOP3.LUT R5, R5, R4, RZ, 0x3c, !PT ;  /* 0x000000040505d212 */ /* 0x001fce00078e3cff */
[----:B------:R-:W-:Y:S05]  /*13a00*/  WARPSYNC.COLLECTIVE R15, `(.L_x_10122) ;  /* 0x000000000f087348 */ /* 0x000fea0003c00000 */
[----:B------:R0:W1:Y:S02]  /*13a10*/  SHFL.IDX P6, R14, R13, R12, R11 ;  /* 0x0000000c0d0e7389 */ /* 0x00006400000c000b */
[----:B01----:R-:W-:Y:S01]  /*13a20*/  ENDCOLLECTIVE ;  /* 0x000000000000791b */ /* 0x003fe20003800000 */
.L_x_10122:
[----:B------:R-:W-:-:S04]  /*13a30*/  @!P5 LOP3.LUT R4, R5, R4, RZ, 0x3c, !PT ;  /* 0x000000040504d212 */ /* 0x000fc800078e3cff */
[----:B------:R-:W-:-:S05]  /*13a40*/  @!P5 LOP3.LUT R5, R5, R4, RZ, 0x3c, !PT ;  /* 0x000000040505d212 */ /* 0x000fca00078e3cff */
[----:B------:R-:W-:Y:S01]  /*13a50*/  @!PT LDS RZ, [RZ] ;  /* 0x00000000fffff984 */ /* 0x000fe20000000800 */
[----:B------:R-:W-:Y:S01]  /*13a60*/  @!PT LDS RZ, [RZ] ;  /* 0x00000000fffff984 */ /* 0x000fe20000000800 */
[----:B------:R-:W-:Y:S01]  /*13a70*/  @!PT LDS RZ, [RZ] ;  /* 0x00000000fffff984 */ /* 0x000fe20000000800 */
[----:B------:R0:W-:Y:S01]  /*13a80*/  @!P5 LDGSTS.E.BYPASS.LTC128B.128 [R7+0x22400], desc[UR38][R4.64], !P3 ;  /* 0x224000000407dfae */ /* 0x0001e2000d901d66 */
[----:B------:R-:W-:-:S03]  /*13a90*/  IMAD.MOV.U32 R13, RZ, RZ, R2 ;  /* 0x000000ffff0d7224 */ /* 0x000fc600078e0002 */
[----:B------:R0:W-:Y:S04]  /*13aa0*/  @!P5 LDGSTS.E.BYPASS.LTC128B.128 [R7+0x26400], desc[UR38][R4.64+0x80], !P2 ;  /* 0x264000800407dfae */ /* 0x0001e8000d101d66 */
[----:B------:R0:W-:Y:S04]  /*13ab0*/  @!P5 LDGSTS.E.BYPASS.LTC128B.128 [R7+0x2a400], desc[UR38][R4.64+0x100], !P1 ;  /* 0x2a4001000407dfae */ /* 0x0001e8000c901d66 */
[----:B------:R0:W-:Y:S01]  /*13ac0*/  @!P5 LDGSTS.E.BYPASS.LTC128B.128 [R7+0x2e400], desc[UR38][R4.64+0x180], !P0 ;  /* 0x2e4001800407dfae */ /* 0x0001e2000c101d66 */
[----:B------:R-:W-:Y:S01]  /*13ad0*/  IMAD.MOV.U32 R6, RZ, RZ, R14 ;  /* 0x000000ffff067224 */ /* 0x000fe200078e000e */
[----:B------:R-:W-:-:S13]  /*13ae0*/  LOP3.LUT P5, RZ, R9, 0x4, RZ, 0xc0, !PT ;  /* 0x0000000409ff7812 */ /* 0x000fda00078ac0ff */
[----:B0-----:R-:W-:Y:S05]  /*13af0*/  WARPSYNC.COLLECTIVE R15, `(.L_x_10123) ;  /* 0x000000000f087348 */ /* 0x001fea0003c00000 */
[----:B------:R1:W2:Y:S02]  /*13b00*/  SHFL.IDX P6, R14, R13, R12, R11 ;  /* 0x0000000c0d0e7389 */ /* 0x0002a400000c000b */
[----:B012---:R-:W-:Y:S01]  /*13b10*/  ENDCOLLECTIVE ;  /* 0x000000000000791b */ /* 0x007fe20003800000 */
.L_x_10123:
        /* <DEDUP_REMOVED lines=8> */
[----:B------:R0:W-:Y:S03]  /*13ba0*/  @!P4 LDGSTS.E.BYPASS.LTC128B.128 [R7+0x22c00], desc[UR38][R4.64], !P3 ;  /* 0x22c000000407cfae */ /* 0x0001e6000d901d66 */
[----:B0-----:R-:W-:Y:S05]  /*13bb0*/  WARPSYNC.COLLECTIVE R15, `(.L_x_10124) ;  /* 0x000000000f087348 */ /* 0x001fea0003c00000 */
[----:B------:R1:W2:Y:S02]  /*13bc0*/  SHFL.IDX P6, R14, R13, R12, R11 ;  /* 0x0000000c0d0e7389 */ /* 0x0002a400000c000b */
[----:B012---:R-:W-:Y:S01]  /*13bd0*/  ENDCOLLECTIVE ;  /* 0x000000000000791b */ /* 0x007fe20003800000 */
.L_x_10124:
[----:B------:R-:W-:Y:S01]  /*13be0*/  @!PT LDS RZ, [RZ] ;  /* 0x00000000fffff984 */ /* 0x000fe20000000800 */
[----:B------:R-:W-:Y:S01]  /*13bf0*/  @!PT LDS RZ, [RZ] ;  /* 0x00000000fffff984 */ /* 0x000fe20000000800 */
[----:B------:R-:W-:Y:S01]  /*13c00*/  @!PT LDS RZ, [RZ] ;  /* 0x00000000fffff984 */ /* 0x000fe20000000800 */
[----:B------:R0:W-:Y:S04]  /*13c10*/  @!P4 LDGSTS.E.BYPASS.LTC128B.128 [R7+0x26c00], desc[UR38][R4.64+0x80], !P2 ;  /* 0x26c000800407cfae */ /* 0x0001e8000d101d66 */
[----:B------:R0:W-:Y:S04]  /*13c20*/  @!P4 LDGSTS.E.BYPASS.LTC128B.128 [R7+0x2ac00], desc[UR38][R4.64+0x100], !P1 ;  /* 0x2ac001000407cfae */ /* 0x0001e8000c901d66 */
[----:B------:R0:W-:Y:S01]  /*13c30*/  @!P4 LDGSTS.E.BYPASS.LTC128B.128 [R7+0x2ec00], desc[UR38][R4.64+0x180], !P0 ;  /* 0x2ec001800407cfae */ /* 0x0001e2000c101d66 */
[----:B------:R-:W-:Y:S01]  /*13c40*/  LOP3.LUT P4, RZ, R9, 0x2, RZ, 0xc0, !PT ;  /* 0x0000000209ff7812 */ /* 0x000fe2000788c0ff */
[----:B------:R-:W-:-:S02]  /*13c50*/  IMAD.MOV.U32 R13, RZ, RZ, R2 ;  /* 0x000000ffff0d7224 */ /* 0x000fc400078e0002 */
[----:B------:R-:W-:-:S10]  /*13c60*/  IMAD.MOV.U32 R6, RZ, RZ, R14 ;  /* 0x000000ffff067224 */ /* 0x000fd400078e000e */
[----:B0-----:R-:W-:Y:S05]  /*13c70*/  WARPSYNC.COLLECTIVE R15, `(.L_x_10125) ;  /* 0x000000000f087348 */ /* 0x001fea0003c00000 */
[----:B------:R1:W2:Y:S02]  /*13c80*/  SHFL.IDX P6, R14, R13, R12, R11 ;  /* 0x0000000c0d0e7389 */ /* 0x0002a400000c000b */
[----:B012---:R-:W-:Y:S01]  /*13c90*/  ENDCOLLECTIVE ;  /* 0x000000000000791b */ /* 0x007fe20003800000 */
.L_x_10125:
        /* <DEDUP_REMOVED lines=12> */
.L_x_10126:
        /* <DEDUP_REMOVED lines=12> */
.L_x_10127:
        /* <DEDUP_REMOVED lines=12> */
.L_x_10128:
        /* <DEDUP_REMOVED lines=12> */
.L_x_10129:
        /* <DEDUP_REMOVED lines=12> */
.L_x_10130:
[----:B------:R-:W-:Y:S01]  /*14060*/  @!PT LDS RZ, [RZ] ;  /* 0x00000000fffff984 */ /* 0x000fe20000000800 */
[----:B------:R-:W-:Y:S01]  /*14070*/  @!PT LDS RZ, [RZ] ;  /* 0x00000000fffff984 */ /* 0x000fe20000000800 */
[----:B------:R-:W-:Y:S01]  /*14080*/  @!PT LDS RZ, [RZ] ;  /* 0x00000000fffff984 */ /* 0x000fe20000000800 */
[----:B------:R0:W-:Y:S04]  /*14090*/  @!P5 LDGSTS.E.BYPASS.LTC128B.128 [R7+0x28400], desc[UR38][R4.64+0x80], !P2 ;  /* 0x284000800407dfae */ /* 0x0001e8000d101d66 */
[----:B------:R0:W-:Y:S04]  /*140a0*/  @!P5 LDGSTS.E.BYPASS.LTC128B.128 [R7+0x2c400], desc[UR38][R4.64+0x100], !P1 ;  /* 0x2c4001000407dfae */ /* 0x0001e8000c901d66 */
[----:B------:R0:W-:Y:S01]  /*140b0*/  @!P5 LDGSTS.E.BYPASS.LTC128B.128 [R7+0x30400], desc[UR38][R4.64+0x180], !P0 ;  /* 0x304001800407dfae */ /* 0x0001e2000c101d66 */
[----:B------:R-:W-:Y:S02]  /*140c0*/  IMAD.MOV.U32 R13, RZ, RZ, R2 ;  /* 0x000000ffff0d7224 */ /* 0x000fe400078e0002 */
[----:B------:R-:W-:-:S07]  /*140d0*/  IMAD.MOV.U32 R6, RZ, RZ, R14 ;  /* 0x000000ffff067224 */ /* 0x000fce00078e000e */
[----:B0-----:R-:W-:Y:S05]  /*140e0*/  WARPSYNC.COLLECTIVE R15, `(.L_x_10131) ;  /* 0x000000000f087348 */ /* 0x001fea0003c00000 */
[----:B------:R1:W2:Y:S02]  /*140f0*/  SHFL.IDX P6, R14, R13, R12, R11 ;  /* 0x0000000c0d0e7389 */ /* 0x0002a400000c000b */
[----:B012---:R-:W-:Y:S01]  /*14100*/  ENDCOLLECTIVE ;  /* 0x000000000000791b */ /* 0x007fe20003800000 */
.L_x_10131:
[----:B------:R-:W-:Y:S02]  /*14110*/  IMAD.MOV.U32 R13, RZ, RZ, R0 ;  /* 0x000000ffff0d7224 */ /* 0x000fe400078e0000 */
[----:B------:R-:W-:Y:S01]  /*14120*/  IMAD.MOV.U32 R12, RZ, RZ, 0x6 ;  /* 0x00000006ff0c7424 */ /* 0x000fe200078e00ff */
[----:B------:R-:W-:Y:S01]  /*14130*/  LOP3.LUT P6, RZ, R9, 0x20, RZ, 0xc0, !PT ;  /* 0x0000002009ff7812 */ /* 0x000fe200078cc0ff */
[----:B------:R-:W-:-:S12]  /*14140*/  IMAD.MOV.U32 R4, RZ, RZ, R14 ;  /* 0x000000ffff047224 */ /* 0x000fd800078e000e */
        /* <DEDUP_REMOVED lines=12> */
.L_x_10132:
[----:B------:R-:W-:Y:S02]  /*14210*/  IMAD.MOV.U32 R13, RZ, RZ, R2 ;  /* 0x000000ffff0d7224 */ /* 0x000fe400078e0002 */
[----:B------:R-:W-:-:S07]  /*14220*/  IMAD.MOV.U32 R6, RZ, RZ, R14 ;  /* 0x000000ffff067224 */ /* 0x000fce00078e000e */
[----:B------:R-:W-:Y:S05]  /*14230*/  WARPSYNC.COLLECTIVE R15, `(.L_x_10133) ;  /* 0x000000000f087348 */ /* 0x000fea0003c00000 */
[----:B------:R0:W1:Y:S02]  /*14240*/  SHFL.IDX P6, R14, R13, R12, R11 ;  /* 0x0000000c0d0e7389 */ /* 0x00006400000c000b */
[----:B01----:R-:W-:Y:S01]  /*14250*/  ENDCOLLECTIVE ;  /* 0x000000000000791b */ /* 0x003fe20003800000 */
.L_x_10133:
[----:B------:R-:W-:Y:S02]  /*14260*/  IMAD.MOV.U32 R13, RZ, RZ, R0 ;  /* 0x000000ffff0d7224 */ /* 0x000fe400078e0000 */
[----:B------:R-:W-:Y:S02]  /*14270*/  IMAD.MOV.U32 R12, RZ, RZ, 0x7 ;  /* 0x00000007ff0c7424 */ /* 0x000fe400078e00ff */
[----:B------:R-:W-:-:S07]  /*14280*/  IMAD.MOV.U32 R4, RZ, RZ, R14 ;  /* 0x000000ffff047224 */ /* 0x000fce00078e000e */
[----:B------:R-:W-:Y:S05]  /*14290*/  WARPSYNC.COLLECTIVE R15, `(.L_x_10134) ;  /* 0x000000000f087348 */ /* 0x000fea0003c00000 */
[----:B------:R0:W1:Y:S02]  /*142a0*/  SHFL.IDX P6, R14, R13, R12, R11 ;  /* 0x0000000c0d0e7389 */ /* 0x00006400000c000b */
[----:B01----:R-:W-:Y:S01]  /*142b0*/  ENDCOLLECTIVE ;  /* 0x000000000000791b */ /* 0x003fe20003800000 */
.L_x_10134:
[----:B------:R-:W-:-:S05]  /*142c0*/  @!P4 LEA R4, P5, R8, R4, 0x1 ;  /* 0x000000040804c211 */ /* 0x000fca00078a08ff */
[----:B------:R-:W-:-:S05]  /*142d0*/  @!P4 IMAD.X R5, RZ, RZ, R6, P5 ;  /* 0x000000ffff05c224 */ /* 0x000fca00028e0606 */
[----:B------:R-:W-:Y:S01]  /*142e0*/  @!PT LDS RZ, [RZ] ;  /* 0x00000000fffff984 */ /* 0x000fe20000000800 */
[----:B------:R-:W-:Y:S01]  /*142f0*/  @!PT LDS RZ, [RZ] ;  /* 0x00000000fffff984 */ /* 0x000fe20000000800 */
[----:B------:R-:W-:Y:S01]  /*14300*/  @!PT LDS RZ, [RZ] ;  /* 0x00000000fffff984 */ /* 0x000fe20000000800 */
[----:B------:R0:W-:Y:S01]  /*14310*/  @!P4 LDGSTS.E.BYPASS.LTC128B.128 [R7+0x25400], desc[UR38][R4.64], !P3 ;  /* 0x254000000407cfae */ /* 0x0001e2000d901d66 */
[----:B------:R-:W-:-:S03]  /*14320*/  IMAD.MOV.U32 R13, RZ, RZ, R2 ;  /* 0x000000ffff0d7224 */ /* 0x000fc600078e0002 */
[----:B------:R0:W-:Y:S04]  /*14330*/  @!P4 LDGSTS.E.BYPASS.LTC128B.128 [R7+0x29400], desc[UR38][R4.64+0x80], !P2 ;  /* 0x294000800407cfae */ /* 0x0001e8000d101d66 */
[----:B------:R0:W-:Y:S01]  /*14340*/  @!P4 LDGSTS.E.BYPASS.LTC128B.128 [R7+0x2d400], desc[UR38][R4.64+0x100], !P1 ;  /* 0x2d4001000407cfae */ /* 0x0001e2000c901d66 */
[----:B------:R-:W-:-:S03]  /*14350*/  IMAD.MOV.U32 R6, RZ, RZ, R14 ;  /* 0x000000ffff067224 */ /* 0x000fc600078e000e */
[----:B------:R0:W-:Y:S04]  /*14360*/  @!P4 LDGSTS.E.BYPASS.LTC128B.128 [R7+0x31400], desc[UR38][R4.64+0x180], !P0 ;  /* 0x314001800407cfae */ /* 0x0001e8000c101d66 */
[----:B0-----:R-:W-:Y:S05]  /*14370*/  WARPSYNC.COLLECTIVE R15, `(.L_x_10135) ;  /* 0x000000000f087348 */ /* 0x001fea0003c00000 */
[----:B------:R1:W2:Y:S02]  /*14380*/  SHFL.IDX P6, R14, R13, R12, R11 ;  /* 0x0000000c0d0e7389 */ /* 0x0002a400000c000b */
[----:B012---:R-:W-:Y:S01]  /*14390*/  ENDCOLLECTIVE ;  /* 0x000000000000791b */ /* 0x007fe20003800000 */
.L_x_10135:
[----:B------:R-:W-:Y:S01]  /*143a0*/  IMAD.MOV.U32 R2, RZ, RZ, R14 ;  /* 0x000000ffff027224 */ /* 0x000fe200078e000e */
[----:B------:R-:W-:Y:S06]  /*143b0*/  BRA `(.L_x_10136) ;  /* 0xffffffa8004c7947 */ /* 0x000fec000383ffff */
.L_x_10003:
[----:B0-----:R0:W1:Y:S02]  /*143c0*/  SYNCS.PHASECHK.TRANS64.TRYWAIT P0, [R18+URZ+0x32420], R0 ;  /* 0x03242000120075a7 */ /* 0x001064000800017f */
[----:B-1----:R-:W-:Y:S05]  /*143d0*/  @!P0 NANOSLEEP.SYNCS 0x989680 ;  /* 0x009896800000895d */ /* 0x002fea0003900000 */
[----:B------:R-:W1:Y:S02]  /*143e0*/  @!P0 SYNCS.PHASECHK.TRANS64 P0, [R18+URZ+0x32420], R0 ;  /* 0x03242000120085a7 */ /* 0x000e64000800007f */
[----:B-1----:R-:W-:Y:S05]  /*143f0*/  @!P0 BRA `(.L_x_10003) ;  /* 0xfffffffc00f08947 */ /* 0x002fea000383ffff */
[----:B------:R-:W-:Y:S05]  /*14400*/  BRA `(.L_x_10137) ;  /* 0xffffffa800c47947 */ /* 0x000fea000383ffff */
.L_x_10007:
[----:B0-----:R0:W1:Y:S02]  /*14410*/  SYNCS.PHASECHK.TRANS64.TRYWAIT P0, [R2+URZ+0x32460], R0 ;  /* 0x03246000020075a7 */ /* 0x001064000800017f */
[----:B-1----:R-:W-:Y:S05]  /*14420*/  @!P0 NANOSLEEP.SYNCS 0x989680 ;  /* 0x009896800000895d */ /* 0x002fea0003900000 */
[----:B------:R-:W1:Y:S02]  /*14430*/  @!P0 SYNCS.PHASECHK.TRANS64 P0, [R2+URZ+0x32460], R0 ;  /* 0x03246000020085a7 */ /* 0x000e64000800007f */
[----:B-1----:R-:W-:Y:S05]  /*14440*/  @!P0 BRA `(.L_x_10007) ;  /* 0xfffffffc00f08947 */ /* 0x002fea000383ffff */
[----:B------:R-:W-:Y:S05]  /*14450*/  BRA `(.L_x_10138) ;  /* 0xffffffa800e87947 */ /* 0x000fea000383ffff */
.L_x_10022:
[----:B-1----:R1:W2:Y:S02]  /*14460*/  SYNCS.PHASECHK.TRANS64.TRYWAIT P0, [R2+URZ+0x32440], R6 ;  /* 0x03244006020075a7 */ /* 0x0022a4000800017f */
[----:B--2---:R-:W-:Y:S05]  /*14470*/  @!P0 NANOSLEEP.SYNCS 0x989680 ;  /* 0x009896800000895d */ /* 0x004fea0003900000 */
[----:B------:R-:W2:Y:S02]  /*14480*/  @!P0 SYNCS.PHASECHK.TRANS64 P0, [R2+URZ+0x32440], R6 ;  /* 0x03244006020085a7 */ /* 0x000ea4000800007f */
[----:B--2---:R-:W-:Y:S05]  /*14490*/  @!P0 BRA `(.L_x_10022) ;  /* 0xfffffffc00f08947 */ /* 0x004fea000383ffff */
[----:B------:R-:W-:Y:S05]  /*144a0*/  BRA `(.L_x_10139) ;  /* 0xffffffb400087947 */ /* 0x000fea000383ffff */
.L_x_10027:
[----:B0-----:R0:W2:Y:S02]  /*144b0*/  SYNCS.PHASECHK.TRANS64.TRYWAIT P0, [R2+URZ+0x32460], R6 ;  /* 0x03246006020075a7 */ /* 0x0010a4000800017f */
[----:B--2---:R-:W-:Y:S05]  /*144c0*/  @!P0 NANOSLEEP.SYNCS 0x989680 ;  /* 0x009896800000895d */ /* 0x004fea0003900000 */
[----:B------:R-:W2:Y:S02]  /*144d0*/  @!P0 SYNCS.PHASECHK.TRANS64 P0, [R2+URZ+0x32460], R6 ;  /* 0x03246006020085a7 */ /* 0x000ea4000800007f */
[----:B--2---:R-:W-:Y:S05]  /*144e0*/  @!P0 BRA `(.L_x_10027) ;  /* 0xfffffffc00f08947 */ /* 0x004fea000383ffff */
[----:B------:R-:W-:Y:S05]  /*144f0*/  BRA `(.L_x_10140) ;  /* 0xffffffb400847947 */ /* 0x000fea000383ffff */
.L_x_10038:
[----:B-1----:R1:W2:Y:S02]  /*14500*/  SYNCS.PHASECHK.TRANS64.TRYWAIT P0, [R2+URZ+0x32440], R3 ;  /* 0x03244003020075a7 */ /* 0x0022a4000800017f */
[----:B--2---:R-:W-:Y:S05]  /*14510*/  @!P0 NANOSLEEP.SYNCS 0x989680 ;  /* 0x009896800000895d */ /* 0x004fea0003900000 */
[----:B------:R-:W2:Y:S02]  /*14520*/  @!P0 SYNCS.PHASECHK.TRANS64 P0, [R2+URZ+0x32440], R3 ;  /* 0x03244003020085a7 */ /* 0x000ea4000800007f */
[----:B--2---:R-:W-:Y:S05]  /*14530*/  @!P0 BRA `(.L_x_10038) ;  /* 0xfffffffc00f08947 */ /* 0x004fea000383ffff */
[----:B------:R-:W-:Y:S05]  /*14540*/  BRA `(.L_x_10141) ;  /* 0xffffffbc00707947 */ /* 0x000fea000383ffff */
.L_x_10043:
[----:B--2---:R2:W3:Y:S02]  /*14550*/  SYNCS.PHASECHK.TRANS64.TRYWAIT P0, [R2+URZ+0x32460], R3 ;  /* 0x03246003020075a7 */ /* 0x0044e4000800017f */
[----:B---3--:R-:W-:Y:S05]  /*14560*/  @!P0 NANOSLEEP.SYNCS 0x989680 ;  /* 0x009896800000895d */ /* 0x008fea0003900000 */
[----:B------:R-:W3:Y:S02]  /*14570*/  @!P0 SYNCS.PHASECHK.TRANS64 P0, [R2+URZ+0x32460], R3 ;  /* 0x03246003020085a7 */ /* 0x000ee4000800007f */
[----:B---3--:R-:W-:Y:S05]  /*14580*/  @!P0 BRA `(.L_x_10043) ;  /* 0xfffffffc00f08947 */ /* 0x008fea000383ffff */
[----:B------:R-:W-:Y:S05]  /*14590*/  BRA `(.L_x_10142) ;  /* 0xffffffbc00ec7947 */ /* 0x000fea000383ffff */
.L_x_10054:
[----:B-1----:R1:W2:Y:S02]  /*145a0*/  SYNCS.PHASECHK.TRANS64.TRYWAIT P0, [R3+URZ+0x32440], R2 ;  /* 0x03244002030075a7 */ /* 0x0022a4000800017f */
[----:B--2---:R-:W-:Y:S05]  /*145b0*/  @!P0 NANOSLEEP.SYNCS 0x989680 ;  /* 0x009896800000895d */ /* 0x004fea0003900000 */
[----:B------:R-:W2:Y:S02]  /*145c0*/  @!P0 SYNCS.PHASECHK.TRANS64 P0, [R3+URZ+0x32440], R2 ;  /* 0x03244002030085a7 */ /* 0x000ea4000800007f */
[----:B--2---:R-:W-:Y:S05]  /*145d0*/  @!P0 BRA `(.L_x_10054) ;  /* 0xfffffffc00f08947 */ /* 0x004fea000383ffff */
[----:B------:R-:W-:Y:S05]  /*145e0*/  BRA `(.L_x_10143) ;  /* 0xffffffc400bc7947 */ /* 0x000fea000383ffff */
.L_x_10059:
[----:B--2---:R2:W3:Y:S02]  /*145f0*/  SYNCS.PHASECHK.TRANS64.TRYWAIT P0, [R3+URZ+0x32460], R2 ;  /* 0x03246002030075a7 */ /* 0x0044e4000800017f */
[----:B---3--:R-:W-:Y:S05]  /*14600*/  @!P0 NANOSLEEP.SYNCS 0x989680 ;  /* 0x009896800000895d */ /* 0x008fea0003900000 */
[----:B------:R-:W3:Y:S02]  /*14610*/  @!P0 SYNCS.PHASECHK.TRANS64 P0, [R3+URZ+0x32460], R2 ;  /* 0x03246002030085a7 */ /* 0x000ee4000800007f */
[----:B---3--:R-:W-:Y:S05]  /*14620*/  @!P0 BRA `(.L_x_10059) ;  /* 0xfffffffc00f08947 */ /* 0x008fea000383ffff */
[----:B------:R-:W-:Y:S05]  /*14630*/  BRA `(.L_x_10144) ;  /* 0xffffffc800387947 */ /* 0x000fea000383ffff */
.L_x_10071:
        /* <DEDUP_REMOVED lines=9> */
.L_x_10146:
[----:B------:R-:W-:Y:S05]  /*146d0*/  BSYNC B0 ;  /* 0x0000000000007941 */ /* 0x000fea0003800000 */
.L_x_10145:
        /* <DEDUP_REMOVED lines=9> */
.L_x_10147:
        /* <DEDUP_REMOVED lines=26> */
.L_x_10148:
        /* <DEDUP_REMOVED lines=8> */
.L_x_10149:
        /* <DEDUP_REMOVED lines=8> */
.L_x_10150:
        /* <DEDUP_REMOVED lines=8> */
.L_x_10151:
        /* <DEDUP_REMOVED lines=8> */
.L_x_10152:
        /* <DEDUP_REMOVED lines=9> */
.L_x_10153:
[----:B------:R-:W-:Y:S01]  /*14ba0*/  IMAD.MOV.U32 R9, RZ, RZ, R14 ;  /* 0x000000ffff097224 */ /* 0x000fe200078e000e */
[----:B------:R-:W-:Y:S06]  /*14bb0*/  BRA `(.L_x_10154) ;  /* 0xffffffcc00807947 */ /* 0x000fec000383ffff */
.L_x_10074:
        /* <DEDUP_REMOVED lines=8> */
.L_x_10156:
[----:B------:R-:W-:Y:S05]  /*14c40*/  BSYNC B0 ;  /* 0x0000000000007941 */ /* 0x000fea0003800000 */
.L_x_10155:
        /* <DEDUP_REMOVED lines=10> */
.L_x_10157:
        /* <DEDUP_REMOVED lines=8> */
.L_x_10158:
        /* <DEDUP_REMOVED lines=8> */
.L_x_10159:
        /* <DEDUP_REMOVED lines=8> */
.L_x_10160:
        /* <DEDUP_REMOVED lines=9> */
.L_x_10161:
[----:B------:R-:W-:Y:S01]  /*14f00*/  IMAD.MOV.U32 R9, RZ, RZ, R14 ;  /* 0x000000ffff097224 */ /* 0x000fe200078e000e */
[----:B------:R-:W-:Y:S06]  /*14f10*/  BRA `(.L_x_10162) ;  /* 0xffffffcc00547947 */ /* 0x000fec000383ffff */
.L_x_10076:
[----:B------:R-:W-:Y:S01]  /*14f20*/  BSSY B0, `(.L_x_10163) ;  /* 0x0000006000007945 */ /* 0x000fe20003800000 */
[----:B------:R-:W-:Y:S01]  /*14f30*/  PLOP3.LUT P6, PT, P6, PT, PT, 0x8, 0x0 ;  /* 0x000000000000781c */ /* 0x000fe200037ce170 */
[----:B------:R-:W-:-:S12]  /*14f40*/  IMAD.MOV.U32 R15, RZ, RZ, -0x1 ;  /* 0xffffffffff0f7424 */ /* 0x000fd800078e00ff */
[----:B0-----:R-:W-:Y:S05]  /*14f50*/  WARPSYNC.COLLECTIVE R15, `(.L_x_10164) ;  /* 0x000000000f087348 */ /* 0x001fea0003c00000 */
[----:B------:R-:W-:Y:S01]  /*14f60*/  VOTE.ANY R14, PT, P6 ;  /* 0x00000000000e7806 */ /* 0x000fe200030e0100 */
[----:B0-----:R-:W-:Y:S06]  /*14f70*/  ENDCOLLECTIVE ;  /* 0x000000000000791b */ /* 0x001fec0003800000 */
.L_x_10164:
[----:B------:R-:W-:Y:S05]  /*14f80*/  BSYNC B0 ;  /* 0x0000000000007941 */ /* 0x000fea0003800000 */
.L_x_10163:
        /* <DEDUP_REMOVED lines=9> */
.L_x_10165:
[----:B------:R-:W-:Y:S02]  /*15020*/  IMAD.MOV.U32 R13, RZ, RZ, R6 ;  /* 0x000000ffff0d7224 */ /* 0x000fe400078e0006 */
[----:B------:R-:W-:-:S07]  /*15030*/  IMAD.MOV.U32 R5, RZ, RZ, R14 ;  /* 0x000000ffff057224 */ /* 0x000fce00078e000e */
[----:B------:R-:W-:Y:S05]  /*15040*/  WARPSYNC.COLLECTIVE R15, `(.L_x_10166) ;  /* 0x000000000f087348 */ /* 0x000fea0003c00000 */
[----:B------:R0:W1:Y:S02]  /*15050*/  SHFL.IDX P6, R14, R13, R12, R11 ;  /* 0x0000000c0d0e7389 */ /* 0x00006400000c000b */
[----:B01----:R-:W-:Y:S01]  /*15060*/  ENDCOLLECTIVE ;  /* 0x000000000000791b */ /* 0x003fe20003800000 */
.L_x_10166:
[----:B------:R-:W-:Y:S01]  /*15070*/  IMAD.MOV.U32 R6, RZ, RZ, R14 ;  /* 0x000000ffff067224 */ /* 0x000fe200078e000e */
[----:B------:R-:W-:Y:S06]  /*15080*/  BRA `(.L_x_10167) ;  /* 0xffffffcc00347947 */ /* 0x000fec000383ffff */
.L_x_10078:
[----:B------:R-:W-:Y:S01]  /*15090*/  BSSY B0, `(.L_x_10168) ;  /* 0x0000007000007945 */ /* 0x000fe20003800000 */
[----:B------:R-:W-:Y:S02]  /*150a0*/  IMAD.MOV.U32 R13, RZ, RZ, R2 ;  /* 0x000000ffff0d7224 */ /* 0x000fe400078e0002 */
[----:B------:R-:W-:Y:S02]  /*150b0*/  IMAD.MOV.U32 R11, RZ, RZ, 0x1f ;  /* 0x0000001fff0b7424 */ /* 0x000fe400078e00ff */
[----:B------:R-:W-:-:S07]  /*150c0*/  IMAD.MOV.U32 R15, RZ, RZ, -0x1 ;  /* 0xffffffffff0f7424 */ /* 0x000fce00078e00ff */
[----:B0123--:R-:W-:Y:S05]  /*150d0*/  WARPSYNC.COLLECTIVE R15, `(.L_x_10169) ;  /* 0x000000000f087348 */ /* 0x00ffea0003c00000 */
[----:B------:R4:W0:Y:S02]  /*150e0*/  SHFL.IDX P6, R14, R13, R12, R11 ;  /* 0x0000000c0d0e7389 */ /* 0x00082400000c000b */
[----:B01234-:R-:W-:Y:S01]  /*150f0*/  ENDCOLLECTIVE ;  /* 0x000000000000791b */ /* 0x01ffe20003800000 */
.L_x_10169:
[----:B------:R-:W-:Y:S05]  /*15100*/  BSYNC B0 ;  /* 0x0000000000007941 */ /* 0x000fea0003800000 */
.L_x_10168:
[----:B------:R-:W-:Y:S01]  /*15110*/  IMAD.MOV.U32 R2, RZ, RZ, R14 ;  /* 0x000000ffff027224 */ /* 0x000fe200078e000e */
[----:B------:R-:W-:Y:S06]  /*15120*/  BRA `(.L_x_10170) ;  /* 0xffffffcc00247947 */ /* 0x000fec000383ffff */
.L_x_10082:
[----:B0-----:R0:W1:Y:S02]  /*15130*/  SYNCS.PHASECHK.TRANS64.TRYWAIT P0, [R0+URZ+0x32420], R3 ;  /* 0x03242003000075a7 */ /* 0x001064000800017f */
[----:B-1----:R-:W-:Y:S05]  /*15140*/  @!P0 NANOSLEEP.SYNCS 0x989680 ;  /* 0x009896800000895d */ /* 0x002fea0003900000 */
[----:B------:R-:W1:Y:S02]  /*15150*/  @!P0 SYNCS.PHASECHK.TRANS64 P0, [R0+URZ+0x32420], R3 ;  /* 0x03242003000085a7 */ /* 0x000e64000800007f */
[----:B-1----:R-:W-:Y:S05]  /*15160*/  @!P0 BRA `(.L_x_10082) ;  /* 0xfffffffc00f08947 */ /* 0x002fea000383ffff */
[----:B------:R-:W-:Y:S05]  /*15170*/  BRA `(.L_x_10171) ;  /* 0xffffffd000bc7947 */ /* 0x000fea000383ffff */
.L_x_10083:
        /* <DEDUP_REMOVED lines=11> */
.L_x_10173:
[----:B------:R-:W-:Y:S05]  /*15230*/  BSYNC B0 ;  /* 0x0000000000007941 */ /* 0x000fea0003800000 */
.L_x_10172:
[----:B------:R-:W-:Y:S05]  /*15240*/  BRA `(.L_x_10174) ;  /* 0xffffffd000a47947 */ /* 0x000fea000383ffff */
.L_x_10086:
[----:B------:R-:W-:Y:S01]  /*15250*/  BSSY B1, `(.L_x_10175) ;  /* 0x0000006000017945 */ /* 0x000fe20003800000 */
[----:B------:R-:W-:-:S07]  /*15260*/  IMAD.MOV.U32 R15, RZ, RZ, -0x1 ;  /* 0xffffffffff0f7424 */ /* 0x000fce00078e00ff */
[----:B01----:R-:W-:Y:S05]  /*15270*/  WARPSYNC.COLLECTIVE R15, `(.L_x_10176) ;  /* 0x000000000f0c7348 */ /* 0x003fea0003c00000 */
[----:B------:R-:W-:Y:S02]  /*15280*/  ELECT P6, UR62, PT ;  /* 0x00000000003e782f */ /* 0x000fe400038c0000 */
[----:B------:R-:W-:Y:S01]  /*15290*/  MOV R14, UR62 ;  /* 0x0000003e000e7c02 */ /* 0x000fe20008000f00 */
[----:B01----:R-:W-:Y:S10]  /*152a0*/  ENDCOLLECTIVE ;  /* 0x000000000000791b */ /* 0x003ff40003800000 */
.L_x_10176:
[----:B------:R-:W-:Y:S05]  /*152b0*/  BSYNC B1 ;  /* 0x0000000000017941 */ /* 0x000fea0003800000 */
.L_x_10175:
[----:B------:R-:W-:Y:S05]  /*152c0*/  BRA `(.L_x_10177) ;  /* 0xffffffd0009c7947 */ /* 0x000fea000383ffff */
.L_x_10088:
[----:B0-----:R0:W1:Y:S02]  /*152d0*/  SYNCS.PHASECHK.TRANS64.TRYWAIT P0, [R6+URZ], R5 ;  /* 0x00000005060075a7 */ /* 0x001064000800017f */
[----:B-1----:R-:W-:Y:S05]  /*152e0*/  @!P0 NANOSLEEP.SYNCS 0x989680 ;  /* 0x009896800000895d */ /* 0x002fea0003900000 */
[----:B------:R-:W1:Y:S02]  /*152f0*/  @!P0 SYNCS.PHASECHK.TRANS64 P0, [R6+URZ], R5 ;  /* 0x00000005060085a7 */ /* 0x000e64000800007f */
[----:B-1----:R-:W-:Y:S05]  /*15300*/  @!P0 BRA `(.L_x_10088) ;  /* 0xfffffffc00f08947 */ /* 0x002fea000383ffff */
[----:B------:R-:W-:Y:S05]  /*15310*/  BRA `(.L_x_10178) ;  /* 0xffffffd000d47947 */ /* 0x000fea000383ffff */
.L_x_10089:
[----:B-1----:R1:W2:Y:S02]  /*15320*/  SYNCS.PHASECHK.TRANS64.TRYWAIT P0, [R7+URZ], R2 ;  /* 0x00000002070075a7 */ /* 0x0022a4000800017f */
[----:B--2---:R-:W-:Y:S05]  /*15330*/  @!P0 NANOSLEEP.SYNCS 0x989680 ;  /* 0x009896800000895d */ /* 0x004fea0003900000 */
[----:B------:R-:W2:Y:S02]  /*15340*/  @!P0 SYNCS.PHASECHK.TRANS64 P0, [R7+URZ], R2 ;  /* 0x00000002070085a7 */ /* 0x000ea4000800007f */
[----:B--2---:R-:W-:Y:S05]  /*15350*/  @!P0 BRA `(.L_x_10089) ;  /* 0xfffffffc00f08947 */ /* 0x004fea000383ffff */
[----:B------:R-:W-:Y:S05]  /*15360*/  BRA `(.L_x_10179) ;  /* 0xffffffd000c87947 */ /* 0x000fea000383ffff */
.L_x_10091:
[----:B--2---:R2:W3:Y:S02]  /*15370*/  SYNCS.PHASECHK.TRANS64.TRYWAIT P0, [R4+URZ], R5 ;  /* 0x00000005040075a7 */ /* 0x0044e4000800017f */
[----:B---3--:R-:W-:Y:S05]  /*15380*/  @!P0 NANOSLEEP.SYNCS 0x989680 ;  /* 0x009896800000895d */ /* 0x008fea0003900000 */
[----:B------:R-:W3:Y:S02]  /*15390*/  @!P0 SYNCS.PHASECHK.TRANS64 P0, [R4+URZ], R5 ;  /* 0x00000005040085a7 */ /* 0x000ee4000800007f */
[----:B---3--:R-:W-:Y:S05]  /*153a0*/  @!P0 BRA `(.L_x_10091) ;  /* 0xfffffffc00f08947 */ /* 0x008fea000383ffff */
[----:B------:R-:W-:Y:S05]  /*153b0*/  BRA `(.L_x_10180) ;  /* 0xffffffd000cc7947 */ /* 0x000fea000383ffff */
.L_x_10181:
        /* <DEDUP_REMOVED lines=12> */
.L_x_15018:


//--------------------- .text._ZN7cutlass13device_kernelIN5flash11enable_sm90INS1_16FlashAttnFwdSm90INS1_25CollectiveMainloopFwdSm90ILi2EN4cute5tupleIJNS5_1CILi1EEES8_S8_EEENS6_IJNS7_ILi128EEENS7_ILi96EEENS7_ILi64EEEEEELi256ENS_6half_tEfNS_4arch4Sm90ELb0ELb0ELb0ELb1ELb0ELb1ELb1ELb1ELb0ELb1ELb1ELb0EEENS1_21CollectiveEpilogueFwdINS6_IJSA_NS7_ILi256EEESB_EEES9_SE_SG_Li256ELb1ELb1ELb1ELb0EEENS1_36VarlenDynamicPersistentTileSchedulerILi128ELi96ELi256ELi128ELb1ELb1ELb1ELb0ELb1ELb1EEEEEEEEEvNT_6ParamsE --------------------------
	.section	.text._ZN7cutlass13device_kernelIN5flash11enable_sm90INS1_16FlashAttnFwdSm90INS1_25CollectiveMainloopFwdSm90ILi2EN4cute5tupleIJNS5_1CILi1EEES8_S8_EEENS6_IJNS7_ILi128EEENS7_ILi96EEENS7_ILi64EEEEEELi256ENS_6half_tEfNS_4arch4Sm90ELb0ELb0ELb0ELb1ELb0ELb1ELb1ELb1ELb0ELb1ELb1ELb0EEENS1_21CollectiveEpilogueFwdINS6_IJSA_NS7_ILi256EEESB_EEES9_SE_SG_Li256ELb1ELb1ELb1ELb0EEENS1_36VarlenDynamicPersistentTileSchedulerILi128ELi96ELi256ELi128ELb1ELb1ELb1ELb0ELb1ELb1EEEEEEEEEvNT_6ParamsE,"ax",@progbits
	.align	128
.text._ZN7cutlass13device_kernelIN5flash11enable_sm90INS1_16FlashAttnFwdSm90INS1_25CollectiveMainloopFwdSm90ILi2EN4cute5tupleIJNS5_1CILi1EEES8_S8_EEENS6_IJNS7_ILi128EEENS7_ILi96EEENS7_ILi64EEEEEELi256ENS_6half_tEfNS_4arch4Sm90ELb0ELb0ELb0ELb1ELb0ELb1ELb1ELb1ELb0ELb1ELb1ELb0EEENS1_21CollectiveEpilogueFwdINS6_IJSA_NS7_ILi256EEESB_EEES9_SE_SG_Li256ELb1ELb1ELb1ELb0EEENS1_36VarlenDynamicPersistentTileSchedulerILi128ELi96ELi256ELi128ELb1ELb1ELb1ELb0ELb1ELb1EEEEEEEEEvNT_6ParamsE:
        .type           _ZN7cutlass13device_kernelIN5flash11enable_sm90INS1_16FlashAttnFwdSm90INS1_25CollectiveMainloopFwdSm90ILi2EN4cute5tupleIJNS5_1CILi1EEES8_S8_EEENS6_IJNS7_ILi128EEENS7_ILi96EEENS7_ILi64EEEEEELi256ENS_6half_tEfNS_4arch4Sm90ELb0ELb0ELb0ELb1ELb0ELb1ELb1ELb1ELb0ELb1ELb1ELb0EEENS1_21CollectiveEpilogueFwdINS6_IJSA_NS7_ILi256EEESB_EEES9_SE_SG_Li256ELb1ELb1ELb1ELb0EEENS1_36VarlenDynamicPersistentTileSchedulerILi128ELi96ELi256ELi128ELb1ELb1ELb1ELb0ELb1ELb1EEEEEEEEEvNT_6ParamsE,@function
        .size           _ZN7cutlass13device_kernelIN5flash11enable_sm90INS1_16FlashAttnFwdSm90INS1_25CollectiveMainloopFwdSm90ILi2EN4cute5tupleIJNS5_1CILi1EEES8_S8_EEENS6_IJNS7_ILi128EEENS7_ILi96EEENS7_ILi64EEEEEELi256ENS_6half_tEfNS_4arch4Sm90ELb0ELb0ELb0ELb1ELb0ELb1ELb1ELb1ELb0ELb1ELb1ELb0EEENS1_21CollectiveEpilogueFwdINS6_IJSA_NS7_ILi256EEESB_EEES9_SE_SG_Li256ELb1ELb1ELb1ELb0EEENS1_36VarlenDynamicPersistentTileSchedulerILi128ELi96ELi256ELi128ELb1ELb1ELb1ELb0ELb1ELb1EEEEEEEEEvNT_6ParamsE,(.L_x_15019 - _ZN7cutlass13device_kernelIN5flash11enable_sm90INS1_16FlashAttnFwdSm90INS1_25CollectiveMainloopFwdSm90ILi2EN4cute5tupleIJNS5_1CILi1EEES8_S8_EEENS6_IJNS7_ILi128EEENS7_ILi96EEENS7_ILi64EEEEEELi256ENS_6half_tEfNS_4arch4Sm90ELb0ELb0ELb0ELb1ELb0ELb1ELb1ELb1ELb0ELb1ELb1ELb0EEENS1_21CollectiveEpilogueFwdINS6_IJSA_NS7_ILi256EEESB_EEES9_SE_SG_Li256ELb1ELb1ELb1ELb0EEENS1_36VarlenDynamicPersistentTileSchedulerILi128ELi96ELi256ELi128ELb1ELb1ELb1ELb0ELb1ELb1EEEEEEEEEvNT_6ParamsE)
        .other          _ZN7cutlass13device_kernelIN5flash11enable_sm90INS1_16FlashAttnFwdSm90INS1_25CollectiveMainloopFwdSm90ILi2EN4cute5tupleIJNS5_1CILi1EEES8_S8_EEENS6_IJNS7_ILi128EEENS7_ILi96EEENS7_ILi64EEEEEELi256ENS_6half_tEfNS_4arch4Sm90ELb0ELb0ELb0ELb1ELb0ELb1ELb1ELb1ELb0ELb1ELb1ELb0EEENS1_21CollectiveEpilogueFwdINS6_IJSA_NS7_ILi256EEESB_EEES9_SE_SG_Li256ELb1ELb1ELb1ELb0EEENS1_36VarlenDynamicPersistentTileSchedulerILi128ELi96ELi256ELi128ELb1ELb1ELb1ELb0ELb1ELb1EEEEEEEEEvNT_6ParamsE,@"STO_CUDA_ENTRY STV_DEFAULT"
_ZN7cutlass13device_kernelIN5flash11enable_sm90INS1_16FlashAttnFwdSm90INS1_25CollectiveMainloopFwdSm90ILi2EN4cute5tupleIJNS5_1CILi1EEES8_S8_EEENS6_IJNS7_ILi128EEENS7_ILi96EEENS7_ILi64EEEEEELi256ENS_6half_tEfNS_4arch4Sm90ELb0ELb0ELb0ELb1ELb0ELb1ELb1ELb1ELb0ELb1ELb1ELb0EEENS1_21CollectiveEpilogueFwdINS6_IJSA_NS7_ILi256EEESB_EEES9_SE_SG_Li256ELb1ELb1ELb1ELb0EEENS1_36VarlenDynamicPersistentTileSchedulerILi128ELi96ELi256ELi128ELb1ELb1ELb1ELb0ELb1ELb1EEEEEEEEEvNT_6ParamsE:
        /* <DEDUP_REMOVED lines=24> */
.L_x_10183:
[----:B------:R-:W-:Y:S05]  /*0180*/  BSYNC B0 ;  /* 0x0000000000007941 */ /* 0x000fea0003800000 */
.L_x_10182:
        /* <DEDUP_REMOVED lines=43> */
.L_x_10184:
        /* <DEDUP_REMOVED lines=22> */
.L_x_10185:
        /* <DEDUP_REMOVED lines=18> */
.L_x_10186:
        /* <DEDUP_REMOVED lines=22> */
.L_x_10187:
        /* <DEDUP_REMOVED lines=22> */
.L_x_10188:
        /* <DEDUP_REMOVED lines=8> */
[----:B-123--:R-:W-:Y:S06]  /*0a00*/  BAR.SYNC.DEFER_BLOCKING 0x0 ;  /* 0x0000000000007b1d */ /* 0x00efec0000010000 */
[----:B------:R-:W-:Y:S05]  /*0a10*/  @!P0 BRA `(.L_x_10190) ;  /* 0x0000012800f48947 */ /* 0x000fea0003800000 */
.L_x_10191:
[----:B------:R-:W-:-:S08]  /*0a20*/  NOP ;  /* 0x0000000000007918 */ /* 0x000fd00000000000 */
[----:B------:R-:W1:Y:S02]  /*0a30*/  USETMAXREG.TRY_ALLOC.CTAPOOL UP0, 0xf0 ;  /* 0x000000f0000079c8 */ /* 0x000e640008000600 */
[----:B-1----:R-:W-:-:S13]  /*0a40*/  PLOP3.LUT P0, PT, PT, PT, UP0, 0x80, 0x0 ;  /* 0x000000000000781c */ /* 0x002fda0003f0f008 */
[----:B------:R-:W-:Y:S05]  /*0a50*/  @!P0 BRA `(.L_x_10191) ;  /* 0xfffffffc00f08947 */ /* 0x000fea000383ffff */
[----:B------:R-:W-:Y:S01]  /*0a60*/  SHF.R.U32.HI R0, RZ, 0x7, R6 ;  /* 0x00000007ff007819 */ /* 0x000fe20000011606 */
[----:B------:R-:W1:Y:S08]  /*0a70*/  S2UR UR5, SR_CgaCtaId ;  /* 0x00000000000579c3 */ /* 0x000e700000008800 */
[----:B------:R-:W-:Y:S06]  /*0a80*/  BAR.ARV 0x8, 0x180 ;  /* 0x0206000000007b1d */ /* 0x000fec0000002000 */
[----:B------:R-:W-:Y:S01]  /*0a90*/  ISETP.NE.AND P0, PT, R0, 0x1, PT ;  /* 0x000000010000780c */ /* 0x000fe20003f05270 */
[----:B------:R-:W-:-:S12]  /*0aa0*/  UMOV UR4, 0x400 ;  /* 0x0000040000047882 */ /* 0x000fd80000000000 */
[----:B------:R-:W-:Y:S06]  /*0ab0*/  @!P0 BAR.ARV 0x9, 0x100 ;  /* 0x0244000000008b1d */ /* 0x000fec0000002000 */
[----:B-1----:R-:W-:Y:S02]  /*0ac0*/  ULEA UR4, UR5, UR4, 0x18 ;  /* 0x0000000405047291 */ /* 0x002fe4000f8ec03f */
[----:B------:R-:W-:Y:S04]  /*0ad0*/  BAR.SYNC.DEFER_BLOCKING 0x5, 0x180 ;  /* 0x0146000000007b1d */ /* 0x000fe80000010000 */
[----:B------:R-:W-:-:S02]  /*0ae0*/  IMAD.U32 R18, RZ, RZ, UR4 ;  /* 0x00000004ff127e24 */ /* 0x000fc4000f8e00ff */
[----:B------:R-:W-:-:S03]  /*0af0*/  ULDC UR4, c[0x0][0xd3c] ;  /* 0x00034f0000047ab9 */ /* 0x000fc60000000800 */
[----:B------:R-:W1:Y:S01]  /*0b00*/  LDS.128 R40, [R18+0x324d0] ;  /* 0x0324d00012287984 */ /* 0x000e620000000c00 */
[----:B------:R-:W-:Y:S06]  /*0b10*/  BAR.ARV 0x4, 0x180 ;  /* 0x0106000000007b1d */ /* 0x000fec0000002000 */
[----:B-1----:R-:W-:-:S13]  /*0b20*/  ISETP.GE.AND P0, PT, R43, UR4, PT ;  /* 0x000000042b007c0c */ /* 0x002fda000bf06270 */
[----:B------:R-:W-:Y:S05]  /*0b30*/  @P0 BRA `(.L_x_10192) ;  /* 0x000001b400480947 */ /* 0x000fea0003800000 */
[----:B------:R-:W2:Y:S01]  /*0b40*/  LDL R0, [R1+0xa0] ;  /* 0x0000a00001007983 */ /* 0x000ea20000100800 */
[----:B------:R-:W-:Y:S01]  /*0b50*/  VIADD R6, R6, 0xffffff80 ;  /* 0xffffff8006067836 */ /* 0x000fe20000000000 */
[----:B------:R-:W-:Y:S01]  /*0b60*/  CS2R R200, SRZ ;  /* 0x0000000000c87805 */ /* 0x000fe2000001ff00 */
[----:B------:R-:W-:Y:S02]  /*0b70*/  IMAD.MOV.U32 R208, RZ, RZ, RZ ;  /* 0x000000ffffd07224 */ /* 0x000fe400078e00ff */
[----:B------:R-:W-:Y:S01]  /*0b80*/  IMAD.MOV.U32 R228, RZ, RZ, RZ ;  /* 0x000000ffffe47224 */ /* 0x000fe200078e00ff */
[----:B------:R-:W-:-:S04]  /*0b90*/  SHF.R.S32.HI R3, RZ, 0x1f, R6 ;  /* 0x0000001fff037819 */ /* 0x000fc80000011406 */
[CC--:B0-----:R-:W-:Y:S02]  /*0ba0*/  LEA.HI R2, R3.reuse, R6.reuse, RZ, 0x4 ;  /* 0x0000000603027211 */ /* 0x0c1fe400078f20ff */
[CC--:B------:R-:W-:Y:S02]  /*0bb0*/  LEA.HI R218, R3.reuse, R6.reuse, RZ, 0x5 ;  /* 0x0000000603da7211 */ /* 0x0c0fe400078f28ff */
[----:B------:R-:W-:Y:S02]  /*0bc0*/  SHF.R.S32.HI R7, RZ, 0x4, R2 ;  /* 0x00000004ff077819 */ /* 0x000fe40000011402 */
[----:B------:R-:W-:Y:S02]  /*0bd0*/  LEA.HI R19, R3, R6, RZ, 0x2 ;  /* 0x0000000603137211 */ /* 0x000fe400078f10ff */
[----:B------:R-:W-:Y:S02]  /*0be0*/  LEA.HI R4, R2, R7, RZ, 0x1 ;  /* 0x0000000702047211 */ /* 0x000fe400078f08ff */
[----:B------:R-:W-:-:S02]  /*0bf0*/  SHF.R.S32.HI R218, RZ, 0x5, R218 ;  /* 0x00000005ffda7819 */ /* 0x000fc400000114da */
[----:B------:R-:W-:-:S05]  /*0c00*/  LOP3.LUT R4, R4, 0x1ffffffe, RZ, 0xc0, !PT ;  /* 0x1ffffffe04047812 */ /* 0x000fca00078ec0ff */
[----:B------:R-:W-:Y:S01]  /*0c10*/  IMAD.IADD R4, R7, 0x1, -R4 ;  /* 0x0000000107047824 */ /* 0x000fe200078e0a04 */
[----:B--2---:R-:W-:Y:S02]  /*0c20*/  R2UR UR4, R0 ;  /* 0x00000000000472ca */ /* 0x004fe400000e0000 */
[CC--:B------:R-:W-:Y:S02]  /*0c30*/  LEA.HI R0, R3.reuse, R6.reuse, RZ, 0x7 ;  /* 0x0000000603007211 */ /* 0x0c0fe400078f38ff */
[----:B------:R-:W-:Y:S02]  /*0c40*/  LEA.HI R3, R3, R6, RZ, 0x3 ;  /* 0x0000000603037211 */ /* 0x000fe400078f18ff */
[----:B------:R-:W-:Y:S02]  /*0c50*/  LOP3.LUT R5, R0, 0xffffff80, RZ, 0xc0, !PT ;  /* 0xffffff8000057812 */ /* 0x000fe400078ec0ff */
[----:B------:R-:W-:Y:S02]  /*0c60*/  LOP3.LUT R7, R3, 0xfffffff8, RZ, 0xc0, !PT ;  /* 0xfffffff803077812 */ /* 0x000fe400078ec0ff */
[----:B------:R-:W-:Y:S01]  /*0c70*/  LOP3.LUT R3, R19, 0xfffffffc, RZ, 0xc0, !PT ;  /* 0xfffffffc13037812 */ /* 0x000fe200078ec0ff */
[C---:B------:R-:W-:Y:S01]  /*0c80*/  IMAD.IADD R13, R6.reuse, 0x1, -R5 ;  /* 0x00000001060d7824 */ /* 0x040fe200078e0a05 */
[----:B------:R-:W-:Y:S01]  /*0c90*/  SHF.R.S32.HI R5, RZ, 0x7, R0 ;  /* 0x00000007ff057819 */ /* 0x000fe20000011400 */
[----:B------:R-:W-:Y:S01]  /*0ca0*/  ULOP3.LUT UR4, UR4, 0x1, URZ, 0xfc, !UPT ;  /* 0x0000000104047892 */ /* 0x000fe2000f8efc3f */
[----:B------:R-:W-:Y:S01]  /*0cb0*/  SHF.R.S32.HI R19, RZ, 0x2, R19 ;  /* 0x00000002ff137819 */ /* 0x000fe20000011413 */
[----:B------:R-:W-:Y:S01]  /*0cc0*/  IMAD.IADD R3, R6, 0x1, -R3 ;  /* 0x0000000106037824 */ /* 0x000fe200078e0a03 */
[----:B------:R-:W-:Y:S01]  /*0cd0*/  SHF.R.S32.HI R8, RZ, 0x1f, R13 ;  /* 0x0000001fff087819 */ /* 0x000fe2000001140d */
[----:B------:R-:W-:Y:S01]  /*0ce0*/  STL [R1+0x8c], R13 ;  /* 0x00008c0d01007387 */ /* 0x000fe20000100800 */
[----:B------:R-:W-:Y:S01]  /*0cf0*/  LEA.HI R0, R0, R5, RZ, 0x1 ;  /* 0x0000000500007211 */ /* 0x000fe200078f08ff */
[----:B------:R-:W-:Y:S01]  /*0d00*/  VIADD R227, R19, 0x40 ;  /* 0x0000004013e37836 */ /* 0x000fe20000000000 */
[-C--:B------:R-:W-:Y:S01]  /*0d10*/  LEA.HI R9, R8, R13.reuse, RZ, 0x2 ;  /* 0x0000000d08097211 */ /* 0x080fe200078f10ff */
[----:B------:R-:W-:Y:S01]  /*0d20*/  IMAD.IADD R7, R6, 0x1, -R7 ;  /* 0x0000000106077824 */ /* 0x000fe200078e0a07 */
[----:B------:R-:W-:Y:S01]  /*0d30*/  LOP3.LUT R0, R0, 0x3fffffe, RZ, 0xc0, !PT ;  /* 0x03fffffe00007812 */ /* 0x000fe200078ec0ff */
[----:B------:R-:W-:Y:S01]  /*0d40*/  IMAD.SHL.U32 R215, R227, 0x40, RZ ;  /* 0x00000040e3d77824 */ /* 0x000fe200078e00ff */
[--C-:B------:R-:W-:Y:S01]  /*0d50*/  SHF.R.S32.HI R10, RZ, 0x2, R9.reuse ;  /* 0x00000002ff0a7819 */ /* 0x100fe20000011409 */
[----:B------:R-:W-:Y:S01]  /*0d60*/  IMAD.SHL.U32 R203, R7, 0x8, RZ ;  /* 0x0000000807cb7824 */ /* 0x000fe200078e00ff */
[----:B------:R-:W-:Y:S01]  /*0d70*/  SHF.R.S32.HI R11, RZ, 0x1f, R9 ;  /* 0x0000001fff0b7819 */ /* 0x000fe20000011409 */
[----:B------:R-:W-:Y:S01]  /*0d80*/  IMAD.IADD R0, R5, 0x1, -R0 ;  /* 0x0000000105007824 */ /* 0x000fe200078e0a00 */
[----:B------:R-:W-:Y:S01]  /*0d90*/  LEA.HI R8, R8, R13, RZ, 0x5 ;  /* 0x0000000d08087211 */ /* 0x000fe200078f28ff */
[----:B------:R-:W-:Y:S01]  /*0da0*/  IMAD.SHL.U32 R16, R3, 0x8, RZ ;  /* 0x0000000803107824 */ /* 0x000fe200078e00ff */
[----:B------:R-:W-:Y:S01]  /*0db0*/  LEA.HI R11, R11, R10, RZ, 0x3 ;  /* 0x0000000a0b0b7211 */ /* 0x000fe200078f18ff */
[----:B------:R-:W-:Y:S01]  /*0dc0*/  IMAD.SHL.U32 R22, R3, 0x4, RZ ;  /* 0x0000000403167824 */ /* 0x000fe200078e00ff */
[----:B------:R-:W-:Y:S01]  /*0dd0*/  LOP3.LUT R5, R2, 0x3fffff0, RZ, 0xc0, !PT ;  /* 0x03fffff002057812 */ /* 0x000fe200078ec0ff */
[----:B------:R-:W-:Y:S01]  /*0de0*/  VIADD R221, R203, 0x40 ;  /* 0x00000040cbdd7836 */ /* 0x000fe20000000000 */
[----:B------:R-:W-:Y:S01]  /*0df0*/  LOP3.LUT R11, R11, 0xfffffff8, RZ, 0xc0, !PT ;  /* 0xfffffff80b0b7812 */ /* 0x000fe200078ec0ff */
[----:B------:R-:W-:Y:S01]  /*0e00*/  VIADD R220, R203, 0x80 ;  /* 0x00000080cbdc7836 */ /* 0x000fe20000000000 */
[----:B------:R-:W-:Y:S01]  /*0e10*/  SHF.R.S32.HI R8, RZ, 0x5, R8 ;  /* 0x00000005ff087819 */ /* 0x000fe20000011408 */
[----:B------:R-:W-:Y:S01]  /*0e20*/  IMAD.IADD R5, R6, 0x1, -R5 ;  /* 0x0000000106057824 */ /* 0x000fe200078e0a05 */
[----:B------:R-:W-:Y:S01]  /*0e30*/  LOP3.LUT R215, R215, 0x1c0, RZ, 0xc0, !PT ;  /* 0x000001c0d7d77812 */ /* 0x000fe200078ec0ff */
[----:B------:R-:W-:Y:S01]  /*0e40*/  IMAD.IADD R11, R10, 0x1, -R11 ;  /* 0x000000010a0b7824 */ /* 0x000fe200078e0a0b */
[----:B------:R-:W-:Y:S01]  /*0e50*/  LOP3.LUT R9, R9, 0x7ffffffc, RZ, 0xc0, !PT ;  /* 0x7ffffffc09097812 */ /* 0x000fe200078ec0ff */
[----:B------:R-:W-:Y:S01]  /*0e60*/  IMAD R5, R218, 0x10, R5 ;  /* 0x00000010da057824 */ /* 0x000fe200078e0205 */
[----:B------:R-:W-:Y:S01]  /*0e70*/  LOP3.LUT R6, R215, 0x38, R16, 0xf8, !PT ;  /* 0x00000038d7067812 */ /* 0x000fe200078ef810 */
[----:B------:R-:W-:Y:S01]  /*0e80*/  IMAD R11, R8, 0x10, R11 ;  /* 0x00000010080b7824 */ /* 0x000fe200078e020b */
[----:B------:R-:W-:Y:S01]  /*0e90*/  SHF.R.S32.HI R231, RZ, 0x1f, R19 ;  /* 0x0000001fffe77819 */ /* 0x000fe20000011413 */
[----:B------:R-:W-:Y:S01]  /*0ea0*/  IMAD R5, R5, 0x8, R4 ;  /* 0x0000000805057824 */ /* 0x000fe200078e0204 */
[----:B------:R-:W-:Y:S01]  /*0eb0*/  SHF.R.S32.HI R4, RZ, 0x1f, R227 ;  /* 0x0000001fff047819 */ /* 0x000fe200000114e3 */
[----:B------:R-:W-:-:S02]  /*0ec0*/  IMAD R12, R0, 0x40, R11 ;  /* 0x00000040000c7824 */ /* 0x000fc400078e020b */
[----:B------:R-:W-:Y:S01]  /*0ed0*/  IMAD.U32 R0, RZ, RZ, UR4 ;  /* 0x00000004ff007e24 */ /* 0x000fe2000f8e00ff */
[----:B------:R-:W-:Y:S01]  /*0ee0*/  LEA.HI R4, R4, R227, RZ, 0x3 ;  /* 0x000000e304047211 */ /* 0x000fe200078f18ff */
[----:B------:R-:W-:Y:S01]  /*0ef0*/  IMAD.IADD R9, R13, 0x1, -R9 ;  /* 0x000000010d097824 */ /* 0x000fe200078e0a09 */
[----:B------:R-:W-:Y:S01]  /*0f00*/  STL [R1+0x94], R12 ;  /* 0x0000940c01007387 */ /* 0x000fe20000100800 */
[----:B------:R-:W-:Y:S02]  /*0f10*/  IMAD.MOV.U32 R2, RZ, RZ, RZ ;  /* 0x000000ffff027224 */ /* 0x000fe400078e00ff */
[----:B------:R-:W-:Y:S01]  /*0f20*/  IMAD.SHL.U32 R4, R4, 0x40, RZ ;  /* 0x0000004004047824 */ /* 0x000fe200078e00ff */
[----:B------:R0:W-:Y:S01]  /*0f30*/  STL [R1+0x5c], R0 ;  /* 0x00005c0001007387 */ /* 0x0001e20000100800 */
[----:B------:R-:W-:Y:S02]  /*0f40*/  IMAD.SHL.U32 R232, R9, 0x2, RZ ;  /* 0x0000000209e87824 */ /* 0x000fe400078e00ff */
[----:B------:R-:W-:Y:S01]  /*0f50*/  VIADD R202, R22, 0x10 ;  /* 0x0000001016ca7836 */ /* 0x000fe20000000000 */
[----:B------:R-:W-:Y:S01]  /*0f60*/  LOP3.LUT R219, R4, 0xfffffe00, RZ, 0xc0, !PT ;  /* 0xfffffe0004db7812 */ /* 0x000fe200078ec0ff */
[----:B------:R-:W-:Y:S01]  /*0f70*/  VIADD R36, R232, 0x8 ;  /* 0x00000008e8247836 */ /* 0x000fe20000000000 */
[----:B------:R-:W-:Y:S01]  /*0f80*/  SHF.R.S32.HI R4, RZ, 0x1f, R221 ;  /* 0x0000001fff047819 */ /* 0x000fe200000114dd */
[----:B------:R-:W-:-:S02]  /*0f90*/  IMAD.SHL.U32 R4, R5, 0x8, RZ ;  /* 0x0000000805047824 */ /* 0x000fc400078e00ff */
[C---:B------:R-:W-:Y:S01]  /*0fa0*/  VIADD R33, R232.reuse, 0x20 ;  /* 0x00000020e8217836 */ /* 0x040fe20000000000 */
[C---:B0-----:R-:W-:Y:S01]  /*0fb0*/  LEA.HI R0, R3.reuse, R3, RZ, 0x1 ;  /* 0x0000000303007211 */ /* 0x041fe200078f08ff */
[C---:B------:R-:W-:Y:S01]  /*0fc0*/  VIADD R30, R232.reuse, 0x38 ;  /* 0x00000038e81e7836 */ /* 0x040fe20000000000 */
[----:B------:R0:W-:Y:S01]  /*0fd0*/  STL [R1+0x9c], R4 ;  /* 0x00009c0401007387 */ /* 0x0001e20000100800 */
[----:B------:R-:W-:Y:S01]  /*0fe0*/  VIADD R27, R232, 0x50 ;  /* 0x00000050e81b7836 */ /* 0x000fe20000000000 */
[----:B------:R-:W-:Y:S01]  /*0ff0*/  LOP3.LUT R0, R0, 0x1ffffffe, RZ, 0xc0, !PT ;  /* 0x1ffffffe00007812 */ /* 0x000fe200078ec0ff */
[C---:B------:R-:W-:Y:S02]  /*1000*/  VIADD R24, R232.reuse, 0x68 ;  /* 0x00000068e8187836 */ /* 0x040fe40000000000 */
[C---:B------:R-:W-:Y:S02]  /*1010*/  VIADD R15, R232.reuse, 0x80 ;  /* 0x00000080e80f7836 */ /* 0x040fe40000000000 */
[----:B------:R-:W-:Y:S01]  /*1020*/  IMAD.IADD R0, R3, 0x1, -R0 ;  /* 0x0000000103007824 */ /* 0x000fe200078e0a00 */
[----:B------:R-:W-:Y:S01]  /*1030*/  SHF.R.S32.HI R3, RZ, 0x1f, R203 ;  /* 0x0000001fff037819 */ /* 0x000fe200000114cb */
[----:B------:R-:W-:Y:S01]  /*1040*/  VIADD R11, R232, 0x98 ;  /* 0x00000098e80b7836 */ /* 0x000fe20000000000 */
[----:B------:R-:W-:Y:S01]  /*1050*/  SHF.R.U32.HI R3, RZ, 0x3, R215 ;  /* 0x00000003ff037819 */ /* 0x000fe200000116d7 */
[----:B------:R-:W-:-:S02]  /*1060*/  IMAD R0, R0, 0x8, R12 ;  /* 0x0000000800007824 */ /* 0x000fc400078e020c */
[C---:B------:R-:W-:Y:S01]  /*1070*/  VIADD R8, R232.reuse, 0xb0 ;  /* 0x000000b0e8087836 */ /* 0x040fe20000000000 */
[----:B------:R-:W-:Y:S01]  /*1080*/  LOP3.LUT R3, R219, R6, R3, 0xf6, !PT ;  /* 0x00000006db037212 */ /* 0x000fe200078ef603 */
[C---:B------:R-:W-:Y:S01]  /*1090*/  VIADD R5, R232.reuse, 0xc8 ;  /* 0x000000c8e8057836 */ /* 0x040fe20000000000 */
[----:B------:R-:W-:Y:S01]  /*10a0*/  SHF.R.S32.HI R6, RZ, 0x1f, R220 ;  /* 0x0000001fff067819 */ /* 0x000fe200000114dc */
[C---:B0-----:R-:W-:Y:S02]  /*10b0*/  VIADD R4, R232.reuse, 0xd0 ;  /* 0x000000d0e8047836 */ /* 0x041fe40000000000 */
[----:B------:R-:W-:Y:S02]  /*10c0*/  IMAD R3, R3, 0x2, R18 ;  /* 0x0000000203037824 */ /* 0x000fe400078e0212 */
[C---:B------:R-:W-:Y:S02]  /*10d0*/  VIADD R237, R232.reuse, 0xd8 ;  /* 0x000000d8e8ed7836 */ /* 0x040fe40000000000 */
[C---:B------:R-:W-:Y:S01]  /*10e0*/  VIADD R236, R232.reuse, 0xe0 ;  /* 0x000000e0e8ec7836 */ /* 0x040fe20000000000 */
[----:B------:R0:W-:Y:S01]  /*10f0*/  STL [R1+0x90], R3 ;  /* 0x0000900301007387 */ /* 0x0001e20000100800 */
[----:B------:R-:W-:-:S02]  /*1100*/  VIADD R35, R232, 0x10 ;  /* 0x00000010e8237836 */ /* 0x000fc40000000000 */
[C---:B------:R-:W-:Y:S01]  /*1110*/  VIADD R34, R232.reuse, 0x18 ;  /* 0x00000018e8227836 */ /* 0x040fe20000000000 */
[----:B------:R1:W-:Y:S01]  /*1120*/  STL [R1+0x98], R0 ;  /* 0x0000980001007387 */ /* 0x0003e20000100800 */
        /* <DEDUP_REMOVED lines=47> */
[----:B-1----:R-:W-:-:S07]  /*1420*/  SHF.R.S32.HI R3, RZ, 0x1f, R233 ;  /* 0x0000001fff037819 */ /* 0x002fce00000114e9 */
.L_x_10340:
        /* <DEDUP_REMOVED lines=19> */
[----:B------:R-:W-:Y:S02]  /*1560*/  ISETP.NE.U32.AND P2, PT, RZ, UR4, PT ;  /* 0x00000004ff007c0c */ /* 0x000fe4000bf45070 */
[----:B------:R-:W-:Y:S01]  /*1570*/  IADD3 R4, P3, R225, UR8, RZ ;  /* 0x00000008e1047c10 */ /* 0x000fe2000ff7e0ff */
[----:B------:R0:W5:Y:S01]  /*1580*/  @P1 LDG.E R10, desc[UR60][R6.64] ;  /* 0x0000003c060a1981 */ /* 0x000162000c1e1900 */
[----:B------:R-:W-:-:S02]  /*1590*/  ISETP.NE.AND.EX P2, PT, RZ, UR5, PT, P2 ;  /* 0x00000005ff007c0c */ /* 0x000fc4000bf45320 */
[----:B------:R-:W-:-:S05]  /*15a0*/  IADD3.X R5, R226, UR9, RZ, P3, !PT ;  /* 0x00000009e2057c10 */ /* 0x000fca0009ffe4ff */
[----:B------:R0:W5:Y:S06]  /*15b0*/  @P0 LDG.E R68, desc[UR60][R4.64] ;  /* 0x0000003c04440981 */ /* 0x00016c000c1e1900 */
[----:B------:R-:W-:Y:S01]  /*15c0*/  @P2 IADD3 R8, P1, R225, UR4, RZ ;  /* 0x00000004e1082c10 */ /* 0x000fe2000ff3e0ff */
[----:B------:R-:W-:Y:S02]  /*15d0*/  ULDC UR4, c[0x0][0x288] ;  /* 0x0000a20000047ab9 */ /* 0x000fe40000000800 */
[----:B------:R-:W-:Y:S01]  /*15e0*/  IMAD.U32 R154, RZ, RZ, UR4 ;  /* 0x00000004ff9a7e24 */ /* 0x000fe2000f8e00ff */
[----:B------:R-:W-:Y:S01]  /*15f0*/  @P2 IADD3.X R9, R226, UR5, RZ, P1, !PT ;  /* 0x00000005e2092c10 */ /* 0x000fe20008ffe4ff */
[----:B------:R-:W-:-:S04]  /*1600*/  ULDC.64 UR4, c[0x0][0x418] ;  /* 0x0001060000047ab9 */ /* 0x000fc80000000a00 */
        /* <DEDUP_REMOVED lines=20> */
.L_x_10193:
        /* <DEDUP_REMOVED lines=14> */
.L_x_10194:
[----:B------:R-:W-:Y:S05]  /*1830*/  @!P0 BRA `(.L_x_10195) ;  /* 0x00000000000c8947 */ /* 0x000fea0003800000 */
[----:B------:R-:W2:Y:S04]  /*1840*/  LDG.E R0, desc[UR60][R4.64] ;  /* 0x0000003c04007981 */ /* 0x000ea8000c1e1900 */
[----:B------:R-:W2:Y:S02]  /*1850*/  LDG.E R31, desc[UR60][R4.64+0x4] ;  /* 0x0000043c041f7981 */ /* 0x000ea4000c1e1900 */
[----:B--2---:R-:W-:-:S07]  /*1860*/  IMAD.IADD R31, R31, 0x1, -R0 ;  /* 0x000000011f1f7824 */ /* 0x004fce00078e0a00 */
.L_x_10195:
        /* <DEDUP_REMOVED lines=57> */
.L_x_10197:
[----:B------:R-:W-:Y:S05]  /*1c00*/  BSYNC B0 ;  /* 0x0000000000007941 */ /* 0x000fea0003800000 */
.L_x_10196:
        /* <DEDUP_REMOVED lines=37> */
.L_x_10200:
[----:B------:R-:W-:Y:S05]  /*1e60*/  BSYNC B6 ;  /* 0x0000000000067941 */ /* 0x000fea0003800000 */
.L_x_10199:
        /* <DEDUP_REMOVED lines=20> */
.L_x_10202:
[----:B------:R-:W-:Y:S05]  /*1fb0*/  BSYNC B6 ;  /* 0x0000000000067941 */ /* 0x000fea0003800000 */
.L_x_10201:
[----:B------:R-:W-:Y:S01]  /*1fc0*/  ULDC.64 UR4, c[0x0][0xaf0] ;  /* 0x0002bc0000047ab9 */ /* 0x000fe20000000a00 */
[----:B------:R-:W-:Y:S01]  /*1fd0*/  IMAD.MOV.U32 R0, RZ, RZ, R224 ;  /* 0x000000ffff007224 */ /* 0x000fe200078e00e0 */
[----:B------:R-:W-:Y:S01]  /*1fe0*/  ISETP.NE.U32.AND P0, PT, RZ, UR4, PT ;  /* 0x00000004ff007c0c */ /* 0x000fe2000bf05070 */
[----:B------:R-:W0:Y:S01]  /*1ff0*/  S2R R46, SR_TID.X ;  /* 0x00000000002e7919 */ /* 0x000e220000002100 */
[----:B------:R-:W1:Y:S02]  /*2000*/  LDC.64 R20, c[0x0][0x300] ;  /* 0x0000c000ff147b82 */ /* 0x000e640000000a00 */
[----:B------:R-:W-:Y:S01]  /*2010*/  ISETP.NE.AND.EX P0, PT, RZ, UR5, PT, P0 ;  /* 0x00000005ff007c0c */ /* 0x000fe2000bf05300 */
[----:B------:R-:W2:Y:S01]  /*2020*/  S2R R6, SR_TID.X ;  /* 0x0000000000067919 */ /* 0x000ea20000002100 */
[----:B------:R-:W-:Y:S01]  /*2030*/  IMAD.IADD R68, R68, 0x1, R31 ;  /* 0x0000000144447824 */ /* 0x000fe200078e021f */
[----:B------:R-:W-:Y:S01]  /*2040*/  SHF.R.S32.HI R17, RZ, 0x1f, R16 ;  /* 0x0000001fff117819 */ /* 0x000fe20000011410 */
[----:B------:R-:W-:-:S02]  /*2050*/  VIADD R74, R16, 0x20 ;  /* 0x00000020104a7836 */ /* 0x000fc40000000000 */
[----:B------:R-:W3:Y:S07]  /*2060*/  LDC R75, c[0x0][0x3f4] ;  /* 0x0000fd00ff4b7b82 */ /* 0x000eee0000000800 */
[----:B------:R-:W-:Y:S01]  /*2070*/  @P0 IADD3 R4, P1, R225, UR4, RZ ;  /* 0x00000004e1040c10 */ /* 0x000fe2000ff3e0ff */
[----:B------:R-:W-:Y:S01]  /*2080*/  VIADD R70, R16, 0x40 ;  /* 0x0000004010467836 */ /* 0x000fe20000000000 */
[----:B------:R-:W4:Y:S02]  /*2090*/  LDC.64 R34, c[0x0][0x3f8] ;  /* 0x0000fe00ff227b82 */ /* 0x000f240000000a00 */
[----:B------:R-:W-:Y:S01]  /*20a0*/  @P0 IADD3.X R5, R226, UR5, RZ, P1, !PT ;  /* 0x00000005e2050c10 */ /* 0x000fe20008ffe4ff */
[----:B------:R-:W-:-:S04]  /*20b0*/  ULDC.64 UR4, c[0x0][0xb00] ;  /* 0x0002c00000047ab9 */ /* 0x000fc80000000a00 */
[----:B------:R2:W3:Y:S01]  /*20c0*/  @P0 LDG.E R0, desc[UR60][R4.64] ;  /* 0x0000003c04000981 */ /* 0x0004e2000c1e1900 */
[----:B------:R-:W-:Y:S01]  /*20d0*/  SHF.R.S32.HI R36, RZ, 0x1f, R68 ;  /* 0x0000001fff247819 */ /* 0x000fe20000011444 */
[C---:B------:R-:W-:Y:S01]  /*20e0*/  VIADD R11, R16.reuse, 0x60 ;  /* 0x00000060100b7836 */ /* 0x040fe20000000000 */
[----:B------:R-:W-:Y:S01]  /*20f0*/  ISETP.NE.U32.AND P0, PT, RZ, UR4, PT ;  /* 0x00000004ff007c0c */ /* 0x000fe2000bf05070 */
[----:B------:R-:W4:Y:S01]  /*2100*/  LDC.64 R66, c[0x0][0x408] ;  /* 0x00010200ff427b82 */ /* 0x000f220000000a00 */
[----:B------:R-:W-:Y:S01]  /*2110*/  VIADD R10, R16, 0x80 ;  /* 0x00000080100a7836 */ /* 0x000fe20000000000 */
[----:B------:R-:W-:Y:S01]  /*2120*/  SHF.R.S32.HI R23, RZ, 0x1f, R22 ;  /* 0x0000001fff177819 */ /* 0x000fe20000011416 */
[-C--:B-1----:R-:W-:Y:S01]  /*2130*/  IMAD R3, R36, R20.reuse, RZ ;  /* 0x0000001424037224 */ /* 0x082fe200078e02ff */
[----:B0-----:R-:W-:Y:S01]  /*2140*/  SHF.R.U32.HI R46, RZ, 0x7, R46 ;  /* 0x00000007ff2e7819 */ /* 0x001fe2000001162e */
[----:B------:R-:W-:Y:S01]  /*2150*/  VIADD R9, R16, 0xa0 ;  /* 0x000000a010097836 */ /* 0x000fe20000000000 */
[----:B------:R-:W-:Y:S01]  /*2160*/  ISETP.NE.AND.EX P0, PT, RZ, UR5, PT, P0 ;  /* 0x00000005ff007c0c */ /* 0x000fe2000bf05300 */
[----:B--2---:R-:W-:Y:S01]  /*2170*/  IMAD.WIDE.U32 R4, R68, R20, RZ ;  /* 0x0000001444047225 */ /* 0x004fe200078e00ff */
[----:B------:R-:W-:Y:S01]  /*2180*/  ULDC.64 UR4, c[0x0][0x308] ;  /* 0x0000c20000047ab9 */ /* 0x000fe20000000a00 */
[----:B------:R-:W-:-:S02]  /*2190*/  ISETP.NE.AND P6, PT, R46, 0x1, PT ;  /* 0x000000012e00780c */ /* 0x000fc40003fc5270 */
[----:B------:R-:W-:Y:S01]  /*21a0*/  IMAD R3, R68, R21, R3 ;  /* 0x0000001544037224 */ /* 0x000fe200078e0203 */
[----:B-----5:R-:W-:Y:S01]  /*21b0*/  SHF.R.S32.HI R37, RZ, 0x1f, R40 ;  /* 0x0000001fff257819 */ /* 0x020fe20000011428 */
[----:B------:R-:W-:Y:S01]  /*21c0*/  VIADD R6, R6, 0xffffff80 ;  /* 0xffffff8006067836 */ /* 0x000fe20000000000 */
[----:B------:R-:W-:Y:S01]  /*21d0*/  SHF.L.U64.HI R8, R20, 0x6, R21 ;  /* 0x0000000614087819 */ /* 0x000fe20000010215 */
[----:B------:R-:W-:Y:S02]  /*21e0*/  IMAD.IADD R5, R5, 0x1, R3 ;  /* 0x0000000105057824 */ /* 0x000fe400078e0203 */
[----:B------:R-:W-:Y:S01]  /*21f0*/  IMAD R39, R21, 0x60, RZ ;  /* 0x0000006015277824 */ /* 0x000fe200078e02ff */
[----:B------:R-:W-:Y:S01]  /*2200*/  SHF.R.S32.HI R7, RZ, 0x1f, R6 ;  /* 0x0000001fff077819 */ /* 0x000fe20000011406 */
[----:B------:R-:W-:-:S04]  /*2210*/  IMAD.WIDE.U32 R4, R222, UR4, R4 ;  /* 0x00000004de047c25 */ /* 0x000fc8000f8e0004 */
[----:B------:R-:W-:Y:S01]  /*2220*/  IMAD R5, R222, UR5, R5 ;  /* 0x00000005de057c24 */ /* 0x000fe2000f8e0205 */
[----:B------:R-:W-:Y:S01]  /*2230*/  ULDC.64 UR4, c[0x0][0x310] ;  /* 0x0000c40000047ab9 */ /* 0x000fe20000000a00 */
[----:B----4-:R-:W-:-:S04]  /*2240*/  IMAD.WIDE.U32 R42, R19, R66, R22 ;  /* 0x00000042132a7225 */ /* 0x010fc800078e0016 */
[----:B------:R-:W-:-:S04]  /*2250*/  IMAD.WIDE.U32 R64, R19, R66, R16 ;  /* 0x0000004213407225 */ /* 0x000fc800078e0010 */
[----:B------:R-:W-:-:S04]  /*2260*/  IMAD.WIDE.U32 R30, R19, R34, R22 ;  /* 0x00000022131e7225 */ /* 0x000fc800078e0016 */
[----:B------:R-:W-:-:S04]  /*2270*/  IMAD.WIDE.U32 R32, R19, R34, R16 ;  /* 0x0000002213207225 */ /* 0x000fc800078e0010 */
[----:B------:R-:W-:Y:S02]  /*2280*/  IMAD.MOV.U32 R89, RZ, RZ, 0x20 ;  /* 0x00000020ff597424 */ /* 0x000fe400078e00ff */
[----:B------:R-:W-:Y:S01]  /*2290*/  VIADD R98, R46, 0x8 ;  /* 0x000000082e627836 */ /* 0x000fe20000000000 */
[----:B------:R-:W-:Y:S01]  /*22a0*/  SHF.R.U32.HI R46, RZ, 0x3, R215 ;  /* 0x00000003ff2e7819 */ /* 0x000fe200000116d7 */
[----:B------:R-:W-:Y:S02]  /*22b0*/  IMAD R77, R35, 0x60, RZ ;  /* 0x00000060234d7824 */ /* 0x000fe400078e02ff */
[----:B------:R-:W-:Y:S01]  /*22c0*/  IMAD R47, R67, 0x60, RZ ;  /* 0x00000060432f7824 */ /* 0x000fe200078e02ff */
[----:B---3--:R-:W-:Y:S02]  /*22d0*/  SHF.R.S32.HI R3, RZ, 0x1f, R0 ;  /* 0x0000001fff037819 */ /* 0x008fe40000011400 */
[----:B------:R-:W-:Y:S02]  /*22e0*/  SEL R14, R0, RZ, !P0 ;  /* 0x000000ff000e7207 */ /* 0x000fe40004000000 */
[----:B------:R-:W-:-:S02]  /*22f0*/  SEL R93, R3, RZ, !P0 ;  /* 0x000000ff035d7207 */ /* 0x000fc40004000000 */
[----:B------:R-:W-:Y:S01]  /*2300*/  LEA.HI R0, R7, R6, RZ, 0x2 ;  /* 0x0000000607007211 */ /* 0x000fe200078f10ff */
[----:B------:R-:W-:-:S03]  /*2310*/  IMAD.WIDE.U32 R12, R14, UR4, R4 ;  /* 0x000000040e0c7c25 */ /* 0x000fc6000f8e0004 */
[----:B------:R-:W-:Y:S01]  /*2320*/  SHF.R.S32.HI R44, RZ, 0x1f, R0 ;  /* 0x0000001fff2c7819 */ /* 0x000fe20000011400 */
[----:B------:R-:W-:Y:S01]  /*2330*/  IMAD R3, R93, UR4, RZ ;  /* 0x000000045d037c24 */ /* 0x000fe2000f8e02ff */
[----:B------:R-:W-:Y:S01]  /*2340*/  SHF.R.S32.HI R0, RZ, 0x1f, R227 ;  /* 0x0000001fff007819 */ /* 0x000fe200000114e3 */
[----:B------:R-:W-:Y:S01]  /*2350*/  IMAD.WIDE.U32 R4, R19, R20, R16 ;  /* 0x0000001413047225 */ /* 0x000fe200078e0010 */
[----:B------:R-:W-:-:S03]  /*2360*/  LEA.HI R44, R44, R19, RZ, 0x3 ;  /* 0x000000132c2c7211 */ /* 0x000fc600078f18ff */
[----:B------:R-:W-:Y:S01]  /*2370*/  IMAD R3, R14, UR5, R3 ;  /* 0x000000050e037c24 */ /* 0x000fe2000f8e0203 */
[----:B------:R-:W-:Y:S05]  /*2380*/  @!P6 WARPSYNC.ALL ;  /* 0x000000000000e948 */ /* 0x000fea0003800000 */
[----:B------:R-:W-:Y:S01]  /*2390*/  ULDC UR4, c[0x0][0x320] ;  /* 0x0000c80000047ab9 */ /* 0x000fe20000000800 */
[----:B------:R-:W-:Y:S01]  /*23a0*/  IMAD R6, R231, R20, RZ ;  /* 0x00000014e7067224 */ /* 0x000fe200078e02ff */
[----:B------:R-:W-:Y:S01]  /*23b0*/  ISETP.GE.AND P1, PT, R74, UR4, PT ;  /* 0x000000044a007c0c */ /* 0x000fe2000bf26270 */
[----:B------:R-:W-:Y:S01]  /*23c0*/  IMAD.IADD R72, R13, 0x1, R3 ;  /* 0x000000010d487824 */ /* 0x000fe200078e0203 */
[----:B------:R-:W-:Y:S01]  /*23d0*/  @!P6 BAR.SYNC.DEFER_BLOCKING 0x9, 0x100 ;  /* 0x024400000000eb1d */ /* 0x000fe20000010000 */
[----:B------:R-:W-:Y:S01]  /*23e0*/  IADD3 R73, P2, R12, R4, RZ ;  /* 0x000000040c497210 */ /* 0x000fe20007f5e0ff */
[----:B------:R-:W-:Y:S01]  /*23f0*/  IMAD R71, R19, R21, R6 ;  /* 0x0000001513477224 */ /* 0x000fe200078e0206 */
[----:B------:R-:W-:Y:S01]  /*2400*/  SEL R4, RZ, 0xffffffff, P1 ;  /* 0xffffffffff047807 */ /* 0x000fe20000800000 */
[C---:B------:R-:W-:Y:S01]  /*2410*/  VIADD R7, R16.reuse, 0xc0 ;  /* 0x000000c010077836 */ /* 0x040fe20000000000 */
[C---:B------:R-:W-:Y:S01]  /*2420*/  ISETP.GE.AND P0, PT, R16.reuse, UR4, PT ;  /* 0x0000000410007c0c */ /* 0x040fe2000bf06270 */
[----:B------:R-:W-:Y:S01]  /*2430*/  VIADD R6, R16, 0xe0 ;  /* 0x000000e010067836 */ /* 0x000fe20000000000 */
[----:B------:R-:W-:Y:S01]  /*2440*/  IADD3.X R71, R72, R5, R71, P2, !PT ;  /* 0x0000000548477210 */ /* 0x000fe200017fe447 */
[----:B------:R-:W-:Y:S01]  /*2450*/  IMAD.SHL.U32 R4, R4, 0x2, RZ ;  /* 0x0000000204047824 */ /* 0x000fe200078e00ff */
[----:B------:R-:W-:Y:S01]  /*2460*/  SEL R3, RZ, 0x1, P0 ;  /* 0x00000001ff037807 */ /* 0x000fe20000000000 */
[----:B------:R-:W-:Y:S01]  /*2470*/  ULDC.64 UR6, c[0x0][0x330] ;  /* 0x0000cc0000067ab9 */ /* 0x000fe20000000a00 */
[----:B------:R-:W-:-:S02]  /*2480*/  ISETP.GE.AND P1, PT, R70, UR4, PT ;  /* 0x0000000446007c0c */ /* 0x000fc4000bf26270 */
[----:B------:R-:W-:Y:S02]  /*2490*/  ISETP.GE.AND P2, PT, R11, UR4, PT ;  /* 0x000000040b007c0c */ /* 0x000fe4000bf46270 */
[----:B------:R-:W-:Y:S02]  /*24a0*/  ISETP.GE.AND P0, PT, R7, UR4, PT ;  /* 0x0000000407007c0c */ /* 0x000fe4000bf06270 */
[----:B------:R-:W-:Y:S02]  /*24b0*/  ISETP.GE.AND P3, PT, R6, UR4, PT ;  /* 0x0000000406007c0c */ /* 0x000fe4000bf66270 */
[----:B------:R-:W-:Y:S01]  /*24c0*/  LOP3.LUT R3, R4, 0x2, R3, 0xe2, !PT ;  /* 0x0000000204037812 */ /* 0x000fe200078ee203 */
[C---:B------:R-:W-:Y:S01]  /*24d0*/  IMAD.WIDE.U32 R4, R222.reuse, UR6, R16 ;  /* 0x00000006de047c25 */ /* 0x040fe2000f8e0010 */
[----:B------:R-:W-:Y:S02]  /*24e0*/  SEL R6, RZ, 0x4, P1 ;  /* 0x00000004ff067807 */ /* 0x000fe40000800000 */
[----:B------:R-:W-:Y:S01]  /*24f0*/  SEL R7, RZ, 0x8, P2 ;  /* 0x00000008ff077807 */ /* 0x000fe20001000000 */
[----:B------:R-:W-:Y:S01]  /*2500*/  IMAD R5, R222, UR7, R5 ;  /* 0x00000007de057c24 */ /* 0x000fe2000f8e0205 */
[----:B------:R-:W-:-:S02]  /*2510*/  ISETP.GE.AND P1, PT, R10, UR4, PT ;  /* 0x000000040a007c0c */ /* 0x000fc4000bf26270 */
[----:B------:R-:W-:Y:S01]  /*2520*/  ISETP.GE.AND P2, PT, R9, UR4, PT ;  /* 0x0000000409007c0c */ /* 0x000fe2000bf46270 */
[----:B------:R-:W-:Y:S01]  /*2530*/  ULDC.64 UR4, c[0x0][0x338] ;  /* 0x0000ce0000047ab9 */ /* 0x000fe20000000a00 */
[----:B------:R-:W-:Y:S01]  /*2540*/  LOP3.LUT R3, R7, R3, R6, 0xfe, !PT ;  /* 0x0000000307037212 */ /* 0x000fe200078efe06 */
[----:B------:R-:W-:Y:S01]  /*2550*/  IMAD R93, R93, UR4, RZ ;  /* 0x000000045d5d7c24 */ /* 0x000fe2000f8e02ff */
[----:B------:R-:W-:Y:S02]  /*2560*/  SEL R6, RZ, 0x10, P1 ;  /* 0x00000010ff067807 */ /* 0x000fe40000800000 */
[----:B------:R-:W-:Y:S01]  /*2570*/  SEL R7, RZ, 0x20, P2 ;  /* 0x00000020ff077807 */ /* 0x000fe20001000000 */
[C---:B------:R-:W-:Y:S01]  /*2580*/  IMAD R93, R14.reuse, UR5, R93 ;  /* 0x000000050e5d7c24 */ /* 0x040fe2000f8e025d */
[----:B------:R-:W-:Y:S01]  /*2590*/  SEL R95, RZ, 0x40, P0 ;  /* 0x00000040ff5f7807 */ /* 0x000fe20000000000 */
[----:B------:R-:W-:Y:S01]  /*25a0*/  IMAD.WIDE.U32 R14, R14, UR4, R4 ;  /* 0x000000040e0e7c25 */ /* 0x000fe2000f8e0004 */
[----:B------:R-:W-:Y:S01]  /*25b0*/  ISETP.GE.AND P0, PT, R16, R75, PT ;  /* 0x0000004b1000720c */ /* 0x000fe20003f06270 */
[----:B------:R-:W-:Y:S01]  /*25c0*/  ULDC UR4, c[0x0][0x2f4] ;  /* 0x0000bd0000047ab9 */ /* 0x000fe20000000800 */
[----:B------:R-:W-:Y:S01]  /*25d0*/  LOP3.LUT R6, R7, R3, R6, 0xfe, !PT ;  /* 0x0000000307067212 */ /* 0x000fe200078efe06 */
[----:B------:R-:W-:Y:S01]  /*25e0*/  IMAD R4, R231, R34, RZ ;  /* 0x00000022e7047224 */ /* 0x000fe200078e02ff */
[C---:B------:R-:W-:Y:S01]  /*25f0*/  SEL R3, R75.reuse, RZ, P0 ;  /* 0x000000ff4b037207 */ /* 0x040fe20000000000 */
[----:B------:R-:W-:Y:S01]  /*2600*/  IMAD.SHL.U32 R75, R75, 0x2, RZ ;  /* 0x000000024b4b7824 */ /* 0x000fe200078e00ff */
[----:B------:R-:W-:Y:S01]  /*2610*/  LOP3.LUT R44, R44, 0xfffffff8, RZ, 0xc0, !PT ;  /* 0xfffffff82c2c7812 */ /* 0x000fe200078ec0ff */
[C---:B------:R-:W-:Y:S01]  /*2620*/  IMAD R5, R19.reuse, R35, R4 ;  /* 0x0000002313057224 */ /* 0x040fe200078e0204 */
[----:B------:R-:W-:Y:S01]  /*2630*/  LOP3.LUT R95, R6, R95, RZ, 0xfc, !PT ;  /* 0x0000005f065f7212 */ /* 0x000fe200078efcff */
[----:B------:R-:W-:Y:S01]  /*2640*/  IMAD.IADD R3, R16, 0x1, R3 ;  /* 0x0000000110037824 */ /* 0x000fe200078e0203 */
[----:B------:R-:W-:Y:S01]  /*2650*/  IADD3 R68, P1, R19, R68, RZ ;  /* 0x0000004413447210 */ /* 0x000fe20007f3e0ff */
[----:B------:R-:W-:Y:S01]  /*2660*/  IMAD R6, R231, R66, RZ ;  /* 0x00000042e7067224 */ /* 0x000fe200078e02ff */
[----:B------:R-:W-:Y:S01]  /*2670*/  SEL R94, RZ, 0xffffff80, P3 ;  /* 0xffffff80ff5e7807 */ /* 0x000fe20001800000 */
[C---:B------:R-:W-:Y:S01]  /*2680*/  IMAD.IADD R44, R19.reuse, 0x1, -R44 ;  /* 0x00000001132c7824 */ /* 0x040fe200078e0a2c */
[----:B------:R-:W-:Y:S01]  /*2690*/  SHF.R.S32.HI R4, RZ, 0x1f, R3 ;  /* 0x0000001fff047819 */ /* 0x000fe20000011403 */
[----:B------:R-:W-:Y:S01]  /*26a0*/  IMAD R7, R19, R67, R6 ;  /* 0x0000004313077224 */ /* 0x000fe200078e0206 */
[----:B------:R-:W-:Y:S01]  /*26b0*/  SHF.L.U64.HI R6, R34, 0x6, R35 ;  /* 0x0000000622067819 */ /* 0x000fe20000010223 */
[----:B------:R-:W-:Y:S01]  /*26c0*/  IMAD.SHL.U32 R83, R44, 0x40, RZ ;  /* 0x000000402c537824 */ /* 0x000fe200078e00ff */
[----:B------:R-:W-:Y:S01]  /*26d0*/  LEA.HI R38, R4, R3, RZ, 0x3 ;  /* 0x0000000304267211 */ /* 0x000fe200078f18ff */
[----:B------:R-:W-:Y:S01]  /*26e0*/  IMAD.IADD R43, R43, 0x1, R7 ;  /* 0x000000012b2b7824 */ /* 0x000fe200078e0207 */
[----:B------:R-:W-:Y:S01]  /*26f0*/  SHF.L.U64.HI R4, R66, 0x6, R67 ;  /* 0x0000000642047819 */ /* 0x000fe20000010243 */
[----:B------:R-:W-:Y:S01]  /*2700*/  IMAD.IADD R65, R7, 0x1, R65 ;  /* 0x0000000107417824 */ /* 0x000fe200078e0241 */
[----:B------:R-:W-:Y:S01]  /*2710*/  LOP3.LUT R83, R83, 0x1c0, RZ, 0xc0, !PT ;  /* 0x000001c053537812 */ /* 0x000fe200078ec0ff */
[----:B------:R-:W-:Y:S01]  /*2720*/  IMAD R3, R37, R34, RZ ;  /* 0x0000002225037224 */ /* 0x000fe200078e02ff */
[----:B------:R-:W-:Y:S01]  /*2730*/  LOP3.LUT R85, R38, 0xfffffff8, RZ, 0xc0, !PT ;  /* 0xfffffff826557812 */ /* 0x000fe200078ec0ff */
[C---:B------:R-:W-:Y:S01]  /*2740*/  IMAD.SHL.U32 R7, R20.reuse, 0x40, RZ ;  /* 0x0000004014077824 */ /* 0x040fe200078e00ff */
[----:B------:R-:W-:Y:S01]  /*2750*/  SHF.R.U32.HI R86, RZ, 0x3, R83 ;  /* 0x00000003ff567819 */ /* 0x000fe20000011653 */
[----:B------:R-:W-:Y:S01]  /*2760*/  IMAD.WIDE.U32 R20, R20, 0x60, RZ ;  /* 0x0000006014147825 */ /* 0x000fe200078e00ff */
[----:B------:R-:W-:-:S02]  /*2770*/  LOP3.LUT R94, R95, 0x80, R94, 0xc8, !PT ;  /* 0x000000805f5e7812 */ /* 0x000fc400078ec85e */
[----:B------:R-:W-:Y:S01]  /*2780*/  SHF.R.S32.HI R84, RZ, 0x3, R38 ;  /* 0x00000003ff547819 */ /* 0x000fe20000011426 */
[-C--:B------:R-:W-:Y:S01]  /*2790*/  IMAD R37, R37, R66.reuse, RZ ;  /* 0x0000004225257224 */ /* 0x080fe200078e02ff */
[----:B------:R-:W-:Y:S01]  /*27a0*/  SHF.R.S32.HI R87, RZ, 0x1f, R85 ;  /* 0x0000001fff577819 */ /* 0x000fe20000011455 */
[-C--:B------:R-:W-:Y:S01]  /*27b0*/  IMAD.WIDE.U32 R42, R40, R66.reuse, R42 ;  /* 0x00000042282a7225 */ /* 0x080fe200078e002a */
[----:B------:R-:W-:Y:S02]  /*27c0*/  ISETP.GE.AND P2, PT, R74, UR4, PT ;  /* 0x000000044a007c0c */ /* 0x000fe4000bf46270 */
[----:B------:R-:W-:Y:S01]  /*27d0*/  LOP3.LUT R95, R95, 0x40, RZ, 0xc0, !PT ;  /* 0x000000405f5f7812 */ /* 0x000fe200078ec0ff */
[C---:B------:R-:W-:Y:S02]  /*27e0*/  IMAD R37, R40.reuse, R67, R37 ;  /* 0x0000004328257224 */ /* 0x040fe400078e0225 */
[----:B------:R-:W-:-:S04]  /*27f0*/  IMAD.WIDE.U32 R64, R40, R66, R64 ;  /* 0x0000004228407225 */ /* 0x000fc800078e0040 */
[----:B------:R-:W-:Y:S01]  /*2800*/  IMAD.IADD R76, R21, 0x1, R39 ;  /* 0x00000001154c7824 */ /* 0x000fe200078e0227 */
[----:B------:R-:W-:Y:S01]  /*2810*/  LOP3.LUT R39, R83, 0x18, R16, 0xf8, !PT ;  /* 0x0000001853277812 */ /* 0x000fe200078ef810 */
[----:B------:R-:W-:Y:S01]  /*2820*/  IMAD.X R69, R231, 0x1, R36, P1 ;  /* 0x00000001e7457824 */ /* 0x000fe200008e0624 */
[----:B------:R-:W-:Y:S01]  /*2830*/  LOP3.LUT P1, RZ, R44, 0x4, RZ, 0xc0, !PT ;  /* 0x000000042cff7812 */ /* 0x000fe2000782c0ff */
[----:B------:R-:W-:Y:S01]  /*2840*/  IMAD.IADD R81, R43, 0x1, R37 ;  /* 0x000000012b517824 */ /* 0x000fe200078e0225 */
[--C-:B------:R-:W-:Y:S01]  /*2850*/  LOP3.LUT R36, R215, 0x38, R38.reuse, 0xf8, !PT ;  /* 0x00000038d7247812 */ /* 0x100fe200078ef826 */
[----:B------:R-:W-:Y:S01]  /*2860*/  IMAD.IADD R82, R37, 0x1, R65 ;  /* 0x0000000125527824 */ /* 0x000fe200078e0241 */
[----:B------:R-:W-:Y:S01]  /*2870*/  LOP3.LUT R37, R83, 0x38, R38, 0xf8, !PT ;  /* 0x0000003853257812 */ /* 0x000fe200078ef826 */
[----:B------:R-:W-:Y:S01]  /*2880*/  IMAD.IADD R31, R31, 0x1, R5 ;  /* 0x000000011f1f7824 */ /* 0x000fe200078e0205 */
[----:B------:R-:W-:Y:S01]  /*2890*/  LOP3.LUT R39, R39, R86, RZ, 0x3c, !PT ;  /* 0x0000005627277212 */ /* 0x000fe200078e3cff */
[----:B------:R-:W-:Y:S01]  /*28a0*/  IMAD.IADD R33, R5, 0x1, R33 ;  /* 0x0000000105217824 */ /* 0x000fe200078e0221 */
[----:B------:R-:W-:Y:S01]  /*28b0*/  LOP3.LUT R36, R36, R46, RZ, 0x3c, !PT ;  /* 0x0000002e24247212 */ /* 0x000fe200078e3cff */
[----:B------:R-:W-:Y:S01]  /*28c0*/  IMAD R45, R40, R35, R3 ;  /* 0x00000023282d7224 */ /* 0x000fe200078e0203 */
[----:B------:R-:W-:Y:S01]  /*28d0*/  SEL R89, R89, 0xffffffe0, !P1 ;  /* 0xffffffe059597807 */ /* 0x000fe20004800000 */
[----:B------:R-:W-:Y:S01]  /*28e0*/  IMAD.SHL.U32 R5, R34, 0x40, RZ ;  /* 0x0000004022057824 */ /* 0x000fe200078e00ff */
[----:B------:R-:W-:Y:S01]  /*28f0*/  LOP3.LUT R37, R37, R86, RZ, 0x3c, !PT ;  /* 0x0000005625257212 */ /* 0x000fe200078e3cff */
[----:B------:R-:W-:Y:S01]  /*2900*/  IMAD.WIDE.U32 R30, R40, R34, R30 ;  /* 0x00000022281e7225 */ /* 0x000fe200078e001e */
[----:B------:R-:W-:-:S03]  /*2910*/  ISETP.GE.AND P1, PT, R16, UR4, PT ;  /* 0x0000000410007c0c */ /* 0x000fc6000bf26270 */
[----:B------:R-:W-:-:S04]  /*2920*/  IMAD.WIDE.U32 R32, R40, R34, R32 ;  /* 0x0000002228207225 */ /* 0x000fc800078e0020 */
[----:B------:R-:W-:Y:S02]  /*2930*/  IMAD.SHL.U32 R3, R66, 0x40, RZ ;  /* 0x0000004042037824 */ /* 0x000fe400078e00ff */
[----:B------:R-:W-:-:S04]  /*2940*/  IMAD.WIDE.U32 R34, R34, 0x60, RZ ;  /* 0x0000006022227825 */ /* 0x000fc800078e00ff */
[----:B------:R-:W-:-:S04]  /*2950*/  IMAD.WIDE.U32 R66, R66, 0x60, RZ ;  /* 0x0000006042427825 */ /* 0x000fc800078e00ff */
[----:B------:R-:W-:Y:S02]  /*2960*/  IMAD R90, R218, 0x200, R39 ;  /* 0x00000200da5a7824 */ /* 0x000fe400078e0227 */
[----:B------:R-:W-:Y:S02]  /*2970*/  IMAD.IADD R77, R35, 0x1, R77 ;  /* 0x00000001234d7824 */ /* 0x000fe400078e024d */
[----:B------:R-:W-:Y:S02]  /*2980*/  IMAD.IADD R78, R67, 0x1, R47 ;  /* 0x00000001434e7824 */ /* 0x000fe400078e022f */
[----:B------:R-:W-:Y:S02]  /*2990*/  IMAD.IADD R79, R31, 0x1, R45 ;  /* 0x000000011f4f7824 */ /* 0x000fe400078e022d */
[----:B------:R-:W-:Y:S02]  /*29a0*/  IMAD.IADD R80, R45, 0x1, R33 ;  /* 0x000000012d507824 */ /* 0x000fe400078e0221 */
[----:B------:R-:W-:-:S02]  /*29b0*/  IMAD.IADD R88, R219, 0x1, R36 ;  /* 0x00000001db587824 */ /* 0x000fc400078e0224 */
[----:B------:R-:W-:Y:S02]  /*29c0*/  IMAD R91, R218, 0x200, R37 ;  /* 0x00000200da5b7824 */ /* 0x000fe400078e0225 */
[----:B------:R-:W-:Y:S02]  /*29d0*/  IMAD.IADD R92, R89, 0x1, R90 ;  /* 0x00000001595c7824 */ /* 0x000fe400078e025a */
[----:B------:R-:W-:-:S07]  /*29e0*/  IMAD.IADD R93, R15, 0x1, R93 ;  /* 0x000000010f5d7824 */ /* 0x000fce00078e025d */
.L_x_10250:
        /* <DEDUP_REMOVED lines=71> */
.L_x_10207:
[----:B------:R-:W-:Y:S05]  /*2e60*/  BSYNC B1 ;  /* 0x0000000000017941 */ /* 0x000fea0003800000 */
.L_x_10206:
        /* <DEDUP_REMOVED lines=25> */
.L_x_10209:
[----:B------:R-:W-:Y:S05]  /*3000*/  BSYNC B1 ;  /* 0x0000000000017941 */ /* 0x000fea0003800000 */
.L_x_10208:
[----:B0-----:R-:W2:Y:S01]  /*3010*/  LDL R36, [R1+0x5c] ;  /* 0x00005c0001247983 */ /* 0x001ea20000100800 */
[----:B------:R-:W-:Y:S01]  /*3020*/  IMAD.MOV.U32 R37, RZ, RZ, R61 ;  /* 0x000000ffff257224 */ /* 0x000fe200078e003d */
[----:B------:R-:W-:Y:S01]  /*3030*/  PRMT R116, R100, 0x5410, R101 ;  /* 0x0000541064747816 */ /* 0x000fe20000000065 */
[----:B------:R-:W-:Y:S02]  /*3040*/  IMAD.MOV.U32 R38, RZ, RZ, R62 ;  /* 0x000000ffff267224 */ /* 0x000fe400078e003e */
[----:B------:R-:W-:-:S03]  /*3050*/  IMAD.MOV.U32 R39, RZ, RZ, R63 ;  /* 0x000000ffff277224 */ /* 0x000fc600078e003f */
[----:B------:R-:W-:Y:S01]  /*3060*/  PRMT R111, R38, 0x7610, R111 ;  /* 0x00007610266f7816 */ /* 0x000fe2000000006f */
[----:B-----5:R-:W-:Y:S01]  /*3070*/  IMAD.MOV.U32 R38, RZ, RZ, R52 ;  /* 0x000000ffff267224 */ /* 0x020fe200078e0034 */
[----:B------:R-:W-:Y:S01]  /*3080*/  PRMT R118, R39, 0x7610, R118 ;  /* 0x0000761027767816 */ /* 0x000fe20000000076 */
[----:B------:R-:W-:-:S05]  /*3090*/  IMAD.MOV.U32 R39, RZ, RZ, R53 ;  /* 0x000000ffff277224 */ /* 0x000fca00078e0035 */
[----:B------:R-:W-:Y:S01]  /*30a0*/  PRMT R114, R39, 0x5410, R38 ;  /* 0x0000541027727816 */ /* 0x000fe20000000026 */
[----:B------:R-:W-:Y:S02]  /*30b0*/  IMAD.MOV.U32 R38, RZ, RZ, R44 ;  /* 0x000000ffff267224 */ /* 0x000fe400078e002c */
[----:B------:R-:W-:-:S05]  /*30c0*/  IMAD.MOV.U32 R39, RZ, RZ, R45 ;  /* 0x000000ffff277224 */ /* 0x000fca00078e002d */
[----:B------:R-:W-:Y:S02]  /*30d0*/  PRMT R113, R38, 0x5410, R39 ;  /* 0x0000541026717816 */ /* 0x000fe40000000027 */
[----:B--2---:R-:W-:Y:S01]  /*30e0*/  R2UR UR4, R36 ;  /* 0x00000000240472ca */ /* 0x004fe200000e0000 */
[----:B------:R-:W-:-:S05]  /*30f0*/  IMAD.MOV.U32 R36, RZ, RZ, R60 ;  /* 0x000000ffff247224 */ /* 0x000fca00078e003c */
[----:B------:R-:W-:Y:S01]  /*3100*/  PRMT R107, R36, 0x5410, R37 ;  /* 0x00005410246b7816 */ /* 0x000fe20000000025 */
[----:B------:R-:W-:Y:S02]  /*3110*/  IMAD.MOV.U32 R36, RZ, RZ, R56 ;  /* 0x000000ffff247224 */ /* 0x000fe400078e0038 */
[----:B------:R-:W-:-:S04]  /*3120*/  IMAD.MOV.U32 R37, RZ, RZ, R57 ;  /* 0x000000ffff257224 */ /* 0x000fc800078e0039 */
[----:B------:R-:W-:Y:S01]  /*3130*/  UISETP.NE.AND UP0, UPT, UR4, 0x3, UPT ;  /* 0x000000030400788c */ /* 0x000fe2000bf05270 */
[----:B------:R-:W-:Y:S01]  /*3140*/  PRMT R117, R36, 0x5410, R37 ;  /* 0x0000541024757816 */ /* 0x000fe20000000025 */
[----:B------:R-:W-:Y:S02]  /*3150*/  IMAD.MOV.U32 R36, RZ, RZ, R46 ;  /* 0x000000ffff247224 */ /* 0x000fe400078e002e */
[----:B------:R-:W-:Y:S02]  /*3160*/  IMAD.MOV.U32 R37, RZ, RZ, R47 ;  /* 0x000000ffff257224 */ /* 0x000fe400078e002f */
[----:B------:R-:W-:-:S03]  /*3170*/  PLOP3.LUT P3, PT, PT, PT, UP0, 0x80, 0x0 ;  /* 0x000000000000781c */ /* 0x000fc60003f6f008 */
[----:B------:R-:W-:Y:S01]  /*3180*/  PRMT R112, R36, 0x5410, R37 ;  /* 0x0000541024707816 */ /* 0x000fe20000000025 */
[----:B------:R-:W-:Y:S02]  /*3190*/  IMAD.MOV.U32 R37, RZ, RZ, R54 ;  /* 0x000000ffff257224 */ /* 0x000fe400078e0036 */
[----:B------:R-:W-:-:S05]  /*31a0*/  IMAD.MOV.U32 R36, RZ, RZ, R55 ;  /* 0x000000ffff247224 */ /* 0x000fca00078e0037 */
[----:B------:R-:W-:Y:S02]  /*31b0*/  PRMT R115, R36, 0x5410, R37 ;  /* 0x0000541024737816 */ /* 0x000fe40000000025 */
[----:B------:R-:W-:Y:S05]  /*31c0*/  @!P3 BRA `(.L_x_10210) ;  /* 0x000000000004b947 */ /* 0x000fea0003800000 */
[----:B------:R-:W-:Y:S01]  /*31d0*/  BPT.TRAP 0x1 ;  /* 0x000000040000795c */ /* 0x000fe20000300000 */
.L_x_10210:
[----:B------:R-:W-:Y:S01]  /*31e0*/  IMAD R96, R2, 0x8, R18 ;  /* 0x0000000802607824 */ /* 0x000fe200078e0212 */
[----:B------:R-:W-:Y:S01]  /*31f0*/  SHF.L.U32 R109, R201, 0x1f, RZ ;  /* 0x0000001fc96d7819 */ /* 0x000fe200000006ff */
[----:B------:R-:W-:Y:S03]  /*3200*/  BSSY B1, `(.L_x_10211) ;  /* 0x0000003000017945 */ /* 0x000fe60003800000 */
[----:B------:R-:W0:Y:S02]  /*3210*/  SYNCS.PHASECHK.TRANS64.TRYWAIT P6, [R96+URZ+0x32490], R109 ;  /* 0x0324906d600075a7 */ /* 0x000e2400080c017f */
[----:B0-----:R-:W-:Y:S05]  /*3220*/  @!P6 BRA `(.L_x_10212) ;  /* 0x0000018c0094e947 */ /* 0x001fea0003800000 */
.L_x_10507:
[----:B------:R-:W-:Y:S05]  /*3230*/  BSYNC B1 ;  /* 0x0000000000017941 */ /* 0x000fea0003800000 */
.L_x_10211:
        /* <DEDUP_REMOVED lines=10> */
[----:B------:R-:W-:Y:S01]  /*32e0*/  SHF.R.U64 R101, R62, 0x10, R63 ;  /* 0x000000103e657819 */ /* 0x000fe2000000123f */
[----:B------:R-:W-:Y:S01]  /*32f0*/  IMAD.MOV.U32 R62, RZ, RZ, R37 ;  /* 0x000000ffff3e7224 */ /* 0x000fe200078e0025 */
[----:B------:R-:W-:Y:S01]  /*3300*/  SHF.R.U32.HI R63, RZ, 0x10, R63 ;  /* 0x00000010ff3f7819 */ /* 0x000fe2000001163f */
[----:B------:R-:W-:Y:S01]  /*3310*/  HADD2.F32 R37, -RZ, R100.H0_H0 ;  /* 0x20000064ff257230 */ /* 0x000fe20000004100 */
[----:B------:R-:W-:Y:S01]  /*3320*/  SHF.R.U32.HI R61, RZ, 0x10, R61 ;  /* 0x00000010ff3d7819 */ /* 0x000fe2000001163d */
[----:B------:R-:W-:Y:S02]  /*3330*/  HADD2.F32 R101, -RZ, R101.H0_H0 ;  /* 0x20000065ff657230 */ /* 0x000fe40000004100 */
[--C-:B------:R-:W-:Y:S02]  /*3340*/  HADD2.F32 R100, -RZ, R62.reuse.H1_H1 ;  /* 0x3000003eff647230 */ /* 0x100fe40000004100 */
[----:B------:R-:W-:-:S02]  /*3350*/  HADD2.F32 R102, -RZ, R62.H0_H0 ;  /* 0x2000003eff667230 */ /* 0x000fc40000004100 */
[----:B------:R-:W-:Y:S02]  /*3360*/  HADD2.F32 R62, -RZ, R39.H1_H1 ;  /* 0x30000027ff3e7230 */ /* 0x000fe40000004100 */
[-C--:B------:R-:W-:Y:S01]  /*3370*/  FMUL.FTZ R103, R100, R101.reuse ;  /* 0x0000006564677220 */ /* 0x080fe20000410000 */
[----:B------:R-:W-:Y:S02]  /*3380*/  HADD2.F32 R36, -RZ, R63.H0_H0 ;  /* 0x2000003fff247230 */ /* 0x000fe40000004100 */
[----:B------:R-:W-:Y:S01]  /*3390*/  FMUL.FTZ R101, R102, R101 ;  /* 0x0000006566657220 */ /* 0x000fe20000410000 */
[----:B------:R-:W-:Y:S02]  /*33a0*/  HADD2.F32 R39, -RZ, R39.H0_H0 ;  /* 0x20000027ff277230 */ /* 0x000fe40000004100 */
[----:B------:R-:W-:Y:S02]  /*33b0*/  HADD2.F32 R61, -RZ, R61.H0_H0 ;  /* 0x2000003dff3d7230 */ /* 0x000fe40000004100 */
[----:B------:R-:W-:Y:S01]  /*33c0*/  FMUL.FTZ R110, R62, R36 ;  /* 0x000000243e6e7220 */ /* 0x000fe20000410000 */
[----:B------:R-:W-:-:S02]  /*33d0*/  HADD2.F32 R111, -RZ, R111.H0_H0 ;  /* 0x2000006fff6f7230 */ /* 0x000fc40000004100 */
[C---:B------:R-:W-:Y:S01]  /*33e0*/  FMUL.FTZ R63, R39.reuse, R36 ;  /* 0x00000024273f7220 */ /* 0x040fe20000410000 */
[-C--:B------:R-:W-:Y:S01]  /*33f0*/  FFMA.FTZ R36, R102, R37.reuse, -R103 ;  /* 0x0000002566247223 */ /* 0x080fe20000010867 */
[----:B------:R-:W-:Y:S01]  /*3400*/  FFMA.FTZ R37, R100, R37, R101 ;  /* 0x0000002564257223 */ /* 0x000fe20000010065 */
[--C-:B------:R-:W-:Y:S02]  /*3410*/  HADD2.F32 R100, -RZ, R60.reuse.H1_H1 ;  /* 0x3000003cff647230 */ /* 0x100fe40000004100 */
[-C--:B------:R-:W-:Y:S01]  /*3420*/  FFMA.FTZ R39, R39, R61.reuse, -R110 ;  /* 0x0000003d27277223 */ /* 0x080fe2000001086e */
[----:B------:R-:W-:Y:S02]  /*3430*/  HADD2.F32 R102, -RZ, R60.H0_H0 ;  /* 0x2000003cff667230 */ /* 0x000fe40000004100 */
[----:B------:R-:W-:Y:S01]  /*3440*/  FFMA.FTZ R62, R62, R61, R63 ;  /* 0x0000003d3e3e7223 */ /* 0x000fe2000001003f */
[----:B------:R-:W-:Y:S01]  /*3450*/  HADD2.F32 R101, -RZ, R118.H0_H0 ;  /* 0x20000076ff657230 */ /* 0x000fe20000004100 */
[----:B------:R-:W-:Y:S01]  /*3460*/  F2FP.F16.F32.PACK_AB R37, R37, R36 ;  /* 0x000000242525723e */ /* 0x000fe200000000ff */
[----:B------:R-:W-:-:S02]  /*3470*/  HADD2.F32 R60, -RZ, R38.H1_H1 ;  /* 0x30000026ff3c7230 */ /* 0x000fc40000004100 */
[----:B------:R-:W-:Y:S01]  /*3480*/  HADD2.F32 R38, -RZ, R38.H0_H0 ;  /* 0x20000026ff267230 */ /* 0x000fe20000004100 */
[----:B------:R-:W-:Y:S01]  /*3490*/  F2FP.F16.F32.PACK_AB R39, R62, R39 ;  /* 0x000000273e27723e */ /* 0x000fe200000000ff */
[--C-:B------:R-:W-:Y:S02]  /*34a0*/  HADD2.F32 R61, -RZ, R107.reuse.H0_H0 ;  /* 0x2000006bff3d7230 */ /* 0x100fe40000004100 */
[----:B------:R-:W-:Y:S01]  /*34b0*/  FMUL.FTZ R103, R60, R101 ;  /* 0x000000653c677220 */ /* 0x000fe20000410000 */
[----:B------:R-:W-:Y:S02]  /*34c0*/  HADD2.F32 R63, -RZ, R107.H1_H1 ;  /* 0x3000006bff3f7230 */ /* 0x000fe40000004100 */
[-C--:B------:R-:W-:Y:S01]  /*34d0*/  FMUL.FTZ R107, R100, R111.reuse ;  /* 0x0000006f646b7220 */ /* 0x080fe20000410000 */
[----:B------:R-:W-:Y:S01]  /*34e0*/  FMUL.FTZ R111, R102, R111 ;  /* 0x0000006f666f7220 */ /* 0x000fe20000410000 */
[----:B------:R-:W-:Y:S02]  /*34f0*/  FMUL.FTZ R101, R38, R101 ;  /* 0x0000006526657220 */ /* 0x000fe40000410000 */
[-C--:B------:R-:W-:Y:S01]  /*3500*/  FFMA.FTZ R107, R102, R61.reuse, -R107 ;  /* 0x0000003d666b7223 */ /* 0x080fe2000001086b */
[----:B------:R-:W-:Y:S01]  /*3510*/  FFMA.FTZ R100, R100, R61, R111 ;  /* 0x0000003d64647223 */ /* 0x000fe2000001006f */
[-C--:B------:R-:W-:Y:S01]  /*3520*/  FFMA.FTZ R103, R38, R63.reuse, -R103 ;  /* 0x0000003f26677223 */ /* 0x080fe20000010867 */
[----:B------:R-:W-:-:S03]  /*3530*/  FFMA.FTZ R60, R60, R63, R101 ;  /* 0x0000003f3c3c7223 */ /* 0x000fc60000010065 */
[----:B------:R-:W-:Y:S02]  /*3540*/  F2FP.F16.F32.PACK_AB R36, R100, R107 ;  /* 0x0000006b6424723e */ /* 0x000fe400000000ff */
[----:B------:R-:W-:-:S07]  /*3550*/  F2FP.F16.F32.PACK_AB R38, R60, R103 ;  /* 0x000000673c26723e */ /* 0x000fce00000000ff */
.L_x_10218:
[----:B------:R-:W-:Y:S05]  /*3560*/  BSYNC B3 ;  /* 0x0000000000037941 */ /* 0x000fea0003800000 */
.L_x_10217:
[----:B--2---:R1:W-:Y:S02]  /*3570*/  STG.E.128 desc[UR60][R50.64], R36 ;  /* 0x0000002432007986 */ /* 0x0043e4000c101d3c */
.L_x_10216:
[----:B------:R-:W-:Y:S05]  /*3580*/  BSYNC B2 ;  /* 0x0000000000027941 */ /* 0x000fea0003800000 */
.L_x_10215:
[----:B------:R-:W-:Y:S05]  /*3590*/  @P2 BRA `(.L_x_10214) ;  /* 0x0000000000bc2947 */ /* 0x000fea0003800000 */
[----:B-1----:R1:W2:Y:S01]  /*35a0*/  LDS.128 R36, [R105] ;  /* 0x0000000069247984 */ /* 0x0022a20000000c00 */
[----:B------:R-:W-:Y:S01]  /*35b0*/  ISETP.GE.AND P4, PT, R202, R104, PT ;  /* 0x00000068ca00720c */ /* 0x000fe20003f86270 */
[----:B------:R-:W-:-:S12]  /*35c0*/  BSSY B2, `(.L_x_10219) ;  /* 0x000002b000027945 */ /* 0x000fd80003800000 */
[----:B-1----:R-:W-:Y:S05]  /*35d0*/  @P4 BRA `(.L_x_10220) ;  /* 0x0000000000a44947 */ /* 0x002fea0003800000 */
[----:B------:R-:W-:Y:S01]  /*35e0*/  SHF.R.U64 R60, R58, 0x10, R59 ;  /* 0x000000103a3c7819 */ /* 0x000fe2000000123b */
[----:B------:R-:W-:Y:S01]  /*35f0*/  HADD2.F32 R103, -RZ, R117.H0_H0 ;  /* 0x20000075ff677230 */ /* 0x000fe20000004100 */
[----:B------:R-:W-:Y:S02]  /*3600*/  SHF.R.U64 R61, R56, 0x10, R57 ;  /* 0x00000010383d7819 */ /* 0x000fe40000001239 */
[----:B------:R-:W-:Y:S01]  /*3610*/  SHF.R.U32.HI R58, RZ, 0x10, R59 ;  /* 0x00000010ff3a7819 */ /* 0x000fe2000001163b */
[----:B--2---:R-:W-:Y:S01]  /*3620*/  IMAD.MOV.U32 R59, RZ, RZ, R39 ;  /* 0x000000ffff3b7224 */ /* 0x004fe200078e0027 */
[----:B------:R-:W-:Y:S01]  /*3630*/  SHF.R.U32.HI R57, RZ, 0x10, R57 ;  /* 0x00000010ff397819 */ /* 0x000fe20000011639 */
[----:B------:R-:W-:Y:S02]  /*3640*/  HADD2.F32 R56, -RZ, R60.H0_H0 ;  /* 0x2000003cff387230 */ /* 0x000fe40000004100 */
[----:B------:R-:W-:Y:S02]  /*3650*/  HADD2.F32 R62, -RZ, R61.H0_H0 ;  /* 0x2000003dff3e7230 */ /* 0x000fe40000004100 */
[----:B------:R-:W-:-:S02]  /*3660*/  HADD2.F32 R39, -RZ, R37.H1_H1 ;  /* 0x30000025ff277230 */ /* 0x000fc40000004100 */
[----:B------:R-:W-:Y:S02]  /*3670*/  HADD2.F32 R60, -RZ, R57.H0_H0 ;  /* 0x20000039ff3c7230 */ /* 0x000fe40000004100 */
[----:B------:R-:W-:Y:S02]  /*3680*/  HADD2.F32 R37, -RZ, R37.H0_H0 ;  /* 0x20000025ff257230 */ /* 0x000fe40000004100 */
[-C--:B------:R-:W-:Y:S01]  /*3690*/  FMUL.FTZ R100, R39, R62.reuse ;  /* 0x0000003e27647220 */ /* 0x080fe20000410000 */
[--C-:B------:R-:W-:Y:S02]  /*36a0*/  HADD2.F32 R57, -RZ, R59.reuse.H1_H1 ;  /* 0x3000003bff397230 */ /* 0x100fe40000004100 */
[----:B------:R-:W-:Y:S02]  /*36b0*/  HADD2.F32 R59, -RZ, R59.H0_H0 ;  /* 0x2000003bff3b7230 */ /* 0x000fe40000004100 */
[----:B------:R-:W-:Y:S01]  /*36c0*/  FMUL.FTZ R102, R37, R62 ;  /* 0x0000003e25667220 */ /* 0x000fe20000410000 */
[----:B------:R-:W-:-:S02]  /*36d0*/  HADD2.F32 R58, -RZ, R58.H0_H0 ;  /* 0x2000003aff3a7230 */ /* 0x000fc40000004100 */
[----:B------:R-:W-:Y:S01]  /*36e0*/  FMUL.FTZ R62, R57, R60 ;  /* 0x0000003c393e7220 */ /* 0x000fe20000410000 */
[----:B------:R-:W-:Y:S01]  /*36f0*/  FFMA.FTZ R37, R37, R56, -R100 ;  /* 0x0000003825257223 */ /* 0x000fe20000010864 */
[----:B------:R-:W-:Y:S01]  /*3700*/  FMUL.FTZ R60, R59, R60 ;  /* 0x0000003c3b3c7220 */ /* 0x000fe20000410000 */
[----:B------:R-:W-:Y:S01]  /*3710*/  FFMA.FTZ R56, R39, R56, R102 ;  /* 0x0000003827387223 */ /* 0x000fe20000010066 */
[-C--:B------:R-:W-:Y:S01]  /*3720*/  FFMA.FTZ R39, R59, R58.reuse, -R62 ;  /* 0x0000003a3b277223 */ /* 0x080fe2000001083e */
[----:B------:R-:W-:Y:S02]  /*3730*/  HADD2.F32 R59, -RZ, R117.H1_H1 ;  /* 0x30000075ff3b7230 */ /* 0x000fe40000004100 */
[----:B------:R-:W-:Y:S01]  /*3740*/  FFMA.FTZ R58, R57, R58, R60 ;  /* 0x0000003a393a7223 */ /* 0x000fe2000001003c */
[----:B------:R-:W-:Y:S01]  /*3750*/  HADD2.F32 R60, -RZ, R36.H1_H1 ;  /* 0x30000024ff3c7230 */ /* 0x000fe20000004100 */
[----:B------:R-:W-:Y:S01]  /*3760*/  F2FP.F16.F32.PACK_AB R37, R56, R37 ;  /* 0x000000253825723e */ /* 0x000fe200000000ff */
[----:B------:R-:W-:-:S02]  /*3770*/  HADD2.F32 R62, -RZ, R38.H1_H1 ;  /* 0x30000026ff3e7230 */ /* 0x000fc40000004100 */
[----:B------:R-:W-:Y:S02]  /*3780*/  HADD2.F32 R36, -RZ, R36.H0_H0 ;  /* 0x20000024ff247230 */ /* 0x000fe40000004100 */
[----:B------:R-:W-:Y:S01]  /*3790*/  FMUL.FTZ R63, R60, R103 ;  /* 0x000000673c3f7220 */ /* 0x000fe20000410000 */
[----:B------:R-:W-:Y:S02]  /*37a0*/  HADD2.F32 R38, -RZ, R38.H0_H0 ;  /* 0x20000026ff267230 */ /* 0x000fe40000004100 */
[----:B------:R-:W-:Y:S01]  /*37b0*/  FMUL.FTZ R101, R62, R59 ;  /* 0x0000003b3e657220 */ /* 0x000fe20000410000 */
[--C-:B------:R-:W-:Y:S02]  /*37c0*/  HADD2.F32 R57, -RZ, R116.reuse.H1_H1 ;  /* 0x30000074ff397230 */ /* 0x100fe40000004100 */
[----:B------:R-:W-:Y:S01]  /*37d0*/  FMUL.FTZ R103, R36, R103 ;  /* 0x0000006724677220 */ /* 0x000fe20000410000 */
[----:B------:R-:W-:Y:S02]  /*37e0*/  HADD2.F32 R61, -RZ, R116.H0_H0 ;  /* 0x20000074ff3d7230 */ /* 0x000fe40000004100 */
[----:B------:R-:W-:Y:S01]  /*37f0*/  FMUL.FTZ R59, R38, R59 ;  /* 0x0000003b263b7220 */ /* 0x000fe20000410000 */
[----:B------:R-:W-:Y:S01]  /*3800*/  F2FP.F16.F32.PACK_AB R39, R58, R39 ;  /* 0x000000273a27723e */ /* 0x000fe200000000ff */
[-C--:B------:R-:W-:Y:S01]  /*3810*/  FFMA.FTZ R63, R36, R57.reuse, -R63 ;  /* 0x00000039243f7223 */ /* 0x080fe2000001083f */
[----:B------:R-:W-:Y:S01]  /*3820*/  FFMA.FTZ R60, R60, R57, R103 ;  /* 0x000000393c3c7223 */ /* 0x000fe20000010067 */
[-C--:B------:R-:W-:Y:S01]  /*3830*/  FFMA.FTZ R101, R38, R61.reuse, -R101 ;  /* 0x0000003d26657223 */ /* 0x080fe20000010865 */
[----:B------:R-:W-:-:S03]  /*3840*/  FFMA.FTZ R62, R62, R61, R59 ;  /* 0x0000003d3e3e7223 */ /* 0x000fc6000001003b */
[----:B------:R-:W-:Y:S02]  /*3850*/  F2FP.F16.F32.PACK_AB R36, R60, R63 ;  /* 0x0000003f3c24723e */ /* 0x000fe400000000ff */
[----:B------:R-:W-:-:S07]  /*3860*/  F2FP.F16.F32.PACK_AB R38, R62, R101 ;  /* 0x000000653e26723e */ /* 0x000fce00000000ff */
.L_x_10220:
[----:B------:R-:W-:Y:S05]  /*3870*/  BSYNC B2 ;  /* 0x0000000000027941 */ /* 0x000fea0003800000 */
.L_x_10219:
[----:B--2---:R2:W-:Y:S02]  /*3880*/  STG.E.128 desc[UR60][R50.64+0x40], R36 ;  /* 0x0000402432007986 */ /* 0x0045e4000c101d3c */
.L_x_10214:
[----:B------:R-:W-:Y:S05]  /*3890*/  BSYNC B1 ;  /* 0x0000000000017941 */ /* 0x000fea0003800000 */
.L_x_10213:
[----:B------:R-:W-:Y:S05]  /*38a0*/  @P5 BRA `(.L_x_10221) ;  /* 0x0000001c00245947 */ /* 0x000fea0003800000 */
[----:B------:R-:W-:Y:S04]  /*38b0*/  BSSY B1, `(.L_x_10222) ;  /* 0x0000032000017945 */ /* 0x000fe80003800000 */
[----:B------:R-:W-:Y:S05]  /*38c0*/  @P1 BRA `(.L_x_10223) ;  /* 0x0000000000c01947 */ /* 0x000fea0003800000 */
[----:B-12---:R1:W2:Y:S01]  /*38d0*/  LDS.128 R36, [R106+0x2000] ;  /* 0x002000006a247984 */ /* 0x0062a20000000c00 */
[----:B------:R-:W-:Y:S01]  /*38e0*/  ISETP.GE.AND P4, PT, R22, R104, PT ;  /* 0x000000681600720c */ /* 0x000fe20003f86270 */
[----:B------:R-:W-:-:S12]  /*38f0*/  BSSY B2, `(.L_x_10224) ;  /* 0x000002c000027945 */ /* 0x000fd80003800000 */
[----:B-1----:R-:W-:Y:S05]  /*3900*/  @P4 BRA `(.L_x_10225) ;  /* 0x0000000000a84947 */ /* 0x002fea0003800000 */
[----:B------:R-:W-:Y:S01]  /*3910*/  SHF.R.U64 R58, R52, 0x10, R53 ;  /* 0x00000010343a7819 */ /* 0x000fe20000001235 */
[----:B--2---:R-:W-:Y:S01]  /*3920*/  IMAD.MOV.U32 R51, RZ, RZ, R39 ;  /* 0x000000ffff337224 */ /* 0x004fe200078e0027 */
[--C-:B------:R-:W-:Y:S01]  /*3930*/  SHF.R.U64 R52, R54, 0x10, R55.reuse ;  /* 0x0000001036347819 */ /* 0x100fe20000001237 */
[----:B------:R-:W-:Y:S01]  /*3940*/  IMAD.MOV.U32 R50, RZ, RZ, R36 ;  /* 0x000000ffff327224 */ /* 0x000fe200078e0024 */
[----:B------:R-:W-:Y:S01]  /*3950*/  SHF.R.U32.HI R56, RZ, 0x10, R55 ;  /* 0x00000010ff387819 */ /* 0x000fe20000011637 */
[--C-:B------:R-:W-:Y:S01]  /*3960*/  HADD2.F32 R39, -RZ, R37.reuse.H1_H1 ;  /* 0x30000025ff277230 */ /* 0x100fe20000004100 */
[----:B------:R-:W-:Y:S01]  /*3970*/  SHF.R.U32.HI R57, RZ, 0x10, R53 ;  /* 0x00000010ff397819 */ /* 0x000fe20000011635 */
[----:B------:R-:W-:Y:S02]  /*3980*/  HADD2.F32 R55, -RZ, R52.H0_H0 ;  /* 0x20000034ff377230 */ /* 0x000fe40000004100 */
        /* <DEDUP_REMOVED lines=15> */
[--C-:B------:R-:W-:Y:S01]  /*3a80*/  HADD2.F32 R55, -RZ, R115.reuse.H1_H1 ;  /* 0x30000073ff377230 */ /* 0x100fe20000004100 */
[----:B------:R-:W-:Y:S01]  /*3a90*/  F2FP.F16.F32.PACK_AB R37, R37, R36 ;  /* 0x000000242525723e */ /* 0x000fe200000000ff */
[----:B------:R-:W-:Y:S01]  /*3aa0*/  HADD2.F32 R50, -RZ, R50.H0_H0 ;  /* 0x20000032ff327230 */ /* 0x000fe20000004100 */
[----:B------:R-:W-:Y:S01]  /*3ab0*/  F2FP.F16.F32.PACK_AB R39, R52, R39 ;  /* 0x000000273427723e */ /* 0x000fe200000000ff */
[--C-:B------:R-:W-:Y:S02]  /*3ac0*/  HADD2.F32 R53, -RZ, R38.reuse.H1_H1 ;  /* 0x30000026ff357230 */ /* 0x100fe40000004100 */
[-C--:B------:R-:W-:Y:S01]  /*3ad0*/  FMUL.FTZ R57, R51, R55.reuse ;  /* 0x0000003733397220 */ /* 0x080fe20000410000 */
[----:B------:R-:W-:Y:S02]  /*3ae0*/  HADD2.F32 R115, -RZ, R115.H0_H0 ;  /* 0x20000073ff737230 */ /* 0x000fe40000004100 */
[----:B------:R-:W-:Y:S01]  /*3af0*/  FMUL.FTZ R56, R50, R55 ;  /* 0x0000003732387220 */ /* 0x000fe20000410000 */
[----:B------:R-:W-:-:S02]  /*3b00*/  HADD2.F32 R38, -RZ, R38.H0_H0 ;  /* 0x20000026ff267230 */ /* 0x000fc40000004100 */
[--C-:B------:R-:W-:Y:S02]  /*3b10*/  HADD2.F32 R54, -RZ, R114.reuse.H1_H1 ;  /* 0x30000072ff367230 */ /* 0x100fe40000004100 */
[-C--:B------:R-:W-:Y:S01]  /*3b20*/  FMUL.FTZ R55, R53, R115.reuse ;  /* 0x0000007335377220 */ /* 0x080fe20000410000 */
        /* <DEDUP_REMOVED lines=8> */
.L_x_10225:
[----:B------:R-:W-:Y:S05]  /*3bb0*/  BSYNC B2 ;  /* 0x0000000000027941 */ /* 0x000fea0003800000 */
.L_x_10224:
[----:B--2---:R3:W-:Y:S02]  /*3bc0*/  STG.E.128 desc[UR60][R48.64], R36 ;  /* 0x0000002430007986 */ /* 0x0047e4000c101d3c */
.L_x_10223:
[----:B------:R-:W-:Y:S05]  /*3bd0*/  BSYNC B1 ;  /* 0x0000000000017941 */ /* 0x000fea0003800000 */
.L_x_10222:
        /* <DEDUP_REMOVED lines=46> */
.L_x_10227:
[----:B------:R-:W-:Y:S05]  /*3ec0*/  BSYNC B1 ;  /* 0x0000000000017941 */ /* 0x000fea0003800000 */
.L_x_10226:
[----:B--2---:R4:W-:Y:S01]  /*3ed0*/  STG.E.128 desc[UR60][R48.64+0x40], R36 ;  /* 0x0000402430007986 */ /* 0x0049e2000c101d3c */
[----:B------:R-:W-:Y:S05]  /*3ee0*/  BRA `(.L_x_10221) ;  /* 0x0000001400947947 */ /* 0x000fea0003800000 */
.L_x_10205:
[----:B------:R-:W2:Y:S01]  /*3ef0*/  LDL R44, [R1+0x5c] ;  /* 0x00005c00012c7983 */ /* 0x000ea20000100800 */
[----:B------:R-:W-:Y:S02]  /*3f00*/  ISETP.GE.AND P3, PT, R227, R108, PT ;  /* 0x0000006ce300720c */ /* 0x000fe40003f66270 */
[----:B------:R-:W-:Y:S02]  /*3f10*/  CS2R R46, SRZ ;  /* 0x00000000002e7805 */ /* 0x000fe4000001ff00 */
[----:B------:R-:W-:-:S13]  /*3f20*/  ISETP.GE.OR P3, PT, R16, R104, P3 ;  /* 0x000000681000720c */ /* 0x000fda0001f66670 */
[----:B------:R-:W-:Y:S01]  /*3f30*/  @!P3 IADD3 R37, P4, P5, R32, R36, R5 ;  /* 0x000000242025b210 */ /* 0x000fe20007d9e005 */
[----:B------:R-:W0:Y:S08]  /*3f40*/  @!P3 LDC.64 R52, c[0x0][0x3e8] ;  /* 0x0000fa00ff34bb82 */ /* 0x000e300000000a00 */
[----:B------:R-:W1:Y:S01]  /*3f50*/  @!P3 LDC.64 R56, c[0x0][0x400] ;  /* 0x00010000ff38bb82 */ /* 0x000e620000000a00 */
[----:B--2---:R-:W-:-:S02]  /*3f60*/  R2UR UR4, R44 ;  /* 0x000000002c0472ca */ /* 0x004fc400000e0000 */
[----:B------:R-:W-:Y:S02]  /*3f70*/  @!P3 IADD3.X R44, R80, R107, R6, P4, P5 ;  /* 0x0000006b502cb210 */ /* 0x000fe400027ea406 */
[----:B------:R-:W-:-:S04]  /*3f80*/  @!P3 IADD3 R54, P4, P5, R64, R38, R3 ;  /* 0x000000264036b210 */ /* 0x000fc80007d9e003 */
        /* <DEDUP_REMOVED lines=51> */
[----:B------:R-:W-:-:S04]  /*42c0*/  PRMT R122, R56, 0x5410, R57 ;  /* 0x00005410387a7816 */ /* 0x000fc80000000039 */
[----:B------:R-:W-:Y:S01]  /*42d0*/  PRMT R123, R59, 0x5410, R60 ;  /* 0x000054103b7b7816 */ /* 0x000fe2000000003c */
[----:B-----5:R-:W-:Y:S02]  /*42e0*/  IMAD.MOV.U32 R56, RZ, RZ, R54 ;  /* 0x000000ffff387224 */ /* 0x020fe400078e0036 */
[----:B------:R-:W-:Y:S02]  /*42f0*/  IMAD.MOV.U32 R57, RZ, RZ, R55 ;  /* 0x000000ffff397224 */ /* 0x000fe400078e0037 */
[----:B------:R-:W-:Y:S02]  /*4300*/  IMAD.MOV.U32 R59, RZ, RZ, R52 ;  /* 0x000000ffff3b7224 */ /* 0x000fe400078e0034 */
[----:B------:R-:W-:Y:S01]  /*4310*/  IMAD.MOV.U32 R60, RZ, RZ, R53 ;  /* 0x000000ffff3c7224 */ /* 0x000fe200078e0035 */
[----:B------:R-:W-:-:S04]  /*4320*/  PRMT R124, R56, 0x5410, R57 ;  /* 0x00005410387c7816 */ /* 0x000fc80000000039 */
[----:B------:R-:W-:Y:S01]  /*4330*/  PRMT R126, R59, 0x5410, R60 ;  /* 0x000054103b7e7816 */ /* 0x000fe2000000003c */
[----:B------:R-:W-:Y:S06]  /*4340*/  @!P3 BRA `(.L_x_10228) ;  /* 0x000000000004b947 */ /* 0x000fec0003800000 */
[----:B------:R-:W-:Y:S01]  /*4350*/  BPT.TRAP 0x1 ;  /* 0x000000040000795c */ /* 0x000fe20000300000 */
.L_x_10228:
        /* <DEDUP_REMOVED lines=9> */
.L_x_10508:
[----:B------:R-:W-:Y:S05]  /*43f0*/  BSYNC B1 ;  /* 0x0000000000017941 */ /* 0x000fea0003800000 */
.L_x_10229:
[----:B------:R-:W-:Y:S01]  /*4400*/  ISETP.GE.OR P5, PT, R19, R108, P1 ;  /* 0x0000006c1300720c */ /* 0x000fe20000fa6670 */
[----:B------:R-:W-:-:S12]  /*4410*/  BSSY B1, `(.L_x_10231) ;  /* 0x000007e000017945 */ /* 0x000fd80003800000 */
[----:B------:R-:W-:Y:S05]  /*4420*/  @P5 BRA `(.L_x_10232) ;  /* 0x0000000400f05947 */ /* 0x000fea0003800000 */
[-C--:B--2---:R-:W-:Y:S01]  /*4430*/  IMAD R56, R231, R104.reuse, RZ ;  /* 0x00000068e7387224 */ /* 0x084fe200078e02ff */
[----:B------:R-:W-:Y:S01]  /*4440*/  BSSY B2, `(.L_x_10233) ;  /* 0x000006e000027945 */ /* 0x000fe20003800000 */
[----:B------:R-:W-:-:S04]  /*4450*/  IMAD.WIDE.U32 R106, R19, R104, R102 ;  /* 0x00000068136a7225 */ /* 0x000fc800078e0066 */
[----:B------:R-:W-:Y:S01]  /*4460*/  IMAD R57, R19, R105, R56 ;  /* 0x0000006913397224 */ /* 0x000fe200078e0238 */
[----:B------:R-:W-:Y:S01]  /*4470*/  SEL R56, R75, R111, !P0 ;  /* 0x0000006f4b387207 */ /* 0x000fe20004000000 */
[----:B------:R-:W-:Y:S01]  /*4480*/  IMAD R59, R2, 0x1800, R91 ;  /* 0x00001800023b7824 */ /* 0x000fe200078e025b */
[----:B------:R-:W-:Y:S01]  /*4490*/  IADD3 R112, P5, P6, R12, R106, R85 ;  /* 0x0000006a0c707210 */ /* 0x000fe20007ebe055 */
[----:B------:R-:W-:Y:S01]  /*44a0*/  IMAD.IADD R114, R57, 0x1, R107 ;  /* 0x0000000139727824 */ /* 0x000fe200078e026b */
[----:B------:R-:W-:-:S04]  /*44b0*/  SHF.R.S32.HI R57, RZ, 0x1f, R56 ;  /* 0x0000001fff397819 */ /* 0x000fc80000011438 */
[----:B------:R-:W-:Y:S01]  /*44c0*/  LEA.HI R57, R57, R56, RZ, 0x4 ;  /* 0x0000003839397211 */ /* 0x000fe200078f20ff */
[----:B------:R-:W-:Y:S01]  /*44d0*/  IMAD R56, R59, 0x2, R18 ;  /* 0x000000023b387824 */ /* 0x000fe200078e0212 */
[----:B------:R-:W-:Y:S02]  /*44e0*/  IADD3.X R113, R72, R114, R87, P5, P6 ;  /* 0x0000007248717210 */ /* 0x000fe40002fec457 */
[----:B------:R-:W-:-:S05]  /*44f0*/  LEA.HI.SX32 R57, R57, R84, 0x1c ;  /* 0x0000005439397211 */ /* 0x000fca00078fe2ff */
[----:B------:R-:W-:-:S05]  /*4500*/  IMAD.SHL.U32 R115, R57, 0x8, RZ ;  /* 0x0000000839737824 */ /* 0x000fca00078e00ff */
[----:B------:R-:W-:-:S04]  /*4510*/  LOP3.LUT R57, R83, 0x38, R115, 0xf8, !PT ;  /* 0x0000003853397812 */ /* 0x000fc800078ef873 */
[----:B------:R-:W-:-:S05]  /*4520*/  LOP3.LUT R57, R57, R86, RZ, 0x3c, !PT ;  /* 0x0000005639397212 */ /* 0x000fca00078e3cff */
[----:B------:R-:W-:-:S04]  /*4530*/  IMAD R57, R218, 0x200, R57 ;  /* 0x00000200da397824 */ /* 0x000fc800078e0239 */
        /* <DEDUP_REMOVED lines=8> */
[----:B--2---:R-:W-:Y:S01]  /*45c0*/  HADD2.F32 R117, -RZ, R61.H0_H0 ;  /* 0x2000003dff757230 */ /* 0x004fe20000004100 */
[--C-:B------:R-:W-:Y:S01]  /*45d0*/  SHF.R.U64 R37, R44, 0x10, R45.reuse ;  /* 0x000000102c257819 */ /* 0x100fe2000000122d */
[----:B------:R-:W-:Y:S01]  /*45e0*/  HADD2.F32 R119, -RZ, R119.H0_H0 ;  /* 0x20000077ff777230 */ /* 0x000fe20000004100 */
[----:B------:R-:W-:Y:S01]  /*45f0*/  SHF.R.U32.HI R44, RZ, 0x10, R45 ;  /* 0x00000010ff2c7819 */ /* 0x000fe2000001162d */
[----:B------:R-:W-:Y:S01]  /*4600*/  HADD2.F32 R61, -RZ, R61.H1_H1 ;  /* 0x3000003dff3d7230 */ /* 0x000fe20000004100 */
[--C-:B------:R-:W-:Y:S01]  /*4610*/  SHF.R.U64 R38, R38, 0x10, R39.reuse ;  /* 0x0000001026267819 */ /* 0x100fe20000001227 */
[----:B------:R-:W-:Y:S01]  /*4620*/  FMUL.FTZ R118, R117, R120 ;  /* 0x0000007875767220 */ /* 0x000fe20000410000 */
[----:B------:R-:W-:Y:S01]  /*4630*/  SHF.R.U32.HI R45, RZ, 0x10, R39 ;  /* 0x00000010ff2d7819 */ /* 0x000fe20000011627 */
[----:B------:R-:W-:Y:S01]  /*4640*/  HADD2.F32 R37, -RZ, R37.H0_H0 ;  /* 0x20000025ff257230 */ /* 0x000fe20000004100 */
[----:B------:R-:W-:-:S02]  /*4650*/  SHF.R.U64 R39, R46, 0x10, R47 ;  /* 0x000000102e277819 */ /* 0x000fc4000000122f */
[----:B------:R-:W-:Y:S01]  /*4660*/  SHF.R.U32.HI R46, RZ, 0x10, R47 ;  /* 0x00000010ff2e7819 */ /* 0x000fe2000001162f */
[----:B-1----:R-:W-:Y:S02]  /*4670*/  IMAD.MOV.U32 R47, RZ, RZ, R57 ;  /* 0x000000ffff2f7224 */ /* 0x002fe400078e0039 */
[----:B------:R-:W-:Y:S02]  /*4680*/  IMAD.MOV.U32 R57, RZ, RZ, R60 ;  /* 0x000000ffff397224 */ /* 0x000fe400078e003c */
[----:B------:R-:W-:Y:S02]  /*4690*/  IMAD.MOV.U32 R60, RZ, RZ, R58 ;  /* 0x000000ffff3c7224 */ /* 0x000fe400078e003a */
[----:B------:R-:W-:Y:S02]  /*46a0*/  HADD2.F32 R58, -RZ, R47.H0_H0 ;  /* 0x2000002fff3a7230 */ /* 0x000fe40000004100 */
[----:B------:R-:W-:Y:S02]  /*46b0*/  HADD2.F32 R46, -RZ, R46.H0_H0 ;  /* 0x2000002eff2e7230 */ /* 0x000fe40000004100 */
[----:B------:R-:W-:-:S02]  /*46c0*/  HADD2.F32 R45, -RZ, R45.H0_H0 ;  /* 0x2000002dff2d7230 */ /* 0x000fc40000004100 */
[C---:B------:R-:W-:Y:S01]  /*46d0*/  FMUL.FTZ R120, R58.reuse, R120 ;  /* 0x000000783a787220 */ /* 0x040fe20000410000 */
[-C--:B------:R-:W-:Y:S01]  /*46e0*/  FFMA.FTZ R58, R58, R119.reuse, -R118 ;  /* 0x000000773a3a7223 */ /* 0x080fe20000010876 */
[----:B------:R-:W-:Y:S02]  /*46f0*/  HADD2.F32 R118, -RZ, R44.H0_H0 ;  /* 0x2000002cff767230 */ /* 0x000fe40000004100 */
[----:B------:R-:W-:Y:S01]  /*4700*/  FFMA.FTZ R44, R117, R119, R120 ;  /* 0x00000077752c7223 */ /* 0x000fe20000010078 */
[----:B------:R-:W-:Y:S02]  /*4710*/  HADD2.F32 R117, -RZ, R47.H1_H1 ;  /* 0x3000002fff757230 */ /* 0x000fe40000004100 */
[----:B------:R-:W-:Y:S02]  /*4720*/  HADD2.F32 R119, -RZ, R116.H0_H0 ;  /* 0x20000074ff777230 */ /* 0x000fe40000004100 */
[----:B------:R-:W-:Y:S01]  /*4730*/  FMUL.FTZ R116, R61, R118 ;  /* 0x000000763d747220 */ /* 0x000fe20000410000 */
[----:B------:R-:W-:-:S02]  /*4740*/  IMAD.MOV.U32 R47, RZ, RZ, R63 ;  /* 0x000000ffff2f7224 */ /* 0x000fc400078e003f */
[C---:B------:R-:W-:Y:S01]  /*4750*/  FMUL.FTZ R118, R117.reuse, R118 ;  /* 0x0000007675767220 */ /* 0x040fe20000410000 */
[----:B------:R-:W-:Y:S02]  /*4760*/  IMAD.MOV.U32 R63, RZ, RZ, R62 ;  /* 0x000000ffff3f7224 */ /* 0x000fe400078e003e */
[-C--:B------:R-:W-:Y:S01]  /*4770*/  FFMA.FTZ R62, R117, R119.reuse, -R116 ;  /* 0x00000077753e7223 */ /* 0x080fe20000010874 */
[----:B------:R-:W-:Y:S02]  /*4780*/  HADD2.F32 R116, -RZ, R127.H1_H1 ;  /* 0x3000007fff747230 */ /* 0x000fe40000004100 */
[----:B------:R-:W-:Y:S01]  /*4790*/  FFMA.FTZ R61, R61, R119, R118 ;  /* 0x000000773d3d7223 */ /* 0x000fe20000010076 */
[----:B------:R-:W-:Y:S02]  /*47a0*/  HADD2.F32 R117, -RZ, R47.H0_H0 ;  /* 0x2000002fff757230 */ /* 0x000fe40000004100 */
[----:B------:R-:W-:Y:S01]  /*47b0*/  HADD2.F32 R118, -RZ, R127.H0_H0 ;  /* 0x2000007fff767230 */ /* 0x000fe20000004100 */
[----:B------:R-:W-:Y:S01]  /*47c0*/  F2FP.F16.F32.PACK_AB R58, R62, R58 ;  /* 0x0000003a3e3a723e */ /* 0x000fe200000000ff */
[----:B------:R-:W-:Y:S01]  /*47d0*/  HADD2.F32 R119, -RZ, R59.H0_H0 ;  /* 0x2000003bff777230 */ /* 0x000fe20000004100 */
[----:B------:R-:W-:Y:S01]  /*47e0*/  F2FP.F16.F32.PACK_AB R61, R61, R44 ;  /* 0x0000002c3d3d723e */ /* 0x000fe200000000ff */
[----:B------:R-:W-:-:S02]  /*47f0*/  HADD2.F32 R120, -RZ, R47.H1_H1 ;  /* 0x3000002fff787230 */ /* 0x000fc40000004100 */
[-C--:B------:R-:W-:Y:S01]  /*4800*/  FMUL.FTZ R47, R117, R116.reuse ;  /* 0x00000074752f7220 */ /* 0x080fe20000410000 */
[----:B------:R-:W-:Y:S02]  /*4810*/  HADD2.F32 R59, -RZ, R59.H1_H1 ;  /* 0x3000003bff3b7230 */ /* 0x000fe40000004100 */
[C---:B------:R-:W-:Y:S01]  /*4820*/  FMUL.FTZ R116, R119.reuse, R116 ;  /* 0x0000007477747220 */ /* 0x040fe20000410000 */
[----:B------:R-:W-:Y:S02]  /*4830*/  HADD2.F32 R39, -RZ, R39.H0_H0 ;  /* 0x20000027ff277230 */ /* 0x000fe40000004100 */
[----:B------:R-:W-:Y:S01]  /*4840*/  FFMA.FTZ R47, R119, R118, -R47 ;  /* 0x00000076772f7223 */ /* 0x000fe2000001082f */
[-C--:B------:R-:W-:Y:S01]  /*4850*/  FMUL.FTZ R119, R120, R46.reuse ;  /* 0x0000002e78777220 */ /* 0x080fe20000410000 */
[----:B------:R-:W-:Y:S01]  /*4860*/  FMUL.FTZ R46, R59, R46 ;  /* 0x0000002e3b2e7220 */ /* 0x000fe20000410000 */
[----:B------:R-:W-:Y:S01]  /*4870*/  FFMA.FTZ R116, R117, R118, R116 ;  /* 0x0000007675747223 */ /* 0x000fe20000010074 */
[----:B------:R-:W-:-:S02]  /*4880*/  HADD2.F32 R118, -RZ, R57.H0_H0 ;  /* 0x20000039ff767230 */ /* 0x000fc40000004100 */
[-C--:B------:R-:W-:Y:S01]  /*4890*/  FFMA.FTZ R119, R59, R45.reuse, -R119 ;  /* 0x0000002d3b777223 */ /* 0x080fe20000010877 */
[----:B------:R-:W-:Y:S01]  /*48a0*/  FFMA.FTZ R46, R120, R45, R46 ;  /* 0x0000002d782e7223 */ /* 0x000fe2000001002e */
[----:B------:R-:W-:Y:S02]  /*48b0*/  HADD2.F32 R45, -RZ, R121.H1_H1 ;  /* 0x30000079ff2d7230 */ /* 0x000fe40000004100 */
[--C-:B------:R-:W-:Y:S01]  /*48c0*/  HADD2.F32 R117, -RZ, R56.reuse.H0_H0 ;  /* 0x20000038ff757230 */ /* 0x100fe20000004100 */
[----:B------:R-:W-:Y:S01]  /*48d0*/  F2FP.F16.F32.PACK_AB R47, R119, R47 ;  /* 0x0000002f772f723e */ /* 0x000fe200000000ff */
[----:B------:R-:W-:Y:S01]  /*48e0*/  HADD2.F32 R57, -RZ, R57.H1_H1 ;  /* 0x30000039ff397230 */ /* 0x000fe20000004100 */
[----:B------:R-:W-:Y:S01]  /*48f0*/  F2FP.F16.F32.PACK_AB R46, R46, R116 ;  /* 0x000000742e2e723e */ /* 0x000fe200000000ff */
[----:B------:R-:W-:Y:S02]  /*4900*/  HADD2.F32 R56, -RZ, R56.H1_H1 ;  /* 0x30000038ff387230 */ /* 0x000fe40000004100 */
[----:B------:R-:W-:-:S02]  /*4910*/  HADD2.F32 R59, -RZ, R121.H0_H0 ;  /* 0x20000079ff3b7230 */ /* 0x000fc40000004100 */
[-C--:B------:R-:W-:Y:S01]  /*4920*/  FMUL.FTZ R121, R117, R45.reuse ;  /* 0x0000002d75797220 */ /* 0x080fe20000410000 */
[----:B------:R-:W-:Y:S02]  /*4930*/  HADD2.F32 R120, -RZ, R36.H0_H0 ;  /* 0x20000024ff787230 */ /* 0x000fe40000004100 */
[----:B------:R-:W-:Y:S01]  /*4940*/  FMUL.FTZ R36, R118, R45 ;  /* 0x0000002d76247220 */ /* 0x000fe20000410000 */
[-C--:B------:R-:W-:Y:S01]  /*4950*/  FMUL.FTZ R45, R57, R37.reuse ;  /* 0x00000025392d7220 */ /* 0x080fe20000410000 */
[----:B------:R-:W-:Y:S01]  /*4960*/  FMUL.FTZ R37, R56, R37 ;  /* 0x0000002538257220 */ /* 0x000fe20000410000 */
[-C--:B------:R-:W-:Y:S01]  /*4970*/  FFMA.FTZ R121, R118, R59.reuse, R121 ;  /* 0x0000003b76797223 */ /* 0x080fe20000010079 */
[----:B------:R-:W-:Y:S01]  /*4980*/  FFMA.FTZ R36, R117, R59, -R36 ;  /* 0x0000003b75247223 */ /* 0x000fe20000010824 */
[----:B------:R-:W-:Y:S02]  /*4990*/  HADD2.F32 R117, -RZ, R63.H0_H0 ;  /* 0x2000003fff757230 */ /* 0x000fe40000004100 */
[----:B------:R-:W-:Y:S01]  /*49a0*/  FFMA.FTZ R57, R57, R120, R37 ;  /* 0x0000007839397223 */ /* 0x000fe20000010025 */
[----:B------:R-:W-:-:S02]  /*49b0*/  HADD2.F32 R37, -RZ, R125.H0_H0 ;  /* 0x2000007dff257230 */ /* 0x000fc40000004100 */
[----:B------:R-:W-:Y:S01]  /*49c0*/  FFMA.FTZ R45, R56, R120, -R45 ;  /* 0x00000078382d7223 */ /* 0x000fe2000001082d */
[----:B------:R-:W-:Y:S02]  /*49d0*/  HADD2.F32 R59, -RZ, R60.H0_H0 ;  /* 0x2000003cff3b7230 */ /* 0x000fe40000004100 */
[----:B------:R-:W-:Y:S02]  /*49e0*/  HADD2.F32 R63, -RZ, R63.H1_H1 ;  /* 0x3000003fff3f7230 */ /* 0x000fe40000004100 */
[----:B------:R-:W-:Y:S02]  /*49f0*/  HADD2.F32 R118, -RZ, R38.H0_H0 ;  /* 0x20000026ff767230 */ /* 0x000fe40000004100 */
[-C--:B------:R-:W-:Y:S01]  /*4a00*/  FMUL.FTZ R38, R117, R37.reuse ;  /* 0x0000002575267220 */ /* 0x080fe20000410000 */
[----:B------:R-:W-:Y:S02]  /*4a10*/  HADD2.F32 R56, -RZ, R125.H1_H1 ;  /* 0x3000007dff387230 */ /* 0x000fe40000004100 */
[----:B------:R-:W-:Y:S01]  /*4a20*/  FMUL.FTZ R120, R59, R37 ;  /* 0x000000253b787220 */ /* 0x000fe20000410000 */
[----:B------:R-:W-:-:S02]  /*4a30*/  HADD2.F32 R60, -RZ, R60.H1_H1 ;  /* 0x3000003cff3c7230 */ /* 0x000fc40000004100 */
[-C--:B------:R-:W-:Y:S01]  /*4a40*/  FMUL.FTZ R37, R63, R39.reuse ;  /* 0x000000273f257220 */ /* 0x080fe20000410000 */
[-C--:B------:R-:W-:Y:S01]  /*4a50*/  FFMA.FTZ R38, R59, R56.reuse, -R38 ;  /* 0x000000383b267223 */ /* 0x080fe20000010826 */
[----:B------:R-:W-:Y:S02]  /*4a60*/  FFMA.FTZ R120, R117, R56, R120 ;  /* 0x0000003875787223 */ /* 0x000fe40000010078 */
[C---:B------:R-:W-:Y:S01]  /*4a70*/  FFMA.FTZ R37, R60.reuse, R118, -R37 ;  /* 0x000000763c257223 */ /* 0x040fe20000010825 */
[----:B------:R-:W-:Y:S01]  /*4a80*/  FMUL.FTZ R39, R60, R39 ;  /* 0x000000273c277220 */ /* 0x000fe20000410000 */
[----:B------:R-:W-:Y:S01]  /*4a90*/  F2FP.F16.F32.PACK_AB R60, R57, R121 ;  /* 0x00000079393c723e */ /* 0x000fe200000000ff */
[----:B------:R-:W-:Y:S01]  /*4aa0*/  IMAD.MOV.U32 R57, RZ, RZ, R58 ;  /* 0x000000ffff397224 */ /* 0x000fe200078e003a */
[----:B------:R-:W-:Y:S01]  /*4ab0*/  F2FP.F16.F32.PACK_AB R56, R45, R36 ;  /* 0x000000242d38723e */ /* 0x000fe200000000ff */
[----:B------:R-:W-:Y:S01]  /*4ac0*/  FFMA.FTZ R39, R63, R118, R39 ;  /* 0x000000763f277223 */ /* 0x000fe20000010027 */
[----:B------:R-:W-:Y:S01]  /*4ad0*/  F2FP.F16.F32.PACK_AB R38, R37, R38 ;  /* 0x000000262526723e */ /* 0x000fe200000000ff */
[----:B------:R-:W-:-:S02]  /*4ae0*/  IMAD.MOV.U32 R59, RZ, RZ, R47 ;  /* 0x000000ffff3b7224 */ /* 0x000fc400078e002f */
[----:B------:R-:W-:Y:S01]  /*4af0*/  IMAD.MOV.U32 R63, RZ, RZ, R46 ;  /* 0x000000ffff3f7224 */ /* 0x000fe200078e002e */
[----:B------:R-:W-:Y:S01]  /*4b00*/  F2FP.F16.F32.PACK_AB R62, R39, R120 ;  /* 0x00000078273e723e */ /* 0x000fe200000000ff */
[----:B------:R-:W-:-:S07]  /*4b10*/  IMAD.MOV.U32 R58, RZ, RZ, R38 ;  /* 0x000000ffff3a7224 */ /* 0x000fce00078e0026 */
.L_x_10234:
[----:B------:R-:W-:Y:S05]  /*4b20*/  BSYNC B2 ;  /* 0x0000000000027941 */ /* 0x000fea0003800000 */
.L_x_10233:
[----:B------:R-:W-:Y:S02]  /*4b30*/  ISETP.GE.AND P5, PT, R115, R110, PT ;  /* 0x0000006e7300720c */ /* 0x000fe40003fa6270 */
[----:B------:R-:W-:-:S11]  /*4b40*/  P2R R36, PR, RZ, 0x1 ;  /* 0x00000001ff247803 */ /* 0x000fd60000000000 */
[--C-:B------:R-:W-:Y:S02]  /*4b50*/  @!P5 SHF.R.S32.HI R37, RZ, 0x1f, R115.reuse ;  /* 0x0000001fff25d819 */ /* 0x100fe40000011473 */
[----:B------:R-:W-:-:S04]  /*4b60*/  @!P5 IADD3 R106, P0, P6, R12, R106, R115 ;  /* 0x0000006a0c6ad210 */ /* 0x000fc80007e1e073 */
[----:B------:R-:W-:Y:S02]  /*4b70*/  @!P5 IADD3.X R114, R72, R114, R37, P0, P6 ;  /* 0x000000724872d210 */ /* 0x000fe400007ec425 */
[----:B------:R-:W-:Y:S02]  /*4b80*/  ISETP.NE.AND P0, PT, R36, RZ, PT ;  /* 0x000000ff2400720c */ /* 0x000fe40003f05270 */
[----:B------:R-:W-:-:S04]  /*4b90*/  LEA R36, P6, R112, R100, 0x1 ;  /* 0x0000006470247211 */ /* 0x000fc800078c08ff */
[----:B------:R-:W-:Y:S02]  /*4ba0*/  LEA.HI.X R37, R112, R101, R113, 0x1, P6 ;  /* 0x0000006570257211 */ /* 0x000fe400030f0c71 */
[----:B------:R-:W-:-:S03]  /*4bb0*/  @!P5 LEA R38, P6, R106, R100, 0x1 ;  /* 0x000000646a26d211 */ /* 0x000fc600078c08ff */
[----:B-1----:R1:W-:Y:S01]  /*4bc0*/  STG.E.128 desc[UR60][R36.64], R56 ;  /* 0x0000003824007986 */ /* 0x0023e2000c101d3c */
[----:B------:R-:W-:-:S05]  /*4bd0*/  @!P5 LEA.HI.X R39, R106, R101, R114, 0x1, P6 ;  /* 0x000000656a27d211 */ /* 0x000fca00030f0c72 */
[----:B--2---:R1:W-:Y:S04]  /*4be0*/  @!P5 STG.E.128 desc[UR60][R38.64], R60 ;  /* 0x0000003c2600d986 */ /* 0x0043e8000c101d3c */
.L_x_10232:
[----:B------:R-:W-:Y:S05]  /*4bf0*/  BSYNC B1 ;  /* 0x0000000000017941 */ /* 0x000fea0003800000 */
.L_x_10231:
[C---:B------:R-:W-:Y:S01]  /*4c00*/  ISETP.GE.OR P5, PT, R227.reuse, R108, P1 ;  /* 0x0000006ce300720c */ /* 0x040fe20000fa6670 */
        /* <DEDUP_REMOVED lines=11> */
[----:B------:R-:W-:Y:S01]  /*4cc0*/  LEA.HI.X R57, R36, R101, R37, 0x1, P5 ;  /* 0x0000006524397211 */ /* 0x000fe200028f0c25 */
[----:B------:R-:W-:Y:S01]  /*4cd0*/  IMAD R37, R2, 0x1800, R88 ;  /* 0x0000180002257824 */ /* 0x000fe200078e0258 */
[----:B------:R-:W-:-:S03]  /*4ce0*/  SHF.R.S32.HI R36, RZ, 0x1f, R111 ;  /* 0x0000001fff247819 */ /* 0x000fc6000001146f */
[----:B------:R-:W-:Y:S01]  /*4cf0*/  IMAD R37, R37, 0x2, R18 ;  /* 0x0000000225257824 */ /* 0x000fe200078e0212 */
[----:B------:R-:W-:-:S04]  /*4d00*/  LEA.HI R111, R36, R111, RZ, 0x4 ;  /* 0x0000006f246f7211 */ /* 0x000fc800078f20ff */
[----:B------:R-:W-:-:S05]  /*4d10*/  LEA.HI.SX32 R61, R111, R84, 0x1c ;  /* 0x000000546f3d7211 */ /* 0x000fca00078fe2ff */
[----:B------:R-:W-:-:S05]  /*4d20*/  IMAD.SHL.U32 R61, R61, 0x8, RZ ;  /* 0x000000083d3d7824 */ /* 0x000fca00078e00ff */
[----:B------:R-:W-:-:S04]  /*4d30*/  LOP3.LUT R36, R215, 0x38, R61, 0xf8, !PT ;  /* 0x00000038d7247812 */ /* 0x000fc800078ef83d */
[----:B------:R-:W-:-:S05]  /*4d40*/  LOP3.LUT R36, R36, R38, RZ, 0x3c, !PT ;  /* 0x0000002624247212 */ /* 0x000fca00078e3cff */
[----:B------:R-:W-:-:S04]  /*4d50*/  IMAD.IADD R39, R219, 0x1, R36 ;  /* 0x00000001db277824 */ /* 0x000fc800078e0224 */
[----:B------:R-:W-:-:S04]  /*4d60*/  IMAD R39, R2, 0x1800, R39 ;  /* 0x0000180002277824 */ /* 0x000fc800078e0227 */
[----:B------:R-:W-:Y:S02]  /*4d70*/  IMAD R44, R39, 0x2, R18 ;  /* 0x00000002272c7824 */ /* 0x000fe400078e0212 */
[----:B------:R-:W1:Y:S04]  /*4d80*/  LDS.128 R36, [R37+0x1c400] ;  /* 0x01c4000025247984 */ /* 0x000e680000000c00 */
        /* <DEDUP_REMOVED lines=9> */
[--C-:B-1----:R-:W-:Y:S01]  /*4e20*/  HADD2.F32 R45, -RZ, R37.reuse.H0_H0 ;  /* 0x20000025ff2d7230 */ /* 0x102fe20000004100 */
[----:B------:R-:W-:Y:S01]  /*4e30*/  SHF.R.U64 R53, R54, 0x10, R55 ;  /* 0x0000001036357819 */ /* 0x000fe20000001237 */
[----:B------:R-:W-:Y:S02]  /*4e40*/  HADD2.F32 R37, -RZ, R37.H1_H1 ;  /* 0x30000025ff257230 */ /* 0x000fe40000004100 */
[----:B------:R-:W-:Y:S01]  /*4e50*/  FMUL.FTZ R104, R62, R60 ;  /* 0x0000003c3e687220 */ /* 0x000fe20000410000 */
[----:B------:R-:W-:-:S02]  /*4e60*/  HADD2.F32 R52, -RZ, R52.H0_H0 ;  /* 0x20000034ff347230 */ /* 0x000fc40000004100 */
[----:B------:R-:W-:Y:S01]  /*4e70*/  FMUL.FTZ R105, R45, R60 ;  /* 0x0000003c2d697220 */ /* 0x000fe20000410000 */
[----:B------:R-:W-:Y:S01]  /*4e80*/  SHF.R.U32.HI R54, RZ, 0x10, R55 ;  /* 0x00000010ff367819 */ /* 0x000fe20000011637 */
[----:B------:R-:W-:Y:S01]  /*4e90*/  HADD2.F32 R58, -RZ, R58.H0_H0 ;  /* 0x2000003aff3a7230 */ /* 0x000fe20000004100 */
[--C-:B------:R-:W-:Y:S01]  /*4ea0*/  SHF.R.U64 R50, R50, 0x10, R51.reuse ;  /* 0x0000001032327819 */ /* 0x100fe20000001233 */
[-C--:B------:R-:W-:Y:S01]  /*4eb0*/  FMUL.FTZ R60, R63, R52.reuse ;  /* 0x000000343f3c7220 */ /* 0x080fe20000410000 */
[----:B------:R-:W-:Y:S02]  /*4ec0*/  HADD2.F32 R55, -RZ, R123.H1_H1 ;  /* 0x3000007bff377230 */ /* 0x000fe40000004100 */
[C---:B------:R-:W-:Y:S01]  /*4ed0*/  FMUL.FTZ R52, R37.reuse, R52 ;  /* 0x0000003425347220 */ /* 0x040fe20000410000 */
[----:B------:R-:W-:Y:S01]  /*4ee0*/  SHF.R.U32.HI R51, RZ, 0x10, R51 ;  /* 0x00000010ff337819 */ /* 0x000fe20000011633 */
[----:B------:R-:W-:Y:S01]  /*4ef0*/  FFMA.FTZ R37, R37, R58, -R60 ;  /* 0x0000003a25257223 */ /* 0x000fe2000001083c */
[----:B------:R-:W-:-:S02]  /*4f00*/  HADD2.F32 R54, -RZ, R54.H0_H0 ;  /* 0x20000036ff367230 */ /* 0x000fc40000004100 */
[----:B------:R-:W-:Y:S01]  /*4f10*/  FFMA.FTZ R52, R63, R58, R52 ;  /* 0x0000003a3f347223 */ /* 0x000fe20000010034 */
[-C--:B------:R-:W-:Y:S01]  /*4f20*/  FFMA.FTZ R105, R62, R55.reuse, R105 ;  /* 0x000000373e697223 */ /* 0x080fe20000010069 */
[----:B------:R-:W-:Y:S02]  /*4f30*/  HADD2.F32 R63, -RZ, R124.H1_H1 ;  /* 0x3000007cff3f7230 */ /* 0x000fe40000004100 */
[----:B------:R-:W-:Y:S01]  /*4f40*/  FFMA.FTZ R104, R45, R55, -R104 ;  /* 0x000000372d687223 */ /* 0x000fe20000010868 */
[----:B------:R-:W-:Y:S02]  /*4f50*/  HADD2.F32 R58, -RZ, R47.H0_H0 ;  /* 0x2000002fff3a7230 */ /* 0x000fe40000004100 */
[----:B------:R-:W-:Y:S01]  /*4f60*/  HADD2.F32 R62, -RZ, R39.H0_H0 ;  /* 0x20000027ff3e7230 */ /* 0x000fe20000004100 */
[----:B------:R-:W-:Y:S01]  /*4f70*/  F2FP.F16.F32.PACK_AB R52, R52, R105 ;  /* 0x000000693434723e */ /* 0x000fe200000000ff */
[----:B------:R-:W-:Y:S01]  /*4f80*/  HADD2.F32 R47, -RZ, R47.H1_H1 ;  /* 0x3000002fff2f7230 */ /* 0x000fe20000004100 */
[----:B------:R-:W-:Y:S01]  /*4f90*/  F2FP.F16.F32.PACK_AB R37, R37, R104 ;  /* 0x000000682525723e */ /* 0x000fe200000000ff */
[----:B------:R-:W-:-:S02]  /*4fa0*/  HADD2.F32 R55, -RZ, R39.H1_H1 ;  /* 0x30000027ff377230 */ /* 0x000fc40000004100 */
[-C--:B------:R-:W-:Y:S01]  /*4fb0*/  FMUL.FTZ R39, R58, R63.reuse ;  /* 0x0000003f3a277220 */ /* 0x080fe20000410000 */
[----:B------:R-:W-:Y:S02]  /*4fc0*/  HADD2.F32 R45, -RZ, R122.H1_H1 ;  /* 0x3000007aff2d7230 */ /* 0x000fe40000004100 */
[C---:B------:R-:W-:Y:S01]  /*4fd0*/  FMUL.FTZ R63, R62.reuse, R63 ;  /* 0x0000003f3e3f7220 */ /* 0x040fe20000410000 */
[----:B------:R-:W-:Y:S02]  /*4fe0*/  HADD2.F32 R60, -RZ, R51.H0_H0 ;  /* 0x20000033ff3c7230 */ /* 0x000fe40000004100 */
[-C--:B------:R-:W-:Y:S01]  /*4ff0*/  FMUL.FTZ R106, R47, R54.reuse ;  /* 0x000000362f6a7220 */ /* 0x080fe20000410000 */
[C---:B------:R-:W-:Y:S01]  /*5000*/  FMUL.FTZ R112, R55.reuse, R54 ;  /* 0x0000003637707220 */ /* 0x040fe20000410000 */
        /* <DEDUP_REMOVED lines=9> */
[----:B------:R-:W-:Y:S02]  /*50a0*/  HADD2.F32 R60, -RZ, R44.H0_H0 ;  /* 0x2000002cff3c7230 */ /* 0x000fe40000004100 */
[----:B------:R-:W-:Y:S01]  /*50b0*/  FMUL.FTZ R112, R47, R106 ;  /* 0x0000006a2f707220 */ /* 0x000fe20000410000 */
[--C-:B------:R-:W-:Y:S02]  /*50c0*/  HADD2.F32 R49, -RZ, R36.reuse.H1_H1 ;  /* 0x30000024ff317230 */ /* 0x100fe40000004100 */
[----:B------:R-:W-:Y:S02]  /*50d0*/  HADD2.F32 R62, -RZ, R36.H0_H0 ;  /* 0x20000024ff3e7230 */ /* 0x000fe40000004100 */
[----:B------:R-:W-:Y:S01]  /*50e0*/  FMUL.FTZ R55, R60, R51 ;  /* 0x000000333c377220 */ /* 0x000fe20000410000 */
[----:B------:R-:W-:-:S02]  /*50f0*/  HADD2.F32 R48, -RZ, R48.H0_H0 ;  /* 0x20000030ff307230 */ /* 0x000fc40000004100 */
[C---:B------:R-:W-:Y:S01]  /*5100*/  FMUL.FTZ R106, R49.reuse, R106 ;  /* 0x0000006a316a7220 */ /* 0x040fe20000410000 */
[----:B------:R-:W-:Y:S02]  /*5110*/  HADD2.F32 R123, -RZ, R123.H0_H0 ;  /* 0x2000007bff7b7230 */ /* 0x000fe40000004100 */
[----:B------:R-:W-:Y:S01]  /*5120*/  FMUL.FTZ R51, R62, R51 ;  /* 0x000000333e337220 */ /* 0x000fe20000410000 */
[----:B------:R-:W-:Y:S02]  /*5130*/  HADD2.F32 R63, -RZ, R53.H0_H0 ;  /* 0x20000035ff3f7230 */ /* 0x000fe40000004100 */
[-C--:B------:R-:W-:Y:S01]  /*5140*/  FFMA.FTZ R49, R49, R48.reuse, -R112 ;  /* 0x0000003031317223 */ /* 0x080fe20000010870 */
[----:B------:R-:W-:Y:S01]  /*5150*/  FFMA.FTZ R47, R47, R48, R106 ;  /* 0x000000302f2f7223 */ /* 0x000fe2000001006a */
[-C--:B------:R-:W-:Y:S01]  /*5160*/  FFMA.FTZ R44, R60, R123.reuse, R51 ;  /* 0x0000007b3c2c7223 */ /* 0x080fe20000010033 */
[----:B------:R-:W-:Y:S02]  /*5170*/  HADD2.F32 R124, -RZ, R124.H0_H0 ;  /* 0x2000007cff7c7230 */ /* 0x000fe40000004100 */
[----:B------:R-:W-:Y:S01]  /*5180*/  FFMA.FTZ R36, R62, R123, -R55 ;  /* 0x0000007b3e247223 */ /* 0x000fe20000010837 */
[----:B------:R-:W-:-:S02]  /*5190*/  HADD2.F32 R53, -RZ, R46.H0_H0 ;  /* 0x2000002eff357230 */ /* 0x000fc40000004100 */
[----:B------:R-:W-:Y:S01]  /*51a0*/  HADD2.F32 R48, -RZ, R46.H1_H1 ;  /* 0x3000002eff307230 */ /* 0x000fe20000004100 */
[----:B------:R-:W-:Y:S01]  /*51b0*/  F2FP.F16.F32.PACK_AB R44, R47, R44 ;  /* 0x0000002c2f2c723e */ /* 0x000fe200000000ff */
[--C-:B------:R-:W-:Y:S01]  /*51c0*/  HADD2.F32 R51, -RZ, R38.reuse.H0_H0 ;  /* 0x20000026ff337230 */ /* 0x100fe20000004100 */
[----:B------:R-:W-:Y:S01]  /*51d0*/  F2FP.F16.F32.PACK_AB R36, R49, R36 ;  /* 0x000000243124723e */ /* 0x000fe200000000ff */
[----:B------:R-:W-:Y:S02]  /*51e0*/  HADD2.F32 R46, -RZ, R38.H1_H1 ;  /* 0x30000026ff2e7230 */ /* 0x000fe40000004100 */
[----:B------:R-:W-:Y:S01]  /*51f0*/  FMUL.FTZ R38, R53, R124 ;  /* 0x0000007c35267220 */ /* 0x000fe20000410000 */
[----:B------:R-:W-:Y:S02]  /*5200*/  HADD2.F32 R122, -RZ, R122.H0_H0 ;  /* 0x2000007aff7a7230 */ /* 0x000fe40000004100 */
[----:B------:R-:W-:Y:S01]  /*5210*/  FMUL.FTZ R107, R48, R63 ;  /* 0x0000003f306b7220 */ /* 0x000fe20000410000 */
[----:B------:R-:W-:-:S02]  /*5220*/  HADD2.F32 R55, -RZ, R50.H0_H0 ;  /* 0x20000032ff377230 */ /* 0x000fc40000004100 */
[C---:B------:R-:W-:Y:S01]  /*5230*/  FMUL.FTZ R124, R51.reuse, R124 ;  /* 0x0000007c337c7220 */ /* 0x040fe20000410000 */
[C---:B------:R-:W-:Y:S01]  /*5240*/  FMUL.FTZ R63, R46.reuse, R63 ;  /* 0x0000003f2e3f7220 */ /* 0x040fe20000410000 */
[-C--:B------:R-:W-:Y:S01]  /*5250*/  FFMA.FTZ R38, R51, R122.reuse, -R38 ;  /* 0x0000007a33267223 */ /* 0x080fe20000010826 */
[----:B------:R-:W-:Y:S02]  /*5260*/  IMAD.MOV.U32 R45, RZ, RZ, R52 ;  /* 0x000000ffff2d7224 */ /* 0x000fe400078e0034 */
[----:B------:R-:W-:Y:S01]  /*5270*/  FFMA.FTZ R124, R53, R122, R124 ;  /* 0x0000007a357c7223 */ /* 0x000fe2000001007c */
[-C--:B------:R-:W-:Y:S01]  /*5280*/  FFMA.FTZ R107, R46, R55.reuse, -R107 ;  /* 0x000000372e6b7223 */ /* 0x080fe2000001086b */
[----:B------:R-:W-:Y:S01]  /*5290*/  FFMA.FTZ R63, R48, R55, R63 ;  /* 0x00000037303f7223 */ /* 0x000fe2000001003f */
[----:B------:R-:W-:-:S03]  /*52a0*/  IMAD.MOV.U32 R47, RZ, RZ, R58 ;  /* 0x000000ffff2f7224 */ /* 0x000fc600078e003a */
[----:B------:R-:W-:Y:S02]  /*52b0*/  F2FP.F16.F32.PACK_AB R38, R107, R38 ;  /* 0x000000266b26723e */ /* 0x000fe400000000ff */
[----:B------:R-:W-:-:S07]  /*52c0*/  F2FP.F16.F32.PACK_AB R46, R63, R124 ;  /* 0x0000007c3f2e723e */ /* 0x000fce00000000ff */
.L_x_10236:
[----:B------:R-:W-:Y:S05]  /*52d0*/  BSYNC B1 ;  /* 0x0000000000017941 */ /* 0x000fea0003800000 */
.L_x_10235:
        /* <DEDUP_REMOVED lines=10> */
.L_x_10204:
[----:B------:R-:W2:Y:S02]  /*5380*/  LDL R36, [R1+0x5c] ;  /* 0x00005c0001247983 */ /* 0x000ea40000100800 */
[----:B--2---:R-:W-:-:S13]  /*5390*/  R2UR UR4, R36 ;  /* 0x00000000240472ca */ /* 0x004fda00000e0000 */
[----:B------:R-:W-:-:S06]  /*53a0*/  UISETP.NE.AND UP0, UPT, UR4, 0x3, UPT ;  /* 0x000000030400788c */ /* 0x000fcc000bf05270 */
[----:B------:R-:W-:-:S13]  /*53b0*/  PLOP3.LUT P3, PT, PT, PT, UP0, 0x80, 0x0 ;  /* 0x000000000000781c */ /* 0x000fda0003f6f008 */
[----:B------:R-:W-:Y:S05]  /*53c0*/  @!P3 BRA `(.L_x_10237) ;  /* 0x000000000004b947 */ /* 0x000fea0003800000 */
[----:B------:R-:W-:Y:S01]  /*53d0*/  BPT.TRAP 0x1 ;  /* 0x000000040000795c */ /* 0x000fe20000300000 */
.L_x_10237:
[----:B------:R-:W-:Y:S01]  /*53e0*/  IMAD R96, R2, 0x8, R18 ;  /* 0x0000000802607824 */ /* 0x000fe200078e0212 */
[----:B------:R-:W-:Y:S01]  /*53f0*/  SHF.L.U32 R109, R201, 0x1f, RZ ;  /* 0x0000001fc96d7819 */ /* 0x000fe200000006ff */
[----:B------:R-:W-:Y:S01]  /*5400*/  IMAD R108, R28, -0x60, R25 ;  /* 0xffffffa01c6c7824 */ /* 0x000fe200078e0219 */
[----:B------:R-:W-:Y:S02]  /*5410*/  BSSY B1, `(.L_x_10238) ;  /* 0x0000004000017945 */ /* 0x000fe40003800000 */
[----:B------:R-:W0:Y:S02]  /*5420*/  SYNCS.PHASECHK.TRANS64.TRYWAIT P4, [R96+URZ+0x32490], R109 ;  /* 0x0324906d600075a7 */ /* 0x000e24000808017f */
[----:B------:R-:W-:Y:S01]  /*5430*/  VIMNMX R108, R108, 0x60, PT ;  /* 0x000000606c6c7848 */ /* 0x000fe20003fe0100 */
[----:B0-----:R-:W-:Y:S06]  /*5440*/  @!P4 BRA `(.L_x_10239) ;  /* 0x0000016c0034c947 */ /* 0x001fec0003800000 */
.L_x_10509:
[----:B------:R-:W-:Y:S05]  /*5450*/  BSYNC B1 ;  /* 0x0000000000017941 */ /* 0x000fea0003800000 */
.L_x_10238:
[----:B------:R-:W-:Y:S01]  /*5460*/  ISETP.GE.AND P4, PT, R19, R108, PT ;  /* 0x0000006c1300720c */ /* 0x000fe20003f86270 */
[----:B------:R-:W-:-:S12]  /*5470*/  BSSY B1, `(.L_x_10240) ;  /* 0x0000006000017945 */ /* 0x000fd80003800000 */
[----:B------:R-:W-:Y:S05]  /*5480*/  @P4 BRA `(.L_x_10241) ;  /* 0x0000000000104947 */ /* 0x000fea0003800000 */
[----:B------:R-:W1:Y:S04]  /*5490*/  @!P1 LDS.128 R36, [R106] ;  /* 0x000000006a249984 */ /* 0x000e680000000c00 */
[----:B------:R-:W2:Y:S04]  /*54a0*/  @!P2 LDS.128 R44, [R105] ;  /* 0x00000000692ca984 */ /* 0x000ea80000000c00 */
[----:B-1----:R1:W-:Y:S04]  /*54b0*/  @!P1 STG.E.128 desc[UR60][R50.64], R36 ;  /* 0x0000002432009986 */ /* 0x0023e8000c101d3c */
[----:B--2---:R1:W-:Y:S02]  /*54c0*/  @!P2 STG.E.128 desc[UR60][R50.64+0x40], R44 ;  /* 0x0000402c3200a986 */ /* 0x0043e4000c101d3c */
.L_x_10241:
[----:B------:R-:W-:Y:S05]  /*54d0*/  BSYNC B1 ;  /* 0x0000000000017941 */ /* 0x000fea0003800000 */
.L_x_10240:
[----:B------:R-:W-:-:S13]  /*54e0*/  ISETP.GE.AND P4, PT, R227, R108, PT ;  /* 0x0000006ce300720c */ /* 0x000fda0003f86270 */
[----:B------:R-:W-:Y:S05]  /*54f0*/  @P4 BRA `(.L_x_10221) ;  /* 0x0000000000104947 */ /* 0x000fea0003800000 */
[----:B-1----:R-:W1:Y:S04]  /*5500*/  @!P1 LDS.128 R36, [R106+0x2000] ;  /* 0x002000006a249984 */ /* 0x002e680000000c00 */
[----:B------:R-:W2:Y:S04]  /*5510*/  @!P2 LDS.128 R44, [R105+0x2000] ;  /* 0x00200000692ca984 */ /* 0x000ea80000000c00 */
[----:B-1----:R1:W-:Y:S04]  /*5520*/  @!P1 STG.E.128 desc[UR60][R48.64], R36 ;  /* 0x0000002430009986 */ /* 0x0023e8000c101d3c */
[----:B--2---:R1:W-:Y:S02]  /*5530*/  @!P2 STG.E.128 desc[UR60][R48.64+0x40], R44 ;  /* 0x0000402c3000a986 */ /* 0x0043e4000c101d3c */
.L_x_10221:
[----:B------:R-:W-:Y:S05]  /*5540*/  BSYNC B0 ;  /* 0x0000000000007941 */ /* 0x000fea0003800000 */
.L_x_10203:
        /* <DEDUP_REMOVED lines=17> */
.L_x_10243:
[----:B------:R-:W-:Y:S05]  /*5660*/  BSYNC B0 ;  /* 0x0000000000007941 */ /* 0x000fea0003800000 */
.L_x_10242:
[----:B------:R-:W2:Y:S01]  /*5670*/  SYNCS.PHASECHK.TRANS64.TRYWAIT P3, [R96+URZ+0x324b0], R109 ;  /* 0x0324b06d600075a7 */ /* 0x000ea2000806017f */
[----:B------:R-:W-:Y:S01]  /*5680*/  IMAD R49, R2, 0x6000, R90 ;  /* 0x0000600002317824 */ /* 0x000fe200078e025a */
[----:B------:R-:W-:Y:S01]  /*5690*/  ULDC.64 UR56, c[0x0][0x328] ;  /* 0x0000ca0000387ab9 */ /* 0x000fe20000000a00 */
[----:B------:R-:W-:Y:S01]  /*56a0*/  ULDC.64 UR58, c[0x0][0x318] ;  /* 0x0000c600003a7ab9 */ /* 0x000fe20000000a00 */
[----:B------:R-:W-:Y:S01]  /*56b0*/  BSSY B0, `(.L_x_10244) ;  /* 0x0000003000007945 */ /* 0x000fe20003800000 */
[----:B------:R-:W-:-:S03]  /*56c0*/  IMAD.IADD R37, R89, 0x1, R49 ;  /* 0x0000000159257824 */ /* 0x000fc600078e0231 */
[----:B--2---:R-:W-:Y:S05]  /*56d0*/  @!P3 BRA `(.L_x_10245) ;  /* 0x0000016800a4b947 */ /* 0x004fea0003800000 */
.L_x_10510:
[----:B------:R-:W-:Y:S05]  /*56e0*/  BSYNC B0 ;  /* 0x0000000000007941 */ /* 0x000fea0003800000 */
.L_x_10244:
[----:B------:R-:W-:Y:S01]  /*56f0*/  ISETP.GE.AND P3, PT, R19, R108, PT ;  /* 0x0000006c1300720c */ /* 0x000fe20003f66270 */
[----:B------:R-:W-:Y:S01]  /*5700*/  BSSY B0, `(.L_x_10246) ;  /* 0x0000026000007945 */ /* 0x000fe20003800000 */
[----:B------:R-:W-:Y:S02]  /*5710*/  IMAD R49, R49, 0x2, R26 ;  /* 0x0000000231317824 */ /* 0x000fe400078e021a */
[----:B------:R-:W-:-:S04]  /*5720*/  IMAD.WIDE R44, R28, 0x60, R68 ;  /* 0x000000601c2c7825 */ /* 0x000fc800078e0244 */
[----:B------:R-:W-:-:S05]  /*5730*/  IMAD R48, R37, 0x2, R26 ;  /* 0x0000000225307824 */ /* 0x000fca00078e021a */
[----:B------:R-:W-:Y:S05]  /*5740*/  @P3 BRA `(.L_x_10247) ;  /* 0x0000000000843947 */ /* 0x000fea0003800000 */
[----:B------:R-:W-:Y:S01]  /*5750*/  IMAD R39, R45, UR56, RZ ;  /* 0x000000382d277c24 */ /* 0x000fe2000f8e02ff */
[----:B------:R-:W-:Y:S01]  /*5760*/  ULDC UR4, c[0x0][0x320] ;  /* 0x0000c80000047ab9 */ /* 0x000fe20000000800 */
        /* <DEDUP_REMOVED lines=31> */
.L_x_10247:
[----:B------:R-:W-:Y:S05]  /*5960*/  BSYNC B0 ;  /* 0x0000000000007941 */ /* 0x000fea0003800000 */
.L_x_10246:
[----:B------:R-:W-:Y:S01]  /*5970*/  ISETP.GE.AND P3, PT, R227, R108, PT ;  /* 0x0000006ce300720c */ /* 0x000fe20003f66270 */
[----:B------:R-:W-:-:S12]  /*5980*/  BSSY B0, `(.L_x_10248) ;  /* 0x0000025000007945 */ /* 0x000fd80003800000 */
[----:B------:R-:W-:Y:S05]  /*5990*/  @P3 BRA `(.L_x_10249) ;  /* 0x00000000008c3947 */ /* 0x000fea0003800000 */
[----:B---3--:R-:W-:Y:S01]  /*59a0*/  IADD3 R39, P3, R44, 0x40, RZ ;  /* 0x000000402c277810 */ /* 0x008fe20007f7e0ff */
[----:B-1----:R-:W-:Y:S01]  /*59b0*/  IMAD.MOV.U32 R36, RZ, RZ, R14 ;  /* 0x000000ffff247224 */ /* 0x002fe200078e000e */
[----:B------:R-:W-:Y:S01]  /*59c0*/  ULDC UR4, c[0x0][0x320] ;  /* 0x0000c80000047ab9 */ /* 0x000fe20000000800 */
        /* <DEDUP_REMOVED lines=32> */
.L_x_10249:
[----:B------:R-:W-:Y:S05]  /*5bd0*/  BSYNC B0 ;  /* 0x0000000000007941 */ /* 0x000fea0003800000 */
.L_x_10248:
        /* <DEDUP_REMOVED lines=22> */
.L_x_10198:
[----:B------:R-:W-:Y:S01]  /*5d40*/  IMAD.MOV.U32 R3, RZ, RZ, RZ ;  /* 0x000000ffff037224 */ /* 0x000fe200078e00ff */
[----:B------:R-:W-:Y:S06]  /*5d50*/  @P0 BRA `(.L_x_10251) ;  /* 0x00000000000c0947 */ /* 0x000fec0003800000 */
[----:B------:R-:W1:Y:S01]  /*5d60*/  FENCE.VIEW.ASYNC.G ;  /* 0x00000000000073c6 */ /* 0x000e620000000100 */
[----:B------:R-:W-:Y:S05]  /*5d70*/  WARPSYNC.ALL ;  /* 0x0000000000007948 */ /* 0x000fea0003800000 */
[----:B-1----:R-:W-:Y:S06]  /*5d80*/  BAR.ARV 0xc, 0x180 ;  /* 0x0306000000007b1d */ /* 0x002fec0000002000 */
.L_x_10251:
        /* <DEDUP_REMOVED lines=32> */
.L_x_10253:
[----:B------:R-:W-:Y:S05]  /*5f90*/  BSYNC B0 ;  /* 0x0000000000007941 */ /* 0x000fea0003800000 */
.L_x_10252:
        /* <DEDUP_REMOVED lines=79> */
.L_x_10513:
        /* <DEDUP_REMOVED lines=26> */
.L_x_10257:
[----:B------:R-:W-:Y:S05]  /*6630*/  BSYNC B6 ;  /* 0x0000000000067941 */ /* 0x000fea0003800000 */
.L_x_10256:
        /* <DEDUP_REMOVED lines=12> */
.L_x_10261:
[----:B--2---:R2:W3:Y:S02]  /*6700*/  SYNCS.PHASECHK.TRANS64.TRYWAIT P0, [R18+URZ+0x32400], R3 ;  /* 0x03240003120075a7 */ /* 0x0044e4000800017f */
[----:B---3--:R-:W-:Y:S05]  /*6710*/  @!P0 NANOSLEEP.SYNCS 0x989680 ;  /* 0x009896800000895d */ /* 0x008fea0003900000 */
[----:B------:R-:W3:Y:S02]  /*6720*/  @!P0 SYNCS.PHASECHK.TRANS64 P0, [R18+URZ+0x32400], R3 ;  /* 0x03240003120085a7 */ /* 0x000ee4000800007f */
[----:B---3--:R-:W-:Y:S05]  /*6730*/  @!P0 BRA `(.L_x_10261) ;  /* 0xfffffffc00f08947 */ /* 0x008fea000383ffff */
.L_x_10260:
[----:B------:R-:W-:Y:S05]  /*6740*/  BSYNC B0 ;  /* 0x0000000000007941 */ /* 0x000fea0003800000 */
.L_x_10259:
[----:B------:R-:W-:Y:S05]  /*6750*/  BRA `(.L_x_10262) ;  /* 0x0000002000a87947 */ /* 0x000fea0003800000 */
.L_x_10258:
        /* <DEDUP_REMOVED lines=36> */
.L_x_10264:
[----:B------:R-:W-:Y:S05]  /*69a0*/  BSYNC B6 ;  /* 0x0000000000067941 */ /* 0x000fea0003800000 */
.L_x_10263:
[----:B------:R-:W-:Y:S01]  /*69b0*/  LEA.HI R29, R30, R29, RZ, 0x2 ;  /* 0x0000001d1e1d7211 */ /* 0x000fe200078f10ff */
[----:B------:R-:W-:Y:S01]  /*69c0*/  ULDC.U8 UR4, c[0x0][0x410] ;  /* 0x0001040000047ab9 */ /* 0x000fe20000000000 */
[----:B------:R-:W-:Y:S01]  /*69d0*/  BSSY B0, `(.L_x_10265) ;  /* 0x00001fa000007945 */ /* 0x000fe20003800000 */
[----:B------:R-:W-:Y:S02]  /*69e0*/  ISETP.NE.AND P0, PT, RZ, UR4, PT ;  /* 0x00000004ff007c0c */ /* 0x000fe4000bf05270 */
[----:B------:R-:W-:-:S04]  /*69f0*/  SHF.R.S32.HI R0, RZ, 0x1f, R29 ;  /* 0x0000001fff007819 */ /* 0x000fc8000001141d */
[----:B------:R-:W-:-:S04]  /*6a00*/  LEA.HI R0, R0, R19, RZ, 0x3 ;  /* 0x0000001300007211 */ /* 0x000fc800078f18ff */
[----:B------:R-:W-:Y:S01]  /*6a10*/  LOP3.LUT R4, R0, 0xfffffff8, RZ, 0xc0, !PT ;  /* 0xfffffff800047812 */ /* 0x000fe200078ec0ff */
[----:B------:R-:W-:-:S04]  /*6a20*/  IMAD R0, R41, 0x80, R19 ;  /* 0x0000008029007824 */ /* 0x000fc800078e0213 */
[----:B------:R-:W-:Y:S01]  /*6a30*/  IMAD.IADD R29, R19, 0x1, -R4 ;  /* 0x00000001131d7824 */ /* 0x000fe200078e0a04 */
[----:B------:R-:W-:Y:S06]  /*6a40*/  @!P0 BRA `(.L_x_10266) ;  /* 0x0000001000088947 */ /* 0x000fec0003800000 */
[----:B------:R-:W-:-:S03]  /*6a50*/  UMOV UR4, 0xffffffff ;  /* 0xffffffff00047882 */ /* 0x000fc60000000000 */
[----:B------:R-:W-:Y:S05]  /*6a60*/  BRA.DIV UR4, `(.L_x_10267) ;  /* 0x0000015604f87947 */ /* 0x000fea000b800000 */
[----:B------:R1:W2:Y:S04]  /*6a70*/  SHFL.IDX PT, R3, R28, RZ, 0x1c1f ;  /* 0x001c1fff1c037589 */ /* 0x0002a800000e0000 */
[----:B------:R1:W3:Y:S04]  /*6a80*/  SHFL.IDX PT, R20, R27, RZ, 0x1c1f ;  /* 0x001c1fff1b147589 */ /* 0x0002e800000e0000 */
[----:B------:R-:W4:Y:S04]  /*6a90*/  SHFL.IDX PT, R25, R25, RZ, 0x1c1f ;  /* 0x001c1fff19197589 */ /* 0x000f2800000e0000 */
[----:B-1----:R-:W0:Y:S02]  /*6aa0*/  SHFL.IDX PT, R26, R26, RZ, 0x1c1f ;  /* 0x001c1fff1a1a7589 */ /* 0x002e2400000e0000 */
.L_x_10519:
[----:B------:R-:W-:Y:S01]  /*6ab0*/  ULDC UR4, c[0x0][0x448] ;  /* 0x0001120000047ab9 */ /* 0x000fe20000000800 */
[C---:B------:R-:W-:Y:S01]  /*6ac0*/  IMAD.SHL.U32 R4, R29.reuse, 0x40, RZ ;  /* 0x000000401d047824 */ /* 0x040fe200078e00ff */
[----:B------:R-:W-:Y:S01]  /*6ad0*/  BSSY B1, `(.L_x_10268) ;  /* 0x000002a000017945 */ /* 0x000fe20003800000 */
[----:B------:R-:W-:Y:S01]  /*6ae0*/  IMAD R27, R154, UR4, RZ ;  /* 0x000000049a1b7c24 */ /* 0x000fe2000f8e02ff */
        /* <DEDUP_REMOVED lines=8> */
[----:B------:R-:W-:Y:S02]  /*6b70*/  SHF.R.U32.HI R7, RZ, 0x3, R5 ;  /* 0x00000003ff077819 */ /* 0x000fe40000011605 */
[----:B------:R-:W-:Y:S02]  /*6b80*/  LOP3.LUT R5, R4, 0xfffffffe, RZ, 0xc0, !PT ;  /* 0xfffffffe04057812 */ /* 0x000fe400078ec0ff */
[----:B------:R-:W-:-:S02]  /*6b90*/  LOP3.LUT R31, R6, R7, RZ, 0x3c, !PT ;  /* 0x00000007061f7212 */ /* 0x000fc400078e3cff */
[----:B------:R-:W-:Y:S01]  /*6ba0*/  CS2R R6, SRZ ;  /* 0x0000000000067805 */ /* 0x000fe2000001ff00 */
[----:B------:R-:W-:Y:S01]  /*6bb0*/  IMAD.IADD R0, R228, 0x1, -R5 ;  /* 0x00000001e4007824 */ /* 0x000fe200078e0a05 */
[----:B------:R-:W-:-:S04]  /*6bc0*/  CS2R R4, SRZ ;  /* 0x0000000000047805 */ /* 0x000fc8000001ff00 */
[----:B------:R-:W-:Y:S01]  /*6bd0*/  SHF.L.U32 R29, R0, 0x1f, RZ ;  /* 0x0000001f001d7819 */ /* 0x000fe200000006ff */
[----:B------:R-:W-:Y:S06]  /*6be0*/  @P1 BRA `(.L_x_10269) ;  /* 0x0000000000601947 */ /* 0x000fec0003800000 */
[----:B------:R-:W-:Y:S01]  /*6bf0*/  ULDC UR4, c[0x0][0x3f4] ;  /* 0x0000fd0000047ab9 */ /* 0x000fe20000000800 */
[----:B------:R-:W-:Y:S01]  /*6c00*/  SHF.R.S32.HI R7, RZ, 0x1f, R202 ;  /* 0x0000001fff077819 */ /* 0x000fe200000114ca */
[----:B---3--:R-:W-:Y:S01]  /*6c10*/  IMAD.MOV.U32 R4, RZ, RZ, R20 ;  /* 0x000000ffff047224 */ /* 0x008fe200078e0014 */
[----:B------:R-:W-:Y:S01]  /*6c20*/  ISETP.GE.AND P3, PT, R22, UR4, PT ;  /* 0x0000000416007c0c */ /* 0x000fe2000bf66270 */
[----:B--2---:R-:W-:Y:S01]  /*6c30*/  IMAD.MOV.U32 R5, RZ, RZ, R3 ;  /* 0x000000ffff057224 */ /* 0x004fe200078e0003 */
[C---:B------:R-:W-:Y:S01]  /*6c40*/  ISETP.GE.AND P4, PT, R202.reuse, UR4, PT ;  /* 0x00000004ca007c0c */ /* 0x040fe2000bf86270 */
[C---:B------:R-:W-:Y:S01]  /*6c50*/  IMAD.SHL.U32 R15, R202.reuse, 0x2, RZ ;  /* 0x00000002ca0f7824 */ /* 0x040fe200078e00ff */
[----:B------:R-:W-:Y:S02]  /*6c60*/  CS2R R8, SRZ ;  /* 0x0000000000087805 */ /* 0x000fe4000001ff00 */
[----:B------:R-:W-:Y:S01]  /*6c70*/  SHF.L.U64.HI R28, R202, 0x1, R7 ;  /* 0x00000001ca1c7819 */ /* 0x000fe20000010207 */
[----:B0-----:R-:W-:-:S02]  /*6c80*/  IMAD.MOV.U32 R6, RZ, RZ, R26 ;  /* 0x000000ffff067224 */ /* 0x001fc400078e001a */
[----:B----4-:R-:W-:-:S04]  /*6c90*/  IMAD.MOV.U32 R7, RZ, RZ, R25 ;  /* 0x000000ffff077224 */ /* 0x010fc800078e0019 */
[----:B------:R-:W-:Y:S02]  /*6ca0*/  @!P3 IMAD.WIDE R4, R22, 0x2, R4 ;  /* 0x000000021604b825 */ /* 0x000fe400078e0204 */
[-C--:B------:R-:W-:Y:S02]  /*6cb0*/  @!P4 IADD3 R12, P1, R20, R15.reuse, RZ ;  /* 0x0000000f140cc210 */ /* 0x080fe40007f3e0ff */
[----:B------:R-:W-:Y:S01]  /*6cc0*/  @!P4 IADD3 R14, P2, R26, R15, RZ ;  /* 0x0000000f1a0ec210 */ /* 0x000fe20007f5e0ff */
[----:B------:R0:W5:Y:S01]  /*6cd0*/  @!P3 LD.E.64 R8, desc[UR60][R4.64] ;  /* 0x0000003c0408b980 */ /* 0x000162000c101b00 */
[----:B------:R-:W-:Y:S01]  /*6ce0*/  @!P3 IMAD.WIDE R20, R22, 0x2, R6 ;  /* 0x000000021614b825 */ /* 0x000fe200078e0206 */
[----:B------:R-:W-:Y:S02]  /*6cf0*/  CS2R R10, SRZ ;  /* 0x00000000000a7805 */ /* 0x000fe4000001ff00 */
[----:B------:R-:W-:Y:S01]  /*6d00*/  CS2R R6, SRZ ;  /* 0x0000000000067805 */ /* 0x000fe2000001ff00 */
[----:B------:R-:W-:-:S02]  /*6d10*/  @!P4 IMAD.X R13, R3, 0x1, R28, P1 ;  /* 0x00000001030dc824 */ /* 0x000fc400008e061c */
[----:B------:R-:W-:Y:S01]  /*6d20*/  @!P4 IMAD.X R15, R25, 0x1, R28, P2 ;  /* 0x00000001190fc824 */ /* 0x000fe200010e061c */
[----:B0-----:R-:W-:Y:S02]  /*6d30*/  CS2R R4, SRZ ;  /* 0x0000000000047805 */ /* 0x001fe4000001ff00 */
[----:B------:R1:W5:Y:S04]  /*6d40*/  @!P4 LD.E.64 R10, desc[UR60][R12.64] ;  /* 0x0000003c0c0ac980 */ /* 0x000368000c101b00 */
[----:B------:R1:W5:Y:S04]  /*6d50*/  @!P4 LD.E.64 R6, desc[UR60][R14.64] ;  /* 0x0000003c0e06c980 */ /* 0x000368000c101b00 */
[----:B------:R1:W5:Y:S02]  /*6d60*/  @!P3 LD.E.64 R4, desc[UR60][R20.64] ;  /* 0x0000003c1404b980 */ /* 0x000364000c101b00 */
.L_x_10269:
[----:B------:R-:W-:Y:S05]  /*6d70*/  BSYNC B1 ;  /* 0x0000000000017941 */ /* 0x000fea0003800000 */
.L_x_10268:
[----:B------:R-:W4:Y:S01]  /*6d80*/  SYNCS.PHASECHK.TRANS64.TRYWAIT P1, [R18+URZ+0x32400], R29 ;  /* 0x0324001d120075a7 */ /* 0x000f22000802017f */
[----:B------:R-:W-:Y:S01]  /*6d90*/  IMAD R31, R218, 0x200, R31 ;  /* 0x00000200da1f7824 */ /* 0x000fe200078e021f */
[----:B-----5:R-:W-:Y:S01]  /*6da0*/  SHF.R.U64 R35, R8, 0x10, R9 ;  /* 0x0000001008237819 */ /* 0x020fe20000001209 */
[----:B------:R-:W-:Y:S01]  /*6db0*/  IMAD.MOV.U32 R33, RZ, RZ, R8 ;  /* 0x000000ffff217224 */ /* 0x000fe200078e0008 */
[--C-:B------:R-:W-:Y:S01]  /*6dc0*/  SHF.R.U64 R36, R10, 0x10, R11.reuse ;  /* 0x000000100a247819 */ /* 0x100fe2000000120b */
[----:B------:R-:W-:Y:S01]  /*6dd0*/  IMAD R8, R31, 0x2, R18 ;  /* 0x000000021f087824 */ /* 0x000fe200078e0212 */
[--C-:B-1----:R-:W-:Y:S01]  /*6de0*/  SHF.R.U32.HI R15, RZ, 0x10, R11.reuse ;  /* 0x00000010ff0f7819 */ /* 0x102fe2000001160b */
[----:B0-----:R-:W-:Y:S01]  /*6df0*/  IMAD.MOV.U32 R13, RZ, RZ, R11 ;  /* 0x000000ffff0d7224 */ /* 0x001fe200078e000b */
[--C-:B------:R-:W-:Y:S01]  /*6e00*/  SHF.R.U32.HI R14, RZ, 0x10, R9.reuse ;  /* 0x00000010ff0e7819 */ /* 0x100fe20000011609 */
[----:B------:R-:W-:Y:S01]  /*6e10*/  IMAD.MOV.U32 R12, RZ, RZ, R9 ;  /* 0x000000ffff0c7224 */ /* 0x000fe200078e0009 */
[--C-:B------:R-:W-:Y:S01]  /*6e20*/  SHF.R.U64 R37, R4, 0x10, R5.reuse ;  /* 0x0000001004257819 */ /* 0x100fe20000001205 */
[--C-:B------:R-:W-:Y:S01]  /*6e30*/  IMAD.MOV.U32 R11, RZ, RZ, R5.reuse ;  /* 0x000000ffff0b7224 */ /* 0x100fe200078e0005 */
[----:B---3--:R-:W-:Y:S01]  /*6e40*/  SHF.R.U32.HI R20, RZ, 0x10, R5 ;  /* 0x00000010ff147819 */ /* 0x008fe20000011605 */
[----:B------:R-:W-:Y:S01]  /*6e50*/  IMAD.MOV.U32 R34, RZ, RZ, R10 ;  /* 0x000000ffff227224 */ /* 0x000fe200078e000a */
[----:B------:R-:W-:Y:S01]  /*6e60*/  VIMNMX R10, R27, 0x80, PT ;  /* 0x000000801b0a7848 */ /* 0x000fe20003fe0100 */
[----:B------:R-:W-:Y:S01]  /*6e70*/  IMAD.MOV.U32 R9, RZ, RZ, R4 ;  /* 0x000000ffff097224 */ /* 0x000fe200078e0004 */
[----:B------:R-:W-:Y:S01]  /*6e80*/  BSSY B1, `(.L_x_10270) ;  /* 0x0000011000017945 */ /* 0x000fe20003800000 */
[----:B------:R-:W-:Y:S01]  /*6e90*/  IMAD.MOV.U32 R31, RZ, RZ, R6 ;  /* 0x000000ffff1f7224 */ /* 0x000fe200078e0006 */
[--C-:B------:R-:W-:Y:S01]  /*6ea0*/  SHF.R.U64 R6, R6, 0x10, R7.reuse ;  /* 0x0000001006067819 */ /* 0x100fe20000001207 */
[--C-:B------:R-:W-:Y:S01]  /*6eb0*/  IMAD.MOV.U32 R5, RZ, RZ, R7.reuse ;  /* 0x000000ffff057224 */ /* 0x100fe200078e0007 */
[----:B------:R-:W-:Y:S01]  /*6ec0*/  SHF.R.U32.HI R7, RZ, 0x10, R7 ;  /* 0x00000010ff077819 */ /* 0x000fe20000011607 */
[C---:B------:R-:W-:Y:S01]  /*6ed0*/  VIADD R4, R8.reuse, 0x18400 ;  /* 0x0001840008047836 */ /* 0x040fe20000000000 */
[----:B------:R-:W-:Y:S01]  /*6ee0*/  PRMT R33, R33, 0x5410, R12 ;  /* 0x0000541021217816 */ /* 0x000fe2000000000c */
[----:B--2---:R-:W-:Y:S01]  /*6ef0*/  VIADD R3, R8, 0x18440 ;  /* 0x0001844008037836 */ /* 0x004fe20000000000 */
        /* <DEDUP_REMOVED lines=8> */
[----:B----4-:R-:W-:Y:S06]  /*6f80*/  @!P1 BRA `(.L_x_10271) ;  /* 0x0000015400249947 */ /* 0x010fec0003800000 */
.L_x_10520:
[----:B------:R-:W-:Y:S05]  /*6f90*/  BSYNC B1 ;  /* 0x0000000000017941 */ /* 0x000fea0003800000 */
.L_x_10270:
        /* <DEDUP_REMOVED lines=17> */
[CC--:B------:R-:W-:Y:S01]  /*70b0*/  FMUL.FTZ R28, R4.reuse, R15.reuse ;  /* 0x0000000f041c7220 */ /* 0x0c0fe20000410000 */
[----:B------:R-:W-:Y:S01]  /*70c0*/  FMUL.FTZ R4, R4, R14 ;  /* 0x0000000e04047220 */ /* 0x000fe20000410000 */
        /* <DEDUP_REMOVED lines=23> */
[----:B------:R-:W-:Y:S02]  /*7240*/  F2FP.F16.F32.PACK_AB R5, R11, R30 ;  /* 0x0000001e0b05723e */ /* 0x000fe400000000ff */
[----:B------:R-:W-:-:S02]  /*7250*/  F2FP.F16.F32.PACK_AB R6, R9, R6 ;  /* 0x000000060906723e */ /* 0x000fc400000000ff */
[----:B------:R-:W-:-:S05]  /*7260*/  F2FP.F16.F32.PACK_AB R7, R14, R7 ;  /* 0x000000070e07723e */ /* 0x000fca00000000ff */
[----:B------:R0:W-:Y:S02]  /*7270*/  STS.128 [R8+0x18400], R4 ;  /* 0x0184000408007388 */ /* 0x0001e40000000c00 */
.L_x_10275:
[----:B------:R-:W-:Y:S05]  /*7280*/  BSYNC B2 ;  /* 0x0000000000027941 */ /* 0x000fea0003800000 */
.L_x_10274:
        /* <DEDUP_REMOVED lines=38> */
[----:B------:R1:W-:Y:S02]  /*74f0*/  STS.128 [R3], R4 ;  /* 0x0000000403007388 */ /* 0x0003e40000000c00 */
.L_x_10273:
[----:B------:R-:W-:Y:S05]  /*7500*/  BSYNC B1 ;  /* 0x0000000000017941 */ /* 0x000fea0003800000 */
.L_x_10272:
        /* <DEDUP_REMOVED lines=45> */
.L_x_10278:
[----:B------:R-:W-:Y:S05]  /*77e0*/  BSYNC B1 ;  /* 0x0000000000017941 */ /* 0x000fea0003800000 */
.L_x_10277:
[----:B------:R-:W-:Y:S05]  /*77f0*/  @P1 BRA `(.L_x_10276) ;  /* 0x00000010005c1947 */ /* 0x000fea0003800000 */
[----:B0-----:R-:W0:Y:S01]  /*7800*/  LDS.128 R4, [R3+0x2000] ;  /* 0x0020000003047984 */ /* 0x001e220000000c00 */
        /* <DEDUP_REMOVED lines=38> */
.L_x_10266:
[----:B------:R-:W-:-:S03]  /*7a70*/  UMOV UR4, 0xffffffff ;  /* 0xffffffff00047882 */ /* 0x000fc60000000000 */
[----:B------:R-:W-:Y:S05]  /*7a80*/  BRA.DIV UR4, `(.L_x_10279) ;  /* 0x0000014a04787947 */ /* 0x000fea000b800000 */
[----:B------:R1:W2:Y:S04]  /*7a90*/  SHFL.IDX PT, R3, R28, RZ, 0x1c1f ;  /* 0x001c1fff1c037589 */ /* 0x0002a800000e0000 */
[----:B------:R1:W3:Y:S04]  /*7aa0*/  SHFL.IDX PT, R20, R27, RZ, 0x1c1f ;  /* 0x001c1fff1b147589 */ /* 0x0002e800000e0000 */
[----:B------:R1:W4:Y:S04]  /*7ab0*/  SHFL.IDX PT, R21, R25, RZ, 0x1c1f ;  /* 0x001c1fff19157589 */ /* 0x00032800000e0000 */
[----:B------:R1:W0:Y:S02]  /*7ac0*/  SHFL.IDX PT, R14, R26, RZ, 0x1c1f ;  /* 0x001c1fff1a0e7589 */ /* 0x00022400000e0000 */
.L_x_10526:
[----:B------:R-:W-:Y:S01]  /*7ad0*/  ULDC UR4, c[0x0][0x448] ;  /* 0x0001120000047ab9 */ /* 0x000fe20000000800 */
[----:B------:R-:W-:Y:S01]  /*7ae0*/  LEA.HI R4, R228, R228, RZ, 0x1 ;  /* 0x000000e4e4047211 */ /* 0x000fe200078f08ff */
[----:B-1----:R-:W-:Y:S01]  /*7af0*/  IMAD R25, R154, UR4, RZ ;  /* 0x000000049a197c24 */ /* 0x002fe2000f8e02ff */
[----:B------:R-:W-:Y:S01]  /*7b00*/  BSSY B1, `(.L_x_10280) ;  /* 0x0000018000017945 */ /* 0x000fe20003800000 */
[----:B------:R-:W-:Y:S02]  /*7b10*/  CS2R R6, SRZ ;  /* 0x0000000000067805 */ /* 0x000fe4000001ff00 */
[----:B------:R-:W-:Y:S02]  /*7b20*/  LOP3.LUT R5, R4, 0xfffffffe, RZ, 0xc0, !PT ;  /* 0xfffffffe04057812 */ /* 0x000fe400078ec0ff */
[----:B------:R-:W-:Y:S02]  /*7b30*/  CS2R R8, SRZ ;  /* 0x0000000000087805 */ /* 0x000fe4000001ff00 */
[----:B------:R-:W-:Y:S01]  /*7b40*/  ISETP.GE.AND P0, PT, R0, R25, PT ;  /* 0x000000190000720c */ /* 0x000fe20003f06270 */
[----:B------:R-:W-:Y:S01]  /*7b50*/  IMAD R25, R41, -0x80, R25 ;  /* 0xffffff8029197824 */ /* 0x000fe200078e0219 */
[----:B------:R-:W-:Y:S01]  /*7b60*/  CS2R R10, SRZ ;  /* 0x00000000000a7805 */ /* 0x000fe2000001ff00 */
[----:B------:R-:W-:Y:S01]  /*7b70*/  IMAD.IADD R0, R228, 0x1, -R5 ;  /* 0x00000001e4007824 */ /* 0x000fe200078e0a05 */
[----:B------:R-:W-:-:S04]  /*7b80*/  CS2R R4, SRZ ;  /* 0x0000000000047805 */ /* 0x000fc8000001ff00 */
[----:B------:R-:W-:-:S05]  /*7b90*/  SHF.L.U32 R27, R0, 0x1f, RZ ;  /* 0x0000001f001b7819 */ /* 0x000fca00000006ff */
[----:B------:R-:W-:Y:S05]  /*7ba0*/  @P0 BRA `(.L_x_10281) ;  /* 0x0000000000340947 */ /* 0x000fea0003800000 */
[----:B------:R-:W-:Y:S01]  /*7bb0*/  ULDC UR4, c[0x0][0x3f4] ;  /* 0x0000fd0000047ab9 */ /* 0x000fe20000000800 */
[C---:B------:R-:W-:Y:S01]  /*7bc0*/  IMAD.SHL.U32 R15, R16.reuse, 0x2, RZ ;  /* 0x00000002100f7824 */ /* 0x040fe200078e00ff */
[----:B------:R-:W-:Y:S02]  /*7bd0*/  ISETP.GE.AND P2, PT, R16, UR4, PT ;  /* 0x0000000410007c0c */ /* 0x000fe4000bf46270 */
[----:B------:R-:W-:Y:S02]  /*7be0*/  SHF.R.S32.HI R5, RZ, 0x1f, R16 ;  /* 0x0000001fff057819 */ /* 0x000fe40000011410 */
[-C--:B---3--:R-:W-:Y:S02]  /*7bf0*/  IADD3 R12, P0, R20, R15.reuse, RZ ;  /* 0x0000000f140c7210 */ /* 0x088fe40007f1e0ff */
[----:B------:R-:W-:Y:S02]  /*7c00*/  SHF.L.U64.HI R4, R16, 0x1, R5 ;  /* 0x0000000110047819 */ /* 0x000fe40000010205 */
[----:B0-----:R-:W-:-:S03]  /*7c10*/  IADD3 R14, P1, R14, R15, RZ ;  /* 0x0000000f0e0e7210 */ /* 0x001fc60007f3e0ff */
[--C-:B--2---:R-:W-:Y:S02]  /*7c20*/  IMAD.X R13, R3, 0x1, R4.reuse, P0 ;  /* 0x00000001030d7824 */ /* 0x104fe400000e0604 */
[----:B----4-:R-:W-:Y:S01]  /*7c30*/  IMAD.X R15, R21, 0x1, R4, P1 ;  /* 0x00000001150f7824 */ /* 0x010fe200008e0604 */
[----:B------:R-:W-:Y:S01]  /*7c40*/  CS2R R4, SRZ ;  /* 0x0000000000047805 */ /* 0x000fe2000001ff00 */
[----:B------:R-:W-:Y:S06]  /*7c50*/  @P2 BRA `(.L_x_10281) ;  /* 0x0000000000082947 */ /* 0x000fec0003800000 */
[----:B------:R1:W5:Y:S04]  /*7c60*/  LD.E.128 R4, desc[UR60][R12.64] ;  /* 0x0000003c0c047980 */ /* 0x000368000c101d00 */
[----:B------:R1:W5:Y:S02]  /*7c70*/  LD.E.128 R8, desc[UR60][R14.64] ;  /* 0x0000003c0e087980 */ /* 0x000364000c101d00 */
.L_x_10281:
[----:B------:R-:W-:Y:S05]  /*7c80*/  BSYNC B1 ;  /* 0x0000000000017941 */ /* 0x000fea0003800000 */
.L_x_10280:
[----:B------:R-:W3:Y:S01]  /*7c90*/  SYNCS.PHASECHK.TRANS64.TRYWAIT P1, [R18+URZ+0x32400], R27 ;  /* 0x0324001b120075a7 */ /* 0x000ee2000802017f */
[----:B-----5:R-:W-:Y:S01]  /*7ca0*/  IMAD.MOV.U32 R39, RZ, RZ, R4 ;  /* 0x000000ffff277224 */ /* 0x020fe200078e0004 */
[--C-:B------:R-:W-:Y:S01]  /*7cb0*/  SHF.R.U64 R43, R4, 0x10, R5.reuse ;  /* 0x00000010042b7819 */ /* 0x100fe20000001205 */
[----:B------:R-:W-:Y:S01]  /*7cc0*/  IMAD.MOV.U32 R40, RZ, RZ, R6 ;  /* 0x000000ffff287224 */ /* 0x000fe200078e0006 */
[----:B01----:R-:W-:Y:S01]  /*7cd0*/  SHF.R.U32.HI R13, RZ, 0x10, R5 ;  /* 0x00000010ff0d7819 */ /* 0x003fe20000011605 */
[--C-:B------:R-:W-:Y:S01]  /*7ce0*/  IMAD.MOV.U32 R4, RZ, RZ, R7.reuse ;  /* 0x000000ffff047224 */ /* 0x100fe200078e0007 */
[----:B------:R-:W-:Y:S01]  /*7cf0*/  SHF.R.U64 R44, R6, 0x10, R7 ;  /* 0x00000010062c7819 */ /* 0x000fe20000001207 */
[----:B------:R-:W-:Y:S01]  /*7d00*/  IMAD.MOV.U32 R12, RZ, RZ, R5 ;  /* 0x000000ffff0c7224 */ /* 0x000fe200078e0005 */
[--C-:B------:R-:W-:Y:S01]  /*7d10*/  SHF.R.U64 R45, R8, 0x10, R9.reuse ;  /* 0x00000010082d7819 */ /* 0x100fe20000001209 */
[----:B------:R-:W-:Y:S01]  /*7d20*/  IMAD.MOV.U32 R41, RZ, RZ, R8 ;  /* 0x000000ffff297224 */ /* 0x000fe200078e0008 */
[----:B------:R-:W-:Y:S01]  /*7d30*/  PRMT R40, R40, 0x5410, R4 ;  /* 0x0000541028287816 */ /* 0x000fe20000000004 */
[--C-:B------:R-:W-:Y:S01]  /*7d40*/  IMAD.MOV.U32 R5, RZ, RZ, R9.reuse ;  /* 0x000000ffff057224 */ /* 0x100fe200078e0009 */
[----:B------:R-:W-:Y:S01]  /*7d50*/  SHF.R.U32.HI R8, RZ, 0x10, R9 ;  /* 0x00000010ff087819 */ /* 0x000fe20000011609 */
[----:B------:R-:W-:Y:S01]  /*7d60*/  IMAD.MOV.U32 R42, RZ, RZ, R10 ;  /* 0x000000ffff2a7224 */ /* 0x000fe200078e000a */
[----:B------:R-:W-:Y:S01]  /*7d70*/  VIMNMX R4, R25, 0x80, PT ;  /* 0x0000008019047848 */ /* 0x000fe20003fe0100 */
[----:B------:R-:W-:Y:S01]  /*7d80*/  IMAD.MOV.U32 R6, RZ, RZ, R11 ;  /* 0x000000ffff067224 */ /* 0x000fe200078e000b */
[----:B--2---:R-:W0:Y:S01]  /*7d90*/  LDC R3, c[0x0][0x3f4] ;  /* 0x0000fd00ff037b82 */ /* 0x004e220000000800 */
[----:B------:R-:W-:Y:S01]  /*7da0*/  SHF.R.U32.HI R7, RZ, 0x10, R7 ;  /* 0x00000010ff077819 */ /* 0x000fe20000011607 */
[----:B------:R-:W-:Y:S01]  /*7db0*/  BSSY B1, `(.L_x_10282) ;  /* 0x000000f000017945 */ /* 0x000fe20003800000 */
[----:B------:R-:W-:-:S02]  /*7dc0*/  SHF.R.U64 R46, R10, 0x10, R11 ;  /* 0x000000100a2e7819 */ /* 0x000fc4000000120b */
[----:B------:R-:W-:Y:S02]  /*7dd0*/  SHF.R.U32.HI R9, RZ, 0x10, R11 ;  /* 0x00000010ff097819 */ /* 0x000fe4000001160b */
[----:B------:R-:W-:Y:S02]  /*7de0*/  PRMT R39, R39, 0x5410, R12 ;  /* 0x0000541027277816 */ /* 0x000fe4000000000c */
[----:B------:R-:W-:Y:S02]  /*7df0*/  PRMT R43, R43, 0x5410, R13 ;  /* 0x000054102b2b7816 */ /* 0x000fe4000000000d */
[----:B------:R-:W-:Y:S02]  /*7e00*/  PRMT R44, R44, 0x5410, R7 ;  /* 0x000054102c2c7816 */ /* 0x000fe40000000007 */
[----:B------:R-:W-:Y:S02]  /*7e10*/  PRMT R41, R41, 0x5410, R5 ;  /* 0x0000541029297816 */ /* 0x000fe40000000005 */
[----:B------:R-:W-:-:S02]  /*7e20*/  PRMT R45, R45, 0x5410, R8 ;  /* 0x000054102d2d7816 */ /* 0x000fc40000000008 */
[----:B------:R-:W-:Y:S02]  /*7e30*/  PRMT R42, R42, 0x5410, R6 ;  /* 0x000054102a2a7816 */ /* 0x000fe40000000006 */
[----:B------:R-:W-:Y:S02]  /*7e40*/  PRMT R46, R46, 0x5410, R9 ;  /* 0x000054102e2e7816 */ /* 0x000fe40000000009 */
[C---:B0-----:R-:W-:Y:S01]  /*7e50*/  ISETP.GE.AND P0, PT, R16.reuse, R3, PT ;  /* 0x000000031000720c */ /* 0x041fe20003f06270 */
[----:B------:R-:W-:-:S03]  /*7e60*/  IMAD.IADD R12, R16, 0x1, R3 ;  /* 0x00000001100c7824 */ /* 0x000fc600078e0203 */
[-C--:B------:R-:W-:Y:S02]  /*7e70*/  ISETP.GE.OR P2, PT, R19, R4.reuse, P0 ;  /* 0x000000041300720c */ /* 0x080fe40000746670 */
[----:B------:R-:W-:Y:S01]  /*7e80*/  ISETP.GE.OR P0, PT, R227, R4, P0 ;  /* 0x00000004e300720c */ /* 0x000fe20000706670 */
[----:B---3--:R-:W-:-:S12]  /*7e90*/  @!P1 BRA `(.L_x_10283) ;  /* 0x0000014400e49947 */ /* 0x008fd80003800000 */
.L_x_10527:
[----:B------:R-:W-:Y:S05]  /*7ea0*/  BSYNC B1 ;  /* 0x0000000000017941 */ /* 0x000fea0003800000 */
.L_x_10282:
[----:B------:R-:W-:Y:S01]  /*7eb0*/  BSSY B1, `(.L_x_10284) ;  /* 0x0000059000017945 */ /* 0x000fe20003800000 */
[----:B------:R-:W-:-:S03]  /*7ec0*/  LOP3.LUT R12, R12, 0x38, RZ, 0xc0, !PT ;  /* 0x000000380c0c7812 */ /* 0x000fc600078ec0ff */
[----:B------:R-:W-:Y:S05]  /*7ed0*/  @P2 BRA `(.L_x_10285) ;  /* 0x0000000400582947 */ /* 0x000fea0003800000 */
[----:B------:R-:W-:Y:S02]  /*7ee0*/  IMAD.SHL.U32 R3, R29, 0x40, RZ ;  /* 0x000000401d037824 */ /* 0x000fe400078e00ff */
[----:B------:R-:W-:Y:S02]  /*7ef0*/  HADD2.F32 R28, -RZ, R41.H0_H0 ;  /* 0x20000029ff1c7230 */ /* 0x000fe40000004100 */
[----:B0-----:R-:W-:Y:S01]  /*7f00*/  HADD2.F32 R27, -RZ, R39.H0_H0 ;  /* 0x20000027ff1b7230 */ /* 0x001fe20000004100 */
[----:B------:R-:W-:Y:S01]  /*7f10*/  LOP3.LUT R5, R3, 0x1c0, RZ, 0xc0, !PT ;  /* 0x000001c003057812 */ /* 0x000fe200078ec0ff */
[----:B------:R-:W-:-:S03]  /*7f20*/  HADD2.F32 R29, -RZ, R45.H0_H0 ;  /* 0x2000002dff1d7230 */ /* 0x000fc60000004100 */
[----:B------:R-:W-:Y:S02]  /*7f30*/  LOP3.LUT R3, R5, 0x38, R16, 0xf8, !PT ;  /* 0x0000003805037812 */ /* 0x000fe400078ef810 */
[----:B------:R-:W-:-:S04]  /*7f40*/  SHF.R.U32.HI R4, RZ, 0x3, R5 ;  /* 0x00000003ff047819 */ /* 0x000fc80000011605 */
[----:B------:R-:W-:-:S05]  /*7f50*/  LOP3.LUT R3, R3, R4, RZ, 0x3c, !PT ;  /* 0x0000000403037212 */ /* 0x000fca00078e3cff */
[----:B------:R-:W-:-:S04]  /*7f60*/  IMAD R3, R218, 0x200, R3 ;  /* 0x00000200da037824 */ /* 0x000fc800078e0203 */
[----:B------:R-:W-:Y:S01]  /*7f70*/  IMAD R37, R3, 0x2, R18 ;  /* 0x0000000203257824 */ /* 0x000fe200078e0212 */
[----:B------:R-:W-:-:S04]  /*7f80*/  LOP3.LUT R3, R4, R12, R5, 0x1e, !PT ;  /* 0x0000000c04037212 */ /* 0x000fc800078e1e05 */
[----:B------:R-:W0:Y:S01]  /*7f90*/  LDS.128 R4, [R37+0x18400] ;  /* 0x0184000025047984 */ /* 0x000e220000000c00 */
[----:B------:R-:W-:-:S04]  /*7fa0*/  IMAD R3, R218, 0x200, R3 ;  /* 0x00000200da037824 */ /* 0x000fc800078e0203 */
[----:B------:R-:W-:-:S05]  /*7fb0*/  IMAD R38, R3, 0x2, R18 ;  /* 0x0000000203267824 */ /* 0x000fca00078e0212 */
[----:B------:R-:W1:Y:S01]  /*7fc0*/  LDS.128 R8, [R38+0x18400] ;  /* 0x0184000026087984 */ /* 0x000e620000000c00 */
[--C-:B0-----:R-:W-:Y:S02]  /*7fd0*/  HADD2.F32 R3, -RZ, R4.reuse.H0_H0 ;  /* 0x20000004ff037230 */ /* 0x101fe40000004100 */
[----:B------:R-:W-:Y:S02]  /*7fe0*/  HADD2.F32 R4, -RZ, R4.H1_H1 ;  /* 0x30000004ff047230 */ /* 0x000fe40000004100 */
[--C-:B------:R-:W-:Y:S02]  /*7ff0*/  HADD2.F32 R13, -RZ, R5.reuse.H0_H0 ;  /* 0x20000005ff0d7230 */ /* 0x100fe40000004100 */
[----:B------:R-:W-:Y:S02]  /*8000*/  HADD2.F32 R5, -RZ, R5.H1_H1 ;  /* 0x30000005ff057230 */ /* 0x000fe40000004100 */
[----:B------:R-:W-:Y:S02]  /*8010*/  HADD2.F32 R14, -RZ, R6.H0_H0 ;  /* 0x20000006ff0e7230 */ /* 0x000fe40000004100 */
[----:B-1----:R-:W-:-:S02]  /*8020*/  HADD2.F32 R20, -RZ, R8.H0_H0 ;  /* 0x20000008ff147230 */ /* 0x002fc40000004100 */
[----:B------:R-:W-:Y:S02]  /*8030*/  HADD2.F32 R8, -RZ, R8.H1_H1 ;  /* 0x30000008ff087230 */ /* 0x000fe40000004100 */
[--C-:B----4-:R-:W-:Y:S02]  /*8040*/  HADD2.F32 R21, -RZ, R9.reuse.H0_H0 ;  /* 0x20000009ff157230 */ /* 0x110fe40000004100 */
[C---:B------:R-:W-:Y:S01]  /*8050*/  FMUL.FTZ R30, R20.reuse, R28 ;  /* 0x0000001c141e7220 */ /* 0x040fe20000410000 */
[----:B------:R-:W-:Y:S01]  /*8060*/  FMUL.FTZ R20, R20, R27 ;  /* 0x0000001b14147220 */ /* 0x000fe20000410000 */
[----:B------:R-:W-:Y:S01]  /*8070*/  FMUL.FTZ R33, R8, R29 ;  /* 0x0000001d08217220 */ /* 0x000fe20000410000 */
[----:B------:R-:W-:Y:S02]  /*8080*/  HADD2.F32 R9, -RZ, R9.H1_H1 ;  /* 0x30000009ff097230 */ /* 0x000fe40000004100 */
[----:B------:R-:W-:Y:S01]  /*8090*/  FFMA.FTZ R31, R3, R27, -R30 ;  /* 0x0000001b031f7223 */ /* 0x000fe2000001081e */
[----:B------:R-:W-:-:S02]  /*80a0*/  HADD2.F32 R27, -RZ, R43.H0_H0 ;  /* 0x2000002bff1b7230 */ /* 0x000fc40000004100 */
[----:B------:R-:W-:Y:S01]  /*80b0*/  FFMA.FTZ R28, R3, R28, R20 ;  /* 0x0000001c031c7223 */ /* 0x000fe20000010014 */
[----:B------:R-:W-:Y:S02]  /*80c0*/  HADD2.F32 R30, -RZ, R41.H1_H1 ;  /* 0x30000029ff1e7230 */ /* 0x000fe40000004100 */
[----:B------:R-:W-:Y:S02]  /*80d0*/  HADD2.F32 R20, -RZ, R39.H1_H1 ;  /* 0x30000027ff147230 */ /* 0x000fe40000004100 */
[-C--:B------:R-:W-:Y:S01]  /*80e0*/  FMUL.FTZ R3, R8, R27.reuse ;  /* 0x0000001b08037220 */ /* 0x080fe20000410000 */
[----:B------:R-:W-:Y:S02]  /*80f0*/  HADD2.F32 R8, -RZ, R45.H1_H1 ;  /* 0x3000002dff087230 */ /* 0x000fe40000004100 */
[C---:B------:R-:W-:Y:S01]  /*8100*/  FMUL.FTZ R34, R21.reuse, R30 ;  /* 0x0000001e15227220 */ /* 0x040fe20000410000 */
[C---:B------:R-:W-:Y:S01]  /*8110*/  FFMA.FTZ R32, R4.reuse, R27, -R33 ;  /* 0x0000001b04207223 */ /* 0x040fe20000010821 */
[----:B------:R-:W-:Y:S01]  /*8120*/  FMUL.FTZ R21, R21, R20 ;  /* 0x0000001415157220 */ /* 0x000fe20000410000 */
[----:B------:R-:W-:Y:S01]  /*8130*/  FFMA.FTZ R29, R4, R29, R3 ;  /* 0x0000001d041d7223 */ /* 0x000fe20000010003 */
[----:B------:R-:W-:-:S02]  /*8140*/  HADD2.F32 R4, -RZ, R43.H1_H1 ;  /* 0x3000002bff047230 */ /* 0x000fc40000004100 */
[C---:B------:R-:W-:Y:S01]  /*8150*/  FFMA.FTZ R34, R13.reuse, R20, -R34 ;  /* 0x000000140d227223 */ /* 0x040fe20000010822 */
[----:B------:R-:W-:Y:S01]  /*8160*/  FFMA.FTZ R30, R13, R30, R21 ;  /* 0x0000001e0d1e7223 */ /* 0x000fe20000010015 */
[----:B------:R-:W-:Y:S02]  /*8170*/  HADD2.F32 R25, -RZ, R10.H0_H0 ;  /* 0x2000000aff197230 */ /* 0x000fe40000004100 */
[C---:B------:R-:W-:Y:S01]  /*8180*/  FMUL.FTZ R20, R9.reuse, R8 ;  /* 0x0000000809147220 */ /* 0x040fe20000410000 */
[----:B------:R-:W-:Y:S02]  /*8190*/  HADD2.F32 R3, -RZ, R40.H0_H0 ;  /* 0x20000028ff037230 */ /* 0x000fe40000004100 */
[-C--:B------:R-:W-:Y:S01]  /*81a0*/  FMUL.FTZ R36, R9, R4.reuse ;  /* 0x0000000409247220 */ /* 0x080fe20000410000 */
[----:B------:R-:W-:Y:S02]  /*81b0*/  HADD2.F32 R13, -RZ, R42.H0_H0 ;  /* 0x2000002aff0d7230 */ /* 0x000fe40000004100 */
[----:B------:R-:W-:Y:S01]  /*81c0*/  FFMA.FTZ R27, R5, R4, -R20 ;  /* 0x00000004051b7223 */ /* 0x000fe20000010814 */
[----:B------:R-:W-:-:S02]  /*81d0*/  HADD2.F32 R10, -RZ, R10.H1_H1 ;  /* 0x3000000aff0a7230 */ /* 0x000fc40000004100 */
[C---:B------:R-:W-:Y:S01]  /*81e0*/  FMUL.FTZ R4, R25.reuse, R3 ;  /* 0x0000000319047220 */ /* 0x040fe20000410000 */
[----:B------:R-:W-:Y:S02]  /*81f0*/  HADD2.F32 R21, -RZ, R46.H0_H0 ;  /* 0x2000002eff157230 */ /* 0x000fe40000004100 */
[----:B------:R-:W-:Y:S01]  /*8200*/  FMUL.FTZ R33, R25, R13 ;  /* 0x0000000d19217220 */ /* 0x000fe20000410000 */
[----:B------:R-:W-:Y:S02]  /*8210*/  HADD2.F32 R9, -RZ, R44.H0_H0 ;  /* 0x2000002cff097230 */ /* 0x000fe40000004100 */
[----:B------:R-:W-:Y:S01]  /*8220*/  FFMA.FTZ R25, R5, R8, R36 ;  /* 0x0000000805197223 */ /* 0x000fe20000010024 */
[----:B------:R-:W-:Y:S02]  /*8230*/  HADD2.F32 R6, -RZ, R6.H1_H1 ;  /* 0x30000006ff067230 */ /* 0x000fe40000004100 */
[----:B------:R-:W-:Y:S01]  /*8240*/  FMUL.FTZ R5, R10, R21 ;  /* 0x000000150a057220 */ /* 0x000fe20000410000 */
[----:B------:R-:W-:-:S02]  /*8250*/  HADD2.F32 R26, -RZ, R11.H0_H0 ;  /* 0x2000000bff1a7230 */ /* 0x000fc40000004100 */
[----:B------:R-:W-:Y:S01]  /*8260*/  FMUL.FTZ R35, R10, R9 ;  /* 0x000000090a237220 */ /* 0x000fe20000410000 */
[----:B------:R-:W-:Y:S01]  /*8270*/  FFMA.FTZ R33, R14, R3, -R33 ;  /* 0x000000030e217223 */ /* 0x000fe20000010821 */
[----:B------:R-:W-:Y:S01]  /*8280*/  FFMA.FTZ R10, R6, R9, -R5 ;  /* 0x00000009060a7223 */ /* 0x000fe20000010805 */
[----:B------:R-:W-:Y:S02]  /*8290*/  HADD2.F32 R5, -RZ, R42.H1_H1 ;  /* 0x3000002aff057230 */ /* 0x000fe40000004100 */
[----:B------:R-:W-:Y:S01]  /*82a0*/  FFMA.FTZ R13, R14, R13, R4 ;  /* 0x0000000d0e0d7223 */ /* 0x000fe20000010004 */
[----:B------:R-:W-:Y:S02]  /*82b0*/  HADD2.F32 R11, -RZ, R11.H1_H1 ;  /* 0x3000000bff0b7230 */ /* 0x000fe40000004100 */
[----:B------:R-:W-:Y:S01]  /*82c0*/  FFMA.FTZ R14, R6, R21, R35 ;  /* 0x00000015060e7223 */ /* 0x000fe20000010023 */
[----:B------:R-:W-:Y:S02]  /*82d0*/  HADD2.F32 R3, -RZ, R40.H1_H1 ;  /* 0x30000028ff037230 */ /* 0x000fe40000004100 */
[----:B------:R-:W-:Y:S01]  /*82e0*/  FMUL.FTZ R6, R26, R5 ;  /* 0x000000051a067220 */ /* 0x000fe20000410000 */
[----:B------:R-:W-:-:S02]  /*82f0*/  HADD2.F32 R8, -RZ, R46.H1_H1 ;  /* 0x3000002eff087230 */ /* 0x000fc40000004100 */
        /* <DEDUP_REMOVED lines=20> */
.L_x_10285:
[----:B------:R-:W-:Y:S05]  /*8440*/  BSYNC B1 ;  /* 0x0000000000017941 */ /* 0x000fea0003800000 */
.L_x_10284:
[----:B------:R-:W-:Y:S05]  /*8450*/  @P0 BRA `(.L_x_10276) ;  /* 0x0000000400440947 */ /* 0x000fea0003800000 */
[----:B-1----:R-:W2:Y:S01]  /*8460*/  LDL R38, [R1+0x90] ;  /* 0x0000900001267983 */ /* 0x002ea20000100800 */
[----:B------:R-:W-:-:S04]  /*8470*/  SHF.R.U32.HI R3, RZ, 0x3, R215 ;  /* 0x00000003ff037819 */ /* 0x000fc800000116d7 */
[----:B------:R-:W-:-:S05]  /*8480*/  LOP3.LUT R12, R3, R12, R215, 0x1e, !PT ;  /* 0x0000000c030c7212 */ /* 0x000fca00078e1ed7 */
[----:B------:R-:W-:-:S04]  /*8490*/  IMAD.IADD R3, R219, 0x1, R12 ;  /* 0x00000001db037824 */ /* 0x000fc800078e020c */
[----:B------:R-:W-:-:S05]  /*84a0*/  IMAD R3, R3, 0x2, R18 ;  /* 0x0000000203037824 */ /* 0x000fca00078e0212 */
[----:B------:R-:W1:Y:S01]  /*84b0*/  LDS.128 R8, [R3+0x18400] ;  /* 0x0184000003087984 */ /* 0x000e620000000c00 */
[----:B------:R-:W-:Y:S02]  /*84c0*/  HADD2.F32 R28, -RZ, R39.H0_H0 ;  /* 0x20000027ff1c7230 */ /* 0x000fe40000004100 */
[----:B------:R-:W-:Y:S02]  /*84d0*/  HADD2.F32 R30, -RZ, R41.H0_H0 ;  /* 0x20000029ff1e7230 */ /* 0x000fe40000004100 */
[----:B------:R-:W-:Y:S02]  /*84e0*/  HADD2.F32 R32, -RZ, R45.H0_H0 ;  /* 0x2000002dff207230 */ /* 0x000fe40000004100 */
[----:B------:R-:W-:Y:S02]  /*84f0*/  HADD2.F32 R37, -RZ, R41.H1_H1 ;  /* 0x30000029ff257230 */ /* 0x000fe40000004100 */
[----:B------:R-:W-:Y:S02]  /*8500*/  HADD2.F32 R35, -RZ, R39.H1_H1 ;  /* 0x30000027ff237230 */ /* 0x000fe40000004100 */
[----:B------:R-:W-:-:S02]  /*8510*/  HADD2.F32 R36, -RZ, R46.H0_H0 ;  /* 0x2000002eff247230 */ /* 0x000fc40000004100 */
[----:B------:R-:W-:Y:S02]  /*8520*/  HADD2.F32 R34, -RZ, R42.H0_H0 ;  /* 0x2000002aff227230 */ /* 0x000fe40000004100 */
[--C-:B-1----:R-:W-:Y:S02]  /*8530*/  HADD2.F32 R20, -RZ, R8.reuse.H0_H0 ;  /* 0x20000008ff147230 */ /* 0x102fe40000004100 */
[----:B------:R-:W-:-:S03]  /*8540*/  HADD2.F32 R8, -RZ, R8.H1_H1 ;  /* 0x30000008ff087230 */ /* 0x000fc60000004100 */
[-C--:B0-----:R-:W-:Y:S01]  /*8550*/  FMUL.FTZ R27, R30, R20.reuse ;  /* 0x000000141e1b7220 */ /* 0x081fe20000410000 */
[----:B------:R-:W-:Y:S01]  /*8560*/  FMUL.FTZ R29, R28, R20 ;  /* 0x000000141c1d7220 */ /* 0x000fe20000410000 */
[----:B------:R-:W-:Y:S02]  /*8570*/  HADD2.F32 R20, -RZ, R43.H0_H0 ;  /* 0x2000002bff147230 */ /* 0x000fe40000004100 */
[-C--:B------:R-:W-:Y:S01]  /*8580*/  FMUL.FTZ R31, R32, R8.reuse ;  /* 0x00000008201f7220 */ /* 0x080fe20000410000 */
[--C-:B----4-:R-:W-:Y:S02]  /*8590*/  HADD2.F32 R21, -RZ, R9.reuse.H0_H0 ;  /* 0x20000009ff157230 */ /* 0x110fe40000004100 */
[----:B------:R-:W-:Y:S01]  /*85a0*/  FMUL.FTZ R33, R20, R8 ;  /* 0x0000000814217220 */ /* 0x000fe20000410000 */
[----:B------:R-:W-:Y:S02]  /*85b0*/  HADD2.F32 R9, -RZ, R9.H1_H1 ;  /* 0x30000009ff097230 */ /* 0x000fe40000004100 */
[----:B------:R-:W-:-:S02]  /*85c0*/  HADD2.F32 R25, -RZ, R10.H0_H0 ;  /* 0x2000000aff197230 */ /* 0x000fc40000004100 */
[----:B------:R-:W-:Y:S02]  /*85d0*/  HADD2.F32 R10, -RZ, R10.H1_H1 ;  /* 0x3000000aff0a7230 */ /* 0x000fe40000004100 */
[--C-:B------:R-:W-:Y:S02]  /*85e0*/  HADD2.F32 R26, -RZ, R11.reuse.H0_H0 ;  /* 0x2000000bff1a7230 */ /* 0x100fe40000004100 */
[----:B------:R-:W-:Y:S01]  /*85f0*/  HADD2.F32 R11, -RZ, R11.H1_H1 ;  /* 0x3000000bff0b7230 */ /* 0x000fe20000004100 */
[----:B--2---:R-:W0:Y:S02]  /*8600*/  LDS.128 R4, [R38+0x18400] ;  /* 0x0184000026047984 */ /* 0x004e240000000c00 */
[--C-:B0-----:R-:W-:Y:S02]  /*8610*/  HADD2.F32 R12, -RZ, R4.reuse.H0_H0 ;  /* 0x20000004ff0c7230 */ /* 0x101fe40000004100 */
[----:B------:R-:W-:-:S03]  /*8620*/  HADD2.F32 R4, -RZ, R4.H1_H1 ;  /* 0x30000004ff047230 */ /* 0x000fc60000004100 */
[----:B------:R-:W-:Y:S02]  /*8630*/  FFMA.FTZ R27, R28, R12, -R27 ;  /* 0x0000000c1c1b7223 */ /* 0x000fe4000001081b */
[----:B------:R-:W-:Y:S01]  /*8640*/  FFMA.FTZ R8, R20, R4, -R31 ;  /* 0x0000000414087223 */ /* 0x000fe2000001081f */
[----:B------:R-:W-:Y:S02]  /*8650*/  HADD2.F32 R31, -RZ, R45.H1_H1 ;  /* 0x3000002dff1f7230 */ /* 0x000fe40000004100 */
[-C--:B------:R-:W-:Y:S01]  /*8660*/  FMUL.FTZ R20, R37, R21.reuse ;  /* 0x0000001525147220 */ /* 0x080fe20000410000 */
[----:B------:R-:W-:Y:S01]  /*8670*/  FMUL.FTZ R28, R35, R21 ;  /* 0x00000015231c7220 */ /* 0x000fe20000410000 */
[----:B------:R-:W-:Y:S02]  /*8680*/  HADD2.F32 R21, -RZ, R43.H1_H1 ;  /* 0x3000002bff157230 */ /* 0x000fe40000004100 */
[----:B------:R-:W-:Y:S01]  /*8690*/  FFMA.FTZ R29, R30, R12, R29 ;  /* 0x0000000c1e1d7223 */ /* 0x000fe2000001001d */
[----:B------:R-:W-:-:S02]  /*86a0*/  HADD2.F32 R13, -RZ, R5.H0_H0 ;  /* 0x20000005ff0d7230 */ /* 0x000fc40000004100 */
[----:B------:R-:W-:Y:S01]  /*86b0*/  FFMA.FTZ R12, R32, R4, R33 ;  /* 0x00000004200c7223 */ /* 0x000fe20000010021 */
[----:B------:R-:W-:Y:S02]  /*86c0*/  HADD2.F32 R5, -RZ, R5.H1_H1 ;  /* 0x30000005ff057230 */ /* 0x000fe40000004100 */
[-C--:B------:R-:W-:Y:S01]  /*86d0*/  FMUL.FTZ R4, R31, R9.reuse ;  /* 0x000000091f047220 */ /* 0x080fe20000410000 */
[----:B------:R-:W-:Y:S01]  /*86e0*/  FMUL.FTZ R30, R21, R9 ;  /* 0x00000009151e7220 */ /* 0x000fe20000410000 */
[----:B------:R-:W-:Y:S02]  /*86f0*/  HADD2.F32 R14, -RZ, R6.H0_H0 ;  /* 0x20000006ff0e7230 */ /* 0x000fe40000004100 */
[----:B------:R-:W-:Y:S01]  /*8700*/  FFMA.FTZ R20, R35, R13, -R20 ;  /* 0x0000000d23147223 */ /* 0x000fe20000010814 */
[----:B------:R-:W-:Y:S01]  /*8710*/  FFMA.FTZ R9, R21, R5, -R4 ;  /* 0x0000000515097223 */ /* 0x000fe20000010804 */
[----:B------:R-:W-:Y:S01]  /*8720*/  FFMA.FTZ R28, R37, R13, R28 ;  /* 0x0000000d251c7223 */ /* 0x000fe2000001001c */
[----:B------:R-:W-:-:S02]  /*8730*/  HADD2.F32 R4, -RZ, R44.H0_H0 ;  /* 0x2000002cff047230 */ /* 0x000fc40000004100 */
[----:B------:R-:W-:Y:S01]  /*8740*/  FFMA.FTZ R13, R31, R5, R30 ;  /* 0x000000051f0d7223 */ /* 0x000fe2000001001e */
[----:B------:R-:W-:Y:S02]  /*8750*/  HADD2.F32 R6, -RZ, R6.H1_H1 ;  /* 0x30000006ff067230 */ /* 0x000fe40000004100 */
[-C--:B------:R-:W-:Y:S01]  /*8760*/  FMUL.FTZ R5, R36, R10.reuse ;  /* 0x0000000a24057220 */ /* 0x080fe20000410000 */
[----:B------:R-:W-:Y:S02]  /*8770*/  HADD2.F32 R32, -RZ, R40.H0_H0 ;  /* 0x20000028ff207230 */ /* 0x000fe40000004100 */
[-C--:B------:R-:W-:Y:S01]  /*8780*/  FMUL.FTZ R21, R34, R25.reuse ;  /* 0x0000001922157220 */ /* 0x080fe20000410000 */
[C---:B------:R-:W-:Y:S01]  /*8790*/  FMUL.FTZ R31, R4.reuse, R10 ;  /* 0x0000000a041f7220 */ /* 0x040fe20000410000 */
[----:B------:R-:W-:Y:S01]  /*87a0*/  FFMA.FTZ R10, R4, R6, -R5 ;  /* 0x00000006040a7223 */ /* 0x000fe20000010805 */
[----:B------:R-:W-:Y:S02]  /*87b0*/  HADD2.F32 R35, -RZ, R42.H1_H1 ;  /* 0x3000002aff237230 */ /* 0x000fe40000004100 */
[----:B------:R-:W-:Y:S01]  /*87c0*/  FMUL.FTZ R25, R32, R25 ;  /* 0x0000001920197220 */ /* 0x000fe20000410000 */
[----:B------:R-:W-:-:S02]  /*87d0*/  HADD2.F32 R5, -RZ, R40.H1_H1 ;  /* 0x30000028ff057230 */ /* 0x000fc40000004100 */
[----:B------:R-:W-:Y:S02]  /*87e0*/  HADD2.F32 R37, -RZ, R46.H1_H1 ;  /* 0x3000002eff257230 */ /* 0x000fe40000004100 */
[----:B------:R-:W-:Y:S02]  /*87f0*/  HADD2.F32 R33, -RZ, R44.H1_H1 ;  /* 0x3000002cff217230 */ /* 0x000fe40000004100 */
[-C--:B------:R-:W-:Y:S01]  /*8800*/  FFMA.FTZ R21, R32, R14.reuse, -R21 ;  /* 0x0000000e20157223 */ /* 0x080fe20000010815 */
[--C-:B------:R-:W-:Y:S02]  /*8810*/  HADD2.F32 R15, -RZ, R7.reuse.H0_H0 ;  /* 0x20000007ff0f7230 */ /* 0x100fe40000004100 */
[----:B------:R-:W-:Y:S01]  /*8820*/  FFMA.FTZ R25, R34, R14, R25 ;  /* 0x0000000e22197223 */ /* 0x000fe20000010019 */
[----:B------:R-:W-:Y:S02]  /*8830*/  HADD2.F32 R7, -RZ, R7.H1_H1 ;  /* 0x30000007ff077230 */ /* 0x000fe40000004100 */
[----:B------:R-:W-:Y:S01]  /*8840*/  FFMA.FTZ R14, R36, R6, R31 ;  /* 0x00000006240e7223 */ /* 0x000fe2000001001f */
[-C--:B------:R-:W-:Y:S01]  /*8850*/  FMUL.FTZ R4, R35, R26.reuse ;  /* 0x0000001a23047220 */ /* 0x080fe20000410000 */
[----:B------:R-:W-:Y:S01]  /*8860*/  FMUL.FTZ R26, R5, R26 ;  /* 0x0000001a051a7220 */ /* 0x000fe20000410000 */
        /* <DEDUP_REMOVED lines=14> */
[----:B------:R2:W-:Y:S04]  /*8950*/  STS.128 [R38+0x18400], R4 ;  /* 0x0184000426007388 */ /* 0x0005e80000000c00 */
[----:B------:R2:W-:Y:S02]  /*8960*/  STS.128 [R3+0x18400], R8 ;  /* 0x0184000803007388 */ /* 0x0005e40000000c00 */
.L_x_10276:
[----:B------:R-:W-:Y:S05]  /*8970*/  BSYNC B0 ;  /* 0x0000000000007941 */ /* 0x000fea0003800000 */
.L_x_10265:
        /* <DEDUP_REMOVED lines=8> */
.L_x_10262:
[----:B-123--:R-:W2:Y:S01]  /*8a00*/  LDL R3, [R1+0x5c] ;  /* 0x00005c0001037983 */ /* 0x00eea20000100800 */
[----:B0-----:R-:W0:Y:S02]  /*8a10*/  S2R R4, SR_TID.X ;  /* 0x0000000000047919 */ /* 0x001e240000002100 */
[----:B0-----:R-:W-:-:S05]  /*8a20*/  SHF.R.U32.HI R4, RZ, 0x7, R4 ;  /* 0x00000007ff047819 */ /* 0x001fca0000011604 */
[----:B------:R-:W-:Y:S01]  /*8a30*/  VIADD R10, R4, 0x8 ;  /* 0x00000008040a7836 */ /* 0x000fe20000000000 */
[----:B--2---:R-:W-:-:S13]  /*8a40*/  R2UR UR4, R3 ;  /* 0x00000000030472ca */ /* 0x004fda00000e0000 */
[----:B------:R-:W-:Y:S01]  /*8a50*/  IMAD.U32 R3, RZ, RZ, UR4 ;  /* 0x00000004ff037e24 */ /* 0x000fe2000f8e00ff */
[----:B------:R-:W-:Y:S05]  /*8a60*/  WARPSYNC.ALL ;  /* 0x0000000000007948 */ /* 0x000fea0003800000 */
[----:B------:R0:W-:Y:S01]  /*8a70*/  BAR.SYNC.DEFER_BLOCKING R10, 0x100 ;  /* 0x0004000a0000751d */ /* 0x0001e20000010000 */
[----:B------:R-:W-:-:S13]  /*8a80*/  ISETP.NE.AND P0, PT, R3, 0x3, PT ;  /* 0x000000030300780c */ /* 0x000fda0003f05270 */
[----:B0-----:R-:W-:Y:S05]  /*8a90*/  @!P0 BRA `(.L_x_10286) ;  /* 0x0000000000048947 */ /* 0x001fea0003800000 */
[----:B------:R-:W-:Y:S01]  /*8aa0*/  BPT.TRAP 0x1 ;  /* 0x000000040000795c */ /* 0x000fe20000300000 */
.L_x_10286:
[----:B------:R-:W-:Y:S01]  /*8ab0*/  IMAD R3, R200, 0x8, R18 ;  /* 0x00000008c8037824 */ /* 0x000fe200078e0212 */
[----:B------:R-:W-:-:S04]  /*8ac0*/  SHF.L.U32 R8, R208, 0x1f, RZ ;  /* 0x0000001fd0087819 */ /* 0x000fc800000006ff */
[----:B------:R0:W1:Y:S01]  /*8ad0*/  SYNCS.PHASECHK.TRANS64.TRYWAIT P1, [R3+URZ+0x32430], R8 ;  /* 0x03243008030075a7 */ /* 0x000062000802017f */
[----:B------:R-:W-:Y:S05]  /*8ae0*/  @!P0 BRA `(.L_x_10287) ;  /* 0x0000000000048947 */ /* 0x000fea0003800000 */
[----:B------:R-:W-:Y:S01]  /*8af0*/  BPT.TRAP 0x1 ;  /* 0x000000040000795c */ /* 0x000fe20000300000 */
.L_x_10287:
[----:B------:R-:W-:Y:S01]  /*8b00*/  VIADD R4, R18, 0x1c400 ;  /* 0x0001c40012047836 */ /* 0x000fe20000000000 */
[----:B------:R-:W-:Y:S01]  /*8b10*/  LOP3.LUT R14, R24, 0x10000, RZ, 0xfc, !PT ;  /* 0x00010000180e7812 */ /* 0x000fe200078efcff */
[----:B------:R-:W-:-:S03]  /*8b20*/  IMAD.MOV.U32 R15, RZ, RZ, 0x40000040 ;  /* 0x40000040ff0f7424 */ /* 0x000fc600078e00ff */
[----:B------:R-:W-:-:S04]  /*8b30*/  SHF.R.U32.HI R4, RZ, 0x4, R4 ;  /* 0x00000004ff047819 */ /* 0x000fc80000011604 */
[----:B------:R-:W-:-:S04]  /*8b40*/  LOP3.LUT R4, R4, 0x3fff, RZ, 0xc0, !PT ;  /* 0x00003fff04047812 */ /* 0x000fc800078ec0ff */
[----:B------:R-:W-:Y:S01]  /*8b50*/  LOP3.LUT R217, R4, 0x10000, RZ, 0xfc, !PT ;  /* 0x0001000004d97812 */ /* 0x000fe200078efcff */
[----:B-1----:R-:W-:Y:S06]  /*8b60*/  @P1 BRA `(.L_x_10288) ;  /* 0x0000000000081947 */ /* 0x002fec0003800000 */
[----:B------:R-:W1:Y:S02]  /*8b70*/  SYNCS.PHASECHK.TRANS64.TRYWAIT P1, [R3+URZ+0x32430], R8 ;  /* 0x03243008030075a7 */ /* 0x000e64000802017f */
[----:B-1----:R-:W-:Y:S05]  /*8b80*/  @!P1 BRA `(.L_x_10289) ;  /* 0x0000013800bc9947 */ /* 0x002fea0003800000 */
.L_x_10288:
[----:B------:R-:W-:Y:S01]  /*8b90*/  IMAD R4, R200, 0x300, R217 ;  /* 0x00000300c8047824 */ /* 0x000fe200078e02d9 */
[----:B------:R-:W-:Y:S05]  /*8ba0*/  WARPSYNC.ALL ;  /* 0x0000000000007948 */ /* 0x000fea0003800000 */
[----:B------:R-:W-:Y:S01]  /*8bb0*/  IMAD.MOV.U32 R5, RZ, RZ, 0x40000040 ;  /* 0x40000040ff057424 */ /* 0x000fe200078e00ff */
[C---:B------:R-:W-:Y:S01]  /*8bc0*/  R2UR UR4, R14.reuse ;  /* 0x000000000e0472ca */ /* 0x040fe200000e0000 */
[----:B-----5:R-:W-:Y:S01]  /*8bd0*/  WARPGROUP.ARRIVE ;  /* 0x00000000000079c5 */ /* 0x020fe20000000000 */
        /* <DEDUP_REMOVED lines=11> */
[----:B----4-:R-:W-:Y:S02]  /*8c90*/  IMAD.MOV.U32 R21, RZ, RZ, 0x40000040 ;  /* 0x40000040ff157424 */ /* 0x010fe400078e00ff */
[----:B------:R-:W-:Y:S01]  /*8ca0*/  HGMMA.64x96x16.F32 R24, gdesc[UR4], RZ, !UPT, gsb0 ;  /* 0x01600000041879f0 */ /* 0x000fe2000c0008ff */
        /* <DEDUP_REMOVED lines=18> */
[----:B------:R-:W-:Y:S02]  /*8dd0*/  R2UR UR4, R20 ;  /* 0x00000000140472ca */ /* 0x000fe400000e0000 */
[----:B------:R-:W-:Y:S02]  /*8de0*/  R2UR UR5, R21 ;  /* 0x00000000150572ca */ /* 0x000fe400000e0000 */
[----:B------:R-:W-:Y:S02]  /*8df0*/  R2UR UR6, R4 ;  /* 0x00000000040672ca */ /* 0x000fe400000e0000 */
[----:B------:R-:W-:Y:S02]  /*8e00*/  R2UR UR7, R5 ;  /* 0x00000000050772ca */ /* 0x000fe400000e0000 */
[----:B------:R-:W-:Y:S01]  /*8e10*/  SHF.L.U32 R5, R0, 0x1f, RZ ;  /* 0x0000001f00057819 */ /* 0x000fe200000006ff */
[----:B------:R-:W-:-:S02]  /*8e20*/  WARPGROUP.DEPBAR.LE gsb0, 0x0 ;  /* 0x00008000000079c5 */ /* 0x000fc40000010000 */
[----:B------:R-:W-:-:S08]  /*8e30*/  WARPGROUP.ARRIVE ;  /* 0x00000000000079c5 */ /* 0x000fd00000000000 */
[----:B------:R-:W-:Y:S03]  /*8e40*/  HGMMA.64x96x16.F32 R24, gdesc[UR4], R24, gsb0 ;  /* 0x01600000041879f0 */ /* 0x000fe60008000818 */
[----:B------:R-:W-:Y:S02]  /*8e50*/  WARPGROUP.DEPBAR.LE gsb0, 0x0 ;  /* 0x00008000000079c5 */ /* 0x000fe40000010000 */
[----:B------:R-:W2:Y:S02]  /*8e60*/  SYNCS.PHASECHK.TRANS64.TRYWAIT P1, [R18+URZ+0x32410], R5 ;  /* 0x03241005120075a7 */ /* 0x000ea4000802017f */
[----:B--2---:R-:W-:Y:S05]  /*8e70*/  @!P1 BRA `(.L_x_10291) ;  /* 0x0000013800149947 */ /* 0x004fea0003800000 */
.L_x_10528:
[----:B------:R-:W-:Y:S05]  /*8e80*/  BSYNC B0 ;  /* 0x0000000000007941 */ /* 0x000fea0003800000 */
.L_x_10290:
[----:B------:R-:W-:Y:S05]  /*8e90*/  @!P0 BRA `(.L_x_10292) ;  /* 0x0000000000048947 */ /* 0x000fea0003800000 */
[----:B------:R-:W-:Y:S01]  /*8ea0*/  BPT.TRAP 0x1 ;  /* 0x000000040000795c */ /* 0x000fe20000300000 */
.L_x_10292:
[----:B------:R3:W4:Y:S01]  /*8eb0*/  SYNCS.PHASECHK.TRANS64.TRYWAIT P2, [R3+URZ+0x32450], R8 ;  /* 0x03245008030075a7 */ /* 0x000722000804017f */
[----:B------:R-:W-:Y:S05]  /*8ec0*/  @!P0 BRA `(.L_x_10293) ;  /* 0x0000000000048947 */ /* 0x000fea0003800000 */
[----:B------:R-:W-:Y:S01]  /*8ed0*/  BPT.TRAP 0x1 ;  /* 0x000000040000795c */ /* 0x000fe20000300000 */
.L_x_10293:
[----:B------:R-:W5:Y:S01]  /*8ee0*/  S2R R0, SR_TID.X ;  /* 0x0000000000007919 */ /* 0x000f620000002100 */
[----:B------:R-:W-:Y:S01]  /*8ef0*/  BSSY B0, `(.L_x_10294) ;  /* 0x0000006000007945 */ /* 0x000fe20003800000 */
[----:B-----5:R-:W-:-:S04]  /*8f00*/  LOP3.LUT R0, R0, 0x7f, RZ, 0xc0, !PT ;  /* 0x0000007f00007812 */ /* 0x020fc800078ec0ff */
[----:B------:R-:W-:Y:S01]  /*8f10*/  ISETP.NE.AND P1, PT, R0, RZ, PT ;  /* 0x000000ff0000720c */ /* 0x000fe20003f25270 */
[----:B----4-:R-:W-:-:S12]  /*8f20*/  @P2 BRA `(.L_x_10295) ;  /* 0x0000000000082947 */ /* 0x010fd80003800000 */
[----:B------:R-:W4:Y:S02]  /*8f30*/  SYNCS.PHASECHK.TRANS64.TRYWAIT P2, [R3+URZ+0x32450], R8 ;  /* 0x03245008030075a7 */ /* 0x000f24000804017f */
[----:B----4-:R-:W-:Y:S05]  /*8f40*/  @!P2 BRA `(.L_x_10296) ;  /* 0x0000013400f4a947 */ /* 0x010fea0003800000 */
.L_x_10295:
[----:B------:R-:W-:Y:S05]  /*8f50*/  BSYNC B0 ;  /* 0x0000000000007941 */ /* 0x000fea0003800000 */
.L_x_10294:
[----:B------:R-:W-:Y:S05]  /*8f60*/  WARPSYNC.ALL ;  /* 0x0000000000007948 */ /* 0x000fea0003800000 */
[----:B------:R-:W-:Y:S01]  /*8f70*/  R2UR UR5, R18 ;  /* 0x00000000120572ca */ /* 0x000fe200000e0000 */
[----:B------:R-:W-:Y:S01]  /*8f80*/  IMAD R72, R72, 0x2000, R18 ;  /* 0x0000200048487824 */ /* 0x000fe200078e0212 */
[----:B------:R-:W-:Y:S01]  /*8f90*/  WARPGROUP.ARRIVE ;  /* 0x00000000000079c5 */ /* 0x000fe20000000000 */
[----:B--2---:R-:W-:Y:S01]  /*8fa0*/  IMAD.MOV.U32 R5, RZ, RZ, 0xc00 ;  /* 0x00000c00ff057424 */ /* 0x004fe200078e00ff */
[----:B------:R-:W-:Y:S01]  /*8fb0*/  UMOV UR9, 0x40000040 ;  /* 0x4000004000097882 */ /* 0x000fe20000000000 */
[----:B------:R-:W-:Y:S01]  /*8fc0*/  IMAD.MOV.U32 R7, RZ, RZ, 0x40000040 ;  /* 0x40000040ff077424 */ /* 0x000fe200078e00ff */
[----:B------:R-:W-:Y:S01]  /*8fd0*/  R2UR UR4, R72 ;  /* 0x00000000480472ca */ /* 0x000fe200000e0000 */
        /* <DEDUP_REMOVED lines=8> */
[----:B------:R-:W2:Y:S02]  /*9060*/  S2R R72, SR_TID.X ;  /* 0x0000000000487919 */ /* 0x000ea40000002100 */
[----:B------:R-:W-:-:S02]  /*9070*/  USHF.R.U32.HI UR5, URZ, 0x4, UR5 ;  /* 0x000000043f057899 */ /* 0x000fc40008011605 */
[----:B------:R-:W-:Y:S02]  /*9080*/  UIADD3 UR4, UR4, 0x22400, URZ ;  /* 0x0002240004047890 */ /* 0x000fe4000fffe03f */
[----:B------:R-:W-:Y:S02]  /*9090*/  ULOP3.LUT UR5, UR5, 0x3fff, URZ, 0xc0, !UPT ;  /* 0x00003fff05057892 */ /* 0x000fe4000f8ec03f */
[----:B------:R-:W-:Y:S02]  /*90a0*/  USHF.R.U32.HI UR4, URZ, 0x4, UR4 ;  /* 0x000000043f047899 */ /* 0x000fe40008011604 */
[----:B------:R-:W-:Y:S02]  /*90b0*/  ULOP3.LUT UR6, UR5, 0x10000, URZ, 0xfc, !UPT ;  /* 0x0001000005067892 */ /* 0x000fe4000f8efc3f */
[----:B------:R-:W-:-:S04]  /*90c0*/  ULOP3.LUT UR4, UR4, 0x3fff, URZ, 0xc0, !UPT ;  /* 0x00003fff04047892 */ /* 0x000fc8000f8ec03f */
[----:B------:R-:W-:Y:S01]  /*90d0*/  IMAD R4, R200, R5, UR6 ;  /* 0x00000006c8047e24 */ /* 0x000fe2000f8e0205 */
[----:B------:R-:W-:Y:S01]  /*90e0*/  ULOP3.LUT UR4, UR4, 0x10000, URZ, 0xfc, !UPT ;  /* 0x0001000004047892 */ /* 0x000fe2000f8efc3f */
[----:B------:R-:W-:Y:S02]  /*90f0*/  IMAD.MOV.U32 R5, RZ, RZ, 0x40000040 ;  /* 0x40000040ff057424 */ /* 0x000fe400078e00ff */
[C---:B------:R-:W-:Y:S01]  /*9100*/  VIADD R6, R4.reuse, 0x2 ;  /* 0x0000000204067836 */ /* 0x040fe20000000000 */
[----:B------:R-:W-:Y:S01]  /*9110*/  R2UR UR10, R4 ;  /* 0x00000000040a72ca */ /* 0x000fe200000e0000 */
[----:B------:R-:W-:Y:S01]  /*9120*/  IMAD.U32 R0, RZ, RZ, UR6 ;  /* 0x00000006ff007e24 */ /* 0x000fe2000f8e00ff */
[----:B------:R-:W-:Y:S01]  /*9130*/  R2UR UR11, R5 ;  /* 0x00000000050b72ca */ /* 0x000fe200000e0000 */
[----:B------:R-:W-:Y:S01]  /*9140*/  UMOV UR8, UR4 ;  /* 0x0000000400087c82 */ /* 0x000fe20008000000 */
[----:B------:R-:W-:Y:S01]  /*9150*/  UIADD3 UR6, UR4, 0x2, URZ ;  /* 0x0000000204067890 */ /* 0x000fe2000fffe03f */
[----:B01-34-:R-:W-:Y:S01]  /*9160*/  IMAD.U32 R8, RZ, RZ, UR8 ;  /* 0x00000008ff087e24 */ /* 0x01bfe2000f8e00ff */
[----:B------:R-:W-:Y:S01]  /*9170*/  STL [R1+0x58], R0 ;  /* 0x0000580001007387 */ /* 0x000fe20000100800 */
[----:B------:R-:W-:Y:S01]  /*9180*/  UIADD3 UR52, UR4, 0x806, URZ ;  /* 0x0000080604347890 */ /* 0x000fe2000fffe03f */
[----:B------:R-:W-:Y:S01]  /*9190*/  IMAD.MOV.U32 R5, RZ, RZ, 0x40000040 ;  /* 0x40000040ff057424 */ /* 0x000fe200078e00ff */
[----:B------:R-:W-:Y:S01]  /*91a0*/  UIADD3 UR48, UR4, 0xc00, URZ ;  /* 0x00000c0004307890 */ /* 0x000fe2000fffe03f */
[----:B------:R0:W-:Y:S01]  /*91b0*/  STL.64 [R1+0x50], R8 ;  /* 0x0000500801007387 */ /* 0x0001e20000100a00 */
[----:B------:R-:W-:Y:S01]  /*91c0*/  UIADD3 UR44, UR4, 0xc02, URZ ;  /* 0x00000c02042c7890 */ /* 0x000fe2000fffe03f */
[----:B--2---:R-:W-:Y:S01]  /*91d0*/  SHF.R.U32.HI R72, RZ, 0x7, R72 ;  /* 0x00000007ff487819 */ /* 0x004fe20000011648 */
[----:B------:R-:W-:Y:S01]  /*91e0*/  UIADD3 UR40, UR4, 0xc04, URZ ;  /* 0x00000c0404287890 */ /* 0x000fe2000fffe03f */
[----:B------:R-:W-:Y:S01]  /*91f0*/  R2UR UR39, R5 ;  /* 0x00000000052772ca */ /* 0x000fe200000e0000 */
        /* <DEDUP_REMOVED lines=8> */
[----:B------:R-:W-:Y:S01]  /*9280*/  UIADD3 UR36, UR4, 0xc06, URZ ;  /* 0x00000c0604247890 */ /* 0x000fe2000fffe03f */
[----:B0-----:R-:W-:Y:S01]  /*9290*/  IMAD.U32 R8, RZ, RZ, UR8 ;  /* 0x00000008ff087e24 */ /* 0x001fe2000f8e00ff */
[----:B------:R-:W-:Y:S01]  /*92a0*/  IADD3 R0, -R232, 0x60, R157 ;  /* 0x00000060e8007810 */ /* 0x000fe20007ffe19d */
[----:B------:R-:W-:-:S03]  /*92b0*/  IMAD.U32 R9, RZ, RZ, UR9 ;  /* 0x00000009ff097e24 */ /* 0x000fc6000f8e00ff */
[C---:B------:R-:W-:Y:S02]  /*92c0*/  ISETP.GT.AND P2, PT, R0.reuse, RZ, PT ;  /* 0x000000ff0000720c */ /* 0x040fe40003f44270 */
[----:B------:R0:W-:Y:S01]  /*92d0*/  STL.64 [R1+0x48], R8 ;  /* 0x0000480801007387 */ /* 0x0001e20000100a00 */
[C---:B------:R-:W-:Y:S02]  /*92e0*/  ISETP.GT.AND P3, PT, R0.reuse, 0x1, PT ;  /* 0x000000010000780c */ /* 0x040fe40003f64270 */
[C---:B------:R-:W-:Y:S02]  /*92f0*/  ISETP.GT.AND P4, PT, R0.reuse, 0x8, PT ;  /* 0x000000080000780c */ /* 0x040fe40003f84270 */
[----:B------:R-:W-:Y:S01]  /*9300*/  ISETP.GT.AND P5, PT, R0, 0x9, PT ;  /* 0x000000090000780c */ /* 0x000fe20003fa4270 */
        /* <DEDUP_REMOVED lines=111> */
[----:B------:R-:W-:Y:S02]  /*9a00*/  VIADD R6, R4, 0x606 ;  /* 0x0000060604067836 */ /* 0x000fe40000000000 */
[----:B------:R-:W-:Y:S02]  /*9a10*/  IMAD.MOV.U32 R7, RZ, RZ, 0x40000040 ;  /* 0x40000040ff077424 */ /* 0x000fe400078e00ff */
[----:B0-----:R-:W-:Y:S01]  /*9a20*/  IMAD.U32 R8, RZ, RZ, UR8 ;  /* 0x00000008ff087e24 */ /* 0x001fe2000f8e00ff */
[----:B------:R-:W-:Y:S01]  /*9a30*/  R2UR UR54, R6 ;  /* 0x00000000063672ca */ /* 0x000fe200000e0000 */
[----:B------:R-:W-:Y:S01]  /*9a40*/  VIADD R6, R4, 0x900 ;  /* 0x0000090004067836 */ /* 0x000fe20000000000 */
[----:B------:R-:W-:Y:S01]  /*9a50*/  R2UR UR55, R7 ;  /* 0x00000000073772ca */ /* 0x000fe200000e0000 */
[----:B------:R-:W-:-:S02]  /*9a60*/  IMAD.MOV.U32 R7, RZ, RZ, 0x40000040 ;  /* 0x40000040ff077424 */ /* 0x000fc400078e00ff */
[----:B------:R-:W-:Y:S01]  /*9a70*/  IMAD.U32 R9, RZ, RZ, UR9 ;  /* 0x00000009ff097e24 */ /* 0x000fe2000f8e00ff */
[----:B------:R-:W-:Y:S01]  /*9a80*/  R2UR UR50, R6 ;  /* 0x00000000063272ca */ /* 0x000fe200000e0000 */
[----:B------:R-:W-:Y:S01]  /*9a90*/  VIADD R6, R4, 0x902 ;  /* 0x0000090204067836 */ /* 0x000fe20000000000 */
[----:B------:R-:W-:Y:S01]  /*9aa0*/  R2UR UR51, R7 ;  /* 0x00000000073372ca */ /* 0x000fe200000e0000 */
[----:B------:R-:W-:Y:S01]  /*9ab0*/  IMAD.MOV.U32 R7, RZ, RZ, 0x40000040 ;  /* 0x40000040ff077424 */ /* 0x000fe200078e00ff */
[----:B------:R0:W-:Y:S02]  /*9ac0*/  STL.64 [R1], R8 ;  /* 0x0000000801007387 */ /* 0x0001e40000100a00 */
[----:B------:R-:W-:Y:S01]  /*9ad0*/  R2UR UR46, R6 ;  /* 0x00000000062e72ca */ /* 0x000fe200000e0000 */
[----:B------:R-:W-:Y:S01]  /*9ae0*/  VIADD R6, R4, 0x904 ;  /* 0x0000090404067836 */ /* 0x000fe20000000000 */
[----:B------:R-:W-:Y:S01]  /*9af0*/  R2UR UR47, R7 ;  /* 0x00000000072f72ca */ /* 0x000fe200000e0000 */
[----:B------:R-:W-:-:S02]  /*9b00*/  IMAD.MOV.U32 R7, RZ, RZ, 0x40000040 ;  /* 0x40000040ff077424 */ /* 0x000fc400078e00ff */
[----:B------:R-:W-:Y:S01]  /*9b10*/  VIADD R4, R4, 0x906 ;  /* 0x0000090604047836 */ /* 0x000fe20000000000 */
[----:B------:R-:W-:Y:S02]  /*9b20*/  R2UR UR42, R6 ;  /* 0x00000000062a72ca */ /* 0x000fe400000e0000 */
        /* <DEDUP_REMOVED lines=20> */
[----:B------:R-:W-:Y:S01]  /*9c70*/  HGMMA.64x96x16.F32 R24, gdesc[UR36], R24, gsb0 ;  /* 0x01600000241879f0 */ /* 0x000fe20008000818 */
[----:B------:R-:W-:Y:S01]  /*9c80*/  ULDC UR38, c[0x0][0xa80] ;  /* 0x0002a00000267ab9 */ /* 0x000fe20000000800 */
[----:B------:R-:W-:Y:S01]  /*9c90*/  ULOP3.LUT UR39, UR5, 0x3000000, URZ, 0xfc, !UPT ;  /* 0x0300000005277892 */ /* 0x000fe2000f8efc3f */
[----:B------:R-:W-:Y:S02]  /*9ca0*/  WARPGROUP.DEPBAR.LE gsb0, 0x0 ;  /* 0x00008000000079c5 */ /* 0x000fe40000010000 */
[----:B------:R-:W-:Y:S02]  /*9cb0*/  FSEL R24, R24, -INF , P2 ;  /* 0xff80000018187808 */ /* 0x000fe40001000000 */
[----:B------:R-:W-:Y:S02]  /*9cc0*/  FSEL R25, R25, -INF , P3 ;  /* 0xff80000019197808 */ /* 0x000fe40001800000 */
        /* <DEDUP_REMOVED lines=75> */
[----:B0-----:R-:W-:Y:S02]  /*a180*/  FMNMX.FTZ R8, R64, R7, !PT ;  /* 0x0000000740087209 */ /* 0x001fe40007810000 */
[----:B------:R-:W-:Y:S02]  /*a190*/  FMNMX.FTZ R9, R26, R27, !PT ;  /* 0x0000001b1a097209 */ /* 0x000fe40007810000 */
[----:B------:R-:W-:Y:S02]  /*a1a0*/  FMNMX.FTZ R7, R65, R8, !PT ;  /* 0x0000000841077209 */ /* 0x000fe40007810000 */
        /* <DEDUP_REMOVED lines=11> */
[----:B------:R-:W-:Y:S02]  /*a260*/  FSEL R69, R69, -INF , P5 ;  /* 0xff80000045457808 */ /* 0x000fe40002800000 */
[----:B------:R-:W-:Y:S02]  /*a270*/  FMNMX.FTZ R8, R42, R9, !PT ;  /* 0x000000092a087209 */ /* 0x000fe40007810000 */
[----:B------:R-:W-:-:S02]  /*a280*/  FMNMX.FTZ R0, R68, R7, !PT ;  /* 0x0000000744007209 */ /* 0x000fc40007810000 */
[----:B------:R-:W-:Y:S02]  /*a290*/  FMNMX.FTZ R9, R43, R8, !PT ;  /* 0x000000082b097209 */ /* 0x000fe40007810000 */
[----:B------:R-:W-:Y:S02]  /*a2a0*/  FSEL R66, R66, -INF , P2 ;  /* 0xff80000042427808 */ /* 0x000fe40001000000 */
[----:B------:R-:W-:Y:S02]  /*a2b0*/  FMNMX.FTZ R8, R46, R9, !PT ;  /* 0x000000092e087209 */ /* 0x000fe40007810000 */
[----:B------:R-:W-:Y:S02]  /*a2c0*/  FMNMX.FTZ R11, R69, R0, !PT ;  /* 0x00000000450b7209 */ /* 0x000fe40007810000 */
[----:B------:R-:W-:Y:S02]  /*a2d0*/  FMNMX.FTZ R9, R47, R8, !PT ;  /* 0x000000082f097209 */ /* 0x000fe40007810000 */
[----:B------:R-:W-:Y:S01]  /*a2e0*/  FSEL R67, R67, -INF , P3 ;  /* 0xff80000043437808 */ /* 0x000fe20001800000 */
[----:B------:R-:W0:Y:S01]  /*a2f0*/  SHFL.BFLY PT, R0, R11, 0x2, 0x1f ;  /* 0x0c401f000b007f89 */ /* 0x000e2200000e0000 */
[----:B------:R-:W-:-:S02]  /*a300*/  FMNMX.FTZ R8, R50, R9, !PT ;  /* 0x0000000932087209 */ /* 0x000fc40007810000 */
[----:B------:R-:W-:Y:S02]  /*a310*/  FSEL R70, R70, -INF , P4 ;  /* 0xff80000046467808 */ /* 0x000fe40002000000 */
[----:B------:R-:W-:Y:S02]  /*a320*/  FMNMX.FTZ R9, R51, R8, !PT ;  /* 0x0000000833097209 */ /* 0x000fe40007810000 */
[----:B------:R-:W-:Y:S02]  /*a330*/  FSEL R71, R71, -INF , P5 ;  /* 0xff80000047477808 */ /* 0x000fe40002800000 */
[----:B------:R-:W-:-:S04]  /*a340*/  FMNMX.FTZ R8, R54, R9, !PT ;  /* 0x0000000936087209 */ /* 0x000fc80007810000 */
[----:B------:R-:W-:-:S04]  /*a350*/  FMNMX.FTZ R9, R55, R8, !PT ;  /* 0x0000000837097209 */ /* 0x000fc80007810000 */
[----:B------:R-:W-:-:S04]  /*a360*/  FMNMX.FTZ R8, R58, R9, !PT ;  /* 0x000000093a087209 */ /* 0x000fc80007810000 */
[----:B------:R-:W-:Y:S02]  /*a370*/  FMNMX.FTZ R9, R59, R8, !PT ;  /* 0x000000083b097209 */ /* 0x000fe40007810000 */
[----:B0-----:R-:W-:Y:S02]  /*a380*/  FMNMX.FTZ R12, R11, R0, !PT ;  /* 0x000000000b0c7209 */ /* 0x001fe40007810000 */
        /* <DEDUP_REMOVED lines=8> */
[----:B0-----:R-:W-:-:S04]  /*a410*/  FMNMX.FTZ R0, R12, R7, !PT ;  /* 0x000000070c007209 */ /* 0x001fc80007810000 */
[C---:B------:R-:W-:Y:S01]  /*a420*/  FSETP.NEU.FTZ.AND P6, PT, R0.reuse, -INF , PT ;  /* 0xff8000000000780b */ /* 0x040fe20003fdd000 */
[----:B------:R-:W-:-:S05]  /*a430*/  FMUL.FTZ R7, R0, UR38 ;  /* 0x0000002600077c20 */ /* 0x000fca0008410000 */
        /* <DEDUP_REMOVED lines=8> */
[----:B-1----:R-:W-:Y:S01]  /*a4c0*/  FMNMX.FTZ R9, R8, R9, !PT ;  /* 0x0000000908097209 */ /* 0x002fe20007810000 */
[----:B------:R-:W-:Y:S01]  /*a4d0*/  MUFU.EX2 R204, R204 ;  /* 0x000000cc00cc7308 */ /* 0x000fe20000000800 */
[----:B------:R-:W-:Y:S01]  /*a4e0*/  FFMA.FTZ R152, R32, UR38, -R7 ;  /* 0x0000002620987c23 */ /* 0x000fe20008010807 */
[----:B------:R-:W-:-:S02]  /*a4f0*/  @!P1 VIADD R4, R3, 0x32440 ;  /* 0x0003244003049836 */ /* 0x000fc40000000000 */
[--C-:B------:R-:W-:Y:S01]  /*a500*/  FFMA.FTZ R11, R37, UR38, -R7.reuse ;  /* 0x00000026250b7c23 */ /* 0x100fe20008010807 */
[----:B------:R-:W0:Y:S01]  /*a510*/  SHFL.BFLY PT, R8, R9, 0x1, 0x1f ;  /* 0x0c201f0009087f89 */ /* 0x000e2200000e0000 */
[--C-:B------:R-:W-:Y:S01]  /*a520*/  FFMA.FTZ R29, R33, UR38, -R7.reuse ;  /* 0x00000026211d7c23 */ /* 0x100fe20008010807 */
[--C-:B------:R-:W-:Y:S01]  /*a530*/  FFMA.FTZ R45, R41, UR38, -R7.reuse ;  /* 0x00000026292d7c23 */ /* 0x100fe20008010807 */
[--C-:B------:R-:W-:Y:S01]  /*a540*/  FFMA.FTZ R37, R53, UR38, -R7.reuse ;  /* 0x0000002635257c23 */ /* 0x100fe20008010807 */
[----:B------:R-:W1:Y:S01]  /*a550*/  MUFU.EX2 R13, R13 ;  /* 0x0000000d000d7308 */ /* 0x000e620000000800 */
        /* <DEDUP_REMOVED lines=13> */
[----:B------:R-:W-:Y:S01]  /*a630*/  @!P1 PRMT R4, RZ, 0x654, R4 ;  /* 0x00000654ff049816 */ /* 0x000fe20000000004 */
[----:B------:R-:W-:Y:S01]  /*a640*/  IMAD.MOV.U32 R7, RZ, RZ, 0xc00 ;  /* 0x00000c00ff077424 */ /* 0x000fe200078e00ff */
[----:B------:R-:W3:Y:S01]  /*a650*/  MUFU.EX2 R25, R25 ;  /* 0x0000001900197308 */ /* 0x000ee20000000800 */
[----:B------:R-:W-:Y:S01]  /*a660*/  @!P1 VIADD R3, R3, 0x32460 ;  /* 0x0003246003039836 */ /* 0x000fe20000000000 */
[----:B0-----:R-:W-:-:S02]  /*a670*/  FMNMX.FTZ R8, R9, R8, !PT ;  /* 0x0000000809087209 */ /* 0x001fc40007810000 */
[----:B------:R-:W-:Y:S02]  /*a680*/  IADD3 R9, -R72, 0xb, RZ ;  /* 0x0000000b48097810 */ /* 0x000fe40007ffe1ff */
[C---:B------:R-:W-:Y:S01]  /*a690*/  FSETP.NEU.FTZ.AND P2, PT, R8.reuse, -INF , PT ;  /* 0xff8000000800780b */ /* 0x040fe20003f5d000 */
[----:B------:R-:W-:Y:S01]  /*a6a0*/  FMUL.FTZ R5, R8, UR38 ;  /* 0x0000002608057c20 */ /* 0x000fe20008410000 */
[----:B------:R-:W0:Y:S01]  /*a6b0*/  MUFU.EX2 R152, R152 ;  /* 0x0000009800987308 */ /* 0x000e220000000800 */
[----:B------:R4:W-:Y:S06]  /*a6c0*/  BAR.ARV R9, 0x100 ;  /* 0x000400090000751d */ /* 0x0009ec0000002000 */
[----:B------:R-:W-:Y:S01]  /*a6d0*/  FSEL R5, R5, RZ, P2 ;  /* 0x000000ff05057208 */ /* 0x000fe20001000000 */
[----:B------:R5:W-:Y:S01]  /*a6e0*/  @!P1 SYNCS.ARRIVE.TRANS64.RED.A1T0 RZ, [R4+URZ], RZ ;  /* 0x000000ff04ff99a7 */ /* 0x000be2000810043f */
[----:B------:R-:W4:Y:S01]  /*a6f0*/  MUFU.EX2 R29, R29 ;  /* 0x0000001d001d7308 */ /* 0x000f220000000800 */
[----:B------:R-:W-:-:S02]  /*a700*/  @!P1 PRMT R3, RZ, 0x654, R3 ;  /* 0x00000654ff039816 */ /* 0x000fc40000000003 */
        /* <DEDUP_REMOVED lines=8> */
[----:B-----5:R-:W-:Y:S02]  /*a790*/  IMAD R4, R200, R7, UR39 ;  /* 0x00000027c8047e24 */ /* 0x020fe4000f8e0207 */
[----:B-1----:R-:W-:Y:S01]  /*a7a0*/  FADD.FTZ R7, R204, R13 ;  /* 0x0000000dcc077221 */ /* 0x002fe20000010000 */
[--C-:B------:R-:W-:Y:S01]  /*a7b0*/  FFMA.FTZ R28, R39, UR38, -R5.reuse ;  /* 0x00000026271c7c23 */ /* 0x100fe20008010805 */
[--C-:B------:R-:W-:Y:S01]  /*a7c0*/  FFMA.FTZ R157, R42, UR38, -R5.reuse ;  /* 0x000000262a9d7c23 */ /* 0x100fe20008010805 */
[----:B------:R-:W-:Y:S01]  /*a7d0*/  FFMA.FTZ R30, R43, UR38, -R5 ;  /* 0x000000262b1e7c23 */ /* 0x000fe20008010805 */
[----:B--2---:R-:W-:Y:S01]  /*a7e0*/  FADD.FTZ R38, R206, R7 ;  /* 0x00000007ce267221 */ /* 0x004fe20000010000 */
[----:B------:R-:W1:Y:S01]  /*a7f0*/  MUFU.EX2 R12, R12 ;  /* 0x0000000c000c7308 */ /* 0x000e620000000800 */
[--C-:B------:R-:W-:Y:S01]  /*a800*/  FFMA.FTZ R159, R46, UR38, -R5.reuse ;  /* 0x000000262e9f7c23 */ /* 0x100fe20008010805 */
[--C-:B------:R-:W-:Y:S01]  /*a810*/  FFMA.FTZ R32, R47, UR38, -R5.reuse ;  /* 0x000000262f207c23 */ /* 0x100fe20008010805 */
[----:B---3--:R-:W-:Y:S01]  /*a820*/  FADD.FTZ R27, R25, R38 ;  /* 0x00000026191b7221 */ /* 0x008fe20000010000 */
[--C-:B------:R-:W-:Y:S01]  /*a830*/  FFMA.FTZ R161, R50, UR38, -R5.reuse ;  /* 0x0000002632a17c23 */ /* 0x100fe20008010805 */
[--C-:B------:R-:W-:Y:S01]  /*a840*/  FFMA.FTZ R34, R51, UR38, -R5.reuse ;  /* 0x0000002633227c23 */ /* 0x100fe20008010805 */
[----:B------:R-:W-:Y:S01]  /*a850*/  FFMA.FTZ R163, R54, UR38, -R5 ;  /* 0x0000002636a37c23 */ /* 0x000fe20008010805 */
[----:B0-----:R-:W-:Y:S01]  /*a860*/  FADD.FTZ R38, R152, R27 ;  /* 0x0000001b98267221 */ /* 0x001fe20000010000 */
[----:B------:R-:W0:Y:S01]  /*a870*/  MUFU.EX2 R207, R207 ;  /* 0x000000cf00cf7308 */ /* 0x000e220000000800 */
[--C-:B------:R-:W-:Y:S01]  /*a880*/  FFMA.FTZ R55, R55, UR38, -R5.reuse ;  /* 0x0000002637377c23 */ /* 0x100fe20008010805 */
[--C-:B------:R-:W-:Y:S01]  /*a890*/  FFMA.FTZ R165, R58, UR38, -R5.reuse ;  /* 0x000000263aa57c23 */ /* 0x100fe20008010805 */
[----:B----4-:R-:W-:Y:S01]  /*a8a0*/  FADD.FTZ R27, R29, R38 ;  /* 0x000000261d1b7221 */ /* 0x010fe20000010000 */
[--C-:B------:R-:W-:Y:S01]  /*a8b0*/  FFMA.FTZ R36, R59, UR38, -R5.reuse ;  /* 0x000000263b247c23 */ /* 0x100fe20008010805 */
[--C-:B------:R-:W-:Y:S01]  /*a8c0*/  FFMA.FTZ R167, R62, UR38, -R5.reuse ;  /* 0x000000263ea77c23 */ /* 0x100fe20008010805 */
[--C-:B------:R-:W-:Y:S01]  /*a8d0*/  FFMA.FTZ R63, R63, UR38, -R5.reuse ;  /* 0x000000263f3f7c23 */ /* 0x100fe20008010805 */
[--C-:B------:R-:W-:Y:S01]  /*a8e0*/  FFMA.FTZ R66, R66, UR38, -R5.reuse ;  /* 0x0000002642427c23 */ /* 0x100fe20008010805 */
[----:B------:R-:W2:Y:S01]  /*a8f0*/  MUFU.EX2 R24, R24 ;  /* 0x0000001800187308 */ /* 0x000ea20000000800 */
[----:B-1----:R-:W-:Y:S01]  /*a900*/  FADD.FTZ R6, R205, R12 ;  /* 0x0000000ccd067221 */ /* 0x002fe20000010000 */
[--C-:B------:R-:W-:Y:S01]  /*a910*/  FFMA.FTZ R67, R67, UR38, -R5.reuse ;  /* 0x0000002643437c23 */ /* 0x100fe20008010805 */
[--C-:B------:R-:W-:Y:S01]  /*a920*/  FFMA.FTZ R70, R70, UR38, -R5.reuse ;  /* 0x0000002646467c23 */ /* 0x100fe20008010805 */
[----:B------:R-:W-:Y:S01]  /*a930*/  FFMA.FTZ R71, R71, UR38, -R5 ;  /* 0x0000002647477c23 */ /* 0x000fe20008010805 */
[----:B------:R-:W-:Y:S01]  /*a940*/  IMAD.MOV.U32 R5, RZ, RZ, 0x40000040 ;  /* 0x40000040ff057424 */ /* 0x000fe200078e00ff */
[----:B------:R1:W-:Y:S01]  /*a950*/  BAR.SYNC.DEFER_BLOCKING R10, 0x100 ;  /* 0x0004000a0000751d */ /* 0x0003e20000010000 */
[----:B------:R-:W-:Y:S01]  /*a960*/  F2FP.F16.F32.PACK_AB R205, R12, R205 ;  /* 0x000000cd0ccd723e */ /* 0x000fe200000000ff */
[----:B0-----:R-:W-:-:S02]  /*a970*/  FADD.FTZ R7, R207, R6 ;  /* 0x00000006cf077221 */ /* 0x001fc40000010000 */
[----:B------:R-:W-:Y:S02]  /*a980*/  R2UR UR7, R5 ;  /* 0x00000000050772ca */ /* 0x000fe400000e0000 */
[----:B------:R-:W0:Y:S01]  /*a990*/  MUFU.EX2 R153, R153 ;  /* 0x0000009900997308 */ /* 0x000e220000000800 */
[----:B------:R-:W-:Y:S02]  /*a9a0*/  R2UR UR6, R4 ;  /* 0x00000000040672ca */ /* 0x000fe400000e0000 */
[----:B------:R-:W-:Y:S01]  /*a9b0*/  F2FP.F16.F32.PACK_AB R204, R13, R204 ;  /* 0x000000cc0dcc723e */ /* 0x000fe200000000ff */
[C---:B--2---:R-:W-:Y:S01]  /*a9c0*/  FADD.FTZ R6, R24.reuse, R7 ;  /* 0x0000000718067221 */ /* 0x044fe20000010000 */
[----:B------:R-:W-:-:S03]  /*a9d0*/  F2FP.F16.F32.PACK_AB R207, R24, R207 ;  /* 0x000000cf18cf723e */ /* 0x000fc600000000ff */
[----:B------:R-:W2:Y:S01]  /*a9e0*/  MUFU.EX2 R26, R26 ;  /* 0x0000001a001a7308 */ /* 0x000ea20000000800 */
[----:B------:R-:W-:Y:S02]  /*a9f0*/  F2FP.F16.F32.PACK_AB R206, R25, R206 ;  /* 0x000000ce19ce723e */ /* 0x000fe400000000ff */
[----:B------:R-:W-:-:S05]  /*aa00*/  F2FP.F16.F32.PACK_AB R152, R29, R152 ;  /* 0x000000981d98723e */ /* 0x000fca00000000ff */
[----:B------:R-:W3:Y:S01]  /*aa10*/  MUFU.EX2 R154, R154 ;  /* 0x0000009a009a7308 */ /* 0x000ee20000000800 */
[----:B0-----:R-:W-:Y:S01]  /*aa20*/  FADD.FTZ R7, R153, R6 ;  /* 0x0000000699077221 */ /* 0x001fe20000010000 */
[----:B------:R-:W-:-:S05]  /*aa30*/  VIADD R6, R4, 0x80 ;  /* 0x0000008004067836 */ /* 0x000fca0000000000 */
[----:B------:R-:W-:Y:S01]  /*aa40*/  R2UR UR10, R6 ;  /* 0x00000000060a72ca */ /* 0x000fe200000e0000 */
[----:B------:R-:W0:Y:S01]  /*aa50*/  MUFU.EX2 R155, R155 ;  /* 0x0000009b009b7308 */ /* 0x000e220000000800 */
[C---:B--2---:R-:W-:Y:S01]  /*aa60*/  FADD.FTZ R38, R26.reuse, R7 ;  /* 0x000000071a267221 */ /* 0x044fe20000010000 */
[----:B------:R-:W-:-:S06]  /*aa70*/  F2FP.F16.F32.PACK_AB R153, R26, R153 ;  /* 0x000000991a99723e */ /* 0x000fcc00000000ff */
[----:B------:R-:W2:Y:S01]  /*aa80*/  MUFU.EX2 R11, R11 ;  /* 0x0000000b000b7308 */ /* 0x000ea20000000800 */
[----:B---3--:R-:W-:-:S07]  /*aa90*/  FADD.FTZ R40, R154, R27 ;  /* 0x0000001b9a287221 */ /* 0x008fce0000010000 */
[----:B------:R-:W3:Y:S01]  /*aaa0*/  MUFU.EX2 R28, R28 ;  /* 0x0000001c001c7308 */ /* 0x000ee20000000800 */
[----:B0-----:R-:W-:-:S07]  /*aab0*/  FADD.FTZ R7, R155, R38 ;  /* 0x000000269b077221 */ /* 0x001fce0000010000 */
[----:B------:R-:W0:Y:S01]  /*aac0*/  MUFU.EX2 R156, R156 ;  /* 0x0000009c009c7308 */ /* 0x000e220000000800 */
[C---:B--2---:R-:W-:Y:S01]  /*aad0*/  FADD.FTZ R27, R11.reuse, R40 ;  /* 0x000000280b1b7221 */ /* 0x044fe20000010000 */
[----:B------:R-:W-:Y:S01]  /*aae0*/  F2FP.F16.F32.PACK_AB R154, R11, R154 ;  /* 0x0000009a0b9a723e */ /* 0x000fe200000000ff */
[----:B------:R-:W-:-:S05]  /*aaf0*/  IMAD.MOV.U32 R11, RZ, RZ, 0x40000040 ;  /* 0x40000040ff0b7424 */ /* 0x000fca00078e00ff */
[----:B------:R-:W2:Y:S01]  /*ab00*/  MUFU.EX2 R157, R157 ;  /* 0x0000009d009d7308 */ /* 0x000ea20000000800 */
[C---:B---3--:R-:W-:Y:S01]  /*ab10*/  FADD.FTZ R38, R28.reuse, R7 ;  /* 0x000000071c267221 */ /* 0x048fe20000010000 */
[----:B------:R-:W-:Y:S01]  /*ab20*/  IMAD.MOV.U32 R7, RZ, RZ, 0x40000040 ;  /* 0x40000040ff077424 */ /* 0x000fe200078e00ff */
[----:B------:R-:W-:-:S04]  /*ab30*/  F2FP.F16.F32.PACK_AB R155, R28, R155 ;  /* 0x0000009b1c9b723e */ /* 0x000fc800000000ff */
[----:B------:R-:W-:Y:S01]  /*ab40*/  R2UR UR11, R7 ;  /* 0x00000000070b72ca */ /* 0x000fe200000e0000 */
[----:B------:R-:W3:Y:S01]  /*ab50*/  MUFU.EX2 R45, R45 ;  /* 0x0000002d002d7308 */ /* 0x000ee20000000800 */
[----:B0-----:R-:W-:-:S07]  /*ab60*/  FADD.FTZ R40, R156, R27 ;  /* 0x0000001b9c287221 */ /* 0x001fce0000010000 */
[----:B------:R-:W0:Y:S01]  /*ab70*/  MUFU.EX2 R30, R30 ;  /* 0x0000001e001e7308 */ /* 0x000e220000000800 */
[----:B--2---:R-:W-:-:S07]  /*ab80*/  FADD.FTZ R5, R157, R38 ;  /* 0x000000269d057221 */ /* 0x004fce0000010000 */
[----:B------:R-:W2:Y:S01]  /*ab90*/  MUFU.EX2 R158, R158 ;  /* 0x0000009e009e7308 */ /* 0x000ea20000000800 */
[C---:B---3--:R-:W-:Y:S01]  /*aba0*/  FADD.FTZ R7, R45.reuse, R40 ;  /* 0x000000282d077221 */ /* 0x048fe20000010000 */
[----:B------:R-:W-:-:S06]  /*abb0*/  F2FP.F16.F32.PACK_AB R156, R45, R156 ;  /* 0x0000009c2d9c723e */ /* 0x000fcc00000000ff */
[----:B------:R-:W3:Y:S01]  /*abc0*/  MUFU.EX2 R159, R159 ;  /* 0x0000009f009f7308 */ /* 0x000ee20000000800 */
[C---:B0-----:R-:W-:Y:S01]  /*abd0*/  FADD.FTZ R6, R30.reuse, R5 ;  /* 0x000000051e067221 */ /* 0x041fe20000010000 */
[----:B------:R-:W-:-:S06]  /*abe0*/  F2FP.F16.F32.PACK_AB R157, R30, R157 ;  /* 0x0000009d1e9d723e */ /* 0x000fcc00000000ff */
[----:B------:R-:W0:Y:S01]  /*abf0*/  MUFU.EX2 R61, R61 ;  /* 0x0000003d003d7308 */ /* 0x000e220000000800 */
[----:B--2---:R-:W-:-:S07]  /*ac00*/  FADD.FTZ R38, R158, R7 ;  /* 0x000000079e267221 */ /* 0x004fce0000010000 */
[----:B------:R-:W2:Y:S01]  /*ac10*/  MUFU.EX2 R32, R32 ;  /* 0x0000002000207308 */ /* 0x000ea20000000800 */
[----:B---3--:R-:W-:-:S07]  /*ac20*/  FADD.FTZ R5, R159, R6 ;  /* 0x000000069f057221 */ /* 0x008fce0000010000 */
[----:B------:R-:W3:Y:S01]  /*ac30*/  MUFU.EX2 R160, R160 ;  /* 0x000000a000a07308 */ /* 0x000ee20000000800 */
[C---:B0-----:R-:W-:Y:S01]  /*ac40*/  FADD.FTZ R7, R61.reuse, R38 ;  /* 0x000000263d077221 */ /* 0x041fe20000010000 */
[----:B------:R-:W-:-:S06]  /*ac50*/  F2FP.F16.F32.PACK_AB R158, R61, R158 ;  /* 0x0000009e3d9e723e */ /* 0x000fcc00000000ff */
        /* <DEDUP_REMOVED lines=9> */
[----:B------:R-:W-:-:S06]  /*acf0*/  F2FP.F16.F32.PACK_AB R160, R57, R160 ;  /* 0x000000a039a0723e */ /* 0x000fcc00000000ff */
[----:B------:R-:W2:Y:S01]  /*ad00*/  MUFU.EX2 R163, R163 ;  /* 0x000000a300a37308 */ /* 0x000ea20000000800 */
[C---:B---3--:R-:W-:Y:S01]  /*ad10*/  FADD.FTZ R12, R34.reuse, R5 ;  /* 0x00000005220c7221 */ /* 0x048fe20000010000 */
[----:B------:R-:W-:-:S06]  /*ad20*/  F2FP.F16.F32.PACK_AB R161, R34, R161 ;  /* 0x000000a122a1723e */ /* 0x000fcc00000000ff */
[----:B------:R-:W3:Y:S01]  /*ad30*/  MUFU.EX2 R37, R37 ;  /* 0x0000002500257308 */ /* 0x000ee20000000800 */
[----:B0-----:R-:W-:-:S07]  /*ad40*/  FADD.FTZ R24, R162, R7 ;  /* 0x00000007a2187221 */ /* 0x001fce0000010000 */
[----:B-1----:R-:W0:Y:S01]  /*ad50*/  MUFU.EX2 R10, R55 ;  /* 0x00000037000a7308 */ /* 0x002e220000000800 */
[----:B--2---:R-:W-:-:S07]  /*ad60*/  FADD.FTZ R5, R163, R12 ;  /* 0x0000000ca3057221 */ /* 0x004fce0000010000 */
[----:B------:R-:W1:Y:S01]  /*ad70*/  MUFU.EX2 R164, R164 ;  /* 0x000000a400a47308 */ /* 0x000e620000000800 */
[C---:B---3--:R-:W-:Y:S01]  /*ad80*/  FADD.FTZ R7, R37.reuse, R24 ;  /* 0x0000001825077221 */ /* 0x048fe20000010000 */
        /* <DEDUP_REMOVED lines=39> */
[----:B------:R-:W-:Y:S02]  /*b000*/  F2FP.F16.F32.PACK_AB R170, R33, R170 ;  /* 0x000000aa21aa723e */ /* 0x000fe400000000ff */
[C---:B-1----:R-:W-:Y:S01]  /*b010*/  FADD.FTZ R5, R71.reuse, R10 ;  /* 0x0000000a47057221 */ /* 0x042fe20000010000 */
[----:B------:R-:W-:Y:S01]  /*b020*/  F2FP.F16.F32.PACK_AB R171, R71, R70 ;  /* 0x0000004647ab723e */ /* 0x000fe200000000ff */
[----:B------:R-:W-:Y:S01]  /*b030*/  VIADD R10, R4, 0x100 ;  /* 0x00000100040a7836 */ /* 0x000fe20000000000 */
[----:B------:R-:W-:-:S06]  /*b040*/  WARPGROUP.ARRIVE ;  /* 0x00000000000079c5 */ /* 0x000fcc0000000000 */
[----:B------:R-:W-:Y:S01]  /*b050*/  HGMMA.64x256x16.F32 R24, R204, gdesc[UR4].tnspB, RZ, !UPT, gsb0 ;  /* 0x43e00004cc187df0 */ /* 0x000fe2000c0008ff */
[----:B------:R-:W-:Y:S01]  /*b060*/  R2UR UR6, R10 ;  /* 0x000000000a0672ca */ /* 0x000fe200000e0000 */
[----:B------:R-:W-:Y:S01]  /*b070*/  VIADD R10, R4, 0x180 ;  /* 0x00000180040a7836 */ /* 0x000fe20000000000 */
[----:B------:R-:W-:Y:S01]  /*b080*/  R2UR UR7, R11 ;  /* 0x000000000b0772ca */ /* 0x000fe200000e0000 */
[----:B------:R-:W-:Y:S01]  /*b090*/  IMAD.MOV.U32 R11, RZ, RZ, 0x40000040 ;  /* 0x40000040ff0b7424 */ /* 0x000fe200078e00ff */
[----:B------:R-:W-:Y:S02]  /*b0a0*/  WARPGROUP.DEPBAR.LE gsb0, 0x0 ;  /* 0x00008000000079c5 */ /* 0x000fe40000010000 */
[----:B------:R-:W-:-:S15]  /*b0b0*/  WARPGROUP.ARRIVE ;  /* 0x00000000000079c5 */ /* 0x000fde0000000000 */
[----:B------:R-:W-:-:S06]  /*b0c0*/  NOP ;  /* 0x0000000000007918 */ /* 0x000fcc0000000000 */
[----:B------:R-:W-:Y:S03]  /*b0d0*/  HGMMA.64x256x16.F32 R24, R152, gdesc[UR8].tnspB, R24, gsb0 ;  /* 0x43e0000898187df0 */ /* 0x000fe60008000818 */
[----:B------:R-:W-:Y:S02]  /*b0e0*/  WARPGROUP.DEPBAR.LE gsb0, 0x0 ;  /* 0x00008000000079c5 */ /* 0x000fe40000010000 */
[----:B------:R-:W-:-:S15]  /*b0f0*/  WARPGROUP.ARRIVE ;  /* 0x00000000000079c5 */ /* 0x000fde0000000000 */
[----:B------:R-:W-:-:S08]  /*b100*/  NOP ;  /* 0x0000000000007918 */ /* 0x000fd00000000000 */
        /* <DEDUP_REMOVED lines=30> */
.L_x_10307:
[----:B------:R-:W-:Y:S01]  /*b2f0*/  VIADD R200, R200, 0x1 ;  /* 0x00000001c8c87836 */ /* 0x000fe20000000000 */
[----:B------:R-:W-:Y:S05]  /*b300*/  YIELD ;  /* 0x0000000000007946 */ /* 0x000fea0003800000 */
[----:B-----5:R-:W-:Y:S01]  /*b310*/  IMAD.MOV.U32 R0, RZ, RZ, R3 ;  /* 0x000000ffff007224 */ /* 0x020fe200078e0003 */
        /* <DEDUP_REMOVED lines=8> */
.L_x_10298:
[----:B------:R-:W-:Y:S01]  /*b3a0*/  IMAD R4, R200, 0x8, R18 ;  /* 0x00000008c8047824 */ /* 0x000fe200078e0212 */
[----:B------:R-:W-:-:S04]  /*b3b0*/  SHF.L.U32 R0, R208, 0x1f, RZ ;  /* 0x0000001fd0007819 */ /* 0x000fc800000006ff */
[----:B------:R0:W1:Y:S01]  /*b3c0*/  SYNCS.PHASECHK.TRANS64.TRYWAIT P3, [R4+URZ+0x32430], R0 ;  /* 0x03243000040075a7 */ /* 0x000062000806017f */
[----:B------:R-:W-:Y:S05]  /*b3d0*/  @!P0 BRA `(.L_x_10299) ;  /* 0x0000000000048947 */ /* 0x000fea0003800000 */
[----:B------:R-:W-:Y:S01]  /*b3e0*/  BPT.TRAP 0x1 ;  /* 0x000000040000795c */ /* 0x000fe20000300000 */
.L_x_10299:
[----:B------:R-:W-:Y:S02]  /*b3f0*/  IMAD R152, R200, 0x300, R217 ;  /* 0x00000300c8987824 */ /* 0x000fe400078e02d9 */
[----:B------:R-:W-:Y:S01]  /*b400*/  IMAD.MOV.U32 R153, RZ, RZ, 0x40000040 ;  /* 0x40000040ff997424 */ /* 0x000fe200078e00ff */
[----:B-1----:R-:W-:Y:S06]  /*b410*/  @P3 BRA `(.L_x_10300) ;  /* 0x0000000000083947 */ /* 0x002fec0003800000 */
[----:B------:R-:W1:Y:S02]  /*b420*/  SYNCS.PHASECHK.TRANS64.TRYWAIT P3, [R4+URZ+0x32430], R0 ;  /* 0x03243000040075a7 */ /* 0x000e64000806017f */
[----:B-1----:R-:W-:Y:S05]  /*b430*/  @!P3 BRA `(.L_x_10301) ;  /* 0x0000011000ccb947 */ /* 0x002fea0003800000 */
.L_x_10300:
        /* <DEDUP_REMOVED lines=14> */
[----:B------:R-:W-:Y:S01]  /*b520*/  WARPGROUP.ARRIVE ;  /* 0x00000000000079c5 */ /* 0x000fe20000000000 */
[----:B------:R-:W-:Y:S02]  /*b530*/  R2UR UR11, R13 ;  /* 0x000000000d0b72ca */ /* 0x000fe400000e0000 */
[----:B------:R-:W-:Y:S02]  /*b540*/  R2UR UR8, R212 ;  /* 0x00000000d40872ca */ /* 0x000fe400000e0000 */
[----:B------:R-:W-:Y:S01]  /*b550*/  R2UR UR9, R213 ;  /* 0x00000000d50972ca */ /* 0x000fe200000e0000 */
[----:B------:R-:W-:Y:S01]  /*b560*/  HGMMA.64x96x16.F32 R152, gdesc[UR4], RZ, !UPT, gsb0 ;  /* 0x01600000049879f0 */ /* 0x000fe2000c0008ff */
[----:B------:R-:W-:Y:S02]  /*b570*/  R2UR UR14, R8 ;  /* 0x00000000080e72ca */ /* 0x000fe400000e0000 */
[----:B------:R-:W-:Y:S02]  /*b580*/  R2UR UR15, R9 ;  /* 0x00000000090f72ca */ /* 0x000fe400000e0000 */
[----:B------:R-:W-:-:S02]  /*b590*/  R2UR UR12, R210 ;  /* 0x00000000d20c72ca */ /* 0x000fc400000e0000 */
        /* <DEDUP_REMOVED lines=15> */
.L_x_10302:
[----:B------:R2:W3:Y:S01]  /*b690*/  SYNCS.PHASECHK.TRANS64.TRYWAIT P3, [R4+URZ+0x32450], R0 ;  /* 0x03245000040075a7 */ /* 0x0004e2000806017f */
[----:B------:R-:W-:Y:S05]  /*b6a0*/  @!P0 BRA `(.L_x_10303) ;  /* 0x0000000000048947 */ /* 0x000fea0003800000 */
[----:B------:R-:W-:Y:S01]  /*b6b0*/  BPT.TRAP 0x1 ;  /* 0x000000040000795c */ /* 0x000fe20000300000 */
.L_x_10303:
[----:B------:R-:W-:Y:S04]  /*b6c0*/  BSSY B0, `(.L_x_10304) ;  /* 0x0000004000007945 */ /* 0x000fe80003800000 */
[----:B---3--:R-:W-:Y:S05]  /*b6d0*/  @P3 BRA `(.L_x_10305) ;  /* 0x0000000000083947 */ /* 0x008fea0003800000 */
[----:B------:R-:W3:Y:S02]  /*b6e0*/  SYNCS.PHASECHK.TRANS64.TRYWAIT P3, [R4+URZ+0x32450], R0 ;  /* 0x03245000040075a7 */ /* 0x000ee4000806017f */
[----:B---3--:R-:W-:Y:S05]  /*b6f0*/  @!P3 BRA `(.L_x_10306) ;  /* 0x000001100030b947 */ /* 0x008fea0003800000 */
.L_x_10305:
[----:B------:R-:W-:Y:S05]  /*b700*/  BSYNC B0 ;  /* 0x0000000000007941 */ /* 0x000fea0003800000 */
.L_x_10304:
[----:B------:R-:W-:Y:S05]  /*b710*/  WARPSYNC.ALL ;  /* 0x0000000000007948 */ /* 0x000fea0003800000 */
[----:B------:R-:W4:Y:S04]  /*b720*/  LDL R8, [R1+0x58] ;  /* 0x0000580001087983 */ /* 0x000f280000100800 */
[----:B------:R-:W2:Y:S04]  /*b730*/  LDL.64 R206, [R1+0x50] ;  /* 0x0000500001ce7983 */ /* 0x000ea80000100a00 */
[----:B------:R-:W3:Y:S04]  /*b740*/  LDL.64 R204, [R1+0x48] ;  /* 0x0000480001cc7983 */ /* 0x000ee80000100a00 */
[----:B------:R0:W-:Y:S04]  /*b750*/  STL.64 [R1+0xa8], R2 ;  /* 0x0000a80201007387 */ /* 0x0001e80000100a00 */
[----:B0-----:R-:W3:Y:S01]  /*b760*/  LDL.64 R2, [R1+0x40] ;  /* 0x0000400001027983 */ /* 0x001ee20000100a00 */
[----:B------:R-:W-:-:S05]  /*b770*/  IMAD.MOV.U32 R9, RZ, RZ, 0x40000040 ;  /* 0x40000040ff097424 */ /* 0x000fca00078e00ff */
[----:B------:R-:W-:Y:S01]  /*b780*/  R2UR UR7, R9 ;  /* 0x00000000090772ca */ /* 0x000fe200000e0000 */
[----:B------:R-:W-:Y:S01]  /*b790*/  WARPGROUP.ARRIVE ;  /* 0x00000000000079c5 */ /* 0x000fe20000000000 */
[----:B------:R-:W-:Y:S01]  /*b7a0*/  IMAD.MOV.U32 R13, RZ, RZ, 0x40000040 ;  /* 0x40000040ff0d7424 */ /* 0x000fe200078e00ff */
[----:B----4-:R-:W-:Y:S01]  /*b7b0*/  R2UR UR4, R8 ;  /* 0x00000000080472ca */ /* 0x010fe200000e0000 */
[----:B------:R-:W-:Y:S01]  /*b7c0*/  IMAD.MOV.U32 R8, RZ, RZ, 0xc00 ;  /* 0x00000c00ff087424 */ /* 0x000fe200078e00ff */
[----:B--2---:R-:W-:-:S11]  /*b7d0*/  R2UR UR5, R207 ;  /* 0x00000000cf0572ca */ /* 0x004fd600000e0000 */
[----:B------:R-:W-:Y:S01]  /*b7e0*/  IMAD R8, R200, R8, UR4 ;  /* 0x00000004c8087e24 */ /* 0x000fe2000f8e0208 */
[----:B------:R-:W-:Y:S02]  /*b7f0*/  R2UR UR4, R206 ;  /* 0x00000000ce0472ca */ /* 0x000fe400000e0000 */
[----:B------:R-:W2:Y:S02]  /*b800*/  LDL.64 R206, [R1+0x38] ;  /* 0x0000380001ce7983 */ /* 0x000ea40000100a00 */
[----:B------:R-:W-:-:S13]  /*b810*/  R2UR UR6, R8 ;  /* 0x00000000080672ca */ /* 0x000fda00000e0000 */
[----:B------:R-:W-:Y:S01]  /*b820*/  HGMMA.64x96x16.F32 R152, gdesc[UR4], R152, gsb0 ;  /* 0x01600000049879f0 */ /* 0x000fe20008000898 */
[----:B---3--:R-:W-:Y:S02]  /*b830*/  R2UR UR4, R204 ;  /* 0x00000000cc0472ca */ /* 0x008fe400000e0000 */
[----:B------:R-:W-:Y:S02]  /*b840*/  R2UR UR5, R205 ;  /* 0x00000000cd0572ca */ /* 0x000fe400000e0000 */
[----:B------:R-:W3:Y:S01]  /*b850*/  LDL.64 R204, [R1+0x30] ;  /* 0x0000300001cc7983 */ /* 0x000ee20000100a00 */
[----:B------:R-:W-:Y:S01]  /*b860*/  VIADD R12, R8, 0x2 ;  /* 0x00000002080c7836 */ /* 0x000fe20000000000 */
[----:B------:R-:W-:-:S04]  /*b870*/  R2UR UR7, R13 ;  /* 0x000000000d0772ca */ /* 0x000fc800000e0000 */
[----:B------:R-:W-:Y:S01]  /*b880*/  R2UR UR6, R12 ;  /* 0x000000000c0672ca */ /* 0x000fe200000e0000 */
[----:B------:R-:W-:Y:S02]  /*b890*/  VIADD R12, R8, 0x4 ;  /* 0x00000004080c7836 */ /* 0x000fe40000000000 */
[----:B------:R-:W-:Y:S01]  /*b8a0*/  IMAD.MOV.U32 R13, RZ, RZ, 0x40000040 ;  /* 0x40000040ff0d7424 */ /* 0x000fe200078e00ff */
[----:B------:R-:W-:Y:S02]  /*b8b0*/  WARPGROUP.DEPBAR.LE gsb0, 0x0 ;  /* 0x00008000000079c5 */ /* 0x000fe40000010000 */
[----:B------:R-:W-:-:S07]  /*b8c0*/  WARPGROUP.ARRIVE ;  /* 0x00000000000079c5 */ /* 0x000fce0000000000 */
[----:B------:R-:W-:Y:S01]  /*b8d0*/  HGMMA.64x96x16.F32 R152, gdesc[UR4], R152, gsb0 ;  /* 0x01600000049879f0 */ /* 0x000fe20008000898 */
[----:B------:R-:W-:Y:S02]  /*b8e0*/  R2UR UR4, R2 ;  /* 0x00000000020472ca */ /* 0x000fe400000e0000 */
[----:B------:R-:W-:Y:S02]  /*b8f0*/  R2UR UR5, R3 ;  /* 0x00000000030572ca */ /* 0x000fe400000e0000 */
[----:B------:R-:W4:Y:S01]  /*b900*/  LDL.64 R2, [R1+0x28] ;  /* 0x0000280001027983 */ /* 0x000f220000100a00 */
[----:B------:R-:W-:Y:S02]  /*b910*/  R2UR UR6, R12 ;  /* 0x000000000c0672ca */ /* 0x000fe400000e0000 */
[----:B------:R-:W-:Y:S01]  /*b920*/  R2UR UR7, R13 ;  /* 0x000000000d0772ca */ /* 0x000fe200000e0000 */
[----:B------:R-:W-:Y:S02]  /*b930*/  VIADD R12, R8, 0x6 ;  /* 0x00000006080c7836 */ /* 0x000fe40000000000 */
[----:B------:R-:W-:Y:S01]  /*b940*/  IMAD.MOV.U32 R13, RZ, RZ, 0x40000040 ;  /* 0x40000040ff0d7424 */ /* 0x000fe200078e00ff */
[----:B------:R-:W-:-:S02]  /*b950*/  WARPGROUP.DEPBAR.LE gsb0, 0x0 ;  /* 0x00008000000079c5 */ /* 0x000fc40000010000 */
[----:B------:R-:W-:-:S07]  /*b960*/  WARPGROUP.ARRIVE ;  /* 0x00000000000079c5 */ /* 0x000fce0000000000 */
[----:B------:R-:W-:Y:S01]  /*b970*/  HGMMA.64x96x16.F32 R152, gdesc[UR4], R152, gsb0 ;  /* 0x01600000049879f0 */ /* 0x000fe20008000898 */
[----:B------:R-:W-:Y:S02]  /*b980*/  R2UR UR6, R12 ;  /* 0x000000000c0672ca */ /* 0x000fe400000e0000 */
[----:B------:R-:W-:Y:S02]  /*b990*/  R2UR UR7, R13 ;  /* 0x000000000d0772ca */ /* 0x000fe400000e0000 */
[----:B--2---:R-:W-:Y:S02]  /*b9a0*/  R2UR UR4, R206 ;  /* 0x00000000ce0472ca */ /* 0x004fe400000e0000 */
[----:B------:R-:W-:Y:S02]  /*b9b0*/  R2UR UR5, R207 ;  /* 0x00000000cf0572ca */ /* 0x000fe400000e0000 */
[----:B------:R-:W2:Y:S01]  /*b9c0*/  LDL.64 R206, [R1+0x20] ;  /* 0x0000200001ce7983 */ /* 0x000ea20000100a00 */
[----:B------:R-:W-:-:S02]  /*b9d0*/  WARPGROUP.DEPBAR.LE gsb0, 0x0 ;  /* 0x00008000000079c5 */ /* 0x000fc40000010000 */
[----:B------:R-:W-:-:S08]  /*b9e0*/  WARPGROUP.ARRIVE ;  /* 0x00000000000079c5 */ /* 0x000fd00000000000 */
[----:B------:R-:W-:Y:S01]  /*b9f0*/  HGMMA.64x96x16.F32 R152, gdesc[UR4], R152, gsb0 ;  /* 0x01600000049879f0 */ /* 0x000fe20008000898 */
[----:B---3--:R-:W-:Y:S02]  /*ba00*/  R2UR UR4, R204 ;  /* 0x00000000cc0472ca */ /* 0x008fe400000e0000 */
[----:B------:R-:W-:Y:S02]  /*ba10*/  R2UR UR5, R205 ;  /* 0x00000000cd0572ca */ /* 0x000fe400000e0000 */
[----:B------:R-:W3:Y:S01]  /*ba20*/  LDL.64 R204, [R1+0x18] ;  /* 0x0000180001cc7983 */ /* 0x000ee20000100a00 */
[----:B------:R-:W-:Y:S02]  /*ba30*/  VIADD R12, R8, 0x300 ;  /* 0x00000300080c7836 */ /* 0x000fe40000000000 */
[----:B------:R-:W-:-:S03]  /*ba40*/  IMAD.MOV.U32 R13, RZ, RZ, 0x40000040 ;  /* 0x40000040ff0d7424 */ /* 0x000fc600078e00ff */
[----:B------:R-:W-:Y:S02]  /*ba50*/  R2UR UR6, R12 ;  /* 0x000000000c0672ca */ /* 0x000fe400000e0000 */
[----:B------:R-:W-:Y:S01]  /*ba60*/  R2UR UR7, R13 ;  /* 0x000000000d0772ca */ /* 0x000fe200000e0000 */
[----:B------:R-:W-:Y:S01]  /*ba70*/  VIADD R12, R8, 0x302 ;  /* 0x00000302080c7836 */ /* 0x000fe20000000000 */
[----:B------:R-:W-:Y:S02]  /*ba80*/  WARPGROUP.DEPBAR.LE gsb0, 0x0 ;  /* 0x00008000000079c5 */ /* 0x000fe40000010000 */
[----:B------:R-:W-:-:S09]  /*ba90*/  WARPGROUP.ARRIVE ;  /* 0x00000000000079c5 */ /* 0x000fd20000000000 */
[----:B------:R-:W-:Y:S01]  /*baa0*/  HGMMA.64x96x16.F32 R152, gdesc[UR4], R152, gsb0 ;  /* 0x01600000049879f0 */ /* 0x000fe20008000898 */
[----:B------:R-:W-:Y:S01]  /*bab0*/  IMAD.MOV.U32 R13, RZ, RZ, 0x40000040 ;  /* 0x40000040ff0d7424 */ /* 0x000fe200078e00ff */
[----:B----4-:R-:W-:Y:S02]  /*bac0*/  R2UR UR4, R2 ;  /* 0x00000000020472ca */ /* 0x010fe400000e0000 */
[----:B------:R-:W-:Y:S02]  /*bad0*/  R2UR UR5, R3 ;  /* 0x00000000030572ca */ /* 0x000fe400000e0000 */
[----:B------:R-:W4:Y:S01]  /*bae0*/  LDL.64 R2, [R1+0x10] ;  /* 0x0000100001027983 */ /* 0x000f220000100a00 */
[----:B------:R-:W-:Y:S02]  /*baf0*/  R2UR UR6, R12 ;  /* 0x000000000c0672ca */ /* 0x000fe400000e0000 */
[----:B------:R-:W-:Y:S01]  /*bb00*/  R2UR UR7, R13 ;  /* 0x000000000d0772ca */ /* 0x000fe200000e0000 */
[----:B------:R-:W-:-:S02]  /*bb10*/  VIADD R12, R8, 0x304 ;  /* 0x00000304080c7836 */ /* 0x000fc40000000000 */
[----:B------:R-:W-:Y:S01]  /*bb20*/  IMAD.MOV.U32 R13, RZ, RZ, 0x40000040 ;  /* 0x40000040ff0d7424 */ /* 0x000fe200078e00ff */
[----:B------:R-:W-:Y:S02]  /*bb30*/  WARPGROUP.DEPBAR.LE gsb0, 0x0 ;  /* 0x00008000000079c5 */ /* 0x000fe40000010000 */
        /* <DEDUP_REMOVED lines=10> */
[----:B------:R-:W-:Y:S01]  /*bbe0*/  VIADD R12, R8, 0x306 ;  /* 0x00000306080c7836 */ /* 0x000fe20000000000 */
[----:B---3--:R-:W-:Y:S01]  /*bbf0*/  R2UR UR4, R204 ;  /* 0x00000000cc0472ca */ /* 0x008fe200000e0000 */
[----:B------:R-:W-:Y:S01]  /*bc00*/  IMAD.MOV.U32 R13, RZ, RZ, 0x40000040 ;  /* 0x40000040ff0d7424 */ /* 0x000fe200078e00ff */
[----:B------:R-:W-:Y:S02]  /*bc10*/  R2UR UR5, R205 ;  /* 0x00000000cd0572ca */ /* 0x000fe400000e0000 */
[----:B------:R-:W3:Y:S01]  /*bc20*/  LDL.64 R204, [R1] ;  /* 0x0000000001cc7983 */ /* 0x000ee20000100a00 */
        /* <DEDUP_REMOVED lines=9> */
[----:B----4-:R-:W-:Y:S02]  /*bcc0*/  R2UR UR4, R2 ;  /* 0x00000000020472ca */ /* 0x010fe400000e0000 */
[----:B------:R-:W-:Y:S01]  /*bcd0*/  R2UR UR5, R3 ;  /* 0x00000000030572ca */ /* 0x000fe200000e0000 */
[----:B------:R-:W-:Y:S01]  /*bce0*/  VIADD R12, R8, 0x602 ;  /* 0x00000602080c7836 */ /* 0x000fe20000000000 */
[----:B------:R-:W-:Y:S01]  /*bcf0*/  UMOV UR38, UR42 ;  /* 0x0000002a00267c82 */ /* 0x000fe20008000000 */
[----:B------:R-:W-:Y:S01]  /*bd00*/  IMAD.MOV.U32 R13, RZ, RZ, 0x40000040 ;  /* 0x40000040ff0d7424 */ /* 0x000fe200078e00ff */
[----:B------:R0:W5:Y:S01]  /*bd10*/  LDL.LU.64 R2, [R1+0xa8] ;  /* 0x0000a80001027983 */ /* 0x0001620000300a00 */
[----:B------:R-:W-:-:S02]  /*bd20*/  WARPGROUP.DEPBAR.LE gsb0, 0x0 ;  /* 0x00008000000079c5 */ /* 0x000fc40000010000 */
[----:B------:R-:W-:-:S06]  /*bd30*/  WARPGROUP.ARRIVE ;  /* 0x00000000000079c5 */ /* 0x000fcc0000000000 */
[----:B------:R-:W-:Y:S01]  /*bd40*/  HGMMA.64x96x16.F32 R152, gdesc[UR4], R152, gsb0 ;  /* 0x01600000049879f0 */ /* 0x000fe20008000898 */
[----:B------:R-:W-:Y:S02]  /*bd50*/  R2UR UR6, R12 ;  /* 0x000000000c0672ca */ /* 0x000fe400000e0000 */
[----:B------:R-:W-:Y:S02]  /*bd60*/  R2UR UR7, R13 ;  /* 0x000000000d0772ca */ /* 0x000fe400000e0000 */
[----:B--2---:R-:W-:Y:S02]  /*bd70*/  R2UR UR4, R206 ;  /* 0x00000000ce0472ca */ /* 0x004fe400000e0000 */
[----:B------:R-:W-:Y:S01]  /*bd80*/  R2UR UR5, R207 ;  /* 0x00000000cf0572ca */ /* 0x000fe200000e0000 */
[----:B------:R-:W-:Y:S02]  /*bd90*/  WARPGROUP.DEPBAR.LE gsb0, 0x0 ;  /* 0x00008000000079c5 */ /* 0x000fe40000010000 */
[----:B------:R-:W-:-:S10]  /*bda0*/  WARPGROUP.ARRIVE ;  /* 0x00000000000079c5 */ /* 0x000fd40000000000 */
[----:B------:R-:W-:Y:S01]  /*bdb0*/  HGMMA.64x96x16.F32 R152, gdesc[UR4], R152, gsb0 ;  /* 0x01600000049879f0 */ /* 0x000fe20008000898 */
[----:B------:R-:W-:Y:S02]  /*bdc0*/  VIADD R12, R8, 0x604 ;  /* 0x00000604080c7836 */ /* 0x000fe40000000000 */
[----:B------:R-:W-:Y:S01]  /*bdd0*/  IMAD.MOV.U32 R13, RZ, RZ, 0x40000040 ;  /* 0x40000040ff0d7424 */ /* 0x000fe200078e00ff */
[----:B---3--:R-:W-:Y:S02]  /*bde0*/  R2UR UR4, R204 ;  /* 0x00000000cc0472ca */ /* 0x008fe400000e0000 */
[----:B------:R-:W-:Y:S02]  /*bdf0*/  R2UR UR6, R12 ;  /* 0x000000000c0672ca */ /* 0x000fe400000e0000 */
        /* <DEDUP_REMOVED lines=8> */
[----:B------:R-:W-:Y:S01]  /*be80*/  R2UR UR7, R13 ;  /* 0x000000000d0772ca */ /* 0x000fe200000e0000 */
[----:B------:R-:W-:Y:S01]  /*be90*/  UMOV UR4, UR52 ;  /* 0x0000003400047c82 */ /* 0x000fe20008000000 */
[----:B------:R-:W-:Y:S01]  /*bea0*/  UMOV UR5, UR53 ;  /* 0x0000003500057c82 */ /* 0x000fe20008000000 */
[----:B------:R-:W-:Y:S02]  /*beb0*/  VIADD R12, R8, 0x900 ;  /* 0x00000900080c7836 */ /* 0x000fe40000000000 */
[----:B------:R-:W-:Y:S01]  /*bec0*/  IMAD.MOV.U32 R13, RZ, RZ, 0x40000040 ;  /* 0x40000040ff0d7424 */ /* 0x000fe200078e00ff */
[----:B------:R-:W-:Y:S02]  /*bed0*/  WARPGROUP.DEPBAR.LE gsb0, 0x0 ;  /* 0x00008000000079c5 */ /* 0x000fe40000010000 */
[----:B------:R-:W-:-:S06]  /*bee0*/  WARPGROUP.ARRIVE ;  /* 0x00000000000079c5 */ /* 0x000fcc0000000000 */
        /* <DEDUP_REMOVED lines=32> */
[----:B------:R-:W-:Y:S02]  /*c0f0*/  WARPGROUP.DEPBAR.LE gsb0, 0x0 ;  /* 0x00008000000079c5 */ /* 0x000fe40000010000 */
[----:B------:R-:W-:-:S08]  /*c100*/  WARPGROUP.ARRIVE ;  /* 0x00000000000079c5 */ /* 0x000fd00000000000 */
[----:B------:R-:W-:Y:S03]  /*c110*/  HGMMA.64x96x16.F32 R152, gdesc[UR4], R152, gsb0 ;  /* 0x01600000049879f0 */ /* 0x000fe60008000898 */
        /* <DEDUP_REMOVED lines=32> */
[----:B------:R-:W-:Y:S01]  /*c320*/  FMUL.FTZ R9, R9, UR38 ;  /* 0x0000002609097c20 */ /* 0x000fe20008410000 */
[--C-:B------:R-:W-:Y:S01]  /*c330*/  FFMA.FTZ R153, R153, UR38, -R8.reuse ;  /* 0x0000002699997c23 */ /* 0x100fe20008010808 */
[----:B------:R-:W-:-:S03]  /*c340*/  FFMA.FTZ R156, R156, UR38, -R8 ;  /* 0x000000269c9c7c23 */ /* 0x000fc60008010808 */
[----:B------:R-:W-:Y:S01]  /*c350*/  MUFU.EX2 R152, R152 ;  /* 0x0000009800987308 */ /* 0x000fe20000000800 */
[----:B------:R-:W-:-:S07]  /*c360*/  FFMA.FTZ R157, R157, UR38, -R8 ;  /* 0x000000269d9d7c23 */ /* 0x000fce0008010808 */
[----:B------:R-:W1:Y:S08]  /*c370*/  MUFU.EX2 R9, R9 ;  /* 0x0000000900097308 */ /* 0x000e700000000800 */
[----:B------:R-:W2:Y:S08]  /*c380*/  MUFU.EX2 R153, R153 ;  /* 0x0000009900997308 */ /* 0x000eb00000000800 */
[----:B------:R-:W3:Y:S01]  /*c390*/  MUFU.EX2 R156, R156 ;  /* 0x0000009c009c7308 */ /* 0x000ee20000000800 */
[----:B-1----:R-:W-:-:S07]  /*c3a0*/  FFMA.FTZ R6, R9, R6, R152 ;  /* 0x0000000609067223 */ /* 0x002fce0000010098 */
[----:B------:R-:W1:Y:S01]  /*c3b0*/  MUFU.EX2 R157, R157 ;  /* 0x0000009d009d7308 */ /* 0x000e620000000800 */
[----:B--2---:R-:W-:-:S04]  /*c3c0*/  FADD.FTZ R6, R153, R6 ;  /* 0x0000000699067221 */ /* 0x004fc80000010000 */
[----:B---3--:R-:W-:-:S04]  /*c3d0*/  FADD.FTZ R6, R156, R6 ;  /* 0x000000069c067221 */ /* 0x008fc80000010000 */
[----:B-1----:R-:W-:Y:S01]  /*c3e0*/  FADD.FTZ R10, R157, R6 ;  /* 0x000000069d0a7221 */ /* 0x002fe20000010000 */
        /* <DEDUP_REMOVED lines=43> */
[----:B------:R-:W-:-:S02]  /*c6a0*/  FFMA.FTZ R197, R197, UR38, -R8 ;  /* 0x00000026c5c57c23 */ /* 0x000fc40008010808 */
[----:B------:R-:W1:Y:S01]  /*c6b0*/  SHFL.BFLY PT, R8, R6, 0x2, 0x1f ;  /* 0x0c401f0006087f89 */ /* 0x000e6200000e0000 */
[----:B------:R-:W2:Y:S01]  /*c6c0*/  S2R R207, SR_TID.X ;  /* 0x0000000000cf7919 */ /* 0x000ea20000002100 */
[----:B-1----:R-:W-:-:S05]  /*c6d0*/  FMNMX.FTZ R8, R6, R8, !PT ;  /* 0x0000000806087209 */ /* 0x002fca0007810000 */
[----:B------:R-:W1:Y:S01]  /*c6e0*/  SHFL.BFLY PT, R6, R8, 0x1, 0x1f ;  /* 0x0c201f0008067f89 */ /* 0x000e6200000e0000 */
[-C--:B------:R-:W-:Y:S01]  /*c6f0*/  FMUL.FTZ R24, R24, R9.reuse ;  /* 0x0000000918187220 */ /* 0x080fe20000410000 */
[----:B------:R-:W-:Y:S01]  /*c700*/  FMUL.FTZ R25, R25, R9 ;  /* 0x0000000919197220 */ /* 0x000fe20000410000 */
[----:B-1----:R-:W-:-:S05]  /*c710*/  FMNMX.FTZ R8, R8, R6, !PT ;  /* 0x0000000608087209 */ /* 0x002fca0007810000 */
[----:B------:R-:W-:-:S04]  /*c720*/  FADD.FTZ R7, -R8, R7 ;  /* 0x0000000708077221 */ /* 0x000fc80000010100 */
[----:B------:R-:W-:-:S04]  /*c730*/  FMUL.FTZ R7, R7, UR38 ;  /* 0x0000002607077c20 */ /* 0x000fc80008410000 */
[----:B------:R1:W3:Y:S01]  /*c740*/  MUFU.EX2 R11, R7 ;  /* 0x00000007000b7308 */ /* 0x0002e20000000800 */
[----:B--2---:R-:W-:Y:S01]  /*c750*/  SHF.R.U32.HI R207, RZ, 0x7, R207 ;  /* 0x00000007ffcf7819 */ /* 0x004fe200000116cf */
[----:B-1----:R-:W-:Y:S02]  /*c760*/  IMAD.MOV.U32 R7, RZ, RZ, 0x40000040 ;  /* 0x40000040ff077424 */ /* 0x002fe400078e00ff */
[-C--:B------:R-:W-:Y:S01]  /*c770*/  FMUL.FTZ R28, R28, R9.reuse ;  /* 0x000000091c1c7220 */ /* 0x080fe20000410000 */
[-C--:B------:R-:W-:Y:S02]  /*c780*/  FMUL.FTZ R29, R29, R9.reuse ;  /* 0x000000091d1d7220 */ /* 0x080fe40000410000 */
[----:B------:R-:W-:Y:S01]  /*c790*/  R2UR UR7, R7 ;  /* 0x00000000070772ca */ /* 0x000fe200000e0000 */
[----:B------:R-:W-:Y:S02]  /*c7a0*/  @!P1 VIADD R7, R4, 0x32440 ;  /* 0x0003244004079836 */ /* 0x000fe40000000000 */
        /* <DEDUP_REMOVED lines=60> */
[----:B------:R-:W-:-:S02]  /*cb70*/  IADD3 R9, -R207, 0xb, RZ ;  /* 0x0000000bcf097810 */ /* 0x000fc40007ffe1ff */
[----:B------:R-:W-:Y:S01]  /*cb80*/  @!P1 PRMT R7, RZ, 0x654, R7 ;  /* 0x00000654ff079816 */ /* 0x000fe20000000007 */
[----:B------:R-:W-:Y:S02]  /*cb90*/  FMUL.FTZ R6, R8, UR38 ;  /* 0x0000002608067c20 */ /* 0x000fe40008410000 */
[----:B------:R0:W-:Y:S06]  /*cba0*/  BAR.ARV R9, 0x100 ;  /* 0x000400090000751d */ /* 0x0001ec0000002000 */
[----:B------:R1:W-:Y:S01]  /*cbb0*/  @!P1 SYNCS.ARRIVE.TRANS64.RED.A1T0 RZ, [R7+URZ], RZ ;  /* 0x000000ff07ff99a7 */ /* 0x0003e2000810043f */
[--C-:B------:R-:W-:Y:S01]  /*cbc0*/  FFMA.FTZ R154, R154, UR38, -R6.reuse ;  /* 0x000000269a9a7c23 */ /* 0x100fe20008010806 */
[--C-:B------:R-:W-:Y:S01]  /*cbd0*/  FFMA.FTZ R155, R155, UR38, -R6.reuse ;  /* 0x000000269b9b7c23 */ /* 0x100fe20008010806 */
[--C-:B------:R-:W-:Y:S01]  /*cbe0*/  FFMA.FTZ R158, R158, UR38, -R6.reuse ;  /* 0x000000269e9e7c23 */ /* 0x100fe20008010806 */
[----:B------:R-:W-:Y:S01]  /*cbf0*/  FFMA.FTZ R159, R159, UR38, -R6 ;  /* 0x000000269f9f7c23 */ /* 0x000fe20008010806 */
[----:B-1----:R-:W-:-:S02]  /*cc00*/  VIADD R7, R207, 0x8 ;  /* 0x00000008cf077836 */ /* 0x002fc40000000000 */
[----:B------:R-:W-:Y:S01]  /*cc10*/  MUFU.EX2 R154, R154 ;  /* 0x0000009a009a7308 */ /* 0x000fe20000000800 */
[--C-:B------:R-:W-:Y:S01]  /*cc20*/  FFMA.FTZ R162, R162, UR38, -R6.reuse ;  /* 0x00000026a2a27c23 */ /* 0x100fe20008010806 */
[--C-:B------:R-:W-:Y:S01]  /*cc30*/  FFMA.FTZ R163, R163, UR38, -R6.reuse ;  /* 0x00000026a3a37c23 */ /* 0x100fe20008010806 */
[--C-:B------:R-:W-:Y:S01]  /*cc40*/  FFMA.FTZ R166, R166, UR38, -R6.reuse ;  /* 0x00000026a6a67c23 */ /* 0x100fe20008010806 */
[----:B------:R1:W-:Y:S01]  /*cc50*/  BAR.SYNC.DEFER_BLOCKING R7, 0x100 ;  /* 0x000400070000751d */ /* 0x0003e20000010000 */
[--C-:B------:R-:W-:Y:S01]  /*cc60*/  FFMA.FTZ R167, R167, UR38, -R6.reuse ;  /* 0x00000026a7a77c23 */ /* 0x100fe20008010806 */
[----:B------:R-:W-:-:S04]  /*cc70*/  FFMA.FTZ R170, R170, UR38, -R6 ;  /* 0x00000026aaaa7c23 */ /* 0x000fc80008010806 */
[----:B------:R-:W2:Y:S01]  /*cc80*/  MUFU.EX2 R155, R155 ;  /* 0x0000009b009b7308 */ /* 0x000ea20000000800 */
[--C-:B------:R-:W-:Y:S01]  /*cc90*/  FFMA.FTZ R171, R171, UR38, -R6.reuse ;  /* 0x00000026abab7c23 */ /* 0x100fe20008010806 */
[--C-:B------:R-:W-:Y:S01]  /*cca0*/  FFMA.FTZ R174, R174, UR38, -R6.reuse ;  /* 0x00000026aeae7c23 */ /* 0x100fe20008010806 */
[--C-:B------:R-:W-:Y:S01]  /*ccb0*/  FFMA.FTZ R175, R175, UR38, -R6.reuse ;  /* 0x00000026afaf7c23 */ /* 0x100fe20008010806 */
[----:B------:R-:W-:-:S04]  /*ccc0*/  FFMA.FTZ R178, R178, UR38, -R6 ;  /* 0x00000026b2b27c23 */ /* 0x000fc80008010806 */
[----:B------:R-:W-:Y:S01]  /*ccd0*/  MUFU.EX2 R209, R158 ;  /* 0x0000009e00d17308 */ /* 0x000fe20000000800 */
[--C-:B------:R-:W-:Y:S01]  /*cce0*/  FFMA.FTZ R179, R179, UR38, -R6.reuse ;  /* 0x00000026b3b37c23 */ /* 0x100fe20008010806 */
[--C-:B------:R-:W-:Y:S01]  /*ccf0*/  FFMA.FTZ R182, R182, UR38, -R6.reuse ;  /* 0x00000026b6b67c23 */ /* 0x100fe20008010806 */
[--C-:B------:R-:W-:Y:S01]  /*cd00*/  FFMA.FTZ R183, R183, UR38, -R6.reuse ;  /* 0x00000026b7b77c23 */ /* 0x100fe20008010806 */
[----:B------:R-:W-:-:S04]  /*cd10*/  FFMA.FTZ R186, R186, UR38, -R6 ;  /* 0x00000026baba7c23 */ /* 0x000fc80008010806 */
[----:B------:R-:W4:Y:S01]  /*cd20*/  MUFU.EX2 R214, R159 ;  /* 0x0000009f00d67308 */ /* 0x000f220000000800 */
[--C-:B------:R-:W-:Y:S01]  /*cd30*/  FFMA.FTZ R187, R187, UR38, -R6.reuse ;  /* 0x00000026bbbb7c23 */ /* 0x100fe20008010806 */
[--C-:B------:R-:W-:Y:S01]  /*cd40*/  FFMA.FTZ R190, R190, UR38, -R6.reuse ;  /* 0x00000026bebe7c23 */ /* 0x100fe20008010806 */
[--C-:B------:R-:W-:Y:S01]  /*cd50*/  FFMA.FTZ R191, R191, UR38, -R6.reuse ;  /* 0x00000026bfbf7c23 */ /* 0x100fe20008010806 */
[--C-:B------:R-:W-:Y:S01]  /*cd60*/  FFMA.FTZ R194, R194, UR38, -R6.reuse ;  /* 0x00000026c2c27c23 */ /* 0x100fe20008010806 */
[--C-:B------:R-:W-:Y:S01]  /*cd70*/  FFMA.FTZ R195, R195, UR38, -R6.reuse ;  /* 0x00000026c3c37c23 */ /* 0x100fe20008010806 */
[--C-:B------:R-:W-:Y:S01]  /*cd80*/  FFMA.FTZ R198, R198, UR38, -R6.reuse ;  /* 0x00000026c6c67c23 */ /* 0x100fe20008010806 */
[----:B------:R-:W-:Y:S01]  /*cd90*/  FFMA.FTZ R199, R199, UR38, -R6 ;  /* 0x00000026c7c77c23 */ /* 0x000fe20008010806 */
[----:B------:R-:W-:-:S04]  /*cda0*/  IMAD.MOV.U32 R6, RZ, RZ, 0xc00 ;  /* 0x00000c00ff067424 */ /* 0x000fc800078e00ff */
[----:B------:R-:W-:Y:S02]  /*cdb0*/  IMAD R6, R200, R6, UR39 ;  /* 0x00000027c8067e24 */ /* 0x000fe4000f8e0206 */
[-C--:B---3--:R-:W-:Y:S01]  /*cdc0*/  FMUL.FTZ R26, R26, R11.reuse ;  /* 0x0000000b1a1a7220 */ /* 0x088fe20000410000 */
        /* <DEDUP_REMOVED lines=64> */
[----:B------:R-:W-:-:S02]  /*d1d0*/  F2FP.F16.F32.PACK_AB R204, R153, R152 ;  /* 0x0000009899cc723e */ /* 0x000fc400000000ff */
[----:B------:R-:W-:Y:S02]  /*d1e0*/  F2FP.F16.F32.PACK_AB R206, R157, R156 ;  /* 0x0000009c9dce723e */ /* 0x000fe400000000ff */
[----:B--2---:R-:W-:Y:S02]  /*d1f0*/  F2FP.F16.F32.PACK_AB R205, R155, R154 ;  /* 0x0000009a9bcd723e */ /* 0x004fe400000000ff */
[----:B----4-:R-:W-:-:S04]  /*d200*/  F2FP.F16.F32.PACK_AB R207, R214, R209 ;  /* 0x000000d1d6cf723e */ /* 0x010fc800000000ff */
[----:B------:R-:W-:-:S06]  /*d210*/  WARPGROUP.ARRIVE ;  /* 0x00000000000079c5 */ /* 0x000fcc0000000000 */
[----:B------:R-:W-:Y:S01]  /*d220*/  HGMMA.64x256x16.F32 R24, R204, gdesc[UR4].tnspB, R24, gsb0 ;  /* 0x43e00004cc187df0 */ /* 0x000fe20008000818 */
[----:B------:R-:W2:Y:S01]  /*d230*/  MUFU.EX2 R152, R160 ;  /* 0x000000a000987308 */ /* 0x000ea20000000800 */
[----:B------:R-:W-:Y:S02]  /*d240*/  VIADD R12, R6, 0x80 ;  /* 0x00000080060c7836 */ /* 0x000fe40000000000 */
[----:B------:R-:W-:-:S05]  /*d250*/  FFMA.FTZ R5, R11, R5, R154 ;  /* 0x000000050b057223 */ /* 0x000fca000001009a */
[----:B------:R-:W3:Y:S01]  /*d260*/  MUFU.EX2 R161, R161 ;  /* 0x000000a100a17308 */ /* 0x000ee20000000800 */
[----:B------:R-:W-:-:S07]  /*d270*/  R2UR UR6, R12 ;  /* 0x000000000c0672ca */ /* 0x000fce00000e0000 */
[----:B------:R-:W4:Y:S08]  /*d280*/  MUFU.EX2 R154, R164 ;  /* 0x000000a4009a7308 */ /* 0x000f300000000800 */
[----:B------:R-:W0:Y:S08]  /*d290*/  MUFU.EX2 R165, R165 ;  /* 0x000000a500a57308 */ /* 0x000e300000000800 */
[----:B-1----:R-:W-:Y:S08]  /*d2a0*/  MUFU.EX2 R7, R166 ;  /* 0x000000a600077308 */ /* 0x002ff00000000800 */
[----:B------:R-:W1:Y:S01]  /*d2b0*/  MUFU.EX2 R12, R167 ;  /* 0x000000a7000c7308 */ /* 0x000e620000000800 */
[----:B--2---:R-:W-:Y:S01]  /*d2c0*/  FADD.FTZ R10, R152, R10 ;  /* 0x0000000a980a7221 */ /* 0x004fe20000010000 */
[----:B------:R-:W-:-:S03]  /*d2d0*/  IMAD.MOV.U32 R13, RZ, RZ, 0x40000040 ;  /* 0x40000040ff0d7424 */ /* 0x000fc600078e00ff */
[----:B---3--:R-:W-:Y:S02]  /*d2e0*/  FADD.FTZ R10, R161, R10 ;  /* 0x0000000aa10a7221 */ /* 0x008fe40000010000 */
[----:B------:R-:W-:Y:S01]  /*d2f0*/  R2UR UR7, R13 ;  /* 0x000000000d0772ca */ /* 0x000fe200000e0000 */
[----:B------:R-:W-:Y:S01]  /*d300*/  FADD.FTZ R5, R155, R5 ;  /* 0x000000059b057221 */ /* 0x000fe20000010000 */
[----:B----4-:R-:W-:Y:S01]  /*d310*/  FADD.FTZ R156, R154, R10 ;  /* 0x0000000a9a9c7221 */ /* 0x010fe20000010000 */
[----:B------:R-:W-:Y:S02]  /*d320*/  F2FP.F16.F32.PACK_AB R152, R161, R152 ;  /* 0x00000098a198723e */ /* 0x000fe400000000ff */
[C---:B0-----:R-:W-:Y:S02]  /*d330*/  F2FP.F16.F32.PACK_AB R154, R165.reuse, R154 ;  /* 0x0000009aa59a723e */ /* 0x041fe400000000ff */
[----:B-1----:R-:W-:Y:S01]  /*d340*/  F2FP.F16.F32.PACK_AB R155, R12, R7 ;  /* 0x000000070c9b723e */ /* 0x002fe200000000ff */
[----:B------:R-:W-:Y:S08]  /*d350*/  MUFU.EX2 R168, R168 ;  /* 0x000000a800a87308 */ /* 0x000ff00000000800 */
[----:B------:R-:W-:Y:S01]  /*d360*/  MUFU.EX2 R169, R169 ;  /* 0x000000a900a97308 */ /* 0x000fe20000000800 */
[----:B------:R-:W-:-:S07]  /*d370*/  FADD.FTZ R156, R165, R156 ;  /* 0x0000009ca59c7221 */ /* 0x000fce0000010000 */
[----:B------:R-:W-:Y:S01]  /*d380*/  MUFU.EX2 R158, R172 ;  /* 0x000000ac009e7308 */ /* 0x000fe20000000800 */
[----:B------:R-:W-:-:S07]  /*d390*/  WARPGROUP.DEPBAR.LE gsb0, 0x0 ;  /* 0x00008000000079c5 */ /* 0x000fce0000010000 */
[----:B------:R-:W-:Y:S08]  /*d3a0*/  MUFU.EX2 R205, R162 ;  /* 0x000000a200cd7308 */ /* 0x000ff00000000800 */
[----:B------:R-:W0:Y:S02]  /*d3b0*/  MUFU.EX2 R204, R163 ;  /* 0x000000a300cc7308 */ /* 0x000e240000000800 */
[----:B0-----:R-:W-:-:S04]  /*d3c0*/  F2FP.F16.F32.PACK_AB R153, R204, R205 ;  /* 0x000000cdcc99723e */ /* 0x001fc800000000ff */
[----:B------:R-:W-:-:S06]  /*d3d0*/  WARPGROUP.ARRIVE ;  /* 0x00000000000079c5 */ /* 0x000fcc0000000000 */
[----:B------:R-:W-:Y:S01]  /*d3e0*/  HGMMA.64x256x16.F32 R24, R152, gdesc[UR4].tnspB, R24, gsb0 ;  /* 0x43e0000498187df0 */ /* 0x000fe20008000818 */
[----:B------:R-:W-:Y:S08]  /*d3f0*/  MUFU.EX2 R173, R173 ;  /* 0x000000ad00ad7308 */ /* 0x000ff00000000800 */
[----:B------:R-:W-:Y:S08]  /*d400*/  MUFU.EX2 R13, R170 ;  /* 0x000000aa000d7308 */ /* 0x000ff00000000800 */
[----:B------:R-:W-:Y:S08]  /*d410*/  MUFU.EX2 R174, R174 ;  /* 0x000000ae00ae7308 */ /* 0x000ff00000000800 */
[----:B------:R-:W0:Y:S01]  /*d420*/  MUFU.EX2 R175, R175 ;  /* 0x000000af00af7308 */ /* 0x000e220000000800 */
[----:B------:R-:W-:Y:S01]  /*d430*/  FADD.FTZ R156, R168, R156 ;  /* 0x0000009ca89c7221 */ /* 0x000fe20000010000 */
[----:B------:R-:W-:-:S02]  /*d440*/  VIADD R10, R6, 0x100 ;  /* 0x00000100060a7836 */ /* 0x000fc40000000000 */
[----:B------:R-:W-:-:S03]  /*d450*/  IMAD.MOV.U32 R11, RZ, RZ, 0x40000040 ;  /* 0x40000040ff0b7424 */ /* 0x000fc600078e00ff */
[----:B------:R-:W-:Y:S02]  /*d460*/  R2UR UR6, R10 ;  /* 0x000000000a0672ca */ /* 0x000fe400000e0000 */
[----:B------:R-:W-:Y:S02]  /*d470*/  R2UR UR7, R11 ;  /* 0x000000000b0772ca */ /* 0x000fe400000e0000 */
[----:B0-----:R-:W-:Y:S01]  /*d480*/  F2FP.F16.F32.PACK_AB R159, R175, R174 ;  /* 0x000000aeaf9f723e */ /* 0x001fe200000000ff */
        /* <DEDUP_REMOVED lines=9> */
[----:B------:R-:W0:Y:S01]  /*d520*/  MUFU.EX2 R152, R171 ;  /* 0x000000ab00987308 */ /* 0x000e220000000800 */
[C---:B------:R-:W-:Y:S01]  /*d530*/  FADD.FTZ R153, R169.reuse, R156 ;  /* 0x0000009ca9997221 */ /* 0x040fe20000010000 */
[----:B------:R-:W-:-:S03]  /*d540*/  F2FP.F16.F32.PACK_AB R156, R169, R168 ;  /* 0x000000a8a99c723e */ /* 0x000fc600000000ff */
[----:B------:R-:W-:Y:S01]  /*d550*/  FADD.FTZ R153, R158, R153 ;  /* 0x000000999e997221 */ /* 0x000fe20000010000 */
[----:B------:R-:W-:Y:S02]  /*d560*/  F2FP.F16.F32.PACK_AB R158, R173, R158 ;  /* 0x0000009ead9e723e */ /* 0x000fe400000000ff */
[----:B0-----:R-:W-:-:S04]  /*d570*/  F2FP.F16.F32.PACK_AB R157, R152, R13 ;  /* 0x0000000d989d723e */ /* 0x001fc800000000ff */
[----:B------:R-:W-:-:S06]  /*d580*/  WARPGROUP.ARRIVE ;  /* 0x00000000000079c5 */ /* 0x000fcc0000000000 */
[----:B------:R-:W-:Y:S01]  /*d590*/  HGMMA.64x256x16.F32 R24, R156, gdesc[UR4].tnspB, R24, gsb0 ;  /* 0x43e000049c187df0 */ /* 0x000fe20008000818 */
[----:B------:R-:W-:Y:S01]  /*d5a0*/  FADD.FTZ R153, R173, R153 ;  /* 0x00000099ad997221 */ /* 0x000fe20000010000 */
[----:B------:R-:W-:Y:S02]  /*d5b0*/  VIADD R10, R6, 0x180 ;  /* 0x00000180060a7836 */ /* 0x000fe40000000000 */
[----:B------:R-:W-:Y:S02]  /*d5c0*/  IMAD.MOV.U32 R11, RZ, RZ, 0x40000040 ;  /* 0x40000040ff0b7424 */ /* 0x000fe400078e00ff */
[----:B------:R-:W-:Y:S01]  /*d5d0*/  FADD.FTZ R153, R160, R153 ;  /* 0x00000099a0997221 */ /* 0x000fe20000010000 */
[----:B------:R-:W-:-:S03]  /*d5e0*/  R2UR UR6, R10 ;  /* 0x000000000a0672ca */ /* 0x000fc600000e0000 */
[----:B------:R-:W-:Y:S01]  /*d5f0*/  FADD.FTZ R153, R177, R153 ;  /* 0x00000099b1997221 */ /* 0x000fe20000010000 */
[----:B------:R-:W-:Y:S02]  /*d600*/  R2UR UR7, R11 ;  /* 0x000000000b0772ca */ /* 0x000fe400000e0000 */
[----:B------:R-:W-:Y:S01]  /*d610*/  F2FP.F16.F32.PACK_AB R160, R177, R160 ;  /* 0x000000a0b1a0723e */ /* 0x000fe200000000ff */
[----:B------:R-:W-:Y:S01]  /*d620*/  FADD.FTZ R153, R162, R153 ;  /* 0x00000099a2997221 */ /* 0x000fe20000010000 */
[----:B------:R-:W-:Y:S02]  /*d630*/  F2FP.F16.F32.PACK_AB R162, R181, R162 ;  /* 0x000000a2b5a2723e */ /* 0x000fe400000000ff */
[----:B------:R-:W-:Y:S02]  /*d640*/  F2FP.F16.F32.PACK_AB R161, R179, R178 ;  /* 0x000000b2b3a1723e */ /* 0x000fe400000000ff */
[----:B------:R-:W-:Y:S01]  /*d650*/  F2FP.F16.F32.PACK_AB R163, R183, R182 ;  /* 0x000000b6b7a3723e */ /* 0x000fe200000000ff */
[----:B------:R-:W0:Y:S08]  /*d660*/  MUFU.EX2 R164, R184 ;  /* 0x000000b800a47308 */ /* 0x000e300000000800 */
[----:B------:R-:W1:Y:S01]  /*d670*/  MUFU.EX2 R185, R185 ;  /* 0x000000b900b97308 */ /* 0x000e620000000800 */
[----:B------:R-:W-:-:S07]  /*d680*/  FADD.FTZ R153, R181, R153 ;  /* 0x00000099b5997221 */ /* 0x000fce0000010000 */
[----:B------:R-:W-:Y:S01]  /*d690*/  MUFU.EX2 R166, R188 ;  /* 0x000000bc00a67308 */ /* 0x000fe20000000800 */
[----:B------:R-:W-:-:S07]  /*d6a0*/  IMAD.MOV.U32 R11, RZ, RZ, 0x40000040 ;  /* 0x40000040ff0b7424 */ /* 0x000fce00078e00ff */
[----:B------:R-:W-:Y:S08]  /*d6b0*/  MUFU.EX2 R189, R189 ;  /* 0x000000bd00bd7308 */ /* 0x000ff00000000800 */
[----:B------:R-:W-:Y:S08]  /*d6c0*/  MUFU.EX2 R186, R186 ;  /* 0x000000ba00ba7308 */ /* 0x000ff00000000800 */
[----:B------:R-:W2:Y:S08]  /*d6d0*/  MUFU.EX2 R187, R187 ;  /* 0x000000bb00bb7308 */ /* 0x000eb00000000800 */
[----:B------:R-:W-:Y:S08]  /*d6e0*/  MUFU.EX2 R190, R190 ;  /* 0x000000be00be7308 */ /* 0x000ff00000000800 */
[----:B------:R-:W3:Y:S01]  /*d6f0*/  MUFU.EX2 R191, R191 ;  /* 0x000000bf00bf7308 */ /* 0x000ee20000000800 */
[----:B0-----:R-:W-:Y:S01]  /*d700*/  FADD.FTZ R153, R164, R153 ;  /* 0x00000099a4997221 */ /* 0x001fe20000010000 */
[----:B------:R-:W-:Y:S01]  /*d710*/  VIADD R10, R6, 0x200 ;  /* 0x00000200060a7836 */ /* 0x000fe20000000000 */
[----:B-1----:R-:W-:-:S02]  /*d720*/  F2FP.F16.F32.PACK_AB R164, R185, R164 ;  /* 0x000000a4b9a4723e */ /* 0x002fc400000000ff */
[----:B--2---:R-:W-:Y:S02]  /*d730*/  F2FP.F16.F32.PACK_AB R165, R187, R186 ;  /* 0x000000babba5723e */ /* 0x004fe400000000ff */
[----:B---3--:R-:W-:Y:S01]  /*d740*/  F2FP.F16.F32.PACK_AB R167, R191, R190 ;  /* 0x000000bebfa7723e */ /* 0x008fe200000000ff */
[----:B------:R-:W-:Y:S02]  /*d750*/  WARPGROUP.DEPBAR.LE gsb0, 0x0 ;  /* 0x00008000000079c5 */ /* 0x000fe40000010000 */
[----:B------:R-:W-:-:S06]  /*d760*/  WARPGROUP.ARRIVE ;  /* 0x00000000000079c5 */ /* 0x000fcc0000000000 */
[----:B------:R-:W-:Y:S01]  /*d770*/  HGMMA.64x256x16.F32 R24, R160, gdesc[UR4].tnspB, R24, gsb0 ;  /* 0x43e00004a0187df0 */ /* 0x000fe20008000818 */
[----:B------:R-:W-:Y:S01]  /*d780*/  R2UR UR7, R11 ;  /* 0x000000000b0772ca */ /* 0x000fe200000e0000 */
[----:B------:R-:W-:Y:S01]  /*d790*/  FADD.FTZ R11, R185, R153 ;  /* 0x00000099b90b7221 */ /* 0x000fe20000010000 */
[----:B------:R-:W-:-:S03]  /*d7a0*/  R2UR UR6, R10 ;  /* 0x000000000a0672ca */ /* 0x000fc600000e0000 */
[----:B------:R-:W-:Y:S01]  /*d7b0*/  FADD.FTZ R11, R166, R11 ;  /* 0x0000000ba60b7221 */ /* 0x000fe20000010000 */
[C---:B------:R-:W-:Y:S01]  /*d7c0*/  F2FP.F16.F32.PACK_AB R166, R189.reuse, R166 ;  /* 0x000000a6bda6723e */ /* 0x040fe200000000ff */
[----:B------:R-:W0:Y:S08]  /*d7d0*/  MUFU.EX2 R168, R192 ;  /* 0x000000c000a87308 */ /* 0x000e300000000800 */
[----:B------:R-:W1:Y:S01]  /*d7e0*/  MUFU.EX2 R193, R193 ;  /* 0x000000c100c17308 */ /* 0x000e620000000800 */
[----:B------:R-:W-:-:S07]  /*d7f0*/  FADD.FTZ R11, R189, R11 ;  /* 0x0000000bbd0b7221 */ /* 0x000fce0000010000 */
[----:B------:R-:W-:Y:S01]  /*d800*/  MUFU.EX2 R170, R196 ;  /* 0x000000c400aa7308 */ /* 0x000fe20000000800 */
[----:B------:R-:W-:-:S07]  /*d810*/  VIADD R10, R6, 0x280 ;  /* 0x00000280060a7836 */ /* 0x000fce0000000000 */
[----:B------:R-:W-:Y:S08]  /*d820*/  MUFU.EX2 R197, R197 ;  /* 0x000000c500c57308 */ /* 0x000ff00000000800 */
[----:B------:R-:W-:Y:S08]  /*d830*/  MUFU.EX2 R194, R194 ;  /* 0x000000c200c27308 */ /* 0x000ff00000000800 */
[----:B------:R-:W2:Y:S08]  /*d840*/  MUFU.EX2 R195, R195 ;  /* 0x000000c300c37308 */ /* 0x000eb00000000800 */
[----:B------:R-:W-:Y:S08]  /*d850*/  MUFU.EX2 R198, R198 ;  /* 0x000000c600c67308 */ /* 0x000ff00000000800 */
[----:B------:R-:W3:Y:S01]  /*d860*/  MUFU.EX2 R199, R199 ;  /* 0x000000c700c77308 */ /* 0x000ee20000000800 */
[----:B0-----:R-:W-:Y:S01]  /*d870*/  FADD.FTZ R6, R168, R11 ;  /* 0x0000000ba8067221 */ /* 0x001fe20000010000 */
[----:B------:R-:W-:-:S03]  /*d880*/  IMAD.MOV.U32 R11, RZ, RZ, 0x40000040 ;  /* 0x40000040ff0b7424 */ /* 0x000fc600078e00ff */
[C---:B-1----:R-:W-:Y:S01]  /*d890*/  FADD.FTZ R6, R193.reuse, R6 ;  /* 0x00000006c1067221 */ /* 0x042fe20000010000 */
[----:B------:R-:W-:Y:S02]  /*d8a0*/  F2FP.F16.F32.PACK_AB R168, R193, R168 ;  /* 0x000000a8c1a8723e */ /* 0x000fe400000000ff */
[----:B--2---:R-:W-:Y:S01]  /*d8b0*/  F2FP.F16.F32.PACK_AB R169, R195, R194 ;  /* 0x000000c2c3a9723e */ /* 0x004fe200000000ff */
[----:B------:R-:W-:Y:S01]  /*d8c0*/  FADD.FTZ R6, R170, R6 ;  /* 0x00000006aa067221 */ /* 0x000fe20000010000 */
[----:B------:R-:W-:Y:S02]  /*d8d0*/  F2FP.F16.F32.PACK_AB R170, R197, R170 ;  /* 0x000000aac5aa723e */ /* 0x000fe400000000ff */
[----:B---3--:R-:W-:Y:S01]  /*d8e0*/  F2FP.F16.F32.PACK_AB R171, R199, R198 ;  /* 0x000000c6c7ab723e */ /* 0x008fe200000000ff */
[----:B------:R-:W-:Y:S02]  /*d8f0*/  WARPGROUP.DEPBAR.LE gsb0, 0x0 ;  /* 0x00008000000079c5 */ /* 0x000fe40000010000 */
[----:B------:R-:W-:-:S06]  /*d900*/  WARPGROUP.ARRIVE ;  /* 0x00000000000079c5 */ /* 0x000fcc0000000000 */
[----:B------:R-:W-:Y:S01]  /*d910*/  HGMMA.64x256x16.F32 R24, R164, gdesc[UR4].tnspB, R24, gsb0 ;  /* 0x43e00004a4187df0 */ /* 0x000fe20008000818 */
[----:B------:R-:W-:Y:S02]  /*d920*/  R2UR UR6, R10 ;  /* 0x000000000a0672ca */ /* 0x000fe400000e0000 */
[----:B------:R-:W-:Y:S01]  /*d930*/  R2UR UR7, R11 ;  /* 0x000000000b0772ca */ /* 0x000fe200000e0000 */
[----:B------:R-:W-:-:S04]  /*d940*/  FADD.FTZ R5, R209, R5 ;  /* 0x00000005d1057221 */ /* 0x000fc80000010000 */
        /* <DEDUP_REMOVED lines=16> */
[----:B------:R-:W-:Y:S01]  /*da50*/  FADD.FTZ R5, R191, R5 ;  /* 0x00000005bf057221 */ /* 0x000fe20000010000 */
[----:B------:R-:W-:-:S03]  /*da60*/  @!P1 VIADD R4, R4, 0x32460 ;  /* 0x0003246004049836 */ /* 0x000fc60000000000 */
[----:B------:R-:W-:Y:S02]  /*da70*/  FADD.FTZ R5, R194, R5 ;  /* 0x00000005c2057221 */ /* 0x000fe40000010000 */
[----:B------:R-:W-:Y:S02]  /*da80*/  @!P1 PRMT R4, RZ, 0x654, R4 ;  /* 0x00000654ff049816 */ /* 0x000fe40000000004 */
[----:B------:R-:W-:-:S04]  /*da90*/  FADD.FTZ R5, R195, R5 ;  /* 0x00000005c3057221 */ /* 0x000fc80000010000 */
[----:B------:R-:W-:Y:S01]  /*daa0*/  FADD.FTZ R5, R198, R5 ;  /* 0x00000005c6057221 */ /* 0x000fe20000010000 */
[----:B------:R-:W-:Y:S01]  /*dab0*/  FADD.FTZ R6, R197, R6 ;  /* 0x00000006c5067221 */ /* 0x000fe20000010000 */
[----:B------:R-:W-:Y:S02]  /*dac0*/  IMAD.MOV.U32 R7, RZ, RZ, R8 ;  /* 0x000000ffff077224 */ /* 0x000fe400078e0008 */
[----:B------:R-:W-:Y:S01]  /*dad0*/  FADD.FTZ R5, R199, R5 ;  /* 0x00000005c7057221 */ /* 0x000fe20000010000 */
[----:B------:R-:W-:Y:S01]  /*dae0*/  IMAD.MOV.U32 R10, RZ, RZ, R0 ;  /* 0x000000ffff0a7224 */ /* 0x000fe200078e0000 */
[----:B------:R-:W-:Y:S02]  /*daf0*/  WARPGROUP.DEPBAR.LE gsb0, 0x0 ;  /* 0x00008000000079c5 */ /* 0x000fe40000010000 */
[----:B------:R-:W-:-:S06]  /*db00*/  WARPGROUP.ARRIVE ;  /* 0x00000000000079c5 */ /* 0x000fcc0000000000 */
[----:B------:R-:W-:Y:S03]  /*db10*/  HGMMA.64x256x16.F32 R24, R168, gdesc[UR4].tnspB, R24, gsb0 ;  /* 0x43e00004a8187df0 */ /* 0x000fe60008000818 */
[----:B------:R-:W-:Y:S02]  /*db20*/  WARPGROUP.DEPBAR.LE gsb0, 0x0 ;  /* 0x00008000000079c5 */ /* 0x000fe40000010000 */
[----:B------:R0:W-:Y:S01]  /*db30*/  @!P1 SYNCS.ARRIVE.TRANS64.RED.A1T0 RZ, [R4+URZ], RZ ;  /* 0x000000ff04ff99a7 */ /* 0x0001e2000810043f */
[----:B------:R-:W-:Y:S05]  /*db40*/  @P2 BRA `(.L_x_10307) ;  /* 0xffffffd400e82947 */ /* 0x000fea000383ffff */
.L_x_10297:
[----:B------:R-:W-:Y:S05]  /*db50*/  WARPSYNC.ALL ;  /* 0x0000000000007948 */ /* 0x000fea0003800000 */
[----:B-----5:R-:W1:Y:S01]  /*db60*/  SHFL.BFLY PT, R3, R6, 0x2, 0x1f ;  /* 0x0c401f0006037f89 */ /* 0x020e6200000e0000 */
[----:B------:R-:W-:Y:S02]  /*db70*/  IMAD.MOV.U32 R156, RZ, RZ, -0x800000 ;  /* 0xff800000ff9c7424 */ /* 0x000fe400078e00ff */
[----:B------:R-:W-:Y:S01]  /*db80*/  VIADD R200, R200, 0x1 ;  /* 0x00000001c8c87836 */ /* 0x000fe20000000000 */
[----:B------:R2:W-:Y:S08]  /*db90*/  BAR.ARV R9, 0x100 ;  /* 0x000400090000751d */ /* 0x0005f00000002000 */
[----:B------:R-:W-:Y:S06]  /*dba0*/  BAR.ARV 0x8, 0x180 ;  /* 0x0206000000007b1d */ /* 0x000fec0000002000 */
[----:B------:R-:W-:Y:S01]  /*dbb0*/  ISETP.NE.AND P1, PT, R200, 0x2, PT ;  /* 0x00000002c800780c */ /* 0x000fe20003f25270 */
[----:B------:R-:W-:-:S02]  /*dbc0*/  IMAD.MOV.U32 R155, RZ, RZ, -0x800000 ;  /* 0xff800000ff9b7424 */ /* 0x000fc400078e00ff */
[----:B------:R-:W-:Y:S01]  /*dbd0*/  VIADD R228, R228, 0x1 ;  /* 0x00000001e4e47836 */ /* 0x000fe20000000000 */
[----:B------:R-:W-:Y:S01]  /*dbe0*/  SEL R200, R200, RZ, P1 ;  /* 0x000000ffc8c87207 */ /* 0x000fe20000800000 */
[----:B-1----:R-:W-:-:S05]  /*dbf0*/  FADD.FTZ R3, R3, R6 ;  /* 0x0000000603037221 */ /* 0x002fca0000010000 */
[----:B------:R-:W1:Y:S02]  /*dc00*/  SHFL.BFLY PT, R6, R3, 0x1, 0x1f ;  /* 0x0c201f0003067f89 */ /* 0x000e6400000e0000 */
[----:B-1----:R-:W-:Y:S01]  /*dc10*/  FADD.FTZ R6, R3, R6 ;  /* 0x0000000603067221 */ /* 0x002fe20000010000 */
[----:B------:R-:W-:-:S04]  /*dc20*/  IMAD.MOV.U32 R3, RZ, RZ, RZ ;  /* 0x000000ffff037224 */ /* 0x000fc800078e00ff */
[----:B------:R-:W-:-:S13]  /*dc30*/  FSETP.NE.FTZ.AND P0, PT, R6, RZ, PT ;  /* 0x000000ff0600720b */ /* 0x000fda0003f15000 */
[----:B0-----:R-:W0:Y:S08]  /*dc40*/  @P0 MUFU.LG2 R4, R6 ;  /* 0x0000000600040308 */ /* 0x001e300000000c00 */
[----:B------:R1:W3:Y:S02]  /*dc50*/  @P0 MUFU.RCP R3, R6 ;  /* 0x0000000600030308 */ /* 0x0002e40000001000 */
[----:B-1----:R-:W-:-:S02]  /*dc60*/  IMAD.U32 R6, RZ, RZ, UR38 ;  /* 0x00000026ff067e24 */ /* 0x002fc4000f8e00ff */
[----:B0-----:R-:W-:Y:S02]  /*dc70*/  @P0 FMUL.FTZ R4, R4, 0.69314718246459960938 ;  /* 0x3f31721804040820 */ /* 0x001fe40000410000 */
[----:B------:R-:W-:-:S04]  /*dc80*/  @P0 FMUL.FTZ R6, R6, 0.69314718246459960938 ;  /* 0x3f31721806060820 */ /* 0x000fc80000410000 */
[----:B------:R-:W-:Y:S01]  /*dc90*/  @P0 FFMA.FTZ R156, R6, R0, R4 ;  /* 0x00000000069c0223 */ /* 0x000fe20000010004 */
[-C--:B---3--:R-:W-:Y:S01]  /*dca0*/  FMUL.FTZ R152, R24, R3.reuse ;  /* 0x0000000318987220 */ /* 0x088fe20000410000 */
        /* <DEDUP_REMOVED lines=68> */
[----:B------:R-:W-:-:S03]  /*e0f0*/  FMUL.FTZ R149, R149, R3 ;  /* 0x0000000395957220 */ /* 0x000fc60000410000 */
[----:B------:R-:W0:Y:S08]  /*e100*/  @P0 MUFU.LG2 R5, R4 ;  /* 0x0000000400050308 */ /* 0x000e300000000c00 */
[----:B------:R1:W3:Y:S02]  /*e110*/  @P0 MUFU.RCP R0, R4 ;  /* 0x0000000400000308 */ /* 0x0002e40000001000 */
[----:B-1----:R-:W-:-:S02]  /*e120*/  IMAD.U32 R4, RZ, RZ, UR38 ;  /* 0x00000026ff047e24 */ /* 0x002fc4000f8e00ff */
[----:B0-----:R-:W-:Y:S02]  /*e130*/  @P0 FMUL.FTZ R5, R5, 0.69314718246459960938 ;  /* 0x3f31721805050820 */ /* 0x001fe40000410000 */
[----:B------:R-:W-:-:S04]  /*e140*/  @P0 FMUL.FTZ R4, R4, 0.69314718246459960938 ;  /* 0x3f31721804040820 */ /* 0x000fc80000410000 */
[----:B------:R-:W-:Y:S01]  /*e150*/  @P0 FFMA.FTZ R155, R4, R8, R5 ;  /* 0x00000008049b0223 */ /* 0x000fe20000010005 */
        /* <DEDUP_REMOVED lines=64> */
[----:B------:R-:W-:-:S02]  /*e560*/  SEL R0, RZ, 0x1, P1 ;  /* 0x00000001ff007807 */ /* 0x000fc40000800000 */
[----:B------:R-:W-:Y:S02]  /*e570*/  PLOP3.LUT P0, PT, PT, PT, PT, 0x8, 0x0 ;  /* 0x000000000000781c */ /* 0x000fe40003f0e170 */
[----:B--2---:R-:W-:-:S11]  /*e580*/  LOP3.LUT R208, R208, R0, RZ, 0x3c, !PT ;  /* 0x00000000d0d07212 */ /* 0x004fd600078e3cff */
.L_x_10254:
        /* <DEDUP_REMOVED lines=11> */
[----:B------:R-:W-:Y:S01]  /*e640*/  ISETP.NE.AND P0, PT, R223, RZ, PT ;  /* 0x000000ffdf00720c */ /* 0x000fe20003f05270 */
        /* <DEDUP_REMOVED lines=193> */
[----:B--2---:R-:W-:Y:S01]  /*f260*/  @P0 IADD3 R14, P3, R225, UR6, RZ ;  /* 0x00000006e10e0c10 */ /* 0x004fe2000ff7e0ff */
[----:B------:R-:W-:Y:S02]  /*f270*/  ULDC UR6, c[0x0][0xb88] ;  /* 0x0002e20000067ab9 */ /* 0x000fe40000000800 */
[----:B------:R-:W-:Y:S01]  /*f280*/  IMAD.U32 R0, RZ, RZ, UR6 ;  /* 0x00000006ff007e24 */ /* 0x000fe2000f8e00ff */
[----:B------:R-:W-:Y:S01]  /*f290*/  @P0 IADD3.X R15, R226, UR7, RZ, P3, !PT ;  /* 0x00000007e20f0c10 */ /* 0x000fe20009ffe4ff */
[----:B------:R2:W5:Y:S01]  /*f2a0*/  @P1 LDG.E R3, desc[UR60][R8.64] ;  /* 0x0000003c08031981 */ /* 0x000562000c1e1900 */
[----:B------:R-:W-:Y:S01]  /*f2b0*/  IMAD.MOV.U32 R20, RZ, RZ, 0xab8 ;  /* 0x00000ab8ff147424 */ /* 0x000fe200078e00ff */
[----:B------:R-:W-:Y:S02]  /*f2c0*/  ISETP.GT.AND P2, PT, R223, 0x1, PT ;  /* 0x00000001df00780c */ /* 0x000fe40003f44270 */
[----:B------:R2:W5:Y:S02]  /*f2d0*/  @P0 LDG.E R0, desc[UR60][R14.64] ;  /* 0x0000003c0e000981 */ /* 0x000564000c1e1900 */
[----:B------:R-:W-:-:S04]  /*f2e0*/  SEL R20, R20, 0xa78, P2 ;  /* 0x00000a7814147807 */ /* 0x000fc80001000000 */
[----:B------:R2:W3:Y:S08]  /*f2f0*/  LDC.64 R10, c[0x0][R20+0x220] ;  /* 0x00008800140a7b82 */ /* 0x0004f00000000a00 */
[----:B------:R2:W4:Y:S01]  /*f300*/  LDC.64 R12, c[0x0][R20+0x218] ;  /* 0x00008600140c7b82 */ /* 0x0005220000000a00 */
[----:B------:R-:W-:Y:S05]  /*f310*/  @P0 BRA `(.L_x_10310) ;  /* 0x0000000000100947 */ /* 0x000fea0003800000 */
[----:B------:R-:W-:Y:S05]  /*f320*/  @!P1 BRA `(.L_x_10310) ;  /* 0x00000000000c9947 */ /* 0x000fea0003800000 */
[----:B-----5:R-:W3:Y:S04]  /*f330*/  LDG.E R0, desc[UR60][R8.64] ;  /* 0x0000003c08007981 */ /* 0x020ee8000c1e1900 */
[----:B--2---:R-:W3:Y:S02]  /*f340*/  LDG.E R8, desc[UR60][R8.64+0x4] ;  /* 0x0000043c08087981 */ /* 0x004ee4000c1e1900 */
[----:B---3--:R-:W-:-:S07]  /*f350*/  IMAD.IADD R0, R8, 0x1, -R0 ;  /* 0x0000000108007824 */ /* 0x008fce00078e0a00 */
.L_x_10310:
[----:B--2---:R-:W2:Y:S01]  /*f360*/  LDL.LU R14, [R1+0x88] ;  /* 0x00008800010e7983 */ /* 0x004ea20000300800 */
[----:B------:R-:W0:Y:S03]  /*f370*/  LDC R154, c[0x0][0xce8] ;  /* 0x00033a00ff9a7b82 */ /* 0x000e260000000800 */
[----:B------:R-:W2:Y:S01]  /*f380*/  LDL R21, [R1+0x98] ;  /* 0x0000980001157983 */ /* 0x000ea20000100800 */
[----:B------:R-:W-:-:S03]  /*f390*/  ISETP.NE.U32.AND P0, PT, RZ, UR4, PT ;  /* 0x00000004ff007c0c */ /* 0x000fc6000bf05070 */
[----:B------:R-:W2:Y:S01]  /*f3a0*/  LDL R158, [R1+0x94] ;  /* 0x00009400019e7983 */ /* 0x000ea20000100800 */
[----:B------:R-:W2:Y:S01]  /*f3b0*/  LDC.64 R8, c[0x0][R20+0x228] ;  /* 0x00008a0014087b82 */ /* 0x000ea20000000a00 */
[----:B------:R-:W-:Y:S02]  /*f3c0*/  ISETP.NE.AND.EX P0, PT, RZ, UR5, PT, P0 ;  /* 0x00000005ff007c0c */ /* 0x000fe4000bf05300 */
[----:B------:R-:W2:Y:S02]  /*f3d0*/  LDL R157, [R1+0x8c] ;  /* 0x00008c00019d7983 */ /* 0x000ea40000100800 */
[----:B------:R-:W-:Y:S02]  /*f3e0*/  SEL R224, R224, RZ, !P0 ;  /* 0x000000ffe0e07207 */ /* 0x000fe40004000000 */
[----:B0-----:R-:W-:-:S03]  /*f3f0*/  ISETP.NE.AND P1, PT, R154, 0x1, PT ;  /* 0x000000019a00780c */ /* 0x001fc60003f25270 */
[----:B---3--:R-:W-:Y:S02]  /*f400*/  IMAD R11, R11, R224, RZ ;  /* 0x000000e00b0b7224 */ /* 0x008fe400078e02ff */
[-C--:B----4-:R-:W-:Y:S02]  /*f410*/  IMAD R15, R13, R222.reuse, RZ ;  /* 0x000000de0d0f7224 */ /* 0x090fe400078e02ff */
[----:B------:R-:W-:-:S06]  /*f420*/  IMAD.WIDE.U32 R12, R12, R222, RZ ;  /* 0x000000de0c0c7225 */ /* 0x000fcc00078e00ff */
[----:B-1----:R-:W0:Y:S01]  /*f430*/  @P1 LDC R40, c[0x0][0xcec] ;  /* 0x00033b00ff281b82 */ /* 0x002e220000000800 */
[----:B------:R-:W-:Y:S02]  /*f440*/  IMAD.IADD R15, R13, 0x1, R15 ;  /* 0x000000010d0f7824 */ /* 0x000fe400078e020f */
[----:B-----5:R-:W-:Y:S01]  /*f450*/  IMAD R0, R0, R154, RZ ;  /* 0x0000009a00007224 */ /* 0x020fe200078e02ff */
[----:B--2---:R-:W-:-:S05]  /*f460*/  SEL R14, R14, RZ, !P0 ;  /* 0x000000ff0e0e7207 */ /* 0x004fca0004000000 */
[C---:B------:R-:W-:Y:S02]  /*f470*/  IMAD R14, R10.reuse, R14, R11 ;  /* 0x0000000e0a0e7224 */ /* 0x040fe400078e020b */
[----:B------:R-:W-:-:S04]  /*f480*/  IMAD.WIDE.U32 R10, R10, R224, RZ ;  /* 0x000000e00a0a7225 */ /* 0x000fc800078e00ff */
[----:B------:R-:W-:Y:S01]  /*f490*/  IMAD.IADD R11, R11, 0x1, R14 ;  /* 0x000000010b0b7824 */ /* 0x000fe200078e020e */
[----:B------:R-:W-:Y:S02]  /*f4a0*/  IADD3 R14, P0, P3, R10, R12, R3 ;  /* 0x0000000c0a0e7210 */ /* 0x000fe40007b1e003 */
[----:B------:R-:W1:Y:S01]  /*f4b0*/  @P1 LDC R10, c[0x0][0xcf0] ;  /* 0x00033c00ff0a1b82 */ /* 0x000e620000000800 */
[----:B------:R-:W-:Y:S01]  /*f4c0*/  SEL R12, R230, RZ, P2 ;  /* 0x000000ffe60c7207 */ /* 0x000fe20001000000 */
[----:B------:R-:W-:-:S04]  /*f4d0*/  IMAD R21, R229, 0x80, R21 ;  /* 0x00000080e5157824 */ /* 0x000fc800078e0215 */
[-C--:B------:R-:W-:Y:S02]  /*f4e0*/  IMAD R9, R9, R12.reuse, RZ ;  /* 0x0000000c09097224 */ /* 0x080fe400078e02ff */
[----:B------:R-:W-:Y:S01]  /*f4f0*/  IMAD.WIDE.U32 R12, R8, R12, RZ ;  /* 0x0000000c080c7225 */ /* 0x000fe200078e00ff */
[----:B------:R-:W-:-:S04]  /*f500*/  SHF.R.S32.HI R8, RZ, 0x1f, R3 ;  /* 0x0000001fff087819 */ /* 0x000fc80000011403 */
[----:B------:R-:W-:Y:S01]  /*f510*/  IADD3.X R15, R11, R15, R8, P0, P3 ;  /* 0x0000000f0b0f7210 */ /* 0x000fe200007e6408 */
[----:B0-----:R-:W-:-:S04]  /*f520*/  @P1 IMAD.HI.U32 R11, R21, R40, RZ ;  /* 0x00000028150b1227 */ /* 0x001fc800078e00ff */
[----:B------:R-:W-:Y:S02]  /*f530*/  IMAD.MOV.U32 R40, RZ, RZ, R21 ;  /* 0x000000ffff287224 */ /* 0x000fe400078e0015 */
[----:B------:R-:W-:Y:S01]  /*f540*/  IMAD.IADD R9, R13, 0x1, R9 ;  /* 0x000000010d097824 */ /* 0x000fe200078e0209 */
[----:B-1----:R-:W-:Y:S02]  /*f550*/  @P1 SHF.R.U32.HI R40, RZ, R10, R11 ;  /* 0x0000000aff281219 */ /* 0x002fe4000001160b */
[----:B------:R0:W1:Y:S02]  /*f560*/  LDC.64 R10, c[0x0][R20+0x210] ;  /* 0x00008400140a7b82 */ /* 0x0000640000000a00 */
[----:B------:R-:W-:Y:S02]  /*f570*/  IADD3 R12, P0, P3, R40, R14, R12 ;  /* 0x0000000e280c7210 */ /* 0x000fe40007b1e00c */
[----:B------:R-:W-:-:S04]  /*f580*/  SHF.R.S32.HI R13, RZ, 0x1f, R40 ;  /* 0x0000001fff0d7819 */ /* 0x000fc80000011428 */
[----:B------:R-:W-:Y:S02]  /*f590*/  IADD3.X R13, R13, R15, R9, P0, P3 ;  /* 0x0000000f0d0d7210 */ /* 0x000fe400007e6409 */
[----:B------:R-:W2:Y:S01]  /*f5a0*/  LDC.64 R14, c[0x0][0xca8] ;  /* 0x00032a00ff0e7b82 */ /* 0x000ea20000000a00 */
[----:B0-----:R-:W-:-:S04]  /*f5b0*/  IMAD.MOV R20, RZ, RZ, -R40 ;  /* 0x000000ffff147224 */ /* 0x001fc800078e0a28 */
[----:B------:R-:W-:-:S05]  /*f5c0*/  IMAD R20, R154, R20, R21 ;  /* 0x000000149a147224 */ /* 0x000fca00078e0215 */
[----:B------:R-:W-:Y:S01]  /*f5d0*/  SHF.R.S32.HI R9, RZ, 0x1f, R20 ;  /* 0x0000001fff097819 */ /* 0x000fe20000011414 */
[----:B--2---:R-:W0:Y:S08]  /*f5e0*/  @!P2 LDC R14, c[0x0][0xc50] ;  /* 0x00031400ff0eab82 */ /* 0x004e300000000800 */
[----:B------:R-:W2:Y:S01]  /*f5f0*/  @!P2 LDC R15, c[0x0][0xc54] ;  /* 0x00031500ff0fab82 */ /* 0x000ea20000000800 */
[----:B-1----:R-:W-:-:S02]  /*f600*/  IMAD R11, R11, R20, RZ ;  /* 0x000000140b0b7224 */ /* 0x002fc400078e02ff */
[----:B------:R-:W-:-:S04]  /*f610*/  IMAD.WIDE.U32 R12, R10, R20, R12 ;  /* 0x000000140a0c7225 */ /* 0x000fc800078e000c */
[----:B------:R-:W-:-:S04]  /*f620*/  IMAD R9, R10, R9, R11 ;  /* 0x000000090a097224 */ /* 0x000fc800078e020b */
[----:B------:R-:W-:Y:S01]  /*f630*/  IMAD.IADD R9, R13, 0x1, R9 ;  /* 0x000000010d097824 */ /* 0x000fe200078e0209 */
[----:B0-----:R-:W-:-:S04]  /*f640*/  LEA R14, P0, R12, R14, 0x2 ;  /* 0x0000000e0c0e7211 */ /* 0x001fc800078010ff */
[----:B--2---:R-:W-:Y:S01]  /*f650*/  LEA.HI.X R9, R12, R15, R9, 0x2, P0 ;  /* 0x0000000f0c097211 */ /* 0x004fe200000f1409 */
[----:B------:R-:W-:Y:S01]  /*f660*/  SHFL.IDX PT, R10, R14, RZ, 0x1c1f ;  /* 0x001c1fff0e0a7589 */ /* 0x000fe200000e0000 */
[----:B------:R-:W-:-:S03]  /*f670*/  IMAD R20, R229, 0x80, R158 ;  /* 0x00000080e5147824 */ /* 0x000fc600078e029e */
[----:B------:R-:W0:Y:S04]  /*f680*/  SHFL.IDX PT, R11, R9, RZ, 0x1c1f ;  /* 0x001c1fff090b7589 */ /* 0x000e2800000e0000 */
[----:B------:R-:W-:Y:S04]  /*f690*/  SHFL.IDX PT, R12, R14, 0x1, 0x1c1f ;  /* 0x003c1f000e0c7f89 */ /* 0x000fe800000e0000 */
[----:B------:R1:W2:Y:S01]  /*f6a0*/  SHFL.IDX PT, R13, R9, 0x1, 0x1c1f ;  /* 0x003c1f00090d7f89 */ /* 0x0002a200000e0000 */
        /* <DEDUP_REMOVED lines=9> */
[----:B------:R-:W-:-:S07]  /*f740*/  ULDC.64 UR4, c[0x0][0xba0] ;  /* 0x0002e80000047ab9 */ /* 0x000fce0000000a00 */
[----:B------:R-:W2:Y:S01]  /*f750*/  @P1 LDC R20, c[0x0][0xcf0] ;  /* 0x00033c00ff141b82 */ /* 0x000ea20000000800 */
        /* <DEDUP_REMOVED lines=9> */
[C---:B------:R-:W-:Y:S02]  /*f7f0*/  IADD3 R29, P2, R6.reuse, 0x2000, RZ ;  /* 0x00002000061d7810 */ /* 0x040fe40007f5e0ff */
[C---:B------:R-:W-:Y:S02]  /*f800*/  IADD3 R33, P3, R6.reuse, 0x3000, RZ ;  /* 0x0000300006217810 */ /* 0x040fe40007f7e0ff */
[----:B------:R-:W-:-:S02]  /*f810*/  IADD3 R37, P4, R6, 0x4000, RZ ;  /* 0x0000400006257810 */ /* 0x000fc40007f9e0ff */
[----:B------:R-:W-:Y:S02]  /*f820*/  SHF.R.U64 R44, R44, 0x3, RZ ;  /* 0x000000032c2c7819 */ /* 0x000fe400000012ff */
[----:B------:R-:W-:Y:S02]  /*f830*/  LOP3.LUT R24, R25, 0x380, RZ, 0xc0, !PT ;  /* 0x0000038019187812 */ /* 0x000fe400078ec0ff */
[----:B------:R-:W-:Y:S02]  /*f840*/  LOP3.LUT R28, R29, 0x380, RZ, 0xc0, !PT ;  /* 0x000003801d1c7812 */ /* 0x000fe400078ec0ff */
[----:B------:R-:W-:Y:S02]  /*f850*/  LOP3.LUT R32, R33, 0x380, RZ, 0xc0, !PT ;  /* 0x0000038021207812 */ /* 0x000fe400078ec0ff */
[----:B------:R-:W-:Y:S02]  /*f860*/  LOP3.LUT R36, R37, 0x380, RZ, 0xc0, !PT ;  /* 0x0000038025247812 */ /* 0x000fe400078ec0ff */
[----:B------:R-:W-:Y:S01]  /*f870*/  LOP3.LUT R44, R44, R45, RZ, 0x3c, !PT ;  /* 0x0000002d2c2c7212 */ /* 0x000fe200078e3cff */
[----:B------:R-:W-:Y:S01]  /*f880*/  IMAD.X R45, RZ, RZ, R7, P5 ;  /* 0x000000ffff2d7224 */ /* 0x000fe200028e0607 */
[----:B------:R-:W-:-:S02]  /*f890*/  IADD3 R65, P5, R6, 0xa000, RZ ;  /* 0x0000a00006417810 */ /* 0x000fc40007fbe0ff */
[----:B------:R-:W-:Y:S02]  /*f8a0*/  SHF.R.U64 R24, R24, 0x3, RZ ;  /* 0x0000000318187819 */ /* 0x000fe400000012ff */
[----:B------:R-:W-:Y:S01]  /*f8b0*/  SHF.R.U64 R28, R28, 0x3, RZ ;  /* 0x000000031c1c7819 */ /* 0x000fe200000012ff */
[----:B------:R-:W-:Y:S01]  /*f8c0*/  IMAD R8, R8, UR4, RZ ;  /* 0x0000000408087c24 */ /* 0x000fe2000f8e02ff */
[----:B------:R-:W-:Y:S01]  /*f8d0*/  SHF.R.U64 R32, R32, 0x3, RZ ;  /* 0x0000000320207819 */ /* 0x000fe200000012ff */
[----:B------:R-:W5:Y:S01]  /*f8e0*/  LD.E.128 R44, desc[UR60][R44.64] ;  /* 0x0000003c2c2c7980 */ /* 0x000f62000c101d00 */
[----:B------:R-:W-:Y:S02]  /*f8f0*/  SHF.R.U64 R36, R36, 0x3, RZ ;  /* 0x0000000324247819 */ /* 0x000fe400000012ff */
[----:B------:R-:W-:Y:S02]  /*f900*/  LOP3.LUT R64, R65, 0x380, RZ, 0xc0, !PT ;  /* 0x0000038041407812 */ /* 0x000fe400078ec0ff */
        /* <DEDUP_REMOVED lines=9> */
[----:B------:R-:W5:Y:S01]  /*f9a0*/  LD.E.128 R24, desc[UR60][R24.64] ;  /* 0x0000003c18187980 */ /* 0x000f62000c101d00 */
[----:B------:R-:W-:-:S02]  /*f9b0*/  IADD3 R53, P2, R6, 0x7000, RZ ;  /* 0x0000700006357810 */ /* 0x000fc40007f5e0ff */
[C---:B------:R-:W-:Y:S01]  /*f9c0*/  IADD3 R57, P3, R6.reuse, 0x8000, RZ ;  /* 0x0000800006397810 */ /* 0x040fe20007f7e0ff */
[----:B------:R-:W5:Y:S01]  /*f9d0*/  LD.E.128 R28, desc[UR60][R28.64] ;  /* 0x0000003c1c1c7980 */ /* 0x000f62000c101d00 */
[----:B------:R-:W-:Y:S02]  /*f9e0*/  IADD3 R61, P4, R6, 0x9000, RZ ;  /* 0x00009000063d7810 */ /* 0x000fe40007f9e0ff */
[----:B------:R-:W-:Y:S01]  /*f9f0*/  SHF.R.U64 R64, R64, 0x3, RZ ;  /* 0x0000000340407819 */ /* 0x000fe200000012ff */
[----:B------:R-:W5:Y:S01]  /*fa00*/  LD.E.128 R32, desc[UR60][R32.64] ;  /* 0x0000003c20207980 */ /* 0x000f62000c101d00 */
[----:B------:R-:W-:Y:S02]  /*fa10*/  LOP3.LUT R48, R49, 0x380, RZ, 0xc0, !PT ;  /* 0x0000038031307812 */ /* 0x000fe400078ec0ff */
[----:B------:R-:W-:Y:S01]  /*fa20*/  LOP3.LUT R52, R53, 0x380, RZ, 0xc0, !PT ;  /* 0x0000038035347812 */ /* 0x000fe200078ec0ff */
[----:B------:R-:W5:Y:S01]  /*fa30*/  LD.E.128 R36, desc[UR60][R36.64] ;  /* 0x0000003c24247980 */ /* 0x000f62000c101d00 */
[----:B------:R-:W-:-:S02]  /*fa40*/  LOP3.LUT R56, R57, 0x380, RZ, 0xc0, !PT ;  /* 0x0000038039387812 */ /* 0x000fc400078ec0ff */
[----:B------:R-:W-:Y:S02]  /*fa50*/  LOP3.LUT R60, R61, 0x380, RZ, 0xc0, !PT ;  /* 0x000003803d3c7812 */ /* 0x000fe400078ec0ff */
[----:B------:R-:W-:Y:S01]  /*fa60*/  LOP3.LUT R64, R64, R65, RZ, 0x3c, !PT ;  /* 0x0000004140407212 */ /* 0x000fe200078e3cff */
[--C-:B------:R-:W-:Y:S01]  /*fa70*/  IMAD.X R65, RZ, RZ, R7.reuse, P5 ;  /* 0x000000ffff417224 */ /* 0x100fe200028e0607 */
[C---:B------:R-:W-:Y:S02]  /*fa80*/  LOP3.LUT R13, R6.reuse, 0x380, RZ, 0xc0, !PT ;  /* 0x00000380060d7812 */ /* 0x040fe400078ec0ff */
[----:B------:R-:W-:Y:S02]  /*fa90*/  IADD3 R9, P5, R6, 0xf000, RZ ;  /* 0x0000f00006097810 */ /* 0x000fe40007fbe0ff */
[----:B------:R-:W-:Y:S01]  /*faa0*/  SHF.R.U64 R48, R48, 0x3, RZ ;  /* 0x0000000330307819 */ /* 0x000fe200000012ff */
[----:B------:R-:W5:Y:S01]  /*fab0*/  LD.E.128 R64, desc[UR60][R64.64] ;  /* 0x0000003c40407980 */ /* 0x000f62000c101d00 */
[----:B------:R-:W-:Y:S01]  /*fac0*/  SHF.R.U64 R52, R52, 0x3, RZ ;  /* 0x0000000334347819 */ /* 0x000fe200000012ff */
[----:B------:R-:W-:Y:S01]  /*fad0*/  IMAD.X R85, RZ, RZ, R7, P5 ;  /* 0x000000ffff557224 */ /* 0x000fe200028e0607 */
[----:B------:R-:W-:-:S02]  /*fae0*/  SHF.R.U64 R56, R56, 0x3, RZ ;  /* 0x0000000338387819 */ /* 0x000fc400000012ff */
[----:B------:R-:W-:Y:S02]  /*faf0*/  SHF.R.U64 R60, R60, 0x3, RZ ;  /* 0x000000033c3c7819 */ /* 0x000fe400000012ff */
        /* <DEDUP_REMOVED lines=16> */
[----:B------:R-:W-:Y:S01]  /*fc00*/  LOP3.LUT R4, R13, R6, RZ, 0x3c, !PT ;  /* 0x000000060d047212 */ /* 0x000fe200078e3cff */
[----:B------:R-:W5:Y:S01]  /*fc10*/  LD.E.128 R56, desc[UR60][R56.64] ;  /* 0x0000003c38387980 */ /* 0x000f62000c101d00 */
[----:B------:R-:W-:Y:S02]  /*fc20*/  SHF.R.U64 R6, R5, 0x3, RZ ;  /* 0x0000000305067819 */ /* 0x000fe400000012ff */
[----:B------:R-:W-:Y:S01]  /*fc30*/  LOP3.LUT R12, R12, 0xfffffff8, RZ, 0xc0, !PT ;  /* 0xfffffff80c0c7812 */ /* 0x000fe200078ec0ff */
[C---:B------:R-:W-:Y:S01]  /*fc40*/  IMAD R13, R3.reuse, UR5, R8 ;  /* 0x00000005030d7c24 */ /* 0x040fe2000f8e0208 */
[----:B------:R-:W-:Y:S01]  /*fc50*/  LOP3.LUT R84, R6, R9, RZ, 0x3c, !PT ;  /* 0x0000000906547212 */ /* 0x000fe200078e3cff */
[----:B------:R-:W-:Y:S01]  /*fc60*/  IMAD.WIDE.U32 R8, R3, UR4, RZ ;  /* 0x0000000403087c25 */ /* 0x000fe2000f8e00ff */
[----:B------:R-:W-:Y:S01]  /*fc70*/  LOP3.LUT R68, R69, 0x380, RZ, 0xc0, !PT ;  /* 0x0000038045447812 */ /* 0x000fe200078ec0ff */
[----:B------:R-:W-:Y:S01]  /*fc80*/  ULDC.64 UR4, c[0x0][0xbe8] ;  /* 0x0002fa0000047ab9 */ /* 0x000fe20000000a00 */
[----:B------:R-:W-:Y:S01]  /*fc90*/  LOP3.LUT R72, R73, 0x380, RZ, 0xc0, !PT ;  /* 0x0000038049487812 */ /* 0x000fe200078ec0ff */
[----:B------:R-:W-:Y:S01]  /*fca0*/  IMAD.IADD R11, R11, 0x1, -R12 ;  /* 0x000000010b0b7824 */ /* 0x000fe200078e0a0c */
[----:B------:R-:W-:Y:S01]  /*fcb0*/  LOP3.LUT R76, R77, 0x380, RZ, 0xc0, !PT ;  /* 0x000003804d4c7812 */ /* 0x000fe200078ec0ff */
[----:B------:R-:W-:Y:S01]  /*fcc0*/  IMAD.IADD R9, R9, 0x1, R13 ;  /* 0x0000000109097824 */ /* 0x000fe200078e020d */
[----:B------:R-:W-:Y:S01]  /*fcd0*/  LOP3.LUT R80, R81, 0x380, RZ, 0xc0, !PT ;  /* 0x0000038051507812 */ /* 0x000fe200078ec0ff */
[----:B------:R-:W-:Y:S01]  /*fce0*/  IMAD R12, R11, 0x20, R10 ;  /* 0x000000200b0c7824 */ /* 0x000fe200078e020a */
[----:B------:R-:W-:Y:S01]  /*fcf0*/  SHF.R.U64 R68, R68, 0x3, RZ ;  /* 0x0000000344447819 */ /* 0x000fe200000012ff */
[----:B------:R-:W-:Y:S01]  /*fd00*/  IMAD.WIDE.U32 R8, R222, UR4, R8 ;  /* 0x00000004de087c25 */ /* 0x000fe2000f8e0008 */
[----:B------:R-:W-:Y:S01]  /*fd10*/  SHF.R.U64 R72, R72, 0x3, RZ ;  /* 0x0000000348487819 */ /* 0x000fe200000012ff */
[----:B------:R-:W5:Y:S01]  /*fd20*/  LD.E.128 R60, desc[UR60][R60.64] ;  /* 0x0000003c3c3c7980 */ /* 0x000f62000c101d00 */
[----:B------:R-:W-:Y:S01]  /*fd30*/  SHF.R.U64 R76, R76, 0x3, RZ ;  /* 0x000000034c4c7819 */ /* 0x000fe200000012ff */
[----:B------:R-:W-:Y:S01]  /*fd40*/  IMAD R14, R229, 0x80, R12 ;  /* 0x00000080e50e7824 */ /* 0x000fe200078e020c */
[----:B------:R-:W-:Y:S01]  /*fd50*/  SHF.R.U64 R80, R80, 0x3, RZ ;  /* 0x0000000350507819 */ /* 0x000fe200000012ff */
[----:B------:R-:W-:Y:S01]  /*fd60*/  IMAD.MOV.U32 R5, RZ, RZ, R7 ;  /* 0x000000ffff057224 */ /* 0x000fe200078e0007 */
[----:B------:R-:W-:Y:S01]  /*fd70*/  SHF.R.S32.HI R13, RZ, 0x1f, R224 ;  /* 0x0000001fff0d7819 */ /* 0x000fe200000114e0 */
[----:B------:R-:W-:Y:S01]  /*fd80*/  IMAD R9, R222, UR5, R9 ;  /* 0x00000005de097c24 */ /* 0x000fe2000f8e0209 */
[----:B------:R-:W-:Y:S01]  /*fd90*/  ULDC.64 UR4, c[0x0][0xbf0] ;  /* 0x0002fc0000047ab9 */ /* 0x000fe20000000a00 */
[----:B------:R-:W-:Y:S01]  /*fda0*/  LOP3.LUT R68, R68, R69, RZ, 0x3c, !PT ;  /* 0x0000004544447212 */ /* 0x000fe200078e3cff */
[----:B-1----:R-:W-:Y:S01]  /*fdb0*/  @P1 IMAD.HI.U32 R3, R14, R15, RZ ;  /* 0x0000000f0e031227 */ /* 0x002fe200078e00ff */
[----:B------:R-:W-:Y:S01]  /*fdc0*/  LOP3.LUT R72, R72, R73, RZ, 0x3c, !PT ;  /* 0x0000004948487212 */ /* 0x000fe200078e3cff */
[----:B------:R-:W5:Y:S01]  /*fdd0*/  LD.E.128 R84, desc[UR60][R84.64] ;  /* 0x0000003c54547980 */ /* 0x000f62000c101d00 */
[----:B------:R-:W-:Y:S01]  /*fde0*/  LOP3.LUT R76, R76, R77, RZ, 0x3c, !PT ;  /* 0x0000004d4c4c7212 */ /* 0x000fe200078e3cff */
[--C-:B------:R-:W-:Y:S01]  /*fdf0*/  IMAD.X R69, RZ, RZ, R7.reuse, P0 ;  /* 0x000000ffff457224 */ /* 0x100fe200000e0607 */
[----:B------:R-:W-:Y:S01]  /*fe00*/  LOP3.LUT R80, R80, R81, RZ, 0x3c, !PT ;  /* 0x0000005150507212 */ /* 0x000fe200078e3cff */
[----:B------:R-:W-:-:S02]  /*fe10*/  IMAD.X R73, RZ, RZ, R7, P2 ;  /* 0x000000ffff497224 */ /* 0x000fc400010e0607 */
[--C-:B------:R-:W-:Y:S02]  /*fe20*/  IMAD.X R77, RZ, RZ, R7.reuse, P3 ;  /* 0x000000ffff4d7224 */ /* 0x100fe400018e0607 */
[----:B------:R-:W-:Y:S01]  /*fe30*/  IMAD.X R81, RZ, RZ, R7, P4 ;  /* 0x000000ffff517224 */ /* 0x000fe200020e0607 */
[----:B------:R-:W5:Y:S01]  /*fe40*/  LD.E.128 R68, desc[UR60][R68.64] ;  /* 0x0000003c44447980 */ /* 0x000f62000c101d00 */
[----:B------:R-:W-:Y:S02]  /*fe50*/  IMAD R13, R13, UR4, RZ ;  /* 0x000000040d0d7c24 */ /* 0x000fe4000f8e02ff */
[----:B------:R-:W-:Y:S01]  /*fe60*/  IMAD.MOV.U32 R11, RZ, RZ, R14 ;  /* 0x000000ffff0b7224 */ /* 0x000fe200078e000e */
[----:B--2---:R-:W-:Y:S01]  /*fe70*/  @P1 SHF.R.U32.HI R11, RZ, R20, R3 ;  /* 0x00000014ff0b1219 */ /* 0x004fe20000011603 */
[C---:B------:R-:W-:Y:S01]  /*fe80*/  IMAD R13, R224.reuse, UR5, R13 ;  /* 0x00000005e00d7c24 */ /* 0x040fe2000f8e020d */
[----:B------:R-:W5:Y:S01]  /*fe90*/  LD.E.128 R4, desc[UR60][R4.64] ;  /* 0x0000003c04047980 */ /* 0x000f62000c101d00 */
[----:B------:R-:W-:Y:S01]  /*fea0*/  IMAD.WIDE.U32 R8, R224, UR4, R8 ;  /* 0x00000004e0087c25 */ /* 0x000fe2000f8e0008 */
[----:B------:R-:W-:Y:S01]  /*feb0*/  SHF.R.S32.HI R3, RZ, 0x1f, R11 ;  /* 0x0000001fff037819 */ /* 0x000fe2000001140b */
[----:B------:R-:W-:Y:S01]  /*fec0*/  ULDC.64 UR4, c[0x0][0xbe0] ;  /* 0x0002f80000047ab9 */ /* 0x000fe20000000a00 */
[----:B------:R-:W5:Y:S01]  /*fed0*/  LD.E.128 R72, desc[UR60][R72.64] ;  /* 0x0000003c48487980 */ /* 0x000f62000c101d00 */
[----:B------:R-:W-:-:S03]  /*fee0*/  IMAD.IADD R9, R9, 0x1, R13 ;  /* 0x0000000109097824 */ /* 0x000fc600078e020d */
[----:B------:R-:W5:Y:S01]  /*fef0*/  LD.E.128 R76, desc[UR60][R76.64] ;  /* 0x0000003c4c4c7980 */ /* 0x000f62000c101d00 */
[----:B------:R-:W-:-:S03]  /*ff00*/  IMAD.MOV R13, RZ, RZ, -R11 ;  /* 0x000000ffff0d7224 */ /* 0x000fc600078e0a0b */
[----:B------:R-:W5:Y:S01]  /*ff10*/  LD.E.128 R80, desc[UR60][R80.64] ;  /* 0x0000003c50507980 */ /* 0x000f62000c101d00 */
[----:B------:R-:W-:Y:S01]  /*ff20*/  @!PT LDS RZ, [RZ] ;  /* 0x00000000fffff984 */ /* 0x000fe20000000800 */
[----:B------:R-:W-:Y:S01]  /*ff30*/  @!PT LDS RZ, [RZ] ;  /* 0x00000000fffff984 */ /* 0x000fe20000000800 */
[----:B------:R-:W-:Y:S01]  /*ff40*/  @!PT LDS RZ, [RZ] ;  /* 0x00000000fffff984 */ /* 0x000fe20000000800 */
[----:B------:R-:W-:Y:S01]  /*ff50*/  @!PT LDS RZ, [RZ] ;  /* 0x00000000fffff984 */ /* 0x000fe20000000800 */
[----:B------:R0:W-:Y:S06]  /*ff60*/  MEMBAR.ALL.CTA ;  /* 0x0000000000007992 */ /* 0x0001ec0000008000 */
[----:B0-----:R-:W0:Y:S01]  /*ff70*/  FENCE.VIEW.ASYNC.S ;  /* 0x00000000000073c6 */ /* 0x001e220000000000 */
[----:B------:R-:W-:Y:S02]  /*ff80*/  IMAD R12, R3, UR4, RZ ;  /* 0x00000004030c7c24 */ /* 0x000fe4000f8e02ff */
[----:B------:R-:W-:-:S02]  /*ff90*/  IMAD R13, R154, R13, R14 ;  /* 0x0000000d9a0d7224 */ /* 0x000fc400078e020e */
        /* <DEDUP_REMOVED lines=19> */
.L_x_10531:
        /* <DEDUP_REMOVED lines=14> */
[-C--:B--2---:R-:W-:Y:S02]  /*101b0*/  @!P3 LEA R8, P5, R203, R14.reuse, 0x1 ;  /* 0x0000000ecb08b211 */ /* 0x084fe400078a08ff */
[----:B------:R-:W-:Y:S02]  /*101c0*/  @!P2 LEA R10, P4, R221, R14, 0x1 ;  /* 0x0000000edd0aa211 */ /* 0x000fe400078808ff */
[----:B-1----:R-:W-:Y:S02]  /*101d0*/  @!P3 LEA.HI.X R9, R203, R20, R12, 0x1, P5 ;  /* 0x00000014cb09b211 */ /* 0x002fe400028f0c0c */
[----:B------:R-:W-:-:S02]  /*101e0*/  @!P1 LEA R12, P5, R220, R14, 0x1 ;  /* 0x0000000edc0c9211 */ /* 0x000fc400078a08ff */
[----:B------:R-:W-:Y:S01]  /*101f0*/  @!P2 LEA.HI.X R11, R221, R20, R90, 0x1, P4 ;  /* 0x00000014dd0ba211 */ /* 0x000fe200020f0c5a */
[----:B-----5:R3:W-:Y:S01]  /*10200*/  @!P3 ST.E.128 desc[UR60][R8.64], R4 ;  /* 0x000000040800b985 */ /* 0x0207e2000c101d3c */
[----:B------:R-:W-:Y:S02]  /*10210*/  SHF.R.S32.HI R40, RZ, 0x1f, R15 ;  /* 0x0000001fff287819 */ /* 0x000fe4000001140f */
[C---:B------:R-:W-:Y:S01]  /*10220*/  @!P0 LEA R14, P4, R15.reuse, R14, 0x1 ;  /* 0x0000000e0f0e8211 */ /* 0x040fe200078808ff */
[----:B------:R3:W-:Y:S01]  /*10230*/  @!P2 ST.E.128 desc[UR60][R10.64], R36 ;  /* 0x000000240a00a985 */ /* 0x0007e2000c101d3c */
[-C--:B------:R-:W-:Y:S02]  /*10240*/  @!P1 LEA.HI.X R13, R220, R20.reuse, R88, 0x1, P5 ;  /* 0x00000014dc0d9211 */ /* 0x080fe400028f0c58 */
[----:B------:R-:W-:-:S03]  /*10250*/  @!P0 LEA.HI.X R15, R15, R20, R40, 0x1, P4 ;  /* 0x000000140f0f8211 */ /* 0x000fc600020f0c28 */
[----:B------:R3:W-:Y:S04]  /*10260*/  @!P1 ST.E.128 desc[UR60][R12.64], R56 ;  /* 0x000000380c009985 */ /* 0x0007e8000c101d3c */
[----:B------:R3:W-:Y:S02]  /*10270*/  @!P0 ST.E.128 desc[UR60][R14.64], R72 ;  /* 0x000000480e008985 */ /* 0x0007e4000c101d3c */
.L_x_10314:
[----:B------:R-:W-:Y:S05]  /*10280*/  BSYNC B1 ;  /* 0x0000000000017941 */ /* 0x000fea0003800000 */
.L_x_10313:
[----:B------:R-:W-:Y:S01]  /*10290*/  UMOV UR4, 0xffffffff ;  /* 0xffffffff00047882 */ /* 0x000fe20000000000 */
[----:B---3-5:R-:W-:Y:S02]  /*102a0*/  SHF.R.S32.HI R36, RZ, 0x1f, R89 ;  /* 0x0000001fff247819 */ /* 0x028fe40000011459 */
[----:B------:R-:W-:Y:S05]  /*102b0*/  BRA.DIV UR4, `(.L_x_10315) ;  /* 0x000000c604887947 */ /* 0x000fea000b800000 */
[----:B-1----:R1:W3:Y:S04]  /*102c0*/  SHFL.IDX PT, R20, R21, 0x1, 0x181f ;  /* 0x00381f0015147f89 */ /* 0x0022e800000e0000 */
[----:B--2---:R1:W2:Y:S02]  /*102d0*/  SHFL.IDX PT, R14, R3, 0x1, 0x181f ;  /* 0x00381f00030e7f89 */ /* 0x0042a400000e0000 */
.L_x_10535:
        /* <DEDUP_REMOVED lines=12> */
[-C--:B--2---:R-:W-:Y:S02]  /*103a0*/  @!P3 LEA R4, P5, R203, R14.reuse, 0x1 ;  /* 0x0000000ecb04b211 */ /* 0x084fe400078a08ff */
        /* <DEDUP_REMOVED lines=11> */
.L_x_10317:
[----:B------:R-:W-:Y:S05]  /*10460*/  BSYNC B1 ;  /* 0x0000000000017941 */ /* 0x000fea0003800000 */
.L_x_10316:
[----:B------:R-:W-:-:S03]  /*10470*/  UMOV UR4, 0xffffffff ;  /* 0xffffffff00047882 */ /* 0x000fc60000000000 */
[----:B------:R-:W-:Y:S05]  /*10480*/  BRA.DIV UR4, `(.L_x_10318) ;  /* 0x000000c6045c7947 */ /* 0x000fea000b800000 */
[----:B---3--:R3:W0:Y:S04]  /*10490*/  SHFL.IDX PT, R20, R21, 0x2, 0x181f ;  /* 0x00581f0015147f89 */ /* 0x00862800000e0000 */
[----:B--2---:R3:W2:Y:S02]  /*104a0*/  SHFL.IDX PT, R14, R3, 0x2, 0x181f ;  /* 0x00581f00030e7f89 */ /* 0x0046a400000e0000 */
.L_x_10539:
[----:B----4-:R-:W-:Y:S01]  /*104b0*/  VIADD R5, R91, 0x40 ;  /* 0x000000405b057836 */ /* 0x010fe20000000000 */
        /* <DEDUP_REMOVED lines=23> */
.L_x_10320:
[----:B------:R-:W-:Y:S05]  /*10630*/  BSYNC B1 ;  /* 0x0000000000017941 */ /* 0x000fea0003800000 */
.L_x_10319:
[----:B------:R-:W-:-:S03]  /*10640*/  UMOV UR4, 0xffffffff ;  /* 0xffffffff00047882 */ /* 0x000fc60000000000 */
[----:B------:R-:W-:Y:S05]  /*10650*/  BRA.DIV UR4, `(.L_x_10321) ;  /* 0x000000c604307947 */ /* 0x000fea000b800000 */
[----:B----4-:R4:W0:Y:S04]  /*10660*/  SHFL.IDX PT, R10, R21, 0x3, 0x181f ;  /* 0x00781f00150a7f89 */ /* 0x01082800000e0000 */
[----:B--2---:R4:W2:Y:S02]  /*10670*/  SHFL.IDX PT, R14, R3, 0x3, 0x181f ;  /* 0x00781f00030e7f89 */ /* 0x0048a400000e0000 */
.L_x_10543:
        /* <DEDUP_REMOVED lines=10> */
[-C--:B--2---:R-:W-:Y:S02]  /*10720*/  @!P3 LEA R4, P0, R203, R14.reuse, 0x1 ;  /* 0x0000000ecb04b211 */ /* 0x084fe400078008ff */
[-C--:B------:R-:W-:Y:S02]  /*10730*/  @!P4 LEA R6, P1, R221, R14.reuse, 0x1 ;  /* 0x0000000edd06c211 */ /* 0x080fe400078208ff */
[C---:B------:R-:W-:Y:S02]  /*10740*/  @!P5 LEA R8, P2, R220.reuse, R14, 0x1 ;  /* 0x0000000edc08d211 */ /* 0x040fe400078408ff */
        /* <DEDUP_REMOVED lines=12> */
.L_x_10311:
[----:B------:R-:W1:Y:S01]  /*10810*/  @P1 LDC R7, c[0x0][0xcec] ;  /* 0x00033b00ff071b82 */ /* 0x000e620000000800 */
[----:B------:R-:W-:Y:S01]  /*10820*/  ULDC.64 UR4, c[0x0][0xc08] ;  /* 0x0003020000047ab9 */ /* 0x000fe20000000a00 */
[----:B0-----:R-:W-:Y:S02]  /*10830*/  IMAD.MOV.U32 R10, RZ, RZ, R21 ;  /* 0x000000ffff0a7224 */ /* 0x001fe400078e0015 */
[----:B------:R-:W-:-:S04]  /*10840*/  IMAD R8, R8, UR4, RZ ;  /* 0x0000000408087c24 */ /* 0x000fc8000f8e02ff */
[----:B------:R-:W0:Y:S01]  /*10850*/  @P1 LDC R6, c[0x0][0xcf0] ;  /* 0x00033c00ff061b82 */ /* 0x000e220000000800 */
[----:B------:R-:W-:Y:S02]  /*10860*/  IMAD R8, R3, UR5, R8 ;  /* 0x0000000503087c24 */ /* 0x000fe4000f8e0208 */
[----:B-1----:R-:W-:-:S05]  /*10870*/  @P1 IMAD.HI.U32 R7, R21, R7, RZ ;  /* 0x0000000715071227 */ /* 0x002fca00078e00ff */
[----:B0-----:R-:W-:Y:S01]  /*10880*/  @P1 SHF.R.U32.HI R10, RZ, R6, R7 ;  /* 0x00000006ff0a1219 */ /* 0x001fe20000011607 */
[----:B------:R-:W-:Y:S01]  /*10890*/  IMAD.WIDE.U32 R6, R3, UR4, RZ ;  /* 0x0000000403067c25 */ /* 0x000fe2000f8e00ff */
[----:B------:R-:W-:Y:S01]  /*108a0*/  ULDC.64 UR4, c[0x0][0xc38] ;  /* 0x00030e0000047ab9 */ /* 0x000fe20000000a00 */
[----:B------:R-:W-:Y:S02]  /*108b0*/  SHF.R.S32.HI R3, RZ, 0x1f, R224 ;  /* 0x0000001fff037819 */ /* 0x000fe400000114e0 */
[----:B------:R-:W-:Y:S02]  /*108c0*/  IMAD.IADD R7, R7, 0x1, R8 ;  /* 0x0000000107077824 */ /* 0x000fe400078e0208 */
        /* <DEDUP_REMOVED lines=19> */
[----:B------:R-:W-:Y:S01]  /*10a00*/  IMAD.IADD R7, R7, 0x1, R8 ;  /* 0x0000000107077824 */ /* 0x000fe200078e0208 */
[----:B------:R-:W-:Y:S02]  /*10a10*/  SHF.R.S32.HI R8, RZ, 0x1f, R3 ;  /* 0x0000001fff087819 */ /* 0x000fe40000011403 */
[----:B------:R-:W-:Y:S01]  /*10a20*/  PRMT R10, RZ, 0x654, R10 ;  /* 0x00000654ff0a7816 */ /* 0x000fe2000000000a */
[----:B------:R-:W-:-:S03]  /*10a30*/  IMAD.WIDE.U32 R6, R3, UR4, R6 ;  /* 0x0000000403067c25 */ /* 0x000fc6000f8e0006 */
[----:B------:R0:W-:Y:S01]  /*10a40*/  SYNCS.ARRIVE.TRANS64.RED.A1T0 RZ, [R10+URZ], RZ ;  /* 0x000000ff0aff79a7 */ /* 0x0001e2000810043f */
[----:B------:R-:W-:-:S04]  /*10a50*/  IMAD R8, R8, UR4, RZ ;  /* 0x0000000408087c24 */ /* 0x000fc8000f8e02ff */
[----:B------:R-:W-:Y:S01]  /*10a60*/  IMAD R8, R3, UR5, R8 ;  /* 0x0000000503087c24 */ /* 0x000fe2000f8e0208 */
[----:B------:R-:W-:Y:S02]  /*10a70*/  ULDC.64 UR4, c[0x0][0xc00] ;  /* 0x0003000000047ab9 */ /* 0x000fe40000000a00 */
[----:B------:R-:W-:Y:S01]  /*10a80*/  LEA R3, P0, R6, UR4, 0x2 ;  /* 0x0000000406037c11 */ /* 0x000fe2000f8010ff */
[----:B------:R-:W-:Y:S01]  /*10a90*/  IMAD.IADD R8, R7, 0x1, R8 ;  /* 0x0000000107087824 */ /* 0x000fe200078e0208 */
[----:B------:R-:W-:-:S04]  /*10aa0*/  UMOV UR4, 0xffffffff ;  /* 0xffffffff00047882 */ /* 0x000fc80000000000 */
[----:B------:R-:W-:Y:S01]  /*10ab0*/  LEA.HI.X R8, R6, UR5, R8, 0x2, P0 ;  /* 0x0000000506087c11 */ /* 0x000fe200080f1408 */
[----:B0-----:R-:W-:Y:S06]  /*10ac0*/  BRA.DIV UR4, `(.L_x_10323) ;  /* 0x000000c2045c7947 */ /* 0x001fec000b800000 */
[----:B------:R0:W1:Y:S04]  /*10ad0*/  SHFL.IDX PT, R21, R8, RZ, 0x1c1f ;  /* 0x001c1fff08157589 */ /* 0x00006800000e0000 */
[----:B------:R0:W2:Y:S02]  /*10ae0*/  SHFL.IDX PT, R12, R3, RZ, 0x1c1f ;  /* 0x001c1fff030c7589 */ /* 0x0000a400000e0000 */
.L_x_10546:
        /* <DEDUP_REMOVED lines=29> */
[----:B-1----:R-:W-:Y:S01]  /*10cc0*/  @!P0 LEA R6, P2, R11, R12, 0x2 ;  /* 0x0000000c0b068211 */ /* 0x002fe200078410ff */
[----:B------:R-:W-:-:S03]  /*10cd0*/  VIADD R28, R232, 0x60 ;  /* 0x00000060e81c7836 */ /* 0x000fc60000000000 */
        /* <DEDUP_REMOVED lines=8> */
[C---:B------:R-:W-:Y:S01]  /*10d60*/  VIADD R14, R232.reuse, 0x20 ;  /* 0x00000020e80e7836 */ /* 0x040fe20000000000 */
        /* <DEDUP_REMOVED lines=13> */
[----:B------:R-:W-:-:S02]  /*10e40*/  VIADD R24, R232, 0x60 ;  /* 0x00000060e8187836 */ /* 0x000fc40000000000 */
[C---:B------:R-:W-:Y:S01]  /*10e50*/  VIADD R25, R232.reuse, 0x70 ;  /* 0x00000070e8197836 */ /* 0x040fe20000000000 */
[----:B------:R-:W-:Y:S01]  /*10e60*/  @!P2 LEA.HI.X R7, R11, R21, R13, 0x2, P0 ;  /* 0x000000150b07a211 */ /* 0x000fe200000f140d */
[----:B------:R-:W-:Y:S01]  /*10e70*/  VIADD R11, R232, 0x30 ;  /* 0x00000030e80b7836 */ /* 0x000fe20000000000 */
[----:B------:R-:W-:Y:S01]  /*10e80*/  ISETP.GE.AND P0, PT, R154, UR4, PT ;  /* 0x000000049a007c0c */ /* 0x000fe2000bf06270 */
[----:B------:R-:W-:Y:S01]  /*10e90*/  VIADD R13, R232, 0x48 ;  /* 0x00000048e80d7836 */ /* 0x000fe20000000000 */
[----:B------:R-:W-:Y:S01]  /*10ea0*/  SHF.R.S32.HI R24, RZ, 0x1f, R24 ;  /* 0x0000001fff187819 */ /* 0x000fe20000011418 */
[----:B------:R1:W-:Y:S01]  /*10eb0*/  @!P2 ST.E.64 desc[UR60][R6.64], R44 ;  /* 0x0000002c0600a985 */ /* 0x0003e2000c101b3c */
[----:B------:R-:W-:Y:S02]  /*10ec0*/  SHF.R.S32.HI R11, RZ, 0x1f, R11 ;  /* 0x0000001fff0b7819 */ /* 0x000fe4000001140b */
[----:B------:R-:W-:Y:S02]  /*10ed0*/  SHF.R.S32.HI R25, RZ, 0x1f, R25 ;  /* 0x0000001fff197819 */ /* 0x000fe40000011419 */
[----:B-1----:R-:W-:-:S04]  /*10ee0*/  @!P3 LEA R6, P2, R10, R12, 0x2 ;  /* 0x0000000c0a06b211 */ /* 0x002fc800078410ff */
[-C--:B------:R-:W-:Y:S02]  /*10ef0*/  @!P3 LEA.HI.X R7, R10, R21.reuse, R11, 0x2, P2 ;  /* 0x000000150a07b211 */ /* 0x080fe400010f140b */
        /* <DEDUP_REMOVED lines=12> */
[----:B------:R-:W-:Y:S01]  /*10fc0*/  VIADD R20, R232, 0x50 ;  /* 0x00000050e8147836 */ /* 0x000fe20000000000 */
[----:B--2---:R-:W-:-:S03]  /*10fd0*/  @!P2 LEA R10, P5, R13, R12, 0x2 ;  /* 0x0000000c0d0aa211 */ /* 0x004fc600078a10ff */
[----:B------:R1:W-:Y:S01]  /*10fe0*/  @!P0 ST.E.64 desc[UR60][R6.64], R56 ;  /* 0x0000003806008985 */ /* 0x0003e2000c101b3c */
[----:B------:R-:W-:Y:S02]  /*10ff0*/  ISETP.GE.AND P0, PT, R28, UR4, PT ;  /* 0x000000041c007c0c */ /* 0x000fe4000bf06270 */
[----:B------:R-:W-:Y:S01]  /*11000*/  @!P2 LEA.HI.X R11, R13, R21, R15, 0x2, P5 ;  /* 0x000000150d0ba211 */ /* 0x000fe200028f140f */
[C---:B------:R-:W-:Y:S01]  /*11010*/  VIADD R13, R232.reuse, 0x68 ;  /* 0x00000068e80d7836 */ /* 0x040fe20000000000 */
[----:B------:R-:W-:Y:S01]  /*11020*/  SHF.R.S32.HI R20, RZ, 0x1f, R20 ;  /* 0x0000001fff147819 */ /* 0x000fe20000011414 */
[----:B------:R-:W-:Y:S02]  /*11030*/  VIADD R15, R232, 0x58 ;  /* 0x00000058e80f7836 */ /* 0x000fe40000000000 */
[----:B------:R2:W-:Y:S01]  /*11040*/  @!P2 ST.E.64 desc[UR60][R10.64], R60 ;  /* 0x0000003c0a00a985 */ /* 0x0005e2000c101b3c */
[----:B------:R-:W-:Y:S02]  /*11050*/  ISETP.GE.AND P2, PT, R13, UR4, PT ;  /* 0x000000040d007c0c */ /* 0x000fe4000bf46270 */
[----:B------:R-:W-:-:S02]  /*11060*/  SHF.R.S32.HI R15, RZ, 0x1f, R15 ;  /* 0x0000001fff0f7819 */ /* 0x000fc4000001140f */
[----:B-1----:R-:W-:-:S04]  /*11070*/  @!P3 LEA R6, P4, R40, R12, 0x2 ;  /* 0x0000000c2806b211 */ /* 0x002fc800078810ff */
[----:B------:R-:W-:Y:S01]  /*11080*/  @!P3 LEA.HI.X R7, R40, R21, R20, 0x2, P4 ;  /* 0x000000152807b211 */ /* 0x000fe200020f1414 */
[----:B------:R-:W-:Y:S01]  /*11090*/  VIADD R20, R232, 0x70 ;  /* 0x00000070e8147836 */ /* 0x000fe20000000000 */
[----:B--2---:R-:W-:-:S03]  /*110a0*/  @!P1 LEA R10, P5, R14, R12, 0x2 ;  /* 0x0000000c0e0a9211 */ /* 0x004fc600078a10ff */
[----:B------:R1:W-:Y:S01]  /*110b0*/  @!P3 ST.E.64 desc[UR60][R6.64], R64 ;  /* 0x000000400600b985 */ /* 0x0003e2000c101b3c */
[----:B------:R-:W-:Y:S02]  /*110c0*/  ISETP.GE.AND P3, PT, R20, UR4, PT ;  /* 0x0000000414007c0c */ /* 0x000fe4000bf66270 */
[----:B------:R-:W-:Y:S01]  /*110d0*/  @!P1 LEA.HI.X R11, R14, R21, R15, 0x2, P5 ;  /* 0x000000150e0b9211 */ /* 0x000fe200028f140f */
[C---:B------:R-:W-:Y:S02]  /*110e0*/  VIADD R14, R232.reuse, 0x78 ;  /* 0x00000078e80e7836 */ /* 0x040fe40000000000 */
[----:B------:R-:W-:Y:S02]  /*110f0*/  VIADD R15, R232, 0x68 ;  /* 0x00000068e80f7836 */ /* 0x000fe40000000000 */
[----:B------:R2:W-:Y:S01]  /*11100*/  @!P1 ST.E.64 desc[UR60][R10.64], R68 ;  /* 0x000000440a009985 */ /* 0x0005e2000c101b3c */
[----:B------:R-:W-:Y:S02]  /*11110*/  ISETP.GE.AND P1, PT, R14, UR4, PT ;  /* 0x000000040e007c0c */ /* 0x000fe4000bf26270 */
[----:B------:R-:W-:-:S02]  /*11120*/  SHF.R.S32.HI R15, RZ, 0x1f, R15 ;  /* 0x0000001fff0f7819 */ /* 0x000fc4000001140f */
[----:B-1----:R-:W-:-:S04]  /*11130*/  @!P0 LEA R6, P4, R28, R12, 0x2 ;  /* 0x0000000c1c068211 */ /* 0x002fc800078810ff */
[-C--:B------:R-:W-:Y:S01]  /*11140*/  @!P0 LEA.HI.X R7, R28, R21.reuse, R24, 0x2, P4 ;  /* 0x000000151c078211 */ /* 0x080fe200020f1418 */
        /* <DEDUP_REMOVED lines=13> */
[-C--:B------:R-:W-:Y:S01]  /*11220*/  @!P3 LEA.HI.X R7, R20, R21.reuse, R25, 0x2, P4 ;  /* 0x000000151407b211 */ /* 0x080fe200020f1419 */
[C---:B------:R-:W-:Y:S02]  /*11230*/  VIADD R20, R232.reuse, 0x90 ;  /* 0x00000090e8147836 */ /* 0x040fe40000000000 */
[----:B------:R-:W-:Y:S01]  /*11240*/  VIADD R25, R232, 0x80 ;  /* 0x00000080e8197836 */ /* 0x000fe20000000000 */
        /* <DEDUP_REMOVED lines=52> */
[-C--:B------:R-:W-:Y:S01]  /*11590*/  @!P4 LEA.HI.X R7, R25, R21.reuse, R28, 0x2, P3 ;  /* 0x000000151907c211 */ /* 0x080fe200018f141c */
[C---:B------:R-:W-:Y:S01]  /*115a0*/  VIADD R25, R232.reuse, 0xc8 ;  /* 0x000000c8e8197836 */ /* 0x040fe20000000000 */
[----:B------:R-:W-:Y:S02]  /*115b0*/  ISETP.GE.AND P3, PT, R13, UR4, PT ;  /* 0x000000040d007c0c */ /* 0x000fe4000bf66270 */
[C---:B--2---:R-:W-:Y:S01]  /*115c0*/  @!P1 LEA R10, P5, R15.reuse, R12, 0x2 ;  /* 0x0000000c0f0a9211 */ /* 0x044fe200078a10ff */
[----:B------:R1:W-:Y:S01]  /*115d0*/  @!P4 ST.E.64 desc[UR60][R6.64], R112 ;  /* 0x000000700600c985 */ /* 0x0003e2000c101b3c */
[----:B------:R-:W-:Y:S02]  /*115e0*/  SHF.R.S32.HI R25, RZ, 0x1f, R25 ;  /* 0x0000001fff197819 */ /* 0x000fe40000011419 */
[----:B------:R-:W-:Y:S01]  /*115f0*/  @!P1 LEA.HI.X R11, R15, R21, R20, 0x2, P5 ;  /* 0x000000150f0b9211 */ /* 0x000fe200028f1414 */
[C---:B------:R-:W-:Y:S02]  /*11600*/  VIADD R15, R232.reuse, 0xc0 ;  /* 0x000000c0e80f7836 */ /* 0x040fe40000000000 */
[----:B------:R-:W-:-:S02]  /*11610*/  VIADD R20, R232, 0xd0 ;  /* 0x000000d0e8147836 */ /* 0x000fc40000000000 */
[----:B------:R2:W-:Y:S01]  /*11620*/  @!P1 ST.E.64 desc[UR60][R10.64], R116 ;  /* 0x000000740a009985 */ /* 0x0005e2000c101b3c */
[----:B------:R-:W-:Y:S02]  /*11630*/  SHF.R.S32.HI R15, RZ, 0x1f, R15 ;  /* 0x0000001fff0f7819 */ /* 0x000fe4000001140f */
[----:B------:R-:W-:Y:S02]  /*11640*/  ISETP.GE.AND P1, PT, R237, UR4, PT ;  /* 0x00000004ed007c0c */ /* 0x000fe4000bf26270 */
[----:B------:R-:W-:Y:S02]  /*11650*/  SHF.R.S32.HI R20, RZ, 0x1f, R20 ;  /* 0x0000001fff147819 */ /* 0x000fe40000011414 */
[----:B-1----:R-:W-:-:S04]  /*11660*/  @!P0 LEA R6, P4, R14, R12, 0x2 ;  /* 0x0000000c0e068211 */ /* 0x002fc800078810ff */
[-C--:B------:R-:W-:Y:S02]  /*11670*/  @!P0 LEA.HI.X R7, R14, R21.reuse, R15, 0x2, P4 ;  /* 0x000000150e078211 */ /* 0x080fe400020f140f */
[CC--:B------:R-:W-:Y:S02]  /*11680*/  @!P3 LEA R14, P4, R13.reuse, R12.reuse, 0x2 ;  /* 0x0000000c0d0eb211 */ /* 0x0c0fe400078810ff */
[----:B--2---:R-:W-:Y:S01]  /*11690*/  @!P2 LEA R10, P5, R24, R12, 0x2 ;  /* 0x0000000c180aa211 */ /* 0x004fe200078a10ff */
        /* <DEDUP_REMOVED lines=10> */
[----:B-1----:R-:W-:Y:S02]  /*11740*/  @!P1 LEA R6, P5, R237, R12, 0x2 ;  /* 0x0000000ced069211 */ /* 0x002fe400078a10ff */
[----:B------:R-:W-:-:S02]  /*11750*/  SHF.R.S32.HI R24, RZ, 0x1f, R234 ;  /* 0x0000001fff187819 */ /* 0x000fc400000114ea */
[-C--:B------:R-:W-:Y:S02]  /*11760*/  @!P1 LEA.HI.X R7, R237, R21.reuse, R13, 0x2, P5 ;  /* 0x00000015ed079211 */ /* 0x080fe400028f140d */
[----:B------:R-:W-:Y:S02]  /*11770*/  SHF.R.S32.HI R13, RZ, 0x1f, R236 ;  /* 0x0000001fff0d7819 */ /* 0x000fe400000114ec */
[CC--:B--2---:R-:W-:Y:S01]  /*11780*/  @!P0 LEA R10, P5, R236.reuse, R12.reuse, 0x2 ;  /* 0x0000000cec0a8211 */ /* 0x0c4fe200078a10ff */
[----:B------:R1:W-:Y:S01]  /*11790*/  @!P1 ST.E.64 desc[UR60][R6.64], R132 ;  /* 0x0000008406009985 */ /* 0x0003e2000c101b3c */
[----:B------:R-:W-:Y:S02]  /*117a0*/  SHF.R.S32.HI R20, RZ, 0x1f, R233 ;  /* 0x0000001fff147819 */ /* 0x000fe400000114e9 */
[----:B------:R-:W-:Y:S02]  /*117b0*/  @!P0 LEA.HI.X R11, R236, R21, R13, 0x2, P5 ;  /* 0x00000015ec0b8211 */ /* 0x000fe400028f140d */
[----:B---3--:R-:W-:-:S02]  /*117c0*/  @!P4 LEA R14, P1, R235, R12, 0x2 ;  /* 0x0000000ceb0ec211 */ /* 0x008fc400078210ff */
[----:B------:R-:W-:Y:S01]  /*117d0*/  SHF.R.S32.HI R13, RZ, 0x1f, R235 ;  /* 0x0000001fff0d7819 */ /* 0x000fe200000114eb */
[----:B------:R3:W-:Y:S03]  /*117e0*/  @!P0 ST.E.64 desc[UR60][R10.64], R136 ;  /* 0x000000880a008985 */ /* 0x0007e6000c101b3c */
[-C--:B------:R-:W-:Y:S02]  /*117f0*/  @!P4 LEA.HI.X R15, R235, R21.reuse, R13, 0x2, P1 ;  /* 0x00000015eb0fc211 */ /* 0x080fe400008f140d */
[CC--:B-1----:R-:W-:Y:S02]  /*11800*/  @!P2 LEA R6, P5, R234.reuse, R12.reuse, 0x2 ;  /* 0x0000000cea06a211 */ /* 0x0c2fe400078a10ff */
[----:B------:R-:W-:Y:S01]  /*11810*/  @!P3 LEA R12, P1, R233, R12, 0x2 ;  /* 0x0000000ce90cb211 */ /* 0x000fe200078210ff */
[----:B------:R3:W-:Y:S01]  /*11820*/  @!P4 ST.E.64 desc[UR60][R14.64], R140 ;  /* 0x0000008c0e00c985 */ /* 0x0007e2000c101b3c */
[----:B------:R-:W-:-:S02]  /*11830*/  @!P2 LEA.HI.X R7, R234, R21, R24, 0x2, P5 ;  /* 0x00000015ea07a211 */ /* 0x000fc400028f1418 */
[----:B------:R-:W-:-:S03]  /*11840*/  @!P3 LEA.HI.X R13, R233, R21, R20, 0x2, P1 ;  /* 0x00000015e90db211 */ /* 0x000fc600008f1414 */
[----:B------:R3:W-:Y:S04]  /*11850*/  @!P2 ST.E.64 desc[UR60][R6.64], R144 ;  /* 0x000000900600a985 */ /* 0x0007e8000c101b3c */
[----:B------:R3:W-:Y:S02]  /*11860*/  @!P3 ST.E.64 desc[UR60][R12.64], R148 ;  /* 0x000000940c00b985 */ /* 0x0007e4000c101b3c */
.L_x_10325:
[----:B------:R-:W-:Y:S05]  /*11870*/  BSYNC B1 ;  /* 0x0000000000017941 */ /* 0x000fea0003800000 */
.L_x_10324:
[----:B------:R-:W-:-:S03]  /*11880*/  UMOV UR4, 0xffffffff ;  /* 0xffffffff00047882 */ /* 0x000fc60000000000 */
[----:B------:R-:W-:Y:S05]  /*11890*/  BRA.DIV UR4, `(.L_x_10326) ;  /* 0x000000b604207947 */ /* 0x000fea000b800000 */
[----:B---3--:R3:W4:Y:S04]  /*118a0*/  SHFL.IDX PT, R10, R8, 0x1, 0x1c1f ;  /* 0x003c1f00080a7f89 */ /* 0x00872800000e0000 */
[----:B0-----:R-:W0:Y:S02]  /*118b0*/  SHFL.IDX PT, R3, R3, 0x1, 0x1c1f ;  /* 0x003c1f0003037f89 */ /* 0x001e2400000e0000 */
.L_x_10550:
[----:B------:R-:W-:-:S13]  /*118c0*/  ISETP.GE.AND P0, PT, R9, R0, PT ;  /* 0x000000000900720c */ /* 0x000fda0003f06270 */
[----:B------:R-:W-:Y:S05]  /*118d0*/  @P0 BRA `(.L_x_10322) ;  /* 0x0000001c00300947 */ /* 0x000fea0003800000 */
[----:B------:R-:W-:Y:S01]  /*118e0*/  ULDC UR4, c[0x0][0xbc8] ;  /* 0x0002f20000047ab9 */ /* 0x000fe20000000800 */
[C---:B------:R-:W-:Y:S01]  /*118f0*/  VIADD R14, R232.reuse, 0x8 ;  /* 0x00000008e80e7836 */ /* 0x040fe20000000000 */
[C---:B------:R-:W-:Y:S01]  /*11900*/  ISETP.GE.AND P2, PT, R232.reuse, UR4, PT ;  /* 0x00000004e8007c0c */ /* 0x040fe2000bf46270 */
[C---:B------:R-:W-:Y:S02]  /*11910*/  VIADD R11, R232.reuse, 0x10 ;  /* 0x00000010e80b7836 */ /* 0x040fe40000000000 */
[----:B------:R-:W-:Y:S01]  /*11920*/  VIADD R15, R232, 0x18 ;  /* 0x00000018e80f7836 */ /* 0x000fe20000000000 */
[----:B------:R-:W-:Y:S01]  /*11930*/  ISETP.GE.AND P3, PT, R14, UR4, PT ;  /* 0x000000040e007c0c */ /* 0x000fe2000bf66270 */
[C---:B------:R-:W-:Y:S01]  /*11940*/  VIADD R20, R232.reuse, 0x8 ;  /* 0x00000008e8147836 */ /* 0x040fe20000000000 */
[----:B------:R-:W-:Y:S01]  /*11950*/  ISETP.GE.AND P1, PT, R11, UR4, PT ;  /* 0x000000040b007c0c */ /* 0x000fe2000bf26270 */
[C---:B--2---:R-:W-:Y:S01]  /*11960*/  VIADD R12, R232.reuse, 0x20 ;  /* 0x00000020e80c7836 */ /* 0x044fe20000000000 */
[----:B------:R-:W-:Y:S01]  /*11970*/  ISETP.GE.AND P0, PT, R15, UR4, PT ;  /* 0x000000040f007c0c */ /* 0x000fe2000bf06270 */
[C---:B------:R-:W-:Y:S01]  /*11980*/  VIADD R13, R232.reuse, 0x10 ;  /* 0x00000010e80d7836 */ /* 0x040fe20000000000 */
[----:B------:R-:W-:Y:S01]  /*11990*/  SHF.R.S32.HI R20, RZ, 0x1f, R20 ;  /* 0x0000001fff147819 */ /* 0x000fe20000011414 */
[----:B-1----:R-:W-:-:S02]  /*119a0*/  VIADD R21, R232, 0x98 ;  /* 0x00000098e8157836 */ /* 0x002fc40000000000 */
[----:B0-----:R-:W-:Y:S01]  /*119b0*/  @!P2 IMAD.MOV.U32 R6, RZ, RZ, R3 ;  /* 0x000000ffff06a224 */ /* 0x001fe200078e0003 */
[----:B------:R-:W-:Y:S01]  /*119c0*/  SHF.R.S32.HI R13, RZ, 0x1f, R13 ;  /* 0x0000001fff0d7819 */ /* 0x000fe2000001140d */
[----:B----4-:R-:W-:Y:S01]  /*119d0*/  @!P2 IMAD.MOV.U32 R7, RZ, RZ, R10 ;  /* 0x000000ffff07a224 */ /* 0x010fe200078e000a */
[----:B------:R-:W-:Y:S02]  /*119e0*/  SHF.R.S32.HI R21, RZ, 0x1f, R21 ;  /* 0x0000001fff157819 */ /* 0x000fe40000011415 */
[----:B---3--:R-:W-:Y:S01]  /*119f0*/  @!P3 LEA R8, P4, R14, R3, 0x2 ;  /* 0x000000030e08b211 */ /* 0x008fe200078810ff */
[----:B------:R-:W-:-:S03]  /*11a00*/  @!P2 IMAD.WIDE R6, R232, 0x4, R6 ;  /* 0x00000004e806a825 */ /* 0x000fc600078e0206 */
[----:B------:R-:W-:Y:S01]  /*11a10*/  @!P3 LEA.HI.X R9, R14, R10, R20, 0x2, P4 ;  /* 0x0000000a0e09b211 */ /* 0x000fe200020f1414 */
[----:B------:R-:W-:Y:S01]  /*11a20*/  VIADD R14, R232, 0x28 ;  /* 0x00000028e80e7836 */ /* 0x000fe20000000000 */
[----:B------:R0:W-:Y:S01]  /*11a30*/  @!P2 ST.E.64 desc[UR60][R6.64], R26 ;  /* 0x0000001a0600a985 */ /* 0x0001e2000c101b3c */
[----:B------:R-:W-:Y:S01]  /*11a40*/  ISETP.GE.AND P2, PT, R12, UR4, PT ;  /* 0x000000040c007c0c */ /* 0x000fe2000bf46270 */
[----:B------:R-:W-:Y:S02]  /*11a50*/  VIADD R20, R232, 0x18 ;  /* 0x00000018e8147836 */ /* 0x000fe40000000000 */
[----:B------:R1:W-:Y:S01]  /*11a60*/  @!P3 ST.E.64 desc[UR60][R8.64], R30 ;  /* 0x0000001e0800b985 */ /* 0x0003e2000c101b3c */
[----:B------:R-:W-:Y:S02]  /*11a70*/  ISETP.GE.AND P3, PT, R14, UR4, PT ;  /* 0x000000040e007c0c */ /* 0x000fe4000bf66270 */
[----:B------:R-:W-:Y:S02]  /*11a80*/  SHF.R.S32.HI R20, RZ, 0x1f, R20 ;  /* 0x0000001fff147819 */ /* 0x000fe40000011414 */
[----:B0-----:R-:W-:-:S04]  /*11a90*/  @!P1 LEA R6, P5, R11, R3, 0x2 ;  /* 0x000000030b069211 */ /* 0x001fc800078a10ff */
[-C--:B------:R-:W-:Y:S01]  /*11aa0*/  @!P1 LEA.HI.X R7, R11, R10.reuse, R13, 0x2, P5 ;  /* 0x0000000a0b079211 */ /* 0x080fe200028f140d */
[C---:B------:R-:W-:Y:S01]  /*11ab0*/  VIADD R11, R232.reuse, 0x30 ;  /* 0x00000030e80b7836 */ /* 0x040fe20000000000 */
[----:B-1----:R-:W-:Y:S01]  /*11ac0*/  @!P0 LEA R8, P4, R15, R3, 0x2 ;  /* 0x000000030f088211 */ /* 0x002fe200078810ff */
[C---:B------:R-:W-:Y:S02]  /*11ad0*/  VIADD R13, R232.reuse, 0x20 ;  /* 0x00000020e80d7836 */ /* 0x040fe40000000000 */
[----:B------:R0:W-:Y:S01]  /*11ae0*/  @!P1 ST.E.64 desc[UR60][R6.64], R34 ;  /* 0x0000002206009985 */ /* 0x0001e2000c101b3c */
[----:B------:R-:W-:Y:S02]  /*11af0*/  ISETP.GE.AND P1, PT, R11, UR4, PT ;  /* 0x000000040b007c0c */ /* 0x000fe4000bf26270 */
[----:B------:R-:W-:Y:S02]  /*11b00*/  SHF.R.S32.HI R13, RZ, 0x1f, R13 ;  /* 0x0000001fff0d7819 */ /* 0x000fe4000001140d */
[----:B------:R-:W-:Y:S01]  /*11b10*/  @!P0 LEA.HI.X R9, R15, R10, R20, 0x2, P4 ;  /* 0x0000000a0f098211 */ /* 0x000fe200020f1414 */
[----:B------:R-:W-:-:S02]  /*11b20*/  VIADD R15, R232, 0x38 ;  /* 0x00000038e80f7836 */ /* 0x000fc40000000000 */
[----:B------:R-:W-:Y:S02]  /*11b30*/  VIADD R20, R232, 0x28 ;  /* 0x00000028e8147836 */ /* 0x000fe40000000000 */
[----:B------:R1:W-:Y:S01]  /*11b40*/  @!P0 ST.E.64 desc[UR60][R8.64], R38 ;  /* 0x0000002608008985 */ /* 0x0003e2000c101b3c */
[----:B------:R-:W-:Y:S02]  /*11b50*/  ISETP.GE.AND P0, PT, R15, UR4, PT ;  /* 0x000000040f007c0c */ /* 0x000fe4000bf06270 */
[----:B------:R-:W-:Y:S02]  /*11b60*/  SHF.R.S32.HI R20, RZ, 0x1f, R20 ;  /* 0x0000001fff147819 */ /* 0x000fe40000011414 */
[----:B0-----:R-:W-:-:S04]  /*11b70*/  @!P2 LEA R6, P5, R12, R3, 0x2 ;  /* 0x000000030c06a211 */ /* 0x001fc800078a10ff */
[-C--:B------:R-:W-:Y:S01]  /*11b80*/  @!P2 LEA.HI.X R7, R12, R10.reuse, R13, 0x2, P5 ;  /* 0x0000000a0c07a211 */ /* 0x080fe200028f140d */
[C---:B------:R-:W-:Y:S02]  /*11b90*/  VIADD R12, R232.reuse, 0x40 ;  /* 0x00000040e80c7836 */ /* 0x040fe40000000000 */
[----:B------:R-:W-:Y:S01]  /*11ba0*/  VIADD R13, R232, 0x30 ;  /* 0x00000030e80d7836 */ /* 0x000fe20000000000 */
[----:B-1----:R-:W-:Y:S01]  /*11bb0*/  @!P3 LEA R8, P4, R14, R3, 0x2 ;  /* 0x000000030e08b211 */ /* 0x002fe200078810ff */
[----:B------:R0:W-:Y:S01]  /*11bc0*/  @!P2 ST.E.64 desc[UR60][R6.64], R4 ;  /* 0x000000040600a985 */ /* 0x0001e2000c101b3c */
[----:B------:R-:W-:Y:S02]  /*11bd0*/  ISETP.GE.AND P2, PT, R12, UR4, PT ;  /* 0x000000040c007c0c */ /* 0x000fe4000bf46270 */
[----:B------:R-:W-:Y:S02]  /*11be0*/  SHF.R.S32.HI R13, RZ, 0x1f, R13 ;  /* 0x0000001fff0d7819 */ /* 0x000fe4000001140d */
[----:B------:R-:W-:Y:S01]  /*11bf0*/  @!P3 LEA.HI.X R9, R14, R10, R20, 0x2, P4 ;  /* 0x0000000a0e09b211 */ /* 0x000fe200020f1414 */
[----:B------:R-:W-:-:S02]  /*11c00*/  VIADD R14, R232, 0x48 ;  /* 0x00000048e80e7836 */ /* 0x000fc40000000000 */
[----:B------:R-:W-:Y:S02]  /*11c10*/  VIADD R20, R232, 0x38 ;  /* 0x00000038e8147836 */ /* 0x000fe40000000000 */
[----:B------:R-:W-:Y:S01]  /*11c20*/  @!P3 ST.E.64 desc[UR60][R8.64], R46 ;  /* 0x0000002e0800b985 */ /* 0x000fe2000c101b3c */
[----:B------:R-:W-:Y:S02]  /*11c30*/  ISETP.GE.AND P3, PT, R14, UR4, PT ;  /* 0x000000040e007c0c */ /* 0x000fe4000bf66270 */
[----:B------:R-:W-:Y:S02]  /*11c40*/  SHF.R.S32.HI R20, RZ, 0x1f, R20 ;  /* 0x0000001fff147819 */ /* 0x000fe40000011414 */
[-C--:B0-----:R-:W-:Y:S02]  /*11c50*/  @!P1 LEA R4, P5, R11, R3.reuse, 0x2 ;  /* 0x000000030b049211 */ /* 0x081fe400078a10ff */
[----:B------:R-:W-:Y:S02]  /*11c60*/  @!P0 LEA R6, P4, R15, R3, 0x2 ;  /* 0x000000030f068211 */ /* 0x000fe400078810ff */
[-C--:B------:R-:W-:Y:S01]  /*11c70*/  @!P1 LEA.HI.X R5, R11, R10.reuse, R13, 0x2, P5 ;  /* 0x0000000a0b059211 */ /* 0x080fe200028f140d */
[C---:B------:R-:W-:Y:S01]  /*11c80*/  VIADD R11, R232.reuse, 0x50 ;  /* 0x00000050e80b7836 */ /* 0x040fe20000000000 */
[----:B------:R-:W-:Y:S01]  /*11c90*/  @!P0 LEA.HI.X R7, R15, R10, R20, 0x2, P4 ;  /* 0x0000000a0f078211 */ /* 0x000fe200020f1414 */
[----:B------:R-:W-:-:S02]  /*11ca0*/  VIADD R13, R232, 0x40 ;  /* 0x00000040e80d7836 */ /* 0x000fc40000000000 */
[----:B------:R0:W-:Y:S01]  /*11cb0*/  @!P1 ST.E.64 desc[UR60][R4.64], R50 ;  /* 0x0000003204009985 */ /* 0x0001e2000c101b3c */
[----:B------:R-:W-:Y:S01]  /*11cc0*/  ISETP.GE.AND P1, PT, R11, UR4, PT ;  /* 0x000000040b007c0c */ /* 0x000fe2000bf26270 */
[C---:B------:R-:W-:Y:S01]  /*11cd0*/  VIADD R15, R232.reuse, 0x58 ;  /* 0x00000058e80f7836 */ /* 0x040fe20000000000 */
[----:B------:R-:W-:Y:S01]  /*11ce0*/  SHF.R.S32.HI R13, RZ, 0x1f, R13 ;  /* 0x0000001fff0d7819 */ /* 0x000fe2000001140d */
[----:B------:R-:W-:Y:S01]  /*11cf0*/  VIADD R20, R232, 0x48 ;  /* 0x00000048e8147836 */ /* 0x000fe20000000000 */
[----:B------:R1:W-:Y:S02]  /*11d00*/  @!P0 ST.E.64 desc[UR60][R6.64], R54 ;  /* 0x0000003606008985 */ /* 0x0003e4000c101b3c */
[----:B------:R-:W-:Y:S02]  /*11d10*/  ISETP.GE.AND P0, PT, R15, UR4, PT ;  /* 0x000000040f007c0c */ /* 0x000fe4000bf06270 */
[----:B------:R-:W-:Y:S02]  /*11d20*/  SHF.R.S32.HI R20, RZ, 0x1f, R20 ;  /* 0x0000001fff147819 */ /* 0x000fe40000011414 */
[----:B0-----:R-:W-:-:S04]  /*11d30*/  @!P2 LEA R4, P5, R12, R3, 0x2 ;  /* 0x000000030c04a211 */ /* 0x001fc800078a10ff */
[-C--:B------:R-:W-:Y:S01]  /*11d40*/  @!P2 LEA.HI.X R5, R12, R10.reuse, R13, 0x2, P5 ;  /* 0x0000000a0c05a211 */ /* 0x080fe200028f140d */
[----:B------:R-:W-:Y:S01]  /*11d50*/  VIADD R12, R232, 0x60 ;  /* 0x00000060e80c7836 */ /* 0x000fe20000000000 */
[----:B-1----:R-:W-:Y:S01]  /*11d60*/  @!P3 LEA R6, P4, R14, R3, 0x2 ;  /* 0x000000030e06b211 */ /* 0x002fe200078810ff */
[----:B------:R-:W-:Y:S02]  /*11d70*/  VIADD R13, R232, 0x50 ;  /* 0x00000050e80d7836 */ /* 0x000fe40000000000 */
        /* <DEDUP_REMOVED lines=77> */
[----:B0-----:R-:W-:Y:S02]  /*12250*/  @!P2 LEA R4, P1, R12, R3, 0x2 ;  /* 0x000000030c04a211 */ /* 0x001fe400078210ff */
[----:B------:R-:W-:-:S02]  /*12260*/  SHF.R.S32.HI R15, RZ, 0x1f, R15 ;  /* 0x0000001fff0f7819 */ /* 0x000fc4000001140f */
[----:B------:R-:W-:Y:S01]  /*12270*/  @!P2 LEA.HI.X R5, R12, R10, R14, 0x2, P1 ;  /* 0x0000000a0c05a211 */ /* 0x000fe200008f140e */
[C---:B------:R-:W-:Y:S01]  /*12280*/  VIADD R14, R232.reuse, 0xc0 ;  /* 0x000000c0e80e7836 */ /* 0x040fe20000000000 */
[----:B------:R-:W-:Y:S01]  /*12290*/  ISETP.GE.AND P1, PT, R13, UR4, PT ;  /* 0x000000040d007c0c */ /* 0x000fe2000bf26270 */
[----:B------:R-:W-:Y:S02]  /*122a0*/  VIADD R12, R232, 0xc8 ;  /* 0x000000c8e80c7836 */ /* 0x000fe40000000000 */
[----:B------:R0:W-:Y:S01]  /*122b0*/  @!P2 ST.E.64 desc[UR60][R4.64], R106 ;  /* 0x0000006a0400a985 */ /* 0x0001e2000c101b3c */
[----:B------:R-:W-:Y:S02]  /*122c0*/  ISETP.GE.AND P2, PT, R14, UR4, PT ;  /* 0x000000040e007c0c */ /* 0x000fe4000bf46270 */
[----:B-1----:R-:W-:-:S04]  /*122d0*/  @!P4 LEA R6, P0, R20, R3, 0x2 ;  /* 0x000000031406c211 */ /* 0x002fc800078010ff */
[----:B------:R-:W-:Y:S02]  /*122e0*/  @!P4 LEA.HI.X R7, R20, R10, R21, 0x2, P0 ;  /* 0x0000000a1407c211 */ /* 0x000fe400000f1415 */
[----:B------:R-:W-:-:S03]  /*122f0*/  ISETP.GE.AND P0, PT, R12, UR4, PT ;  /* 0x000000040c007c0c */ /* 0x000fc6000bf06270 */
[----:B------:R1:W-:Y:S01]  /*12300*/  @!P4 ST.E.64 desc[UR60][R6.64], R110 ;  /* 0x0000006e0600c985 */ /* 0x0003e2000c101b3c */
[----:B0-----:R-:W-:-:S04]  /*12310*/  @!P3 LEA R4, P5, R11, R3, 0x2 ;  /* 0x000000030b04b211 */ /* 0x001fc800078a10ff */
[----:B------:R-:W-:Y:S01]  /*12320*/  @!P3 LEA.HI.X R5, R11, R10, R15, 0x2, P5 ;  /* 0x0000000a0b05b211 */ /* 0x000fe200028f140f */
[C---:B------:R-:W-:Y:S02]  /*12330*/  VIADD R15, R232.reuse, 0xb8 ;  /* 0x000000b8e80f7836 */ /* 0x040fe40000000000 */
[----:B------:R-:W-:Y:S02]  /*12340*/  VIADD R11, R232, 0xd0 ;  /* 0x000000d0e80b7836 */ /* 0x000fe40000000000 */
[----:B------:R0:W-:Y:S01]  /*12350*/  @!P3 ST.E.64 desc[UR60][R4.64], R114 ;  /* 0x000000720400b985 */ /* 0x0001e2000c101b3c */
[----:B------:R-:W-:Y:S02]  /*12360*/  SHF.R.S32.HI R15, RZ, 0x1f, R15 ;  /* 0x0000001fff0f7819 */ /* 0x000fe4000001140f */
[----:B-1----:R-:W-:Y:S02]  /*12370*/  @!P1 LEA R6, P4, R13, R3, 0x2 ;  /* 0x000000030d069211 */ /* 0x002fe400078810ff */
[----:B------:R-:W-:-:S02]  /*12380*/  ISETP.GE.AND P3, PT, R11, UR4, PT ;  /* 0x000000040b007c0c */ /* 0x000fc4000bf66270 */
[----:B------:R-:W-:Y:S01]  /*12390*/  @!P1 LEA.HI.X R7, R13, R10, R15, 0x2, P4 ;  /* 0x0000000a0d079211 */ /* 0x000fe200020f140f */
[----:B------:R-:W-:Y:S01]  /*123a0*/  VIADD R15, R232, 0xc0 ;  /* 0x000000c0e80f7836 */ /* 0x000fe20000000000 */
[-C--:B------:R-:W-:Y:S01]  /*123b0*/  @!P0 LEA R8, P4, R12, R3.reuse, 0x2 ;  /* 0x000000030c088211 */ /* 0x080fe200078810ff */
[----:B------:R-:W-:Y:S02]  /*123c0*/  VIADD R13, R232, 0xc8 ;  /* 0x000000c8e80d7836 */ /* 0x000fe40000000000 */
[----:B------:R-:W-:Y:S01]  /*123d0*/  @!P1 ST.E.64 desc[UR60][R6.64], R118 ;  /* 0x0000007606009985 */ /* 0x000fe2000c101b3c */
[----:B------:R-:W-:Y:S02]  /*123e0*/  SHF.R.S32.HI R15, RZ, 0x1f, R15 ;  /* 0x0000001fff0f7819 */ /* 0x000fe4000001140f */
[----:B0-----:R-:W-:Y:S02]  /*123f0*/  @!P2 LEA R4, P5, R14, R3, 0x2 ;  /* 0x000000030e04a211 */ /* 0x001fe400078a10ff */
[----:B------:R-:W-:-:S02]  /*12400*/  SHF.R.S32.HI R13, RZ, 0x1f, R13 ;  /* 0x0000001fff0d7819 */ /* 0x000fc4000001140d */
[-C--:B------:R-:W-:Y:S02]  /*12410*/  @!P2 LEA.HI.X R5, R14, R10.reuse, R15, 0x2, P5 ;  /* 0x0000000a0e05a211 */ /* 0x080fe400028f140f */
[----:B------:R-:W-:Y:S01]  /*12420*/  @!P0 LEA.HI.X R9, R12, R10, R13, 0x2, P4 ;  /* 0x0000000a0c098211 */ /* 0x000fe200020f140d */
[----:B------:R-:W-:Y:S01]  /*12430*/  VIADD R12, R232, 0xd0 ;  /* 0x000000d0e80c7836 */ /* 0x000fe20000000000 */
[----:B------:R-:W-:Y:S01]  /*12440*/  ISETP.GE.AND P1, PT, R237, UR4, PT ;  /* 0x00000004ed007c0c */ /* 0x000fe2000bf26270 */
[----:B------:R0:W-:Y:S01]  /*12450*/  @!P2 ST.E.64 desc[UR60][R4.64], R122 ;  /* 0x0000007a0400a985 */ /* 0x0001e2000c101b3c */
[----:B------:R-:W-:Y:S02]  /*12460*/  ISETP.GE.AND P4, PT, R236, UR4, PT ;  /* 0x00000004ec007c0c */ /* 0x000fe4000bf86270 */
[----:B------:R-:W-:Y:S01]  /*12470*/  SHF.R.S32.HI R12, RZ, 0x1f, R12 ;  /* 0x0000001fff0c7819 */ /* 0x000fe2000001140c */
[----:B------:R1:W-:Y:S01]  /*12480*/  @!P0 ST.E.64 desc[UR60][R8.64], R126 ;  /* 0x0000007e08008985 */ /* 0x0003e2000c101b3c */
[----:B------:R-:W-:-:S02]  /*12490*/  ISETP.GE.AND P2, PT, R235, UR4, PT ;  /* 0x00000004eb007c0c */ /* 0x000fc4000bf46270 */
[----:B------:R-:W-:Y:S02]  /*124a0*/  ISETP.GE.AND P0, PT, R234, UR4, PT ;  /* 0x00000004ea007c0c */ /* 0x000fe4000bf06270 */
[----:B------:R-:W-:Y:S02]  /*124b0*/  SHF.R.S32.HI R14, RZ, 0x1f, R235 ;  /* 0x0000001fff0e7819 */ /* 0x000fe400000114eb */
[----:B0-----:R-:W-:-:S04]  /*124c0*/  @!P3 LEA R4, P5, R11, R3, 0x2 ;  /* 0x000000030b04b211 */ /* 0x001fc800078a10ff */
[-C--:B------:R-:W-:Y:S02]  /*124d0*/  @!P3 LEA.HI.X R5, R11, R10.reuse, R12, 0x2, P5 ;  /* 0x0000000a0b05b211 */ /* 0x080fe400028f140c */
[----:B------:R-:W-:Y:S02]  /*124e0*/  SHF.R.S32.HI R11, RZ, 0x1f, R237 ;  /* 0x0000001fff0b7819 */ /* 0x000fe400000114ed */
[CC--:B------:R-:W-:Y:S01]  /*124f0*/  @!P1 LEA R6, P5, R237.reuse, R3.reuse, 0x2 ;  /* 0x00000003ed069211 */ /* 0x0c0fe200078a10ff */
[----:B------:R0:W-:Y:S01]  /*12500*/  @!P3 ST.E.64 desc[UR60][R4.64], R130 ;  /* 0x000000820400b985 */ /* 0x0001e2000c101b3c */
[----:B------:R-:W-:Y:S02]  /*12510*/  SHF.R.S32.HI R12, RZ, 0x1f, R236 ;  /* 0x0000001fff0c7819 */ /* 0x000fe400000114ec */
[----:B------:R-:W-:Y:S02]  /*12520*/  @!P1 LEA.HI.X R7, R237, R10, R11, 0x2, P5 ;  /* 0x0000000aed079211 */ /* 0x000fe400028f140b */
[----:B-1----:R-:W-:-:S02]  /*12530*/  @!P2 LEA R8, P5, R235, R3, 0x2 ;  /* 0x00000003eb08a211 */ /* 0x002fc400078a10ff */
[----:B------:R-:W-:Y:S01]  /*12540*/  SHF.R.S32.HI R11, RZ, 0x1f, R234 ;  /* 0x0000001fff0b7819 */ /* 0x000fe200000114ea */
[----:B------:R1:W-:Y:S01]  /*12550*/  @!P1 ST.E.64 desc[UR60][R6.64], R134 ;  /* 0x0000008606009985 */ /* 0x0003e2000c101b3c */
[----:B------:R-:W-:Y:S02]  /*12560*/  @!P2 LEA.HI.X R9, R235, R10, R14, 0x2, P5 ;  /* 0x0000000aeb09a211 */ /* 0x000fe400028f140e */
[----:B0-----:R-:W-:-:S04]  /*12570*/  @!P4 LEA R4, P3, R236, R3, 0x2 ;  /* 0x00000003ec04c211 */ /* 0x001fc800078610ff */
[----:B------:R-:W-:Y:S02]  /*12580*/  @!P4 LEA.HI.X R5, R236, R10, R12, 0x2, P3 ;  /* 0x0000000aec05c211 */ /* 0x000fe400018f140c */
[----:B------:R-:W-:-:S03]  /*12590*/  @!P0 LEA R12, P3, R234, R3, 0x2 ;  /* 0x00000003ea0c8211 */ /* 0x000fc600078610ff */
[----:B------:R1:W-:Y:S01]  /*125a0*/  @!P4 ST.E.64 desc[UR60][R4.64], R138 ;  /* 0x0000008a0400c985 */ /* 0x0003e2000c101b3c */
[----:B------:R-:W-:-:S03]  /*125b0*/  @!P0 LEA.HI.X R13, R234, R10, R11, 0x2, P3 ;  /* 0x0000000aea0d8211 */ /* 0x000fc600018f140b */
[----:B------:R1:W-:Y:S04]  /*125c0*/  @!P2 ST.E.64 desc[UR60][R8.64], R142 ;  /* 0x0000008e0800a985 */ /* 0x0003e8000c101b3c */
[----:B------:R1:W-:Y:S01]  /*125d0*/  @!P0 ST.E.64 desc[UR60][R12.64], R146 ;  /* 0x000000920c008985 */ /* 0x0003e2000c101b3c */
[----:B------:R-:W-:-:S13]  /*125e0*/  ISETP.GE.AND P0, PT, R233, UR4, PT ;  /* 0x00000004e9007c0c */ /* 0x000fda000bf06270 */
[----:B-1----:R-:W-:Y:S05]  /*125f0*/  @P0 BRA `(.L_x_10322) ;  /* 0x0000000c00e80947 */ /* 0x002fea0003800000 */
[----:B------:R-:W-:Y:S02]  /*12600*/  SHF.R.S32.HI R11, RZ, 0x1f, R233 ;  /* 0x0000001fff0b7819 */ /* 0x000fe400000114e9 */
[----:B------:R-:W-:-:S04]  /*12610*/  LEA R4, P0, R233, R3, 0x2 ;  /* 0x00000003e9047211 */ /* 0x000fc800078010ff */
[----:B------:R-:W-:-:S05]  /*12620*/  LEA.HI.X R5, R233, R10, R11, 0x2, P0 ;  /* 0x0000000ae9057211 */ /* 0x000fca00000f140b */
[----:B------:R0:W-:Y:S01]  /*12630*/  ST.E.64 desc[UR60][R4.64], R150 ;  /* 0x0000009604007985 */ /* 0x0001e2000c101b3c */
[----:B------:R-:W-:Y:S05]  /*12640*/  BRA `(.L_x_10322) ;  /* 0x0000000c00d47947 */ /* 0x000fea0003800000 */
.L_x_10309:
        /* <DEDUP_REMOVED lines=26> */
.L_x_10327:
        /* <DEDUP_REMOVED lines=18> */
[----:B------:R-:W-:-:S05]  /*12910*/  SEL R24, R24, 0xa78, P0 ;  /* 0x00000a7818187807 */ /* 0x000fca0000000000 */
[----:B------:R-:W3:Y:S08]  /*12920*/  LDC.64 R8, c[0x0][R24+0x220] ;  /* 0x0000880018087b82 */ /* 0x000ef00000000a00 */
[----:B------:R-:W4:Y:S08]  /*12930*/  LDC.64 R12, c[0x0][R24+0x218] ;  /* 0x00008600180c7b82 */ /* 0x000f300000000a00 */
[----:B------:R-:W5:Y:S08]  /*12940*/  LDC.64 R10, c[0x0][R24+0x228] ;  /* 0x00008a00180a7b82 */ /* 0x000f700000000a00 */
[----:B------:R-:W0:Y:S08]  /*12950*/  @P1 LDC R0, c[0x0][0xcec] ;  /* 0x00033b00ff001b82 */ /* 0x000e300000000800 */
[----:B------:R-:W1:Y:S08]  /*12960*/  LDC.64 R6, c[0x0][R24+0x210] ;  /* 0x0000840018067b82 */ /* 0x000e700000000a00 */
[----:B------:R-:W5:Y:S01]  /*12970*/  @P1 LDC R27, c[0x0][0xcf0] ;  /* 0x00033c00ff1b1b82 */ /* 0x000f620000000800 */
[----:B0-----:R-:W-:-:S07]  /*12980*/  @P1 IMAD.HI.U32 R0, R31, R0, RZ ;  /* 0x000000001f001227 */ /* 0x001fce00078e00ff */
[----:B--2---:R-:W0:Y:S01]  /*12990*/  @!P0 LDC R4, c[0x0][0xc50] ;  /* 0x00031400ff048b82 */ /* 0x004e220000000800 */
[-C--:B---3--:R-:W-:Y:S02]  /*129a0*/  IMAD R9, R9, R29.reuse, RZ ;  /* 0x0000001d09097224 */ /* 0x088fe400078e02ff */
[----:B------:R-:W-:-:S05]  /*129b0*/  IMAD.WIDE.U32 R14, R8, R29, RZ ;  /* 0x0000001d080e7225 */ /* 0x000fca00078e00ff */
[----:B------:R-:W2:Y:S01]  /*129c0*/  @!P0 LDC R5, c[0x0][0xc54] ;  /* 0x00031500ff058b82 */ /* 0x000ea20000000800 */
        /* <DEDUP_REMOVED lines=17> */
[-C--:B-1----:R-:W-:Y:S01]  /*12ae0*/  IMAD R0, R7, R11.reuse, RZ ;  /* 0x0000000b07007224 */ /* 0x082fe200078e02ff */
[----:B------:R-:W-:Y:S01]  /*12af0*/  SHF.R.S32.HI R13, RZ, 0x1f, R11 ;  /* 0x0000001fff0d7819 */ /* 0x000fe2000001140b */
[----:B------:R-:W-:Y:S02]  /*12b00*/  IMAD.MOV.U32 R7, RZ, RZ, -0x800000 ;  /* 0xff800000ff077424 */ /* 0x000fe400078e00ff */
[----:B------:R-:W-:-:S04]  /*12b10*/  IMAD.WIDE.U32 R8, R6, R11, R8 ;  /* 0x0000000b06087225 */ /* 0x000fc800078e0008 */
[----:B------:R-:W-:Y:S01]  /*12b20*/  IMAD R13, R6, R13, R0 ;  /* 0x0000000d060d7224 */ /* 0x000fe200078e0200 */
[----:B0-----:R-:W-:-:S03]  /*12b30*/  LEA R4, P0, R8, R4, 0x2 ;  /* 0x0000000408047211 */ /* 0x001fc600078010ff */
[----:B------:R-:W-:-:S05]  /*12b40*/  IMAD.IADD R0, R9, 0x1, R13 ;  /* 0x0000000109007824 */ /* 0x000fca00078e020d */
[----:B--2---:R-:W-:-:S05]  /*12b50*/  LEA.HI.X R5, R8, R5, R0, 0x2, P0 ;  /* 0x0000000508057211 */ /* 0x004fca00000f1400 */
[----:B------:R2:W-:Y:S02]  /*12b60*/  STG.E desc[UR60][R4.64], R7 ;  /* 0x0000000704007986 */ /* 0x0005e4000c10193c */
.L_x_10329:
[----:B------:R-:W-:Y:S05]  /*12b70*/  BSYNC B1 ;  /* 0x0000000000017941 */ /* 0x000fea0003800000 */
.L_x_10328:
[----:B------:R-:W-:Y:S05]  /*12b80*/  @P2 BRA `(.L_x_10322) ;  /* 0x0000000800842947 */ /* 0x000fea0003800000 */
[----:B------:R-:W3:Y:S01]  /*12b90*/  LDC R21, c[0x0][0xce8] ;  /* 0x00033a00ff157b82 */ /* 0x000ee20000000800 */
[----:B--2---:R-:W-:Y:S01]  /*12ba0*/  SHF.R.S32.HI R5, RZ, 0x1f, R30 ;  /* 0x0000001fff057819 */ /* 0x004fe2000001141e */
[----:B------:R-:W-:Y:S01]  /*12bb0*/  ULDC.64 UR4, c[0x0][0xba0] ;  /* 0x0002e80000047ab9 */ /* 0x000fe20000000a00 */
[----:B------:R-:W-:Y:S02]  /*12bc0*/  VIADD R25, R203, 0xc0 ;  /* 0x000000c0cb197836 */ /* 0x000fe40000000000 */
[----:B------:R-:W-:Y:S01]  /*12bd0*/  LEA.HI R8, R5, R30, RZ, 0x3 ;  /* 0x0000001e05087211 */ /* 0x000fe200078f18ff */
[----:B------:R-:W-:Y:S02]  /*12be0*/  IMAD R0, R26, UR4, RZ ;  /* 0x000000041a007c24 */ /* 0x000fe4000f8e02ff */
[C---:B------:R-:W-:Y:S01]  /*12bf0*/  IMAD.WIDE.U32 R4, R3.reuse, UR4, RZ ;  /* 0x0000000403047c25 */ /* 0x040fe2000f8e00ff */
[----:B------:R-:W-:Y:S02]  /*12c00*/  LOP3.LUT R9, R8, 0xfffffff8, RZ, 0xc0, !PT ;  /* 0xfffffff808097812 */ /* 0x000fe400078ec0ff */
[----:B------:R-:W-:Y:S01]  /*12c10*/  SHF.R.S32.HI R8, RZ, 0x3, R8 ;  /* 0x00000003ff087819 */ /* 0x000fe20000011408 */
[----:B------:R-:W-:Y:S01]  /*12c20*/  IMAD R7, R3, UR5, R0 ;  /* 0x0000000503077c24 */ /* 0x000fe2000f8e0200 */
[----:B------:R-:W-:Y:S01]  /*12c30*/  ULDC.64 UR4, c[0x0][0xbe8] ;  /* 0x0002fa0000047ab9 */ /* 0x000fe20000000a00 */
[----:B------:R-:W-:-:S02]  /*12c40*/  IMAD.IADD R0, R30, 0x1, -R9 ;  /* 0x000000011e007824 */ /* 0x000fc400078e0a09 */
        /* <DEDUP_REMOVED lines=19> */
[----:B------:R-:W-:Y:S01]  /*12d80*/  IMAD R7, R21, R6, R9 ;  /* 0x0000000615077224 */ /* 0x000fe200078e0209 */
[----:B------:R-:W-:Y:S01]  /*12d90*/  SHF.R.S32.HI R6, RZ, 0x1f, R25 ;  /* 0x0000001fff067819 */ /* 0x000fe20000011419 */
        /* <DEDUP_REMOVED lines=9> */
[----:B------:R-:W-:-:S03]  /*12e30*/  ULDC.64 UR4, c[0x0][0xb80] ;  /* 0x0002e00000047ab9 */ /* 0x000fc60000000a00 */
[----:B------:R-:W-:Y:S01]  /*12e40*/  IMAD.IADD R5, R5, 0x1, R3 ;  /* 0x0000000105057824 */ /* 0x000fe200078e0203 */
[----:B------:R-:W-:Y:S01]  /*12e50*/  LEA R3, P0, R4, UR4, 0x1 ;  /* 0x0000000404037c11 */ /* 0x000fe2000f8008ff */
[----:B------:R-:W-:-:S03]  /*12e60*/  UMOV UR4, 0xffffffff ;  /* 0xffffffff00047882 */ /* 0x000fc60000000000 */
[----:B------:R-:W-:Y:S01]  /*12e70*/  LEA.HI.X R4, R4, UR5, R5, 0x1, P0 ;  /* 0x0000000504047c11 */ /* 0x000fe200080f0c05 */
[----:B------:R-:W-:Y:S08]  /*12e80*/  BRA.DIV UR4, `(.L_x_10330) ;  /* 0x0000009e04f07947 */ /* 0x000ff0000b800000 */
[----:B------:R2:W3:Y:S04]  /*12e90*/  SHFL.IDX PT, R0, R4, RZ, 0x181f ;  /* 0x00181fff04007589 */ /* 0x0004e800000e0000 */
[----:B------:R2:W4:Y:S02]  /*12ea0*/  SHFL.IDX PT, R14, R3, RZ, 0x181f ;  /* 0x00181fff030e7589 */ /* 0x00052400000e0000 */
.L_x_10553:
        /* <DEDUP_REMOVED lines=12> */
[-C--:B----4-:R-:W-:Y:S02]  /*12f70*/  @!P3 LEA R8, P5, R203, R14.reuse, 0x1 ;  /* 0x0000000ecb08b211 */ /* 0x090fe400078a08ff */
[----:B------:R-:W-:Y:S02]  /*12f80*/  @!P2 LEA R10, P4, R221, R14, 0x1 ;  /* 0x0000000edd0aa211 */ /* 0x000fe400078808ff */
[----:B---3--:R-:W-:Y:S02]  /*12f90*/  @!P3 LEA.HI.X R9, R203, R0, R5, 0x1, P5 ;  /* 0x00000000cb09b211 */ /* 0x008fe400028f0c05 */
[----:B------:R-:W-:Y:S02]  /*12fa0*/  SHF.R.S32.HI R5, RZ, 0x1f, R220 ;  /* 0x0000001fff057819 */ /* 0x000fe400000114dc */
[----:B------:R-:W-:Y:S01]  /*12fb0*/  @!P1 LEA R12, P5, R220, R14, 0x1 ;  /* 0x0000000edc0c9211 */ /* 0x000fe200078a08ff */
[----:B------:R3:W-:Y:S01]  /*12fc0*/  @!P3 ST.E.128 desc[UR60][R8.64], RZ ;  /* 0x000000ff0800b985 */ /* 0x0007e2000c101d3c */
[----:B------:R-:W-:-:S02]  /*12fd0*/  @!P2 LEA.HI.X R11, R221, R0, R15, 0x1, P4 ;  /* 0x00000000dd0ba211 */ /* 0x000fc400020f0c0f */
[C---:B------:R-:W-:Y:S02]  /*12fe0*/  @!P0 LEA R14, P4, R25.reuse, R14, 0x1 ;  /* 0x0000000e190e8211 */ /* 0x040fe400078808ff */
[-C--:B------:R-:W-:Y:S01]  /*12ff0*/  @!P1 LEA.HI.X R13, R220, R0.reuse, R5, 0x1, P5 ;  /* 0x00000000dc0d9211 */ /* 0x080fe200028f0c05 */
[----:B------:R3:W-:Y:S01]  /*13000*/  @!P2 ST.E.128 desc[UR60][R10.64], RZ ;  /* 0x000000ff0a00a985 */ /* 0x0007e2000c101d3c */
[----:B------:R-:W-:-:S03]  /*13010*/  @!P0 LEA.HI.X R15, R25, R0, R6, 0x1, P4 ;  /* 0x00000000190f8211 */ /* 0x000fc600020f0c06 */
[----:B------:R3:W-:Y:S04]  /*13020*/  @!P1 ST.E.128 desc[UR60][R12.64], RZ ;  /* 0x000000ff0c009985 */ /* 0x0007e8000c101d3c */
[----:B------:R3:W-:Y:S02]  /*13030*/  @!P0 ST.E.128 desc[UR60][R14.64], RZ ;  /* 0x000000ff0e008985 */ /* 0x0007e4000c101d3c */
.L_x_10332:
[----:B------:R-:W-:Y:S05]  /*13040*/  BSYNC B1 ;  /* 0x0000000000017941 */ /* 0x000fea0003800000 */
.L_x_10331:
[----:B------:R-:W-:-:S03]  /*13050*/  UMOV UR4, 0xffffffff ;  /* 0xffffffff00047882 */ /* 0x000fc60000000000 */
[----:B------:R-:W-:Y:S05]  /*13060*/  BRA.DIV UR4, `(.L_x_10333) ;  /* 0x0000009e04ac7947 */ /* 0x000fea000b800000 */
[----:B---3--:R3:W0:Y:S04]  /*13070*/  SHFL.IDX PT, R0, R4, 0x1, 0x181f ;  /* 0x00381f0004007f89 */ /* 0x00862800000e0000 */
[----:B----4-:R3:W4:Y:S02]  /*13080*/  SHFL.IDX PT, R14, R3, 0x1, 0x181f ;  /* 0x00381f00030e7f89 */ /* 0x01072400000e0000 */
.L_x_10557:
        /* <DEDUP_REMOVED lines=12> */
[-C--:B----4-:R-:W-:Y:S02]  /*13150*/  @!P3 LEA R8, P5, R203, R14.reuse, 0x1 ;  /* 0x0000000ecb08b211 */ /* 0x090fe400078a08ff */
        /* <DEDUP_REMOVED lines=11> */
.L_x_10335:
[----:B------:R-:W-:Y:S05]  /*13210*/  BSYNC B1 ;  /* 0x0000000000017941 */ /* 0x000fea0003800000 */
.L_x_10334:
[----:B------:R-:W-:-:S03]  /*13220*/  UMOV UR4, 0xffffffff ;  /* 0xffffffff00047882 */ /* 0x000fc60000000000 */
[----:B------:R-:W-:Y:S05]  /*13230*/  BRA.DIV UR4, `(.L_x_10336) ;  /* 0x0000009e04807947 */ /* 0x000fea000b800000 */
[----:B0-----:R0:W0:Y:S04]  /*13240*/  SHFL.IDX PT, R0, R4, 0x2, 0x181f ;  /* 0x00581f0004007f89 */ /* 0x00102800000e0000 */
[----:B----4-:R4:W0:Y:S02]  /*13250*/  SHFL.IDX PT, R14, R3, 0x2, 0x181f ;  /* 0x00581f00030e7f89 */ /* 0x01082400000e0000 */
.L_x_10561:
        /* <DEDUP_REMOVED lines=12> */
[-C--:B0-----:R-:W-:Y:S02]  /*13320*/  @!P3 LEA R8, P5, R203, R14.reuse, 0x1 ;  /* 0x0000000ecb08b211 */ /* 0x081fe400078a08ff */
[----:B------:R-:W-:Y:S02]  /*13330*/  @!P2 LEA R10, P4, R221, R14, 0x1 ;  /* 0x0000000edd0aa211 */ /* 0x000fe400078808ff */
[----:B------:R-:W-:Y:S02]  /*13340*/  @!P3 LEA.HI.X R9, R203, R0, R12, 0x1, P5 ;  /* 0x00000000cb09b211 */ /* 0x000fe400028f0c0c */
        /* <DEDUP_REMOVED lines=9> */
.L_x_10338:
[----:B------:R-:W-:Y:S05]  /*133e0*/  BSYNC B1 ;  /* 0x0000000000017941 */ /* 0x000fea0003800000 */
.L_x_10337:
[----:B------:R-:W-:-:S03]  /*133f0*/  UMOV UR4, 0xffffffff ;  /* 0xffffffff00047882 */ /* 0x000fc60000000000 */
[----:B------:R-:W-:Y:S05]  /*13400*/  BRA.DIV UR4, `(.L_x_10339) ;  /* 0x0000009e04547947 */ /* 0x000fea000b800000 */
[----:B0-----:R0:W0:Y:S04]  /*13410*/  SHFL.IDX PT, R0, R4, 0x3, 0x181f ;  /* 0x00781f0004007f89 */ /* 0x00102800000e0000 */
[----:B------:R0:W0:Y:S02]  /*13420*/  SHFL.IDX PT, R14, R3, 0x3, 0x181f ;  /* 0x00781f00030e7f89 */ /* 0x00002400000e0000 */
.L_x_10565:
        /* <DEDUP_REMOVED lines=11> */
[-C--:B------:R-:W-:Y:S02]  /*134e0*/  @!P3 LEA R4, P5, R203, R14.reuse, 0x1 ;  /* 0x0000000ecb04b211 */ /* 0x080fe400078a08ff */
        /* <DEDUP_REMOVED lines=11> */
.L_x_10322:
[----:B------:R-:W-:Y:S05]  /*135a0*/  BSYNC B0 ;  /* 0x0000000000007941 */ /* 0x000fea0003800000 */
.L_x_10308:
[----:B------:R-:W-:Y:S02]  /*135b0*/  ULDC UR4, c[0x0][0xd3c] ;  /* 0x00034f0000047ab9 */ /* 0x000fe40000000800 */
[----:B-1----:R-:W-:-:S13]  /*135c0*/  ISETP.GE.AND P0, PT, R43, UR4, PT ;  /* 0x000000042b007c0c */ /* 0x002fda000bf06270 */
[----:B------:R-:W-:Y:S05]  /*135d0*/  @!P0 BRA `(.L_x_10340) ;  /* 0xfffffedc00948947 */ /* 0x000fea000383ffff */
[----:B------:R-:W-:Y:S05]  /*135e0*/  BRA `(.L_x_10192) ;  /* 0x00000088009c7947 */ /* 0x000fea0003800000 */
.L_x_10190:
        /* <DEDUP_REMOVED lines=20> */
.L_x_10341:
        /* <DEDUP_REMOVED lines=43> */
.L_x_10345:
        /* <DEDUP_REMOVED lines=38> */
.L_x_10343:
        /* <DEDUP_REMOVED lines=20> */
.L_x_10346:
        /* <DEDUP_REMOVED lines=54> */
.L_x_10344:
[----:B------:R-:W-:Y:S01]  /*140e0*/  IMAD.U32 R2, RZ, RZ, UR6 ;  /* 0x00000006ff027e24 */ /* 0x000fe2000f8e00ff */
[----:B------:R0:W-:Y:S04]  /*140f0*/  STL [R1+0x4], RZ ;  /* 0x000004ff01007387 */ /* 0x0001e80000100800 */
[----:B------:R0:W-:Y:S04]  /*14100*/  STL [R1+0x8], RZ ;  /* 0x000008ff01007387 */ /* 0x0001e80000100800 */
[----:B------:R0:W-:Y:S02]  /*14110*/  STL [R1], R2 ;  /* 0x0000000201007387 */ /* 0x0001e40000100800 */
.L_x_10347:
        /* <DEDUP_REMOVED lines=10> */
.L_x_10342:
        /* <DEDUP_REMOVED lines=24> */
[----:B------:R-:W-:Y:S02]  /*14340*/  IMAD.MOV.U32 R2, RZ, RZ, 0x1 ;  /* 0x00000001ff027424 */ /* 0x000fe400078e00ff */
[----:B------:R-:W-:Y:S01]  /*14350*/  IMAD.MOV.U32 R4, RZ, RZ, 0x1 ;  /* 0x00000001ff047424 */ /* 0x000fe200078e00ff */
[----:B---3--:R-:W-:-:S06]  /*14360*/  ULEA UR4, UR5, UR4, 0x18 ;  /* 0x0000000405047291 */ /* 0x008fcc000f8ec03f */
[----:B------:R-:W-:-:S04]  /*14370*/  IMAD.U32 R18, RZ, RZ, UR4 ;  /* 0x00000004ff127e24 */ /* 0x000fc8000f8e00ff */
[----:B------:R-:W-:-:S05]  /*14380*/  IMAD R3, R3, 0x2, R18 ;  /* 0x0000000203037824 */ /* 0x000fca00078e0212 */
[----:B------:R0:W-:Y:S04]  /*14390*/  STL [R1+0x14], R3 ;  /* 0x0000140301007387 */ /* 0x0001e80000100800 */
[----:B------:R-:W-:Y:S04]  /*143a0*/  STL [R1+0x80], RZ ;  /* 0x000080ff01007387 */ /* 0x000fe80000100800 */
[----:B------:R2:W-:Y:S01]  /*143b0*/  STL [R1+0x20], R2 ;  /* 0x0000200201007387 */ /* 0x0005e20000100800 */
[----:B0-----:R-:W-:-:S03]  /*143c0*/  LOP3.LUT R3, R0, 0x40, RZ, 0xfc, !PT ;  /* 0x0000004000037812 */ /* 0x001fc600078efcff */
[----:B------:R0:W-:Y:S04]  /*143d0*/  STL [R1+0x10], RZ ;  /* 0x000010ff01007387 */ /* 0x0001e80000100800 */
[----:B------:R0:W-:Y:S01]  /*143e0*/  STL [R1+0x1c], R4 ;  /* 0x00001c0401007387 */ /* 0x0001e20000100800 */
[C---:B--2---:R-:W-:Y:S02]  /*143f0*/  LOP3.LUT R2, R0.reuse, 0x80, RZ, 0xfc, !PT ;  /* 0x0000008000027812 */ /* 0x044fe400078efcff */
[----:B------:R-:W-:-:S07]  /*14400*/  LOP3.LUT R0, R0, 0xc0, RZ, 0xfc, !PT ;  /* 0x000000c000007812 */ /* 0x000fce00078efcff */
.L_x_10496:
[----:B--2---:R-:W2:Y:S01]  /*14410*/  LDL R0, [R1+0xc] ;  /* 0x00000c0001007983 */ /* 0x004ea20000100800 */
[----:B------:R-:W2:Y:S01]  /*14420*/  LDC.64 R2, c[0x0][0xd88] ;  /* 0x00036200ff027b82 */ /* 0x000ea20000000a00 */
[----:B------:R-:W-:Y:S05]  /*14430*/  YIELD ;  /* 0x0000000000007946 */ /* 0x000fea0003800000 */
[----:B------:R-:W-:Y:S01]  /*14440*/  ULDC.64 UR4, c[0x0][0xb20] ;  /* 0x0002c80000047ab9 */ /* 0x000fe20000000a00 */
[----:B01----:R-:W-:Y:S02]  /*14450*/  CS2R R8, SRZ ;  /* 0x0000000000087805 */ /* 0x003fe4000001ff00 */
[----:B------:R-:W-:Y:S01]  /*14460*/  ISETP.NE.U32.AND P0, PT, RZ, UR4, PT ;  /* 0x00000004ff007c0c */ /* 0x000fe2000bf05070 */
[----:B------:R-:W-:Y:S01]  /*14470*/  ULDC.64 UR10, c[0x0][0xb10] ;  /* 0x0002c400000a7ab9 */ /* 0x000fe20000000a00 */
[----:B------:R-:W-:Y:S01]  /*14480*/  ULDC.64 UR8, c[0x0][0xb08] ;  /* 0x0002c20000087ab9 */ /* 0x000fe20000000a00 */
[----:B------:R-:W-:Y:S01]  /*14490*/  ULDC.64 UR6, c[0x0][0xb00] ;  /* 0x0002c00000067ab9 */ /* 0x000fe20000000a00 */
[----:B--2---:R-:W-:-:S05]  /*144a0*/  IMAD.WIDE R2, R0, 0x4, R2 ;  /* 0x0000000400027825 */ /* 0x004fca00078e0202 */
[----:B------:R-:W0:Y:S01]  /*144b0*/  LDG.E R13, desc[UR60][R2.64] ;  /* 0x0000003c020d7981 */ /* 0x000e22000c1e1900 */
[----:B------:R-:W-:Y:S01]  /*144c0*/  ISETP.NE.AND.EX P0, PT, RZ, UR5, PT, P0 ;  /* 0x00000005ff007c0c */ /* 0x000fe2000bf05300 */
[----:B------:R-:W-:Y:S01]  /*144d0*/  IMAD.MOV.U32 R0, RZ, RZ, RZ ;  /* 0x000000ffff007224 */ /* 0x000fe200078e00ff */
[----:B0-----:R-:W-:Y:S01]  /*144e0*/  SHF.R.S32.HI R4, RZ, 0x1f, R13 ;  /* 0x0000001fff047819 */ /* 0x001fe2000001140d */
        /* <DEDUP_REMOVED lines=50> */
.L_x_10349:
        /* <DEDUP_REMOVED lines=17> */
.L_x_10350:
[----:B------:R-:W-:Y:S05]  /*14920*/  @!P0 BRA `(.L_x_10351) ;  /* 0x00000000000c8947 */ /* 0x000fea0003800000 */
[----:B------:R-:W2:Y:S04]  /*14930*/  LDG.E R8, desc[UR60][R6.64] ;  /* 0x0000003c06087981 */ /* 0x000ea8000c1e1900 */
[----:B------:R-:W2:Y:S02]  /*14940*/  LDG.E R6, desc[UR60][R6.64+0x4] ;  /* 0x0000043c06067981 */ /* 0x000ea4000c1e1900 */
[----:B--2---:R-:W-:-:S07]  /*14950*/  IMAD.IADD R8, R6, 0x1, -R8 ;  /* 0x0000000106087824 */ /* 0x004fce00078e0a08 */
.L_x_10351:
[----:B-----5:R-:W-:Y:S02]  /*14960*/  IMAD.IADD R6, R8, 0x1, -R0 ;  /* 0x0000000108067824 */ /* 0x020fe400078e0a00 */
[----:B------:R-:W2:Y:S04]  /*14970*/  @P2 LDG.E R0, desc[UR60][R4.64] ;  /* 0x0000003c04002981 */ /* 0x000ea8000c1e1900 */
[----:B------:R-:W2:Y:S01]  /*14980*/  @P2 LDG.E R4, desc[UR60][R4.64+0x4] ;  /* 0x0000043c04042981 */ /* 0x000ea2000c1e1900 */
[----:B------:R-:W-:Y:S01]  /*14990*/  LOP3.LUT R14, R10, 0xff, RZ, 0xc0, !PT ;  /* 0x000000ff0a0e7812 */ /* 0x000fe200078ec0ff */
[----:B------:R-:W-:Y:S01]  /*149a0*/  BSSY B0, `(.L_x_10352) ;  /* 0x000002a000007945 */ /* 0x000fe20003800000 */
[----:B------:R-:W-:Y:S01]  /*149b0*/  SHF.R.U32.HI R10, RZ, 0x10, R10 ;  /* 0x00000010ff0a7819 */ /* 0x000fe2000001160a */
[----:B--2---:R-:W-:-:S04]  /*149c0*/  @P2 IMAD.IADD R11, R4, 0x1, -R0 ;  /* 0x00000001040b2824 */ /* 0x004fc800078e0a00 */
[----:B01----:R-:W-:-:S04]  /*149d0*/  IMAD.IADD R2, R6, 0x1, R11 ;  /* 0x0000000106027824 */ /* 0x003fc800078e020b */
[C---:B------:R-:W-:Y:S01]  /*149e0*/  VIADD R0, R2.reuse, 0x5f ;  /* 0x0000005f02007836 */ /* 0x040fe20000000000 */
[----:B------:R-:W-:-:S03]  /*149f0*/  ISETP.GE.AND P1, PT, R2, 0x1, PT ;  /* 0x000000010200780c */ /* 0x000fc60003f26270 */
[----:B------:R-:W-:-:S05]  /*14a00*/  IMAD.HI R0, R0, 0x2aaaaaab, RZ ;  /* 0x2aaaaaab00007827 */ /* 0x000fca00078e02ff */
[----:B------:R-:W-:-:S04]  /*14a10*/  SHF.R.U32.HI R2, RZ, 0x1f, R0 ;  /* 0x0000001fff027819 */ /* 0x000fc80000011600 */
[----:B------:R-:W-:Y:S01]  /*14a20*/  LEA.HI.SX32 R12, R0, R2, 0x1c ;  /* 0x00000002000c7211 */ /* 0x000fe200078fe2ff */
[----:B------:R-:W-:-:S04]  /*14a30*/  IMAD.MOV.U32 R0, RZ, RZ, RZ ;  /* 0x000000ffff007224 */ /* 0x000fc800078e00ff */
[----:B------:R0:W-:Y:S04]  /*14a40*/  STL [R1+0x44], R12 ;  /* 0x0000440c01007387 */ /* 0x0001e80000100800 */
[----:B------:R0:W-:Y:S01]  /*14a50*/  STL [R1+0x84], R14 ;  /* 0x0000840e01007387 */ /* 0x0001e20000100800 */
[----:B------:R-:W-:Y:S05]  /*14a60*/  @!P1 BRA `(.L_x_10353) ;  /* 0x0000000000749947 */ /* 0x000fea0003800000 */
        /* <DEDUP_REMOVED lines=29> */
.L_x_10353:
[----:B------:R-:W-:Y:S05]  /*14c40*/  BSYNC B0 ;  /* 0x0000000000007941 */ /* 0x000fea0003800000 */
.L_x_10352:
[-C--:B------:R-:W-:Y:S01]  /*14c50*/  IMAD R2, R14, R0.reuse, RZ ;  /* 0x000000000e027224 */ /* 0x080fe200078e02ff */
[----:B------:R-:W-:Y:S04]  /*14c60*/  BSSY B0, `(.L_x_10354) ;  /* 0x0000141000007945 */ /* 0x000fe80003800000 */
        /* <DEDUP_REMOVED lines=23> */
.L_x_10568:
[----:B-1----:R-:W-:Y:S02]  /*14de0*/  ISETP.NE.AND P0, PT, R14, RZ, PT ;  /* 0x000000ff0e00720c */ /* 0x002fe40003f05270 */
[----:B------:R-:W-:-:S11]  /*14df0*/  PLOP3.LUT P6, PT, PT, PT, PT, 0x8, 0x0 ;  /* 0x000000000000781c */ /* 0x000fd60003fce170 */
[----:B------:R-:W-:Y:S05]  /*14e00*/  @P0 BRA `(.L_x_10357) ;  /* 0x00000000000c0947 */ /* 0x000fea0003800000 */
[----:B------:R-:W-:-:S03]  /*14e10*/  UMOV UR4, 0xffffffff ;  /* 0xffffffff00047882 */ /* 0x000fc60000000000 */
[----:B------:R-:W-:Y:S05]  /*14e20*/  BRA.DIV UR4, `(.L_x_10358) ;  /* 0x0000008604487947 */ /* 0x000fea000b800000 */
[----:B------:R-:W-:-:S13]  /*14e30*/  ELECT P6, URZ, PT ;  /* 0x00000000003f782f */ /* 0x000fda00038c0000 */
.L_x_10357:
        /* <DEDUP_REMOVED lines=9> */
.L_x_10571:
[----:B------:R-:W-:Y:S05]  /*14ed0*/  BSYNC B1 ;  /* 0x0000000000017941 */ /* 0x000fea0003800000 */
.L_x_10359:
        /* <DEDUP_REMOVED lines=12> */
.L_x_10572:
[----:B------:R-:W-:Y:S05]  /*14fa0*/  BSYNC B2 ;  /* 0x0000000000027941 */ /* 0x000fea0003800000 */
.L_x_10363:
        /* <DEDUP_REMOVED lines=9> */
.L_x_10366:
[----:B------:R-:W-:Y:S05]  /*15040*/  BSYNC B2 ;  /* 0x0000000000027941 */ /* 0x000fea0003800000 */
.L_x_10365:
        /* <DEDUP_REMOVED lines=13> */
.L_x_10367:
        /* <DEDUP_REMOVED lines=13> */
.L_x_10573:
[----:B------:R-:W-:Y:S05]  /*151f0*/  BSYNC B2 ;  /* 0x0000000000027941 */ /* 0x000fea0003800000 */
.L_x_10368:
        /* <DEDUP_REMOVED lines=11> */
.L_x_10371:
[----:B------:R-:W-:Y:S05]  /*152b0*/  BSYNC B2 ;  /* 0x0000000000027941 */ /* 0x000fea0003800000 */
.L_x_10370:
        /* <DEDUP_REMOVED lines=10> */
.L_x_10372:
        /* <DEDUP_REMOVED lines=15> */
.L_x_10373:
        /* <DEDUP_REMOVED lines=15> */
.L_x_10374:
        /* <DEDUP_REMOVED lines=15> */
.L_x_10375:
        /* <DEDUP_REMOVED lines=10> */
.L_x_10362:
[----:B------:R-:W-:Y:S05]  /*156d0*/  BSYNC B1 ;  /* 0x0000000000017941 */ /* 0x000fea0003800000 */
.L_x_10361:
        /* <DEDUP_REMOVED lines=13> */
.L_x_10391:
        /* <DEDUP_REMOVED lines=13> */
.L_x_10574:
[----:B------:R-:W-:Y:S05]  /*15880*/  BSYNC B2 ;  /* 0x0000000000027941 */ /* 0x000fea0003800000 */
.L_x_10378:
        /* <DEDUP_REMOVED lines=9> */
.L_x_10381:
[----:B------:R-:W-:Y:S05]  /*15920*/  BSYNC B2 ;  /* 0x0000000000027941 */ /* 0x000fea0003800000 */
.L_x_10380:
        /* <DEDUP_REMOVED lines=12> */
.L_x_10382:
        /* <DEDUP_REMOVED lines=13> */
.L_x_10575:
[----:B------:R-:W-:Y:S05]  /*15ac0*/  BSYNC B2 ;  /* 0x0000000000027941 */ /* 0x000fea0003800000 */
.L_x_10383:
        /* <DEDUP_REMOVED lines=11> */
.L_x_10386:
[----:B------:R-:W-:Y:S05]  /*15b80*/  BSYNC B2 ;  /* 0x0000000000027941 */ /* 0x000fea0003800000 */
.L_x_10385:
        /* <DEDUP_REMOVED lines=10> */
.L_x_10387:
        /* <DEDUP_REMOVED lines=15> */
.L_x_10388:
        /* <DEDUP_REMOVED lines=15> */
.L_x_10389:
        /* <DEDUP_REMOVED lines=15> */
.L_x_10390:
        /* <DEDUP_REMOVED lines=10> */
.L_x_10377:
[----:B------:R-:W-:Y:S05]  /*15fa0*/  BSYNC B1 ;  /* 0x0000000000017941 */ /* 0x000fea0003800000 */
.L_x_10376:
        /* <DEDUP_REMOVED lines=12> */
.L_x_10355:
[----:B------:R-:W-:Y:S05]  /*16070*/  BSYNC B0 ;  /* 0x0000000000007941 */ /* 0x000fea0003800000 */
.L_x_10354:
[----:B------:R3:W5:Y:S01]  /*16080*/  LDL R7, [R1+0x44] ;  /* 0x0000440001077983 */ /* 0x0007620000100800 */
[----:B------:R-:W-:Y:S05]  /*16090*/  @!P0 WARPSYNC.ALL ;  /* 0x0000000000008948 */ /* 0x000fea0003800000 */
[----:B------:R3:W-:Y:S01]  /*160a0*/  STL [R1+0x48], RZ ;  /* 0x000048ff01007387 */ /* 0x0007e20000100800 */
[----:B------:R-:W-:Y:S01]  /*160b0*/  BSSY B0, `(.L_x_10392) ;  /* 0x0000020000007945 */ /* 0x000fe20003800000 */
[----:B------:R-:W-:Y:S06]  /*160c0*/  @!P0 BAR.SYNC.DEFER_BLOCKING 0xc, 0x180 ;  /* 0x0306000000008b1d */ /* 0x000fec0000010000 */
[----:B---3--:R-:W-:Y:S05]  /*160d0*/  @!P1 BRA `(.L_x_10393) ;  /* 0x0000000000749947 */ /* 0x008fea0003800000 */
[----:B------:R-:W-:-:S13]  /*160e0*/  ISETP.NE.AND P0, PT, R10, RZ, PT ;  /* 0x000000ff0a00720c */ /* 0x000fda0003f05270 */
[----:B------:R-:W3:Y:S02]  /*160f0*/  @!P0 LDC R10, c[0x0][0xae8] ;  /* 0x0002ba00ff0a8b82 */ /* 0x000ee40000000800 */
[----:B---3--:R-:W-:-:S04]  /*16100*/  IABS R0, R10 ;  /* 0x0000000a00007213 */ /* 0x008fc80000000000 */
[----:B------:R-:W3:Y:S08]  /*16110*/  I2F.RP R2, R0 ;  /* 0x0000000000027306 */ /* 0x000ef00000209400 */
[----:B---3--:R-:W3:Y:S02]  /*16120*/  MUFU.RCP R2, R2 ;  /* 0x0000000200027308 */ /* 0x008ee40000001000 */
[----:B---3--:R-:W-:-:S06]  /*16130*/  VIADD R2, R2, 0xffffffe ;  /* 0x0ffffffe02027836 */ /* 0x008fcc0000000000 */
[----:B------:R-:W3:Y:S02]  /*16140*/  F2I.FTZ.U32.TRUNC.NTZ R3, R2 ;  /* 0x0000000200037305 */ /* 0x000ee4000021f000 */
[----:B---3--:R-:W-:-:S04]  /*16150*/  IMAD.MOV R2, RZ, RZ, -R3 ;  /* 0x000000ffff027224 */ /* 0x008fc800078e0a03 */
[----:B-12---:R-:W-:Y:S02]  /*16160*/  IMAD R4, R2, R0, RZ ;  /* 0x0000000002047224 */ /* 0x006fe400078e02ff */
        /* <DEDUP_REMOVED lines=20> */
.L_x_10393:
[----:B------:R-:W-:Y:S05]  /*162b0*/  BSYNC B0 ;  /* 0x0000000000007941 */ /* 0x000fea0003800000 */
.L_x_10392:
[----:B------:R-:W4:Y:S04]  /*162c0*/  LDL R0, [R1+0x48] ;  /* 0x0000480001007983 */ /* 0x000f280000100800 */
[----:B---3--:R-:W4:Y:S01]  /*162d0*/  LDL R2, [R1+0x84] ;  /* 0x0000840001027983 */ /* 0x008f220000100800 */
[----:B------:R-:W-:Y:S01]  /*162e0*/  BSSY B7, `(.L_x_10394) ;  /* 0x00004c1000077945 */ /* 0x000fe20003800000 */
[----:B----4-:R-:W-:-:S05]  /*162f0*/  IMAD R2, R2, R0, RZ ;  /* 0x0000000002027224 */ /* 0x010fca00078e02ff */
[----:B-----5:R-:W-:Y:S01]  /*16300*/  VIADDMNMX R0, R2, R0, R7, PT ;  /* 0x0000000002007246 */ /* 0x020fe20003800107 */
        /* <DEDUP_REMOVED lines=10> */
[----:B-12---:R-:W1:Y:S01]  /*163b0*/  LDC.64 R4, c[0x0][0xd60] ;  /* 0x00035800ff047b82 */ /* 0x006e620000000a00 */
[----:B------:R-:W3:Y:S08]  /*163c0*/  FLO.U32 R0, UR4 ;  /* 0x0000000400007d00 */ /* 0x000ef000080e0000 */
[----:B------:R-:W1:Y:S01]  /*163d0*/  POPC R2, UR4 ;  /* 0x0000000400027d09 */ /* 0x000e620008000000 */
[----:B---3--:R-:W-:-:S13]  /*163e0*/  ISETP.EQ.U32.AND P0, PT, R0, R3, PT ;  /* 0x000000030000720c */ /* 0x008fda0003f02070 */
[----:B-1----:R-:W2:Y:S01]  /*163f0*/  @P0 ATOMG.E.ADD.STRONG.GPU PT, R5, desc[UR60][R4.64], R2 ;  /* 0x00000002040509a8 */ /* 0x002ea200081ee1fc */
[----:B------:R-:W1:Y:S02]  /*16400*/  S2R R3, SR_LTMASK ;  /* 0x0000000000037919 */ /* 0x000e640000003900 */
[----:B-1----:R-:W-:-:S06]  /*16410*/  LOP3.LUT R3, R3, UR4, RZ, 0xc0, !PT ;  /* 0x0000000403037c12 */ /* 0x002fcc000f8ec0ff */
[----:B------:R-:W1:Y:S01]  /*16420*/  POPC R3, R3 ;  /* 0x0000000300037309 */ /* 0x000e620000000000 */
[----:B--2---:R-:W1:Y:S02]  /*16430*/  SHFL.IDX PT, R0, R5, R0, 0x1f ;  /* 0x00001f0005007589 */ /* 0x004e6400000e0000 */
[----:B-1----:R-:W-:-:S05]  /*16440*/  IADD3 R0, R0, UR38, R3 ;  /* 0x0000002600007c10 */ /* 0x002fca000fffe003 */
[----:B------:R4:W-:Y:S01]  /*16450*/  STL [R1], R0 ;  /* 0x0000000001007387 */ /* 0x0009e20000100800 */
[----:B------:R-:W-:Y:S05]  /*16460*/  BRA `(.L_x_10396) ;  /* 0x0000004800a07947 */ /* 0x000fea0003800000 */
.L_x_10395:
        /* <DEDUP_REMOVED lines=8> */
[----:B-12---:R-:W-:Y:S02]  /*164f0*/  IMAD.U32 R4, RZ, RZ, UR6 ;  /* 0x00000006ff047e24 */ /* 0x006fe4000f8e00ff */
        /* <DEDUP_REMOVED lines=11> */
.L_x_10398:
[----:B------:R-:W-:Y:S05]  /*165b0*/  BSYNC B6 ;  /* 0x0000000000067941 */ /* 0x000fea0003800000 */
.L_x_10397:
        /* <DEDUP_REMOVED lines=9> */
[----:B-12---:R-:W-:Y:S02]  /*16650*/  IMAD.U32 R4, RZ, RZ, UR6 ;  /* 0x00000006ff047e24 */ /* 0x006fe4000f8e00ff */
[----:B------:R-:W-:Y:S02]  /*16660*/  IMAD.U32 R5, RZ, RZ, UR7 ;  /* 0x00000007ff057e24 */ /* 0x000fe4000f8e00ff */
[----:B------:R-:W-:Y:S02]  /*16670*/  IMAD.U32 R6, RZ, RZ, UR8 ;  /* 0x00000008ff067e24 */ /* 0x000fe4000f8e00ff */
[----:B------:R-:W-:-:S02]  /*16680*/  IMAD.U32 R7, RZ, RZ, UR9 ;  /* 0x00000009ff077e24 */ /* 0x000fc4000f8e00ff */
[----:B------:R-:W-:Y:S02]  /*16690*/  IMAD.U32 R10, RZ, RZ, UR4 ;  /* 0x00000004ff0a7e24 */ /* 0x000fe4000f8e00ff */
[----:B------:R-:W-:Y:S02]  /*166a0*/  IMAD.U32 R11, RZ, RZ, UR5 ;  /* 0x00000005ff0b7e24 */ /* 0x000fe4000f8e00ff */
[----:B------:R-:W-:Y:S02]  /*166b0*/  IMAD.MOV.U32 R8, RZ, RZ, 0x70 ;  /* 0x00000070ff087424 */ /* 0x000fe400078e00ff */
[----:B0-----:R-:W-:Y:S02]  /*166c0*/  IMAD.MOV.U32 R12, RZ, RZ, 0x1 ;  /* 0x00000001ff0c7424 */ /* 0x001fe400078e00ff */
[----:B---3--:R-:W-:-:S07]  /*166d0*/  IMAD.MOV.U32 R13, RZ, RZ, RZ ;  /* 0x000000ffff0d7224 */ /* 0x008fce00078e00ff */
[----:B------:R-:W-:-:S07]  /*166e0*/  LEPC R20, `(.L_x_10401) ;  /* 0x000000001014794e */ /* 0x000fce0000000000 */
[----:B----4-:R-:W-:Y:S05]  /*166f0*/  CALL.ABS.NOINC R2 ;  /* 0x0000000002007343 */ /* 0x010fea0003c00000 */
.L_x_10401:
        /* <DEDUP_REMOVED lines=16> */
.L_x_10400:
[----:B------:R-:W-:Y:S05]  /*16800*/  BSYNC B6 ;  /* 0x0000000000067941 */ /* 0x000fea0003800000 */
.L_x_10399:
[----:B-12---:R-:W2:Y:S01]  /*16810*/  LDL.LU R4, [R1+0x24] ;  /* 0x0000240001047983 */ /* 0x006ea20000300800 */
        /* <DEDUP_REMOVED lines=23> */
.L_x_10578:
        /* <DEDUP_REMOVED lines=11> */
.L_x_10581:
        /* <DEDUP_REMOVED lines=24> */
.L_x_10405:
[----:B-1----:R-:W2:Y:S01]  /*16bc0*/  LDL R2, [R1+0x1c] ;  /* 0x00001c0001027983 */ /* 0x002ea20000100800 */
[----:B0-----:R-:W-:Y:S01]  /*16bd0*/  IMAD R0, R19, 0x8, R18 ;  /* 0x0000000813007824 */ /* 0x001fe200078e0212 */
[----:B--2---:R-:W-:-:S04]  /*16be0*/  SHF.L.U32 R2, R2, 0x1f, RZ ;  /* 0x0000001f02027819 */ /* 0x004fc800000006ff */
[----:B------:R-:W0:Y:S02]  /*16bf0*/  SYNCS.PHASECHK.TRANS64.TRYWAIT P0, [R0+URZ+0x32440], R2 ;  /* 0x03244002000075a7 */ /* 0x000e24000800017f */
[----:B0-----:R-:W-:Y:S05]  /*16c00*/  @!P0 BRA `(.L_x_10406) ;  /* 0x0000006800a88947 */ /* 0x001fea0003800000 */
.L_x_10582:
        /* <DEDUP_REMOVED lines=11> */
.L_x_10407:
        /* <DEDUP_REMOVED lines=24> */
.L_x_10403:
        /* <DEDUP_REMOVED lines=34> */
.L_x_10409:
[----:B------:R-:W-:Y:S05]  /*17060*/  BSYNC B6 ;  /* 0x0000000000067941 */ /* 0x000fea0003800000 */
.L_x_10408:
[----:B------:R-:W2:Y:S01]  /*17070*/  LDL.LU R5, [R1+0x4] ;  /* 0x0000040001057983 */ /* 0x000ea20000300800 */
        /* <DEDUP_REMOVED lines=63> */
[----:B------:R-:W0:Y:S01]  /*17470*/  SHFL.IDX PT, R5, R3, RZ, 0x181f ;  /* 0x00181fff03057589 */ /* 0x000e2200000e0000 */
[----:B--2---:R-:W-:Y:S02]  /*17480*/  IMAD R0, R11, R8, RZ ;  /* 0x000000080b007224 */ /* 0x004fe400078e02ff */
[----:B------:R-:W-:-:S05]  /*17490*/  IMAD.IADD R11, R7, 0x1, R6 ;  /* 0x00000001070b7824 */ /* 0x000fca00078e0206 */
[C---:B------:R-:W-:Y:S01]  /*174a0*/  ISETP.GE.AND P1, PT, R11.reuse, R0, PT ;  /* 0x000000000b00720c */ /* 0x040fe20003f26270 */
[----:B------:R-:W1:Y:S01]  /*174b0*/  SHFL.IDX PT, R6, R3, 0x1, 0x181f ;  /* 0x00381f0003067f89 */ /* 0x000e6200000e0000 */
[----:B------:R-:W-:-:S03]  /*174c0*/  VIADD R8, R11, 0x10 ;  /* 0x000000100b087836 */ /* 0x000fc60000000000 */
[----:B------:R-:W2:Y:S08]  /*174d0*/  SHFL.IDX PT, R7, R2, 0x1, 0x181f ;  /* 0x00381f0002077f89 */ /* 0x000eb000000e0000 */
[----:B0-----:R-:W-:-:S05]  /*174e0*/  @!P1 LEA R5, P3, R10, R5, 0x1 ;  /* 0x000000050a059211 */ /* 0x001fca00078608ff */
[----:B------:R-:W-:Y:S01]  /*174f0*/  @!P1 IMAD.X R4, RZ, RZ, R4, P3 ;  /* 0x000000ffff049224 */ /* 0x000fe200018e0604 */
[----:B------:R-:W-:-:S04]  /*17500*/  ISETP.GE.AND P2, PT, R8, R0, PT ;  /* 0x000000000800720c */ /* 0x000fc80003f46270 */
[----:B------:R-:W-:-:S04]  /*17510*/  @!P1 LOP3.LUT R5, R5, R4, RZ, 0x3c, !PT ;  /* 0x0000000405059212 */ /* 0x000fc800078e3cff */
[----:B------:R-:W-:-:S04]  /*17520*/  @!P1 LOP3.LUT R4, R5, R4, RZ, 0x3c, !PT ;  /* 0x0000000405049212 */ /* 0x000fc800078e3cff */
[----:B------:R-:W-:-:S05]  /*17530*/  @!P1 LOP3.LUT R5, R5, R4, RZ, 0x3c, !PT ;  /* 0x0000000405059212 */ /* 0x000fca00078e3cff */
[----:B-----5:R1:W-:Y:S02]  /*17540*/  @!P1 LDGSTS.E.BYPASS.LTC128B.128 [R9+0x18400], desc[UR60][R4.64], !P0 ;  /* 0x1840000004099fae */ /* 0x0203e4000c101d7c */
[----:B-1----:R-:W-:-:S05]  /*17550*/  @!P2 LEA R5, P1, R10, R6, 0x1 ;  /* 0x000000060a05a211 */ /* 0x002fca00078208ff */
[----:B--2---:R-:W-:-:S05]  /*17560*/  @!P2 IMAD.X R4, RZ, RZ, R7, P1 ;  /* 0x000000ffff04a224 */ /* 0x004fca00008e0607 */
[----:B------:R-:W-:-:S04]  /*17570*/  @!P2 LOP3.LUT R5, R5, R4, RZ, 0x3c, !PT ;  /* 0x000000040505a212 */ /* 0x000fc800078e3cff */
[----:B------:R-:W-:-:S04]  /*17580*/  @!P2 LOP3.LUT R4, R5, R4, RZ, 0x3c, !PT ;  /* 0x000000040504a212 */ /* 0x000fc800078e3cff */
[----:B------:R-:W-:-:S05]  /*17590*/  @!P2 LOP3.LUT R5, R5, R4, RZ, 0x3c, !PT ;  /* 0x000000040505a212 */ /* 0x000fca00078e3cff */
[----:B------:R0:W-:Y:S04]  /*175a0*/  @!P2 LDGSTS.E.BYPASS.LTC128B.128 [R9+0x18c00], desc[UR60][R4.64], !P0 ;  /* 0x18c000000409afae */ /* 0x0001e8000c101d7c */
[----:B------:R-:W-:Y:S04]  /*175b0*/  STL [R1+0x4], R11 ;  /* 0x0000040b01007387 */ /* 0x000fe80000100800 */
[----:B0-----:R-:W0:Y:S04]  /*175c0*/  SHFL.IDX PT, R4, R3, 0x2, 0x181f ;  /* 0x00581f0003047f89 */ /* 0x001e2800000e0000 */
[----:B------:R1:W-:Y:S04]  /*175d0*/  STL [R1+0x60], R8 ;  /* 0x0000600801007387 */ /* 0x0003e80000100800 */
[----:B------:R-:W2:Y:S01]  /*175e0*/  SHFL.IDX PT, R6, R2, 0x2, 0x181f ;  /* 0x00581f0002067f89 */ /* 0x000ea200000e0000 */
[----:B-1----:R-:W-:-:S05]  /*175f0*/  VIADD R8, R11, 0x20 ;  /* 0x000000200b087836 */ /* 0x002fca0000000000 */
[----:B------:R-:W-:-:S13]  /*17600*/  ISETP.GE.AND P1, PT, R8, R0, PT ;  /* 0x000000000800720c */ /* 0x000fda0003f26270 */
[----:B0-----:R-:W-:-:S05]  /*17610*/  @!P1 LEA R5, P2, R10, R4, 0x1 ;  /* 0x000000040a059211 */ /* 0x001fca00078408ff */
[----:B--2---:R-:W-:-:S05]  /*17620*/  @!P1 IMAD.X R4, RZ, RZ, R6, P2 ;  /* 0x000000ffff049224 */ /* 0x004fca00010e0606 */
[----:B------:R-:W-:-:S04]  /*17630*/  @!P1 LOP3.LUT R5, R5, R4, RZ, 0x3c, !PT ;  /* 0x0000000405059212 */ /* 0x000fc800078e3cff */
[----:B------:R-:W-:-:S04]  /*17640*/  @!P1 LOP3.LUT R4, R5, R4, RZ, 0x3c, !PT ;  /* 0x0000000405049212 */ /* 0x000fc800078e3cff */
[----:B------:R-:W-:-:S05]  /*17650*/  @!P1 LOP3.LUT R5, R5, R4, RZ, 0x3c, !PT ;  /* 0x0000000405059212 */ /* 0x000fca00078e3cff */
[----:B------:R0:W-:Y:S01]  /*17660*/  @!P1 LDGSTS.E.BYPASS.LTC128B.128 [R9+0x19400], desc[UR60][R4.64], !P0 ;  /* 0x1940000004099fae */ /* 0x0001e2000c101d7c */
[----:B------:R-:W-:-:S03]  /*17670*/  VIADD R7, R11, 0x30 ;  /* 0x000000300b077836 */ /* 0x000fc60000000000 */
[----:B------:R-:W-:Y:S04]  /*17680*/  SHFL.IDX PT, R6, R2, 0x3, 0x181f ;  /* 0x00781f0002067f89 */ /* 0x000fe800000e0000 */
[----:B0-----:R-:W0:Y:S01]  /*17690*/  SHFL.IDX PT, R4, R3, 0x3, 0x181f ;  /* 0x00781f0003047f89 */ /* 0x001e2200000e0000 */
[----:B------:R-:W-:-:S13]  /*176a0*/  ISETP.GE.AND P1, PT, R7, R0, PT ;  /* 0x000000000700720c */ /* 0x000fda0003f26270 */
[----:B0-----:R-:W-:-:S05]  /*176b0*/  @!P1 LEA R5, P2, R10, R4, 0x1 ;  /* 0x000000040a059211 */ /* 0x001fca00078408ff */
[----:B------:R-:W-:-:S05]  /*176c0*/  @!P1 IMAD.X R4, RZ, RZ, R6, P2 ;  /* 0x000000ffff049224 */ /* 0x000fca00010e0606 */
        /* <DEDUP_REMOVED lines=41> */
.L_x_10599:
        /* <DEDUP_REMOVED lines=12> */
.L_x_10411:
        /* <DEDUP_REMOVED lines=37> */
.L_x_10413:
[----:B------:R-:W-:Y:S05]  /*17c70*/  BSYNC B6 ;  /* 0x0000000000067941 */ /* 0x000fea0003800000 */
.L_x_10412:
        /* <DEDUP_REMOVED lines=10> */
[----:B-1----:R-:W-:-:S05]  /*17d20*/  IMAD.SHL.U32 R8, R8, 0x8, RZ ;  /* 0x0000000808087824 */ /* 0x002fca00078e00ff */
        /* <DEDUP_REMOVED lines=31> */
[----:B------:R-:W-:Y:S01]  /*17f20*/  ISETP.GE.AND P2, PT, R10, UR4, PT ;  /* 0x000000040a007c0c */ /* 0x000fe2000bf46270 */
[----:B------:R-:W-:Y:S01]  /*17f30*/  IMAD R4, R4, UR5, R0 ;  /* 0x0000000504047c24 */ /* 0x000fe2000f8e0200 */
[----:B------:R-:W-:Y:S02]  /*17f40*/  LEA R0, P4, R2, UR6, 0x1 ;  /* 0x0000000602007c11 */ /* 0x000fe4000f8808ff */
[----:B------:R-:W-:Y:S01]  /*17f50*/  ISETP.GE.AND P1, PT, R9, UR4, PT ;  /* 0x0000000409007c0c */ /* 0x000fe2000bf26270 */
[----:B------:R-:W-:Y:S01]  /*17f60*/  IMAD.IADD R4, R3, 0x1, R4 ;  /* 0x0000000103047824 */ /* 0x000fe200078e0204 */
[----:B------:R-:W-:-:S04]  /*17f70*/  ISETP.GE.AND P0, PT, R8, UR4, PT ;  /* 0x0000000408007c0c */ /* 0x000fc8000bf06270 */
[----:B------:R-:W-:Y:S01]  /*17f80*/  LEA.HI.X R2, R2, UR7, R4, 0x1, P4 ;  /* 0x0000000702027c11 */ /* 0x000fe2000a0f0c04 */
[----:B0-----:R-:W-:-:S05]  /*17f90*/  IMAD.SHL.U32 R7, R7, 0x8, RZ ;  /* 0x0000000807077824 */ /* 0x001fca00078e00ff */
[----:B------:R-:W-:-:S04]  /*17fa0*/  LOP3.LUT R7, R7, 0x38, RZ, 0xc0, !PT ;  /* 0x0000003807077812 */ /* 0x000fc800078ec0ff */
[----:B------:R-:W-:Y:S01]  /*17fb0*/  ISETP.GE.AND P3, PT, R7, UR4, PT ;  /* 0x0000000407007c0c */ /* 0x000fe2000bf66270 */
[----:B------:R-:W-:-:S03]  /*17fc0*/  UMOV UR4, 0xffffffff ;  /* 0xffffffff00047882 */ /* 0x000fc60000000000 */
[----:B------:R-:W-:Y:S09]  /*17fd0*/  BRA.DIV UR4, `(.L_x_10414) ;  /* 0x0000006204987947 */ /* 0x000ff2000b800000 */
[----:B------:R-:W2:Y:S04]  /*17fe0*/  LDL.LU R9, [R1+0x4c] ;  /* 0x00004c0001097983 */ /* 0x000ea80000300800 */
[----:B------:R-:W3:Y:S04]  /*17ff0*/  LDL.LU R5, [R1+0x4] ;  /* 0x0000040001057983 */ /* 0x000ee80000300800 */
[----:B------:R-:W4:Y:S04]  /*18000*/  LDL.LU R4, [R1+0x60] ;  /* 0x0000600001047983 */ /* 0x000f280000300800 */
[----:B------:R-:W5:Y:S04]  /*18010*/  LDL.LU R10, [R1+0x64] ;  /* 0x00006400010a7983 */ /* 0x000f680000300800 */
[----:B------:R-:W5:Y:S01]  /*18020*/  LDL R8, [R1+0x14] ;  /* 0x0000140001087983 */ /* 0x000f620000100800 */
        /* <DEDUP_REMOVED lines=12> */
[----:B------:R-:W-:Y:S01]  /*180f0*/  @!PT LDS RZ, [RZ] ;  /* 0x00000000fffff984 */ /* 0x000fe20000000800 */
[----:B-----5:R-:W-:Y:S04]  /*18100*/  @!P5 LDGSTS.E.BYPASS.LTC128B.128 [R8+0x22400], desc[UR60][R4.64], !P3 ;  /* 0x224000000408dfae */ /* 0x020fe8000d901d7c */
[----:B------:R-:W-:Y:S04]  /*18110*/  @!P5 LDGSTS.E.BYPASS.LTC128B.128 [R8+0x26400], desc[UR60][R4.64+0x80], !P2 ;  /* 0x264000800408dfae */ /* 0x000fe8000d101d7c */
[----:B------:R-:W-:Y:S04]  /*18120*/  @!P5 LDGSTS.E.BYPASS.LTC128B.128 [R8+0x2a400], desc[UR60][R4.64+0x100], !P1 ;  /* 0x2a4001000408dfae */ /* 0x000fe8000c901d7c */
[----:B------:R0:W-:Y:S04]  /*18130*/  @!P5 LDGSTS.E.BYPASS.LTC128B.128 [R8+0x2e400], desc[UR60][R4.64+0x180], !P0 ;  /* 0x2e4001800408dfae */ /* 0x0001e8000c101d7c */
[----:B------:R-:W-:Y:S04]  /*18140*/  SHFL.IDX PT, R6, R2, 0x1, 0x181f ;  /* 0x00381f0002067f89 */ /* 0x000fe800000e0000 */
[----:B0-----:R-:W0:Y:S02]  /*18150*/  SHFL.IDX PT, R5, R0, 0x1, 0x181f ;  /* 0x00381f0000057f89 */ /* 0x001e2400000e0000 */
[----:B0-----:R-:W-:-:S05]  /*18160*/  @!P4 LEA R5, P6, R7, R5, 0x1 ;  /* 0x000000050705c211 */ /* 0x001fca00078c08ff */
[----:B------:R-:W-:-:S05]  /*18170*/  @!P4 IMAD.X R4, RZ, RZ, R6, P6 ;  /* 0x000000ffff04c224 */ /* 0x000fca00030e0606 */
[----:B------:R-:W-:-:S04]  /*18180*/  @!P4 LOP3.LUT R5, R5, R4, RZ, 0x3c, !PT ;  /* 0x000000040505c212 */ /* 0x000fc800078e3cff */
[----:B------:R-:W-:-:S04]  /*18190*/  @!P4 LOP3.LUT R4, R5, R4, RZ, 0x3c, !PT ;  /* 0x000000040504c212 */ /* 0x000fc800078e3cff */
[----:B------:R-:W-:-:S05]  /*181a0*/  @!P4 LOP3.LUT R5, R5, R4, RZ, 0x3c, !PT ;  /* 0x000000040505c212 */ /* 0x000fca00078e3cff */
        /* <DEDUP_REMOVED lines=10> */
[----:B------:R-:W-:-:S04]  /*18250*/  @!P4 LOP3.LUT R5, R5, R4, RZ, 0x3c, !PT ;  /* 0x000000040505c212 */ /* 0x000fc800078e3cff */
[----:B------:R-:W-:-:S04]  /*18260*/  @!P4 LOP3.LUT R4, R5, R4, RZ, 0x3c, !PT ;  /* 0x000000040504c212 */ /* 0x000fc800078e3cff */
[----:B------:R-:W-:-:S05]  /*18270*/  @!P4 LOP3.LUT R5, R5, R4, RZ, 0x3c, !PT ;  /* 0x000000040505c212 */ /* 0x000fca00078e3cff */
        /* <DEDUP_REMOVED lines=46> */
[----:B------:R-:W-:-:S05]  /*18560*/  @!P4 IMAD.X R4, RZ, RZ, R6, P5 ;  /* 0x000000ffff04c224 */ /* 0x000fca00028e0606 */
[----:B------:R-:W-:-:S04]  /*18570*/  @!P4 LOP3.LUT R5, R5, R4, RZ, 0x3c, !PT ;  /* 0x000000040505c212 */ /* 0x000fc800078e3cff */
[----:B------:R-:W-:-:S04]  /*18580*/  @!P4 LOP3.LUT R4, R5, R4, RZ, 0x3c, !PT ;  /* 0x000000040504c212 */ /* 0x000fc800078e3cff */
[----:B------:R-:W-:Y:S01]  /*18590*/  @!P4 LOP3.LUT R5, R5, R4, RZ, 0x3c, !PT ;  /* 0x000000040505c212 */ /* 0x000fe200078e3cff */
[----:B------:R0:W2:Y:S04]  /*185a0*/  SHFL.IDX PT, R6, R2, 0x7, 0x181f ;  /* 0x00f81f0002067f89 */ /* 0x0000a800000e0000 */
[----:B------:R0:W-:Y:S04]  /*185b0*/  @!P4 LDGSTS.E.BYPASS.LTC128B.128 [R8+0x25400], desc[UR60][R4.64], !P3 ;  /* 0x254000000408cfae */ /* 0x0001e8000d901d7c */
[----:B------:R0:W-:Y:S04]  /*185c0*/  @!P4 LDGSTS.E.BYPASS.LTC128B.128 [R8+0x29400], desc[UR60][R4.64+0x80], !P2 ;  /* 0x294000800408cfae */ /* 0x0001e8000d101d7c */
[----:B------:R0:W-:Y:S04]  /*185d0*/  @!P4 LDGSTS.E.BYPASS.LTC128B.128 [R8+0x2d400], desc[UR60][R4.64+0x100], !P1 ;  /* 0x2d4001000408cfae */ /* 0x0001e8000c901d7c */
[----:B-1----:R0:W-:Y:S02]  /*185e0*/  @!P4 LDGSTS.E.BYPASS.LTC128B.128 [R8+0x31400], desc[UR60][R4.64+0x180], !P0 ;  /* 0x314001800408cfae */ /* 0x0021e4000c101d7c */
.L_x_10617:
[----:B0-----:R-:W3:Y:S01]  /*185f0*/  LDL.LU R2, [R1+0x7c] ;  /* 0x00007c0001027983 */ /* 0x001ee20000300800 */
[----:B------:R-:W-:Y:S01]  /*18600*/  BSSY B0, `(.L_x_10415) ;  /* 0x000000d000007945 */ /* 0x000fe20003800000 */
[----:B---3--:R-:W-:-:S13]  /*18610*/  ISETP.GE.AND P4, PT, R2, R3, PT ;  /* 0x000000030200720c */ /* 0x008fda0003f86270 */
[----:B------:R-:W-:Y:S05]  /*18620*/  @P4 BRA `(.L_x_10416) ;  /* 0x0000000000284947 */ /* 0x000fea0003800000 */
[----:B-1----:R-:W3:Y:S01]  /*18630*/  LDL R4, [R1+0x14] ;  /* 0x0000140001047983 */ /* 0x002ee20000100800 */
        /* <DEDUP_REMOVED lines=9> */
.L_x_10416:
[----:B------:R-:W-:Y:S05]  /*186d0*/  BSYNC B0 ;  /* 0x0000000000007941 */ /* 0x000fea0003800000 */
.L_x_10415:
[----:B------:R-:W-:Y:S01]  /*186e0*/  NOP ;  /* 0x0000000000007918 */ /* 0x000fe20000000000 */
[----:B------:R-:W-:-:S13]  /*186f0*/  PLOP3.LUT P0, PT, PT, PT, PT, 0x80, 0x0 ;  /* 0x000000000000781c */ /* 0x000fda0003f0f070 */
.L_x_10417:
        /* <DEDUP_REMOVED lines=18> */
.L_x_10618:
[----:B------:R-:W-:Y:S05]  /*18820*/  BSYNC B0 ;  /* 0x0000000000007941 */ /* 0x000fea0003800000 */
.L_x_10418:
[----:B------:R-:W3:Y:S01]  /*18830*/  LDL R2, [R1+0x18] ;  /* 0x0000180001027983 */ /* 0x000ee20000100800 */
[----:B------:R-:W-:Y:S01]  /*18840*/  BSSY B0, `(.L_x_10420) ;  /* 0x000005a000007945 */ /* 0x000fe20003800000 */
[----:B---3--:R-:W-:-:S13]  /*18850*/  LOP3.LUT P0, RZ, R2, 0x1, RZ, 0xc0, !PT ;  /* 0x0000000102ff7812 */ /* 0x008fda000780c0ff */
[----:B------:R-:W-:Y:S05]  /*18860*/  @!P0 BRA `(.L_x_10421) ;  /* 0x00000004005c8947 */ /* 0x000fea0003800000 */
[----:B-1----:R-:W0:Y:S01]  /*18870*/  LDL R4, [R1+0x1c] ;  /* 0x00001c0001047983 */ /* 0x002e220000100800 */
        /* <DEDUP_REMOVED lines=8> */
.L_x_10619:
[----:B------:R-:W-:Y:S05]  /*18900*/  BSYNC B1 ;  /* 0x0000000000017941 */ /* 0x000fea0003800000 */
.L_x_10422:
        /* <DEDUP_REMOVED lines=9> */
.L_x_10425:
[----:B------:R-:W-:Y:S05]  /*189a0*/  BSYNC B1 ;  /* 0x0000000000017941 */ /* 0x000fea0003800000 */
.L_x_10424:
        /* <DEDUP_REMOVED lines=12> */
.L_x_10426:
        /* <DEDUP_REMOVED lines=15> */
.L_x_10427:
        /* <DEDUP_REMOVED lines=15> */
.L_x_10428:
        /* <DEDUP_REMOVED lines=15> */
.L_x_10429:
        /* <DEDUP_REMOVED lines=10> */
.L_x_10421:
[----:B------:R-:W-:Y:S05]  /*18de0*/  BSYNC B0 ;  /* 0x0000000000007941 */ /* 0x000fea0003800000 */
.L_x_10420:
[----:B-1----:R-:W0:Y:S04]  /*18df0*/  LDL R4, [R1+0x50] ;  /* 0x0000500001047983 */ /* 0x002e280000100800 */
        /* <DEDUP_REMOVED lines=8> */
[----:B------:R-:W-:Y:S01]  /*18e80*/  BSSY B2, `(.L_x_10432) ;  /* 0x00000a9000027945 */ /* 0x000fe20003800000 */
[----:B---3--:R-:W-:-:S04]  /*18e90*/  VIADD R2, R7, 0x1 ;  /* 0x0000000107027836 */ /* 0x008fc80000000000 */
[----:B--2---:R-:W-:-:S05]  /*18ea0*/  IMAD R2, R2, R6, RZ ;  /* 0x0000000602027224 */ /* 0x004fca00078e02ff */
        /* <DEDUP_REMOVED lines=42> */
.L_x_10436:
        /* <DEDUP_REMOVED lines=8> */
.L_x_10620:
[----:B------:R-:W-:Y:S05]  /*191d0*/  BSYNC B3 ;  /* 0x0000000000037941 */ /* 0x000fea0003800000 */
.L_x_10437:
        /* <DEDUP_REMOVED lines=9> */
.L_x_10440:
[----:B------:R-:W-:Y:S05]  /*19270*/  BSYNC B3 ;  /* 0x0000000000037941 */ /* 0x000fea0003800000 */
.L_x_10439:
        /* <DEDUP_REMOVED lines=12> */
.L_x_10441:
        /* <DEDUP_REMOVED lines=13> */
.L_x_10621:
[----:B------:R-:W-:Y:S05]  /*19410*/  BSYNC B3 ;  /* 0x0000000000037941 */ /* 0x000fea0003800000 */
.L_x_10442:
        /* <DEDUP_REMOVED lines=11> */
.L_x_10445:
[----:B------:R-:W-:Y:S05]  /*194d0*/  BSYNC B3 ;  /* 0x0000000000037941 */ /* 0x000fea0003800000 */
.L_x_10444:
        /* <DEDUP_REMOVED lines=9> */
.L_x_10446:
        /* <DEDUP_REMOVED lines=15> */
.L_x_10447:
        /* <DEDUP_REMOVED lines=15> */
.L_x_10448:
        /* <DEDUP_REMOVED lines=15> */
.L_x_10449:
        /* <DEDUP_REMOVED lines=10> */
.L_x_10435:
[----:B------:R-:W-:Y:S05]  /*198e0*/  BSYNC B1 ;  /* 0x0000000000017941 */ /* 0x000fea0003800000 */
.L_x_10434:
[----:B------:R-:W2:Y:S02]  /*198f0*/  LDL.LU R5, [R1+0x50] ;  /* 0x0000500001057983 */ /* 0x000ea40000300800 */
[----:B--2---:R-:W-:-:S07]  /*19900*/  VIADD R0, R5, 0xfffffffd ;  /* 0xfffffffd05007836 */ /* 0x004fce0000000000 */
.L_x_10433:
[----:B------:R-:W-:Y:S05]  /*19910*/  BSYNC B2 ;  /* 0x0000000000027941 */ /* 0x000fea0003800000 */
.L_x_10432:
[----:B------:R-:W-:Y:S01]  /*19920*/  VIADD R8, R8, 0xfffffffe ;  /* 0xfffffffe08087836 */ /* 0x000fe20000000000 */
[----:B------:R-:W-:-:S04]  /*19930*/  LOP3.LUT R4, RZ, R4, RZ, 0x33, !PT ;  /* 0x00000004ff047212 */ /* 0x000fc800078e33ff */
[----:B------:R-:W-:-:S13]  /*19940*/  ISETP.NE.AND P0, PT, R8, R4, PT ;  /* 0x000000040800720c */ /* 0x000fda0003f05270 */
[----:B------:R-:W-:Y:S05]  /*19950*/  @!P0 BRA `(.L_x_10431) ;  /* 0x0000001000f88947 */ /* 0x000fea0003800000 */
.L_x_10482:
        /* <DEDUP_REMOVED lines=35> */
.L_x_10452:
        /* <DEDUP_REMOVED lines=8> */
.L_x_10622:
[----:B------:R-:W-:Y:S05]  /*19c10*/  BSYNC B2 ;  /* 0x0000000000027941 */ /* 0x000fea0003800000 */
.L_x_10453:
        /* <DEDUP_REMOVED lines=9> */
.L_x_10456:
[----:B------:R-:W-:Y:S05]  /*19cb0*/  BSYNC B2 ;  /* 0x0000000000027941 */ /* 0x000fea0003800000 */
.L_x_10455:
        /* <DEDUP_REMOVED lines=12> */
.L_x_10457:
        /* <DEDUP_REMOVED lines=13> */
.L_x_10623:
[----:B------:R-:W-:Y:S05]  /*19e50*/  BSYNC B2 ;  /* 0x0000000000027941 */ /* 0x000fea0003800000 */
.L_x_10458:
        /* <DEDUP_REMOVED lines=11> */
.L_x_10461:
[----:B------:R-:W-:Y:S05]  /*19f10*/  BSYNC B2 ;  /* 0x0000000000027941 */ /* 0x000fea0003800000 */
.L_x_10460:
        /* <DEDUP_REMOVED lines=9> */
.L_x_10462:
        /* <DEDUP_REMOVED lines=15> */
.L_x_10463:
        /* <DEDUP_REMOVED lines=15> */
.L_x_10464:
        /* <DEDUP_REMOVED lines=15> */
.L_x_10465:
        /* <DEDUP_REMOVED lines=10> */
.L_x_10451:
[----:B------:R-:W-:Y:S05]  /*1a320*/  BSYNC B1 ;  /* 0x0000000000017941 */ /* 0x000fea0003800000 */
.L_x_10450:
        /* <DEDUP_REMOVED lines=35> */
.L_x_10468:
        /* <DEDUP_REMOVED lines=8> */
.L_x_10624:
[----:B------:R-:W-:Y:S05]  /*1a5e0*/  BSYNC B2 ;  /* 0x0000000000027941 */ /* 0x000fea0003800000 */
.L_x_10469:
        /* <DEDUP_REMOVED lines=9> */
.L_x_10472:
[----:B------:R-:W-:Y:S05]  /*1a680*/  BSYNC B2 ;  /* 0x0000000000027941 */ /* 0x000fea0003800000 */
.L_x_10471:
        /* <DEDUP_REMOVED lines=12> */
.L_x_10473:
        /* <DEDUP_REMOVED lines=13> */
.L_x_10625:
[----:B------:R-:W-:Y:S05]  /*1a820*/  BSYNC B2 ;  /* 0x0000000000027941 */ /* 0x000fea0003800000 */
.L_x_10474:
        /* <DEDUP_REMOVED lines=11> */
.L_x_10477:
[----:B------:R-:W-:Y:S05]  /*1a8e0*/  BSYNC B2 ;  /* 0x0000000000027941 */ /* 0x000fea0003800000 */
.L_x_10476:
        /* <DEDUP_REMOVED lines=9> */
.L_x_10478:
        /* <DEDUP_REMOVED lines=15> */
.L_x_10479:
        /* <DEDUP_REMOVED lines=15> */
.L_x_10480:
        /* <DEDUP_REMOVED lines=15> */
.L_x_10481:
        /* <DEDUP_REMOVED lines=10> */
.L_x_10467:
[----:B------:R-:W-:Y:S05]  /*1acf0*/  BSYNC B1 ;  /* 0x0000000000017941 */ /* 0x000fea0003800000 */
.L_x_10466:
[----:B------:R-:W2:Y:S01]  /*1ad00*/  LDL R5, [R1+0x2c] ;  /* 0x00002c0001057983 */ /* 0x000ea20000100800 */
[----:B------:R-:W-:Y:S01]  /*1ad10*/  VIADD R0, R0, 0xfffffffe ;  /* 0xfffffffe00007836 */ /* 0x000fe20000000000 */
[----:B--2---:R-:W-:-:S13]  /*1ad20*/  ISETP.GT.AND P0, PT, R6, R5, PT ;  /* 0x000000050600720c */ /* 0x004fda0003f04270 */
[----:B------:R-:W-:Y:S05]  /*1ad30*/  @P0 BRA `(.L_x_10482) ;  /* 0xffffffec00080947 */ /* 0x000fea000383ffff */
.L_x_10431:
[----:B------:R-:W-:Y:S05]  /*1ad40*/  BSYNC B0 ;  /* 0x0000000000007941 */ /* 0x000fea0003800000 */
.L_x_10430:
[----:B------:R-:W3:Y:S01]  /*1ad50*/  LDL.LU R2, [R1+0x1c] ;  /* 0x00001c0001027983 */ /* 0x000ee20000300800 */
[----:B------:R-:W1:Y:S01]  /*1ad60*/  S2R R3, SR_TID.X ;  /* 0x0000000000037919 */ /* 0x000e620000002100 */
[----:B------:R-:W-:-:S05]  /*1ad70*/  VIADD R19, R19, 0x1 ;  /* 0x0000000113137836 */ /* 0x000fca0000000000 */
[----:B------:R-:W-:-:S04]  /*1ad80*/  ISETP.NE.AND P0, PT, R19, 0x2, PT ;  /* 0x000000021300780c */ /* 0x000fc80003f05270 */
[----:B------:R-:W-:Y:S01]  /*1ad90*/  SEL R0, RZ, 0x1, P0 ;  /* 0x00000001ff007807 */ /* 0x000fe20000000000 */
[----:B------:R-:W-:Y:S01]  /*1ada0*/  BSSY B0, `(.L_x_10483) ;  /* 0x0000013000007945 */ /* 0x000fe20003800000 */
[----:B-1----:R-:W-:-:S04]  /*1adb0*/  LOP3.LUT R3, R3, 0x7f, RZ, 0xc0, !PT ;  /* 0x0000007f03037812 */ /* 0x002fc800078ec0ff */
[----:B------:R-:W-:Y:S02]  /*1adc0*/  ISETP.NE.AND P1, PT, R3, RZ, PT ;  /* 0x000000ff0300720c */ /* 0x000fe40003f25270 */
[----:B---3--:R-:W-:-:S05]  /*1add0*/  LOP3.LUT R2, R2, R0, RZ, 0x3c, !PT ;  /* 0x0000000002027212 */ /* 0x008fca00078e3cff */
[----:B------:R1:W-:Y:S06]  /*1ade0*/  STL [R1+0x1c], R2 ;  /* 0x00001c0201007387 */ /* 0x0003ec0000100800 */
[----:B------:R-:W-:Y:S05]  /*1adf0*/  @P1 BRA `(.L_x_10484) ;  /* 0x0000000000341947 */ /* 0x000fea0003800000 */
[----:B------:R-:W3:Y:S01]  /*1ae00*/  S2R R3, SR_LANEID ;  /* 0x0000000000037919 */ /* 0x000ee20000000000 */
[----:B------:R-:W-:Y:S01]  /*1ae10*/  VOTEU.ANY UR4, UPT, PT ;  /* 0x0000000000047886 */ /* 0x000fe200038e0100 */
[----:B------:R-:W4:Y:S01]  /*1ae20*/  LDC.64 R4, c[0x0][0xd60] ;  /* 0x00035800ff047b82 */ /* 0x000f220000000a00 */
[----:B------:R-:W3:Y:S08]  /*1ae30*/  FLO.U32 R0, UR4 ;  /* 0x0000000400007d00 */ /* 0x000ef000080e0000 */
[----:B-1----:R-:W4:Y:S01]  /*1ae40*/  POPC R2, UR4 ;  /* 0x0000000400027d09 */ /* 0x002f220008000000 */
[----:B---3--:R-:W-:-:S13]  /*1ae50*/  ISETP.EQ.U32.AND P1, PT, R0, R3, PT ;  /* 0x000000030000720c */ /* 0x008fda0003f22070 */
[----:B----4-:R-:W3:Y:S01]  /*1ae60*/  @P1 ATOMG.E.ADD.STRONG.GPU PT, R5, desc[UR60][R4.64], R2 ;  /* 0x00000002040519a8 */ /* 0x010ee200081ee1fc */
[----:B------:R-:W1:Y:S02]  /*1ae70*/  S2R R3, SR_LTMASK ;  /* 0x0000000000037919 */ /* 0x000e640000003900 */
[----:B-1----:R-:W-:-:S06]  /*1ae80*/  LOP3.LUT R3, R3, UR4, RZ, 0xc0, !PT ;  /* 0x0000000403037c12 */ /* 0x002fcc000f8ec0ff */
[----:B------:R-:W1:Y:S01]  /*1ae90*/  POPC R3, R3 ;  /* 0x0000000300037309 */ /* 0x000e620000000000 */
[----:B---3--:R-:W1:Y:S02]  /*1aea0*/  SHFL.IDX PT, R0, R5, R0, 0x1f ;  /* 0x00001f0005007589 */ /* 0x008e6400000e0000 */
[----:B-1----:R-:W-:-:S05]  /*1aeb0*/  IADD3 R0, R0, UR38, R3 ;  /* 0x0000002600007c10 */ /* 0x002fca000fffe003 */
[----:B------:R3:W-:Y:S02]  /*1aec0*/  STL [R1], R0 ;  /* 0x0000000001007387 */ /* 0x0007e40000100800 */
.L_x_10484:
[----:B------:R-:W-:Y:S05]  /*1aed0*/  BSYNC B0 ;  /* 0x0000000000007941 */ /* 0x000fea0003800000 */
.L_x_10483:
[----:B------:R-:W-:-:S07]  /*1aee0*/  SEL R19, R19, RZ, P0 ;  /* 0x000000ff13137207 */ /* 0x000fce0000000000 */
.L_x_10396:
[----:B------:R-:W-:Y:S05]  /*1aef0*/  BSYNC B7 ;  /* 0x0000000000077941 */ /* 0x000fea0003800000 */
.L_x_10394:
        /* <DEDUP_REMOVED lines=9> */
[----:B-12---:R-:W1:Y:S04]  /*1af90*/  LDS.128 R4, [R18+0x324d0] ;  /* 0x0324d00012047984 */ /* 0x006e680000000c00 */
[----:B-1----:R1:W-:Y:S04]  /*1afa0*/  STL.64 [R1], R4 ;  /* 0x0000000401007387 */ /* 0x0023e80000100a00 */
[----:B------:R1:W-:Y:S01]  /*1afb0*/  STL.64 [R1+0x8], R6 ;  /* 0x0000080601007387 */ /* 0x0003e20000100a00 */
[----:B------:R-:W-:Y:S06]  /*1afc0*/  BAR.ARV 0x4, 0x180 ;  /* 0x0106000000007b1d */ /* 0x000fec0000002000 */
[----:B------:R-:W-:Y:S05]  /*1afd0*/  BRA `(.L_x_10486) ;  /* 0x0000000c00247947 */ /* 0x000fea0003800000 */
.L_x_10485:
[----:B------:R-:W3:Y:S01]  /*1afe0*/  S2R R16, SR_TID.X ;  /* 0x0000000000107919 */ /* 0x000ee20000002100 */
[----:B------:R-:W-:Y:S01]  /*1aff0*/  UMOV UR4, 0xffffffff ;  /* 0xffffffff00047882 */ /* 0x000fe20000000000 */
[----:B---3--:R-:W-:-:S04]  /*1b000*/  LOP3.LUT R16, R16, 0x1f, RZ, 0xc0, !PT ;  /* 0x0000001f10107812 */ /* 0x008fc800078ec0ff */
[----:B------:R-:W-:Y:S01]  /*1b010*/  ISETP.NE.AND P0, PT, R16, 0x1f, PT ;  /* 0x0000001f1000780c */ /* 0x000fe20003f05270 */
[----:B------:R-:W-:-:S12]  /*1b020*/  BRA.DIV UR4, `(.L_x_10487) ;  /* 0x00000042049c7947 */ /* 0x000fd8000b800000 */
[----:B-1----:R-:W3:Y:S01]  /*1b030*/  LDL.LU R2, [R1] ;  /* 0x0000000001027983 */ /* 0x002ee20000300800 */
[----:B------:R-:W-:-:S03]  /*1b040*/  ULDC UR4, c[0x0][0xd3c] ;  /* 0x00034f0000047ab9 */ /* 0x000fc60000000800 */
[----:B------:R-:W4:Y:S01]  /*1b050*/  LDL R3, [R1+0xc] ;  /* 0x00000c0001037983 */ /* 0x000f220000100800 */
[----:B---3--:R-:W-:Y:S02]  /*1b060*/  IMAD.MOV.U32 R10, RZ, RZ, R2 ;  /* 0x000000ffff0a7224 */ /* 0x008fe400078e0002 */
[----:B----4-:R-:W-:-:S05]  /*1b070*/  IMAD.IADD R0, R3, 0x1, R16 ;  /* 0x0000000103007824 */ /* 0x010fca00078e0210 */
        /* <DEDUP_REMOVED lines=36> */
.L_x_10635:
[----:B------:R-:W-:Y:S02]  /*1b2c0*/  ULDC UR4, c[0x0][0xd38] ;  /* 0x00034e0000047ab9 */ /* 0x000fe40000000800 */
[----:B------:R-:W-:-:S04]  /*1b2d0*/  IMAD.U32 R3, RZ, RZ, UR4 ;  /* 0x00000004ff037e24 */ /* 0x000fc8000f8e00ff */
[----:B-1----:R-:W-:-:S04]  /*1b2e0*/  IMAD R9, R9, R3, RZ ;  /* 0x0000000309097224 */ /* 0x002fc800078e02ff */
[----:B------:R-:W-:-:S05]  /*1b2f0*/  IMAD.IADD R4, R4, 0x1, R9 ;  /* 0x0000000104047824 */ /* 0x000fca00078e0209 */
[----:B------:R-:W-:-:S13]  /*1b300*/  ISETP.GT.AND P6, PT, R4, R5, PT ;  /* 0x000000050400720c */ /* 0x000fda0003fc4270 */
[----:B------:R-:W-:Y:S05]  /*1b310*/  @P6 BRA `(.L_x_10488) ;  /* 0x0000000000ac6947 */ /* 0x000fea0003800000 */
.L_x_10491:
        /* <DEDUP_REMOVED lines=37> */
.L_x_10643:
[----:B------:R-:W-:Y:S02]  /*1b570*/  ULDC UR4, c[0x0][0xd38] ;  /* 0x00034e0000047ab9 */ /* 0x000fe40000000800 */
[----:B------:R-:W-:-:S04]  /*1b580*/  IMAD.U32 R3, RZ, RZ, UR4 ;  /* 0x00000004ff037e24 */ /* 0x000fc8000f8e00ff */
[----:B-1----:R-:W-:-:S04]  /*1b590*/  IMAD R9, R9, R3, RZ ;  /* 0x0000000309097224 */ /* 0x002fc800078e02ff */
[----:B------:R-:W-:-:S05]  /*1b5a0*/  IMAD.IADD R4, R9, 0x1, R4 ;  /* 0x0000000109047824 */ /* 0x000fca00078e0204 */
[----:B------:R-:W-:-:S13]  /*1b5b0*/  ISETP.GT.AND P6, PT, R4, R5, PT ;  /* 0x000000050400720c */ /* 0x000fda0003fc4270 */
[----:B------:R-:W-:Y:S05]  /*1b5c0*/  @!P6 BRA `(.L_x_10491) ;  /* 0xfffffffc0054e947 */ /* 0x000fea000383ffff */
.L_x_10488:
        /* <DEDUP_REMOVED lines=9> */
.L_x_10648:
[----:B------:R-:W-:-:S13]  /*1b660*/  ISETP.NE.AND P0, PT, R4, RZ, PT ;  /* 0x000000ff0400720c */ /* 0x000fda0003f05270 */
[----:B------:R-:W-:Y:S05]  /*1b670*/  @!P0 BRA `(.L_x_10493) ;  /* 0x0000000000148947 */ /* 0x000fea0003800000 */
[----:B------:R-:W-:Y:S01]  /*1b680*/  UMOV UR4, 0xffffffff ;  /* 0xffffffff00047882 */ /* 0x000fe20000000000 */
[----:B------:R-:W-:Y:S02]  /*1b690*/  VIADD R12, R2, 0xffffffff ;  /* 0xffffffff020c7836 */ /* 0x000fe40000000000 */
[----:B------:R-:W-:Y:S05]  /*1b6a0*/  BRA.DIV UR4, `(.L_x_10494) ;  /* 0x0000004604907947 */ /* 0x000fea000b800000 */
[----:B0-----:R0:W4:Y:S02]  /*1b6b0*/  SHFL.IDX PT, R7, R7, R12, 0x1f ;  /* 0x00001f0c07077589 */ /* 0x00112400000e0000 */
.L_x_10651:
[----:B----4-:R-:W-:-:S07]  /*1b6c0*/  IMAD.MOV.U32 R8, RZ, RZ, R7 ;  /* 0x000000ffff087224 */ /* 0x010fce00078e0007 */
.L_x_10493:
[----:B0-----:R-:W4:Y:S01]  /*1b6d0*/  LDL.LU R7, [R1+0xc] ;  /* 0x00000c0001077983 */ /* 0x001f220000300800 */
        /* <DEDUP_REMOVED lines=14> */
[----:B----4-:R-:W-:Y:S01]  /*1b7c0*/  IMAD.MOV.U32 R10, RZ, RZ, R7 ;  /* 0x000000ffff0a7224 */ /* 0x010fe200078e0007 */
[----:B------:R-:W-:-:S03]  /*1b7d0*/  IABS R7, R0 ;  /* 0x0000000000077213 */ /* 0x000fc60000000000 */
[----:B------:R-:W-:Y:S02]  /*1b7e0*/  IMAD.IADD R10, R2, 0x1, R10 ;  /* 0x00000001020a7824 */ /* 0x000fe400078e020a */
[----:B------:R-:W-:-:S04]  /*1b7f0*/  IMAD.MOV R7, RZ, RZ, -R7 ;  /* 0x000000ffff077224 */ /* 0x000fc800078e0a07 */
[----:B------:R-:W-:Y:S01]  /*1b800*/  IMAD R5, R8, R7, R5 ;  /* 0x0000000708057224 */ /* 0x000fe200078e0205 */
[----:B---3--:R-:W-:-:S04]  /*1b810*/  IABS R7, R6 ;  /* 0x0000000600077213 */ /* 0x008fc80000000000 */
        /* <DEDUP_REMOVED lines=43> */
.L_x_10489:
        /* <DEDUP_REMOVED lines=10> */
.L_x_10495:
[----:B01----:R-:W2:Y:S04]  /*1bb70*/  LDL R2, [R1+0xc] ;  /* 0x00000c0001027983 */ /* 0x003ea80000100800 */
[----:B------:R-:W3:Y:S04]  /*1bb80*/  LDL R3, [R1+0x8] ;  /* 0x0000080001037983 */ /* 0x000ee80000100800 */
[----:B------:R-:W4:Y:S04]  /*1bb90*/  LDL R5, [R1+0x4] ;  /* 0x0000040001057983 */ /* 0x000f280000100800 */
[----:B------:R-:W4:Y:S01]  /*1bba0*/  LDL R4, [R1] ;  /* 0x0000000001047983 */ /* 0x000f220000100800 */
        /* <DEDUP_REMOVED lines=12> */
.L_x_10486:
[----:B------:R-:W3:Y:S01]  /*1bc70*/  LDL R0, [R1+0xc] ;  /* 0x00000c0001007983 */ /* 0x000ee20000100800 */
[----:B------:R-:W-:Y:S02]  /*1bc80*/  ULDC UR4, c[0x0][0xd3c] ;  /* 0x00034f0000047ab9 */ /* 0x000fe40000000800 */
[----:B---3--:R-:W-:-:S13]  /*1bc90*/  ISETP.GE.AND P0, PT, R0, UR4, PT ;  /* 0x0000000400007c0c */ /* 0x008fda000bf06270 */
[----:B------:R-:W-:Y:S05]  /*1bca0*/  @!P0 BRA `(.L_x_10496) ;  /* 0xffffff8400d88947 */ /* 0x000fea000383ffff */
[----:B------:R-:W-:Y:S05]  /*1bcb0*/  BSYNC B8 ;  /* 0x0000000000087941 */ /* 0x000fea0003800000 */
.L_x_10348:
[----:B--2---:R-:W2:Y:S01]  /*1bcc0*/  LDL.LU R0, [R1+0x80] ;  /* 0x0000800001007983 */ /* 0x004ea20000300800 */
[----:B------:R-:W-:Y:S01]  /*1bcd0*/  BSSY B0, `(.L_x_10497) ;  /* 0x000000b000007945 */ /* 0x000fe20003800000 */
[----:B-1----:R-:W1:Y:S01]  /*1bce0*/  S2R R5, SR_CgaCtaId ;  /* 0x0000000000057919 */ /* 0x002e620000008800 */
[----:B--2---:R-:W-:-:S05]  /*1bcf0*/  VIADD R0, R0, 0x1 ;  /* 0x0000000100007836 */ /* 0x004fca0000000000 */
        /* <DEDUP_REMOVED lines=8> */
.L_x_10652:
[----:B------:R-:W-:Y:S05]  /*1bd80*/  BSYNC B0 ;  /* 0x0000000000007941 */ /* 0x000fea0003800000 */
.L_x_10497:
[----:B------:R-:W-:-:S03]  /*1bd90*/  UMOV UR4, 0xffffffff ;  /* 0xffffffff00047882 */ /* 0x000fc60000000000 */
[----:B------:R-:W-:Y:S05]  /*1bda0*/  BRA.DIV UR4, `(.L_x_10499) ;  /* 0x00000042040c7947 */ /* 0x000fea000b800000 */
[----:B------:R-:W1:Y:S02]  /*1bdb0*/  S2R R2, SR_TID.X ;  /* 0x0000000000027919 */ /* 0x000e640000002100 */
[----:B-1----:R-:W-:-:S04]  /*1bdc0*/  SHF.R.U32.HI R2, RZ, 0x5, R2 ;  /* 0x00000005ff027819 */ /* 0x002fc80000011602 */
[----:B------:R-:W-:-:S05]  /*1bdd0*/  LOP3.LUT R2, R2, 0x3, RZ, 0xc0, !PT ;  /* 0x0000000302027812 */ /* 0x000fca00078ec0ff */
[----:B------:R1:W2:Y:S02]  /*1bde0*/  SHFL.IDX PT, R14, R2, RZ, 0x1f ;  /* 0x00001fff020e7589 */ /* 0x0002a400000e0000 */
.L_x_10655:
[----:B--2---:R-:W-:-:S13]  /*1bdf0*/  ISETP.NE.AND P0, PT, R14, RZ, PT ;  /* 0x000000ff0e00720c */ /* 0x004fda0003f05270 */
[----:B------:R-:W-:Y:S05]  /*1be00*/  @P0 BRA `(.L_x_10192) ;  /* 0x0000000000940947 */ /* 0x000fea0003800000 */
[----:B------:R-:W-:-:S03]  /*1be10*/  UMOV UR4, 0xffffffff ;  /* 0xffffffff00047882 */ /* 0x000fc60000000000 */
[----:B------:R-:W-:Y:S05]  /*1be20*/  BRA.DIV UR4, `(.L_x_10500) ;  /* 0x0000004204207947 */ /* 0x000fea000b800000 */
[----:B------:R-:W-:-:S13]  /*1be30*/  ELECT P6, URZ, PT ;  /* 0x00000000003f782f */ /* 0x000fda00038c0000 */
.L_x_10658:
        /* <DEDUP_REMOVED lines=8> */
.L_x_10501:
        /* <DEDUP_REMOVED lines=13> */
.L_x_10659:
[----:B------:R-:W1:Y:S02]  /*1bf90*/  SYNCS.PHASECHK.TRANS64.TRYWAIT P0, [R7+URZ], R2 ;  /* 0x00000002070075a7 */ /* 0x000e64000800017f */
[----:B-1----:R-:W-:Y:S05]  /*1bfa0*/  @!P0 BRA `(.L_x_10503) ;  /* 0x0000003c00f48947 */ /* 0x002fea0003800000 */
.L_x_10660:
[----:B------:R-:W-:Y:S05]  /*1bfb0*/  @!P2 BRA `(.L_x_10504) ;  /* 0x000000000004a947 */ /* 0x000fea0003800000 */
[----:B------:R-:W-:Y:S01]  /*1bfc0*/  BPT.TRAP 0x1 ;  /* 0x000000040000795c */ /* 0x000fe20000300000 */
.L_x_10504:
[----:B------:R-:W-:-:S04]  /*1bfd0*/  VIADD R0, R0, 0x32460 ;  /* 0x0003246000007836 */ /* 0x000fc80000000000 */
[----:B------:R-:W-:-:S04]  /*1bfe0*/  IMAD R4, R19, 0x8, R0 ;  /* 0x0000000813047824 */ /* 0x000fc800078e0200 */
[----:B------:R-:W2:Y:S02]  /*1bff0*/  SYNCS.PHASECHK.TRANS64.TRYWAIT P0, [R4+URZ], R5 ;  /* 0x00000005040075a7 */ /* 0x000ea4000800017f */
[----:B--2---:R-:W-:Y:S05]  /*1c000*/  @!P0 BRA `(.L_x_10505) ;  /* 0x0000003c00f08947 */ /* 0x004fea0003800000 */
.L_x_10661:
[----:B------:R-:W-:-:S07]  /*1c010*/  IMAD R3, R3, 0x8, R0 ;  /* 0x0000000803037824 */ /* 0x000fce00078e0200 */
.L_x_10506:
[----:B---3--:R3:W4:Y:S02]  /*1c020*/  SYNCS.PHASECHK.TRANS64.TRYWAIT P0, [R3+URZ], R2 ;  /* 0x00000002030075a7 */ /* 0x008724000800017f */
[----:B----4-:R-:W-:Y:S05]  /*1c030*/  @!P0 NANOSLEEP.SYNCS 0x989680 ;  /* 0x009896800000895d */ /* 0x010fea0003900000 */
[----:B------:R-:W4:Y:S02]  /*1c040*/  @!P0 SYNCS.PHASECHK.TRANS64 P0, [R3+URZ], R2 ;  /* 0x00000002030085a7 */ /* 0x000f24000800007f */
[----:B----4-:R-:W-:Y:S05]  /*1c050*/  @!P0 BRA `(.L_x_10506) ;  /* 0xfffffffc00f08947 */ /* 0x010fea000383ffff */
.L_x_10192:
[----:B------:R-:W-:Y:S05]  /*1c060*/  BSYNC B9 ;  /* 0x0000000000097941 */ /* 0x000fea0003800000 */
.L_x_10189:
[----:B------:R-:W-:Y:S05]  /*1c070*/  EXIT ;  /* 0x000000000000794d */ /* 0x000fea0003800000 */
.L_x_10212:
[----:B0-----:R0:W1:Y:S02]  /*1c080*/  SYNCS.PHASECHK.TRANS64.TRYWAIT P6, [R96+URZ+0x32490], R109 ;  /* 0x0324906d600075a7 */ /* 0x00106400080c017f */
[----:B-1----:R-:W-:Y:S05]  /*1c090*/  @!P6 NANOSLEEP.SYNCS 0x989680 ;  /* 0x009896800000e95d */ /* 0x002fea0003900000 */
[----:B------:R-:W1:Y:S02]  /*1c0a0*/  @!P6 SYNCS.PHASECHK.TRANS64 P6, [R96+URZ+0x32490], R109 ;  /* 0x0324906d6000e5a7 */ /* 0x000e6400080c007f */
[----:B-1----:R-:W-:Y:S05]  /*1c0b0*/  @!P6 BRA `(.L_x_10212) ;  /* 0xfffffffc00f0e947 */ /* 0x002fea000383ffff */
[----:B------:R-:W-:Y:S05]  /*1c0c0*/  BRA `(.L_x_10507) ;  /* 0xfffffe7000587947 */ /* 0x000fea000383ffff */
.L_x_10230:
[----:B0-----:R0:W1:Y:S02]  /*1c0d0*/  SYNCS.PHASECHK.TRANS64.TRYWAIT P5, [R96+URZ+0x32490], R109 ;  /* 0x0324906d600075a7 */ /* 0x00106400080a017f */
[----:B-1----:R-:W-:Y:S05]  /*1c0e0*/  @!P5 NANOSLEEP.SYNCS 0x989680 ;  /* 0x009896800000d95d */ /* 0x002fea0003900000 */
[----:B------:R-:W1:Y:S02]  /*1c0f0*/  @!P5 SYNCS.PHASECHK.TRANS64 P5, [R96+URZ+0x32490], R109 ;  /* 0x0324906d6000d5a7 */ /* 0x000e6400080a007f */
[----:B-1----:R-:W-:Y:S05]  /*1c100*/  @!P5 BRA `(.L_x_10230) ;  /* 0xfffffffc00f0d947 */ /* 0x002fea000383ffff */
[----:B------:R-:W-:Y:S05]  /*1c110*/  BRA `(.L_x_10508) ;  /* 0xfffffe8000b47947 */ /* 0x000fea000383ffff */
.L_x_10239:
[----:B0-----:R0:W1:Y:S02]  /*1c120*/  SYNCS.PHASECHK.TRANS64.TRYWAIT P4, [R96+URZ+0x32490], R109 ;  /* 0x0324906d600075a7 */ /* 0x001064000808017f */
[----:B-1----:R-:W-:Y:S05]  /*1c130*/  @!P4 NANOSLEEP.SYNCS 0x989680 ;  /* 0x009896800000c95d */ /* 0x002fea0003900000 */
[----:B------:R-:W1:Y:S02]  /*1c140*/  @!P4 SYNCS.PHASECHK.TRANS64 P4, [R96+URZ+0x32490], R109 ;  /* 0x0324906d6000c5a7 */ /* 0x000e64000808007f */
[----:B-1----:R-:W-:Y:S05]  /*1c150*/  @!P4 BRA `(.L_x_10239) ;  /* 0xfffffffc00f0c947 */ /* 0x002fea000383ffff */
[----:B------:R-:W-:Y:S05]  /*1c160*/  BRA `(.L_x_10509) ;  /* 0xfffffe9000b87947 */ /* 0x000fea000383ffff */
.L_x_10245:
[----:B--2---:R2:W3:Y:S02]  /*1c170*/  SYNCS.PHASECHK.TRANS64.TRYWAIT P3, [R96+URZ+0x324b0], R109 ;  /* 0x0324b06d600075a7 */ /* 0x0044e4000806017f */
[----:B---3--:R-:W-:Y:S05]  /*1c180*/  @!P3 NANOSLEEP.SYNCS 0x989680 ;  /* 0x009896800000b95d */ /* 0x008fea0003900000 */
[----:B------:R-:W3:Y:S02]  /*1c190*/  @!P3 SYNCS.PHASECHK.TRANS64 P3, [R96+URZ+0x324b0], R109 ;  /* 0x0324b06d6000b5a7 */ /* 0x000ee4000806007f */
[----:B---3--:R-:W-:Y:S05]  /*1c1a0*/  @!P3 BRA `(.L_x_10245) ;  /* 0xfffffffc00f0b947 */ /* 0x008fea000383ffff */
[----:B------:R-:W-:Y:S05]  /*1c1b0*/  BRA `(.L_x_10510) ;  /* 0xfffffe9400487947 */ /* 0x000fea000383ffff */
.L_x_10255:
[----:B------:R-:W-:Y:S01]  /*1c1c0*/  BSSY B0, `(.L_x_10511) ;  /* 0x0000007000007945 */ /* 0x000fe20003800000 */
[----:B------:R-:W-:Y:S02]  /*1c1d0*/  IMAD.MOV.U32 R12, RZ, RZ, RZ ;  /* 0x000000ffff0c7224 */ /* 0x000fe400078e00ff */
[----:B------:R-:W-:Y:S02]  /*1c1e0*/  IMAD.MOV.U32 R11, RZ, RZ, 0x1f ;  /* 0x0000001fff0b7424 */ /* 0x000fe400078e00ff */
[----:B------:R-:W-:-:S07]  /*1c1f0*/  IMAD.MOV.U32 R15, RZ, RZ, -0x1 ;  /* 0xffffffffff0f7424 */ /* 0x000fce00078e00ff */
[----:B-----5:R-:W-:Y:S05]  /*1c200*/  WARPSYNC.COLLECTIVE R15, `(.L_x_10512) ;  /* 0x000000000f087348 */ /* 0x020fea0003c00000 */
[----:B------:R0:W1:Y:S02]  /*1c210*/  SHFL.IDX P6, R14, R13, R12, R11 ;  /* 0x0000000c0d0e7389 */ /* 0x00006400000c000b */
[----:B01---5:R-:W-:Y:S01]  /*1c220*/  ENDCOLLECTIVE ;  /* 0x000000000000791b */ /* 0x023fe20003800000 */
.L_x_10512:
[----:B------:R-:W-:Y:S05]  /*1c230*/  BSYNC B0 ;  /* 0x0000000000007941 */ /* 0x000fea0003800000 */
.L_x_10511:
[----:B------:R-:W-:Y:S05]  /*1c240*/  BRA `(.L_x_10513) ;  /* 0xfffffea000907947 */ /* 0x000fea000383ffff */
.L_x_10267:
        /* <DEDUP_REMOVED lines=8> */
.L_x_10515:
[----:B------:R-:W-:Y:S05]  /*1c2d0*/  BSYNC B1 ;  /* 0x0000000000017941 */ /* 0x000fea0003800000 */
.L_x_10514:
        /* <DEDUP_REMOVED lines=8> */
.L_x_10516:
[----:B------:R-:W-:Y:S02]  /*1c360*/  IMAD.MOV.U32 R13, RZ, RZ, R25 ;  /* 0x000000ffff0d7224 */ /* 0x000fe400078e0019 */
[----:B------:R-:W-:-:S07]  /*1c370*/  IMAD.MOV.U32 R20, RZ, RZ, R14 ;  /* 0x000000ffff147224 */ /* 0x000fce00078e000e */
[----:B------:R-:W-:Y:S05]  /*1c380*/  WARPSYNC.COLLECTIVE R15, `(.L_x_10517) ;  /* 0x000000000f087348 */ /* 0x000fea0003c00000 */
[----:B------:R0:W1:Y:S02]  /*1c390*/  SHFL.IDX P6, R14, R13, R12, R11 ;  /* 0x0000000c0d0e7389 */ /* 0x00006400000c000b */
[----:B01----:R-:W-:Y:S01]  /*1c3a0*/  ENDCOLLECTIVE ;  /* 0x000000000000791b */ /* 0x003fe20003800000 */
.L_x_10517:
[----:B------:R-:W-:Y:S02]  /*1c3b0*/  IMAD.MOV.U32 R13, RZ, RZ, R26 ;  /* 0x000000ffff0d7224 */ /* 0x000fe400078e001a */
[----:B------:R-:W-:-:S07]  /*1c3c0*/  IMAD.MOV.U32 R25, RZ, RZ, R14 ;  /* 0x000000ffff197224 */ /* 0x000fce00078e000e */
[----:B------:R-:W-:Y:S05]  /*1c3d0*/  WARPSYNC.COLLECTIVE R15, `(.L_x_10518) ;  /* 0x000000000f087348 */ /* 0x000fea0003c00000 */
[----:B------:R0:W1:Y:S02]  /*1c3e0*/  SHFL.IDX P6, R14, R13, R12, R11 ;  /* 0x0000000c0d0e7389 */ /* 0x00006400000c000b */
[----:B01----:R-:W-:Y:S01]  /*1c3f0*/  ENDCOLLECTIVE ;  /* 0x000000000000791b */ /* 0x003fe20003800000 */
.L_x_10518:
[----:B------:R-:W-:Y:S01]  /*1c400*/  IMAD.MOV.U32 R26, RZ, RZ, R14 ;  /* 0x000000ffff1a7224 */ /* 0x000fe200078e000e */
[----:B------:R-:W-:Y:S06]  /*1c410*/  BRA `(.L_x_10519) ;  /* 0xfffffea400a47947 */ /* 0x000fec000383ffff */
.L_x_10271:
[----:B0-----:R0:W1:Y:S02]  /*1c420*/  SYNCS.PHASECHK.TRANS64.TRYWAIT P0, [R18+URZ+0x32400], R29 ;  /* 0x0324001d120075a7 */ /* 0x001064000800017f */
[----:B-1----:R-:W-:Y:S05]  /*1c430*/  @!P0 NANOSLEEP.SYNCS 0x989680 ;  /* 0x009896800000895d */ /* 0x002fea0003900000 */
[----:B------:R-:W1:Y:S02]  /*1c440*/  @!P0 SYNCS.PHASECHK.TRANS64 P0, [R18+URZ+0x32400], R29 ;  /* 0x0324001d120085a7 */ /* 0x000e64000800007f */
[----:B-1----:R-:W-:Y:S05]  /*1c450*/  @!P0 BRA `(.L_x_10271) ;  /* 0xfffffffc00f08947 */ /* 0x002fea000383ffff */
[----:B------:R-:W-:Y:S05]  /*1c460*/  BRA `(.L_x_10520) ;  /* 0xfffffea800c87947 */ /* 0x000fea000383ffff */
.L_x_10279:
        /* <DEDUP_REMOVED lines=8> */
.L_x_10522:
[----:B------:R-:W-:Y:S05]  /*1c4f0*/  BSYNC B1 ;  /* 0x0000000000017941 */ /* 0x000fea0003800000 */
.L_x_10521:
        /* <DEDUP_REMOVED lines=8> */
.L_x_10523:
[----:B------:R-:W-:Y:S02]  /*1c580*/  IMAD.MOV.U32 R13, RZ, RZ, R25 ;  /* 0x000000ffff0d7224 */ /* 0x000fe400078e0019 */
[----:B------:R-:W-:-:S07]  /*1c590*/  IMAD.MOV.U32 R20, RZ, RZ, R14 ;  /* 0x000000ffff147224 */ /* 0x000fce00078e000e */
[----:B------:R-:W-:Y:S05]  /*1c5a0*/  WARPSYNC.COLLECTIVE R15, `(.L_x_10524) ;  /* 0x000000000f087348 */ /* 0x000fea0003c00000 */
[----:B------:R0:W1:Y:S02]  /*1c5b0*/  SHFL.IDX P6, R14, R13, R12, R11 ;  /* 0x0000000c0d0e7389 */ /* 0x00006400000c000b */
[----:B01----:R-:W-:Y:S01]  /*1c5c0*/  ENDCOLLECTIVE ;  /* 0x000000000000791b */ /* 0x003fe20003800000 */
.L_x_10524:
[----:B------:R-:W-:Y:S02]  /*1c5d0*/  IMAD.MOV.U32 R13, RZ, RZ, R26 ;  /* 0x000000ffff0d7224 */ /* 0x000fe400078e001a */
[----:B------:R-:W-:-:S07]  /*1c5e0*/  IMAD.MOV.U32 R21, RZ, RZ, R14 ;  /* 0x000000ffff157224 */ /* 0x000fce00078e000e */
[----:B------:R-:W-:Y:S05]  /*1c5f0*/  WARPSYNC.COLLECTIVE R15, `(.L_x_10525) ;  /* 0x000000000f087348 */ /* 0x000fea0003c00000 */
[----:B------:R0:W1:Y:S02]  /*1c600*/  SHFL.IDX P6, R14, R13, R12, R11 ;  /* 0x0000000c0d0e7389 */ /* 0x00006400000c000b */
[----:B01----:R-:W-:Y:S01]  /*1c610*/  ENDCOLLECTIVE ;  /* 0x000000000000791b */ /* 0x003fe20003800000 */
.L_x_10525:
[----:B------:R-:W-:Y:S05]  /*1c620*/  BRA `(.L_x_10526) ;  /* 0xfffffeb400287947 */ /* 0x000fea000383ffff */
.L_x_10283:
[----:B0-----:R0:W1:Y:S02]  /*1c630*/  SYNCS.PHASECHK.TRANS64.TRYWAIT P1, [R18+URZ+0x32400], R27 ;  /* 0x0324001b120075a7 */ /* 0x001064000802017f */
[----:B-1----:R-:W-:Y:S05]  /*1c640*/  @!P1 NANOSLEEP.SYNCS 0x989680 ;  /* 0x009896800000995d */ /* 0x002fea0003900000 */
[----:B------:R-:W1:Y:S02]  /*1c650*/  @!P1 SYNCS.PHASECHK.TRANS64 P1, [R18+URZ+0x32400], R27 ;  /* 0x0324001b120095a7 */ /* 0x000e64000802007f */
[----:B-1----:R-:W-:Y:S05]  /*1c660*/  @!P1 BRA `(.L_x_10283) ;  /* 0xfffffffc00f09947 */ /* 0x002fea000383ffff */
[----:B------:R-:W-:Y:S05]  /*1c670*/  BRA `(.L_x_10527) ;  /* 0xfffffeb800087947 */ /* 0x000fea000383ffff */
.L_x_10289:
[----:B-1----:R1:W2:Y:S02]  /*1c680*/  SYNCS.PHASECHK.TRANS64.TRYWAIT P1, [R3+URZ+0x32430], R8 ;  /* 0x03243008030075a7 */ /* 0x0022a4000802017f */
[----:B--2---:R-:W-:Y:S05]  /*1c690*/  @!P1 NANOSLEEP.SYNCS 0x989680 ;  /* 0x009896800000995d */ /* 0x004fea0003900000 */
[----:B------:R-:W2:Y:S02]  /*1c6a0*/  @!P1 SYNCS.PHASECHK.TRANS64 P1, [R3+URZ+0x32430], R8 ;  /* 0x03243008030095a7 */ /* 0x000ea4000802007f */
[----:B--2---:R-:W-:Y:S05]  /*1c6b0*/  @!P1 BRA `(.L_x_10289) ;  /* 0xfffffffc00f09947 */ /* 0x004fea000383ffff */
[----:B------:R-:W-:Y:S05]  /*1c6c0*/  BRA `(.L_x_10288) ;  /* 0xfffffec400307947 */ /* 0x000fea000383ffff */
.L_x_10291:
[----:B--2---:R2:W3:Y:S02]  /*1c6d0*/  SYNCS.PHASECHK.TRANS64.TRYWAIT P1, [R18+URZ+0x32410], R5 ;  /* 0x03241005120075a7 */ /* 0x0044e4000802017f */
[----:B---3--:R-:W-:Y:S05]  /*1c6e0*/  @!P1 NANOSLEEP.SYNCS 0x989680 ;  /* 0x009896800000995d */ /* 0x008fea0003900000 */
[----:B------:R-:W3:Y:S02]  /*1c6f0*/  @!P1 SYNCS.PHASECHK.TRANS64 P1, [R18+URZ+0x32410], R5 ;  /* 0x03241005120095a7 */ /* 0x000ee4000802007f */
[----:B---3--:R-:W-:Y:S05]  /*1c700*/  @!P1 BRA `(.L_x_10291) ;  /* 0xfffffffc00f09947 */ /* 0x008fea000383ffff */
[----:B------:R-:W-:Y:S05]  /*1c710*/  BRA `(.L_x_10528) ;  /* 0xfffffec400d87947 */ /* 0x000fea000383ffff */
.L_x_10296:
[----:B----4-:R4:W0:Y:S02]  /*1c720*/  SYNCS.PHASECHK.TRANS64.TRYWAIT P2, [R3+URZ+0x32450], R8 ;  /* 0x03245008030075a7 */ /* 0x010824000804017f */
[----:B0-----:R-:W-:Y:S05]  /*1c730*/  @!P2 NANOSLEEP.SYNCS 0x989680 ;  /* 0x009896800000a95d */ /* 0x001fea0003900000 */
[----:B------:R-:W0:Y:S02]  /*1c740*/  @!P2 SYNCS.PHASECHK.TRANS64 P2, [R3+URZ+0x32450], R8 ;  /* 0x032450080300a5a7 */ /* 0x000e24000804007f */
[----:B0-----:R-:W-:Y:S05]  /*1c750*/  @!P2 BRA `(.L_x_10296) ;  /* 0xfffffffc00f0a947 */ /* 0x001fea000383ffff */
[----:B------:R-:W-:Y:S05]  /*1c760*/  BRA `(.L_x_10295) ;  /* 0xfffffec400f87947 */ /* 0x000fea000383ffff */
.L_x_10301:
[----:B-1----:R1:W2:Y:S02]  /*1c770*/  SYNCS.PHASECHK.TRANS64.TRYWAIT P3, [R4+URZ+0x32430], R0 ;  /* 0x03243000040075a7 */ /* 0x0022a4000806017f */
[----:B--2---:R-:W-:Y:S05]  /*1c780*/  @!P3 NANOSLEEP.SYNCS 0x989680 ;  /* 0x009896800000b95d */ /* 0x004fea0003900000 */
[----:B------:R-:W2:Y:S02]  /*1c790*/  @!P3 SYNCS.PHASECHK.TRANS64 P3, [R4+URZ+0x32430], R0 ;  /* 0x032430000400b5a7 */ /* 0x000ea4000806007f */
[----:B--2---:R-:W-:Y:S05]  /*1c7a0*/  @!P3 BRA `(.L_x_10301) ;  /* 0xfffffffc00f0b947 */ /* 0x004fea000383ffff */
[----:B------:R-:W-:Y:S05]  /*1c7b0*/  BRA `(.L_x_10300) ;  /* 0xfffffeec00207947 */ /* 0x000fea000383ffff */
.L_x_10306:
[----:B---3--:R3:W4:Y:S02]  /*1c7c0*/  SYNCS.PHASECHK.TRANS64.TRYWAIT P3, [R4+URZ+0x32450], R0 ;  /* 0x03245000040075a7 */ /* 0x008724000806017f */
[----:B----4-:R-:W-:Y:S05]  /*1c7d0*/  @!P3 NANOSLEEP.SYNCS 0x989680 ;  /* 0x009896800000b95d */ /* 0x010fea0003900000 */
[----:B------:R-:W4:Y:S02]  /*1c7e0*/  @!P3 SYNCS.PHASECHK.TRANS64 P3, [R4+URZ+0x32450], R0 ;  /* 0x032450000400b5a7 */ /* 0x000f24000806007f */
[----:B----4-:R-:W-:Y:S05]  /*1c7f0*/  @!P3 BRA `(.L_x_10306) ;  /* 0xfffffffc00f0b947 */ /* 0x010fea000383ffff */
[----:B------:R-:W-:Y:S05]  /*1c800*/  BRA `(.L_x_10305) ;  /* 0xfffffeec00bc7947 */ /* 0x000fea000383ffff */
.L_x_10312:
[----:B------:R-:W-:Y:S02]  /*1c810*/  IMAD.MOV.U32 R13, RZ, RZ, R21 ;  /* 0x000000ffff0d7224 */ /* 0x000fe400078e0015 */
[----:B------:R-:W-:Y:S02]  /*1c820*/  IMAD.MOV.U32 R12, RZ, RZ, RZ ;  /* 0x000000ffff0c7224 */ /* 0x000fe400078e00ff */
[----:B------:R-:W-:Y:S02]  /*1c830*/  IMAD.MOV.U32 R11, RZ, RZ, 0x181f ;  /* 0x0000181fff0b7424 */ /* 0x000fe400078e00ff */
[----:B------:R-:W-:-:S07]  /*1c840*/  IMAD.MOV.U32 R15, RZ, RZ, -0x1 ;  /* 0xffffffffff0f7424 */ /* 0x000fce00078e00ff */
[----:B-----5:R-:W-:Y:S05]  /*1c850*/  WARPSYNC.COLLECTIVE R15, `(.L_x_10529) ;  /* 0x000000000f087348 */ /* 0x020fea0003c00000 */
[----:B------:R0:W1:Y:S02]  /*1c860*/  SHFL.IDX P6, R14, R13, R12, R11 ;  /* 0x0000000c0d0e7389 */ /* 0x00006400000c000b */
[----:B01---5:R-:W-:Y:S01]  /*1c870*/  ENDCOLLECTIVE ;  /* 0x000000000000791b */ /* 0x023fe20003800000 */
.L_x_10529:
[----:B------:R-:W-:Y:S02]  /*1c880*/  IMAD.MOV.U32 R13, RZ, RZ, R3 ;  /* 0x000000ffff0d7224 */ /* 0x000fe400078e0003 */
[----:B------:R-:W-:-:S07]  /*1c890*/  IMAD.MOV.U32 R20, RZ, RZ, R14 ;  /* 0x000000ffff147224 */ /* 0x000fce00078e000e */
[----:B------:R-:W-:Y:S05]  /*1c8a0*/  WARPSYNC.COLLECTIVE R15, `(.L_x_10530) ;  /* 0x000000000f087348 */ /* 0x000fea0003c00000 */
[----:B------:R0:W1:Y:S02]  /*1c8b0*/  SHFL.IDX P6, R14, R13, R12, R11 ;  /* 0x0000000c0d0e7389 */ /* 0x00006400000c000b */
[----:B01----:R-:W-:Y:S01]  /*1c8c0*/  ENDCOLLECTIVE ;  /* 0x000000000000791b */ /* 0x003fe20003800000 */
.L_x_10530:
[----:B------:R-:W-:Y:S05]  /*1c8d0*/  BRA `(.L_x_10531) ;  /* 0xffffff3400fc7947 */ /* 0x000fea000383ffff */
.L_x_10315:
        /* <DEDUP_REMOVED lines=8> */
.L_x_10533:
[----:B------:R-:W-:Y:S05]  /*1c960*/  BSYNC B1 ;  /* 0x0000000000017941 */ /* 0x000fea0003800000 */
.L_x_10532:
        /* <DEDUP_REMOVED lines=8> */
.L_x_10534:
[----:B------:R-:W-:Y:S05]  /*1c9f0*/  BRA `(.L_x_10535) ;  /* 0xffffff3800387947 */ /* 0x000fea000383ffff */
.L_x_10318:
        /* <DEDUP_REMOVED lines=8> */
.L_x_10537:
[----:B------:R-:W-:Y:S05]  /*1ca80*/  BSYNC B1 ;  /* 0x0000000000017941 */ /* 0x000fea0003800000 */
.L_x_10536:
        /* <DEDUP_REMOVED lines=8> */
.L_x_10538:
[----:B------:R-:W-:Y:S05]  /*1cb10*/  BRA `(.L_x_10539) ;  /* 0xffffff3800647947 */ /* 0x000fea000383ffff */
.L_x_10321:
        /* <DEDUP_REMOVED lines=8> */
.L_x_10541:
[----:B------:R-:W-:Y:S05]  /*1cba0*/  BSYNC B1 ;  /* 0x0000000000017941 */ /* 0x000fea0003800000 */
.L_x_10540:
        /* <DEDUP_REMOVED lines=8> */
.L_x_10542:
[----:B------:R-:W-:Y:S05]  /*1cc30*/  BRA `(.L_x_10543) ;  /* 0xffffff3800907947 */ /* 0x000fea000383ffff */
.L_x_10323:
[----:B------:R-:W-:Y:S02]  /*1cc40*/  IMAD.MOV.U32 R13, RZ, RZ, R8 ;  /* 0x000000ffff0d7224 */ /* 0x000fe400078e0008 */
[----:B------:R-:W-:Y:S02]  /*1cc50*/  IMAD.MOV.U32 R12, RZ, RZ, RZ ;  /* 0x000000ffff0c7224 */ /* 0x000fe400078e00ff */
[----:B------:R-:W-:Y:S02]  /*1cc60*/  IMAD.MOV.U32 R11, RZ, RZ, 0x1c1f ;  /* 0x00001c1fff0b7424 */ /* 0x000fe400078e00ff */
[----:B------:R-:W-:-:S07]  /*1cc70*/  IMAD.MOV.U32 R15, RZ, RZ, -0x1 ;  /* 0xffffffffff0f7424 */ /* 0x000fce00078e00ff */
[----:B------:R-:W-:Y:S05]  /*1cc80*/  WARPSYNC.COLLECTIVE R15, `(.L_x_10544) ;  /* 0x000000000f087348 */ /* 0x000fea0003c00000 */
[----:B------:R0:W1:Y:S02]  /*1cc90*/  SHFL.IDX P6, R14, R13, R12, R11 ;  /* 0x0000000c0d0e7389 */ /* 0x00006400000c000b */
[----:B01----:R-:W-:Y:S01]  /*1cca0*/  ENDCOLLECTIVE ;  /* 0x000000000000791b */ /* 0x003fe20003800000 */
.L_x_10544:
[----:B------:R-:W-:Y:S02]  /*1ccb0*/  IMAD.MOV.U32 R13, RZ, RZ, R3 ;  /* 0x000000ffff0d7224 */ /* 0x000fe400078e0003 */
[----:B------:R-:W-:-:S07]  /*1ccc0*/  IMAD.MOV.U32 R21, RZ, RZ, R14 ;  /* 0x000000ffff157224 */ /* 0x000fce00078e000e */
[----:B------:R-:W-:Y:S05]  /*1ccd0*/  WARPSYNC.COLLECTIVE R15, `(.L_x_10545) ;  /* 0x000000000f087348 */ /* 0x000fea0003c00000 */
[----:B------:R0:W1:Y:S02]  /*1cce0*/  SHFL.IDX P6, R14, R13, R12, R11 ;  /* 0x0000000c0d0e7389 */ /* 0x00006400000c000b */
[----:B01----:R-:W-:Y:S01]  /*1ccf0*/  ENDCOLLECTIVE ;  /* 0x000000000000791b */ /* 0x003fe20003800000 */
.L_x_10545:
[----:B------:R-:W-:Y:S01]  /*1cd00*/  IMAD.MOV.U32 R12, RZ, RZ, R14 ;  /* 0x000000ffff0c7224 */ /* 0x000fe200078e000e */
[----:B------:R-:W-:Y:S06]  /*1cd10*/  BRA `(.L_x_10546) ;  /* 0xffffff3c00747947 */ /* 0x000fec000383ffff */
.L_x_10326:
[----:B------:R-:W-:Y:S01]  /*1cd20*/  BSSY B1, `(.L_x_10547) ;  /* 0x0000008000017945 */ /* 0x000fe20003800000 */
[----:B---3--:R-:W-:Y:S02]  /*1cd30*/  IMAD.MOV.U32 R13, RZ, RZ, R8 ;  /* 0x000000ffff0d7224 */ /* 0x008fe400078e0008 */
[----:B--2---:R-:W-:Y:S02]  /*1cd40*/  IMAD.MOV.U32 R12, RZ, RZ, 0x1 ;  /* 0x00000001ff0c7424 */ /* 0x004fe400078e00ff */
[----:B------:R-:W-:Y:S02]  /*1cd50*/  IMAD.MOV.U32 R11, RZ, RZ, 0x1c1f ;  /* 0x00001c1fff0b7424 */ /* 0x000fe400078e00ff */
[----:B------:R-:W-:-:S07]  /*1cd60*/  IMAD.MOV.U32 R15, RZ, RZ, -0x1 ;  /* 0xffffffffff0f7424 */ /* 0x000fce00078e00ff */
[----:B01----:R-:W-:Y:S05]  /*1cd70*/  WARPSYNC.COLLECTIVE R15, `(.L_x_10548) ;  /* 0x000000000f087348 */ /* 0x003fea0003c00000 */
[----:B------:R2:W3:Y:S02]  /*1cd80*/  SHFL.IDX P6, R14, R13, R12, R11 ;  /* 0x0000000c0d0e7389 */ /* 0x0004e400000c000b */
[----:B0123--:R-:W-:Y:S01]  /*1cd90*/  ENDCOLLECTIVE ;  /* 0x000000000000791b */ /* 0x00ffe20003800000 */
.L_x_10548:
[----:B------:R-:W-:Y:S05]  /*1cda0*/  BSYNC B1 ;  /* 0x0000000000017941 */ /* 0x000fea0003800000 */
.L_x_10547:
        /* <DEDUP_REMOVED lines=8> */
.L_x_10549:
[----:B------:R-:W-:Y:S01]  /*1ce30*/  IMAD.MOV.U32 R3, RZ, RZ, R14 ;  /* 0x000000ffff037224 */ /* 0x000fe200078e000e */
[----:B------:R-:W-:Y:S06]  /*1ce40*/  BRA `(.L_x_10550) ;  /* 0xffffff48009c7947 */ /* 0x000fec000383ffff */
.L_x_10330:
[----:B------:R-:W-:Y:S02]  /*1ce50*/  IMAD.MOV.U32 R13, RZ, RZ, R4 ;  /* 0x000000ffff0d7224 */ /* 0x000fe400078e0004 */
[----:B------:R-:W-:Y:S02]  /*1ce60*/  IMAD.MOV.U32 R12, RZ, RZ, RZ ;  /* 0x000000ffff0c7224 */ /* 0x000fe400078e00ff */
[----:B------:R-:W-:Y:S02]  /*1ce70*/  IMAD.MOV.U32 R11, RZ, RZ, 0x181f ;  /* 0x0000181fff0b7424 */ /* 0x000fe400078e00ff */
[----:B------:R-:W-:-:S07]  /*1ce80*/  IMAD.MOV.U32 R15, RZ, RZ, -0x1 ;  /* 0xffffffffff0f7424 */ /* 0x000fce00078e00ff */
[----:B01----:R-:W-:Y:S05]  /*1ce90*/  WARPSYNC.COLLECTIVE R15, `(.L_x_10551) ;  /* 0x000000000f087348 */ /* 0x003fea0003c00000 */
[----:B------:R2:W3:Y:S02]  /*1cea0*/  SHFL.IDX P6, R14, R13, R12, R11 ;  /* 0x0000000c0d0e7389 */ /* 0x0004e400000c000b */
[----:B0123--:R-:W-:Y:S01]  /*1ceb0*/  ENDCOLLECTIVE ;  /* 0x000000000000791b */ /* 0x00ffe20003800000 */
.L_x_10551:
[----:B------:R-:W-:Y:S02]  /*1cec0*/  IMAD.MOV.U32 R13, RZ, RZ, R3 ;  /* 0x000000ffff0d7224 */ /* 0x000fe400078e0003 */
[----:B------:R-:W-:-:S07]  /*1ced0*/  IMAD.MOV.U32 R0, RZ, RZ, R14 ;  /* 0x000000ffff007224 */ /* 0x000fce00078e000e */
[----:B------:R-:W-:Y:S05]  /*1cee0*/  WARPSYNC.COLLECTIVE R15, `(.L_x_10552) ;  /* 0x000000000f087348 */ /* 0x000fea0003c00000 */
[----:B------:R0:W1:Y:S02]  /*1cef0*/  SHFL.IDX P6, R14, R13, R12, R11 ;  /* 0x0000000c0d0e7389 */ /* 0x00006400000c000b */
[----:B01----:R-:W-:Y:S01]  /*1cf00*/  ENDCOLLECTIVE ;  /* 0x000000000000791b */ /* 0x003fe20003800000 */
.L_x_10552:
[----:B------:R-:W-:Y:S05]  /*1cf10*/  BRA `(.L_x_10553) ;  /* 0xffffff5c00e47947 */ /* 0x000fea000383ffff */
.L_x_10333:
        /* <DEDUP_REMOVED lines=8> */
.L_x_10555:
[----:B------:R-:W-:Y:S05]  /*1cfa0*/  BSYNC B1 ;  /* 0x0000000000017941 */ /* 0x000fea0003800000 */
.L_x_10554:
        /* <DEDUP_REMOVED lines=8> */
.L_x_10556:
[----:B------:R-:W-:Y:S05]  /*1d030*/  BRA `(.L_x_10557) ;  /* 0xffffff6000147947 */ /* 0x000fea000383ffff */
.L_x_10336:
        /* <DEDUP_REMOVED lines=8> */
.L_x_10559:
[----:B------:R-:W-:Y:S05]  /*1d0c0*/  BSYNC B1 ;  /* 0x0000000000017941 */ /* 0x000fea0003800000 */
.L_x_10558:
        /* <DEDUP_REMOVED lines=8> */
.L_x_10560:
[----:B------:R-:W-:Y:S05]  /*1d150*/  BRA `(.L_x_10561) ;  /* 0xffffff6000407947 */ /* 0x000fea000383ffff */
.L_x_10339:
        /* <DEDUP_REMOVED lines=8> */
.L_x_10563:
[----:B------:R-:W-:Y:S05]  /*1d1e0*/  BSYNC B1 ;  /* 0x0000000000017941 */ /* 0x000fea0003800000 */
.L_x_10562:
        /* <DEDUP_REMOVED lines=8> */
.L_x_10564:
[----:B------:R-:W-:Y:S05]  /*1d270*/  BRA `(.L_x_10565) ;  /* 0xffffff60006c7947 */ /* 0x000fea000383ffff */
.L_x_10356:
        /* <DEDUP_REMOVED lines=11> */
.L_x_10567:
[----:B------:R-:W-:Y:S05]  /*1d330*/  BSYNC B1 ;  /* 0x0000000000017941 */ /* 0x000fea0003800000 */
.L_x_10566:
[----:B------:R-:W-:Y:S05]  /*1d340*/  BRA `(.L_x_10568) ;  /* 0xffffff7800a47947 */ /* 0x000fea000383ffff */
.L_x_10358:
[----:B------:R-:W-:Y:S01]  /*1d350*/  BSSY B1, `(.L_x_10569) ;  /* 0x0000006000017945 */ /* 0x000fe20003800000 */
[----:B------:R-:W-:-:S07]  /*1d360*/  IMAD.MOV.U32 R15, RZ, RZ, -0x1 ;  /* 0xffffffffff0f7424 */ /* 0x000fce00078e00ff */
[----:B0-----:R-:W-:Y:S05]  /*1d370*/  WARPSYNC.COLLECTIVE R15, `(.L_x_10570) ;  /* 0x000000000f0c7348 */ /* 0x001fea0003c00000 */
[----:B------:R-:W-:Y:S02]  /*1d380*/  ELECT P6, UR62, PT ;  /* 0x00000000003e782f */ /* 0x000fe400038c0000 */
[----:B------:R-:W-:Y:S01]  /*1d390*/  MOV R14, UR62 ;  /* 0x0000003e000e7c02 */ /* 0x000fe20008000f00 */
[----:B0-----:R-:W-:Y:S10]  /*1d3a0*/  ENDCOLLECTIVE ;  /* 0x000000000000791b */ /* 0x001ff40003800000 */
.L_x_10570:
[----:B------:R-:W-:Y:S05]  /*1d3b0*/  BSYNC B1 ;  /* 0x0000000000017941 */ /* 0x000fea0003800000 */
.L_x_10569:
[----:B------:R-:W-:Y:S05]  /*1d3c0*/  BRA `(.L_x_10357) ;  /* 0xffffff78009c7947 */ /* 0x000fea000383ffff */
.L_x_10360:
[----:B0-----:R0:W1:Y:S02]  /*1d3d0*/  SYNCS.PHASECHK.TRANS64.TRYWAIT P0, [R18+URZ+0x32420], R3 ;  /* 0x03242003120075a7 */ /* 0x001064000800017f */
[----:B-1----:R-:W-:Y:S05]  /*1d3e0*/  @!P0 NANOSLEEP.SYNCS 0x989680 ;  /* 0x009896800000895d */ /* 0x002fea0003900000 */
[----:B------:R-:W1:Y:S02]  /*1d3f0*/  @!P0 SYNCS.PHASECHK.TRANS64 P0, [R18+URZ+0x32420], R3 ;  /* 0x03242003120085a7 */ /* 0x000e64000800007f */
[----:B-1----:R-:W-:Y:S05]  /*1d400*/  @!P0 BRA `(.L_x_10360) ;  /* 0xfffffffc00f08947 */ /* 0x002fea000383ffff */
[----:B------:R-:W-:Y:S05]  /*1d410*/  BRA `(.L_x_10571) ;  /* 0xffffff7800ac7947 */ /* 0x000fea000383ffff */
.L_x_10364:
[----:B0-----:R0:W1:Y:S02]  /*1d420*/  SYNCS.PHASECHK.TRANS64.TRYWAIT P0, [R3+URZ+0x324a0], R8 ;  /* 0x0324a008030075a7 */ /* 0x001064000800017f */
[----:B-1----:R-:W-:Y:S05]  /*1d430*/  @!P0 NANOSLEEP.SYNCS 0x989680 ;  /* 0x009896800000895d */ /* 0x002fea0003900000 */
[----:B------:R-:W1:Y:S02]  /*1d440*/  @!P0 SYNCS.PHASECHK.TRANS64 P0, [R3+URZ+0x324a0], R8 ;  /* 0x0324a008030085a7 */ /* 0x000e64000800007f */
[----:B-1----:R-:W-:Y:S05]  /*1d450*/  @!P0 BRA `(.L_x_10364) ;  /* 0xfffffffc00f08947 */ /* 0x002fea000383ffff */
[----:B------:R-:W-:Y:S05]  /*1d460*/  BRA `(.L_x_10572) ;  /* 0xffffff7800cc7947 */ /* 0x000fea000383ffff */
.L_x_10369:
[----:B-1----:R1:W2:Y:S02]  /*1d470*/  SYNCS.PHASECHK.TRANS64.TRYWAIT P0, [R3+URZ+0x324c0], R8 ;  /* 0x0324c008030075a7 */ /* 0x0022a4000800017f */
[----:B--2---:R-:W-:Y:S05]  /*1d480*/  @!P0 NANOSLEEP.SYNCS 0x989680 ;  /* 0x009896800000895d */ /* 0x004fea0003900000 */
[----:B------:R-:W2:Y:S02]  /*1d490*/  @!P0 SYNCS.PHASECHK.TRANS64 P0, [R3+URZ+0x324c0], R8 ;  /* 0x0324c008030085a7 */ /* 0x000ea4000800007f */
[----:B--2---:R-:W-:Y:S05]  /*1d4a0*/  @!P0 BRA `(.L_x_10369) ;  /* 0xfffffffc00f08947 */ /* 0x004fea000383ffff */
[----:B------:R-:W-:Y:S05]  /*1d4b0*/  BRA `(.L_x_10573) ;  /* 0xffffff7c004c7947 */ /* 0x000fea000383ffff */
.L_x_10379:
[----:B0-----:R0:W1:Y:S02]  /*1d4c0*/  SYNCS.PHASECHK.TRANS64.TRYWAIT P2, [R4+URZ+0x324a0], R5 ;  /* 0x0324a005040075a7 */ /* 0x001064000804017f */
[----:B-1----:R-:W-:Y:S05]  /*1d4d0*/  @!P2 NANOSLEEP.SYNCS 0x989680 ;  /* 0x009896800000a95d */ /* 0x002fea0003900000 */
[----:B------:R-:W1:Y:S02]  /*1d4e0*/  @!P2 SYNCS.PHASECHK.TRANS64 P2, [R4+URZ+0x324a0], R5 ;  /* 0x0324a0050400a5a7 */ /* 0x000e64000804007f */
[----:B-1----:R-:W-:Y:S05]  /*1d4f0*/  @!P2 BRA `(.L_x_10379) ;  /* 0xfffffffc00f0a947 */ /* 0x002fea000383ffff */
[----:B------:R-:W-:Y:S05]  /*1d500*/  BRA `(.L_x_10574) ;  /* 0xffffff8000dc7947 */ /* 0x000fea000383ffff */
.L_x_10384:
[----:B-1----:R1:W2:Y:S02]  /*1d510*/  SYNCS.PHASECHK.TRANS64.TRYWAIT P2, [R4+URZ+0x324c0], R5 ;  /* 0x0324c005040075a7 */ /* 0x0022a4000804017f */
[----:B--2---:R-:W-:Y:S05]  /*1d520*/  @!P2 NANOSLEEP.SYNCS 0x989680 ;  /* 0x009896800000a95d */ /* 0x004fea0003900000 */
[----:B------:R-:W2:Y:S02]  /*1d530*/  @!P2 SYNCS.PHASECHK.TRANS64 P2, [R4+URZ+0x324c0], R5 ;  /* 0x0324c0050400a5a7 */ /* 0x000ea4000804007f */
[----:B--2---:R-:W-:Y:S05]  /*1d540*/  @!P2 BRA `(.L_x_10384) ;  /* 0xfffffffc00f0a947 */ /* 0x004fea000383ffff */
[----:B------:R-:W-:Y:S05]  /*1d550*/  BRA `(.L_x_10575) ;  /* 0xffffff8400587947 */ /* 0x000fea000383ffff */
.L_x_10402:
        /* <DEDUP_REMOVED lines=11> */
.L_x_10577:
[----:B------:R-:W-:Y:S05]  /*1d610*/  BSYNC B0 ;  /* 0x0000000000007941 */ /* 0x000fea0003800000 */
.L_x_10576:
[----:B------:R-:W-:Y:S05]  /*1d620*/  BRA `(.L_x_10578) ;  /* 0xffffff9000d87947 */ /* 0x000fea000383ffff */
.L_x_10404:
[----:B------:R-:W-:Y:S01]  /*1d630*/  BSSY B0, `(.L_x_10579) ;  /* 0x0000006000007945 */ /* 0x000fe20003800000 */
[----:B------:R-:W-:-:S07]  /*1d640*/  IMAD.MOV.U32 R15, RZ, RZ, -0x1 ;  /* 0xffffffffff0f7424 */ /* 0x000fce00078e00ff */
[----:B0-----:R-:W-:Y:S05]  /*1d650*/  WARPSYNC.COLLECTIVE R15, `(.L_x_10580) ;  /* 0x000000000f0c7348 */ /* 0x001fea0003c00000 */
[----:B------:R-:W-:Y:S02]  /*1d660*/  ELECT P6, UR62, PT ;  /* 0x00000000003e782f */ /* 0x000fe400038c0000 */
[----:B------:R-:W-:Y:S01]  /*1d670*/  MOV R14, UR62 ;  /* 0x0000003e000e7c02 */ /* 0x000fe20008000f00 */
[----:B0-----:R-:W-:Y:S10]  /*1d680*/  ENDCOLLECTIVE ;  /* 0x000000000000791b */ /* 0x001ff40003800000 */
.L_x_10580:
[----:B------:R-:W-:Y:S05]  /*1d690*/  BSYNC B0 ;  /* 0x0000000000007941 */ /* 0x000fea0003800000 */
.L_x_10579:
[----:B------:R-:W-:Y:S05]  /*1d6a0*/  BRA `(.L_x_10581) ;  /* 0xffffff9000e47947 */ /* 0x000fea000383ffff */
.L_x_10406:
[----:B0-----:R0:W1:Y:S02]  /*1d6b0*/  SYNCS.PHASECHK.TRANS64.TRYWAIT P0, [R0+URZ+0x32440], R2 ;  /* 0x03244002000075a7 */ /* 0x001064000800017f */
[----:B-1----:R-:W-:Y:S05]  /*1d6c0*/  @!P0 NANOSLEEP.SYNCS 0x989680 ;  /* 0x009896800000895d */ /* 0x002fea0003900000 */
[----:B------:R-:W1:Y:S02]  /*1d6d0*/  @!P0 SYNCS.PHASECHK.TRANS64 P0, [R0+URZ+0x32440], R2 ;  /* 0x03244002000085a7 */ /* 0x000e64000800007f */
[----:B-1----:R-:W-:Y:S05]  /*1d6e0*/  @!P0 BRA `(.L_x_10406) ;  /* 0xfffffffc00f08947 */ /* 0x002fea000383ffff */
[----:B------:R-:W-:Y:S05]  /*1d6f0*/  BRA `(.L_x_10582) ;  /* 0xffffff9400447947 */ /* 0x000fea000383ffff */
.L_x_10410:
        /* <DEDUP_REMOVED lines=9> */
.L_x_10583:
[----:B------:R-:W-:Y:S02]  /*1d790*/  IMAD.MOV.U32 R13, RZ, RZ, R3 ;  /* 0x000000ffff0d7224 */ /* 0x000fe400078e0003 */
[----:B------:R-:W-:Y:S01]  /*1d7a0*/  IMAD.MOV.U32 R4, RZ, RZ, R14 ;  /* 0x000000ffff047224 */ /* 0x000fe200078e000e */
[----:B------:R-:W-:-:S07]  /*1d7b0*/  LOP3.LUT R7, R7, 0x7f, RZ, 0xc0, !PT ;  /* 0x0000007f07077812 */ /* 0x000fce00078ec0ff */
[----:B------:R-:W-:Y:S05]  /*1d7c0*/  WARPSYNC.COLLECTIVE R15, `(.L_x_10584) ;  /* 0x000000000f087348 */ /* 0x000fea0003c00000 */
[----:B------:R0:W1:Y:S02]  /*1d7d0*/  SHFL.IDX P6, R14, R13, R12, R11 ;  /* 0x0000000c0d0e7389 */ /* 0x00006400000c000b */
[----:B01----:R-:W-:Y:S01]  /*1d7e0*/  ENDCOLLECTIVE ;  /* 0x000000000000791b */ /* 0x003fe20003800000 */
.L_x_10584:
[----:B------:R-:W-:Y:S01]  /*1d7f0*/  SHF.R.U32.HI R7, RZ, 0x3, R7 ;  /* 0x00000003ff077819 */ /* 0x000fe20000011607 */
[----:B------:R-:W-:Y:S02]  /*1d800*/  IMAD.MOV.U32 R13, RZ, RZ, R2 ;  /* 0x000000ffff0d7224 */ /* 0x000fe400078e0002 */
[----:B------:R-:W-:Y:S02]  /*1d810*/  IMAD.MOV.U32 R12, RZ, RZ, 0x1 ;  /* 0x00000001ff0c7424 */ /* 0x000fe400078e00ff */
[----:B------:R-:W-:-:S07]  /*1d820*/  IMAD.MOV.U32 R5, RZ, RZ, R14 ;  /* 0x000000ffff057224 */ /* 0x000fce00078e000e */
[----:B------:R-:W-:Y:S05]  /*1d830*/  WARPSYNC.COLLECTIVE R15, `(.L_x_10585) ;  /* 0x000000000f087348 */ /* 0x000fea0003c00000 */
[----:B------:R0:W1:Y:S02]  /*1d840*/  SHFL.IDX P6, R14, R13, R12, R11 ;  /* 0x0000000c0d0e7389 */ /* 0x00006400000c000b */
[----:B01----:R-:W-:Y:S01]  /*1d850*/  ENDCOLLECTIVE ;  /* 0x000000000000791b */ /* 0x003fe20003800000 */
.L_x_10585:
[----:B------:R-:W-:Y:S02]  /*1d860*/  IMAD.MOV.U32 R13, RZ, RZ, R3 ;  /* 0x000000ffff0d7224 */ /* 0x000fe400078e0003 */
[----:B------:R-:W-:Y:S02]  /*1d870*/  IMAD R0, R0, R8, RZ ;  /* 0x0000000800007224 */ /* 0x000fe400078e02ff */
[----:B------:R-:W-:Y:S02]  /*1d880*/  IMAD.IADD R8, R7, 0x1, R6 ;  /* 0x0000000107087824 */ /* 0x000fe400078e0206 */
[----:B------:R-:W-:-:S07]  /*1d890*/  IMAD.MOV.U32 R7, RZ, RZ, R14 ;  /* 0x000000ffff077224 */ /* 0x000fce00078e000e */
[----:B------:R-:W-:Y:S05]  /*1d8a0*/  WARPSYNC.COLLECTIVE R15, `(.L_x_10586) ;  /* 0x000000000f087348 */ /* 0x000fea0003c00000 */
[----:B------:R0:W1:Y:S02]  /*1d8b0*/  SHFL.IDX P6, R14, R13, R12, R11 ;  /* 0x0000000c0d0e7389 */ /* 0x00006400000c000b */
[----:B01----:R-:W-:Y:S01]  /*1d8c0*/  ENDCOLLECTIVE ;  /* 0x000000000000791b */ /* 0x003fe20003800000 */
.L_x_10586:
        /* <DEDUP_REMOVED lines=11> */
.L_x_10587:
        /* <DEDUP_REMOVED lines=15> */
.L_x_10588:
        /* <DEDUP_REMOVED lines=19> */
.L_x_10589:
        /* <DEDUP_REMOVED lines=10> */
.L_x_10590:
        /* <DEDUP_REMOVED lines=13> */
.L_x_10591:
        /* <DEDUP_REMOVED lines=10> */
.L_x_10592:
        /* <DEDUP_REMOVED lines=13> */
.L_x_10593:
        /* <DEDUP_REMOVED lines=10> */
.L_x_10594:
        /* <DEDUP_REMOVED lines=13> */
.L_x_10595:
        /* <DEDUP_REMOVED lines=10> */
.L_x_10596:
        /* <DEDUP_REMOVED lines=11> */
.L_x_10597:
        /* <DEDUP_REMOVED lines=14> */
.L_x_10598:
[----:B------:R-:W-:Y:S01]  /*1e220*/  IMAD.MOV.U32 R3, RZ, RZ, R14 ;  /* 0x000000ffff037224 */ /* 0x000fe200078e000e */
[----:B------:R-:W-:Y:S06]  /*1e230*/  BRA `(.L_x_10599) ;  /* 0xffffff9400c87947 */ /* 0x000fec000383ffff */
.L_x_10414:
        /* <DEDUP_REMOVED lines=10> */
[----:B--2---:R-:W-:-:S02]  /*1e2e0*/  IMAD R3, R15, R6, RZ ;  /* 0x000000060f037224 */ /* 0x004fc400078e02ff */
[----:B------:R-:W-:-:S03]  /*1e2f0*/  IMAD.MOV.U32 R15, RZ, RZ, -0x1 ;  /* 0xffffffffff0f7424 */ /* 0x000fc600078e00ff */
[-C--:B---3--:R-:W-:Y:S02]  /*1e300*/  ISETP.GE.AND P4, PT, R14, R3.reuse, PT ;  /* 0x000000030e00720c */ /* 0x088fe40003f86270 */
[-C--:B----4-:R-:W-:Y:S01]  /*1e310*/  ISETP.GE.AND P5, PT, R13, R3.reuse, PT ;  /* 0x000000030d00720c */ /* 0x090fe20003fa6270 */
[----:B------:R-:W-:Y:S01]  /*1e320*/  IMAD.MOV.U32 R13, RZ, RZ, R2 ;  /* 0x000000ffff0d7224 */ /* 0x000fe200078e0002 */
[----:B-----5:R-:W-:Y:S01]  /*1e330*/  ISETP.GE.AND P6, PT, R12, R3, PT ;  /* 0x000000030c00720c */ /* 0x020fe20003fc6270 */
[----:B------:R-:W-:Y:S01]  /*1e340*/  IMAD.MOV.U32 R12, RZ, RZ, RZ ;  /* 0x000000ffff0c7224 */ /* 0x000fe200078e00ff */
[----:B------:R-:W-:-:S07]  /*1e350*/  LOP3.LUT R8, R8, 0xffffffef, RZ, 0xc0, !PT ;  /* 0xffffffef08087812 */ /* 0x000fce00078ec0ff */
        /* <DEDUP_REMOVED lines=18> */
.L_x_10601:
[----:B------:R-:W-:Y:S05]  /*1e480*/  BSYNC B0 ;  /* 0x0000000000007941 */ /* 0x000fea0003800000 */
.L_x_10600:
        /* <DEDUP_REMOVED lines=10> */
.L_x_10602:
        /* <DEDUP_REMOVED lines=16> */
.L_x_10603:
        /* <DEDUP_REMOVED lines=15> */
.L_x_10604:
[----:B------:R-:W-:Y:S02]  /*1e720*/  IMAD.MOV.U32 R13, RZ, RZ, R2 ;  /* 0x000000ffff0d7224 */ /* 0x000fe400078e0002 */
[----:B------:R-:W-:Y:S02]  /*1e730*/  IMAD.MOV.U32 R12, RZ, RZ, 0x2 ;  /* 0x00000002ff0c7424 */ /* 0x000fe400078e00ff */
[----:B------:R-:W-:-:S05]  /*1e740*/  IMAD.MOV.U32 R5, RZ, RZ, R14 ;  /* 0x000000ffff057224 */ /* 0x000fca00078e000e */
[----:B------:R-:W-:-:S05]  /*1e750*/  @!P4 LEA R5, P6, R7, R5, 0x1 ;  /* 0x000000050705c211 */ /* 0x000fca00078c08ff */
[----:B------:R-:W-:-:S05]  /*1e760*/  @!P4 IMAD.X R4, RZ, RZ, R6, P6 ;  /* 0x000000ffff04c224 */ /* 0x000fca00030e0606 */
[----:B------:R-:W-:-:S07]  /*1e770*/  @!P4 LOP3.LUT R5, R5, R4, RZ, 0x3c, !PT ;  /* 0x000000040505c212 */ /* 0x000fce00078e3cff */
[----:B------:R-:W-:Y:S05]  /*1e780*/  WARPSYNC.COLLECTIVE R15, `(.L_x_10605) ;  /* 0x000000000f087348 */ /* 0x000fea0003c00000 */
[----:B------:R0:W1:Y:S02]  /*1e790*/  SHFL.IDX P6, R14, R13, R12, R11 ;  /* 0x0000000c0d0e7389 */ /* 0x00006400000c000b */
[----:B01----:R-:W-:Y:S01]  /*1e7a0*/  ENDCOLLECTIVE ;  /* 0x000000000000791b */ /* 0x003fe20003800000 */
.L_x_10605:
        /* <DEDUP_REMOVED lines=15> */
.L_x_10606:
        /* <DEDUP_REMOVED lines=9> */
.L_x_10607:
        /* <DEDUP_REMOVED lines=15> */
.L_x_10608:
        /* <DEDUP_REMOVED lines=9> */
.L_x_10609:
        /* <DEDUP_REMOVED lines=15> */
.L_x_10610:
        /* <DEDUP_REMOVED lines=9> */
.L_x_10611:
        /* <DEDUP_REMOVED lines=10> */
[----:B------:R-:W-:-:S07]  /*1ecd0*/  IMAD.MOV.U32 R6, RZ, RZ, R14 ;  /* 0x000000ffff067224 */ /* 0x000fce00078e000e */
[----:B0-----:R-:W-:Y:S05]  /*1ece0*/  WARPSYNC.COLLECTIVE R15, `(.L_x_10612) ;  /* 0x000000000f087348 */ /* 0x001fea0003c00000 */
[----:B------:R1:W2:Y:S02]  /*1ecf0*/  SHFL.IDX P6, R14, R13, R12, R11 ;  /* 0x0000000c0d0e7389 */ /* 0x0002a400000c000b */
[----:B012---:R-:W-:Y:S01]  /*1ed00*/  ENDCOLLECTIVE ;  /* 0x000000000000791b */ /* 0x007fe20003800000 */
.L_x_10612:
[----:B------:R-:W-:Y:S02]  /*1ed10*/  IMAD.MOV.U32 R13, RZ, RZ, R2 ;  /* 0x000000ffff0d7224 */ /* 0x000fe400078e0002 */
[----:B------:R-:W-:Y:S01]  /*1ed20*/  IMAD.MOV.U32 R12, RZ, RZ, 0x6 ;  /* 0x00000006ff0c7424 */ /* 0x000fe200078e00ff */
[----:B------:R-:W-:Y:S01]  /*1ed30*/  LOP3.LUT P6, RZ, R9, 0x20, RZ, 0xc0, !PT ;  /* 0x0000002009ff7812 */ /* 0x000fe200078cc0ff */
[----:B------:R-:W-:-:S12]  /*1ed40*/  IMAD.MOV.U32 R5, RZ, RZ, R14 ;  /* 0x000000ffff057224 */ /* 0x000fd800078e000e */
        /* <DEDUP_REMOVED lines=15> */
.L_x_10613:
[----:B------:R-:W-:Y:S02]  /*1ee40*/  IMAD.MOV.U32 R13, RZ, RZ, R0 ;  /* 0x000000ffff0d7224 */ /* 0x000fe400078e0000 */
[----:B------:R-:W-:-:S07]  /*1ee50*/  IMAD.MOV.U32 R6, RZ, RZ, R14 ;  /* 0x000000ffff067224 */ /* 0x000fce00078e000e */
[----:B------:R-:W-:Y:S05]  /*1ee60*/  WARPSYNC.COLLECTIVE R15, `(.L_x_10614) ;  /* 0x000000000f087348 */ /* 0x000fea0003c00000 */
[----:B------:R0:W1:Y:S02]  /*1ee70*/  SHFL.IDX P6, R14, R13, R12, R11 ;  /* 0x0000000c0d0e7389 */ /* 0x00006400000c000b */
[----:B01----:R-:W-:Y:S01]  /*1ee80*/  ENDCOLLECTIVE ;  /* 0x000000000000791b */ /* 0x003fe20003800000 */
.L_x_10614:
[----:B------:R-:W-:Y:S02]  /*1ee90*/  IMAD.MOV.U32 R13, RZ, RZ, R2 ;  /* 0x000000ffff0d7224 */ /* 0x000fe400078e0002 */
[----:B------:R-:W-:Y:S02]  /*1eea0*/  IMAD.MOV.U32 R12, RZ, RZ, 0x7 ;  /* 0x00000007ff0c7424 */ /* 0x000fe400078e00ff */
[----:B------:R-:W-:-:S07]  /*1eeb0*/  IMAD.MOV.U32 R5, RZ, RZ, R14 ;  /* 0x000000ffff057224 */ /* 0x000fce00078e000e */
[----:B------:R-:W-:Y:S05]  /*1eec0*/  WARPSYNC.COLLECTIVE R15, `(.L_x_10615) ;  /* 0x000000000f087348 */ /* 0x000fea0003c00000 */
[----:B------:R0:W1:Y:S02]  /*1eed0*/  SHFL.IDX P6, R14, R13, R12, R11 ;  /* 0x0000000c0d0e7389 */ /* 0x00006400000c000b */
[----:B01----:R-:W-:Y:S01]  /*1eee0*/  ENDCOLLECTIVE ;  /* 0x000000000000791b */ /* 0x003fe20003800000 */
.L_x_10615:
        /* <DEDUP_REMOVED lines=10> */
.L_x_10616:
[----:B------:R-:W-:Y:S01]  /*1ef90*/  @!PT LDS RZ, [RZ] ;  /* 0x00000000fffff984 */ /* 0x000fe20000000800 */
[----:B------:R-:W-:Y:S01]  /*1efa0*/  @!PT LDS RZ, [RZ] ;  /* 0x00000000fffff984 */ /* 0x000fe20000000800 */
[----:B------:R-:W-:Y:S01]  /*1efb0*/  @!PT LDS RZ, [RZ] ;  /* 0x00000000fffff984 */ /* 0x000fe20000000800 */
[----:B------:R1:W-:Y:S04]  /*1efc0*/  @!P4 LDGSTS.E.BYPASS.LTC128B.128 [R8+0x25400], desc[UR60][R4.64], !P3 ;  /* 0x254000000408cfae */ /* 0x0003e8000d901d7c */
[----:B------:R1:W-:Y:S04]  /*1efd0*/  @!P4 LDGSTS.E.BYPASS.LTC128B.128 [R8+0x29400], desc[UR60][R4.64+0x80], !P2 ;  /* 0x294000800408cfae */ /* 0x0003e8000d101d7c */
[----:B------:R1:W-:Y:S04]  /*1efe0*/  @!P4 LDGSTS.E.BYPASS.LTC128B.128 [R8+0x2d400], desc[UR60][R4.64+0x100], !P1 ;  /* 0x2d4001000408cfae */ /* 0x0003e8000c901d7c */
[----:B------:R1:W-:Y:S01]  /*1eff0*/  @!P4 LDGSTS.E.BYPASS.LTC128B.128 [R8+0x31400], desc[UR60][R4.64+0x180], !P0 ;  /* 0x314001800408cfae */ /* 0x0003e2000c101d7c */
[----:B------:R-:W-:Y:S01]  /*1f000*/  IMAD.MOV.U32 R0, RZ, RZ, R14 ;  /* 0x000000ffff007224 */ /* 0x000fe200078e000e */
[----:B------:R-:W-:Y:S06]  /*1f010*/  BRA `(.L_x_10617) ;  /* 0xffffff9400747947 */ /* 0x000fec000383ffff */
.L_x_10419:
[----:B0-----:R0:W3:Y:S02]  /*1f020*/  SYNCS.PHASECHK.TRANS64.TRYWAIT P0, [R18+URZ+0x32420], R0 ;  /* 0x03242000120075a7 */ /* 0x0010e4000800017f */
[----:B---3--:R-:W-:Y:S05]  /*1f030*/  @!P0 NANOSLEEP.SYNCS 0x989680 ;  /* 0x009896800000895d */ /* 0x008fea0003900000 */
[----:B------:R-:W3:Y:S02]  /*1f040*/  @!P0 SYNCS.PHASECHK.TRANS64 P0, [R18+URZ+0x32420], R0 ;  /* 0x03242000120085a7 */ /* 0x000ee4000800007f */
[----:B---3--:R-:W-:Y:S05]  /*1f050*/  @!P0 BRA `(.L_x_10419) ;  /* 0xfffffffc00f08947 */ /* 0x008fea000383ffff */
[----:B------:R-:W-:Y:S05]  /*1f060*/  BRA `(.L_x_10618) ;  /* 0xffffff9400ec7947 */ /* 0x000fea000383ffff */
.L_x_10423:
[----:B0-----:R0:W1:Y:S02]  /*1f070*/  SYNCS.PHASECHK.TRANS64.TRYWAIT P0, [R2+URZ+0x32460], R0 ;  /* 0x03246000020075a7 */ /* 0x001064000800017f */
[----:B-1----:R-:W-:Y:S05]  /*1f080*/  @!P0 NANOSLEEP.SYNCS 0x989680 ;  /* 0x009896800000895d */ /* 0x002fea0003900000 */
[----:B------:R-:W1:Y:S02]  /*1f090*/  @!P0 SYNCS.PHASECHK.TRANS64 P0, [R2+URZ+0x32460], R0 ;  /* 0x03246000020085a7 */ /* 0x000e64000800007f */
[----:B-1----:R-:W-:Y:S05]  /*1f0a0*/  @!P0 BRA `(.L_x_10423) ;  /* 0xfffffffc00f08947 */ /* 0x002fea000383ffff */
[----:B------:R-:W-:Y:S05]  /*1f0b0*/  BRA `(.L_x_10619) ;  /* 0xffffff9800107947 */ /* 0x000fea000383ffff */
.L_x_10438:
[----:B-1----:R1:W2:Y:S02]  /*1f0c0*/  SYNCS.PHASECHK.TRANS64.TRYWAIT P0, [R2+URZ+0x32440], R6 ;  /* 0x03244006020075a7 */ /* 0x0022a4000800017f */
[----:B--2---:R-:W-:Y:S05]  /*1f0d0*/  @!P0 NANOSLEEP.SYNCS 0x989680 ;  /* 0x009896800000895d */ /* 0x004fea0003900000 */
[----:B------:R-:W2:Y:S02]  /*1f0e0*/  @!P0 SYNCS.PHASECHK.TRANS64 P0, [R2+URZ+0x32440], R6 ;  /* 0x03244006020085a7 */ /* 0x000ea4000800007f */
[----:B--2---:R-:W-:Y:S05]  /*1f0f0*/  @!P0 BRA `(.L_x_10438) ;  /* 0xfffffffc00f08947 */ /* 0x004fea000383ffff */
[----:B------:R-:W-:Y:S05]  /*1f100*/  BRA `(.L_x_10620) ;  /* 0xffffffa000307947 */ /* 0x000fea000383ffff */
.L_x_10443:
[----:B0-----:R0:W2:Y:S02]  /*1f110*/  SYNCS.PHASECHK.TRANS64.TRYWAIT P0, [R2+URZ+0x32460], R6 ;  /* 0x03246006020075a7 */ /* 0x0010a4000800017f */
[----:B--2---:R-:W-:Y:S05]  /*1f120*/  @!P0 NANOSLEEP.SYNCS 0x989680 ;  /* 0x009896800000895d */ /* 0x004fea0003900000 */
[----:B------:R-:W2:Y:S02]  /*1f130*/  @!P0 SYNCS.PHASECHK.TRANS64 P0, [R2+URZ+0x32460], R6 ;  /* 0x03246006020085a7 */ /* 0x000ea4000800007f */
[----:B--2---:R-:W-:Y:S05]  /*1f140*/  @!P0 BRA `(.L_x_10443) ;  /* 0xfffffffc00f08947 */ /* 0x004fea000383ffff */
[----:B------:R-:W-:Y:S05]  /*1f150*/  BRA `(.L_x_10621) ;  /* 0xffffffa000ac7947 */ /* 0x000fea000383ffff */
.L_x_10454:
[----:B-1----:R1:W2:Y:S02]  /*1f160*/  SYNCS.PHASECHK.TRANS64.TRYWAIT P0, [R3+URZ+0x32440], R2 ;  /* 0x03244002030075a7 */ /* 0x0022a4000800017f */
[----:B--2---:R-:W-:Y:S05]  /*1f170*/  @!P0 NANOSLEEP.SYNCS 0x989680 ;  /* 0x009896800000895d */ /* 0x004fea0003900000 */
[----:B------:R-:W2:Y:S02]  /*1f180*/  @!P0 SYNCS.PHASECHK.TRANS64 P0, [R3+URZ+0x32440], R2 ;  /* 0x03244002030085a7 */ /* 0x000ea4000800007f */
[----:B--2---:R-:W-:Y:S05]  /*1f190*/  @!P0 BRA `(.L_x_10454) ;  /* 0xfffffffc00f08947 */ /* 0x004fea000383ffff */
[----:B------:R-:W-:Y:S05]  /*1f1a0*/  BRA `(.L_x_10622) ;  /* 0xffffffa800987947 */ /* 0x000fea000383ffff */
.L_x_10459:
[----:B--2---:R2:W3:Y:S02]  /*1f1b0*/  SYNCS.PHASECHK.TRANS64.TRYWAIT P0, [R3+URZ+0x32460], R2 ;  /* 0x03246002030075a7 */ /* 0x0044e4000800017f */
[----:B---3--:R-:W-:Y:S05]  /*1f1c0*/  @!P0 NANOSLEEP.SYNCS 0x989680 ;  /* 0x009896800000895d */ /* 0x008fea0003900000 */
[----:B------:R-:W3:Y:S02]  /*1f1d0*/  @!P0 SYNCS.PHASECHK.TRANS64 P0, [R3+URZ+0x32460], R2 ;  /* 0x03246002030085a7 */ /* 0x000ee4000800007f */
[----:B---3--:R-:W-:Y:S05]  /*1f1e0*/  @!P0 BRA `(.L_x_10459) ;  /* 0xfffffffc00f08947 */ /* 0x008fea000383ffff */
[----:B------:R-:W-:Y:S05]  /*1f1f0*/  BRA `(.L_x_10623) ;  /* 0xffffffac00147947 */ /* 0x000fea000383ffff */
.L_x_10470:
[----:B-1----:R1:W2:Y:S02]  /*1f200*/  SYNCS.PHASECHK.TRANS64.TRYWAIT P0, [R3+URZ+0x32440], R2 ;  /* 0x03244002030075a7 */ /* 0x0022a4000800017f */
[----:B--2---:R-:W-:Y:S05]  /*1f210*/  @!P0 NANOSLEEP.SYNCS 0x989680 ;  /* 0x009896800000895d */ /* 0x004fea0003900000 */
[----:B------:R-:W2:Y:S02]  /*1f220*/  @!P0 SYNCS.PHASECHK.TRANS64 P0, [R3+URZ+0x32440], R2 ;  /* 0x03244002030085a7 */ /* 0x000ea4000800007f */
[----:B--2---:R-:W-:Y:S05]  /*1f230*/  @!P0 BRA `(.L_x_10470) ;  /* 0xfffffffc00f08947 */ /* 0x004fea000383ffff */
[----:B------:R-:W-:Y:S05]  /*1f240*/  BRA `(.L_x_10624) ;  /* 0xffffffb000e47947 */ /* 0x000fea000383ffff */
.L_x_10475:
[----:B--2---:R2:W3:Y:S02]  /*1f250*/  SYNCS.PHASECHK.TRANS64.TRYWAIT P0, [R3+URZ+0x32460], R2 ;  /* 0x03246002030075a7 */ /* 0x0044e4000800017f */
[----:B---3--:R-:W-:Y:S05]  /*1f260*/  @!P0 NANOSLEEP.SYNCS 0x989680 ;  /* 0x009896800000895d */ /* 0x008fea0003900000 */
[----:B------:R-:W3:Y:S02]  /*1f270*/  @!P0 SYNCS.PHASECHK.TRANS64 P0, [R3+URZ+0x32460], R2 ;  /* 0x03246002030085a7 */ /* 0x000ee4000800007f */
[----:B---3--:R-:W-:Y:S05]  /*1f280*/  @!P0 BRA `(.L_x_10475) ;  /* 0xfffffffc00f08947 */ /* 0x008fea000383ffff */
[----:B------:R-:W-:Y:S05]  /*1f290*/  BRA `(.L_x_10625) ;  /* 0xffffffb400607947 */ /* 0x000fea000383ffff */
.L_x_10487:
[----:B-1----:R-:W3:Y:S01]  /*1f2a0*/  LDL R2, [R1] ;  /* 0x0000000001027983 */ /* 0x002ee20000100800 */
[----:B------:R-:W-:Y:S01]  /*1f2b0*/  BSSY B0, `(.L_x_10626) ;  /* 0x0000008000007945 */ /* 0x000fe20003800000 */
[----:B0-----:R-:W-:Y:S02]  /*1f2c0*/  IMAD.MOV.U32 R12, RZ, RZ, RZ ;  /* 0x000000ffff0c7224 */ /* 0x001fe400078e00ff */
[----:B------:R-:W-:Y:S02]  /*1f2d0*/  IMAD.MOV.U32 R11, RZ, RZ, 0x1f ;  /* 0x0000001fff0b7424 */ /* 0x000fe400078e00ff */
[----:B------:R-:W-:Y:S02]  /*1f2e0*/  IMAD.MOV.U32 R15, RZ, RZ, -0x1 ;  /* 0xffffffffff0f7424 */ /* 0x000fe400078e00ff */
[----:B---3--:R-:W-:-:S07]  /*1f2f0*/  IMAD.MOV.U32 R13, RZ, RZ, R2 ;  /* 0x000000ffff0d7224 */ /* 0x008fce00078e0002 */
[----:B--2---:R-:W-:Y:S05]  /*1f300*/  WARPSYNC.COLLECTIVE R15, `(.L_x_10627) ;  /* 0x000000000f087348 */ /* 0x004fea0003c00000 */
[----:B------:R0:W1:Y:S02]  /*1f310*/  SHFL.IDX P6, R14, R13, R12, R11 ;  /* 0x0000000c0d0e7389 */ /* 0x00006400000c000b */
[----:B012---:R-:W-:Y:S01]  /*1f320*/  ENDCOLLECTIVE ;  /* 0x000000000000791b */ /* 0x007fe20003800000 */
.L_x_10627:
[----:B------:R-:W-:Y:S05]  /*1f330*/  BSYNC B0 ;  /* 0x0000000000007941 */ /* 0x000fea0003800000 */
.L_x_10626:
        /* <DEDUP_REMOVED lines=9> */
.L_x_10628:
        /* <DEDUP_REMOVED lines=26> */
.L_x_10629:
        /* <DEDUP_REMOVED lines=8> */
.L_x_10630:
        /* <DEDUP_REMOVED lines=8> */
.L_x_10631:
        /* <DEDUP_REMOVED lines=8> */
.L_x_10632:
        /* <DEDUP_REMOVED lines=8> */
.L_x_10633:
        /* <DEDUP_REMOVED lines=9> */
.L_x_10634:
[----:B------:R-:W-:Y:S01]  /*1f800*/  IMAD.MOV.U32 R9, RZ, RZ, R14 ;  /* 0x000000ffff097224 */ /* 0x000fe200078e000e */
[----:B------:R-:W-:Y:S06]  /*1f810*/  BRA `(.L_x_10635) ;  /* 0xffffffb800a87947 */ /* 0x000fec000383ffff */
.L_x_10490:
        /* <DEDUP_REMOVED lines=8> */
.L_x_10637:
[----:B------:R-:W-:Y:S05]  /*1f8a0*/  BSYNC B0 ;  /* 0x0000000000007941 */ /* 0x000fea0003800000 */
.L_x_10636:
        /* <DEDUP_REMOVED lines=10> */
.L_x_10638:
        /* <DEDUP_REMOVED lines=8> */
.L_x_10639:
        /* <DEDUP_REMOVED lines=8> */
.L_x_10640:
        /* <DEDUP_REMOVED lines=8> */
.L_x_10641:
        /* <DEDUP_REMOVED lines=9> */
.L_x_10642:
[----:B------:R-:W-:Y:S01]  /*1fb60*/  IMAD.MOV.U32 R9, RZ, RZ, R14 ;  /* 0x000000ffff097224 */ /* 0x000fe200078e000e */
[----:B------:R-:W-:Y:S06]  /*1fb70*/  BRA `(.L_x_10643) ;  /* 0xffffffb8007c7947 */ /* 0x000fec000383ffff */
.L_x_10492:
[----:B------:R-:W-:Y:S01]  /*1fb80*/  BSSY B0, `(.L_x_10644) ;  /* 0x0000006000007945 */ /* 0x000fe20003800000 */
[----:B------:R-:W-:Y:S01]  /*1fb90*/  PLOP3.LUT P6, PT, P6, PT, PT, 0x8, 0x0 ;  /* 0x000000000000781c */ /* 0x000fe200037ce170 */
[----:B------:R-:W-:-:S12]  /*1fba0*/  IMAD.MOV.U32 R15, RZ, RZ, -0x1 ;  /* 0xffffffffff0f7424 */ /* 0x000fd800078e00ff */
[----:B0-----:R-:W-:Y:S05]  /*1fbb0*/  WARPSYNC.COLLECTIVE R15, `(.L_x_10645) ;  /* 0x000000000f087348 */ /* 0x001fea0003c00000 */
[----:B------:R-:W-:Y:S01]  /*1fbc0*/  VOTE.ANY R14, PT, P6 ;  /* 0x00000000000e7806 */ /* 0x000fe200030e0100 */
[----:B0-----:R-:W-:Y:S06]  /*1fbd0*/  ENDCOLLECTIVE ;  /* 0x000000000000791b */ /* 0x001fec0003800000 */
.L_x_10645:
[----:B------:R-:W-:Y:S05]  /*1fbe0*/  BSYNC B0 ;  /* 0x0000000000007941 */ /* 0x000fea0003800000 */
.L_x_10644:
        /* <DEDUP_REMOVED lines=9> */
.L_x_10646:
[----:B------:R-:W-:Y:S02]  /*1fc80*/  IMAD.MOV.U32 R13, RZ, RZ, R6 ;  /* 0x000000ffff0d7224 */ /* 0x000fe400078e0006 */
[----:B------:R-:W-:-:S07]  /*1fc90*/  IMAD.MOV.U32 R0, RZ, RZ, R14 ;  /* 0x000000ffff007224 */ /* 0x000fce00078e000e */
[----:B------:R-:W-:Y:S05]  /*1fca0*/  WARPSYNC.COLLECTIVE R15, `(.L_x_10647) ;  /* 0x000000000f087348 */ /* 0x000fea0003c00000 */
[----:B------:R0:W1:Y:S02]  /*1fcb0*/  SHFL.IDX P6, R14, R13, R12, R11 ;  /* 0x0000000c0d0e7389 */ /* 0x00006400000c000b */
[----:B01----:R-:W-:Y:S01]  /*1fcc0*/  ENDCOLLECTIVE ;  /* 0x000000000000791b */ /* 0x003fe20003800000 */
.L_x_10647:
[----:B------:R-:W-:Y:S01]  /*1fcd0*/  IMAD.MOV.U32 R6, RZ, RZ, R14 ;  /* 0x000000ffff067224 */ /* 0x000fe200078e000e */
[----:B------:R-:W-:Y:S06]  /*1fce0*/  BRA `(.L_x_10648) ;  /* 0xffffffb8005c7947 */ /* 0x000fec000383ffff */
.L_x_10494:
[----:B------:R-:W-:Y:S01]  /*1fcf0*/  BSSY B0, `(.L_x_10649) ;  /* 0x0000007000007945 */ /* 0x000fe20003800000 */
[----:B------:R-:W-:Y:S02]  /*1fd00*/  IMAD.MOV.U32 R13, RZ, RZ, R7 ;  /* 0x000000ffff0d7224 */ /* 0x000fe400078e0007 */
[----:B------:R-:W-:Y:S02]  /*1fd10*/  IMAD.MOV.U32 R11, RZ, RZ, 0x1f ;  /* 0x0000001fff0b7424 */ /* 0x000fe400078e00ff */
[----:B------:R-:W-:-:S07]  /*1fd20*/  IMAD.MOV.U32 R15, RZ, RZ, -0x1 ;  /* 0xffffffffff0f7424 */ /* 0x000fce00078e00ff */
[----:B0123--:R-:W-:Y:S05]  /*1fd30*/  WARPSYNC.COLLECTIVE R15, `(.L_x_10650) ;  /* 0x000000000f087348 */ /* 0x00ffea0003c00000 */
[----:B------:R4:W0:Y:S02]  /*1fd40*/  SHFL.IDX P6, R14, R13, R12, R11 ;  /* 0x0000000c0d0e7389 */ /* 0x00082400000c000b */
[----:B01234-:R-:W-:Y:S01]  /*1fd50*/  ENDCOLLECTIVE ;  /* 0x000000000000791b */ /* 0x01ffe20003800000 */
.L_x_10650:
[----:B------:R-:W-:Y:S05]  /*1fd60*/  BSYNC B0 ;  /* 0x0000000000007941 */ /* 0x000fea0003800000 */
.L_x_10649:
[----:B------:R-:W-:Y:S01]  /*1fd70*/  IMAD.MOV.U32 R7, RZ, RZ, R14 ;  /* 0x000000ffff077224 */ /* 0x000fe200078e000e */
[----:B------:R-:W-:Y:S06]  /*1fd80*/  BRA `(.L_x_10651) ;  /* 0xffffffb8004c7947 */ /* 0x000fec000383ffff */
.L_x_10498:
[----:B0-----:R0:W1:Y:S02]  /*1fd90*/  SYNCS.PHASECHK.TRANS64.TRYWAIT P0, [R0+URZ+0x32420], R3 ;  /* 0x03242003000075a7 */ /* 0x001064000800017f */
[----:B-1----:R-:W-:Y:S05]  /*1fda0*/  @!P0 NANOSLEEP.SYNCS 0x989680 ;  /* 0x009896800000895d */ /* 0x002fea0003900000 */
[----:B------:R-:W1:Y:S02]  /*1fdb0*/  @!P0 SYNCS.PHASECHK.TRANS64 P0, [R0+URZ+0x32420], R3 ;  /* 0x03242003000085a7 */ /* 0x000e64000800007f */
[----:B-1----:R-:W-:Y:S05]  /*1fdc0*/  @!P0 BRA `(.L_x_10498) ;  /* 0xfffffffc00f08947 */ /* 0x002fea000383ffff */
[----:B------:R-:W-:Y:S05]  /*1fdd0*/  BRA `(.L_x_10652) ;  /* 0xffffffbc00e87947 */ /* 0x000fea000383ffff */
.L_x_10499:
        /* <DEDUP_REMOVED lines=11> */
.L_x_10654:
[----:B------:R-:W-:Y:S05]  /*1fe90*/  BSYNC B0 ;  /* 0x0000000000007941 */ /* 0x000fea0003800000 */
.L_x_10653:
[----:B------:R-:W-:Y:S05]  /*1fea0*/  BRA `(.L_x_10655) ;  /* 0xffffffbc00d07947 */ /* 0x000fea000383ffff */
.L_x_10500:
[----:B------:R-:W-:Y:S01]  /*1feb0*/  BSSY B0, `(.L_x_10656) ;  /* 0x0000006000007945 */ /* 0x000fe20003800000 */
[----:B------:R-:W-:-:S07]  /*1fec0*/  IMAD.MOV.U32 R15, RZ, RZ, -0x1 ;  /* 0xffffffffff0f7424 */ /* 0x000fce00078e00ff */
[----:B01----:R-:W-:Y:S05]  /*1fed0*/  WARPSYNC.COLLECTIVE R15, `(.L_x_10657) ;  /* 0x000000000f0c7348 */ /* 0x003fea0003c00000 */
[----:B------:R-:W-:Y:S02]  /*1fee0*/  ELECT P6, UR62, PT ;  /* 0x00000000003e782f */ /* 0x000fe400038c0000 */
[----:B------:R-:W-:Y:S01]  /*1fef0*/  MOV R14, UR62 ;  /* 0x0000003e000e7c02 */ /* 0x000fe20008000f00 */
[----:B01----:R-:W-:Y:S10]  /*1ff00*/  ENDCOLLECTIVE ;  /* 0x000000000000791b */ /* 0x003ff40003800000 */
.L_x_10657:
[----:B------:R-:W-:Y:S05]  /*1ff10*/  BSYNC B0 ;  /* 0x0000000000007941 */ /* 0x000fea0003800000 */
.L_x_10656:
[----:B------:R-:W-:Y:S05]  /*1ff20*/  BRA `(.L_x_10658) ;  /* 0xffffffbc00c47947 */ /* 0x000fea000383ffff */
.L_x_10502:
[----:B0-----:R0:W1:Y:S02]  /*1ff30*/  SYNCS.PHASECHK.TRANS64.TRYWAIT P0, [R6+URZ], R5 ;  /* 0x00000005060075a7 */ /* 0x001064000800017f */
[----:B-1----:R-:W-:Y:S05]  /*1ff40*/  @!P0 NANOSLEEP.SYNCS 0x989680 ;  /* 0x009896800000895d */ /* 0x002fea0003900000 */
[----:B------:R-:W1:Y:S02]  /*1ff50*/  @!P0 SYNCS.PHASECHK.TRANS64 P0, [R6+URZ], R5 ;  /* 0x00000005060085a7 */ /* 0x000e64000800007f */
[----:B-1----:R-:W-:Y:S05]  /*1ff60*/  @!P0 BRA `(.L_x_10502) ;  /* 0xfffffffc00f08947 */ /* 0x002fea000383ffff */
[----:B------:R-:W-:Y:S05]  /*1ff70*/  BRA `(.L_x_10659) ;  /* 0xffffffc000047947 */ /* 0x000fea000383ffff */
.L_x_10503:
[----:B-1----:R1:W2:Y:S02]  /*1ff80*/  SYNCS.PHASECHK.TRANS64.TRYWAIT P0, [R7+URZ], R2 ;  /* 0x00000002070075a7 */ /* 0x0022a4000800017f */
[----:B--2---:R-:W-:Y:S05]  /*1ff90*/  @!P0 NANOSLEEP.SYNCS 0x989680 ;  /* 0x009896800000895d */ /* 0x004fea0003900000 */
[----:B------:R-:W2:Y:S02]  /*1ffa0*/  @!P0 SYNCS.PHASECHK.TRANS64 P0, [R7+URZ], R2 ;  /* 0x00000002070085a7 */ /* 0x000ea4000800007f */
[----:B--2---:R-:W-:Y:S05]  /*1ffb0*/  @!P0 BRA `(.L_x_10503) ;  /* 0xfffffffc00f08947 */ /* 0x004fea000383ffff */
[----:B------:R-:W-:Y:S05]  /*1ffc0*/  BRA `(.L_x_10660) ;  /* 0xffffffbc00f87947 */ /* 0x000fea000383ffff */
.L_x_10505:
[----:B--2---:R2:W3:Y:S02]  /*1ffd0*/  SYNCS.PHASECHK.TRANS64.TRYWAIT P0, [R4+URZ], R5 ;  /* 0x00000005040075a7 */ /* 0x0044e4000800017f */
[----:B---3--:R-:W-:Y:S05]  /*1ffe0*/  @!P0 NANOSLEEP.SYNCS 0x989680 ;  /* 0x009896800000895d */ /* 0x008fea0003900000 */
[----:B------:R-:W3:Y:S02]  /*1fff0*/  @!P0 SYNCS.PHASECHK.TRANS64 P0, [R4+URZ], R5 ;  /* 0x00000005040085a7 */ /* 0x000ee4000800007f */
[----:B---3--:R-:W-:Y:S05]  /*20000*/  @!P0 BRA `(.L_x_10505) ;  /* 0xfffffffc00f08947 */ /* 0x008fea000383ffff */
[----:B------:R-:W-:Y:S05]  /*20010*/  BRA `(.L_x_10661) ;  /* 0xffffffbc00fc7947 */ /* 0x000fea000383ffff */
.L_x_10662:
        /* <DEDUP_REMOVED lines=14> */
.L_x_15019:


//--------------------- .text._ZN7cutlass13device_kernelIN5flash11enable_sm90INS1_16FlashAttnFwdSm90INS1_25CollectiveMainloopFwdSm90ILi2EN4cute5tupleIJNS5_1CILi1EEES8_S8_EEENS6_IJNS7_ILi128EEENS7_ILi96EEENS7_ILi64EEEEEELi256ENS_6half_tEfNS_4arch4Sm90ELb0ELb1ELb0ELb0ELb0ELb0ELb0ELb1ELb0ELb1ELb1ELb0EEENS1_21CollectiveEpilogueFwdINS6_IJSA_NS7_ILi256EEESB_EEES9_SE_SG_Li256ELb0ELb1ELb1ELb0EEENS1_19SingleTileSchedulerILb0ELb1ELb1ELi128EEEEEEEEEvNT_6ParamsE --------------------------
	.section	.text._ZN7cutlass13device_kernelIN5flash11enable_sm90INS1_16FlashAttnFwdSm90INS1_25CollectiveMainloopFwdSm90ILi2EN4cute5tupleIJNS5_1CILi1EEES8_S8_EEENS6_IJNS7_ILi128EEENS7_ILi96EEENS7_ILi64EEEEEELi256ENS_6half_tEfNS_4arch4Sm90ELb0ELb1ELb0ELb0ELb0ELb0ELb0ELb1ELb0ELb1ELb1ELb0EEENS1_21CollectiveEpilogueFwdINS6_IJSA_NS7_ILi256EEESB_EEES9_SE_SG_Li256ELb0ELb1ELb1ELb0EEENS1_19SingleTileSchedulerILb0ELb1ELb1ELi128EEEEEEEEEvNT_6ParamsE,"ax",@progbits
	.align	128
.text._ZN7cutlass13device_kernelIN5flash11enable_sm90INS1_16FlashAttnFwdSm90INS1_25CollectiveMainloopFwdSm90ILi2EN4cute5tupleIJNS5_1CILi1EEES8_S8_EEENS6_IJNS7_ILi128EEENS7_ILi96EEENS7_ILi64EEEEEELi256ENS_6half_tEfNS_4arch4Sm90ELb0ELb1ELb0ELb0ELb0ELb0ELb0ELb1ELb0ELb1ELb1ELb0EEENS1_21CollectiveEpilogueFwdINS6_IJSA_NS7_ILi256EEESB_EEES9_SE_SG_Li256ELb0ELb1ELb1ELb0EEENS1_19SingleTileSchedulerILb0ELb1ELb1ELi128EEEEEEEEEvNT_6ParamsE:
        .type           _ZN7cutlass13device_kernelIN5flash11enable_sm90INS1_16FlashAttnFwdSm90INS1_25CollectiveMainloopFwdSm90ILi2EN4cute5tupleIJNS5_1CILi1EEES8_S8_EEENS6_IJNS7_ILi128EEENS7_ILi96EEENS7_ILi64EEEEEELi256ENS_6half_tEfNS_4arch4Sm90ELb0ELb1ELb0ELb0ELb0ELb0ELb0ELb1ELb0ELb1ELb1ELb0EEENS1_21CollectiveEpilogueFwdINS6_IJSA_NS7_ILi256EEESB_EEES9_SE_SG_Li256ELb0ELb1ELb1ELb0EEENS1_19SingleTileSchedulerILb0ELb1ELb1ELi128EEEEEEEEEvNT_6ParamsE,@function
        .size           _ZN7cutlass13device_kernelIN5flash11enable_sm90INS1_16FlashAttnFwdSm90INS1_25CollectiveMainloopFwdSm90ILi2EN4cute5tupleIJNS5_1CILi1EEES8_S8_EEENS6_IJNS7_ILi128EEENS7_ILi96EEENS7_ILi64EEEEEELi256ENS_6half_tEfNS_4arch4Sm90ELb0ELb1ELb0ELb0ELb0ELb0ELb0ELb1ELb0ELb1ELb1ELb0EEENS1_21CollectiveEpilogueFwdINS6_IJSA_NS7_ILi256EEESB_EEES9_SE_SG_Li256ELb0ELb1ELb1ELb0EEENS1_19SingleTileSchedulerILb0ELb1ELb1ELi128EEEEEEEEEvNT_6ParamsE,(.L_x_15020 - _ZN7cutlass13device_kernelIN5flash11enable_sm90INS1_16FlashAttnFwdSm90INS1_25CollectiveMainloopFwdSm90ILi2EN4cute5tupleIJNS5_1CILi1EEES8_S8_EEENS6_IJNS7_ILi128EEENS7_ILi96EEENS7_ILi64EEEEEELi256ENS_6half_tEfNS_4arch4Sm90ELb0ELb1ELb0ELb0ELb0ELb0ELb0ELb1ELb0ELb1ELb1ELb0EEENS1_21CollectiveEpilogueFwdINS6_IJSA_NS7_ILi256EEESB_EEES9_SE_SG_Li256ELb0ELb1ELb1ELb0EEENS1_19SingleTileSchedulerILb0ELb1ELb1ELi128EEEEEEEEEvNT_6ParamsE)
        .other          _ZN7cutlass13device_kernelIN5flash11enable_sm90INS1_16FlashAttnFwdSm90INS1_25CollectiveMainloopFwdSm90ILi2EN4cute5tupleIJNS5_1CILi1EEES8_S8_EEENS6_IJNS7_ILi128EEENS7_ILi96EEENS7_ILi64EEEEEELi256ENS_6half_tEfNS_4arch4Sm90ELb0ELb1ELb0ELb0ELb0ELb0ELb0ELb1ELb0ELb1ELb1ELb0EEENS1_21CollectiveEpilogueFwdINS6_IJSA_NS7_ILi256EEESB_EEES9_SE_SG_Li256ELb0ELb1ELb1ELb0EEENS1_19SingleTileSchedulerILb0ELb1ELb1ELi128EEEEEEEEEvNT_6ParamsE,@"STO_CUDA_ENTRY STV_DEFAULT"
_ZN7cutlass13device_kernelIN5flash11enable_sm90INS1_16FlashAttnFwdSm90INS1_25CollectiveMainloopFwdSm90ILi2EN4cute5tupleIJNS5_1CILi1EEES8_S8_EEENS6_IJNS7_ILi128EEENS7_ILi96EEENS7_ILi64EEEEEELi256ENS_6half_tEfNS_4arch4Sm90ELb0ELb1ELb0ELb0ELb0ELb0ELb0ELb1ELb0ELb1ELb1ELb0EEENS1_21CollectiveEpilogueFwdINS6_IJSA_NS7_ILi256EEESB_EEES9_SE_SG_Li256ELb0ELb1ELb1ELb0EEENS1_19SingleTileSchedulerILb0ELb1ELb1ELi128EEEEEEEEEvNT_6ParamsE:
        /* <DEDUP_REMOVED lines=18> */
.L_x_10664:
[----:B------:R-:W-:Y:S05]  /*0120*/  BSYNC B0 ;  /* 0x0000000000007941 */ /* 0x000fea0003800000 */
.L_x_10663:
        /* <DEDUP_REMOVED lines=41> */
.L_x_10665:
        /* <DEDUP_REMOVED lines=22> */
.L_x_10666:
        /* <DEDUP_REMOVED lines=18> */
.L_x_10667:
        /* <DEDUP_REMOVED lines=22> */
.L_x_10668:
        /* <DEDUP_REMOVED lines=22> */
.L_x_10669:
        /* <DEDUP_REMOVED lines=8> */
.L_x_10672:
        /* <DEDUP_REMOVED lines=20> */
[----:B------:R-:W0:Y:S01]  /*0ac0*/  LDC.64 R6, c[0x0][0x418] ;  /* 0x00010600ff067b82 */ /* 0x000e220000000a00 */
[----:B------:R-:W-:Y:S01]  /*0ad0*/  ULDC UR4, c[0x0][0x448] ;  /* 0x0001120000047ab9 */ /* 0x000fe20000000800 */
[----:B------:R-:W1:Y:S01]  /*0ae0*/  S2R R0, SR_TID.X ;  /* 0x0000000000007919 */ /* 0x000e620000002100 */
[----:B------:R-:W-:-:S03]  /*0af0*/  UISETP.NE.AND UP1, UPT, UR4, 0x1, UPT ;  /* 0x000000010400788c */ /* 0x000fc6000bf25270 */
[----:B------:R-:W-:Y:S02]  /*0b00*/  ULDC.64 UR4, c[0x0][0x9e0] ;  /* 0x0002780000047ab9 */ /* 0x000fe40000000a00 */
[----:B------:R-:W2:Y:S01]  /*0b10*/  LDC R2, c[0x0][0x288] ;  /* 0x0000a200ff027b82 */ /* 0x000ea20000000800 */
[----:B------:R-:W-:-:S05]  /*0b20*/  UISETP.GE.AND UP0, UPT, UR5, 0x1, UPT ;  /* 0x000000010500788c */ /* 0x000fca000bf06270 */
[----:B------:R-:W-:Y:S01]  /*0b30*/  @UP1 ULDC UR8, c[0x0][0x44c] ;  /* 0x0001130000081ab9 */ /* 0x000fe20000000800 */
[----:B------:R-:W-:Y:S01]  /*0b40*/  @UP1 ULDC UR11, c[0x0][0x450] ;  /* 0x00011400000b1ab9 */ /* 0x000fe20000000800 */
[----:B------:R-:W3:Y:S01]  /*0b50*/  LDC R16, c[0x0][0x424] ;  /* 0x00010900ff107b82 */ /* 0x000ee20000000800 */
[----:B------:R-:W-:-:S07]  /*0b60*/  PLOP3.LUT P1, PT, PT, PT, UP0, 0x80, 0x0 ;  /* 0x000000000000781c */ /* 0x000fce0003f2f008 */
[----:B------:R-:W4:Y:S01]  /*0b70*/  LDC R5, c[0x0][0x2f0] ;  /* 0x0000bc00ff057b82 */ /* 0x000f220000000800 */
[----:B0-----:R-:W-:-:S04]  /*0b80*/  ISETP.NE.U32.AND P0, PT, R6, RZ, PT ;  /* 0x000000ff0600720c */ /* 0x001fc80003f05070 */
[----:B------:R-:W-:-:S03]  /*0b90*/  ISETP.NE.AND.EX P0, PT, R7, RZ, PT, P0 ;  /* 0x000000ff0700720c */ /* 0x000fc60003f05300 */
[----:B------:R-:W0:Y:S01]  /*0ba0*/  S2UR UR39, SR_CTAID.X ;  /* 0x00000000002779c3 */ /* 0x000e220000002500 */
[----:B--2---:R-:W-:Y:S01]  /*0bb0*/  IADD3 R3, -R2, 0x1, RZ ;  /* 0x0000000102037810 */ /* 0x004fe20007ffe1ff */
[----:B-1----:R-:W-:Y:S01]  /*0bc0*/  VIADD R22, R0, 0xffffff80 ;  /* 0xffffff8000167836 */ /* 0x002fe20000000000 */
[----:B---3--:R-:W-:-:S05]  /*0bd0*/  SEL R16, R16, 0x1, P0 ;  /* 0x0000000110107807 */ /* 0x008fca0000000000 */
[CC--:B----4-:R-:W-:Y:S02]  /*0be0*/  IMAD R3, R16.reuse, R5.reuse, R3 ;  /* 0x0000000510037224 */ /* 0x0d0fe400078e0203 */
[----:B------:R-:W-:-:S03]  /*0bf0*/  IMAD R18, R16, R5, RZ ;  /* 0x0000000510127224 */ /* 0x000fc600078e02ff */
[----:B------:R-:W-:Y:S01]  /*0c00*/  R2UR UR10, R3 ;  /* 0x00000000030a72ca */ /* 0x000fe200000e0000 */
[----:B0-----:R-:W-:-:S04]  /*0c10*/  USHF.L.U32 UR39, UR39, 0x7, URZ ;  /* 0x0000000727277899 */ /* 0x001fc8000800063f */
[----:B------:R-:W-:-:S04]  /*0c20*/  UIADD3 UR7, UR39, 0x7f, URZ ;  /* 0x0000007f27077890 */ /* 0x000fc8000fffe03f */
[----:B------:R-:W-:-:S04]  /*0c30*/  UIMAD.WIDE.U32 UR8, UR7, UR8, URZ ;  /* 0x00000008070872a5 */ /* 0x000fc8000f8e003f */
        /* <DEDUP_REMOVED lines=15> */
.L_x_10675:
[----:B------:R-:W-:-:S11]  /*0d30*/  UISETP.NE.AND UP0, UPT, UR5, 0x1, UPT ;  /* 0x000000010500788c */ /* 0x000fd6000bf05270 */
[----:B------:R-:W-:Y:S02]  /*0d40*/  @UP0 ULDC.64 UR10, c[0x0][0x9e8] ;  /* 0x00027a00000a0ab9 */ /* 0x000fe40000000a00 */
[----:B------:R-:W-:-:S04]  /*0d50*/  UIMAD.WIDE.U32 UR8, UR4, UR10, URZ ;  /* 0x0000000a040872a5 */ /* 0x000fc8000f8e003f */
[----:B------:R-:W-:-:S12]  /*0d60*/  @UP0 USHF.R.U32.HI UR4, URZ, UR11, UR9 ;  /* 0x0000000b3f040299 */ /* 0x000fd80008011609 */
.L_x_10676:
[----:B------:R-:W-:-:S06]  /*0d70*/  UIMAD UR4, UR4, UR5, UR5 ;  /* 0x00000005040472a4 */ /* 0x000fcc000f8e0205 */
[----:B------:R-:W-:-:S07]  /*0d80*/  VIMNMX R0, R0, UR4, PT ;  /* 0x0000000400007c48 */ /* 0x000fce000bfe0100 */
.L_x_10674:
[-C--:B------:R-:W-:Y:S01]  /*0d90*/  IMAD R2, R16, R5.reuse, -R2 ;  /* 0x0000000510027224 */ /* 0x080fe200078e0a02 */
[----:B------:R-:W-:Y:S01]  /*0da0*/  @UP1 ULDC UR8, c[0x0][0x44c] ;  /* 0x0001130000081ab9 */ /* 0x000fe20000000800 */
[----:B------:R-:W-:Y:S01]  /*0db0*/  @UP1 ULDC UR10, c[0x0][0x450] ;  /* 0x00011400000a1ab9 */ /* 0x000fe20000000800 */
[----:B------:R-:W-:Y:S02]  /*0dc0*/  UIMAD.WIDE.U32 UR8, UR39, UR8, URZ ;  /* 0x00000008270872a5 */ /* 0x000fe4000f8e003f */
[----:B------:R-:W-:Y:S01]  /*0dd0*/  R2UR UR7, R2 ;  /* 0x00000000020772ca */ /* 0x000fe200000e0000 */
[----:B------:R-:W-:Y:S01]  /*0de0*/  VIADD R2, R0, 0x5f ;  /* 0x0000005f00027836 */ /* 0x000fe20000000000 */
[----:B------:R-:W-:Y:S01]  /*0df0*/  UMOV UR4, UR39 ;  /* 0x0000002700047c82 */ /* 0x000fe20008000000 */
[----:B------:R-:W-:Y:S01]  /*0e00*/  IMAD R0, R16, R5, 0x5f ;  /* 0x0000005f10007424 */ /* 0x000fe200078e0205 */
[----:B------:R-:W-:Y:S01]  /*0e10*/  @UP1 USHF.R.U32.HI UR4, URZ, UR10, UR9 ;  /* 0x0000000a3f041299 */ /* 0x000fe20008011609 */
[----:B------:R-:W-:-:S04]  /*0e20*/  IMAD.HI R2, R2, 0x2aaaaaab, RZ ;  /* 0x2aaaaaab02027827 */ /* 0x000fc800078e02ff */
[----:B------:R-:W-:Y:S01]  /*0e30*/  IMAD.HI R0, R0, 0x2aaaaaab, RZ ;  /* 0x2aaaaaab00007827 */ /* 0x000fe200078e02ff */
[----:B------:R-:W-:-:S03]  /*0e40*/  SHF.R.U32.HI R5, RZ, 0x1f, R2 ;  /* 0x0000001fff057819 */ /* 0x000fc60000011602 */
[----:B------:R-:W-:Y:S01]  /*0e50*/  UIADD3 UR4, UR7, UR4, URZ ;  /* 0x0000000407047290 */ /* 0x000fe2000fffe03f */
[----:B------:R-:W-:Y:S02]  /*0e60*/  SHF.R.U32.HI R3, RZ, 0x1f, R0 ;  /* 0x0000001fff037819 */ /* 0x000fe40000011600 */
[----:B------:R-:W-:Y:S01]  /*0e70*/  ULDC UR7, c[0x0][0x9dc] ;  /* 0x0002770000077ab9 */ /* 0x000fe20000000800 */
[----:B------:R-:W-:Y:S01]  /*0e80*/  LEA.HI.SX32 R2, R2, R5, 0x1c ;  /* 0x0000000502027211 */ /* 0x000fe200078fe2ff */
[----:B------:R-:W-:Y:S01]  /*0e90*/  UIADD3 UR7, UR4, -UR7, URZ ;  /* 0x8000000704077290 */ /* 0x000fe2000fffe03f */
[----:B------:R-:W-:-:S04]  /*0ea0*/  LEA.HI.SX32 R3, R0, R3, 0x1c ;  /* 0x0000000300037211 */ /* 0x000fc800078fe2ff */
[----:B------:R-:W-:Y:S01]  /*0eb0*/  VIMNMX R23, R3, R2, PT ;  /* 0x0000000203177248 */ /* 0x000fe20003fe0100 */
        /* <DEDUP_REMOVED lines=11> */
.L_x_10678:
[----:B------:R-:W-:-:S11]  /*0f70*/  UISETP.NE.AND UP0, UPT, UR5, 0x1, UPT ;  /* 0x000000010500788c */ /* 0x000fd6000bf05270 */
[----:B------:R-:W-:Y:S02]  /*0f80*/  @UP0 ULDC.64 UR10, c[0x0][0x9e8] ;  /* 0x00027a00000a0ab9 */ /* 0x000fe40000000a00 */
[----:B------:R-:W-:-:S04]  /*0f90*/  UIMAD.WIDE.U32 UR8, UR4, UR10, URZ ;  /* 0x0000000a040872a5 */ /* 0x000fc8000f8e003f */
[----:B------:R-:W-:-:S12]  /*0fa0*/  @UP0 USHF.R.U32.HI UR4, URZ, UR11, UR9 ;  /* 0x0000000b3f040299 */ /* 0x000fd80008011609 */
.L_x_10679:
[----:B------:R-:W-:-:S04]  /*0fb0*/  UIMAD UR4, UR4, UR5, URZ ;  /* 0x00000005040472a4 */ /* 0x000fc8000f8e023f */
[----:B------:R-:W-:-:S04]  /*0fc0*/  UISETP.LT.AND UP0, UPT, UR7, UR4, UPT ;  /* 0x000000040700728c */ /* 0x000fc8000bf01270 */
[----:B------:R-:W-:-:S12]  /*0fd0*/  USEL UR7, UR7, UR4, !UP0 ;  /* 0x0000000407077287 */ /* 0x000fd8000c000000 */
.L_x_10677:
[----:B------:R-:W-:Y:S02]  /*0fe0*/  UIMAD.WIDE UR4, UR7, 0x2aaaaaab, URZ ;  /* 0x2aaaaaab070478a5 */ /* 0x000fe4000f8e023f */
[----:B------:R-:W-:Y:S02]  /*0ff0*/  USHF.R.U32.HI UR10, URZ, 0x10, UR6 ;  /* 0x000000103f0a7899 */ /* 0x000fe40008011606 */
[----:B------:R-:W-:Y:S02]  /*1000*/  USHF.R.U32.HI UR4, URZ, 0x1f, UR5 ;  /* 0x0000001f3f047899 */ /* 0x000fe40008011605 */
[----:B------:R-:W-:Y:S02]  /*1010*/  ULOP3.LUT UR37, UR6, 0xffff, URZ, 0xc0, !UPT ;  /* 0x0000ffff06257892 */ /* 0x000fe4000f8ec03f */
[----:B------:R-:W-:-:S04]  /*1020*/  ULEA.HI.SX32 UR4, UR5, UR4, 0x1c ;  /* 0x0000000405047291 */ /* 0x000fc8000f8fe23f */
[----:B------:R-:W-:-:S04]  /*1030*/  UISETP.LT.AND UP0, UPT, URZ, UR4, UPT ;  /* 0x000000043f00728c */ /* 0x000fc8000bf01270 */
[----:B------:R-:W-:Y:S02]  /*1040*/  USEL UR9, URZ, UR4, !UP0 ;  /* 0x000000043f097287 */ /* 0x000fe4000c000000 */
[----:B------:R-:W-:Y:S01]  /*1050*/  UISETP.NE.AND UP0, UPT, UR10, URZ, UPT ;  /* 0x0000003f0a00728c */ /* 0x000fe2000bf05270 */
[----:B------:R-:W-:-:S03]  /*1060*/  UMOV UR4, URZ ;  /* 0x0000003f00047c82 */ /* 0x000fc60008000000 */
        /* <DEDUP_REMOVED lines=38> */
.L_x_10680:
[----:B------:R-:W-:Y:S02]  /*12d0*/  UIMAD UR37, UR37, UR4, UR9 ;  /* 0x00000004252572a4 */ /* 0x000fe4000f8e0209 */
        /* <DEDUP_REMOVED lines=105> */
.L_x_10682:
[----:B------:R-:W-:Y:S01]  /*1970*/  SHF.L.U32 R12, RZ, 0x1f, RZ ;  /* 0x0000001fff0c7819 */ /* 0x000fe200000006ff */
[----:B------:R-:W-:-:S03]  /*1980*/  VIADD R7, R19, 0x8 ;  /* 0x0000000813077836 */ /* 0x000fc60000000000 */
[----:B------:R-:W0:Y:S02]  /*1990*/  SYNCS.PHASECHK.TRANS64.TRYWAIT P0, [UR38+0x22800], R12 ;  /* 0x0228000cff0075a7 */ /* 0x000e240008000166 */
[----:B0-----:R-:W-:Y:S05]  /*19a0*/  @!P0 BRA `(.L_x_10683) ;  /* 0x0000011800508947 */ /* 0x001fea0003800000 */
.L_x_10845:
[----:B------:R-:W-:Y:S05]  /*19b0*/  WARPSYNC.ALL ;  /* 0x0000000000007948 */ /* 0x000fea0003800000 */
[----:B------:R-:W-:Y:S01]  /*19c0*/  ULOP3.LUT UR4, UR45, 0x1, URZ, 0xfc, !UPT ;  /* 0x000000012d047892 */ /* 0x000fe2000f8efc3f */
[----:B------:R1:W-:Y:S03]  /*19d0*/  BAR.SYNC.DEFER_BLOCKING R7, 0x100 ;  /* 0x000400070000751d */ /* 0x0003e60000010000 */
[----:B------:R-:W-:-:S06]  /*19e0*/  UISETP.NE.AND UP0, UPT, UR4, 0x3, UPT ;  /* 0x000000030400788c */ /* 0x000fcc000bf05270 */
[----:B------:R-:W-:-:S13]  /*19f0*/  PLOP3.LUT P0, PT, PT, PT, UP0, 0x40, 0x0 ;  /* 0x000000000000781c */ /* 0x000fda0003f0e808 */
[----:B-1----:R-:W-:Y:S05]  /*1a00*/  @P0 BRA `(.L_x_10684) ;  /* 0x0000000000040947 */ /* 0x002fea0003800000 */
[----:B------:R-:W-:Y:S01]  /*1a10*/  BPT.TRAP 0x1 ;  /* 0x000000040000795c */ /* 0x000fe20000300000 */
.L_x_10684:
[----:B------:R-:W-:Y:S01]  /*1a20*/  PLOP3.LUT P1, PT, PT, PT, UP0, 0x40, 0x0 ;  /* 0x000000000000781c */ /* 0x000fe20003f2e808 */
[----:B------:R1:W2:-:S12]  /*1a30*/  SYNCS.PHASECHK.TRANS64.TRYWAIT P0, [UR38+0x22830], R12 ;  /* 0x0228300cff0075a7 */ /* 0x0002980008000166 */
[----:B-1----:R-:W-:Y:S05]  /*1a40*/  @P1 BRA `(.L_x_10685) ;  /* 0x0000000000041947 */ /* 0x002fea0003800000 */
[----:B------:R-:W-:Y:S01]  /*1a50*/  BPT.TRAP 0x1 ;  /* 0x000000040000795c */ /* 0x000fe20000300000 */
.L_x_10685:
[----:B--2---:R-:W-:Y:S05]  /*1a60*/  @P0 BRA `(.L_x_10686) ;  /* 0x0000000000080947 */ /* 0x004fea0003800000 */
[----:B------:R-:W1:Y:S02]  /*1a70*/  SYNCS.PHASECHK.TRANS64.TRYWAIT P0, [UR38+0x22830], R12 ;  /* 0x0228300cff0075a7 */ /* 0x000e640008000166 */
[----:B-1----:R-:W-:Y:S05]  /*1a80*/  @!P0 BRA `(.L_x_10687) ;  /* 0x0000011800308947 */ /* 0x002fea0003800000 */
.L_x_10686:
[----:B------:R-:W-:Y:S01]  /*1a90*/  UIADD3 UR4, UR38, 0x1c400, URZ ;  /* 0x0001c40026047890 */ /* 0x000fe2000fffe03f */
[----:B------:R-:W-:Y:S01]  /*1aa0*/  WARPGROUP.ARRIVE ;  /* 0x00000000000079c5 */ /* 0x000fe20000000000 */
[----:B------:R-:W-:Y:S01]  /*1ab0*/  ULOP3.LUT UR20, UR40, 0x10000, URZ, 0xfc, !UPT ;  /* 0x0001000028147892 */ /* 0x000fe2000f8efc3f */
[----:B------:R-:W1:Y:S01]  /*1ac0*/  LDC R8, c[0x0][0x448] ;  /* 0x00011200ff087b82 */ /* 0x000e620000000800 */
[----:B------:R-:W-:Y:S01]  /*1ad0*/  USHF.R.U32.HI UR4, URZ, 0x4, UR4 ;  /* 0x000000043f047899 */ /* 0x000fe20008011604 */
[----:B0-----:R-:W-:Y:S01]  /*1ae0*/  LOP3.LUT R3, R72, 0xffffff80, RZ, 0xc0, !PT ;  /* 0xffffff8048037812 */ /* 0x001fe200078ec0ff */
[----:B------:R-:W-:Y:S01]  /*1af0*/  UMOV UR21, 0x40000040 ;  /* 0x4000004000157882 */ /* 0x000fe20000000000 */
[----:B------:R-:W-:Y:S01]  /*1b00*/  UMOV UR7, 0x40000040 ;  /* 0x4000004000077882 */ /* 0x000fe20000000000 */
[----:B------:R-:W-:Y:S01]  /*1b10*/  ULOP3.LUT UR4, UR4, 0x3fff, URZ, 0xc0, !UPT ;  /* 0x00003fff04047892 */ /* 0x000fe2000f8ec03f */
[----:B------:R-:W-:Y:S01]  /*1b20*/  LEA.HI R2, R17, R22, RZ, 0x2 ;  /* 0x0000001611027211 */ /* 0x000fe200078f10ff */
[----:B------:R-:W-:Y:S01]  /*1b30*/  UMOV UR5, UR21 ;  /* 0x0000001500057c82 */ /* 0x000fe20008000000 */
[----:B------:R-:W-:Y:S01]  /*1b40*/  UIADD3 UR8, UR20, 0x2, URZ ;  /* 0x0000000214087890 */ /* 0x000fe2000fffe03f */
[----:B------:R-:W-:Y:S01]  /*1b50*/  IMAD.IADD R3, R22, 0x1, -R3 ;  /* 0x0000000116037824 */ /* 0x000fe200078e0a03 */
[----:B------:R-:W-:Y:S01]  /*1b60*/  ULOP3.LUT UR6, UR4, 0x10000, URZ, 0xfc, !UPT ;  /* 0x0001000004067892 */ /* 0x000fe2000f8efc3f */
[----:B------:R-:W0:Y:S01]  /*1b70*/  S2R R10, SR_TID.X ;  /* 0x00000000000a7919 */ /* 0x000e220000002100 */
[----:B------:R-:W-:Y:S01]  /*1b80*/  UMOV UR9, 0x40000040 ;  /* 0x4000004000097882 */ /* 0x000fe20000000000 */
[----:B------:R-:W-:Y:S01]  /*1b90*/  UMOV UR4, UR20 ;  /* 0x0000001400047c82 */ /* 0x000fe20008000000 */
[----:B------:R-:W-:Y:S01]  /*1ba0*/  UIADD3 UR10, UR6, 0x2, URZ ;  /* 0x00000002060a7890 */ /* 0x000fe2000fffe03f */
[----:B------:R-:W-:Y:S01]  /*1bb0*/  SHF.R.S32.HI R0, RZ, 0x1f, R3 ;  /* 0x0000001fff007819 */ /* 0x000fe20000011403 */
[----:B------:R-:W-:Y:S01]  /*1bc0*/  UMOV UR11, 0x40000040 ;  /* 0x40000040000b7882 */ /* 0x000fe20000000000 */
[----:B------:R-:W-:Y:S01]  /*1bd0*/  UIADD3 UR12, UR20, 0x4, URZ ;  /* 0x00000004140c7890 */ /* 0x000fe2000fffe03f */
[----:B------:R-:W-:Y:S01]  /*1be0*/  LOP3.LUT R5, R2, 0xfffffffc, RZ, 0xc0, !PT ;  /* 0xfffffffc02057812 */ /* 0x000fe200078ec0ff */
[----:B------:R-:W-:Y:S01]  /*1bf0*/  HGMMA.64x96x16.F32 R24, gdesc[UR4], RZ, !UPT, gsb0 ;  /* 0x01600000041879f0 */ /* 0x000fe2000c0008ff */
[----:B------:R-:W-:Y:S01]  /*1c00*/  UIADD3 UR14, UR6, 0x4, URZ ;  /* 0x00000004060e7890 */ /* 0x000fe2000fffe03f */
[-C--:B------:R-:W-:Y:S01]  /*1c10*/  LEA.HI R2, R0, R3.reuse, RZ, 0x2 ;  /* 0x0000000300027211 */ /* 0x080fe200078f10ff */
[----:B------:R-:W-:Y:S01]  /*1c20*/  UMOV UR13, 0x40000040 ;  /* 0x40000040000d7882 */ /* 0x000fe20000000000 */
[----:B------:R-:W-:Y:S01]  /*1c30*/  UMOV UR15, 0x40000040 ;  /* 0x40000040000f7882 */ /* 0x000fe20000000000 */
[----:B------:R-:W-:Y:S01]  /*1c40*/  UIADD3 UR16, UR20, 0x6, URZ ;  /* 0x0000000614107890 */ /* 0x000fe2000fffe03f */
[----:B-1----:R-:W-:Y:S01]  /*1c50*/  ISETP.NE.AND P1, PT, R8, 0x1, PT ;  /* 0x000000010800780c */ /* 0x002fe20003f25270 */
[----:B------:R-:W-:Y:S01]  /*1c60*/  UIADD3 UR18, UR6, 0x6, URZ ;  /* 0x0000000606127890 */ /* 0x000fe2000fffe03f */
[----:B------:R-:W-:Y:S01]  /*1c70*/  IMAD.IADD R22, R22, 0x1, -R5 ;  /* 0x0000000116167824 */ /* 0x000fe200078e0a05 */
[----:B------:R-:W-:Y:S01]  /*1c80*/  UMOV UR17, 0x40000040 ;  /* 0x4000004000117882 */ /* 0x000fe20000000000 */
[----:B------:R-:W-:Y:S01]  /*1c90*/  UMOV UR19, 0x40000040 ;  /* 0x4000004000137882 */ /* 0x000fe20000000000 */
[----:B------:R-:W-:Y:S01]  /*1ca0*/  LEA.HI R4, R0, R3, RZ, 0x5 ;  /* 0x0000000300047211 */ /* 0x000fe200078f28ff */
[----:B------:R-:W-:Y:S01]  /*1cb0*/  ULDC.64 UR4, c[0x0][0x9e0] ;  /* 0x0002780000047ab9 */ /* 0x000fe20000000a00 */
[--C-:B------:R-:W-:Y:S01]  /*1cc0*/  SHF.R.S32.HI R0, RZ, 0x2, R2.reuse ;  /* 0x00000002ff007819 */ /* 0x100fe20000011402 */
[----:B------:R-:W-:Y:S01]  /*1cd0*/  UISETP.GE.AND UP1, UPT, UR5, 0x1, UPT ;  /* 0x000000010500788c */ /* 0x000fe2000bf26270 */
[----:B------:R-:W-:Y:S01]  /*1ce0*/  SHF.R.S32.HI R5, RZ, 0x1f, R2 ;  /* 0x0000001fff057819 */ /* 0x000fe20000011402 */
[----:B------:R-:W-:Y:S01]  /*1cf0*/  ULDC UR7, c[0x0][0x9dc] ;  /* 0x0002770000077ab9 */ /* 0x000fe20000000800 */
[----:B------:R-:W-:Y:S01]  /*1d00*/  LEA.HI R6, R73, R73, RZ, 0x1 ;  /* 0x0000004949067211 */ /* 0x000fe200078f08ff */
[----:B------:R-:W-:Y:S01]  /*1d10*/  ULOP3.LUT UR7, URZ, UR7, URZ, 0x33, !UPT ;  /* 0x000000073f077292 */ /* 0x000fe2000f8e333f */
[----:B------:R-:W1:Y:S01]  /*1d20*/  @P1 LDC R11, c[0x0][0x44c] ;  /* 0x00011300ff0b1b82 */ /* 0x000e620000000800 */
[----:B------:R-:W-:-:S02]  /*1d30*/  SHF.R.S32.HI R4, RZ, 0x5, R4 ;  /* 0x00000005ff047819 */ /* 0x000fc40000011404 */
[----:B------:R-:W-:Y:S02]  /*1d40*/  LEA.HI R5, R5, R0, RZ, 0x3 ;  /* 0x0000000005057211 */ /* 0x000fe400078f18ff */
[----:B------:R-:W-:Y:S02]  /*1d50*/  LOP3.LUT R6, R6, 0x3fffffe, RZ, 0xc0, !PT ;  /* 0x03fffffe06067812 */ /* 0x000fe400078ec0ff */
[----:B------:R-:W-:Y:S01]  /*1d60*/  LEA.HI R9, R22, R22, RZ, 0x1 ;  /* 0x0000001616097211 */ /* 0x000fe200078f08ff */
[----:B------:R-:W2:Y:S01]  /*1d70*/  @P1 LDC R13, c[0x0][0x450] ;  /* 0x00011400ff0d1b82 */ /* 0x000ea20000000800 */
[----:B------:R-:W-:Y:S01]  /*1d80*/  LEA R4, R4, UR39, 0x4 ;  /* 0x0000002704047c11 */ /* 0x000fe2000f8e20ff */
[----:B------:R-:W-:Y:S01]  /*1d90*/  IMAD.IADD R6, R73, 0x1, -R6 ;  /* 0x0000000149067824 */ /* 0x000fe200078e0a06 */
[----:B------:R-:W-:Y:S02]  /*1da0*/  LOP3.LUT R5, R5, 0xfffffff8, RZ, 0xc0, !PT ;  /* 0xfffffff805057812 */ /* 0x000fe400078ec0ff */
[----:B------:R-:W-:-:S02]  /*1db0*/  LOP3.LUT R9, R9, 0x1ffffffe, RZ, 0xc0, !PT ;  /* 0x1ffffffe09097812 */ /* 0x000fc400078ec0ff */
[----:B------:R-:W-:Y:S02]  /*1dc0*/  IADD3 R5, R4, R0, -R5 ;  /* 0x0000000004057210 */ /* 0x000fe40007ffe805 */
[----:B0-----:R-:W-:Y:S01]  /*1dd0*/  LOP3.LUT R10, R10, 0x7f, RZ, 0xc0, !PT ;  /* 0x0000007f0a0a7812 */ /* 0x001fe200078ec0ff */
[----:B------:R-:W-:Y:S01]  /*1de0*/  IMAD.IADD R9, R22, 0x1, -R9 ;  /* 0x0000000116097824 */ /* 0x000fe200078e0a09 */
[----:B------:R-:W-:Y:S01]  /*1df0*/  LOP3.LUT R2, R2, 0x7ffffffc, RZ, 0xc0, !PT ;  /* 0x7ffffffc02027812 */ /* 0x000fe200078ec0ff */
[----:B------:R-:W-:Y:S01]  /*1e00*/  IMAD R6, R6, 0x40, R5 ;  /* 0x0000004006067824 */ /* 0x000fe200078e0205 */
[----:B------:R-:W-:Y:S01]  /*1e10*/  ISETP.NE.AND P0, PT, R10, RZ, PT ;  /* 0x000000ff0a00720c */ /* 0x000fe20003f05270 */
[----:B------:R-:W-:Y:S01]  /*1e20*/  IMAD R10, R23, -0x60, R18 ;  /* 0xffffffa0170a7824 */ /* 0x000fe200078e0212 */
[----:B------:R-:W-:Y:S01]  /*1e30*/  LOP3.LUT R17, R17, 0xfff7ffff, RZ, 0xc0, !PT ;  /* 0xfff7ffff11117812 */ /* 0x000fe200078ec0ff */
[----:B------:R-:W-:Y:S01]  /*1e40*/  IMAD R6, R9, 0x8, R6 ;  /* 0x0000000809067824 */ /* 0x000fe200078e0206 */
[----:B------:R-:W-:Y:S01]  /*1e50*/  IADD3 R4, -R19, 0xb, RZ ;  /* 0x0000000b13047810 */ /* 0x000fe20007ffe1ff */
[----:B------:R-:W-:Y:S01]  /*1e60*/  IMAD.IADD R5, R3, 0x1, -R2 ;  /* 0x0000000103057824 */ /* 0x000fe200078e0a02 */
[----:B------:R-:W-:Y:S01]  /*1e70*/  @P1 LOP3.LUT R17, R17, 0x80000, RZ, 0xfc, !PT ;  /* 0x0008000011111812 */ /* 0x000fe200078efcff */
[----:B-1----:R-:W-:-:S04]  /*1e80*/  @P1 IMAD.HI.U32 R0, R6, R11, RZ ;  /* 0x0000000b06001227 */ /* 0x002fc800078e00ff */
[----:B------:R-:W-:Y:S01]  /*1e90*/  IMAD.MOV.U32 R11, RZ, RZ, R6 ;  /* 0x000000ffff0b7224 */ /* 0x000fe200078e0006 */
[----:B--2---:R-:W-:Y:S01]  /*1ea0*/  @P1 SHF.R.U32.HI R11, RZ, R13, R0 ;  /* 0x0000000dff0b1219 */ /* 0x004fe20000011600 */
[----:B------:R-:W-:Y:S01]  /*1eb0*/  IMAD.U32 R9, RZ, RZ, UR38 ;  /* 0x00000026ff097e24 */ /* 0x000fe2000f8e00ff */
[----:B------:R-:W-:Y:S01]  /*1ec0*/  PLOP3.LUT P1, PT, PT, PT, UP1, 0x40, 0x0 ;  /* 0x000000000000781c */ /* 0x000fe20003f2e818 */
[C---:B------:R-:W-:Y:S02]  /*1ed0*/  VIADD R2, R10.reuse, 0x61 ;  /* 0x000000610a027836 */ /* 0x040fe40000000000 */
[----:B------:R-:W0:Y:S01]  /*1ee0*/  SHFL.IDX PT, R3, R11, RZ, 0x1c1f ;  /* 0x001c1fff0b037589 */ /* 0x000e2200000e0000 */
[----:B------:R-:W-:Y:S02]  /*1ef0*/  @!P0 VIADD R0, R9, 0x22840 ;  /* 0x0002284009008836 */ /* 0x000fe40000000000 */
[----:B------:R-:W-:Y:S02]  /*1f00*/  IMAD R2, R5, -0x2, R2 ;  /* 0xfffffffe05027824 */ /* 0x000fe400078e0202 */
[----:B------:R-:W-:Y:S01]  /*1f10*/  VIADD R10, R10, 0x60 ;  /* 0x000000600a0a7836 */ /* 0x000fe20000000000 */
[----:B------:R-:W-:-:S03]  /*1f20*/  @!P0 PRMT R0, RZ, 0x654, R0 ;  /* 0x00000654ff008816 */ /* 0x000fc60000000000 */
[----:B------:R-:W-:Y:S01]  /*1f30*/  IMAD R10, R5, -0x2, R10 ;  /* 0xfffffffe050a7824 */ /* 0x000fe200078e020a */
[----:B------:R-:W-:Y:S02]  /*1f40*/  WARPGROUP.DEPBAR.LE gsb0, 0x0 ;  /* 0x00008000000079c5 */ /* 0x000fe40000010000 */
[----:B------:R-:W-:-:S06]  /*1f50*/  WARPGROUP.ARRIVE ;  /* 0x00000000000079c5 */ /* 0x000fcc0000000000 */
[----:B------:R-:W-:Y:S01]  /*1f60*/  HGMMA.64x96x16.F32 R24, gdesc[UR8], R24, gsb0 ;  /* 0x01600000081879f0 */ /* 0x000fe20008000818 */
[----:B------:R-:W-:Y:S02]  /*1f70*/  ULDC UR11, c[0x0][0x288] ;  /* 0x0000a200000b7ab9 */ /* 0x000fe40000000800 */
[----:B------:R-:W-:-:S04]  /*1f80*/  VIADD R2, R2, -UR11 ;  /* 0x8000000b02027c36 */ /* 0x000fc80008000000 */
[C---:B------:R-:W-:Y:S02]  /*1f90*/  VIADD R13, R2.reuse, UR4 ;  /* 0x00000004020d7c36 */ /* 0x040fe40008000000 */
        /* <DEDUP_REMOVED lines=9> */
[----:B------:R0:W-:Y:S06]  /*2030*/  BAR.ARV R4, 0x100 ;  /* 0x000400040000751d */ /* 0x0001ec0000002000 */
[----:B------:R1:W-:Y:S02]  /*2040*/  @!P0 SYNCS.ARRIVE.TRANS64.RED.A1T0 RZ, [R0+URZ], RZ ;  /* 0x000000ff00ff89a7 */ /* 0x0003e4000810043f */
[----:B-1----:R-:W-:-:S04]  /*2050*/  IMAD.MOV.U32 R0, RZ, RZ, -0x60 ;  /* 0xffffffa0ff007424 */ /* 0x002fc800078e00ff */
[----:B------:R-:W-:Y:S01]  /*2060*/  IMAD R20, R23, R0, 0x60 ;  /* 0x0000006017147424 */ /* 0x000fe200078e0200 */
[----:B------:R-:W-:-:S03]  /*2070*/  VIADDMNMX R0, R3, R13, R10, PT ;  /* 0x0000000d03007246 */ /* 0x000fc6000380010a */
[----:B------:R-:W-:Y:S01]  /*2080*/  IMAD R15, R5, -0x2, R20 ;  /* 0xfffffffe050f7824 */ /* 0x000fe200078e0214 */
[----:B0-----:R-:W-:Y:S06]  /*2090*/  @P1 BRA `(.L_x_10688) ;  /* 0x0000000000541947 */ /* 0x001fec0003800000 */
[----:B------:R-:W-:Y:S01]  /*20a0*/  IADD3 R3, R18, -UR11, R3 ;  /* 0x8000000b12037c10 */ /* 0x000fe2000fffe003 */
        /* <DEDUP_REMOVED lines=11> */
.L_x_10690:
[----:B------:R-:W-:-:S06]  /*2160*/  UISETP.NE.AND UP2, UPT, UR5, 0x1, UPT ;  /* 0x000000010500788c */ /* 0x000fcc000bf45270 */
[----:B------:R-:W-:-:S05]  /*2170*/  PLOP3.LUT P1, PT, PT, PT, UP2, 0x80, 0x0 ;  /* 0x000000000000781c */ /* 0x000fca0003f2f028 */
[----:B------:R-:W-:-:S08]  /*2180*/  @UP2 ULDC.64 UR14, c[0x0][0x9e8] ;  /* 0x00027a00000e2ab9 */ /* 0x000fd00000000a00 */
[----:B------:R-:W-:-:S05]  /*2190*/  @P1 IMAD.HI.U32 R21, R3, UR14, RZ ;  /* 0x0000000e03151c27 */ /* 0x000fca000f8e00ff */
[----:B------:R-:W-:-:S07]  /*21a0*/  @P1 SHF.R.U32.HI R3, RZ, UR15, R21 ;  /* 0x0000000fff031c19 */ /* 0x000fce0008011615 */
.L_x_10691:
[----:B------:R-:W-:Y:S05]  /*21b0*/  BSYNC B0 ;  /* 0x0000000000007941 */ /* 0x000fea0003800000 */
.L_x_10689:
[----:B------:R-:W-:-:S05]  /*21c0*/  IMAD R3, R3, UR5, R15 ;  /* 0x0000000503037c24 */ /* 0x000fca000f8e020f */
[----:B------:R-:W-:Y:S02]  /*21d0*/  VIMNMX R2, R2, R3, !PT ;  /* 0x0000000302027248 */ /* 0x000fe40007fe0100 */
[----:B------:R-:W-:-:S07]  /*21e0*/  VIADDMNMX R0, R3, UR5, R0, PT ;  /* 0x0000000503007c46 */ /* 0x000fce000b800100 */
.L_x_10688:
        /* <DEDUP_REMOVED lines=13> */
[----:B------:R-:W-:Y:S01]  /*22c0*/  ISETP.LT.OR P4, PT, R0, 0x9, P4 ;  /* 0x000000090000780c */ /* 0x000fe20002781670 */
[----:B0-----:R-:W-:Y:S01]  /*22d0*/  IMAD.IADD R3, R14, 0x1, R11 ;  /* 0x000000010e037824 */ /* 0x001fe200078e020b */
        /* <DEDUP_REMOVED lines=85> */
[C---:B------:R-:W-:Y:S02]  /*2830*/  ISETP.GE.AND P3, PT, R20.reuse, 0x52, PT ;  /* 0x000000521400780c */ /* 0x040fe40003f66270 */
[----:B------:R-:W-:Y:S02]  /*2840*/  ISETP.GE.AND P6, PT, R20, 0x1, PT ;  /* 0x000000011400780c */ /* 0x000fe40003fc6270 */
[----:B------:R-:W-:-:S04]  /*2850*/  ISETP.GT.AND P4, PT, R2, 0x51, !P3 ;  /* 0x000000510200780c */ /* 0x000fc80005f84270 */
[----:B------:R-:W-:-:S04]  /*2860*/  ISETP.LT.OR P4, PT, R0, 0x52, P4 ;  /* 0x000000520000780c */ /* 0x000fc80002781670 */
[----:B------:R-:W-:Y:S02]  /*2870*/  FSEL R65, R65, -INF , !P4 ;  /* 0xff80000041417808 */ /* 0x000fe40006000000 */
[----:B------:R-:W-:-:S04]  /*2880*/  ISETP.GE.AND P4, PT, R20, 0x59, PT ;  /* 0x000000591400780c */ /* 0x000fc80003f86270 */
[----:B------:R-:W-:-:S04]  /*2890*/  ISETP.GT.AND P5, PT, R2, 0x58, !P4 ;  /* 0x000000580200780c */ /* 0x000fc800067a4270 */
[----:B------:R-:W-:-:S04]  /*28a0*/  ISETP.LT.OR P5, PT, R0, 0x59, P5 ;  /* 0x000000590000780c */ /* 0x000fc80002fa1670 */
[----:B------:R-:W-:Y:S02]  /*28b0*/  FSEL R93, R68, -INF , !P5 ;  /* 0xff800000445d7808 */ /* 0x000fe40006800000 */
[----:B------:R-:W-:-:S04]  /*28c0*/  ISETP.GT.AND P5, PT, R2, RZ, !P6 ;  /* 0x000000ff0200720c */ /* 0x000fc800077a4270 */
[----:B------:R-:W-:-:S04]  /*28d0*/  ISETP.LT.OR P5, PT, R0, 0x1, P5 ;  /* 0x000000010000780c */ /* 0x000fc80002fa1670 */
[----:B------:R-:W-:Y:S02]  /*28e0*/  FSEL R21, R24, -INF , !P5 ;  /* 0xff80000018157808 */ /* 0x000fe40006800000 */
[----:B------:R-:W-:-:S04]  /*28f0*/  ISETP.GE.AND P5, PT, R20, 0x5a, PT ;  /* 0x0000005a1400780c */ /* 0x000fc80003fa6270 */
[----:B------:R-:W-:Y:S02]  /*2900*/  P2R R20, PR, RZ, 0x20 ;  /* 0x00000020ff147803 */ /* 0x000fe40000000000 */
[----:B------:R-:W-:Y:S02]  /*2910*/  ISETP.GT.AND P5, PT, R2, 0x59, !P5 ;  /* 0x000000590200780c */ /* 0x000fe40006fa4270 */
[----:B------:R-:W-:Y:S02]  /*2920*/  VIADDMNMX R2, R11, R13, R10, PT ;  /* 0x0000000d0b027246 */ /* 0x000fe4000380010a */
[----:B------:R-:W-:-:S04]  /*2930*/  ISETP.LT.OR P5, PT, R0, 0x5a, P5 ;  /* 0x0000005a0000780c */ /* 0x000fc80002fa1670 */
[----:B------:R-:W-:Y:S02]  /*2940*/  FSEL R69, R69, -INF , !P5 ;  /* 0xff80000045457808 */ /* 0x000fe40006800000 */
[----:B------:R-:W-:-:S13]  /*2950*/  PLOP3.LUT P5, PT, PT, PT, UP1, 0x40, 0x0 ;  /* 0x000000000000781c */ /* 0x000fda0003fae818 */
[----:B------:R-:W-:Y:S05]  /*2960*/  @P5 BRA `(.L_x_10692) ;  /* 0x00000000005c5947 */ /* 0x000fea0003800000 */
        /* <DEDUP_REMOVED lines=13> */
.L_x_10694:
[----:B------:R-:W-:-:S06]  /*2a40*/  UISETP.NE.AND UP2, UPT, UR5, 0x1, UPT ;  /* 0x000000010500788c */ /* 0x000fcc000bf45270 */
[----:B------:R-:W-:-:S05]  /*2a50*/  PLOP3.LUT P5, PT, PT, PT, UP2, 0x80, 0x0 ;  /* 0x000000000000781c */ /* 0x000fca0003faf028 */
[----:B------:R-:W-:-:S08]  /*2a60*/  @UP2 ULDC.64 UR14, c[0x0][0x9e8] ;  /* 0x00027a00000e2ab9 */ /* 0x000fd00000000a00 */
[----:B------:R-:W-:Y:S01]  /*2a70*/  @P5 IMAD.HI.U32 R10, R0, UR14, RZ ;  /* 0x0000000e000a5c27 */ /* 0x000fe2000f8e00ff */
[----:B------:R-:W-:-:S13]  /*2a80*/  PLOP3.LUT P5, PT, PT, PT, UP2, 0x80, 0x0 ;  /* 0x000000000000781c */ /* 0x000fda0003faf028 */
[----:B------:R-:W-:-:S07]  /*2a90*/  @P5 SHF.R.U32.HI R0, RZ, UR15, R10 ;  /* 0x0000000fff005c19 */ /* 0x000fce000801160a */
.L_x_10695:
[----:B------:R-:W-:Y:S05]  /*2aa0*/  BSYNC B0 ;  /* 0x0000000000007941 */ /* 0x000fea0003800000 */
.L_x_10693:
[----:B------:R-:W-:-:S05]  /*2ab0*/  IMAD R0, R0, UR5, R15 ;  /* 0x0000000500007c24 */ /* 0x000fca000f8e020f */
[----:B------:R-:W-:Y:S02]  /*2ac0*/  VIMNMX R3, R3, R0, !PT ;  /* 0x0000000003037248 */ /* 0x000fe40007fe0100 */
[----:B------:R-:W-:-:S07]  /*2ad0*/  VIADDMNMX R2, R0, UR5, R2, PT ;  /* 0x0000000500027c46 */ /* 0x000fce000b800102 */
.L_x_10692:
[C---:B------:R-:W-:Y:S01]  /*2ae0*/  ISETP.GT.AND P1, PT, R3.reuse, 0x1, !P1 ;  /* 0x000000010300780c */ /* 0x040fe20004f24270 */
[----:B------:R-:W-:Y:S01]  /*2af0*/  ULDC UR10, c[0x0][0x988] ;  /* 0x00026200000a7ab9 */ /* 0x000fe20000000800 */
        /* <DEDUP_REMOVED lines=9> */
[----:B------:R-:W-:Y:S02]  /*2b90*/  FMNMX.FTZ R0, R21, R25, !PT ;  /* 0x0000001915007209 */ /* 0x000fe40007810000 */
[----:B------:R-:W-:-:S02]  /*2ba0*/  FSEL R31, R31, -INF , !P1 ;  /* 0xff8000001f1f7808 */ /* 0x000fc40004800000 */
[----:B------:R-:W-:Y:S02]  /*2bb0*/  ISETP.NE.AND P1, PT, R28, RZ, PT ;  /* 0x000000ff1c00720c */ /* 0x000fe40003f25270 */
[----:B------:R-:W-:Y:S02]  /*2bc0*/  ISETP.NE.AND P5, PT, R72, RZ, PT ;  /* 0x000000ff4800720c */ /* 0x000fe40003fa5270 */
[----:B------:R-:W-:Y:S02]  /*2bd0*/  ISETP.GT.AND P1, PT, R3, 0x10, !P1 ;  /* 0x000000100300780c */ /* 0x000fe40004f24270 */
[----:B------:R-:W-:Y:S02]  /*2be0*/  FMNMX.FTZ R0, R73, R0, !PT ;  /* 0x0000000049007209 */ /* 0x000fe40007810000 */
[----:B------:R-:W-:Y:S02]  /*2bf0*/  ISETP.LT.OR P1, PT, R2, 0x11, P1 ;  /* 0x000000110200780c */ /* 0x000fe40000f21670 */
[----:B------:R-:W-:-:S02]  /*2c00*/  FMNMX.FTZ R0, R29, R0, !PT ;  /* 0x000000001d007209 */ /* 0x000fc40007810000 */
[----:B------:R-:W-:Y:S02]  /*2c10*/  FSEL R34, R34, -INF , !P1 ;  /* 0xff80000022227808 */ /* 0x000fe40004800000 */
        /* <DEDUP_REMOVED lines=48> */
[----:B------:R-:W-:Y:S01]  /*2f20*/  ISETP.NE.AND P2, PT, R82, RZ, PT ;  /* 0x000000ff5200720c */ /* 0x000fe20003f45270 */
[----:B------:R-:W0:Y:S01]  /*2f30*/  SHFL.BFLY PT, R11, R10, 0x2, 0x1f ;  /* 0x0c401f000a0b7f89 */ /* 0x000e2200000e0000 */
[----:B------:R-:W-:Y:S02]  /*2f40*/  ISETP.LT.OR P1, PT, R2, 0x31, P1 ;  /* 0x000000310200780c */ /* 0x000fe40000f21670 */
[----:B------:R-:W-:Y:S02]  /*2f50*/  ISETP.NE.AND P5, PT, R56, RZ, PT ;  /* 0x000000ff3800720c */ /* 0x000fe40003fa5270 */
[----:B------:R-:W-:Y:S02]  /*2f60*/  FSEL R50, R50, -INF , !P1 ;  /* 0xff80000032327808 */ /* 0x000fe40004800000 */
[----:B------:R-:W-:-:S02]  /*2f70*/  ISETP.NE.AND P1, PT, R48, RZ, PT ;  /* 0x000000ff3000720c */ /* 0x000fc40003f25270 */
[C---:B------:R-:W-:Y:S02]  /*2f80*/  ISETP.GT.AND P6, PT, R3.reuse, RZ, !P6 ;  /* 0x000000ff0300720c */ /* 0x040fe400077c4270 */
[----:B------:R-:W-:Y:S02]  /*2f90*/  ISETP.GT.AND P1, PT, R3, 0x31, !P1 ;  /* 0x000000310300780c */ /* 0x000fe40004f24270 */
[C---:B------:R-:W-:Y:S02]  /*2fa0*/  ISETP.LT.OR P6, PT, R2.reuse, 0x1, P6 ;  /* 0x000000010200780c */ /* 0x040fe400037c1670 */
[----:B------:R-:W-:Y:S02]  /*2fb0*/  ISETP.LT.OR P1, PT, R2, 0x32, P1 ;  /* 0x000000320200780c */ /* 0x000fe40000f21670 */
[----:B------:R-:W-:Y:S02]  /*2fc0*/  FSEL R26, R26, -INF , !P6 ;  /* 0xff8000001a1a7808 */ /* 0x000fe40007000000 */
[----:B------:R-:W-:-:S02]  /*2fd0*/  FSEL R51, R51, -INF , !P1 ;  /* 0xff80000033337808 */ /* 0x000fc40004800000 */
[----:B------:R-:W-:Y:S02]  /*2fe0*/  ISETP.NE.AND P1, PT, R80, RZ, PT ;  /* 0x000000ff5000720c */ /* 0x000fe40003f25270 */
[----:B------:R-:W-:Y:S02]  /*2ff0*/  ISETP.NE.AND P6, PT, R60, RZ, PT ;  /* 0x000000ff3c00720c */ /* 0x000fe40003fc5270 */
[C---:B------:R-:W-:Y:S02]  /*3000*/  ISETP.GT.AND P1, PT, R3.reuse, 0x38, !P1 ;  /* 0x000000380300780c */ /* 0x040fe40004f24270 */
[----:B0-----:R-:W-:Y:S02]  /*3010*/  FMNMX.FTZ R13, R10, R11, !PT ;  /* 0x0000000b0a0d7209 */ /* 0x001fe40007810000 */
[----:B------:R-:W-:Y:S02]  /*3020*/  ISETP.LT.OR P1, PT, R2, 0x39, P1 ;  /* 0x000000390200780c */ /* 0x000fe40000f21670 */
[----:B------:R-:W-:Y:S01]  /*3030*/  ISETP.GT.AND P3, PT, R3, 0x51, !P3 ;  /* 0x000000510300780c */ /* 0x000fe20005f64270 */
[----:B------:R-:W0:Y:S01]  /*3040*/  SHFL.BFLY PT, R0, R13, 0x1, 0x1f ;  /* 0x0c201f000d007f89 */ /* 0x000e2200000e0000 */
[----:B------:R-:W-:-:S02]  /*3050*/  FSEL R54, R54, -INF , !P1 ;  /* 0xff80000036367808 */ /* 0x000fc40004800000 */
[----:B------:R-:W-:Y:S02]  /*3060*/  ISETP.NE.AND P1, PT, R52, RZ, PT ;  /* 0x000000ff3400720c */ /* 0x000fe40003f25270 */
[C---:B------:R-:W-:Y:S02]  /*3070*/  ISETP.GT.AND P4, PT, R3.reuse, 0x58, !P4 ;  /* 0x000000580300780c */ /* 0x040fe40006784270 */
[----:B------:R-:W-:Y:S02]  /*3080*/  ISETP.GT.AND P1, PT, R3, 0x39, !P1 ;  /* 0x000000390300780c */ /* 0x000fe40004f24270 */
[C---:B------:R-:W-:Y:S02]  /*3090*/  ISETP.LT.OR P3, PT, R2.reuse, 0x52, P3 ;  /* 0x000000520200780c */ /* 0x040fe40001f61670 */
[C---:B------:R-:W-:Y:S02]  /*30a0*/  ISETP.LT.OR P1, PT, R2.reuse, 0x3a, P1 ;  /* 0x0000003a0200780c */ /* 0x040fe40000f21670 */
[----:B------:R-:W-:-:S02]  /*30b0*/  ISETP.LT.OR P4, PT, R2, 0x59, P4 ;  /* 0x000000590200780c */ /* 0x000fc40002781670 */
[----:B------:R-:W-:Y:S02]  /*30c0*/  FSEL R55, R55, -INF , !P1 ;  /* 0xff80000037377808 */ /* 0x000fe40004800000 */
[C---:B------:R-:W-:Y:S02]  /*30d0*/  ISETP.GT.AND P1, PT, R3.reuse, 0x40, !P2 ;  /* 0x000000400300780c */ /* 0x040fe40005724270 */
[----:B------:R-:W-:Y:S02]  /*30e0*/  ISETP.NE.AND P2, PT, R86, RZ, PT ;  /* 0x000000ff5600720c */ /* 0x000fe40003f45270 */
[----:B------:R-:W-:Y:S02]  /*30f0*/  ISETP.LT.OR P1, PT, R2, 0x41, P1 ;  /* 0x000000410200780c */ /* 0x000fe40000f21670 */
[----:B------:R-:W-:Y:S02]  /*3100*/  ISETP.GT.AND P2, PT, R3, 0x50, !P2 ;  /* 0x000000500300780c */ /* 0x000fe40005744270 */
[----:B------:R-:W-:-:S02]  /*3110*/  FSEL R58, R58, -INF , !P1 ;  /* 0xff8000003a3a7808 */ /* 0x000fc40004800000 */
[----:B------:R-:W-:Y:S02]  /*3120*/  ISETP.GT.AND P1, PT, R3, 0x41, !P5 ;  /* 0x000000410300780c */ /* 0x000fe40006f24270 */
[----:B0-----:R-:W-:Y:S02]  /*3130*/  FMNMX.FTZ R0, R13, R0, !PT ;  /* 0x000000000d007209 */ /* 0x001fe40007810000 */
[----:B------:R-:W-:Y:S02]  /*3140*/  ISETP.LT.OR P1, PT, R2, 0x42, P1 ;  /* 0x000000420200780c */ /* 0x000fe40000f21670 */
[----:B------:R-:W-:Y:S01]  /*3150*/  ISETP.NE.AND P5, PT, R84, RZ, PT ;  /* 0x000000ff5400720c */ /* 0x000fe20003fa5270 */
[C---:B------:R-:W-:Y:S01]  /*3160*/  FMUL.FTZ R11, R0.reuse, UR10 ;  /* 0x0000000a000b7c20 */ /* 0x040fe20008410000 */
[----:B------:R-:W-:Y:S02]  /*3170*/  FSEL R59, R59, -INF , !P1 ;  /* 0xff8000003b3b7808 */ /* 0x000fe40004800000 */
[----:B------:R-:W-:-:S02]  /*3180*/  FSETP.NEU.FTZ.AND P1, PT, R0, -INF , PT ;  /* 0xff8000000000780b */ /* 0x000fc40003f3d000 */
[----:B------:R-:W-:Y:S02]  /*3190*/  ISETP.LT.OR P2, PT, R2, 0x51, P2 ;  /* 0x000000510200780c */ /* 0x000fe40001741670 */
[----:B------:R-:W-:Y:S02]  /*31a0*/  FSEL R14, R11, RZ, P1 ;  /* 0x000000ff0b0e7208 */ /* 0x000fe40000800000 */
[----:B------:R-:W-:Y:S02]  /*31b0*/  FMNMX.FTZ R11, R26, R27, !PT ;  /* 0x0000001b1a0b7209 */ /* 0x000fe40007810000 */
[----:B------:R-:W-:Y:S01]  /*31c0*/  ISETP.GT.AND P1, PT, R3, 0x48, !P5 ;  /* 0x000000480300780c */ /* 0x000fe20006f24270 */
[--C-:B------:R-:W-:Y:S01]  /*31d0*/  FFMA.FTZ R15, R21, UR10, -R14.reuse ;  /* 0x0000000a150f7c23 */ /* 0x100fe2000801080e */
[----:B------:R-:W-:Y:S01]  /*31e0*/  FMNMX.FTZ R10, R30, R11, !PT ;  /* 0x0000000b1e0a7209 */ /* 0x000fe20007810000 */
[--C-:B------:R-:W-:Y:S01]  /*31f0*/  FFMA.FTZ R28, R41, UR10, -R14.reuse ;  /* 0x0000000a291c7c23 */ /* 0x100fe2000801080e */
[----:B------:R-:W-:Y:S01]  /*3200*/  ISETP.LT.OR P1, PT, R2, 0x49, P1 ;  /* 0x000000490200780c */ /* 0x000fe20000f21670 */
[--C-:B------:R-:W-:Y:S01]  /*3210*/  FFMA.FTZ R13, R25, UR10, -R14.reuse ;  /* 0x0000000a190d7c23 */ /* 0x100fe2000801080e */
[----:B------:R-:W-:Y:S01]  /*3220*/  FMNMX.FTZ R11, R31, R10, !PT ;  /* 0x0000000a1f0b7209 */ /* 0x000fe20007810000 */
[----:B------:R-:W-:Y:S01]  /*3230*/  MUFU.EX2 R15, R15 ;  /* 0x0000000f000f7308 */ /* 0x000fe20000000800 */
[----:B------:R-:W-:Y:S01]  /*3240*/  ISETP.NE.AND P5, PT, R20, RZ, PT ;  /* 0x000000ff1400720c */ /* 0x000fe20003fa5270 */
[--C-:B------:R-:W-:Y:S01]  /*3250*/  FFMA.FTZ R20, R73, UR10, -R14.reuse ;  /* 0x0000000a49147c23 */ /* 0x100fe2000801080e */
[----:B------:R-:W-:Y:S01]  /*3260*/  FMNMX.FTZ R10, R34, R11, !PT ;  /* 0x0000000b220a7209 */ /* 0x000fe20007810000 */
[--C-:B------:R-:W-:Y:S01]  /*3270*/  FFMA.FTZ R21, R29, UR10, -R14.reuse ;  /* 0x0000000a1d157c23 */ /* 0x100fe2000801080e */
[----:B------:R-:W-:Y:S01]  /*3280*/  FSEL R62, R62, -INF , !P1 ;  /* 0xff8000003e3e7808 */ /* 0x000fe20004800000 */
[--C-:B------:R-:W-:Y:S01]  /*3290*/  FFMA.FTZ R22, R75, UR10, -R14.reuse ;  /* 0x0000000a4b167c23 */ /* 0x100fe2000801080e */
[----:B------:R-:W-:Y:S01]  /*32a0*/  FMNMX.FTZ R11, R35, R10, !PT ;  /* 0x0000000a230b7209 */ /* 0x000fe20007810000 */
[----:B------:R0:W-:Y:S01]  /*32b0*/  MUFU.EX2 R152, R13 ;  /* 0x0000000d00987308 */ /* 0x0001e20000000800 */
[----:B------:R-:W-:Y:S01]  /*32c0*/  ISETP.GT.AND P1, PT, R3, 0x49, !P6 ;  /* 0x000000490300780c */ /* 0x000fe20007724270 */
[--C-:B------:R-:W-:Y:S01]  /*32d0*/  FFMA.FTZ R24, R77, UR10, -R14.reuse ;  /* 0x0000000a4d187c23 */ /* 0x100fe2000801080e */
[----:B------:R-:W-:Y:S01]  /*32e0*/  FMNMX.FTZ R10, R38, R11, !PT ;  /* 0x0000000b260a7209 */ /* 0x000fe20007810000 */
[--C-:B------:R-:W-:Y:S01]  /*32f0*/  FFMA.FTZ R25, R37, UR10, -R14.reuse ;  /* 0x0000000a25197c23 */ /* 0x100fe2000801080e */
[----:B------:R-:W-:Y:S01]  /*3300*/  ISETP.GT.AND P5, PT, R3, 0x59, !P5 ;  /* 0x000000590300780c */ /* 0x000fe20006fa4270 */
[--C-:B------:R-:W-:Y:S01]  /*3310*/  FFMA.FTZ R29, R45, UR10, -R14.reuse ;  /* 0x0000000a2d1d7c23 */ /* 0x100fe2000801080e */
[----:B------:R-:W-:Y:S01]  /*3320*/  FMNMX.FTZ R11, R39, R10, !PT ;  /* 0x0000000a270b7209 */ /* 0x000fe20007810000 */
[----:B------:R-:W-:Y:S01]  /*3330*/  MUFU.EX2 R20, R20 ;  /* 0x0000001400147308 */ /* 0x000fe20000000800 */
[----:B------:R-:W-:Y:S01]  /*3340*/  ISETP.LT.OR P1, PT, R2, 0x4a, P1 ;  /* 0x0000004a0200780c */ /* 0x000fe20000f21670 */
[--C-:B0-----:R-:W-:Y:S01]  /*3350*/  FFMA.FTZ R13, R33, UR10, -R14.reuse ;  /* 0x0000000a210d7c23 */ /* 0x101fe2000801080e */
[----:B------:R-:W-:Y:S01]  /*3360*/  FMNMX.FTZ R10, R42, R11, !PT ;  /* 0x0000000b2a0a7209 */ /* 0x000fe20007810000 */
[--C-:B------:R-:W-:Y:S01]  /*3370*/  FFMA.FTZ R33, R49, UR10, -R14.reuse ;  /* 0x0000000a31217c23 */ /* 0x100fe2000801080e */
[----:B------:R-:W-:Y:S01]  /*3380*/  FSEL R63, R63, -INF , !P1 ;  /* 0xff8000003f3f7808 */ /* 0x000fe20004800000 */
[--C-:B------:R-:W-:Y:S01]  /*3390*/  FFMA.FTZ R32, R83, UR10, -R14.reuse ;  /* 0x0000000a53207c23 */ /* 0x100fe2000801080e */
[----:B------:R-:W-:Y:S01]  /*33a0*/  FMNMX.FTZ R11, R43, R10, !PT ;  /* 0x0000000a2b0b7209 */ /* 0x000fe20007810000 */
[----:B------:R-:W0:Y:S01]  /*33b0*/  MUFU.EX2 R21, R21 ;  /* 0x0000001500157308 */ /* 0x000e220000000800 */
[----:B------:R-:W-:Y:S01]  /*33c0*/  FSEL R66, R66, -INF , !P2 ;  /* 0xff80000042427808 */ /* 0x000fe20005000000 */
[--C-:B------:R-:W-:Y:S01]  /*33d0*/  FFMA.FTZ R36, R85, UR10, -R14.reuse ;  /* 0x0000000a55247c23 */ /* 0x100fe2000801080e */
[----:B------:R-:W-:Y:S01]  /*33e0*/  FMNMX.FTZ R10, R46, R11, !PT ;  /* 0x0000000b2e0a7209 */ /* 0x000fe20007810000 */
[--C-:B------:R-:W-:Y:S01]  /*33f0*/  FFMA.FTZ R37, R53, UR10, -R14.reuse ;  /* 0x0000000a35257c23 */ /* 0x100fe2000801080e */
[----:B------:R-:W-:Y:S01]  /*3400*/  FSEL R67, R67, -INF , !P3 ;  /* 0xff80000043437808 */ /* 0x000fe20005800000 */
[--C-:B------:R-:W-:Y:S01]  /*3410*/  FFMA.FTZ R40, R87, UR10, -R14.reuse ;  /* 0x0000000a57287c23 */ /* 0x100fe2000801080e */
[----:B------:R-:W-:Y:S01]  /*3420*/  FMNMX.FTZ R11, R47, R10, !PT ;  /* 0x0000000a2f0b7209 */ /* 0x000fe20007810000 */
[----:B------:R-:W-:Y:S01]  /*3430*/  MUFU.EX2 R22, R22 ;  /* 0x0000001600167308 */ /* 0x000fe20000000800 */
[----:B------:R-:W-:Y:S01]  /*3440*/  ISETP.LT.OR P5, PT, R2, 0x5a, P5 ;  /* 0x0000005a0200780c */ /* 0x000fe20002fa1670 */
[--C-:B------:R-:W-:Y:S01]  /*3450*/  FFMA.FTZ R44, R89, UR10, -R14.reuse ;  /* 0x0000000a592c7c23 */ /* 0x100fe2000801080e */
[----:B------:R-:W-:Y:S01]  /*3460*/  FMNMX.FTZ R10, R50, R11, !PT ;  /* 0x0000000b320a7209 */ /* 0x000fe20007810000 */
[--C-:B------:R-:W-:Y:S01]  /*3470*/  FFMA.FTZ R45, R61, UR10, -R14.reuse ;  /* 0x0000000a3d2d7c23 */ /* 0x100fe2000801080e */
[----:B------:R-:W-:Y:S01]  /*3480*/  FSEL R70, R70, -INF , !P4 ;  /* 0xff80000046467808 */ /* 0x000fe20006000000 */
[--C-:B------:R-:W-:Y:S01]  /*3490*/  FFMA.FTZ R48, R91, UR10, -R14.reuse ;  /* 0x0000000a5b307c23 */ /* 0x100fe2000801080e */
[----:B------:R-:W-:Y:S01]  /*34a0*/  FMNMX.FTZ R11, R51, R10, !PT ;  /* 0x0000000a330b7209 */ /* 0x000fe20007810000 */
[----:B------:R-:W-:Y:S01]  /*34b0*/  FFMA.FTZ R49, R65, UR10, -R14 ;  /* 0x0000000a41317c23 */ /* 0x000fe2000801080e */
[----:B------:R-:W-:Y:S01]  /*34c0*/  FSEL R71, R71, -INF , !P5 ;  /* 0xff80000047477808 */ /* 0x000fe20006800000 */
[----:B------:R-:W1:Y:S01]  /*34d0*/  MUFU.EX2 R13, R13 ;  /* 0x0000000d000d7308 */ /* 0x000e620000000800 */
[----:B------:R-:W-:-:S02]  /*34e0*/  FMNMX.FTZ R10, R54, R11, !PT ;  /* 0x0000000b360a7209 */ /* 0x000fc40007810000 */
[----:B0-----:R-:W-:Y:S02]  /*34f0*/  F2FP.F16.F32.PACK_AB R154, R21, R20 ;  /* 0x00000014159a723e */ /* 0x001fe400000000ff */
[----:B------:R-:W-:-:S03]  /*3500*/  FMNMX.FTZ R11, R55, R10, !PT ;  /* 0x0000000a370b7209 */ /* 0x000fc60007810000 */
[----:B------:R-:W-:Y:S01]  /*3510*/  MUFU.EX2 R24, R24 ;  /* 0x0000001800187308 */ /* 0x000fe20000000800 */
[----:B------:R-:W-:Y:S01]  /*3520*/  FMNMX.FTZ R10, R58, R11, !PT ;  /* 0x0000000b3a0a7209 */ /* 0x000fe20007810000 */
[----:B------:R-:W-:-:S03]  /*3530*/  FFMA.FTZ R11, R79, UR10, -R14 ;  /* 0x0000000a4f0b7c23 */ /* 0x000fc6000801080e */
[----:B------:R-:W-:-:S03]  /*3540*/  FMNMX.FTZ R3, R59, R10, !PT ;  /* 0x0000000a3b037209 */ /* 0x000fc60007810000 */
[----:B------:R-:W0:Y:S01]  /*3550*/  MUFU.EX2 R25, R25 ;  /* 0x0000001900197308 */ /* 0x000e220000000800 */
[----:B------:R-:W-:Y:S02]  /*3560*/  FMNMX.FTZ R10, R62, R3, !PT ;  /* 0x000000033e0a7209 */ /* 0x000fe40007810000 */
[----:B-1----:R-:W-:Y:S02]  /*3570*/  F2FP.F16.F32.PACK_AB R156, R13, R22 ;  /* 0x000000160d9c723e */ /* 0x002fe400000000ff */
[----:B------:R-:W-:-:S03]  /*3580*/  FMNMX.FTZ R3, R63, R10, !PT ;  /* 0x0000000a3f037209 */ /* 0x000fc60007810000 */
[----:B------:R-:W-:Y:S01]  /*3590*/  MUFU.EX2 R11, R11 ;  /* 0x0000000b000b7308 */ /* 0x000fe20000000800 */
[----:B------:R-:W-:-:S04]  /*35a0*/  FMNMX.FTZ R10, R66, R3, !PT ;  /* 0x00000003420a7209 */ /* 0x000fc80007810000 */
[----:B------:R-:W-:Y:S01]  /*35b0*/  FMNMX.FTZ R3, R67, R10, !PT ;  /* 0x0000000a43037209 */ /* 0x000fe20007810000 */
[----:B------:R-:W-:Y:S02]  /*35c0*/  FFMA.FTZ R10, R81, UR10, -R14 ;  /* 0x0000000a510a7c23 */ /* 0x000fe4000801080e */
[----:B------:R-:W1:Y:S01]  /*35d0*/  MUFU.EX2 R28, R28 ;  /* 0x0000001c001c7308 */ /* 0x000e620000000800 */
[----:B------:R-:W-:Y:S02]  /*35e0*/  FMNMX.FTZ R2, R70, R3, !PT ;  /* 0x0000000346027209 */ /* 0x000fe40007810000 */
[----:B0-----:R-:W-:Y:S02]  /*35f0*/  F2FP.F16.F32.PACK_AB R158, R25, R24 ;  /* 0x00000018199e723e */ /* 0x001fe400000000ff */
[----:B------:R-:W-:-:S03]  /*3600*/  FMNMX.FTZ R2, R71, R2, !PT ;  /* 0x0000000247027209 */ /* 0x000fc60007810000 */
[----:B------:R0:W-:Y:S02]  /*3610*/  MUFU.EX2 R162, R10 ;  /* 0x0000000a00a27308 */ /* 0x0001e40000000800 */
[----:B------:R-:W2:Y:S06]  /*3620*/  SHFL.BFLY PT, R3, R2, 0x2, 0x1f ;  /* 0x0c401f0002037f89 */ /* 0x000eac00000e0000 */
[----:B------:R-:W-:Y:S01]  /*3630*/  MUFU.EX2 R29, R29 ;  /* 0x0000001d001d7308 */ /* 0x000fe20000000800 */
[----:B-1----:R-:W-:-:S07]  /*3640*/  F2FP.F16.F32.PACK_AB R160, R28, R11 ;  /* 0x0000000b1ca0723e */ /* 0x002fce00000000ff */
[----:B------:R-:W-:Y:S08]  /*3650*/  MUFU.EX2 R32, R32 ;  /* 0x0000002000207308 */ /* 0x000ff00000000800 */
[----:B------:R-:W1:Y:S01]  /*3660*/  MUFU.EX2 R33, R33 ;  /* 0x0000002100217308 */ /* 0x000e620000000800 */
[----:B--2---:R-:W-:Y:S01]  /*3670*/  FMNMX.FTZ R3, R2, R3, !PT ;  /* 0x0000000302037209 */ /* 0x004fe20007810000 */
[----:B------:R-:W-:-:S04]  /*3680*/  FFMA.FTZ R2, R57, UR10, -R14 ;  /* 0x0000000a39027c23 */ /* 0x000fc8000801080e */
[----:B0-----:R-:W0:Y:S02]  /*3690*/  SHFL.BFLY PT, R10, R3, 0x1, 0x1f ;  /* 0x0c201f00030a7f89 */ /* 0x001e2400000e0000 */
[----:B------:R2:W-:Y:S08]  /*36a0*/  MUFU.EX2 R41, R2 ;  /* 0x0000000200297308 */ /* 0x0005f00000000800 */
[----:B------:R-:W-:Y:S01]  /*36b0*/  MUFU.EX2 R36, R36 ;  /* 0x0000002400247308 */ /* 0x000fe20000000800 */
[----:B-1----:R-:W-:-:S07]  /*36c0*/  F2FP.F16.F32.PACK_AB R164, R33, R32 ;  /* 0x0000002021a4723e */ /* 0x002fce00000000ff */
[----:B------:R-:W1:Y:S01]  /*36d0*/  MUFU.EX2 R37, R37 ;  /* 0x0000002500257308 */ /* 0x000e620000000800 */
[----:B0-----:R-:W-:Y:S01]  /*36e0*/  FMNMX.FTZ R10, R3, R10, !PT ;  /* 0x0000000a030a7209 */ /* 0x001fe20007810000 */
[--C-:B------:R-:W-:Y:S01]  /*36f0*/  FFMA.FTZ R3, R93, UR10, -R14.reuse ;  /* 0x0000000a5d037c23 */ /* 0x100fe2000801080e */
[----:B------:R-:W-:-:S05]  /*3700*/  FFMA.FTZ R14, R69, UR10, -R14 ;  /* 0x0000000a450e7c23 */ /* 0x000fca000801080e */
[----:B------:R-:W0:Y:S01]  /*3710*/  MUFU.EX2 R40, R40 ;  /* 0x0000002800287308 */ /* 0x000e220000000800 */
[C---:B------:R-:W-:Y:S01]  /*3720*/  FSETP.NEU.FTZ.AND P1, PT, R10.reuse, -INF , PT ;  /* 0xff8000000a00780b */ /* 0x040fe20003f3d000 */
[----:B--2---:R-:W-:-:S05]  /*3730*/  FMUL.FTZ R2, R10, UR10 ;  /* 0x0000000a0a027c20 */ /* 0x004fca0008410000 */
[----:B------:R-:W-:Y:S01]  /*3740*/  FSEL R2, R2, RZ, P1 ;  /* 0x000000ff02027208 */ /* 0x000fe20000800000 */
[----:B------:R2:W-:Y:S01]  /*3750*/  MUFU.EX2 R174, R3 ;  /* 0x0000000300ae7308 */ /* 0x0005e20000000800 */
[----:B------:R-:W-:Y:S02]  /*3760*/  PLOP3.LUT P1, PT, PT, PT, UP0, 0x40, 0x0 ;  /* 0x000000000000781c */ /* 0x000fe40003f2e808 */
[----:B-1----:R-:W-:Y:S01]  /*3770*/  F2FP.F16.F32.PACK_AB R166, R37, R36 ;  /* 0x0000002425a6723e */ /* 0x002fe200000000ff */
[--C-:B------:R-:W-:Y:S01]  /*3780*/  FFMA.FTZ R26, R26, UR10, -R2.reuse ;  /* 0x0000000a1a1a7c23 */ /* 0x100fe20008010802 */
[--C-:B------:R-:W-:Y:S01]  /*3790*/  FFMA.FTZ R27, R27, UR10, -R2.reuse ;  /* 0x0000000a1b1b7c23 */ /* 0x100fe20008010802 */
[--C-:B------:R-:W-:Y:S01]  /*37a0*/  FFMA.FTZ R30, R30, UR10, -R2.reuse ;  /* 0x0000000a1e1e7c23 */ /* 0x100fe20008010802 */
[--C-:B------:R-:W-:Y:S01]  /*37b0*/  FFMA.FTZ R31, R31, UR10, -R2.reuse ;  /* 0x0000000a1f1f7c23 */ /* 0x100fe20008010802 */
[----:B------:R-:W-:Y:S01]  /*37c0*/  FFMA.FTZ R34, R34, UR10, -R2 ;  /* 0x0000000a22227c23 */ /* 0x000fe20008010802 */
[----:B--2---:R-:W-:Y:S01]  /*37d0*/  FADD.FTZ R3, R15, R152 ;  /* 0x000000980f037221 */ /* 0x004fe20000010000 */
        /* <DEDUP_REMOVED lines=18> */
[----:B------:R-:W-:Y:S01]  /*3900*/  F2FP.F16.F32.PACK_AB R152, R152, R15 ;  /* 0x0000000f9898723e */ /* 0x000fe200000000ff */
[--C-:B------:R-:W-:Y:S01]  /*3910*/  FFMA.FTZ R66, R66, UR10, -R2.reuse ;  /* 0x0000000a42427c23 */ /* 0x100fe20008010802 */
[--C-:B------:R-:W-:Y:S01]  /*3920*/  FFMA.FTZ R67, R67, UR10, -R2.reuse ;  /* 0x0000000a43437c23 */ /* 0x100fe20008010802 */
[--C-:B------:R-:W-:Y:S01]  /*3930*/  FFMA.FTZ R70, R70, UR10, -R2.reuse ;  /* 0x0000000a46467c23 */ /* 0x100fe20008010802 */
[----:B------:R-:W-:Y:S01]  /*3940*/  FFMA.FTZ R2, R71, UR10, -R2 ;  /* 0x0000000a47027c23 */ /* 0x000fe20008010802 */
[----:B0-----:R-:W-:Y:S01]  /*3950*/  F2FP.F16.F32.PACK_AB R168, R41, R40 ;  /* 0x0000002829a8723e */ /* 0x001fe200000000ff */
[----:B------:R0:W-:Y:S01]  /*3960*/  MUFU.EX2 R53, R14 ;  /* 0x0000000e00357308 */ /* 0x0001e20000000800 */
[----:B-1----:R-:W-:-:S07]  /*3970*/  F2FP.F16.F32.PACK_AB R153, R27, R26 ;  /* 0x0000001a1b99723e */ /* 0x002fce00000000ff */
[----:B------:R-:W1:Y:S01]  /*3980*/  MUFU.EX2 R31, R31 ;  /* 0x0000001f001f7308 */ /* 0x000e620000000800 */
[----:B0-----:R-:W-:-:S04]  /*3990*/  FADD.FTZ R14, R20, R3 ;  /* 0x00000003140e7221 */ /* 0x001fc80000010000 */
[----:B------:R-:W-:-:S03]  /*39a0*/  FADD.FTZ R3, R21, R14 ;  /* 0x0000000e15037221 */ /* 0x000fc60000010000 */
[----:B------:R-:W0:Y:S01]  /*39b0*/  MUFU.EX2 R34, R34 ;  /* 0x0000002200227308 */ /* 0x000e220000000800 */
[----:B------:R-:W-:Y:S01]  /*39c0*/  FADD.FTZ R14, R22, R3 ;  /* 0x00000003160e7221 */ /* 0x000fe20000010000 */
[----:B------:R-:W-:-:S03]  /*39d0*/  FADD.FTZ R3, R26, R27 ;  /* 0x0000001b1a037221 */ /* 0x000fc60000010000 */
[----:B------:R-:W-:Y:S01]  /*39e0*/  FADD.FTZ R57, R13, R14 ;  /* 0x0000000e0d397221 */ /* 0x000fe20000010000 */
[----:B--2---:R-:W-:Y:S02]  /*39f0*/  FADD.FTZ R14, R30, R3 ;  /* 0x000000031e0e7221 */ /* 0x004fe40000010000 */
[----:B------:R-:W2:Y:S01]  /*3a00*/  MUFU.EX2 R35, R35 ;  /* 0x0000002300237308 */ /* 0x000ea20000000800 */
[----:B------:R-:W-:Y:S01]  /*3a10*/  FADD.FTZ R52, R24, R57 ;  /* 0x0000003918347221 */ /* 0x000fe20000010000 */
[C---:B-1----:R-:W-:Y:S01]  /*3a20*/  FADD.FTZ R3, R31.reuse, R14 ;  /* 0x0000000e1f037221 */ /* 0x042fe20000010000 */
[----:B------:R-:W-:Y:S02]  /*3a30*/  F2FP.F16.F32.PACK_AB R155, R31, R30 ;  /* 0x0000001e1f9b723e */ /* 0x000fe400000000ff */
[----:B------:R-:W-:-:S03]  /*3a40*/  FADD.FTZ R52, R25, R52 ;  /* 0x0000003419347221 */ /* 0x000fc60000010000 */
[----:B------:R-:W1:Y:S01]  /*3a50*/  MUFU.EX2 R38, R38 ;  /* 0x0000002600267308 */ /* 0x000e620000000800 */
[----:B0-----:R-:W-:Y:S01]  /*3a60*/  FADD.FTZ R14, R34, R3 ;  /* 0x00000003220e7221 */ /* 0x001fe20000010000 */
[----:B------:R-:W-:-:S04]  /*3a70*/  FADD.FTZ R57, R11, R52 ;  /* 0x000000340b397221 */ /* 0x000fc80000010000 */
[----:B------:R-:W-:Y:S02]  /*3a80*/  FADD.FTZ R57, R28, R57 ;  /* 0x000000391c397221 */ /* 0x000fe40000010000 */
[----:B------:R-:W0:Y:S01]  /*3a90*/  MUFU.EX2 R39, R39 ;  /* 0x0000002700277308 */ /* 0x000e220000000800 */
[----:B--2---:R-:W-:Y:S01]  /*3aa0*/  FADD.FTZ R3, R35, R14 ;  /* 0x0000000e23037221 */ /* 0x004fe20000010000 */
[----:B------:R-:W-:Y:S01]  /*3ab0*/  FADD.FTZ R52, R162, R57 ;  /* 0x00000039a2347221 */ /* 0x000fe20000010000 */
[----:B------:R-:W-:Y:S02]  /*3ac0*/  F2FP.F16.F32.PACK_AB R162, R29, R162 ;  /* 0x000000a21da2723e */ /* 0x000fe400000000ff */
[----:B------:R-:W-:Y:S01]  /*3ad0*/  F2FP.F16.F32.PACK_AB R157, R35, R34 ;  /* 0x00000022239d723e */ /* 0x000fe200000000ff */
[----:B------:R-:W-:Y:S02]  /*3ae0*/  FADD.FTZ R57, R29, R52 ;  /* 0x000000341d397221 */ /* 0x000fe40000010000 */
[----:B------:R-:W2:Y:S01]  /*3af0*/  MUFU.EX2 R42, R42 ;  /* 0x0000002a002a7308 */ /* 0x000ea20000000800 */
[----:B-1----:R-:W-:Y:S01]  /*3b00*/  FADD.FTZ R14, R38, R3 ;  /* 0x00000003260e7221 */ /* 0x002fe20000010000 */
[----:B------:R-:W-:-:S04]  /*3b10*/  FADD.FTZ R52, R32, R57 ;  /* 0x0000003920347221 */ /* 0x000fc80000010000 */
[----:B------:R-:W-:Y:S02]  /*3b20*/  FADD.FTZ R57, R33, R52 ;  /* 0x0000003421397221 */ /* 0x000fe40000010000 */
[----:B------:R-:W1:Y:S01]  /*3b30*/  MUFU.EX2 R43, R43 ;  /* 0x0000002b002b7308 */ /* 0x000e620000000800 */
[C---:B0-----:R-:W-:Y:S01]  /*3b40*/  FADD.FTZ R3, R39.reuse, R14 ;  /* 0x0000000e27037221 */ /* 0x041fe20000010000 */
[----:B------:R-:W-:Y:S01]  /*3b50*/  FADD.FTZ R52, R36, R57 ;  /* 0x0000003924347221 */ /* 0x000fe20000010000 */
[----:B------:R-:W-:-:S03]  /*3b60*/  F2FP.F16.F32.PACK_AB R159, R39, R38 ;  /* 0x00000026279f723e */ /* 0x000fc600000000ff */
[----:B------:R-:W-:Y:S02]  /*3b70*/  FADD.FTZ R57, R37, R52 ;  /* 0x0000003425397221 */ /* 0x000fe40000010000 */
[----:B------:R-:W0:Y:S01]  /*3b80*/  MUFU.EX2 R46, R46 ;  /* 0x0000002e002e7308 */ /* 0x000e220000000800 */
[----:B--2---:R-:W-:Y:S01]  /*3b90*/  FADD.FTZ R14, R42, R3 ;  /* 0x000000032a0e7221 */ /* 0x004fe20000010000 */
[----:B------:R-:W-:-:S04]  /*3ba0*/  FADD.FTZ R52, R40, R57 ;  /* 0x0000003928347221 */ /* 0x000fc80000010000 */
[----:B------:R-:W-:Y:S02]  /*3bb0*/  FADD.FTZ R15, R41, R52 ;  /* 0x00000034290f7221 */ /* 0x000fe40000010000 */
[----:B------:R-:W2:Y:S01]  /*3bc0*/  MUFU.EX2 R47, R47 ;  /* 0x0000002f002f7308 */ /* 0x000ea20000000800 */
[C---:B-1----:R-:W-:Y:S01]  /*3bd0*/  FADD.FTZ R3, R43.reuse, R14 ;  /* 0x0000000e2b037221 */ /* 0x042fe20000010000 */
[----:B------:R-:W-:-:S06]  /*3be0*/  F2FP.F16.F32.PACK_AB R161, R43, R42 ;  /* 0x0000002a2ba1723e */ /* 0x000fcc00000000ff */
[----:B------:R-:W1:Y:S01]  /*3bf0*/  MUFU.EX2 R50, R50 ;  /* 0x0000003200327308 */ /* 0x000e620000000800 */
[----:B0-----:R-:W-:-:S07]  /*3c00*/  FADD.FTZ R14, R46, R3 ;  /* 0x000000032e0e7221 */ /* 0x001fce0000010000 */
[----:B------:R-:W0:Y:S01]  /*3c10*/  MUFU.EX2 R51, R51 ;  /* 0x0000003300337308 */ /* 0x000e220000000800 */
[C---:B--2---:R-:W-:Y:S01]  /*3c20*/  FADD.FTZ R3, R47.reuse, R14 ;  /* 0x0000000e2f037221 */ /* 0x044fe20000010000 */
[----:B------:R-:W-:-:S06]  /*3c30*/  F2FP.F16.F32.PACK_AB R163, R47, R46 ;  /* 0x0000002e2fa3723e */ /* 0x000fcc00000000ff */
[----:B------:R-:W2:Y:S01]  /*3c40*/  MUFU.EX2 R54, R54 ;  /* 0x0000003600367308 */ /* 0x000ea20000000800 */
[----:B-1----:R-:W-:-:S07]  /*3c50*/  FADD.FTZ R14, R50, R3 ;  /* 0x00000003320e7221 */ /* 0x002fce0000010000 */
        /* <DEDUP_REMOVED lines=22> */
[----:B------:R-:W-:-:S03]  /*3dc0*/  F2FP.F16.F32.PACK_AB R172, R49, R48 ;  /* 0x0000003031ac723e */ /* 0x000fc600000000ff */
[----:B------:R-:W-:Y:S01]  /*3dd0*/  FADD.FTZ R20, R174, R11 ;  /* 0x0000000bae147221 */ /* 0x000fe20000010000 */
[C---:B------:R-:W-:Y:S02]  /*3de0*/  F2FP.F16.F32.PACK_AB R174, R53.reuse, R174 ;  /* 0x000000ae35ae723e */ /* 0x040fe400000000ff */
[----:B------:R-:W1:Y:S01]  /*3df0*/  MUFU.EX2 R66, R66 ;  /* 0x0000004200427308 */ /* 0x000e620000000800 */
[----:B0-----:R-:W-:Y:S01]  /*3e00*/  FADD.FTZ R14, R62, R3 ;  /* 0x000000033e0e7221 */ /* 0x001fe20000010000 */
[----:B------:R-:W-:-:S06]  /*3e10*/  FADD.FTZ R3, R53, R20 ;  /* 0x0000001435037221 */ /* 0x000fcc0000010000 */
[----:B------:R-:W0:Y:S01]  /*3e20*/  MUFU.EX2 R67, R67 ;  /* 0x0000004300437308 */ /* 0x000e220000000800 */
[C---:B--2---:R-:W-:Y:S01]  /*3e30*/  FADD.FTZ R11, R63.reuse, R14 ;  /* 0x0000000e3f0b7221 */ /* 0x044fe20000010000 */
[----:B------:R-:W-:-:S06]  /*3e40*/  F2FP.F16.F32.PACK_AB R171, R63, R62 ;  /* 0x0000003e3fab723e */ /* 0x000fcc00000000ff */
[----:B------:R-:W2:Y:S01]  /*3e50*/  MUFU.EX2 R70, R70 ;  /* 0x0000004600467308 */ /* 0x000ea20000000800 */
[----:B-1----:R-:W-:-:S07]  /*3e60*/  FADD.FTZ R14, R66, R11 ;  /* 0x0000000b420e7221 */ /* 0x002fce0000010000 */
[----:B------:R2:W1:Y:S01]  /*3e70*/  MUFU.EX2 R175, R2 ;  /* 0x0000000200af7308 */ /* 0x0004620000000800 */
[C---:B0-----:R-:W-:Y:S01]  /*3e80*/  FADD.FTZ R11, R67.reuse, R14 ;  /* 0x0000000e430b7221 */ /* 0x041fe20000010000 */
[----:B------:R-:W-:-:S03]  /*3e90*/  F2FP.F16.F32.PACK_AB R173, R67, R66 ;  /* 0x0000004243ad723e */ /* 0x000fc600000000ff */
[----:B--2---:R-:W-:-:S04]  /*3ea0*/  FADD.FTZ R2, R70, R11 ;  /* 0x0000000b46027221 */ /* 0x004fc80000010000 */
[C---:B-1----:R-:W-:Y:S01]  /*3eb0*/  FADD.FTZ R2, R175.reuse, R2 ;  /* 0x00000002af027221 */ /* 0x042fe20000010000 */
[----:B------:R-:W-:Y:S01]  /*3ec0*/  F2FP.F16.F32.PACK_AB R175, R175, R70 ;  /* 0x00000046afaf723e */ /* 0x000fe200000000ff */
[----:B------:R-:W-:Y:S06]  /*3ed0*/  @P1 BRA `(.L_x_10696) ;  /* 0x0000000000041947 */ /* 0x000fec0003800000 */
[----:B------:R-:W-:Y:S01]  /*3ee0*/  BPT.TRAP 0x1 ;  /* 0x000000040000795c */ /* 0x000fe20000300000 */
.L_x_10696:
[----:B------:R-:W-:Y:S01]  /*3ef0*/  PLOP3.LUT P2, PT, PT, PT, UP0, 0x40, 0x0 ;  /* 0x000000000000781c */ /* 0x000fe20003f4e808 */
[----:B------:R0:W1:-:S12]  /*3f00*/  SYNCS.PHASECHK.TRANS64.TRYWAIT P1, [UR38+0x22850], R12 ;  /* 0x0228500cff0075a7 */ /* 0x0000580008020166 */
[----:B0-----:R-:W-:Y:S05]  /*3f10*/  @P2 BRA `(.L_x_10697) ;  /* 0x0000000000042947 */ /* 0x001fea0003800000 */
[----:B------:R-:W-:Y:S01]  /*3f20*/  BPT.TRAP 0x1 ;  /* 0x000000040000795c */ /* 0x000fe20000300000 */
.L_x_10697:
[----:B-1----:R-:W-:Y:S05]  /*3f30*/  @P1 BRA `(.L_x_10698) ;  /* 0x0000000000081947 */ /* 0x002fea0003800000 */
[----:B------:R-:W0:Y:S02]  /*3f40*/  SYNCS.PHASECHK.TRANS64.TRYWAIT P1, [UR38+0x22850], R12 ;  /* 0x0228500cff0075a7 */ /* 0x000e240008020166 */
[----:B0-----:R-:W-:Y:S05]  /*3f50*/  @!P1 BRA `(.L_x_10699) ;  /* 0x000000f400149947 */ /* 0x001fea0003800000 */
.L_x_10698:
[----:B------:R1:W-:Y:S01]  /*3f60*/  BAR.SYNC.DEFER_BLOCKING R7, 0x100 ;  /* 0x000400070000751d */ /* 0x0003e20000010000 */
[----:B------:R-:W-:Y:S01]  /*3f70*/  UIADD3 UR14, UR38, 0x400, URZ ;  /* 0x00000400260e7890 */ /* 0x000fe2000fffe03f */
[----:B------:R-:W-:Y:S01]  /*3f80*/  ISETP.NE.AND P1, PT, R8, 0x1, PT ;  /* 0x000000010800780c */ /* 0x000fe20003f25270 */
[----:B0-----:R-:W-:Y:S02]  /*3f90*/  @!P0 VIADD R9, R9, 0x22860 ;  /* 0x0002286009098836 */ /* 0x001fe40000000000 */
[----:B------:R-:W-:Y:S01]  /*3fa0*/  USHF.R.U32.HI UR14, URZ, 0x4, UR14 ;  /* 0x000000043f0e7899 */ /* 0x000fe2000801160e */
[----:B------:R-:W-:Y:S01]  /*3fb0*/  UMOV UR15, 0x40000040 ;  /* 0x40000040000f7882 */ /* 0x000fe20000000000 */
[----:B------:R-:W0:Y:S02]  /*3fc0*/  S2R R11, SR_CTAID.X ;  /* 0x00000000000b7919 */ /* 0x000e240000002500 */
[----:B------:R-:W-:Y:S01]  /*3fd0*/  ULOP3.LUT UR14, UR14, 0x3fff, URZ, 0xc0, !UPT ;  /* 0x00003fff0e0e7892 */ /* 0x000fe2000f8ec03f */
[----:B------:R-:W-:-:S03]  /*3fe0*/  @!P0 PRMT R9, RZ, 0x654, R9 ;  /* 0x00000654ff098816 */ /* 0x000fc60000000009 */
[----:B------:R-:W-:Y:S02]  /*3ff0*/  ULOP3.LUT UR24, UR14, 0x3000000, URZ, 0xfc, !UPT ;  /* 0x030000000e187892 */ /* 0x000fe4000f8efc3f */
[----:B------:R-:W2:Y:S05]  /*4000*/  @P1 LDC R12, c[0x0][0x44c] ;  /* 0x00011300ff0c1b82 */ /* 0x000eaa0000000800 */
[----:B------:R-:W-:-:S03]  /*4010*/  UMOV UR14, UR24 ;  /* 0x00000018000e7c82 */ /* 0x000fc60008000000 */
[----:B------:R-:W3:Y:S01]  /*4020*/  @P1 LDC R15, c[0x0][0x450] ;  /* 0x00011400ff0f1b82 */ /* 0x000ee20000000800 */
[----:B------:R-:W-:-:S06]  /*4030*/  WARPGROUP.ARRIVE ;  /* 0x00000000000079c5 */ /* 0x000fcc0000000000 */
[----:B------:R-:W-:Y:S01]  /*4040*/  HGMMA.64x256x16.F32 R24, R152, gdesc[UR12].tnspB, RZ, !UPT, gsb0 ;  /* 0x43e0000c98187df0 */ /* 0x000fe2000c0008ff */
[----:B------:R-:W-:Y:S01]  /*4050*/  UIADD3 UR14, UR24, 0x80, URZ ;  /* 0x00000080180e7890 */ /* 0x000fe2000fffe03f */
[----:B------:R-:W-:Y:S01]  /*4060*/  UMOV UR15, 0x40000040 ;  /* 0x40000040000f7882 */ /* 0x000fe20000000000 */
[----:B0-----:R-:W-:-:S04]  /*4070*/  IMAD.SHL.U32 R11, R11, 0x80, RZ ;  /* 0x000000800b0b7824 */ /* 0x001fc800078e00ff */
[----:B--2---:R-:W-:-:S04]  /*4080*/  @P1 IMAD.HI.U32 R12, R11, R12, RZ ;  /* 0x0000000c0b0c1227 */ /* 0x004fc800078e00ff */
[----:B------:R-:W-:Y:S01]  /*4090*/  IMAD.MOV.U32 R13, RZ, RZ, R11 ;  /* 0x000000ffff0d7224 */ /* 0x000fe200078e000b */
[----:B---3--:R-:W-:Y:S02]  /*40a0*/  @P1 SHF.R.U32.HI R13, RZ, R15, R12 ;  /* 0x0000000fff0d1219 */ /* 0x008fe4000001160c */
[----:B------:R-:W-:Y:S02]  /*40b0*/  PLOP3.LUT P1, PT, PT, PT, UP1, 0x40, 0x0 ;  /* 0x000000000000781c */ /* 0x000fe40003f2e818 */
[----:B------:R-:W-:Y:S01]  /*40c0*/  IADD3 R13, R13, -UR11, R18 ;  /* 0x8000000b0d0d7c10 */ /* 0x000fe2000fffe012 */
[----:B------:R-:W-:Y:S02]  /*40d0*/  WARPGROUP.DEPBAR.LE gsb0, 0x0 ;  /* 0x00008000000079c5 */ /* 0x000fe40000010000 */
[----:B------:R-:W-:-:S09]  /*40e0*/  WARPGROUP.ARRIVE ;  /* 0x00000000000079c5 */ /* 0x000fd20000000000 */
        /* <DEDUP_REMOVED lines=25> */
[----:B------:R-:W-:-:S13]  /*4280*/  R2UR UR14, R13 ;  /* 0x000000000d0e72ca */ /* 0x000fda00000e0000 */
[----:B------:R-:W-:Y:S01]  /*4290*/  UIADD3 UR4, UR14, UR4, URZ ;  /* 0x000000040e047290 */ /* 0x000fe2000fffe03f */
[----:B------:R-:W-:Y:S02]  /*42a0*/  WARPGROUP.DEPBAR.LE gsb0, 0x0 ;  /* 0x00008000000079c5 */ /* 0x000fe40000010000 */
[----:B------:R0:W-:Y:S02]  /*42b0*/  @!P0 SYNCS.ARRIVE.TRANS64.RED.A1T0 RZ, [R9+URZ], RZ ;  /* 0x000000ff09ff89a7 */ /* 0x0001e4000810043f */
[----:B0-----:R-:W-:Y:S01]  /*42c0*/  VIADD R9, R23, 0xfffffffe ;  /* 0xfffffffe17097836 */ /* 0x001fe20000000000 */
[----:B-1----:R-:W-:Y:S06]  /*42d0*/  @P1 BRA `(.L_x_10700) ;  /* 0x0000000000481947 */ /* 0x002fec0003800000 */
[C---:B------:R-:W-:Y:S01]  /*42e0*/  ISETP.GT.AND P1, PT, R13.reuse, RZ, PT ;  /* 0x000000ff0d00720c */ /* 0x040fe20003f24270 */
[----:B------:R-:W-:-:S05]  /*42f0*/  VIADD R12, R13, 0xffffffff ;  /* 0xffffffff0d0c7836 */ /* 0x000fca0000000000 */
[----:B------:R-:W-:-:S07]  /*4300*/  R2UR UR18, R12 ;  /* 0x000000000c1272ca */ /* 0x000fce00000e0000 */
[----:B------:R-:W-:Y:S08]  /*4310*/  @P1 BRA `(.L_x_10701) ;  /* 0x00000000001c1947 */ /* 0x000ff00003800000 */
[----:B------:R-:W-:Y:S02]  /*4320*/  UISETP.NE.AND UP2, UPT, UR5, 0x1, UPT ;  /* 0x000000010500788c */ /* 0x000fe4000bf45270 */
[----:B------:R-:W-:-:S09]  /*4330*/  UIADD3 UR18, -UR14, URZ, URZ ;  /* 0x0000003f0e127290 */ /* 0x000fd2000fffe13f */
[----:B------:R-:W-:Y:S02]  /*4340*/  @UP2 ULDC.64 UR22, c[0x0][0x9e8] ;  /* 0x00027a0000162ab9 */ /* 0x000fe40000000a00 */
[----:B------:R-:W-:-:S04]  /*4350*/  UIMAD.WIDE.U32 UR14, UR18, UR22, URZ ;  /* 0x00000016120e72a5 */ /* 0x000fc8000f8e003f */
[----:B------:R-:W-:-:S04]  /*4360*/  @UP2 USHF.R.U32.HI UR18, URZ, UR23, UR15 ;  /* 0x000000173f122299 */ /* 0x000fc8000801160f */
[----:B------:R-:W-:Y:S01]  /*4370*/  ULOP3.LUT UR18, URZ, UR18, URZ, 0x33, !UPT ;  /* 0x000000123f127292 */ /* 0x000fe2000f8e333f */
[----:B------:R-:W-:Y:S11]  /*4380*/  BRA `(.L_x_10702) ;  /* 0x0000000000107947 */ /* 0x000ff60003800000 */
.L_x_10701:
[----:B------:R-:W-:-:S11]  /*4390*/  UISETP.NE.AND UP2, UPT, UR5, 0x1, UPT ;  /* 0x000000010500788c */ /* 0x000fd6000bf45270 */
[----:B------:R-:W-:Y:S02]  /*43a0*/  @UP2 ULDC.64 UR22, c[0x0][0x9e8] ;  /* 0x00027a0000162ab9 */ /* 0x000fe40000000a00 */
[----:B------:R-:W-:-:S04]  /*43b0*/  UIMAD.WIDE.U32 UR14, UR18, UR22, URZ ;  /* 0x00000016120e72a5 */ /* 0x000fc8000f8e003f */
[----:B------:R-:W-:-:S12]  /*43c0*/  @UP2 USHF.R.U32.HI UR18, URZ, UR23, UR15 ;  /* 0x000000173f122299 */ /* 0x000fd8000801160f */
.L_x_10702:
[----:B------:R-:W-:-:S04]  /*43d0*/  UIMAD UR5, UR18, UR5, UR5 ;  /* 0x00000005120572a4 */ /* 0x000fc8000f8e0205 */
[----:B------:R-:W-:-:S04]  /*43e0*/  UISETP.LT.AND UP2, UPT, UR4, UR5, UPT ;  /* 0x000000050400728c */ /* 0x000fc8000bf41270 */
[----:B------:R-:W-:-:S12]  /*43f0*/  USEL UR4, UR4, UR5, UP2 ;  /* 0x0000000504047287 */ /* 0x000fd80009000000 */
.L_x_10700:
[----:B------:R-:W-:-:S04]  /*4400*/  UIMAD.WIDE UR4, UR4, 0x2aaaaaab, URZ ;  /* 0x2aaaaaab040478a5 */ /* 0x000fc8000f8e023f */
[----:B------:R-:W-:-:S04]  /*4410*/  USHF.R.U32.HI UR4, URZ, 0x1f, UR5 ;  /* 0x0000001f3f047899 */ /* 0x000fc80008011605 */
[----:B------:R-:W-:-:S03]  /*4420*/  ULEA.HI.SX32 UR4, UR5, UR4, 0x1c ;  /* 0x0000000405047291 */ /* 0x000fc6000f8fe23f */
[----:B------:R-:W-:Y:S01]  /*4430*/  UMOV UR5, URZ ;  /* 0x0000003f00057c82 */ /* 0x000fe20008000000 */
[----:B------:R-:W-:-:S04]  /*4440*/  UISETP.LT.AND UP2, UPT, UR37, UR4, UPT ;  /* 0x000000042500728c */ /* 0x000fc8000bf41270 */
[----:B------:R-:W-:-:S03]  /*4450*/  USEL UR25, UR37, UR4, !UP2 ;  /* 0x0000000425197287 */ /* 0x000fc6000d000000 */
[----:B------:R-:W-:-:S03]  /*4460*/  UMOV UR4, URZ ;  /* 0x0000003f00047c82 */ /* 0x000fc60008000000 */
[----:B------:R-:W-:-:S13]  /*4470*/  ISETP.GE.AND P1, PT, R9, UR25, PT ;  /* 0x0000001909007c0c */ /* 0x000fda000bf26270 */
        /* <DEDUP_REMOVED lines=8> */
.L_x_10720:
[----:B------:R-:W-:Y:S01]  /*4500*/  UIADD3 UR4, UR4, 0x1, URZ ;  /* 0x0000000104047890 */ /* 0x000fe2000fffe03f */
[----:B------:R-:W-:-:S03]  /*4510*/  PLOP3.LUT P1, PT, PT, PT, UP0, 0x40, 0x0 ;  /* 0x000000000000781c */ /* 0x000fc60003f2e808 */
[----:B------:R-:W-:-:S04]  /*4520*/  UISETP.NE.AND UP2, UPT, UR4, 0x2, UPT ;  /* 0x000000020400788c */ /* 0x000fc8000bf45270 */
[----:B------:R-:W-:Y:S02]  /*4530*/  USEL UR10, URZ, 0x1, UP2 ;  /* 0x000000013f0a7887 */ /* 0x000fe40009000000 */
[----:B------:R-:W-:Y:S02]  /*4540*/  USEL UR4, UR4, URZ, UP2 ;  /* 0x0000003f04047287 */ /* 0x000fe40009000000 */
[----:B------:R-:W-:Y:S02]  /*4550*/  ULOP3.LUT UR5, UR5, UR10, URZ, 0x3c, !UPT ;  /* 0x0000000a05057292 */ /* 0x000fe4000f8e3c3f */
[----:B0-2---:R-:W-:Y:S10]  /*4560*/  @P1 BRA `(.L_x_10704) ;  /* 0x0000000000041947 */ /* 0x005ff40003800000 */
[----:B------:R-:W-:Y:S01]  /*4570*/  BPT.TRAP 0x1 ;  /* 0x000000040000795c */ /* 0x000fe20000300000 */
.L_x_10704:
[----:B------:R-:W-:Y:S01]  /*4580*/  PLOP3.LUT P2, PT, PT, PT, UP0, 0x40, 0x0 ;  /* 0x000000000000781c */ /* 0x000fe20003f4e808 */
[----:B------:R-:W-:Y:S01]  /*4590*/  ULEA UR31, UR4, UR38, 0x3 ;  /* 0x00000026041f7291 */ /* 0x000fe2000f8e183f */
[----:B------:R-:W-:-:S05]  /*45a0*/  IMAD.U32 R13, RZ, RZ, UR5 ;  /* 0x00000005ff0d7e24 */ /* 0x000fca000f8e00ff */
[----:B------:R-:W-:-:S04]  /*45b0*/  SHF.L.U32 R13, R13, 0x1f, RZ ;  /* 0x0000001f0d0d7819 */ /* 0x000fc800000006ff */
[----:B------:R0:W1:Y:S02]  /*45c0*/  SYNCS.PHASECHK.TRANS64.TRYWAIT P1, [UR31+0x22830], R13 ;  /* 0x0228300dff0075a7 */ /* 0x000064000802015f */
[----:B------:R-:W-:Y:S05]  /*45d0*/  @P2 BRA `(.L_x_10705) ;  /* 0x0000000000042947 */ /* 0x000fea0003800000 */
[----:B------:R-:W-:Y:S01]  /*45e0*/  BPT.TRAP 0x1 ;  /* 0x000000040000795c */ /* 0x000fe20000300000 */
.L_x_10705:
[----:B-1----:R-:W-:Y:S05]  /*45f0*/  @P1 BRA `(.L_x_10706) ;  /* 0x0000000000081947 */ /* 0x002fea0003800000 */
[----:B------:R-:W1:Y:S02]  /*4600*/  SYNCS.PHASECHK.TRANS64.TRYWAIT P1, [UR31+0x22830], R13 ;  /* 0x0228300dff0075a7 */ /* 0x000e64000802015f */
[----:B-1----:R-:W-:Y:S05]  /*4610*/  @!P1 BRA `(.L_x_10707) ;  /* 0x000000ec00789947 */ /* 0x002fea0003800000 */
.L_x_10706:
[----:B------:R-:W-:Y:S01]  /*4620*/  UIMAD UR22, UR4, 0x300, UR6 ;  /* 0x00000300041678a4 */ /* 0x000fe2000f8e0206 */
[----:B------:R-:W-:Y:S01]  /*4630*/  WARPGROUP.ARRIVE ;  /* 0x00000000000079c5 */ /* 0x000fe20000000000 */
[----:B------:R-:W-:Y:S01]  /*4640*/  UMOV UR23, 0x40000040 ;  /* 0x4000004000177882 */ /* 0x000fe20000000000 */
[----:B------:R-:W-:Y:S01]  /*4650*/  UMOV UR11, 0x40000040 ;  /* 0x40000040000b7882 */ /* 0x000fe20000000000 */
[----:B------:R-:W-:Y:S01]  /*4660*/  UIADD3 UR10, UR22, 0x2, URZ ;  /* 0x00000002160a7890 */ /* 0x000fe2000fffe03f */
[----:B------:R-:W-:Y:S01]  /*4670*/  ISETP.NE.AND P1, PT, R8, 0x1, PT ;  /* 0x000000010800780c */ /* 0x000fe20003f25270 */
[----:B------:R-:W-:Y:S01]  /*4680*/  UIADD3 UR14, UR22, 0x4, URZ ;  /* 0x00000004160e7890 */ /* 0x000fe2000fffe03f */
[----:B------:R-:W-:Y:S01]  /*4690*/  IMAD.MOV.U32 R20, RZ, RZ, R6 ;  /* 0x000000ffff147224 */ /* 0x000fe200078e0006 */
[----:B------:R-:W-:Y:S01]  /*46a0*/  UMOV UR15, 0x40000040 ;  /* 0x40000040000f7882 */ /* 0x000fe20000000000 */
[----:B------:R-:W-:Y:S01]  /*46b0*/  HGMMA.64x96x16.F32 R152, gdesc[UR20], RZ, !UPT, gsb0 ;  /* 0x01600000149879f0 */ /* 0x000fe2000c0008ff */
[----:B------:R-:W-:Y:S01]  /*46c0*/  UIADD3 UR18, UR22, 0x6, URZ ;  /* 0x0000000616127890 */ /* 0x000fe2000fffe03f */
[----:B------:R-:W-:Y:S01]  /*46d0*/  IMAD R14, R9, -0x60, RZ ;  /* 0xffffffa0090e7824 */ /* 0x000fe200078e02ff */
[----:B------:R-:W-:Y:S01]  /*46e0*/  UMOV UR19, 0x40000040 ;  /* 0x4000004000137882 */ /* 0x000fe20000000000 */
[----:B------:R-:W-:-:S02]  /*46f0*/  IMAD.U32 R12, RZ, RZ, UR31 ;  /* 0x0000001fff0c7e24 */ /* 0x000fc4000f8e00ff */
[----:B------:R-:W-:-:S03]  /*4700*/  VIADD R22, R14, 0x1 ;  /* 0x000000010e167836 */ /* 0x000fc60000000000 */
[----:B------:R-:W2:Y:S01]  /*4710*/  @P1 LDC R15, c[0x0][0x44c] ;  /* 0x00011300ff0f1b82 */ /* 0x000ea20000000800 */
[----:B------:R-:W-:-:S04]  /*4720*/  IMAD R21, R5, -0x2, R22 ;  /* 0xfffffffe05157824 */ /* 0x000fc800078e0216 */
[----:B------:R-:W-:-:S03]  /*4730*/  IMAD R21, R16, UR30, R21 ;  /* 0x0000001e10157c24 */ /* 0x000fc6000f8e0215 */
[----:B-1----:R-:W1:Y:S01]  /*4740*/  @P1 LDC R4, c[0x0][0x450] ;  /* 0x00011400ff041b82 */ /* 0x002e620000000800 */
[----:B--2---:R-:W-:-:S05]  /*4750*/  @P1 IMAD.HI.U32 R15, R6, R15, RZ ;  /* 0x0000000f060f1227 */ /* 0x004fca00078e00ff */
[----:B-1----:R-:W-:Y:S01]  /*4760*/  @P1 SHF.R.U32.HI R20, RZ, R4, R15 ;  /* 0x00000004ff141219 */ /* 0x002fe2000001160f */
[----:B------:R-:W-:Y:S01]  /*4770*/  @!P0 VIADD R15, R12, 0x22840 ;  /* 0x000228400c0f8836 */ /* 0x000fe20000000000 */
[----:B------:R-:W-:Y:S02]  /*4780*/  PLOP3.LUT P1, PT, PT, PT, UP1, 0x40, 0x0 ;  /* 0x000000000000781c */ /* 0x000fe40003f2e818 */
[----:B------:R-:W-:Y:S01]  /*4790*/  IADD3 R4, -R19, 0xb, RZ ;  /* 0x0000000b13047810 */ /* 0x000fe20007ffe1ff */
[----:B------:R-:W1:Y:S01]  /*47a0*/  SHFL.IDX PT, R201, R20, RZ, 0x1c1f ;  /* 0x001c1fff14c97589 */ /* 0x000e6200000e0000 */
[----:B------:R-:W-:Y:S01]  /*47b0*/  @!P0 PRMT R15, RZ, 0x654, R15 ;  /* 0x00000654ff0f8816 */ /* 0x000fe2000000000f */
[----:B------:R-:W-:Y:S02]  /*47c0*/  WARPGROUP.DEPBAR.LE gsb0, 0x0 ;  /* 0x00008000000079c5 */ /* 0x000fe40000010000 */
[----:B------:R-:W-:-:S06]  /*47d0*/  WARPGROUP.ARRIVE ;  /* 0x00000000000079c5 */ /* 0x000fcc0000000000 */
[----:B------:R-:W-:Y:S01]  /*47e0*/  HGMMA.64x96x16.F32 R152, gdesc[UR8], R152, gsb0 ;  /* 0x01600000089879f0 */ /* 0x000fe20008000898 */
[----:B------:R-:W-:Y:S02]  /*47f0*/  UMOV UR11, UR27 ;  /* 0x0000001b000b7c82 */ /* 0x000fe40008000000 */
[----:B------:R-:W-:-:S04]  /*4800*/  VIADD R21, R21, -UR11 ;  /* 0x8000000b15157c36 */ /* 0x000fc80008000000 */
[C---:B------:R-:W-:Y:S02]  /*4810*/  VIADD R22, R21.reuse, UR28 ;  /* 0x0000001c15167c36 */ /* 0x040fe40008000000 */
[----:B------:R-:W-:Y:S02]  /*4820*/  VIADD R200, R21, UR7 ;  /* 0x0000000715c87c36 */ /* 0x000fe40008000000 */
[C---:B-1----:R-:W-:Y:S02]  /*4830*/  IMAD.IADD R21, R201.reuse, 0x1, R22 ;  /* 0x00000001c9157824 */ /* 0x042fe400078e0216 */
[----:B------:R-:W-:Y:S01]  /*4840*/  IMAD.IADD R23, R201, 0x1, R200 ;  /* 0x00000001c9177824 */ /* 0x000fe200078e02c8 */
        /* <DEDUP_REMOVED lines=8> */
[----:B------:R1:W-:Y:S01]  /*48d0*/  @!P0 SYNCS.ARRIVE.TRANS64.RED.A1T0 RZ, [R15+URZ], RZ ;  /* 0x000000ff0fff89a7 */ /* 0x0003e2000810043f */
[----:B------:R-:W-:Y:S05]  /*48e0*/  @P1 BRA `(.L_x_10708) ;  /* 0x00000000005c1947 */ /* 0x000fea0003800000 */
[----:B-1----:R-:W-:Y:S01]  /*48f0*/  IMAD R15, R16, UR30, R201 ;  /* 0x0000001e100f7c24 */ /* 0x002fe2000f8e02c9 */
        /* <DEDUP_REMOVED lines=12> */
.L_x_10710:
[----:B------:R-:W-:-:S05]  /*49c0*/  IMAD.U32 R201, RZ, RZ, UR29 ;  /* 0x0000001dffc97e24 */ /* 0x000fca000f8e00ff */
[----:B------:R-:W-:-:S13]  /*49d0*/  ISETP.NE.AND P1, PT, R201, 0x1, PT ;  /* 0x00000001c900780c */ /* 0x000fda0003f25270 */
[----:B------:R-:W1:Y:S02]  /*49e0*/  @P1 LDC.64 R202, c[0x0][0x9e8] ;  /* 0x00027a00ffca1b82 */ /* 0x000e640000000a00 */
[----:B-1----:R-:W-:-:S05]  /*49f0*/  @P1 IMAD.HI.U32 R202, R15, R202, RZ ;  /* 0x000000ca0fca1227 */ /* 0x002fca00078e00ff */
[----:B------:R-:W-:-:S07]  /*4a00*/  @P1 SHF.R.U32.HI R15, RZ, R203, R202 ;  /* 0x000000cbff0f1219 */ /* 0x000fce00000116ca */
.L_x_10711:
[----:B------:R-:W-:Y:S05]  /*4a10*/  BSYNC B0 ;  /* 0x0000000000007941 */ /* 0x000fea0003800000 */
.L_x_10709:
[----:B------:R-:W-:-:S04]  /*4a20*/  IMAD R202, R5, -0x2, R14 ;  /* 0xfffffffe05ca7824 */ /* 0x000fc800078e020e */
[----:B------:R-:W-:-:S05]  /*4a30*/  IMAD R202, R15, R201, R202 ;  /* 0x000000c90fca7224 */ /* 0x000fca00078e02ca */
[----:B------:R-:W-:Y:S02]  /*4a40*/  VIADDMNMX R21, R202, R201, R21, PT ;  /* 0x000000c9ca157246 */ /* 0x000fe40003800115 */
[----:B------:R-:W-:-:S07]  /*4a50*/  VIMNMX R23, R23, R202, !PT ;  /* 0x000000ca17177248 */ /* 0x000fce0007fe0100 */
.L_x_10708:
[C---:B------:R-:W-:Y:S02]  /*4a60*/  ISETP.GE.AND P1, PT, R14.reuse, 0x1, PT ;  /* 0x000000010e00780c */ /* 0x040fe40003f26270 */
[----:B------:R-:W-:Y:S02]  /*4a70*/  ISETP.GE.AND P4, PT, R14, 0x9, PT ;  /* 0x000000090e00780c */ /* 0x000fe40003f86270 */
[----:B------:R-:W-:Y:S02]  /*4a80*/  LOP3.LUT R17, R17, 0xfffbffff, RZ, 0xc0, !PT ;  /* 0xfffbffff11117812 */ /* 0x000fe400078ec0ff */
[----:B------:R-:W-:-:S04]  /*4a90*/  ISETP.GT.AND P2, PT, R23, RZ, !P1 ;  /* 0x000000ff1700720c */ /* 0x000fc80004f44270 */
[----:B------:R-:W-:-:S03]  /*4aa0*/  ISETP.LT.OR P2, PT, R21, 0x1, P2 ;  /* 0x000000011500780c */ /* 0x000fc60001741670 */
[----:B------:R-:W-:Y:S02]  /*4ab0*/  @P1 LOP3.LUT R17, R17, 0x40000, RZ, 0xfc, !PT ;  /* 0x0004000011111812 */ /* 0x000fe400078efcff */
[----:B------:R-:W-:Y:S02]  /*4ac0*/  ISETP.GE.AND P1, PT, R14, 0x2, PT ;  /* 0x000000020e00780c */ /* 0x000fe40003f26270 */
[----:B------:R-:W-:Y:S02]  /*4ad0*/  LOP3.LUT R17, R17, 0xfffffffd, RZ, 0xc0, !PT ;  /* 0xfffffffd11117812 */ /* 0x000fe400078ec0ff */
[----:B-1----:R-:W-:Y:S02]  /*4ae0*/  FSEL R15, R152, -INF , !P2 ;  /* 0xff800000980f7808 */ /* 0x002fe40005000000 */
[----:B------:R-:W-:Y:S02]  /*4af0*/  ISETP.GT.AND P3, PT, R23, 0x1, !P1 ;  /* 0x000000011700780c */ /* 0x000fe40004f64270 */
[----:B------:R-:W-:-:S02]  /*4b00*/  @P4 LOP3.LUT R17, R17, 0x2, RZ, 0xfc, !PT ;  /* 0x0000000211114812 */ /* 0x000fc400078efcff */
[----:B------:R-:W-:Y:S02]  /*4b10*/  ISETP.GT.AND P2, PT, R23, 0x8, !P4 ;  /* 0x000000081700780c */ /* 0x000fe40006744270 */
[C---:B------:R-:W-:Y:S02]  /*4b20*/  ISETP.GE.AND P4, PT, R14.reuse, 0xa, PT ;  /* 0x0000000a0e00780c */ /* 0x040fe40003f86270 */
[C---:B------:R-:W-:Y:S02]  /*4b30*/  ISETP.LT.OR P3, PT, R21.reuse, 0x2, P3 ;  /* 0x000000021500780c */ /* 0x040fe40001f61670 */
[----:B------:R-:W-:Y:S02]  /*4b40*/  ISETP.LT.OR P2, PT, R21, 0x9, P2 ;  /* 0x000000091500780c */ /* 0x000fe40001741670 */
[----:B------:R-:W-:Y:S02]  /*4b50*/  FSEL R153, R153, -INF , !P3 ;  /* 0xff80000099997808 */ /* 0x000fe40005800000 */
[----:B------:R-:W-:-:S02]  /*4b60*/  ISETP.GE.AND P3, PT, R14, 0x11, PT ;  /* 0x000000110e00780c */ /* 0x000fc40003f66270 */
[----:B------:R-:W-:Y:S02]  /*4b70*/  LOP3.LUT R17, R17, 0xfffffffb, RZ, 0xc0, !PT ;  /* 0xfffffffb11117812 */ /* 0x000fe400078ec0ff */
[----:B------:R-:W-:Y:S02]  /*4b80*/  FSEL R156, R156, -INF , !P2 ;  /* 0xff8000009c9c7808 */ /* 0x000fe40005000000 */
[----:B------:R-:W-:Y:S02]  /*4b90*/  ISETP.GT.AND P2, PT, R23, 0x9, !P4 ;  /* 0x000000091700780c */ /* 0x000fe40006744270 */
[----:B------:R-:W-:Y:S02]  /*4ba0*/  @P4 LOP3.LUT R17, R17, 0x4, RZ, 0xfc, !PT ;  /* 0x0000000411114812 */ /* 0x000fe400078efcff */
[----:B------:R-:W-:Y:S02]  /*4bb0*/  ISETP.LT.OR P2, PT, R21, 0xa, P2 ;  /* 0x0000000a1500780c */ /* 0x000fe40001741670 */
[----:B------:R-:W-:-:S02]  /*4bc0*/  LOP3.LUT R17, R17, 0xfffffff7, RZ, 0xc0, !PT ;  /* 0xfffffff711117812 */ /* 0x000fc400078ec0ff */
[----:B------:R-:W-:Y:S02]  /*4bd0*/  FSEL R157, R157, -INF , !P2 ;  /* 0xff8000009d9d7808 */ /* 0x000fe40005000000 */
[----:B------:R-:W-:Y:S02]  /*4be0*/  @P3 LOP3.LUT R17, R17, 0x8, RZ, 0xfc, !PT ;  /* 0x0000000811113812 */ /* 0x000fe400078efcff */
[----:B------:R-:W-:Y:S02]  /*4bf0*/  ISETP.GT.AND P2, PT, R23, 0x10, !P3 ;  /* 0x000000101700780c */ /* 0x000fe40005f44270 */
[----:B------:R-:W-:Y:S02]  /*4c00*/  ISETP.GE.AND P3, PT, R14, 0x12, PT ;  /* 0x000000120e00780c */ /* 0x000fe40003f66270 */
[----:B------:R-:W-:Y:S02]  /*4c10*/  ISETP.LT.OR P2, PT, R21, 0x11, P2 ;  /* 0x000000111500780c */ /* 0x000fe40001741670 */
[----:B------:R-:W-:-:S02]  /*4c20*/  LOP3.LUT R17, R17, 0xffffffef, RZ, 0xc0, !PT ;  /* 0xffffffef11117812 */ /* 0x000fc400078ec0ff */
        /* <DEDUP_REMOVED lines=102> */
[----:B------:R-:W-:-:S04]  /*5290*/  ISETP.GT.AND P6, PT, R23, 0x59, !P6 ;  /* 0x000000591700780c */ /* 0x000fc800077c4270 */
[----:B------:R-:W-:Y:S02]  /*52a0*/  ISETP.LT.OR P6, PT, R21, 0x5a, P6 ;  /* 0x0000005a1500780c */ /* 0x000fe400037c1670 */
[----:B------:R-:W1:Y:S02]  /*52b0*/  SHFL.IDX PT, R21, R20, 0x1, 0x1c1f ;  /* 0x003c1f0014157f89 */ /* 0x000e6400000e0000 */
[----:B------:R-:W-:Y:S02]  /*52c0*/  FSEL R197, R197, -INF , !P6 ;  /* 0xff800000c5c57808 */ /* 0x000fe40007000000 */
[----:B------:R-:W-:Y:S01]  /*52d0*/  PLOP3.LUT P6, PT, PT, PT, UP1, 0x40, 0x0 ;  /* 0x000000000000781c */ /* 0x000fe20003fce818 */
[--C-:B-1----:R-:W-:Y:S02]  /*52e0*/  IMAD.IADD R22, R22, 0x1, R21.reuse ;  /* 0x0000000116167824 */ /* 0x102fe400078e0215 */
[----:B------:R-:W-:-:S10]  /*52f0*/  IMAD.IADD R200, R200, 0x1, R21 ;  /* 0x00000001c8c87824 */ /* 0x000fd400078e0215 */
[----:B------:R-:W-:Y:S05]  /*5300*/  @P6 BRA `(.L_x_10712) ;  /* 0x00000000005c6947 */ /* 0x000fea0003800000 */
        /* <DEDUP_REMOVED lines=13> */
.L_x_10714:
[----:B------:R-:W-:-:S05]  /*53e0*/  IMAD.U32 R152, RZ, RZ, UR29 ;  /* 0x0000001dff987e24 */ /* 0x000fca000f8e00ff */
[----:B------:R-:W-:-:S13]  /*53f0*/  ISETP.NE.AND P6, PT, R152, 0x1, PT ;  /* 0x000000019800780c */ /* 0x000fda0003fc5270 */
[----:B------:R-:W1:Y:S02]  /*5400*/  @P6 LDC.64 R20, c[0x0][0x9e8] ;  /* 0x00027a00ff146b82 */ /* 0x000e640000000a00 */
[----:B-1----:R-:W-:-:S05]  /*5410*/  @P6 IMAD.HI.U32 R20, R23, R20, RZ ;  /* 0x0000001417146227 */ /* 0x002fca00078e00ff */
[----:B------:R-:W-:-:S07]  /*5420*/  @P6 SHF.R.U32.HI R23, RZ, R21, R20 ;  /* 0x00000015ff176219 */ /* 0x000fce0000011614 */
.L_x_10715:
[----:B------:R-:W-:Y:S05]  /*5430*/  BSYNC B0 ;  /* 0x0000000000007941 */ /* 0x000fea0003800000 */
.L_x_10713:
[----:B------:R-:W-:-:S04]  /*5440*/  IMAD R14, R5, -0x2, R14 ;  /* 0xfffffffe050e7824 */ /* 0x000fc800078e020e */
[----:B------:R-:W-:-:S05]  /*5450*/  IMAD R23, R23, R152, R14 ;  /* 0x0000009817177224 */ /* 0x000fca00078e020e */
[----:B------:R-:W-:Y:S02]  /*5460*/  VIADDMNMX R22, R23, R152, R22, PT ;  /* 0x0000009817167246 */ /* 0x000fe40003800116 */
[----:B------:R-:W-:-:S07]  /*5470*/  VIMNMX R200, R200, R23, !PT ;  /* 0x00000017c8c87248 */ /* 0x000fce0007fe0100 */
.L_x_10712:
[----:B------:R-:W-:Y:S01]  /*5480*/  ISETP.GT.AND P1, PT, R200, 0x1, !P1 ;  /* 0x00000001c800780c */ /* 0x000fe20004f24270 */
[----:B------:R-:W-:Y:S01]  /*5490*/  UMOV UR10, UR26 ;  /* 0x0000001a000a7c82 */ /* 0x000fe20008000000 */
[----:B------:R-:W-:Y:S02]  /*54a0*/  LOP3.LUT P6, RZ, R17, 0x10000, RZ, 0xc0, !PT ;  /* 0x0001000011ff7812 */ /* 0x000fe400078cc0ff */
[----:B------:R-:W-:Y:S02]  /*54b0*/  ISETP.LT.OR P1, PT, R22, 0x2, P1 ;  /* 0x000000021600780c */ /* 0x000fe40000f21670 */
[----:B------:R-:W-:Y:S02]  /*54c0*/  FMNMX.FTZ R14, R15, R0, !PT ;  /* 0x000000000f0e7209 */ /* 0x000fe40007810000 */
[----:B------:R-:W-:Y:S02]  /*54d0*/  FSEL R155, R155, -INF , !P1 ;  /* 0xff8000009b9b7808 */ /* 0x000fe40004800000 */
[----:B------:R-:W-:-:S02]  /*54e0*/  LOP3.LUT P1, RZ, R17, 0x2, RZ, 0xc0, !PT ;  /* 0x0000000211ff7812 */ /* 0x000fc4000782c0ff */
[----:B------:R-:W-:Y:S02]  /*54f0*/  FMNMX.FTZ R21, R153, R14, !PT ;  /* 0x0000000e99157209 */ /* 0x000fe40007810000 */
[----:B------:R-:W-:Y:S02]  /*5500*/  ISETP.GT.AND P1, PT, R200, 0x8, !P1 ;  /* 0x00000008c800780c */ /* 0x000fe40004f24270 */
[----:B------:R-:W-:Y:S02]  /*5510*/  FMNMX.FTZ R14, R156, R21, !PT ;  /* 0x000000159c0e7209 */ /* 0x000fe40007810000 */
[----:B------:R-:W-:Y:S02]  /*5520*/  ISETP.LT.OR P1, PT, R22, 0x9, P1 ;  /* 0x000000091600780c */ /* 0x000fe40000f21670 */
[----:B------:R-:W-:Y:S02]  /*5530*/  FMNMX.FTZ R21, R157, R14, !PT ;  /* 0x0000000e9d157209 */ /* 0x000fe40007810000 */
        /* <DEDUP_REMOVED lines=46> */
[----:B------:R-:W-:Y:S02]  /*5820*/  FMNMX.FTZ R20, R197, R14, !PT ;  /* 0x0000000ec5147209 */ /* 0x000fe40007810000 */
[----:B------:R-:W-:Y:S02]  /*5830*/  FSEL R171, R171, -INF , !P1 ;  /* 0xff800000abab7808 */ /* 0x000fe40004800000 */
[C---:B------:R-:W-:Y:S01]  /*5840*/  LOP3.LUT P1, RZ, R17.reuse, 0x2000, RZ, 0xc0, !PT ;  /* 0x0000200011ff7812 */ /* 0x040fe2000782c0ff */
[----:B------:R-:W1:Y:S01]  /*5850*/  SHFL.BFLY PT, R21, R20, 0x2, 0x1f ;  /* 0x0c401f0014157f89 */ /* 0x000e6200000e0000 */
        /* <DEDUP_REMOVED lines=10> */
[----:B------:R-:W-:Y:S02]  /*5900*/  ISETP.LT.OR P1, PT, R22, 0x2a, P1 ;  /* 0x0000002a1600780c */ /* 0x000fe40000f21670 */
[----:B------:R-:W-:Y:S02]  /*5910*/  ISETP.GT.AND P4, PT, R200, 0x51, !P4 ;  /* 0x00000051c800780c */ /* 0x000fe40006784270 */
[----:B------:R-:W-:-:S02]  /*5920*/  FSEL R175, R175, -INF , !P1 ;  /* 0xff800000afaf7808 */ /* 0x000fc40004800000 */
[----:B------:R-:W-:Y:S02]  /*5930*/  LOP3.LUT P1, RZ, R17, 0x800, RZ, 0xc0, !PT ;  /* 0x0000080011ff7812 */ /* 0x000fe4000782c0ff */
[----:B-1----:R-:W-:Y:S02]  /*5940*/  FMNMX.FTZ R21, R20, R21, !PT ;  /* 0x0000001514157209 */ /* 0x002fe40007810000 */
[----:B------:R-:W-:Y:S02]  /*5950*/  ISETP.GT.AND P1, PT, R200, 0x30, !P1 ;  /* 0x00000030c800780c */ /* 0x000fe40004f24270 */
[C---:B------:R-:W-:Y:S01]  /*5960*/  ISETP.LT.OR P3, PT, R22.reuse, 0x51, P3 ;  /* 0x000000511600780c */ /* 0x040fe20001f61670 */
[----:B------:R-:W1:Y:S01]  /*5970*/  SHFL.BFLY PT, R14, R21, 0x1, 0x1f ;  /* 0x0c201f00150e7f89 */ /* 0x000e6200000e0000 */
[----:B------:R-:W-:Y:S02]  /*5980*/  ISETP.LT.OR P1, PT, R22, 0x31, P1 ;  /* 0x000000311600780c */ /* 0x000fe40000f21670 */
[----:B------:R-:W-:-:S02]  /*5990*/  ISETP.GT.AND P5, PT, R200, 0x58, !P5 ;  /* 0x00000058c800780c */ /* 0x000fc40006fa4270 */
[----:B------:R-:W-:Y:S02]  /*59a0*/  FSEL R178, R178, -INF , !P1 ;  /* 0xff800000b2b27808 */ /* 0x000fe40004800000 */
[----:B------:R-:W-:Y:S02]  /*59b0*/  LOP3.LUT P1, RZ, R17, 0x400, RZ, 0xc0, !PT ;  /* 0x0000040011ff7812 */ /* 0x000fe4000782c0ff */
[----:B------:R-:W-:Y:S02]  /*59c0*/  ISETP.LT.OR P4, PT, R22, 0x52, P4 ;  /* 0x000000521600780c */ /* 0x000fe40002781670 */
[----:B------:R-:W-:Y:S02]  /*59d0*/  ISETP.GT.AND P1, PT, R200, 0x31, !P1 ;  /* 0x00000031c800780c */ /* 0x000fe40004f24270 */
[----:B------:R-:W-:Y:S02]  /*59e0*/  FSEL R194, R194, -INF , !P3 ;  /* 0xff800000c2c27808 */ /* 0x000fe40005800000 */
[----:B------:R-:W-:-:S02]  /*59f0*/  ISETP.LT.OR P1, PT, R22, 0x32, P1 ;  /* 0x000000321600780c */ /* 0x000fc40000f21670 */
[----:B------:R-:W-:Y:S02]  /*5a00*/  ISETP.LT.OR P5, PT, R22, 0x59, P5 ;  /* 0x000000591600780c */ /* 0x000fe40002fa1670 */
[----:B------:R-:W-:Y:S02]  /*5a10*/  FSEL R179, R179, -INF , !P1 ;  /* 0xff800000b3b37808 */ /* 0x000fe40004800000 */
[----:B------:R-:W-:Y:S02]  /*5a20*/  LOP3.LUT P1, RZ, R17, 0x200, RZ, 0xc0, !PT ;  /* 0x0000020011ff7812 */ /* 0x000fe4000782c0ff */
[----:B------:R-:W-:Y:S02]  /*5a30*/  FSEL R195, R195, -INF , !P4 ;  /* 0xff800000c3c37808 */ /* 0x000fe40006000000 */
[----:B------:R-:W-:Y:S02]  /*5a40*/  ISETP.GT.AND P1, PT, R200, 0x38, !P1 ;  /* 0x00000038c800780c */ /* 0x000fe40004f24270 */
[----:B-1----:R-:W-:-:S02]  /*5a50*/  FMNMX.FTZ R14, R21, R14, !PT ;  /* 0x0000000e150e7209 */ /* 0x002fc40007810000 */
[----:B------:R-:W-:Y:S02]  /*5a60*/  ISETP.LT.OR P1, PT, R22, 0x39, P1 ;  /* 0x000000391600780c */ /* 0x000fe40000f21670 */
[----:B------:R-:W-:Y:S01]  /*5a70*/  FSEL R198, R198, -INF , !P5 ;  /* 0xff800000c6c67808 */ /* 0x000fe20006800000 */
[----:B------:R-:W-:Y:S01]  /*5a80*/  FMUL.FTZ R202, R14, UR10 ;  /* 0x0000000a0eca7c20 */ /* 0x000fe20008410000 */
[----:B------:R-:W-:Y:S02]  /*5a90*/  FSEL R182, R182, -INF , !P1 ;  /* 0xff800000b6b67808 */ /* 0x000fe40004800000 */
[----:B------:R-:W-:-:S04]  /*5aa0*/  LOP3.LUT P1, RZ, R17, 0x100, RZ, 0xc0, !PT ;  /* 0x0000010011ff7812 */ /* 0x000fc8000782c0ff */
[----:B------:R-:W-:-:S04]  /*5ab0*/  ISETP.GT.AND P1, PT, R200, 0x39, !P1 ;  /* 0x00000039c800780c */ /* 0x000fc80004f24270 */
[----:B------:R-:W-:-:S04]  /*5ac0*/  ISETP.LT.OR P1, PT, R22, 0x3a, P1 ;  /* 0x0000003a1600780c */ /* 0x000fc80000f21670 */
        /* <DEDUP_REMOVED lines=23> */
[--C-:B------:R-:W-:Y:S01]  /*5c40*/  FFMA.FTZ R152, R15, UR10, -R202.reuse ;  /* 0x0000000a0f987c23 */ /* 0x100fe200080108ca */
[----:B------:R-:W-:Y:S01]  /*5c50*/  FMNMX.FTZ R20, R158, R21, !PT ;  /* 0x000000159e147209 */ /* 0x000fe20007810000 */
[--C-:B------:R-:W-:Y:S01]  /*5c60*/  FFMA.FTZ R15, R153, UR10, -R202.reuse ;  /* 0x0000000a990f7c23 */ /* 0x100fe200080108ca */
[--C-:B------:R-:W-:Y:S01]  /*5c70*/  FFMA.FTZ R154, R156, UR10, -R202.reuse ;  /* 0x0000000a9c9a7c23 */ /* 0x100fe200080108ca */
[--C-:B------:R-:W-:Y:S01]  /*5c80*/  FFMA.FTZ R156, R160, UR10, -R202.reuse ;  /* 0x0000000aa09c7c23 */ /* 0x100fe200080108ca */
[----:B------:R-:W-:Y:S01]  /*5c90*/  FMNMX.FTZ R21, R159, R20, !PT ;  /* 0x000000149f157209 */ /* 0x000fe20007810000 */
[--C-:B------:R-:W-:Y:S01]  /*5ca0*/  FFMA.FTZ R168, R168, UR10, -R202.reuse ;  /* 0x0000000aa8a87c23 */ /* 0x100fe200080108ca */
[----:B------:R-:W-:Y:S01]  /*5cb0*/  FSEL R199, R199, -INF , !P2 ;  /* 0xff800000c7c77808 */ /* 0x000fe20005000000 */
[----:B------:R-:W-:Y:S01]  /*5cc0*/  MUFU.EX2 R152, R152 ;  /* 0x0000009800987308 */ /* 0x000fe20000000800 */
[----:B------:R-:W-:Y:S01]  /*5cd0*/  FMNMX.FTZ R20, R162, R21, !PT ;  /* 0x00000015a2147209 */ /* 0x000fe20007810000 */
[--C-:B------:R-:W-:Y:S01]  /*5ce0*/  FFMA.FTZ R21, R157, UR10, -R202.reuse ;  /* 0x0000000a9d157c23 */ /* 0x100fe200080108ca */
[--C-:B------:R-:W-:Y:S01]  /*5cf0*/  FFMA.FTZ R173, R173, UR10, -R202.reuse ;  /* 0x0000000aadad7c23 */ /* 0x100fe200080108ca */
[----:B------:R-:W-:Y:S01]  /*5d00*/  FFMA.FTZ R196, R196, UR10, -R202 ;  /* 0x0000000ac4c47c23 */ /* 0x000fe200080108ca */
[----:B------:R-:W-:-:S03]  /*5d10*/  FMNMX.FTZ R23, R163, R20, !PT ;  /* 0x00000014a3177209 */ /* 0x000fc60007810000 */
[----:B------:R-:W-:Y:S01]  /*5d20*/  MUFU.EX2 R15, R15 ;  /* 0x0000000f000f7308 */ /* 0x000fe20000000800 */
[----:B------:R-:W-:-:S04]  /*5d30*/  FMNMX.FTZ R20, R166, R23, !PT ;  /* 0x00000017a6147209 */ /* 0x000fc80007810000 */
[----:B------:R-:W-:-:S03]  /*5d40*/  FMNMX.FTZ R23, R167, R20, !PT ;  /* 0x00000014a7177209 */ /* 0x000fc60007810000 */
[----:B------:R-:W-:Y:S01]  /*5d50*/  MUFU.EX2 R154, R154 ;  /* 0x0000009a009a7308 */ /* 0x000fe20000000800 */
[----:B------:R-:W-:Y:S01]  /*5d60*/  FMNMX.FTZ R20, R170, R23, !PT ;  /* 0x00000017aa147209 */ /* 0x000fe20007810000 */
[--C-:B------:R-:W-:Y:S01]  /*5d70*/  FFMA.FTZ R23, R161, UR10, -R202.reuse ;  /* 0x0000000aa1177c23 */ /* 0x100fe200080108ca */
[----:B------:R-:W-:Y:S02]  /*5d80*/  FFMA.FTZ R161, R164, UR10, -R202 ;  /* 0x0000000aa4a17c23 */ /* 0x000fe400080108ca */
[----:B------:R-:W-:-:S03]  /*5d90*/  FMNMX.FTZ R153, R171, R20, !PT ;  /* 0x00000014ab997209 */ /* 0x000fc60007810000 */
[----:B------:R-:W-:Y:S01]  /*5da0*/  MUFU.EX2 R21, R21 ;  /* 0x0000001500157308 */ /* 0x000fe20000000800 */
[----:B------:R-:W-:-:S04]  /*5db0*/  FMNMX.FTZ R20, R174, R153, !PT ;  /* 0x00000099ae147209 */ /* 0x000fc80007810000 */
[----:B------:R-:W-:-:S03]  /*5dc0*/  FMNMX.FTZ R153, R175, R20, !PT ;  /* 0x00000014af997209 */ /* 0x000fc60007810000 */
[----:B------:R1:W-:Y:S01]  /*5dd0*/  MUFU.EX2 R20, R161 ;  /* 0x000000a100147308 */ /* 0x0003e20000000800 */
[----:B------:R-:W-:Y:S01]  /*5de0*/  FMNMX.FTZ R160, R178, R153, !PT ;  /* 0x00000099b2a07209 */ /* 0x000fe20007810000 */
[----:B------:R-:W-:-:S03]  /*5df0*/  FFMA.FTZ R153, R165, UR10, -R202 ;  /* 0x0000000aa5997c23 */ /* 0x000fc600080108ca */
[----:B------:R-:W-:-:S03]  /*5e00*/  FMNMX.FTZ R157, R179, R160, !PT ;  /* 0x000000a0b39d7209 */ /* 0x000fc60007810000 */
[----:B------:R-:W-:Y:S01]  /*5e10*/  MUFU.EX2 R156, R156 ;  /* 0x0000009c009c7308 */ /* 0x000fe20000000800 */
[----:B------:R-:W-:-:S04]  /*5e20*/  FMNMX.FTZ R160, R182, R157, !PT ;  /* 0x0000009db6a07209 */ /* 0x000fc80007810000 */
[----:B------:R-:W-:-:S03]  /*5e30*/  FMNMX.FTZ R157, R183, R160, !PT ;  /* 0x000000a0b79d7209 */ /* 0x000fc60007810000 */
[----:B------:R2:W-:Y:S01]  /*5e40*/  MUFU.EX2 R160, R168 ;  /* 0x000000a800a07308 */ /* 0x0005e20000000800 */
[----:B------:R-:W-:Y:S01]  /*5e50*/  FMNMX.FTZ R164, R186, R157, !PT ;  /* 0x0000009dbaa47209 */ /* 0x000fe20007810000 */
[--C-:B------:R-:W-:Y:S01]  /*5e60*/  FFMA.FTZ R157, R169, UR10, -R202.reuse ;  /* 0x0000000aa99d7c23 */ /* 0x100fe200080108ca */
[--C-:B------:R-:W-:Y:S01]  /*5e70*/  FFMA.FTZ R169, R180, UR10, -R202.reuse ;  /* 0x0000000ab4a97c23 */ /* 0x100fe200080108ca */
[--C-:B------:R-:W-:Y:S01]  /*5e80*/  FFMA.FTZ R180, R189, UR10, -R202.reuse ;  /* 0x0000000abdb47c23 */ /* 0x100fe200080108ca */
[----:B-1----:R-:W-:Y:S02]  /*5e90*/  FMNMX.FTZ R161, R187, R164, !PT ;  /* 0x000000a4bba17209 */ /* 0x002fe40007810000 */
[----:B------:R-:W-:Y:S01]  /*5ea0*/  FSEL R189, R14, RZ, P1 ;  /* 0x000000ff0ebd7208 */ /* 0x000fe20000800000 */
[----:B------:R-:W-:Y:S01]  /*5eb0*/  MUFU.EX2 R23, R23 ;  /* 0x0000001700177308 */ /* 0x000fe20000000800 */
[----:B------:R-:W-:Y:S01]  /*5ec0*/  FMNMX.FTZ R164, R190, R161, !PT ;  /* 0x000000a1bea47209 */ /* 0x000fe20007810000 */
[--C-:B--2---:R-:W-:Y:S01]  /*5ed0*/  FFMA.FTZ R168, R177, UR10, -R202.reuse ;  /* 0x0000000ab1a87c23 */ /* 0x104fe200080108ca */
[----:B------:R-:W-:Y:S01]  /*5ee0*/  FFMA.FTZ R161, R172, UR10, -R202 ;  /* 0x0000000aaca17c23 */ /* 0x000fe200080108ca */
[----:B------:R-:W-:Y:S01]  /*5ef0*/  FADD.FTZ R189, -R189, R0 ;  /* 0x00000000bdbd7221 */ /* 0x000fe20000010100 */
[----:B------:R-:W-:Y:S01]  /*5f00*/  FMNMX.FTZ R165, R191, R164, !PT ;  /* 0x000000a4bfa57209 */ /* 0x000fe20007810000 */
[--C-:B------:R-:W-:Y:S01]  /*5f10*/  FFMA.FTZ R172, R181, UR10, -R202.reuse ;  /* 0x0000000ab5ac7c23 */ /* 0x100fe200080108ca */
[----:B------:R-:W-:Y:S01]  /*5f20*/  FFMA.FTZ R181, R192, UR10, -R202 ;  /* 0x0000000ac0b57c23 */ /* 0x000fe200080108ca */
        /* <DEDUP_REMOVED lines=8> */
[----:B------:R-:W-:Y:S02]  /*5fb0*/  MUFU.EX2 R161, R161 ;  /* 0x000000a100a17308 */ /* 0x000fe40000000800 */
[----:B------:R-:W1:Y:S06]  /*5fc0*/  SHFL.BFLY PT, R177, R22, 0x2, 0x1f ;  /* 0x0c401f0016b17f89 */ /* 0x000e6c00000e0000 */
[----:B------:R2:W-:Y:S08]  /*5fd0*/  MUFU.EX2 R164, R173 ;  /* 0x000000ad00a47308 */ /* 0x0005f00000000800 */
[----:B------:R-:W-:Y:S01]  /*5fe0*/  MUFU.EX2 R165, R165 ;  /* 0x000000a500a57308 */ /* 0x000fe20000000800 */
[--C-:B--2---:R-:W-:Y:S01]  /*5ff0*/  FFMA.FTZ R173, R184, UR10, -R202.reuse ;  /* 0x0000000ab8ad7c23 */ /* 0x104fe200080108ca */
[----:B------:R-:W-:-:S06]  /*6000*/  FFMA.FTZ R184, R193, UR10, -R202 ;  /* 0x0000000ac1b87c23 */ /* 0x000fcc00080108ca */
[----:B------:R-:W-:Y:S01]  /*6010*/  MUFU.EX2 R168, R168 ;  /* 0x000000a800a87308 */ /* 0x000fe20000000800 */
[----:B-1----:R-:W-:Y:S01]  /*6020*/  FMNMX.FTZ R185, R22, R177, !PT ;  /* 0x000000b116b97209 */ /* 0x002fe20007810000 */
[----:B------:R-:W-:-:S04]  /*6030*/  FFMA.FTZ R177, R188, UR10, -R202 ;  /* 0x0000000abcb17c23 */ /* 0x000fc800080108ca */
[----:B------:R-:W1:Y:S02]  /*6040*/  SHFL.BFLY PT, R22, R185, 0x1, 0x1f ;  /* 0x0c201f00b9167f89 */ /* 0x000e6400000e0000 */
[----:B------:R-:W-:Y:S08]  /*6050*/  MUFU.EX2 R169, R169 ;  /* 0x000000a900a97308 */ /* 0x000ff00000000800 */
[----:B------:R-:W-:Y:S08]  /*6060*/  MUFU.EX2 R172, R172 ;  /* 0x000000ac00ac7308 */ /* 0x000ff00000000800 */
[----:B------:R-:W-:Y:S01]  /*6070*/  MUFU.EX2 R173, R173 ;  /* 0x000000ad00ad7308 */ /* 0x000fe20000000800 */
[----:B-1----:R-:W-:Y:S01]  /*6080*/  FMNMX.FTZ R22, R185, R22, !PT ;  /* 0x00000016b9167209 */ /* 0x002fe20007810000 */
[----:B------:R-:W-:Y:S01]  /*6090*/  FMUL.FTZ R185, R189, UR10 ;  /* 0x0000000abdb97c20 */ /* 0x000fe20008410000 */
[----:B------:R-:W-:-:S05]  /*60a0*/  FFMA.FTZ R189, R197, UR10, -R202 ;  /* 0x0000000ac5bd7c23 */ /* 0x000fca00080108ca */
[----:B------:R-:W-:Y:S01]  /*60b0*/  MUFU.EX2 R176, R176 ;  /* 0x000000b000b07308 */ /* 0x000fe20000000800 */
[C---:B------:R-:W-:Y:S01]  /*60c0*/  FSETP.NEU.FTZ.AND P1, PT, R22.reuse, -INF , PT ;  /* 0xff8000001600780b */ /* 0x040fe20003f3d000 */
[----:B------:R-:W-:-:S05]  /*60d0*/  FMUL.FTZ R200, R22, UR10 ;  /* 0x0000000a16c87c20 */ /* 0x000fca0008410000 */
[----:B------:R-:W-:Y:S01]  /*60e0*/  FSEL R200, R200, RZ, P1 ;  /* 0x000000ffc8c87208 */ /* 0x000fe20000800000 */
[----:B------:R-:W1:Y:S04]  /*60f0*/  MUFU.EX2 R185, R185 ;  /* 0x000000b900b97308 */ /* 0x000e680000000800 */
        /* <DEDUP_REMOVED lines=13> */
[----:B-1----:R-:W-:Y:S01]  /*61d0*/  FFMA.FTZ R192, R185, R3, R152 ;  /* 0x00000003b9c07223 */ /* 0x002fe20000010098 */
[----:B------:R-:W-:Y:S01]  /*61e0*/  F2FP.F16.F32.PACK_AB R152, R15, R152 ;  /* 0x000000980f98723e */ /* 0x000fe200000000ff */
[--C-:B------:R-:W-:Y:S01]  /*61f0*/  FFMA.FTZ R190, R190, UR10, -R200.reuse ;  /* 0x0000000abebe7c23 */ /* 0x100fe200080108c8 */
[----:B------:R-:W-:Y:S01]  /*6200*/  FFMA.FTZ R191, R191, UR10, -R200 ;  /* 0x0000000abfbf7c23 */ /* 0x000fe200080108c8 */
[----:B------:R-:W-:Y:S01]  /*6210*/  FADD.FTZ R3, R15, R192 ;  /* 0x000000c00f037221 */ /* 0x000fe20000010000 */
[--C-:B------:R-:W-:Y:S01]  /*6220*/  FFMA.FTZ R192, R159, UR10, -R200.reuse ;  /* 0x0000000a9fc07c23 */ /* 0x100fe200080108c8 */
[--C-:B------:R-:W-:Y:S01]  /*6230*/  FFMA.FTZ R159, R162, UR10, -R200.reuse ;  /* 0x0000000aa29f7c23 */ /* 0x100fe200080108c8 */
[----:B------:R-:W-:Y:S01]  /*6240*/  MUFU.EX2 R181, R181 ;  /* 0x000000b500b57308 */ /* 0x000fe20000000800 */
[----:B------:R-:W-:Y:S01]  /*6250*/  FADD.FTZ R158, R154, R3 ;  /* 0x000000039a9e7221 */ /* 0x000fe20000010000 */
[----:B------:R-:W-:Y:S01]  /*6260*/  F2FP.F16.F32.PACK_AB R154, R21, R154 ;  /* 0x0000009a159a723e */ /* 0x000fe200000000ff */
[--C-:B------:R-:W-:Y:S01]  /*6270*/  FFMA.FTZ R194, R194, UR10, -R200.reuse ;  /* 0x0000000ac2c27c23 */ /* 0x100fe200080108c8 */
[----:B------:R-:W-:Y:S01]  /*6280*/  FFMA.FTZ R195, R195, UR10, -R200 ;  /* 0x0000000ac3c37c23 */ /* 0x000fe200080108c8 */
[----:B------:R-:W-:Y:S01]  /*6290*/  FADD.FTZ R3, R21, R158 ;  /* 0x0000009e15037221 */ /* 0x000fe20000010000 */
[--C-:B------:R-:W-:Y:S01]  /*62a0*/  FFMA.FTZ R198, R198, UR10, -R200.reuse ;  /* 0x0000000ac6c67c23 */ /* 0x100fe200080108c8 */
[----:B------:R-:W-:Y:S01]  /*62b0*/  FFMA.FTZ R199, R199, UR10, -R200 ;  /* 0x0000000ac7c77c23 */ /* 0x000fe200080108c8 */
[----:B------:R-:W1:Y:S01]  /*62c0*/  MUFU.EX2 R184, R184 ;  /* 0x000000b800b87308 */ /* 0x000e620000000800 */
[----:B------:R-:W-:Y:S01]  /*62d0*/  FADD.FTZ R158, R156, R3 ;  /* 0x000000039c9e7221 */ /* 0x000fe20000010000 */
[----:B------:R-:W-:Y:S01]  /*62e0*/  F2FP.F16.F32.PACK_AB R156, R23, R156 ;  /* 0x0000009c179c723e */ /* 0x000fe200000000ff */
[-C--:B------:R-:W-:Y:S01]  /*62f0*/  FMUL.FTZ R24, R24, R185.reuse ;  /* 0x000000b918187220 */ /* 0x080fe20000410000 */
[-C--:B------:R-:W-:Y:S01]  /*6300*/  FMUL.FTZ R25, R25, R185.reuse ;  /* 0x000000b919197220 */ /* 0x080fe20000410000 */
[----:B------:R-:W-:Y:S01]  /*6310*/  FADD.FTZ R3, R23, R158 ;  /* 0x0000009e17037221 */ /* 0x000fe20000010000 */
[-C--:B------:R-:W-:Y:S01]  /*6320*/  FMUL.FTZ R28, R28, R185.reuse ;  /* 0x000000b91c1c7220 */ /* 0x080fe20000410000 */
[-C--:B------:R-:W-:Y:S01]  /*6330*/  FMUL.FTZ R29, R29, R185.reuse ;  /* 0x000000b91d1d7220 */ /* 0x080fe20000410000 */
[----:B------:R3:W4:Y:S01]  /*6340*/  MUFU.EX2 R0, R196 ;  /* 0x000000c400007308 */ /* 0x0007220000000800 */
[----:B------:R-:W-:Y:S01]  /*6350*/  FADD.FTZ R158, R20, R3 ;  /* 0x00000003149e7221 */ /* 0x000fe20000010000 */
[-C--:B------:R-:W-:Y:S01]  /*6360*/  FMUL.FTZ R32, R32, R185.reuse ;  /* 0x000000b920207220 */ /* 0x080fe20000410000 */
[-C--:B------:R-:W-:Y:S01]  /*6370*/  FMUL.FTZ R33, R33, R185.reuse ;  /* 0x000000b921217220 */ /* 0x080fe20000410000 */
[-C--:B------:R-:W-:Y:S01]  /*6380*/  FMUL.FTZ R36, R36, R185.reuse ;  /* 0x000000b924247220 */ /* 0x080fe20000410000 */
[----:B------:R-:W-:Y:S01]  /*6390*/  FADD.FTZ R3, R153, R158 ;  /* 0x0000009e99037221 */ /* 0x000fe20000010000 */
[-C--:B------:R-:W-:Y:S01]  /*63a0*/  FMUL.FTZ R37, R37, R185.reuse ;  /* 0x000000b925257220 */ /* 0x080fe20000410000 */
[----:B------:R-:W-:Y:S01]  /*63b0*/  FMUL.FTZ R40, R40, R185 ;  /* 0x000000b928287220 */ /* 0x000fe20000410000 */
[----:B------:R-:W-:Y:S01]  /*63c0*/  MUFU.EX2 R193, R193 ;  /* 0x000000c100c17308 */ /* 0x000fe20000000800 */
[----:B------:R-:W-:Y:S01]  /*63d0*/  FADD.FTZ R158, R160, R3 ;  /* 0x00000003a09e7221 */ /* 0x000fe20000010000 */
[----:B------:R-:W-:Y:S01]  /*63e0*/  FSEL R3, R22, RZ, P1 ;  /* 0x000000ff16037208 */ /* 0x000fe20000800000 */
[--C-:B---3--:R-:W-:Y:S01]  /*63f0*/  FFMA.FTZ R196, R163, UR10, -R200.reuse ;  /* 0x0000000aa3c47c23 */ /* 0x108fe200080108c8 */
[----:B------:R-:W-:Y:S01]  /*6400*/  FFMA.FTZ R163, R166, UR10, -R200 ;  /* 0x0000000aa6a37c23 */ /* 0x000fe200080108c8 */
[----:B------:R-:W-:Y:S01]  /*6410*/  FADD.FTZ R158, R157, R158 ;  /* 0x0000009e9d9e7221 */ /* 0x000fe20000010000 */
[----:B------:R-:W-:Y:S01]  /*6420*/  F2FP.F16.F32.PACK_AB R166, R172, R169 ;  /* 0x000000a9aca6723e */ /* 0x000fe200000000ff */
[----:B------:R-:W-:Y:S01]  /*6430*/  FADD.FTZ R3, -R3, R10 ;  /* 0x0000000a03037221 */ /* 0x000fe20000010100 */
[----:B------:R-:W-:Y:S01]  /*6440*/  MUFU.EX2 R188, R188 ;  /* 0x000000bc00bc7308 */ /* 0x000fe20000000800 */
[----:B------:R-:W-:Y:S01]  /*6450*/  FADD.FTZ R197, R161, R158 ;  /* 0x0000009ea1c57221 */ /* 0x000fe20000010000 */
[--C-:B------:R-:W-:Y:S01]  /*6460*/  FFMA.FTZ R10, R167, UR10, -R200.reuse ;  /* 0x0000000aa70a7c23 */ /* 0x100fe200080108c8 */
[----:B------:R-:W-:Y:S01]  /*6470*/  FFMA.FTZ R167, R170, UR10, -R200 ;  /* 0x0000000aaaa77c23 */ /* 0x000fe200080108c8 */
[----:B--2---:R-:W-:Y:S01]  /*6480*/  F2FP.F16.F32.PACK_AB R170, R180, R177 ;  /* 0x000000b1b4aa723e */ /* 0x004fe200000000ff */
[----:B------:R-:W-:Y:S01]  /*6490*/  FADD.FTZ R158, R164, R197 ;  /* 0x000000c5a49e7221 */ /* 0x000fe20000010000 */
[----:B------:R-:W-:Y:S01]  /*64a0*/  PLOP3.LUT P1, PT, PT, PT, UP0, 0x40, 0x0 ;  /* 0x000000000000781c */ /* 0x000fe20003f2e808 */
[-C--:B------:R-:W-:Y:S01]  /*64b0*/  FMUL.FTZ R41, R41, R185.reuse ;  /* 0x000000b929297220 */ /* 0x080fe20000410000 */
[----:B------:R-:W-:Y:S01]  /*64c0*/  MUFU.EX2 R155, R155 ;  /* 0x0000009b009b7308 */ /* 0x000fe20000000800 */
[----:B------:R-:W-:Y:S01]  /*64d0*/  FADD.FTZ R197, R165, R158 ;  /* 0x0000009ea5c57221 */ /* 0x000fe20000010000 */
[----:B------:R-:W-:Y:S01]  /*64e0*/  F2FP.F16.F32.PACK_AB R160, R157, R160 ;  /* 0x000000a09da0723e */ /* 0x000fe200000000ff */
[-C--:B------:R-:W-:Y:S01]  /*64f0*/  FMUL.FTZ R44, R44, R185.reuse ;  /* 0x000000b92c2c7220 */ /* 0x080fe20000410000 */
[-C--:B------:R-:W-:Y:S01]  /*6500*/  FMUL.FTZ R45, R45, R185.reuse ;  /* 0x000000b92d2d7220 */ /* 0x080fe20000410000 */
[----:B------:R-:W-:Y:S01]  /*6510*/  FADD.FTZ R158, R168, R197 ;  /* 0x000000c5a89e7221 */ /* 0x000fe20000010000 */
[----:B------:R-:W-:Y:S01]  /*6520*/  FFMA.FTZ R197, R178, UR10, -R200 ;  /* 0x0000000ab2c57c23 */ /* 0x000fe200080108c8 */
[-C--:B------:R-:W-:Y:S01]  /*6530*/  FMUL.FTZ R48, R48, R185.reuse ;  /* 0x000000b930307220 */ /* 0x080fe20000410000 */
[----:B------:R-:W-:Y:S01]  /*6540*/  MUFU.EX2 R192, R192 ;  /* 0x000000c000c07308 */ /* 0x000fe20000000800 */
[----:B------:R-:W-:Y:S01]  /*6550*/  FADD.FTZ R203, R169, R158 ;  /* 0x0000009ea9cb7221 */ /* 0x000fe20000010000 */
[-C--:B------:R-:W-:Y:S01]  /*6560*/  FMUL.FTZ R49, R49, R185.reuse ;  /* 0x000000b931317220 */ /* 0x080fe20000410000 */
[-C--:B------:R-:W-:Y:S01]  /*6570*/  FMUL.FTZ R52, R52, R185.reuse ;  /* 0x000000b934347220 */ /* 0x080fe20000410000 */
[----:B------:R-:W-:Y:S01]  /*6580*/  FMUL.FTZ R53, R53, R185 ;  /* 0x000000b935357220 */ /* 0x000fe20000410000 */
[----:B------:R-:W-:Y:S01]  /*6590*/  FADD.FTZ R158, R172, R203 ;  /* 0x000000cbac9e7221 */ /* 0x000fe20000010000 */
[----:B-1----:R-:W-:Y:S01]  /*65a0*/  F2FP.F16.F32.PACK_AB R172, R184, R181 ;  /* 0x000000b5b8ac723e */ /* 0x002fe200000000ff */
[-C--:B------:R-:W-:Y:S01]  /*65b0*/  FMUL.FTZ R56, R56, R185.reuse ;  /* 0x000000b938387220 */ /* 0x080fe20000410000 */
[----:B------:R4:W-:Y:S01]  /*65c0*/  MUFU.EX2 R15, R174 ;  /* 0x000000ae000f7308 */ /* 0x0009e20000000800 */
[----:B------:R-:W-:Y:S01]  /*65d0*/  FADD.FTZ R203, R173, R158 ;  /* 0x0000009eadcb7221 */ /* 0x000fe20000010000 */
        /* <DEDUP_REMOVED lines=8> */
[----:B------:R-:W-:Y:S01]  /*6660*/  F2FP.F16.F32.PACK_AB R158, R153, R20 ;  /* 0x00000014999e723e */ /* 0x000fe200000000ff */
[----:B------:R-:W-:Y:S01]  /*6670*/  FMUL.FTZ R20, R3, UR10 ;  /* 0x0000000a03147c20 */ /* 0x000fe20008410000 */
[-C--:B------:R-:W-:Y:S01]  /*6680*/  FMUL.FTZ R68, R68, R185.reuse ;  /* 0x000000b944447220 */ /* 0x080fe20000410000 */
[----:B------:R-:W-:Y:S01]  /*6690*/  FADD.FTZ R162, R180, R203 ;  /* 0x000000cbb4a27221 */ /* 0x000fe20000010000 */
[-C--:B------:R-:W-:Y:S01]  /*66a0*/  FMUL.FTZ R69, R69, R185.reuse ;  /* 0x000000b945457220 */ /* 0x080fe20000410000 */
[----:B------:R-:W-:Y:S01]  /*66b0*/  FMUL.FTZ R72, R72, R185 ;  /* 0x000000b948487220 */ /* 0x000fe20000410000 */
[----:B------:R-:W1:Y:S01]  /*66c0*/  MUFU.EX2 R196, R196 ;  /* 0x000000c400c47308 */ /* 0x000e620000000800 */
[----:B------:R-:W-:Y:S01]  /*66d0*/  FADD.FTZ R21, R181, R162 ;  /* 0x000000a2b5157221 */ /* 0x000fe20000010000 */
[----:B------:R-:W-:Y:S01]  /*66e0*/  F2FP.F16.F32.PACK_AB R162, R164, R161 ;  /* 0x000000a1a4a2723e */ /* 0x000fe200000000ff */
[----:B------:R-:W-:Y:S01]  /*66f0*/  FMUL.FTZ R73, R73, R185 ;  /* 0x000000b949497220 */ /* 0x000fe20000410000 */
[----:B------:R-:W-:Y:S01]  /*6700*/  F2FP.F16.F32.PACK_AB R164, R168, R165 ;  /* 0x000000a5a8a4723e */ /* 0x000fe200000000ff */
[----:B------:R-:W-:Y:S01]  /*6710*/  FADD.FTZ R21, R184, R21 ;  /* 0x00000015b8157221 */ /* 0x000fe20000010000 */
[----:B------:R-:W-:Y:S01]  /*6720*/  F2FP.F16.F32.PACK_AB R168, R176, R173 ;  /* 0x000000adb0a8723e */ /* 0x000fe200000000ff */
        /* <DEDUP_REMOVED lines=18> */
[----:B--2---:R-:W-:Y:S01]  /*6850*/  FFMA.FTZ R21, R20, R2, R193 ;  /* 0x0000000214157223 */ /* 0x004fe200000100c1 */
[-C--:B------:R-:W-:Y:S01]  /*6860*/  FMUL.FTZ R101, R101, R185.reuse ;  /* 0x000000b965657220 */ /* 0x080fe20000410000 */
[-C--:B------:R-:W-:Y:S01]  /*6870*/  FMUL.FTZ R104, R104, R185.reuse ;  /* 0x000000b968687220 */ /* 0x080fe20000410000 */
[-C--:B------:R-:W-:Y:S01]  /*6880*/  FMUL.FTZ R105, R105, R185.reuse ;  /* 0x000000b969697220 */ /* 0x080fe20000410000 */
[----:B------:R-:W-:Y:S01]  /*6890*/  FADD.FTZ R2, R188, R21 ;  /* 0x00000015bc027221 */ /* 0x000fe20000010000 */
[-C--:B------:R-:W-:Y:S01]  /*68a0*/  FMUL.FTZ R108, R108, R185.reuse ;  /* 0x000000b96c6c7220 */ /* 0x080fe20000410000 */
[-C--:B------:R-:W-:Y:S01]  /*68b0*/  FMUL.FTZ R109, R109, R185.reuse ;  /* 0x000000b96d6d7220 */ /* 0x080fe20000410000 */
[----:B------:R-:W2:Y:S01]  /*68c0*/  MUFU.EX2 R167, R167 ;  /* 0x000000a700a77308 */ /* 0x000ea20000000800 */
[----:B------:R-:W-:Y:S01]  /*68d0*/  FADD.FTZ R21, R155, R2 ;  /* 0x000000029b157221 */ /* 0x000fe20000010000 */
[-C--:B------:R-:W-:Y:S01]  /*68e0*/  FMUL.FTZ R112, R112, R185.reuse ;  /* 0x000000b970707220 */ /* 0x080fe20000410000 */
[-C--:B------:R-:W-:Y:S01]  /*68f0*/  FMUL.FTZ R113, R113, R185.reuse ;  /* 0x000000b971717220 */ /* 0x080fe20000410000 */
[-C--:B------:R-:W-:Y:S01]  /*6900*/  FMUL.FTZ R116, R116, R185.reuse ;  /* 0x000000b974747220 */ /* 0x080fe20000410000 */
[----:B------:R-:W-:Y:S01]  /*6910*/  FADD.FTZ R176, R192, R21 ;  /* 0x00000015c0b07221 */ /* 0x000fe20000010000 */
[-C--:B------:R-:W-:Y:S01]  /*6920*/  FMUL.FTZ R117, R117, R185.reuse ;  /* 0x000000b975757220 */ /* 0x080fe20000410000 */
[----:B------:R-:W-:Y:S01]  /*6930*/  FMUL.FTZ R120, R120, R185 ;  /* 0x000000b978787220 */ /* 0x000fe20000410000 */
[----:B------:R-:W3:Y:S01]  /*6940*/  MUFU.EX2 R189, R189 ;  /* 0x000000bd00bd7308 */ /* 0x000ee20000000800 */
[----:B------:R-:W-:Y:S01]  /*6950*/  FADD.FTZ R21, R159, R176 ;  /* 0x000000b09f157221 */ /* 0x000fe20000010000 */
[----:B-1----:R-:W-:Y:S01]  /*6960*/  F2FP.F16.F32.PACK_AB R159, R10, R163 ;  /* 0x000000a30a9f723e */ /* 0x002fe200000000ff */
        /* <DEDUP_REMOVED lines=15> */
[C---:B---3--:R-:W-:Y:S01]  /*6a60*/  FADD.FTZ R3, R189.reuse, R174 ;  /* 0x000000aebd037221 */ /* 0x048fe20000010000 */
[----:B------:R-:W-:Y:S01]  /*6a70*/  F2FP.F16.F32.PACK_AB R174, R189, R0 ;  /* 0x00000000bdae723e */ /* 0x000fe200000000ff */
        /* <DEDUP_REMOVED lines=8> */
[----:B------:R-:W-:Y:S01]  /*6b00*/  FMUL.FTZ R149, R149, R185 ;  /* 0x000000b995957220 */ /* 0x000fe20000410000 */
[----:B------:R-:W-:Y:S01]  /*6b10*/  FADD.FTZ R21, R15, R180 ;  /* 0x000000b40f157221 */ /* 0x000fe20000010000 */
[----:B------:R-:W-:Y:S01]  /*6b20*/  F2FP.F16.F32.PACK_AB R153, R188, R193 ;  /* 0x000000c1bc99723e */ /* 0x000fe200000000ff */
[-C--:B------:R-:W-:Y:S01]  /*6b30*/  FMUL.FTZ R26, R26, R20.reuse ;  /* 0x000000141a1a7220 */ /* 0x080fe20000410000 */
        /* <DEDUP_REMOVED lines=24> */
[----:B------:R2:W1:Y:S01]  /*6cc0*/  MUFU.EX2 R169, R186 ;  /* 0x000000ba00a97308 */ /* 0x0004620000000800 */
        /* <DEDUP_REMOVED lines=67> */
[----:B------:R-:W-:Y:S01]  /*7100*/  FMUL.FTZ R151, R151, R20 ;  /* 0x0000001497977220 */ /* 0x000fe20000410000 */
[C---:B---3--:R-:W-:Y:S01]  /*7110*/  FADD.FTZ R2, R186.reuse, R15 ;  /* 0x0000000fba027221 */ /* 0x048fe20000010000 */
[----:B------:R-:W-:Y:S01]  /*7120*/  F2FP.F16.F32.PACK_AB R175, R186, R175 ;  /* 0x000000afbaaf723e */ /* 0x000fe200000000ff */
[----:B------:R-:W-:Y:S06]  /*7130*/  @P1 BRA `(.L_x_10716) ;  /* 0x0000000000041947 */ /* 0x000fec0003800000 */
[----:B------:R-:W-:Y:S01]  /*7140*/  BPT.TRAP 0x1 ;  /* 0x000000040000795c */ /* 0x000fe20000300000 */
.L_x_10716:
[----:B------:R-:W-:Y:S01]  /*7150*/  PLOP3.LUT P2, PT, PT, PT, UP0, 0x40, 0x0 ;  /* 0x000000000000781c */ /* 0x000fe20003f4e808 */
[----:B------:R1:W2:-:S12]  /*7160*/  SYNCS.PHASECHK.TRANS64.TRYWAIT P1, [UR31+0x22850], R13 ;  /* 0x0228500dff0075a7 */ /* 0x000298000802015f */
[----:B-1----:R-:W-:Y:S05]  /*7170*/  @P2 BRA `(.L_x_10717) ;  /* 0x0000000000042947 */ /* 0x002fea0003800000 */
[----:B------:R-:W-:Y:S01]  /*7180*/  BPT.TRAP 0x1 ;  /* 0x000000040000795c */ /* 0x000fe20000300000 */
.L_x_10717:
[----:B--2---:R-:W-:Y:S05]  /*7190*/  @P1 BRA `(.L_x_10718) ;  /* 0x0000000000081947 */ /* 0x004fea0003800000 */
[----:B------:R-:W1:Y:S02]  /*71a0*/  SYNCS.PHASECHK.TRANS64.TRYWAIT P1, [UR31+0x22850], R13 ;  /* 0x0228500dff0075a7 */ /* 0x000e64000802015f */
[----:B-1----:R-:W-:Y:S05]  /*71b0*/  @!P1 BRA `(.L_x_10719) ;  /* 0x000000c000a89947 */ /* 0x002fea0003800000 */
.L_x_10718:
[----:B------:R2:W-:Y:S01]  /*71c0*/  BAR.SYNC.DEFER_BLOCKING R7, 0x100 ;  /* 0x000400070000751d */ /* 0x0005e20000010000 */
[----:B------:R-:W-:Y:S01]  /*71d0*/  UIMAD UR18, UR4, 0xc00, UR24 ;  /* 0x00000c00041278a4 */ /* 0x000fe2000f8e0218 */
[C---:B------:R-:W-:Y:S01]  /*71e0*/  ISETP.GT.AND P1, PT, R9.reuse, UR25, PT ;  /* 0x0000001909007c0c */ /* 0x040fe2000bf24270 */
[----:B-1----:R-:W-:Y:S02]  /*71f0*/  @!P0 VIADD R12, R12, 0x22860 ;  /* 0x000228600c0c8836 */ /* 0x002fe40000000000 */
[----:B------:R-:W-:Y:S01]  /*7200*/  VIADD R9, R9, 0xffffffff ;  /* 0xffffffff09097836 */ /* 0x000fe20000000000 */
[----:B------:R-:W-:Y:S01]  /*7210*/  UMOV UR15, 0x40000040 ;  /* 0x40000040000f7882 */ /* 0x000fe20000000000 */
[----:B------:R-:W-:Y:S01]  /*7220*/  IMAD.MOV.U32 R10, RZ, RZ, R22 ;  /* 0x000000ffff0a7224 */ /* 0x000fe200078e0016 */
[----:B------:R-:W-:Y:S01]  /*7230*/  UMOV UR14, UR18 ;  /* 0x00000012000e7c82 */ /* 0x000fe20008000000 */
[----:B------:R-:W-:Y:S01]  /*7240*/  @!P0 PRMT R12, RZ, 0x654, R12 ;  /* 0x00000654ff0c8816 */ /* 0x000fe2000000000c */
[----:B------:R-:W-:Y:S01]  /*7250*/  IMAD.MOV.U32 R0, RZ, RZ, R14 ;  /* 0x000000ffff007224 */ /* 0x000fe200078e000e */
        /* <DEDUP_REMOVED lines=35> */
[----:B------:R-:W-:Y:S02]  /*7490*/  IMAD.MOV.U32 R10, RZ, RZ, R22 ;  /* 0x000000ffff0a7224 */ /* 0x000fe400078e0016 */
[----:B------:R-:W-:-:S07]  /*74a0*/  IMAD.MOV.U32 R0, RZ, RZ, R14 ;  /* 0x000000ffff007224 */ /* 0x000fce00078e000e */
.L_x_10703:
[----:B0-----:R-:W0:Y:S01]  /*74b0*/  LDC R13, c[0x0][0x2f0] ;  /* 0x0000bc00ff0d7b82 */ /* 0x001e220000000800 */
[----:B------:R-:W-:Y:S01]  /*74c0*/  VIADD R11, R11, 0x7f ;  /* 0x0000007f0b0b7836 */ /* 0x000fe20000000000 */
[----:B------:R-:W-:Y:S01]  /*74d0*/  UIADD3 UR11, -UR11, 0x1, URZ ;  /* 0x000000010b0b7890 */ /* 0x000fe2000fffe13f */
[----:B------:R-:W-:Y:S01]  /*74e0*/  ULDC UR14, c[0x0][0x448] ;  /* 0x00011200000e7ab9 */ /* 0x000fe20000000800 */
[----:B------:R-:W-:Y:S02]  /*74f0*/  ULDC UR19, c[0x0][0x9e4] ;  /* 0x0002790000137ab9 */ /* 0x000fe40000000800 */
[----:B------:R-:W-:Y:S01]  /*7500*/  R2UR UR18, R11 ;  /* 0x000000000b1272ca */ /* 0x000fe200000e0000 */
[----:B------:R-:W-:Y:S02]  /*7510*/  UISETP.NE.AND UP1, UPT, UR14, 0x1, UPT ;  /* 0x000000010e00788c */ /* 0x000fe4000bf25270 */
[----:B------:R-:W-:-:S06]  /*7520*/  UISETP.GE.AND UP2, UPT, UR19, 0x1, UPT ;  /* 0x000000011300788c */ /* 0x000fcc000bf46270 */
[----:B------:R-:W-:-:S03]  /*7530*/  PLOP3.LUT P1, PT, PT, PT, UP2, 0x40, 0x0 ;  /* 0x000000000000781c */ /* 0x000fc60003f2e828 */
[----:B------:R-:W-:Y:S02]  /*7540*/  @UP1 ULDC UR14, c[0x0][0x44c] ;  /* 0x00011300000e1ab9 */ /* 0x000fe40000000800 */
[----:B------:R-:W-:Y:S01]  /*7550*/  UIMAD.WIDE.U32 UR14, UR18, UR14, URZ ;  /* 0x0000000e120e72a5 */ /* 0x000fe2000f8e003f */
[----:B0-----:R-:W-:Y:S01]  /*7560*/  IMAD R13, R16, R13, UR11 ;  /* 0x0000000b100d7e24 */ /* 0x001fe2000f8e020d */
[----:B------:R-:W-:Y:S01]  /*7570*/  UMOV UR11, UR18 ;  /* 0x00000012000b7c82 */ /* 0x000fe20008000000 */
[----:B------:R-:W-:Y:S02]  /*7580*/  @UP1 ULDC UR18, c[0x0][0x450] ;  /* 0x0001140000121ab9 */ /* 0x000fe40000000800 */
[----:B------:R-:W-:Y:S01]  /*7590*/  @UP1 USHF.R.U32.HI UR11, URZ, UR18, UR15 ;  /* 0x000000123f0b1299 */ /* 0x000fe2000801160f */
[----:B------:R-:W-:Y:S02]  /*75a0*/  R2UR UR22, R13 ;  /* 0x000000000d1672ca */ /* 0x000fe400000e0000 */
[----:B------:R-:W-:-:S11]  /*75b0*/  ULDC UR18, c[0x0][0x9dc] ;  /* 0x0002770000127ab9 */ /* 0x000fd60000000800 */
[----:B------:R-:W-:-:S04]  /*75c0*/  UIADD3 UR11, UR22, UR11, URZ ;  /* 0x0000000b160b7290 */ /* 0x000fc8000fffe03f */
[----:B------:R-:W-:Y:S01]  /*75d0*/  UIADD3 UR18, UR11, -UR18, URZ ;  /* 0x800000120b127290 */ /* 0x000fe2000fffe03f */
[----:B------:R-:W-:Y:S11]  /*75e0*/  @P1 BRA `(.L_x_10721) ;  /* 0x0000000000441947 */ /* 0x000ff60003800000 */
        /* <DEDUP_REMOVED lines=10> */
.L_x_10722:
[----:B------:R-:W-:-:S11]  /*7690*/  UISETP.NE.AND UP3, UPT, UR19, 0x1, UPT ;  /* 0x000000011300788c */ /* 0x000fd6000bf65270 */
[----:B------:R-:W-:Y:S02]  /*76a0*/  @UP3 ULDC.64 UR22, c[0x0][0x9e8] ;  /* 0x00027a0000163ab9 */ /* 0x000fe40000000a00 */
[----:B------:R-:W-:-:S04]  /*76b0*/  UIMAD.WIDE.U32 UR14, UR11, UR22, URZ ;  /* 0x000000160b0e72a5 */ /* 0x000fc8000f8e003f */
[----:B------:R-:W-:-:S12]  /*76c0*/  @UP3 USHF.R.U32.HI UR11, URZ, UR23, UR15 ;  /* 0x000000173f0b3299 */ /* 0x000fd8000801160f */
.L_x_10723:
[----:B------:R-:W-:-:S04]  /*76d0*/  UIMAD UR11, UR11, UR19, URZ ;  /* 0x000000130b0b72a4 */ /* 0x000fc8000f8e023f */
[----:B------:R-:W-:-:S04]  /*76e0*/  UISETP.LT.AND UP3, UPT, UR18, UR11, UPT ;  /* 0x0000000b1200728c */ /* 0x000fc8000bf61270 */
[----:B------:R-:W-:-:S12]  /*76f0*/  USEL UR18, UR18, UR11, !UP3 ;  /* 0x0000000b12127287 */ /* 0x000fd8000d800000 */
.L_x_10721:
        /* <DEDUP_REMOVED lines=9> */
[----:B------:R-:W-:Y:S01]  /*7790*/  ULDC UR26, c[0x0][0x988] ;  /* 0x00026200001a7ab9 */ /* 0x000fe20000000800 */
[----:B------:R-:W-:-:S07]  /*77a0*/  IMAD.MOV.U32 R11, RZ, RZ, R0 ;  /* 0x000000ffff0b7224 */ /* 0x000fce00078e0000 */
.L_x_10733:
[----:B------:R-:W-:Y:S01]  /*77b0*/  UIADD3 UR4, UR4, 0x1, URZ ;  /* 0x0000000104047890 */ /* 0x000fe2000fffe03f */
[----:B------:R-:W-:Y:S02]  /*77c0*/  PLOP3.LUT P2, PT, PT, PT, UP0, 0x40, 0x0 ;  /* 0x000000000000781c */ /* 0x000fe40003f4e808 */
[C---:B------:R-:W-:Y:S01]  /*77d0*/  ISETP.GT.AND P1, PT, R9.reuse, UR25, PT ;  /* 0x0000001909007c0c */ /* 0x040fe2000bf24270 */
[----:B------:R-:W-:Y:S01]  /*77e0*/  UISETP.NE.AND UP3, UPT, UR4, 0x2, UPT ;  /* 0x000000020400788c */ /* 0x000fe2000bf65270 */
[----:B------:R-:W-:-:S03]  /*77f0*/  VIADD R9, R9, 0xffffffff ;  /* 0xffffffff09097836 */ /* 0x000fc60000000000 */
[----:B------:R-:W-:Y:S02]  /*7800*/  USEL UR10, URZ, 0x1, UP3 ;  /* 0x000000013f0a7887 */ /* 0x000fe40009800000 */
[----:B------:R-:W-:Y:S02]  /*7810*/  USEL UR4, UR4, URZ, UP3 ;  /* 0x0000003f04047287 */ /* 0x000fe40009800000 */
[----:B------:R-:W-:Y:S02]  /*7820*/  ULOP3.LUT UR5, UR5, UR10, URZ, 0x3c, !UPT ;  /* 0x0000000a05057292 */ /* 0x000fe4000f8e3c3f */
[----:B-1----:R-:W-:Y:S10]  /*7830*/  @P2 BRA `(.L_x_10725) ;  /* 0x0000000000042947 */ /* 0x002ff40003800000 */
[----:B------:R-:W-:Y:S01]  /*7840*/  BPT.TRAP 0x1 ;  /* 0x000000040000795c */ /* 0x000fe20000300000 */
.L_x_10725:
[----:B------:R-:W-:Y:S01]  /*7850*/  PLOP3.LUT P3, PT, PT, PT, UP0, 0x40, 0x0 ;  /* 0x000000000000781c */ /* 0x000fe20003f6e808 */
[----:B------:R-:W-:Y:S01]  /*7860*/  ULEA UR27, UR4, UR38, 0x3 ;  /* 0x00000026041b7291 */ /* 0x000fe2000f8e183f */
[----:B------:R-:W-:-:S05]  /*7870*/  IMAD.U32 R8, RZ, RZ, UR5 ;  /* 0x00000005ff087e24 */ /* 0x000fca000f8e00ff */
[----:B------:R-:W-:-:S04]  /*7880*/  SHF.L.U32 R8, R8, 0x1f, RZ ;  /* 0x0000001f08087819 */ /* 0x000fc800000006ff */
[----:B------:R0:W1:Y:S02]  /*7890*/  SYNCS.PHASECHK.TRANS64.TRYWAIT P2, [UR27+0x22830], R8 ;  /* 0x02283008ff0075a7 */ /* 0x000064000804015b */
[----:B------:R-:W-:Y:S05]  /*78a0*/  @P3 BRA `(.L_x_10726) ;  /* 0x0000000000043947 */ /* 0x000fea0003800000 */
[----:B------:R-:W-:Y:S01]  /*78b0*/  BPT.TRAP 0x1 ;  /* 0x000000040000795c */ /* 0x000fe20000300000 */
.L_x_10726:
[----:B-1----:R-:W-:Y:S05]  /*78c0*/  @P2 BRA `(.L_x_10727) ;  /* 0x0000000000082947 */ /* 0x002fea0003800000 */
[----:B------:R-:W1:Y:S02]  /*78d0*/  SYNCS.PHASECHK.TRANS64.TRYWAIT P2, [UR27+0x22830], R8 ;  /* 0x02283008ff0075a7 */ /* 0x000e64000804015b */
[----:B-1----:R-:W-:Y:S05]  /*78e0*/  @!P2 BRA `(.L_x_10728) ;  /* 0x000000b800f0a947 */ /* 0x002fea0003800000 */
.L_x_10727:
[----:B------:R-:W-:Y:S01]  /*78f0*/  UIMAD UR22, UR4, 0x300, UR6 ;  /* 0x00000300041678a4 */ /* 0x000fe2000f8e0206 */
[----:B------:R-:W-:Y:S01]  /*7900*/  WARPGROUP.ARRIVE ;  /* 0x00000000000079c5 */ /* 0x000fe20000000000 */
[----:B------:R-:W-:Y:S01]  /*7910*/  UMOV UR23, 0x40000040 ;  /* 0x4000004000177882 */ /* 0x000fe20000000000 */
[----:B------:R-:W-:Y:S01]  /*7920*/  UMOV UR11, 0x40000040 ;  /* 0x40000040000b7882 */ /* 0x000fe20000000000 */
[----:B------:R-:W-:Y:S01]  /*7930*/  UIADD3 UR10, UR22, 0x2, URZ ;  /* 0x00000002160a7890 */ /* 0x000fe2000fffe03f */
[----:B------:R-:W-:Y:S01]  /*7940*/  PLOP3.LUT P2, PT, PT, PT, UP0, 0x40, 0x0 ;  /* 0x000000000000781c */ /* 0x000fe20003f4e808 */
[----:B------:R-:W-:Y:S01]  /*7950*/  UIADD3 UR14, UR22, 0x4, URZ ;  /* 0x00000004160e7890 */ /* 0x000fe2000fffe03f */
[----:B------:R-:W-:Y:S02]  /*7960*/  UMOV UR15, 0x40000040 ;  /* 0x40000040000f7882 */ /* 0x000fe40000000000 */
[----:B------:R-:W-:Y:S01]  /*7970*/  HGMMA.64x96x16.F32 R152, gdesc[UR20], RZ, !UPT, gsb0 ;  /* 0x01600000149879f0 */ /* 0x000fe2000c0008ff */
[----:B------:R-:W-:Y:S01]  /*7980*/  UIADD3 UR18, UR22, 0x6, URZ ;  /* 0x0000000616127890 */ /* 0x000fe2000fffe03f */
[----:B------:R-:W-:Y:S01]  /*7990*/  UMOV UR19, 0x40000040 ;  /* 0x4000004000137882 */ /* 0x000fe20000000000 */
[----:B------:R-:W-:-:S02]  /*79a0*/  WARPGROUP.DEPBAR.LE gsb0, 0x0 ;  /* 0x00008000000079c5 */ /* 0x000fc40000010000 */
[----:B------:R-:W-:-:S06]  /*79b0*/  WARPGROUP.ARRIVE ;  /* 0x00000000000079c5 */ /* 0x000fcc0000000000 */
[----:B------:R-:W-:Y:S01]  /*79c0*/  HGMMA.64x96x16.F32 R152, gdesc[UR8], R152, gsb0 ;  /* 0x01600000089879f0 */ /* 0x000fe20008000898 */
[----:B------:R-:W-:Y:S02]  /*79d0*/  UMOV UR10, UR26 ;  /* 0x0000001a000a7c82 */ /* 0x000fe40008000000 */
[----:B------:R-:W-:Y:S02]  /*79e0*/  WARPGROUP.DEPBAR.LE gsb0, 0x0 ;  /* 0x00008000000079c5 */ /* 0x000fe40000010000 */
[----:B------:R-:W-:-:S06]  /*79f0*/  WARPGROUP.ARRIVE ;  /* 0x00000000000079c5 */ /* 0x000fcc0000000000 */
[----:B------:R-:W-:Y:S03]  /*7a00*/  HGMMA.64x96x16.F32 R152, gdesc[UR12], R152, gsb0 ;  /* 0x016000000c9879f0 */ /* 0x000fe60008000898 */
[----:B------:R-:W-:Y:S02]  /*7a10*/  WARPGROUP.DEPBAR.LE gsb0, 0x0 ;  /* 0x00008000000079c5 */ /* 0x000fe40000010000 */
[----:B------:R-:W-:-:S06]  /*7a20*/  WARPGROUP.ARRIVE ;  /* 0x00000000000079c5 */ /* 0x000fcc0000000000 */
[----:B------:R-:W-:Y:S03]  /*7a30*/  HGMMA.64x96x16.F32 R152, gdesc[UR16], R152, gsb0 ;  /* 0x01600000109879f0 */ /* 0x000fe60008000898 */
[----:B------:R-:W-:Y:S02]  /*7a40*/  WARPGROUP.DEPBAR.LE gsb0, 0x0 ;  /* 0x00008000000079c5 */ /* 0x000fe40000010000 */
[----:B------:R-:W-:Y:S02]  /*7a50*/  FMNMX.FTZ R0, R152, R11, !PT ;  /* 0x0000000b98007209 */ /* 0x000fe40007810000 */
[----:B------:R-:W-:Y:S02]  /*7a60*/  FMNMX.FTZ R10, R154, R201, !PT ;  /* 0x000000c99a0a7209 */ /* 0x000fe40007810000 */
        /* <DEDUP_REMOVED lines=32> */
[----:B------:R-:W-:Y:S01]  /*7c70*/  FADD.FTZ R4, -R0, R11 ;  /* 0x0000000b00047221 */ /* 0x000fe20000010100 */
[----:B------:R-:W-:-:S03]  /*7c80*/  FMNMX.FTZ R10, R166, R15, !PT ;  /* 0x0000000fa60a7209 */ /* 0x000fc60007810000 */
[----:B--2---:R-:W-:Y:S01]  /*7c90*/  FMUL.FTZ R12, R4, UR10 ;  /* 0x0000000a040c7c20 */ /* 0x004fe20008410000 */
[----:B------:R-:W-:Y:S01]  /*7ca0*/  FMNMX.FTZ R15, R167, R10, !PT ;  /* 0x0000000aa70f7209 */ /* 0x000fe20007810000 */
[----:B------:R-:W-:-:S03]  /*7cb0*/  FMUL.FTZ R4, R0, UR10 ;  /* 0x0000000a00047c20 */ /* 0x000fc60008410000 */
        /* <DEDUP_REMOVED lines=31> */
[-C--:B-1----:R-:W-:Y:S01]  /*7eb0*/  FMUL.FTZ R24, R24, R12.reuse ;  /* 0x0000000c18187220 */ /* 0x082fe20000410000 */
[----:B------:R-:W-:Y:S01]  /*7ec0*/  FMNMX.FTZ R10, R186, R23, !PT ;  /* 0x00000017ba0a7209 */ /* 0x000fe20007810000 */
[-C--:B------:R-:W-:Y:S01]  /*7ed0*/  FMUL.FTZ R25, R25, R12.reuse ;  /* 0x0000000c19197220 */ /* 0x080fe20000410000 */
[----:B------:R-:W-:Y:S01]  /*7ee0*/  FMUL.FTZ R28, R28, R12 ;  /* 0x0000000c1c1c7220 */ /* 0x000fe20000410000 */
[----:B------:R-:W-:Y:S01]  /*7ef0*/  MUFU.EX2 R13, R13 ;  /* 0x0000000d000d7308 */ /* 0x000fe20000000800 */
[----:B------:R-:W-:Y:S01]  /*7f00*/  FMNMX.FTZ R23, R187, R10, !PT ;  /* 0x0000000abb177209 */ /* 0x000fe20007810000 */
[----:B--2---:R-:W-:Y:S01]  /*7f10*/  FFMA.FTZ R3, R12, R3, R11 ;  /* 0x000000030c037223 */ /* 0x004fe2000001000b */
[-C--:B------:R-:W-:Y:S01]  /*7f20*/  FMUL.FTZ R29, R29, R12.reuse ;  /* 0x0000000c1d1d7220 */ /* 0x080fe20000410000 */
[-C--:B------:R-:W-:Y:S01]  /*7f30*/  FMUL.FTZ R32, R32, R12.reuse ;  /* 0x0000000c20207220 */ /* 0x080fe20000410000 */
[----:B------:R-:W-:Y:S01]  /*7f40*/  FMNMX.FTZ R10, R190, R23, !PT ;  /* 0x00000017be0a7209 */ /* 0x000fe20007810000 */
[--C-:B------:R-:W-:Y:S01]  /*7f50*/  FFMA.FTZ R23, R169, UR10, -R4.reuse ;  /* 0x0000000aa9177c23 */ /* 0x100fe20008010804 */
[----:B------:R-:W-:Y:S01]  /*7f60*/  FMUL.FTZ R33, R33, R12 ;  /* 0x0000000c21217220 */ /* 0x000fe20000410000 */
[----:B------:R-:W-:Y:S01]  /*7f70*/  MUFU.EX2 R14, R14 ;  /* 0x0000000e000e7308 */ /* 0x000fe20000000800 */
[----:B------:R-:W-:Y:S01]  /*7f80*/  FMNMX.FTZ R153, R191, R10, !PT ;  /* 0x0000000abf997209 */ /* 0x000fe20007810000 */
[-C--:B------:R-:W-:Y:S01]  /*7f90*/  FMUL.FTZ R36, R36, R12.reuse ;  /* 0x0000000c24247220 */ /* 0x080fe20000410000 */
        /* <DEDUP_REMOVED lines=11> */
[--C-:B------:R-:W-:Y:S01]  /*8050*/  FFMA.FTZ R153, R173, UR10, -R4.reuse ;  /* 0x0000000aad997c23 */ /* 0x100fe20008010804 */
[--C-:B------:R-:W-:Y:S01]  /*8060*/  FFMA.FTZ R173, R192, UR10, -R4.reuse ;  /* 0x0000000ac0ad7c23 */ /* 0x100fe20008010804 */
[----:B------:R-:W-:Y:S01]  /*8070*/  MUFU.EX2 R15, R15 ;  /* 0x0000000f000f7308 */ /* 0x000fe20000000800 */
[----:B------:R-:W-:Y:S01]  /*8080*/  FMNMX.FTZ R10, R199, R10, !PT ;  /* 0x0000000ac70a7209 */ /* 0x000fe20007810000 */
[-C--:B------:R-:W-:Y:S01]  /*8090*/  FMUL.FTZ R52, R52, R12.reuse ;  /* 0x0000000c34347220 */ /* 0x080fe20000410000 */
[-C--:B------:R-:W-:Y:S01]  /*80a0*/  FMUL.FTZ R53, R53, R12.reuse ;  /* 0x0000000c35357220 */ /* 0x080fe20000410000 */
[-C--:B------:R-:W-:Y:S01]  /*80b0*/  FMUL.FTZ R56, R56, R12.reuse ;  /* 0x0000000c38387220 */ /* 0x080fe20000410000 */
[-C--:B------:R-:W-:Y:S01]  /*80c0*/  FMUL.FTZ R57, R57, R12.reuse ;  /* 0x0000000c39397220 */ /* 0x080fe20000410000 */
[----:B------:R-:W1:Y:S01]  /*80d0*/  SHFL.BFLY PT, R169, R10, 0x2, 0x1f ;  /* 0x0c401f000aa97f89 */ /* 0x000e6200000e0000 */
        /* <DEDUP_REMOVED lines=23> */
[----:B-1----:R-:W-:Y:S01]  /*8250*/  FMNMX.FTZ R177, R10, R169, !PT ;  /* 0x000000a90ab17209 */ /* 0x002fe20007810000 */
[----:B------:R-:W-:Y:S01]  /*8260*/  FFMA.FTZ R169, R188, UR10, -R4 ;  /* 0x0000000abca97c23 */ /* 0x000fe20008010804 */
[----:B------:R-:W-:Y:S01]  /*8270*/  MUFU.EX2 R23, R23 ;  /* 0x0000001700177308 */ /* 0x000fe20000000800 */
        /* <DEDUP_REMOVED lines=27> */
[-C--:B------:R-:W-:Y:S01]  /*8430*/  FMUL.FTZ R144, R144, R12.reuse ;  /* 0x0000000c90907220 */ /* 0x080fe20000410000 */
[-C--:B------:R-:W-:Y:S01]  /*8440*/  FMUL.FTZ R145, R145, R12.reuse ;  /* 0x0000000c91917220 */ /* 0x080fe20000410000 */
[-C--:B------:R-:W-:Y:S01]  /*8450*/  FMUL.FTZ R148, R148, R12.reuse ;  /* 0x0000000c94947220 */ /* 0x080fe20000410000 */
[----:B------:R-:W-:Y:S01]  /*8460*/  FMUL.FTZ R149, R149, R12 ;  /* 0x0000000c95957220 */ /* 0x000fe20000410000 */
[C---:B------:R-:W-:Y:S01]  /*8470*/  FMUL.FTZ R189, R10.reuse, UR10 ;  /* 0x0000000a0abd7c20 */ /* 0x040fe20008410000 */
[----:B------:R-:W-:Y:S01]  /*8480*/  FADD.FTZ R4, -R10, R201 ;  /* 0x000000c90a047221 */ /* 0x000fe20000010100 */
[----:B------:R-:W-:Y:S02]  /*8490*/  MUFU.EX2 R157, R157 ;  /* 0x0000009d009d7308 */ /* 0x000fe40000000800 */
[--C-:B------:R-:W-:Y:S01]  /*84a0*/  FFMA.FTZ R204, R175, UR10, -R189.reuse ;  /* 0x0000000aafcc7c23 */ /* 0x100fe200080108bd */
[--C-:B------:R-:W-:Y:S01]  /*84b0*/  FFMA.FTZ R175, R178, UR10, -R189.reuse ;  /* 0x0000000ab2af7c23 */ /* 0x100fe200080108bd */
[----:B------:R-:W-:Y:S01]  /*84c0*/  FFMA.FTZ R178, R179, UR10, -R189 ;  /* 0x0000000ab3b27c23 */ /* 0x000fe200080108bd */
[----:B------:R-:W-:-:S02]  /*84d0*/  IMAD.U32 R179, RZ, RZ, UR27 ;  /* 0x0000001bffb37e24 */ /* 0x000fc4000f8e00ff */
[----:B------:R-:W-:Y:S01]  /*84e0*/  FMUL.FTZ R4, R4, UR10 ;  /* 0x0000000a04047c20 */ /* 0x000fe20008410000 */
[--C-:B------:R-:W-:Y:S01]  /*84f0*/  FFMA.FTZ R188, R154, UR10, -R189.reuse ;  /* 0x0000000a9abc7c23 */ /* 0x100fe200080108bd */
[----:B------:R-:W-:Y:S01]  /*8500*/  MUFU.EX2 R161, R161 ;  /* 0x000000a100a17308 */ /* 0x000fe20000000800 */
[----:B------:R-:W-:Y:S02]  /*8510*/  @!P0 VIADD R154, R179, 0x22840 ;  /* 0x00022840b39a8836 */ /* 0x000fe40000000000 */
[--C-:B------:R-:W-:Y:S01]  /*8520*/  FFMA.FTZ R155, R155, UR10, -R189.reuse ;  /* 0x0000000a9b9b7c23 */ /* 0x100fe200080108bd */
[--C-:B------:R-:W-:Y:S01]  /*8530*/  FFMA.FTZ R185, R158, UR10, -R189.reuse ;  /* 0x0000000a9eb97c23 */ /* 0x100fe200080108bd */
[--C-:B------:R-:W-:Y:S01]  /*8540*/  FFMA.FTZ R192, R159, UR10, -R189.reuse ;  /* 0x0000000a9fc07c23 */ /* 0x100fe200080108bd */
[--C-:B------:R-:W-:Y:S01]  /*8550*/  FFMA.FTZ R159, R162, UR10, -R189.reuse ;  /* 0x0000000aa29f7c23 */ /* 0x100fe200080108bd */
[----:B------:R-:W-:Y:S01]  /*8560*/  @!P0 PRMT R154, RZ, 0x654, R154 ;  /* 0x00000654ff9a8816 */ /* 0x000fe2000000009a */
[--C-:B------:R-:W-:Y:S01]  /*8570*/  FFMA.FTZ R200, R167, UR10, -R189.reuse ;  /* 0x0000000aa7c87c23 */ /* 0x100fe200080108bd */
[----:B------:R1:W3:Y:S01]  /*8580*/  MUFU.EX2 R181, R4 ;  /* 0x0000000400b57308 */ /* 0x0002e20000000800 */
        /* <DEDUP_REMOVED lines=8> */
[----:B-1----:R-:W-:Y:S01]  /*8610*/  IADD3 R4, -R19, 0xb, RZ ;  /* 0x0000000b13047810 */ /* 0x002fe20007ffe1ff */
[--C-:B------:R-:W-:Y:S01]  /*8620*/  FFMA.FTZ R190, R190, UR10, -R189.reuse ;  /* 0x0000000abebe7c23 */ /* 0x100fe200080108bd */
[--C-:B------:R-:W-:Y:S01]  /*8630*/  FFMA.FTZ R191, R191, UR10, -R189.reuse ;  /* 0x0000000abfbf7c23 */ /* 0x100fe200080108bd */
[--C-:B------:R-:W-:Y:S01]  /*8640*/  FFMA.FTZ R194, R194, UR10, -R189.reuse ;  /* 0x0000000ac2c27c23 */ /* 0x100fe200080108bd */
[--C-:B------:R-:W-:Y:S01]  /*8650*/  FFMA.FTZ R195, R195, UR10, -R189.reuse ;  /* 0x0000000ac3c37c23 */ /* 0x100fe200080108bd */
[----:B------:R1:W-:Y:S06]  /*8660*/  BAR.ARV R4, 0x100 ;  /* 0x000400040000751d */ /* 0x0003ec0000002000 */
[----:B------:R4:W-:Y:S01]  /*8670*/  @!P0 SYNCS.ARRIVE.TRANS64.RED.A1T0 RZ, [R154+URZ], RZ ;  /* 0x000000ff9aff89a7 */ /* 0x0009e2000810043f */
[----:B------:R-:W-:Y:S01]  /*8680*/  MUFU.EX2 R165, R165 ;  /* 0x000000a500a57308 */ /* 0x000fe20000000800 */
[--C-:B------:R-:W-:Y:S01]  /*8690*/  FFMA.FTZ R198, R198, UR10, -R189.reuse ;  /* 0x0000000ac6c67c23 */ /* 0x100fe200080108bd */
[----:B------:R-:W-:Y:S01]  /*86a0*/  FFMA.FTZ R199, R199, UR10, -R189 ;  /* 0x0000000ac7c77c23 */ /* 0x000fe200080108bd */
[----:B--2---:R-:W-:Y:S01]  /*86b0*/  F2FP.F16.F32.PACK_AB R162, R153, R22 ;  /* 0x0000001699a2723e */ /* 0x004fe200000000ff */
[-C--:B---3--:R-:W-:Y:S01]  /*86c0*/  FMUL.FTZ R26, R26, R181.reuse ;  /* 0x000000b51a1a7220 */ /* 0x088fe20000410000 */
[----:B------:R-:W-:Y:S01]  /*86d0*/  F2FP.F16.F32.PACK_AB R158, R21, R20 ;  /* 0x00000014159e723e */ /* 0x000fe200000000ff */
[----:B------:R-:W-:Y:S01]  /*86e0*/  FMUL.FTZ R27, R27, R181 ;  /* 0x000000b51b1b7220 */ /* 0x000fe20000410000 */
[C---:B----4-:R-:W-:Y:S01]  /*86f0*/  FADD.FTZ R154, R152.reuse, R3 ;  /* 0x00000003989a7221 */ /* 0x050fe20000010000 */
[----:B------:R-:W2:Y:S01]  /*8700*/  MUFU.EX2 R188, R188 ;  /* 0x000000bc00bc7308 */ /* 0x000ea20000000800 */
[----:B------:R-:W-:Y:S01]  /*8710*/  F2FP.F16.F32.PACK_AB R152, R152, R11 ;  /* 0x0000000b9898723e */ /* 0x000fe200000000ff */
[-C--:B------:R-:W-:Y:S01]  /*8720*/  FMUL.FTZ R30, R30, R181.reuse ;  /* 0x000000b51e1e7220 */ /* 0x080fe20000410000 */
[----:B------:R-:W-:Y:S01]  /*8730*/  FADD.FTZ R3, R13, R154 ;  /* 0x0000009a0d037221 */ /* 0x000fe20000010000 */
[-C--:B------:R-:W-:Y:S01]  /*8740*/  FMUL.FTZ R31, R31, R181.reuse ;  /* 0x000000b51f1f7220 */ /* 0x080fe20000410000 */
[-C--:B------:R-:W-:Y:S01]  /*8750*/  FMUL.FTZ R34, R34, R181.reuse ;  /* 0x000000b522227220 */ /* 0x080fe20000410000 */
[-C--:B------:R-:W-:Y:S01]  /*8760*/  FMUL.FTZ R35, R35, R181.reuse ;  /* 0x000000b523237220 */ /* 0x080fe20000410000 */
[----:B------:R-:W-:Y:S01]  /*8770*/  FADD.FTZ R3, R14, R3 ;  /* 0x000000030e037221 */ /* 0x000fe20000010000 */
[----:B------:R-:W-:Y:S01]  /*8780*/  MUFU.EX2 R172, R172 ;  /* 0x000000ac00ac7308 */ /* 0x000fe20000000800 */
[-C--:B------:R-:W-:Y:S01]  /*8790*/  FMUL.FTZ R38, R38, R181.reuse ;  /* 0x000000b526267220 */ /* 0x080fe20000410000 */
[-C--:B------:R-:W-:Y:S01]  /*87a0*/  FMUL.FTZ R39, R39, R181.reuse ;  /* 0x000000b527277220 */ /* 0x080fe20000410000 */
[----:B------:R-:W-:Y:S01]  /*87b0*/  FADD.FTZ R154, R156, R3 ;  /* 0x000000039c9a7221 */ /* 0x000fe20000010000 */
[----:B------:R-:W-:Y:S01]  /*87c0*/  F2FP.F16.F32.PACK_AB R156, R15, R156 ;  /* 0x0000009c0f9c723e */ /* 0x000fe200000000ff */
[-C--:B------:R-:W-:Y:S01]  /*87d0*/  FMUL.FTZ R42, R42, R181.reuse ;  /* 0x000000b52a2a7220 */ /* 0x080fe20000410000 */
[-C--:B------:R-:W-:Y:S01]  /*87e0*/  FMUL.FTZ R43, R43, R181.reuse ;  /* 0x000000b52b2b7220 */ /* 0x080fe20000410000 */
[----:B------:R-:W-:Y:S01]  /*87f0*/  FADD.FTZ R3, R15, R154 ;  /* 0x0000009a0f037221 */ /* 0x000fe20000010000 */
[----:B------:R-:W3:Y:S01]  /*8800*/  MUFU.EX2 R155, R155 ;  /* 0x0000009b009b7308 */ /* 0x000ee20000000800 */
[----:B--2---:R-:W-:Y:S01]  /*8810*/  FFMA.FTZ R2, R181, R2, R188 ;  /* 0x00000002b5027223 */ /* 0x004fe200000100bc */
[-C--:B------:R-:W-:Y:S01]  /*8820*/  FMUL.FTZ R46, R46, R181.reuse ;  /* 0x000000b52e2e7220 */ /* 0x080fe20000410000 */
[----:B------:R-:W-:Y:S01]  /*8830*/  FADD.FTZ R154, R20, R3 ;  /* 0x00000003149a7221 */ /* 0x000fe20000010000 */
[-C--:B------:R-:W-:Y:S01]  /*8840*/  FMUL.FTZ R47, R47, R181.reuse ;  /* 0x000000b52f2f7220 */ /* 0x080fe20000410000 */
[-C--:B------:R-:W-:Y:S01]  /*8850*/  FMUL.FTZ R50, R50, R181.reuse ;  /* 0x000000b532327220 */ /* 0x080fe20000410000 */
[-C--:B------:R-:W-:Y:S01]  /*8860*/  FMUL.FTZ R51, R51, R181.reuse ;  /* 0x000000b533337220 */ /* 0x080fe20000410000 */
[----:B------:R-:W-:Y:S01]  /*8870*/  FADD.FTZ R3, R21, R154 ;  /* 0x0000009a15037221 */ /* 0x000fe20000010000 */
[----:B------:R-:W2:Y:S01]  /*8880*/  MUFU.EX2 R169, R169 ;  /* 0x000000a900a97308 */ /* 0x000ea20000000800 */
[-C--:B------:R-:W-:Y:S01]  /*8890*/  FMUL.FTZ R54, R54, R181.reuse ;  /* 0x000000b536367220 */ /* 0x080fe20000410000 */
[-C--:B------:R-:W-:Y:S01]  /*88a0*/  FMUL.FTZ R55, R55, R181.reuse ;  /* 0x000000b537377220 */ /* 0x080fe20000410000 */
[----:B------:R-:W-:Y:S01]  /*88b0*/  FADD.FTZ R154, R160, R3 ;  /* 0x00000003a09a7221 */ /* 0x000fe20000010000 */
[----:B------:R-:W-:Y:S01]  /*88c0*/  F2FP.F16.F32.PACK_AB R160, R23, R160 ;  /* 0x000000a017a0723e */ /* 0x000fe200000000ff */
[-C--:B------:R-:W-:Y:S01]  /*88d0*/  FMUL.FTZ R58, R58, R181.reuse ;  /* 0x000000b53a3a7220 */ /* 0x080fe20000410000 */
[-C--:B------:R-:W-:Y:S01]  /*88e0*/  FMUL.FTZ R59, R59, R181.reuse ;  /* 0x000000b53b3b7220 */ /* 0x080fe20000410000 */
[----:B------:R-:W-:Y:S01]  /*88f0*/  FADD.FTZ R3, R23, R154 ;  /* 0x0000009a17037221 */ /* 0x000fe20000010000 */
[----:B------:R-:W4:Y:S01]  /*8900*/  MUFU.EX2 R185, R185 ;  /* 0x000000b900b97308 */ /* 0x000f220000000800 */
[----:B---3--:R-:W-:Y:S01]  /*8910*/  FADD.FTZ R2, R155, R2 ;  /* 0x000000029b027221 */ /* 0x008fe20000010000 */
[-C--:B------:R-:W-:Y:S01]  /*8920*/  FMUL.FTZ R62, R62, R181.reuse ;  /* 0x000000b53e3e7220 */ /* 0x080fe20000410000 */
[----:B------:R-:W-:Y:S01]  /*8930*/  FADD.FTZ R154, R22, R3 ;  /* 0x00000003169a7221 */ /* 0x000fe20000010000 */
[-C--:B------:R-:W-:Y:S01]  /*8940*/  FMUL.FTZ R63, R63, R181.reuse ;  /* 0x000000b53f3f7220 */ /* 0x080fe20000410000 */
[-C--:B------:R-:W-:Y:S01]  /*8950*/  FMUL.FTZ R66, R66, R181.reuse ;  /* 0x000000b542427220 */ /* 0x080fe20000410000 */
[-C--:B------:R-:W-:Y:S01]  /*8960*/  FMUL.FTZ R67, R67, R181.reuse ;  /* 0x000000b543437220 */ /* 0x080fe20000410000 */
[----:B------:R-:W-:Y:S01]  /*8970*/  FADD.FTZ R3, R153, R154 ;  /* 0x0000009a99037221 */ /* 0x000fe20000010000 */
[----:B------:R-:W3:Y:S01]  /*8980*/  MUFU.EX2 R192, R192 ;  /* 0x000000c000c07308 */ /* 0x000ee20000000800 */
[----:B------:R-:W-:Y:S01]  /*8990*/  F2FP.F16.F32.PACK_AB R153, R155, R188 ;  /* 0x000000bc9b99723e */ /* 0x000fe200000000ff */
[-C--:B------:R-:W-:Y:S01]  /*89a0*/  FMUL.FTZ R70, R70, R181.reuse ;  /* 0x000000b546467220 */ /* 0x080fe20000410000 */
[----:B------:R-:W-:Y:S01]  /*89b0*/  FADD.FTZ R154, R164, R3 ;  /* 0x00000003a49a7221 */ /* 0x000fe20000010000 */
        /* <DEDUP_REMOVED lines=12> */
[----:B------:R-:W0:Y:S01]  /*8a80*/  MUFU.EX2 R159, R159 ;  /* 0x0000009f009f7308 */ /* 0x000e220000000800 */
[--C-:B-----5:R-:W-:Y:S01]  /*8a90*/  FFMA.FTZ R196, R163, UR10, -R189.reuse ;  /* 0x0000000aa3c47c23 */ /* 0x120fe200080108bd */
[----:B------:R-:W-:Y:S01]  /*8aa0*/  FFMA.FTZ R163, R166, UR10, -R189 ;  /* 0x0000000aa6a37c23 */ /* 0x000fe200080108bd */
[----:B------:R-:W-:Y:S01]  /*8ab0*/  FADD.FTZ R3, R165, R154 ;  /* 0x0000009aa5037221 */ /* 0x000fe20000010000 */
[----:B------:R-:W-:Y:S01]  /*8ac0*/  F2FP.F16.F32.PACK_AB R166, R168, R161 ;  /* 0x000000a1a8a6723e */ /* 0x000fe200000000ff */
[----:B------:R-:W-:Y:S01]  /*8ad0*/  FMUL.FTZ R86, R86, R181 ;  /* 0x000000b556567220 */ /* 0x000fe20000410000 */
[C---:B------:R-:W-:Y:S01]  /*8ae0*/  F2FP.F16.F32.PACK_AB R168, R172.reuse, R165 ;  /* 0x000000a5aca8723e */ /* 0x040fe200000000ff */
[----:B------:R-:W-:Y:S01]  /*8af0*/  FADD.FTZ R154, R172, R3 ;  /* 0x00000003ac9a7221 */ /* 0x000fe20000010000 */
[----:B------:R-:W5:Y:S01]  /*8b00*/  MUFU.EX2 R196, R196 ;  /* 0x000000c400c47308 */ /* 0x000f620000000800 */
[-C--:B------:R-:W-:Y:S01]  /*8b10*/  FMUL.FTZ R87, R87, R181.reuse ;  /* 0x000000b557577220 */ /* 0x080fe20000410000 */
[----:B------:R-:W-:Y:S01]  /*8b20*/  FMUL.FTZ R90, R90, R181 ;  /* 0x000000b55a5a7220 */ /* 0x000fe20000410000 */
[----:B--2---:R-:W-:Y:S01]  /*8b30*/  FADD.FTZ R3, R169, R154 ;  /* 0x0000009aa9037221 */ /* 0x004fe20000010000 */
[----:B------:R-:W-:Y:S01]  /*8b40*/  F2FP.F16.F32.PACK_AB R154, R14, R13 ;  /* 0x0000000d0e9a723e */ /* 0x000fe200000000ff */
[----:B----4-:R-:W-:Y:S01]  /*8b50*/  FADD.FTZ R13, R185, R2 ;  /* 0x00000002b90d7221 */ /* 0x010fe20000010000 */
[-C--:B------:R-:W-:Y:S01]  /*8b60*/  FMUL.FTZ R91, R91, R181.reuse ;  /* 0x000000b55b5b7220 */ /* 0x080fe20000410000 */
[-C--:B------:R-:W-:Y:S01]  /*8b70*/  FMUL.FTZ R94, R94, R181.reuse ;  /* 0x000000b55e5e7220 */ /* 0x080fe20000410000 */
[----:B------:R-:W2:Y:S01]  /*8b80*/  MUFU.EX2 R163, R163 ;  /* 0x000000a300a37308 */ /* 0x000ea20000000800 */
[----:B---3--:R-:W-:Y:S01]  /*8b90*/  FADD.FTZ R2, R192, R13 ;  /* 0x0000000dc0027221 */ /* 0x008fe20000010000 */
[-C--:B------:R-:W-:Y:S01]  /*8ba0*/  FMUL.FTZ R95, R95, R181.reuse ;  /* 0x000000b55f5f7220 */ /* 0x080fe20000410000 */
[-C--:B------:R-:W-:Y:S01]  /*8bb0*/  FMUL.FTZ R98, R98, R181.reuse ;  /* 0x000000b562627220 */ /* 0x080fe20000410000 */
[-C--:B------:R-:W-:Y:S01]  /*8bc0*/  FMUL.FTZ R99, R99, R181.reuse ;  /* 0x000000b563637220 */ /* 0x080fe20000410000 */
[----:B0-----:R-:W-:Y:S01]  /*8bd0*/  FADD.FTZ R13, R159, R2 ;  /* 0x000000029f0d7221 */ /* 0x001fe20000010000 */
[-C--:B------:R-:W-:Y:S01]  /*8be0*/  FMUL.FTZ R102, R102, R181.reuse ;  /* 0x000000b566667220 */ /* 0x080fe20000410000 */
[----:B------:R-:W-:Y:S01]  /*8bf0*/  FMUL.FTZ R103, R103, R181 ;  /* 0x000000b567677220 */ /* 0x000fe20000410000 */
[----:B------:R-:W0:Y:S01]  /*8c00*/  MUFU.EX2 R200, R200 ;  /* 0x000000c800c87308 */ /* 0x000e220000000800 */
[C---:B-----5:R-:W-:Y:S01]  /*8c10*/  FADD.FTZ R2, R196.reuse, R13 ;  /* 0x0000000dc4027221 */ /* 0x060fe20000010000 */
        /* <DEDUP_REMOVED lines=31> */
[C---:B--2---:R-:W-:Y:S01]  /*8e10*/  FADD.FTZ R2, R202.reuse, R13 ;  /* 0x0000000dca027221 */ /* 0x044fe20000010000 */
[----:B------:R-:W-:Y:S01]  /*8e20*/  F2FP.F16.F32.PACK_AB R161, R202, R167 ;  /* 0x000000a7caa1723e */ /* 0x000fe200000000ff */
[-C--:B------:R-:W-:Y:S01]  /*8e30*/  FMUL.FTZ R150, R150, R181.reuse ;  /* 0x000000b596967220 */ /* 0x080fe20000410000 */
[----:B------:R-:W-:Y:S01]  /*8e40*/  FMUL.FTZ R151, R151, R181 ;  /* 0x000000b597977220 */ /* 0x000fe20000410000 */
[----:B------:R-:W-:-:S03]  /*8e50*/  F2FP.F16.F32.PACK_AB R155, R192, R185 ;  /* 0x000000b9c09b723e */ /* 0x000fc600000000ff */
[----:B------:R-:W2:Y:S01]  /*8e60*/  MUFU.EX2 R175, R175 ;  /* 0x000000af00af7308 */ /* 0x000ea20000000800 */
[----:B0-----:R-:W-:-:S07]  /*8e70*/  FADD.FTZ R13, R171, R2 ;  /* 0x00000002ab0d7221 */ /* 0x001fce0000010000 */
[----:B------:R-:W0:Y:S01]  /*8e80*/  MUFU.EX2 R178, R178 ;  /* 0x000000b200b27308 */ /* 0x000e220000000800 */
[C---:B---3--:R-:W-:Y:S01]  /*8e90*/  FADD.FTZ R2, R204.reuse, R13 ;  /* 0x0000000dcc027221 */ /* 0x048fe20000010000 */
[----:B------:R-:W-:-:S06]  /*8ea0*/  F2FP.F16.F32.PACK_AB R163, R204, R171 ;  /* 0x000000abcca3723e */ /* 0x000fcc00000000ff */
[----:B------:R-:W3:Y:S01]  /*8eb0*/  MUFU.EX2 R182, R182 ;  /* 0x000000b600b67308 */ /* 0x000ee20000000800 */
[----:B--2---:R-:W-:-:S07]  /*8ec0*/  FADD.FTZ R13, R175, R2 ;  /* 0x00000002af0d7221 */ /* 0x004fce0000010000 */
[----:B------:R-:W2:Y:S01]  /*8ed0*/  MUFU.EX2 R183, R183 ;  /* 0x000000b700b77308 */ /* 0x000ea20000000800 */
[C---:B0-----:R-:W-:Y:S01]  /*8ee0*/  FADD.FTZ R13, R178.reuse, R13 ;  /* 0x0000000db20d7221 */ /* 0x041fe20000010000 */
[----:B------:R-:W-:-:S06]  /*8ef0*/  F2FP.F16.F32.PACK_AB R165, R178, R175 ;  /* 0x000000afb2a5723e */ /* 0x000fcc00000000ff */
[----:B------:R-:W0:Y:S01]  /*8f00*/  MUFU.EX2 R176, R176 ;  /* 0x000000b000b07308 */ /* 0x000e220000000800 */
[----:B---3--:R-:W-:-:S07]  /*8f10*/  FADD.FTZ R2, R182, R13 ;  /* 0x0000000db6027221 */ /* 0x008fce0000010000 */
[----:B------:R-:W3:Y:S01]  /*8f20*/  MUFU.EX2 R186, R186 ;  /* 0x000000ba00ba7308 */ /* 0x000ee20000000800 */
[C---:B--2---:R-:W-:Y:S01]  /*8f30*/  FADD.FTZ R13, R183.reuse, R2 ;  /* 0x00000002b70d7221 */ /* 0x044fe20000010000 */
[----:B------:R-:W-:-:S06]  /*8f40*/  F2FP.F16.F32.PACK_AB R167, R183, R182 ;  /* 0x000000b6b7a7723e */ /* 0x000fcc00000000ff */
[----:B------:R-:W2:Y:S01]  /*8f50*/  MUFU.EX2 R173, R173 ;  /* 0x000000ad00ad7308 */ /* 0x000ea20000000800 */
[C---:B0-----:R-:W-:Y:S01]  /*8f60*/  FADD.FTZ R12, R176.reuse, R3 ;  /* 0x00000003b00c7221 */ /* 0x041fe20000010000 */
[----:B------:R-:W-:-:S06]  /*8f70*/  F2FP.F16.F32.PACK_AB R170, R176, R169 ;  /* 0x000000a9b0aa723e */ /* 0x000fcc00000000ff */
[----:B------:R-:W0:Y:S01]  /*8f80*/  MUFU.EX2 R187, R187 ;  /* 0x000000bb00bb7308 */ /* 0x000e220000000800 */
[----:B---3--:R-:W-:-:S07]  /*8f90*/  FADD.FTZ R2, R186, R13 ;  /* 0x0000000dba027221 */ /* 0x008fce0000010000 */
        /* <DEDUP_REMOVED lines=11> */
[----:B0-----:R-:W-:-:S07]  /*9050*/  FADD.FTZ R13, R11, R2 ;  /* 0x000000020b0d7221 */ /* 0x001fce0000010000 */
[----:B------:R-:W0:Y:S01]  /*9060*/  MUFU.EX2 R198, R198 ;  /* 0x000000c600c67308 */ /* 0x000e220000000800 */
[C---:B---3--:R-:W-:Y:S01]  /*9070*/  FADD.FTZ R14, R180.reuse, R3 ;  /* 0x00000003b40e7221 */ /* 0x048fe20000010000 */
[----:B------:R-:W-:-:S03]  /*9080*/  F2FP.F16.F32.PACK_AB R172, R180, R173 ;  /* 0x000000adb4ac723e */ /* 0x000fc600000000ff */
[----:B------:R-:W-:-:S03]  /*9090*/  FADD.FTZ R3, R177, R14 ;  /* 0x0000000eb1037221 */ /* 0x000fc60000010000 */
[----:B------:R-:W3:Y:S01]  /*90a0*/  MUFU.EX2 R184, R184 ;  /* 0x000000b800b87308 */ /* 0x000ee20000000800 */
[C---:B--2---:R-:W-:Y:S01]  /*90b0*/  FADD.FTZ R13, R12.reuse, R13 ;  /* 0x0000000d0c0d7221 */ /* 0x044fe20000010000 */
[----:B------:R-:W-:-:S06]  /*90c0*/  F2FP.F16.F32.PACK_AB R173, R12, R11 ;  /* 0x0000000b0cad723e */ /* 0x000fcc00000000ff */
[----:B------:R-:W2:Y:S01]  /*90d0*/  MUFU.EX2 R199, R199 ;  /* 0x000000c700c77308 */ /* 0x000ea20000000800 */
[----:B0-----:R-:W-:Y:S01]  /*90e0*/  FADD.FTZ R2, R198, R13 ;  /* 0x0000000dc6027221 */ /* 0x001fe20000010000 */
[C---:B---3--:R-:W-:Y:S01]  /*90f0*/  FADD.FTZ R3, R184.reuse, R3 ;  /* 0x00000003b8037221 */ /* 0x048fe20000010000 */
[----:B------:R-:W-:Y:S02]  /*9100*/  F2FP.F16.F32.PACK_AB R174, R184, R177 ;  /* 0x000000b1b8ae723e */ /* 0x000fe400000000ff */
[C---:B--2---:R-:W-:Y:S01]  /*9110*/  FADD.FTZ R2, R199.reuse, R2 ;  /* 0x00000002c7027221 */ /* 0x044fe20000010000 */
[----:B------:R-:W-:Y:S01]  /*9120*/  F2FP.F16.F32.PACK_AB R175, R199, R198 ;  /* 0x000000c6c7af723e */ /* 0x000fe200000000ff */
[----:B-1----:R-:W-:Y:S06]  /*9130*/  @P2 BRA `(.L_x_10729) ;  /* 0x0000000000042947 */ /* 0x002fec0003800000 */
[----:B------:R-:W-:Y:S01]  /*9140*/  BPT.TRAP 0x1 ;  /* 0x000000040000795c */ /* 0x000fe20000300000 */
.L_x_10729:
[----:B------:R-:W-:Y:S01]  /*9150*/  PLOP3.LUT P3, PT, PT, PT, UP0, 0x40, 0x0 ;  /* 0x000000000000781c */ /* 0x000fe20003f6e808 */
[----:B------:R0:W1:-:S12]  /*9160*/  SYNCS.PHASECHK.TRANS64.TRYWAIT P2, [UR27+0x22850], R8 ;  /* 0x02285008ff0075a7 */ /* 0x000058000804015b */
[----:B0-----:R-:W-:Y:S05]  /*9170*/  @P3 BRA `(.L_x_10730) ;  /* 0x0000000000043947 */ /* 0x001fea0003800000 */
[----:B------:R-:W-:Y:S01]  /*9180*/  BPT.TRAP 0x1 ;  /* 0x000000040000795c */ /* 0x000fe20000300000 */
.L_x_10730:
[----:B-1----:R-:W-:Y:S05]  /*9190*/  @P2 BRA `(.L_x_10731) ;  /* 0x0000000000082947 */ /* 0x002fea0003800000 */
[----:B------:R-:W0:Y:S02]  /*91a0*/  SYNCS.PHASECHK.TRANS64.TRYWAIT P2, [UR27+0x22850], R8 ;  /* 0x02285008ff0075a7 */ /* 0x000e24000804015b */
[----:B0-----:R-:W-:Y:S05]  /*91b0*/  @!P2 BRA `(.L_x_10732) ;  /* 0x000000a000d4a947 */ /* 0x001fea0003800000 */
.L_x_10731:
[----:B------:R1:W-:Y:S01]  /*91c0*/  BAR.SYNC.DEFER_BLOCKING R7, 0x100 ;  /* 0x000400070000751d */ /* 0x0003e20000010000 */
[----:B------:R-:W-:Y:S01]  /*91d0*/  UIMAD UR11, UR4, 0xc00, UR24 ;  /* 0x00000c00040b78a4 */ /* 0x000fe2000f8e0218 */
[----:B0-----:R-:W-:Y:S02]  /*91e0*/  @!P0 VIADD R179, R179, 0x22860 ;  /* 0x00022860b3b38836 */ /* 0x001fe40000000000 */
[----:B------:R-:W-:Y:S02]  /*91f0*/  IMAD.MOV.U32 R201, RZ, RZ, R10 ;  /* 0x000000ffffc97224 */ /* 0x000fe400078e000a */
[----:B------:R-:W-:Y:S01]  /*9200*/  UMOV UR15, 0x40000040 ;  /* 0x40000040000f7882 */ /* 0x000fe20000000000 */
[----:B------:R-:W-:Y:S01]  /*9210*/  @!P0 PRMT R179, RZ, 0x654, R179 ;  /* 0x00000654ffb38816 */ /* 0x000fe200000000b3 */
[----:B------:R-:W-:Y:S01]  /*9220*/  UMOV UR14, UR11 ;  /* 0x0000000b000e7c82 */ /* 0x000fe20008000000 */
        /* <DEDUP_REMOVED lines=36> */
.L_x_10724:
[----:B------:R-:W-:-:S13]  /*9470*/  ISETP.GE.AND P1, PT, R9, UR37, PT ;  /* 0x0000002509007c0c */ /* 0x000fda000bf26270 */
[----:B------:R-:W-:Y:S05]  /*9480*/  @!P1 BRA `(.L_x_10734) ;  /* 0x0000002c00f49947 */ /* 0x000fea0003800000 */
[----:B------:R-:W-:Y:S01]  /*9490*/  IMAD.MOV.U32 R13, RZ, RZ, R10 ;  /* 0x000000ffff0d7224 */ /* 0x000fe200078e000a */
[----:B------:R-:W-:Y:S01]  /*94a0*/  ULDC UR26, c[0x0][0x9e4] ;  /* 0x00027900001a7ab9 */ /* 0x000fe20000000800 */
[----:B--2---:R-:W-:Y:S01]  /*94b0*/  IMAD.MOV.U32 R12, RZ, RZ, R0 ;  /* 0x000000ffff0c7224 */ /* 0x004fe200078e0000 */
[----:B------:R-:W-:Y:S01]  /*94c0*/  ULDC UR27, c[0x0][0x288] ;  /* 0x0000a200001b7ab9 */ /* 0x000fe20000000800 */
[----:B------:R-:W-:Y:S01]  /*94d0*/  ULDC UR28, c[0x0][0x2f0] ;  /* 0x0000bc00001c7ab9 */ /* 0x000fe20000000800 */
[----:B------:R-:W-:Y:S01]  /*94e0*/  ULDC UR25, c[0x0][0x988] ;  /* 0x0002620000197ab9 */ /* 0x000fe20000000800 */
[----:B------:R-:W-:-:S05]  /*94f0*/  ULDC UR29, c[0x0][0x9e0] ;  /* 0x00027800001d7ab9 */ /* 0x000fca0000000800 */
.L_x_10751:
[----:B------:R-:W-:Y:S01]  /*9500*/  UIADD3 UR4, UR4, 0x1, URZ ;  /* 0x0000000104047890 */ /* 0x000fe2000fffe03f */
[----:B------:R-:W-:-:S03]  /*9510*/  PLOP3.LUT P1, PT, PT, PT, UP0, 0x40, 0x0 ;  /* 0x000000000000781c */ /* 0x000fc60003f2e808 */
[----:B------:R-:W-:-:S04]  /*9520*/  UISETP.NE.AND UP3, UPT, UR4, 0x2, UPT ;  /* 0x000000020400788c */ /* 0x000fc8000bf65270 */
[----:B------:R-:W-:Y:S02]  /*9530*/  USEL UR10, URZ, 0x1, UP3 ;  /* 0x000000013f0a7887 */ /* 0x000fe40009800000 */
[----:B------:R-:W-:Y:S02]  /*9540*/  USEL UR4, UR4, URZ, UP3 ;  /* 0x0000003f04047287 */ /* 0x000fe40009800000 */
[----:B------:R-:W-:Y:S02]  /*9550*/  ULOP3.LUT UR5, UR5, UR10, URZ, 0x3c, !UPT ;  /* 0x0000000a05057292 */ /* 0x000fe4000f8e3c3f */
[----:B0--3--:R-:W-:Y:S10]  /*9560*/  @P1 BRA `(.L_x_10735) ;  /* 0x0000000000041947 */ /* 0x009ff40003800000 */
[----:B------:R-:W-:Y:S01]  /*9570*/  BPT.TRAP 0x1 ;  /* 0x000000040000795c */ /* 0x000fe20000300000 */
.L_x_10735:
[----:B------:R-:W-:Y:S01]  /*9580*/  PLOP3.LUT P2, PT, PT, PT, UP0, 0x40, 0x0 ;  /* 0x000000000000781c */ /* 0x000fe20003f4e808 */
[----:B------:R-:W-:Y:S01]  /*9590*/  ULEA UR30, UR4, UR38, 0x3 ;  /* 0x00000026041e7291 */ /* 0x000fe2000f8e183f */
[----:B------:R-:W-:-:S05]  /*95a0*/  IMAD.U32 R11, RZ, RZ, UR5 ;  /* 0x00000005ff0b7e24 */ /* 0x000fca000f8e00ff */
[----:B------:R-:W-:-:S04]  /*95b0*/  SHF.L.U32 R11, R11, 0x1f, RZ ;  /* 0x0000001f0b0b7819 */ /* 0x000fc800000006ff */
[----:B------:R0:W2:Y:S02]  /*95c0*/  SYNCS.PHASECHK.TRANS64.TRYWAIT P1, [UR30+0x22830], R11 ;  /* 0x0228300bff0075a7 */ /* 0x0000a4000802015e */
[----:B------:R-:W-:Y:S05]  /*95d0*/  @P2 BRA `(.L_x_10736) ;  /* 0x0000000000042947 */ /* 0x000fea0003800000 */
[----:B------:R-:W-:Y:S01]  /*95e0*/  BPT.TRAP 0x1 ;  /* 0x000000040000795c */ /* 0x000fe20000300000 */
.L_x_10736:
[----:B--2---:R-:W-:Y:S05]  /*95f0*/  @P1 BRA `(.L_x_10737) ;  /* 0x0000000000081947 */ /* 0x004fea0003800000 */
[----:B------:R-:W2:Y:S02]  /*9600*/  SYNCS.PHASECHK.TRANS64.TRYWAIT P1, [UR30+0x22830], R11 ;  /* 0x0228300bff0075a7 */ /* 0x000ea4000802015e */
[----:B--2---:R-:W-:Y:S05]  /*9610*/  @!P1 BRA `(.L_x_10738) ;  /* 0x0000009c00d09947 */ /* 0x004fea0003800000 */
.L_x_10737:
[----:B------:R-:W-:Y:S01]  /*9620*/  UIMAD UR22, UR4, 0x300, UR6 ;  /* 0x00000300041678a4 */ /* 0x000fe2000f8e0206 */
[----:B-1----:R-:W-:Y:S01]  /*9630*/  WARPGROUP.ARRIVE ;  /* 0x00000000000079c5 */ /* 0x002fe20000000000 */
[----:B------:R-:W-:Y:S01]  /*9640*/  UMOV UR23, 0x40000040 ;  /* 0x4000004000177882 */ /* 0x000fe20000000000 */
[----:B------:R-:W-:Y:S01]  /*9650*/  UMOV UR11, 0x40000040 ;  /* 0x40000040000b7882 */ /* 0x000fe20000000000 */
[----:B------:R-:W-:Y:S01]  /*9660*/  UIADD3 UR10, UR22, 0x2, URZ ;  /* 0x00000002160a7890 */ /* 0x000fe2000fffe03f */
[----:B------:R-:W-:Y:S01]  /*9670*/  PLOP3.LUT P1, PT, PT, PT, UP1, 0x80, 0x0 ;  /* 0x000000000000781c */ /* 0x000fe20003f2f018 */
[----:B------:R-:W-:Y:S01]  /*9680*/  UIADD3 UR14, UR22, 0x4, URZ ;  /* 0x00000004160e7890 */ /* 0x000fe2000fffe03f */
[----:B------:R-:W-:Y:S01]  /*9690*/  PLOP3.LUT P2, PT, PT, PT, UP1, 0x80, 0x0 ;  /* 0x000000000000781c */ /* 0x000fe20003f4f018 */
[----:B------:R-:W-:Y:S01]  /*96a0*/  UMOV UR15, 0x40000040 ;  /* 0x40000040000f7882 */ /* 0x000fe20000000000 */
[----:B------:R-:W-:Y:S01]  /*96b0*/  HGMMA.64x96x16.F32 R152, gdesc[UR20], RZ, !UPT, gsb0 ;  /* 0x01600000149879f0 */ /* 0x000fe2000c0008ff */
[----:B------:R-:W-:Y:S01]  /*96c0*/  UIADD3 UR18, UR22, 0x6, URZ ;  /* 0x0000000616127890 */ /* 0x000fe2000fffe03f */
[----:B------:R-:W-:Y:S01]  /*96d0*/  IMAD.MOV.U32 R14, RZ, RZ, R6 ;  /* 0x000000ffff0e7224 */ /* 0x000fe200078e0006 */
[----:B------:R-:W-:Y:S01]  /*96e0*/  UMOV UR19, 0x40000040 ;  /* 0x4000004000137882 */ /* 0x000fe20000000000 */
[----:B------:R-:W-:-:S02]  /*96f0*/  IMAD.U32 R8, RZ, RZ, UR30 ;  /* 0x0000001eff087e24 */ /* 0x000fc4000f8e00ff */
[----:B------:R-:W-:-:S04]  /*9700*/  IMAD R201, R9, -0x60, RZ ;  /* 0xffffffa009c97824 */ /* 0x000fc800078e02ff */
[----:B------:R-:W-:-:S04]  /*9710*/  VIADD R10, R201, 0x1 ;  /* 0x00000001c90a7836 */ /* 0x000fc80000000000 */
[----:B------:R-:W-:Y:S01]  /*9720*/  IMAD R15, R5, -0x2, R10 ;  /* 0xfffffffe050f7824 */ /* 0x000fe200078e020a */
[----:B------:R-:W-:Y:S02]  /*9730*/  WARPGROUP.DEPBAR.LE gsb0, 0x0 ;  /* 0x00008000000079c5 */ /* 0x000fe40000010000 */
[----:B------:R-:W-:-:S06]  /*9740*/  WARPGROUP.ARRIVE ;  /* 0x00000000000079c5 */ /* 0x000fcc0000000000 */
[----:B------:R-:W-:Y:S01]  /*9750*/  HGMMA.64x96x16.F32 R152, gdesc[UR8], R152, gsb0 ;  /* 0x01600000089879f0 */ /* 0x000fe20008000898 */
[----:B------:R-:W-:Y:S02]  /*9760*/  @UP1 ULDC UR10, c[0x0][0x44c] ;  /* 0x00011300000a1ab9 */ /* 0x000fe40000000800 */
[----:B--2---:R-:W-:Y:S01]  /*9770*/  @P1 IMAD.HI.U32 R0, R6, UR10, RZ ;  /* 0x0000000a06001c27 */ /* 0x004fe2000f8e00ff */
[----:B------:R-:W-:Y:S01]  /*9780*/  @UP1 ULDC UR10, c[0x0][0x450] ;  /* 0x00011400000a1ab9 */ /* 0x000fe20000000800 */
[----:B------:R-:W-:-:S03]  /*9790*/  PLOP3.LUT P1, PT, PT, PT, UP2, 0x40, 0x0 ;  /* 0x000000000000781c */ /* 0x000fc60003f2e828 */
[----:B------:R-:W-:Y:S01]  /*97a0*/  @P2 SHF.R.U32.HI R14, RZ, UR10, R0 ;  /* 0x0000000aff0e2c19 */ /* 0x000fe20008011600 */
[----:B------:R-:W-:-:S04]  /*97b0*/  @!P0 VIADD R0, R8, 0x22840 ;  /* 0x0002284008008836 */ /* 0x000fc80000000000 */
[----:B------:R-:W1:Y:S01]  /*97c0*/  SHFL.IDX PT, R21, R14, RZ, 0x1c1f ;  /* 0x001c1fff0e157589 */ /* 0x000e6200000e0000 */
[----:B------:R-:W-:Y:S01]  /*97d0*/  @!P0 PRMT R0, RZ, 0x654, R0 ;  /* 0x00000654ff008816 */ /* 0x000fe20000000000 */
        /* <DEDUP_REMOVED lines=9> */
[----:B---3--:R-:W-:-:S05]  /*9870*/  IADD3 R0, R15, -UR27, R18 ;  /* 0x8000001b0f007c10 */ /* 0x008fca000fffe012 */
[C---:B------:R-:W-:Y:S02]  /*9880*/  VIADD R22, R0.reuse, UR29 ;  /* 0x0000001d00167c36 */ /* 0x040fe40008000000 */
[----:B------:R-:W-:Y:S02]  /*9890*/  VIADD R23, R0, UR7 ;  /* 0x0000000700177c36 */ /* 0x000fe40008000000 */
[----:B------:R-:W-:Y:S02]  /*98a0*/  VIADD R0, R15, 0xffffffff ;  /* 0xffffffff0f007836 */ /* 0x000fe40000000000 */
[--C-:B-1----:R-:W-:Y:S02]  /*98b0*/  IMAD.IADD R10, R22, 0x1, R21.reuse ;  /* 0x00000001160a7824 */ /* 0x102fe400078e0215 */
[----:B------:R-:W-:Y:S01]  /*98c0*/  IMAD.IADD R15, R23, 0x1, R21 ;  /* 0x00000001170f7824 */ /* 0x000fe200078e0215 */
[----:B--2---:R-:W-:Y:S06]  /*98d0*/  @P1 BRA `(.L_x_10739) ;  /* 0x0000000000581947 */ /* 0x004fec0003800000 */
        /* <DEDUP_REMOVED lines=13> */
.L_x_10741:
[----:B------:R-:W-:-:S05]  /*99b0*/  IMAD.U32 R200, RZ, RZ, UR26 ;  /* 0x0000001affc87e24 */ /* 0x000fca000f8e00ff */
[----:B------:R-:W-:-:S13]  /*99c0*/  ISETP.NE.AND P1, PT, R200, 0x1, PT ;  /* 0x00000001c800780c */ /* 0x000fda0003f25270 */
[----:B------:R-:W1:Y:S02]  /*99d0*/  @P1 LDC.64 R202, c[0x0][0x9e8] ;  /* 0x00027a00ffca1b82 */ /* 0x000e640000000a00 */
[----:B-1----:R-:W-:-:S05]  /*99e0*/  @P1 IMAD.HI.U32 R20, R21, R202, RZ ;  /* 0x000000ca15141227 */ /* 0x002fca00078e00ff */
[----:B------:R-:W-:-:S07]  /*99f0*/  @P1 SHF.R.U32.HI R21, RZ, R203, R20 ;  /* 0x000000cbff151219 */ /* 0x000fce0000011614 */
.L_x_10742:
[----:B------:R-:W-:Y:S05]  /*9a00*/  BSYNC B0 ;  /* 0x0000000000007941 */ /* 0x000fea0003800000 */
.L_x_10740:
[----:B------:R-:W-:-:S05]  /*9a10*/  IMAD R21, R21, R200, R0 ;  /* 0x000000c815157224 */ /* 0x000fca00078e0200 */
[----:B------:R-:W-:Y:S02]  /*9a20*/  VIADDMNMX R10, R21, R200, R10, PT ;  /* 0x000000c8150a7246 */ /* 0x000fe4000380010a */
[----:B------:R-:W-:-:S07]  /*9a30*/  VIMNMX R15, R15, R21, !PT ;  /* 0x000000150f0f7248 */ /* 0x000fce0007fe0100 */
.L_x_10739:
[C---:B------:R-:W-:Y:S02]  /*9a40*/  ISETP.GE.AND P6, PT, R201.reuse, 0xa, PT ;  /* 0x0000000ac900780c */ /* 0x040fe40003fc6270 */
[C---:B------:R-:W-:Y:S02]  /*9a50*/  ISETP.GE.AND P1, PT, R201.reuse, 0x2, PT ;  /* 0x00000002c900780c */ /* 0x040fe40003f26270 */
[C---:B------:R-:W-:Y:S02]  /*9a60*/  ISETP.GE.AND P2, PT, R201.reuse, 0x9, PT ;  /* 0x00000009c900780c */ /* 0x040fe40003f46270 */
[----:B------:R-:W-:Y:S02]  /*9a70*/  ISETP.GE.AND P5, PT, R201, 0x11, PT ;  /* 0x00000011c900780c */ /* 0x000fe40003fa6270 */
[----:B------:R-:W-:Y:S02]  /*9a80*/  LOP3.LUT R17, R17, 0xfffffffb, RZ, 0xc0, !PT ;  /* 0xfffffffb11117812 */ /* 0x000fe400078ec0ff */
[----:B------:R-:W-:-:S02]  /*9a90*/  ISETP.GT.AND P4, PT, R15, 0x1, !P1 ;  /* 0x000000010f00780c */ /* 0x000fc40004f84270 */
[----:B------:R-:W-:Y:S02]  /*9aa0*/  ISETP.GT.AND P3, PT, R15, 0x8, !P2 ;  /* 0x000000080f00780c */ /* 0x000fe40005764270 */
[----:B------:R-:W-:Y:S02]  /*9ab0*/  @P6 LOP3.LUT R17, R17, 0x4, RZ, 0xfc, !PT ;  /* 0x0000000411116812 */ /* 0x000fe400078efcff */
[C---:B------:R-:W-:Y:S02]  /*9ac0*/  ISETP.LT.OR P4, PT, R10.reuse, 0x2, P4 ;  /* 0x000000020a00780c */ /* 0x040fe40002781670 */
[----:B------:R-:W-:Y:S02]  /*9ad0*/  ISETP.LT.OR P3, PT, R10, 0x9, P3 ;  /* 0x000000090a00780c */ /* 0x000fe40001f61670 */
[----:B------:R-:W-:Y:S02]  /*9ae0*/  LOP3.LUT R17, R17, 0xfffffff7, RZ, 0xc0, !PT ;  /* 0xfffffff711117812 */ /* 0x000fe400078ec0ff */
[----:B------:R-:W-:-:S02]  /*9af0*/  FSEL R153, R153, -INF , !P4 ;  /* 0xff80000099997808 */ /* 0x000fc40006000000 */
[----:B------:R-:W-:Y:S02]  /*9b00*/  FSEL R156, R156, -INF , !P3 ;  /* 0xff8000009c9c7808 */ /* 0x000fe40005800000 */
[----:B------:R-:W-:Y:S02]  /*9b10*/  ISETP.GT.AND P4, PT, R15, 0x9, !P6 ;  /* 0x000000090f00780c */ /* 0x000fe40007784270 */
[----:B------:R-:W-:Y:S02]  /*9b20*/  @P5 LOP3.LUT R17, R17, 0x8, RZ, 0xfc, !PT ;  /* 0x0000000811115812 */ /* 0x000fe400078efcff */
[----:B------:R-:W-:Y:S02]  /*9b30*/  ISETP.GT.AND P3, PT, R15, 0x10, !P5 ;  /* 0x000000100f00780c */ /* 0x000fe40006f64270 */
[----:B------:R-:W-:Y:S02]  /*9b40*/  ISETP.GE.AND P5, PT, R201, 0x12, PT ;  /* 0x00000012c900780c */ /* 0x000fe40003fa6270 */
[----:B------:R-:W-:-:S02]  /*9b50*/  ISETP.LT.OR P4, PT, R10, 0xa, P4 ;  /* 0x0000000a0a00780c */ /* 0x000fc40002781670 */
[----:B------:R-:W-:Y:S02]  /*9b60*/  ISETP.LT.OR P3, PT, R10, 0x11, P3 ;  /* 0x000000110a00780c */ /* 0x000fe40001f61670 */
[----:B------:R-:W-:Y:S02]  /*9b70*/  FSEL R157, R157, -INF , !P4 ;  /* 0xff8000009d9d7808 */ /* 0x000fe40006000000 */
[----:B------:R-:W-:Y:S02]  /*9b80*/  ISETP.GE.AND P4, PT, R201, 0x19, PT ;  /* 0x00000019c900780c */ /* 0x000fe40003f86270 */
[----:B------:R-:W-:Y:S02]  /*9b90*/  LOP3.LUT R17, R17, 0xffffffef, RZ, 0xc0, !PT ;  /* 0xffffffef11117812 */ /* 0x000fe400078ec0ff */
[----:B------:R-:W-:Y:S02]  /*9ba0*/  FSEL R160, R160, -INF , !P3 ;  /* 0xff800000a0a07808 */ /* 0x000fe40005800000 */
[----:B------:R-:W-:-:S02]  /*9bb0*/  ISETP.GT.AND P3, PT, R15, 0x11, !P5 ;  /* 0x000000110f00780c */ /* 0x000fc40006f64270 */
[----:B------:R-:W-:Y:S02]  /*9bc0*/  @P5 LOP3.LUT R17, R17, 0x10, RZ, 0xfc, !PT ;  /* 0x0000001011115812 */ /* 0x000fe400078efcff */
[----:B------:R-:W-:Y:S02]  /*9bd0*/  ISETP.LT.OR P3, PT, R10, 0x12, P3 ;  /* 0x000000120a00780c */ /* 0x000fe40001f61670 */
[----:B------:R-:W-:Y:S02]  /*9be0*/  LOP3.LUT R17, R17, 0xfffbffff, RZ, 0xc0, !PT ;  /* 0xfffbffff11117812 */ /* 0x000fe400078ec0ff */
[----:B------:R-:W-:Y:S02]  /*9bf0*/  FSEL R161, R161, -INF , !P3 ;  /* 0xff800000a1a17808 */ /* 0x000fe40005800000 */
[----:B------:R-:W-:Y:S02]  /*9c00*/  @P4 LOP3.LUT R17, R17, 0x40000, RZ, 0xfc, !PT ;  /* 0x0004000011114812 */ /* 0x000fe400078efcff */
[----:B------:R-:W-:-:S02]  /*9c10*/  ISETP.GT.AND P3, PT, R15, 0x18, !P4 ;  /* 0x000000180f00780c */ /* 0x000fc40006764270 */
[----:B------:R-:W-:Y:S02]  /*9c20*/  ISETP.GE.AND P4, PT, R201, 0x1a, PT ;  /* 0x0000001ac900780c */ /* 0x000fe40003f86270 */
[----:B------:R-:W-:Y:S02]  /*9c30*/  ISETP.LT.OR P3, PT, R10, 0x19, P3 ;  /* 0x000000190a00780c */ /* 0x000fe40001f61670 */
[----:B------:R-:W-:Y:S02]  /*9c40*/  LOP3.LUT R17, R17, 0xfffdffff, RZ, 0xc0, !PT ;  /* 0xfffdffff11117812 */ /* 0x000fe400078ec0ff */
        /* <DEDUP_REMOVED lines=99> */
[----:B------:R-:W1:Y:S02]  /*a280*/  SHFL.IDX PT, R15, R14, 0x1, 0x1c1f ;  /* 0x003c1f000e0f7f89 */ /* 0x000e6400000e0000 */
[----:B------:R-:W-:-:S04]  /*a290*/  ISETP.LT.OR P6, PT, R10, 0x5a, P6 ;  /* 0x0000005a0a00780c */ /* 0x000fc800037c1670 */
        /* <DEDUP_REMOVED lines=18> */
.L_x_10745:
[----:B------:R-:W-:-:S05]  /*a3c0*/  IMAD.U32 R22, RZ, RZ, UR26 ;  /* 0x0000001aff167e24 */ /* 0x000fca000f8e00ff */
[----:B------:R-:W-:-:S13]  /*a3d0*/  ISETP.NE.AND P6, PT, R22, 0x1, PT ;  /* 0x000000011600780c */ /* 0x000fda0003fc5270 */
[----:B------:R-:W1:Y:S02]  /*a3e0*/  @P6 LDC.64 R14, c[0x0][0x9e8] ;  /* 0x00027a00ff0e6b82 */ /* 0x000e640000000a00 */
[----:B-1----:R-:W-:-:S05]  /*a3f0*/  @P6 IMAD.HI.U32 R14, R23, R14, RZ ;  /* 0x0000000e170e6227 */ /* 0x002fca00078e00ff */
[----:B------:R-:W-:-:S07]  /*a400*/  @P6 SHF.R.U32.HI R23, RZ, R15, R14 ;  /* 0x0000000fff176219 */ /* 0x000fce000001160e */
.L_x_10746:
[----:B------:R-:W-:Y:S05]  /*a410*/  BSYNC B0 ;  /* 0x0000000000007941 */ /* 0x000fea0003800000 */
.L_x_10744:
[----:B------:R-:W-:-:S05]  /*a420*/  IMAD R23, R23, R22, R0 ;  /* 0x0000001617177224 */ /* 0x000fca00078e0200 */
[----:B------:R-:W-:Y:S02]  /*a430*/  VIADDMNMX R10, R23, R22, R10, PT ;  /* 0x00000016170a7246 */ /* 0x000fe4000380010a */
[----:B------:R-:W-:-:S07]  /*a440*/  VIMNMX R20, R20, R23, !PT ;  /* 0x0000001714147248 */ /* 0x000fce0007fe0100 */
.L_x_10743:
[----:B------:R-:W-:Y:S01]  /*a450*/  ISETP.GT.AND P1, PT, R20, 0x1, !P1 ;  /* 0x000000011400780c */ /* 0x000fe20004f24270 */
[----:B------:R-:W-:Y:S01]  /*a460*/  UMOV UR10, UR25 ;  /* 0x00000019000a7c82 */ /* 0x000fe20008000000 */
[----:B------:R-:W-:Y:S02]  /*a470*/  FMNMX.FTZ R0, R21, R12, !PT ;  /* 0x0000000c15007209 */ /* 0x000fe40007810000 */
[----:B------:R-:W-:Y:S02]  /*a480*/  ISETP.LT.OR P1, PT, R10, 0x2, P1 ;  /* 0x000000020a00780c */ /* 0x000fe40000f21670 */
[----:B------:R-:W-:Y:S02]  /*a490*/  LOP3.LUT P6, RZ, R17, 0x20000, RZ, 0xc0, !PT ;  /* 0x0002000011ff7812 */ /* 0x000fe400078cc0ff */
[----:B------:R-:W-:Y:S02]  /*a4a0*/  FSEL R155, R155, -INF , !P1 ;  /* 0xff8000009b9b7808 */ /* 0x000fe40004800000 */
[----:B------:R-:W-:-:S02]  /*a4b0*/  LOP3.LUT P1, RZ, R17, 0x4, RZ, 0xc0, !PT ;  /* 0x0000000411ff7812 */ /* 0x000fc4000782c0ff */
[C---:B------:R-:W-:Y:S02]  /*a4c0*/  ISETP.GT.AND P2, PT, R20.reuse, 0x8, !P2 ;  /* 0x000000081400780c */ /* 0x040fe40005744270 */
[----:B------:R-:W-:Y:S02]  /*a4d0*/  ISETP.GT.AND P1, PT, R20, 0x9, !P1 ;  /* 0x000000091400780c */ /* 0x000fe40004f24270 */
[----:B------:R-:W-:Y:S02]  /*a4e0*/  FMNMX.FTZ R15, R153, R0, !PT ;  /* 0x00000000990f7209 */ /* 0x000fe40007810000 */
[C---:B------:R-:W-:Y:S02]  /*a4f0*/  ISETP.LT.OR P1, PT, R10.reuse, 0xa, P1 ;  /* 0x0000000a0a00780c */ /* 0x040fe40000f21670 */
[----:B------:R-:W-:Y:S02]  /*a500*/  ISETP.LT.OR P2, PT, R10, 0x9, P2 ;  /* 0x000000090a00780c */ /* 0x000fe40001741670 */
[----:B------:R-:W-:-:S02]  /*a510*/  FSEL R159, R159, -INF , !P1 ;  /* 0xff8000009f9f7808 */ /* 0x000fc40004800000 */
[C---:B------:R-:W-:Y:S02]  /*a520*/  LOP3.LUT P1, RZ, R17.reuse, 0x8, RZ, 0xc0, !PT ;  /* 0x0000000811ff7812 */ /* 0x040fe4000782c0ff */
[----:B------:R-:W-:Y:S02]  /*a530*/  FMNMX.FTZ R0, R156, R15, !PT ;  /* 0x0000000f9c007209 */ /* 0x000fe40007810000 */
[----:B------:R-:W-:Y:S02]  /*a540*/  ISETP.GT.AND P1, PT, R20, 0x10, !P1 ;  /* 0x000000101400780c */ /* 0x000fe40004f24270 */
[----:B------:R-:W-:Y:S02]  /*a550*/  FSEL R158, R158, -INF , !P2 ;  /* 0xff8000009e9e7808 */ /* 0x000fe40005000000 */
[----:B------:R-:W-:Y:S02]  /*a560*/  ISETP.LT.OR P1, PT, R10, 0x11, P1 ;  /* 0x000000110a00780c */ /* 0x000fe40000f21670 */
[----:B------:R-:W-:-:S02]  /*a570*/  LOP3.LUT P2, RZ, R17, 0x10000, RZ, 0xc0, !PT ;  /* 0x0001000011ff7812 */ /* 0x000fc4000784c0ff */
        /* <DEDUP_REMOVED lines=52> */
[----:B------:R-:W1:Y:S01]  /*a8c0*/  SHFL.BFLY PT, R15, R14, 0x2, 0x1f ;  /* 0x0c401f000e0f7f89 */ /* 0x000e6200000e0000 */
[----:B------:R-:W-:Y:S02]  /*a8d0*/  FSEL R178, R178, -INF , !P1 ;  /* 0xff800000b2b27808 */ /* 0x000fe40004800000 */
[----:B------:R-:W-:-:S02]  /*a8e0*/  LOP3.LUT P1, RZ, R17, 0x800, RZ, 0xc0, !PT ;  /* 0x0000080011ff7812 */ /* 0x000fc4000782c0ff */
[----:B------:R-:W-:Y:S02]  /*a8f0*/  LOP3.LUT P2, RZ, R17, 0x40, RZ, 0xc0, !PT ;  /* 0x0000004011ff7812 */ /* 0x000fe4000784c0ff */
[C---:B------:R-:W-:Y:S02]  /*a900*/  ISETP.GT.AND P1, PT, R20.reuse, 0x31, !P1 ;  /* 0x000000311400780c */ /* 0x040fe40004f24270 */
[----:B------:R-:W-:Y:S02]  /*a910*/  ISETP.GT.AND P3, PT, R20, 0x50, !P3 ;  /* 0x000000501400780c */ /* 0x000fe40005f64270 */
[----:B------:R-:W-:Y:S02]  /*a920*/  ISETP.LT.OR P1, PT, R10, 0x32, P1 ;  /* 0x000000320a00780c */ /* 0x000fe40000f21670 */
[----:B------:R-:W-:Y:S02]  /*a930*/  ISETP.GT.AND P4, PT, R20, 0x51, !P4 ;  /* 0x000000511400780c */ /* 0x000fe40006784270 */
[----:B------:R-:W-:-:S02]  /*a940*/  FSEL R179, R179, -INF , !P1 ;  /* 0xff800000b3b37808 */ /* 0x000fc40004800000 */
[----:B------:R-:W-:Y:S02]  /*a950*/  LOP3.LUT P1, RZ, R17, 0x400, RZ, 0xc0, !PT ;  /* 0x0000040011ff7812 */ /* 0x000fe4000782c0ff */
[C---:B------:R-:W-:Y:S02]  /*a960*/  ISETP.GT.AND P5, PT, R20.reuse, 0x58, !P5 ;  /* 0x000000581400780c */ /* 0x040fe40006fa4270 */
[----:B------:R-:W-:Y:S02]  /*a970*/  ISETP.GT.AND P1, PT, R20, 0x38, !P1 ;  /* 0x000000381400780c */ /* 0x000fe40004f24270 */
[C---:B------:R-:W-:Y:S02]  /*a980*/  ISETP.LT.OR P3, PT, R10.reuse, 0x51, P3 ;  /* 0x000000510a00780c */ /* 0x040fe40001f61670 */
[----:B------:R-:W-:Y:S02]  /*a990*/  ISETP.LT.OR P1, PT, R10, 0x39, P1 ;  /* 0x000000390a00780c */ /* 0x000fe40000f21670 */
[----:B-1----:R-:W-:-:S02]  /*a9a0*/  FMNMX.FTZ R15, R14, R15, !PT ;  /* 0x0000000f0e0f7209 */ /* 0x002fc40007810000 */
[----:B------:R-:W-:Y:S02]  /*a9b0*/  FSEL R182, R182, -INF , !P1 ;  /* 0xff800000b6b67808 */ /* 0x000fe40004800000 */
[----:B------:R-:W-:Y:S01]  /*a9c0*/  LOP3.LUT P1, RZ, R17, 0x200, RZ, 0xc0, !PT ;  /* 0x0000020011ff7812 */ /* 0x000fe2000782c0ff */
[----:B------:R-:W1:Y:S01]  /*a9d0*/  SHFL.BFLY PT, R0, R15, 0x1, 0x1f ;  /* 0x0c201f000f007f89 */ /* 0x000e6200000e0000 */
        /* <DEDUP_REMOVED lines=9> */
[----:B------:R-:W-:-:S02]  /*aa70*/  FSEL R198, R198, -INF , !P5 ;  /* 0xff800000c6c67808 */ /* 0x000fc40006800000 */
[----:B------:R-:W-:Y:S02]  /*aa80*/  ISETP.LT.OR P1, PT, R10, 0x41, P1 ;  /* 0x000000410a00780c */ /* 0x000fe40000f21670 */
[----:B-1----:R-:W-:Y:S02]  /*aa90*/  FMNMX.FTZ R0, R15, R0, !PT ;  /* 0x000000000f007209 */ /* 0x002fe40007810000 */
[----:B------:R-:W-:Y:S02]  /*aaa0*/  FSEL R186, R186, -INF , !P1 ;  /* 0xff800000baba7808 */ /* 0x000fe40004800000 */
[----:B------:R-:W-:Y:S01]  /*aab0*/  ISETP.GT.AND P1, PT, R20, 0x41, !P6 ;  /* 0x000000411400780c */ /* 0x000fe20007724270 */
[----:B------:R-:W-:Y:S01]  /*aac0*/  FMUL.FTZ R200, R0, UR10 ;  /* 0x0000000a00c87c20 */ /* 0x000fe20008410000 */
[----:B------:R-:W-:Y:S02]  /*aad0*/  LOP3.LUT P6, RZ, R17, 0x2, RZ, 0xc0, !PT ;  /* 0x0000000211ff7812 */ /* 0x000fe400078cc0ff */
[----:B------:R-:W-:-:S04]  /*aae0*/  ISETP.LT.OR P1, PT, R10, 0x42, P1 ;  /* 0x000000420a00780c */ /* 0x000fc80000f21670 */
[----:B------:R-:W-:Y:S02]  /*aaf0*/  FSEL R187, R187, -INF , !P1 ;  /* 0xff800000bbbb7808 */ /* 0x000fe40004800000 */
[----:B------:R-:W-:Y:S02]  /*ab00*/  ISETP.GT.AND P1, PT, R20, 0x48, !P2 ;  /* 0x000000481400780c */ /* 0x000fe40005724270 */
[----:B------:R-:W-:Y:S02]  /*ab10*/  LOP3.LUT P2, RZ, R17, 0x20, RZ, 0xc0, !PT ;  /* 0x0000002011ff7812 */ /* 0x000fe4000784c0ff */
[----:B------:R-:W-:Y:S02]  /*ab20*/  ISETP.LT.OR P1, PT, R10, 0x49, P1 ;  /* 0x000000490a00780c */ /* 0x000fe40000f21670 */
[----:B------:R-:W-:Y:S02]  /*ab30*/  ISETP.GT.AND P2, PT, R20, 0x49, !P2 ;  /* 0x000000491400780c */ /* 0x000fe40005744270 */
[----:B------:R-:W-:-:S02]  /*ab40*/  FSEL R190, R190, -INF , !P1 ;  /* 0xff800000bebe7808 */ /* 0x000fc40004800000 */
[----:B------:R-:W-:Y:S02]  /*ab50*/  ISETP.GT.AND P1, PT, R20, RZ, !P6 ;  /* 0x000000ff1400720c */ /* 0x000fe40007724270 */
[----:B------:R-:W-:Y:S02]  /*ab60*/  LOP3.LUT P6, RZ, R17, 0x1, RZ, 0xc0, !PT ;  /* 0x0000000111ff7812 */ /* 0x000fe400078cc0ff */
[C---:B------:R-:W-:Y:S02]  /*ab70*/  ISETP.LT.OR P1, PT, R10.reuse, 0x1, P1 ;  /* 0x000000010a00780c */ /* 0x040fe40000f21670 */
[----:B------:R-:W-:Y:S02]  /*ab80*/  ISETP.LT.OR P2, PT, R10, 0x4a, P2 ;  /* 0x0000004a0a00780c */ /* 0x000fe40001741670 */
[----:B------:R-:W-:Y:S02]  /*ab90*/  FSEL R22, R154, -INF , !P1 ;  /* 0xff8000009a167808 */ /* 0x000fe40004800000 */
[----:B------:R-:W-:-:S02]  /*aba0*/  FSETP.NEU.FTZ.AND P1, PT, R0, -INF , PT ;  /* 0xff8000000000780b */ /* 0x000fc40003f3d000 */
[----:B------:R-:W-:Y:S02]  /*abb0*/  FMNMX.FTZ R14, R22, R13, !PT ;  /* 0x0000000d160e7209 */ /* 0x000fe40007810000 */
[----:B------:R-:W-:Y:S02]  /*abc0*/  FSEL R200, R200, RZ, P1 ;  /* 0x000000ffc8c87208 */ /* 0x000fe40000800000 */
[----:B------:R-:W-:Y:S02]  /*abd0*/  ISETP.GT.AND P6, PT, R20, 0x59, !P6 ;  /* 0x000000591400780c */ /* 0x000fe400077c4270 */
[----:B------:R-:W-:Y:S01]  /*abe0*/  FSEL R191, R191, -INF , !P2 ;  /* 0xff800000bfbf7808 */ /* 0x000fe20005000000 */
[--C-:B------:R-:W-:Y:S01]  /*abf0*/  FFMA.FTZ R152, R21, UR10, -R200.reuse ;  /* 0x0000000a15987c23 */ /* 0x100fe200080108c8 */
[----:B------:R-:W-:Y:S01]  /*ac00*/  FMNMX.FTZ R21, R155, R14, !PT ;  /* 0x0000000e9b157209 */ /* 0x000fe20007810000 */
[--C-:B------:R-:W-:Y:S01]  /*ac10*/  FFMA.FTZ R15, R153, UR10, -R200.reuse ;  /* 0x0000000a990f7c23 */ /* 0x100fe200080108c8 */
[--C-:B------:R-:W-:Y:S01]  /*ac20*/  FFMA.FTZ R154, R156, UR10, -R200.reuse ;  /* 0x0000000a9c9a7c23 */ /* 0x100fe200080108c8 */
[--C-:B------:R-:W-:Y:S01]  /*ac30*/  FFMA.FTZ R156, R160, UR10, -R200.reuse ;  /* 0x0000000aa09c7c23 */ /* 0x100fe200080108c8 */
[----:B------:R-:W-:Y:S01]  /*ac40*/  FMNMX.FTZ R14, R158, R21, !PT ;  /* 0x000000159e0e7209 */ /* 0x000fe20007810000 */
[--C-:B------:R-:W-:Y:S01]  /*ac50*/  FFMA.FTZ R164, R164, UR10, -R200.reuse ;  /* 0x0000000aa4a47c23 */ /* 0x100fe200080108c8 */
[----:B------:R-:W-:Y:S01]  /*ac60*/  ISETP.LT.OR P6, PT, R10, 0x5a, P6 ;  /* 0x0000005a0a00780c */ /* 0x000fe200037c1670 */
[--C-:B------:R-:W-:Y:S01]  /*ac70*/  FFMA.FTZ R172, R172, UR10, -R200.reuse ;  /* 0x0000000aacac7c23 */ /* 0x100fe200080108c8 */
[----:B------:R-:W-:Y:S01]  /*ac80*/  FMNMX.FTZ R21, R159, R14, !PT ;  /* 0x0000000e9f157209 */ /* 0x000fe20007810000 */
[----:B------:R-:W-:Y:S01]  /*ac90*/  MUFU.EX2 R152, R152 ;  /* 0x0000009800987308 */ /* 0x000fe20000000800 */
[----:B------:R-:W-:Y:S01]  /*aca0*/  FSEL R199, R199, -INF , !P6 ;  /* 0xff800000c7c77808 */ /* 0x000fe20007000000 */
[--C-:B------:R-:W-:Y:S01]  /*acb0*/  FFMA.FTZ R168, R168, UR10, -R200.reuse ;  /* 0x0000000aa8a87c23 */ /* 0x100fe200080108c8 */
[----:B------:R-:W-:Y:S01]  /*acc0*/  FMNMX.FTZ R14, R162, R21, !PT ;  /* 0x00000015a20e7209 */ /* 0x000fe20007810000 */
[----:B------:R-:W-:-:S03]  /*acd0*/  FFMA.FTZ R21, R157, UR10, -R200 ;  /* 0x0000000a9d157c23 */ /* 0x000fc600080108c8 */
[----:B------:R-:W-:Y:S01]  /*ace0*/  FMNMX.FTZ R23, R163, R14, !PT ;  /* 0x0000000ea3177209 */ /* 0x000fe20007810000 */
[----:B------:R-:W-:Y:S03]  /*acf0*/  MUFU.EX2 R15, R15 ;  /* 0x0000000f000f7308 */ /* 0x000fe60000000800 */
[----:B------:R-:W-:-:S04]  /*ad00*/  FMNMX.FTZ R14, R166, R23, !PT ;  /* 0x00000017a60e7209 */ /* 0x000fc80007810000 */
[----:B------:R-:W-:Y:S01]  /*ad10*/  FMNMX.FTZ R23, R167, R14, !PT ;  /* 0x0000000ea7177209 */ /* 0x000fe20007810000 */
[----:B------:R-:W-:Y:S03]  /*ad20*/  MUFU.EX2 R154, R154 ;  /* 0x0000009a009a7308 */ /* 0x000fe60000000800 */
        /* <DEDUP_REMOVED lines=10> */
[----:B------:R1:W-:Y:S03]  /*add0*/  MUFU.EX2 R14, R164 ;  /* 0x000000a4000e7308 */ /* 0x0003e60000000800 */
[----:B------:R-:W-:-:S04]  /*ade0*/  FMNMX.FTZ R160, R182, R157, !PT ;  /* 0x0000009db6a07209 */ /* 0x000fc80007810000 */
[----:B------:R-:W-:Y:S01]  /*adf0*/  FMNMX.FTZ R157, R183, R160, !PT ;  /* 0x000000a0b79d7209 */ /* 0x000fe20007810000 */
[----:B------:R-:W-:Y:S03]  /*ae00*/  MUFU.EX2 R23, R23 ;  /* 0x0000001700177308 */ /* 0x000fe60000000800 */
[----:B-1----:R-:W-:Y:S01]  /*ae10*/  FMNMX.FTZ R164, R186, R157, !PT ;  /* 0x0000009dbaa47209 */ /* 0x002fe20007810000 */
[--C-:B------:R-:W-:Y:S01]  /*ae20*/  FFMA.FTZ R157, R169, UR10, -R200.reuse ;  /* 0x0000000aa99d7c23 */ /* 0x100fe200080108c8 */
[--C-:B------:R-:W-:Y:S01]  /*ae30*/  FFMA.FTZ R169, R181, UR10, -R200.reuse ;  /* 0x0000000ab5a97c23 */ /* 0x100fe200080108c8 */
[----:B------:R-:W-:Y:S01]  /*ae40*/  FFMA.FTZ R181, R193, UR10, -R200 ;  /* 0x0000000ac1b57c23 */ /* 0x000fe200080108c8 */
[----:B------:R-:W-:Y:S01]  /*ae50*/  FMNMX.FTZ R161, R187, R164, !PT ;  /* 0x000000a4bba17209 */ /* 0x000fe20007810000 */
[----:B------:R-:W-:Y:S03]  /*ae60*/  MUFU.EX2 R153, R153 ;  /* 0x0000009900997308 */ /* 0x000fe60000000800 */
[----:B------:R-:W-:-:S04]  /*ae70*/  FMNMX.FTZ R20, R190, R161, !PT ;  /* 0x000000a1be147209 */ /* 0x000fc80007810000 */
[----:B------:R-:W-:Y:S01]  /*ae80*/  FMNMX.FTZ R161, R191, R20, !PT ;  /* 0x00000014bfa17209 */ /* 0x000fe20007810000 */
[----:B------:R1:W-:Y:S03]  /*ae90*/  MUFU.EX2 R160, R168 ;  /* 0x000000a800a07308 */ /* 0x0003e60000000800 */
[----:B------:R-:W-:Y:S01]  /*aea0*/  FMNMX.FTZ R164, R194, R161, !PT ;  /* 0x000000a1c2a47209 */ /* 0x000fe20007810000 */
[--C-:B------:R-:W-:Y:S01]  /*aeb0*/  FFMA.FTZ R161, R173, UR10, -R200.reuse ;  /* 0x0000000aada17c23 */ /* 0x100fe200080108c8 */
[--C-:B------:R-:W-:Y:S02]  /*aec0*/  FFMA.FTZ R173, R185, UR10, -R200.reuse ;  /* 0x0000000ab9ad7c23 */ /* 0x100fe400080108c8 */
[----:B------:R-:W-:Y:S01]  /*aed0*/  FMNMX.FTZ R165, R195, R164, !PT ;  /* 0x000000a4c3a57209 */ /* 0x000fe20007810000 */
[----:B------:R2:W-:Y:S01]  /*aee0*/  MUFU.EX2 R20, R172 ;  /* 0x000000ac00147308 */ /* 0x0005e20000000800 */
[--C-:B------:R-:W-:Y:S01]  /*aef0*/  FFMA.FTZ R164, R176, UR10, -R200.reuse ;  /* 0x0000000ab0a47c23 */ /* 0x100fe200080108c8 */
[--C-:B------:R-:W-:Y:S01]  /*af00*/  FFMA.FTZ R176, R188, UR10, -R200.reuse ;  /* 0x0000000abcb07c23 */ /* 0x100fe200080108c8 */
[----:B------:R-:W-:Y:S01]  /*af10*/  FMNMX.FTZ R10, R198, R165, !PT ;  /* 0x000000a5c60a7209 */ /* 0x000fe20007810000 */
[--C-:B------:R-:W-:Y:S01]  /*af20*/  FFMA.FTZ R165, R177, UR10, -R200.reuse ;  /* 0x0000000ab1a57c23 */ /* 0x100fe200080108c8 */
[--C-:B------:R-:W-:Y:S01]  /*af30*/  FFMA.FTZ R188, R196, UR10, -R200.reuse ;  /* 0x0000000ac4bc7c23 */ /* 0x100fe200080108c8 */
[--C-:B-1----:R-:W-:Y:S01]  /*af40*/  FFMA.FTZ R168, R180, UR10, -R200.reuse ;  /* 0x0000000ab4a87c23 */ /* 0x102fe200080108c8 */
[----:B------:R-:W-:Y:S01]  /*af50*/  FMNMX.FTZ R10, R199, R10, !PT ;  /* 0x0000000ac70a7209 */ /* 0x000fe20007810000 */
[----:B------:R-:W-:Y:S01]  /*af60*/  MUFU.EX2 R157, R157 ;  /* 0x0000009d009d7308 */ /* 0x000fe20000000800 */
[--C-:B--2---:R-:W-:Y:S01]  /*af70*/  FFMA.FTZ R172, R184, UR10, -R200.reuse ;  /* 0x0000000ab8ac7c23 */ /* 0x104fe200080108c8 */
[----:B------:R-:W-:-:S02]  /*af80*/  FFMA.FTZ R180, R192, UR10, -R200 ;  /* 0x0000000ac0b47c23 */ /* 0x000fc400080108c8 */
[----:B------:R-:W1:Y:S04]  /*af90*/  SHFL.BFLY PT, R177, R10, 0x2, 0x1f ;  /* 0x0c401f000ab17f89 */ /* 0x000e6800000e0000 */
[----:B------:R-:W-:Y:S08]  /*afa0*/  MUFU.EX2 R161, R161 ;  /* 0x000000a100a17308 */ /* 0x000ff00000000800 */
[----:B------:R-:W-:Y:S08]  /*afb0*/  MUFU.EX2 R164, R164 ;  /* 0x000000a400a47308 */ /* 0x000ff00000000800 */
[----:B------:R-:W-:Y:S01]  /*afc0*/  MUFU.EX2 R165, R165 ;  /* 0x000000a500a57308 */ /* 0x000fe20000000800 */
[----:B-1----:R-:W-:Y:S01]  /*afd0*/  FMNMX.FTZ R184, R10, R177, !PT ;  /* 0x000000b10ab87209 */ /* 0x002fe20007810000 */
[----:B------:R-:W-:Y:S01]  /*afe0*/  FFMA.FTZ R177, R189, UR10, -R200 ;  /* 0x0000000abdb17c23 */ /* 0x000fe200080108c8 */
[----:B------:R-:W-:-:S05]  /*aff0*/  FSEL R189, R0, RZ, P1 ;  /* 0x000000ff00bd7208 */ /* 0x000fca0000800000 */
[----:B------:R-:W-:Y:S01]  /*b000*/  MUFU.EX2 R168, R168 ;  /* 0x000000a800a87308 */ /* 0x000fe20000000800 */
[----:B------:R-:W1:Y:S01]  /*b010*/  SHFL.BFLY PT, R185, R184, 0x1, 0x1f ;  /* 0x0c201f00b8b97f89 */ /* 0x000e6200000e0000 */
[----:B------:R-:W-:-:S06]  /*b020*/  FADD.FTZ R189, -R189, R12 ;  /* 0x0000000cbdbd7221 */ /* 0x000fcc0000010100 */
[----:B------:R-:W-:Y:S08]  /*b030*/  MUFU.EX2 R169, R169 ;  /* 0x000000a900a97308 */ /* 0x000ff00000000800 */
[----:B------:R-:W-:Y:S08]  /*b040*/  MUFU.EX2 R172, R172 ;  /* 0x000000ac00ac7308 */ /* 0x000ff00000000800 */
[----:B------:R-:W-:Y:S01]  /*b050*/  MUFU.EX2 R173, R173 ;  /* 0x000000ad00ad7308 */ /* 0x000fe20000000800 */
[----:B-1----:R-:W-:Y:S01]  /*b060*/  FMNMX.FTZ R10, R184, R185, !PT ;  /* 0x000000b9b80a7209 */ /* 0x002fe20007810000 */
[----:B------:R-:W-:Y:S01]  /*b070*/  FMUL.FTZ R185, R189, UR10 ;  /* 0x0000000abdb97c20 */ /* 0x000fe20008410000 */
[----:B------:R-:W-:-:S02]  /*b080*/  FFMA.FTZ R189, R197, UR10, -R200 ;  /* 0x0000000ac5bd7c23 */ /* 0x000fc400080108c8 */
[C---:B------:R-:W-:Y:S01]  /*b090*/  FSETP.NEU.FTZ.AND P1, PT, R10.reuse, -INF , PT ;  /* 0xff8000000a00780b */ /* 0x040fe20003f3d000 */
[----:B------:R-:W-:Y:S02]  /*b0a0*/  FMUL.FTZ R196, R10, UR10 ;  /* 0x0000000a0ac47c20 */ /* 0x000fe40008410000 */
[----:B------:R-:W1:Y:S03]  /*b0b0*/  MUFU.EX2 R185, R185 ;  /* 0x000000b900b97308 */ /* 0x000e660000000800 */
[----:B------:R-:W-:-:S05]  /*b0c0*/  FSEL R196, R196, RZ, P1 ;  /* 0x000000ffc4c47208 */ /* 0x000fca0000800000 */
        /* <DEDUP_REMOVED lines=9> */
[----:B-1----:R-:W-:Y:S01]  /*b160*/  FFMA.FTZ R184, R185, R3, R152 ;  /* 0x00000003b9b87223 */ /* 0x002fe20000010098 */
[----:B------:R-:W-:Y:S01]  /*b170*/  F2FP.F16.F32.PACK_AB R152, R15, R152 ;  /* 0x000000980f98723e */ /* 0x000fe200000000ff */
[----:B------:R-:W1:Y:S01]  /*b180*/  MUFU.EX2 R177, R177 ;  /* 0x000000b100b17308 */ /* 0x000e620000000800 */
[----:B------:R-:W-:Y:S01]  /*b190*/  FFMA.FTZ R179, R179, UR10, -R196 ;  /* 0x0000000ab3b37c23 */ /* 0x000fe200080108c4 */
[----:B------:R-:W-:Y:S01]  /*b1a0*/  FADD.FTZ R3, R15, R184 ;  /* 0x000000b80f037221 */ /* 0x000fe20000010000 */
[--C-:B------:R-:W-:Y:S01]  /*b1b0*/  FFMA.FTZ R184, R159, UR10, -R196.reuse ;  /* 0x0000000a9fb87c23 */ /* 0x100fe200080108c4 */
[--C-:B------:R-:W-:Y:S01]  /*b1c0*/  FFMA.FTZ R159, R162, UR10, -R196.reuse ;  /* 0x0000000aa29f7c23 */ /* 0x100fe200080108c4 */
[--C-:B------:R-:W-:Y:S01]  /*b1d0*/  FFMA.FTZ R182, R182, UR10, -R196.reuse ;  /* 0x0000000ab6b67c23 */ /* 0x100fe200080108c4 */
[----:B------:R-:W-:Y:S01]  /*b1e0*/  FADD.FTZ R158, R154, R3 ;  /* 0x000000039a9e7221 */ /* 0x000fe20000010000 */
[----:B------:R-:W-:Y:S01]  /*b1f0*/  F2FP.F16.F32.PACK_AB R154, R21, R154 ;  /* 0x0000009a159a723e */ /* 0x000fe200000000ff */
        /* <DEDUP_REMOVED lines=12> */
[----:B------:R-:W-:Y:S01]  /*b2c0*/  FFMA.FTZ R198, R198, UR10, -R196 ;  /* 0x0000000ac6c67c23 */ /* 0x000fe200080108c4 */
[----:B------:R-:W-:Y:S01]  /*b2d0*/  F2FP.F16.F32.PACK_AB R156, R23, R156 ;  /* 0x0000009c179c723e */ /* 0x000fe200000000ff */
[----:B------:R-:W-:Y:S01]  /*b2e0*/  FADD.FTZ R158, R14, R3 ;  /* 0x000000030e9e7221 */ /* 0x000fe20000010000 */
[-C--:B------:R-:W-:Y:S01]  /*b2f0*/  FMUL.FTZ R24, R24, R185.reuse ;  /* 0x000000b918187220 */ /* 0x080fe20000410000 */
[----:B------:R3:W-:Y:S01]  /*b300*/  MUFU.EX2 R12, R188 ;  /* 0x000000bc000c7308 */ /* 0x0007e20000000800 */
[-C--:B------:R-:W-:Y:S01]  /*b310*/  FMUL.FTZ R25, R25, R185.reuse ;  /* 0x000000b919197220 */ /* 0x080fe20000410000 */
[----:B------:R-:W-:Y:S01]  /*b320*/  FADD.FTZ R3, R153, R158 ;  /* 0x0000009e99037221 */ /* 0x000fe20000010000 */
[-C--:B------:R-:W-:Y:S01]  /*b330*/  FMUL.FTZ R28, R28, R185.reuse ;  /* 0x000000b91c1c7220 */ /* 0x080fe20000410000 */
[-C--:B------:R-:W-:Y:S01]  /*b340*/  FMUL.FTZ R29, R29, R185.reuse ;  /* 0x000000b91d1d7220 */ /* 0x080fe20000410000 */
[-C--:B------:R-:W-:Y:S01]  /*b350*/  FMUL.FTZ R32, R32, R185.reuse ;  /* 0x000000b920207220 */ /* 0x080fe20000410000 */
[----:B------:R-:W-:Y:S01]  /*b360*/  FADD.FTZ R158, R160, R3 ;  /* 0x00000003a09e7221 */ /* 0x000fe20000010000 */
[----:B------:R-:W-:Y:S01]  /*b370*/  F2FP.F16.F32.PACK_AB R160, R157, R160 ;  /* 0x000000a09da0723e */ /* 0x000fe200000000ff */
[----:B------:R-:W-:Y:S01]  /*b380*/  MUFU.EX2 R193, R193 ;  /* 0x000000c100c17308 */ /* 0x000fe20000000800 */
[----:B---3--:R-:W-:Y:S01]  /*b390*/  FFMA.FTZ R188, R163, UR10, -R196 ;  /* 0x0000000aa3bc7c23 */ /* 0x008fe200080108c4 */
[----:B------:R-:W-:Y:S01]  /*b3a0*/  FADD.FTZ R3, R157, R158 ;  /* 0x0000009e9d037221 */ /* 0x000fe20000010000 */
[----:B------:R-:W-:Y:S01]  /*b3b0*/  FSEL R158, R10, RZ, P1 ;  /* 0x000000ff0a9e7208 */ /* 0x000fe20000800000 */
[----:B------:R-:W-:Y:S01]  /*b3c0*/  FFMA.FTZ R163, R166, UR10, -R196 ;  /* 0x0000000aa6a37c23 */ /* 0x000fe200080108c4 */
[----:B------:R-:W-:Y:S01]  /*b3d0*/  F2FP.F16.F32.PACK_AB R166, R169, R168 ;  /* 0x000000a8a9a6723e */ /* 0x000fe200000000ff */
[----:B------:R-:W-:Y:S01]  /*b3e0*/  FADD.FTZ R162, R20, R3 ;  /* 0x0000000314a27221 */ /* 0x000fe20000010000 */
[----:B------:R-:W-:Y:S01]  /*b3f0*/  PLOP3.LUT P1, PT, PT, PT, UP0, 0x40, 0x0 ;  /* 0x000000000000781c */ /* 0x000fe20003f2e808 */
[----:B------:R-:W-:Y:S01]  /*b400*/  FADD.FTZ R3, -R158, R13 ;  /* 0x0000000d9e037221 */ /* 0x000fe20000010100 */
[----:B------:R-:W3:Y:S01]  /*b410*/  MUFU.EX2 R22, R22 ;  /* 0x0000001600167308 */ /* 0x000ee20000000800 */
[----:B------:R-:W-:Y:S01]  /*b420*/  FADD.FTZ R197, R161, R162 ;  /* 0x000000a2a1c57221 */ /* 0x000fe20000010000 */
[--C-:B------:R-:W-:Y:S01]  /*b430*/  FFMA.FTZ R13, R170, UR10, -R196.reuse ;  /* 0x0000000aaa0d7c23 */ /* 0x100fe200080108c4 */
[----:B-1----:R-:W-:Y:S01]  /*b440*/  F2FP.F16.F32.PACK_AB R170, R177, R176 ;  /* 0x000000b0b1aa723e */ /* 0x002fe200000000ff */
[----:B------:R-:W-:Y:S01]  /*b450*/  FFMA.FTZ R196, R199, UR10, -R196 ;  /* 0x0000000ac7c47c23 */ /* 0x000fe200080108c4 */
[----:B------:R-:W-:Y:S01]  /*b460*/  FADD.FTZ R158, R164, R197 ;  /* 0x000000c5a49e7221 */ /* 0x000fe20000010000 */
[----:B------:R-:W-:Y:S01]  /*b470*/  F2FP.F16.F32.PACK_AB R162, R161, R20 ;  /* 0x00000014a1a2723e */ /* 0x000fe200000000ff */
[-C--:B------:R-:W-:Y:S01]  /*b480*/  FMUL.FTZ R33, R33, R185.reuse ;  /* 0x000000b921217220 */ /* 0x080fe20000410000 */
[----:B------:R-:W-:Y:S01]  /*b490*/  MUFU.EX2 R155, R155 ;  /* 0x0000009b009b7308 */ /* 0x000fe20000000800 */
[C---:B------:R-:W-:Y:S01]  /*b4a0*/  FADD.FTZ R197, R165.reuse, R158 ;  /* 0x0000009ea5c57221 */ /* 0x040fe20000010000 */
[----:B------:R-:W-:Y:S01]  /*b4b0*/  F2FP.F16.F32.PACK_AB R164, R165, R164 ;  /* 0x000000a4a5a4723e */ /* 0x000fe200000000ff */
[-C--:B------:R-:W-:Y:S01]  /*b4c0*/  FMUL.FTZ R36, R36, R185.reuse ;  /* 0x000000b924247220 */ /* 0x080fe20000410000 */
[-C--:B------:R-:W-:Y:S01]  /*b4d0*/  FMUL.FTZ R37, R37, R185.reuse ;  /* 0x000000b925257220 */ /* 0x080fe20000410000 */
[----:B------:R-:W-:Y:S01]  /*b4e0*/  FADD.FTZ R158, R168, R197 ;  /* 0x000000c5a89e7221 */ /* 0x000fe20000010000 */
[----:B------:R-:W-:Y:S01]  /*b4f0*/  F2FP.F16.F32.PACK_AB R168, R173, R172 ;  /* 0x000000acada8723e */ /* 0x000fe200000000ff */
[-C--:B------:R-:W-:Y:S01]  /*b500*/  FMUL.FTZ R40, R40, R185.reuse ;  /* 0x000000b928287220 */ /* 0x080fe20000410000 */
[----:B------:R-:W-:Y:S01]  /*b510*/  MUFU.EX2 R184, R184 ;  /* 0x000000b800b87308 */ /* 0x000fe20000000800 */
[----:B------:R-:W-:Y:S01]  /*b520*/  FADD.FTZ R197, R169, R158 ;  /* 0x0000009ea9c57221 */ /* 0x000fe20000010000 */
[-C--:B------:R-:W-:Y:S01]  /*b530*/  FMUL.FTZ R41, R41, R185.reuse ;  /* 0x000000b929297220 */ /* 0x080fe20000410000 */
[-C--:B------:R-:W-:Y:S01]  /*b540*/  FMUL.FTZ R44, R44, R185.reuse ;  /* 0x000000b92c2c7220 */ /* 0x080fe20000410000 */
[-C--:B------:R-:W-:Y:S01]  /*b550*/  FMUL.FTZ R45, R45, R185.reuse ;  /* 0x000000b92d2d7220 */ /* 0x080fe20000410000 */
[----:B------:R-:W-:Y:S01]  /*b560*/  FADD.FTZ R158, R172, R197 ;  /* 0x000000c5ac9e7221 */ /* 0x000fe20000010000 */
[----:B--2---:R-:W-:Y:S01]  /*b570*/  F2FP.F16.F32.PACK_AB R172, R181, R180 ;  /* 0x000000b4b5ac723e */ /* 0x004fe200000000ff */
        /* <DEDUP_REMOVED lines=12> */
[----:B------:R-:W-:Y:S01]  /*b640*/  FMUL.FTZ R60, R60, R185 ;  /* 0x000000b93c3c7220 */ /* 0x000fe20000410000 */
[----:B---3--:R-:W-:Y:S01]  /*b650*/  F2FP.F16.F32.PACK_AB R153, R22, R193 ;  /* 0x000000c11699723e */ /* 0x008fe200000000ff */
[----:B------:R-:W-:Y:S01]  /*b660*/  FADD.FTZ R14, R180, R21 ;  /* 0x00000015b40e7221 */ /* 0x000fe20000010000 */
[-C--:B------:R-:W-:Y:S01]  /*b670*/  FMUL.FTZ R61, R61, R185.reuse ;  /* 0x000000b93d3d7220 */ /* 0x080fe20000410000 */
[-C--:B------:R-:W-:Y:S01]  /*b680*/  FMUL.FTZ R64, R64, R185.reuse ;  /* 0x000000b940407220 */ /* 0x080fe20000410000 */
[----:B------:R-:W2:Y:S01]  /*b690*/  MUFU.EX2 R188, R188 ;  /* 0x000000bc00bc7308 */ /* 0x000ea20000000800 */
[----:B------:R-:W-:Y:S01]  /*b6a0*/  FADD.FTZ R21, R181, R14 ;  /* 0x0000000eb5157221 */ /* 0x000fe20000010000 */
[----:B------:R-:W-:Y:S01]  /*b6b0*/  FMUL.FTZ R14, R3, UR10 ;  /* 0x0000000a030e7c20 */ /* 0x000fe20008410000 */
[-C--:B------:R-:W-:Y:S01]  /*b6c0*/  FMUL.FTZ R65, R65, R185.reuse ;  /* 0x000000b941417220 */ /* 0x080fe20000410000 */
[-C--:B------:R-:W-:Y:S01]  /*b6d0*/  FMUL.FTZ R68, R68, R185.reuse ;  /* 0x000000b944447220 */ /* 0x080fe20000410000 */
[----:B-1----:R-:W-:Y:S01]  /*b6e0*/  FADD.FTZ R174, R12, R21 ;  /* 0x000000150cae7221 */ /* 0x002fe20000010000 */
        /* <DEDUP_REMOVED lines=19> */
[----:B-1----:R-:W-:Y:S01]  /*b820*/  FFMA.FTZ R21, R14, R2, R193 ;  /* 0x000000020e157223 */ /* 0x002fe200000100c1 */
        /* <DEDUP_REMOVED lines=16> */
[----:B--2---:R-:W-:Y:S01]  /*b930*/  F2FP.F16.F32.PACK_AB R159, R192, R163 ;  /* 0x000000a3c09f723e */ /* 0x004fe200000000ff */
        /* <DEDUP_REMOVED lines=14> */
[----:B-1----:R-:W-:Y:S01]  /*ba20*/  FADD.FTZ R21, R13, R180 ;  /* 0x000000b40d157221 */ /* 0x002fe20000010000 */
[C---:B---3--:R-:W-:Y:S01]  /*ba30*/  FADD.FTZ R3, R189.reuse, R174 ;  /* 0x000000aebd037221 */ /* 0x048fe20000010000 */
[----:B------:R-:W-:Y:S01]  /*ba40*/  F2FP.F16.F32.PACK_AB R174, R189, R12 ;  /* 0x0000000cbdae723e */ /* 0x000fe200000000ff */
        /* <DEDUP_REMOVED lines=9> */
[----:B------:R-:W-:Y:S01]  /*bae0*/  FADD.FTZ R21, R15, R180 ;  /* 0x000000b40f157221 */ /* 0x000fe20000010000 */
[----:B------:R-:W-:Y:S01]  /*baf0*/  FMUL.FTZ R149, R149, R185 ;  /* 0x000000b995957220 */ /* 0x000fe20000410000 */
[----:B------:R-:W-:Y:S01]  /*bb00*/  F2FP.F16.F32.PACK_AB R155, R184, R155 ;  /* 0x0000009bb89b723e */ /* 0x000fe200000000ff */
[----:B------:R-:W2:Y:S01]  /*bb10*/  MUFU.EX2 R12, R179 ;  /* 0x000000b3000c7308 */ /* 0x000ea20000000800 */
[----:B----4-:R-:W-:Y:S01]  /*bb20*/  F2FP.F16.F32.PACK_AB R163, R20, R15 ;  /* 0x0000000f14a3723e */ /* 0x010fe200000000ff */
[-C--:B------:R-:W-:Y:S01]  /*bb30*/  FMUL.FTZ R26, R26, R14.reuse ;  /* 0x0000000e1a1a7220 */ /* 0x080fe20000410000 */
[-C--:B------:R-:W-:Y:S01]  /*bb40*/  FMUL.FTZ R27, R27, R14.reuse ;  /* 0x0000000e1b1b7220 */ /* 0x080fe20000410000 */
[-C--:B------:R-:W-:Y:S01]  /*bb50*/  FMUL.FTZ R30, R30, R14.reuse ;  /* 0x0000000e1e1e7220 */ /* 0x080fe20000410000 */
[-C--:B------:R-:W-:Y:S01]  /*bb60*/  FMUL.FTZ R31, R31, R14.reuse ;  /* 0x0000000e1f1f7220 */ /* 0x080fe20000410000 */
[-C--:B------:R-:W-:Y:S01]  /*bb70*/  FMUL.FTZ R34, R34, R14.reuse ;  /* 0x0000000e22227220 */ /* 0x080fe20000410000 */
[-C--:B------:R-:W-:Y:S01]  /*bb80*/  FMUL.FTZ R35, R35, R14.reuse ;  /* 0x0000000e23237220 */ /* 0x080fe20000410000 */
[----:B------:R3:W4:Y:S01]  /*bb90*/  MUFU.EX2 R167, R182 ;  /* 0x000000b600a77308 */ /* 0x0007220000000800 */
        /* <DEDUP_REMOVED lines=12> */
[----:B-1----:R-:W-:Y:S01]  /*bc60*/  FADD.FTZ R21, R165, R182 ;  /* 0x000000b6a5157221 */ /* 0x002fe20000010000 */
[----:B--2---:R-:W-:Y:S01]  /*bc70*/  F2FP.F16.F32.PACK_AB R165, R12, R165 ;  /* 0x000000a50ca5723e */ /* 0x004fe200000000ff */
[-C--:B------:R-:W-:Y:S01]  /*bc80*/  FMUL.FTZ R58, R58, R14.reuse ;  /* 0x0000000e3a3a7220 */ /* 0x080fe20000410000 */
[----:B------:R5:W1:Y:S01]  /*bc90*/  MUFU.EX2 R169, R186 ;  /* 0x000000ba00a97308 */ /* 0x000a620000000800 */
[----:B------:R-:W-:Y:S01]  /*bca0*/  FADD.FTZ R182, R12, R21 ;  /* 0x000000150cb67221 */ /* 0x000fe20000010000 */
[-C--:B------:R-:W-:Y:S01]  /*bcb0*/  FMUL.FTZ R59, R59, R14.reuse ;  /* 0x0000000e3b3b7220 */ /* 0x080fe20000410000 */
[-C--:B------:R-:W-:Y:S01]  /*bcc0*/  FMUL.FTZ R62, R62, R14.reuse ;  /* 0x0000000e3e3e7220 */ /* 0x080fe20000410000 */
[-C--:B------:R-:W-:Y:S01]  /*bcd0*/  FMUL.FTZ R63, R63, R14.reuse ;  /* 0x0000000e3f3f7220 */ /* 0x080fe20000410000 */
[----:B----4-:R-:W-:Y:S01]  /*bce0*/  FADD.FTZ R21, R167, R182 ;  /* 0x000000b6a7157221 */ /* 0x010fe20000010000 */
[-C--:B------:R-:W-:Y:S01]  /*bcf0*/  FMUL.FTZ R66, R66, R14.reuse ;  /* 0x0000000e42427220 */ /* 0x080fe20000410000 */
[-C--:B------:R-:W-:Y:S01]  /*bd00*/  FMUL.FTZ R67, R67, R14.reuse ;  /* 0x0000000e43437220 */ /* 0x080fe20000410000 */
[----:B------:R-:W2:Y:S01]  /*bd10*/  MUFU.EX2 R176, R187 ;  /* 0x000000bb00b07308 */ /* 0x000ea20000000800 */
        /* <DEDUP_REMOVED lines=60> */
[C---:B--2---:R-:W-:Y:S01]  /*c0e0*/  FADD.FTZ R2, R196.reuse, R13 ;  /* 0x0000000dc4027221 */ /* 0x044fe20000010000 */
[----:B------:R-:W-:Y:S01]  /*c0f0*/  F2FP.F16.F32.PACK_AB R175, R196, R175 ;  /* 0x000000afc4af723e */ /* 0x000fe200000000ff */
[----:B------:R-:W-:Y:S06]  /*c100*/  @P1 BRA `(.L_x_10747) ;  /* 0x0000000000041947 */ /* 0x000fec0003800000 */
[----:B------:R-:W-:Y:S01]  /*c110*/  BPT.TRAP 0x1 ;  /* 0x000000040000795c */ /* 0x000fe20000300000 */
.L_x_10747:
[----:B------:R-:W-:Y:S01]  /*c120*/  PLOP3.LUT P2, PT, PT, PT, UP0, 0x40, 0x0 ;  /* 0x000000000000781c */ /* 0x000fe20003f4e808 */
[----:B------:R1:W2:-:S12]  /*c130*/  SYNCS.PHASECHK.TRANS64.TRYWAIT P1, [UR30+0x22850], R11 ;  /* 0x0228500bff0075a7 */ /* 0x000298000802015e */
[----:B-1----:R-:W-:Y:S05]  /*c140*/  @P2 BRA `(.L_x_10748) ;  /* 0x0000000000042947 */ /* 0x002fea0003800000 */
[----:B------:R-:W-:Y:S01]  /*c150*/  BPT.TRAP 0x1 ;  /* 0x000000040000795c */ /* 0x000fe20000300000 */
.L_x_10748:
[----:B--2---:R-:W-:Y:S05]  /*c160*/  @P1 BRA `(.L_x_10749) ;  /* 0x0000000000081947 */ /* 0x004fea0003800000 */
[----:B------:R-:W1:Y:S02]  /*c170*/  SYNCS.PHASECHK.TRANS64.TRYWAIT P1, [UR30+0x22850], R11 ;  /* 0x0228500bff0075a7 */ /* 0x000e64000802015e */
[----:B-1----:R-:W-:Y:S05]  /*c180*/  @!P1 BRA `(.L_x_10750) ;  /* 0x00000074000c9947 */ /* 0x002fea0003800000 */
.L_x_10749:
        /* <DEDUP_REMOVED lines=45> */
.L_x_10734:
[----:B------:R-:W4:Y:S01]  /*c460*/  SHFL.BFLY PT, R4, R3, 0x2, 0x1f ;  /* 0x0c401f0003047f89 */ /* 0x000f2200000e0000 */
[----:B------:R-:W-:-:S05]  /*c470*/  IADD3 R19, -R19, 0xb, RZ ;  /* 0x0000000b13137810 */ /* 0x000fca0007ffe1ff */
[----:B------:R0:W-:Y:S08]  /*c480*/  BAR.ARV R19, 0x100 ;  /* 0x000400130000751d */ /* 0x0001f00000002000 */
[----:B------:R-:W-:Y:S06]  /*c490*/  BAR.ARV 0x8, 0x180 ;  /* 0x0206000000007b1d */ /* 0x000fec0000002000 */
[----:B------:R-:W-:Y:S01]  /*c4a0*/  PLOP3.LUT P0, PT, PT, PT, PT, 0x8, 0x0 ;  /* 0x000000000000781c */ /* 0x000fe20003f0e170 */
[----:B-123--:R-:W1:Y:S01]  /*c4b0*/  SHFL.BFLY PT, R7, R2, 0x2, 0x1f ;  /* 0x0c401f0002077f89 */ /* 0x00ee6200000e0000 */
[----:B----4-:R-:W-:Y:S01]  /*c4c0*/  FADD.FTZ R4, R4, R3 ;  /* 0x0000000304047221 */ /* 0x010fe20000010000 */
[----:B------:R-:W-:-:S04]  /*c4d0*/  IMAD.MOV.U32 R3, RZ, RZ, -0x800000 ;  /* 0xff800000ff037424 */ /* 0x000fc800078e00ff */
[----:B------:R-:W2:Y:S01]  /*c4e0*/  SHFL.BFLY PT, R5, R4, 0x1, 0x1f ;  /* 0x0c201f0004057f89 */ /* 0x000ea200000e0000 */
[----:B-1----:R-:W-:Y:S01]  /*c4f0*/  FADD.FTZ R7, R7, R2 ;  /* 0x0000000207077221 */ /* 0x002fe20000010000 */
[----:B------:R-:W-:-:S04]  /*c500*/  IMAD.MOV.U32 R2, RZ, RZ, RZ ;  /* 0x000000ffff027224 */ /* 0x000fc800078e00ff */
[----:B------:R-:W1:Y:S01]  /*c510*/  SHFL.BFLY PT, R6, R7, 0x1, 0x1f ;  /* 0x0c201f0007067f89 */ /* 0x000e6200000e0000 */
[----:B--2---:R-:W-:Y:S01]  /*c520*/  FADD.FTZ R8, R4, R5 ;  /* 0x0000000504087221 */ /* 0x004fe20000010000 */
[----:B------:R-:W-:Y:S02]  /*c530*/  IMAD.MOV.U32 R5, RZ, RZ, RZ ;  /* 0x000000ffff057224 */ /* 0x000fe400078e00ff */
[----:B------:R-:W-:Y:S02]  /*c540*/  IMAD.MOV.U32 R4, RZ, RZ, -0x800000 ;  /* 0xff800000ff047424 */ /* 0x000fe400078e00ff */
[----:B------:R-:W-:-:S13]  /*c550*/  FSETP.NE.FTZ.AND P1, PT, R8, RZ, PT ;  /* 0x000000ff0800720b */ /* 0x000fda0003f35000 */
[----:B------:R-:W2:Y:S01]  /*c560*/  @P1 MUFU.RCP R5, R8 ;  /* 0x0000000800051308 */ /* 0x000ea20000001000 */
[----:B-1----:R-:W-:-:S07]  /*c570*/  FADD.FTZ R9, R7, R6 ;  /* 0x0000000607097221 */ /* 0x002fce0000010000 */
[----:B------:R-:W1:Y:S01]  /*c580*/  @P1 MUFU.LG2 R6, R8 ;  /* 0x0000000800061308 */ /* 0x000e620000000c00 */
[----:B------:R-:W-:Y:S01]  /*c590*/  FSETP.NE.FTZ.AND P2, PT, R9, RZ, PT ;  /* 0x000000ff0900720b */ /* 0x000fe20003f55000 */
[-C--:B--2---:R-:W-:Y:S01]  /*c5a0*/  FMUL.FTZ R24, R24, R5.reuse ;  /* 0x0000000518187220 */ /* 0x084fe20000410000 */
[-C--:B------:R-:W-:Y:S01]  /*c5b0*/  FMUL.FTZ R25, R25, R5.reuse ;  /* 0x0000000519197220 */ /* 0x080fe20000410000 */
[-C--:B------:R-:W-:Y:S01]  /*c5c0*/  FMUL.FTZ R28, R28, R5.reuse ;  /* 0x000000051c1c7220 */ /* 0x080fe20000410000 */
[-C--:B------:R-:W-:Y:S01]  /*c5d0*/  FMUL.FTZ R29, R29, R5.reuse ;  /* 0x000000051d1d7220 */ /* 0x080fe20000410000 */
[----:B------:R-:W-:-:S08]  /*c5e0*/  FMUL.FTZ R32, R32, R5 ;  /* 0x0000000520207220 */ /* 0x000fd00000410000 */
        /* <DEDUP_REMOVED lines=63> */
[----:B------:R-:W-:Y:S02]  /*c9e0*/  IMAD.U32 R8, RZ, RZ, UR10 ;  /* 0x0000000aff087e24 */ /* 0x000fe4000f8e00ff */
[----:B--2---:R-:W-:Y:S01]  /*c9f0*/  @P2 FMUL.FTZ R7, R7, 0.69314718246459960938 ;  /* 0x3f31721807072820 */ /* 0x004fe20000410000 */
[----:B------:R-:W-:Y:S01]  /*ca00*/  @P1 FMUL.FTZ R5, R5, 0.69314718246459960938 ;  /* 0x3f31721805051820 */ /* 0x000fe20000410000 */
[-C--:B---3--:R-:W-:Y:S01]  /*ca10*/  FMUL.FTZ R26, R26, R2.reuse ;  /* 0x000000021a1a7220 */ /* 0x088fe20000410000 */
        /* <DEDUP_REMOVED lines=65> */
[----:B0-----:R-:W-:-:S07]  /*ce30*/  @P2 FFMA.FTZ R3, R8, R10, R7 ;  /* 0x0000000a08032223 */ /* 0x001fce0000010007 */
.L_x_10681:
        /* <DEDUP_REMOVED lines=23> */
[----:B------:R-:W0:Y:S01]  /*cfb0*/  @P0 LDC R14, c[0x0][0xbec] ;  /* 0x0002fb00ff0e0b82 */ /* 0x000e220000000800 */
[----:B------:R-:W-:Y:S02]  /*cfc0*/  LEA.HI R13, R2, R5, RZ, 0x2 ;  /* 0x00000005020d7211 */ /* 0x000fe400078f10ff */
[----:B------:R-:W-:Y:S02]  /*cfd0*/  LOP3.LUT R0, R6, 0xffffff80, RZ, 0xc0, !PT ;  /* 0xffffff8006007812 */ /* 0x000fe400078ec0ff */
[----:B------:R-:W-:-:S03]  /*cfe0*/  SHF.R.S32.HI R7, RZ, 0x7, R6 ;  /* 0x00000007ff077819 */ /* 0x000fc60000011406 */
[----:B------:R-:W-:Y:S01]  /*cff0*/  IMAD.IADD R0, R5, 0x1, -R0 ;  /* 0x0000000105007824 */ /* 0x000fe200078e0a00 */
[----:B------:R-:W-:Y:S01]  /*d000*/  LEA.HI R2, R6, R7, RZ, 0x1 ;  /* 0x0000000706027211 */ /* 0x000fe200078f08ff */
[----:B------:R-:W3:Y:S01]  /*d010*/  LDC.64 R20, c[0x0][0xb40] ;  /* 0x0002d000ff147b82 */ /* 0x000ee20000000a00 */
[----:B------:R-:W-:Y:S02]  /*d020*/  LOP3.LUT R6, R13, 0xfffffffc, RZ, 0xc0, !PT ;  /* 0xfffffffc0d067812 */ /* 0x000fe400078ec0ff */
[----:B------:R-:W-:Y:S02]  /*d030*/  SHF.R.S32.HI R9, RZ, 0x1f, R0 ;  /* 0x0000001fff097819 */ /* 0x000fe40000011400 */
[----:B------:R-:W-:Y:S01]  /*d040*/  LOP3.LUT R2, R2, 0x3fffffe, RZ, 0xc0, !PT ;  /* 0x03fffffe02027812 */ /* 0x000fe200078ec0ff */
[----:B------:R-:W-:Y:S01]  /*d050*/  IMAD.IADD R13, R5, 0x1, -R6 ;  /* 0x00000001050d7824 */ /* 0x000fe200078e0a06 */
[CC--:B------:R-:W-:Y:S01]  /*d060*/  LEA.HI R10, R9.reuse, R0.reuse, RZ, 0x2 ;  /* 0x00000000090a7211 */ /* 0x0c0fe200078f10ff */
[----:B------:R-:W5:Y:S01]  /*d070*/  @P0 LDC R152, c[0x0][0xbec] ;  /* 0x0002fb00ff980b82 */ /* 0x000f620000000800 */
[----:B------:R-:W-:Y:S01]  /*d080*/  LEA.HI R9, R9, R0, RZ, 0x5 ;  /* 0x0000000009097211 */ /* 0x000fe200078f28ff */
[----:B------:R-:W-:Y:S01]  /*d090*/  IMAD.IADD R2, R7, 0x1, -R2 ;  /* 0x0000000107027824 */ /* 0x000fe200078e0a02 */
[--C-:B------:R-:W-:Y:S01]  /*d0a0*/  SHF.R.S32.HI R11, RZ, 0x2, R10.reuse ;  /* 0x00000002ff0b7819 */ /* 0x100fe2000001140a */
[----:B------:R-:W-:Y:S01]  /*d0b0*/  IMAD.U32 R7, RZ, RZ, UR5 ;  /* 0x00000005ff077e24 */ /* 0x000fe2000f8e00ff */
[----:B------:R-:W-:Y:S01]  /*d0c0*/  SHF.R.S32.HI R12, RZ, 0x1f, R10 ;  /* 0x0000001fff0c7819 */ /* 0x000fe2000001140a */
[----:B------:R-:W-:Y:S01]  /*d0d0*/  IMAD.U32 R7, RZ, RZ, UR6 ;  /* 0x00000006ff077e24 */ /* 0x000fe2000f8e00ff */
[----:B------:R-:W-:Y:S01]  /*d0e0*/  LEA.HI R6, R13, R13, RZ, 0x1 ;  /* 0x0000000d0d067211 */ /* 0x000fe200078f08ff */
[----:B------:R-:W5:Y:S01]  /*d0f0*/  @P0 LDC R17, c[0x0][0xbf0] ;  /* 0x0002fc00ff110b82 */ /* 0x000f620000000800 */
[----:B------:R-:W-:Y:S01]  /*d100*/  LEA.HI R12, R12, R11, RZ, 0x3 ;  /* 0x0000000b0c0c7211 */ /* 0x000fe200078f18ff */
[----:B------:R-:W-:-:S03]  /*d110*/  UIMAD UR6, UR36, UR9, UR7 ;  /* 0x00000009240672a4 */ /* 0x000fc6000f8e0207 */
[----:B------:R-:W-:-:S03]  /*d120*/  LOP3.LUT R12, R12, 0xfffffff8, RZ, 0xc0, !PT ;  /* 0xfffffff80c0c7812 */ /* 0x000fc600078ec0ff */
[----:B------:R-:W5:Y:S02]  /*d130*/  @P0 LDC R153, c[0x0][0xbf0] ;  /* 0x0002fc00ff990b82 */ /* 0x000f640000000800 */
[----:B------:R-:W-:Y:S01]  /*d140*/  IMAD.IADD R5, R11, 0x1, -R12 ;  /* 0x000000010b057824 */ /* 0x000fe200078e0a0c */
[----:B------:R-:W-:Y:S02]  /*d150*/  LOP3.LUT R12, R6, 0x1ffffffe, RZ, 0xc0, !PT ;  /* 0x1ffffffe060c7812 */ /* 0x000fe400078ec0ff */
[----:B------:R-:W-:-:S03]  /*d160*/  SHF.R.S32.HI R6, RZ, 0x5, R9 ;  /* 0x00000005ff067819 */ /* 0x000fc60000011409 */
[----:B------:R-:W-:Y:S02]  /*d170*/  IMAD.IADD R16, R13, 0x1, -R12 ;  /* 0x000000010d107824 */ /* 0x000fe400078e0a0c */
[----:B------:R-:W-:Y:S02]  /*d180*/  IMAD R5, R6, 0x10, R5 ;  /* 0x0000001006057824 */ /* 0x000fe400078e0205 */
[----:B------:R-:W-:Y:S01]  /*d190*/  IMAD.U32 R6, RZ, RZ, UR4 ;  /* 0x00000004ff067e24 */ /* 0x000fe2000f8e00ff */
[----:B------:R-:W-:Y:S01]  /*d1a0*/  UIMAD.WIDE.U32 UR4, UR36, UR8, URZ ;  /* 0x00000008240472a5 */ /* 0x000fe2000f8e003f */
[----:B------:R-:W-:Y:S02]  /*d1b0*/  IMAD R9, R2, 0x40, R5 ;  /* 0x0000004002097824 */ /* 0x000fe400078e0205 */
[----:B----4-:R-:W-:Y:S01]  /*d1c0*/  IMAD R12, R18, UR10, RZ ;  /* 0x0000000a120c7c24 */ /* 0x010fe2000f8e02ff */
[----:B------:R-:W-:Y:S01]  /*d1d0*/  UIADD3 UR6, UR5, UR6, URZ ;  /* 0x0000000605067290 */ /* 0x000fe2000fffe03f */
[----:B------:R-:W-:Y:S01]  /*d1e0*/  IMAD R2, R16, 0x8, R9 ;  /* 0x0000000810027824 */ /* 0x000fe200078e0209 */
[----:B------:R-:W-:Y:S01]  /*d1f0*/  ULDC.64 UR8, c[0x0][0xb28] ;  /* 0x0002ca0000087ab9 */ /* 0x000fe20000000a00 */
[----:B------:R-:W-:-:S02]  /*d200*/  IMAD R16, RZ, RZ, -UR36 ;  /* 0x80000024ff107e24 */ /* 0x000fc4000f8e02ff */
[----:B--2---:R-:W-:Y:S02]  /*d210*/  IMAD R5, R22, 0x80, R2 ;  /* 0x0000008016057824 */ /* 0x004fe400078e0202 */
[----:B-1----:R-:W-:Y:S02]  /*d220*/  IMAD R23, R23, R16, UR11 ;  /* 0x0000000b17177e24 */ /* 0x002fe4000f8e0210 */
[----:B------:R-:W-:Y:S02]  /*d230*/  IMAD R15, R19, UR12, R12 ;  /* 0x0000000c130f7c24 */ /* 0x000fe4000f8e020c */
[----:B------:R-:W-:Y:S01]  /*d240*/  IMAD.WIDE.U32 R6, R18, UR12, R6 ;  /* 0x0000000c12067c25 */ /* 0x000fe2000f8e0006 */
[----:B------:R-:W-:-:S03]  /*d250*/  SHF.R.S32.HI R16, RZ, 0x1f, R23 ;  /* 0x0000001fff107819 */ /* 0x000fc60000011417 */
[----:B0-----:R-:W-:-:S04]  /*d260*/  @P0 IMAD.HI.U32 R2, R5, R14, RZ ;  /* 0x0000000e05020227 */ /* 0x001fc800078e00ff */
[----:B------:R-:W-:Y:S02]  /*d270*/  IMAD.U32 R13, RZ, RZ, UR5 ;  /* 0x00000005ff0d7e24 */ /* 0x000fe4000f8e00ff */
[----:B------:R-:W-:Y:S01]  /*d280*/  IMAD.U32 R12, RZ, RZ, UR4 ;  /* 0x00000004ff0c7e24 */ /* 0x000fe2000f8e00ff */
[----:B------:R-:W-:Y:S01]  /*d290*/  ULDC.64 UR4, c[0x0][0xbe0] ;  /* 0x0002f80000047ab9 */ /* 0x000fe20000000a00 */
[----:B------:R-:W-:Y:S01]  /*d2a0*/  IMAD.U32 R13, RZ, RZ, UR6 ;  /* 0x00000006ff0d7e24 */ /* 0x000fe2000f8e00ff */
[----:B------:R-:W-:Y:S01]  /*d2b0*/  ULDC.64 UR6, c[0x0][0xb48] ;  /* 0x0002d20000067ab9 */ /* 0x000fe20000000a00 */
[----:B------:R-:W-:Y:S02]  /*d2c0*/  IMAD.IADD R7, R7, 0x1, R15 ;  /* 0x0000000107077824 */ /* 0x000fe400078e020f */
[----:B---3--:R-:W-:Y:S02]  /*d2d0*/  IMAD R14, R20, UR10, RZ ;  /* 0x0000000a140e7c24 */ /* 0x008fe4000f8e02ff */
[----:B-----5:R-:W-:-:S04]  /*d2e0*/  @P0 IMAD.HI.U32 R152, R5, R152, RZ ;  /* 0x0000009805980227 */ /* 0x020fc800078e00ff */
[----:B------:R-:W-:Y:S01]  /*d2f0*/  IMAD.MOV.U32 R11, RZ, RZ, R5 ;  /* 0x000000ffff0b7224 */ /* 0x000fe200078e0005 */
[----:B------:R-:W-:Y:S01]  /*d300*/  @P0 SHF.R.U32.HI R11, RZ, R17, R2 ;  /* 0x00000011ff0b0219 */ /* 0x000fe20000011602 */
[----:B------:R-:W-:Y:S02]  /*d310*/  IMAD R17, R21, UR12, R14 ;  /* 0x0000000c15117c24 */ /* 0x000fe4000f8e020e */
[----:B------:R-:W-:-:S04]  /*d320*/  IMAD.WIDE.U32 R12, R20, UR12, R12 ;  /* 0x0000000c140c7c25 */ /* 0x000fc8000f8e000c */
[----:B------:R-:W-:Y:S01]  /*d330*/  IMAD.MOV.U32 R15, RZ, RZ, R5 ;  /* 0x000000ffff0f7224 */ /* 0x000fe200078e0005 */
[----:B------:R-:W-:Y:S01]  /*d340*/  @P0 SHF.R.U32.HI R15, RZ, R153, R152 ;  /* 0x00000099ff0f0219 */ /* 0x000fe20000011698 */
[----:B------:R-:W-:Y:S02]  /*d350*/  IMAD R2, R16, UR4, RZ ;  /* 0x0000000410027c24 */ /* 0x000fe4000f8e02ff */
[----:B------:R-:W-:-:S04]  /*d360*/  IMAD.WIDE.U32 R6, R23, UR4, R6 ;  /* 0x0000000417067c25 */ /* 0x000fc8000f8e0006 */
[----:B------:R-:W-:Y:S01]  /*d370*/  IMAD.IADD R13, R13, 0x1, R17 ;  /* 0x000000010d0d7824 */ /* 0x000fe200078e0211 */
[----:B------:R-:W-:Y:S01]  /*d380*/  SHF.R.S32.HI R17, RZ, 0x1f, R11 ;  /* 0x0000001fff117819 */ /* 0x000fe2000001140b */
[----:B------:R-:W-:Y:S01]  /*d390*/  IMAD R14, R23, UR5, R2 ;  /* 0x00000005170e7c24 */ /* 0x000fe2000f8e0202 */
[----:B------:R-:W-:Y:S01]  /*d3a0*/  IADD3 R6, P0, R11, R6, RZ ;  /* 0x000000060b067210 */ /* 0x000fe20007f1e0ff */
[----:B------:R-:W-:Y:S01]  /*d3b0*/  IMAD R16, R16, UR6, RZ ;  /* 0x0000000610107c24 */ /* 0x000fe2000f8e02ff */
[----:B------:R-:W-:Y:S01]  /*d3c0*/  SHF.R.S32.HI R2, RZ, 0x1f, R15 ;  /* 0x0000001fff027819 */ /* 0x000fe2000001140f */
[----:B------:R-:W-:Y:S01]  /*d3d0*/  IMAD.MOV R11, RZ, RZ, -R11 ;  /* 0x000000ffff0b7224 */ /* 0x000fe200078e0a0b */
[----:B------:R-:W-:Y:S01]  /*d3e0*/  ULDC.64 UR4, c[0x0][0xb30] ;  /* 0x0002cc0000047ab9 */ /* 0x000fe20000000a00 */
[----:B------:R-:W-:Y:S01]  /*d3f0*/  IMAD R19, R23, UR7, R16 ;  /* 0x0000000717137c24 */ /* 0x000fe2000f8e0210 */
[----:B------:R-:W-:Y:S01]  /*d400*/  IADD3.X R7, R17, R7, R14, P0, !PT ;  /* 0x0000000711077210 */ /* 0x000fe200007fe40e */
[----:B------:R-:W-:-:S02]  /*d410*/  IMAD.MOV R16, RZ, RZ, -R15 ;  /* 0x000000ffff107224 */ /* 0x000fc400078e0a0f */
[----:B------:R-:W-:Y:S02]  /*d420*/  IMAD R2, R2, UR4, RZ ;  /* 0x0000000402027c24 */ /* 0x000fe4000f8e02ff */
[----:B------:R-:W-:Y:S02]  /*d430*/  IMAD R11, R8, R11, R5 ;  /* 0x0000000b080b7224 */ /* 0x000fe400078e0205 */
        /* <DEDUP_REMOVED lines=38> */
[----:B------:R-:W-:Y:S01]  /*d6a0*/  UPRMT UR4, URZ, 0x654, UR4 ;  /* 0x000006543f047896 */ /* 0x000fe20008000004 */
[----:B------:R-:W-:Y:S02]  /*d6b0*/  ISETP.GE.AND P2, PT, R11, R8, PT ;  /* 0x000000080b00720c */ /* 0x000fe40003f46270 */
[----:B------:R3:W4:Y:S01]  /*d6c0*/  SHFL.IDX PT, R6, R2, RZ, 0x1c1f ;  /* 0x001c1fff02067589 */ /* 0x00072200000e0000 */
[----:B-1----:R-:W-:-:S03]  /*d6d0*/  LOP3.LUT R17, R10, 0x7ffffffc, RZ, 0xc0, !PT ;  /* 0x7ffffffc0a117812 */ /* 0x002fc600078ec0ff */
[----:B------:R3:W1:Y:S02]  /*d6e0*/  SHFL.IDX PT, R7, R5, RZ, 0x1c1f ;  /* 0x001c1fff05077589 */ /* 0x00066400000e0000 */
        /* <DEDUP_REMOVED lines=20> */
[----:B------:R-:W-:-:S02]  /*d830*/  VIADD R22, R0, 0x50 ;  /* 0x0000005000167836 */ /* 0x000fc40000000000 */
[----:B------:R-:W-:Y:S02]  /*d840*/  VIADD R23, R0, 0x58 ;  /* 0x0000005800177836 */ /* 0x000fe40000000000 */
[----:B------:R-:W-:Y:S02]  /*d850*/  @!P3 LEA.HI R3, R3, R3, RZ, 0x1 ;  /* 0x000000030303b211 */ /* 0x000fe400078f08ff */
[----:B------:R-:W-:Y:S02]  /*d860*/  @!P4 LEA.HI R4, R4, R4, RZ, 0x1 ;  /* 0x000000040404c211 */ /* 0x000fe400078f08ff */
[----:B------:R-:W-:Y:S02]  /*d870*/  @!P5 LEA.HI R10, R10, R10, RZ, 0x1 ;  /* 0x0000000a0a0ad211 */ /* 0x000fe400078f08ff */
[----:B------:R-:W-:Y:S02]  /*d880*/  @!P3 LOP3.LUT R3, R3, 0xfffffffe, RZ, 0xc0, !PT ;  /* 0xfffffffe0303b812 */ /* 0x000fe400078ec0ff */
[----:B------:R-:W-:Y:S01]  /*d890*/  @!P4 LOP3.LUT R15, R4, 0xfffffffe, RZ, 0xc0, !PT ;  /* 0xfffffffe040fc812 */ /* 0x000fe200078ec0ff */
[----:B------:R-:W-:Y:S01]  /*d8a0*/  VIADD R4, R0, 0x38 ;  /* 0x0000003800047836 */ /* 0x000fe20000000000 */
[----:B------:R-:W-:Y:S01]  /*d8b0*/  @!P5 LOP3.LUT R17, R10, 0xfffffffe, RZ, 0xc0, !PT ;  /* 0xfffffffe0a11d812 */ /* 0x000fe200078ec0ff */
[----:B-1--4-:R-:W-:Y:S01]  /*d8c0*/  @!P2 IMAD.WIDE R10, R0, 0x4, R6 ;  /* 0x00000004000aa825 */ /* 0x012fe200078e0206 */
        /* <DEDUP_REMOVED lines=166> */
.L_x_10754:
[----:B------:R-:W-:Y:S05]  /*e330*/  BSYNC B0 ;  /* 0x0000000000007941 */ /* 0x000fea0003800000 */
.L_x_10753:
[----:B------:R-:W-:Y:S01]  /*e340*/  ISETP.GE.AND P0, PT, R9, R8, PT ;  /* 0x000000080900720c */ /* 0x000fe20003f06270 */
[----:B---3--:R2:W3:Y:S04]  /*e350*/  SHFL.IDX PT, R3, R5, 0x1, 0x1c1f ;  /* 0x003c1f0005037f89 */ /* 0x0084e800000e0000 */
[----:B------:R-:W0:Y:S08]  /*e360*/  SHFL.IDX PT, R2, R2, 0x1, 0x1c1f ;  /* 0x003c1f0002027f89 */ /* 0x000e3000000e0000 */
[----:B--2---:R-:W-:Y:S05]  /*e370*/  @P0 BRA `(.L_x_10673) ;  /* 0x0000004c00d40947 */ /* 0x004fea0003800000 */
[C---:B------:R-:W-:Y:S01]  /*e380*/  VIADD R4, R0.reuse, 0x8 ;  /* 0x0000000800047836 */ /* 0x040fe20000000000 */
[----:B------:R-:W-:Y:S01]  /*e390*/  ULDC UR4, c[0x0][0xac8] ;  /* 0x0002b20000047ab9 */ /* 0x000fe20000000800 */
[C---:B------:R-:W-:Y:S01]  /*e3a0*/  VIADD R5, R0.reuse, 0x10 ;  /* 0x0000001000057836 */ /* 0x040fe20000000000 */
[C---:B------:R-:W-:Y:S01]  /*e3b0*/  ISETP.GE.AND P0, PT, R0.reuse, UR4, PT ;  /* 0x0000000400007c0c */ /* 0x040fe2000bf06270 */
[----:B0-----:R-:W-:Y:S01]  /*e3c0*/  VIADD R10, R0, 0x18 ;  /* 0x00000018000a7836 */ /* 0x001fe20000000000 */
        /* <DEDUP_REMOVED lines=9> */
[----:B------:R-:W-:Y:S02]  /*e460*/  VIADD R16, R0, 0x48 ;  /* 0x0000004800107836 */ /* 0x000fe40000000000 */
[----:B------:R-:W-:Y:S01]  /*e470*/  @!P1 LEA.HI R4, R4, R4, RZ, 0x1 ;  /* 0x0000000404049211 */ /* 0x000fe200078f08ff */
[C---:B------:R-:W-:Y:S01]  /*e480*/  VIADD R18, R0.reuse, 0x50 ;  /* 0x0000005000127836 */ /* 0x040fe20000000000 */
[----:B------:R-:W-:Y:S01]  /*e490*/  @!P2 LEA.HI R5, R5, R5, RZ, 0x1 ;  /* 0x000000050505a211 */ /* 0x000fe200078f08ff */
[----:B------:R-:W-:Y:S01]  /*e4a0*/  VIADD R19, R0, 0x58 ;  /* 0x0000005800137836 */ /* 0x000fe20000000000 */
[----:B-1----:R-:W-:Y:S01]  /*e4b0*/  @!P1 LOP3.LUT R7, R4, 0xfffffffe, RZ, 0xc0, !PT ;  /* 0xfffffffe04079812 */ /* 0x002fe200078ec0ff */
[C---:B------:R-:W-:Y:S01]  /*e4c0*/  VIADD R20, R0.reuse, 0x80 ;  /* 0x0000008000147836 */ /* 0x040fe20000000000 */
[----:B------:R-:W-:Y:S01]  /*e4d0*/  @!P2 LOP3.LUT R9, R5, 0xfffffffe, RZ, 0xc0, !PT ;  /* 0xfffffffe0509a812 */ /* 0x000fe200078ec0ff */
[----:B---3--:R-:W-:Y:S01]  /*e4e0*/  @!P0 IMAD.WIDE R4, R0, 0x4, R2 ;  /* 0x0000000400048825 */ /* 0x008fe200078e0202 */
[----:B------:R-:W-:-:S02]  /*e4f0*/  ISETP.GE.AND P3, PT, R15, UR4, PT ;  /* 0x000000040f007c0c */ /* 0x000fc4000bf66270 */
[----:B------:R-:W-:Y:S01]  /*e500*/  ISETP.GE.AND P4, PT, R16, UR4, PT ;  /* 0x0000000410007c0c */ /* 0x000fe2000bf86270 */
[--C-:B----4-:R-:W-:Y:S01]  /*e510*/  @!P1 IMAD.WIDE R6, R7, 0x4, R2.reuse ;  /* 0x0000000407069825 */ /* 0x110fe200078e0202 */
        /* <DEDUP_REMOVED lines=166> */
.L_x_10752:
        /* <DEDUP_REMOVED lines=15> */
[----:B------:R-:W-:Y:S01]  /*f070*/  IMAD.MOV.U32 R5, RZ, RZ, R0 ;  /* 0x000000ffff057224 */ /* 0x000fe200078e0000 */
        /* <DEDUP_REMOVED lines=44> */
.L_x_10671:
        /* <DEDUP_REMOVED lines=18> */
.L_x_10755:
[----:B------:R-:W-:Y:S01]  /*f460*/  ULDC UR7, c[0x0][0xc50] ;  /* 0x0003140000077ab9 */ /* 0x000fe20000000800 */
[----:B------:R-:W-:Y:S01]  /*f470*/  UMOV UR36, UR6 ;  /* 0x0000000600247c82 */ /* 0x000fe20008000000 */
[----:B------:R-:W-:-:S11]  /*f480*/  UISETP.NE.AND UP0, UPT, UR7, 0x1, UPT ;  /* 0x000000010700788c */ /* 0x000fd6000bf05270 */
[----:B------:R-:W-:Y:S01]  /*f490*/  @UP0 ULDC UR4, c[0x0][0xc54] ;  /* 0x0003150000040ab9 */ /* 0x000fe20000000800 */
[----:B------:R-:W-:Y:S01]  /*f4a0*/  @UP0 ULDC UR8, c[0x0][0xc58] ;  /* 0x0003160000080ab9 */ /* 0x000fe20000000800 */
[----:B------:R-:W-:-:S04]  /*f4b0*/  UIMAD.WIDE.U32 UR4, UR6, UR4, URZ ;  /* 0x00000004060472a5 */ /* 0x000fc8000f8e003f */
[----:B------:R-:W-:-:S12]  /*f4c0*/  @UP0 USHF.R.U32.HI UR36, URZ, UR8, UR5 ;  /* 0x000000083f240299 */ /* 0x000fd80008011605 */
.L_x_10756:
        /* <DEDUP_REMOVED lines=45> */
.L_x_10759:
[----:B------:R-:W-:-:S11]  /*f7a0*/  UISETP.NE.AND UP0, UPT, UR5, 0x1, UPT ;  /* 0x000000010500788c */ /* 0x000fd6000bf05270 */
[----:B------:R-:W-:Y:S02]  /*f7b0*/  @UP0 ULDC.64 UR14, c[0x0][0x9e8] ;  /* 0x00027a00000e0ab9 */ /* 0x000fe40000000a00 */
[----:B------:R-:W-:-:S04]  /*f7c0*/  UIMAD.WIDE.U32 UR6, UR8, UR14, URZ ;  /* 0x0000000e080672a5 */ /* 0x000fc8000f8e003f */
[----:B------:R-:W-:-:S12]  /*f7d0*/  @UP0 USHF.R.U32.HI UR8, URZ, UR15, UR7 ;  /* 0x0000000f3f080299 */ /* 0x000fd80008011607 */
.L_x_10760:
[----:B------:R-:W-:-:S04]  /*f7e0*/  UIMAD UR8, UR8, UR5, UR5 ;  /* 0x00000005080872a4 */ /* 0x000fc8000f8e0205 */
[----:B------:R-:W-:-:S04]  /*f7f0*/  UISETP.LT.AND UP0, UPT, UR4, UR8, UPT ;  /* 0x000000080400728c */ /* 0x000fc8000bf01270 */
[----:B------:R-:W-:-:S12]  /*f800*/  USEL UR4, UR4, UR8, UP0 ;  /* 0x0000000804047287 */ /* 0x000fd80008000000 */
.L_x_10758:
        /* <DEDUP_REMOVED lines=26> */
.L_x_10762:
[----:B------:R-:W-:-:S11]  /*f9b0*/  UISETP.NE.AND UP0, UPT, UR5, 0x1, UPT ;  /* 0x000000010500788c */ /* 0x000fd6000bf05270 */
[----:B------:R-:W-:Y:S02]  /*f9c0*/  @UP0 ULDC.64 UR10, c[0x0][0x9e8] ;  /* 0x00027a00000a0ab9 */ /* 0x000fe40000000a00 */
[----:B------:R-:W-:-:S04]  /*f9d0*/  UIMAD.WIDE.U32 UR6, UR4, UR10, URZ ;  /* 0x0000000a040672a5 */ /* 0x000fc8000f8e003f */
[----:B------:R-:W-:-:S12]  /*f9e0*/  @UP0 USHF.R.U32.HI UR4, URZ, UR11, UR7 ;  /* 0x0000000b3f040299 */ /* 0x000fd80008011607 */
.L_x_10763:
[----:B------:R-:W-:-:S04]  /*f9f0*/  UIMAD UR4, UR4, UR5, URZ ;  /* 0x00000005040472a4 */ /* 0x000fc8000f8e023f */
[----:B------:R-:W-:-:S04]  /*fa00*/  UISETP.LT.AND UP0, UPT, UR8, UR4, UPT ;  /* 0x000000040800728c */ /* 0x000fc8000bf01270 */
[----:B------:R-:W-:-:S12]  /*fa10*/  USEL UR8, UR8, UR4, !UP0 ;  /* 0x0000000408087287 */ /* 0x000fd8000c000000 */
.L_x_10761:
[----:B------:R-:W-:Y:S02]  /*fa20*/  UIMAD.WIDE UR4, UR8, 0x2aaaaaab, URZ ;  /* 0x2aaaaaab080478a5 */ /* 0x000fe4000f8e023f */
[----:B------:R-:W-:Y:S02]  /*fa30*/  USHF.R.U32.HI UR10, URZ, 0x10, UR42 ;  /* 0x000000103f0a7899 */ /* 0x000fe4000801162a */
[----:B------:R-:W-:Y:S02]  /*fa40*/  USHF.R.U32.HI UR4, URZ, 0x1f, UR5 ;  /* 0x0000001f3f047899 */ /* 0x000fe40008011605 */
[----:B------:R-:W-:Y:S02]  /*fa50*/  ULOP3.LUT UR42, UR42, 0xffff, URZ, 0xc0, !UPT ;  /* 0x0000ffff2a2a7892 */ /* 0x000fe4000f8ec03f */
[----:B------:R-:W-:Y:S01]  /*fa60*/  ULEA.HI.SX32 UR4, UR5, UR4, 0x1c ;  /* 0x0000000405047291 */ /* 0x000fe2000f8fe23f */
        /* <DEDUP_REMOVED lines=40> */
.L_x_10764:
        /* <DEDUP_REMOVED lines=33> */
.L_x_10765:
        /* <DEDUP_REMOVED lines=20> */
.L_x_10767:
        /* <DEDUP_REMOVED lines=15> */
.L_x_10766:
[----:B------:R-:W0:Y:S08]  /*10130*/  LDC.64 R2, c[0x0][0x9f8] ;  /* 0x00027e00ff027b82 */ /* 0x000e300000000a00 */
        /* <DEDUP_REMOVED lines=19> */
.L_x_10847:
[----:B------:R2:W-:Y:S01]  /*10270*/  STL [R1], R0 ;  /* 0x0000000001007387 */ /* 0x0005e20000100800 */
        /* <DEDUP_REMOVED lines=8> */
.L_x_10850:
[----:B------:R-:W-:Y:S05]  /*10300*/  @!P6 BRA `(.L_x_10769) ;  /* 0x0000000000d8e947 */ /* 0x000fea0003800000 */
[----:B------:R-:W-:Y:S01]  /*10310*/  IMAD.MOV.U32 R16, RZ, RZ, R18 ;  /* 0x000000ffff107224 */ /* 0x000fe200078e0012 */
[----:B------:R-:W-:Y:S06]  /*10320*/  @!P1 BRA `(.L_x_10771) ;  /* 0x0000000000509947 */ /* 0x000fec0003800000 */
[----:B0-----:R-:W-:Y:S01]  /*10330*/  IMAD.MOV.U32 R6, RZ, RZ, R0 ;  /* 0x000000ffff067224 */ /* 0x001fe200078e0000 */
        /* <DEDUP_REMOVED lines=18> */
[----:B------:R1:W-:Y:S02]  /*10460*/  STL [R1], R6 ;  /* 0x0000000601007387 */ /* 0x0003e40000100800 */
.L_x_10771:
[----:B------:R-:W-:Y:S01]  /*10470*/  IMAD.MOV.U32 R0, RZ, RZ, 0x1 ;  /* 0x00000001ff007424 */ /* 0x000fe200078e00ff */
[----:B01----:R-:W0:Y:S04]  /*10480*/  S2R R6, SR_TID.X ;  /* 0x0000000000067919 */ /* 0x003e280000002100 */
[----:B------:R-:W-:-:S04]  /*10490*/  SHF.L.U32 R0, R0, 0x1f, RZ ;  /* 0x0000001f00007819 */ /* 0x000fc800000006ff */
[----:B------:R-:W1:Y:S01]  /*104a0*/  SYNCS.PHASECHK.TRANS64.TRYWAIT P0, [UR38+0x22840], R0 ;  /* 0x02284000ff0075a7 */ /* 0x000e620008000166 */
[----:B0-----:R-:W-:-:S04]  /*104b0*/  LOP3.LUT R2, R6, 0x7f, RZ, 0xc0, !PT ;  /* 0x0000007f06027812 */ /* 0x001fc800078ec0ff */
[----:B------:R-:W-:Y:S01]  /*104c0*/  ISETP.NE.AND P1, PT, R2, RZ, PT ;  /* 0x000000ff0200720c */ /* 0x000fe20003f25270 */
[----:B-1----:R-:W-:-:S12]  /*104d0*/  @!P0 BRA `(.L_x_10772) ;  /* 0x00000030008c8947 */ /* 0x002fd80003800000 */
.L_x_10851:
[----:B------:R-:W-:Y:S05]  /*104e0*/  @P1 BRA `(.L_x_10773) ;  /* 0x0000000000181947 */ /* 0x000fea0003800000 */
[----:B------:R-:W1:Y:S01]  /*104f0*/  S2R R2, SR_TID.X ;  /* 0x0000000000027919 */ /* 0x000e620000002100 */
[----:B0-----:R-:W-:-:S04]  /*10500*/  IMAD.MOV.U32 R0, RZ, RZ, 0x3000 ;  /* 0x00003000ff007424 */ /* 0x001fc800078e00ff */
[----:B------:R2:W-:Y:S01]  /*10510*/  SYNCS.ARRIVE.TRANS64 RZ, [UR38+0x22830], R0 ;  /* 0x02283000ffff79a7 */ /* 0x0005e20008000026 */
[----:B-1----:R-:W-:-:S13]  /*10520*/  LOP3.LUT P0, RZ, R2, 0x1f, RZ, 0xc0, !PT ;  /* 0x0000001f02ff7812 */ /* 0x002fda000780c0ff */
[----:B--2---:R-:W-:Y:S05]  /*10530*/  @!P0 BRA `(.L_x_10773) ;  /* 0x0000000000048947 */ /* 0x004fea0003800000 */
[----:B------:R-:W-:Y:S01]  /*10540*/  BPT.TRAP 0x1 ;  /* 0x000000040000795c */ /* 0x000fe20000300000 */
.L_x_10773:
[----:B0-----:R-:W2:Y:S01]  /*10550*/  LDL R0, [R1] ;  /* 0x0000000001007983 */ /* 0x001ea20000100800 */
        /* <DEDUP_REMOVED lines=17> */
.L_x_10769:
        /* <DEDUP_REMOVED lines=22> */
.L_x_10774:
[----:B------:R-:W1:Y:S01]  /*107d0*/  LDC R5, c[0x0][0x448] ;  /* 0x00011200ff057b82 */ /* 0x000e620000000800 */
[----:B------:R-:W2:Y:S01]  /*107e0*/  S2R R12, SR_TID.X ;  /* 0x00000000000c7919 */ /* 0x000ea20000002100 */
[----:B------:R-:W-:Y:S01]  /*107f0*/  USHF.R.S32.HI UR4, URZ, 0x1f, UR36 ;  /* 0x0000001f3f047899 */ /* 0x000fe20008011424 */
[----:B------:R-:W-:Y:S01]  /*10800*/  ULDC.64 UR8, c[0x0][0x2d8] ;  /* 0x0000b60000087ab9 */ /* 0x000fe20000000a00 */
[----:B------:R-:W3:Y:S02]  /*10810*/  S2R R8, SR_CTAID.Z ;  /* 0x0000000000087919 */ /* 0x000ee40000002700 */
[----:B------:R-:W-:Y:S02]  /*10820*/  UIMAD UR6, UR4, UR8, URZ ;  /* 0x00000008040672a4 */ /* 0x000fe4000f8e023f */
[----:B------:R-:W-:Y:S02]  /*10830*/  UIMAD.WIDE.U32 UR4, UR36, UR8, URZ ;  /* 0x00000008240472a5 */ /* 0x000fe4000f8e003f */
[----:B------:R-:W-:-:S04]  /*10840*/  UIMAD UR6, UR36, UR9, UR6 ;  /* 0x00000009240672a4 */ /* 0x000fc8000f8e0206 */
[----:B------:R-:W-:Y:S01]  /*10850*/  UIADD3 UR5, UR5, UR6, URZ ;  /* 0x0000000605057290 */ /* 0x000fe2000fffe03f */
[----:B-1----:R-:W-:Y:S02]  /*10860*/  ISETP.NE.AND P0, PT, R5, 0x1, PT ;  /* 0x000000010500780c */ /* 0x002fe40003f05270 */
[C---:B--2---:R-:W-:Y:S01]  /*10870*/  LOP3.LUT R10, R12.reuse, 0x7f, RZ, 0xc0, !PT ;  /* 0x0000007f0c0a7812 */ /* 0x044fe200078ec0ff */
[----:B------:R-:W-:-:S10]  /*10880*/  IMAD.SHL.U32 R3, R12, 0x10, RZ ;  /* 0x000000100c037824 */ /* 0x000fd400078e00ff */
[----:B------:R-:W0:Y:S01]  /*10890*/  @P0 LDC R7, c[0x0][0x44c] ;  /* 0x00011300ff070b82 */ /* 0x000e220000000800 */
[----:B------:R-:W-:-:S04]  /*108a0*/  SHF.R.U32.HI R4, RZ, 0x3, R10 ;  /* 0x00000003ff047819 */ /* 0x000fc8000001160a */
[----:B------:R-:W-:-:S03]  /*108b0*/  LOP3.LUT R0, R4, 0x70, R3, 0xf8, !PT ;  /* 0x0000007004007812 */ /* 0x000fc600078ef803 */
[----:B------:R-:W1:Y:S02]  /*108c0*/  @P0 LDC R9, c[0x0][0x450] ;  /* 0x00011400ff090b82 */ /* 0x000e640000000800 */
[----:B------:R-:W-:-:S06]  /*108d0*/  VIADD R0, R0, UR40 ;  /* 0x0000002800007c36 */ /* 0x000fcc0008000000 */
[----:B------:R-:W2:Y:S01]  /*108e0*/  LDC.64 R2, c[0x0][0x2e0] ;  /* 0x0000b800ff027b82 */ /* 0x000ea20000000a00 */
[----:B0-----:R-:W-:-:S04]  /*108f0*/  @P0 IMAD.HI.U32 R6, R0, R7, RZ ;  /* 0x0000000700060227 */ /* 0x001fc800078e00ff */
[----:B------:R-:W-:Y:S01]  /*10900*/  IMAD.MOV.U32 R7, RZ, RZ, R0 ;  /* 0x000000ffff077224 */ /* 0x000fe200078e0000 */
[----:B-1----:R-:W-:Y:S02]  /*10910*/  @P0 SHF.R.U32.HI R7, RZ, R9, R6 ;  /* 0x00000009ff070219 */ /* 0x002fe40000011606 */
[----:B---3--:R-:W-:-:S05]  /*10920*/  SHF.R.S32.HI R9, RZ, 0x1f, R8 ;  /* 0x0000001fff097819 */ /* 0x008fca0000011408 */
[----:B--2---:R-:W-:-:S04]  /*10930*/  IMAD R6, R9, R2, RZ ;  /* 0x0000000209067224 */ /* 0x004fc800078e02ff */
[C---:B------:R-:W-:Y:S01]  /*10940*/  IMAD R9, R8.reuse, R3, R6 ;  /* 0x0000000308097224 */ /* 0x040fe200078e0206 */
[----:B------:R-:W-:Y:S01]  /*10950*/  SHF.R.S32.HI R6, RZ, 0x1f, R7 ;  /* 0x0000001fff067819 */ /* 0x000fe20000011407 */
[----:B------:R-:W-:Y:S01]  /*10960*/  IMAD.WIDE.U32 R2, R8, R2, UR4 ;  /* 0x0000000408027e25 */ /* 0x000fe2000f8e0002 */
[----:B------:R-:W-:-:S03]  /*10970*/  ULDC.64 UR4, c[0x0][0x2d0] ;  /* 0x0000b40000047ab9 */ /* 0x000fc60000000a00 */
[----:B------:R-:W-:Y:S02]  /*10980*/  IMAD.IADD R3, R3, 0x1, R9 ;  /* 0x0000000103037824 */ /* 0x000fe400078e0209 */
[----:B------:R-:W-:Y:S02]  /*10990*/  IMAD.MOV R9, RZ, RZ, -R7 ;  /* 0x000000ffff097224 */ /* 0x000fe400078e0a07 */
        /* <DEDUP_REMOVED lines=10> */
[----:B------:R-:W-:Y:S01]  /*10a40*/  ULDC.64 UR4, c[0x0][0x280] ;  /* 0x0000a00000047ab9 */ /* 0x000fe20000000a00 */
[----:B------:R-:W-:Y:S01]  /*10a50*/  IMAD.SHL.U32 R6, R10, 0x8, RZ ;  /* 0x000000080a067824 */ /* 0x000fe200078e00ff */
        /* <DEDUP_REMOVED lines=17> */
[C---:B------:R-:W-:Y:S01]  /*10b70*/  VIADD R10, R4.reuse, 0x10 ;  /* 0x00000010040a7836 */ /* 0x040fe20000000000 */
[----:B------:R-:W-:Y:S01]  /*10b80*/  SHFL.IDX PT, R9, R7, 0x1, 0x181f ;  /* 0x00381f0007097f89 */ /* 0x000fe200000e0000 */
        /* <DEDUP_REMOVED lines=8> */
[----:B------:R-:W-:-:S13]  /*10c10*/  ISETP.GE.AND P1, PT, R10, R5, PT ;  /* 0x000000050a00720c */ /* 0x000fda0003f26270 */
[----:B------:R-:W-:Y:S02]  /*10c20*/  @!P1 LEA R10, R6, UR38, 0x1 ;  /* 0x00000026060a9c11 */ /* 0x000fe4000f8e08ff */
[----:B0-----:R-:W-:Y:S02]  /*10c30*/  @!P1 LEA R2, P2, R8, R14, 0x1 ;  /* 0x0000000e08029211 */ /* 0x001fe400078408ff */
[----:B------:R-:W0:Y:S03]  /*10c40*/  SHFL.IDX PT, R14, R0, 0x2, 0x181f ;  /* 0x00581f00000e7f89 */ /* 0x000e2600000e0000 */
[----:B------:R-:W-:Y:S02]  /*10c50*/  @!P1 IMAD.X R3, RZ, RZ, R9, P2 ;  /* 0x000000ffff039224 */ /* 0x000fe400010e0609 */
[----:B------:R-:W1:Y:S04]  /*10c60*/  SHFL.IDX PT, R9, R7, 0x2, 0x181f ;  /* 0x00581f0007097f89 */ /* 0x000e6800000e0000 */
[----:B------:R2:W-:Y:S01]  /*10c70*/  @!P1 LDGSTS.E.BYPASS.LTC128B.128 [R10+0x18c00], desc[UR48][R2.64], !P0 ;  /* 0x18c00000020a9fae */ /* 0x0005e2000c101d70 */
[----:B------:R-:W-:Y:S01]  /*10c80*/  ISETP.GE.AND P1, PT, R12, R5, PT ;  /* 0x000000050c00720c */ /* 0x000fe20003f26270 */
[----:B------:R-:W-:-:S02]  /*10c90*/  VIADD R12, R4, 0x40 ;  /* 0x00000040040c7836 */ /* 0x000fc40000000000 */
[----:B--2---:R-:W-:-:S10]  /*10ca0*/  VIADD R10, R4, 0x30 ;  /* 0x00000030040a7836 */ /* 0x004fd40000000000 */
[----:B------:R-:W-:Y:S02]  /*10cb0*/  @!P1 LEA R21, R6, UR38, 0x1 ;  /* 0x0000002606159c11 */ /* 0x000fe4000f8e08ff */
[----:B0-----:R-:W-:Y:S02]  /*10cc0*/  @!P1 LEA R2, P2, R8, R14, 0x1 ;  /* 0x0000000e08029211 */ /* 0x001fe400078408ff */
[----:B------:R-:W0:Y:S03]  /*10cd0*/  SHFL.IDX PT, R14, R0, 0x3, 0x181f ;  /* 0x00781f00000e7f89 */ /* 0x000e2600000e0000 */
[----:B-1----:R-:W-:Y:S02]  /*10ce0*/  @!P1 IMAD.X R3, RZ, RZ, R9, P2 ;  /* 0x000000ffff039224 */ /* 0x002fe400010e0609 */
[----:B------:R-:W1:Y:S04]  /*10cf0*/  SHFL.IDX PT, R9, R7, 0x3, 0x181f ;  /* 0x00781f0007097f89 */ /* 0x000e6800000e0000 */
[----:B------:R0:W-:Y:S01]  /*10d00*/  @!P1 LDGSTS.E.BYPASS.LTC128B.128 [R21+0x19400], desc[UR48][R2.64], !P0 ;  /* 0x1940000002159fae */ /* 0x0001e2000c101d70 */
[----:B------:R-:W-:-:S13]  /*10d10*/  ISETP.GE.AND P1, PT, R10, R5, PT ;  /* 0x000000050a00720c */ /* 0x000fda0003f26270 */
[----:B------:R-:W-:Y:S02]  /*10d20*/  @!P1 LEA R10, R6, UR38, 0x1 ;  /* 0x00000026060a9c11 */ /* 0x000fe4000f8e08ff */
[----:B0-----:R-:W-:Y:S02]  /*10d30*/  @!P1 LEA R2, P2, R8, R14, 0x1 ;  /* 0x0000000e08029211 */ /* 0x001fe400078408ff */
[----:B------:R-:W0:Y:S03]  /*10d40*/  SHFL.IDX PT, R14, R0, 0x4, 0x181f ;  /* 0x00981f00000e7f89 */ /* 0x000e2600000e0000 */
[----:B-1----:R-:W-:Y:S02]  /*10d50*/  @!P1 IMAD.X R3, RZ, RZ, R9, P2 ;  /* 0x000000ffff039224 */ /* 0x002fe400010e0609 */
        /* <DEDUP_REMOVED lines=18> */
[----:B------:R-:W-:-:S03]  /*10e80*/  ISETP.GE.AND P1, PT, R12, R5, PT ;  /* 0x000000050c00720c */ /* 0x000fc60003f26270 */
[----:B------:R-:W2:Y:S10]  /*10e90*/  SHFL.IDX PT, R7, R7, 0x7, 0x181f ;  /* 0x00f81f0007077f89 */ /* 0x000eb400000e0000 */
[----:B0-----:R-:W-:-:S02]  /*10ea0*/  @!P1 LEA R2, P2, R8, R14, 0x1 ;  /* 0x0000000e08029211 */ /* 0x001fc400078408ff */
[----:B------:R0:W3:Y:S03]  /*10eb0*/  SHFL.IDX PT, R14, R0, 0x7, 0x181f ;  /* 0x00f81f00000e7f89 */ /* 0x0000e600000e0000 */
[----:B-1----:R-:W-:Y:S01]  /*10ec0*/  @!P1 IMAD.X R3, RZ, RZ, R9, P2 ;  /* 0x000000ffff039224 */ /* 0x002fe200010e0609 */
[----:B------:R-:W-:-:S05]  /*10ed0*/  @!P1 LEA R9, R6, UR38, 0x1 ;  /* 0x0000002606099c11 */ /* 0x000fca000f8e08ff */
[----:B------:R0:W-:Y:S02]  /*10ee0*/  @!P1 LDGSTS.E.BYPASS.LTC128B.128 [R9+0x1b400], desc[UR48][R2.64], !P0 ;  /* 0x1b40000002099fae */ /* 0x0001e4000c101d70 */
.L_x_10868:
[----:B------:R-:W-:-:S05]  /*10ef0*/  VIADD R4, R4, 0x70 ;  /* 0x0000007004047836 */ /* 0x000fca0000000000 */
[----:B------:R-:W-:Y:S01]  /*10f00*/  ISETP.GE.AND P1, PT, R4, R5, PT ;  /* 0x000000050400720c */ /* 0x000fe20003f26270 */
[----:B------:R-:W-:-:S05]  /*10f10*/  IMAD.MOV.U32 R4, RZ, RZ, 0x1 ;  /* 0x00000001ff047424 */ /* 0x000fca00078e00ff */
[----:B------:R-:W-:-:S07]  /*10f20*/  SHF.L.U32 R4, R4, 0x1f, RZ ;  /* 0x0000001f04047819 */ /* 0x000fce00000006ff */
[----:B0--3--:R-:W-:Y:S02]  /*10f30*/  @!P1 LEA R2, P2, R8, R14, 0x1 ;  /* 0x0000000e08029211 */ /* 0x009fe400078408ff */
[----:B------:R-:W-:-:S03]  /*10f40*/  @!P1 LEA R5, R6, UR38, 0x1 ;  /* 0x0000002606059c11 */ /* 0x000fc6000f8e08ff */
[----:B--2---:R-:W-:-:S05]  /*10f50*/  @!P1 IMAD.X R3, RZ, RZ, R7, P2 ;  /* 0x000000ffff039224 */ /* 0x004fca00010e0607 */
        /* <DEDUP_REMOVED lines=11> */
.L_x_10869:
[----:B------:R-:W-:Y:S01]  /*11010*/  LOP3.LUT P0, RZ, R17, 0x2, RZ, 0xc0, !PT ;  /* 0x0000000211ff7812 */ /* 0x000fe2000780c0ff */
        /* <DEDUP_REMOVED lines=8> */
.L_x_10870:
        /* <DEDUP_REMOVED lines=8> */
.L_x_10781:
[----:B------:R-:W-:Y:S05]  /*11120*/  BSYNC B1 ;  /* 0x0000000000017941 */ /* 0x000fea0003800000 */
.L_x_10780:
[----:B------:R-:W2:Y:S01]  /*11130*/  LDL.LU R2, [R1] ;  /* 0x0000000001027983 */ /* 0x000ea20000300800 */
        /* <DEDUP_REMOVED lines=10> */
.L_x_10782:
        /* <DEDUP_REMOVED lines=13> */
.L_x_10783:
        /* <DEDUP_REMOVED lines=13> */
.L_x_10784:
        /* <DEDUP_REMOVED lines=13> */
.L_x_10785:
        /* <DEDUP_REMOVED lines=8> */
.L_x_10778:
[----:B------:R-:W-:Y:S05]  /*114d0*/  BSYNC B0 ;  /* 0x0000000000007941 */ /* 0x000fea0003800000 */
.L_x_10777:
        /* <DEDUP_REMOVED lines=30> */
.L_x_10819:
        /* <DEDUP_REMOVED lines=27> */
.L_x_10789:
[----:B------:R-:W1:Y:S01]  /*11870*/  S2R R2, SR_TID.X ;  /* 0x0000000000027919 */ /* 0x000e620000002100 */
[----:B------:R-:W-:Y:S01]  /*11880*/  BSSY B2, `(.L_x_10790) ;  /* 0x0000006000027945 */ /* 0x000fe20003800000 */
[----:B-1----:R-:W-:Y:S02]  /*11890*/  LOP3.LUT R3, R2, 0x7f, RZ, 0xc0, !PT ;  /* 0x0000007f02037812 */ /* 0x002fe400078ec0ff */
[----:B------:R-:W-:Y:S02]  /*118a0*/  SHF.L.U32 R2, R0, 0x1f, RZ ;  /* 0x0000001f00027819 */ /* 0x000fe400000006ff */
[----:B------:R-:W-:Y:S02]  /*118b0*/  ISETP.NE.AND P2, PT, R3, RZ, PT ;  /* 0x000000ff0300720c */ /* 0x000fe40003f45270 */
[----:B------:R-:W1:Y:S02]  /*118c0*/  SYNCS.PHASECHK.TRANS64.TRYWAIT P0, [UR38+0x22848], R2 ;  /* 0x02284802ff0075a7 */ /* 0x000e640008000166 */
[----:B-1----:R-:W-:Y:S09]  /*118d0*/  @!P0 BRA `(.L_x_10791) ;  /* 0x0000002800288947 */ /* 0x002ff20003800000 */
.L_x_10871:
[----:B------:R-:W-:Y:S05]  /*118e0*/  BSYNC B2 ;  /* 0x0000000000027941 */ /* 0x000fea0003800000 */
.L_x_10790:
[----:B------:R-:W-:Y:S04]  /*118f0*/  BSSY B2, `(.L_x_10792) ;  /* 0x0000007000027945 */ /* 0x000fe80003800000 */
[----:B------:R-:W-:Y:S05]  /*11900*/  @P2 BRA `(.L_x_10793) ;  /* 0x0000000000142947 */ /* 0x000fea0003800000 */
[----:B------:R-:W-:Y:S01]  /*11910*/  ISETP.NE.AND P0, PT, R10, RZ, PT ;  /* 0x000000ff0a00720c */ /* 0x000fe20003f05270 */
[----:B-1----:R-:W-:-:S04]  /*11920*/  IMAD.MOV.U32 R3, RZ, RZ, 0x3000 ;  /* 0x00003000ff037424 */ /* 0x002fc800078e00ff */
[----:B------:R2:W-:Y:S08]  /*11930*/  SYNCS.ARRIVE.TRANS64 RZ, [UR38+0x22838], R3 ;  /* 0x02283803ffff79a7 */ /* 0x0005f00008000026 */
[----:B--2---:R-:W-:Y:S05]  /*11940*/  @!P0 BRA `(.L_x_10793) ;  /* 0x0000000000048947 */ /* 0x004fea0003800000 */
[----:B------:R-:W-:Y:S01]  /*11950*/  BPT.TRAP 0x1 ;  /* 0x000000040000795c */ /* 0x000fe20000300000 */
.L_x_10793:
[----:B------:R-:W-:Y:S05]  /*11960*/  BSYNC B2 ;  /* 0x0000000000027941 */ /* 0x000fea0003800000 */
.L_x_10792:
        /* <DEDUP_REMOVED lines=11> */
.L_x_10794:
        /* <DEDUP_REMOVED lines=10> */
.L_x_10872:
[----:B------:R-:W-:Y:S05]  /*11ac0*/  BSYNC B2 ;  /* 0x0000000000027941 */ /* 0x000fea0003800000 */
.L_x_10795:
        /* <DEDUP_REMOVED lines=9> */
.L_x_10798:
[----:B------:R-:W-:Y:S05]  /*11b60*/  BSYNC B2 ;  /* 0x0000000000027941 */ /* 0x000fea0003800000 */
.L_x_10797:
        /* <DEDUP_REMOVED lines=9> */
.L_x_10799:
        /* <DEDUP_REMOVED lines=13> */
.L_x_10800:
        /* <DEDUP_REMOVED lines=13> */
.L_x_10801:
        /* <DEDUP_REMOVED lines=13> */
.L_x_10802:
        /* <DEDUP_REMOVED lines=8> */
.L_x_10788:
[----:B------:R-:W-:Y:S05]  /*11ef0*/  BSYNC B1 ;  /* 0x0000000000017941 */ /* 0x000fea0003800000 */
.L_x_10787:
[----:B------:R-:W-:Y:S01]  /*11f00*/  LOP3.LUT P3, RZ, R17, 0x2, RZ, 0xc0, !PT ;  /* 0x0000000211ff7812 */ /* 0x000fe2000786c0ff */
[----:B------:R-:W-:Y:S01]  /*11f10*/  BSSY B1, `(.L_x_10803) ;  /* 0x0000082000017945 */ /* 0x000fe20003800000 */
[----:B------:R-:W-:-:S11]  /*11f20*/  LOP3.LUT R0, R0, 0x1, RZ, 0x3c, !PT ;  /* 0x0000000100007812 */ /* 0x000fd600078e3cff */
[----:B------:R-:W-:Y:S05]  /*11f30*/  @!P3 BRA `(.L_x_10804) ;  /* 0x0000000400fcb947 */ /* 0x000fea0003800000 */
[----:B------:R-:W-:Y:S01]  /*11f40*/  LOP3.LUT P3, RZ, R17, 0x1, RZ, 0xc0, !PT ;  /* 0x0000000111ff7812 */ /* 0x000fe2000786c0ff */
[----:B------:R-:W-:-:S12]  /*11f50*/  VIADD R12, R7, 0xffffffff ;  /* 0xffffffff070c7836 */ /* 0x000fd80000000000 */
        /* <DEDUP_REMOVED lines=20> */
.L_x_10805:
[----:B------:R-:W1:Y:S01]  /*120a0*/  S2R R2, SR_TID.X ;  /* 0x0000000000027919 */ /* 0x000e620000002100 */
[----:B------:R-:W-:Y:S01]  /*120b0*/  BSSY B2, `(.L_x_10806) ;  /* 0x0000006000027945 */ /* 0x000fe20003800000 */
[----:B-1----:R-:W-:Y:S02]  /*120c0*/  LOP3.LUT R3, R2, 0x7f, RZ, 0xc0, !PT ;  /* 0x0000007f02037812 */ /* 0x002fe400078ec0ff */
[----:B------:R-:W-:Y:S02]  /*120d0*/  SHF.L.U32 R2, R0, 0x1f, RZ ;  /* 0x0000001f00027819 */ /* 0x000fe400000006ff */
[----:B------:R-:W-:Y:S02]  /*120e0*/  ISETP.NE.AND P2, PT, R3, RZ, PT ;  /* 0x000000ff0300720c */ /* 0x000fe40003f45270 */
[----:B------:R-:W1:Y:S02]  /*120f0*/  SYNCS.PHASECHK.TRANS64.TRYWAIT P0, [UR38+0x22840], R2 ;  /* 0x02284002ff0075a7 */ /* 0x000e640008000166 */
[----:B-1----:R-:W-:Y:S09]  /*12100*/  @!P0 BRA `(.L_x_10807) ;  /* 0x00000020004c8947 */ /* 0x002ff20003800000 */
.L_x_10873:
[----:B------:R-:W-:Y:S05]  /*12110*/  BSYNC B2 ;  /* 0x0000000000027941 */ /* 0x000fea0003800000 */
.L_x_10806:
[----:B------:R-:W-:Y:S04]  /*12120*/  BSSY B2, `(.L_x_10808) ;  /* 0x0000007000027945 */ /* 0x000fe80003800000 */
[----:B------:R-:W-:Y:S05]  /*12130*/  @P2 BRA `(.L_x_10809) ;  /* 0x0000000000142947 */ /* 0x000fea0003800000 */
[----:B------:R-:W-:Y:S01]  /*12140*/  ISETP.NE.AND P0, PT, R10, RZ, PT ;  /* 0x000000ff0a00720c */ /* 0x000fe20003f05270 */
[----:B-1----:R-:W-:-:S04]  /*12150*/  IMAD.MOV.U32 R3, RZ, RZ, 0x3000 ;  /* 0x00003000ff037424 */ /* 0x002fc800078e00ff */
[----:B------:R2:W-:Y:S08]  /*12160*/  SYNCS.ARRIVE.TRANS64 RZ, [UR38+0x22830], R3 ;  /* 0x02283003ffff79a7 */ /* 0x0005f00008000026 */
[----:B--2---:R-:W-:Y:S05]  /*12170*/  @!P0 BRA `(.L_x_10809) ;  /* 0x0000000000048947 */ /* 0x004fea0003800000 */
[----:B------:R-:W-:Y:S01]  /*12180*/  BPT.TRAP 0x1 ;  /* 0x000000040000795c */ /* 0x000fe20000300000 */
.L_x_10809:
[----:B------:R-:W-:Y:S05]  /*12190*/  BSYNC B2 ;  /* 0x0000000000027941 */ /* 0x000fea0003800000 */
.L_x_10808:
        /* <DEDUP_REMOVED lines=11> */
.L_x_10810:
        /* <DEDUP_REMOVED lines=11> */
.L_x_10874:
[----:B------:R-:W-:Y:S05]  /*12300*/  BSYNC B2 ;  /* 0x0000000000027941 */ /* 0x000fea0003800000 */
.L_x_10811:
        /* <DEDUP_REMOVED lines=9> */
.L_x_10814:
[----:B------:R-:W-:Y:S05]  /*123a0*/  BSYNC B2 ;  /* 0x0000000000027941 */ /* 0x000fea0003800000 */
.L_x_10813:
        /* <DEDUP_REMOVED lines=9> */
.L_x_10815:
        /* <DEDUP_REMOVED lines=13> */
.L_x_10816:
        /* <DEDUP_REMOVED lines=13> */
.L_x_10817:
        /* <DEDUP_REMOVED lines=13> */
.L_x_10818:
        /* <DEDUP_REMOVED lines=8> */
.L_x_10804:
[----:B------:R-:W-:Y:S05]  /*12730*/  BSYNC B1 ;  /* 0x0000000000017941 */ /* 0x000fea0003800000 */
.L_x_10803:
[----:B------:R-:W-:Y:S01]  /*12740*/  VIADD R7, R7, 0xfffffffe ;  /* 0xfffffffe07077836 */ /* 0x000fe20000000000 */
[----:B------:R-:W-:Y:S06]  /*12750*/  @P1 BRA `(.L_x_10819) ;  /* 0xffffffec00d81947 */ /* 0x000fec000383ffff */
[----:B------:R-:W-:Y:S05]  /*12760*/  BSYNC B0 ;  /* 0x0000000000007941 */ /* 0x000fea0003800000 */
.L_x_10786:
        /* <DEDUP_REMOVED lines=8> */
[----:B------:R-:W-:Y:S02]  /*127f0*/  ULDC.64 UR4, c[0x0][0x428] ;  /* 0x00010a0000047ab9 */ /* 0x000fe40000000a00 */
        /* <DEDUP_REMOVED lines=16> */
.L_x_10822:
[----:B------:R-:W1:Y:S01]  /*12900*/  S2R R2, SR_TID.X ;  /* 0x0000000000027919 */ /* 0x000e620000002100 */
[----:B------:R-:W-:Y:S01]  /*12910*/  BSSY B1, `(.L_x_10823) ;  /* 0x0000006000017945 */ /* 0x000fe20003800000 */
[----:B-1----:R-:W-:Y:S02]  /*12920*/  LOP3.LUT R3, R2, 0x7f, RZ, 0xc0, !PT ;  /* 0x0000007f02037812 */ /* 0x002fe400078ec0ff */
[----:B------:R-:W-:Y:S02]  /*12930*/  SHF.L.U32 R2, R0, 0x1f, RZ ;  /* 0x0000001f00027819 */ /* 0x000fe400000006ff */
[----:B------:R-:W-:Y:S02]  /*12940*/  ISETP.NE.AND P1, PT, R3, RZ, PT ;  /* 0x000000ff0300720c */ /* 0x000fe40003f25270 */
[----:B------:R-:W1:Y:S02]  /*12950*/  SYNCS.PHASECHK.TRANS64.TRYWAIT P0, [UR38+0x22848], R2 ;  /* 0x02284802ff0075a7 */ /* 0x000e640008000166 */
[----:B-1----:R-:W-:Y:S09]  /*12960*/  @!P0 BRA `(.L_x_10824) ;  /* 0x0000001800648947 */ /* 0x002ff20003800000 */
.L_x_10875:
[----:B------:R-:W-:Y:S05]  /*12970*/  BSYNC B1 ;  /* 0x0000000000017941 */ /* 0x000fea0003800000 */
.L_x_10823:
[----:B------:R-:W-:Y:S04]  /*12980*/  BSSY B1, `(.L_x_10825) ;  /* 0x0000007000017945 */ /* 0x000fe80003800000 */
[----:B------:R-:W-:Y:S05]  /*12990*/  @P1 BRA `(.L_x_10826) ;  /* 0x0000000000141947 */ /* 0x000fea0003800000 */
[----:B------:R-:W-:Y:S01]  /*129a0*/  ISETP.NE.AND P0, PT, R10, RZ, PT ;  /* 0x000000ff0a00720c */ /* 0x000fe20003f05270 */
[----:B-1----:R-:W-:-:S04]  /*129b0*/  IMAD.MOV.U32 R3, RZ, RZ, 0x3000 ;  /* 0x00003000ff037424 */ /* 0x002fc800078e00ff */
[----:B------:R2:W-:Y:S08]  /*129c0*/  SYNCS.ARRIVE.TRANS64 RZ, [UR38+0x22838], R3 ;  /* 0x02283803ffff79a7 */ /* 0x0005f00008000026 */
[----:B--2---:R-:W-:Y:S05]  /*129d0*/  @!P0 BRA `(.L_x_10826) ;  /* 0x0000000000048947 */ /* 0x004fea0003800000 */
[----:B------:R-:W-:Y:S01]  /*129e0*/  BPT.TRAP 0x1 ;  /* 0x000000040000795c */ /* 0x000fe20000300000 */
.L_x_10826:
[----:B------:R-:W-:Y:S05]  /*129f0*/  BSYNC B1 ;  /* 0x0000000000017941 */ /* 0x000fea0003800000 */
.L_x_10825:
        /* <DEDUP_REMOVED lines=11> */
.L_x_10827:
        /* <DEDUP_REMOVED lines=11> */
.L_x_10876:
[----:B------:R-:W-:Y:S05]  /*12b60*/  BSYNC B1 ;  /* 0x0000000000017941 */ /* 0x000fea0003800000 */
.L_x_10828:
        /* <DEDUP_REMOVED lines=9> */
.L_x_10831:
[----:B------:R-:W-:Y:S05]  /*12c00*/  BSYNC B1 ;  /* 0x0000000000017941 */ /* 0x000fea0003800000 */
.L_x_10830:
        /* <DEDUP_REMOVED lines=9> */
.L_x_10832:
        /* <DEDUP_REMOVED lines=13> */
.L_x_10833:
        /* <DEDUP_REMOVED lines=13> */
.L_x_10834:
        /* <DEDUP_REMOVED lines=13> */
.L_x_10835:
        /* <DEDUP_REMOVED lines=8> */
.L_x_10821:
[----:B------:R-:W-:Y:S05]  /*12f90*/  BSYNC B0 ;  /* 0x0000000000007941 */ /* 0x000fea0003800000 */
.L_x_10820:
[----:B------:R-:W-:Y:S01]  /*12fa0*/  LOP3.LUT R0, R0, 0x1, RZ, 0x3c, !PT ;  /* 0x0000000100007812 */ /* 0x000fe200078e3cff */
[----:B------:R-:W-:Y:S02]  /*12fb0*/  IMAD.MOV.U32 R6, RZ, RZ, RZ ;  /* 0x000000ffff067224 */ /* 0x000fe400078e00ff */
[----:B------:R-:W-:-:S07]  /*12fc0*/  IMAD.MOV.U32 R8, RZ, RZ, RZ ;  /* 0x000000ffff087224 */ /* 0x000fce00078e00ff */
.L_x_10757:
[----:B------:R-:W1:Y:S01]  /*12fd0*/  S2R R3, SR_CgaCtaId ;  /* 0x0000000000037919 */ /* 0x000e620000008800 */
[----:B------:R-:W-:-:S04]  /*12fe0*/  MOV R2, 0x400 ;  /* 0x0000040000027802 */ /* 0x000fc80000000f00 */
[----:B-1----:R-:W-:Y:S02]  /*12ff0*/  LEA R2, R3, R2, 0x18 ;  /* 0x0000000203027211 */ /* 0x002fe400078ec0ff */
[----:B------:R-:W-:-:S04]  /*13000*/  SHF.L.U32 R3, R8, 0x1f, RZ ;  /* 0x0000001f08037819 */ /* 0x000fc800000006ff */
[----:B------:R-:W1:Y:S02]  /*13010*/  SYNCS.PHASECHK.TRANS64.TRYWAIT P0, [R2+URZ+0x22820], R3 ;  /* 0x02282003020075a7 */ /* 0x000e64000800017f */
[----:B-1----:R-:W-:Y:S05]  /*13020*/  @!P0 BRA `(.L_x_10836) ;  /* 0x0000001000e48947 */ /* 0x002fea0003800000 */
.L_x_10877:
[----:B------:R-:W-:-:S03]  /*13030*/  UMOV UR4, 0xffffffff ;  /* 0xffffffff00047882 */ /* 0x000fc60000000000 */
[----:B------:R-:W-:Y:S05]  /*13040*/  BRA.DIV UR4, `(.L_x_10837) ;  /* 0x0000001204f07947 */ /* 0x000fea000b800000 */
[----:B-1----:R-:W1:Y:S02]  /*13050*/  S2R R3, SR_TID.X ;  /* 0x0000000000037919 */ /* 0x002e640000002100 */
[----:B-1----:R-:W-:-:S04]  /*13060*/  SHF.R.U32.HI R3, RZ, 0x5, R3 ;  /* 0x00000005ff037819 */ /* 0x002fc80000011603 */
[----:B------:R-:W-:-:S05]  /*13070*/  LOP3.LUT R3, R3, 0x3, RZ, 0xc0, !PT ;  /* 0x0000000303037812 */ /* 0x000fca00078ec0ff */
[----:B------:R1:W2:Y:S02]  /*13080*/  SHFL.IDX PT, R14, R3, RZ, 0x1f ;  /* 0x00001fff030e7589 */ /* 0x0002a400000e0000 */
.L_x_10880:
[----:B--2---:R-:W-:-:S13]  /*13090*/  ISETP.NE.AND P0, PT, R14, RZ, PT ;  /* 0x000000ff0e00720c */ /* 0x004fda0003f05270 */
[----:B------:R-:W-:Y:S05]  /*130a0*/  @P0 BRA `(.L_x_10673) ;  /* 0x0000000000880947 */ /* 0x000fea0003800000 */
[----:B------:R-:W-:-:S03]  /*130b0*/  UMOV UR4, 0xffffffff ;  /* 0xffffffff00047882 */ /* 0x000fc60000000000 */
[----:B------:R-:W-:Y:S05]  /*130c0*/  BRA.DIV UR4, `(.L_x_10838) ;  /* 0x0000001604047947 */ /* 0x000fea000b800000 */
[----:B------:R-:W-:-:S13]  /*130d0*/  ELECT P6, URZ, PT ;  /* 0x00000000003f782f */ /* 0x000fda00038c0000 */
.L_x_10883:
[----:B------:R-:W-:Y:S05]  /*130e0*/  @!P6 BRA `(.L_x_10673) ;  /* 0x000000000078e947 */ /* 0x000fea0003800000 */
[----:B------:R-:W-:-:S06]  /*130f0*/  ULOP3.LUT UR4, UR45, 0x2, URZ, 0xfc, !UPT ;  /* 0x000000022d047892 */ /* 0x000fcc000f8efc3f */
[----:B-1----:R-:W-:-:S05]  /*13100*/  IMAD.U32 R3, RZ, RZ, UR4 ;  /* 0x00000004ff037e24 */ /* 0x002fca000f8e00ff */
[----:B------:R-:W-:-:S13]  /*13110*/  ISETP.NE.AND P2, PT, R3, 0x3, PT ;  /* 0x000000030300780c */ /* 0x000fda0003f45270 */
[----:B------:R-:W-:Y:S05]  /*13120*/  @!P2 BRA `(.L_x_10839) ;  /* 0x000000000004a947 */ /* 0x000fea0003800000 */
[----:B------:R-:W-:Y:S01]  /*13130*/  BPT.TRAP 0x1 ;  /* 0x000000040000795c */ /* 0x000fe20000300000 */
.L_x_10839:
[----:B------:R-:W-:Y:S01]  /*13140*/  VIADD R8, R2, 0x22840 ;  /* 0x0002284002087836 */ /* 0x000fe20000000000 */
[----:B------:R-:W-:Y:S01]  /*13150*/  SHF.L.U32 R4, R0, 0x1f, RZ ;  /* 0x0000001f00047819 */ /* 0x000fe200000006ff */
[C---:B------:R-:W-:Y:S02]  /*13160*/  VIADD R3, R6.reuse, 0x1 ;  /* 0x0000000106037836 */ /* 0x040fe40000000000 */
[----:B------:R-:W-:-:S03]  /*13170*/  IMAD R7, R6, 0x8, R8 ;  /* 0x0000000806077824 */ /* 0x000fc600078e0208 */
[C---:B------:R-:W-:Y:S01]  /*13180*/  ISETP.NE.AND P1, PT, R3.reuse, 0x2, PT ;  /* 0x000000020300780c */ /* 0x040fe20003f25270 */
[----:B------:R-:W1:Y:S03]  /*13190*/  SYNCS.PHASECHK.TRANS64.TRYWAIT P0, [R7+URZ], R4 ;  /* 0x00000004070075a7 */ /* 0x000e66000800017f */
[----:B------:R-:W-:Y:S02]  /*131a0*/  SEL R5, RZ, 0x1, P1 ;  /* 0x00000001ff057807 */ /* 0x000fe40000800000 */
[----:B------:R-:W-:Y:S02]  /*131b0*/  SEL R3, R3, RZ, P1 ;  /* 0x000000ff03037207 */ /* 0x000fe40000800000 */
[----:B------:R-:W-:-:S03]  /*131c0*/  LOP3.LUT R0, R0, R5, RZ, 0x3c, !PT ;  /* 0x0000000500007212 */ /* 0x000fc600078e3cff */
[----:B------:R-:W-:Y:S01]  /*131d0*/  IMAD R5, R3, 0x8, R8 ;  /* 0x0000000803057824 */ /* 0x000fe200078e0208 */
[----:B------:R-:W-:Y:S01]  /*131e0*/  SHF.L.U32 R0, R0, 0x1f, RZ ;  /* 0x0000001f00007819 */ /* 0x000fe200000006ff */
[----:B-1----:R-:W-:Y:S06]  /*131f0*/  @!P0 BRA `(.L_x_10840) ;  /* 0x0000001000d88947 */ /* 0x002fec0003800000 */
.L_x_10884:
[----:B------:R-:W2:Y:S02]  /*13200*/  SYNCS.PHASECHK.TRANS64.TRYWAIT P0, [R5+URZ], R0 ;  /* 0x00000000050075a7 */ /* 0x000ea4000800017f */
[----:B--2---:R-:W-:Y:S05]  /*13210*/  @!P0 BRA `(.L_x_10841) ;  /* 0x0000001000e48947 */ /* 0x004fea0003800000 */
.L_x_10885:
[----:B------:R-:W-:Y:S05]  /*13220*/  @!P2 BRA `(.L_x_10842) ;  /* 0x000000000004a947 */ /* 0x000fea0003800000 */
[----:B------:R-:W-:Y:S01]  /*13230*/  BPT.TRAP 0x1 ;  /* 0x000000040000795c */ /* 0x000fe20000300000 */
.L_x_10842:
[----:B------:R-:W-:-:S04]  /*13240*/  VIADD R2, R2, 0x22860 ;  /* 0x0002286002027836 */ /* 0x000fc80000000000 */
[----:B--2---:R-:W-:-:S04]  /*13250*/  IMAD R5, R6, 0x8, R2 ;  /* 0x0000000806057824 */ /* 0x004fc800078e0202 */
[----:B------:R-:W2:Y:S02]  /*13260*/  SYNCS.PHASECHK.TRANS64.TRYWAIT P0, [R5+URZ], R4 ;  /* 0x00000004050075a7 */ /* 0x000ea4000800017f */
[----:B--2---:R-:W-:Y:S05]  /*13270*/  @!P0 BRA `(.L_x_10843) ;  /* 0x0000001000e08947 */ /* 0x004fea0003800000 */
.L_x_10886:
[----:B------:R-:W-:-:S07]  /*13280*/  IMAD R3, R3, 0x8, R2 ;  /* 0x0000000803037824 */ /* 0x000fce00078e0202 */
.L_x_10844:
[----:B---3--:R3:W4:Y:S02]  /*13290*/  SYNCS.PHASECHK.TRANS64.TRYWAIT P0, [R3+URZ], R0 ;  /* 0x00000000030075a7 */ /* 0x008724000800017f */
[----:B----4-:R-:W-:Y:S05]  /*132a0*/  @!P0 NANOSLEEP.SYNCS 0x989680 ;  /* 0x009896800000895d */ /* 0x010fea0003900000 */
[----:B------:R-:W4:Y:S02]  /*132b0*/  @!P0 SYNCS.PHASECHK.TRANS64 P0, [R3+URZ], R0 ;  /* 0x00000000030085a7 */ /* 0x000f24000800007f */
[----:B----4-:R-:W-:Y:S05]  /*132c0*/  @!P0 BRA `(.L_x_10844) ;  /* 0xfffffffc00f08947 */ /* 0x010fea000383ffff */
.L_x_10673:
[----:B------:R-:W-:Y:S05]  /*132d0*/  BSYNC B6 ;  /* 0x0000000000067941 */ /* 0x000fea0003800000 */
.L_x_10670:
[----:B------:R-:W-:Y:S05]  /*132e0*/  EXIT ;  /* 0x000000000000794d */ /* 0x000fea0003800000 */
.L_x_10683:
[----:B0-----:R-:W-:-:S04]  /*132f0*/  IMAD.U32 R3, RZ, RZ, UR38 ;  /* 0x00000026ff037e24 */ /* 0x001fc8000f8e00ff */
[----:B------:R0:W1:Y:S03]  /*13300*/  SYNCS.PHASECHK.TRANS64.TRYWAIT P0, [R3+URZ+0x22800], R12 ;  /* 0x0228000c030075a7 */ /* 0x000066000800017f */
[----:B-1----:R-:W-:Y:S05]  /*13310*/  @!P0 NANOSLEEP.SYNCS 0x989680 ;  /* 0x009896800000895d */ /* 0x002fea0003900000 */
[----:B------:R-:W1:Y:S02]  /*13320*/  @!P0 SYNCS.PHASECHK.TRANS64 P0, [R3+URZ+0x22800], R12 ;  /* 0x0228000c030085a7 */ /* 0x000e64000800007f */
[----:B-1----:R-:W-:Y:S05]  /*13330*/  @!P0 BRA `(.L_x_10683) ;  /* 0xfffffffc00ec8947 */ /* 0x002fea000383ffff */
[----:B------:R-:W-:Y:S05]  /*13340*/  BRA `(.L_x_10845) ;  /* 0xfffffee400987947 */ /* 0x000fea000383ffff */
.L_x_10687:
[----:B0-----:R-:W-:-:S04]  /*13350*/  IMAD.U32 R3, RZ, RZ, UR38 ;  /* 0x00000026ff037e24 */ /* 0x001fc8000f8e00ff */
[----:B------:R0:W1:Y:S03]  /*13360*/  SYNCS.PHASECHK.TRANS64.TRYWAIT P0, [R3+URZ+0x22830], R12 ;  /* 0x0228300c030075a7 */ /* 0x000066000800017f */
[----:B-1----:R-:W-:Y:S05]  /*13370*/  @!P0 NANOSLEEP.SYNCS 0x989680 ;  /* 0x009896800000895d */ /* 0x002fea0003900000 */
[----:B------:R-:W1:Y:S02]  /*13380*/  @!P0 SYNCS.PHASECHK.TRANS64 P0, [R3+URZ+0x22830], R12 ;  /* 0x0228300c030085a7 */ /* 0x000e64000800007f */
[----:B-1----:R-:W-:Y:S05]  /*13390*/  @!P0 BRA `(.L_x_10687) ;  /* 0xfffffffc00ec8947 */ /* 0x002fea000383ffff */
[----:B------:R-:W-:Y:S05]  /*133a0*/  BRA `(.L_x_10686) ;  /* 0xfffffee400b87947 */ /* 0x000fea000383ffff */
.L_x_10699:
[----:B0-----:R0:W1:Y:S02]  /*133b0*/  SYNCS.PHASECHK.TRANS64.TRYWAIT P1, [R9+URZ+0x22850], R12 ;  /* 0x0228500c090075a7 */ /* 0x001064000802017f */
[----:B-1----:R-:W-:Y:S05]  /*133c0*/  @!P1 NANOSLEEP.SYNCS 0x989680 ;  /* 0x009896800000995d */ /* 0x002fea0003900000 */
[----:B------:R-:W1:Y:S02]  /*133d0*/  @!P1 SYNCS.PHASECHK.TRANS64 P1, [R9+URZ+0x22850], R12 ;  /* 0x0228500c090095a7 */ /* 0x000e64000802007f */
[----:B-1----:R-:W-:Y:S05]  /*133e0*/  @!P1 BRA `(.L_x_10699) ;  /* 0xfffffffc00f09947 */ /* 0x002fea000383ffff */
[----:B------:R-:W-:Y:S05]  /*133f0*/  BRA `(.L_x_10698) ;  /* 0xffffff0800d87947 */ /* 0x000fea000383ffff */
.L_x_10707:
[----:B-1----:R-:W-:-:S04]  /*13400*/  IMAD.U32 R4, RZ, RZ, UR31 ;  /* 0x0000001fff047e24 */ /* 0x002fc8000f8e00ff */
[----:B------:R1:W2:Y:S03]  /*13410*/  SYNCS.PHASECHK.TRANS64.TRYWAIT P1, [R4+URZ+0x22830], R13 ;  /* 0x0228300d040075a7 */ /* 0x0002a6000802017f */
[----:B--2---:R-:W-:Y:S05]  /*13420*/  @!P1 NANOSLEEP.SYNCS 0x989680 ;  /* 0x009896800000995d */ /* 0x004fea0003900000 */
[----:B------:R-:W2:Y:S02]  /*13430*/  @!P1 SYNCS.PHASECHK.TRANS64 P1, [R4+URZ+0x22830], R13 ;  /* 0x0228300d040095a7 */ /* 0x000ea4000802007f */
[----:B--2---:R-:W-:Y:S05]  /*13440*/  @!P1 BRA `(.L_x_10707) ;  /* 0xfffffffc00ec9947 */ /* 0x004fea000383ffff */
[----:B------:R-:W-:Y:S05]  /*13450*/  BRA `(.L_x_10706) ;  /* 0xffffff1000707947 */ /* 0x000fea000383ffff */
.L_x_10719:
[----:B-1----:R1:W2:Y:S02]  /*13460*/  SYNCS.PHASECHK.TRANS64.TRYWAIT P1, [R12+URZ+0x22850], R13 ;  /* 0x0228500d0c0075a7 */ /* 0x0022a4000802017f */
[----:B--2---:R-:W-:Y:S05]  /*13470*/  @!P1 NANOSLEEP.SYNCS 0x989680 ;  /* 0x009896800000995d */ /* 0x004fea0003900000 */
[----:B------:R-:W2:Y:S02]  /*13480*/  @!P1 SYNCS.PHASECHK.TRANS64 P1, [R12+URZ+0x22850], R13 ;  /* 0x0228500d0c0095a7 */ /* 0x000ea4000802007f */
[----:B--2---:R-:W-:Y:S05]  /*13490*/  @!P1 BRA `(.L_x_10719) ;  /* 0xfffffffc00f09947 */ /* 0x004fea000383ffff */
[----:B------:R-:W-:Y:S05]  /*134a0*/  BRA `(.L_x_10718) ;  /* 0xffffff3c00447947 */ /* 0x000fea000383ffff */
.L_x_10728:
[----:B-1----:R-:W-:-:S04]  /*134b0*/  IMAD.U32 R13, RZ, RZ, UR27 ;  /* 0x0000001bff0d7e24 */ /* 0x002fc8000f8e00ff */
[----:B------:R1:W3:Y:S03]  /*134c0*/  SYNCS.PHASECHK.TRANS64.TRYWAIT P2, [R13+URZ+0x22830], R8 ;  /* 0x022830080d0075a7 */ /* 0x0002e6000804017f */
[----:B---3--:R-:W-:Y:S05]  /*134d0*/  @!P2 NANOSLEEP.SYNCS 0x989680 ;  /* 0x009896800000a95d */ /* 0x008fea0003900000 */
[----:B------:R-:W3:Y:S02]  /*134e0*/  @!P2 SYNCS.PHASECHK.TRANS64 P2, [R13+URZ+0x22830], R8 ;  /* 0x022830080d00a5a7 */ /* 0x000ee4000804007f */
[----:B---3--:R-:W-:Y:S05]  /*134f0*/  @!P2 BRA `(.L_x_10728) ;  /* 0xfffffffc00eca947 */ /* 0x008fea000383ffff */
[----:B------:R-:W-:Y:S05]  /*13500*/  BRA `(.L_x_10727) ;  /* 0xffffff4000f87947 */ /* 0x000fea000383ffff */
.L_x_10732:
[----:B0-----:R0:W1:Y:S02]  /*13510*/  SYNCS.PHASECHK.TRANS64.TRYWAIT P2, [R179+URZ+0x22850], R8 ;  /* 0x02285008b30075a7 */ /* 0x001064000804017f */
[----:B-1----:R-:W-:Y:S05]  /*13520*/  @!P2 NANOSLEEP.SYNCS 0x989680 ;  /* 0x009896800000a95d */ /* 0x002fea0003900000 */
[----:B------:R-:W1:Y:S02]  /*13530*/  @!P2 SYNCS.PHASECHK.TRANS64 P2, [R179+URZ+0x22850], R8 ;  /* 0x02285008b300a5a7 */ /* 0x000e64000804007f */
[----:B-1----:R-:W-:Y:S05]  /*13540*/  @!P2 BRA `(.L_x_10732) ;  /* 0xfffffffc00f0a947 */ /* 0x002fea000383ffff */
[----:B------:R-:W-:Y:S05]  /*13550*/  BRA `(.L_x_10731) ;  /* 0xffffff5c00187947 */ /* 0x000fea000383ffff */
.L_x_10738:
[----:B--2---:R-:W-:-:S04]  /*13560*/  IMAD.U32 R0, RZ, RZ, UR30 ;  /* 0x0000001eff007e24 */ /* 0x004fc8000f8e00ff */
[----:B------:R2:W3:Y:S03]  /*13570*/  SYNCS.PHASECHK.TRANS64.TRYWAIT P1, [R0+URZ+0x22830], R11 ;  /* 0x0228300b000075a7 */ /* 0x0004e6000802017f */
[----:B---3--:R-:W-:Y:S05]  /*13580*/  @!P1 NANOSLEEP.SYNCS 0x989680 ;  /* 0x009896800000995d */ /* 0x008fea0003900000 */
[----:B------:R-:W3:Y:S02]  /*13590*/  @!P1 SYNCS.PHASECHK.TRANS64 P1, [R0+URZ+0x22830], R11 ;  /* 0x0228300b000095a7 */ /* 0x000ee4000802007f */
[----:B---3--:R-:W-:Y:S05]  /*135a0*/  @!P1 BRA `(.L_x_10738) ;  /* 0xfffffffc00ec9947 */ /* 0x008fea000383ffff */
[----:B------:R-:W-:Y:S05]  /*135b0*/  BRA `(.L_x_10737) ;  /* 0xffffff6000187947 */ /* 0x000fea000383ffff */
.L_x_10750:
[----:B-1----:R1:W2:Y:S02]  /*135c0*/  SYNCS.PHASECHK.TRANS64.TRYWAIT P1, [R8+URZ+0x22850], R11 ;  /* 0x0228500b080075a7 */ /* 0x0022a4000802017f */
[----:B--2---:R-:W-:Y:S05]  /*135d0*/  @!P1 NANOSLEEP.SYNCS 0x989680 ;  /* 0x009896800000995d */ /* 0x004fea0003900000 */
[----:B------:R-:W2:Y:S02]  /*135e0*/  @!P1 SYNCS.PHASECHK.TRANS64 P1, [R8+URZ+0x22850], R11 ;  /* 0x0228500b080095a7 */ /* 0x000ea4000802007f */
[----:B--2---:R-:W-:Y:S05]  /*135f0*/  @!P1 BRA `(.L_x_10750) ;  /* 0xfffffffc00f09947 */ /* 0x004fea000383ffff */
[----:B------:R-:W-:Y:S05]  /*13600*/  BRA `(.L_x_10749) ;  /* 0xffffff8800e07947 */ /* 0x000fea000383ffff */
.L_x_10768:
[----:B------:R-:W-:Y:S02]  /*13610*/  IMAD.MOV.U32 R13, RZ, RZ, R6 ;  /* 0x000000ffff0d7224 */ /* 0x000fe400078e0006 */
[----:B------:R-:W-:Y:S02]  /*13620*/  IMAD.MOV.U32 R12, RZ, RZ, RZ ;  /* 0x000000ffff0c7224 */ /* 0x000fe400078e00ff */
[----:B------:R-:W-:Y:S02]  /*13630*/  IMAD.MOV.U32 R11, RZ, RZ, 0x1f ;  /* 0x0000001fff0b7424 */ /* 0x000fe400078e00ff */
[----:B------:R-:W-:-:S07]  /*13640*/  IMAD.MOV.U32 R15, RZ, RZ, -0x1 ;  /* 0xffffffffff0f7424 */ /* 0x000fce00078e00ff */
[----:B------:R-:W-:Y:S05]  /*13650*/  WARPSYNC.COLLECTIVE R15, `(.L_x_10846) ;  /* 0x000000000f087348 */ /* 0x000fea0003c00000 */
[----:B------:R0:W1:Y:S02]  /*13660*/  SHFL.IDX P6, R14, R13, R12, R11 ;  /* 0x0000000c0d0e7389 */ /* 0x00006400000c000b */
[----:B01----:R-:W-:Y:S01]  /*13670*/  ENDCOLLECTIVE ;  /* 0x000000000000791b */ /* 0x003fe20003800000 */
.L_x_10846:
[----:B------:R-:W-:Y:S05]  /*13680*/  BRA `(.L_x_10847) ;  /* 0xffffffc800f87947 */ /* 0x000fea000383ffff */
.L_x_10770:
[----:B------:R-:W-:Y:S01]  /*13690*/  BSSY B0, `(.L_x_10848) ;  /* 0x0000006000007945 */ /* 0x000fe20003800000 */
[----:B------:R-:W-:-:S07]  /*136a0*/  IMAD.MOV.U32 R15, RZ, RZ, -0x1 ;  /* 0xffffffffff0f7424 */ /* 0x000fce00078e00ff */
[----:B0-----:R-:W-:Y:S05]  /*136b0*/  WARPSYNC.COLLECTIVE R15, `(.L_x_10849) ;  /* 0x000000000f0c7348 */ /* 0x001fea0003c00000 */
[----:B------:R-:W-:Y:S02]  /*136c0*/  ELECT P6, UR62, PT ;  /* 0x00000000003e782f */ /* 0x000fe400038c0000 */
[----:B------:R-:W-:Y:S01]  /*136d0*/  MOV R14, UR62 ;  /* 0x0000003e000e7c02 */ /* 0x000fe20008000f00 */
[----:B0-----:R-:W-:Y:S10]  /*136e0*/  ENDCOLLECTIVE ;  /* 0x000000000000791b */ /* 0x001ff40003800000 */
.L_x_10849:
[----:B------:R-:W-:Y:S05]  /*136f0*/  BSYNC B0 ;  /* 0x0000000000007941 */ /* 0x000fea0003800000 */
.L_x_10848:
[----:B------:R-:W-:Y:S05]  /*13700*/  BRA `(.L_x_10850) ;  /* 0xffffffc800fc7947 */ /* 0x000fea000383ffff */
.L_x_10772:
[----:B0-----:R-:W-:-:S04]  /*13710*/  IMAD.U32 R3, RZ, RZ, UR38 ;  /* 0x00000026ff037e24 */ /* 0x001fc8000f8e00ff */
[----:B------:R0:W1:Y:S03]  /*13720*/  SYNCS.PHASECHK.TRANS64.TRYWAIT P0, [R3+URZ+0x22840], R0 ;  /* 0x02284000030075a7 */ /* 0x000066000800017f */
[----:B-1----:R-:W-:Y:S05]  /*13730*/  @!P0 NANOSLEEP.SYNCS 0x989680 ;  /* 0x009896800000895d */ /* 0x002fea0003900000 */
[----:B------:R-:W1:Y:S02]  /*13740*/  @!P0 SYNCS.PHASECHK.TRANS64 P0, [R3+URZ+0x22840], R0 ;  /* 0x02284000030085a7 */ /* 0x000e64000800007f */
[----:B-1----:R-:W-:Y:S05]  /*13750*/  @!P0 BRA `(.L_x_10772) ;  /* 0xfffffffc00ec8947 */ /* 0x002fea000383ffff */
[----:B------:R-:W-:Y:S05]  /*13760*/  BRA `(.L_x_10851) ;  /* 0xffffffcc005c7947 */ /* 0x000fea000383ffff */
.L_x_10775:
        /* <DEDUP_REMOVED lines=8> */
.L_x_10852:
[----:B------:R-:W-:Y:S02]  /*137f0*/  VIADD R10, R4, 0x10 ;  /* 0x00000010040a7836 */ /* 0x000fe40000000000 */
[----:B------:R-:W-:Y:S02]  /*13800*/  IMAD.MOV.U32 R13, RZ, RZ, R0 ;  /* 0x000000ffff0d7224 */ /* 0x000fe400078e0000 */
[----:B------:R-:W-:-:S07]  /*13810*/  IMAD.MOV.U32 R2, RZ, RZ, R14 ;  /* 0x000000ffff027224 */ /* 0x000fce00078e000e */
[----:B------:R-:W-:Y:S05]  /*13820*/  WARPSYNC.COLLECTIVE R15, `(.L_x_10853) ;  /* 0x000000000f087348 */ /* 0x000fea0003c00000 */
[----:B------:R0:W1:Y:S02]  /*13830*/  SHFL.IDX P6, R14, R13, R12, R11 ;  /* 0x0000000c0d0e7389 */ /* 0x00006400000c000b */
[----:B01----:R-:W-:Y:S01]  /*13840*/  ENDCOLLECTIVE ;  /* 0x000000000000791b */ /* 0x003fe20003800000 */
.L_x_10853:
        /* <DEDUP_REMOVED lines=12> */
.L_x_10854:
        /* <DEDUP_REMOVED lines=11> */
.L_x_10855:
[----:B------:R-:W-:Y:S02]  /*139c0*/  IMAD.MOV.U32 R13, RZ, RZ, R7 ;  /* 0x000000ffff0d7224 */ /* 0x000fe400078e0007 */
[----:B------:R-:W-:Y:S01]  /*139d0*/  IMAD.MOV.U32 R12, RZ, RZ, 0x2 ;  /* 0x00000002ff0c7424 */ /* 0x000fe200078e00ff */
[----:B------:R-:W-:Y:S01]  /*139e0*/  @!P1 LEA R2, P2, R8, R14, 0x1 ;  /* 0x0000000e08029211 */ /* 0x000fe200078408ff */
[----:B------:R-:W-:-:S04]  /*139f0*/  VIADD R14, R4, 0x20 ;  /* 0x00000020040e7836 */ /* 0x000fc80000000000 */
[----:B------:R-:W-:-:S05]  /*13a00*/  @!P1 IMAD.X R3, RZ, RZ, R9, P2 ;  /* 0x000000ffff039224 */ /* 0x000fca00010e0609 */
        /* <DEDUP_REMOVED lines=8> */
.L_x_10856:
[----:B------:R-:W-:Y:S01]  /*13a90*/  VIADD R10, R4, 0x30 ;  /* 0x00000030040a7836 */ /* 0x000fe20000000000 */
[----:B------:R-:W-:Y:S01]  /*13aa0*/  @!P1 LEA R21, R6, UR38, 0x1 ;  /* 0x0000002606159c11 */ /* 0x000fe2000f8e08ff */
[----:B------:R-:W-:Y:S02]  /*13ab0*/  IMAD.MOV.U32 R13, RZ, RZ, R0 ;  /* 0x000000ffff0d7224 */ /* 0x000fe400078e0000 */
[----:B------:R-:W-:-:S07]  /*13ac0*/  IMAD.MOV.U32 R9, RZ, RZ, R14 ;  /* 0x000000ffff097224 */ /* 0x000fce00078e000e */
[----:B------:R-:W-:Y:S05]  /*13ad0*/  WARPSYNC.COLLECTIVE R15, `(.L_x_10857) ;  /* 0x000000000f087348 */ /* 0x000fea0003c00000 */
[----:B------:R0:W1:Y:S02]  /*13ae0*/  SHFL.IDX P6, R14, R13, R12, R11 ;  /* 0x0000000c0d0e7389 */ /* 0x00006400000c000b */
[----:B01----:R-:W-:Y:S01]  /*13af0*/  ENDCOLLECTIVE ;  /* 0x000000000000791b */ /* 0x003fe20003800000 */
.L_x_10857:
[----:B------:R-:W-:Y:S02]  /*13b00*/  IMAD.MOV.U32 R13, RZ, RZ, R7 ;  /* 0x000000ffff0d7224 */ /* 0x000fe400078e0007 */
[----:B------:R-:W-:Y:S01]  /*13b10*/  IMAD.MOV.U32 R12, RZ, RZ, 0x3 ;  /* 0x00000003ff0c7424 */ /* 0x000fe200078e00ff */
[----:B------:R-:W-:-:S13]  /*13b20*/  @!P1 LEA R2, P2, R8, R14, 0x1 ;  /* 0x0000000e08029211 */ /* 0x000fda00078408ff */
[----:B------:R-:W-:Y:S05]  /*13b30*/  WARPSYNC.COLLECTIVE R15, `(.L_x_10858) ;  /* 0x000000000f087348 */ /* 0x000fea0003c00000 */
[----:B------:R0:W1:Y:S02]  /*13b40*/  SHFL.IDX P6, R14, R13, R12, R11 ;  /* 0x0000000c0d0e7389 */ /* 0x00006400000c000b */
[----:B01----:R-:W-:Y:S01]  /*13b50*/  ENDCOLLECTIVE ;  /* 0x000000000000791b */ /* 0x003fe20003800000 */
.L_x_10858:
[----:B------:R-:W-:-:S05]  /*13b60*/  @!P1 IMAD.X R3, RZ, RZ, R9, P2 ;  /* 0x000000ffff039224 */ /* 0x000fca00010e0609 */
        /* <DEDUP_REMOVED lines=11> */
.L_x_10859:
        /* <DEDUP_REMOVED lines=13> */
.L_x_10860:
[----:B------:R-:W-:Y:S01]  /*13cf0*/  VIADD R10, R4, 0x50 ;  /* 0x00000050040a7836 */ /* 0x000fe20000000000 */
[----:B------:R-:W-:Y:S01]  /*13d00*/  @!P1 LEA R21, R6, UR38, 0x1 ;  /* 0x0000002606159c11 */ /* 0x000fe2000f8e08ff */
[----:B------:R-:W-:Y:S02]  /*13d10*/  IMAD.MOV.U32 R13, RZ, RZ, R0 ;  /* 0x000000ffff0d7224 */ /* 0x000fe400078e0000 */
[----:B------:R-:W-:-:S07]  /*13d20*/  IMAD.MOV.U32 R9, RZ, RZ, R14 ;  /* 0x000000ffff097224 */ /* 0x000fce00078e000e */
[----:B------:R-:W-:Y:S05]  /*13d30*/  WARPSYNC.COLLECTIVE R15, `(.L_x_10861) ;  /* 0x000000000f087348 */ /* 0x000fea0003c00000 */
[----:B------:R0:W1:Y:S02]  /*13d40*/  SHFL.IDX P6, R14, R13, R12, R11 ;  /* 0x0000000c0d0e7389 */ /* 0x00006400000c000b */
[----:B01----:R-:W-:Y:S01]  /*13d50*/  ENDCOLLECTIVE ;  /* 0x000000000000791b */ /* 0x003fe20003800000 */
.L_x_10861:
[----:B------:R-:W-:Y:S02]  /*13d60*/  IMAD.MOV.U32 R13, RZ, RZ, R7 ;  /* 0x000000ffff0d7224 */ /* 0x000fe400078e0007 */
[----:B------:R-:W-:Y:S01]  /*13d70*/  IMAD.MOV.U32 R12, RZ, RZ, 0x5 ;  /* 0x00000005ff0c7424 */ /* 0x000fe200078e00ff */
[----:B------:R-:W-:-:S13]  /*13d80*/  @!P1 LEA R2, P2, R8, R14, 0x1 ;  /* 0x0000000e08029211 */ /* 0x000fda00078408ff */
[----:B------:R-:W-:Y:S05]  /*13d90*/  WARPSYNC.COLLECTIVE R15, `(.L_x_10862) ;  /* 0x000000000f087348 */ /* 0x000fea0003c00000 */
[----:B------:R0:W1:Y:S02]  /*13da0*/  SHFL.IDX P6, R14, R13, R12, R11 ;  /* 0x0000000c0d0e7389 */ /* 0x00006400000c000b */
[----:B01----:R-:W-:Y:S01]  /*13db0*/  ENDCOLLECTIVE ;  /* 0x000000000000791b */ /* 0x003fe20003800000 */
.L_x_10862:
        /* <DEDUP_REMOVED lines=12> */
.L_x_10863:
[----:B------:R-:W-:Y:S02]  /*13e80*/  IMAD.MOV.U32 R13, RZ, RZ, R7 ;  /* 0x000000ffff0d7224 */ /* 0x000fe400078e0007 */
[----:B------:R-:W-:Y:S01]  /*13e90*/  IMAD.MOV.U32 R12, RZ, RZ, 0x6 ;  /* 0x00000006ff0c7424 */ /* 0x000fe200078e00ff */
[----:B------:R-:W-:-:S13]  /*13ea0*/  @!P1 LEA R2, P2, R8, R14, 0x1 ;  /* 0x0000000e08029211 */ /* 0x000fda00078408ff */
[----:B------:R-:W-:Y:S05]  /*13eb0*/  WARPSYNC.COLLECTIVE R15, `(.L_x_10864) ;  /* 0x000000000f087348 */ /* 0x000fea0003c00000 */
[----:B------:R0:W1:Y:S02]  /*13ec0*/  SHFL.IDX P6, R14, R13, R12, R11 ;  /* 0x0000000c0d0e7389 */ /* 0x00006400000c000b */
[----:B01----:R-:W-:Y:S01]  /*13ed0*/  ENDCOLLECTIVE ;  /* 0x000000000000791b */ /* 0x003fe20003800000 */
.L_x_10864:
[----:B------:R-:W-:-:S05]  /*13ee0*/  @!P1 IMAD.X R3, RZ, RZ, R9, P2 ;  /* 0x000000ffff039224 */ /* 0x000fca00010e0609 */
[----:B------:R-:W-:Y:S01]  /*13ef0*/  @!PT LDS RZ, [RZ] ;  /* 0x00000000fffff984 */ /* 0x000fe20000000800 */
[----:B------:R-:W-:Y:S01]  /*13f00*/  @!PT LDS RZ, [RZ] ;  /* 0x00000000fffff984 */ /* 0x000fe20000000800 */
[----:B------:R-:W-:Y:S01]  /*13f10*/  @!PT LDS RZ, [RZ] ;  /* 0x00000000fffff984 */ /* 0x000fe20000000800 */
[----:B------:R0:W-:Y:S01]  /*13f20*/  @!P1 LDGSTS.E.BYPASS.LTC128B.128 [R10+0x1ac00], desc[UR48][R2.64], !P0 ;  /* 0x1ac00000020a9fae */ /* 0x0001e2000c101d70 */
[----:B------:R-:W-:Y:S02]  /*13f30*/  IMAD.MOV.U32 R13, RZ, RZ, R0 ;  /* 0x000000ffff0d7224 */ /* 0x000fe400078e0000 */
[----:B0-----:R-:W-:Y:S02]  /*13f40*/  VIADD R2, R4, 0x60 ;  /* 0x0000006004027836 */ /* 0x001fe40000000000 */
[----:B------:R-:W-:-:S03]  /*13f50*/  IMAD.MOV.U32 R9, RZ, RZ, R14 ;  /* 0x000000ffff097224 */ /* 0x000fc600078e000e */
[----:B------:R-:W-:-:S13]  /*13f60*/  ISETP.GE.AND P1, PT, R2, R5, PT ;  /* 0x000000050200720c */ /* 0x000fda0003f26270 */
[----:B------:R-:W-:Y:S05]  /*13f70*/  WARPSYNC.COLLECTIVE R15, `(.L_x_10865) ;  /* 0x000000000f087348 */ /* 0x000fea0003c00000 */
[----:B------:R0:W1:Y:S02]  /*13f80*/  SHFL.IDX P6, R14, R13, R12, R11 ;  /* 0x0000000c0d0e7389 */ /* 0x00006400000c000b */
[----:B01----:R-:W-:Y:S01]  /*13f90*/  ENDCOLLECTIVE ;  /* 0x000000000000791b */ /* 0x003fe20003800000 */
.L_x_10865:
[----:B------:R-:W-:Y:S02]  /*13fa0*/  IMAD.MOV.U32 R13, RZ, RZ, R7 ;  /* 0x000000ffff0d7224 */ /* 0x000fe400078e0007 */
[----:B------:R-:W-:Y:S01]  /*13fb0*/  IMAD.MOV.U32 R12, RZ, RZ, 0x7 ;  /* 0x00000007ff0c7424 */ /* 0x000fe200078e00ff */
[----:B------:R-:W-:-:S13]  /*13fc0*/  @!P1 LEA R2, P2, R8, R14, 0x1 ;  /* 0x0000000e08029211 */ /* 0x000fda00078408ff */
[----:B------:R-:W-:Y:S05]  /*13fd0*/  WARPSYNC.COLLECTIVE R15, `(.L_x_10866) ;  /* 0x000000000f087348 */ /* 0x000fea0003c00000 */
[----:B------:R0:W1:Y:S02]  /*13fe0*/  SHFL.IDX P6, R14, R13, R12, R11 ;  /* 0x0000000c0d0e7389 */ /* 0x00006400000c000b */
[----:B01----:R-:W-:Y:S01]  /*13ff0*/  ENDCOLLECTIVE ;  /* 0x000000000000791b */ /* 0x003fe20003800000 */
.L_x_10866:
[----:B------:R-:W-:Y:S01]  /*14000*/  @!P1 IMAD.X R3, RZ, RZ, R9, P2 ;  /* 0x000000ffff039224 */ /* 0x000fe200010e0609 */
[----:B------:R-:W-:-:S05]  /*14010*/  @!P1 LEA R9, R6, UR38, 0x1 ;  /* 0x0000002606099c11 */ /* 0x000fca000f8e08ff */
        /* <DEDUP_REMOVED lines=9> */
.L_x_10867:
[----:B------:R-:W-:Y:S05]  /*140b0*/  BRA `(.L_x_10868) ;  /* 0xffffffcc008c7947 */ /* 0x000fea000383ffff */
.L_x_10776:
[----:B0-----:R-:W-:-:S04]  /*140c0*/  IMAD.U32 R3, RZ, RZ, UR38 ;  /* 0x00000026ff037e24 */ /* 0x001fc8000f8e00ff */
[----:B------:R0:W1:Y:S03]  /*140d0*/  SYNCS.PHASECHK.TRANS64.TRYWAIT P0, [R3+URZ+0x22820], R4 ;  /* 0x02282004030075a7 */ /* 0x000066000800017f */
[----:B-1----:R-:W-:Y:S05]  /*140e0*/  @!P0 NANOSLEEP.SYNCS 0x989680 ;  /* 0x009896800000895d */ /* 0x002fea0003900000 */
[----:B------:R-:W1:Y:S02]  /*140f0*/  @!P0 SYNCS.PHASECHK.TRANS64 P0, [R3+URZ+0x22820], R4 ;  /* 0x02282004030085a7 */ /* 0x000e64000800007f */
[----:B-1----:R-:W-:Y:S05]  /*14100*/  @!P0 BRA `(.L_x_10776) ;  /* 0xfffffffc00ec8947 */ /* 0x002fea000383ffff */
[----:B------:R-:W-:Y:S05]  /*14110*/  BRA `(.L_x_10869) ;  /* 0xffffffcc00bc7947 */ /* 0x000fea000383ffff */
.L_x_10779:
[----:B0-----:R-:W-:-:S04]  /*14120*/  IMAD.U32 R3, RZ, RZ, UR38 ;  /* 0x00000026ff037e24 */ /* 0x001fc8000f8e00ff */
[----:B------:R0:W1:Y:S03]  /*14130*/  SYNCS.PHASECHK.TRANS64.TRYWAIT P0, [R3+URZ+0x22860], R4 ;  /* 0x02286004030075a7 */ /* 0x000066000800017f */
[----:B-1----:R-:W-:Y:S05]  /*14140*/  @!P0 NANOSLEEP.SYNCS 0x989680 ;  /* 0x009896800000895d */ /* 0x002fea0003900000 */
[----:B------:R-:W1:Y:S02]  /*14150*/  @!P0 SYNCS.PHASECHK.TRANS64 P0, [R3+URZ+0x22860], R4 ;  /* 0x02286004030085a7 */ /* 0x000e64000800007f */
[----:B-1----:R-:W-:Y:S05]  /*14160*/  @!P0 BRA `(.L_x_10779) ;  /* 0xfffffffc00ec8947 */ /* 0x002fea000383ffff */
[----:B------:R-:W-:Y:S05]  /*14170*/  BRA `(.L_x_10870) ;  /* 0xffffffcc00c87947 */ /* 0x000fea000383ffff */
.L_x_10791:
[----:B-1----:R-:W-:-:S04]  /*14180*/  IMAD.U32 R3, RZ, RZ, UR38 ;  /* 0x00000026ff037e24 */ /* 0x002fc8000f8e00ff */
[----:B------:R1:W2:Y:S03]  /*14190*/  SYNCS.PHASECHK.TRANS64.TRYWAIT P0, [R3+URZ+0x22848], R2 ;  /* 0x02284802030075a7 */ /* 0x0002a6000800017f */
[----:B--2---:R-:W-:Y:S05]  /*141a0*/  @!P0 NANOSLEEP.SYNCS 0x989680 ;  /* 0x009896800000895d */ /* 0x004fea0003900000 */
[----:B------:R-:W2:Y:S02]  /*141b0*/  @!P0 SYNCS.PHASECHK.TRANS64 P0, [R3+URZ+0x22848], R2 ;  /* 0x02284802030085a7 */ /* 0x000ea4000800007f */
[----:B--2---:R-:W-:Y:S05]  /*141c0*/  @!P0 BRA `(.L_x_10791) ;  /* 0xfffffffc00ec8947 */ /* 0x004fea000383ffff */
[----:B------:R-:W-:Y:S05]  /*141d0*/  BRA `(.L_x_10871) ;  /* 0xffffffd400c07947 */ /* 0x000fea000383ffff */
.L_x_10796:
[----:B01----:R-:W-:-:S04]  /*141e0*/  IMAD.U32 R3, RZ, RZ, UR38 ;  /* 0x00000026ff037e24 */ /* 0x003fc8000f8e00ff */
[----:B------:R0:W1:Y:S03]  /*141f0*/  SYNCS.PHASECHK.TRANS64.TRYWAIT P0, [R3+URZ+0x22868], R2 ;  /* 0x02286802030075a7 */ /* 0x000066000800017f */
[----:B-1----:R-:W-:Y:S05]  /*14200*/  @!P0 NANOSLEEP.SYNCS 0x989680 ;  /* 0x009896800000895d */ /* 0x002fea0003900000 */
[----:B------:R-:W1:Y:S02]  /*14210*/  @!P0 SYNCS.PHASECHK.TRANS64 P0, [R3+URZ+0x22868], R2 ;  /* 0x02286802030085a7 */ /* 0x000e64000800007f */
[----:B-1----:R-:W-:Y:S05]  /*14220*/  @!P0 BRA `(.L_x_10796) ;  /* 0xfffffffc00ec8947 */ /* 0x002fea000383ffff */
[----:B------:R-:W-:Y:S05]  /*14230*/  BRA `(.L_x_10872) ;  /* 0xffffffd800207947 */ /* 0x000fea000383ffff */
.L_x_10807:
[----:B-1----:R-:W-:-:S04]  /*14240*/  IMAD.U32 R3, RZ, RZ, UR38 ;  /* 0x00000026ff037e24 */ /* 0x002fc8000f8e00ff */
[----:B------:R1:W2:Y:S03]  /*14250*/  SYNCS.PHASECHK.TRANS64.TRYWAIT P0, [R3+URZ+0x22840], R2 ;  /* 0x02284002030075a7 */ /* 0x0002a6000800017f */
[----:B--2---:R-:W-:Y:S05]  /*14260*/  @!P0 NANOSLEEP.SYNCS 0x989680 ;  /* 0x009896800000895d */ /* 0x004fea0003900000 */
[----:B------:R-:W2:Y:S02]  /*14270*/  @!P0 SYNCS.PHASECHK.TRANS64 P0, [R3+URZ+0x22840], R2 ;  /* 0x02284002030085a7 */ /* 0x000ea4000800007f */
[----:B--2---:R-:W-:Y:S05]  /*14280*/  @!P0 BRA `(.L_x_10807) ;  /* 0xfffffffc00ec8947 */ /* 0x004fea000383ffff */
[----:B------:R-:W-:Y:S05]  /*14290*/  BRA `(.L_x_10873) ;  /* 0xffffffdc009c7947 */ /* 0x000fea000383ffff */
.L_x_10812:
[----:B01----:R-:W-:-:S04]  /*142a0*/  IMAD.U32 R3, RZ, RZ, UR38 ;  /* 0x00000026ff037e24 */ /* 0x003fc8000f8e00ff */
[----:B------:R0:W1:Y:S03]  /*142b0*/  SYNCS.PHASECHK.TRANS64.TRYWAIT P0, [R3+URZ+0x22860], R2 ;  /* 0x02286002030075a7 */ /* 0x000066000800017f */
[----:B-1----:R-:W-:Y:S05]  /*142c0*/  @!P0 NANOSLEEP.SYNCS 0x989680 ;  /* 0x009896800000895d */ /* 0x002fea0003900000 */
[----:B------:R-:W1:Y:S02]  /*142d0*/  @!P0 SYNCS.PHASECHK.TRANS64 P0, [R3+URZ+0x22860], R2 ;  /* 0x02286002030085a7 */ /* 0x000e64000800007f */
[----:B-1----:R-:W-:Y:S05]  /*142e0*/  @!P0 BRA `(.L_x_10812) ;  /* 0xfffffffc00ec8947 */ /* 0x002fea000383ffff */
[----:B------:R-:W-:Y:S05]  /*142f0*/  BRA `(.L_x_10874) ;  /* 0xffffffe000007947 */ /* 0x000fea000383ffff */
.L_x_10824:
[----:B-1----:R-:W-:-:S04]  /*14300*/  IMAD.U32 R3, RZ, RZ, UR38 ;  /* 0x00000026ff037e24 */ /* 0x002fc8000f8e00ff */
[----:B------:R1:W2:Y:S03]  /*14310*/  SYNCS.PHASECHK.TRANS64.TRYWAIT P0, [R3+URZ+0x22848], R2 ;  /* 0x02284802030075a7 */ /* 0x0002a6000800017f */
[----:B--2---:R-:W-:Y:S05]  /*14320*/  @!P0 NANOSLEEP.SYNCS 0x989680 ;  /* 0x009896800000895d */ /* 0x004fea0003900000 */
[----:B------:R-:W2:Y:S02]  /*14330*/  @!P0 SYNCS.PHASECHK.TRANS64 P0, [R3+URZ+0x22848], R2 ;  /* 0x02284802030085a7 */ /* 0x000ea4000800007f */
[----:B--2---:R-:W-:Y:S05]  /*14340*/  @!P0 BRA `(.L_x_10824) ;  /* 0xfffffffc00ec8947 */ /* 0x004fea000383ffff */
[----:B------:R-:W-:Y:S05]  /*14350*/  BRA `(.L_x_10875) ;  /* 0xffffffe400847947 */ /* 0x000fea000383ffff */
.L_x_10829:
[----:B-1----:R-:W-:-:S04]  /*14360*/  IMAD.U32 R3, RZ, RZ, UR38 ;  /* 0x00000026ff037e24 */ /* 0x002fc8000f8e00ff */
[----:B------:R1:W2:Y:S03]  /*14370*/  SYNCS.PHASECHK.TRANS64.TRYWAIT P0, [R3+URZ+0x22868], R2 ;  /* 0x02286802030075a7 */ /* 0x0002a6000800017f */
[----:B--2---:R-:W-:Y:S05]  /*14380*/  @!P0 NANOSLEEP.SYNCS 0x989680 ;  /* 0x009896800000895d */ /* 0x004fea0003900000 */
[----:B------:R-:W2:Y:S02]  /*14390*/  @!P0 SYNCS.PHASECHK.TRANS64 P0, [R3+URZ+0x22868], R2 ;  /* 0x02286802030085a7 */ /* 0x000ea4000800007f */
[----:B--2---:R-:W-:Y:S05]  /*143a0*/  @!P0 BRA `(.L_x_10829) ;  /* 0xfffffffc00ec8947 */ /* 0x004fea000383ffff */
[----:B------:R-:W-:Y:S05]  /*143b0*/  BRA `(.L_x_10876) ;  /* 0xffffffe400e87947 */ /* 0x000fea000383ffff */
.L_x_10836:
[----:B-1----:R1:W2:Y:S02]  /*143c0*/  SYNCS.PHASECHK.TRANS64.TRYWAIT P0, [R2+URZ+0x22820], R3 ;  /* 0x02282003020075a7 */ /* 0x0022a4000800017f */
[----:B--2---:R-:W-:Y:S05]  /*143d0*/  @!P0 NANOSLEEP.SYNCS 0x989680 ;  /* 0x009896800000895d */ /* 0x004fea0003900000 */
[----:B------:R-:W2:Y:S02]  /*143e0*/  @!P0 SYNCS.PHASECHK.TRANS64 P0, [R2+URZ+0x22820], R3 ;  /* 0x02282003020085a7 */ /* 0x000ea4000800007f */
[----:B--2---:R-:W-:Y:S05]  /*143f0*/  @!P0 BRA `(.L_x_10836) ;  /* 0xfffffffc00f08947 */ /* 0x004fea000383ffff */
[----:B------:R-:W-:Y:S05]  /*14400*/  BRA `(.L_x_10877) ;  /* 0xffffffec00087947 */ /* 0x000fea000383ffff */
.L_x_10837:
        /* <DEDUP_REMOVED lines=11> */
.L_x_10879:
[----:B------:R-:W-:Y:S05]  /*144c0*/  BSYNC B0 ;  /* 0x0000000000007941 */ /* 0x000fea0003800000 */
.L_x_10878:
[----:B------:R-:W-:Y:S05]  /*144d0*/  BRA `(.L_x_10880) ;  /* 0xffffffe800ec7947 */ /* 0x000fea000383ffff */
.L_x_10838:
[----:B------:R-:W-:Y:S01]  /*144e0*/  BSSY B0, `(.L_x_10881) ;  /* 0x0000006000007945 */ /* 0x000fe20003800000 */
[----:B------:R-:W-:-:S07]  /*144f0*/  IMAD.MOV.U32 R15, RZ, RZ, -0x1 ;  /* 0xffffffffff0f7424 */ /* 0x000fce00078e00ff */
[----:B01----:R-:W-:Y:S05]  /*14500*/  WARPSYNC.COLLECTIVE R15, `(.L_x_10882) ;  /* 0x000000000f0c7348 */ /* 0x003fea0003c00000 */
[----:B------:R-:W-:Y:S02]  /*14510*/  ELECT P6, UR62, PT ;  /* 0x00000000003e782f */ /* 0x000fe400038c0000 */
[----:B------:R-:W-:Y:S01]  /*14520*/  MOV R14, UR62 ;  /* 0x0000003e000e7c02 */ /* 0x000fe20008000f00 */
[----:B01----:R-:W-:Y:S10]  /*14530*/  ENDCOLLECTIVE ;  /* 0x000000000000791b */ /* 0x003ff40003800000 */
.L_x_10882:
[----:B------:R-:W-:Y:S05]  /*14540*/  BSYNC B0 ;  /* 0x0000000000007941 */ /* 0x000fea0003800000 */
.L_x_10881:
[----:B------:R-:W-:Y:S05]  /*14550*/  BRA `(.L_x_10883) ;  /* 0xffffffe800e07947 */ /* 0x000fea000383ffff */
.L_x_10840:
[----:B-1----:R1:W2:Y:S02]  /*14560*/  SYNCS.PHASECHK.TRANS64.TRYWAIT P0, [R7+URZ], R4 ;  /* 0x00000004070075a7 */ /* 0x0022a4000800017f */
[----:B--2---:R-:W-:Y:S05]  /*14570*/  @!P0 NANOSLEEP.SYNCS 0x989680 ;  /* 0x009896800000895d */ /* 0x004fea0003900000 */
[----:B------:R-:W2:Y:S02]  /*14580*/  @!P0 SYNCS.PHASECHK.TRANS64 P0, [R7+URZ], R4 ;  /* 0x00000004070085a7 */ /* 0x000ea4000800007f */
[----:B--2---:R-:W-:Y:S05]  /*14590*/  @!P0 BRA `(.L_x_10840) ;  /* 0xfffffffc00f08947 */ /* 0x004fea000383ffff */
[----:B------:R-:W-:Y:S05]  /*145a0*/  BRA `(.L_x_10884) ;  /* 0xffffffec00147947 */ /* 0x000fea000383ffff */
.L_x_10841:
[----:B--2---:R2:W3:Y:S02]  /*145b0*/  SYNCS.PHASECHK.TRANS64.TRYWAIT P0, [R5+URZ], R0 ;  /* 0x00000000050075a7 */ /* 0x0044e4000800017f */
[----:B---3--:R-:W-:Y:S05]  /*145c0*/  @!P0 NANOSLEEP.SYNCS 0x989680 ;  /* 0x009896800000895d */ /* 0x008fea0003900000 */
[----:B------:R-:W3:Y:S02]  /*145d0*/  @!P0 SYNCS.PHASECHK.TRANS64 P0, [R5+URZ], R0 ;  /* 0x00000000050085a7 */ /* 0x000ee4000800007f */
[----:B---3--:R-:W-:Y:S05]  /*145e0*/  @!P0 BRA `(.L_x_10841) ;  /* 0xfffffffc00f08947 */ /* 0x008fea000383ffff */
[----:B------:R-:W-:Y:S05]  /*145f0*/  BRA `(.L_x_10885) ;  /* 0xffffffec00087947 */ /* 0x000fea000383ffff */
.L_x_10843:
[----:B--2---:R2:W3:Y:S02]  /*14600*/  SYNCS.PHASECHK.TRANS64.TRYWAIT P0, [R5+URZ], R4 ;  /* 0x00000004050075a7 */ /* 0x0044e4000800017f */
[----:B---3--:R-:W-:Y:S05]  /*14610*/  @!P0 NANOSLEEP.SYNCS 0x989680 ;  /* 0x009896800000895d */ /* 0x008fea0003900000 */
[----:B------:R-:W3:Y:S02]  /*14620*/  @!P0 SYNCS.PHASECHK.TRANS64 P0, [R5+URZ], R4 ;  /* 0x00000004050085a7 */ /* 0x000ee4000800007f */
[----:B---3--:R-:W-:Y:S05]  /*14630*/  @!P0 BRA `(.L_x_10843) ;  /* 0xfffffffc00f08947 */ /* 0x008fea000383ffff */
[----:B------:R-:W-:Y:S05]  /*14640*/  BRA `(.L_x_10886) ;  /* 0xffffffec000c7947 */ /* 0x000fea000383ffff */
.L_x_10887:
        /* <DEDUP_REMOVED lines=11> */
.L_x_15020:


//--------------------- .text._ZN7cutlass13device_kernelIN5flash11enable_sm90INS1_16FlashAttnFwdSm90INS1_25CollectiveMainloopFwdSm90ILi2EN4cute5tupleIJNS5_1CILi1EEES8_S8_EEENS6_IJNS7_ILi128EEENS7_ILi96EEENS7_ILi64EEEEEELi256ENS_6half_tEfNS_4arch4Sm90ELb0ELb1ELb0ELb0ELb0ELb0ELb1ELb1ELb0ELb1ELb1ELb0EEENS1_21CollectiveEpilogueFwdINS6_IJSA_NS7_ILi256EEESB_EEES9_SE_SG_Li256ELb0ELb1ELb1ELb0EEENS1_19SingleTileSchedulerILb0ELb1ELb1ELi128EEEEEEEEEvNT_6ParamsE --------------------------
	.section	.text._ZN7cutlass13device_kernelIN5flash11enable_sm90INS1_16FlashAttnFwdSm90INS1_25CollectiveMainloopFwdSm90ILi2EN4cute5tupleIJNS5_1CILi1EEES8_S8_EEENS6_IJNS7_ILi128EEENS7_ILi96EEENS7_ILi64EEEEEELi256ENS_6half_tEfNS_4arch4Sm90ELb0ELb1ELb0ELb0ELb0ELb0ELb1ELb1ELb0ELb1ELb1ELb0EEENS1_21CollectiveEpilogueFwdINS6_IJSA_NS7_ILi256EEESB_EEES9_SE_SG_Li256ELb0ELb1ELb1ELb0EEENS1_19SingleTileSchedulerILb0ELb1ELb1ELi128EEEEEEEEEvNT_6ParamsE,"ax",@progbits
	.align	128
.text._ZN7cutlass13device_kernelIN5flash11enable_sm90INS1_16FlashAttnFwdSm90INS1_25CollectiveMainloopFwdSm90ILi2EN4cute5tupleIJNS5_1CILi1EEES8_S8_EEENS6_IJNS7_ILi128EEENS7_ILi96EEENS7_ILi64EEEEEELi256ENS_6half_tEfNS_4arch4Sm90ELb0ELb1ELb0ELb0ELb0ELb0ELb1ELb1ELb0ELb1ELb1ELb0EEENS1_21CollectiveEpilogueFwdINS6_IJSA_NS7_ILi256EEESB_EEES9_SE_SG_Li256ELb0ELb1ELb1ELb0EEENS1_19SingleTileSchedulerILb0ELb1ELb1ELi128EEEEEEEEEvNT_6ParamsE:
        .type           _ZN7cutlass13device_kernelIN5flash11enable_sm90INS1_16FlashAttnFwdSm90INS1_25CollectiveMainloopFwdSm90ILi2EN4cute5tupleIJNS5_1CILi1EEES8_S8_EEENS6_IJNS7_ILi128EEENS7_ILi96EEENS7_ILi64EEEEEELi256ENS_6half_tEfNS_4arch4Sm90ELb0ELb1ELb0ELb0ELb0ELb0ELb1ELb1ELb0ELb1ELb1ELb0EEENS1_21CollectiveEpilogueFwdINS6_IJSA_NS7_ILi256EEESB_EEES9_SE_SG_Li256ELb0ELb1ELb1ELb0EEENS1_19SingleTileSchedulerILb0ELb1ELb1ELi128EEEEEEEEEvNT_6ParamsE,@function
        .size           _ZN7cutlass13device_kernelIN5flash11enable_sm90INS1_16FlashAttnFwdSm90INS1_25CollectiveMainloopFwdSm90ILi2EN4cute5tupleIJNS5_1CILi1EEES8_S8_EEENS6_IJNS7_ILi128EEENS7_ILi96EEENS7_ILi64EEEEEELi256ENS_6half_tEfNS_4arch4Sm90ELb0ELb1ELb0ELb0ELb0ELb0ELb1ELb1ELb0ELb1ELb1ELb0EEENS1_21CollectiveEpilogueFwdINS6_IJSA_NS7_ILi256EEESB_EEES9_SE_SG_Li256ELb0ELb1ELb1ELb0EEENS1_19SingleTileSchedulerILb0ELb1ELb1ELi128EEEEEEEEEvNT_6ParamsE,(.L_x_15021 - _ZN7cutlass13device_kernelIN5flash11enable_sm90INS1_16FlashAttnFwdSm90INS1_25CollectiveMainloopFwdSm90ILi2EN4cute5tupleIJNS5_1CILi1EEES8_S8_EEENS6_IJNS7_ILi128EEENS7_ILi96EEENS7_ILi64EEEEEELi256ENS_6half_tEfNS_4arch4Sm90ELb0ELb1ELb0ELb0ELb0ELb0ELb1ELb1ELb0ELb1ELb1ELb0EEENS1_21CollectiveEpilogueFwdINS6_IJSA_NS7_ILi256EEESB_EEES9_SE_SG_Li256ELb0ELb1ELb1ELb0EEENS1_19SingleTileSchedulerILb0ELb1ELb1ELi128EEEEEEEEEvNT_6ParamsE)
        .other          _ZN7cutlass13device_kernelIN5flash11enable_sm90INS1_16FlashAttnFwdSm90INS1_25CollectiveMainloopFwdSm90ILi2EN4cute5tupleIJNS5_1CILi1EEES8_S8_EEENS6_IJNS7_ILi128EEENS7_ILi96EEENS7_ILi64EEEEEELi256ENS_6half_tEfNS_4arch4Sm90ELb0ELb1ELb0ELb0ELb0ELb0ELb1ELb1ELb0ELb1ELb1ELb0EEENS1_21CollectiveEpilogueFwdINS6_IJSA_NS7_ILi256EEESB_EEES9_SE_SG_Li256ELb0ELb1ELb1ELb0EEENS1_19SingleTileSchedulerILb0ELb1ELb1ELi128EEEEEEEEEvNT_6ParamsE,@"STO_CUDA_ENTRY STV_DEFAULT"
_ZN7cutlass13device_kernelIN5flash11enable_sm90INS1_16FlashAttnFwdSm90INS1_25CollectiveMainloopFwdSm90ILi2EN4cute5tupleIJNS5_1CILi1EEES8_S8_EEENS6_IJNS7_ILi128EEENS7_ILi96EEENS7_ILi64EEEEEELi256ENS_6half_tEfNS_4arch4Sm90ELb0ELb1ELb0ELb0ELb0ELb0ELb1ELb1ELb0ELb1ELb1ELb0EEENS1_21CollectiveEpilogueFwdINS6_IJSA_NS7_ILi256EEESB_EEES9_SE_SG_Li256ELb0ELb1ELb1ELb0EEENS1_19SingleTileSchedulerILb0ELb1ELb1ELi128EEEEEEEEEvNT_6ParamsE:
[----:B------:R-:W0:Y:S02]  /*0000*/  LDC R1, c[0x0][0x28] ;  /* 0x00000a00ff017b82 */ /* 0x000e240000000800 */
[----:B0-----:R-:W-:Y:S01]  /*0010*/  VIADD R1, R1, 0xffffcd40 ;  /* 0xffffcd4001017836 */ /* 0x001fe20000000000 */
[----:B------:R-:W0:Y:S01]  /*0020*/  S2R R3, SR_TID.X ;  /* 0x0000000000037919 */ /* 0x000e220000002100 */
[----:B------:R-:W-:Y:S01]  /*0030*/  ELECT P0, URZ, PT ;  /* 0x00000000003f782f */ /* 0x000fe20003800000 */
[----:B------:R-:W-:Y:S01]  /*0040*/  BSSY B0, `(.L_x_10888) ;  /* 0x0000011000007945 */ /* 0x000fe20003800000 */
[----:B------:R-:W-:Y:S02]  /*0050*/  ULDC UR4, c[0x0][0x20] ;  /* 0x0000080000047ab9 */ /* 0x000fe40000000800 */
[----:B------:R-:W-:Y:S01]  /*0060*/  IADD3 R18, P1, R1, UR4, RZ ;  /* 0x0000000401127c10 */ /* 0x000fe2000ff3e0ff */
[----:B------:R-:W-:-:S04]  /*0070*/  ULDC UR4, c[0x0][0x24] ;  /* 0x0000090000047ab9 */ /* 0x000fc80000000800 */
[----:B------:R-:W-:Y:S01]  /*0080*/  IMAD.X R19, RZ, RZ, UR4, P1 ;  /* 0x00000004ff137e24 */ /* 0x000fe200088e06ff */
        /* <DEDUP_REMOVED lines=12> */
.L_x_10889:
[----:B------:R-:W-:Y:S05]  /*0150*/  BSYNC B0 ;  /* 0x0000000000007941 */ /* 0x000fea0003800000 */
.L_x_10888:
        /* <DEDUP_REMOVED lines=42> */
.L_x_10890:
        /* <DEDUP_REMOVED lines=22> */
.L_x_10891:
        /* <DEDUP_REMOVED lines=18> */
.L_x_10892:
        /* <DEDUP_REMOVED lines=22> */
.L_x_10893:
        /* <DEDUP_REMOVED lines=22> */
.L_x_10894:
[----:B------:R-:W-:Y:S01]  /*0940*/  IADD3 R3, P1, R18, 0x70, RZ ;  /* 0x0000007012037810 */ /* 0x000fe20007f3e0ff */
[----:B------:R-:W-:Y:S01]  /*0950*/  NOP ;  /* 0x0000000000007918 */ /* 0x000fe20000000000 */
[----:B01-34-:R-:W-:Y:S01]  /*0960*/  BAR.SYNC.DEFER_BLOCKING 0x0 ;  /* 0x0000000000007b1d */ /* 0x01bfe20000010000 */
[----:B--2---:R-:W-:Y:S01]  /*0970*/  ISETP.NE.AND P0, PT, R2, RZ, PT ;  /* 0x000000ff0200720c */ /* 0x004fe20003f05270 */
[----:B------:R-:W-:Y:S01]  /*0980*/  IMAD.MOV.U32 R2, RZ, RZ, 0x1 ;  /* 0x00000001ff027424 */ /* 0x000fe200078e00ff */
[----:B------:R-:W-:Y:S01]  /*0990*/  IADD3 R44, P2, R18, 0x21c, RZ ;  /* 0x0000021c122c7810 */ /* 0x000fe20007f5e0ff */
[--C-:B------:R-:W-:Y:S02]  /*09a0*/  IMAD.X R22, RZ, RZ, R19.reuse, P1 ;  /* 0x000000ffff167224 */ /* 0x100fe400008e0613 */
[----:B------:R-:W-:Y:S01]  /*09b0*/  ULDC.64 UR44, c[0x0][0x208] ;  /* 0x00008200002c7ab9 */ /* 0x000fe20000000a00 */
[----:B------:R-:W-:Y:S01]  /*09c0*/  SEL R2, R2, 0x2, !P0 ;  /* 0x0000000202027807 */ /* 0x000fe20004000000 */
[----:B------:R0:W-:Y:S01]  /*09d0*/  STL [R1+0x460], R3 ;  /* 0x0004600301007387 */ /* 0x0001e20000100800 */
[----:B------:R-:W-:Y:S01]  /*09e0*/  BSSY B6, `(.L_x_10895) ;  /* 0x0003203000067945 */ /* 0x000fe20003800000 */
[----:B------:R-:W-:-:S02]  /*09f0*/  IMAD.X R37, RZ, RZ, R19, P2 ;  /* 0x000000ffff257224 */ /* 0x000fc400010e0613 */
[----:B------:R1:W-:Y:S01]  /*0a00*/  STL [R1+0x474], R2 ;  /* 0x0004740201007387 */ /* 0x0003e20000100800 */
[----:B0-----:R-:W-:-:S05]  /*0a10*/  IADD3 R3, P3, R18, 0x250, RZ ;  /* 0x0000025012037810 */ /* 0x001fca0007f7e0ff */
[----:B------:R1:W-:Y:S01]  /*0a20*/  STL [R1+0x860], R3 ;  /* 0x0008600301007387 */ /* 0x0003e20000100800 */
[----:B------:R-:W-:Y:S01]  /*0a30*/  IMAD.X R23, RZ, RZ, R19, P3 ;  /* 0x000000ffff177224 */ /* 0x000fe200018e0613 */
[----:B------:R-:W-:Y:S06]  /*0a40*/  @!P0 BRA `(.L_x_10896) ;  /* 0x000002d0009c8947 */ /* 0x000fec0003800000 */
.L_x_10897:
[----:B------:R-:W-:-:S08]  /*0a50*/  NOP ;  /* 0x0000000000007918 */ /* 0x000fd00000000000 */
[----:B------:R-:W0:Y:S02]  /*0a60*/  USETMAXREG.TRY_ALLOC.CTAPOOL UP0, 0xf0 ;  /* 0x000000f0000079c8 */ /* 0x000e240008000600 */
[----:B0-----:R-:W-:-:S13]  /*0a70*/  PLOP3.LUT P0, PT, PT, PT, UP0, 0x80, 0x0 ;  /* 0x000000000000781c */ /* 0x001fda0003f0f008 */
[----:B------:R-:W-:Y:S05]  /*0a80*/  @!P0 BRA `(.L_x_10897) ;  /* 0xfffffffc00f08947 */ /* 0x000fea000383ffff */
[----:B-1----:R-:W0:Y:S08]  /*0a90*/  LDC R2, c[0x0][0xd50] ;  /* 0x00035400ff027b82 */ /* 0x002e300000000800 */
[----:B------:R-:W-:Y:S06]  /*0aa0*/  BAR.ARV 0x8, 0x180 ;  /* 0x0206000000007b1d */ /* 0x000fec0000002000 */
[----:B------:R-:W-:-:S02]  /*0ab0*/  ISETP.NE.AND P0, PT, R73, 0x1, PT ;  /* 0x000000014900780c */ /* 0x000fc40003f05270 */
[----:B------:R-:W1:Y:S01]  /*0ac0*/  S2UR UR4, SR_CTAID.Y ;  /* 0x00000000000479c3 */ /* 0x000e620000002600 */
[----:B------:R2:W-:Y:S04]  /*0ad0*/  STL.64 [R1+0x210], RZ ;  /* 0x000210ff01007387 */ /* 0x0005e80000100a00 */
[----:B------:R2:W-:Y:S03]  /*0ae0*/  STL [R1+0x218], RZ ;  /* 0x000218ff01007387 */ /* 0x0005e60000100800 */
[----:B------:R-:W3:Y:S01]  /*0af0*/  S2UR UR36, SR_CTAID.Z ;  /* 0x00000000002479c3 */ /* 0x000ee20000002700 */
[----:B------:R2:W-:Y:S07]  /*0b00*/  STL [R1+0x21c], RZ ;  /* 0x00021cff01007387 */ /* 0x0005ee0000100800 */
[----:B------:R-:W-:Y:S06]  /*0b10*/  @!P0 BAR.ARV 0x9, 0x100 ;  /* 0x0244000000008b1d */ /* 0x000fec0000002000 */
[----:B0-----:R-:W-:Y:S01]  /*0b20*/  ISETP.NE.AND P1, PT, R2, 0x1, PT ;  /* 0x000000010200780c */ /* 0x001fe20003f25270 */
[----:B-1----:R-:W-:-:S12]  /*0b30*/  IMAD.U32 R232, RZ, RZ, UR4 ;  /* 0x00000004ffe87e24 */ /* 0x002fd8000f8e00ff */
[----:B------:R-:W0:Y:S01]  /*0b40*/  @P1 LDC R0, c[0x0][0xd54] ;  /* 0x00035500ff001b82 */ /* 0x000e220000000800 */
[----:B---3--:R-:W-:-:S07]  /*0b50*/  ISETP.LE.AND P0, PT, RZ, UR36, PT ;  /* 0x00000024ff007c0c */ /* 0x008fce000bf03270 */
[----:B------:R-:W1:Y:S01]  /*0b60*/  @P1 LDC R3, c[0x0][0xd58] ;  /* 0x00035600ff031b82 */ /* 0x000e620000000800 */
[----:B0-----:R-:W-:-:S05]  /*0b70*/  @P1 IMAD.HI.U32 R0, R0, UR4, RZ ;  /* 0x0000000400001c27 */ /* 0x001fca000f8e00ff */
[----:B-1----:R-:W-:Y:S02]  /*0b80*/  @P1 SHF.R.U32.HI R232, RZ, R3, R0 ;  /* 0x00000003ffe81219 */ /* 0x002fe40000011600 */
[----:B------:R-:W-:-:S03]  /*0b90*/  IADD3 R34, P1, R18, 0x210, RZ ;  /* 0x0000021012227810 */ /* 0x000fc60007f3e0ff */
[----:B------:R-:W-:Y:S02]  /*0ba0*/  IMAD.MOV R233, RZ, RZ, -R232 ;  /* 0x000000ffffe97224 */ /* 0x000fe400078e0ae8 */
[----:B------:R-:W-:Y:S02]  /*0bb0*/  IMAD.X R35, RZ, RZ, R19, P1 ;  /* 0x000000ffff237224 */ /* 0x000fe400008e0613 */
[----:B------:R-:W-:Y:S01]  /*0bc0*/  IMAD R233, R2, R233, UR4 ;  /* 0x0000000402e97e24 */ /* 0x000fe2000f8e02e9 */
[----:B--2---:R-:W-:Y:S06]  /*0bd0*/  @!P0 BRA `(.L_x_10898) ;  /* 0x0000031c008c8947 */ /* 0x004fec0003800000 */
[----:B------:R-:W2:Y:S01]  /*0be0*/  LDL.LU R13, [R1+0x474] ;  /* 0x00047400010d7983 */ /* 0x000ea20000300800 */
[----:B------:R-:W0:Y:S01]  /*0bf0*/  LDC R0, c[0x0][0x448] ;  /* 0x00011200ff007b82 */ /* 0x000e220000000800 */
[----:B------:R-:W1:Y:S01]  /*0c00*/  S2R R11, SR_CgaCtaId ;  /* 0x00000000000b7919 */ /* 0x000e620000008800 */
[----:B------:R-:W3:Y:S01]  /*0c10*/  S2R R9, SR_SWINHI ;  /* 0x0000000000097919 */ /* 0x000ee20000002f00 */
[----:B------:R-:W4:Y:S01]  /*0c20*/  S2R R4, SR_TID.X ;  /* 0x0000000000047919 */ /* 0x000f220000002100 */
[----:B------:R-:W5:Y:S01]  /*0c30*/  S2R R8, SR_CTAID.X ;  /* 0x0000000000087919 */ /* 0x000f620000002500 */
[----:B------:R-:W-:Y:S01]  /*0c40*/  MOV R72, 0x400 ;  /* 0x0000040000487802 */ /* 0x000fe20000000f00 */
[----:B------:R-:W-:Y:S02]  /*0c50*/  IMAD.MOV.U32 R5, RZ, RZ, 0x100 ;  /* 0x00000100ff057424 */ /* 0x000fe400078e00ff */
[----:B------:R-:W5:Y:S01]  /*0c60*/  LDC.64 R20, c[0x0][0x418] ;  /* 0x00010600ff147b82 */ /* 0x000f620000000a00 */
[----:B0-----:R-:W-:Y:S01]  /*0c70*/  ISETP.NE.AND P1, PT, R0, 0x1, PT ;  /* 0x000000010000780c */ /* 0x001fe20003f25270 */
[----:B------:R-:W-:-:S06]  /*0c80*/  IMAD.MOV.U32 R6, RZ, RZ, 0x1 ;  /* 0x00000001ff067424 */ /* 0x000fcc00078e00ff */
[----:B------:R-:W0:Y:S01]  /*0c90*/  LDC R29, c[0x0][0x424] ;  /* 0x00010900ff1d7b82 */ /* 0x000e220000000800 */
[----:B------:R-:W-:Y:S02]  /*0ca0*/  IMAD.MOV.U32 R7, RZ, RZ, RZ ;  /* 0x000000ffff077224 */ /* 0x000fe400078e00ff */
[----:B------:R-:W-:Y:S02]  /*0cb0*/  IMAD.MOV.U32 R12, RZ, RZ, 0x3000 ;  /* 0x00003000ff0c7424 */ /* 0x000fe400078e00ff */
[----:B------:R-:W-:-:S03]  /*0cc0*/  IMAD.MOV.U32 R2, RZ, RZ, 0x1 ;  /* 0x00000001ff027424 */ /* 0x000fc600078e00ff */
[----:B------:R-:W0:Y:S01]  /*0cd0*/  LDC R10, c[0x0][0x2f0] ;  /* 0x0000bc00ff0a7b82 */ /* 0x000e220000000800 */
[----:B-1----:R-:W-:-:S04]  /*0ce0*/  LEA R72, R11, R72, 0x18 ;  /* 0x000000480b487211 */ /* 0x002fc800078ec0ff */
[----:B------:R-:W-:Y:S02]  /*0cf0*/  MOV R24, R72 ;  /* 0x0000004800187202 */ /* 0x000fe40000000f00 */
[----:B---3--:R-:W-:Y:S02]  /*0d00*/  MOV R25, R9 ;  /* 0x0000000900197202 */ /* 0x008fe40000000f00 */
[----:B------:R-:W1:Y:S01]  /*0d10*/  @P1 LDC R9, c[0x0][0x44c] ;  /* 0x00011300ff091b82 */ /* 0x000e620000000800 */
[----:B----4-:R-:W-:Y:S01]  /*0d20*/  LOP3.LUT R4, R4, 0x7f, RZ, 0xc0, !PT ;  /* 0x0000007f04047812 */ /* 0x010fe200078ec0ff */
[----:B------:R-:W-:-:S03]  /*0d30*/  IMAD.MOV.U32 R0, RZ, RZ, 0xc000 ;  /* 0x0000c000ff007424 */ /* 0x000fc600078e00ff */
[----:B------:R-:W-:Y:S01]  /*0d40*/  ISETP.NE.AND P0, PT, R4, RZ, PT ;  /* 0x000000ff0400720c */ /* 0x000fe20003f05270 */
[----:B------:R-:W-:Y:S01]  /*0d50*/  IMAD.MOV.U32 R40, RZ, RZ, R0 ;  /* 0x000000ffff287224 */ /* 0x000fe200078e0000 */
[----:B-----5:R-:W-:Y:S01]  /*0d60*/  STL [R1+0x70], R8 ;  /* 0x0000700801007387 */ /* 0x020fe20000100800 */
[----:B------:R-:W-:Y:S01]  /*0d70*/  IMAD.MOV.U32 R3, RZ, RZ, RZ ;  /* 0x000000ffff037224 */ /* 0x000fe200078e00ff */
[----:B------:R-:W-:Y:S01]  /*0d80*/  SEL R4, RZ, 0x1, P0 ;  /* 0x00000001ff047807 */ /* 0x000fe20000000000 */
[----:B------:R-:W3:Y:S01]  /*0d90*/  @P1 LDC R11, c[0x0][0x450] ;  /* 0x00011400ff0b1b82 */ /* 0x000ee20000000800 */
[----:B------:R-:W-:-:S03]  /*0da0*/  IADD3 R0, P0, R24, 0x32450, RZ ;  /* 0x0003245018007810 */ /* 0x000fc60007f1e0ff */
[----:B------:R4:W-:Y:S01]  /*0db0*/  STL.128 [R1+0x20], R4 ;  /* 0x0000200401007387 */ /* 0x0009e20000100c00 */
[----:B------:R-:W-:Y:S01]  /*0dc0*/  IMAD.MOV.U32 R42, RZ, RZ, R4 ;  /* 0x000000ffff2a7224 */ /* 0x000fe200078e0004 */
[----:B------:R-:W-:Y:S02]  /*0dd0*/  IADD3 R14, P2, R24, 0x32460, RZ ;  /* 0x00032460180e7810 */ /* 0x000fe40007f5e0ff */
[----:B------:R-:W5:Y:S01]  /*0de0*/  LDC R160, c[0x0][0x288] ;  /* 0x0000a200ffa07b82 */ /* 0x000f620000000800 */
[----:B------:R-:W-:-:S07]  /*0df0*/  IMAD.MOV.U32 R43, RZ, RZ, 0x100 ;  /* 0x00000100ff2b7424 */ /* 0x000fce00078e00ff */
[----:B------:R-:W1:Y:S01]  /*0e00*/  LDC R16, c[0x0][0xa80] ;  /* 0x0002a000ff107b82 */ /* 0x000e620000000800 */
[----:B----4-:R-:W-:Y:S01]  /*0e10*/  IMAD.SHL.U32 R5, R8, 0x80, RZ ;  /* 0x0000008008057824 */ /* 0x010fe200078e00ff */
[----:B------:R-:W4:Y:S01]  /*0e20*/  S2R R64, SR_TID.X ;  /* 0x0000000000407919 */ /* 0x000f220000002100 */
[----:B------:R-:W-:Y:S01]  /*0e30*/  IMAD.X R15, RZ, RZ, R25, P2 ;  /* 0x000000ffff0f7224 */ /* 0x000fe200010e0619 */
[----:B------:R-:W-:Y:S01]  /*0e40*/  IADD3 R6, P2, R24, 0x32430, RZ ;  /* 0x0003243018067810 */ /* 0x000fe20007f5e0ff */
[----:B------:R0:W-:Y:S01]  /*0e50*/  STL.64 [R1+0x60], R2 ;  /* 0x0000600201007387 */ /* 0x0001e20000100a00 */
[----:B------:R-:W-:-:S03]  /*0e60*/  IADD3 R26, P5, R18, 0x120, RZ ;  /* 0x00000120121a7810 */ /* 0x000fc60007fbe0ff */
[--C-:B------:R-:W-:Y:S02]  /*0e70*/  IMAD.X R7, RZ, RZ, R25.reuse, P2 ;  /* 0x000000ffff077224 */ /* 0x100fe400010e0619 */
[----:B0-----:R-:W-:Y:S01]  /*0e80*/  IMAD.X R3, RZ, RZ, R25, P0 ;  /* 0x000000ffff037224 */ /* 0x001fe200000e0619 */
[----:B------:R-:W-:Y:S01]  /*0e90*/  ISETP.NE.U32.AND P0, PT, R20, RZ, PT ;  /* 0x000000ff1400720c */ /* 0x000fe20003f05070 */
[----:B------:R-:W-:Y:S01]  /*0ea0*/  IMAD.X R27, RZ, RZ, R19, P5 ;  /* 0x000000ffff1b7224 */ /* 0x000fe200028e0613 */
[C---:B------:R-:W-:Y:S02]  /*0eb0*/  IADD3 R62, P5, R18.reuse, 0x98, RZ ;  /* 0x00000098123e7810 */ /* 0x040fe40007fbe0ff */
[----:B------:R-:W-:Y:S01]  /*0ec0*/  ISETP.NE.AND.EX P0, PT, R21, RZ, PT, P0 ;  /* 0x000000ff1500720c */ /* 0x000fe20003f05300 */
[----:B------:R-:W-:Y:S01]  /*0ed0*/  STL.64 [R1+0x68], R14 ;  /* 0x0000680e01007387 */ /* 0x000fe20000100a00 */
[C---:B------:R-:W-:Y:S02]  /*0ee0*/  IADD3 R38, P6, R18.reuse, 0x220, RZ ;  /* 0x0000022012267810 */ /* 0x040fe40007fde0ff */
[----:B------:R-:W-:Y:S01]  /*0ef0*/  SEL R29, R29, 0x1, P0 ;  /* 0x000000011d1d7807 */ /* 0x000fe20000000000 */
[----:B------:R-:W-:Y:S01]  /*0f00*/  STL.64 [R1+0x8], R6 ;  /* 0x0000080601007387 */ /* 0x000fe20000100a00 */
[----:B------:R-:W-:-:S03]  /*0f10*/  IADD3 R153, P2, R18, 0x13c, RZ ;  /* 0x0000013c12997810 */ /* 0x000fc60007f5e0ff */
[----:B------:R-:W-:Y:S01]  /*0f20*/  STL.128 [R1+0x220], RZ ;  /* 0x000220ff01007387 */ /* 0x000fe20000100c00 */
[----:B------:R-:W-:-:S03]  /*0f30*/  IADD3 R36, P4, R18, 0x128, RZ ;  /* 0x0000012812247810 */ /* 0x000fc60007f9e0ff */
[----:B------:R-:W-:Y:S04]  /*0f40*/  STL.128 [R1+0x230], RZ ;  /* 0x000230ff01007387 */ /* 0x000fe80000100c00 */
        /* <DEDUP_REMOVED lines=32> */
[----:B------:R-:W-:Y:S04]  /*1150*/  STL.64 [R1], RZ ;  /* 0x000000ff01007387 */ /* 0x000fe80000100a00 */
[----:B------:R-:W-:Y:S01]  /*1160*/  STL.64 [R1+0x38], RZ ;  /* 0x000038ff01007387 */ /* 0x000fe20000100a00 */
[----:B------:R-:W-:-:S02]  /*1170*/  IMAD.X R65, RZ, RZ, R19, P5 ;  /* 0x000000ffff417224 */ /* 0x000fc400028e0613 */
[----:B------:R-:W-:Y:S02]  /*1180*/  IMAD R29, R29, R10, RZ ;  /* 0x0000000a1d1d7224 */ /* 0x000fe400078e02ff */
[--C-:B------:R-:W-:Y:S02]  /*1190*/  IMAD.X R39, RZ, RZ, R19.reuse, P6 ;  /* 0x000000ffff277224 */ /* 0x100fe400030e0613 */
[--C-:B------:R-:W-:Y:S01]  /*11a0*/  IMAD.X R152, RZ, RZ, R19.reuse, P2 ;  /* 0x000000ffff987224 */ /* 0x100fe200010e0613 */
[C---:B------:R-:W-:Y:S01]  /*11b0*/  IADD3 R48, P2, R18.reuse, 0xb0, RZ ;  /* 0x000000b012307810 */ /* 0x040fe20007f5e0ff */
[--C-:B------:R-:W-:Y:S01]  /*11c0*/  IMAD.X R49, RZ, RZ, R19.reuse, P4 ;  /* 0x000000ffff317224 */ /* 0x100fe200020e0613 */
[C---:B------:R-:W-:Y:S02]  /*11d0*/  IADD3 R58, P4, R18.reuse, 0xa0, RZ ;  /* 0x000000a0123a7810 */ /* 0x040fe40007f9e0ff */
[----:B-----5:R-:W-:Y:S01]  /*11e0*/  IADD3 R235, R29, 0x1, -R160 ;  /* 0x000000011deb7810 */ /* 0x020fe20007ffe8a0 */
[----:B-1----:R-:W-:Y:S01]  /*11f0*/  STL [R1+0x240], R16 ;  /* 0x0002401001007387 */ /* 0x002fe20000100800 */
[--C-:B------:R-:W-:Y:S01]  /*1200*/  IMAD.X R45, RZ, RZ, R19.reuse, P2 ;  /* 0x000000ffff2d7224 */ /* 0x100fe200010e0613 */
[----:B------:R-:W-:Y:S01]  /*1210*/  IADD3 R60, P2, R18, 0x80, RZ ;  /* 0x00000080123c7810 */ /* 0x000fe20007f5e0ff */
[----:B------:R-:W-:Y:S01]  /*1220*/  IMAD.X R59, RZ, RZ, R19, P4 ;  /* 0x000000ffff3b7224 */ /* 0x000fe200020e0613 */
[----:B--2---:R0:W-:Y:S02]  /*1230*/  STL.64 [R1+0x18], R12 ;  /* 0x0000180c01007387 */ /* 0x0041e40000100a00 */
[----:B0-----:R-:W-:-:S02]  /*1240*/  IMAD.MOV.U32 R12, RZ, RZ, R0 ;  /* 0x000000ffff0c7224 */ /* 0x001fc400078e0000 */
[----:B------:R-:W-:-:S04]  /*1250*/  @P1 VIADD R0, R5, 0x7f ;  /* 0x0000007f05001836 */ /* 0x000fc80000000000 */
[----:B------:R-:W-:Y:S02]  /*1260*/  @P1 IMAD.HI.U32 R4, R0, R9, RZ ;  /* 0x0000000900041227 */ /* 0x000fe400078e00ff */
[----:B------:R-:W0:Y:S02]  /*1270*/  LDC.64 R8, c[0x0][0xad8] ;  /* 0x0002b600ff087b82 */ /* 0x000e240000000a00 */
[----:B------:R-:W-:Y:S02]  /*1280*/  IMAD.MOV.U32 R2, RZ, RZ, R13 ;  /* 0x000000ffff027224 */ /* 0x000fe400078e000d */
[----:B------:R-:W-:Y:S02]  /*1290*/  IMAD.MOV.U32 R13, RZ, RZ, R3 ;  /* 0x000000ffff0d7224 */ /* 0x000fe400078e0003 */
[----:B------:R-:W-:Y:S01]  /*12a0*/  IMAD.MOV.U32 R41, RZ, RZ, R2 ;  /* 0x000000ffff297224 */ /* 0x000fe200078e0002 */
[----:B------:R-:W-:Y:S02]  /*12b0*/  IADD3 R2, P3, R24, 0x32440, RZ ;  /* 0x0003244018027810 */ /* 0x000fe40007f7e0ff */
[----:B------:R-:W-:Y:S03]  /*12c0*/  STL.128 [R1+0x40], R12 ;  /* 0x0000400c01007387 */ /* 0x000fe60000100c00 */
[----:B------:R-:W-:Y:S01]  /*12d0*/  IMAD.X R3, RZ, RZ, R25, P3 ;  /* 0x000000ffff037224 */ /* 0x000fe200018e0619 */
[----:B------:R1:W-:Y:S01]  /*12e0*/  STL.128 [R1+0x50], R40 ;  /* 0x0000502801007387 */ /* 0x0003e20000100c00 */
[----:B------:R-:W-:Y:S01]  /*12f0*/  IADD3 R32, P3, R18, 0x138, RZ ;  /* 0x0000013812207810 */ /* 0x000fe20007f7e0ff */
[----:B------:R-:W-:Y:S01]  /*1300*/  VIADD R0, R5, 0x7f ;  /* 0x0000007f05007836 */ /* 0x000fe20000000000 */
[----:B---3--:R-:W-:-:S02]  /*1310*/  @P1 SHF.R.U32.HI R0, RZ, R11, R4 ;  /* 0x0000000bff001219 */ /* 0x008fc40000011604 */
[----:B0-----:R-:W-:Y:S02]  /*1320*/  ISETP.GE.AND P5, PT, R9, 0x1, PT ;  /* 0x000000010900780c */ /* 0x001fe40003fa6270 */
[C---:B-1----:R-:W-:Y:S01]  /*1330*/  IADD3 R40, P0, R18.reuse, 0x16c, RZ ;  /* 0x0000016c12287810 */ /* 0x042fe20007f1e0ff */
[--C-:B------:R-:W-:Y:S01]  /*1340*/  IMAD.X R41, RZ, RZ, R19.reuse, P3 ;  /* 0x000000ffff297224 */ /* 0x100fe200018e0613 */
[C---:B------:R-:W-:Y:S02]  /*1350*/  IADD3 R42, P6, R18.reuse, 0x118, RZ ;  /* 0x00000118122a7810 */ /* 0x040fe40007fde0ff */
[C---:B------:R-:W-:Y:S01]  /*1360*/  IADD3 R43, P3, R18.reuse, 0xa8, RZ ;  /* 0x000000a8122b7810 */ /* 0x040fe20007f7e0ff */
[--C-:B------:R-:W-:Y:S01]  /*1370*/  IMAD.X R33, RZ, RZ, R19.reuse, P0 ;  /* 0x000000ffff217224 */ /* 0x100fe200000e0613 */
[C---:B------:R-:W-:Y:S01]  /*1380*/  IADD3 R52, P0, R18.reuse, 0x110, RZ ;  /* 0x0000011012347810 */ /* 0x040fe20007f1e0ff */
[--C-:B------:R-:W-:Y:S01]  /*1390*/  IMAD.X R51, RZ, RZ, R19.reuse, P6 ;  /* 0x000000ffff337224 */ /* 0x100fe200030e0613 */
[----:B------:R-:W-:Y:S01]  /*13a0*/  STL.64 [R1+0x10], R2 ;  /* 0x0000100201007387 */ /* 0x000fe20000100a00 */
[--C-:B------:R-:W-:Y:S01]  /*13b0*/  IMAD.X R46, RZ, RZ, R19.reuse, P3 ;  /* 0x000000ffff2e7224 */ /* 0x100fe200018e0613 */
[C---:B------:R-:W-:Y:S01]  /*13c0*/  IADD3 R54, P6, R18.reuse, 0x90, RZ ;  /* 0x0000009012367810 */ /* 0x040fe20007fde0ff */
[----:B------:R-:W-:Y:S01]  /*13d0*/  IMAD.X R53, RZ, RZ, R19, P0 ;  /* 0x000000ffff357224 */ /* 0x000fe200000e0613 */
[----:B------:R0:W-:Y:S01]  /*13e0*/  STL.64 [R1+0x30], R2 ;  /* 0x0000300201007387 */ /* 0x0001e20000100a00 */
[----:B------:R-:W-:-:S02]  /*13f0*/  IADD3 R50, P0, R18, 0x88, RZ ;  /* 0x0000008812327810 */ /* 0x000fc40007f1e0ff */
[C---:B------:R-:W-:Y:S02]  /*1400*/  IADD3 R16, P3, R18.reuse, 0x78, RZ ;  /* 0x0000007812107810 */ /* 0x040fe40007f7e0ff */
[C---:B------:R-:W-:Y:S01]  /*1410*/  IADD3 R56, P4, R18.reuse, 0x38, RZ ;  /* 0x0000003812387810 */ /* 0x040fe20007f9e0ff */
[----:B------:R-:W-:Y:S01]  /*1420*/  USHF.R.S32.HI UR37, URZ, 0x1f, UR36 ;  /* 0x0000001f3f257899 */ /* 0x000fe20008011424 */
[----:B------:R-:W-:Y:S02]  /*1430*/  VIADD R155, R18, 0x170 ;  /* 0x00000170129b7836 */ /* 0x000fe40000000000 */
[----:B0-----:R-:W-:Y:S02]  /*1440*/  IMAD.IADD R3, R235, 0x1, R0 ;  /* 0x00000001eb037824 */ /* 0x001fe400078e0200 */
[----:B----4-:R-:W-:Y:S02]  /*1450*/  VIADD R31, R64, 0xffffff80 ;  /* 0xffffff80401f7836 */ /* 0x010fe40000000000 */
[----:B------:R-:W-:-:S02]  /*1460*/  IMAD.X R55, RZ, RZ, R19, P6 ;  /* 0x000000ffff377224 */ /* 0x000fc400030e0613 */
[--C-:B------:R-:W-:Y:S02]  /*1470*/  IMAD.X R47, RZ, RZ, R19.reuse, P0 ;  /* 0x000000ffff2f7224 */ /* 0x100fe400000e0613 */
[--C-:B------:R-:W-:Y:S02]  /*1480*/  IMAD.X R63, RZ, RZ, R19.reuse, P2 ;  /* 0x000000ffff3f7224 */ /* 0x100fe400010e0613 */
[--C-:B------:R-:W-:Y:S02]  /*1490*/  IMAD.X R17, RZ, RZ, R19.reuse, P3 ;  /* 0x000000ffff117224 */ /* 0x100fe400018e0613 */
[----:B------:R-:W-:Y:S02]  /*14a0*/  IMAD.X R57, RZ, RZ, R19, P4 ;  /* 0x000000ffff397224 */ /* 0x000fe400020e0613 */
        /* <DEDUP_REMOVED lines=12> */
.L_x_10900:
[----:B------:R-:W-:-:S13]  /*1570*/  ISETP.NE.AND P0, PT, R9, 0x1, PT ;  /* 0x000000010900780c */ /* 0x000fda0003f05270 */
[----:B------:R-:W0:Y:S02]  /*1580*/  @P0 LDC.64 R6, c[0x0][0xae0] ;  /* 0x0002b800ff060b82 */ /* 0x000e240000000a00 */
[----:B0-----:R-:W-:-:S05]  /*1590*/  @P0 IMAD.HI.U32 R4, R2, R6, RZ ;  /* 0x0000000602040227 */ /* 0x001fca00078e00ff */
[----:B------:R-:W-:-:S07]  /*15a0*/  @P0 SHF.R.U32.HI R2, RZ, R7, R4 ;  /* 0x00000007ff020219 */ /* 0x000fce0000011604 */
.L_x_10901:
[----:B------:R-:W-:-:S05]  /*15b0*/  IMAD R3, R2, R9, R9 ;  /* 0x0000000902037224 */ /* 0x000fca00078e0209 */
[----:B------:R-:W-:-:S07]  /*15c0*/  VIMNMX R0, R0, R3, PT ;  /* 0x0000000300007248 */ /* 0x000fce0003fe0100 */
.L_x_10899:
[----:B------:R-:W0:Y:S01]  /*15d0*/  @P1 LDC R4, c[0x0][0x44c] ;  /* 0x00011300ff041b82 */ /* 0x000e220000000800 */
[----:B------:R-:W-:Y:S01]  /*15e0*/  VIADD R2, R0, 0x5f ;  /* 0x0000005f00027836 */ /* 0x000fe20000000000 */
[----:B------:R-:W-:Y:S01]  /*15f0*/  ULDC UR4, c[0x0][0xad4] ;  /* 0x0002b50000047ab9 */ /* 0x000fe20000000800 */
[----:B------:R-:W-:Y:S02]  /*1600*/  VIADD R0, R29, 0x5f ;  /* 0x0000005f1d007836 */ /* 0x000fe40000000000 */
[----:B------:R-:W-:-:S03]  /*1610*/  IMAD.HI R2, R2, 0x2aaaaaab, RZ ;  /* 0x2aaaaaab02027827 */ /* 0x000fc600078e02ff */
[----:B------:R-:W1:Y:S01]  /*1620*/  @P1 LDC R6, c[0x0][0x450] ;  /* 0x00011400ff061b82 */ /* 0x000e620000000800 */
[----:B------:R-:W-:Y:S01]  /*1630*/  IMAD.HI R0, R0, 0x2aaaaaab, RZ ;  /* 0x2aaaaaab00007827 */ /* 0x000fe200078e02ff */
[----:B------:R-:W-:-:S03]  /*1640*/  SHF.R.U32.HI R7, RZ, 0x1f, R2 ;  /* 0x0000001fff077819 */ /* 0x000fc60000011602 */
[----:B------:R-:W-:Y:S01]  /*1650*/  IMAD.IADD R160, R29, 0x1, -R160 ;  /* 0x000000011da07824 */ /* 0x000fe200078e0aa0 */
[----:B------:R-:W-:Y:S01]  /*1660*/  LEA.HI.SX32 R2, R2, R7, 0x1c ;  /* 0x0000000702027211 */ /* 0x000fe200078fe2ff */
[----:B0-----:R-:W-:-:S05]  /*1670*/  @P1 IMAD.HI.U32 R3, R5, R4, RZ ;  /* 0x0000000405031227 */ /* 0x001fca00078e00ff */
[----:B-1----:R-:W-:Y:S02]  /*1680*/  @P1 SHF.R.U32.HI R5, RZ, R6, R3 ;  /* 0x00000006ff051219 */ /* 0x002fe40000011603 */
[----:B------:R-:W-:-:S03]  /*1690*/  SHF.R.U32.HI R3, RZ, 0x1f, R0 ;  /* 0x0000001fff037819 */ /* 0x000fc60000011600 */
[----:B------:R-:W-:Y:S01]  /*16a0*/  IMAD.IADD R5, R160, 0x1, R5 ;  /* 0x00000001a0057824 */ /* 0x000fe200078e0205 */
[----:B------:R-:W-:-:S03]  /*16b0*/  LEA.HI.SX32 R3, R0, R3, 0x1c ;  /* 0x0000000300037211 */ /* 0x000fc600078fe2ff */
[----:B------:R-:W-:Y:S01]  /*16c0*/  VIADD R0, R5, -UR4 ;  /* 0x8000000405007c36 */ /* 0x000fe20008000000 */
[----:B------:R-:W-:Y:S01]  /*16d0*/  VIMNMX R11, R3, R2, PT ;  /* 0x00000002030b7248 */ /* 0x000fe20003fe0100 */
        /* <DEDUP_REMOVED lines=10> */
.L_x_10903:
[----:B------:R-:W-:-:S13]  /*1780*/  ISETP.NE.AND P0, PT, R9, 0x1, PT ;  /* 0x000000010900780c */ /* 0x000fda0003f05270 */
[----:B------:R-:W0:Y:S02]  /*1790*/  @P0 LDC.64 R2, c[0x0][0xae0] ;  /* 0x0002b800ff020b82 */ /* 0x000e240000000a00 */
[----:B0-----:R-:W-:-:S05]  /*17a0*/  @P0 IMAD.HI.U32 R2, R5, R2, RZ ;  /* 0x0000000205020227 */ /* 0x001fca00078e00ff */
[----:B------:R-:W-:-:S07]  /*17b0*/  @P0 SHF.R.U32.HI R5, RZ, R3, R2 ;  /* 0x00000003ff050219 */ /* 0x000fce0000011602 */
.L_x_10904:
[----:B------:R-:W-:-:S05]  /*17c0*/  IMAD R5, R5, R9, RZ ;  /* 0x0000000905057224 */ /* 0x000fca00078e02ff */
[----:B------:R-:W-:-:S07]  /*17d0*/  VIMNMX R0, R0, R5, !PT ;  /* 0x0000000500007248 */ /* 0x000fce0007fe0100 */
.L_x_10902:
[----:B------:R-:W-:Y:S01]  /*17e0*/  IMAD.HI R0, R0, 0x2aaaaaab, RZ ;  /* 0x2aaaaaab00007827 */ /* 0x000fe200078e02ff */
[----:B------:R-:W-:-:S04]  /*17f0*/  LOP3.LUT R192, R233, 0xffff, RZ, 0xc0, !PT ;  /* 0x0000ffffe9c07812 */ /* 0x000fc800078ec0ff */
[----:B------:R-:W-:-:S04]  /*1800*/  SHF.R.U32.HI R3, RZ, 0x1f, R0 ;  /* 0x0000001fff037819 */ /* 0x000fc80000011600 */
[----:B------:R-:W-:-:S04]  /*1810*/  LEA.HI.SX32 R3, R0, R3, 0x1c ;  /* 0x0000000300037211 */ /* 0x000fc800078fe2ff */
        /* <DEDUP_REMOVED lines=35> */
.L_x_10905:
[----:B------:R-:W-:Y:S01]  /*1a50*/  IMAD R192, R192, R3, R8 ;  /* 0x00000003c0c07224 */ /* 0x000fe200078e0208 */
[----:B------:R-:W-:-:S04]  /*1a60*/  PLOP3.LUT P0, PT, PT, PT, PT, 0x80, 0x0 ;  /* 0x000000000000781c */ /* 0x000fc80003f0f070 */
[----:B------:R-:W-:-:S04]  /*1a70*/  VIADDMNMX R154, R192, R3, R11, PT ;  /* 0x00000003c09a7246 */ /* 0x000fc8000380010b */
[----:B------:R-:W-:-:S13]  /*1a80*/  ISETP.GT.AND P1, PT, R154, R192, PT ;  /* 0x000000c09a00720c */ /* 0x000fda0003f24270 */
[----:B------:R-:W-:Y:S05]  /*1a90*/  @!P1 BRA `(.L_x_10906) ;  /* 0x0000029800889947 */ /* 0x000fea0003800000 */
[----:B------:R-:W-:Y:S01]  /*1aa0*/  SHF.R.S32.HI R0, RZ, 0x1f, R31 ;  /* 0x0000001fff007819 */ /* 0x000fe2000001141f */
[----:B------:R-:W-:Y:S01]  /*1ab0*/  VIADD R15, R72, 0x18400 ;  /* 0x00018400480f7836 */ /* 0x000fe20000000000 */
[----:B------:R-:W-:Y:S01]  /*1ac0*/  STL.64 [R1+0x78], RZ ;  /* 0x000078ff01007387 */ /* 0x000fe20000100a00 */
[----:B------:R-:W-:Y:S01]  /*1ad0*/  IMAD.MOV.U32 R4, RZ, RZ, 0x1 ;  /* 0x00000001ff047424 */ /* 0x000fe200078e00ff */
[----:B------:R-:W-:Y:S01]  /*1ae0*/  LEA.HI R28, R0, R31, RZ, 0x7 ;  /* 0x0000001f001c7211 */ /* 0x000fe200078f38ff */
[----:B------:R-:W-:Y:S01]  /*1af0*/  IMAD.MOV.U32 R5, RZ, RZ, RZ ;  /* 0x000000ffff057224 */ /* 0x000fe200078e00ff */
[----:B------:R-:W-:Y:S01]  /*1b00*/  STL.128 [R1+0xb0], RZ ;  /* 0x0000b0ff01007387 */ /* 0x000fe20000100c00 */
[----:B------:R-:W-:Y:S01]  /*1b10*/  IMAD.MOV.U32 R6, RZ, RZ, 0x1 ;  /* 0x00000001ff067424 */ /* 0x000fe200078e00ff */
[----:B------:R-:W-:Y:S01]  /*1b20*/  SHF.R.S32.HI R61, RZ, 0x7, R28 ;  /* 0x00000007ff3d7819 */ /* 0x000fe2000001141c */
[----:B------:R-:W-:Y:S01]  /*1b30*/  IMAD.MOV.U32 R7, RZ, RZ, RZ ;  /* 0x000000ffff077224 */ /* 0x000fe200078e00ff */
[----:B------:R-:W-:Y:S01]  /*1b40*/  STL.128 [R1+0xc0], RZ ;  /* 0x0000c0ff01007387 */ /* 0x000fe20000100c00 */
[----:B------:R-:W-:Y:S01]  /*1b50*/  IMAD.MOV.U32 R12, RZ, RZ, 0x1 ;  /* 0x00000001ff0c7424 */ /* 0x000fe200078e00ff */
[----:B------:R-:W-:Y:S01]  /*1b60*/  LOP3.LUT P0, RZ, R15, 0x1bf, RZ, 0xc0, !PT ;  /* 0x000001bf0fff7812 */ /* 0x000fe2000780c0ff */
[----:B------:R-:W-:Y:S01]  /*1b70*/  IMAD.MOV.U32 R13, RZ, RZ, RZ ;  /* 0x000000ffff0d7224 */ /* 0x000fe200078e00ff */
[----:B------:R-:W0:Y:S01]  /*1b80*/  SHFL.IDX PT, R0, R61, RZ, 0x1f ;  /* 0x00001fff3d007589 */ /* 0x000e2200000e0000 */
[----:B------:R-:W-:-:S02]  /*1b90*/  IMAD.MOV.U32 R11, RZ, RZ, 0x40000040 ;  /* 0x40000040ff0b7424 */ /* 0x000fc400078e00ff */
[----:B------:R-:W-:Y:S01]  /*1ba0*/  IMAD.MOV.U32 R9, RZ, RZ, 0x40000040 ;  /* 0x40000040ff097424 */ /* 0x000fe200078e00ff */
[----:B------:R1:W-:Y:S04]  /*1bb0*/  STL.128 [R1+0x80], R4 ;  /* 0x0000800401007387 */ /* 0x0003e80000100c00 */
[----:B------:R2:W-:Y:S04]  /*1bc0*/  STL.64 [R1+0x90], R12 ;  /* 0x0000900c01007387 */ /* 0x0005e80000100a00 */
[----:B------:R3:W-:Y:S04]  /*1bd0*/  STL.128 [R1+0xd0], RZ ;  /* 0x0000d0ff01007387 */ /* 0x0007e80000100c00 */
[----:B------:R3:W-:Y:S01]  /*1be0*/  STL.128 [R1+0xe0], RZ ;  /* 0x0000e0ff01007387 */ /* 0x0007e20000100c00 */
[----:B-1----:R-:W-:-:S03]  /*1bf0*/  IMAD.MOV.U32 R5, RZ, RZ, 0x40000040 ;  /* 0x40000040ff057424 */ /* 0x002fc600078e00ff */
[----:B------:R3:W-:Y:S01]  /*1c00*/  STL.128 [R1+0xf0], RZ ;  /* 0x0000f0ff01007387 */ /* 0x0007e20000100c00 */
[----:B------:R-:W-:Y:S01]  /*1c10*/  IMAD.MOV.U32 R7, RZ, RZ, 0x40000040 ;  /* 0x40000040ff077424 */ /* 0x000fe200078e00ff */
[----:B0-----:R-:W-:Y:S01]  /*1c20*/  LEA.HI R2, R0, R0, RZ, 0x1 ;  /* 0x0000000000027211 */ /* 0x001fe200078f08ff */
[----:B--2---:R-:W-:Y:S01]  /*1c30*/  IMAD.MOV.U32 R13, RZ, RZ, 0x40000040 ;  /* 0x40000040ff0d7424 */ /* 0x004fe200078e00ff */
[----:B------:R3:W-:Y:S02]  /*1c40*/  STL.128 [R1+0x100], RZ ;  /* 0x000100ff01007387 */ /* 0x0007e40000100c00 */
[----:B------:R-:W-:Y:S01]  /*1c50*/  LOP3.LUT R3, R2, 0x7fffe, RZ, 0xc0, !PT ;  /* 0x0007fffe02037812 */ /* 0x000fe200078ec0ff */
[----:B------:R-:W-:-:S04]  /*1c60*/  VIADD R2, R72, 0x1c400 ;  /* 0x0001c40048027836 */ /* 0x000fc80000000000 */
[----:B------:R-:W-:Y:S01]  /*1c70*/  IMAD.IADD R0, R0, 0x1, -R3 ;  /* 0x0000000100007824 */ /* 0x000fe200078e0a03 */
[----:B------:R-:W-:Y:S01]  /*1c80*/  SHF.R.U32.HI R2, RZ, 0x4, R2 ;  /* 0x00000004ff027819 */ /* 0x000fe20000011602 */
[----:B------:R-:W-:Y:S02]  /*1c90*/  VIADD R3, R72, 0x400 ;  /* 0x0000040048037836 */ /* 0x000fe40000000000 */
[----:B------:R-:W-:Y:S01]  /*1ca0*/  IMAD R0, R0, 0x2000, R15 ;  /* 0x0000200000007824 */ /* 0x000fe200078e020f */
[----:B------:R-:W-:Y:S02]  /*1cb0*/  LOP3.LUT R2, R2, 0x3fff, RZ, 0xc0, !PT ;  /* 0x00003fff02027812 */ /* 0x000fe400078ec0ff */
[----:B------:R-:W-:Y:S01]  /*1cc0*/  SHF.R.U32.HI R3, RZ, 0x4, R3 ;  /* 0x00000004ff037819 */ /* 0x000fe20000011603 */
[----:B------:R-:W-:Y:S01]  /*1cd0*/  VIADD R8, R0, 0xa000 ;  /* 0x0000a00000087836 */ /* 0x000fe20000000000 */
[----:B------:R-:W-:Y:S02]  /*1ce0*/  SHF.R.U32.HI R0, RZ, 0x4, R0 ;  /* 0x00000004ff007819 */ /* 0x000fe40000011600 */
[----:B------:R-:W-:-:S02]  /*1cf0*/  LOP3.LUT R2, R2, 0x10000, RZ, 0xfc, !PT ;  /* 0x0001000002027812 */ /* 0x000fc400078efcff */
[----:B------:R-:W-:Y:S02]  /*1d00*/  SHF.R.U32.HI R8, RZ, 0x4, R8 ;  /* 0x00000004ff087819 */ /* 0x000fe40000011608 */
[----:B------:R-:W-:Y:S01]  /*1d10*/  LOP3.LUT R3, R3, 0x3fff, RZ, 0xc0, !PT ;  /* 0x00003fff03037812 */ /* 0x000fe200078ec0ff */
[----:B------:R-:W-:Y:S01]  /*1d20*/  IMAD.MOV.U32 R4, RZ, RZ, R2 ;  /* 0x000000ffff047224 */ /* 0x000fe200078e0002 */
[----:B------:R-:W-:Y:S02]  /*1d30*/  LOP3.LUT R0, R0, 0x3fff, RZ, 0xc0, !PT ;  /* 0x00003fff00007812 */ /* 0x000fe400078ec0ff */
[----:B------:R-:W-:Y:S02]  /*1d40*/  LOP3.LUT R8, R8, 0x3fff, RZ, 0xc0, !PT ;  /* 0x00003fff08087812 */ /* 0x000fe400078ec0ff */
[C---:B------:R-:W-:Y:S02]  /*1d50*/  LOP3.LUT R6, R3.reuse, 0x3000000, RZ, 0xfc, !PT ;  /* 0x0300000003067812 */ /* 0x040fe400078efcff */
[----:B------:R-:W-:-:S02]  /*1d60*/  LOP3.LUT R10, R3, 0x10000, RZ, 0xfc, !PT ;  /* 0x00010000030a7812 */ /* 0x000fc400078efcff */
[----:B------:R-:W-:Y:S01]  /*1d70*/  LOP3.LUT R12, R0, 0x10000, RZ, 0xfc, !PT ;  /* 0x00010000000c7812 */ /* 0x000fe200078efcff */
[----:B------:R3:W-:Y:S01]  /*1d80*/  STL.128 [R1+0xa0], R4 ;  /* 0x0000a00401007387 */ /* 0x0007e20000100c00 */
[----:B------:R-:W-:-:S03]  /*1d90*/  LOP3.LUT R8, R8, 0x10000, RZ, 0xfc, !PT ;  /* 0x0001000008087812 */ /* 0x000fc600078efcff */
[----:B------:R3:W-:Y:S04]  /*1da0*/  STL.64 [R1+0x98], R12 ;  /* 0x0000980c01007387 */ /* 0x0007e80000100a00 */
[----:B------:R3:W-:Y:S01]  /*1db0*/  STL.128 [R1+0x110], R8 ;  /* 0x0001100801007387 */ /* 0x0007e20000100c00 */
[----:B------:R-:W-:Y:S05]  /*1dc0*/  @!P0 BRA `(.L_x_10907) ;  /* 0x0000000000408947 */ /* 0x000fea0003800000 */
[----:B------:R-:W-:Y:S01]  /*1dd0*/  MOV R0, 0x0 ;  /* 0x0000000000007802 */ /* 0x000fe20000000f00 */
[----:B------:R-:W-:Y:S01]  /*1de0*/  ULDC.64 UR4, c[0x4][0x118] ;  /* 0x0100460000047ab9 */ /* 0x000fe20000000a00 */
[----:B------:R-:W-:Y:S01]  /*1df0*/  ULDC.64 UR6, c[0x4][0x38] ;  /* 0x01000e0000067ab9 */ /* 0x000fe20000000a00 */
[----:B---3--:R-:W-:Y:S01]  /*1e00*/  IMAD.U32 R4, RZ, RZ, UR4 ;  /* 0x00000004ff047e24 */ /* 0x008fe2000f8e00ff */
        /* <DEDUP_REMOVED lines=12> */
.L_x_10907:
[----:B------:R-:W2:Y:S01]  /*1ed0*/  LDL R15, [R1+0x21c] ;  /* 0x00021c00010f7983 */ /* 0x000ea20000100800 */
[----:B------:R-:W-:Y:S01]  /*1ee0*/  LOP3.LUT R0, R28, 0xffffff80, RZ, 0xc0, !PT ;  /* 0xffffff801c007812 */ /* 0x000fe200078ec0ff */
[----:B---3--:R-:W0:Y:S01]  /*1ef0*/  LDC.64 R4, c[0x0][0xad8] ;  /* 0x0002b600ff047b82 */ /* 0x008e220000000a00 */
[----:B------:R-:W-:Y:S01]  /*1f00*/  LEA.HI R10, R61, R61, RZ, 0x1 ;  /* 0x0000003d3d0a7211 */ /* 0x000fe200078f08ff */
[----:B------:R-:W-:Y:S01]  /*1f10*/  VIADD R14, R64, 0xffffff80 ;  /* 0xffffff80400e7836 */ /* 0x000fe20000000000 */
[----:B------:R1:W-:Y:S01]  /*1f20*/  STL.64 [R1+0x128], R26 ;  /* 0x0001281a01007387 */ /* 0x0003e20000100a00 */
[----:B------:R-:W-:Y:S01]  /*1f30*/  IMAD.IADD R0, R31, 0x1, -R0 ;  /* 0x000000011f007824 */ /* 0x000fe200078e0a00 */
[----:B------:R-:W-:Y:S01]  /*1f40*/  LOP3.LUT R10, R10, 0x3fffffe, RZ, 0xc0, !PT ;  /* 0x03fffffe0a0a7812 */ /* 0x000fe200078ec0ff */
[----:B------:R-:W-:Y:S01]  /*1f50*/  BSSY B0, `(.L_x_10908) ;  /* 0x0000029000007945 */ /* 0x000fe20003800000 */
[----:B------:R1:W-:Y:S01]  /*1f60*/  STL.64 [R1+0x130], R16 ;  /* 0x0001301001007387 */ /* 0x0003e20000100a00 */
[----:B------:R-:W3:Y:S01]  /*1f70*/  LDC.64 R2, c[0x0][0xae0] ;  /* 0x0002b800ff027b82 */ /* 0x000ee20000000a00 */
[----:B------:R-:W-:Y:S01]  /*1f80*/  SHF.R.S32.HI R7, RZ, 0x1f, R0 ;  /* 0x0000001fff077819 */ /* 0x000fe20000011400 */
[----:B------:R-:W-:Y:S01]  /*1f90*/  IMAD.IADD R11, R61, 0x1, -R10 ;  /* 0x000000013d0b7824 */ /* 0x000fe200078e0a0a */
[----:B------:R1:W-:Y:S02]  /*1fa0*/  STL [R1+0x13c], R14 ;  /* 0x00013c0e01007387 */ /* 0x0003e40000100800 */
[----:B------:R-:W-:-:S02]  /*1fb0*/  LEA.HI R8, R7, R0, RZ, 0x2 ;  /* 0x0000000007087211 */ /* 0x000fc400078f10ff */
[----:B------:R-:W-:Y:S01]  /*1fc0*/  LEA.HI R7, R7, R0, RZ, 0x5 ;  /* 0x0000000007077211 */ /* 0x000fe200078f28ff */
[----:B------:R-:W4:Y:S01]  /*1fd0*/  LDC R28, c[0x0][0x288] ;  /* 0x0000a200ff1c7b82 */ /* 0x000f220000000800 */
[--C-:B------:R-:W-:Y:S01]  /*1fe0*/  SHF.R.S32.HI R6, RZ, 0x2, R8.reuse ;  /* 0x00000002ff067819 */ /* 0x100fe20000011408 */
[----:B------:R1:W-:Y:S01]  /*1ff0*/  STL.U8 [R1+0x138], RZ ;  /* 0x000138ff01007387 */ /* 0x0003e20000100000 */
[----:B------:R-:W-:Y:S02]  /*2000*/  SHF.R.S32.HI R9, RZ, 0x1f, R8 ;  /* 0x0000001fff097819 */ /* 0x000fe40000011408 */
[----:B------:R-:W-:Y:S01]  /*2010*/  LOP3.LUT R13, R8, 0x7ffffffc, RZ, 0xc0, !PT ;  /* 0x7ffffffc080d7812 */ /* 0x000fe200078ec0ff */
[----:B------:R-:W-:Y:S01]  /*2020*/  IMAD.MOV.U32 R8, RZ, RZ, RZ ;  /* 0x000000ffff087224 */ /* 0x000fe200078e00ff */
[----:B------:R-:W-:Y:S01]  /*2030*/  LEA.HI R9, R9, R6, RZ, 0x3 ;  /* 0x0000000609097211 */ /* 0x000fe200078f18ff */
[----:B------:R-:W4:Y:S01]  /*2040*/  LDC R30, c[0x0][0xad4] ;  /* 0x0002b500ff1e7b82 */ /* 0x000f220000000800 */
[----:B0-----:R-:W-:Y:S01]  /*2050*/  IMAD.MOV.U32 R31, RZ, RZ, R4 ;  /* 0x000000ffff1f7224 */ /* 0x001fe200078e0004 */
[----:B------:R1:W-:Y:S01]  /*2060*/  STL.U8 [R1+0x16c], RZ ;  /* 0x00016cff01007387 */ /* 0x0003e20000100000 */
[----:B------:R-:W-:Y:S01]  /*2070*/  LOP3.LUT R9, R9, 0xfffffff8, RZ, 0xc0, !PT ;  /* 0xfffffff809097812 */ /* 0x000fe200078ec0ff */
[----:B------:R-:W-:-:S04]  /*2080*/  IMAD.IADD R0, R0, 0x1, -R13 ;  /* 0x0000000100007824 */ /* 0x000fc800078e0a0d */
[----:B------:R-:W-:Y:S01]  /*2090*/  IMAD.IADD R10, R6, 0x1, -R9 ;  /* 0x00000001060a7824 */ /* 0x000fe200078e0a09 */
[----:B------:R-:W-:Y:S01]  /*20a0*/  SHF.R.S32.HI R9, RZ, 0x5, R7 ;  /* 0x00000005ff097819 */ /* 0x000fe20000011407 */
[----:B------:R-:W0:Y:S01]  /*20b0*/  LDC R20, c[0x0][0x450] ;  /* 0x00011400ff147b82 */ /* 0x000e220000000800 */
[----:B------:R-:W-:-:S03]  /*20c0*/  IMAD.SHL.U32 R13, R0, 0x2, RZ ;  /* 0x00000002000d7824 */ /* 0x000fc600078e00ff */
[----:B------:R-:W-:Y:S02]  /*20d0*/  IMAD R10, R9, 0x10, R10 ;  /* 0x00000010090a7824 */ /* 0x000fe400078e020a */
[----:B------:R-:W-:Y:S02]  /*20e0*/  IMAD.MOV.U32 R9, RZ, RZ, R5 ;  /* 0x000000ffff097224 */ /* 0x000fe400078e0005 */
[----:B------:R-:W5:Y:S01]  /*20f0*/  LDC.64 R6, c[0x0][0x448] ;  /* 0x00011200ff067b82 */ /* 0x000f620000000a00 */
[----:B------:R-:W-:Y:S02]  /*2100*/  IMAD R12, R11, 0x40, R10 ;  /* 0x000000400b0c7824 */ /* 0x000fe400078e020a */
[----:B---3--:R-:W-:-:S03]  /*2110*/  IMAD.MOV.U32 R10, RZ, RZ, R2 ;  /* 0x000000ffff0a7224 */ /* 0x008fc600078e0002 */
[----:B------:R1:W-:Y:S04]  /*2120*/  STL.64 [R1+0x120], R12 ;  /* 0x0001200c01007387 */ /* 0x0003e80000100a00 */
[----:B----4-:R1:W-:Y:S04]  /*2130*/  STL.128 [R1+0x140], R28 ;  /* 0x0001401c01007387 */ /* 0x0103e80000100c00 */
[----:B0-----:R1:W-:Y:S04]  /*2140*/  STL [R1+0x168], R20 ;  /* 0x0001681401007387 */ /* 0x0013e80000100800 */
[----:B-----5:R1:W-:Y:S01]  /*2150*/  STL.64 [R1+0x160], R6 ;  /* 0x0001600601007387 */ /* 0x0203e20000100a00 */
[----:B--2---:R-:W-:-:S04]  /*2160*/  LEA.HI R11, R15, R15, RZ, 0x1 ;  /* 0x0000000f0f0b7211 */ /* 0x004fc800078f08ff */
[----:B------:R-:W-:Y:S01]  /*2170*/  LOP3.LUT R0, R11, 0xfffffffe, RZ, 0xc0, !PT ;  /* 0xfffffffe0b007812 */ /* 0x000fe200078ec0ff */
[----:B------:R-:W-:-:S04]  /*2180*/  IMAD.MOV.U32 R11, RZ, RZ, R3 ;  /* 0x000000ffff0b7224 */ /* 0x000fc800078e0003 */
[----:B------:R-:W-:Y:S01]  /*2190*/  IMAD.IADD R0, R15, 0x1, -R0 ;  /* 0x000000010f007824 */ /* 0x000fe200078e0a00 */
[----:B------:R1:W-:Y:S04]  /*21a0*/  STL.128 [R1+0x150], R8 ;  /* 0x0001500801007387 */ /* 0x0003e80000100c00 */
[----:B------:R-:W-:-:S04]  /*21b0*/  SHF.L.U32 R15, R0, 0x1f, RZ ;  /* 0x0000001f000f7819 */ /* 0x000fc800000006ff */
[----:B------:R-:W0:Y:S02]  /*21c0*/  SYNCS.PHASECHK.TRANS64.TRYWAIT P0, [R72+URZ+0x32400], R15 ;  /* 0x0324000f480075a7 */ /* 0x000e24000800017f */
[----:B01----:R-:W-:Y:S05]  /*21d0*/  @!P0 BRA `(.L_x_10909) ;  /* 0x0000030800148947 */ /* 0x003fea0003800000 */
.L_x_11094:
[----:B------:R-:W-:Y:S05]  /*21e0*/  BSYNC B0 ;  /* 0x0000000000007941 */ /* 0x000fea0003800000 */
.L_x_10908:
[----:B------:R-:W2:Y:S04]  /*21f0*/  LDL R16, [R1+0x860] ;  /* 0x0008600001107983 */ /* 0x000ea80000100800 */
[----:B------:R-:W3:Y:S04]  /*2200*/  LDL R10, [R1+0x1c] ;  /* 0x00001c00010a7983 */ /* 0x000ee80000100800 */
[----:B------:R1:W5:Y:S01]  /*2210*/  LDL.64 R8, [R1+0x210] ;  /* 0x0002100001087983 */ /* 0x0003620000100a00 */
[----:B------:R-:W-:Y:S01]  /*2220*/  IMAD.MOV.U32 R12, RZ, RZ, R34 ;  /* 0x000000ffff0c7224 */ /* 0x000fe200078e0022 */
[----:B------:R-:W-:Y:S01]  /*2230*/  IADD3 R0, P0, R18, 0x450, RZ ;  /* 0x0000045012007810 */ /* 0x000fe20007f1e0ff */
[----:B------:R-:W-:Y:S01]  /*2240*/  IMAD.MOV.U32 R13, RZ, RZ, R35 ;  /* 0x000000ffff0d7224 */ /* 0x000fe200078e0023 */
[----:B------:R-:W-:Y:S05]  /*2250*/  WARPSYNC.ALL ;  /* 0x0000000000007948 */ /* 0x000fea0003800000 */
[----:B------:R-:W-:Y:S01]  /*2260*/  IMAD.MOV.U32 R14, RZ, RZ, R60 ;  /* 0x000000ffff0e7224 */ /* 0x000fe200078e003c */
[----:B------:R-:W-:Y:S01]  /*2270*/  BSSY B0, `(.L_x_10910) ;  /* 0x0000033000007945 */ /* 0x000fe20003800000 */
[----:B0-----:R-:W-:-:S02]  /*2280*/  IMAD.MOV.U32 R15, RZ, RZ, R63 ;  /* 0x000000ffff0f7224 */ /* 0x001fc400078e003f */
[----:B------:R-:W-:Y:S02]  /*2290*/  IMAD.X R11, RZ, RZ, R19, P0 ;  /* 0x000000ffff0b7224 */ /* 0x000fe400000e0613 */
[----:B------:R-:W-:Y:S01]  /*22a0*/  IMAD.MOV.U32 R26, RZ, RZ, R44 ;  /* 0x000000ffff1a7224 */ /* 0x000fe200078e002c */
[----:B------:R0:W-:Y:S01]  /*22b0*/  STL.128 [R1+0x170], R12 ;  /* 0x0001700c01007387 */ /* 0x0001e20000100c00 */
[----:B------:R-:W-:Y:S02]  /*22c0*/  IMAD.MOV.U32 R27, RZ, RZ, R37 ;  /* 0x000000ffff1b7224 */ /* 0x000fe400078e0025 */
[----:B------:R-:W-:Y:S02]  /*22d0*/  IMAD.MOV.U32 R17, RZ, RZ, R41 ;  /* 0x000000ffff117224 */ /* 0x000fe400078e0029 */
[----:B------:R-:W-:Y:S01]  /*22e0*/  VIADD R237, R73, 0x8 ;  /* 0x0000000849ed7836 */ /* 0x000fe20000000000 */
[----:B------:R-:W-:Y:S01]  /*22f0*/  STL.128 [R1+0x1a0], R24 ;  /* 0x0001a01801007387 */ /* 0x000fe20000100c00 */
[----:B0-----:R-:W-:-:S02]  /*2300*/  IMAD.MOV.U32 R12, RZ, RZ, R62 ;  /* 0x000000ffff0c7224 */ /* 0x001fc400078e003e */
[----:B------:R-:W-:Y:S02]  /*2310*/  IMAD.MOV.U32 R13, RZ, RZ, R65 ;  /* 0x000000ffff0d7224 */ /* 0x000fe400078e0041 */
[----:B------:R-:W-:Y:S02]  /*2320*/  IMAD.MOV.U32 R14, RZ, RZ, R58 ;  /* 0x000000ffff0e7224 */ /* 0x000fe400078e003a */
[----:B------:R-:W-:-:S05]  /*2330*/  IMAD.MOV.U32 R15, RZ, RZ, R59 ;  /* 0x000000ffff0f7224 */ /* 0x000fca00078e003b */
[----:B------:R0:W-:Y:S02]  /*2340*/  STL.128 [R1+0x190], R12 ;  /* 0x0001900c01007387 */ /* 0x0001e40000100c00 */
[----:B0-----:R-:W-:Y:S02]  /*2350*/  IMAD.MOV.U32 R12, RZ, RZ, R56 ;  /* 0x000000ffff0c7224 */ /* 0x001fe400078e0038 */
        /* <DEDUP_REMOVED lines=22> */
[----:B--2---:R-:W-:Y:S02]  /*24c0*/  IMAD.MOV.U32 R12, RZ, RZ, R16 ;  /* 0x000000ffff0c7224 */ /* 0x004fe400078e0010 */
[----:B------:R-:W-:Y:S01]  /*24d0*/  IMAD.MOV.U32 R16, RZ, RZ, R32 ;  /* 0x000000ffff107224 */ /* 0x000fe200078e0020 */
[----:B---3--:R-:W-:-:S02]  /*24e0*/  LOP3.LUT R0, R10, 0x1, RZ, 0xfc, !PT ;  /* 0x000000010a007812 */ /* 0x008fc400078efcff */
[----:B------:R0:W-:Y:S01]  /*24f0*/  STL.128 [R1+0x1f0], R12 ;  /* 0x0001f00c01007387 */ /* 0x0001e20000100c00 */
[----:B------:R1:W-:Y:S01]  /*2500*/  BAR.SYNC.DEFER_BLOCKING R237, 0x100 ;  /* 0x000400ed0000751d */ /* 0x0003e20000010000 */
[----:B------:R-:W-:-:S05]  /*2510*/  ISETP.NE.AND P1, PT, R0, 0x3, PT ;  /* 0x000000030000780c */ /* 0x000fca0003f25270 */
[----:B------:R1:W-:Y:S01]  /*2520*/  STL.128 [R1+0x180], R16 ;  /* 0x0001801001007387 */ /* 0x0003e20000100c00 */
[----:B0-----:R-:W-:Y:S02]  /*2530*/  IMAD.MOV.U32 R12, RZ, RZ, R48 ;  /* 0x000000ffff0c7224 */ /* 0x001fe400078e0030 */
[----:B------:R-:W-:Y:S02]  /*2540*/  IMAD.MOV.U32 R13, RZ, RZ, R45 ;  /* 0x000000ffff0d7224 */ /* 0x000fe400078e002d */
[----:B------:R-:W-:Y:S02]  /*2550*/  IMAD.MOV.U32 R14, RZ, RZ, R43 ;  /* 0x000000ffff0e7224 */ /* 0x000fe400078e002b */
[----:B------:R-:W-:-:S05]  /*2560*/  IMAD.MOV.U32 R15, RZ, RZ, R46 ;  /* 0x000000ffff0f7224 */ /* 0x000fca00078e002e */
[----:B------:R1:W-:Y:S01]  /*2570*/  STL.128 [R1+0x200], R12 ;  /* 0x0002000c01007387 */ /* 0x0003e20000100c00 */
[----:B------:R-:W-:Y:S05]  /*2580*/  @!P1 BRA `(.L_x_10911) ;  /* 0x0000000000049947 */ /* 0x000fea0003800000 */
[----:B------:R-:W-:Y:S01]  /*2590*/  BPT.TRAP 0x1 ;  /* 0x000000040000795c */ /* 0x000fe20000300000 */
.L_x_10911:
[----:B------:R-:W-:Y:S05]  /*25a0*/  BSYNC B0 ;  /* 0x0000000000007941 */ /* 0x000fea0003800000 */
.L_x_10910:
[----:B------:R-:W2:Y:S01]  /*25b0*/  LDL.64 R10, [R1+0x8] ;  /* 0x00000800010a7983 */ /* 0x000ea20000100a00 */
[----:B-----5:R-:W-:Y:S01]  /*25c0*/  SHF.L.U32 R9, R9, 0x1f, RZ ;  /* 0x0000001f09097819 */ /* 0x020fe200000006ff */
[----:B------:R-:W-:Y:S01]  /*25d0*/  BSSY B0, `(.L_x_10912) ;  /* 0x0000006000007945 */ /* 0x000fe20003800000 */
[----:B--2---:R-:W-:-:S05]  /*25e0*/  MOV R11, R10 ;  /* 0x0000000a000b7202 */ /* 0x004fca0000000f00 */
[----:B------:R-:W-:-:S04]  /*25f0*/  IMAD R8, R8, 0x8, R11 ;  /* 0x0000000808087824 */ /* 0x000fc800078e020b */
[----:B------:R0:W2:Y:S01]  /*2600*/  SYNCS.PHASECHK.TRANS64.TRYWAIT P0, [R8+URZ], R9 ;  /* 0x00000009080075a7 */ /* 0x0000a2000800017f */
[----:B------:R-:W-:Y:S05]  /*2610*/  @!P1 BRA `(.L_x_10913) ;  /* 0x0000000000049947 */ /* 0x000fea0003800000 */
[----:B------:R-:W-:Y:S01]  /*2620*/  BPT.TRAP 0x1 ;  /* 0x000000040000795c */ /* 0x000fe20000300000 */
.L_x_10913:
[----:B------:R-:W-:Y:S05]  /*2630*/  BSYNC B0 ;  /* 0x0000000000007941 */ /* 0x000fea0003800000 */
.L_x_10912:
[----:B------:R-:W-:Y:S04]  /*2640*/  BSSY B0, `(.L_x_10914) ;  /* 0x0000004000007945 */ /* 0x000fe80003800000 */
[----:B--2---:R-:W-:Y:S05]  /*2650*/  @P0 BRA `(.L_x_10915) ;  /* 0x0000000000080947 */ /* 0x004fea0003800000 */
[----:B------:R-:W2:Y:S02]  /*2660*/  SYNCS.PHASECHK.TRANS64.TRYWAIT P0, [R8+URZ], R9 ;  /* 0x00000009080075a7 */ /* 0x000ea4000800017f */
[----:B--2---:R-:W-:Y:S05]  /*2670*/  @!P0 BRA `(.L_x_10916) ;  /* 0x0000030400008947 */ /* 0x004fea0003800000 */
.L_x_10915:
[----:B------:R-:W-:Y:S05]  /*2680*/  BSYNC B0 ;  /* 0x0000000000007941 */ /* 0x000fea0003800000 */
.L_x_10914:
[----:B-1----:R-:W3:Y:S04]  /*2690*/  LDL R13, [R1+0x210] ;  /* 0x00021000010d7983 */ /* 0x002ee80000100800 */
[----:B0-2---:R-:W3:Y:S01]  /*26a0*/  LDL.64 R8, [R1+0xa0] ;  /* 0x0000a00001087983 */ /* 0x005ee20000100a00 */
[----:B------:R-:W-:Y:S05]  /*26b0*/  WARPSYNC.ALL ;  /* 0x0000000000007948 */ /* 0x000fea0003800000 */
[----:B------:R-:W2:Y:S04]  /*26c0*/  LDL.64 R20, [R1+0x98] ;  /* 0x0000980001147983 */ /* 0x000ea80000100a00 */
[----:B------:R-:W4:Y:S04]  /*26d0*/  LDL.64 R10, [R1+0x98] ;  /* 0x00009800010a7983 */ /* 0x000f280000100a00 */
[----:B------:R-:W5:Y:S01]  /*26e0*/  LDL.64 R14, [R1+0x98] ;  /* 0x00009800010e7983 */ /* 0x000f620000100a00 */
[----:B---3--:R-:W-:-:S03]  /*26f0*/  IMAD R8, R13, 0x300, R8 ;  /* 0x000003000d087824 */ /* 0x008fc600078e0208 */
[----:B------:R-:W3:Y:S01]  /*2700*/  LDL.64 R16, [R1+0x98] ;  /* 0x0000980001107983 */ /* 0x000ee20000100a00 */
[----:B------:R-:W-:Y:S02]  /*2710*/  R2UR UR7, R9 ;  /* 0x00000000090772ca */ /* 0x000fe400000e0000 */
[C---:B------:R-:W-:Y:S01]  /*2720*/  R2UR UR6, R8.reuse ;  /* 0x00000000080672ca */ /* 0x040fe200000e0000 */
[----:B------:R-:W-:Y:S01]  /*2730*/  WARPGROUP.ARRIVE ;  /* 0x00000000000079c5 */ /* 0x000fe20000000000 */
[----:B------:R-:W3:Y:S01]  /*2740*/  LDL R0, [R1+0x21c] ;  /* 0x00021c0001007983 */ /* 0x000ee20000100800 */
[----:B------:R-:W-:Y:S01]  /*2750*/  VIADD R12, R8, 0x2 ;  /* 0x00000002080c7836 */ /* 0x000fe20000000000 */
[----:B------:R-:W-:Y:S01]  /*2760*/  BSSY B0, `(.L_x_10917) ;  /* 0x000002d000007945 */ /* 0x000fe20003800000 */
[----:B------:R-:W-:Y:S01]  /*2770*/  IMAD.MOV.U32 R13, RZ, RZ, R9 ;  /* 0x000000ffff0d7224 */ /* 0x000fe200078e0009 */
[----:B------:R0:W-:Y:S01]  /*2780*/  STL [R1+0x80], RZ ;  /* 0x000080ff01007387 */ /* 0x0001e20000100800 */
[----:B------:R-:W-:-:S05]  /*2790*/  IMAD.MOV.U32 R234, RZ, RZ, 0x1 ;  /* 0x00000001ffea7424 */ /* 0x000fca00078e00ff */
[----:B------:R0:W-:Y:S04]  /*27a0*/  STL [R1+0x80], R234 ;  /* 0x000080ea01007387 */ /* 0x0001e80000100800 */
[----:B------:R0:W-:Y:S04]  /*27b0*/  STL [R1+0x80], R234 ;  /* 0x000080ea01007387 */ /* 0x0001e80000100800 */
[----:B------:R0:W-:Y:S04]  /*27c0*/  STL [R1+0x80], R234 ;  /* 0x000080ea01007387 */ /* 0x0001e80000100800 */
[----:B------:R0:W-:Y:S01]  /*27d0*/  STL [R1+0x80], R234 ;  /* 0x000080ea01007387 */ /* 0x0001e20000100800 */
[----:B--2---:R-:W-:-:S02]  /*27e0*/  R2UR UR4, R20 ;  /* 0x00000000140472ca */ /* 0x004fc400000e0000 */
[----:B------:R-:W-:Y:S01]  /*27f0*/  R2UR UR5, R21 ;  /* 0x00000000150572ca */ /* 0x000fe200000e0000 */
[----:B----4-:R-:W-:Y:S02]  /*2800*/  VIADD R10, R10, 0x2 ;  /* 0x000000020a0a7836 */ /* 0x010fe40000000000 */
[----:B-----5:R-:W-:Y:S02]  /*2810*/  VIADD R14, R14, 0x4 ;  /* 0x000000040e0e7836 */ /* 0x020fe40000000000 */
[----:B---3--:R-:W-:-:S08]  /*2820*/  VIADD R16, R16, 0x6 ;  /* 0x0000000610107836 */ /* 0x008fd00000000000 */
[----:B------:R-:W-:Y:S01]  /*2830*/  HGMMA.64x96x16.F32 R24, gdesc[UR4], RZ, !UPT, gsb0 ;  /* 0x01600000041879f0 */ /* 0x000fe2000c0008ff */
[----:B------:R-:W-:Y:S02]  /*2840*/  R2UR UR6, R12 ;  /* 0x000000000c0672ca */ /* 0x000fe400000e0000 */
[----:B------:R-:W-:Y:S02]  /*2850*/  R2UR UR7, R13 ;  /* 0x000000000d0772ca */ /* 0x000fe400000e0000 */
[----:B------:R-:W-:Y:S01]  /*2860*/  R2UR UR4, R10 ;  /* 0x000000000a0472ca */ /* 0x000fe200000e0000 */
[C---:B------:R-:W-:Y:S01]  /*2870*/  VIADD R10, R8.reuse, 0x4 ;  /* 0x00000004080a7836 */ /* 0x040fe20000000000 */
[----:B------:R-:W-:Y:S01]  /*2880*/  R2UR UR5, R11 ;  /* 0x000000000b0572ca */ /* 0x000fe200000e0000 */
[----:B------:R-:W-:Y:S02]  /*2890*/  IMAD.MOV.U32 R11, RZ, RZ, R9 ;  /* 0x000000ffff0b7224 */ /* 0x000fe400078e0009 */
[----:B------:R-:W-:Y:S01]  /*28a0*/  VIADD R8, R8, 0x6 ;  /* 0x0000000608087836 */ /* 0x000fe20000000000 */
[----:B------:R-:W-:-:S02]  /*28b0*/  WARPGROUP.DEPBAR.LE gsb0, 0x0 ;  /* 0x00008000000079c5 */ /* 0x000fc40000010000 */
[----:B------:R-:W-:-:S07]  /*28c0*/  WARPGROUP.ARRIVE ;  /* 0x00000000000079c5 */ /* 0x000fce0000000000 */
[----:B------:R-:W-:Y:S01]  /*28d0*/  HGMMA.64x96x16.F32 R24, gdesc[UR4], R24, gsb0 ;  /* 0x01600000041879f0 */ /* 0x000fe20008000818 */
[----:B------:R-:W-:Y:S02]  /*28e0*/  R2UR UR6, R10 ;  /* 0x000000000a0672ca */ /* 0x000fe400000e0000 */
[----:B------:R-:W-:Y:S02]  /*28f0*/  R2UR UR7, R11 ;  /* 0x000000000b0772ca */ /* 0x000fe400000e0000 */
[----:B------:R-:W-:Y:S02]  /*2900*/  R2UR UR4, R14 ;  /* 0x000000000e0472ca */ /* 0x000fe400000e0000 */
[----:B------:R-:W-:Y:S02]  /*2910*/  R2UR UR5, R15 ;  /* 0x000000000f0572ca */ /* 0x000fe400000e0000 */
[----:B------:R-:W-:Y:S01]  /*2920*/  LEA.HI R10, R0, R0, RZ, 0x1 ;  /* 0x00000000000a7211 */ /* 0x000fe200078f08ff */
[----:B------:R-:W-:-:S02]  /*2930*/  WARPGROUP.DEPBAR.LE gsb0, 0x0 ;  /* 0x00008000000079c5 */ /* 0x000fc40000010000 */
[----:B------:R-:W-:-:S08]  /*2940*/  WARPGROUP.ARRIVE ;  /* 0x00000000000079c5 */ /* 0x000fd00000000000 */
[----:B------:R-:W-:Y:S01]  /*2950*/  HGMMA.64x96x16.F32 R24, gdesc[UR4], R24, gsb0 ;  /* 0x01600000041879f0 */ /* 0x000fe20008000818 */
[----:B------:R-:W-:Y:S02]  /*2960*/  R2UR UR6, R8 ;  /* 0x00000000080672ca */ /* 0x000fe400000e0000 */
[----:B------:R-:W-:Y:S02]  /*2970*/  R2UR UR7, R9 ;  /* 0x00000000090772ca */ /* 0x000fe400000e0000 */
[----:B------:R-:W-:Y:S02]  /*2980*/  R2UR UR4, R16 ;  /* 0x00000000100472ca */ /* 0x000fe400000e0000 */
[----:B------:R-:W-:Y:S02]  /*2990*/  R2UR UR5, R17 ;  /* 0x00000000110572ca */ /* 0x000fe400000e0000 */
[----:B------:R-:W-:-:S05]  /*29a0*/  LOP3.LUT R9, R10, 0xfffffffe, RZ, 0xc0, !PT ;  /* 0xfffffffe0a097812 */ /* 0x000fca00078ec0ff */
[----:B------:R-:W-:-:S05]  /*29b0*/  IMAD.IADD R9, R0, 0x1, -R9 ;  /* 0x0000000100097824 */ /* 0x000fca00078e0a09 */
[----:B------:R-:W-:Y:S01]  /*29c0*/  SHF.L.U32 R9, R9, 0x1f, RZ ;  /* 0x0000001f09097819 */ /* 0x000fe200000006ff */
[----:B------:R-:W-:Y:S02]  /*29d0*/  WARPGROUP.DEPBAR.LE gsb0, 0x0 ;  /* 0x00008000000079c5 */ /* 0x000fe40000010000 */
[----:B------:R-:W-:-:S06]  /*29e0*/  WARPGROUP.ARRIVE ;  /* 0x00000000000079c5 */ /* 0x000fcc0000000000 */
[----:B------:R-:W-:Y:S03]  /*29f0*/  HGMMA.64x96x16.F32 R24, gdesc[UR4], R24, gsb0 ;  /* 0x01600000041879f0 */ /* 0x000fe60008000818 */
[----:B------:R-:W-:Y:S02]  /*2a00*/  WARPGROUP.DEPBAR.LE gsb0, 0x0 ;  /* 0x00008000000079c5 */ /* 0x000fe40000010000 */
[----:B------:R-:W1:Y:S02]  /*2a10*/  SYNCS.PHASECHK.TRANS64.TRYWAIT P0, [R72+URZ+0x32410], R9 ;  /* 0x03241009480075a7 */ /* 0x000e64000800017f */
[----:B01----:R-:W-:Y:S05]  /*2a20*/  @!P0 BRA `(.L_x_10918) ;  /* 0x0000030000288947 */ /* 0x003fea0003800000 */
.L_x_11095:
[----:B------:R-:W-:Y:S05]  /*2a30*/  BSYNC B0 ;  /* 0x0000000000007941 */ /* 0x000fea0003800000 */
.L_x_10917:
[----:B------:R-:W2:Y:S04]  /*2a40*/  LDL R0, [R1+0x54] ;  /* 0x0000540001007983 */ /* 0x000ea80000100800 */
[----:B0-----:R0:W5:Y:S01]  /*2a50*/  LDL.64 R8, [R1+0x210] ;  /* 0x0002100001087983 */ /* 0x0011620000100a00 */
[----:B------:R-:W-:Y:S01]  /*2a60*/  BSSY B0, `(.L_x_10919) ;  /* 0x0000005000007945 */ /* 0x000fe20003800000 */
[----:B--2---:R-:W-:-:S04]  /*2a70*/  LOP3.LUT R0, R0, 0x1, RZ, 0xfc, !PT ;  /* 0x0000000100007812 */ /* 0x004fc800078efcff */
[----:B------:R-:W-:-:S13]  /*2a80*/  ISETP.NE.AND P1, PT, R0, 0x3, PT ;  /* 0x000000030000780c */ /* 0x000fda0003f25270 */
[----:B0-----:R-:W-:Y:S05]  /*2a90*/  @!P1 BRA `(.L_x_10920) ;  /* 0x0000000000049947 */ /* 0x001fea0003800000 */
[----:B------:R-:W-:Y:S01]  /*2aa0*/  BPT.TRAP 0x1 ;  /* 0x000000040000795c */ /* 0x000fe20000300000 */
.L_x_10920:
[----:B------:R-:W-:Y:S05]  /*2ab0*/  BSYNC B0 ;  /* 0x0000000000007941 */ /* 0x000fea0003800000 */
.L_x_10919:
[----:B------:R-:W2:Y:S01]  /*2ac0*/  LDL.64 R10, [R1+0x40] ;  /* 0x00004000010a7983 */ /* 0x000ea20000100a00 */
[----:B-----5:R-:W-:Y:S01]  /*2ad0*/  SHF.L.U32 R9, R9, 0x1f, RZ ;  /* 0x0000001f09097819 */ /* 0x020fe200000006ff */
[----:B------:R-:W-:Y:S01]  /*2ae0*/  BSSY B0, `(.L_x_10921) ;  /* 0x0000006000007945 */ /* 0x000fe20003800000 */
[----:B--2---:R-:W-:-:S05]  /*2af0*/  MOV R11, R10 ;  /* 0x0000000a000b7202 */ /* 0x004fca0000000f00 */
[----:B------:R-:W-:-:S04]  /*2b00*/  IMAD R8, R8, 0x8, R11 ;  /* 0x0000000808087824 */ /* 0x000fc800078e020b */
[----:B------:R0:W1:Y:S01]  /*2b10*/  SYNCS.PHASECHK.TRANS64.TRYWAIT P0, [R8+URZ], R9 ;  /* 0x00000009080075a7 */ /* 0x000062000800017f */
[----:B------:R-:W-:Y:S05]  /*2b20*/  @!P1 BRA `(.L_x_10922) ;  /* 0x0000000000049947 */ /* 0x000fea0003800000 */
[----:B------:R-:W-:Y:S01]  /*2b30*/  BPT.TRAP 0x1 ;  /* 0x000000040000795c */ /* 0x000fe20000300000 */
.L_x_10922:
[----:B------:R-:W-:Y:S05]  /*2b40*/  BSYNC B0 ;  /* 0x0000000000007941 */ /* 0x000fea0003800000 */
.L_x_10921:
[----:B------:R-:W-:Y:S04]  /*2b50*/  BSSY B0, `(.L_x_10923) ;  /* 0x0000004000007945 */ /* 0x000fe80003800000 */
[----:B-1----:R-:W-:Y:S05]  /*2b60*/  @P0 BRA `(.L_x_10924) ;  /* 0x0000000000080947 */ /* 0x002fea0003800000 */
[----:B------:R-:W1:Y:S02]  /*2b70*/  SYNCS.PHASECHK.TRANS64.TRYWAIT P0, [R8+URZ], R9 ;  /* 0x00000009080075a7 */ /* 0x000e64000800017f */
[----:B-1----:R-:W-:Y:S05]  /*2b80*/  @!P0 BRA `(.L_x_10925) ;  /* 0x000002fc00e48947 */ /* 0x002fea0003800000 */
.L_x_10924:
[----:B------:R-:W-:Y:S05]  /*2b90*/  BSYNC B0 ;  /* 0x0000000000007941 */ /* 0x000fea0003800000 */
.L_x_10923:
[----:B------:R-:W2:Y:S04]  /*2ba0*/  LDL R21, [R1+0x210] ;  /* 0x0002100001157983 */ /* 0x000ea80000100800 */
[----:B01----:R-:W2:Y:S04]  /*2bb0*/  LDL.64 R8, [R1+0x118] ;  /* 0x0001180001087983 */ /* 0x003ea80000100a00 */
[----:B------:R-:W3:Y:S04]  /*2bc0*/  LDL R0, [R1+0x90] ;  /* 0x0000900001007983 */ /* 0x000ee80000100800 */
[----:B------:R-:W4:Y:S04]  /*2bd0*/  LDL.64 R10, [R1+0x110] ;  /* 0x00011000010a7983 */ /* 0x000f280000100a00 */
[----:B------:R-:W5:Y:S04]  /*2be0*/  LDL.64 R12, [R1+0x110] ;  /* 0x00011000010c7983 */ /* 0x000f680000100a00 */
[----:B------:R-:W5:Y:S04]  /*2bf0*/  LDL.64 R14, [R1+0x110] ;  /* 0x00011000010e7983 */ /* 0x000f680000100a00 */
[----:B------:R-:W5:Y:S01]  /*2c00*/  LDL.64 R16, [R1+0x110] ;  /* 0x0001100001107983 */ /* 0x000f620000100a00 */
[----:B------:R-:W-:Y:S05]  /*2c10*/  WARPSYNC.ALL ;  /* 0x0000000000007948 */ /* 0x000fea0003800000 */
[----:B------:R-:W-:Y:S01]  /*2c20*/  WARPGROUP.ARRIVE ;  /* 0x00000000000079c5 */ /* 0x000fe20000000000 */
[----:B--2---:R-:W-:Y:S01]  /*2c30*/  IMAD R8, R21, 0xc00, R8 ;  /* 0x00000c0015087824 */ /* 0x004fe200078e0208 */
[----:B------:R-:W-:Y:S01]  /*2c40*/  R2UR UR7, R9 ;  /* 0x00000000090772ca */ /* 0x000fe200000e0000 */
[----:B------:R-:W2:Y:S01]  /*2c50*/  LDL.64 R20, [R1+0x110] ;  /* 0x0001100001147983 */ /* 0x000ea20000100a00 */
[----:B---3--:R-:W-:-:S02]  /*2c60*/  ISETP.NE.U32.AND P0, PT, R0, RZ, PT ;  /* 0x000000ff0000720c */ /* 0x008fc40003f05070 */
[----:B------:R-:W-:Y:S02]  /*2c70*/  R2UR UR6, R8 ;  /* 0x00000000080672ca */ /* 0x000fe400000e0000 */
[----:B----4-:R-:W-:Y:S02]  /*2c80*/  R2UR UR4, R10 ;  /* 0x000000000a0472ca */ /* 0x010fe400000e0000 */
[----:B------:R-:W-:-:S07]  /*2c90*/  R2UR UR5, R11 ;  /* 0x000000000b0572ca */ /* 0x000fce00000e0000 */
[----:B------:R-:W-:-:S06]  /*2ca0*/  VOTEU.ANY UP0, P0 ;  /* 0x00000000003f7886 */ /* 0x000fcc0000000100 */
[----:B------:R-:W-:Y:S01]  /*2cb0*/  HGMMA.64x96x16.F32 R24, gdesc[UR4], R24, UP0, gsb0 ;  /* 0x01600000041879f0 */ /* 0x000fe2000b800818 */
[----:B-----5:R-:W-:Y:S02]  /*2cc0*/  VIADD R12, R12, 0x2 ;  /* 0x000000020c0c7836 */ /* 0x020fe40000000000 */
[----:B------:R-:W-:Y:S02]  /*2cd0*/  VIADD R10, R8, 0x2 ;  /* 0x00000002080a7836 */ /* 0x000fe40000000000 */
[----:B------:R-:W-:Y:S01]  /*2ce0*/  IMAD.MOV.U32 R11, RZ, RZ, R9 ;  /* 0x000000ffff0b7224 */ /* 0x000fe200078e0009 */
[----:B------:R-:W-:Y:S02]  /*2cf0*/  R2UR UR4, R12 ;  /* 0x000000000c0472ca */ /* 0x000fe400000e0000 */
[----:B------:R-:W-:Y:S02]  /*2d00*/  R2UR UR6, R10 ;  /* 0x000000000a0672ca */ /* 0x000fe400000e0000 */
[----:B------:R-:W-:-:S02]  /*2d10*/  R2UR UR7, R11 ;  /* 0x000000000b0772ca */ /* 0x000fc400000e0000 */
[----:B------:R-:W-:Y:S02]  /*2d20*/  R2UR UR5, R13 ;  /* 0x000000000d0572ca */ /* 0x000fe400000e0000 */
[----:B------:R-:W3:Y:S01]  /*2d30*/  LDL.64 R12, [R1+0x110] ;  /* 0x00011000010c7983 */ /* 0x000ee20000100a00 */
[----:B------:R-:W-:Y:S02]  /*2d40*/  WARPGROUP.DEPBAR.LE gsb0, 0x0 ;  /* 0x00008000000079c5 */ /* 0x000fe40000010000 */
[----:B------:R-:W-:-:S08]  /*2d50*/  WARPGROUP.ARRIVE ;  /* 0x00000000000079c5 */ /* 0x000fd00000000000 */
[----:B------:R-:W-:Y:S01]  /*2d60*/  HGMMA.64x96x16.F32 R24, gdesc[UR4], R24, gsb0 ;  /* 0x01600000041879f0 */ /* 0x000fe20008000818 */
[----:B------:R-:W-:Y:S02]  /*2d70*/  VIADD R14, R14, 0x4 ;  /* 0x000000040e0e7836 */ /* 0x000fe40000000000 */
[----:B------:R-:W-:Y:S02]  /*2d80*/  VIADD R10, R8, 0x4 ;  /* 0x00000004080a7836 */ /* 0x000fe40000000000 */
[----:B------:R-:W-:Y:S01]  /*2d90*/  IMAD.MOV.U32 R11, RZ, RZ, R9 ;  /* 0x000000ffff0b7224 */ /* 0x000fe200078e0009 */
[----:B------:R-:W-:Y:S02]  /*2da0*/  R2UR UR4, R14 ;  /* 0x000000000e0472ca */ /* 0x000fe400000e0000 */
[----:B------:R-:W-:Y:S02]  /*2db0*/  R2UR UR6, R10 ;  /* 0x000000000a0672ca */ /* 0x000fe400000e0000 */
[----:B------:R-:W-:-:S02]  /*2dc0*/  R2UR UR7, R11 ;  /* 0x000000000b0772ca */ /* 0x000fc400000e0000 */
[----:B------:R-:W-:Y:S02]  /*2dd0*/  R2UR UR5, R15 ;  /* 0x000000000f0572ca */ /* 0x000fe400000e0000 */
[----:B------:R-:W4:Y:S01]  /*2de0*/  LDL.64 R14, [R1+0x110] ;  /* 0x00011000010e7983 */ /* 0x000f220000100a00 */
        /* <DEDUP_REMOVED lines=10> */
[----:B------:R-:W5:Y:S01]  /*2e90*/  LDL.64 R16, [R1+0x110] ;  /* 0x0001100001107983 */ /* 0x000f620000100a00 */
[----:B------:R-:W-:Y:S02]  /*2ea0*/  WARPGROUP.DEPBAR.LE gsb0, 0x0 ;  /* 0x00008000000079c5 */ /* 0x000fe40000010000 */
[----:B------:R-:W-:-:S08]  /*2eb0*/  WARPGROUP.ARRIVE ;  /* 0x00000000000079c5 */ /* 0x000fd00000000000 */
[----:B------:R-:W-:Y:S01]  /*2ec0*/  HGMMA.64x96x16.F32 R24, gdesc[UR4], R24, gsb0 ;  /* 0x01600000041879f0 */ /* 0x000fe20008000818 */
[----:B--2---:R-:W-:Y:S02]  /*2ed0*/  VIADD R20, R20, 0x400 ;  /* 0x0000040014147836 */ /* 0x004fe40000000000 */
[----:B------:R-:W-:Y:S02]  /*2ee0*/  VIADD R10, R8, 0x300 ;  /* 0x00000300080a7836 */ /* 0x000fe40000000000 */
[----:B------:R-:W-:Y:S01]  /*2ef0*/  IMAD.MOV.U32 R11, RZ, RZ, R9 ;  /* 0x000000ffff0b7224 */ /* 0x000fe200078e0009 */
[----:B------:R-:W-:Y:S02]  /*2f00*/  R2UR UR4, R20 ;  /* 0x00000000140472ca */ /* 0x000fe400000e0000 */
[----:B------:R-:W-:Y:S02]  /*2f10*/  R2UR UR6, R10 ;  /* 0x000000000a0672ca */ /* 0x000fe400000e0000 */
[----:B------:R-:W-:-:S02]  /*2f20*/  R2UR UR7, R11 ;  /* 0x000000000b0772ca */ /* 0x000fc400000e0000 */
[----:B------:R-:W-:Y:S02]  /*2f30*/  R2UR UR5, R21 ;  /* 0x00000000150572ca */ /* 0x000fe400000e0000 */
[----:B------:R-:W2:Y:S01]  /*2f40*/  LDL.64 R20, [R1+0x110] ;  /* 0x0001100001147983 */ /* 0x000ea20000100a00 */
[----:B------:R-:W-:Y:S02]  /*2f50*/  WARPGROUP.DEPBAR.LE gsb0, 0x0 ;  /* 0x00008000000079c5 */ /* 0x000fe40000010000 */
[----:B------:R-:W-:-:S08]  /*2f60*/  WARPGROUP.ARRIVE ;  /* 0x00000000000079c5 */ /* 0x000fd00000000000 */
[----:B------:R-:W-:Y:S01]  /*2f70*/  HGMMA.64x96x16.F32 R24, gdesc[UR4], R24, gsb0 ;  /* 0x01600000041879f0 */ /* 0x000fe20008000818 */
[----:B---3--:R-:W-:Y:S02]  /*2f80*/  VIADD R12, R12, 0x402 ;  /* 0x000004020c0c7836 */ /* 0x008fe40000000000 */
        /* <DEDUP_REMOVED lines=10> */
[----:B----4-:R-:W-:Y:S02]  /*3030*/  VIADD R14, R14, 0x404 ;  /* 0x000004040e0e7836 */ /* 0x010fe40000000000 */
        /* <DEDUP_REMOVED lines=10> */
[----:B-----5:R-:W-:Y:S02]  /*30e0*/  VIADD R16, R16, 0x406 ;  /* 0x0000040610107836 */ /* 0x020fe40000000000 */
        /* <DEDUP_REMOVED lines=60> */
[----:B------:R-:W-:Y:S01]  /*34b0*/  R2UR UR5, R21 ;  /* 0x00000000150572ca */ /* 0x000fe200000e0000 */
[----:B------:R-:W0:Y:S01]  /*34c0*/  S2R R72, SR_TID.X ;  /* 0x0000000000487919 */ /* 0x000e220000002100 */
[----:B---3--:R-:W-:Y:S01]  /*34d0*/  VIADD R12, R12, 0xc02 ;  /* 0x00000c020c0c7836 */ /* 0x008fe20000000000 */
[----:B------:R-:W-:Y:S02]  /*34e0*/  WARPGROUP.DEPBAR.LE gsb0, 0x0 ;  /* 0x00008000000079c5 */ /* 0x000fe40000010000 */
[----:B------:R-:W-:-:S08]  /*34f0*/  WARPGROUP.ARRIVE ;  /* 0x00000000000079c5 */ /* 0x000fd00000000000 */
[----:B------:R-:W-:Y:S01]  /*3500*/  HGMMA.64x96x16.F32 R24, gdesc[UR4], R24, gsb0 ;  /* 0x01600000041879f0 */ /* 0x000fe20008000818 */
[----:B0-----:R-:W-:-:S04]  /*3510*/  LOP3.LUT R72, R72, 0x7f, RZ, 0xc0, !PT ;  /* 0x0000007f48487812 */ /* 0x001fc800078ec0ff */
[----:B------:R-:W-:Y:S01]  /*3520*/  ISETP.NE.AND P0, PT, R72, RZ, PT ;  /* 0x000000ff4800720c */ /* 0x000fe20003f05270 */
[----:B------:R-:W-:Y:S02]  /*3530*/  VIADD R10, R8, 0x902 ;  /* 0x00000902080a7836 */ /* 0x000fe40000000000 */
[----:B------:R-:W-:-:S10]  /*3540*/  IMAD.MOV.U32 R11, RZ, RZ, R9 ;  /* 0x000000ffff0b7224 */ /* 0x000fd400078e0009 */
[----:B------:R-:W2:Y:S04]  /*3550*/  @!P0 LDL.64 R74, [R1+0x30] ;  /* 0x00003000014a8983 */ /* 0x000ea80000100a00 */
[----:B------:R-:W3:Y:S01]  /*3560*/  @!P0 LDL R0, [R1+0x210] ;  /* 0x0002100001008983 */ /* 0x000ee20000100800 */
[----:B------:R-:W-:Y:S02]  /*3570*/  R2UR UR6, R10 ;  /* 0x000000000a0672ca */ /* 0x000fe400000e0000 */
[----:B------:R-:W-:Y:S02]  /*3580*/  R2UR UR7, R11 ;  /* 0x000000000b0772ca */ /* 0x000fe400000e0000 */
[----:B------:R-:W-:Y:S02]  /*3590*/  R2UR UR4, R12 ;  /* 0x000000000c0472ca */ /* 0x000fe400000e0000 */
[----:B------:R-:W-:Y:S01]  /*35a0*/  R2UR UR5, R13 ;  /* 0x000000000d0572ca */ /* 0x000fe200000e0000 */
[----:B------:R-:W-:-:S02]  /*35b0*/  WARPGROUP.DEPBAR.LE gsb0, 0x0 ;  /* 0x00008000000079c5 */ /* 0x000fc40000010000 */
[----:B------:R-:W-:-:S10]  /*35c0*/  WARPGROUP.ARRIVE ;  /* 0x00000000000079c5 */ /* 0x000fd40000000000 */
[----:B------:R-:W-:Y:S01]  /*35d0*/  HGMMA.64x96x16.F32 R24, gdesc[UR4], R24, gsb0 ;  /* 0x01600000041879f0 */ /* 0x000fe20008000818 */
[----:B----4-:R-:W-:Y:S02]  /*35e0*/  VIADD R14, R14, 0xc04 ;  /* 0x00000c040e0e7836 */ /* 0x010fe40000000000 */
[----:B------:R-:W-:Y:S02]  /*35f0*/  VIADD R10, R8, 0x904 ;  /* 0x00000904080a7836 */ /* 0x000fe40000000000 */
[----:B------:R-:W-:Y:S01]  /*3600*/  IMAD.MOV.U32 R11, RZ, RZ, R9 ;  /* 0x000000ffff0b7224 */ /* 0x000fe200078e0009 */
[----:B------:R-:W-:Y:S02]  /*3610*/  R2UR UR4, R14 ;  /* 0x000000000e0472ca */ /* 0x000fe400000e0000 */
[----:B------:R-:W-:Y:S02]  /*3620*/  R2UR UR6, R10 ;  /* 0x000000000a0672ca */ /* 0x000fe400000e0000 */
[----:B------:R-:W-:-:S02]  /*3630*/  R2UR UR7, R11 ;  /* 0x000000000b0772ca */ /* 0x000fc400000e0000 */
[----:B------:R-:W-:Y:S01]  /*3640*/  R2UR UR5, R15 ;  /* 0x000000000f0572ca */ /* 0x000fe200000e0000 */
[----:B------:R-:W-:Y:S01]  /*3650*/  VIADD R8, R8, 0x906 ;  /* 0x0000090608087836 */ /* 0x000fe20000000000 */
[----:B------:R-:W-:Y:S02]  /*3660*/  WARPGROUP.DEPBAR.LE gsb0, 0x0 ;  /* 0x00008000000079c5 */ /* 0x000fe40000010000 */
[----:B------:R-:W-:-:S09]  /*3670*/  WARPGROUP.ARRIVE ;  /* 0x00000000000079c5 */ /* 0x000fd20000000000 */
[----:B------:R-:W-:Y:S01]  /*3680*/  HGMMA.64x96x16.F32 R24, gdesc[UR4], R24, gsb0 ;  /* 0x01600000041879f0 */ /* 0x000fe20008000818 */
[----:B-----5:R-:W-:Y:S01]  /*3690*/  VIADD R16, R16, 0xc06 ;  /* 0x00000c0610107836 */ /* 0x020fe20000000000 */
[----:B------:R-:W-:Y:S02]  /*36a0*/  R2UR UR6, R8 ;  /* 0x00000000080672ca */ /* 0x000fe400000e0000 */
[----:B------:R-:W-:Y:S02]  /*36b0*/  R2UR UR7, R9 ;  /* 0x00000000090772ca */ /* 0x000fe400000e0000 */
[----:B------:R-:W-:Y:S02]  /*36c0*/  R2UR UR4, R16 ;  /* 0x00000000100472ca */ /* 0x000fe400000e0000 */
[----:B------:R-:W-:Y:S01]  /*36d0*/  R2UR UR5, R17 ;  /* 0x00000000110572ca */ /* 0x000fe200000e0000 */
[----:B------:R-:W-:Y:S04]  /*36e0*/  STL [R1+0x90], R234 ;  /* 0x000090ea01007387 */ /* 0x000fe80000100800 */
[----:B------:R-:W-:Y:S01]  /*36f0*/  STL [R1+0x90], R234 ;  /* 0x000090ea01007387 */ /* 0x000fe20000100800 */
[----:B------:R-:W-:-:S02]  /*3700*/  WARPGROUP.DEPBAR.LE gsb0, 0x0 ;  /* 0x00008000000079c5 */ /* 0x000fc40000010000 */
[----:B------:R-:W-:-:S06]  /*3710*/  WARPGROUP.ARRIVE ;  /* 0x00000000000079c5 */ /* 0x000fcc0000000000 */
[----:B------:R-:W-:Y:S01]  /*3720*/  HGMMA.64x96x16.F32 R24, gdesc[UR4], R24, gsb0 ;  /* 0x01600000041879f0 */ /* 0x000fe20008000818 */
[----:B--2---:R-:W-:Y:S01]  /*3730*/  @!P0 MOV R75, R74 ;  /* 0x0000004a004b8202 */ /* 0x004fe20000000f00 */
[----:B------:R-:W-:Y:S04]  /*3740*/  STL [R1+0x90], R234 ;  /* 0x000090ea01007387 */ /* 0x000fe80000100800 */
[----:B------:R-:W-:Y:S01]  /*3750*/  STL [R1+0x90], R234 ;  /* 0x000090ea01007387 */ /* 0x000fe20000100800 */
[----:B---3--:R-:W-:-:S03]  /*3760*/  @!P0 IMAD R0, R0, 0x8, R75 ;  /* 0x0000000800008824 */ /* 0x008fc600078e024b */
[----:B------:R-:W-:Y:S04]  /*3770*/  STL [R1+0x90], R234 ;  /* 0x000090ea01007387 */ /* 0x000fe80000100800 */
[----:B------:R-:W-:Y:S04]  /*3780*/  STL [R1+0x90], R234 ;  /* 0x000090ea01007387 */ /* 0x000fe80000100800 */
[----:B------:R-:W-:Y:S01]  /*3790*/  STL [R1+0x90], R234 ;  /* 0x000090ea01007387 */ /* 0x000fe20000100800 */
[----:B------:R-:W-:-:S03]  /*37a0*/  IADD3 R236, -R73, 0xb, RZ ;  /* 0x0000000b49ec7810 */ /* 0x000fc60007ffe1ff */
[----:B------:R-:W-:Y:S01]  /*37b0*/  STL [R1+0x90], R234 ;  /* 0x000090ea01007387 */ /* 0x000fe20000100800 */
[----:B------:R-:W-:-:S03]  /*37c0*/  @!P0 PRMT R0, RZ, 0x654, R0 ;  /* 0x00000654ff008816 */ /* 0x000fc60000000000 */
[----:B------:R-:W-:Y:S04]  /*37d0*/  STL [R1+0x90], R234 ;  /* 0x000090ea01007387 */ /* 0x000fe80000100800 */
[----:B------:R-:W-:Y:S04]  /*37e0*/  STL [R1+0x90], R234 ;  /* 0x000090ea01007387 */ /* 0x000fe80000100800 */
[----:B------:R-:W-:Y:S04]  /*37f0*/  STL [R1+0x90], R234 ;  /* 0x000090ea01007387 */ /* 0x000fe80000100800 */
[----:B------:R-:W-:Y:S04]  /*3800*/  STL [R1+0x90], R234 ;  /* 0x000090ea01007387 */ /* 0x000fe80000100800 */
[----:B------:R-:W-:Y:S04]  /*3810*/  STL [R1+0x90], R234 ;  /* 0x000090ea01007387 */ /* 0x000fe80000100800 */
[----:B------:R-:W-:Y:S04]  /*3820*/  STL [R1+0x90], R234 ;  /* 0x000090ea01007387 */ /* 0x000fe80000100800 */
[----:B------:R-:W-:Y:S04]  /*3830*/  STL [R1+0x90], R234 ;  /* 0x000090ea01007387 */ /* 0x000fe80000100800 */
[----:B------:R-:W-:Y:S01]  /*3840*/  STL [R1+0x90], R234 ;  /* 0x000090ea01007387 */ /* 0x000fe20000100800 */
[----:B------:R-:W-:-:S02]  /*3850*/  WARPGROUP.DEPBAR.LE gsb0, 0x0 ;  /* 0x00008000000079c5 */ /* 0x000fc40000010000 */
[----:B------:R0:W-:Y:S06]  /*3860*/  BAR.ARV R236, 0x100 ;  /* 0x000400ec0000751d */ /* 0x0001ec0000002000 */
[----:B------:R1:W-:Y:S01]  /*3870*/  @!P0 SYNCS.ARRIVE.TRANS64.RED.A1T0 RZ, [R0+URZ], RZ ;  /* 0x000000ff00ff89a7 */ /* 0x0003e2000810043f */
[----:B------:R-:W2:Y:S04]  /*3880*/  LDL R75, [R1+0x70] ;  /* 0x00007000014b7983 */ /* 0x000ea80000100800 */
[----:B------:R-:W3:Y:S04]  /*3890*/  LDL.64 R76, [R1+0x160] ;  /* 0x00016000014c7983 */ /* 0x000ee80000100a00 */
[----:B-1----:R-:W4:Y:S04]  /*38a0*/  LDL R0, [R1+0x13c] ;  /* 0x00013c0001007983 */ /* 0x002f280000100800 */
[----:B------:R-:W5:Y:S04]  /*38b0*/  LDL R78, [R1+0x168] ;  /* 0x00016800014e7983 */ /* 0x000f680000100800 */
[----:B------:R-:W5:Y:S04]  /*38c0*/  LDL.128 R8, [R1+0x140] ;  /* 0x0001400001087983 */ /* 0x000f680000100c00 */
[----:B------:R-:W5:Y:S01]  /*38d0*/  LDL.128 R12, [R1+0x150] ;  /* 0x00015000010c7983 */ /* 0x000f620000100c00 */
[----:B------:R-:W-:Y:S01]  /*38e0*/  BSSY B0, `(.L_x_10926) ;  /* 0x0000044000007945 */ /* 0x000fe20003800000 */
[----:B----4-:R-:W-:-:S04]  /*38f0*/  SHF.R.S32.HI R17, RZ, 0x1f, R0 ;  /* 0x0000001fff117819 */ /* 0x010fc80000011400 */
[----:B------:R-:W-:-:S04]  /*3900*/  LEA.HI R16, R17, R0, RZ, 0x7 ;  /* 0x0000000011107211 */ /* 0x000fc800078f38ff */
[----:B------:R-:W-:-:S05]  /*3910*/  LOP3.LUT R21, R16, 0xffffff80, RZ, 0xc0, !PT ;  /* 0xffffff8010157812 */ /* 0x000fca00078ec0ff */
[----:B------:R-:W-:-:S05]  /*3920*/  IMAD.IADD R21, R0, 0x1, -R21 ;  /* 0x0000000100157824 */ /* 0x000fca00078e0a15 */
[----:B------:R-:W-:-:S04]  /*3930*/  SHF.R.S32.HI R20, RZ, 0x1f, R21 ;  /* 0x0000001fff147819 */ /* 0x000fc80000011415 */
[----:B------:R-:W-:Y:S02]  /*3940*/  LEA.HI R72, R20, R21, RZ, 0x2 ;  /* 0x0000001514487211 */ /* 0x000fe400078f10ff */
[----:B------:R-:W-:Y:S02]  /*3950*/  LEA.HI R17, R17, R0, RZ, 0x2 ;  /* 0x0000000011117211 */ /* 0x000fe400078f10ff */
[--C-:B------:R-:W-:Y:S02]  /*3960*/  SHF.R.S32.HI R73, RZ, 0x2, R72.reuse ;  /* 0x00000002ff497819 */ /* 0x100fe40000011448 */
[----:B------:R-:W-:Y:S02]  /*3970*/  SHF.R.S32.HI R74, RZ, 0x1f, R72 ;  /* 0x0000001fff4a7819 */ /* 0x000fe40000011448 */
[----:B------:R-:W-:Y:S02]  /*3980*/  LOP3.LUT R17, R17, 0xfffffffc, RZ, 0xc0, !PT ;  /* 0xfffffffc11117812 */ /* 0x000fe400078ec0ff */
[----:B------:R-:W-:-:S02]  /*3990*/  LEA.HI R74, R74, R73, RZ, 0x3 ;  /* 0x000000494a4a7211 */ /* 0x000fc400078f18ff */
[----:B------:R-:W-:Y:S02]  /*39a0*/  SHF.R.S32.HI R79, RZ, 0x7, R16 ;  /* 0x00000007ff4f7819 */ /* 0x000fe40000011410 */
[----:B------:R-:W-:Y:S01]  /*39b0*/  LEA.HI R20, R20, R21, RZ, 0x5 ;  /* 0x0000001514147211 */ /* 0x000fe200078f28ff */
[----:B------:R-:W-:Y:S01]  /*39c0*/  IMAD.IADD R17, R0, 0x1, -R17 ;  /* 0x0000000100117824 */ /* 0x000fe200078e0a11 */
[----:B------:R-:W-:Y:S02]  /*39d0*/  LOP3.LUT R74, R74, 0xfffffff8, RZ, 0xc0, !PT ;  /* 0xfffffff84a4a7812 */ /* 0x000fe400078ec0ff */
[----:B------:R-:W-:Y:S02]  /*39e0*/  LEA.HI R16, R16, R79, RZ, 0x1 ;  /* 0x0000004f10107211 */ /* 0x000fe400078f08ff */
[----:B------:R-:W-:Y:S01]  /*39f0*/  SHF.R.S32.HI R20, RZ, 0x5, R20 ;  /* 0x00000005ff147819 */ /* 0x000fe20000011414 */
[----:B------:R-:W-:Y:S01]  /*3a00*/  IMAD.IADD R74, R73, 0x1, -R74 ;  /* 0x00000001494a7824 */ /* 0x000fe200078e0a4a */
[----:B------:R-:W-:-:S02]  /*3a10*/  LOP3.LUT R16, R16, 0x3fffffe, RZ, 0xc0, !PT ;  /* 0x03fffffe10107812 */ /* 0x000fc400078ec0ff */
[----:B------:R-:W-:Y:S01]  /*3a20*/  LEA.HI R0, R17, R17, RZ, 0x1 ;  /* 0x0000001111007211 */ /* 0x000fe200078f08ff */
[----:B--2---:R-:W-:Y:S01]  /*3a30*/  IMAD R73, R75, 0x8, R20 ;  /* 0x000000084b497824 */ /* 0x004fe200078e0214 */
[----:B---3--:R-:W-:Y:S01]  /*3a40*/  ISETP.NE.AND P1, PT, R76, 0x1, PT ;  /* 0x000000014c00780c */ /* 0x008fe20003f25270 */
[----:B------:R-:W-:Y:S01]  /*3a50*/  IMAD.IADD R16, R79, 0x1, -R16 ;  /* 0x000000014f107824 */ /* 0x000fe200078e0a10 */
[----:B------:R-:W-:Y:S01]  /*3a60*/  LOP3.LUT R0, R0, 0x1ffffffe, RZ, 0xc0, !PT ;  /* 0x1ffffffe00007812 */ /* 0x000fe200078ec0ff */
[----:B------:R-:W-:-:S04]  /*3a70*/  IMAD.U32 R73, R73, 0x10, R74 ;  /* 0x0000001049497824 */ /* 0x000fc800078e004a */
[----:B------:R-:W-:Y:S02]  /*3a80*/  IMAD.IADD R0, R17, 0x1, -R0 ;  /* 0x0000000111007824 */ /* 0x000fe400078e0a00 */
[----:B------:R-:W-:-:S04]  /*3a90*/  IMAD R73, R16, 0x40, R73 ;  /* 0x0000004010497824 */ /* 0x000fc800078e0249 */
[----:B------:R-:W-:-:S04]  /*3aa0*/  IMAD R16, R0, 0x8, R73 ;  /* 0x0000000800107824 */ /* 0x000fc800078e0249 */
[----:B------:R-:W-:-:S05]  /*3ab0*/  @P1 IMAD.HI.U32 R77, R16, R77, RZ ;  /* 0x0000004d104d1227 */ /* 0x000fca00078e00ff */
[----:B-----5:R-:W-:Y:S01]  /*3ac0*/  @P1 SHF.R.U32.HI R16, RZ, R78, R77 ;  /* 0x0000004eff101219 */ /* 0x020fe2000001164d */
[----:B------:R-:W-:Y:S01]  /*3ad0*/  IMAD R0, R154, -0x60, R9 ;  /* 0xffffffa09a007824 */ /* 0x000fe200078e0209 */
[----:B------:R-:W-:-:S03]  /*3ae0*/  LOP3.LUT R72, R72, 0x7ffffffc, RZ, 0xc0, !PT ;  /* 0x7ffffffc48487812 */ /* 0x000fc600078ec0ff */
[----:B------:R-:W1:Y:S01]  /*3af0*/  SHFL.IDX PT, R74, R16, RZ, 0x1c1f ;  /* 0x001c1fff104a7589 */ /* 0x000e6200000e0000 */
[----:B------:R-:W-:Y:S02]  /*3b00*/  VIADD R17, R0, 0x61 ;  /* 0x0000006100117836 */ /* 0x000fe40000000000 */
[----:B------:R-:W-:Y:S01]  /*3b10*/  IMAD.IADD R72, R21, 0x1, -R72 ;  /* 0x0000000115487824 */ /* 0x000fe200078e0a48 */
[----:B------:R-:W-:-:S03]  /*3b20*/  ISETP.GE.AND P2, PT, R13, 0x1, PT ;  /* 0x000000010d00780c */ /* 0x000fc60003f46270 */
[----:B------:R-:W-:Y:S02]  /*3b30*/  IMAD R21, R72, -0x2, R17 ;  /* 0xfffffffe48157824 */ /* 0x000fe400078e0211 */
[----:B------:R-:W-:Y:S02]  /*3b40*/  VIADD R17, R0, 0x60 ;  /* 0x0000006000117836 */ /* 0x000fe40000000000 */
[----:B------:R-:W-:Y:S01]  /*3b50*/  IMAD.IADD R0, R21, 0x1, -R8 ;  /* 0x0000000115007824 */ /* 0x000fe200078e0a08 */
[----:B------:R-:W-:Y:S01]  /*3b60*/  LOP3.LUT R21, RZ, R10, RZ, 0x33, !PT ;  /* 0x0000000aff157212 */ /* 0x000fe200078e33ff */
[----:B------:R-:W-:Y:S02]  /*3b70*/  IMAD.MOV.U32 R73, RZ, RZ, -0x60 ;  /* 0xffffffa0ff497424 */ /* 0x000fe400078e00ff */
[----:B------:R-:W-:Y:S02]  /*3b80*/  IMAD R17, R72, -0x2, R17 ;  /* 0xfffffffe48117824 */ /* 0x000fe400078e0211 */
[----:B------:R-:W-:-:S02]  /*3b90*/  IMAD R73, R154, R73, 0x60 ;  /* 0x000000609a497424 */ /* 0x000fc400078e0249 */
[C---:B------:R-:W-:Y:S02]  /*3ba0*/  IMAD.IADD R20, R0.reuse, 0x1, R11 ;  /* 0x0000000100147824 */ /* 0x040fe400078e020b */
[----:B------:R-:W-:Y:S02]  /*3bb0*/  IMAD.IADD R21, R0, 0x1, R21 ;  /* 0x0000000100157824 */ /* 0x000fe400078e0215 */
[----:B------:R-:W-:Y:S01]  /*3bc0*/  IMAD R72, R72, -0x2, R73 ;  /* 0xfffffffe48487824 */ /* 0x000fe200078e0249 */
[----:B-1----:R-:W-:Y:S01]  /*3bd0*/  VIADDMNMX R0, R74, R20, R17, PT ;  /* 0x000000144a007246 */ /* 0x002fe20003800111 */
[----:B------:R-:W-:Y:S02]  /*3be0*/  IMAD.IADD R73, R73, 0x1, R12 ;  /* 0x0000000149497824 */ /* 0x000fe400078e020c */
[----:B------:R-:W-:Y:S01]  /*3bf0*/  IMAD.IADD R10, R21, 0x1, R74 ;  /* 0x00000001150a7824 */ /* 0x000fe200078e024a */
[----:B0-----:R-:W-:Y:S06]  /*3c00*/  @!P2 BRA `(.L_x_10927) ;  /* 0x000000000044a947 */ /* 0x001fec0003800000 */
[----:B------:R-:W-:Y:S01]  /*3c10*/  IADD3 R11, -R8, R9, R74 ;  /* 0x00000009080b7210 */ /* 0x000fe20007ffe14a */
[----:B------:R-:W-:Y:S03]  /*3c20*/  BSSY B1, `(.L_x_10928) ;  /* 0x000000c000017945 */ /* 0x000fe60003800000 */
[----:B------:R-:W-:-:S13]  /*3c30*/  ISETP.GT.AND P1, PT, R11, -0x1, PT ;  /* 0xffffffff0b00780c */ /* 0x000fda0003f24270 */
[----:B------:R-:W-:Y:S05]  /*3c40*/  @P1 BRA `(.L_x_10929) ;  /* 0x0000000000181947 */ /* 0x000fea0003800000 */
[----:B------:R-:W-:Y:S02]  /*3c50*/  ISETP.NE.AND P1, PT, R13, 0x1, PT ;  /* 0x000000010d00780c */ /* 0x000fe40003f25270 */
[----:B------:R-:W-:-:S11]  /*3c60*/  LOP3.LUT R11, RZ, R11, RZ, 0x33, !PT ;  /* 0x0000000bff0b7212 */ /* 0x000fd600078e33ff */
[----:B------:R-:W-:-:S05]  /*3c70*/  @P1 IMAD.HI.U32 R12, R11, R14, RZ ;  /* 0x0000000e0b0c1227 */ /* 0x000fca00078e00ff */
[----:B------:R-:W-:-:S04]  /*3c80*/  @P1 SHF.R.U32.HI R11, RZ, R15, R12 ;  /* 0x0000000fff0b1219 */ /* 0x000fc8000001160c */
[----:B------:R-:W-:Y:S01]  /*3c90*/  LOP3.LUT R11, RZ, R11, RZ, 0x33, !PT ;  /* 0x0000000bff0b7212 */ /* 0x000fe200078e33ff */
[----:B------:R-:W-:Y:S06]  /*3ca0*/  BRA `(.L_x_10930) ;  /* 0x00000000000c7947 */ /* 0x000fec0003800000 */
.L_x_10929:
[----:B------:R-:W-:-:S13]  /*3cb0*/  ISETP.NE.AND P1, PT, R13, 0x1, PT ;  /* 0x000000010d00780c */ /* 0x000fda0003f25270 */
[----:B------:R-:W-:-:S05]  /*3cc0*/  @P1 IMAD.HI.U32 R12, R11, R14, RZ ;  /* 0x0000000e0b0c1227 */ /* 0x000fca00078e00ff */
[----:B------:R-:W-:-:S07]  /*3cd0*/  @P1 SHF.R.U32.HI R11, RZ, R15, R12 ;  /* 0x0000000fff0b1219 */ /* 0x000fce000001160c */
.L_x_10930:
[----:B------:R-:W-:Y:S05]  /*3ce0*/  BSYNC B1 ;  /* 0x0000000000017941 */ /* 0x000fea0003800000 */
.L_x_10928:
[----:B------:R-:W-:-:S05]  /*3cf0*/  IMAD R11, R11, R13, R72 ;  /* 0x0000000d0b0b7224 */ /* 0x000fca00078e0248 */
[----:B------:R-:W-:Y:S02]  /*3d00*/  VIMNMX R10, R10, R11, !PT ;  /* 0x0000000b0a0a7248 */ /* 0x000fe40007fe0100 */
[----:B------:R-:W-:-:S07]  /*3d10*/  VIADDMNMX R0, R11, R13, R0, PT ;  /* 0x0000000d0b007246 */ /* 0x000fce0003800100 */
.L_x_10927:
[----:B------:R-:W-:Y:S05]  /*3d20*/  BSYNC B0 ;  /* 0x0000000000007941 */ /* 0x000fea0003800000 */
.L_x_10926:
[C---:B------:R-:W-:Y:S01]  /*3d30*/  ISETP.GE.AND P1, PT, R73.reuse, 0x2, PT ;  /* 0x000000024900780c */ /* 0x040fe20003f26270 */
[----:B------:R-:W0:Y:S01]  /*3d40*/  SHFL.IDX PT, R16, R16, 0x1, 0x1c1f ;  /* 0x003c1f0010107f89 */ /* 0x000e2200000e0000 */
[C---:B------:R-:W-:Y:S01]  /*3d50*/  ISETP.GE.AND P5, PT, R73.reuse, 0xa, PT ;  /* 0x0000000a4900780c */ /* 0x040fe20003fa6270 */
[----:B------:R-:W-:Y:S01]  /*3d60*/  BSSY B0, `(.L_x_10931) ;  /* 0x0000087000007945 */ /* 0x000fe20003800000 */
        /* <DEDUP_REMOVED lines=127> */
.L_x_10934:
[----:B------:R-:W-:-:S13]  /*4560*/  ISETP.NE.AND P6, PT, R13, 0x1, PT ;  /* 0x000000010d00780c */ /* 0x000fda0003fc5270 */
[----:B------:R-:W-:-:S05]  /*4570*/  @P6 IMAD.HI.U32 R14, R8, R14, RZ ;  /* 0x0000000e080e6227 */ /* 0x000fca00078e00ff */
[----:B------:R-:W-:-:S07]  /*4580*/  @P6 SHF.R.U32.HI R8, RZ, R15, R14 ;  /* 0x0000000fff086219 */ /* 0x000fce000001160e */
.L_x_10935:
[----:B------:R-:W-:Y:S05]  /*4590*/  BSYNC B1 ;  /* 0x0000000000017941 */ /* 0x000fea0003800000 */
.L_x_10933:
[----:B------:R-:W-:-:S05]  /*45a0*/  IMAD R9, R8, R13, R72 ;  /* 0x0000000d08097224 */ /* 0x000fca00078e0248 */
[----:B------:R-:W-:Y:S02]  /*45b0*/  VIADDMNMX R0, R9, R13, R0, PT ;  /* 0x0000000d09007246 */ /* 0x000fe40003800100 */
[----:B------:R-:W-:-:S07]  /*45c0*/  VIMNMX R10, R10, R9, !PT ;  /* 0x000000090a0a7248 */ /* 0x000fce0007fe0100 */
.L_x_10932:
[----:B------:R-:W-:Y:S05]  /*45d0*/  BSYNC B0 ;  /* 0x0000000000007941 */ /* 0x000fea0003800000 */
.L_x_10931:
[C---:B------:R-:W-:Y:S01]  /*45e0*/  ISETP.GT.AND P1, PT, R10.reuse, 0x1, !P1 ;  /* 0x000000010a00780c */ /* 0x040fe20004f24270 */
[----:B------:R-:W2:Y:S01]  /*45f0*/  LDL R21, [R1+0x240] ;  /* 0x0002400001157983 */ /* 0x000ea20000100800 */
[----:B------:R-:W-:Y:S02]  /*4600*/  ISETP.GT.AND P2, PT, R10, 0x8, !P2 ;  /* 0x000000080a00780c */ /* 0x000fe40005744270 */
[C---:B------:R-:W-:Y:S01]  /*4610*/  ISETP.LT.OR P1, PT, R0.reuse, 0x2, P1 ;  /* 0x000000020000780c */ /* 0x040fe20000f21670 */
[----:B------:R-:W3:Y:S01]  /*4620*/  LDL R162, [R1+0x334] ;  /* 0x0003340001a27983 */ /* 0x000ee20000100800 */
[----:B------:R-:W-:Y:S02]  /*4630*/  ISETP.LT.OR P2, PT, R0, 0x9, P2 ;  /* 0x000000090000780c */ /* 0x000fe40001741670 */
[----:B------:R-:W-:Y:S01]  /*4640*/  FSEL R61, R27, -INF , !P1 ;  /* 0xff8000001b3d7808 */ /* 0x000fe20004800000 */
[----:B------:R-:W4:Y:S01]  /*4650*/  LDL R15, [R1+0x210] ;  /* 0x00021000010f7983 */ /* 0x000f220000100800 */
[----:B------:R-:W-:-:S02]  /*4660*/  ISETP.NE.AND P1, PT, R12, RZ, PT ;  /* 0x000000ff0c00720c */ /* 0x000fc40003f25270 */
[----:B------:R-:W-:Y:S01]  /*4670*/  FSEL R57, R30, -INF , !P2 ;  /* 0xff8000001e397808 */ /* 0x000fe20005000000 */
[----:B------:R-:W5:Y:S01]  /*4680*/  LDL R14, [R1+0x250] ;  /* 0x00025000010e7983 */ /* 0x000f620000100800 */
[----:B------:R-:W-:Y:S02]  /*4690*/  ISETP.GT.AND P1, PT, R10, 0x9, !P1 ;  /* 0x000000090a00780c */ /* 0x000fe40004f24270 */
[----:B------:R-:W-:Y:S01]  /*46a0*/  ISETP.NE.AND P2, PT, R29, RZ, PT ;  /* 0x000000ff1d00720c */ /* 0x000fe20003f45270 */
[----:B------:R-:W2:Y:S01]  /*46b0*/  LDL R16, [R1+0x260] ;  /* 0x0002600001107983 */ /* 0x000ea20000100800 */
[----:B------:R-:W-:Y:S02]  /*46c0*/  ISETP.LT.OR P1, PT, R0, 0xa, P1 ;  /* 0x0000000a0000780c */ /* 0x000fe40000f21670 */
[----:B------:R-:W-:Y:S01]  /*46d0*/  ISETP.NE.AND P6, PT, R32, RZ, PT ;  /* 0x000000ff2000720c */ /* 0x000fe20003fc5270 */
[----:B------:R-:W4:Y:S01]  /*46e0*/  LDL R20, [R1+0x270] ;  /* 0x0002700001147983 */ /* 0x000f220000100800 */
[----:B------:R-:W-:-:S02]  /*46f0*/  FSEL R53, R31, -INF , !P1 ;  /* 0xff8000001f357808 */ /* 0x000fc40004800000 */
[----:B------:R-:W-:Y:S01]  /*4700*/  ISETP.NE.AND P1, PT, R25, RZ, PT ;  /* 0x000000ff1900720c */ /* 0x000fe20003f25270 */
[----:B------:R-:W4:Y:S01]  /*4710*/  LDL R17, [R1+0x338] ;  /* 0x0003380001117983 */ /* 0x000f220000100800 */
[----:B------:R-:W-:Y:S02]  /*4720*/  FMNMX.FTZ R9, R231, R158, !PT ;  /* 0x0000009ee7097209 */ /* 0x000fe40007810000 */
[----:B------:R-:W-:Y:S01]  /*4730*/  ISETP.GT.AND P1, PT, R10, 0x10, !P1 ;  /* 0x000000100a00780c */ /* 0x000fe20004f24270 */
[----:B------:R-:W4:Y:S01]  /*4740*/  LDL R68, [R1+0x258] ;  /* 0x0002580001447983 */ /* 0x000f220000100800 */
[----:B------:R-:W-:Y:S02]  /*4750*/  FMNMX.FTZ R9, R156, R9, !PT ;  /* 0x000000099c097209 */ /* 0x000fe40007810000 */
[----:B------:R-:W-:Y:S01]  /*4760*/  ISETP.LT.OR P1, PT, R0, 0x11, P1 ;  /* 0x000000110000780c */ /* 0x000fe20000f21670 */
[----:B------:R-:W4:Y:S01]  /*4770*/  LDL R72, [R1+0x264] ;  /* 0x0002640001487983 */ /* 0x000f220000100800 */
[----:B------:R-:W-:-:S02]  /*4780*/  FMNMX.FTZ R12, R148, R9, !PT ;  /* 0x00000009940c7209 */ /* 0x000fc40007810000 */
[----:B------:R-:W-:Y:S01]  /*4790*/  FSEL R210, R34, -INF , !P1 ;  /* 0xff80000022d27808 */ /* 0x000fe20004800000 */
[----:B------:R-:W4:Y:S01]  /*47a0*/  LDL R74, [R1+0x268] ;  /* 0x00026800014a7983 */ /* 0x000f220000100800 */
[----:B------:R-:W-:Y:S02]  /*47b0*/  ISETP.NE.AND P1, PT, R28, RZ, PT ;  /* 0x000000ff1c00720c */ /* 0x000fe40003f25270 */
[C---:B------:R-:W-:Y:S01]  /*47c0*/  ISETP.GT.AND P3, PT, R10.reuse, 0x50, !P3 ;  /* 0x000000500a00780c */ /* 0x040fe20005f64270 */
[----:B------:R-:W4:Y:S01]  /*47d0*/  LDL R76, [R1+0x26c] ;  /* 0x00026c00014c7983 */ /* 0x000f220000100800 */
[C---:B------:R-:W-:Y:S02]  /*47e0*/  ISETP.GT.AND P1, PT, R10.reuse, 0x11, !P1 ;  /* 0x000000110a00780c */ /* 0x040fe40004f24270 */
[----:B------:R-:W-:Y:S01]  /*47f0*/  ISETP.GT.AND P4, PT, R10, 0x51, !P4 ;  /* 0x000000510a00780c */ /* 0x000fe20006784270 */
[----:B------:R-:W4:Y:S01]  /*4800*/  LDL R78, [R1+0x274] ;  /* 0x00027400014e7983 */ /* 0x000f220000100800 */
[----:B------:R-:W-:-:S02]  /*4810*/  ISETP.LT.OR P1, PT, R0, 0x12, P1 ;  /* 0x000000120000780c */ /* 0x000fc40000f21670 */
[C---:B------:R-:W-:Y:S01]  /*4820*/  ISETP.GT.AND P5, PT, R10.reuse, 0x58, !P5 ;  /* 0x000000580a00780c */ /* 0x040fe20006fa4270 */
[----:B------:R-:W4:Y:S01]  /*4830*/  LDL R80, [R1+0x278] ;  /* 0x0002780001507983 */ /* 0x000f220000100800 */
[----:B------:R-:W-:Y:S02]  /*4840*/  FSEL R209, R35, -INF , !P1 ;  /* 0xff80000023d17808 */ /* 0x000fe40004800000 */
[----:B------:R-:W-:Y:S01]  /*4850*/  ISETP.GT.AND P1, PT, R10, 0x18, !P2 ;  /* 0x000000180a00780c */ /* 0x000fe20005724270 */
[----:B------:R-:W4:Y:S01]  /*4860*/  LDL R82, [R1+0x27c] ;  /* 0x00027c0001527983 */ /* 0x000f220000100800 */
[----:B------:R-:W-:Y:S02]  /*4870*/  ISETP.NE.AND P2, PT, R11, RZ, PT ;  /* 0x000000ff0b00720c */ /* 0x000fe40003f45270 */
[----:B------:R-:W-:Y:S01]  /*4880*/  ISETP.LT.OR P1, PT, R0, 0x19, P1 ;  /* 0x000000190000780c */ /* 0x000fe20000f21670 */
[----:B------:R-:W4:Y:S01]  /*4890*/  LDL R84, [R1+0x284] ;  /* 0x0002840001547983 */ /* 0x000f220000100800 */
[----:B------:R-:W-:-:S02]  /*48a0*/  FMNMX.FTZ R11, R163, R12, !PT ;  /* 0x0000000ca30b7209 */ /* 0x000fc40007810000 */
[----:B------:R-:W-:Y:S01]  /*48b0*/  FSEL R167, R38, -INF , !P1 ;  /* 0xff80000026a77808 */ /* 0x000fe20004800000 */
[----:B------:R-:W4:Y:S01]  /*48c0*/  LDL R86, [R1+0x288] ;  /* 0x0002880001567983 */ /* 0x000f220000100800 */
[----:B------:R-:W-:Y:S02]  /*48d0*/  ISETP.GT.AND P1, PT, R10, 0x19, !P6 ;  /* 0x000000190a00780c */ /* 0x000fe40007724270 */
[----:B------:R-:W-:Y:S01]  /*48e0*/  FMNMX.FTZ R12, R164, R11, !PT ;  /* 0x0000000ba40c7209 */ /* 0x000fe20007810000 */
[----:B------:R-:W4:Y:S01]  /*48f0*/  LDL R88, [R1+0x28c] ;  /* 0x00028c0001587983 */ /* 0x000f220000100800 */
[----:B------:R-:W-:Y:S02]  /*4900*/  ISETP.LT.OR P1, PT, R0, 0x1a, P1 ;  /* 0x0000001a0000780c */ /* 0x000fe40000f21670 */
[----:B------:R-:W-:Y:S01]  /*4910*/  ISETP.NE.AND P6, PT, R52, RZ, PT ;  /* 0x000000ff3400720c */ /* 0x000fe20003fc5270 */
[----:B------:R-:W4:Y:S01]  /*4920*/  LDL R90, [R1+0x294] ;  /* 0x00029400015a7983 */ /* 0x000f220000100800 */
[----:B------:R-:W-:-:S02]  /*4930*/  FSEL R208, R39, -INF , !P1 ;  /* 0xff80000027d07808 */ /* 0x000fc40004800000 */
[----:B------:R-:W-:Y:S01]  /*4940*/  ISETP.NE.AND P1, PT, R33, RZ, PT ;  /* 0x000000ff2100720c */ /* 0x000fe20003f25270 */
[----:B------:R-:W4:Y:S01]  /*4950*/  LDL R92, [R1+0x298] ;  /* 0x00029800015c7983 */ /* 0x000f220000100800 */
[----:B------:R-:W-:Y:S02]  /*4960*/  ISETP.LT.OR P3, PT, R0, 0x51, P3 ;  /* 0x000000510000780c */ /* 0x000fe40001f61670 */
[----:B------:R-:W-:Y:S01]  /*4970*/  ISETP.GT.AND P1, PT, R10, 0x20, !P1 ;  /* 0x000000200a00780c */ /* 0x000fe20004f24270 */
[----:B------:R-:W4:Y:S01]  /*4980*/  LDL R94, [R1+0x29c] ;  /* 0x00029c00015e7983 */ /* 0x000f220000100800 */
[C---:B------:R-:W-:Y:S02]  /*4990*/  ISETP.LT.OR P4, PT, R0.reuse, 0x52, P4 ;  /* 0x000000520000780c */ /* 0x040fe40002781670 */
[----:B------:R-:W-:Y:S01]  /*49a0*/  ISETP.LT.OR P1, PT, R0, 0x21, P1 ;  /* 0x000000210000780c */ /* 0x000fe20000f21670 */
[----:B------:R-:W4:Y:S01]  /*49b0*/  LDL R96, [R1+0x2a4] ;  /* 0x0002a40001607983 */ /* 0x000f220000100800 */
[----:B------:R-:W-:-:S02]  /*49c0*/  FSEL R195, R66, -INF , !P3 ;  /* 0xff80000042c37808 */ /* 0x000fc40005800000 */
[----:B------:R-:W-:Y:S01]  /*49d0*/  FSEL R196, R42, -INF , !P1 ;  /* 0xff8000002ac47808 */ /* 0x000fe20004800000 */
[----:B------:R-:W4:Y:S01]  /*49e0*/  LDL R66, [R1+0x254] ;  /* 0x0002540001427983 */ /* 0x000f220000100800 */
[----:B------:R-:W-:Y:S02]  /*49f0*/  ISETP.NE.AND P1, PT, R36, RZ, PT ;  /* 0x000000ff2400720c */ /* 0x000fe40003f25270 */
[----:B------:R-:W-:Y:S01]  /*4a00*/  ISETP.LT.OR P5, PT, R0, 0x59, P5 ;  /* 0x000000590000780c */ /* 0x000fe20002fa1670 */
[----:B------:R-:W4:Y:S01]  /*4a10*/  LDL R98, [R1+0x2a8] ;  /* 0x0002a80001627983 */ /* 0x000f220000100800 */
[----:B------:R-:W-:Y:S02]  /*4a20*/  ISETP.GT.AND P1, PT, R10, 0x21, !P1 ;  /* 0x000000210a00780c */ /* 0x000fe40004f24270 */
[----:B------:R-:W-:Y:S01]  /*4a30*/  FSEL R199, R67, -INF , !P4 ;  /* 0xff80000043c77808 */ /* 0x000fe20006000000 */
[----:B------:R-:W4:Y:S01]  /*4a40*/  LDL R100, [R1+0x2ac] ;  /* 0x0002ac0001647983 */ /* 0x000f220000100800 */
[----:B------:R-:W-:-:S02]  /*4a50*/  ISETP.LT.OR P1, PT, R0, 0x22, P1 ;  /* 0x000000220000780c */ /* 0x000fc40000f21670 */
[----:B------:R-:W-:Y:S01]  /*4a60*/  FSEL R203, R70, -INF , !P5 ;  /* 0xff80000046cb7808 */ /* 0x000fe20006800000 */
[----:B------:R-:W4:Y:S01]  /*4a70*/  LDL R28, [R1+0x2b0] ;  /* 0x0002b000011c7983 */ /* 0x000f220000100800 */
[----:B------:R-:W-:Y:S02]  /*4a80*/  FSEL R200, R43, -INF , !P1 ;  /* 0xff8000002bc87808 */ /* 0x000fe40004800000 */
[----:B------:R-:W-:Y:S01]  /*4a90*/  ISETP.NE.AND P1, PT, R37, RZ, PT ;  /* 0x000000ff2500720c */ /* 0x000fe20003f25270 */
[----:B------:R-:W4:Y:S03]  /*4aa0*/  LDL R70, [R1+0x25c] ;  /* 0x00025c0001467983 */ /* 0x000f260000100800 */
[----:B------:R-:W-:Y:S01]  /*4ab0*/  ISETP.GT.AND P1, PT, R10, 0x28, !P1 ;  /* 0x000000280a00780c */ /* 0x000fe20004f24270 */
[----:B------:R-:W4:Y:S03]  /*4ac0*/  LDL R102, [R1+0x2b4] ;  /* 0x0002b40001667983 */ /* 0x000f260000100800 */
[----:B------:R-:W-:Y:S01]  /*4ad0*/  ISETP.LT.OR P1, PT, R0, 0x29, P1 ;  /* 0x000000290000780c */ /* 0x000fe20000f21670 */
[----:B------:R-:W4:Y:S03]  /*4ae0*/  LDL R104, [R1+0x2b8] ;  /* 0x0002b80001687983 */ /* 0x000f260000100800 */
[----:B------:R-:W-:Y:S01]  /*4af0*/  FSEL R204, R46, -INF , !P1 ;  /* 0xff8000002ecc7808 */ /* 0x000fe20004800000 */
[----:B------:R-:W4:Y:S01]  /*4b00*/  LDL R106, [R1+0x2bc] ;  /* 0x0002bc00016a7983 */ /* 0x000f220000100800 */
[----:B------:R-:W-:-:S03]  /*4b10*/  ISETP.NE.AND P1, PT, R40, RZ, PT ;  /* 0x000000ff2800720c */ /* 0x000fc60003f25270 */
[----:B------:R-:W4:Y:S01]  /*4b20*/  LDL R30, [R1+0x2c0] ;  /* 0x0002c000011e7983 */ /* 0x000f220000100800 */
[----:B------:R-:W-:-:S03]  /*4b30*/  ISETP.GT.AND P1, PT, R10, 0x29, !P1 ;  /* 0x000000290a00780c */ /* 0x000fc60004f24270 */
[----:B------:R-:W4:Y:S01]  /*4b40*/  LDL R108, [R1+0x2c4] ;  /* 0x0002c400016c7983 */ /* 0x000f220000100800 */
[----:B------:R-:W-:-:S03]  /*4b50*/  ISETP.LT.OR P1, PT, R0, 0x2a, P1 ;  /* 0x0000002a0000780c */ /* 0x000fc60000f21670 */
        /* <DEDUP_REMOVED lines=40> */
[----:B------:R-:W-:-:S02]  /*4de0*/  ISETP.GT.AND P1, PT, R10, RZ, !P2 ;  /* 0x000000ff0a00720c */ /* 0x000fc40005724270 */
[----:B------:R-:W-:Y:S01]  /*4df0*/  ISETP.NE.AND P2, PT, R60, RZ, PT ;  /* 0x000000ff3c00720c */ /* 0x000fe20003f45270 */
[----:B------:R-:W4:Y:S01]  /*4e00*/  LDL R138, [R1+0x314] ;  /* 0x00031400018a7983 */ /* 0x000f220000100800 */
[----:B------:R-:W-:Y:S02]  /*4e10*/  ISETP.LT.OR P1, PT, R0, 0x1, P1 ;  /* 0x000000010000780c */ /* 0x000fe40000f21670 */
[----:B------:R-:W-:Y:S01]  /*4e20*/  ISETP.GT.AND P2, PT, R10, 0x49, !P2 ;  /* 0x000000490a00780c */ /* 0x000fe20005744270 */
[----:B------:R-:W4:Y:S01]  /*4e30*/  LDL R140, [R1+0x318] ;  /* 0x00031800018c7983 */ /* 0x000f220000100800 */
[----:B------:R-:W-:Y:S02]  /*4e40*/  FSEL R91, R26, -INF , !P1 ;  /* 0xff8000001a5b7808 */ /* 0x000fe40004800000 */
[----:B------:R-:W-:Y:S01]  /*4e50*/  ISETP.GT.AND P1, PT, R10, 0x41, !P6 ;  /* 0x000000410a00780c */ /* 0x000fe20007724270 */
[----:B------:R-:W4:Y:S01]  /*4e60*/  LDL R26, [R1+0x2a0] ;  /* 0x0002a000011a7983 */ /* 0x000f220000100800 */
[----:B------:R-:W-:-:S02]  /*4e70*/  FMNMX.FTZ R8, R91, R61, !PT ;  /* 0x0000003d5b087209 */ /* 0x000fc40007810000 */
[----:B------:R-:W-:Y:S01]  /*4e80*/  ISETP.LT.OR P1, PT, R0, 0x42, P1 ;  /* 0x000000420000780c */ /* 0x000fe20000f21670 */
[----:B------:R-:W4:Y:S01]  /*4e90*/  LDL R142, [R1+0x31c] ;  /* 0x00031c00018e7983 */ /* 0x000f220000100800 */
[----:B------:R-:W-:Y:S02]  /*4ea0*/  FMNMX.FTZ R8, R57, R8, !PT ;  /* 0x0000000839087209 */ /* 0x000fe40007810000 */
[----:B------:R-:W-:Y:S01]  /*4eb0*/  FSEL R198, R59, -INF , !P1 ;  /* 0xff8000003bc67808 */ /* 0x000fe20004800000 */
[----:B------:R-:W4:Y:S01]  /*4ec0*/  LDL R42, [R1+0x320] ;  /* 0x00032000012a7983 */ /* 0x000f220000100800 */
[----:B------:R-:W-:Y:S02]  /*4ed0*/  FMNMX.FTZ R9, R53, R8, !PT ;  /* 0x0000000835097209 */ /* 0x000fe40007810000 */
[----:B------:R-:W-:Y:S01]  /*4ee0*/  ISETP.NE.AND P1, PT, R56, RZ, PT ;  /* 0x000000ff3800720c */ /* 0x000fe20003f25270 */
[----:B------:R-:W4:Y:S01]  /*4ef0*/  LDL R144, [R1+0x324] ;  /* 0x0003240001907983 */ /* 0x000f220000100800 */
[----:B------:R-:W-:-:S02]  /*4f00*/  FMNMX.FTZ R8, R210, R9, !PT ;  /* 0x00000009d2087209 */ /* 0x000fc40007810000 */
[----:B------:R-:W-:Y:S01]  /*4f10*/  FMNMX.FTZ R9, R165, R12, !PT ;  /* 0x0000000ca5097209 */ /* 0x000fe20007810000 */
[----:B------:R-:W4:Y:S01]  /*4f20*/  LDL R146, [R1+0x328] ;  /* 0x0003280001927983 */ /* 0x000f220000100800 */
[----:B------:R-:W-:Y:S02]  /*4f30*/  FMNMX.FTZ R8, R209, R8, !PT ;  /* 0x00000008d1087209 */ /* 0x000fe40007810000 */
[----:B------:R-:W-:Y:S01]  /*4f40*/  FMNMX.FTZ R9, R166, R9, !PT ;  /* 0x00000009a6097209 */ /* 0x000fe20007810000 */
[----:B------:R-:W4:Y:S01]  /*4f50*/  LDL R150, [R1+0x32c] ;  /* 0x00032c0001967983 */ /* 0x000f220000100800 */
[----:B------:R-:W-:Y:S02]  /*4f60*/  FMNMX.FTZ R11, R167, R8, !PT ;  /* 0x00000008a70b7209 */ /* 0x000fe40007810000 */
[----:B------:R-:W-:Y:S01]  /*4f70*/  FMNMX.FTZ R8, R176, R9, !PT ;  /* 0x00000009b0087209 */ /* 0x000fe20007810000 */
        /* <DEDUP_REMOVED lines=14> */
[----:B------:R-:W-:Y:S01]  /*5060*/  ISETP.GT.AND P1, PT, R10, 0x48, !P1 ;  /* 0x000000480a00780c */ /* 0x000fe20004f24270 */
        /* <DEDUP_REMOVED lines=13> */
[----:B------:R-:W-:-:S02]  /*5140*/  ISETP.LT.OR P1, PT, R0, 0x49, P1 ;  /* 0x000000490000780c */ /* 0x000fc40000f21670 */
[----:B------:R-:W-:Y:S01]  /*5150*/  FMNMX.FTZ R9, R180, R9, !PT ;  /* 0x00000009b4097209 */ /* 0x000fe20007810000 */
[----:B------:R-:W4:Y:S01]  /*5160*/  LDL R50, [R1+0x360] ;  /* 0x0003600001327983 */ /* 0x000f220000100800 */
[----:B------:R-:W-:Y:S02]  /*5170*/  FMNMX.FTZ R11, R193, R12, !PT ;  /* 0x0000000cc10b7209 */ /* 0x000fe40007810000 */
[----:B------:R-:W-:Y:S01]  /*5180*/  ISETP.NE.AND P6, PT, R24, RZ, PT ;  /* 0x000000ff1800720c */ /* 0x000fe20003fc5270 */
[----:B------:R-:W4:Y:S01]  /*5190*/  LDL R39, [R1+0x364] ;  /* 0x0003640001277983 */ /* 0x000f220000100800 */
[----:B------:R-:W-:Y:S02]  /*51a0*/  FMNMX.FTZ R9, R184, R9, !PT ;  /* 0x00000009b8097209 */ /* 0x000fe40007810000 */
[----:B------:R-:W-:Y:S01]  /*51b0*/  ISETP.LT.OR P2, PT, R0, 0x4a, P2 ;  /* 0x0000004a0000780c */ /* 0x000fe20001741670 */
[----:B------:R-:W4:Y:S01]  /*51c0*/  LDL R24, [R1+0x290] ;  /* 0x0002900001187983 */ /* 0x000f220000100800 */
[----:B------:R-:W-:-:S02]  /*51d0*/  FSEL R202, R62, -INF , !P1 ;  /* 0xff8000003eca7808 */ /* 0x000fc40004800000 */
[----:B------:R-:W-:Y:S01]  /*51e0*/  FMNMX.FTZ R11, R198, R11, !PT ;  /* 0x0000000bc60b7209 */ /* 0x000fe20007810000 */
[----:B------:R-:W4:Y:S01]  /*51f0*/  LDL R41, [R1+0x368] ;  /* 0x0003680001297983 */ /* 0x000f220000100800 */
[----:B------:R-:W-:Y:S02]  /*5200*/  ISETP.GT.AND P6, PT, R10, 0x59, !P6 ;  /* 0x000000590a00780c */ /* 0x000fe400077c4270 */
[----:B------:R-:W-:Y:S01]  /*5210*/  FMNMX.FTZ R10, R186, R9, !PT ;  /* 0x00000009ba0a7209 */ /* 0x000fe20007810000 */
[----:B------:R-:W4:Y:S01]  /*5220*/  LDL R43, [R1+0x36c] ;  /* 0x00036c00012b7983 */ /* 0x000f220000100800 */
[----:B------:R-:W-:Y:S02]  /*5230*/  FSEL R205, R63, -INF , !P2 ;  /* 0xff8000003fcd7808 */ /* 0x000fe40005000000 */
        /* <DEDUP_REMOVED lines=9> */
[----:B------:R-:W-:Y:S01]  /*52d0*/  ISETP.LT.OR P6, PT, R0, 0x5a, P6 ;  /* 0x0000005a0000780c */ /* 0x000fe200037c1670 */
[----:B------:R-:W4:Y:S01]  /*52e0*/  LDL R49, [R1+0x37c] ;  /* 0x00037c0001317983 */ /* 0x000f220000100800 */
[----:B------:R-:W-:-:S02]  /*52f0*/  FMNMX.FTZ R8, R199, R8, !PT ;  /* 0x00000008c7087209 */ /* 0x000fc40007810000 */
[----:B------:R-:W-:Y:S01]  /*5300*/  FMNMX.FTZ R10, R189, R10, !PT ;  /* 0x0000000abd0a7209 */ /* 0x000fe20007810000 */
[----:B------:R-:W4:Y:S01]  /*5310*/  LDL R54, [R1+0x380] ;  /* 0x0003800001367983 */ /* 0x000f220000100800 */
[----:B------:R-:W-:Y:S02]  /*5320*/  FSEL R206, R71, -INF , !P6 ;  /* 0xff80000047ce7808 */ /* 0x000fe40007000000 */
[----:B------:R-:W-:Y:S01]  /*5330*/  FMNMX.FTZ R11, R203, R8, !PT ;  /* 0x00000008cb0b7209 */ /* 0x000fe20007810000 */
[----:B------:R-:W0:Y:S03]  /*5340*/  SHFL.BFLY PT, R9, R10, 0x2, 0x1f ;  /* 0x0c401f000a097f89 */ /* 0x000e2600000e0000 */
[----:B------:R-:W-:Y:S01]  /*5350*/  FMNMX.FTZ R11, R206, R11, !PT ;  /* 0x0000000bce0b7209 */ /* 0x000fe20007810000 */
[----:B------:R-:W4:Y:S04]  /*5360*/  LDL R51, [R1+0x384] ;  /* 0x0003840001337983 */ /* 0x000f280000100800 */
[----:B------:R-:W-:Y:S04]  /*5370*/  STL.64 [R1+0x220], R10 ;  /* 0x0002200a01007387 */ /* 0x000fe80000100a00 */
[----:B------:R-:W2:Y:S04]  /*5380*/  LDL R13, [R1+0x224] ;  /* 0x00022400010d7983 */ /* 0x000ea80000100800 */
[----:B------:R-:W4:Y:S04]  /*5390*/  LDL R55, [R1+0x388] ;  /* 0x0003880001377983 */ /* 0x000f280000100800 */
[----:B------:R-:W4:Y:S01]  /*53a0*/  LDL R59, [R1+0x38c] ;  /* 0x00038c00013b7983 */ /* 0x000f220000100800 */
[----:B0-----:R-:W-:-:S03]  /*53b0*/  FMNMX.FTZ R0, R10, R9, !PT ;  /* 0x000000090a007209 */ /* 0x001fc60007810000 */
[----:B------:R-:W4:Y:S04]  /*53c0*/  LDL R56, [R1+0x390] ;  /* 0x0003900001387983 */ /* 0x000f280000100800 */
[----:B------:R-:W0:Y:S04]  /*53d0*/  SHFL.BFLY PT, R9, R0, 0x1, 0x1f ;  /* 0x0c201f0000097f89 */ /* 0x000e2800000e0000 */
[----:B------:R-:W4:Y:S04]  /*53e0*/  LDL R63, [R1+0x394] ;  /* 0x00039400013f7983 */ /* 0x000f280000100800 */
[----:B------:R-:W4:Y:S04]  /*53f0*/  LDL R65, [R1+0x398] ;  /* 0x0003980001417983 */ /* 0x000f280000100800 */
[----:B------:R-:W4:Y:S04]  /*5400*/  LDL R67, [R1+0x39c] ;  /* 0x00039c0001437983 */ /* 0x000f280000100800 */
[----:B------:R-:W4:Y:S04]  /*5410*/  LDL R58, [R1+0x3a0] ;  /* 0x0003a000013a7983 */ /* 0x000f280000100800 */
[----:B------:R-:W4:Y:S01]  /*5420*/  LDL R69, [R1+0x3a4] ;  /* 0x0003a40001457983 */ /* 0x000f220000100800 */
[----:B0-----:R-:W-:-:S03]  /*5430*/  FMNMX.FTZ R12, R0, R9, !PT ;  /* 0x00000009000c7209 */ /* 0x001fc60007810000 */
[----:B------:R-:W4:Y:S04]  /*5440*/  LDL R71, [R1+0x3a8] ;  /* 0x0003a80001477983 */ /* 0x000f280000100800 */
[----:B------:R0:W-:Y:S04]  /*5450*/  STL [R1+0x220], R12 ;  /* 0x0002200c01007387 */ /* 0x0001e80000100800 */
[----:B------:R-:W4:Y:S04]  /*5460*/  LDL R64, [R1+0x220] ;  /* 0x0002200001407983 */ /* 0x000f280000100800 */
[----:B------:R-:W4:Y:S04]  /*5470*/  LDL.64 R8, [R1+0xa8] ;  /* 0x0000a80001087983 */ /* 0x000f280000100a00 */
[----:B0-----:R-:W4:Y:S04]  /*5480*/  LDL R12, [R1+0x280] ;  /* 0x00028000010c7983 */ /* 0x001f280000100800 */
[----:B------:R-:W4:Y:S04]  /*5490*/  LDL R73, [R1+0x3ac] ;  /* 0x0003ac0001497983 */ /* 0x000f280000100800 */
        /* <DEDUP_REMOVED lines=40> */
[----:B---3--:R-:W-:Y:S04]  /*5720*/  STL [R1+0x334], R162 ;  /* 0x000334a201007387 */ /* 0x008fe80000100800 */
[----:B-----5:R-:W-:Y:S04]  /*5730*/  STL [R1+0x250], R14 ;  /* 0x0002500e01007387 */ /* 0x020fe80000100800 */
[----:B--2---:R-:W0:Y:S02]  /*5740*/  SHFL.BFLY PT, R0, R13, 0x2, 0x1f ;  /* 0x0c401f000d007f89 */ /* 0x004e2400000e0000 */
[----:B0-----:R-:W-:-:S05]  /*5750*/  FMNMX.FTZ R0, R0, R13, !PT ;  /* 0x0000000d00007209 */ /* 0x001fca0007810000 */
[----:B------:R-:W0:Y:S04]  /*5760*/  SHFL.BFLY PT, R13, R0, 0x1, 0x1f ;  /* 0x0c201f00000d7f89 */ /* 0x000e2800000e0000 */
[----:B------:R1:W-:Y:S01]  /*5770*/  STL [R1+0x260], R16 ;  /* 0x0002601001007387 */ /* 0x0003e20000100800 */
[----:B----4-:R-:W-:Y:S01]  /*5780*/  FMUL.FTZ R161, R21, R64 ;  /* 0x0000004015a17220 */ /* 0x010fe20000410000 */
[----:B------:R-:W-:Y:S02]  /*5790*/  FSETP.NEU.FTZ.AND P1, PT, R64, -INF , PT ;  /* 0xff8000004000780b */ /* 0x000fe40003f3d000 */
[----:B0-----:R-:W-:Y:S02]  /*57a0*/  FMNMX.FTZ R0, R0, R13, !PT ;  /* 0x0000000d00007209 */ /* 0x001fe40007810000 */
[----:B------:R-:W-:-:S02]  /*57b0*/  FSEL R161, R161, RZ, P1 ;  /* 0x000000ffa1a17208 */ /* 0x000fc40000800000 */
[C---:B------:R-:W-:Y:S01]  /*57c0*/  FSETP.NEU.FTZ.AND P1, PT, R0.reuse, -INF , PT ;  /* 0xff8000000000780b */ /* 0x040fe20003f3d000 */
[----:B------:R-:W-:Y:S01]  /*57d0*/  FMUL.FTZ R162, R0, R21 ;  /* 0x0000001500a27220 */ /* 0x000fe20000410000 */
[----:B------:R-:W-:-:S04]  /*57e0*/  IMAD R8, R15, 0xc00, R8 ;  /* 0x00000c000f087824 */ /* 0x000fc800078e0208 */
[----:B------:R-:W-:Y:S01]  /*57f0*/  FSEL R162, R162, RZ, P1 ;  /* 0x000000ffa2a27208 */ /* 0x000fe20000800000 */
[----:B------:R0:W-:Y:S01]  /*5800*/  STL [R1+0x270], R20 ;  /* 0x0002701401007387 */ /* 0x0001e20000100800 */
[-CC-:B------:R-:W-:Y:S01]  /*5810*/  FFMA.FTZ R231, R231, R21.reuse, -R161.reuse ;  /* 0x00000015e7e77223 */ /* 0x180fe200000108a1 */
[-CC-:B------:R-:W-:Y:S01]  /*5820*/  FFMA.FTZ R13, R156, R21.reuse, -R161.reuse ;  /* 0x000000159c0d7223 */ /* 0x180fe200000108a1 */
[-CC-:B------:R-:W-:Y:S01]  /*5830*/  FFMA.FTZ R14, R148, R21.reuse, -R161.reuse ;  /* 0x00000015940e7223 */ /* 0x180fe200000108a1 */
[----:B------:R2:W-:Y:S01]  /*5840*/  STL [R1+0x280], R12 ;  /* 0x0002800c01007387 */ /* 0x0005e20000100800 */
[-CC-:B------:R-:W-:Y:S01]  /*5850*/  FFMA.FTZ R15, R91, R21.reuse, -R162.reuse ;  /* 0x000000155b0f7223 */ /* 0x180fe200000108a2 */
[-CC-:B-1----:R-:W-:Y:S02]  /*5860*/  FFMA.FTZ R16, R61, R21.reuse, -R162.reuse ;  /* 0x000000153d107223 */ /* 0x182fe400000108a2 */
[----:B------:R1:W-:Y:S01]  /*5870*/  STL [R1+0x338], R17 ;  /* 0x0003381101007387 */ /* 0x0003e20000100800 */
[-CC-:B0-----:R-:W-:Y:S01]  /*5880*/  FFMA.FTZ R20, R53, R21.reuse, -R162.reuse ;  /* 0x0000001535147223 */ /* 0x181fe200000108a2 */
[-C--:B--2---:R-:W-:Y:S01]  /*5890*/  FFMA.FTZ R12, R158, R21.reuse, -R161 ;  /* 0x000000159e0c7223 */ /* 0x084fe200000108a1 */
[----:B-1----:R-:W-:Y:S01]  /*58a0*/  FFMA.FTZ R17, R57, R21, -R162 ;  /* 0x0000001539117223 */ /* 0x002fe200000108a2 */
[----:B------:R-:W-:Y:S08]  /*58b0*/  MUFU.EX2 R231, R231 ;  /* 0x000000e700e77308 */ /* 0x000ff00000000800 */
[----:B------:R-:W0:Y:S08]  /*58c0*/  MUFU.EX2 R12, R12 ;  /* 0x0000000c000c7308 */ /* 0x000e300000000800 */
[----:B------:R-:W-:Y:S08]  /*58d0*/  MUFU.EX2 R13, R13 ;  /* 0x0000000d000d7308 */ /* 0x000ff00000000800 */
[----:B------:R-:W1:Y:S08]  /*58e0*/  MUFU.EX2 R14, R14 ;  /* 0x0000000e000e7308 */ /* 0x000e700000000800 */
[----:B------:R-:W-:Y:S08]  /*58f0*/  MUFU.EX2 R15, R15 ;  /* 0x0000000f000f7308 */ /* 0x000ff00000000800 */
[----:B------:R-:W2:Y:S08]  /*5900*/  MUFU.EX2 R16, R16 ;  /* 0x0000001000107308 */ /* 0x000eb00000000800 */
[----:B------:R-:W-:Y:S08]  /*5910*/  MUFU.EX2 R17, R17 ;  /* 0x0000001100117308 */ /* 0x000ff00000000800 */
[----:B------:R-:W3:Y:S01]  /*5920*/  MUFU.EX2 R20, R20 ;  /* 0x0000001400147308 */ /* 0x000ee20000000800 */
[----:B------:R-:W-:-:S02]  /*5930*/  R2UR UR6, R8 ;  /* 0x00000000080672ca */ /* 0x000fc400000e0000 */
[----:B------:R-:W-:Y:S02]  /*5940*/  R2UR UR7, R9 ;  /* 0x00000000090772ca */ /* 0x000fe400000e0000 */
[----:B0-----:R-:W-:Y:S02]  /*5950*/  F2FP.F16.F32.PACK_AB R156, R12, R231 ;  /* 0x000000e70c9c723e */ /* 0x001fe400000000ff */
[----:B-1----:R-:W-:Y:S02]  /*5960*/  F2FP.F16.F32.PACK_AB R158, R14, R13 ;  /* 0x0000000d0e9e723e */ /* 0x002fe400000000ff */
[----:B--2---:R-:W-:Y:S01]  /*5970*/  F2FP.F16.F32.PACK_AB R157, R16, R15 ;  /* 0x0000000f109d723e */ /* 0x004fe200000000ff */
[----:B------:R-:W-:Y:S04]  /*5980*/  STL [R1+0x254], R66 ;  /* 0x0002544201007387 */ /* 0x000fe80000100800 */
[----:B------:R-:W-:Y:S01]  /*5990*/  STL [R1+0x258], R68 ;  /* 0x0002584401007387 */ /* 0x000fe20000100800 */
[----:B---3--:R-:W-:-:S03]  /*59a0*/  F2FP.F16.F32.PACK_AB R159, R20, R17 ;  /* 0x00000011149f723e */ /* 0x008fc600000000ff */
[----:B------:R-:W-:Y:S04]  /*59b0*/  STL [R1+0x25c], R70 ;  /* 0x00025c4601007387 */ /* 0x000fe80000100800 */
        /* <DEDUP_REMOVED lines=89> */
[----:B------:R0:W-:Y:S01]  /*5f50*/  STL [R1+0x3dc], R93 ;  /* 0x0003dc5d01007387 */ /* 0x0001e20000100800 */
[----:B------:R1:W-:Y:S06]  /*5f60*/  BAR.SYNC.DEFER_BLOCKING R237, 0x100 ;  /* 0x000400ed0000751d */ /* 0x0003ec0000010000 */
[----:B0-----:R-:W-:-:S06]  /*5f70*/  WARPGROUP.ARRIVE ;  /* 0x00000000000079c5 */ /* 0x001fcc0000000000 */
[----:B------:R-:W-:Y:S01]  /*5f80*/  HGMMA.64x256x16.F32 R24, R156, gdesc[UR4].tnspB, RZ, !UPT, gsb0 ;  /* 0x43e000049c187df0 */ /* 0x000fe2000c0008ff */
[----:B------:R0:W-:Y:S01]  /*5f90*/  STL [R1+0x3d0], R212 ;  /* 0x0003d0d401007387 */ /* 0x0001e20000100800 */
[-CC-:B------:R-:W-:Y:S01]  /*5fa0*/  FFMA.FTZ R163, R163, R21.reuse, -R161.reuse ;  /* 0x00000015a3a37223 */ /* 0x180fe200000108a1 */
[-CC-:B------:R-:W-:Y:S02]  /*5fb0*/  FFMA.FTZ R164, R164, R21.reuse, -R161.reuse ;  /* 0x00000015a4a47223 */ /* 0x180fe400000108a1 */
[----:B------:R2:W-:Y:S01]  /*5fc0*/  STL [R1+0x3e0], R211 ;  /* 0x0003e0d301007387 */ /* 0x0005e20000100800 */
[-CC-:B------:R-:W-:Y:S01]  /*5fd0*/  FFMA.FTZ R167, R167, R21.reuse, -R162.reuse ;  /* 0x00000015a7a77223 */ /* 0x180fe200000108a2 */
[-CC-:B------:R-:W-:Y:S01]  /*5fe0*/  FFMA.FTZ R208, R208, R21.reuse, -R162.reuse ;  /* 0x00000015d0d07223 */ /* 0x180fe200000108a2 */
[-CC-:B0-----:R-:W-:Y:S01]  /*5ff0*/  FFMA.FTZ R212, R166, R21.reuse, -R161.reuse ;  /* 0x00000015a6d47223 */ /* 0x181fe200000108a1 */
[-CC-:B------:R-:W-:Y:S01]  /*6000*/  FFMA.FTZ R166, R209, R21.reuse, -R162.reuse ;  /* 0x00000015d1a67223 */ /* 0x180fe200000108a2 */
[-C--:B--2---:R-:W-:Y:S01]  /*6010*/  FFMA.FTZ R211, R165, R21.reuse, -R161 ;  /* 0x00000015a5d37223 */ /* 0x084fe200000108a1 */
[----:B------:R-:W-:Y:S01]  /*6020*/  FFMA.FTZ R165, R210, R21, -R162 ;  /* 0x00000015d2a57223 */ /* 0x000fe200000108a2 */
[----:B------:R0:W-:Y:S01]  /*6030*/  STL [R1+0x418], R171 ;  /* 0x000418ab01007387 */ /* 0x0001e20000100800 */
[----:B------:R-:W-:Y:S08]  /*6040*/  MUFU.EX2 R163, R163 ;  /* 0x000000a300a37308 */ /* 0x000ff00000000800 */
[----:B------:R-:W2:Y:S08]  /*6050*/  MUFU.EX2 R164, R164 ;  /* 0x000000a400a47308 */ /* 0x000eb00000000800 */
[----:B------:R-:W-:Y:S08]  /*6060*/  MUFU.EX2 R211, R211 ;  /* 0x000000d300d37308 */ /* 0x000ff00000000800 */
[----:B------:R-:W3:Y:S08]  /*6070*/  MUFU.EX2 R212, R212 ;  /* 0x000000d400d47308 */ /* 0x000ef00000000800 */
[----:B------:R-:W-:Y:S08]  /*6080*/  MUFU.EX2 R165, R165 ;  /* 0x000000a500a57308 */ /* 0x000ff00000000800 */
[----:B------:R-:W4:Y:S08]  /*6090*/  MUFU.EX2 R166, R166 ;  /* 0x000000a600a67308 */ /* 0x000f300000000800 */
[----:B------:R-:W-:Y:S08]  /*60a0*/  MUFU.EX2 R167, R167 ;  /* 0x000000a700a77308 */ /* 0x000ff00000000800 */
[----:B0-----:R-:W0:Y:S01]  /*60b0*/  MUFU.EX2 R171, R208 ;  /* 0x000000d000ab7308 */ /* 0x001e220000000800 */
[----:B------:R5:W-:Y:S04]  /*60c0*/  STL [R1+0x414], R10 ;  /* 0x0004140a01007387 */ /* 0x000be80000100800 */
[----:B------:R1:W-:Y:S01]  /*60d0*/  STL [R1+0x440], R11 ;  /* 0x0004400b01007387 */ /* 0x0003e20000100800 */
[----:B-----5:R-:W-:-:S02]  /*60e0*/  VIADD R10, R8, 0x80 ;  /* 0x00000080080a7836 */ /* 0x020fc40000000000 */
[----:B-1----:R-:W-:-:S03]  /*60f0*/  IMAD.MOV.U32 R11, RZ, RZ, R9 ;  /* 0x000000ffff0b7224 */ /* 0x002fc600078e0009 */
[----:B------:R-:W-:Y:S02]  /*6100*/  R2UR UR6, R10 ;  /* 0x000000000a0672ca */ /* 0x000fe400000e0000 */
[----:B------:R-:W-:Y:S01]  /*6110*/  R2UR UR7, R11 ;  /* 0x000000000b0772ca */ /* 0x000fe200000e0000 */
[----:B------:R1:W-:Y:S04]  /*6120*/  STL [R1+0x3e4], R227 ;  /* 0x0003e4e301007387 */ /* 0x0003e80000100800 */
        /* <DEDUP_REMOVED lines=24> */
[----:B--2---:R-:W-:Y:S01]  /*62b0*/  F2FP.F16.F32.PACK_AB R156, R164, R163 ;  /* 0x000000a3a49c723e */ /* 0x004fe200000000ff */
[--C-:B------:R-:W-:Y:S01]  /*62c0*/  FFMA.FTZ R209, R200, R21, -R162.reuse ;  /* 0x00000015c8d17223 */ /* 0x100fe200000108a2 */
[----:B---3--:R-:W-:Y:S01]  /*62d0*/  F2FP.F16.F32.PACK_AB R158, R212, R211 ;  /* 0x000000d3d49e723e */ /* 0x008fe200000000ff */
[----:B------:R-:W-:Y:S01]  /*62e0*/  FFMA.FTZ R207, R207, R21, -R162 ;  /* 0x00000015cfcf7223 */ /* 0x000fe200000108a2 */
[----:B----4-:R-:W-:Y:S01]  /*62f0*/  F2FP.F16.F32.PACK_AB R157, R166, R165 ;  /* 0x000000a5a69d723e */ /* 0x010fe200000000ff */
[----:B------:R-:W-:Y:S01]  /*6300*/  VIADD R10, R8, 0x100 ;  /* 0x00000100080a7836 */ /* 0x000fe20000000000 */
[----:B0-----:R-:W-:Y:S01]  /*6310*/  F2FP.F16.F32.PACK_AB R159, R171, R167 ;  /* 0x000000a7ab9f723e */ /* 0x001fe200000000ff */
[----:B------:R-:W-:Y:S01]  /*6320*/  STL.128 [R1+0x250], R24 ;  /* 0x0002501801007387 */ /* 0x000fe20000100c00 */
[----:B------:R-:W-:Y:S02]  /*6330*/  IMAD.MOV.U32 R11, RZ, RZ, R9 ;  /* 0x000000ffff0b7224 */ /* 0x000fe400078e0009 */
[----:B------:R-:W-:Y:S01]  /*6340*/  FFMA.FTZ R174, R174, R21, -R161 ;  /* 0x00000015aeae7223 */ /* 0x000fe200000108a1 */
[----:B------:R-:W-:Y:S01]  /*6350*/  FADD.FTZ R12, R231, R12 ;  /* 0x0000000ce70c7221 */ /* 0x000fe20000010000 */
[----:B------:R-:W-:Y:S01]  /*6360*/  STL.128 [R1+0x260], R28 ;  /* 0x0002601c01007387 */ /* 0x000fe20000100c00 */
[----:B------:R-:W-:Y:S01]  /*6370*/  FADD.FTZ R16, R15, R16 ;  /* 0x000000100f107221 */ /* 0x000fe20000010000 */
[----:B-1----:R-:W0:Y:S02]  /*6380*/  LDC R227, c[0x0][0x450] ;  /* 0x00011400ffe37b82 */ /* 0x002e240000000800 */
[----:B------:R-:W-:Y:S04]  /*6390*/  STL.128 [R1+0x270], R32 ;  /* 0x0002702001007387 */ /* 0x000fe80000100c00 */
        /* <DEDUP_REMOVED lines=28> */
[----:B------:R1:W-:Y:S02]  /*6560*/  STL.128 [R1+0x440], R148 ;  /* 0x0004409401007387 */ /* 0x0003e40000100c00 */
[----:B-1----:R-:W-:-:S06]  /*6570*/  WARPGROUP.ARRIVE ;  /* 0x00000000000079c5 */ /* 0x002fcc0000000000 */
[----:B------:R-:W-:Y:S01]  /*6580*/  HGMMA.64x256x16.F32 R24, R156, gdesc[UR4].tnspB, R24, gsb0 ;  /* 0x43e000049c187df0 */ /* 0x000fe20008000818 */
[-CC-:B------:R-:W-:Y:S01]  /*6590*/  FFMA.FTZ R170, R182, R21.reuse, -R161.reuse ;  /* 0x00000015b6aa7223 */ /* 0x180fe200000108a1 */
[-CC-:B------:R-:W-:Y:S01]  /*65a0*/  FFMA.FTZ R173, R188, R21.reuse, -R161.reuse ;  /* 0x00000015bcad7223 */ /* 0x180fe200000108a1 */
[-CC-:B------:R-:W-:Y:S01]  /*65b0*/  FFMA.FTZ R168, R176, R21.reuse, -R161.reuse ;  /* 0x00000015b0a87223 */ /* 0x180fe200000108a1 */
[-C--:B------:R-:W-:Y:S01]  /*65c0*/  FFMA.FTZ R169, R179, R21.reuse, -R161 ;  /* 0x00000015b3a97223 */ /* 0x080fe200000108a1 */
[-CC-:B------:R-:W-:Y:S01]  /*65d0*/  FFMA.FTZ R182, R196, R21.reuse, -R162.reuse ;  /* 0x00000015c4b67223 */ /* 0x180fe200000108a2 */
[----:B------:R-:W-:Y:S01]  /*65e0*/  FFMA.FTZ R188, R204, R21, -R162 ;  /* 0x00000015ccbc7223 */ /* 0x000fe200000108a2 */
[----:B------:R-:W-:Y:S08]  /*65f0*/  MUFU.EX2 R170, R170 ;  /* 0x000000aa00aa7308 */ /* 0x000ff00000000800 */
[----:B------:R-:W-:Y:S08]  /*6600*/  MUFU.EX2 R168, R168 ;  /* 0x000000a800a87308 */ /* 0x000ff00000000800 */
[----:B------:R-:W1:Y:S08]  /*6610*/  MUFU.EX2 R169, R169 ;  /* 0x000000a900a97308 */ /* 0x000e700000000800 */
[----:B------:R-:W2:Y:S08]  /*6620*/  MUFU.EX2 R173, R173 ;  /* 0x000000ad00ad7308 */ /* 0x000eb00000000800 */
[----:B------:R-:W-:Y:S08]  /*6630*/  MUFU.EX2 R182, R182 ;  /* 0x000000b600b67308 */ /* 0x000ff00000000800 */
[----:B------:R-:W3:Y:S08]  /*6640*/  MUFU.EX2 R209, R209 ;  /* 0x000000d100d17308 */ /* 0x000ef00000000800 */
[----:B------:R-:W-:Y:S08]  /*6650*/  MUFU.EX2 R188, R188 ;  /* 0x000000bc00bc7308 */ /* 0x000ff00000000800 */
[----:B------:R-:W4:Y:S01]  /*6660*/  MUFU.EX2 R207, R207 ;  /* 0x000000cf00cf7308 */ /* 0x000f220000000800 */
[----:B------:R-:W-:-:S02]  /*6670*/  R2UR UR6, R10 ;  /* 0x000000000a0672ca */ /* 0x000fc400000e0000 */
[----:B------:R-:W-:Y:S01]  /*6680*/  R2UR UR7, R11 ;  /* 0x000000000b0772ca */ /* 0x000fe200000e0000 */
[-CC-:B------:R-:W-:Y:S01]  /*6690*/  FFMA.FTZ R190, R191, R21.reuse, -R162.reuse ;  /* 0x00000015bfbe7223 */ /* 0x180fe200000108a2 */
[-CC-:B------:R-:W-:Y:S01]  /*66a0*/  FFMA.FTZ R191, R194, R21.reuse, -R162.reuse ;  /* 0x00000015c2bf7223 */ /* 0x180fe200000108a2 */
[-CC-:B------:R-:W-:Y:S01]  /*66b0*/  FFMA.FTZ R172, R175, R21.reuse, -R161.reuse ;  /* 0x00000015afac7223 */ /* 0x180fe200000108a1 */
[-CC-:B------:R-:W-:Y:S01]  /*66c0*/  FFMA.FTZ R194, R197, R21.reuse, -R162.reuse ;  /* 0x00000015c5c27223 */ /* 0x180fe200000108a2 */
[-CC-:B------:R-:W-:Y:S01]  /*66d0*/  FFMA.FTZ R179, R178, R21.reuse, -R161.reuse ;  /* 0x00000015b2b37223 */ /* 0x180fe200000108a1 */
[-CC-:B------:R-:W-:Y:S01]  /*66e0*/  FFMA.FTZ R175, R183, R21.reuse, -R161.reuse ;  /* 0x00000015b7af7223 */ /* 0x180fe200000108a1 */
[-C--:B------:R-:W-:Y:S01]  /*66f0*/  FFMA.FTZ R176, R187, R21.reuse, -R161 ;  /* 0x00000015bbb07223 */ /* 0x080fe200000108a1 */
[----:B------:R-:W-:Y:S01]  /*6700*/  FFMA.FTZ R197, R201, R21, -R162 ;  /* 0x00000015c9c57223 */ /* 0x000fe200000108a2 */
[----:B------:R-:W-:Y:S08]  /*6710*/  MUFU.EX2 R172, R172 ;  /* 0x000000ac00ac7308 */ /* 0x000ff00000000800 */
[----:B------:R-:W5:Y:S08]  /*6720*/  MUFU.EX2 R179, R179 ;  /* 0x000000b300b37308 */ /* 0x000f700000000800 */
[----:B------:R-:W-:Y:S08]  /*6730*/  MUFU.EX2 R175, R175 ;  /* 0x000000af00af7308 */ /* 0x000ff00000000800 */
[----:B------:R-:W0:Y:S08]  /*6740*/  MUFU.EX2 R176, R176 ;  /* 0x000000b000b07308 */ /* 0x000e300000000800 */
[----:B------:R-:W-:Y:S01]  /*6750*/  MUFU.EX2 R190, R190 ;  /* 0x000000be00be7308 */ /* 0x000fe20000000800 */
[----:B------:R-:W-:-:S02]  /*6760*/  WARPGROUP.DEPBAR.LE gsb0, 0x0 ;  /* 0x00008000000079c5 */ /* 0x000fc40000010000 */
[----:B-1----:R-:W-:Y:S02]  /*6770*/  F2FP.F16.F32.PACK_AB R156, R169, R168 ;  /* 0x000000a8a99c723e */ /* 0x002fe400000000ff */
[----:B--2---:R-:W-:Y:S02]  /*6780*/  F2FP.F16.F32.PACK_AB R158, R173, R170 ;  /* 0x000000aaad9e723e */ /* 0x004fe400000000ff */
[----:B---3--:R-:W-:Y:S02]  /*6790*/  F2FP.F16.F32.PACK_AB R157, R209, R182 ;  /* 0x000000b6d19d723e */ /* 0x008fe400000000ff */
[----:B----4-:R-:W-:Y:S01]  /*67a0*/  F2FP.F16.F32.PACK_AB R159, R207, R188 ;  /* 0x000000bccf9f723e */ /* 0x010fe200000000ff */
        /* <DEDUP_REMOVED lines=34> */
[----:B------:R-:W1:Y:S08]  /*69d0*/  MUFU.EX2 R191, R191 ;  /* 0x000000bf00bf7308 */ /* 0x000e700000000800 */
[----:B------:R-:W-:Y:S08]  /*69e0*/  MUFU.EX2 R194, R194 ;  /* 0x000000c200c27308 */ /* 0x000ff00000000800 */
[----:B------:R-:W2:Y:S01]  /*69f0*/  MUFU.EX2 R197, R197 ;  /* 0x000000c500c57308 */ /* 0x000ea20000000800 */
[----:B------:R-:W-:-:S02]  /*6a00*/  VIADD R10, R8, 0x180 ;  /* 0x00000180080a7836 */ /* 0x000fc40000000000 */
[----:B------:R-:W-:-:S03]  /*6a10*/  IMAD.MOV.U32 R11, RZ, RZ, R9 ;  /* 0x000000ffff0b7224 */ /* 0x000fc600078e0009 */
[----:B------:R-:W-:Y:S02]  /*6a20*/  R2UR UR6, R10 ;  /* 0x000000000a0672ca */ /* 0x000fe400000e0000 */
[----:B------:R-:W-:Y:S01]  /*6a30*/  R2UR UR7, R11 ;  /* 0x000000000b0772ca */ /* 0x000fe200000e0000 */
[-CC-:B------:R-:W-:Y:S01]  /*6a40*/  FFMA.FTZ R178, R184, R21.reuse, -R161.reuse ;  /* 0x00000015b8b27223 */ /* 0x180fe200000108a1 */
[-CC-:B------:R-:W-:Y:S01]  /*6a50*/  FFMA.FTZ R187, R186, R21.reuse, -R161.reuse ;  /* 0x00000015babb7223 */ /* 0x180fe200000108a1 */
[-CC-:B------:R-:W-:Y:S01]  /*6a60*/  FFMA.FTZ R184, R193, R21.reuse, -R162.reuse ;  /* 0x00000015c1b87223 */ /* 0x180fe200000108a2 */
[-C--:B------:R-:W-:Y:S01]  /*6a70*/  FFMA.FTZ R183, R180, R21.reuse, -R161 ;  /* 0x00000015b4b77223 */ /* 0x080fe200000108a1 */
[-CC-:B------:R-:W-:Y:S01]  /*6a80*/  FFMA.FTZ R193, R198, R21.reuse, -R162.reuse ;  /* 0x00000015c6c17223 */ /* 0x180fe200000108a2 */
[-CC-:B------:R-:W-:Y:S01]  /*6a90*/  FFMA.FTZ R186, R202, R21.reuse, -R162.reuse ;  /* 0x00000015caba7223 */ /* 0x180fe200000108a2 */
[----:B------:R-:W-:Y:S01]  /*6aa0*/  FFMA.FTZ R201, R205, R21, -R162 ;  /* 0x00000015cdc97223 */ /* 0x000fe200000108a2 */
[----:B------:R-:W-:Y:S08]  /*6ab0*/  MUFU.EX2 R174, R174 ;  /* 0x000000ae00ae7308 */ /* 0x000ff00000000800 */
[----:B------:R-:W3:Y:S08]  /*6ac0*/  MUFU.EX2 R183, R183 ;  /* 0x000000b700b77308 */ /* 0x000ef00000000800 */
[----:B------:R-:W-:Y:S08]  /*6ad0*/  MUFU.EX2 R178, R178 ;  /* 0x000000b200b27308 */ /* 0x000ff00000000800 */
[----:B------:R-:W4:Y:S08]  /*6ae0*/  MUFU.EX2 R187, R187 ;  /* 0x000000bb00bb7308 */ /* 0x000f300000000800 */
[----:B------:R-:W-:Y:S08]  /*6af0*/  MUFU.EX2 R184, R184 ;  /* 0x000000b800b87308 */ /* 0x000ff00000000800 */
[----:B------:R-:W4:Y:S08]  /*6b00*/  MUFU.EX2 R193, R193 ;  /* 0x000000c100c17308 */ /* 0x000f300000000800 */
[----:B------:R-:W-:Y:S08]  /*6b10*/  MUFU.EX2 R186, R186 ;  /* 0x000000ba00ba7308 */ /* 0x000ff00000000800 */
[----:B------:R-:W4:Y:S01]  /*6b20*/  MUFU.EX2 R201, R201 ;  /* 0x000000c900c97308 */ /* 0x000f220000000800 */
[----:B------:R-:W-:-:S02]  /*6b30*/  VIADD R10, R8, 0x200 ;  /* 0x00000200080a7836 */ /* 0x000fc40000000000 */
[----:B------:R-:W-:Y:S01]  /*6b40*/  IMAD.MOV.U32 R11, RZ, RZ, R9 ;  /* 0x000000ffff0b7224 */ /* 0x000fe200078e0009 */
[----:B------:R-:W-:Y:S02]  /*6b50*/  WARPGROUP.DEPBAR.LE gsb0, 0x0 ;  /* 0x00008000000079c5 */ /* 0x000fe40000010000 */
[----:B-----5:R-:W-:Y:S02]  /*6b60*/  F2FP.F16.F32.PACK_AB R156, R179, R172 ;  /* 0x000000acb39c723e */ /* 0x020fe400000000ff */
[----:B0-----:R-:W-:Y:S02]  /*6b70*/  F2FP.F16.F32.PACK_AB R158, R176, R175 ;  /* 0x000000afb09e723e */ /* 0x001fe400000000ff */
[----:B-1----:R-:W-:Y:S02]  /*6b80*/  F2FP.F16.F32.PACK_AB R157, R191, R190 ;  /* 0x000000bebf9d723e */ /* 0x002fe400000000ff */
[----:B--2---:R-:W-:Y:S01]  /*6b90*/  F2FP.F16.F32.PACK_AB R159, R197, R194 ;  /* 0x000000c2c59f723e */ /* 0x004fe200000000ff */
        /* <DEDUP_REMOVED lines=32> */
[----:B0-----:R-:W-:-:S06]  /*6da0*/  WARPGROUP.ARRIVE ;  /* 0x00000000000079c5 */ /* 0x001fcc0000000000 */
[----:B------:R-:W-:Y:S01]  /*6db0*/  HGMMA.64x256x16.F32 R24, R156, gdesc[UR4].tnspB, R24, gsb0 ;  /* 0x43e000049c187df0 */ /* 0x000fe20008000818 */
        /* <DEDUP_REMOVED lines=8> */
[-CC-:B------:R-:W-:Y:S01]  /*6e40*/  FFMA.FTZ R181, R203, R21.reuse, -R162.reuse ;  /* 0x00000015cbb57223 */ /* 0x180fe200000108a2 */
[----:B------:R-:W-:Y:S01]  /*6e50*/  FFMA.FTZ R162, R206, R21, -R162 ;  /* 0x00000015cea27223 */ /* 0x000fe200000108a2 */
[----:B------:R-:W-:Y:S01]  /*6e60*/  MUFU.EX2 R10, R10 ;  /* 0x0000000a000a7308 */ /* 0x000fe20000000800 */
[----:B------:R-:W-:Y:S01]  /*6e70*/  VIADD R8, R8, 0x280 ;  /* 0x0000028008087836 */ /* 0x000fe20000000000 */
[----:B------:R-:W2:Y:S06]  /*6e80*/  @!P0 LDL R21, [R1+0x210] ;  /* 0x0002100001158983 */ /* 0x000eac0000100800 */
[----:B------:R-:W0:Y:S08]  /*6e90*/  MUFU.EX2 R11, R11 ;  /* 0x0000000b000b7308 */ /* 0x000e300000000800 */
[----:B------:R-:W-:Y:S08]  /*6ea0*/  MUFU.EX2 R177, R177 ;  /* 0x000000b100b17308 */ /* 0x000ff00000000800 */
[----:B------:R-:W1:Y:S08]  /*6eb0*/  MUFU.EX2 R180, R180 ;  /* 0x000000b400b47308 */ /* 0x000e700000000800 */
[----:B------:R-:W-:Y:S08]  /*6ec0*/  MUFU.EX2 R161, R161 ;  /* 0x000000a100a17308 */ /* 0x000ff00000000800 */
[----:B------:R-:W5:Y:S08]  /*6ed0*/  MUFU.EX2 R196, R196 ;  /* 0x000000c400c47308 */ /* 0x000f700000000800 */
[----:B------:R-:W-:Y:S08]  /*6ee0*/  MUFU.EX2 R181, R181 ;  /* 0x000000b500b57308 */ /* 0x000ff00000000800 */
[----:B------:R-:W5:Y:S01]  /*6ef0*/  MUFU.EX2 R162, R162 ;  /* 0x000000a200a27308 */ /* 0x000f620000000800 */
[----:B------:R-:W-:-:S02]  /*6f00*/  WARPGROUP.DEPBAR.LE gsb0, 0x0 ;  /* 0x00008000000079c5 */ /* 0x000fc40000010000 */
[----:B---3--:R-:W-:Y:S02]  /*6f10*/  F2FP.F16.F32.PACK_AB R156, R183, R174 ;  /* 0x000000aeb79c723e */ /* 0x008fe400000000ff */
[----:B----4-:R-:W-:Y:S02]  /*6f20*/  F2FP.F16.F32.PACK_AB R158, R187, R178 ;  /* 0x000000b2bb9e723e */ /* 0x010fe400000000ff */
[----:B------:R-:W-:Y:S02]  /*6f30*/  F2FP.F16.F32.PACK_AB R157, R193, R184 ;  /* 0x000000b8c19d723e */ /* 0x000fe400000000ff */
[----:B------:R-:W-:Y:S01]  /*6f40*/  F2FP.F16.F32.PACK_AB R159, R201, R186 ;  /* 0x000000bac99f723e */ /* 0x000fe200000000ff */
        /* <DEDUP_REMOVED lines=32> */
[----:B---3--:R-:W-:-:S06]  /*7150*/  WARPGROUP.ARRIVE ;  /* 0x00000000000079c5 */ /* 0x008fcc0000000000 */
[----:B------:R-:W-:Y:S01]  /*7160*/  HGMMA.64x256x16.F32 R24, R156, gdesc[UR4].tnspB, R24, gsb0 ;  /* 0x43e000049c187df0 */ /* 0x000fe20008000818 */
[----:B------:R-:W-:Y:S02]  /*7170*/  R2UR UR6, R8 ;  /* 0x00000000080672ca */ /* 0x000fe400000e0000 */
[----:B------:R-:W-:Y:S02]  /*7180*/  R2UR UR7, R9 ;  /* 0x00000000090772ca */ /* 0x000fe400000e0000 */
[----:B------:R-:W3:Y:S01]  /*7190*/  @!P0 LDL.64 R8, [R1+0x68] ;  /* 0x0000680001088983 */ /* 0x000ee20000100a00 */
[----:B------:R-:W-:Y:S02]  /*71a0*/  WARPGROUP.DEPBAR.LE gsb0, 0x0 ;  /* 0x00008000000079c5 */ /* 0x000fe40000010000 */
[----:B0-----:R-:W-:Y:S02]  /*71b0*/  F2FP.F16.F32.PACK_AB R156, R11, R10 ;  /* 0x0000000a0b9c723e */ /* 0x001fe400000000ff */
[----:B-1----:R-:W-:-:S02]  /*71c0*/  F2FP.F16.F32.PACK_AB R158, R180, R177 ;  /* 0x000000b1b49e723e */ /* 0x002fc400000000ff */
[----:B-----5:R-:W-:Y:S02]  /*71d0*/  F2FP.F16.F32.PACK_AB R157, R196, R161 ;  /* 0x000000a1c49d723e */ /* 0x020fe400000000ff */
        /* <DEDUP_REMOVED lines=74> */
[----:B------:R0:W-:Y:S04]  /*7680*/  STL.128 [R1+0x3b0], R112 ;  /* 0x0003b07001007387 */ /* 0x0001e80000100c00 */
        /* <DEDUP_REMOVED lines=9> */
[----:B------:R-:W4:Y:S04]  /*7720*/  LDL R157, [R1+0x250] ;  /* 0x00025000019d7983 */ /* 0x000f280000100800 */
[----:B0-----:R-:W5:Y:S04]  /*7730*/  LDL R113, [R1+0x254] ;  /* 0x0002540001717983 */ /* 0x001f680000100800 */
[----:B------:R-:W5:Y:S04]  /*7740*/  LDL R111, [R1+0x258] ;  /* 0x00025800016f7983 */ /* 0x000f680000100800 */
        /* <DEDUP_REMOVED lines=61> */
[----:B-1----:R-:W5:Y:S04]  /*7b20*/  LDL R150, [R1+0x350] ;  /* 0x0003500001967983 */ /* 0x002f680000100800 */
        /* <DEDUP_REMOVED lines=62> */
[----:B------:R-:W5:Y:S01]  /*7f10*/  LDL R26, [R1+0x44c] ;  /* 0x00044c00011a7983 */ /* 0x000f620000100800 */
        /* <DEDUP_REMOVED lines=22> */
[----:B---3--:R-:W-:Y:S02]  /*8080*/  @!P0 MOV R8, R8 ;  /* 0x0000000800088202 */ /* 0x008fe40000000f00 */
[----:B------:R-:W-:Y:S01]  /*8090*/  FADD.FTZ R10, R11, R10 ;  /* 0x0000000a0b0a7221 */ /* 0x000fe20000010000 */
[----:B------:R-:W-:Y:S02]  /*80a0*/  FADD.FTZ R196, R196, R161 ;  /* 0x000000a1c4c47221 */ /* 0x000fe40000010000 */
[----:B--2---:R-:W-:Y:S02]  /*80b0*/  @!P0 IMAD R21, R21, 0x8, R8 ;  /* 0x0000000815158824 */ /* 0x004fe400078e0208 */
[----:B------:R-:W-:Y:S01]  /*80c0*/  FADD.FTZ R177, R177, R10 ;  /* 0x0000000ab1b17221 */ /* 0x000fe20000010000 */
[----:B------:R-:W-:Y:S01]  /*80d0*/  FADD.FTZ R181, R181, R196 ;  /* 0x000000c4b5b57221 */ /* 0x000fe20000010000 */
[----:B------:R-:W-:Y:S02]  /*80e0*/  STL [R1+0x88], RZ ;  /* 0x000088ff01007387 */ /* 0x000fe40000100800 */
[----:B------:R-:W-:Y:S01]  /*80f0*/  FADD.FTZ R180, R180, R177 ;  /* 0x000000b1b4b47221 */ /* 0x000fe20000010000 */
[----:B------:R-:W-:Y:S01]  /*8100*/  FADD.FTZ R181, R162, R181 ;  /* 0x000000b5a2b57221 */ /* 0x000fe20000010000 */
[----:B------:R-:W-:Y:S01]  /*8110*/  STL [R1+0x88], R234 ;  /* 0x000088ea01007387 */ /* 0x000fe20000100800 */
[----:B------:R-:W-:-:S03]  /*8120*/  @!P0 PRMT R21, RZ, 0x654, R21 ;  /* 0x00000654ff158816 */ /* 0x000fc60000000015 */
[----:B------:R-:W-:Y:S04]  /*8130*/  STL [R1+0x88], R234 ;  /* 0x000088ea01007387 */ /* 0x000fe80000100800 */
[----:B------:R-:W-:Y:S04]  /*8140*/  STL [R1+0x88], R234 ;  /* 0x000088ea01007387 */ /* 0x000fe80000100800 */
[----:B------:R-:W-:Y:S04]  /*8150*/  STL [R1+0x88], R234 ;  /* 0x000088ea01007387 */ /* 0x000fe80000100800 */
[----:B------:R-:W-:Y:S04]  /*8160*/  STL [R1+0x88], R234 ;  /* 0x000088ea01007387 */ /* 0x000fe80000100800 */
[----:B------:R-:W-:Y:S04]  /*8170*/  STL [R1+0x88], R234 ;  /* 0x000088ea01007387 */ /* 0x000fe80000100800 */
[----:B------:R0:W-:Y:S04]  /*8180*/  STL [R1+0x224], R0 ;  /* 0x0002240001007387 */ /* 0x0001e80000100800 */
[----:B------:R1:W-:Y:S04]  /*8190*/  STL.64 [R1+0x230], R180 ;  /* 0x000230b401007387 */ /* 0x0003e80000100a00 */
[----:B----4-:R1:W-:Y:S04]  /*81a0*/  STL [R1+0x250], R157 ;  /* 0x0002509d01007387 */ /* 0x0103e80000100800 */
[----:B-----5:R1:W-:Y:S04]  /*81b0*/  STL [R1+0x254], R113 ;  /* 0x0002547101007387 */ /* 0x0203e80000100800 */
[----:B------:R1:W-:Y:S04]  /*81c0*/  STL [R1+0x258], R111 ;  /* 0x0002586f01007387 */ /* 0x0003e80000100800 */
        /* <DEDUP_REMOVED lines=124> */
[----:B------:R1:W-:Y:S01]  /*8990*/  STL [R1+0x44c], R26 ;  /* 0x00044c1a01007387 */ /* 0x0003e20000100800 */
[----:B------:R1:W-:Y:S03]  /*89a0*/  @!P0 SYNCS.ARRIVE.TRANS64.RED.A1T0 RZ, [R21+URZ], RZ ;  /* 0x000000ff15ff89a7 */ /* 0x0003e6000810043f */
[----:B0-----:R-:W2:Y:S01]  /*89b0*/  LDL R0, [R1+0x70] ;  /* 0x0000700001007983 */ /* 0x001ea20000100800 */
[----:B------:R-:W-:Y:S01]  /*89c0*/  ISETP.NE.AND P1, PT, R6, 0x1, PT ;  /* 0x000000010600780c */ /* 0x000fe20003f25270 */
[----:B--2---:R-:W-:-:S12]  /*89d0*/  IMAD.SHL.U32 R6, R0, 0x80, RZ ;  /* 0x0000008000067824 */ /* 0x004fd800078e00ff */
[----:B------:R-:W-:-:S04]  /*89e0*/  @P1 IMAD.HI.U32 R0, R6, R7, RZ ;  /* 0x0000000706001227 */ /* 0x000fc800078e00ff */
[----:B------:R-:W-:Y:S01]  /*89f0*/  IMAD.MOV.U32 R7, RZ, RZ, R6 ;  /* 0x000000ffff077224 */ /* 0x000fe200078e0006 */
[----:B------:R-:W-:Y:S02]  /*8a00*/  @P1 SHF.R.U32.HI R7, RZ, R227, R0 ;  /* 0x000000e3ff071219 */ /* 0x000fe40000011600 */
[----:B------:R-:W-:-:S03]  /*8a10*/  ISETP.GE.AND P1, PT, R5, 0x1, PT ;  /* 0x000000010500780c */ /* 0x000fc60003f26270 */
[----:B------:R-:W-:Y:S02]  /*8a20*/  IMAD.IADD R7, R160, 0x1, R7 ;  /* 0x00000001a0077824 */ /* 0x000fe400078e0207 */
[----:B------:R-:W-:Y:S02]  /*8a30*/  VIADD R0, R154, 0xfffffffe ;  /* 0xfffffffe9a007836 */ /* 0x000fe40000000000 */
[----:B------:R-:W-:-:S06]  /*8a40*/  IMAD.IADD R4, R7, 0x1, R4 ;  /* 0x0000000107047824 */ /* 0x000fcc00078e0204 */
[----:B-1----:R-:W-:Y:S05]  /*8a50*/  @!P1 BRA `(.L_x_10936) ;  /* 0x0000000000409947 */ /* 0x002fea0003800000 */
[C---:B------:R-:W-:Y:S01]  /*8a60*/  ISETP.GT.AND P1, PT, R7.reuse, RZ, PT ;  /* 0x000000ff0700720c */ /* 0x040fe20003f24270 */
[----:B------:R-:W-:Y:S01]  /*8a70*/  BSSY B0, `(.L_x_10937) ;  /* 0x000000c000007945 */ /* 0x000fe20003800000 */
[----:B------:R-:W-:-:S11]  /*8a80*/  VIADD R8, R7, 0xffffffff ;  /* 0xffffffff07087836 */ /* 0x000fd60000000000 */
[----:B------:R-:W-:Y:S05]  /*8a90*/  @P1 BRA `(.L_x_10938) ;  /* 0x0000000000181947 */ /* 0x000fea0003800000 */
[----:B------:R-:W-:Y:S01]  /*8aa0*/  ISETP.NE.AND P1, PT, R5, 0x1, PT ;  /* 0x000000010500780c */ /* 0x000fe20003f25270 */
[----:B------:R-:W-:-:S12]  /*8ab0*/  IMAD.MOV R7, RZ, RZ, -R7 ;  /* 0x000000ffff077224 */ /* 0x000fd800078e0a07 */
[----:B------:R-:W-:-:S05]  /*8ac0*/  @P1 IMAD.HI.U32 R2, R7, R2, RZ ;  /* 0x0000000207021227 */ /* 0x000fca00078e00ff */
[----:B------:R-:W-:-:S04]  /*8ad0*/  @P1 SHF.R.U32.HI R7, RZ, R3, R2 ;  /* 0x00000003ff071219 */ /* 0x000fc80000011602 */
[----:B------:R-:W-:Y:S01]  /*8ae0*/  LOP3.LUT R8, RZ, R7, RZ, 0x33, !PT ;  /* 0x00000007ff087212 */ /* 0x000fe200078e33ff */
[----:B------:R-:W-:Y:S06]  /*8af0*/  BRA `(.L_x_10939) ;  /* 0x00000000000c7947 */ /* 0x000fec0003800000 */
.L_x_10938:
[----:B------:R-:W-:-:S13]  /*8b00*/  ISETP.NE.AND P1, PT, R5, 0x1, PT ;  /* 0x000000010500780c */ /* 0x000fda0003f25270 */
[----:B------:R-:W-:-:S05]  /*8b10*/  @P1 IMAD.HI.U32 R2, R8, R2, RZ ;  /* 0x0000000208021227 */ /* 0x000fca00078e00ff */
[----:B------:R-:W-:-:S07]  /*8b20*/  @P1 SHF.R.U32.HI R8, RZ, R3, R2 ;  /* 0x00000003ff081219 */ /* 0x000fce0000011602 */
.L_x_10939:
[----:B------:R-:W-:Y:S05]  /*8b30*/  BSYNC B0 ;  /* 0x0000000000007941 */ /* 0x000fea0003800000 */
.L_x_10937:
[----:B------:R-:W-:-:S05]  /*8b40*/  IMAD R5, R8, R5, R5 ;  /* 0x0000000508057224 */ /* 0x000fca00078e0205 */
[----:B------:R-:W-:-:S07]  /*8b50*/  VIMNMX R4, R4, R5, PT ;  /* 0x0000000504047248 */ /* 0x000fce0003fe0100 */
.L_x_10936:
[----:B------:R-:W-:Y:S01]  /*8b60*/  IMAD.HI R4, R4, 0x2aaaaaab, RZ ;  /* 0x2aaaaaab04047827 */ /* 0x000fe200078e02ff */
[----:B------:R-:W-:Y:S04]  /*8b70*/  BSSY B2, `(.L_x_10940) ;  /* 0x0000011000027945 */ /* 0x000fe80003800000 */
[----:B------:R-:W-:-:S04]  /*8b80*/  SHF.R.U32.HI R3, RZ, 0x1f, R4 ;  /* 0x0000001fff037819 */ /* 0x000fc80000011604 */
[----:B------:R-:W-:-:S04]  /*8b90*/  LEA.HI.SX32 R3, R4, R3, 0x1c ;  /* 0x0000000304037211 */ /* 0x000fc800078fe2ff */
[----:B------:R-:W-:-:S04]  /*8ba0*/  VIMNMX R190, R192, R3, !PT ;  /* 0x00000003c0be7248 */ /* 0x000fc80007fe0100 */
[----:B------:R-:W-:-:S13]  /*8bb0*/  ISETP.GE.AND P1, PT, R0, R190, PT ;  /* 0x000000be0000720c */ /* 0x000fda0003f26270 */
[----:B------:R-:W-:Y:S05]  /*8bc0*/  @!P1 BRA `(.L_x_10941) ;  /* 0x00000000002c9947 */ /* 0x000fea0003800000 */
[----:B------:R-:W-:Y:S01]  /*8bd0*/  BSSY B1, `(.L_x_10942) ;  /* 0x0000008000017945 */ /* 0x000fe20003800000 */
.L_x_10944:
[----:B------:R-:W-:Y:S01]  /*8be0*/  BSSY B0, `(.L_x_10943) ;  /* 0x0000003000007945 */ /* 0x000fe20003800000 */
[----:B------:R-:W-:-:S07]  /*8bf0*/  MOV R194, 0x8c10 ;  /* 0x00008c1000c27802 */ /* 0x000fce0000000f00 */
[----:B------:R-:W-:Y:S05]  /*8c00*/  CALL.REL.NOINC `($_ZN7cutlass13device_kernelIN5flash11enable_sm90INS1_16FlashAttnFwdSm90INS1_25CollectiveMainloopFwdSm90ILi2EN4cute5tupleIJNS5_1CILi1EEES8_S8_EEENS6_IJNS7_ILi128EEENS7_ILi96EEENS7_ILi64EEEEEELi256ENS_6half_tEfNS_4arch4Sm90ELb0ELb1ELb0ELb0ELb0ELb0ELb1ELb1ELb0ELb1ELb1ELb0EEENS1_21CollectiveEpilogueFwdINS6_IJSA_NS7_ILi256EEESB_EEES9_SE_SG_Li256ELb0ELb1ELb1ELb0EEENS1_19SingleTileSchedulerILb0ELb1ELb1ELi128EEEEEEEEEvNT_6ParamsE$_ZZN5flash25CollectiveMainloopFwdSm90ILi2EN4cute5tupleIJNS1_1CILi1EEES4_S4_EEENS2_IJNS3_ILi128EEENS3_ILi96EEENS3_ILi64EEEEEELi256EN7cutlass6half_tEfNSA_4arch4Sm90ELb0ELb1ELb0ELb0ELb0ELb0ELb1ELb1ELb0ELb1ELb1ELb0EE3mmaINS_16FlashAttnFwdSm90ISE_NS_21CollectiveEpilogueFwdINS2_IJS6_NS3_ILi256EEES7_EEES5_SB_SD_Li256ELb0ELb1ELb1ELb0EEENS_19SingleTileSchedulerILb0ELb1ELb1ELi128EEEE13SharedStorageENS1_6TensorINS1_11ArrayEngineIfLm128EEENS1_6LayoutINS2_IJNS2_IJNS3_ILi2EEEST_NS3_ILi32EEEEEES4_S4_EEENS2_IJNS2_IJS4_ST_NS3_ILi4EEEEEENS3_ILi0EEESZ_EEEEEEENS_7SoftmaxILi2ELi0EEEEEbRKNSE_6ParamsENSA_25PipelineTmaAsyncNoClusterILi2ENSA_16PipelineTmaAsyncILi2EEEEES1B_RNSA_13PipelineStateILj2EEERT0_RT1_iRiRKNS_16SeqlenInfoQKNewKILb0ELb0EEENS2_IJiiiiEEERT_ENKUliT_T0_T1_E_clIZSF_ISO_S12_S14_EbS17_S1B_S1B_S1E_S1G_S1I_iS1J_S1N_S1O_S1Q_EUlRS1R_iE1_NS3_ILb0EEENS3_ILb1EEEEEDaiS1R_S1S_S1T_) ;  /* 0x000002c0001c7944 */ /* 0x000fea0003c00000 */
[----:B------:R-:W-:Y:S05]  /*8c10*/  BSYNC B0 ;  /* 0x0000000000007941 */ /* 0x000fea0003800000 */
.L_x_10943:
[C---:B------:R-:W-:Y:S01]  /*8c20*/  ISETP.GT.AND P1, PT, R0.reuse, R190, PT ;  /* 0x000000be0000720c */ /* 0x040fe20003f24270 */
[----:B------:R-:W-:-:S12]  /*8c30*/  VIADD R0, R0, 0xffffffff ;  /* 0xffffffff00007836 */ /* 0x000fd80000000000 */
[----:B------:R-:W-:Y:S05]  /*8c40*/  @P1 BRA `(.L_x_10944) ;  /* 0xfffffffc00e41947 */ /* 0x000fea000383ffff */
[----:B------:R-:W-:Y:S05]  /*8c50*/  BSYNC B1 ;  /* 0x0000000000017941 */ /* 0x000fea0003800000 */
.L_x_10942:
[----:B------:R-:W2:Y:S02]  /*8c60*/  LDL R6, [R1+0x70] ;  /* 0x0000700001067983 */ /* 0x000ea40000100800 */
[----:B--2---:R-:W-:-:S07]  /*8c70*/  IMAD.SHL.U32 R6, R6, 0x80, RZ ;  /* 0x0000008006067824 */ /* 0x004fce00078e00ff */
.L_x_10941:
[----:B------:R-:W-:Y:S05]  /*8c80*/  BSYNC B2 ;  /* 0x0000000000027941 */ /* 0x000fea0003800000 */
.L_x_10940:
[----:B------:R-:W0:Y:S01]  /*8c90*/  LDC R2, c[0x0][0x448] ;  /* 0x00011200ff027b82 */ /* 0x000e220000000800 */
[----:B------:R-:W-:Y:S01]  /*8ca0*/  VIADD R6, R6, 0x7f ;  /* 0x0000007f06067836 */ /* 0x000fe20000000000 */
[----:B------:R-:W-:-:S06]  /*8cb0*/  ULDC UR4, c[0x0][0xad4] ;  /* 0x0002b50000047ab9 */ /* 0x000fcc0000000800 */
[----:B------:R-:W1:Y:S01]  /*8cc0*/  LDC R7, c[0x0][0xadc] ;  /* 0x0002b700ff077b82 */ /* 0x000e620000000800 */
[----:B0-----:R-:W-:-:S13]  /*8cd0*/  ISETP.NE.AND P1, PT, R2, 0x1, PT ;  /* 0x000000010200780c */ /* 0x001fda0003f25270 */
[----:B------:R-:W0:Y:S08]  /*8ce0*/  @P1 LDC R3, c[0x0][0x44c] ;  /* 0x00011300ff031b82 */ /* 0x000e300000000800 */
[----:B------:R-:W2:Y:S01]  /*8cf0*/  @P1 LDC R5, c[0x0][0x450] ;  /* 0x00011400ff051b82 */ /* 0x000ea20000000800 */
[----:B0-----:R-:W-:-:S05]  /*8d00*/  @P1 IMAD.HI.U32 R2, R6, R3, RZ ;  /* 0x0000000306021227 */ /* 0x001fca00078e00ff */
[----:B--2---:R-:W-:Y:S02]  /*8d10*/  @P1 SHF.R.U32.HI R6, RZ, R5, R2 ;  /* 0x00000005ff061219 */ /* 0x004fe40000011602 */
[----:B-1----:R-:W-:-:S03]  /*8d20*/  ISETP.GE.AND P1, PT, R7, 0x1, PT ;  /* 0x000000010700780c */ /* 0x002fc60003f26270 */
[----:B------:R-:W-:-:S04]  /*8d30*/  IMAD.IADD R6, R235, 0x1, R6 ;  /* 0x00000001eb067824 */ /* 0x000fc800078e0206 */
[----:B------:R-:W-:-:S06]  /*8d40*/  VIADD R2, R6, -UR4 ;  /* 0x8000000406027c36 */ /* 0x000fcc0008000000 */
[----:B------:R-:W-:Y:S05]  /*8d50*/  @!P1 BRA `(.L_x_10945) ;  /* 0x0000000000449947 */ /* 0x000fea0003800000 */
        /* <DEDUP_REMOVED lines=10> */
.L_x_10947:
[----:B------:R-:W-:-:S13]  /*8e00*/  ISETP.NE.AND P1, PT, R7, 0x1, PT ;  /* 0x000000010700780c */ /* 0x000fda0003f25270 */
[----:B------:R-:W0:Y:S02]  /*8e10*/  @P1 LDC.64 R4, c[0x0][0xae0] ;  /* 0x0002b800ff041b82 */ /* 0x000e240000000a00 */
[----:B0-----:R-:W-:-:S05]  /*8e20*/  @P1 IMAD.HI.U32 R4, R6, R4, RZ ;  /* 0x0000000406041227 */ /* 0x001fca00078e00ff */
[----:B------:R-:W-:-:S07]  /*8e30*/  @P1 SHF.R.U32.HI R6, RZ, R5, R4 ;  /* 0x00000005ff061219 */ /* 0x000fce0000011604 */
.L_x_10948:
[----:B------:R-:W-:Y:S05]  /*8e40*/  BSYNC B0 ;  /* 0x0000000000007941 */ /* 0x000fea0003800000 */
.L_x_10946:
[----:B------:R-:W-:-:S05]  /*8e50*/  IMAD R3, R6, R7, RZ ;  /* 0x0000000706037224 */ /* 0x000fca00078e02ff */
[----:B------:R-:W-:-:S07]  /*8e60*/  VIMNMX R2, R2, R3, !PT ;  /* 0x0000000302027248 */ /* 0x000fce0007fe0100 */
.L_x_10945:
[----:B------:R-:W-:-:S04]  /*8e70*/  VIADD R2, R2, 0x5f ;  /* 0x0000005f02027836 */ /* 0x000fc80000000000 */
[----:B------:R-:W-:-:S05]  /*8e80*/  IMAD.HI R2, R2, 0x2aaaaaab, RZ ;  /* 0x2aaaaaab02027827 */ /* 0x000fca00078e02ff */
[----:B------:R-:W-:-:S04]  /*8e90*/  SHF.R.U32.HI R3, RZ, 0x1f, R2 ;  /* 0x0000001fff037819 */ /* 0x000fc80000011602 */
[----:B------:R-:W-:-:S04]  /*8ea0*/  LEA.HI.SX32 R3, R2, R3, 0x1c ;  /* 0x0000000302037211 */ /* 0x000fc800078fe2ff */
[----:B------:R-:W-:-:S04]  /*8eb0*/  VIMNMX R182, R192, R3, !PT ;  /* 0x00000003c0b67248 */ /* 0x000fc80007fe0100 */
[----:B------:R-:W-:-:S13]  /*8ec0*/  ISETP.GE.AND P1, PT, R0, R182, PT ;  /* 0x000000b60000720c */ /* 0x000fda0003f26270 */
[----:B------:R-:W-:Y:S05]  /*8ed0*/  @!P1 BRA `(.L_x_10949) ;  /* 0x0000016400d89947 */ /* 0x000fea0003800000 */
[----:B------:R0:W5:Y:S01]  /*8ee0*/  LDL.64 R2, [R1+0x170] ;  /* 0x0001700001027983 */ /* 0x0001620000100a00 */
[----:B------:R-:W-:-:S07]  /*8ef0*/  IMAD.MOV.U32 R14, RZ, RZ, R0 ;  /* 0x000000ffff0e7224 */ /* 0x000fce00078e0000 */
.L_x_10966:
[----:B0----5:R-:W2:Y:S04]  /*8f00*/  LD.E R5, desc[UR44][R2.64] ;  /* 0x0000002c02057980 */ /* 0x021ea8000c101900 */
[----:B-1----:R-:W3:Y:S01]  /*8f10*/  LD.E R0, desc[UR44][R2.64+0x8] ;  /* 0x0000082c02007980 */ /* 0x002ee2000c101900 */
[----:B--2---:R-:W-:-:S05]  /*8f20*/  VIADD R5, R5, 0x1 ;  /* 0x0000000105057836 */ /* 0x004fca0000000000 */
[----:B------:R-:W-:-:S13]  /*8f30*/  ISETP.NE.AND P2, PT, R5, 0x2, PT ;  /* 0x000000020500780c */ /* 0x000fda0003f45270 */
[----:B------:R1:W5:Y:S04]  /*8f40*/  @P2 LD.E R11, desc[UR44][R2.64+0x4] ;  /* 0x0000042c020b2980 */ /* 0x000368000c101900 */
[----:B------:R-:W2:Y:S01]  /*8f50*/  @!P2 LD.E R4, desc[UR44][R2.64+0x4] ;  /* 0x0000042c0204a980 */ /* 0x000ea2000c101900 */
[----:B---3--:R-:W-:-:S03]  /*8f60*/  VIADD R9, R0, 0x1 ;  /* 0x0000000100097836 */ /* 0x008fc60000000000 */
[----:B------:R3:W-:Y:S04]  /*8f70*/  ST.E desc[UR44][R2.64], R5 ;  /* 0x0000000502007985 */ /* 0x0007e8000c10192c */
[----:B------:R1:W-:Y:S04]  /*8f80*/  ST.E desc[UR44][R2.64+0x8], R9 ;  /* 0x0000080902007985 */ /* 0x0003e8000c10192c */
[----:B------:R1:W-:Y:S01]  /*8f90*/  @!P2 ST.E desc[UR44][R2.64], RZ ;  /* 0x000000ff0200a985 */ /* 0x0003e2000c10192c */
[----:B--2---:R-:W-:-:S05]  /*8fa0*/  @!P2 LOP3.LUT R11, R4, 0x1, RZ, 0x3c, !PT ;  /* 0x00000001040ba812 */ /* 0x004fca00078e3cff */
[----:B------:R1:W-:Y:S04]  /*8fb0*/  @!P2 ST.E desc[UR44][R2.64+0x4], R11 ;  /* 0x0000040b0200a985 */ /* 0x0003e8000c10192c */
[----:B------:R-:W2:Y:S01]  /*8fc0*/  LDL R0, [R1+0x1c] ;  /* 0x00001c0001007983 */ /* 0x000ea20000100800 */
[----:B------:R-:W-:Y:S01]  /*8fd0*/  IMAD.MOV.U32 R7, RZ, RZ, R14 ;  /* 0x000000ffff077224 */ /* 0x000fe200078e000e */
[----:B------:R-:W-:Y:S05]  /*8fe0*/  YIELD ;  /* 0x0000000000007946 */ /* 0x000fea0003800000 */
[----:B------:R-:W-:Y:S01]  /*8ff0*/  BSSY B0, `(.L_x_10950) ;  /* 0x0000008000007945 */ /* 0x000fe20003800000 */
[----:B------:R-:W-:Y:S01]  /*9000*/  VIADD R14, R14, 0xffffffff ;  /* 0xffffffff0e0e7836 */ /* 0x000fe20000000000 */
[----:B------:R-:W-:Y:S01]  /*9010*/  ISETP.GT.AND P1, PT, R7, R182, PT ;  /* 0x000000b60700720c */ /* 0x000fe20003f24270 */
[----:B---3--:R-:W-:Y:S01]  /*9020*/  @!P2 IMAD.MOV.U32 R5, RZ, RZ, RZ ;  /* 0x000000ffff05a224 */ /* 0x008fe200078e00ff */
[----:B--2---:R-:W-:-:S04]  /*9030*/  LOP3.LUT R0, R0, 0x1, RZ, 0xfc, !PT ;  /* 0x0000000100007812 */ /* 0x004fc800078efcff */
[----:B------:R-:W-:-:S13]  /*9040*/  ISETP.NE.AND P3, PT, R0, 0x3, PT ;  /* 0x000000030000780c */ /* 0x000fda0003f65270 */
[----:B-1----:R-:W-:Y:S05]  /*9050*/  @!P3 BRA `(.L_x_10951) ;  /* 0x000000000004b947 */ /* 0x002fea0003800000 */
[----:B------:R-:W-:Y:S01]  /*9060*/  BPT.TRAP 0x1 ;  /* 0x000000040000795c */ /* 0x000fe20000300000 */
.L_x_10951:
[----:B------:R-:W-:Y:S05]  /*9070*/  BSYNC B0 ;  /* 0x0000000000007941 */ /* 0x000fea0003800000 */
.L_x_10950:
[----:B------:R-:W2:Y:S01]  /*9080*/  LDL.64 R6, [R1+0x8] ;  /* 0x0000080001067983 */ /* 0x000ea20000100a00 */
[----:B-----5:R-:W-:Y:S02]  /*9090*/  SHF.L.U32 R8, R11, 0x1f, RZ ;  /* 0x0000001f0b087819 */ /* 0x020fe400000006ff */
[----:B--2---:R-:W-:-:S05]  /*90a0*/  MOV R6, R6 ;  /* 0x0000000600067202 */ /* 0x004fca0000000f00 */
[----:B------:R-:W-:-:S04]  /*90b0*/  IMAD R5, R5, 0x8, R6 ;  /* 0x0000000805057824 */ /* 0x000fc800078e0206 */
[----:B------:R1:W2:Y:S01]  /*90c0*/  SYNCS.PHASECHK.TRANS64.TRYWAIT P2, [R5+URZ], R8 ;  /* 0x00000008050075a7 */ /* 0x0002a2000804017f */
[----:B------:R1:W5:Y:S04]  /*90d0*/  LD.E R0, desc[UR44][R2.64] ;  /* 0x0000002c02007980 */ /* 0x000368000c101900 */
[----:B------:R1:W5:Y:S01]  /*90e0*/  LD.E R4, desc[UR44][R2.64+0x4] ;  /* 0x0000042c02047980 */ /* 0x000362000c101900 */
[----:B------:R-:W-:Y:S04]  /*90f0*/  BSSY B0, `(.L_x_10952) ;  /* 0x0000003000007945 */ /* 0x000fe80003800000 */
[----:B------:R-:W-:Y:S05]  /*9100*/  @!P3 BRA `(.L_x_10953) ;  /* 0x000000000004b947 */ /* 0x000fea0003800000 */
[----:B------:R-:W-:Y:S01]  /*9110*/  BPT.TRAP 0x1 ;  /* 0x000000040000795c */ /* 0x000fe20000300000 */
.L_x_10953:
[----:B------:R-:W-:Y:S05]  /*9120*/  BSYNC B0 ;  /* 0x0000000000007941 */ /* 0x000fea0003800000 */
.L_x_10952:
[----:B------:R-:W-:Y:S04]  /*9130*/  BSSY B0, `(.L_x_10954) ;  /* 0x0000006000007945 */ /* 0x000fe80003800000 */
[----:B--2---:R-:W-:Y:S05]  /*9140*/  @P2 BRA `(.L_x_10955) ;  /* 0x0000000000102947 */ /* 0x004fea0003800000 */
[----:B-----5:R-:W-:Y:S01]  /*9150*/  IMAD R0, R0, 0x8, R6 ;  /* 0x0000000800007824 */ /* 0x020fe200078e0206 */
[----:B-1----:R-:W-:-:S04]  /*9160*/  SHF.L.U32 R5, R4, 0x1f, RZ ;  /* 0x0000001f04057819 */ /* 0x002fc800000006ff */
[----:B------:R-:W1:Y:S02]  /*9170*/  SYNCS.PHASECHK.TRANS64.TRYWAIT P2, [R0+URZ], R5 ;  /* 0x00000005000075a7 */ /* 0x000e64000804017f */
[----:B-1----:R-:W-:Y:S05]  /*9180*/  @!P2 BRA `(.L_x_10956) ;  /* 0x000002980078a947 */ /* 0x002fea0003800000 */
.L_x_10955:
[----:B------:R-:W-:Y:S05]  /*9190*/  BSYNC B0 ;  /* 0x0000000000007941 */ /* 0x000fea0003800000 */
.L_x_10954:
[----:B-1----:R-:W2:Y:S04]  /*91a0*/  LD.E R5, desc[UR44][R2.64] ;  /* 0x0000002c02057980 */ /* 0x002ea8000c101900 */
[----:B------:R-:W2:Y:S01]  /*91b0*/  LDL.64 R8, [R1+0xa0] ;  /* 0x0000a00001087983 */ /* 0x000ea20000100a00 */
[----:B------:R-:W-:Y:S05]  /*91c0*/  WARPSYNC.ALL ;  /* 0x0000000000007948 */ /* 0x000fea0003800000 */
[----:B------:R-:W3:Y:S04]  /*91d0*/  LDL.64 R16, [R1+0x98] ;  /* 0x0000980001107983 */ /* 0x000ee80000100a00 */
[----:B------:R-:W4:Y:S04]  /*91e0*/  LDL.64 R6, [R1+0x98] ;  /* 0x0000980001067983 */ /* 0x000f280000100a00 */
[----:B------:R-:W4:Y:S01]  /*91f0*/  LDL.64 R10, [R1+0x98] ;  /* 0x00009800010a7983 */ /* 0x000f220000100a00 */
[----:B--2--5:R-:W-:-:S03]  /*9200*/  IMAD R4, R5, 0x300, R8 ;  /* 0x0000030005047824 */ /* 0x024fc600078e0208 */
[----:B------:R-:W2:Y:S01]  /*9210*/  LDL.64 R12, [R1+0x98] ;  /* 0x00009800010c7983 */ /* 0x000ea20000100a00 */
[----:B------:R-:W-:Y:S01]  /*9220*/  IMAD.MOV.U32 R5, RZ, RZ, R9 ;  /* 0x000000ffff057224 */ /* 0x000fe200078e0009 */
[C---:B------:R-:W-:Y:S01]  /*9230*/  R2UR UR6, R4.reuse ;  /* 0x00000000040672ca */ /* 0x040fe200000e0000 */
[----:B------:R-:W-:Y:S01]  /*9240*/  WARPGROUP.ARRIVE ;  /* 0x00000000000079c5 */ /* 0x000fe20000000000 */
[----:B------:R-:W2:Y:S02]  /*9250*/  LDL R15, [R1+0x54] ;  /* 0x00005400010f7983 */ /* 0x000ea40000100800 */
[----:B------:R-:W-:Y:S01]  /*9260*/  R2UR UR7, R5 ;  /* 0x00000000050772ca */ /* 0x000fe200000e0000 */
[----:B------:R-:W-:Y:S02]  /*9270*/  VIADD R8, R4, 0x2 ;  /* 0x0000000204087836 */ /* 0x000fe40000000000 */
[----:B------:R-:W-:Y:S01]  /*9280*/  IMAD.MOV.U32 R183, RZ, RZ, 0x1 ;  /* 0x00000001ffb77424 */ /* 0x000fe200078e00ff */
[----:B------:R1:W-:Y:S04]  /*9290*/  STL [R1+0x80], RZ ;  /* 0x000080ff01007387 */ /* 0x0003e80000100800 */
[----:B------:R1:W-:Y:S04]  /*92a0*/  STL [R1+0x80], R183 ;  /* 0x000080b701007387 */ /* 0x0003e80000100800 */
[----:B------:R1:W-:Y:S04]  /*92b0*/  STL [R1+0x80], R183 ;  /* 0x000080b701007387 */ /* 0x0003e80000100800 */
[----:B------:R1:W-:Y:S04]  /*92c0*/  STL [R1+0x80], R183 ;  /* 0x000080b701007387 */ /* 0x0003e80000100800 */
[----:B------:R1:W-:Y:S01]  /*92d0*/  STL [R1+0x80], R183 ;  /* 0x000080b701007387 */ /* 0x0003e20000100800 */
[----:B---3--:R-:W-:-:S02]  /*92e0*/  R2UR UR4, R16 ;  /* 0x00000000100472ca */ /* 0x008fc400000e0000 */
[----:B------:R-:W-:-:S13]  /*92f0*/  R2UR UR5, R17 ;  /* 0x00000000110572ca */ /* 0x000fda00000e0000 */
[----:B------:R-:W-:Y:S01]  /*9300*/  HGMMA.64x96x16.F32 R24, gdesc[UR4], RZ, !UPT, gsb0 ;  /* 0x01600000041879f0 */ /* 0x000fe2000c0008ff */
[----:B----4-:R-:W-:Y:S01]  /*9310*/  VIADD R6, R6, 0x2 ;  /* 0x0000000206067836 */ /* 0x010fe20000000000 */
[----:B------:R-:W-:Y:S02]  /*9320*/  R2UR UR6, R8 ;  /* 0x00000000080672ca */ /* 0x000fe400000e0000 */
[----:B------:R-:W-:Y:S02]  /*9330*/  R2UR UR7, R9 ;  /* 0x00000000090772ca */ /* 0x000fe400000e0000 */
[----:B------:R-:W-:Y:S02]  /*9340*/  R2UR UR4, R6 ;  /* 0x00000000060472ca */ /* 0x000fe400000e0000 */
[----:B------:R-:W-:Y:S01]  /*9350*/  R2UR UR5, R7 ;  /* 0x00000000070572ca */ /* 0x000fe200000e0000 */
[----:B------:R-:W-:Y:S02]  /*9360*/  VIADD R10, R10, 0x4 ;  /* 0x000000040a0a7836 */ /* 0x000fe40000000000 */
[----:B------:R-:W-:-:S02]  /*9370*/  VIADD R6, R4, 0x4 ;  /* 0x0000000404067836 */ /* 0x000fc40000000000 */
[----:B------:R-:W-:Y:S01]  /*9380*/  IMAD.MOV.U32 R7, RZ, RZ, R9 ;  /* 0x000000ffff077224 */ /* 0x000fe200078e0009 */
[----:B------:R-:W-:Y:S02]  /*9390*/  WARPGROUP.DEPBAR.LE gsb0, 0x0 ;  /* 0x00008000000079c5 */ /* 0x000fe40000010000 */
[----:B------:R1:W5:Y:S04]  /*93a0*/  LD.E R0, desc[UR44][R2.64] ;  /* 0x0000002c02007980 */ /* 0x000368000c101900 */
[----:B------:R1:W5:Y:S01]  /*93b0*/  LD.E R5, desc[UR44][R2.64+0x4] ;  /* 0x0000042c02057980 */ /* 0x000362000c101900 */
[----:B------:R-:W-:-:S06]  /*93c0*/  WARPGROUP.ARRIVE ;  /* 0x00000000000079c5 */ /* 0x000fcc0000000000 */
[----:B------:R-:W-:Y:S01]  /*93d0*/  HGMMA.64x96x16.F32 R24, gdesc[UR4], R24, gsb0 ;  /* 0x01600000041879f0 */ /* 0x000fe20008000818 */
[----:B------:R-:W-:Y:S02]  /*93e0*/  R2UR UR6, R6 ;  /* 0x00000000060672ca */ /* 0x000fe400000e0000 */
[----:B------:R-:W-:Y:S02]  /*93f0*/  R2UR UR7, R7 ;  /* 0x00000000070772ca */ /* 0x000fe400000e0000 */
[----:B------:R-:W-:Y:S02]  /*9400*/  R2UR UR4, R10 ;  /* 0x000000000a0472ca */ /* 0x000fe400000e0000 */
[----:B------:R-:W-:Y:S01]  /*9410*/  R2UR UR5, R11 ;  /* 0x000000000b0572ca */ /* 0x000fe200000e0000 */
[----:B------:R-:W-:Y:S02]  /*9420*/  VIADD R6, R4, 0x6 ;  /* 0x0000000604067836 */ /* 0x000fe40000000000 */
[----:B--2---:R-:W-:-:S02]  /*9430*/  VIADD R12, R12, 0x6 ;  /* 0x000000060c0c7836 */ /* 0x004fc40000000000 */
[----:B------:R-:W-:Y:S01]  /*9440*/  IMAD.MOV.U32 R7, RZ, RZ, R9 ;  /* 0x000000ffff077224 */ /* 0x000fe200078e0009 */
[----:B------:R-:W-:Y:S02]  /*9450*/  WARPGROUP.DEPBAR.LE gsb0, 0x0 ;  /* 0x00008000000079c5 */ /* 0x000fe40000010000 */
[----:B------:R-:W-:-:S06]  /*9460*/  WARPGROUP.ARRIVE ;  /* 0x00000000000079c5 */ /* 0x000fcc0000000000 */
[----:B------:R-:W-:Y:S01]  /*9470*/  HGMMA.64x96x16.F32 R24, gdesc[UR4], R24, gsb0 ;  /* 0x01600000041879f0 */ /* 0x000fe20008000818 */
[----:B------:R-:W-:Y:S02]  /*9480*/  R2UR UR6, R6 ;  /* 0x00000000060672ca */ /* 0x000fe400000e0000 */
[----:B------:R-:W-:Y:S02]  /*9490*/  R2UR UR7, R7 ;  /* 0x00000000070772ca */ /* 0x000fe400000e0000 */
[----:B------:R-:W-:Y:S02]  /*94a0*/  R2UR UR4, R12 ;  /* 0x000000000c0472ca */ /* 0x000fe400000e0000 */
[----:B------:R-:W-:Y:S02]  /*94b0*/  R2UR UR5, R13 ;  /* 0x000000000d0572ca */ /* 0x000fe400000e0000 */
[----:B------:R-:W-:-:S04]  /*94c0*/  LOP3.LUT R15, R15, 0x1, RZ, 0xfc, !PT ;  /* 0x000000010f0f7812 */ /* 0x000fc800078efcff */
[----:B------:R-:W-:Y:S01]  /*94d0*/  ISETP.NE.AND P3, PT, R15, 0x3, PT ;  /* 0x000000030f00780c */ /* 0x000fe20003f65270 */
[----:B------:R-:W-:Y:S02]  /*94e0*/  WARPGROUP.DEPBAR.LE gsb0, 0x0 ;  /* 0x00008000000079c5 */ /* 0x000fe40000010000 */
[----:B------:R-:W-:-:S06]  /*94f0*/  WARPGROUP.ARRIVE ;  /* 0x00000000000079c5 */ /* 0x000fcc0000000000 */
[----:B------:R-:W-:Y:S01]  /*9500*/  HGMMA.64x96x16.F32 R24, gdesc[UR4], R24, gsb0 ;  /* 0x01600000041879f0 */ /* 0x000fe20008000818 */
[----:B------:R-:W-:Y:S02]  /*9510*/  BSSY B0, `(.L_x_10957) ;  /* 0x0000004000007945 */ /* 0x000fe40003800000 */
[----:B------:R-:W-:Y:S02]  /*9520*/  WARPGROUP.DEPBAR.LE gsb0, 0x0 ;  /* 0x00008000000079c5 */ /* 0x000fe40000010000 */
[----:B-1----:R-:W-:Y:S05]  /*9530*/  @!P3 BRA `(.L_x_10958) ;  /* 0x000000000004b947 */ /* 0x002fea0003800000 */
[----:B------:R-:W-:Y:S01]  /*9540*/  BPT.TRAP 0x1 ;  /* 0x000000040000795c */ /* 0x000fe20000300000 */
.L_x_10958:
[----:B------:R-:W-:Y:S05]  /*9550*/  BSYNC B0 ;  /* 0x0000000000007941 */ /* 0x000fea0003800000 */
.L_x_10957:
        /* <DEDUP_REMOVED lines=10> */
.L_x_10960:
[----:B------:R-:W-:Y:S05]  /*9600*/  BSYNC B0 ;  /* 0x0000000000007941 */ /* 0x000fea0003800000 */
.L_x_10959:
[----:B------:R-:W-:Y:S04]  /*9610*/  BSSY B0, `(.L_x_10961) ;  /* 0x0000006000007945 */ /* 0x000fe80003800000 */
[----:B--2---:R-:W-:Y:S05]  /*9620*/  @P2 BRA `(.L_x_10962) ;  /* 0x0000000000102947 */ /* 0x004fea0003800000 */
[----:B-----5:R-:W-:Y:S01]  /*9630*/  IMAD R4, R4, 0x8, R7 ;  /* 0x0000000804047824 */ /* 0x020fe200078e0207 */
[----:B------:R-:W-:-:S04]  /*9640*/  SHF.L.U32 R5, R5, 0x1f, RZ ;  /* 0x0000001f05057819 */ /* 0x000fc800000006ff */
[----:B------:R-:W2:Y:S02]  /*9650*/  SYNCS.PHASECHK.TRANS64.TRYWAIT P2, [R4+URZ], R5 ;  /* 0x00000005040075a7 */ /* 0x000ea4000804017f */
[----:B--2---:R-:W-:Y:S05]  /*9660*/  @!P2 BRA `(.L_x_10963) ;  /* 0x000002940054a947 */ /* 0x004fea0003800000 */
.L_x_10962:
[----:B------:R-:W-:Y:S05]  /*9670*/  BSYNC B0 ;  /* 0x0000000000007941 */ /* 0x000fea0003800000 */
.L_x_10961:
[----:B------:R-:W3:Y:S04]  /*9680*/  LD.E R15, desc[UR44][R2.64] ;  /* 0x0000002c020f7980 */ /* 0x000ee8000c101900 */
[----:B------:R-:W3:Y:S04]  /*9690*/  LDL.64 R6, [R1+0x118] ;  /* 0x0001180001067983 */ /* 0x000ee80000100a00 */
[----:B-1----:R-:W4:Y:S04]  /*96a0*/  LDL R0, [R1+0x90] ;  /* 0x0000900001007983 */ /* 0x002f280000100800 */
[----:B--2--5:R-:W2:Y:S04]  /*96b0*/  LDL.64 R4, [R1+0x110] ;  /* 0x0001100001047983 */ /* 0x024ea80000100a00 */
[----:B------:R-:W2:Y:S04]  /*96c0*/  LDL.64 R8, [R1+0x110] ;  /* 0x0001100001087983 */ /* 0x000ea80000100a00 */
[----:B------:R-:W2:Y:S04]  /*96d0*/  LDL.64 R10, [R1+0x110] ;  /* 0x00011000010a7983 */ /* 0x000ea80000100a00 */
[----:B------:R-:W2:Y:S01]  /*96e0*/  LDL.64 R12, [R1+0x110] ;  /* 0x00011000010c7983 */ /* 0x000ea20000100a00 */
[----:B------:R-:W-:Y:S05]  /*96f0*/  WARPSYNC.ALL ;  /* 0x0000000000007948 */ /* 0x000fea0003800000 */
[----:B------:R-:W-:Y:S01]  /*9700*/  WARPGROUP.ARRIVE ;  /* 0x00000000000079c5 */ /* 0x000fe20000000000 */
[----:B------:R-:W2:Y:S04]  /*9710*/  LDL.64 R16, [R1+0x110] ;  /* 0x0001100001107983 */ /* 0x000ea80000100a00 */
        /* <DEDUP_REMOVED lines=9> */
[----:B---3--:R-:W-:Y:S01]  /*97b0*/  IMAD R6, R15, 0xc00, R6 ;  /* 0x00000c000f067824 */ /* 0x008fe200078e0206 */
[----:B----4-:R-:W-:-:S04]  /*97c0*/  ISETP.NE.U32.AND P2, PT, R0, RZ, PT ;  /* 0x000000ff0000720c */ /* 0x010fc80003f45070 */
[----:B------:R-:W-:Y:S02]  /*97d0*/  R2UR UR6, R6 ;  /* 0x00000000060672ca */ /* 0x000fe400000e0000 */
[----:B------:R-:W-:Y:S02]  /*97e0*/  R2UR UR7, R7 ;  /* 0x00000000070772ca */ /* 0x000fe400000e0000 */
[----:B--2---:R-:W-:Y:S02]  /*97f0*/  R2UR UR4, R4 ;  /* 0x00000000040472ca */ /* 0x004fe400000e0000 */
[----:B------:R-:W-:-:S03]  /*9800*/  R2UR UR5, R5 ;  /* 0x00000000050572ca */ /* 0x000fc600000e0000 */
[----:B------:R-:W-:-:S10]  /*9810*/  VOTEU.ANY UP0, P2 ;  /* 0x00000000003f7886 */ /* 0x000fd40001000100 */
[----:B------:R-:W-:Y:S01]  /*9820*/  HGMMA.64x96x16.F32 R24, gdesc[UR4], R24, UP0, gsb0 ;  /* 0x01600000041879f0 */ /* 0x000fe2000b800818 */
[----:B------:R-:W-:Y:S02]  /*9830*/  VIADD R8, R8, 0x2 ;  /* 0x0000000208087836 */ /* 0x000fe40000000000 */
        /* <DEDUP_REMOVED lines=126> */
[----:B------:R-:W-:Y:S01]  /*a020*/  R2UR UR5, R17 ;  /* 0x00000000110572ca */ /* 0x000fe200000e0000 */
[----:B--2---:R-:W-:Y:S01]  /*a030*/  VIADD R8, R8, 0xc02 ;  /* 0x00000c0208087836 */ /* 0x004fe20000000000 */
[----:B------:R-:W-:Y:S02]  /*a040*/  WARPGROUP.DEPBAR.LE gsb0, 0x0 ;  /* 0x00008000000079c5 */ /* 0x000fe40000010000 */
[----:B------:R-:W-:-:S09]  /*a050*/  WARPGROUP.ARRIVE ;  /* 0x00000000000079c5 */ /* 0x000fd20000000000 */
[----:B------:R-:W-:Y:S01]  /*a060*/  HGMMA.64x96x16.F32 R24, gdesc[UR4], R24, gsb0 ;  /* 0x01600000041879f0 */ /* 0x000fe20008000818 */
[----:B------:R-:W-:Y:S02]  /*a070*/  VIADD R4, R6, 0x902 ;  /* 0x0000090206047836 */ /* 0x000fe40000000000 */
[----:B------:R-:W-:Y:S01]  /*a080*/  IMAD.MOV.U32 R5, RZ, RZ, R7 ;  /* 0x000000ffff057224 */ /* 0x000fe200078e0007 */
[----:B------:R-:W-:Y:S02]  /*a090*/  R2UR UR4, R8 ;  /* 0x00000000080472ca */ /* 0x000fe400000e0000 */
[----:B------:R-:W-:Y:S02]  /*a0a0*/  R2UR UR6, R4 ;  /* 0x00000000040672ca */ /* 0x000fe400000e0000 */
[----:B------:R-:W-:Y:S02]  /*a0b0*/  R2UR UR7, R5 ;  /* 0x00000000050772ca */ /* 0x000fe400000e0000 */
[----:B------:R-:W-:Y:S01]  /*a0c0*/  R2UR UR5, R9 ;  /* 0x00000000090572ca */ /* 0x000fe200000e0000 */
[----:B---3--:R-:W-:-:S02]  /*a0d0*/  VIADD R10, R10, 0xc04 ;  /* 0x00000c040a0a7836 */ /* 0x008fc40000000000 */
[----:B------:R-:W-:Y:S01]  /*a0e0*/  VIADD R4, R6, 0x904 ;  /* 0x0000090406047836 */ /* 0x000fe20000000000 */
[----:B------:R-:W-:Y:S02]  /*a0f0*/  WARPGROUP.DEPBAR.LE gsb0, 0x0 ;  /* 0x00008000000079c5 */ /* 0x000fe40000010000 */
[----:B------:R-:W-:-:S07]  /*a100*/  WARPGROUP.ARRIVE ;  /* 0x00000000000079c5 */ /* 0x000fce0000000000 */
[----:B------:R-:W-:Y:S01]  /*a110*/  HGMMA.64x96x16.F32 R24, gdesc[UR4], R24, gsb0 ;  /* 0x01600000041879f0 */ /* 0x000fe20008000818 */
[----:B------:R-:W-:Y:S01]  /*a120*/  IMAD.MOV.U32 R5, RZ, RZ, R7 ;  /* 0x000000ffff057224 */ /* 0x000fe200078e0007 */
[----:B------:R-:W-:Y:S02]  /*a130*/  R2UR UR6, R4 ;  /* 0x00000000040672ca */ /* 0x000fe400000e0000 */
[----:B------:R-:W-:Y:S02]  /*a140*/  R2UR UR4, R10 ;  /* 0x000000000a0472ca */ /* 0x000fe400000e0000 */
[----:B------:R-:W-:Y:S02]  /*a150*/  R2UR UR7, R5 ;  /* 0x00000000050772ca */ /* 0x000fe400000e0000 */
[----:B------:R-:W-:Y:S01]  /*a160*/  R2UR UR5, R11 ;  /* 0x000000000b0572ca */ /* 0x000fe200000e0000 */
[----:B----4-:R-:W-:Y:S02]  /*a170*/  VIADD R12, R12, 0xc06 ;  /* 0x00000c060c0c7836 */ /* 0x010fe40000000000 */
[----:B------:R-:W-:-:S02]  /*a180*/  VIADD R4, R6, 0x906 ;  /* 0x0000090606047836 */ /* 0x000fc40000000000 */
[----:B------:R-:W-:Y:S01]  /*a190*/  IMAD.MOV.U32 R5, RZ, RZ, R7 ;  /* 0x000000ffff057224 */ /* 0x000fe200078e0007 */
[----:B------:R-:W-:Y:S02]  /*a1a0*/  WARPGROUP.DEPBAR.LE gsb0, 0x0 ;  /* 0x00008000000079c5 */ /* 0x000fe40000010000 */
[----:B------:R-:W-:-:S06]  /*a1b0*/  WARPGROUP.ARRIVE ;  /* 0x00000000000079c5 */ /* 0x000fcc0000000000 */
[----:B------:R-:W-:Y:S01]  /*a1c0*/  HGMMA.64x96x16.F32 R24, gdesc[UR4], R24, gsb0 ;  /* 0x01600000041879f0 */ /* 0x000fe20008000818 */
[----:B------:R-:W-:Y:S02]  /*a1d0*/  R2UR UR4, R12 ;  /* 0x000000000c0472ca */ /* 0x000fe400000e0000 */
[----:B------:R-:W-:Y:S02]  /*a1e0*/  R2UR UR5, R13 ;  /* 0x000000000d0572ca */ /* 0x000fe400000e0000 */
[----:B------:R-:W-:Y:S02]  /*a1f0*/  R2UR UR6, R4 ;  /* 0x00000000040672ca */ /* 0x000fe400000e0000 */
[----:B------:R-:W-:Y:S01]  /*a200*/  R2UR UR7, R5 ;  /* 0x00000000050772ca */ /* 0x000fe200000e0000 */
[----:B------:R-:W-:Y:S04]  /*a210*/  STL [R1+0x90], R183 ;  /* 0x000090b701007387 */ /* 0x000fe80000100800 */
[----:B------:R-:W-:Y:S01]  /*a220*/  STL [R1+0x90], R183 ;  /* 0x000090b701007387 */ /* 0x000fe20000100800 */
[----:B------:R-:W-:-:S02]  /*a230*/  WARPGROUP.DEPBAR.LE gsb0, 0x0 ;  /* 0x00008000000079c5 */ /* 0x000fc40000010000 */
[----:B------:R-:W-:Y:S01]  /*a240*/  WARPGROUP.ARRIVE ;  /* 0x00000000000079c5 */ /* 0x000fe20000000000 */
[----:B------:R-:W2:Y:S05]  /*a250*/  @!P0 LDL.64 R4, [R1+0x30] ;  /* 0x0000300001048983 */ /* 0x000eaa0000100a00 */
[----:B------:R-:W-:Y:S01]  /*a260*/  HGMMA.64x96x16.F32 R24, gdesc[UR4], R24, gsb0 ;  /* 0x01600000041879f0 */ /* 0x000fe20008000818 */
        /* <DEDUP_REMOVED lines=16> */
[----:B------:R-:W3:Y:S01]  /*a370*/  @!P0 LD.E R0, desc[UR44][R2.64] ;  /* 0x0000002c02008980 */ /* 0x000ee2000c101900 */
[----:B--2---:R-:W-:-:S05]  /*a380*/  @!P0 MOV R5, R4 ;  /* 0x0000000400058202 */ /* 0x004fca0000000f00 */
[----:B---3--:R-:W-:-:S05]  /*a390*/  @!P0 IMAD R0, R0, 0x8, R5 ;  /* 0x0000000800008824 */ /* 0x008fca00078e0205 */
[----:B------:R-:W-:-:S04]  /*a3a0*/  @!P0 PRMT R0, RZ, 0x654, R0 ;  /* 0x00000654ff008816 */ /* 0x000fc80000000000 */
[----:B------:R2:W-:Y:S01]  /*a3b0*/  @!P0 SYNCS.ARRIVE.TRANS64.RED.A1T0 RZ, [R0+URZ], RZ ;  /* 0x000000ff00ff89a7 */ /* 0x0005e2000810043f */
[----:B------:R-:W2:Y:S04]  /*a3c0*/  LDL.64 R4, [R1+0x220] ;  /* 0x0002200001047983 */ /* 0x000ea80000100a00 */
[----:B------:R-:W3:Y:S04]  /*a3d0*/  LDL R174, [R1+0x240] ;  /* 0x0002400001ae7983 */ /* 0x000ee80000100800 */
[----:B------:R-:W4:Y:S04]  /*a3e0*/  LDL.64 R154, [R1+0x440] ;  /* 0x00044000019a7983 */ /* 0x000f280000100a00 */
        /* <DEDUP_REMOVED lines=58> */
[----:B------:R-:W4:Y:S01]  /*a790*/  LDL.64 R76, [R1+0x418] ;  /* 0x00041800014c7983 */ /* 0x000f220000100a00 */
[----:B--2---:R-:W-:-:S04]  /*a7a0*/  FMNMX.FTZ R0, R24, R4, !PT ;  /* 0x0000000418007209 */ /* 0x004fc80007810000 */
        /* <DEDUP_REMOVED lines=42> */
[----:B------:R-:W2:Y:S01]  /*aa50*/  SHFL.BFLY PT, R9, R6, 0x2, 0x1f ;  /* 0x0c401f0006097f89 */ /* 0x000ea200000e0000 */
[----:B------:R-:W-:-:S04]  /*aa60*/  FMNMX.FTZ R7, R63, R0, !PT ;  /* 0x000000003f077209 */ /* 0x000fc80007810000 */
[----:B------:R-:W-:-:S04]  /*aa70*/  FMNMX.FTZ R0, R66, R7, !PT ;  /* 0x0000000742007209 */ /* 0x000fc80007810000 */
[----:B------:R-:W-:-:S04]  /*aa80*/  FMNMX.FTZ R7, R67, R0, !PT ;  /* 0x0000000043077209 */ /* 0x000fc80007810000 */
[----:B------:R-:W-:-:S04]  /*aa90*/  FMNMX.FTZ R0, R70, R7, !PT ;  /* 0x0000000746007209 */ /* 0x000fc80007810000 */
[----:B------:R-:W-:-:S05]  /*aaa0*/  FMNMX.FTZ R7, R71, R0, !PT ;  /* 0x0000000047077209 */ /* 0x000fca0007810000 */
[----:B------:R0:W-:Y:S01]  /*aab0*/  STL.64 [R1+0x220], R6 ;  /* 0x0002200601007387 */ /* 0x0001e20000100a00 */
[----:B--2---:R-:W-:-:S03]  /*aac0*/  FMNMX.FTZ R0, R6, R9, !PT ;  /* 0x0000000906007209 */ /* 0x004fc60007810000 */
[----:B------:R-:W2:Y:S04]  /*aad0*/  LDL R153, [R1+0x224] ;  /* 0x0002240001997983 */ /* 0x000ea80000100800 */
[----:B------:R-:W1:Y:S04]  /*aae0*/  SHFL.BFLY PT, R9, R0, 0x1, 0x1f ;  /* 0x0c201f0000097f89 */ /* 0x000e6800000e0000 */
[----:B0-----:R-:W4:Y:S01]  /*aaf0*/  LDL.64 R6, [R1+0x290] ;  /* 0x0002900001067983 */ /* 0x001f220000100a00 */
[----:B-1----:R-:W-:-:S03]  /*ab00*/  FMNMX.FTZ R10, R0, R9, !PT ;  /* 0x00000009000a7209 */ /* 0x002fc60007810000 */
[----:B------:R-:W4:Y:S04]  /*ab10*/  LDL.64 R8, [R1+0x280] ;  /* 0x0002800001087983 */ /* 0x000f280000100a00 */
[----:B------:R0:W-:Y:S04]  /*ab20*/  STL [R1+0x220], R10 ;  /* 0x0002200a01007387 */ /* 0x0001e80000100800 */
[----:B------:R-:W3:Y:S04]  /*ab30*/  LDL R159, [R1+0x220] ;  /* 0x00022000019f7983 */ /* 0x000ee80000100800 */
[----:B0-----:R-:W4:Y:S01]  /*ab40*/  LDL.64 R10, [R1+0x2e0] ;  /* 0x0002e000010a7983 */ /* 0x001f220000100a00 */
[----:B------:R0:W-:Y:S06]  /*ab50*/  BAR.SYNC.DEFER_BLOCKING R237, 0x100 ;  /* 0x000400ed0000751d */ /* 0x0001ec0000010000 */
[----:B--2---:R-:W1:Y:S02]  /*ab60*/  SHFL.BFLY PT, R0, R153, 0x2, 0x1f ;  /* 0x0c401f0099007f89 */ /* 0x004e6400000e0000 */
[----:B-1----:R-:W-:-:S05]  /*ab70*/  FMNMX.FTZ R0, R0, R153, !PT ;  /* 0x0000009900007209 */ /* 0x002fca0007810000 */
[----:B------:R-:W1:Y:S01]  /*ab80*/  SHFL.BFLY PT, R75, R0, 0x1, 0x1f ;  /* 0x0c201f00004b7f89 */ /* 0x000e6200000e0000 */
[----:B---3--:R-:W-:-:S04]  /*ab90*/  FADD.FTZ R15, R4, -R159 ;  /* 0x8000009f040f7221 */ /* 0x008fc80000010000 */
[----:B------:R-:W-:-:S04]  /*aba0*/  FMUL.FTZ R15, R15, R174 ;  /* 0x000000ae0f0f7220 */ /* 0x000fc80000410000 */
[----:B------:R-:W4:Y:S01]  /*abb0*/  MUFU.EX2 R158, R15 ;  /* 0x0000000f009e7308 */ /* 0x000f220000000800 */
[----:B------:R-:W-:Y:S01]  /*abc0*/  FMUL.FTZ R159, R174, R159 ;  /* 0x0000009fae9f7220 */ /* 0x000fe20000410000 */
[----:B-1----:R-:W-:-:S03]  /*abd0*/  FMNMX.FTZ R75, R0, R75, !PT ;  /* 0x0000004b004b7209 */ /* 0x002fc60007810000 */
[-CC-:B------:R-:W-:Y:S01]  /*abe0*/  FFMA.FTZ R73, R24, R174.reuse, -R159.reuse ;  /* 0x000000ae18497223 */ /* 0x180fe2000001089f */
[----:B------:R-:W-:Y:S01]  /*abf0*/  FFMA.FTZ R152, R25, R174, -R159 ;  /* 0x000000ae19987223 */ /* 0x000fe2000001089f */
[----:B------:R-:W-:Y:S02]  /*ac00*/  FADD.FTZ R153, R5, -R75 ;  /* 0x8000004b05997221 */ /* 0x000fe40000010000 */
[----:B------:R-:W2:Y:S01]  /*ac10*/  LDL.64 R4, [R1+0x438] ;  /* 0x0004380001047983 */ /* 0x000ea20000100a00 */
[C---:B----4-:R-:W-:Y:S01]  /*ac20*/  FMUL.FTZ R25, R158.reuse, R155 ;  /* 0x0000009b9e197220 */ /* 0x050fe20000410000 */
[----:B------:R-:W-:Y:S01]  /*ac30*/  FMUL.FTZ R24, R158, R154 ;  /* 0x0000009a9e187220 */ /* 0x000fe20000410000 */
[-CC-:B------:R-:W-:Y:S01]  /*ac40*/  FFMA.FTZ R32, R32, R174.reuse, -R159.reuse ;  /* 0x000000ae20207223 */ /* 0x180fe2000001089f */
[-CC-:B------:R-:W-:Y:S01]  /*ac50*/  FFMA.FTZ R33, R33, R174.reuse, -R159.reuse ;  /* 0x000000ae21217223 */ /* 0x180fe2000001089f */
[----:B------:R-:W-:Y:S01]  /*ac60*/  FMUL.FTZ R160, R174, R153 ;  /* 0x00000099aea07220 */ /* 0x000fe20000410000 */
[----:B------:R-:W-:Y:S01]  /*ac70*/  FFMA.FTZ R153, R44, R174, -R159 ;  /* 0x000000ae2c997223 */ /* 0x000fe2000001089f */
[----:B------:R1:W-:Y:S01]  /*ac80*/  STL.64 [R1+0x440], R24 ;  /* 0x0004401801007387 */ /* 0x0003e20000100a00 */
[----:B------:R-:W-:-:S02]  /*ac90*/  FMUL.FTZ R44, R158, R8 ;  /* 0x000000089e2c7220 */ /* 0x000fc40000410000 */
[----:B------:R3:W-:Y:S01]  /*aca0*/  MUFU.EX2 R8, R32 ;  /* 0x0000002000087308 */ /* 0x0007e20000000800 */
[C---:B-1----:R-:W-:Y:S01]  /*acb0*/  FMUL.FTZ R25, R158.reuse, R7 ;  /* 0x000000079e197220 */ /* 0x042fe20000410000 */
[----:B---3--:R-:W-:-:S06]  /*acc0*/  FMUL.FTZ R32, R158, R12 ;  /* 0x0000000c9e207220 */ /* 0x008fcc0000410000 */
[----:B------:R1:W-:Y:S02]  /*acd0*/  MUFU.EX2 R7, R33 ;  /* 0x0000002100077308 */ /* 0x0003e40000000800 */
[C---:B-1----:R-:W-:Y:S02]  /*ace0*/  FMUL.FTZ R33, R158.reuse, R13 ;  /* 0x0000000d9e217220 */ /* 0x042fe40000410000 */
[----:B------:R-:W3:Y:S04]  /*acf0*/  LDL.64 R12, [R1+0x230] ;  /* 0x00023000010c7983 */ /* 0x000ee80000100a00 */
[----:B------:R-:W1:Y:S01]  /*ad00*/  MUFU.EX2 R160, R160 ;  /* 0x000000a000a07308 */ /* 0x000e620000000800 */
[C---:B------:R-:W-:Y:S01]  /*ad10*/  FMUL.FTZ R201, R158.reuse, R201 ;  /* 0x000000c99ec97220 */ /* 0x040fe20000410000 */
        /* <DEDUP_REMOVED lines=8> */
[----:B------:R-:W-:Y:S01]  /*ada0*/  FMUL.FTZ R130, R158, R130 ;  /* 0x000000829e827220 */ /* 0x000fe20000410000 */
[----:B------:R-:W-:Y:S01]  /*adb0*/  STL.64 [R1+0x260], R200 ;  /* 0x000260c801007387 */ /* 0x000fe20000100a00 */
[C---:B-1----:R-:W-:Y:S01]  /*adc0*/  FMUL.FTZ R133, R160.reuse, R133 ;  /* 0x00000085a0857220 */ /* 0x042fe20000410000 */
        /* <DEDUP_REMOVED lines=27> */
[----:B------:R-:W-:Y:S04]  /*af80*/  STL.64 [R1+0x270], R198 ;  /* 0x000270c601007387 */ /* 0x000fe80000100a00 */
        /* <DEDUP_REMOVED lines=10> */
[----:B------:R1:W-:Y:S04]  /*b030*/  STL.64 [R1+0x308], R118 ;  /* 0x0003087601007387 */ /* 0x0003e80000100a00 */
[----:B------:R-:W-:Y:S04]  /*b040*/  STL.64 [R1+0x318], R100 ;  /* 0x0003186401007387 */ /* 0x000fe80000100a00 */
[----:B------:R-:W-:Y:S04]  /*b050*/  STL.64 [R1+0x328], R102 ;  /* 0x0003286601007387 */ /* 0x000fe80000100a00 */
[----:B------:R-:W-:Y:S04]  /*b060*/  STL.64 [R1+0x378], R98 ;  /* 0x0003786201007387 */ /* 0x000fe80000100a00 */
[----:B------:R4:W-:Y:S04]  /*b070*/  STL.64 [R1+0x388], R96 ;  /* 0x0003886001007387 */ /* 0x0009e80000100a00 */
[----:B------:R-:W-:Y:S04]  /*b080*/  STL.64 [R1+0x3d8], R84 ;  /* 0x0003d85401007387 */ /* 0x000fe80000100a00 */
[----:B------:R-:W-:Y:S04]  /*b090*/  STL.64 [R1+0x3e8], R86 ;  /* 0x0003e85601007387 */ /* 0x000fe80000100a00 */
[----:B-1----:R-:W3:Y:S04]  /*b0a0*/  LDL R119, [R1+0x260] ;  /* 0x0002600001777983 */ /* 0x002ee80000100800 */
[----:B------:R-:W3:Y:S04]  /*b0b0*/  LDL R121, [R1+0x264] ;  /* 0x0002640001797983 */ /* 0x000ee80000100800 */
[----:B------:R-:W3:Y:S04]  /*b0c0*/  LDL R123, [R1+0x268] ;  /* 0x00026800017b7983 */ /* 0x000ee80000100800 */
[----:B------:R-:W3:Y:S04]  /*b0d0*/  LDL R125, [R1+0x26c] ;  /* 0x00026c00017d7983 */ /* 0x000ee80000100800 */
[----:B------:R-:W3:Y:S04]  /*b0e0*/  LDL R127, [R1+0x270] ;  /* 0x00027000017f7983 */ /* 0x000ee80000100800 */
[----:B------:R-:W3:Y:S04]  /*b0f0*/  LDL R129, [R1+0x274] ;  /* 0x0002740001817983 */ /* 0x000ee80000100800 */
[----:B------:R-:W3:Y:S04]  /*b100*/  LDL R131, [R1+0x278] ;  /* 0x0002780001837983 */ /* 0x000ee80000100800 */
[----:B------:R-:W3:Y:S04]  /*b110*/  LDL R133, [R1+0x27c] ;  /* 0x00027c0001857983 */ /* 0x000ee80000100800 */
[----:B----4-:R-:W4:Y:S04]  /*b120*/  LDL R97, [R1+0x2bc] ;  /* 0x0002bc0001617983 */ /* 0x010f280000100800 */
[----:B------:R-:W4:Y:S04]  /*b130*/  LDL R99, [R1+0x2c0] ;  /* 0x0002c00001637983 */ /* 0x000f280000100800 */
[----:B------:R-:W4:Y:S04]  /*b140*/  LDL R101, [R1+0x2c4] ;  /* 0x0002c40001657983 */ /* 0x000f280000100800 */
[----:B------:R-:W4:Y:S04]  /*b150*/  LDL R103, [R1+0x2c8] ;  /* 0x0002c80001677983 */ /* 0x000f280000100800 */
[----:B------:R-:W4:Y:S04]  /*b160*/  LDL R102, [R1+0x3d8] ;  /* 0x0003d80001667983 */ /* 0x000f280000100800 */
[----:B------:R-:W4:Y:S04]  /*b170*/  LDL R96, [R1+0x3e4] ;  /* 0x0003e40001607983 */ /* 0x000f280000100800 */
[----:B------:R-:W4:Y:S04]  /*b180*/  LDL R98, [R1+0x3e8] ;  /* 0x0003e80001627983 */ /* 0x000f280000100800 */
[----:B------:R-:W4:Y:S01]  /*b190*/  LDL R100, [R1+0x3ec] ;  /* 0x0003ec0001647983 */ /* 0x000f220000100800 */
[C---:B------:R-:W-:Y:S01]  /*b1a0*/  FMUL.FTZ R189, R158.reuse, R189 ;  /* 0x000000bd9ebd7220 */ /* 0x040fe20000410000 */
[----:B------:R-:W-:Y:S01]  /*b1b0*/  FMUL.FTZ R188, R158, R188 ;  /* 0x000000bc9ebc7220 */ /* 0x000fe20000410000 */
[--C-:B------:R-:W-:Y:S01]  /*b1c0*/  FFMA.FTZ R28, R28, R174, -R159.reuse ;  /* 0x000000ae1c1c7223 */ /* 0x100fe2000001089f */
[C---:B------:R-:W-:Y:S01]  /*b1d0*/  FMUL.FTZ R157, R158.reuse, R157 ;  /* 0x0000009d9e9d7220 */ /* 0x040fe20000410000 */
[C---:B------:R-:W-:Y:S01]  /*b1e0*/  FMUL.FTZ R156, R158.reuse, R156 ;  /* 0x0000009c9e9c7220 */ /* 0x040fe20000410000 */
[----:B------:R-:W-:Y:S01]  /*b1f0*/  FFMA.FTZ R72, R29, R174, -R159 ;  /* 0x000000ae1d487223 */ /* 0x000fe2000001089f */
[----:B------:R1:W-:Y:S01]  /*b200*/  STL.64 [R1+0x2d0], R188 ;  /* 0x0002d0bc01007387 */ /* 0x0003e20000100a00 */
[----:B------:R0:W-:Y:S03]  /*b210*/  MUFU.EX2 R29, R28 ;  /* 0x0000001c001d7308 */ /* 0x0001e60000000800 */
[----:B------:R0:W-:Y:S05]  /*b220*/  STL.64 [R1+0x3c0], R156 ;  /* 0x0003c09c01007387 */ /* 0x0001ea0000100a00 */
[----:B------:R-:W-:Y:S01]  /*b230*/  MUFU.EX2 R73, R73 ;  /* 0x0000004900497308 */ /* 0x000fe20000000800 */
[----:B------:R-:W-:-:S07]  /*b240*/  FMUL.FTZ R24, R158, R6 ;  /* 0x000000069e187220 */ /* 0x000fce0000410000 */
[----:B------:R-:W-:Y:S01]  /*b250*/  MUFU.EX2 R152, R152 ;  /* 0x0000009800987308 */ /* 0x000fe20000000800 */
[----:B-1----:R-:W-:Y:S01]  /*b260*/  FMUL.FTZ R189, R75, R174 ;  /* 0x000000ae4bbd7220 */ /* 0x002fe20000410000 */
[C---:B------:R-:W-:Y:S01]  /*b270*/  FMUL.FTZ R173, R158.reuse, R173 ;  /* 0x000000ad9ead7220 */ /* 0x040fe20000410000 */
[----:B------:R-:W-:Y:S01]  /*b280*/  FMUL.FTZ R172, R158, R172 ;  /* 0x000000ac9eac7220 */ /* 0x000fe20000410000 */
[-C--:B------:R-:W-:Y:S01]  /*b290*/  FFMA.FTZ R74, R45, R174.reuse, -R159 ;  /* 0x000000ae2d4a7223 */ /* 0x080fe2000001089f */
[-C--:B0-----:R-:W-:Y:S01]  /*b2a0*/  FFMA.FTZ R28, R26, R174.reuse, -R189 ;  /* 0x000000ae1a1c7223 */ /* 0x081fe200000108bd */
[-C--:B------:R-:W-:Y:S01]  /*b2b0*/  FFMA.FTZ R0, R61, R174.reuse, -R159 ;  /* 0x000000ae3d007223 */ /* 0x080fe2000001089f */
[----:B------:R-:W-:Y:S01]  /*b2c0*/  FMUL.FTZ R17, R160, R17 ;  /* 0x00000011a0117220 */ /* 0x000fe20000410000 */
[----:B------:R0:W-:Y:S01]  /*b2d0*/  MUFU.EX2 R157, R153 ;  /* 0x00000099009d7308 */ /* 0x0001e20000000800 */
[----:B------:R-:W-:Y:S01]  /*b2e0*/  FFMA.FTZ R155, R30, R174, -R189 ;  /* 0x000000ae1e9b7223 */ /* 0x000fe200000108bd */
[----:B------:R-:W-:Y:S01]  /*b2f0*/  FMUL.FTZ R16, R160, R16 ;  /* 0x00000010a0107220 */ /* 0x000fe20000410000 */
[--C-:B------:R-:W-:Y:S01]  /*b300*/  FFMA.FTZ R36, R36, R174, -R159.reuse ;  /* 0x000000ae24247223 */ /* 0x100fe2000001089f */
[C---:B------:R-:W-:Y:S01]  /*b310*/  FMUL.FTZ R171, R158.reuse, R171 ;  /* 0x000000ab9eab7220 */ /* 0x040fe20000410000 */
[----:B------:R-:W-:Y:S01]  /*b320*/  FMUL.FTZ R170, R158, R170 ;  /* 0x000000aa9eaa7220 */ /* 0x000fe20000410000 */
[-CC-:B------:R-:W-:Y:S01]  /*b330*/  FFMA.FTZ R37, R37, R174.reuse, -R159.reuse ;  /* 0x000000ae25257223 */ /* 0x180fe2000001089f */
[-CC-:B------:R-:W-:Y:S01]  /*b340*/  FFMA.FTZ R15, R57, R174.reuse, -R159.reuse ;  /* 0x000000ae390f7223 */ /* 0x180fe2000001089f */
[-C--:B------:R-:W-:Y:S01]  /*b350*/  FFMA.FTZ R40, R40, R174.reuse, -R159 ;  /* 0x000000ae28287223 */ /* 0x080fe2000001089f */
[-CC-:B0-----:R-:W-:Y:S01]  /*b360*/  FFMA.FTZ R153, R27, R174.reuse, -R189.reuse ;  /* 0x000000ae1b997223 */ /* 0x181fe200000108bd */
[----:B------:R-:W3:Y:S01]  /*b370*/  MUFU.EX2 R28, R28 ;  /* 0x0000001c001c7308 */ /* 0x000ee20000000800 */
[-CC-:B------:R-:W-:Y:S01]  /*b380*/  FFMA.FTZ R30, R31, R174.reuse, -R189.reuse ;  /* 0x000000ae1f1e7223 */ /* 0x180fe200000108bd */
[-C--:B------:R-:W-:Y:S01]  /*b390*/  FFMA.FTZ R6, R34, R174.reuse, -R189 ;  /* 0x000000ae22067223 */ /* 0x080fe200000108bd */
[--C-:B------:R-:W-:Y:S01]  /*b3a0*/  FFMA.FTZ R41, R41, R174, -R159.reuse ;  /* 0x000000ae29297223 */ /* 0x100fe2000001089f */
[C---:B------:R-:W-:Y:S01]  /*b3b0*/  FMUL.FTZ R167, R158.reuse, R167 ;  /* 0x000000a79ea77220 */ /* 0x040fe20000410000 */
[----:B------:R-:W-:Y:S01]  /*b3c0*/  FMUL.FTZ R166, R158, R166 ;  /* 0x000000a69ea67220 */ /* 0x000fe20000410000 */
[-CC-:B------:R-:W-:Y:S01]  /*b3d0*/  FFMA.FTZ R48, R48, R174.reuse, -R159.reuse ;  /* 0x000000ae30307223 */ /* 0x180fe2000001089f */
[-CC-:B------:R-:W-:Y:S01]  /*b3e0*/  FFMA.FTZ R49, R49, R174.reuse, -R159.reuse ;  /* 0x000000ae31317223 */ /* 0x180fe2000001089f */
[----:B------:R-:W0:Y:S01]  /*b3f0*/  MUFU.EX2 R153, R153 ;  /* 0x0000009900997308 */ /* 0x000e220000000800 */
[----:B------:R-:W-:Y:S01]  /*b400*/  FFMA.FTZ R52, R52, R174, -R159 ;  /* 0x000000ae34347223 */ /* 0x000fe2000001089f */
[C---:B--2---:R-:W-:Y:S01]  /*b410*/  FMUL.FTZ R5, R160.reuse, R5 ;  /* 0x00000005a0057220 */ /* 0x044fe20000410000 */
[----:B------:R-:W-:-:S05]  /*b420*/  FMUL.FTZ R4, R160, R4 ;  /* 0x00000004a0047220 */ /* 0x000fca0000410000 */
[----:B------:R-:W1:Y:S01]  /*b430*/  MUFU.EX2 R155, R155 ;  /* 0x0000009b009b7308 */ /* 0x000e620000000800 */
[-CC-:B------:R-:W-:Y:S01]  /*b440*/  FFMA.FTZ R53, R53, R174.reuse, -R159.reuse ;  /* 0x000000ae35357223 */ /* 0x180fe2000001089f */
[-CC-:B------:R-:W-:Y:S01]  /*b450*/  FFMA.FTZ R56, R56, R174.reuse, -R159.reuse ;  /* 0x000000ae38387223 */ /* 0x180fe2000001089f */
[-CC-:B------:R-:W-:Y:S01]  /*b460*/  FFMA.FTZ R60, R60, R174.reuse, -R159.reuse ;  /* 0x000000ae3c3c7223 */ /* 0x180fe2000001089f */
[----:B------:R2:W-:Y:S04]  /*b470*/  STL.64 [R1+0x438], R4 ;  /* 0x0004380401007387 */ /* 0x0005e80000100a00 */
[----:B------:R-:W1:Y:S01]  /*b480*/  MUFU.EX2 R30, R30 ;  /* 0x0000001e001e7308 */ /* 0x000e620000000800 */
[----:B------:R-:W-:Y:S01]  /*b490*/  FMUL.FTZ R45, R158, R9 ;  /* 0x000000099e2d7220 */ /* 0x000fe20000410000 */
[-CC-:B------:R-:W-:Y:S01]  /*b4a0*/  FFMA.FTZ R179, R64, R174.reuse, -R159.reuse ;  /* 0x000000ae40b37223 */ /* 0x180fe2000001089f */
[-CC-:B------:R-:W-:Y:S01]  /*b4b0*/  FFMA.FTZ R178, R65, R174.reuse, -R159.reuse ;  /* 0x000000ae41b27223 */ /* 0x180fe2000001089f */
[-CC-:B------:R-:W-:Y:S01]  /*b4c0*/  FFMA.FTZ R181, R68, R174.reuse, -R159.reuse ;  /* 0x000000ae44b57223 */ /* 0x180fe2000001089f */
[----:B------:R-:W-:Y:S01]  /*b4d0*/  FFMA.FTZ R180, R69, R174, -R159 ;  /* 0x000000ae45b47223 */ /* 0x000fe2000001089f */
[C---:B------:R-:W-:Y:S01]  /*b4e0*/  FMUL.FTZ R169, R158.reuse, R169 ;  /* 0x000000a99ea97220 */ /* 0x040fe20000410000 */
[----:B------:R-:W-:Y:S01]  /*b4f0*/  FMUL.FTZ R168, R158, R168 ;  /* 0x000000a89ea87220 */ /* 0x000fe20000410000 */
[----:B------:R-:W1:Y:S01]  /*b500*/  MUFU.EX2 R154, R72 ;  /* 0x00000048009a7308 */ /* 0x000e620000000800 */
[-CC-:B--2---:R-:W-:Y:S01]  /*b510*/  FFMA.FTZ R4, R35, R174.reuse, -R189.reuse ;  /* 0x000000ae23047223 */ /* 0x184fe200000108bd */
[----:B------:R-:W-:Y:S01]  /*b520*/  FFMA.FTZ R5, R38, R174, -R189 ;  /* 0x000000ae26057223 */ /* 0x000fe200000108bd */
[----:B------:R-:W-:Y:S01]  /*b530*/  STL.64 [R1+0x2f0], R172 ;  /* 0x0002f0ac01007387 */ /* 0x000fe20000100a00 */
[C---:B------:R-:W-:Y:S01]  /*b540*/  FMUL.FTZ R165, R158.reuse, R165 ;  /* 0x000000a59ea57220 */ /* 0x040fe20000410000 */
[C---:B------:R-:W-:Y:S01]  /*b550*/  FMUL.FTZ R164, R158.reuse, R164 ;  /* 0x000000a49ea47220 */ /* 0x040fe20000410000 */
[C---:B------:R-:W-:Y:S01]  /*b560*/  FMUL.FTZ R203, R158.reuse, R203 ;  /* 0x000000cb9ecb7220 */ /* 0x040fe20000410000 */
[C---:B------:R-:W-:Y:S01]  /*b570*/  FMUL.FTZ R202, R158.reuse, R202 ;  /* 0x000000ca9eca7220 */ /* 0x040fe20000410000 */
[----:B------:R-:W2:Y:S01]  /*b580*/  MUFU.EX2 R6, R6 ;  /* 0x0000000600067308 */ /* 0x000ea20000000800 */
[----:B------:R1:W-:Y:S01]  /*b590*/  STL.64 [R1+0x280], R44 ;  /* 0x0002802c01007387 */ /* 0x0003e20000100a00 */
[C---:B------:R-:W-:Y:S01]  /*b5a0*/  FMUL.FTZ R197, R158.reuse, R197 ;  /* 0x000000c59ec57220 */ /* 0x040fe20000410000 */
[C---:B------:R-:W-:Y:S01]  /*b5b0*/  FMUL.FTZ R196, R158.reuse, R196 ;  /* 0x000000c49ec47220 */ /* 0x040fe20000410000 */
[C---:B------:R-:W-:Y:S01]  /*b5c0*/  FMUL.FTZ R195, R158.reuse, R195 ;  /* 0x000000c39ec37220 */ /* 0x040fe20000410000 */
[C---:B------:R-:W-:Y:S01]  /*b5d0*/  FMUL.FTZ R194, R158.reuse, R194 ;  /* 0x000000c29ec27220 */ /* 0x040fe20000410000 */
[C---:B------:R-:W-:Y:S01]  /*b5e0*/  FMUL.FTZ R177, R158.reuse, R177 ;  /* 0x000000b19eb17220 */ /* 0x040fe20000410000 */
[C---:B------:R-:W-:Y:S01]  /*b5f0*/  FMUL.FTZ R176, R158.reuse, R176 ;  /* 0x000000b09eb07220 */ /* 0x040fe20000410000 */
[----:B---3--:R-:W-:Y:S01]  /*b600*/  FFMA.FTZ R26, R13, R160, R28 ;  /* 0x000000a00d1a7223 */ /* 0x008fe2000001001c */
[----:B------:R-:W-:Y:S01]  /*b610*/  FFMA.FTZ R13, R158, R12, R73 ;  /* 0x0000000c9e0d7223 */ /* 0x000fe20000010049 */
[----:B------:R-:W3:Y:S01]  /*b620*/  MUFU.EX2 R4, R4 ;  /* 0x0000000400047308 */ /* 0x000ee20000000800 */
[----:B------:R2:W-:Y:S01]  /*b630*/  STL.64 [R1+0x428], R16 ;  /* 0x0004281001007387 */ /* 0x0005e20000100a00 */
[----:B0-----:R-:W-:Y:S01]  /*b640*/  FADD.FTZ R26, R153, R26 ;  /* 0x0000001a991a7221 */ /* 0x001fe20000010000 */
[----:B------:R-:W-:Y:S01]  /*b650*/  FADD.FTZ R12, R152, R13 ;  /* 0x0000000d980c7221 */ /* 0x000fe20000010000 */
[----:B-1----:R-:W-:Y:S01]  /*b660*/  FMUL.FTZ R44, R158, R10 ;  /* 0x0000000a9e2c7220 */ /* 0x002fe20000410000 */
[----:B------:R-:W-:Y:S03]  /*b670*/  STL.64 [R1+0x370], R170 ;  /* 0x000370aa01007387 */ /* 0x000fe60000100a00 */
[----:B------:R0:W-:Y:S01]  /*b680*/  MUFU.EX2 R172, R0 ;  /* 0x0000000000ac7308 */ /* 0x0001e20000000800 */
[----:B------:R-:W-:Y:S01]  /*b690*/  FADD.FTZ R27, R155, R26 ;  /* 0x0000001a9b1b7221 */ /* 0x000fe20000010000 */
[----:B------:R-:W-:Y:S01]  /*b6a0*/  FADD.FTZ R13, R29, R12 ;  /* 0x0000000c1d0d7221 */ /* 0x000fe20000010000 */
[----:B------:R1:W-:Y:S01]  /*b6b0*/  STL.64 [R1+0x290], R24 ;  /* 0x0002901801007387 */ /* 0x0003e20000100a00 */
[----:B--2---:R-:W-:Y:S01]  /*b6c0*/  FFMA.FTZ R17, R42, R174, -R189 ;  /* 0x000000ae2a117223 */ /* 0x004fe200000108bd */
[C---:B------:R-:W-:Y:S01]  /*b6d0*/  FMUL.FTZ R185, R158.reuse, R185 ;  /* 0x000000b99eb97220 */ /* 0x040fe20000410000 */
[----:B------:R-:W-:-:S02]  /*b6e0*/  FMUL.FTZ R184, R158, R184 ;  /* 0x000000b89eb87220 */ /* 0x000fc40000410000 */
[----:B------:R-:W2:Y:S01]  /*b6f0*/  MUFU.EX2 R5, R5 ;  /* 0x0000000500057308 */ /* 0x000ea20000000800 */
[----:B0-----:R-:W-:Y:S01]  /*b700*/  FFMA.FTZ R0, R39, R174, -R189 ;  /* 0x000000ae27007223 */ /* 0x001fe200000108bd */
[----:B------:R-:W-:Y:S01]  /*b710*/  FADD.FTZ R27, R30, R27 ;  /* 0x0000001b1e1b7221 */ /* 0x000fe20000010000 */
[----:B------:R-:W-:Y:S01]  /*b720*/  FADD.FTZ R13, R154, R13 ;  /* 0x0000000d9a0d7221 */ /* 0x000fe20000010000 */
[C---:B------:R-:W-:Y:S01]  /*b730*/  FMUL.FTZ R187, R158.reuse, R187 ;  /* 0x000000bb9ebb7220 */ /* 0x040fe20000410000 */
[C---:B------:R-:W-:Y:S01]  /*b740*/  FMUL.FTZ R186, R158.reuse, R186 ;  /* 0x000000ba9eba7220 */ /* 0x040fe20000410000 */
[C---:B------:R-:W-:Y:S01]  /*b750*/  FMUL.FTZ R163, R158.reuse, R163 ;  /* 0x000000a39ea37220 */ /* 0x040fe20000410000 */
[C---:B------:R-:W-:Y:S01]  /*b760*/  FMUL.FTZ R162, R158.reuse, R162 ;  /* 0x000000a29ea27220 */ /* 0x040fe20000410000 */
[----:B------:R-:W0:Y:S01]  /*b770*/  MUFU.EX2 R10, R36 ;  /* 0x00000024000a7308 */ /* 0x000e220000000800 */
[----:B-1----:R-:W-:Y:S01]  /*b780*/  FMUL.FTZ R25, R158, R21 ;  /* 0x000000159e197220 */ /* 0x002fe20000410000 */
[----:B------:R-:W-:Y:S01]  /*b790*/  FADD.FTZ R27, R6, R27 ;  /* 0x0000001b061b7221 */ /* 0x000fe20000010000 */
[----:B------:R-:W-:Y:S01]  /*b7a0*/  FFMA.FTZ R16, R46, R174, -R189 ;  /* 0x000000ae2e107223 */ /* 0x000fe200000108bd */
[C---:B------:R-:W-:Y:S01]  /*b7b0*/  FMUL.FTZ R147, R158.reuse, R147 ;  /* 0x000000939e937220 */ /* 0x040fe20000410000 */
[C---:B------:R-:W-:Y:S01]  /*b7c0*/  FMUL.FTZ R146, R158.reuse, R146 ;  /* 0x000000929e927220 */ /* 0x040fe20000410000 */
[C---:B------:R-:W-:Y:S01]  /*b7d0*/  FMUL.FTZ R149, R158.reuse, R149 ;  /* 0x000000959e957220 */ /* 0x040fe20000410000 */
[----:B------:R-:W-:Y:S01]  /*b7e0*/  FMUL.FTZ R148, R158, R148 ;  /* 0x000000949e947220 */ /* 0x000fe20000410000 */
[----:B------:R-:W1:Y:S01]  /*b7f0*/  MUFU.EX2 R0, R0 ;  /* 0x0000000000007308 */ /* 0x000e620000000800 */
[----:B------:R-:W-:Y:S01]  /*b800*/  FADD.FTZ R12, R8, R13 ;  /* 0x0000000d080c7221 */ /* 0x000fe20000010000 */
[C---:B------:R-:W-:Y:S01]  /*b810*/  FMUL.FTZ R151, R158.reuse, R151 ;  /* 0x000000979e977220 */ /* 0x040fe20000410000 */
[C---:B------:R-:W-:Y:S01]  /*b820*/  FMUL.FTZ R150, R158.reuse, R150 ;  /* 0x000000969e967220 */ /* 0x040fe20000410000 */
[C---:B------:R-:W-:Y:S01]  /*b830*/  FMUL.FTZ R143, R158.reuse, R143 ;  /* 0x0000008f9e8f7220 */ /* 0x040fe20000410000 */
[C---:B------:R-:W-:Y:S01]  /*b840*/  FMUL.FTZ R142, R158.reuse, R142 ;  /* 0x0000008e9e8e7220 */ /* 0x040fe20000410000 */
[C---:B------:R-:W-:Y:S01]  /*b850*/  FMUL.FTZ R145, R158.reuse, R145 ;  /* 0x000000919e917220 */ /* 0x040fe20000410000 */
[C---:B------:R-:W-:Y:S01]  /*b860*/  FMUL.FTZ R144, R158.reuse, R144 ;  /* 0x000000909e907220 */ /* 0x040fe20000410000 */
[----:B------:R-:W1:Y:S01]  /*b870*/  MUFU.EX2 R9, R37 ;  /* 0x0000002500097308 */ /* 0x000e620000000800 */
[C---:B------:R-:W-:Y:S01]  /*b880*/  FMUL.FTZ R24, R158.reuse, R20 ;  /* 0x000000149e187220 */ /* 0x040fe20000410000 */
[----:B------:R-:W-:Y:S01]  /*b890*/  FMUL.FTZ R45, R158, R11 ;  /* 0x0000000b9e2d7220 */ /* 0x000fe20000410000 */
[-CC-:B------:R-:W-:Y:S01]  /*b8a0*/  FFMA.FTZ R161, R50, R174.reuse, -R189.reuse ;  /* 0x000000ae32a17223 */ /* 0x180fe200000108bd */
[-C--:B------:R-:W-:Y:S01]  /*b8b0*/  FFMA.FTZ R159, R51, R174.reuse, -R189 ;  /* 0x000000ae339f7223 */ /* 0x080fe200000108bd */
[----:B------:R1:W-:Y:S03]  /*b8c0*/  STL.64 [R1+0x350], R166 ;  /* 0x000350a601007387 */ /* 0x0003e60000100a00 */
[----:B------:R2:W-:Y:S01]  /*b8d0*/  MUFU.EX2 R170, R15 ;  /* 0x0000000f00aa7308 */ /* 0x0005e20000000800 */
[----:B---3--:R-:W-:Y:S01]  /*b8e0*/  FADD.FTZ R26, R4, R27 ;  /* 0x0000001b041a7221 */ /* 0x008fe20000010000 */
[--C-:B------:R-:W-:Y:S01]  /*b8f0*/  FFMA.FTZ R11, R47, R174, -R189.reuse ;  /* 0x000000ae2f0b7223 */ /* 0x100fe200000108bd */
[C---:B------:R-:W-:Y:S01]  /*b900*/  FMUL.FTZ R139, R158.reuse, R139 ;  /* 0x0000008b9e8b7220 */ /* 0x040fe20000410000 */
[C---:B------:R-:W-:Y:S01]  /*b910*/  FMUL.FTZ R138, R158.reuse, R138 ;  /* 0x0000008a9e8a7220 */ /* 0x040fe20000410000 */
[C---:B------:R-:W-:Y:S01]  /*b920*/  FMUL.FTZ R137, R158.reuse, R137 ;  /* 0x000000899e897220 */ /* 0x040fe20000410000 */
[----:B------:R-:W-:Y:S01]  /*b930*/  FMUL.FTZ R136, R158, R136 ;  /* 0x000000889e887220 */ /* 0x000fe20000410000 */
[C---:B------:R-:W-:Y:S01]  /*b940*/  FMUL.FTZ R205, R160.reuse, R205 ;  /* 0x000000cda0cd7220 */ /* 0x040fe20000410000 */
[----:B------:R-:W3:Y:S01]  /*b950*/  MUFU.EX2 R17, R17 ;  /* 0x0000001100117308 */ /* 0x000ee20000000800 */
[----:B--2---:R-:W-:Y:S01]  /*b960*/  FFMA.FTZ R15, R43, R174, -R189 ;  /* 0x000000ae2b0f7223 */ /* 0x004fe200000108bd */
[----:B------:R-:W-:Y:S01]  /*b970*/  FADD.FTZ R13, R7, R12 ;  /* 0x0000000c070d7221 */ /* 0x000fe20000010000 */
[C---:B------:R-:W-:Y:S01]  /*b980*/  FMUL.FTZ R204, R160.reuse, R204 ;  /* 0x000000cca0cc7220 */ /* 0x040fe20000410000 */
[C---:B------:R-:W-:Y:S01]  /*b990*/  FMUL.FTZ R135, R160.reuse, R135 ;  /* 0x00000087a0877220 */ /* 0x040fe20000410000 */
[C---:B------:R-:W-:Y:S01]  /*b9a0*/  FMUL.FTZ R134, R160.reuse, R134 ;  /* 0x00000086a0867220 */ /* 0x040fe20000410000 */
[C---:B------:R-:W-:Y:S01]  /*b9b0*/  FMUL.FTZ R113, R160.reuse, R113 ;  /* 0x00000071a0717220 */ /* 0x040fe20000410000 */
[----:B------:R-:W-:Y:S01]  /*b9c0*/  FMUL.FTZ R112, R160, R112 ;  /* 0x00000070a0707220 */ /* 0x000fe20000410000 */
[----:B------:R-:W2:Y:S01]  /*b9d0*/  MUFU.EX2 R21, R40 ;  /* 0x0000002800157308 */ /* 0x000ea20000000800 */
[----:B------:R-:W-:Y:S01]  /*b9e0*/  FADD.FTZ R27, R5, R26 ;  /* 0x0000001a051b7221 */ /* 0x000fe20000010000 */
[----:B0-----:R-:W-:Y:S01]  /*b9f0*/  FADD.FTZ R12, R10, R13 ;  /* 0x0000000d0a0c7221 */ /* 0x001fe20000010000 */
[C---:B------:R-:W-:Y:S01]  /*ba00*/  FMUL.FTZ R115, R160.reuse, R115 ;  /* 0x00000073a0737220 */ /* 0x040fe20000410000 */
[C---:B------:R-:W-:Y:S01]  /*ba10*/  FMUL.FTZ R114, R160.reuse, R114 ;  /* 0x00000072a0727220 */ /* 0x040fe20000410000 */
[C---:B------:R-:W-:Y:S01]  /*ba20*/  FMUL.FTZ R117, R160.reuse, R117 ;  /* 0x00000075a0757220 */ /* 0x040fe20000410000 */
[C---:B------:R-:W-:Y:S01]  /*ba30*/  FMUL.FTZ R116, R160.reuse, R116 ;  /* 0x00000074a0747220 */ /* 0x040fe20000410000 */
[----:B------:R-:W-:Y:S01]  /*ba40*/  FMUL.FTZ R105, R160, R105 ;  /* 0x00000069a0697220 */ /* 0x000fe20000410000 */
[----:B------:R-:W0:Y:S01]  /*ba50*/  MUFU.EX2 R15, R15 ;  /* 0x0000000f000f7308 */ /* 0x000e220000000800 */
[----:B------:R-:W-:Y:S01]  /*ba60*/  FFMA.FTZ R54, R54, R174, -R189 ;  /* 0x000000ae36367223 */ /* 0x000fe200000108bd */
[C---:B------:R-:W-:Y:S01]  /*ba70*/  FMUL.FTZ R104, R160.reuse, R104 ;  /* 0x00000068a0687220 */ /* 0x040fe20000410000 */
[C---:B------:R-:W-:Y:S01]  /*ba80*/  FMUL.FTZ R107, R160.reuse, R107 ;  /* 0x0000006ba06b7220 */ /* 0x040fe20000410000 */
[C---:B------:R-:W-:Y:S01]  /*ba90*/  FMUL.FTZ R106, R160.reuse, R106 ;  /* 0x0000006aa06a7220 */ /* 0x040fe20000410000 */
[C---:B------:R-:W-:Y:S01]  /*baa0*/  FMUL.FTZ R109, R160.reuse, R109 ;  /* 0x0000006da06d7220 */ /* 0x040fe20000410000 */
[C---:B------:R-:W-:Y:S01]  /*bab0*/  FMUL.FTZ R108, R160.reuse, R108 ;  /* 0x0000006ca06c7220 */ /* 0x040fe20000410000 */
[----:B------:R-:W-:Y:S01]  /*bac0*/  FMUL.FTZ R91, R160, R91 ;  /* 0x0000005ba05b7220 */ /* 0x000fe20000410000 */
[----:B------:R-:W0:Y:S01]  /*bad0*/  MUFU.EX2 R20, R41 ;  /* 0x0000002900147308 */ /* 0x000e220000000800 */
[----:B-1----:R-:W-:Y:S01]  /*bae0*/  FADD.FTZ R26, R0, R27 ;  /* 0x0000001b001a7221 */ /* 0x002fe20000010000 */
[----:B------:R-:W-:Y:S01]  /*baf0*/  FADD.FTZ R12, R9, R12 ;  /* 0x0000000c090c7221 */ /* 0x000fe20000010000 */
[C---:B------:R-:W-:Y:S01]  /*bb00*/  FMUL.FTZ R90, R160.reuse, R90 ;  /* 0x0000005aa05a7220 */ /* 0x040fe20000410000 */
[C---:B------:R-:W-:Y:S01]  /*bb10*/  FMUL.FTZ R95, R160.reuse, R95 ;  /* 0x0000005fa05f7220 */ /* 0x040fe20000410000 */
[C---:B------:R-:W-:Y:S01]  /*bb20*/  FMUL.FTZ R94, R160.reuse, R94 ;  /* 0x0000005ea05e7220 */ /* 0x040fe20000410000 */
[C---:B------:R-:W-:Y:S01]  /*bb30*/  FMUL.FTZ R93, R160.reuse, R93 ;  /* 0x0000005da05d7220 */ /* 0x040fe20000410000 */
[C---:B------:R-:W-:Y:S01]  /*bb40*/  FMUL.FTZ R92, R160.reuse, R92 ;  /* 0x0000005ca05c7220 */ /* 0x040fe20000410000 */
[----:B------:R-:W1:Y:S01]  /*bb50*/  MUFU.EX2 R16, R16 ;  /* 0x0000001000107308 */ /* 0x000e620000000800 */
[----:B---3--:R-:W-:Y:S01]  /*bb60*/  FADD.FTZ R26, R17, R26 ;  /* 0x0000001a111a7221 */ /* 0x008fe20000010000 */
[----:B--2---:R-:W-:Y:S01]  /*bb70*/  FADD.FTZ R13, R21, R12 ;  /* 0x0000000c150d7221 */ /* 0x004fe20000010000 */
[C---:B------:R-:W-:Y:S01]  /*bb80*/  FMUL.FTZ R81, R160.reuse, R81 ;  /* 0x00000051a0517220 */ /* 0x040fe20000410000 */
[C---:B------:R-:W-:Y:S01]  /*bb90*/  FMUL.FTZ R80, R160.reuse, R80 ;  /* 0x00000050a0507220 */ /* 0x040fe20000410000 */
[C---:B------:R-:W-:Y:S01]  /*bba0*/  FMUL.FTZ R83, R160.reuse, R83 ;  /* 0x00000053a0537220 */ /* 0x040fe20000410000 */
[C---:B------:R-:W-:Y:S01]  /*bbb0*/  FMUL.FTZ R82, R160.reuse, R82 ;  /* 0x00000052a0527220 */ /* 0x040fe20000410000 */
[C---:B------:R-:W-:Y:S01]  /*bbc0*/  FMUL.FTZ R89, R160.reuse, R89 ;  /* 0x00000059a0597220 */ /* 0x040fe20000410000 */
[----:B------:R-:W2:Y:S01]  /*bbd0*/  MUFU.EX2 R11, R11 ;  /* 0x0000000b000b7308 */ /* 0x000ea20000000800 */
[C---:B------:R-:W-:Y:S01]  /*bbe0*/  FMUL.FTZ R88, R160.reuse, R88 ;  /* 0x00000058a0587220 */ /* 0x040fe20000410000 */
[C---:B------:R-:W-:Y:S01]  /*bbf0*/  FMUL.FTZ R79, R160.reuse, R79 ;  /* 0x0000004fa04f7220 */ /* 0x040fe20000410000 */
[----:B------:R-:W-:Y:S01]  /*bc00*/  FMUL.FTZ R78, R160, R78 ;  /* 0x0000004ea04e7220 */ /* 0x000fe20000410000 */
[----:B------:R-:W-:Y:S04]  /*bc10*/  STL.64 [R1+0x3d0], R32 ;  /* 0x0003d02001007387 */ /* 0x000fe80000100a00 */
[----:B------:R-:W3:Y:S01]  /*bc20*/  MUFU.EX2 R156, R74 ;  /* 0x0000004a009c7308 */ /* 0x000ee20000000800 */
[----:B0-----:R-:W-:Y:S01]  /*bc30*/  FADD.FTZ R27, R15, R26 ;  /* 0x0000001a0f1b7221 */ /* 0x001fe20000010000 */
[----:B------:R-:W-:Y:S01]  /*bc40*/  FFMA.FTZ R158, R55, R174, -R189 ;  /* 0x000000ae379e7223 */ /* 0x000fe200000108bd */
[----:B------:R-:W-:Y:S04]  /*bc50*/  STL.64 [R1+0x360], R168 ;  /* 0x000360a801007387 */ /* 0x000fe80000100a00 */
[----:B------:R0:W-:Y:S01]  /*bc60*/  STL.64 [R1+0x340], R164 ;  /* 0x000340a401007387 */ /* 0x0001e20000100a00 */
[----:B------:R-:W3:Y:S01]  /*bc70*/  MUFU.EX2 R161, R161 ;  /* 0x000000a100a17308 */ /* 0x000ee20000000800 */
[----:B------:R-:W-:Y:S01]  /*bc80*/  FADD.FTZ R12, R20, R13 ;  /* 0x0000000d140c7221 */ /* 0x000fe20000010000 */
[C---:B------:R-:W-:Y:S01]  /*bc90*/  FMUL.FTZ R41, R160.reuse, R77 ;  /* 0x0000004da0297220 */ /* 0x040fe20000410000 */
[----:B------:R2:W-:Y:S04]  /*bca0*/  STL.64 [R1+0x330], R162 ;  /* 0x000330a201007387 */ /* 0x0005e80000100a00 */
[----:B------:R4:W-:Y:S01]  /*bcb0*/  STL.64 [R1+0x300], R176 ;  /* 0x000300b001007387 */ /* 0x0009e20000100a00 */
[----:B------:R-:W3:Y:S01]  /*bcc0*/  MUFU.EX2 R167, R48 ;  /* 0x0000003000a77308 */ /* 0x000ee20000000800 */
[----:B------:R-:W-:Y:S01]  /*bcd0*/  FMUL.FTZ R40, R160, R76 ;  /* 0x0000004ca0287220 */ /* 0x000fe20000410000 */
[----:B-1----:R-:W-:Y:S01]  /*bce0*/  FADD.FTZ R26, R16, R27 ;  /* 0x0000001b101a7221 */ /* 0x002fe20000010000 */
[-CC-:B------:R-:W-:Y:S01]  /*bcf0*/  FFMA.FTZ R175, R67, R174.reuse, -R189.reuse ;  /* 0x000000ae43af7223 */ /* 0x180fe200000108bd */
[----:B------:R-:W-:Y:S04]  /*bd00*/  STL [R1+0x224], R75 ;  /* 0x0002244b01007387 */ /* 0x000fe80000100800 */
[----:B------:R-:W1:Y:S01]  /*bd10*/  MUFU.EX2 R159, R159 ;  /* 0x0000009f009f7308 */ /* 0x000e620000000800 */
[-CC-:B0-----:R-:W-:Y:S01]  /*bd20*/  FFMA.FTZ R165, R58, R174.reuse, -R189.reuse ;  /* 0x000000ae3aa57223 */ /* 0x181fe200000108bd */
[----:B------:R-:W-:Y:S01]  /*bd30*/  FADD.FTZ R13, R157, R12 ;  /* 0x0000000c9d0d7221 */ /* 0x000fe20000010000 */
[----:B------:R-:W4:Y:S04]  /*bd40*/  LDL R141, [R1+0x28c] ;  /* 0x00028c00018d7983 */ /* 0x000f280000100800 */
[----:B------:R-:W4:Y:S01]  /*bd50*/  LDL R65, [R1+0x308] ;  /* 0x0003080001417983 */ /* 0x000f220000100800 */
[----:B------:R-:W0:Y:S01]  /*bd60*/  MUFU.EX2 R166, R49 ;  /* 0x0000003100a67308 */ /* 0x000e220000000800 */
[----:B--2---:R-:W-:Y:S01]  /*bd70*/  FADD.FTZ R26, R11, R26 ;  /* 0x0000001a0b1a7221 */ /* 0x004fe20000010000 */
[----:B------:R-:W-:Y:S01]  /*bd80*/  FFMA.FTZ R163, R59, R174, -R189 ;  /* 0x000000ae3ba37223 */ /* 0x000fe200000108bd */
[----:B------:R-:W2:Y:S04]  /*bd90*/  LDL R72, [R1+0x414] ;  /* 0x0004140001487983 */ /* 0x000ea80000100800 */
[----:B------:R-:W2:Y:S01]  /*bda0*/  LDL R234, [R1+0x318] ;  /* 0x0003180001ea7983 */ /* 0x000ea20000100800 */
[----:B------:R-:W0:Y:S01]  /*bdb0*/  MUFU.EX2 R160, R54 ;  /* 0x0000003600a07308 */ /* 0x000e220000000800 */
[----:B---3--:R-:W-:-:S02]  /*bdc0*/  FADD.FTZ R12, R156, R13 ;  /* 0x0000000d9c0c7221 */ /* 0x008fc40000010000 */
[----:B------:R-:W3:Y:S04]  /*bdd0*/  LDL R228, [R1+0x328] ;  /* 0x0003280001e47983 */ /* 0x000ee80000100800 */
[----:B------:R-:W3:Y:S01]  /*bde0*/  LDL R230, [R1+0x32c] ;  /* 0x00032c0001e67983 */ /* 0x000ee20000100800 */
[----:B------:R-:W0:Y:S01]  /*bdf0*/  MUFU.EX2 R169, R52 ;  /* 0x0000003400a97308 */ /* 0x000e220000000800 */
[----:B------:R-:W-:Y:S01]  /*be00*/  FADD.FTZ R26, R161, R26 ;  /* 0x0000001aa11a7221 */ /* 0x000fe20000010000 */
[----:B------:R-:W-:-:S06]  /*be10*/  FFMA.FTZ R164, R62, R174, -R189 ;  /* 0x000000ae3ea47223 */ /* 0x000fcc00000108bd */
[----:B------:R-:W-:Y:S01]  /*be20*/  MUFU.EX2 R179, R179 ;  /* 0x000000b300b37308 */ /* 0x000fe20000000800 */
[----:B------:R-:W-:-:S07]  /*be30*/  FADD.FTZ R13, R167, R12 ;  /* 0x0000000ca70d7221 */ /* 0x000fce0000010000 */
[----:B------:R-:W-:Y:S08]  /*be40*/  MUFU.EX2 R178, R178 ;  /* 0x000000b200b27308 */ /* 0x000ff00000000800 */
[----:B------:R-:W-:Y:S08]  /*be50*/  MUFU.EX2 R181, R181 ;  /* 0x000000b500b57308 */ /* 0x000ff00000000800 */
[----:B------:R-:W-:Y:S01]  /*be60*/  MUFU.EX2 R180, R180 ;  /* 0x000000b400b47308 */ /* 0x000fe20000000800 */
[----:B----4-:R-:W-:Y:S04]  /*be70*/  STL [R1+0x3190], R102 ;  /* 0x0031906601007387 */ /* 0x010fe80000100800 */
[----:B------:R-:W-:Y:S03]  /*be80*/  STL [R1+0x318c], R100 ;  /* 0x00318c6401007387 */ /* 0x000fe60000100800 */
[----:B------:R-:W4:Y:S01]  /*be90*/  MUFU.EX2 R158, R158 ;  /* 0x0000009e009e7308 */ /* 0x000f220000000800 */
[----:B------:R-:W-:Y:S04]  /*bea0*/  STL [R1+0x3188], R98 ;  /* 0x0031886201007387 */ /* 0x000fe80000100800 */
[----:B------:R-:W-:Y:S03]  /*beb0*/  STL [R1+0x3184], R96 ;  /* 0x0031846001007387 */ /* 0x000fe60000100800 */
[----:B------:R-:W4:Y:S01]  /*bec0*/  MUFU.EX2 R168, R53 ;  /* 0x0000003500a87308 */ /* 0x000f220000000800 */
[----:B-1----:R-:W-:Y:S01]  /*bed0*/  FADD.FTZ R27, R159, R26 ;  /* 0x0000001a9f1b7221 */ /* 0x002fe20000010000 */
[----:B------:R-:W-:Y:S01]  /*bee0*/  FFMA.FTZ R162, R63, R174, -R189 ;  /* 0x000000ae3fa27223 */ /* 0x000fe200000108bd */
[----:B------:R-:W-:Y:S04]  /*bef0*/  STL.128 [R1+0x3200], R152 ;  /* 0x0032009801007387 */ /* 0x000fe80000100c00 */
[----:B------:R-:W3:Y:S01]  /*bf00*/  LDL R38, [R1+0x438] ;  /* 0x0004380001267983 */ /* 0x000ee20000100800 */
[----:B------:R-:W1:Y:S01]  /*bf10*/  MUFU.EX2 R165, R165 ;  /* 0x000000a500a57308 */ /* 0x000e620000000800 */
[----:B0-----:R-:W-:-:S07]  /*bf20*/  FADD.FTZ R12, R166, R13 ;  /* 0x0000000da60c7221 */ /* 0x001fce0000010000 */
[----:B------:R-:W-:Y:S01]  /*bf30*/  MUFU.EX2 R173, R60 ;  /* 0x0000003c00ad7308 */ /* 0x000fe20000000800 */
[----:B------:R-:W-:Y:S04]  /*bf40*/  STL.64 [R1+0x250], R202 ;  /* 0x000250ca01007387 */ /* 0x000fe80000100a00 */
[----:B------:R-:W-:Y:S03]  /*bf50*/  STL.64 [R1+0x2a0], R196 ;  /* 0x0002a0c401007387 */ /* 0x000fe60000100a00 */
[----:B------:R-:W0:Y:S01]  /*bf60*/  MUFU.EX2 R171, R56 ;  /* 0x0000003800ab7308 */ /* 0x000e220000000800 */
[----:B------:R-:W-:Y:S01]  /*bf70*/  FADD.FTZ R27, R160, R27 ;  /* 0x0000001ba01b7221 */ /* 0x000fe20000010000 */
[-CC-:B------:R-:W-:Y:S01]  /*bf80*/  FFMA.FTZ R177, R66, R174.reuse, -R189.reuse ;  /* 0x000000ae42b17223 */ /* 0x180fe200000108bd */
[-C--:B------:R-:W-:Y:S01]  /*bf90*/  FFMA.FTZ R176, R70, R174.reuse, -R189 ;  /* 0x000000ae46b07223 */ /* 0x080fe200000108bd */
[----:B------:R-:W-:Y:S04]  /*bfa0*/  STL.64 [R1+0x448], R204 ;  /* 0x000448cc01007387 */ /* 0x000fe80000100a00 */
[----:B------:R-:W0:Y:S01]  /*bfb0*/  MUFU.EX2 R163, R163 ;  /* 0x000000a300a37308 */ /* 0x000e220000000800 */
[----:B------:R-:W-:Y:S01]  /*bfc0*/  FADD.FTZ R13, R169, R12 ;  /* 0x0000000ca90d7221 */ /* 0x000fe20000010000 */
[----:B----4-:R-:W-:Y:S01]  /*bfd0*/  FADD.FTZ R26, R158, R27 ;  /* 0x0000001b9e1a7221 */ /* 0x010fe20000010000 */
[----:B------:R-:W-:Y:S04]  /*bfe0*/  STL.64 [R1+0x2b0], R194 ;  /* 0x0002b0c201007387 */ /* 0x000fe80000100a00 */
[----:B------:R-:W-:Y:S01]  /*bff0*/  STL.64 [R1+0x2e0], R44 ;  /* 0x0002e02c01007387 */ /* 0x000fe20000100a00 */
[----:B------:R-:W4:Y:S01]  /*c000*/  MUFU.EX2 R164, R164 ;  /* 0x000000a400a47308 */ /* 0x000f220000000800 */
[----:B------:R-:W-:Y:S01]  /*c010*/  FADD.FTZ R12, R168, R13 ;  /* 0x0000000da80c7221 */ /* 0x000fe20000010000 */
[----:B-1----:R-:W-:Y:S01]  /*c020*/  FADD.FTZ R26, R165, R26 ;  /* 0x0000001aa51a7221 */ /* 0x002fe20000010000 */
[----:B------:R-:W-:Y:S04]  /*c030*/  STL.64 [R1+0x310], R184 ;  /* 0x000310b801007387 */ /* 0x000fe80000100a00 */
[----:B------:R-:W-:Y:S01]  /*c040*/  STL.64 [R1+0x320], R186 ;  /* 0x000320ba01007387 */ /* 0x000fe20000100a00 */
[----:B------:R-:W1:Y:S01]  /*c050*/  MUFU.EX2 R162, R162 ;  /* 0x000000a200a27308 */ /* 0x000e620000000800 */
[----:B0-----:R-:W-:Y:S01]  /*c060*/  FADD.FTZ R13, R171, R12 ;  /* 0x0000000cab0d7221 */ /* 0x001fe20000010000 */
[----:B------:R-:W-:Y:S01]  /*c070*/  FADD.FTZ R27, R163, R26 ;  /* 0x0000001aa31b7221 */ /* 0x000fe20000010000 */
[----:B------:R-:W-:Y:S04]  /*c080*/  STL.64 [R1+0x380], R24 ;  /* 0x0003801801007387 */ /* 0x000fe80000100a00 */
[----:B------:R-:W-:Y:S01]  /*c090*/  STL.64 [R1+0x390], R146 ;  /* 0x0003909201007387 */ /* 0x000fe20000100a00 */
[----:B------:R-:W0:Y:S01]  /*c0a0*/  MUFU.EX2 R177, R177 ;  /* 0x000000b100b17308 */ /* 0x000e220000000800 */
[----:B------:R-:W-:Y:S01]  /*c0b0*/  FADD.FTZ R12, R170, R13 ;  /* 0x0000000daa0c7221 */ /* 0x000fe20000010000 */
[----:B------:R-:W-:Y:S01]  /*c0c0*/  FFMA.FTZ R174, R71, R174, -R189 ;  /* 0x000000ae47ae7223 */ /* 0x000fe200000108bd */
[----:B----4-:R-:W-:Y:S01]  /*c0d0*/  FADD.FTZ R27, R164, R27 ;  /* 0x0000001ba41b7221 */ /* 0x010fe20000010000 */
[----:B------:R-:W-:Y:S04]  /*c0e0*/  STL.64 [R1+0x3a0], R148 ;  /* 0x0003a09401007387 */ /* 0x000fe80000100a00 */
[----:B------:R-:W4:Y:S01]  /*c0f0*/  MUFU.EX2 R175, R175 ;  /* 0x000000af00af7308 */ /* 0x000f220000000800 */
[----:B------:R-:W-:Y:S01]  /*c100*/  FADD.FTZ R13, R173, R12 ;  /* 0x0000000cad0d7221 */ /* 0x000fe20000010000 */
[----:B-1----:R-:W-:Y:S01]  /*c110*/  FADD.FTZ R26, R162, R27 ;  /* 0x0000001ba21a7221 */ /* 0x002fe20000010000 */
[----:B------:R-:W-:Y:S04]  /*c120*/  STL.64 [R1+0x3b0], R150 ;  /* 0x0003b09601007387 */ /* 0x000fe80000100a00 */
[----:B------:R-:W-:Y:S01]  /*c130*/  STL.64 [R1+0x3f0], R142 ;  /* 0x0003f08e01007387 */ /* 0x000fe20000100a00 */
[----:B------:R-:W1:Y:S01]  /*c140*/  MUFU.EX2 R176, R176 ;  /* 0x000000b000b07308 */ /* 0x000e620000000800 */
[----:B------:R-:W-:Y:S01]  /*c150*/  FADD.FTZ R12, R172, R13 ;  /* 0x0000000dac0c7221 */ /* 0x000fe20000010000 */
[----:B0-----:R-:W-:Y:S01]  /*c160*/  FADD.FTZ R26, R177, R26 ;  /* 0x0000001ab11a7221 */ /* 0x001fe20000010000 */
[----:B------:R-:W-:Y:S04]  /*c170*/  STL.64 [R1+0x400], R144 ;  /* 0x0004009001007387 */ /* 0x000fe80000100a00 */
[----:B------:R-:W-:Y:S01]  /*c180*/  STL.64 [R1+0x420], R138 ;  /* 0x0004208a01007387 */ /* 0x000fe20000100a00 */
[----:B------:R-:W0:Y:S01]  /*c190*/  MUFU.EX2 R174, R174 ;  /* 0x000000ae00ae7308 */ /* 0x000e220000000800 */
[----:B------:R-:W-:Y:S01]  /*c1a0*/  FADD.FTZ R13, R179, R12 ;  /* 0x0000000cb30d7221 */ /* 0x000fe20000010000 */
[----:B----4-:R-:W-:Y:S01]  /*c1b0*/  FADD.FTZ R27, R175, R26 ;  /* 0x0000001aaf1b7221 */ /* 0x010fe20000010000 */
[----:B------:R-:W-:Y:S02]  /*c1c0*/  STL.64 [R1+0x430], R136 ;  /* 0x0004308801007387 */ /* 0x000fe40000100a00 */
[----:B------:R-:W-:-:S02]  /*c1d0*/  FADD.FTZ R12, R178, R13 ;  /* 0x0000000db20c7221 */ /* 0x000fc40000010000 */
[----:B------:R-:W-:Y:S01]  /*c1e0*/  STL.64 [R1+0x258], R134 ;  /* 0x0002588601007387 */ /* 0x000fe20000100a00 */
[----:B-1----:R-:W-:Y:S01]  /*c1f0*/  FADD.FTZ R13, R176, R27 ;  /* 0x0000001bb00d7221 */ /* 0x002fe20000010000 */
[----:B------:R-:W-:Y:S02]  /*c200*/  FADD.FTZ R27, R181, R12 ;  /* 0x0000000cb51b7221 */ /* 0x000fe40000010000 */
[----:B------:R-:W-:Y:S02]  /*c210*/  STL.64 [R1+0x2d8], R112 ;  /* 0x0002d87001007387 */ /* 0x000fe40000100a00 */
[----:B------:R-:W-:Y:S02]  /*c220*/  FADD.FTZ R12, R180, R27 ;  /* 0x0000001bb40c7221 */ /* 0x000fe40000010000 */
[----:B------:R1:W-:Y:S01]  /*c230*/  STL.64 [R1+0x2e8], R114 ;  /* 0x0002e87201007387 */ /* 0x0003e20000100a00 */
[----:B0-----:R-:W-:-:S03]  /*c240*/  FADD.FTZ R13, R174, R13 ;  /* 0x0000000dae0d7221 */ /* 0x001fc60000010000 */
[----:B------:R-:W-:Y:S04]  /*c250*/  STL.64 [R1+0x2f8], R116 ;  /* 0x0002f87401007387 */ /* 0x000fe80000100a00 */
[----:B------:R-:W-:Y:S04]  /*c260*/  STL.64 [R1+0x338], R104 ;  /* 0x0003386801007387 */ /* 0x000fe80000100a00 */
[----:B------:R-:W-:Y:S04]  /*c270*/  STL.64 [R1+0x348], R106 ;  /* 0x0003486a01007387 */ /* 0x000fe80000100a00 */
[----:B------:R0:W-:Y:S04]  /*c280*/  STL.64 [R1+0x358], R108 ;  /* 0x0003586c01007387 */ /* 0x0001e80000100a00 */
[----:B------:R-:W-:Y:S04]  /*c290*/  STL.64 [R1+0x368], R90 ;  /* 0x0003685a01007387 */ /* 0x000fe80000100a00 */
[----:B------:R-:W-:Y:S04]  /*c2a0*/  STL.64 [R1+0x398], R94 ;  /* 0x0003985e01007387 */ /* 0x000fe80000100a00 */
[----:B------:R4:W-:Y:S04]  /*c2b0*/  STL.64 [R1+0x3a8], R92 ;  /* 0x0003a85c01007387 */ /* 0x0009e80000100a00 */
[----:B------:R-:W-:Y:S04]  /*c2c0*/  STL.64 [R1+0x3b8], R80 ;  /* 0x0003b85001007387 */ /* 0x000fe80000100a00 */
[----:B------:R-:W-:Y:S04]  /*c2d0*/  STL.64 [R1+0x3c8], R82 ;  /* 0x0003c85201007387 */ /* 0x000fe80000100a00 */
[----:B------:R-:W-:Y:S04]  /*c2e0*/  STL.64 [R1+0x3f8], R88 ;  /* 0x0003f85801007387 */ /* 0x000fe80000100a00 */
[----:B------:R-:W-:Y:S04]  /*c2f0*/  STL.64 [R1+0x408], R78 ;  /* 0x0004084e01007387 */ /* 0x000fe80000100a00 */
[----:B------:R-:W-:Y:S04]  /*c300*/  STL.64 [R1+0x418], R40 ;  /* 0x0004182801007387 */ /* 0x000fe80000100a00 */
[----:B------:R-:W-:Y:S04]  /*c310*/  STL.64 [R1+0x230], R12 ;  /* 0x0002300c01007387 */ /* 0x000fe80000100a00 */
[----:B------:R-:W3:Y:S04]  /*c320*/  LD.E R31, desc[UR44][R2.64] ;  /* 0x0000002c021f7980 */ /* 0x000ee8000c101900 */
        /* <DEDUP_REMOVED lines=9> */
[----:B------:R4:W-:Y:S04]  /*c3c0*/  STL [R1+0x2c0], R99 ;  /* 0x0002c06301007387 */ /* 0x0009e80000100800 */
[----:B------:R-:W-:Y:S04]  /*c3d0*/  STL [R1+0x2c4], R101 ;  /* 0x0002c46501007387 */ /* 0x000fe80000100800 */
[----:B------:R4:W-:Y:S04]  /*c3e0*/  STL [R1+0x2c8], R103 ;  /* 0x0002c86701007387 */ /* 0x0009e80000100800 */
[----:B-1----:R-:W3:Y:S04]  /*c3f0*/  LDL R114, [R1+0x3c0] ;  /* 0x0003c00001727983 */ /* 0x002ee80000100800 */
[----:B0-----:R-:W3:Y:S04]  /*c400*/  LDL R108, [R1+0x3cc] ;  /* 0x0003cc00016c7983 */ /* 0x001ee80000100800 */
[----:B------:R-:W3:Y:S04]  /*c410*/  LDL R110, [R1+0x3d0] ;  /* 0x0003d000016e7983 */ /* 0x000ee80000100800 */
[----:B------:R-:W3:Y:S04]  /*c420*/  LDL R112, [R1+0x3d4] ;  /* 0x0003d40001707983 */ /* 0x000ee80000100800 */
[----:B------:R-:W3:Y:S04]  /*c430*/  LDL R104, [R1+0x3dc] ;  /* 0x0003dc0001687983 */ /* 0x000ee80000100800 */
[----:B------:R-:W3:Y:S04]  /*c440*/  LDL R106, [R1+0x3e0] ;  /* 0x0003e000016a7983 */ /* 0x000ee80000100800 */
[----:B----4-:R-:W4:Y:S04]  /*c450*/  LDL R92, [R1+0x3f4] ;  /* 0x0003f400015c7983 */ /* 0x010f280000100800 */
[----:B------:R-:W4:Y:S04]  /*c460*/  LDL R94, [R1+0x3f8] ;  /* 0x0003f800015e7983 */ /* 0x000f280000100800 */
[----:B------:R-:W4:Y:S04]  /*c470*/  LDL.128 R96, [R1+0x260] ;  /* 0x0002600001607983 */ /* 0x000f280000100c00 */
[----:B------:R-:W4:Y:S04]  /*c480*/  LDL.128 R100, [R1+0x270] ;  /* 0x0002700001647983 */ /* 0x000f280000100c00 */
        /* <DEDUP_REMOVED lines=52> */
[----:B--2---:R-:W-:Y:S04]  /*c7d0*/  STL.64 [R1+0x3040], R72 ;  /* 0x0030404801007387 */ /* 0x004fe80000100a00 */
[----:B------:R-:W2:Y:S04]  /*c7e0*/  LDL R53, [R1+0x314] ;  /* 0x0003140001357983 */ /* 0x000ea80000100800 */
        /* <DEDUP_REMOVED lines=11> */
[----:B---3--:R0:W-:Y:S04]  /*c8a0*/  STL [R1+0x31a8], R114 ;  /* 0x0031a87201007387 */ /* 0x0081e80000100800 */
[----:B------:R-:W-:Y:S04]  /*c8b0*/  STL [R1+0x319c], R108 ;  /* 0x00319c6c01007387 */ /* 0x000fe80000100800 */
[----:B------:R-:W-:Y:S04]  /*c8c0*/  STL [R1+0x31a0], R110 ;  /* 0x0031a06e01007387 */ /* 0x000fe80000100800 */
[----:B------:R1:W-:Y:S04]  /*c8d0*/  STL [R1+0x31a4], R112 ;  /* 0x0031a47001007387 */ /* 0x0003e80000100800 */
[----:B------:R-:W-:Y:S04]  /*c8e0*/  STL [R1+0x3194], R104 ;  /* 0x0031946801007387 */ /* 0x000fe80000100800 */
[----:B------:R3:W-:Y:S04]  /*c8f0*/  STL [R1+0x3198], R106 ;  /* 0x0031986a01007387 */ /* 0x0007e80000100800 */
[----:B----4-:R-:W-:Y:S04]  /*c900*/  STL [R1+0x317c], R92 ;  /* 0x00317c5c01007387 */ /* 0x010fe80000100800 */
[----:B------:R-:W-:Y:S04]  /*c910*/  STL [R1+0x3180], R94 ;  /* 0x0031805e01007387 */ /* 0x000fe80000100800 */
[----:B------:R-:W-:Y:S01]  /*c920*/  STL.64 [R1+0x470], R96 ;  /* 0x0004706001007387 */ /* 0x000fe20000100a00 */
[----:B------:R-:W-:-:S03]  /*c930*/  IMAD.MOV.U32 R231, RZ, RZ, R100 ;  /* 0x000000ffffe77224 */ /* 0x000fc600078e0064 */
[----:B------:R4:W-:Y:S01]  /*c940*/  STL [R1+0x478], R98 ;  /* 0x0004786201007387 */ /* 0x0009e20000100800 */
[----:B------:R-:W-:-:S03]  /*c950*/  IMAD.MOV.U32 R227, RZ, RZ, R102 ;  /* 0x000000ffffe37224 */ /* 0x000fc600078e0066 */
[----:B0-----:R-:W2:Y:S04]  /*c960*/  LDL.LU R114, [R1+0x31a8] ;  /* 0x0031a80001727983 */ /* 0x001ea80000300800 */
[----:B-1----:R-:W2:Y:S04]  /*c970*/  LDL.LU R112, [R1+0x31a4] ;  /* 0x0031a40001707983 */ /* 0x002ea80000300800 */
[----:B------:R-:W2:Y:S04]  /*c980*/  LDL.LU R110, [R1+0x31a0] ;  /* 0x0031a000016e7983 */ /* 0x000ea80000300800 */
[----:B------:R-:W2:Y:S04]  /*c990*/  LDL.LU R108, [R1+0x319c] ;  /* 0x00319c00016c7983 */ /* 0x000ea80000300800 */
[----:B---3--:R-:W3:Y:S04]  /*c9a0*/  LDL.LU R106, [R1+0x3198] ;  /* 0x00319800016a7983 */ /* 0x008ee80000300800 */
[----:B------:R-:W3:Y:S04]  /*c9b0*/  LDL.LU R104, [R1+0x3194] ;  /* 0x0031940001687983 */ /* 0x000ee80000300800 */
[----:B------:R-:W3:Y:S04]  /*c9c0*/  LDL.LU R102, [R1+0x3190] ;  /* 0x0031900001667983 */ /* 0x000ee80000300800 */
[----:B------:R-:W3:Y:S04]  /*c9d0*/  LDL.LU R100, [R1+0x318c] ;  /* 0x00318c0001647983 */ /* 0x000ee80000300800 */
[----:B----4-:R-:W4:Y:S04]  /*c9e0*/  LDL.LU R98, [R1+0x3188] ;  /* 0x0031880001627983 */ /* 0x010f280000300800 */
[----:B------:R-:W4:Y:S04]  /*c9f0*/  LDL.LU R96, [R1+0x3184] ;  /* 0x0031840001607983 */ /* 0x000f280000300800 */
[----:B------:R-:W4:Y:S04]  /*ca00*/  LDL.LU R94, [R1+0x3180] ;  /* 0x00318000015e7983 */ /* 0x000f280000300800 */
[----:B------:R-:W4:Y:S01]  /*ca10*/  LDL.LU R92, [R1+0x317c] ;  /* 0x00317c00015c7983 */ /* 0x000f220000300800 */
[----:B------:R-:W-:-:S02]  /*ca20*/  IMAD.MOV.U32 R235, RZ, RZ, R99 ;  /* 0x000000ffffeb7224 */ /* 0x000fc400078e0063 */
[----:B------:R-:W-:Y:S01]  /*ca30*/  IMAD.MOV.U32 R229, RZ, RZ, R101 ;  /* 0x000000ffffe57224 */ /* 0x000fe200078e0065 */
[----:B------:R-:W-:Y:S01]  /*ca40*/  STL [R1+0x254], R113 ;  /* 0x0002547101007387 */ /* 0x000fe20000100800 */
[----:B------:R-:W-:-:S03]  /*ca50*/  IMAD.MOV.U32 R35, RZ, RZ, R103 ;  /* 0x000000ffff237224 */ /* 0x000fc600078e0067 */
        /* <DEDUP_REMOVED lines=22> */
[----:B------:R1:W-:Y:S04]  /*cbc0*/  STL [R1+0x31c0], R126 ;  /* 0x0031c07e01007387 */ /* 0x0003e80000100800 */
[----:B------:R-:W-:Y:S04]  /*cbd0*/  STL [R1+0x31b8], R122 ;  /* 0x0031b87a01007387 */ /* 0x000fe80000100800 */
[----:B------:R1:W-:Y:S04]  /*cbe0*/  STL [R1+0x31bc], R124 ;  /* 0x0031bc7c01007387 */ /* 0x0003e80000100800 */
[----:B------:R1:W-:Y:S04]  /*cbf0*/  STL [R1+0x31b4], R120 ;  /* 0x0031b47801007387 */ /* 0x0003e80000100800 */
[----:B------:R1:W-:Y:S04]  /*cc00*/  STL [R1+0x31b0], R118 ;  /* 0x0031b07601007387 */ /* 0x0003e80000100800 */
        /* <DEDUP_REMOVED lines=17> */
[----:B------:R-:W-:Y:S04]  /*cd20*/  STL [R1+0x304], R61 ;  /* 0x0003043d01007387 */ /* 0x000fe80000100800 */
[----:B------:R-:W-:Y:S04]  /*cd30*/  STL [R1+0x308], R65 ;  /* 0x0003084101007387 */ /* 0x000fe80000100800 */
[----:B------:R-:W-:Y:S04]  /*cd40*/  STL [R1+0x30c], R45 ;  /* 0x00030c2d01007387 */ /* 0x000fe80000100800 */
[----:B0-----:R-:W4:Y:S04]  /*cd50*/  LDL.LU R130, [R1+0x31c8] ;  /* 0x0031c80001827983 */ /* 0x001f280000300800 */
[----:B------:R-:W4:Y:S04]  /*cd60*/  LDL.LU R128, [R1+0x31c4] ;  /* 0x0031c40001807983 */ /* 0x000f280000300800 */
[----:B-1----:R-:W4:Y:S04]  /*cd70*/  LDL.LU R126, [R1+0x31c0] ;  /* 0x0031c000017e7983 */ /* 0x002f280000300800 */
[----:B------:R-:W4:Y:S04]  /*cd80*/  LDL.LU R124, [R1+0x31bc] ;  /* 0x0031bc00017c7983 */ /* 0x000f280000300800 */
[----:B------:R-:W4:Y:S04]  /*cd90*/  LDL.LU R122, [R1+0x31b8] ;  /* 0x0031b800017a7983 */ /* 0x000f280000300800 */
[----:B------:R-:W4:Y:S04]  /*cda0*/  LDL.LU R120, [R1+0x31b4] ;  /* 0x0031b40001787983 */ /* 0x000f280000300800 */
[----:B------:R-:W4:Y:S04]  /*cdb0*/  LDL.LU R118, [R1+0x31b0] ;  /* 0x0031b00001767983 */ /* 0x000f280000300800 */
[----:B------:R-:W4:Y:S04]  /*cdc0*/  LDL.LU R116, [R1+0x31ac] ;  /* 0x0031ac0001747983 */ /* 0x000f280000300800 */
[----:B------:R-:W4:Y:S04]  /*cdd0*/  LDL.128 R80, [R1+0x280] ;  /* 0x0002800001507983 */ /* 0x000f280000100c00 */
[----:B------:R-:W4:Y:S04]  /*cde0*/  LDL.128 R84, [R1+0x290] ;  /* 0x0002900001547983 */ /* 0x000f280000100c00 */
[----:B------:R-:W4:Y:S04]  /*cdf0*/  LDL.128 R88, [R1+0x2a0] ;  /* 0x0002a00001587983 */ /* 0x000f280000100c00 */
[----:B------:R0:W-:Y:S04]  /*ce00*/  STL [R1+0x3048], R74 ;  /* 0x0030484a01007387 */ /* 0x0001e80000100800 */
[----:B------:R-:W4:Y:S04]  /*ce10*/  LDL.LU.64 R72, [R1+0x470] ;  /* 0x0004700001487983 */ /* 0x000f280000300a00 */
[----:B------:R-:W4:Y:S04]  /*ce20*/  LDL R146, [R1+0x388] ;  /* 0x0003880001927983 */ /* 0x000f280000100800 */
[----:B0-----:R-:W4:Y:S04]  /*ce30*/  LDL.LU R74, [R1+0x478] ;  /* 0x00047800014a7983 */ /* 0x001f280000300800 */
[----:B--2---:R-:W-:Y:S04]  /*ce40*/  STL [R1+0x3098], R114 ;  /* 0x0030987201007387 */ /* 0x004fe80000100800 */
[----:B------:R-:W-:Y:S04]  /*ce50*/  STL [R1+0x3094], R112 ;  /* 0x0030947001007387 */ /* 0x000fe80000100800 */
[----:B------:R-:W-:Y:S04]  /*ce60*/  STL [R1+0x3090], R110 ;  /* 0x0030906e01007387 */ /* 0x000fe80000100800 */
[----:B------:R-:W-:Y:S04]  /*ce70*/  STL [R1+0x308c], R108 ;  /* 0x00308c6c01007387 */ /* 0x000fe80000100800 */
[----:B---3--:R-:W-:Y:S04]  /*ce80*/  STL [R1+0x3088], R106 ;  /* 0x0030886a01007387 */ /* 0x008fe80000100800 */
[----:B------:R-:W-:Y:S04]  /*ce90*/  STL [R1+0x3084], R104 ;  /* 0x0030846801007387 */ /* 0x000fe80000100800 */
[----:B------:R-:W-:Y:S04]  /*cea0*/  STL [R1+0x3080], R102 ;  /* 0x0030806601007387 */ /* 0x000fe80000100800 */
[----:B------:R-:W-:Y:S04]  /*ceb0*/  STL [R1+0x307c], R100 ;  /* 0x00307c6401007387 */ /* 0x000fe80000100800 */
[----:B----4-:R-:W-:Y:S04]  /*cec0*/  STL [R1+0x3078], R98 ;  /* 0x0030786201007387 */ /* 0x010fe80000100800 */
[----:B------:R0:W-:Y:S04]  /*ced0*/  STL [R1+0x3074], R96 ;  /* 0x0030746001007387 */ /* 0x0001e80000100800 */
[----:B------:R-:W-:Y:S04]  /*cee0*/  STL [R1+0x3070], R94 ;  /* 0x0030705e01007387 */ /* 0x000fe80000100800 */
[----:B------:R1:W-:Y:S04]  /*cef0*/  STL [R1+0x306c], R92 ;  /* 0x00306c5c01007387 */ /* 0x0003e80000100800 */
[----:B0-----:R-:W2:Y:S04]  /*cf00*/  LDL.128 R96, [R1+0x2c0] ;  /* 0x0002c00001607983 */ /* 0x001ea80000100c00 */
[----:B------:R-:W3:Y:S04]  /*cf10*/  LDL.128 R100, [R1+0x2d0] ;  /* 0x0002d00001647983 */ /* 0x000ee80000100c00 */
[----:B-1----:R-:W4:Y:S04]  /*cf20*/  LDL.128 R92, [R1+0x2b0] ;  /* 0x0002b000015c7983 */ /* 0x002f280000100c00 */
[----:B------:R-:W4:Y:S04]  /*cf30*/  LDL.128 R104, [R1+0x2e0] ;  /* 0x0002e00001687983 */ /* 0x000f280000100c00 */
        /* <DEDUP_REMOVED lines=10> */
[----:B------:R0:W-:Y:S04]  /*cfe0*/  STL [R1+0x3050], R78 ;  /* 0x0030504e01007387 */ /* 0x0001e80000100800 */
[----:B------:R1:W-:Y:S04]  /*cff0*/  STL [R1+0x304c], R76 ;  /* 0x00304c4c01007387 */ /* 0x0003e80000100800 */
[----:B------:R1:W-:Y:S04]  /*d000*/  STL [R1+0x303c], R68 ;  /* 0x00303c4401007387 */ /* 0x0003e80000100800 */
[----:B0-----:R-:W4:Y:S04]  /*d010*/  LDL.LU R78, [R1+0x3050] ;  /* 0x00305000014e7983 */ /* 0x001f280000300800 */
[----:B-1----:R-:W4:Y:S04]  /*d020*/  LDL.LU R76, [R1+0x304c] ;  /* 0x00304c00014c7983 */ /* 0x002f280000300800 */
[----:B------:R-:W4:Y:S04]  /*d030*/  LDL R60, [R1+0x420] ;  /* 0x00042000013c7983 */ /* 0x000f280000100800 */
[----:B------:R-:W4:Y:S04]  /*d040*/  LDL R64, [R1+0x424] ;  /* 0x0004240001407983 */ /* 0x000f280000100800 */
[----:B------:R-:W4:Y:S04]  /*d050*/  LDL R56, [R1+0x434] ;  /* 0x0004340001387983 */ /* 0x000f280000100800 */
[----:B------:R-:W4:Y:S04]  /*d060*/  LDL.LU R68, [R1+0x303c] ;  /* 0x00303c0001447983 */ /* 0x000f280000300800 */
[----:B------:R-:W-:Y:S04]  /*d070*/  STL [R1+0x318], R234 ;  /* 0x000318ea01007387 */ /* 0x000fe80000100800 */
[----:B------:R-:W-:Y:S04]  /*d080*/  STL [R1+0x31c], R37 ;  /* 0x00031c2501007387 */ /* 0x000fe80000100800 */
[----:B------:R-:W-:Y:S04]  /*d090*/  STL [R1+0x320], R41 ;  /* 0x0003202901007387 */ /* 0x000fe80000100800 */
[----:B------:R-:W-:Y:S04]  /*d0a0*/  STL.64 [R1+0x3270], R180 ;  /* 0x003270b401007387 */ /* 0x000fe80000100a00 */
[----:B------:R-:W-:Y:S04]  /*d0b0*/  STL [R1+0x314], R53 ;  /* 0x0003143501007387 */ /* 0x000fe80000100800 */
        /* <DEDUP_REMOVED lines=8> */
[----:B------:R-:W-:Y:S04]  /*d140*/  STL.128 [R1+0x3260], R176 ;  /* 0x003260b001007387 */ /* 0x000fe80000100c00 */
[----:B------:R-:W-:Y:S04]  /*d150*/  STL.128 [R1+0x3250], R172 ;  /* 0x003250ac01007387 */ /* 0x000fe80000100c00 */
[----:B------:R-:W-:Y:S04]  /*d160*/  STL.128 [R1+0x3240], R168 ;  /* 0x003240a801007387 */ /* 0x000fe80000100c00 */
[----:B------:R-:W-:Y:S04]  /*d170*/  STL.128 [R1+0x3230], R164 ;  /* 0x003230a401007387 */ /* 0x000fe80000100c00 */
[----:B------:R-:W-:Y:S04]  /*d180*/  STL.128 [R1+0x3220], R160 ;  /* 0x003220a001007387 */ /* 0x000fe80000100c00 */
[----:B------:R-:W-:Y:S04]  /*d190*/  STL.128 [R1+0x3210], R156 ;  /* 0x0032109c01007387 */ /* 0x000fe80000100c00 */
[----:B------:R-:W-:Y:S04]  /*d1a0*/  STL [R1+0x31f0], R150 ;  /* 0x0031f09601007387 */ /* 0x000fe80000100800 */
[----:B------:R-:W-:Y:S04]  /*d1b0*/  STL [R1+0x31e4], R144 ;  /* 0x0031e49001007387 */ /* 0x000fe80000100800 */
[----:B0-----:R-:W4:Y:S04]  /*d1c0*/  LDL.LU R196, [R1+0x328c] ;  /* 0x00328c0001c47983 */ /* 0x001f280000300800 */
[----:B------:R-:W-:Y:S04]  /*d1d0*/  STL [R1+0x310], R49 ;  /* 0x0003103101007387 */ /* 0x000fe80000100800 */
[----:B------:R-:W4:Y:S04]  /*d1e0*/  LDL R214, [R1+0x33c] ;  /* 0x00033c0001d67983 */ /* 0x000f280000100800 */
[----:B------:R-:W4:Y:S04]  /*d1f0*/  LDL R216, [R1+0x340] ;  /* 0x0003400001d87983 */ /* 0x000f280000100800 */
        /* <DEDUP_REMOVED lines=8> */
[----:B------:R-:W-:-:S03]  /*d280*/  IMAD.MOV.U32 R225, RZ, RZ, R80 ;  /* 0x000000ffffe17224 */ /* 0x000fc600078e0050 */
[----:B0-----:R-:W4:Y:S01]  /*d290*/  LDL.LU R130, [R1+0x30b8] ;  /* 0x0030b80001827983 */ /* 0x001f220000300800 */
[----:B------:R-:W-:Y:S02]  /*d2a0*/  IMAD.MOV.U32 R221, RZ, RZ, R82 ;  /* 0x000000ffffdd7224 */ /* 0x000fe400078e0052 */
[----:B------:R-:W-:Y:S01]  /*d2b0*/  IMAD.MOV.U32 R219, RZ, RZ, R84 ;  /* 0x000000ffffdb7224 */ /* 0x000fe200078e0054 */
[----:B-1----:R-:W4:Y:S01]  /*d2c0*/  LDL.LU R128, [R1+0x30b4] ;  /* 0x0030b40001807983 */ /* 0x002f220000300800 */
[----:B------:R-:W-:Y:S02]  /*d2d0*/  IMAD.MOV.U32 R42, RZ, RZ, R86 ;  /* 0x000000ffff2a7224 */ /* 0x000fe400078e0056 */
[----:B------:R-:W-:Y:S01]  /*d2e0*/  IMAD.MOV.U32 R215, RZ, RZ, R88 ;  /* 0x000000ffffd77224 */ /* 0x000fe200078e0058 */
[----:B------:R-:W4:Y:S01]  /*d2f0*/  LDL.LU R126, [R1+0x30b0] ;  /* 0x0030b000017e7983 */ /* 0x000f220000300800 */
[----:B------:R-:W-:-:S03]  /*d300*/  IMAD.MOV.U32 R46, RZ, RZ, R90 ;  /* 0x000000ffff2e7224 */ /* 0x000fc600078e005a */
[----:B------:R-:W4:Y:S04]  /*d310*/  LDL.LU R124, [R1+0x30ac] ;  /* 0x0030ac00017c7983 */ /* 0x000f280000300800 */
        /* <DEDUP_REMOVED lines=9> */
[----:B------:R-:W4:Y:S01]  /*d3b0*/  LDL.LU R80, [R1+0x3054] ;  /* 0x0030540001507983 */ /* 0x000f220000300800 */
[----:B------:R-:W-:-:S02]  /*d3c0*/  IMAD.MOV.U32 R234, RZ, RZ, R74 ;  /* 0x000000ffffea7224 */ /* 0x000fc400078e004a */
[----:B------:R-:W-:Y:S01]  /*d3d0*/  IMAD.MOV.U32 R37, RZ, RZ, R73 ;  /* 0x000000ffff257224 */ /* 0x000fe200078e0049 */
[----:B------:R-:W4:Y:S01]  /*d3e0*/  LDL.LU R74, [R1+0x3048] ;  /* 0x00304800014a7983 */ /* 0x000f220000300800 */
[----:B------:R-:W-:-:S03]  /*d3f0*/  IMAD.MOV.U32 R41, RZ, RZ, R72 ;  /* 0x000000ffff297224 */ /* 0x000fc600078e0048 */
[----:B------:R-:W4:Y:S04]  /*d400*/  LDL.LU.64 R72, [R1+0x3040] ;  /* 0x0030400001487983 */ /* 0x000f280000300a00 */
[----:B------:R-:W-:Y:S04]  /*d410*/  STL [R1+0x31e8], R146 ;  /* 0x0031e89201007387 */ /* 0x000fe80000100800 */
[----:B------:R-:W4:Y:S04]  /*d420*/  LDL R218, [R1+0x344] ;  /* 0x0003440001da7983 */ /* 0x000f280000100800 */
[----:B------:R-:W4:Y:S01]  /*d430*/  LDL R208, [R1+0x348] ;  /* 0x0003480001d07983 */ /* 0x000f220000100800 */
[----:B--2---:R-:W-:-:S03]  /*d440*/  IMAD.MOV.U32 R211, RZ, RZ, R96 ;  /* 0x000000ffffd37224 */ /* 0x004fc600078e0060 */
[----:B------:R-:W2:Y:S01]  /*d450*/  LDL R210, [R1+0x34c] ;  /* 0x00034c0001d27983 */ /* 0x000ea20000100800 */
[----:B------:R-:W-:Y:S02]  /*d460*/  IMAD.MOV.U32 R54, RZ, RZ, R98 ;  /* 0x000000ffff367224 */ /* 0x000fe400078e0062 */
[----:B---3--:R-:W-:Y:S01]  /*d470*/  IMAD.MOV.U32 R205, RZ, RZ, R100 ;  /* 0x000000ffffcd7224 */ /* 0x008fe200078e0064 */
[----:B------:R-:W3:Y:S01]  /*d480*/  LDL.LU R98, [R1+0x3078] ;  /* 0x0030780001627983 */ /* 0x000ee20000300800 */
[----:B------:R-:W-:Y:S02]  /*d490*/  IMAD.MOV.U32 R58, RZ, RZ, R102 ;  /* 0x000000ffff3a7224 */ /* 0x000fe400078e0066 */
[----:B----4-:R-:W-:Y:S01]  /*d4a0*/  IMAD.MOV.U32 R213, RZ, RZ, R92 ;  /* 0x000000ffffd57224 */ /* 0x010fe200078e005c */
[----:B------:R-:W4:Y:S01]  /*d4b0*/  LDL.LU R102, [R1+0x3080] ;  /* 0x0030800001667983 */ /* 0x000f220000300800 */
[----:B------:R-:W-:Y:S02]  /*d4c0*/  IMAD.MOV.U32 R50, RZ, RZ, R94 ;  /* 0x000000ffff327224 */ /* 0x000fe400078e005e */
[----:B------:R-:W-:Y:S01]  /*d4d0*/  IMAD.MOV.U32 R203, RZ, RZ, R104 ;  /* 0x000000ffffcb7224 */ /* 0x000fe200078e0068 */
[----:B------:R-:W2:Y:S01]  /*d4e0*/  LDL.LU R100, [R1+0x307c] ;  /* 0x00307c0001647983 */ /* 0x000ea20000300800 */
[----:B------:R-:W-:-:S02]  /*d4f0*/  IMAD.MOV.U32 R62, RZ, RZ, R106 ;  /* 0x000000ffff3e7224 */ /* 0x000fc400078e006a */
[----:B------:R-:W-:Y:S01]  /*d500*/  IMAD.MOV.U32 R201, RZ, RZ, R108 ;  /* 0x000000ffffc97224 */ /* 0x000fe200078e006c */
[----:B------:R-:W2:Y:S01]  /*d510*/  LDL.LU R106, [R1+0x3088] ;  /* 0x00308800016a7983 */ /* 0x000ea20000300800 */
[----:B------:R-:W-:Y:S02]  /*d520*/  IMAD.MOV.U32 R66, RZ, RZ, R110 ;  /* 0x000000ffff427224 */ /* 0x000fe400078e006e */
[----:B------:R-:W-:Y:S01]  /*d530*/  IMAD.MOV.U32 R199, RZ, RZ, R112 ;  /* 0x000000ffffc77224 */ /* 0x000fe200078e0070 */
[----:B------:R0:W-:Y:S04]  /*d540*/  STL.64 [R1+0x518], R114 ;  /* 0x0005187201007387 */ /* 0x0001e80000100a00 */
[----:B------:R-:W2:Y:S04]  /*d550*/  LDL.LU R112, [R1+0x3094] ;  /* 0x0030940001707983 */ /* 0x000ea80000300800 */
[----:B------:R-:W2:Y:S04]  /*d560*/  LDL.LU R110, [R1+0x3090] ;  /* 0x00309000016e7983 */ /* 0x000ea80000300800 */
[----:B0-----:R-:W2:Y:S04]  /*d570*/  LDL.LU R114, [R1+0x3098] ;  /* 0x0030980001727983 */ /* 0x001ea80000300800 */
[----:B------:R-:W2:Y:S04]  /*d580*/  LDL.LU R108, [R1+0x308c] ;  /* 0x00308c00016c7983 */ /* 0x000ea80000300800 */
[----:B------:R-:W2:Y:S04]  /*d590*/  LDL.LU R104, [R1+0x3084] ;  /* 0x0030840001687983 */ /* 0x000ea80000300800 */
[----:B------:R-:W2:Y:S04]  /*d5a0*/  LDL.LU R96, [R1+0x3074] ;  /* 0x0030740001607983 */ /* 0x000ea80000300800 */
[----:B------:R-:W2:Y:S04]  /*d5b0*/  LDL.LU R94, [R1+0x3070] ;  /* 0x00307000015e7983 */ /* 0x000ea80000300800 */
[----:B------:R-:W2:Y:S04]  /*d5c0*/  LDL.LU R92, [R1+0x306c] ;  /* 0x00306c00015c7983 */ /* 0x000ea80000300800 */
[----:B------:R-:W2:Y:S04]  /*d5d0*/  LDL.LU R70, [R1+0x518] ;  /* 0x0005180001467983 */ /* 0x000ea80000300800 */
[----:B------:R-:W2:Y:S01]  /*d5e0*/  LDL.LU R71, [R1+0x51c] ;  /* 0x00051c0001477983 */ /* 0x000ea20000300800 */
[----:B------:R-:W-:-:S02]  /*d5f0*/  IMAD.MOV.U32 R53, RZ, RZ, R97 ;  /* 0x000000ffff357224 */ /* 0x000fc400078e0061 */
[----:B------:R-:W-:Y:S01]  /*d600*/  IMAD.MOV.U32 R55, RZ, RZ, R99 ;  /* 0x000000ffff377224 */ /* 0x000fe200078e0063 */
[----:B------:R-:W2:Y:S01]  /*d610*/  LDL R212, [R1+0x350] ;  /* 0x0003500001d47983 */ /* 0x000ea20000100800 */
[----:B------:R-:W-:Y:S02]  /*d620*/  IMAD.MOV.U32 R57, RZ, RZ, R101 ;  /* 0x000000ffff397224 */ /* 0x000fe400078e0065 */
[----:B------:R-:W-:Y:S01]  /*d630*/  IMAD.MOV.U32 R59, RZ, RZ, R103 ;  /* 0x000000ffff3b7224 */ /* 0x000fe200078e0067 */
[----:B------:R-:W2:Y:S01]  /*d640*/  LDL R202, [R1+0x354] ;  /* 0x0003540001ca7983 */ /* 0x000ea20000100800 */
[----:B------:R-:W-:Y:S02]  /*d650*/  IMAD.MOV.U32 R61, RZ, RZ, R105 ;  /* 0x000000ffff3d7224 */ /* 0x000fe400078e0069 */
[----:B------:R-:W-:Y:S01]  /*d660*/  IMAD.MOV.U32 R63, RZ, RZ, R107 ;  /* 0x000000ffff3f7224 */ /* 0x000fe200078e006b */
[----:B------:R-:W2:Y:S01]  /*d670*/  LDL R204, [R1+0x358] ;  /* 0x0003580001cc7983 */ /* 0x000ea20000100800 */
[----:B------:R-:W-:-:S02]  /*d680*/  IMAD.MOV.U32 R65, RZ, RZ, R109 ;  /* 0x000000ffff417224 */ /* 0x000fc400078e006d */
[----:B------:R-:W-:Y:S01]  /*d690*/  IMAD.MOV.U32 R67, RZ, RZ, R111 ;  /* 0x000000ffff437224 */ /* 0x000fe200078e006f */
[----:B------:R-:W2:Y:S01]  /*d6a0*/  LDL R206, [R1+0x35c] ;  /* 0x00035c0001ce7983 */ /* 0x000ea20000100800 */
[----:B------:R-:W-:-:S03]  /*d6b0*/  IMAD.MOV.U32 R69, RZ, RZ, R113 ;  /* 0x000000ffff457224 */ /* 0x000fc600078e0071 */
[----:B------:R0:W-:Y:S04]  /*d6c0*/  STL [R1+0x31ec], R148 ;  /* 0x0031ec9401007387 */ /* 0x0001e80000100800 */
[----:B------:R1:W-:Y:S04]  /*d6d0*/  STL [R1+0x31e0], R142 ;  /* 0x0031e08e01007387 */ /* 0x0003e80000100800 */
[----:B------:R1:W-:Y:S04]  /*d6e0*/  STL [R1+0x31dc], R140 ;  /* 0x0031dc8c01007387 */ /* 0x0003e80000100800 */
[----:B------:R1:W-:Y:S04]  /*d6f0*/  STL [R1+0x31d8], R138 ;  /* 0x0031d88a01007387 */ /* 0x0003e80000100800 */
[----:B------:R1:W-:Y:S04]  /*d700*/  STL [R1+0x31d4], R136 ;  /* 0x0031d48801007387 */ /* 0x0003e80000100800 */
[----:B------:R1:W-:Y:S04]  /*d710*/  STL [R1+0x31d0], R134 ;  /* 0x0031d08601007387 */ /* 0x0003e80000100800 */
[----:B------:R1:W-:Y:S04]  /*d720*/  STL [R1+0x31cc], R132 ;  /* 0x0031cc8401007387 */ /* 0x0003e80000100800 */
[----:B------:R2:W-:Y:S04]  /*d730*/  STL.128 [R1+0x2f70], R52 ;  /* 0x002f703401007387 */ /* 0x0005e80000100c00 */
        /* <DEDUP_REMOVED lines=9> */
[----:B------:R-:W2:Y:S04]  /*d7d0*/  LDL.64 R12, [R1+0xa8] ;  /* 0x0000a800010c7983 */ /* 0x000ea80000100a00 */
[----:B------:R-:W2:Y:S04]  /*d7e0*/  LDL.128 R24, [R1+0x250] ;  /* 0x0002500001187983 */ /* 0x000ea80000100c00 */
[----:B------:R-:W2:Y:S04]  /*d7f0*/  LDL.LU R194, [R1+0x3288] ;  /* 0x0032880001c27983 */ /* 0x000ea80000300800 */
[----:B------:R-:W2:Y:S04]  /*d800*/  LDL.LU R190, [R1+0x3284] ;  /* 0x0032840001be7983 */ /* 0x000ea80000300800 */
[----:B------:R-:W2:Y:S04]  /*d810*/  LDL.LU R188, [R1+0x3280] ;  /* 0x0032800001bc7983 */ /* 0x000ea80000300800 */
[----:B------:R-:W2:Y:S04]  /*d820*/  LDL.LU R186, [R1+0x327c] ;  /* 0x00327c0001ba7983 */ /* 0x000ea80000300800 */
[----:B------:R-:W2:Y:S04]  /*d830*/  LDL.LU R184, [R1+0x3278] ;  /* 0x0032780001b87983 */ /* 0x000ea80000300800 */
[----:B------:R-:W2:Y:S04]  /*d840*/  LDL.LU.64 R180, [R1+0x3270] ;  /* 0x0032700001b47983 */ /* 0x000ea80000300a00 */
[----:B------:R-:W2:Y:S04]  /*d850*/  LDL.LU.128 R176, [R1+0x3260] ;  /* 0x0032600001b07983 */ /* 0x000ea80000300c00 */
[----:B------:R-:W2:Y:S04]  /*d860*/  LDL.LU.128 R172, [R1+0x3250] ;  /* 0x0032500001ac7983 */ /* 0x000ea80000300c00 */
[----:B------:R-:W2:Y:S04]  /*d870*/  LDL.LU.128 R168, [R1+0x3240] ;  /* 0x0032400001a87983 */ /* 0x000ea80000300c00 */
[----:B------:R-:W2:Y:S04]  /*d880*/  LDL.LU.128 R164, [R1+0x3230] ;  /* 0x0032300001a47983 */ /* 0x000ea80000300c00 */
[----:B------:R-:W2:Y:S04]  /*d890*/  LDL.LU.128 R160, [R1+0x3220] ;  /* 0x0032200001a07983 */ /* 0x000ea80000300c00 */
[----:B------:R-:W2:Y:S04]  /*d8a0*/  LDL.LU.128 R156, [R1+0x3210] ;  /* 0x00321000019c7983 */ /* 0x000ea80000300c00 */
[----:B------:R-:W2:Y:S04]  /*d8b0*/  LDL.LU.128 R152, [R1+0x3200] ;  /* 0x0032000001987983 */ /* 0x000ea80000300c00 */
[----:B------:R-:W2:Y:S04]  /*d8c0*/  LDL.LU R150, [R1+0x31f0] ;  /* 0x0031f00001967983 */ /* 0x000ea80000300800 */
[----:B0-----:R-:W2:Y:S04]  /*d8d0*/  LDL.LU R148, [R1+0x31ec] ;  /* 0x0031ec0001947983 */ /* 0x001ea80000300800 */
[----:B------:R-:W2:Y:S04]  /*d8e0*/  LDL.LU R146, [R1+0x31e8] ;  /* 0x0031e80001927983 */ /* 0x000ea80000300800 */
[----:B------:R-:W2:Y:S04]  /*d8f0*/  LDL.LU R144, [R1+0x31e4] ;  /* 0x0031e40001907983 */ /* 0x000ea80000300800 */
[----:B-1----:R-:W2:Y:S04]  /*d900*/  LDL.LU R142, [R1+0x31e0] ;  /* 0x0031e000018e7983 */ /* 0x002ea80000300800 */
[----:B------:R-:W2:Y:S04]  /*d910*/  LDL.LU R140, [R1+0x31dc] ;  /* 0x0031dc00018c7983 */ /* 0x000ea80000300800 */
[----:B------:R-:W2:Y:S04]  /*d920*/  LDL.LU R138, [R1+0x31d8] ;  /* 0x0031d800018a7983 */ /* 0x000ea80000300800 */
[----:B------:R-:W2:Y:S04]  /*d930*/  LDL.LU R136, [R1+0x31d4] ;  /* 0x0031d40001887983 */ /* 0x000ea80000300800 */
[----:B------:R-:W2:Y:S04]  /*d940*/  LDL.LU R134, [R1+0x31d0] ;  /* 0x0031d00001867983 */ /* 0x000ea80000300800 */
[----:B------:R-:W2:Y:S04]  /*d950*/  LDL.LU R132, [R1+0x31cc] ;  /* 0x0031cc0001847983 */ /* 0x000ea80000300800 */
        /* <DEDUP_REMOVED lines=14> */
[----:B---3--:R-:W-:Y:S04]  /*da40*/  STL [R1+0x2ff8], R98 ;  /* 0x002ff86201007387 */ /* 0x008fe80000100800 */
[----:B----4-:R-:W-:Y:S04]  /*da50*/  STL [R1+0x3000], R102 ;  /* 0x0030006601007387 */ /* 0x010fe80000100800 */
[----:B--2---:R-:W-:Y:S04]  /*da60*/  STL [R1+0x2ffc], R100 ;  /* 0x002ffc6401007387 */ /* 0x004fe80000100800 */
[----:B------:R-:W-:Y:S04]  /*da70*/  STL [R1+0x3008], R106 ;  /* 0x0030086a01007387 */ /* 0x000fe80000100800 */
[----:B------:R-:W-:Y:S04]  /*da80*/  STL [R1+0x2fd0], R78 ;  /* 0x002fd04e01007387 */ /* 0x000fe80000100800 */
[----:B------:R-:W-:Y:S04]  /*da90*/  STL [R1+0x3014], R112 ;  /* 0x0030147001007387 */ /* 0x000fe80000100800 */
[----:B------:R-:W-:Y:S04]  /*daa0*/  STL [R1+0x3010], R110 ;  /* 0x0030106e01007387 */ /* 0x000fe80000100800 */
[----:B------:R2:W-:Y:S04]  /*dab0*/  STL [R1+0x3018], R114 ;  /* 0x0030187201007387 */ /* 0x0005e80000100800 */
[----:B------:R3:W-:Y:S04]  /*dac0*/  STL [R1+0x300c], R108 ;  /* 0x00300c6c01007387 */ /* 0x0007e80000100800 */
[----:B------:R4:W-:Y:S04]  /*dad0*/  STL [R1+0x3004], R104 ;  /* 0x0030046801007387 */ /* 0x0009e80000100800 */
[----:B------:R4:W-:Y:S04]  /*dae0*/  STL [R1+0x2ff4], R96 ;  /* 0x002ff46001007387 */ /* 0x0009e80000100800 */
[----:B------:R4:W-:Y:S04]  /*daf0*/  STL [R1+0x2ff0], R94 ;  /* 0x002ff05e01007387 */ /* 0x0009e80000100800 */
[----:B------:R4:W-:Y:S04]  /*db00*/  STL [R1+0x2fec], R92 ;  /* 0x002fec5c01007387 */ /* 0x0009e80000100800 */
[----:B------:R-:W4:Y:S04]  /*db10*/  LDL.128 R52, [R1+0x310] ;  /* 0x0003100001347983 */ /* 0x000f280000100c00 */
[----:B------:R4:W-:Y:S04]  /*db20*/  STL [R1+0x2fcc], R76 ;  /* 0x002fcc4c01007387 */ /* 0x0009e80000100800 */
[----:B0-----:R-:W4:Y:S04]  /*db30*/  LDL.LU R130, [R1+0x3038] ;  /* 0x0030380001827983 */ /* 0x001f280000300800 */
[----:B-1----:R-:W4:Y:S04]  /*db40*/  LDL.LU R128, [R1+0x3034] ;  /* 0x0030340001807983 */ /* 0x002f280000300800 */
[----:B------:R-:W4:Y:S04]  /*db50*/  LDL.LU R126, [R1+0x3030] ;  /* 0x00303000017e7983 */ /* 0x000f280000300800 */
[----:B------:R-:W4:Y:S04]  /*db60*/  LDL.LU R124, [R1+0x302c] ;  /* 0x00302c00017c7983 */ /* 0x000f280000300800 */
[----:B------:R-:W4:Y:S04]  /*db70*/  LDL.LU R122, [R1+0x3028] ;  /* 0x00302800017a7983 */ /* 0x000f280000300800 */
[----:B------:R-:W4:Y:S04]  /*db80*/  LDL.LU R120, [R1+0x3024] ;  /* 0x0030240001787983 */ /* 0x000f280000300800 */
[----:B------:R-:W4:Y:S04]  /*db90*/  LDL.LU R118, [R1+0x3020] ;  /* 0x0030200001767983 */ /* 0x000f280000300800 */
[----:B------:R-:W4:Y:S04]  /*dba0*/  LDL.LU R116, [R1+0x301c] ;  /* 0x00301c0001747983 */ /* 0x000f280000300800 */
[----:B--2---:R-:W2:Y:S04]  /*dbb0*/  LDL.LU R114, [R1+0x3018] ;  /* 0x0030180001727983 */ /* 0x004ea80000300800 */
[----:B------:R-:W2:Y:S04]  /*dbc0*/  LDL.LU R112, [R1+0x3014] ;  /* 0x0030140001707983 */ /* 0x000ea80000300800 */
[----:B------:R-:W2:Y:S04]  /*dbd0*/  LDL.LU R110, [R1+0x3010] ;  /* 0x00301000016e7983 */ /* 0x000ea80000300800 */
[----:B---3--:R-:W3:Y:S04]  /*dbe0*/  LDL.LU R108, [R1+0x300c] ;  /* 0x00300c00016c7983 */ /* 0x008ee80000300800 */
[----:B------:R-:W3:Y:S04]  /*dbf0*/  LDL.LU R106, [R1+0x3008] ;  /* 0x00300800016a7983 */ /* 0x000ee80000300800 */
[----:B----4-:R-:W4:Y:S04]  /*dc00*/  LDL.LU R104, [R1+0x3004] ;  /* 0x0030040001687983 */ /* 0x010f280000300800 */
        /* <DEDUP_REMOVED lines=13> */
[----:B------:R0:W-:Y:S04]  /*dce0*/  STL.128 [R1+0x2fb0], R68 ;  /* 0x002fb04401007387 */ /* 0x0001e80000100c00 */
[----:B------:R1:W-:Y:S04]  /*dcf0*/  STL.128 [R1+0x2fa0], R64 ;  /* 0x002fa04001007387 */ /* 0x0003e80000100c00 */
[----:B------:R1:W-:Y:S04]  /*dd00*/  STL.128 [R1+0x2f90], R60 ;  /* 0x002f903c01007387 */ /* 0x0003e80000100c00 */
[----:B------:R1:W-:Y:S04]  /*dd10*/  STL.128 [R1+0x2f80], R56 ;  /* 0x002f803801007387 */ /* 0x0003e80000100c00 */
[----:B------:R-:W4:Y:S04]  /*dd20*/  LDL.LU R76, [R1+0x2fcc] ;  /* 0x002fcc00014c7983 */ /* 0x000f280000300800 */
[----:B------:R-:W4:Y:S04]  /*dd30*/  LDL R226, [R1+0x324] ;  /* 0x0003240001e27983 */ /* 0x000f280000100800 */
[----:B0-----:R-:W4:Y:S04]  /*dd40*/  LDL.LU.128 R68, [R1+0x2fb0] ;  /* 0x002fb00001447983 */ /* 0x001f280000300c00 */
[----:B-1----:R-:W4:Y:S04]  /*dd50*/  LDL.LU.128 R64, [R1+0x2fa0] ;  /* 0x002fa00001407983 */ /* 0x002f280000300c00 */
[----:B------:R-:W4:Y:S04]  /*dd60*/  LDL.LU.128 R60, [R1+0x2f90] ;  /* 0x002f9000013c7983 */ /* 0x000f280000300c00 */
[----:B------:R-:W4:Y:S04]  /*dd70*/  LDL.LU.128 R56, [R1+0x2f80] ;  /* 0x002f800001387983 */ /* 0x000f280000300c00 */
[----:B------:R0:W-:Y:S04]  /*dd80*/  STL [R1+0x2fc8], R74 ;  /* 0x002fc84a01007387 */ /* 0x0001e80000100800 */
[----:B------:R1:W-:Y:S04]  /*dd90*/  STL.64 [R1+0x2fc0], R72 ;  /* 0x002fc04801007387 */ /* 0x0003e80000100a00 */
[----:B------:R-:W-:Y:S04]  /*dda0*/  STL.64 [R1+0x2ef8], R20 ;  /* 0x002ef81401007387 */ /* 0x000fe80000100a00 */
[----:B0-----:R-:W4:Y:S04]  /*ddb0*/  LDL.LU R74, [R1+0x2fc8] ;  /* 0x002fc800014a7983 */ /* 0x001f280000300800 */
[----:B-1----:R-:W4:Y:S01]  /*ddc0*/  LDL.LU.64 R72, [R1+0x2fc0] ;  /* 0x002fc00001487983 */ /* 0x002f220000300a00 */
[----:B------:R-:W-:-:S02]  /*ddd0*/  IMAD.MOV.U32 R39, RZ, RZ, R83 ;  /* 0x000000ffff277224 */ /* 0x000fc400078e0053 */
[----:B------:R-:W-:Y:S01]  /*dde0*/  IMAD.MOV.U32 R43, RZ, RZ, R87 ;  /* 0x000000ffff2b7224 */ /* 0x000fe200078e0057 */
[----:B------:R-:W-:Y:S01]  /*ddf0*/  STL.64 [R1+0x2ef0], R16 ;  /* 0x002ef01001007387 */ /* 0x000fe20000100a00 */
[----:B------:R-:W-:Y:S02]  /*de00*/  IMAD.MOV.U32 R45, RZ, RZ, R89 ;  /* 0x000000ffff2d7224 */ /* 0x000fe400078e0059 */
[----:B------:R-:W-:Y:S01]  /*de10*/  IMAD.MOV.U32 R47, RZ, RZ, R91 ;  /* 0x000000ffff2f7224 */ /* 0x000fe200078e005b */
[----:B------:R-:W-:Y:S01]  /*de20*/  STL [R1+0x2ee8], R15 ;  /* 0x002ee80f01007387 */ /* 0x000fe20000100800 */
[----:B------:R-:W-:Y:S02]  /*de30*/  IMAD.MOV.U32 R49, RZ, RZ, R93 ;  /* 0x000000ffff317224 */ /* 0x000fe400078e005d */
[----:B------:R-:W-:Y:S01]  /*de40*/  IMAD.MOV.U32 R51, RZ, RZ, R95 ;  /* 0x000000ffff337224 */ /* 0x000fe200078e005f */
        /* <DEDUP_REMOVED lines=17> */
[----:B------:R1:W-:Y:S04]  /*df60*/  STL.64 [R1+0x3160], R180 ;  /* 0x003160b401007387 */ /* 0x0003e80000100a00 */
[----:B------:R1:W-:Y:S04]  /*df70*/  STL.128 [R1+0x3150], R176 ;  /* 0x003150b001007387 */ /* 0x0003e80000100c00 */
[----:B------:R1:W-:Y:S04]  /*df80*/  STL.128 [R1+0x3140], R172 ;  /* 0x003140ac01007387 */ /* 0x0003e80000100c00 */
[----:B------:R2:W-:Y:S04]  /*df90*/  STL.128 [R1+0x3130], R168 ;  /* 0x003130a801007387 */ /* 0x0005e80000100c00 */
[----:B------:R2:W-:Y:S04]  /*dfa0*/  STL.128 [R1+0x3120], R164 ;  /* 0x003120a401007387 */ /* 0x0005e80000100c00 */
[----:B------:R2:W-:Y:S04]  /*dfb0*/  STL.128 [R1+0x3110], R160 ;  /* 0x003110a001007387 */ /* 0x0005e80000100c00 */
[----:B------:R2:W-:Y:S04]  /*dfc0*/  STL.128 [R1+0x3100], R156 ;  /* 0x0031009c01007387 */ /* 0x0005e80000100c00 */
[----:B------:R2:W-:Y:S04]  /*dfd0*/  STL.128 [R1+0x30f0], R152 ;  /* 0x0030f09801007387 */ /* 0x0005e80000100c00 */
[----:B------:R2:W-:Y:S04]  /*dfe0*/  STL [R1+0x30e0], R150 ;  /* 0x0030e09601007387 */ /* 0x0005e80000100800 */
[----:B------:R2:W-:Y:S04]  /*dff0*/  STL [R1+0x30dc], R148 ;  /* 0x0030dc9401007387 */ /* 0x0005e80000100800 */
[----:B------:R2:W-:Y:S04]  /*e000*/  STL [R1+0x30d8], R146 ;  /* 0x0030d89201007387 */ /* 0x0005e80000100800 */
[----:B------:R2:W-:Y:S04]  /*e010*/  STL [R1+0x30d4], R144 ;  /* 0x0030d49001007387 */ /* 0x0005e80000100800 */
[----:B------:R2:W-:Y:S01]  /*e020*/  STL [R1+0x30d0], R142 ;  /* 0x0030d08e01007387 */ /* 0x0005e20000100800 */
[----:B------:R-:W-:-:S02]  /*e030*/  IMAD.MOV.U32 R197, RZ, RZ, R52 ;  /* 0x000000ffffc57224 */ /* 0x000fc400078e0034 */
[----:B0-----:R-:W-:Y:S01]  /*e040*/  IMAD.MOV.U32 R196, RZ, RZ, R53 ;  /* 0x000000ffffc47224 */ /* 0x001fe200078e0035 */
[----:B------:R0:W-:Y:S01]  /*e050*/  STL [R1+0x30cc], R140 ;  /* 0x0030cc8c01007387 */ /* 0x0001e20000100800 */
[----:B------:R-:W-:Y:S02]  /*e060*/  IMAD.MOV.U32 R195, RZ, RZ, R54 ;  /* 0x000000ffffc37224 */ /* 0x000fe400078e0036 */
[----:B------:R-:W-:Y:S01]  /*e070*/  IMAD.MOV.U32 R75, RZ, RZ, R55 ;  /* 0x000000ffff4b7224 */ /* 0x000fe200078e0037 */
[----:B------:R0:W-:Y:S04]  /*e080*/  STL [R1+0x30c8], R138 ;  /* 0x0030c88a01007387 */ /* 0x0001e80000100800 */
[----:B------:R0:W-:Y:S04]  /*e090*/  STL [R1+0x30c4], R136 ;  /* 0x0030c48801007387 */ /* 0x0001e80000100800 */
[----:B------:R0:W-:Y:S04]  /*e0a0*/  STL [R1+0x30c0], R134 ;  /* 0x0030c08601007387 */ /* 0x0001e80000100800 */
[----:B------:R0:W-:Y:S04]  /*e0b0*/  STL [R1+0x30bc], R132 ;  /* 0x0030bc8401007387 */ /* 0x0001e80000100800 */
[----:B------:R3:W-:Y:S04]  /*e0c0*/  STL.128 [R1+0x2f60], R48 ;  /* 0x002f603001007387 */ /* 0x0007e80000100c00 */
[----:B------:R3:W-:Y:S04]  /*e0d0*/  STL.128 [R1+0x2f50], R44 ;  /* 0x002f502c01007387 */ /* 0x0007e80000100c00 */
[----:B------:R3:W-:Y:S04]  /*e0e0*/  STL.128 [R1+0x2f40], R40 ;  /* 0x002f402801007387 */ /* 0x0007e80000100c00 */
[----:B------:R3:W-:Y:S04]  /*e0f0*/  STL.128 [R1+0x2f30], R36 ;  /* 0x002f302401007387 */ /* 0x0007e80000100c00 */
[----:B------:R3:W-:Y:S04]  /*e100*/  STL.128 [R1+0x2f20], R32 ;  /* 0x002f202001007387 */ /* 0x0007e80000100c00 */
[----:B------:R3:W-:Y:S04]  /*e110*/  STL.128 [R1+0x2f10], R28 ;  /* 0x002f101c01007387 */ /* 0x0007e80000100c00 */
[----:B------:R3:W-:Y:S04]  /*e120*/  STL.128 [R1+0x2f00], R24 ;  /* 0x002f001801007387 */ /* 0x0007e80000100c00 */
[----:B------:R3:W-:Y:S04]  /*e130*/  STL.64 [R1+0x2ee0], R12 ;  /* 0x002ee00c01007387 */ /* 0x0007e80000100a00 */
[----:B------:R3:W-:Y:S04]  /*e140*/  STL.128 [R1+0x2ed0], R8 ;  /* 0x002ed00801007387 */ /* 0x0007e80000100c00 */
[----:B------:R3:W-:Y:S04]  /*e150*/  STL.128 [R1+0x2ec0], R4 ;  /* 0x002ec00401007387 */ /* 0x0007e80000100c00 */
[----:B------:R-:W-:Y:S04]  /*e160*/  STL [R1+0xb78], R2 ;  /* 0x000b780201007387 */ /* 0x000fe80000100800 */
[----:B------:R-:W-:Y:S04]  /*e170*/  STL [R1+0xb74], R3 ;  /* 0x000b740301007387 */ /* 0x000fe80000100800 */
[----:B-1----:R-:W4:Y:S04]  /*e180*/  LDL.LU R218, [R1+0x32b8] ;  /* 0x0032b80001da7983 */ /* 0x002f280000300800 */
        /* <DEDUP_REMOVED lines=15> */
[----:B------:R-:W4:Y:S04]  /*e280*/  LDL.LU.64 R180, [R1+0x3160] ;  /* 0x0031600001b47983 */ /* 0x000f280000300a00 */
[----:B------:R-:W4:Y:S04]  /*e290*/  LDL.LU.128 R176, [R1+0x3150] ;  /* 0x0031500001b07983 */ /* 0x000f280000300c00 */
[----:B------:R-:W4:Y:S04]  /*e2a0*/  LDL.LU.128 R172, [R1+0x3140] ;  /* 0x0031400001ac7983 */ /* 0x000f280000300c00 */
[----:B--2---:R-:W2:Y:S04]  /*e2b0*/  LDL.LU.128 R168, [R1+0x3130] ;  /* 0x0031300001a87983 */ /* 0x004ea80000300c00 */
[----:B------:R-:W2:Y:S04]  /*e2c0*/  LDL.LU.128 R164, [R1+0x3120] ;  /* 0x0031200001a47983 */ /* 0x000ea80000300c00 */
[----:B------:R-:W2:Y:S04]  /*e2d0*/  LDL.LU.128 R160, [R1+0x3110] ;  /* 0x0031100001a07983 */ /* 0x000ea80000300c00 */
[----:B------:R-:W2:Y:S04]  /*e2e0*/  LDL.LU.128 R156, [R1+0x3100] ;  /* 0x00310000019c7983 */ /* 0x000ea80000300c00 */
[----:B------:R-:W2:Y:S04]  /*e2f0*/  LDL.LU.128 R152, [R1+0x30f0] ;  /* 0x0030f00001987983 */ /* 0x000ea80000300c00 */
[----:B------:R-:W2:Y:S04]  /*e300*/  LDL.LU R150, [R1+0x30e0] ;  /* 0x0030e00001967983 */ /* 0x000ea80000300800 */
[----:B------:R-:W2:Y:S04]  /*e310*/  LDL.LU R148, [R1+0x30dc] ;  /* 0x0030dc0001947983 */ /* 0x000ea80000300800 */
[----:B------:R-:W2:Y:S04]  /*e320*/  LDL.LU R146, [R1+0x30d8] ;  /* 0x0030d80001927983 */ /* 0x000ea80000300800 */
[----:B------:R-:W2:Y:S04]  /*e330*/  LDL.LU R144, [R1+0x30d4] ;  /* 0x0030d40001907983 */ /* 0x000ea80000300800 */
[----:B------:R-:W2:Y:S04]  /*e340*/  LDL.LU R142, [R1+0x30d0] ;  /* 0x0030d000018e7983 */ /* 0x000ea80000300800 */
[----:B0-----:R-:W2:Y:S04]  /*e350*/  LDL.LU R140, [R1+0x30cc] ;  /* 0x0030cc00018c7983 */ /* 0x001ea80000300800 */
[----:B------:R-:W2:Y:S04]  /*e360*/  LDL.LU R138, [R1+0x30c8] ;  /* 0x0030c800018a7983 */ /* 0x000ea80000300800 */
[----:B------:R-:W2:Y:S04]  /*e370*/  LDL.LU R136, [R1+0x30c4] ;  /* 0x0030c40001887983 */ /* 0x000ea80000300800 */
[----:B------:R-:W2:Y:S04]  /*e380*/  LDL.LU R134, [R1+0x30c0] ;  /* 0x0030c00001867983 */ /* 0x000ea80000300800 */
[----:B------:R-:W2:Y:S04]  /*e390*/  LDL.LU R132, [R1+0x30bc] ;  /* 0x0030bc0001847983 */ /* 0x000ea80000300800 */
[----:B------:R-:W2:Y:S04]  /*e3a0*/  LDL.LU.128 R52, [R1+0x2f70] ;  /* 0x002f700001347983 */ /* 0x000ea80000300c00 */
[----:B---3--:R-:W3:Y:S04]  /*e3b0*/  LDL.LU.128 R48, [R1+0x2f60] ;  /* 0x002f600001307983 */ /* 0x008ee80000300c00 */
[----:B------:R-:W3:Y:S04]  /*e3c0*/  LDL.LU.128 R44, [R1+0x2f50] ;  /* 0x002f5000012c7983 */ /* 0x000ee80000300c00 */
[----:B------:R-:W3:Y:S04]  /*e3d0*/  LDL.LU.128 R40, [R1+0x2f40] ;  /* 0x002f400001287983 */ /* 0x000ee80000300c00 */
[----:B------:R-:W3:Y:S04]  /*e3e0*/  LDL.LU.128 R36, [R1+0x2f30] ;  /* 0x002f300001247983 */ /* 0x000ee80000300c00 */
[----:B------:R-:W3:Y:S04]  /*e3f0*/  LDL.LU.128 R32, [R1+0x2f20] ;  /* 0x002f200001207983 */ /* 0x000ee80000300c00 */
[----:B------:R-:W3:Y:S04]  /*e400*/  LDL.LU.128 R28, [R1+0x2f10] ;  /* 0x002f1000011c7983 */ /* 0x000ee80000300c00 */
[----:B------:R-:W3:Y:S04]  /*e410*/  LDL.LU.128 R24, [R1+0x2f00] ;  /* 0x002f000001187983 */ /* 0x000ee80000300c00 */
[----:B------:R-:W3:Y:S04]  /*e420*/  LDL.LU.64 R20, [R1+0x2ef8] ;  /* 0x002ef80001147983 */ /* 0x000ee80000300a00 */
[----:B------:R-:W3:Y:S04]  /*e430*/  LDL.LU.64 R16, [R1+0x2ef0] ;  /* 0x002ef00001107983 */ /* 0x000ee80000300a00 */
[----:B------:R-:W3:Y:S04]  /*e440*/  LDL.LU R15, [R1+0x2ee8] ;  /* 0x002ee800010f7983 */ /* 0x000ee80000300800 */
[----:B------:R-:W3:Y:S04]  /*e450*/  LDL.LU.64 R12, [R1+0x2ee0] ;  /* 0x002ee000010c7983 */ /* 0x000ee80000300a00 */
[----:B------:R-:W3:Y:S04]  /*e460*/  LDL.LU.128 R8, [R1+0x2ed0] ;  /* 0x002ed00001087983 */ /* 0x000ee80000300c00 */
[----:B------:R-:W3:Y:S04]  /*e470*/  LDL.LU.128 R4, [R1+0x2ec0] ;  /* 0x002ec00001047983 */ /* 0x000ee80000300c00 */
        /* <DEDUP_REMOVED lines=13> */
[----:B----4-:R-:W-:Y:S04]  /*e550*/  STL [R1+0x2e88], R104 ;  /* 0x002e886801007387 */ /* 0x010fe80000100800 */
        /* <DEDUP_REMOVED lines=20> */
[----:B------:R0:W-:Y:S04]  /*e6a0*/  STL.128 [R1+0x2e00], R56 ;  /* 0x002e003801007387 */ /* 0x0001e80000100c00 */
[----:B------:R-:W4:Y:S04]  /*e6b0*/  LDL R220, [R1+0x330] ;  /* 0x0003300001dc7983 */ /* 0x000f280000100800 */
[----:B------:R-:W4:Y:S04]  /*e6c0*/  LDL R222, [R1+0x334] ;  /* 0x0003340001de7983 */ /* 0x000f280000100800 */
[----:B------:R-:W4:Y:S04]  /*e6d0*/  LDL R224, [R1+0x338] ;  /* 0x0003380001e07983 */ /* 0x000f280000100800 */
[----:B0-----:R-:W4:Y:S04]  /*e6e0*/  LDL.128 R56, [R1+0x320] ;  /* 0x0003200001387983 */ /* 0x001f280000100c00 */
[----:B------:R-:W4:Y:S04]  /*e6f0*/  LDL.LU.128 R68, [R1+0x2e30] ;  /* 0x002e300001447983 */ /* 0x000f280000300c00 */
[----:B------:R-:W4:Y:S04]  /*e700*/  LDL.LU.128 R64, [R1+0x2e20] ;  /* 0x002e200001407983 */ /* 0x000f280000300c00 */
[----:B------:R-:W4:Y:S04]  /*e710*/  LDL.LU.128 R60, [R1+0x2e10] ;  /* 0x002e1000013c7983 */ /* 0x000f280000300c00 */
[----:B------:R-:W4:Y:S04]  /*e720*/  LDL.LU R130, [R1+0x2ebc] ;  /* 0x002ebc0001827983 */ /* 0x000f280000300800 */
[----:B------:R-:W4:Y:S04]  /*e730*/  LDL.LU R128, [R1+0x2eb8] ;  /* 0x002eb80001807983 */ /* 0x000f280000300800 */
[----:B------:R-:W4:Y:S04]  /*e740*/  LDL.LU R126, [R1+0x2eb4] ;  /* 0x002eb400017e7983 */ /* 0x000f280000300800 */
[----:B------:R-:W4:Y:S04]  /*e750*/  LDL.LU R124, [R1+0x2eb0] ;  /* 0x002eb000017c7983 */ /* 0x000f280000300800 */
[----:B------:R-:W4:Y:S04]  /*e760*/  LDL.LU R122, [R1+0x2eac] ;  /* 0x002eac00017a7983 */ /* 0x000f280000300800 */
[----:B------:R0:W-:Y:S04]  /*e770*/  STL.128 [R1+0x2e40], R72 ;  /* 0x002e404801007387 */ /* 0x0001e80000100c00 */
[----:B------:R-:W4:Y:S04]  /*e780*/  LDL.LU R120, [R1+0x2ea8] ;  /* 0x002ea80001787983 */ /* 0x000f280000300800 */
[----:B------:R-:W-:Y:S04]  /*e790*/  STL [R1+0x374], R194 ;  /* 0x000374c201007387 */ /* 0x000fe80000100800 */
[----:B------:R-:W-:Y:S04]  /*e7a0*/  STL [R1+0x33c], R214 ;  /* 0x00033cd601007387 */ /* 0x000fe80000100800 */
[----:B0-----:R-:W4:Y:S04]  /*e7b0*/  LDL.LU.128 R72, [R1+0x2e40] ;  /* 0x002e400001487983 */ /* 0x001f280000300c00 */
        /* <DEDUP_REMOVED lines=9> */
[----:B--2---:R0:W-:Y:S04]  /*e850*/  STL.128 [R1+0x2df0], R52 ;  /* 0x002df03401007387 */ /* 0x0041e80000100c00 */
[----:B---3--:R1:W-:Y:S04]  /*e860*/  STL.128 [R1+0x2de0], R48 ;  /* 0x002de03001007387 */ /* 0x0083e80000100c00 */
[----:B------:R2:W-:Y:S04]  /*e870*/  STL.128 [R1+0x2dd0], R44 ;  /* 0x002dd02c01007387 */ /* 0x0005e80000100c00 */
[----:B------:R3:W-:Y:S04]  /*e880*/  STL.128 [R1+0x2dc0], R40 ;  /* 0x002dc02801007387 */ /* 0x0007e80000100c00 */
[----:B------:R3:W-:Y:S04]  /*e890*/  STL.128 [R1+0x2db0], R36 ;  /* 0x002db02401007387 */ /* 0x0007e80000100c00 */
[----:B------:R3:W-:Y:S04]  /*e8a0*/  STL.128 [R1+0x2da0], R32 ;  /* 0x002da02001007387 */ /* 0x0007e80000100c00 */
[----:B------:R3:W-:Y:S04]  /*e8b0*/  STL.128 [R1+0x2d90], R28 ;  /* 0x002d901c01007387 */ /* 0x0007e80000100c00 */
[----:B------:R3:W-:Y:S04]  /*e8c0*/  STL.128 [R1+0x2d80], R24 ;  /* 0x002d801801007387 */ /* 0x0007e80000100c00 */
[----:B------:R3:W-:Y:S04]  /*e8d0*/  STL.64 [R1+0x2d78], R20 ;  /* 0x002d781401007387 */ /* 0x0007e80000100a00 */
[----:B------:R3:W-:Y:S04]  /*e8e0*/  STL.64 [R1+0x2d70], R16 ;  /* 0x002d701001007387 */ /* 0x0007e80000100a00 */
[----:B------:R3:W-:Y:S04]  /*e8f0*/  STL [R1+0x2d68], R15 ;  /* 0x002d680f01007387 */ /* 0x0007e80000100800 */
[----:B------:R3:W-:Y:S04]  /*e900*/  STL.64 [R1+0x2d60], R12 ;  /* 0x002d600c01007387 */ /* 0x0007e80000100a00 */
[----:B------:R3:W-:Y:S04]  /*e910*/  STL.128 [R1+0x2d50], R8 ;  /* 0x002d500801007387 */ /* 0x0007e80000100c00 */
[----:B------:R3:W-:Y:S04]  /*e920*/  STL.128 [R1+0x2d40], R4 ;  /* 0x002d400401007387 */ /* 0x0007e80000100c00 */
        /* <DEDUP_REMOVED lines=13> */
[----:B0-----:R-:W4:Y:S04]  /*ea00*/  LDL.LU.128 R52, [R1+0x2df0] ;  /* 0x002df00001347983 */ /* 0x001f280000300c00 */
[----:B-1----:R-:W4:Y:S04]  /*ea10*/  LDL.LU.128 R48, [R1+0x2de0] ;  /* 0x002de00001307983 */ /* 0x002f280000300c00 */
[----:B--2---:R-:W2:Y:S04]  /*ea20*/  LDL.LU.128 R44, [R1+0x2dd0] ;  /* 0x002dd000012c7983 */ /* 0x004ea80000300c00 */
[----:B---3--:R-:W3:Y:S04]  /*ea30*/  LDL.LU.128 R40, [R1+0x2dc0] ;  /* 0x002dc00001287983 */ /* 0x008ee80000300c00 */
        /* <DEDUP_REMOVED lines=10> */
[----:B----4-:R-:W-:Y:S04]  /*eae0*/  STL [R1+0x330], R220 ;  /* 0x000330dc01007387 */ /* 0x010fe80000100800 */
[----:B------:R-:W-:Y:S04]  /*eaf0*/  STL [R1+0x334], R222 ;  /* 0x000334de01007387 */ /* 0x000fe80000100800 */
[----:B------:R-:W-:Y:S01]  /*eb00*/  STL [R1+0x338], R224 ;  /* 0x000338e001007387 */ /* 0x000fe20000100800 */
[----:B------:R-:W-:-:S03]  /*eb10*/  IMAD.MOV.U32 R194, RZ, RZ, R56 ;  /* 0x000000ffffc27224 */ /* 0x000fc600078e0038 */
[----:B------:R0:W-:Y:S01]  /*eb20*/  STL.64 [R1+0x538], R58 ;  /* 0x0005383a01007387 */ /* 0x0001e20000100a00 */
[----:B------:R-:W-:-:S03]  /*eb30*/  IMAD.MOV.U32 R77, RZ, RZ, R57 ;  /* 0x000000ffff4d7224 */ /* 0x000fc600078e0039 */
[----:B------:R-:W-:Y:S04]  /*eb40*/  STL.128 [R1+0x2ca0], R68 ;  /* 0x002ca04401007387 */ /* 0x000fe80000100c00 */
[----:B------:R-:W-:Y:S04]  /*eb50*/  STL.128 [R1+0x2c90], R64 ;  /* 0x002c904001007387 */ /* 0x000fe80000100c00 */
[----:B------:R1:W-:Y:S04]  /*eb60*/  STL.128 [R1+0x2c80], R60 ;  /* 0x002c803c01007387 */ /* 0x0003e80000100c00 */
[----:B0-----:R-:W4:Y:S04]  /*eb70*/  LDL.LU.128 R56, [R1+0x2e00] ;  /* 0x002e000001387983 */ /* 0x001f280000300c00 */
[----:B------:R-:W4:Y:S04]  /*eb80*/  LDL.LU R79, [R1+0x53c] ;  /* 0x00053c00014f7983 */ /* 0x000f280000300800 */
[----:B------:R0:W-:Y:S04]  /*eb90*/  STL [R1+0x2d34], R130 ;  /* 0x002d348201007387 */ /* 0x0001e80000100800 */
[----:B------:R0:W-:Y:S04]  /*eba0*/  STL [R1+0x2d30], R128 ;  /* 0x002d308001007387 */ /* 0x0001e80000100800 */
[----:B------:R0:W-:Y:S04]  /*ebb0*/  STL [R1+0x2d2c], R126 ;  /* 0x002d2c7e01007387 */ /* 0x0001e80000100800 */
[----:B------:R0:W-:Y:S04]  /*ebc0*/  STL [R1+0x2d28], R124 ;  /* 0x002d287c01007387 */ /* 0x0001e80000100800 */
[----:B------:R0:W-:Y:S04]  /*ebd0*/  STL [R1+0x2d24], R122 ;  /* 0x002d247a01007387 */ /* 0x0001e80000100800 */
[----:B-1----:R-:W4:Y:S04]  /*ebe0*/  LDL.128 R60, [R1+0x330] ;  /* 0x00033000013c7983 */ /* 0x002f280000100c00 */
[----:B------:R-:W4:Y:S04]  /*ebf0*/  LDL.LU.128 R68, [R1+0x2ca0] ;  /* 0x002ca00001447983 */ /* 0x000f280000300c00 */
[----:B------:R-:W4:Y:S04]  /*ec00*/  LDL.LU.128 R64, [R1+0x2c90] ;  /* 0x002c900001407983 */ /* 0x000f280000300c00 */
[----:B------:R1:W-:Y:S04]  /*ec10*/  STL [R1+0x2d20], R120 ;  /* 0x002d207801007387 */ /* 0x0003e80000100800 */
[----:B0-----:R-:W4:Y:S04]  /*ec20*/  LDL.LU R130, [R1+0x2d34] ;  /* 0x002d340001827983 */ /* 0x001f280000300800 */
[----:B------:R-:W4:Y:S04]  /*ec30*/  LDL.LU R128, [R1+0x2d30] ;  /* 0x002d300001807983 */ /* 0x000f280000300800 */
[----:B------:R-:W4:Y:S04]  /*ec40*/  LDL.LU R126, [R1+0x2d2c] ;  /* 0x002d2c00017e7983 */ /* 0x000f280000300800 */
[----:B------:R-:W4:Y:S04]  /*ec50*/  LDL.LU R124, [R1+0x2d28] ;  /* 0x002d2800017c7983 */ /* 0x000f280000300800 */
[----:B------:R-:W4:Y:S04]  /*ec60*/  LDL.LU R122, [R1+0x2d24] ;  /* 0x002d2400017a7983 */ /* 0x000f280000300800 */
[----:B------:R0:W-:Y:S04]  /*ec70*/  STL.128 [R1+0x2cb0], R72 ;  /* 0x002cb04801007387 */ /* 0x0001e80000100c00 */
[----:B-1----:R-:W4:Y:S01]  /*ec80*/  LDL.LU R120, [R1+0x2d20] ;  /* 0x002d200001787983 */ /* 0x002f220000300800 */
[----:B------:R-:W-:-:S03]  /*ec90*/  IMAD.MOV.U32 R223, RZ, RZ, R81 ;  /* 0x000000ffffdf7224 */ /* 0x000fc600078e0051 */
[----:B------:R-:W-:Y:S04]  /*eca0*/  STL [R1+0x370], R190 ;  /* 0x000370be01007387 */ /* 0x000fe80000100800 */
[----:B------:R-:W-:Y:S04]  /*ecb0*/  STL [R1+0x340], R216 ;  /* 0x000340d801007387 */ /* 0x000fe80000100800 */
[----:B0-----:R-:W4:Y:S04]  /*ecc0*/  LDL.LU.128 R72, [R1+0x2cb0] ;  /* 0x002cb00001487983 */ /* 0x001f280000300c00 */
        /* <DEDUP_REMOVED lines=23> */
[----:B0-----:R-:W4:Y:S04]  /*ee40*/  LDL.LU R118, [R1+0x2d1c] ;  /* 0x002d1c0001767983 */ /* 0x001f280000300800 */
[----:B-1----:R-:W4:Y:S04]  /*ee50*/  LDL.LU R116, [R1+0x2d18] ;  /* 0x002d180001747983 */ /* 0x002f280000300800 */
[----:B------:R-:W-:Y:S04]  /*ee60*/  STL.128 [R1+0x2c60], R52 ;  /* 0x002c603401007387 */ /* 0x000fe80000100c00 */
[----:B------:R-:W-:Y:S04]  /*ee70*/  STL.128 [R1+0x2c50], R48 ;  /* 0x002c503001007387 */ /* 0x000fe80000100c00 */
[----:B--2---:R-:W-:Y:S04]  /*ee80*/  STL.128 [R1+0x2c40], R44 ;  /* 0x002c402c01007387 */ /* 0x004fe80000100c00 */
[----:B---3--:R-:W-:Y:S04]  /*ee90*/  STL.128 [R1+0x2c30], R40 ;  /* 0x002c302801007387 */ /* 0x008fe80000100c00 */
[----:B------:R-:W-:Y:S04]  /*eea0*/  STL.128 [R1+0x2c20], R36 ;  /* 0x002c202401007387 */ /* 0x000fe80000100c00 */
[----:B------:R-:W-:Y:S04]  /*eeb0*/  STL.128 [R1+0x2c10], R32 ;  /* 0x002c102001007387 */ /* 0x000fe80000100c00 */
[----:B------:R-:W-:Y:S04]  /*eec0*/  STL.128 [R1+0x2c00], R28 ;  /* 0x002c001c01007387 */ /* 0x000fe80000100c00 */
[----:B------:R-:W-:Y:S04]  /*eed0*/  STL.128 [R1+0x2bf0], R24 ;  /* 0x002bf01801007387 */ /* 0x000fe80000100c00 */
[----:B------:R-:W-:Y:S04]  /*eee0*/  STL.64 [R1+0x2be8], R20 ;  /* 0x002be81401007387 */ /* 0x000fe80000100a00 */
[----:B------:R-:W-:Y:S04]  /*eef0*/  STL.64 [R1+0x2be0], R16 ;  /* 0x002be01001007387 */ /* 0x000fe80000100a00 */
[----:B------:R-:W-:Y:S04]  /*ef00*/  STL [R1+0x2bd8], R15 ;  /* 0x002bd80f01007387 */ /* 0x000fe80000100800 */
[----:B------:R-:W-:Y:S04]  /*ef10*/  STL.64 [R1+0x2bd0], R12 ;  /* 0x002bd00c01007387 */ /* 0x000fe80000100a00 */
[----:B------:R-:W-:Y:S04]  /*ef20*/  STL.128 [R1+0x2bc0], R8 ;  /* 0x002bc00801007387 */ /* 0x000fe80000100c00 */
[----:B------:R-:W-:Y:S04]  /*ef30*/  STL.128 [R1+0x2bb0], R4 ;  /* 0x002bb00401007387 */ /* 0x000fe80000100c00 */
[----:B------:R-:W2:Y:S04]  /*ef40*/  LDL.LU R114, [R1+0x2d14] ;  /* 0x002d140001727983 */ /* 0x000ea80000300800 */
[----:B------:R-:W3:Y:S04]  /*ef50*/  LDL.LU R112, [R1+0x2d10] ;  /* 0x002d100001707983 */ /* 0x000ee80000300800 */
        /* <DEDUP_REMOVED lines=13> */
[----:B----4-:R-:W-:Y:S04]  /*f030*/  STL.128 [R1+0x2c70], R56 ;  /* 0x002c703801007387 */ /* 0x010fe80000100c00 */
[----:B------:R0:W-:Y:S04]  /*f040*/  STL.128 [R1+0x2cc0], R76 ;  /* 0x002cc04c01007387 */ /* 0x0001e80000100c00 */
[----:B------:R-:W4:Y:S04]  /*f050*/  LDL.LU R84, [R1+0x2cd8] ;  /* 0x002cd80001547983 */ /* 0x000f280000300800 */
[----:B------:R-:W4:Y:S04]  /*f060*/  LDL.LU R82, [R1+0x2cd4] ;  /* 0x002cd40001527983 */ /* 0x000f280000300800 */
[----:B------:R-:W4:Y:S04]  /*f070*/  LDL.LU R80, [R1+0x2cd0] ;  /* 0x002cd00001507983 */ /* 0x000f280000300800 */
[----:B0-----:R-:W4:Y:S04]  /*f080*/  LDL.LU.128 R76, [R1+0x2cc0] ;  /* 0x002cc000014c7983 */ /* 0x001f280000300c00 */
[----:B------:R-:W4:Y:S01]  /*f090*/  LDL.LU.128 R56, [R1+0x2c70] ;  /* 0x002c700001387983 */ /* 0x000f220000300c00 */
[----:B------:R-:W-:-:S03]  /*f0a0*/  IMAD.MOV.U32 R190, RZ, RZ, R60 ;  /* 0x000000ffffbe7224 */ /* 0x000fc600078e003c */
[----:B------:R0:W-:Y:S01]  /*f0b0*/  STL.64 [R1+0x548], R62 ;  /* 0x0005483e01007387 */ /* 0x0001e20000100a00 */
[----:B------:R-:W-:-:S03]  /*f0c0*/  IMAD.MOV.U32 R81, RZ, RZ, R61 ;  /* 0x000000ffff517224 */ /* 0x000fc600078e003d */
[----:B------:R-:W-:Y:S04]  /*f0d0*/  STL.128 [R1+0x2b10], R68 ;  /* 0x002b104401007387 */ /* 0x000fe80000100c00 */
[----:B------:R1:W-:Y:S04]  /*f0e0*/  STL.128 [R1+0x2b00], R64 ;  /* 0x002b004001007387 */ /* 0x0003e80000100c00 */
[----:B0-----:R-:W4:Y:S04]  /*f0f0*/  LDL.LU.128 R60, [R1+0x2c80] ;  /* 0x002c8000013c7983 */ /* 0x001f280000300c00 */
[----:B------:R-:W4:Y:S04]  /*f100*/  LDL.LU.128 R52, [R1+0x2c60] ;  /* 0x002c600001347983 */ /* 0x000f280000300c00 */
[----:B------:R-:W4:Y:S04]  /*f110*/  LDL.LU.128 R48, [R1+0x2c50] ;  /* 0x002c500001307983 */ /* 0x000f280000300c00 */
[----:B------:R-:W4:Y:S04]  /*f120*/  LDL.LU.128 R44, [R1+0x2c40] ;  /* 0x002c4000012c7983 */ /* 0x000f280000300c00 */
[----:B------:R-:W4:Y:S04]  /*f130*/  LDL.LU.128 R40, [R1+0x2c30] ;  /* 0x002c300001287983 */ /* 0x000f280000300c00 */
[----:B------:R-:W4:Y:S04]  /*f140*/  LDL.LU.128 R36, [R1+0x2c20] ;  /* 0x002c200001247983 */ /* 0x000f280000300c00 */
[----:B------:R-:W4:Y:S04]  /*f150*/  LDL.LU.128 R32, [R1+0x2c10] ;  /* 0x002c100001207983 */ /* 0x000f280000300c00 */
[----:B------:R-:W4:Y:S04]  /*f160*/  LDL.LU.128 R28, [R1+0x2c00] ;  /* 0x002c0000011c7983 */ /* 0x000f280000300c00 */
[----:B------:R-:W4:Y:S04]  /*f170*/  LDL.LU.128 R24, [R1+0x2bf0] ;  /* 0x002bf00001187983 */ /* 0x000f280000300c00 */
[----:B------:R-:W4:Y:S04]  /*f180*/  LDL.LU.64 R20, [R1+0x2be8] ;  /* 0x002be80001147983 */ /* 0x000f280000300a00 */
[----:B------:R-:W4:Y:S04]  /*f190*/  LDL.LU.64 R16, [R1+0x2be0] ;  /* 0x002be00001107983 */ /* 0x000f280000300a00 */
[----:B------:R-:W4:Y:S04]  /*f1a0*/  LDL.LU R15, [R1+0x2bd8] ;  /* 0x002bd800010f7983 */ /* 0x000f280000300800 */
[----:B------:R-:W4:Y:S04]  /*f1b0*/  LDL.LU.64 R12, [R1+0x2bd0] ;  /* 0x002bd000010c7983 */ /* 0x000f280000300a00 */
[----:B------:R-:W4:Y:S04]  /*f1c0*/  LDL.LU.128 R8, [R1+0x2bc0] ;  /* 0x002bc00001087983 */ /* 0x000f280000300c00 */
[----:B------:R-:W4:Y:S04]  /*f1d0*/  LDL.LU.128 R4, [R1+0x2bb0] ;  /* 0x002bb00001047983 */ /* 0x000f280000300c00 */
        /* <DEDUP_REMOVED lines=25> */
[----:B------:R-:W-:Y:S04]  /*f370*/  STL [R1+0x380], R186 ;  /* 0x000380ba01007387 */ /* 0x000fe80000100800 */
[----:B0-----:R-:W4:Y:S04]  /*f380*/  LDL.LU R118, [R1+0x2b94] ;  /* 0x002b940001767983 */ /* 0x001f280000300800 */
[----:B-1----:R-:W4:Y:S04]  /*f390*/  LDL.LU R116, [R1+0x2b90] ;  /* 0x002b900001747983 */ /* 0x002f280000300800 */
[----:B------:R-:W4:Y:S04]  /*f3a0*/  LDL.LU R191, [R1+0x538] ;  /* 0x0005380001bf7983 */ /* 0x000f280000300800 */
[----:B------:R-:W4:Y:S04]  /*f3b0*/  LDL.LU R189, [R1+0x548] ;  /* 0x0005480001bd7983 */ /* 0x000f280000300800 */
[----:B--2---:R0:W-:Y:S04]  /*f3c0*/  STL [R1+0x2b8c], R114 ;  /* 0x002b8c7201007387 */ /* 0x0041e80000100800 */
[----:B---3--:R1:W-:Y:S04]  /*f3d0*/  STL [R1+0x2b88], R112 ;  /* 0x002b887001007387 */ /* 0x0083e80000100800 */
        /* <DEDUP_REMOVED lines=13> */
[----:B0-----:R-:W3:Y:S04]  /*f4b0*/  LDL.LU R114, [R1+0x2b8c] ;  /* 0x002b8c0001727983 */ /* 0x001ee80000300800 */
[----:B-1----:R-:W3:Y:S04]  /*f4c0*/  LDL.LU R112, [R1+0x2b88] ;  /* 0x002b880001707983 */ /* 0x002ee80000300800 */
[----:B----4-:R0:W-:Y:S04]  /*f4d0*/  STL [R1+0x2b50], R84 ;  /* 0x002b505401007387 */ /* 0x0101e80000100800 */
[----:B--2---:R-:W2:Y:S04]  /*f4e0*/  LDL.LU R110, [R1+0x2b84] ;  /* 0x002b8400016e7983 */ /* 0x004ea80000300800 */
[----:B---3--:R-:W3:Y:S04]  /*f4f0*/  LDL.LU R108, [R1+0x2b80] ;  /* 0x002b8000016c7983 */ /* 0x008ee80000300800 */
[----:B------:R-:W-:Y:S04]  /*f500*/  STL.128 [R1+0x2b30], R76 ;  /* 0x002b304c01007387 */ /* 0x000fe80000100c00 */
[----:B------:R-:W-:Y:S04]  /*f510*/  STL.128 [R1+0x2ae0], R56 ;  /* 0x002ae03801007387 */ /* 0x000fe80000100c00 */
[----:B------:R-:W4:Y:S04]  /*f520*/  LDL.LU R106, [R1+0x2b7c] ;  /* 0x002b7c00016a7983 */ /* 0x000f280000300800 */
[----:B------:R-:W4:Y:S04]  /*f530*/  LDL.LU R104, [R1+0x2b78] ;  /* 0x002b780001687983 */ /* 0x000f280000300800 */
[----:B------:R-:W4:Y:S04]  /*f540*/  LDL.LU R102, [R1+0x2b74] ;  /* 0x002b740001667983 */ /* 0x000f280000300800 */
[----:B------:R-:W4:Y:S04]  /*f550*/  LDL.LU R100, [R1+0x2b70] ;  /* 0x002b700001647983 */ /* 0x000f280000300800 */
        /* <DEDUP_REMOVED lines=15> */
[----:B------:R1:W-:Y:S04]  /*f650*/  STL.128 [R1+0x2b40], R80 ;  /* 0x002b405001007387 */ /* 0x0003e80000100c00 */
[----:B------:R-:W4:Y:S04]  /*f660*/  LDL.LU R98, [R1+0x2b6c] ;  /* 0x002b6c0001627983 */ /* 0x000f280000300800 */
[----:B------:R-:W4:Y:S04]  /*f670*/  LDL.LU R96, [R1+0x2b68] ;  /* 0x002b680001607983 */ /* 0x000f280000300800 */
[----:B------:R-:W4:Y:S04]  /*f680*/  LDL.LU R94, [R1+0x2b64] ;  /* 0x002b6400015e7983 */ /* 0x000f280000300800 */
[----:B------:R-:W4:Y:S04]  /*f690*/  LDL.LU R92, [R1+0x2b60] ;  /* 0x002b6000015c7983 */ /* 0x000f280000300800 */
[----:B------:R-:W4:Y:S01]  /*f6a0*/  LDL.LU R90, [R1+0x2b5c] ;  /* 0x002b5c00015a7983 */ /* 0x000f220000300800 */
[----:B------:R-:W-:-:S02]  /*f6b0*/  IMAD.MOV.U32 R188, RZ, RZ, R64 ;  /* 0x000000ffffbc7224 */ /* 0x000fc400078e0040 */
[----:B------:R-:W-:Y:S01]  /*f6c0*/  IMAD.MOV.U32 R85, RZ, RZ, R65 ;  /* 0x000000ffff557224 */ /* 0x000fe200078e0041 */
[----:B------:R1:W-:Y:S04]  /*f6d0*/  STL.64 [R1+0x558], R66 ;  /* 0x0005584201007387 */ /* 0x0003e80000100a00 */
[----:B------:R1:W-:Y:S04]  /*f6e0*/  STL.128 [R1+0x2970], R68 ;  /* 0x0029704401007387 */ /* 0x0003e80000100c00 */
[----:B------:R-:W4:Y:S04]  /*f6f0*/  LDL.LU R88, [R1+0x2b58] ;  /* 0x002b580001587983 */ /* 0x000f280000300800 */
[----:B------:R-:W4:Y:S04]  /*f700*/  LDL.LU R86, [R1+0x2b54] ;  /* 0x002b540001567983 */ /* 0x000f280000300800 */
[----:B0-----:R-:W4:Y:S04]  /*f710*/  LDL.LU R84, [R1+0x2b50] ;  /* 0x002b500001547983 */ /* 0x001f280000300800 */
[----:B-1----:R-:W4:Y:S04]  /*f720*/  LDL.LU.128 R80, [R1+0x2b40] ;  /* 0x002b400001507983 */ /* 0x002f280000300c00 */
        /* <DEDUP_REMOVED lines=31> */
[----:B------:R0:W-:Y:S04]  /*f920*/  STL.128 [R1+0x2980], R72 ;  /* 0x0029804801007387 */ /* 0x0001e80000100c00 */
[----:B------:R-:W4:Y:S04]  /*f930*/  LDL.LU R120, [R1+0x2a00] ;  /* 0x002a000001787983 */ /* 0x000f280000300800 */
[----:B------:R1:W-:Y:S04]  /*f940*/  STL [R1+0x29fc], R118 ;  /* 0x0029fc7601007387 */ /* 0x0003e80000100800 */
[----:B------:R3:W-:Y:S04]  /*f950*/  STL [R1+0x29f8], R116 ;  /* 0x0029f87401007387 */ /* 0x0007e80000100800 */
[----:B0-----:R-:W4:Y:S04]  /*f960*/  LDL.LU.128 R72, [R1+0x2980] ;  /* 0x0029800001487983 */ /* 0x001f280000300c00 */
[----:B------:R-:W4:Y:S04]  /*f970*/  LDL.LU R187, [R1+0x558] ;  /* 0x0005580001bb7983 */ /* 0x000f280000300800 */
[----:B------:R0:W-:Y:S04]  /*f980*/  STL [R1+0x29f4], R114 ;  /* 0x0029f47201007387 */ /* 0x0001e80000100800 */
[----:B------:R4:W-:Y:S04]  /*f990*/  STL [R1+0x29f0], R112 ;  /* 0x0029f07001007387 */ /* 0x0009e80000100800 */
[----:B-1----:R-:W4:Y:S04]  /*f9a0*/  LDL.LU R118, [R1+0x29fc] ;  /* 0x0029fc0001767983 */ /* 0x002f280000300800 */
[----:B--2---:R1:W-:Y:S04]  /*f9b0*/  STL [R1+0x29ec], R110 ;  /* 0x0029ec6e01007387 */ /* 0x0043e80000100800 */
[----:B---3--:R2:W-:Y:S04]  /*f9c0*/  STL [R1+0x29e8], R108 ;  /* 0x0029e86c01007387 */ /* 0x0085e80000100800 */
[----:B------:R-:W3:Y:S04]  /*f9d0*/  LDL.LU R116, [R1+0x29f8] ;  /* 0x0029f80001747983 */ /* 0x000ee80000300800 */
[----:B0-----:R-:W3:Y:S04]  /*f9e0*/  LDL.LU R114, [R1+0x29f4] ;  /* 0x0029f40001727983 */ /* 0x001ee80000300800 */
[----:B----4-:R0:W-:Y:S04]  /*f9f0*/  STL [R1+0x29e4], R106 ;  /* 0x0029e46a01007387 */ /* 0x0101e80000100800 */
[----:B------:R4:W-:Y:S04]  /*fa00*/  STL [R1+0x29e0], R104 ;  /* 0x0029e06801007387 */ /* 0x0009e80000100800 */
[----:B------:R4:W-:Y:S04]  /*fa10*/  STL [R1+0x29dc], R102 ;  /* 0x0029dc6601007387 */ /* 0x0009e80000100800 */
[----:B------:R4:W-:Y:S04]  /*fa20*/  STL [R1+0x29d8], R100 ;  /* 0x0029d86401007387 */ /* 0x0009e80000100800 */
[----:B------:R-:W3:Y:S04]  /*fa30*/  LDL.LU R112, [R1+0x29f0] ;  /* 0x0029f00001707983 */ /* 0x000ee80000300800 */
[----:B-1----:R-:W3:Y:S04]  /*fa40*/  LDL.LU R110, [R1+0x29ec] ;  /* 0x0029ec00016e7983 */ /* 0x002ee80000300800 */
[----:B--2---:R-:W2:Y:S04]  /*fa50*/  LDL.LU R108, [R1+0x29e8] ;  /* 0x0029e800016c7983 */ /* 0x004ea80000300800 */
[----:B0-----:R-:W3:Y:S04]  /*fa60*/  LDL.LU R106, [R1+0x29e4] ;  /* 0x0029e400016a7983 */ /* 0x001ee80000300800 */
[----:B----4-:R-:W4:Y:S04]  /*fa70*/  LDL.LU R104, [R1+0x29e0] ;  /* 0x0029e00001687983 */ /* 0x010f280000300800 */
[----:B------:R-:W2:Y:S04]  /*fa80*/  LDL.LU R102, [R1+0x29dc] ;  /* 0x0029dc0001667983 */ /* 0x000ea80000300800 */
[----:B------:R-:W3:Y:S04]  /*fa90*/  LDL.LU R100, [R1+0x29d8] ;  /* 0x0029d80001647983 */ /* 0x000ee80000300800 */
[----:B------:R-:W-:Y:S04]  /*faa0*/  STL [R1+0x364], R198 ;  /* 0x000364c601007387 */ /* 0x000fe80000100800 */
[----:B------:R-:W-:Y:S04]  /*fab0*/  STL [R1+0x368], R200 ;  /* 0x000368c801007387 */ /* 0x000fe80000100800 */
[----:B------:R0:W-:Y:S04]  /*fac0*/  STL [R1+0x29d4], R98 ;  /* 0x0029d46201007387 */ /* 0x0001e80000100800 */
[----:B------:R1:W-:Y:S04]  /*fad0*/  STL [R1+0x29d0], R96 ;  /* 0x0029d06001007387 */ /* 0x0003e80000100800 */
[----:B------:R1:W-:Y:S04]  /*fae0*/  STL [R1+0x29cc], R94 ;  /* 0x0029cc5e01007387 */ /* 0x0003e80000100800 */
[----:B------:R1:W-:Y:S04]  /*faf0*/  STL [R1+0x29c8], R92 ;  /* 0x0029c85c01007387 */ /* 0x0003e80000100800 */
[----:B------:R1:W-:Y:S04]  /*fb00*/  STL [R1+0x29c4], R90 ;  /* 0x0029c45a01007387 */ /* 0x0003e80000100800 */
[----:B0-----:R-:W4:Y:S04]  /*fb10*/  LDL.LU R98, [R1+0x29d4] ;  /* 0x0029d40001627983 */ /* 0x001f280000300800 */
[----:B-1----:R-:W2:Y:S04]  /*fb20*/  LDL.LU R96, [R1+0x29d0] ;  /* 0x0029d00001607983 */ /* 0x002ea80000300800 */
[----:B------:R0:W-:Y:S04]  /*fb30*/  STL [R1+0x29c0], R88 ;  /* 0x0029c05801007387 */ /* 0x0001e80000100800 */
[----:B------:R-:W3:Y:S04]  /*fb40*/  LDL.LU R94, [R1+0x29cc] ;  /* 0x0029cc00015e7983 */ /* 0x000ee80000300800 */
[----:B------:R-:W4:Y:S04]  /*fb50*/  LDL.LU R92, [R1+0x29c8] ;  /* 0x0029c800015c7983 */ /* 0x000f280000300800 */
        /* <DEDUP_REMOVED lines=20> */
[----:B------:R-:W2:Y:S04]  /*fca0*/  LDL.LU R90, [R1+0x29c4] ;  /* 0x0029c400015a7983 */ /* 0x000ea80000300800 */
[----:B0-----:R-:W2:Y:S04]  /*fcb0*/  LDL.LU R88, [R1+0x29c0] ;  /* 0x0029c00001587983 */ /* 0x001ea80000300800 */
[----:B-1----:R-:W2:Y:S04]  /*fcc0*/  LDL.LU.128 R80, [R1+0x29a0] ;  /* 0x0029a00001507983 */ /* 0x002ea80000300c00 */
[----:B------:R-:W2:Y:S04]  /*fcd0*/  LDL.LU.128 R84, [R1+0x29b0] ;  /* 0x0029b00001547983 */ /* 0x000ea80000300c00 */
[----:B------:R-:W2:Y:S01]  /*fce0*/  LDL.LU.128 R76, [R1+0x2990] ;  /* 0x00299000014c7983 */ /* 0x000ea20000300c00 */
[----:B------:R-:W-:-:S03]  /*fcf0*/  IMAD.MOV.U32 R186, RZ, RZ, R68 ;  /* 0x000000ffffba7224 */ /* 0x000fc600078e0044 */
[----:B------:R0:W-:Y:S01]  /*fd00*/  STL.64 [R1+0x568], R70 ;  /* 0x0005684601007387 */ /* 0x0001e20000100a00 */
[----:B------:R-:W-:-:S03]  /*fd10*/  IMAD.MOV.U32 R89, RZ, RZ, R69 ;  /* 0x000000ffff597224 */ /* 0x000fc600078e0045 */
[----:B------:R-:W2:Y:S04]  /*fd20*/  LDL.LU.128 R64, [R1+0x2960] ;  /* 0x0029600001407983 */ /* 0x000ea80000300c00 */
[----:B------:R-:W2:Y:S04]  /*fd30*/  LDL.LU.128 R60, [R1+0x2950] ;  /* 0x00295000013c7983 */ /* 0x000ea80000300c00 */
[----:B0-----:R-:W2:Y:S04]  /*fd40*/  LDL.LU.128 R68, [R1+0x2970] ;  /* 0x0029700001447983 */ /* 0x001ea80000300c00 */
[----:B------:R-:W2:Y:S04]  /*fd50*/  LDL.LU.128 R56, [R1+0x2940] ;  /* 0x0029400001387983 */ /* 0x000ea80000300c00 */
        /* <DEDUP_REMOVED lines=8> */
[----:B------:R-:W2:Y:S04]  /*fde0*/  LDL.LU.64 R20, [R1+0x28b8] ;  /* 0x0028b80001147983 */ /* 0x000ea80000300a00 */
[----:B------:R-:W2:Y:S04]  /*fdf0*/  LDL.LU.64 R16, [R1+0x28b0] ;  /* 0x0028b00001107983 */ /* 0x000ea80000300a00 */
[----:B------:R-:W2:Y:S04]  /*fe00*/  LDL.LU R15, [R1+0x28a8] ;  /* 0x0028a800010f7983 */ /* 0x000ea80000300800 */
[----:B------:R-:W2:Y:S04]  /*fe10*/  LDL.LU.64 R12, [R1+0x28a0] ;  /* 0x0028a000010c7983 */ /* 0x000ea80000300a00 */
[----:B------:R-:W2:Y:S04]  /*fe20*/  LDL.LU.128 R8, [R1+0x2890] ;  /* 0x0028900001087983 */ /* 0x000ea80000300c00 */
[----:B------:R-:W2:Y:S04]  /*fe30*/  LDL.LU.128 R4, [R1+0x2880] ;  /* 0x0028800001047983 */ /* 0x000ea80000300c00 */
[----:B------:R-:W2:Y:S04]  /*fe40*/  LDL.LU R185, [R1+0x568] ;  /* 0x0005680001b97983 */ /* 0x000ea80000300800 */
[----:B------:R-:W2:Y:S04]  /*fe50*/  LDL.LU R91, [R1+0x56c] ;  /* 0x00056c00015b7983 */ /* 0x000ea80000300800 */
[----:B------:R-:W-:Y:S04]  /*fe60*/  STL [R1+0x287c], R130 ;  /* 0x00287c8201007387 */ /* 0x000fe80000100800 */
[----:B------:R-:W-:Y:S04]  /*fe70*/  STL [R1+0x2878], R128 ;  /* 0x0028788001007387 */ /* 0x000fe80000100800 */
[----:B------:R-:W-:Y:S04]  /*fe80*/  STL [R1+0x2874], R126 ;  /* 0x0028747e01007387 */ /* 0x000fe80000100800 */
[----:B------:R-:W-:Y:S04]  /*fe90*/  STL [R1+0x2870], R124 ;  /* 0x0028707c01007387 */ /* 0x000fe80000100800 */
[----:B------:R-:W-:Y:S04]  /*fea0*/  STL [R1+0x286c], R122 ;  /* 0x00286c7a01007387 */ /* 0x000fe80000100800 */
[----:B------:R-:W-:Y:S04]  /*feb0*/  STL [R1+0x2868], R120 ;  /* 0x0028687801007387 */ /* 0x000fe80000100800 */
[----:B------:R0:W-:Y:S04]  /*fec0*/  STL.128 [R1+0x27e0], R72 ;  /* 0x0027e04801007387 */ /* 0x0001e80000100c00 */
[----:B------:R-:W-:Y:S04]  /*fed0*/  STL [R1+0x378], R150 ;  /* 0x0003789601007387 */ /* 0x000fe80000100800 */
[----:B------:R-:W-:Y:S04]  /*fee0*/  STL [R1+0x37c], R184 ;  /* 0x00037cb801007387 */ /* 0x000fe80000100800 */
[----:B------:R-:W-:Y:S04]  /*fef0*/  STL [R1+0x384], R144 ;  /* 0x0003849001007387 */ /* 0x000fe80000100800 */
[----:B0-----:R-:W2:Y:S04]  /*ff00*/  LDL.128 R72, [R1+0x360] ;  /* 0x0003600001487983 */ /* 0x001ea80000100c00 */
[----:B------:R-:W-:Y:S04]  /*ff10*/  STL [R1+0x388], R146 ;  /* 0x0003889201007387 */ /* 0x000fe80000100800 */
[----:B------:R-:W-:Y:S04]  /*ff20*/  STL [R1+0x38c], R148 ;  /* 0x00038c9401007387 */ /* 0x000fe80000100800 */
[----:B------:R-:W-:Y:S04]  /*ff30*/  STL [R1+0x390], R138 ;  /* 0x0003908a01007387 */ /* 0x000fe80000100800 */
[----:B------:R-:W-:Y:S04]  /*ff40*/  STL [R1+0x394], R140 ;  /* 0x0003948c01007387 */ /* 0x000fe80000100800 */
[----:B------:R-:W-:Y:S04]  /*ff50*/  STL [R1+0x398], R142 ;  /* 0x0003988e01007387 */ /* 0x000fe80000100800 */
[----:B------:R-:W-:Y:S04]  /*ff60*/  STL [R1+0x39c], R132 ;  /* 0x00039c8401007387 */ /* 0x000fe80000100800 */
[----:B------:R-:W2:Y:S04]  /*ff70*/  LDL.LU R128, [R1+0x2878] ;  /* 0x0028780001807983 */ /* 0x000ea80000300800 */
[----:B------:R-:W2:Y:S04]  /*ff80*/  LDL.LU R126, [R1+0x2874] ;  /* 0x00287400017e7983 */ /* 0x000ea80000300800 */
[----:B------:R-:W2:Y:S04]  /*ff90*/  LDL.LU R124, [R1+0x2870] ;  /* 0x00287000017c7983 */ /* 0x000ea80000300800 */
[----:B------:R-:W2:Y:S04]  /*ffa0*/  LDL.LU R122, [R1+0x286c] ;  /* 0x00286c00017a7983 */ /* 0x000ea80000300800 */
[----:B------:R-:W2:Y:S04]  /*ffb0*/  LDL.LU R120, [R1+0x2868] ;  /* 0x0028680001787983 */ /* 0x000ea80000300800 */
[----:B------:R-:W-:Y:S04]  /*ffc0*/  STL [R1+0x3a0], R134 ;  /* 0x0003a08601007387 */ /* 0x000fe80000100800 */
[----:B------:R-:W-:Y:S04]  /*ffd0*/  STL [R1+0x3a4], R136 ;  /* 0x0003a48801007387 */ /* 0x000fe80000100800 */
[----:B------:R-:W2:Y:S04]  /*ffe0*/  LDL.LU R130, [R1+0x287c] ;  /* 0x00287c0001827983 */ /* 0x000ea80000300800 */
[----:B---3--:R0:W-:Y:S04]  /*fff0*/  STL [R1+0x2834], R94 ;  /* 0x0028345e01007387 */ /* 0x0081e80000100800 */
[----:B----4-:R1:W-:Y:S04]  /*10000*/  STL [R1+0x2830], R92 ;  /* 0x0028305c01007387 */ /* 0x0103e80000100800 */
[----:B0-----:R-:W3:Y:S04]  /*10010*/  LDL.LU R94, [R1+0x2834] ;  /* 0x00283400015e7983 */ /* 0x001ee80000300800 */
[----:B-1----:R-:W3:Y:S04]  /*10020*/  LDL.LU R92, [R1+0x2830] ;  /* 0x00283000015c7983 */ /* 0x002ee80000300800 */
[----:B--2---:R-:W-:Y:S04]  /*10030*/  STL.64 [R1+0x578], R74 ;  /* 0x0005784a01007387 */ /* 0x004fe80000100a00 */
[----:B------:R-:W3:Y:S01]  /*10040*/  LDL.LU R95, [R1+0x57c] ;  /* 0x00057c00015f7983 */ /* 0x000ee20000300800 */
[----:B------:R-:W-:-:S03]  /*10050*/  IMAD.MOV.U32 R93, RZ, RZ, R73 ;  /* 0x000000ffff5d7224 */ /* 0x000fc600078e0049 */
[----:B------:R0:W-:Y:S04]  /*10060*/  STL [R1+0x283c], R98 ;  /* 0x00283c6201007387 */ /* 0x0001e80000100800 */
[----:B------:R1:W-:Y:S04]  /*10070*/  STL [R1+0x2838], R96 ;  /* 0x0028386001007387 */ /* 0x0003e80000100800 */
[----:B------:R2:W-:Y:S04]  /*10080*/  STL [R1+0x2844], R102 ;  /* 0x0028446601007387 */ /* 0x0005e80000100800 */
[----:B0-----:R-:W4:Y:S04]  /*10090*/  LDL.LU R98, [R1+0x283c] ;  /* 0x00283c0001627983 */ /* 0x001f280000300800 */
[----:B-1----:R-:W4:Y:S04]  /*100a0*/  LDL.LU R96, [R1+0x2838] ;  /* 0x0028380001607983 */ /* 0x002f280000300800 */
[----:B------:R0:W-:Y:S04]  /*100b0*/  STL [R1+0x2840], R100 ;  /* 0x0028406401007387 */ /* 0x0001e80000100800 */
[----:B--2---:R-:W2:Y:S01]  /*100c0*/  LDL.LU R102, [R1+0x2844] ;  /* 0x0028440001667983 */ /* 0x004ea20000300800 */
[----:B------:R-:W-:-:S03]  /*100d0*/  IMAD.MOV.U32 R184, RZ, RZ, R72 ;  /* 0x000000ffffb87224 */ /* 0x000fc600078e0048 */
[----:B------:R1:W-:Y:S04]  /*100e0*/  STL [R1+0x2850], R108 ;  /* 0x0028506c01007387 */ /* 0x0003e80000100800 */
[----:B0-----:R-:W2:Y:S04]  /*100f0*/  LDL.LU R100, [R1+0x2840] ;  /* 0x0028400001647983 */ /* 0x001ea80000300800 */
        /* <DEDUP_REMOVED lines=25> */
[----:B-1----:R-:W2:Y:S04]  /*10290*/  LDL.LU R108, [R1+0x2850] ;  /* 0x00285000016c7983 */ /* 0x002ea80000300800 */
[----:B0-----:R-:W2:Y:S04]  /*102a0*/  LDL.LU R110, [R1+0x2854] ;  /* 0x00285400016e7983 */ /* 0x001ea80000300800 */
[----:B------:R-:W2:Y:S04]  /*102b0*/  LDL.LU R106, [R1+0x284c] ;  /* 0x00284c00016a7983 */ /* 0x000ea80000300800 */
[----:B------:R-:W2:Y:S04]  /*102c0*/  LDL.LU R104, [R1+0x2848] ;  /* 0x0028480001687983 */ /* 0x000ea80000300800 */
        /* <DEDUP_REMOVED lines=23> */
[----:B------:R0:W-:Y:S04]  /*10440*/  STL [R1+0x2858], R112 ;  /* 0x0028587001007387 */ /* 0x0001e80000100800 */
[----:B------:R1:W-:Y:S04]  /*10450*/  STL [R1+0x2864], R118 ;  /* 0x0028647601007387 */ /* 0x0003e80000100800 */
[----:B------:R1:W-:Y:S04]  /*10460*/  STL [R1+0x2860], R116 ;  /* 0x0028607401007387 */ /* 0x0003e80000100800 */
[----:B0-----:R-:W2:Y:S04]  /*10470*/  LDL.LU R112, [R1+0x2858] ;  /* 0x0028580001707983 */ /* 0x001ea80000300800 */
[----:B------:R0:W-:Y:S04]  /*10480*/  STL [R1+0x285c], R114 ;  /* 0x00285c7201007387 */ /* 0x0001e80000100800 */
[----:B-1----:R-:W2:Y:S04]  /*10490*/  LDL.LU R118, [R1+0x2864] ;  /* 0x0028640001767983 */ /* 0x002ea80000300800 */
[----:B------:R-:W2:Y:S04]  /*104a0*/  LDL.LU R116, [R1+0x2860] ;  /* 0x0028600001747983 */ /* 0x000ea80000300800 */
[----:B0-----:R-:W2:Y:S04]  /*104b0*/  LDL.LU R114, [R1+0x285c] ;  /* 0x00285c0001727983 */ /* 0x001ea80000300800 */
[----:B------:R-:W-:Y:S04]  /*104c0*/  STL [R1+0x3a8], R126 ;  /* 0x0003a87e01007387 */ /* 0x000fe80000100800 */
[----:B------:R-:W-:Y:S04]  /*104d0*/  STL [R1+0x3ac], R128 ;  /* 0x0003ac8001007387 */ /* 0x000fe80000100800 */
[----:B------:R0:W-:Y:S04]  /*104e0*/  STL [R1+0x26d8], R124 ;  /* 0x0026d87c01007387 */ /* 0x0001e80000100800 */
[----:B------:R1:W-:Y:S04]  /*104f0*/  STL [R1+0x26d4], R122 ;  /* 0x0026d47a01007387 */ /* 0x0003e80000100800 */
[----:B------:R1:W-:Y:S04]  /*10500*/  STL [R1+0x26d0], R120 ;  /* 0x0026d07801007387 */ /* 0x0003e80000100800 */
[----:B---3--:R3:W-:Y:S04]  /*10510*/  STL.128 [R1+0x2690], R92 ;  /* 0x0026905c01007387 */ /* 0x0087e80000100c00 */
[----:B0-----:R-:W2:Y:S04]  /*10520*/  LDL.LU R124, [R1+0x26d8] ;  /* 0x0026d800017c7983 */ /* 0x001ea80000300800 */
[----:B-1----:R-:W2:Y:S04]  /*10530*/  LDL.LU R122, [R1+0x26d4] ;  /* 0x0026d400017a7983 */ /* 0x002ea80000300800 */
[----:B------:R-:W2:Y:S04]  /*10540*/  LDL.LU R120, [R1+0x26d0] ;  /* 0x0026d00001787983 */ /* 0x000ea80000300800 */
[----:B---3--:R-:W3:Y:S04]  /*10550*/  LDL.128 R92, [R1+0x370] ;  /* 0x00037000015c7983 */ /* 0x008ee80000100c00 */
[----:B----4-:R0:W-:Y:S04]  /*10560*/  STL [R1+0x26a4], R98 ;  /* 0x0026a46201007387 */ /* 0x0101e80000100800 */
[----:B------:R1:W-:Y:S04]  /*10570*/  STL [R1+0x26a0], R96 ;  /* 0x0026a06001007387 */ /* 0x0003e80000100800 */
[----:B------:R-:W4:Y:S04]  /*10580*/  LDL.LU R151, [R1+0x578] ;  /* 0x0005780001977983 */ /* 0x000f280000300800 */
[----:B0-----:R-:W4:Y:S04]  /*10590*/  LDL.LU R98, [R1+0x26a4] ;  /* 0x0026a40001627983 */ /* 0x001f280000300800 */
[----:B-1----:R-:W4:Y:S04]  /*105a0*/  LDL.LU R96, [R1+0x26a0] ;  /* 0x0026a00001607983 */ /* 0x002f280000300800 */
[----:B---3--:R-:W-:Y:S04]  /*105b0*/  STL.64 [R1+0x588], R94 ;  /* 0x0005885e01007387 */ /* 0x008fe80000100a00 */
[----:B------:R-:W4:Y:S01]  /*105c0*/  LDL.LU R99, [R1+0x58c] ;  /* 0x00058c0001637983 */ /* 0x000f220000300800 */
[----:B------:R-:W-:-:S03]  /*105d0*/  IMAD.MOV.U32 R97, RZ, RZ, R93 ;  /* 0x000000ffff617224 */ /* 0x000fc600078e005d */
[----:B--2---:R0:W-:Y:S04]  /*105e0*/  STL [R1+0x26ac], R102 ;  /* 0x0026ac6601007387 */ /* 0x0041e80000100800 */
[----:B------:R1:W-:Y:S01]  /*105f0*/  STL [R1+0x26a8], R100 ;  /* 0x0026a86401007387 */ /* 0x0003e20000100800 */
[----:B------:R-:W-:-:S03]  /*10600*/  IMAD.MOV.U32 R150, RZ, RZ, R92 ;  /* 0x000000ffff967224 */ /* 0x000fc600078e005c */
[----:B------:R2:W-:Y:S04]  /*10610*/  STL [R1+0x26b8], R108 ;  /* 0x0026b86c01007387 */ /* 0x0005e80000100800 */
[----:B0-----:R-:W3:Y:S04]  /*10620*/  LDL.LU R102, [R1+0x26ac] ;  /* 0x0026ac0001667983 */ /* 0x001ee80000300800 */
[----:B-1----:R-:W3:Y:S04]  /*10630*/  LDL.LU R100, [R1+0x26a8] ;  /* 0x0026a80001647983 */ /* 0x002ee80000300800 */
        /* <DEDUP_REMOVED lines=26> */
[----:B--2---:R-:W2:Y:S04]  /*107e0*/  LDL.LU R108, [R1+0x26b8] ;  /* 0x0026b800016c7983 */ /* 0x004ea80000300800 */
[----:B0-----:R-:W2:Y:S04]  /*107f0*/  LDL.LU R110, [R1+0x26bc] ;  /* 0x0026bc00016e7983 */ /* 0x001ea80000300800 */
[----:B-1----:R-:W2:Y:S04]  /*10800*/  LDL.LU R106, [R1+0x26b4] ;  /* 0x0026b400016a7983 */ /* 0x002ea80000300800 */
        /* <DEDUP_REMOVED lines=33> */
[----:B------:R-:W2:Y:S04]  /*10a20*/  LDL.LU R149, [R1+0x588] ;  /* 0x0005880001957983 */ /* 0x000ea80000300800 */
[----:B----4-:R0:W-:Y:S04]  /*10a30*/  STL.128 [R1+0x2500], R96 ;  /* 0x0025006001007387 */ /* 0x0101e80000100c00 */
[----:B0-----:R-:W4:Y:S04]  /*10a40*/  LDL.128 R96, [R1+0x380] ;  /* 0x0003800001607983 */ /* 0x001f280000100c00 */
[----:B---3--:R0:W-:Y:S04]  /*10a50*/  STL [R1+0x2514], R102 ;  /* 0x0025146601007387 */ /* 0x0081e80000100800 */
[----:B------:R1:W-:Y:S04]  /*10a60*/  STL [R1+0x2510], R100 ;  /* 0x0025106401007387 */ /* 0x0003e80000100800 */
[----:B0-----:R-:W3:Y:S04]  /*10a70*/  LDL.LU R102, [R1+0x2514] ;  /* 0x0025140001667983 */ /* 0x001ee80000300800 */
[----:B-1----:R-:W3:Y:S01]  /*10a80*/  LDL.LU R100, [R1+0x2510] ;  /* 0x0025100001647983 */ /* 0x002ee20000300800 */
[----:B----4-:R-:W-:-:S03]  /*10a90*/  IMAD.MOV.U32 R148, RZ, RZ, R96 ;  /* 0x000000ffff947224 */ /* 0x010fc600078e0060 */
[----:B------:R0:W-:Y:S01]  /*10aa0*/  STL.64 [R1+0x598], R98 ;  /* 0x0005986201007387 */ /* 0x0001e20000100a00 */
[----:B------:R-:W-:-:S03]  /*10ab0*/  IMAD.MOV.U32 R101, RZ, RZ, R97 ;  /* 0x000000ffff657224 */ /* 0x000fc600078e0061 */
[----:B------:R-:W3:Y:S04]  /*10ac0*/  LDL.LU R103, [R1+0x59c] ;  /* 0x00059c0001677983 */ /* 0x000ee80000300800 */
[----:B--2---:R1:W-:Y:S04]  /*10ad0*/  STL [R1+0x2520], R108 ;  /* 0x0025206c01007387 */ /* 0x0043e80000100800 */
[----:B0-----:R-:W2:Y:S04]  /*10ae0*/  LDL.LU.128 R96, [R1+0x2500] ;  /* 0x0025000001607983 */ /* 0x001ea80000300c00 */
        /* <DEDUP_REMOVED lines=29> */
[----:B----4-:R-:W4:Y:S04]  /*10cc0*/  LDL.LU R106, [R1+0x251c] ;  /* 0x00251c00016a7983 */ /* 0x010f280000300800 */
[----:B------:R-:W4:Y:S04]  /*10cd0*/  LDL.LU R104, [R1+0x2518] ;  /* 0x0025180001687983 */ /* 0x000f280000300800 */
        /* <DEDUP_REMOVED lines=24> */
[----:B------:R0:W-:Y:S04]  /*10e60*/  STL [R1+0x2528], R112 ;  /* 0x0025287001007387 */ /* 0x0001e80000100800 */
[----:B------:R1:W-:Y:S04]  /*10e70*/  STL [R1+0x2534], R118 ;  /* 0x0025347601007387 */ /* 0x0003e80000100800 */
[----:B------:R1:W-:Y:S04]  /*10e80*/  STL [R1+0x2530], R116 ;  /* 0x0025307401007387 */ /* 0x0003e80000100800 */
[----:B0-----:R-:W4:Y:S04]  /*10e90*/  LDL.LU R112, [R1+0x2528] ;  /* 0x0025280001707983 */ /* 0x001f280000300800 */
[----:B------:R0:W-:Y:S04]  /*10ea0*/  STL [R1+0x252c], R114 ;  /* 0x00252c7201007387 */ /* 0x0001e80000100800 */
[----:B-1----:R-:W4:Y:S04]  /*10eb0*/  LDL.LU R118, [R1+0x2534] ;  /* 0x0025340001767983 */ /* 0x002f280000300800 */
[----:B------:R-:W4:Y:S04]  /*10ec0*/  LDL.LU R116, [R1+0x2530] ;  /* 0x0025300001747983 */ /* 0x000f280000300800 */
[----:B0-----:R-:W4:Y:S04]  /*10ed0*/  LDL.LU R114, [R1+0x252c] ;  /* 0x00252c0001727983 */ /* 0x001f280000300800 */
[----:B------:R-:W4:Y:S04]  /*10ee0*/  LDL.LU R147, [R1+0x598] ;  /* 0x0005980001937983 */ /* 0x000f280000300800 */
[----:B---3--:R0:W-:Y:S04]  /*10ef0*/  STL.128 [R1+0x2370], R100 ;  /* 0x0023706401007387 */ /* 0x0081e80000100c00 */
[----:B--2---:R1:W-:Y:S04]  /*10f00*/  STL.128 [R1+0x2360], R96 ;  /* 0x0023606001007387 */ /* 0x0043e80000100c00 */
[----:B0-----:R-:W2:Y:S04]  /*10f10*/  LDL.LU.128 R100, [R1+0x2370] ;  /* 0x0023700001647983 */ /* 0x001ea80000300c00 */
[----:B-1----:R-:W3:Y:S04]  /*10f20*/  LDL.128 R96, [R1+0x390] ;  /* 0x0003900001607983 */ /* 0x002ee80000100c00 */
[----:B------:R0:W-:Y:S04]  /*10f30*/  STL [R1+0x2388], R108 ;  /* 0x0023886c01007387 */ /* 0x0001e80000100800 */
[----:B------:R1:W-:Y:S04]  /*10f40*/  STL [R1+0x238c], R110 ;  /* 0x00238c6e01007387 */ /* 0x0003e80000100800 */
[----:B----4-:R4:W-:Y:S04]  /*10f50*/  STL [R1+0x2384], R106 ;  /* 0x0023846a01007387 */ /* 0x0109e80000100800 */
        /* <DEDUP_REMOVED lines=21> */
[----:B------:R-:W-:Y:S04]  /*110b0*/  STL [R1+0x2228], R15 ;  /* 0x0022280f01007387 */ /* 0x000fe80000100800 */
[----:B------:R-:W-:Y:S04]  /*110c0*/  STL.64 [R1+0x2220], R12 ;  /* 0x0022200c01007387 */ /* 0x000fe80000100a00 */
[----:B------:R-:W-:Y:S04]  /*110d0*/  STL.128 [R1+0x2210], R8 ;  /* 0x0022100801007387 */ /* 0x000fe80000100c00 */
[----:B------:R-:W-:Y:S04]  /*110e0*/  STL.128 [R1+0x2200], R4 ;  /* 0x0022000401007387 */ /* 0x000fe80000100c00 */
[----:B0-----:R-:W3:Y:S04]  /*110f0*/  LDL.LU R108, [R1+0x2388] ;  /* 0x00238800016c7983 */ /* 0x001ee80000300800 */
[----:B-1----:R-:W3:Y:S04]  /*11100*/  LDL.LU R110, [R1+0x238c] ;  /* 0x00238c00016e7983 */ /* 0x002ee80000300800 */
        /* <DEDUP_REMOVED lines=19> */
[----:B--2---:R-:W-:Y:S04]  /*11240*/  STL.128 [R1+0x21e0], R100 ;  /* 0x0021e06401007387 */ /* 0x004fe80000100c00 */
[----:B------:R-:W2:Y:S01]  /*11250*/  LDL.LU.128 R24, [R1+0x2240] ;  /* 0x0022400001187983 */ /* 0x000ea20000300c00 */
[----:B---3--:R-:W-:-:S03]  /*11260*/  IMAD.MOV.U32 R146, RZ, RZ, R96 ;  /* 0x000000ffff927224 */ /* 0x008fc600078e0060 */
[----:B------:R0:W-:Y:S01]  /*11270*/  STL.64 [R1+0x5a8], R98 ;  /* 0x0005a86201007387 */ /* 0x0001e20000100a00 */
[----:B------:R-:W-:-:S03]  /*11280*/  IMAD.MOV.U32 R105, RZ, RZ, R97 ;  /* 0x000000ffff697224 */ /* 0x000fc600078e0061 */
[----:B------:R-:W3:Y:S04]  /*11290*/  LDL.LU.64 R20, [R1+0x2238] ;  /* 0x0022380001147983 */ /* 0x000ee80000300a00 */
[----:B------:R-:W3:Y:S04]  /*112a0*/  LDL.LU.64 R16, [R1+0x2230] ;  /* 0x0022300001107983 */ /* 0x000ee80000300a00 */
[----:B0-----:R-:W3:Y:S04]  /*112b0*/  LDL.LU.128 R96, [R1+0x2360] ;  /* 0x0023600001607983 */ /* 0x001ee80000300c00 */
[----:B------:R-:W3:Y:S04]  /*112c0*/  LDL.LU R15, [R1+0x2228] ;  /* 0x00222800010f7983 */ /* 0x000ee80000300800 */
[----:B------:R-:W3:Y:S04]  /*112d0*/  LDL.LU.64 R12, [R1+0x2220] ;  /* 0x00222000010c7983 */ /* 0x000ee80000300a00 */
[----:B------:R-:W3:Y:S04]  /*112e0*/  LDL.LU.128 R8, [R1+0x2210] ;  /* 0x0022100001087983 */ /* 0x000ee80000300c00 */
[----:B------:R-:W3:Y:S04]  /*112f0*/  LDL.LU.128 R4, [R1+0x2200] ;  /* 0x0022000001047983 */ /* 0x000ee80000300c00 */
[----:B------:R-:W3:Y:S04]  /*11300*/  LDL.LU R107, [R1+0x5ac] ;  /* 0x0005ac00016b7983 */ /* 0x000ee80000300800 */
[----:B------:R-:W3:Y:S04]  /*11310*/  LDL.128 R100, [R1+0x3a0] ;  /* 0x0003a00001647983 */ /* 0x000ee80000100c00 */
[----:B------:R0:W-:Y:S04]  /*11320*/  STL [R1+0x2390], R112 ;  /* 0x0023907001007387 */ /* 0x0001e80000100800 */
[----:B------:R-:W3:Y:S04]  /*11330*/  LDL.LU R145, [R1+0x5a8] ;  /* 0x0005a80001917983 */ /* 0x000ee80000300800 */
[----:B------:R-:W-:Y:S04]  /*11340*/  STL.64 [R1+0x2060], R234 ;  /* 0x002060ea01007387 */ /* 0x000fe80000100a00 */
[----:B0-----:R-:W3:Y:S04]  /*11350*/  LDL.LU R112, [R1+0x2390] ;  /* 0x0023900001707983 */ /* 0x001ee80000300800 */
        /* <DEDUP_REMOVED lines=13> */
[----:B----4-:R0:W-:Y:S04]  /*11430*/  STL.128 [R1+0x21c0], R92 ;  /* 0x0021c05c01007387 */ /* 0x0101e80000100c00 */
[----:B------:R1:W-:Y:S04]  /*11440*/  STL.128 [R1+0x21b0], R88 ;  /* 0x0021b05801007387 */ /* 0x0003e80000100c00 */
        /* <DEDUP_REMOVED lines=15> */
[----:B0-----:R-:W3:Y:S04]  /*11540*/  LDL.LU.128 R92, [R1+0x21c0] ;  /* 0x0021c000015c7983 */ /* 0x001ee80000300c00 */
[----:B--2---:R-:W-:Y:S04]  /*11550*/  STL.128 [R1+0x20b0], R24 ;  /* 0x0020b01801007387 */ /* 0x004fe80000100c00 */
[----:B-1----:R-:W2:Y:S04]  /*11560*/  LDL.LU.128 R88, [R1+0x21b0] ;  /* 0x0021b00001587983 */ /* 0x002ea80000300c00 */
[----:B----4-:R-:W4:Y:S04]  /*11570*/  LDL.LU.128 R84, [R1+0x21a0] ;  /* 0x0021a00001547983 */ /* 0x010f280000300c00 */
[----:B---3--:R-:W-:Y:S04]  /*11580*/  STL.64 [R1+0x20a8], R20 ;  /* 0x0020a81401007387 */ /* 0x008fe80000100a00 */
[----:B------:R-:W-:Y:S04]  /*11590*/  STL.64 [R1+0x20a0], R16 ;  /* 0x0020a01001007387 */ /* 0x000fe80000100a00 */
[----:B------:R0:W-:Y:S04]  /*115a0*/  STL.128 [R1+0x21d0], R96 ;  /* 0x0021d06001007387 */ /* 0x0001e80000100c00 */
[----:B------:R-:W-:Y:S04]  /*115b0*/  STL [R1+0x2098], R15 ;  /* 0x0020980f01007387 */ /* 0x000fe80000100800 */
[----:B------:R-:W-:Y:S04]  /*115c0*/  STL.64 [R1+0x2090], R12 ;  /* 0x0020900c01007387 */ /* 0x000fe80000100a00 */
[----:B------:R-:W-:Y:S04]  /*115d0*/  STL.128 [R1+0x2080], R8 ;  /* 0x0020800801007387 */ /* 0x000fe80000100c00 */
[----:B------:R-:W-:Y:S04]  /*115e0*/  STL.128 [R1+0x2070], R4 ;  /* 0x0020700401007387 */ /* 0x000fe80000100c00 */
[----:B------:R1:W-:Y:S01]  /*115f0*/  STL.128 [R1+0x21f0], R104 ;  /* 0x0021f06801007387 */ /* 0x0003e20000100c00 */
[----:B------:R-:W-:-:S03]  /*11600*/  IMAD.MOV.U32 R108, RZ, RZ, R100 ;  /* 0x000000ffff6c7224 */ /* 0x000fc600078e0064 */
[----:B------:R-:W-:Y:S04]  /*11610*/  STL [R1+0x5b4], R101 ;  /* 0x0005b46501007387 */ /* 0x000fe80000100800 */
[----:B------:R3:W-:Y:S04]  /*11620*/  STL.64 [R1+0x5b8], R102 ;  /* 0x0005b86601007387 */ /* 0x0007e80000100a00 */
[----:B0-----:R-:W2:Y:S04]  /*11630*/  LDL.LU.128 R96, [R1+0x21d0] ;  /* 0x0021d00001607983 */ /* 0x001ea80000300c00 */
[----:B-1----:R-:W4:Y:S04]  /*11640*/  LDL.LU.128 R104, [R1+0x21f0] ;  /* 0x0021f00001687983 */ /* 0x002f280000300c00 */
[----:B---3--:R-:W3:Y:S04]  /*11650*/  LDL.LU.128 R100, [R1+0x21e0] ;  /* 0x0021e00001647983 */ /* 0x008ee80000300c00 */
        /* <DEDUP_REMOVED lines=23> */
[----:B------:R-:W2:Y:S04]  /*117d0*/  LDL.LU R111, [R1+0x5bc] ;  /* 0x0005bc00016f7983 */ /* 0x000ea80000300800 */
[----:B------:R-:W-:Y:S04]  /*117e0*/  STL [R1+0x203c], R217 ;  /* 0x00203cd901007387 */ /* 0x000fe80000100800 */
[----:B------:R0:W-:Y:S04]  /*117f0*/  STL.64 [R1+0x2010], R194 ;  /* 0x002010c201007387 */ /* 0x0001e80000100a00 */
[----:B------:R-:W-:Y:S04]  /*11800*/  STL [R1+0x2020], R199 ;  /* 0x002020c701007387 */ /* 0x000fe80000100800 */
[----:B------:R1:W-:Y:S04]  /*11810*/  STL.64 [R1+0x2018], R196 ;  /* 0x002018c401007387 */ /* 0x0003e80000100a00 */
[----:B0-----:R-:W4:Y:S04]  /*11820*/  LDL.LU.64 R194, [R1+0x2010] ;  /* 0x0020100001c27983 */ /* 0x001f280000300a00 */
[----:B------:R-:W-:Y:S04]  /*11830*/  STL [R1+0x3d4], R112 ;  /* 0x0003d47001007387 */ /* 0x000fe80000100800 */
[----:B-1----:R-:W3:Y:S04]  /*11840*/  LDL.128 R196, [R1+0x3b0] ;  /* 0x0003b00001c47983 */ /* 0x002ee80000100c00 */
[----:B------:R0:W-:Y:S04]  /*11850*/  STL.128 [R1+0x2000], R188 ;  /* 0x002000bc01007387 */ /* 0x0001e80000100c00 */
[----:B------:R-:W-:Y:S04]  /*11860*/  STL [R1+0x3c0], R114 ;  /* 0x0003c07201007387 */ /* 0x000fe80000100800 */
[----:B------:R-:W-:Y:S04]  /*11870*/  STL [R1+0x3c4], R116 ;  /* 0x0003c47401007387 */ /* 0x000fe80000100800 */
[----:B------:R-:W-:Y:S04]  /*11880*/  STL [R1+0x3c8], R118 ;  /* 0x0003c87601007387 */ /* 0x000fe80000100800 */
[----:B0-----:R-:W2:Y:S04]  /*11890*/  LDL.LU.128 R188, [R1+0x2000] ;  /* 0x0020000001bc7983 */ /* 0x001ea80000300c00 */
[----:B------:R-:W2:Y:S04]  /*118a0*/  LDL.LU R219, [R1+0x2040] ;  /* 0x0020400001db7983 */ /* 0x000ea80000300800 */
[----:B------:R-:W2:Y:S04]  /*118b0*/  LDL.LU R217, [R1+0x203c] ;  /* 0x00203c0001d97983 */ /* 0x000ea80000300800 */
[----:B------:R-:W2:Y:S04]  /*118c0*/  LDL.LU R223, [R1+0x2048] ;  /* 0x0020480001df7983 */ /* 0x000ea80000300800 */
[----:B------:R-:W2:Y:S04]  /*118d0*/  LDL.LU R221, [R1+0x2044] ;  /* 0x0020440001dd7983 */ /* 0x000ea80000300800 */
[----:B------:R-:W2:Y:S04]  /*118e0*/  LDL.LU R231, [R1+0x2058] ;  /* 0x0020580001e77983 */ /* 0x000ea80000300800 */
[----:B------:R-:W2:Y:S04]  /*118f0*/  LDL.LU R229, [R1+0x2054] ;  /* 0x0020540001e57983 */ /* 0x000ea80000300800 */
[----:B------:R-:W2:Y:S04]  /*11900*/  LDL.LU R227, [R1+0x2050] ;  /* 0x0020500001e37983 */ /* 0x000ea80000300800 */
[----:B------:R-:W2:Y:S04]  /*11910*/  LDL.LU R225, [R1+0x204c] ;  /* 0x00204c0001e17983 */ /* 0x000ea80000300800 */
[----:B------:R-:W2:Y:S04]  /*11920*/  LDL.LU.64 R234, [R1+0x2060] ;  /* 0x0020600001ea7983 */ /* 0x000ea80000300a00 */
[----:B------:R-:W2:Y:S04]  /*11930*/  LDL.LU R182, [R1+0x19e4] ;  /* 0x0019e40001b67983 */ /* 0x000ea80000300800 */
[----:B------:R-:W2:Y:S04]  /*11940*/  LDL.LU R232, [R1+0x19e0] ;  /* 0x0019e00001e87983 */ /* 0x000ea80000300800 */
[----:B----4-:R0:W-:Y:S04]  /*11950*/  STL.64 [R1+0x1ef0], R194 ;  /* 0x001ef0c201007387 */ /* 0x0101e80000100a00 */
[----:B---3--:R1:W-:Y:S01]  /*11960*/  STL [R1+0x5c4], R197 ;  /* 0x0005c4c501007387 */ /* 0x0083e20000100800 */
[----:B------:R-:W-:-:S03]  /*11970*/  IMAD.MOV.U32 R112, RZ, RZ, R196 ;  /* 0x000000ffff707224 */ /* 0x000fc600078e00c4 */
[----:B0-----:R-:W3:Y:S04]  /*11980*/  LDL.LU.64 R194, [R1+0x1ef0] ;  /* 0x001ef00001c27983 */ /* 0x001ee80000300a00 */
[----:B------:R0:W-:Y:S04]  /*11990*/  STL.64 [R1+0x5c8], R198 ;  /* 0x0005c8c601007387 */ /* 0x0001e80000100a00 */
[----:B-1----:R-:W4:Y:S04]  /*119a0*/  LDL.LU.64 R196, [R1+0x2018] ;  /* 0x0020180001c47983 */ /* 0x002f280000300a00 */
[----:B------:R-:W-:Y:S04]  /*119b0*/  STL [R1+0x3d8], R102 ;  /* 0x0003d86601007387 */ /* 0x000fe80000100800 */
[----:B0-----:R-:W4:Y:S04]  /*119c0*/  LDL.LU R199, [R1+0x2020] ;  /* 0x0020200001c77983 */ /* 0x001f280000300800 */
[----:B------:R-:W-:Y:S04]  /*119d0*/  STL [R1+0x3dc], R104 ;  /* 0x0003dc6801007387 */ /* 0x000fe80000100800 */
[----:B--2---:R0:W-:Y:S04]  /*119e0*/  STL.128 [R1+0x1ee0], R188 ;  /* 0x001ee0bc01007387 */ /* 0x0041e80000100c00 */
[----:B------:R-:W2:Y:S04]  /*119f0*/  LDL.LU R113, [R1+0x5c4] ;  /* 0x0005c40001717983 */ /* 0x000ea80000300800 */
[----:B------:R-:W2:Y:S04]  /*11a00*/  LDL.LU R114, [R1+0x5c8] ;  /* 0x0005c80001727983 */ /* 0x000ea80000300800 */
[----:B------:R-:W2:Y:S04]  /*11a10*/  LDL.LU R115, [R1+0x5cc] ;  /* 0x0005cc0001737983 */ /* 0x000ea80000300800 */
[----:B0-----:R-:W2:Y:S04]  /*11a20*/  LDL.LU.128 R188, [R1+0x1ee0] ;  /* 0x001ee00001bc7983 */ /* 0x001ea80000300c00 */
[----:B---3--:R0:W-:Y:S04]  /*11a30*/  STL.64 [R1+0x1dc0], R194 ;  /* 0x001dc0c201007387 */ /* 0x0081e80000100a00 */
[----:B----4-:R-:W-:Y:S04]  /*11a40*/  STL.64 [R1+0x1ef8], R196 ;  /* 0x001ef8c401007387 */ /* 0x010fe80000100a00 */
[----:B0-----:R-:W3:Y:S04]  /*11a50*/  LDL.128 R192, [R1+0x3d0] ;  /* 0x0003d00001c07983 */ /* 0x001ee80000100c00 */
[----:B------:R0:W-:Y:S04]  /*11a60*/  STL [R1+0x1f00], R199 ;  /* 0x001f00c701007387 */ /* 0x0001e80000100800 */
[----:B0-----:R-:W4:Y:S04]  /*11a70*/  LDL.128 R196, [R1+0x3c0] ;  /* 0x0003c00001c47983 */ /* 0x001f280000100c00 */
[----:B------:R0:W-:Y:S04]  /*11a80*/  STL [R1+0x2030], R211 ;  /* 0x002030d301007387 */ /* 0x0001e80000100800 */
[----:B------:R1:W-:Y:S04]  /*11a90*/  STL [R1+0x202c], R205 ;  /* 0x00202ccd01007387 */ /* 0x0003e80000100800 */
[----:B------:R2:W-:Y:S04]  /*11aa0*/  STL [R1+0x2028], R203 ;  /* 0x002028cb01007387 */ /* 0x0005e80000100800 */
[----:B------:R2:W-:Y:S04]  /*11ab0*/  STL [R1+0x2024], R201 ;  /* 0x002024c901007387 */ /* 0x0005e80000100800 */
[----:B------:R2:W-:Y:S04]  /*11ac0*/  STL.128 [R1+0x1ff0], R184 ;  /* 0x001ff0b801007387 */ /* 0x0005e80000100c00 */
        /* <DEDUP_REMOVED lines=10> */
[----:B------:R2:W-:Y:S04]  /*11b70*/  STL [R1+0x1f50], R145 ;  /* 0x001f509101007387 */ /* 0x0005e80000100800 */
[----:B------:R2:W-:Y:S04]  /*11b80*/  STL.128 [R1+0x1f40], R108 ;  /* 0x001f406c01007387 */ /* 0x0005e80000100c00 */
[----:B0-----:R-:W4:Y:S04]  /*11b90*/  LDL.LU R211, [R1+0x2030] ;  /* 0x0020300001d37983 */ /* 0x001f280000300800 */
[----:B-1----:R-:W4:Y:S04]  /*11ba0*/  LDL.LU R205, [R1+0x202c] ;  /* 0x00202c0001cd7983 */ /* 0x002f280000300800 */
[----:B--2---:R-:W2:Y:S04]  /*11bb0*/  LDL.LU R203, [R1+0x2028] ;  /* 0x0020280001cb7983 */ /* 0x004ea80000300800 */
[----:B------:R-:W2:Y:S04]  /*11bc0*/  LDL.LU R201, [R1+0x2024] ;  /* 0x0020240001c97983 */ /* 0x000ea80000300800 */
[----:B------:R-:W2:Y:S04]  /*11bd0*/  LDL.LU.128 R184, [R1+0x1ff0] ;  /* 0x001ff00001b87983 */ /* 0x000ea80000300c00 */
        /* <DEDUP_REMOVED lines=10> */
[----:B------:R-:W2:Y:S04]  /*11c80*/  LDL.LU R145, [R1+0x1f50] ;  /* 0x001f500001917983 */ /* 0x000ea80000300800 */
[----:B------:R-:W2:Y:S04]  /*11c90*/  LDL.LU.128 R108, [R1+0x1f40] ;  /* 0x001f4000016c7983 */ /* 0x000ea80000300c00 */
[----:B------:R0:W-:Y:S04]  /*11ca0*/  STL.128 [R1+0x1db0], R188 ;  /* 0x001db0bc01007387 */ /* 0x0001e80000100c00 */
[----:B------:R1:W-:Y:S04]  /*11cb0*/  STL.128 [R1+0x1e20], R112 ;  /* 0x001e207001007387 */ /* 0x0003e80000100c00 */
[----:B0-----:R-:W2:Y:S04]  /*11cc0*/  LDL.LU.128 R188, [R1+0x1db0] ;  /* 0x001db00001bc7983 */ /* 0x001ea80000300c00 */
[----:B-1----:R-:W2:Y:S04]  /*11cd0*/  LDL.LU.128 R112, [R1+0x1e20] ;  /* 0x001e200001707983 */ /* 0x002ea80000300c00 */
[----:B---3--:R0:W-:Y:S01]  /*11ce0*/  STL.64 [R1+0x5e8], R194 ;  /* 0x0005e8c201007387 */ /* 0x0081e20000100a00 */
[----:B------:R-:W-:-:S03]  /*11cf0*/  IMAD.MOV.U32 R120, RZ, RZ, R192 ;  /* 0x000000ffff787224 */ /* 0x000fc600078e00c0 */
[----:B------:R1:W-:Y:S04]  /*11d00*/  STL [R1+0x2038], R215 ;  /* 0x002038d701007387 */ /* 0x0003e80000100800 */
[----:B------:R3:W-:Y:S04]  /*11d10*/  STL [R1+0x2034], R213 ;  /* 0x002034d501007387 */ /* 0x0007e80000100800 */
[----:B0-----:R-:W2:Y:S04]  /*11d20*/  LDL.LU.64 R194, [R1+0x1dc0] ;  /* 0x001dc00001c27983 */ /* 0x001ea80000300a00 */
[----:B----4-:R-:W-:Y:S04]  /*11d30*/  STL [R1+0x5d4], R197 ;  /* 0x0005d4c501007387 */ /* 0x010fe80000100800 */
[----:B------:R0:W-:Y:S04]  /*11d40*/  STL.64 [R1+0x5d8], R198 ;  /* 0x0005d8c601007387 */ /* 0x0001e80000100a00 */
[----:B------:R-:W4:Y:S04]  /*11d50*/  LDL.LU R117, [R1+0x5d4] ;  /* 0x0005d40001757983 */ /* 0x000f280000300800 */
[----:B------:R-:W4:Y:S04]  /*11d60*/  LDL.LU R118, [R1+0x5d8] ;  /* 0x0005d80001767983 */ /* 0x000f280000300800 */
[----:B------:R-:W4:Y:S01]  /*11d70*/  LDL.LU R119, [R1+0x5dc] ;  /* 0x0005dc0001777983 */ /* 0x000f220000300800 */
[----:B------:R-:W-:-:S03]  /*11d80*/  IMAD.MOV.U32 R116, RZ, RZ, R196 ;  /* 0x000000ffff747224 */ /* 0x000fc600078e00c4 */
[----:B------:R0:W-:Y:S04]  /*11d90*/  STL [R1+0x1e00], R107 ;  /* 0x001e006b01007387 */ /* 0x0001e80000100800 */
[----:B------:R0:W-:Y:S04]  /*11da0*/  STL [R1+0x1dfc], R105 ;  /* 0x001dfc6901007387 */ /* 0x0001e80000100800 */
[----:B------:R-:W-:Y:S04]  /*11db0*/  STL [R1+0x3e0], R106 ;  /* 0x0003e06a01007387 */ /* 0x000fe80000100800 */
[----:B-1----:R-:W4:Y:S04]  /*11dc0*/  LDL.LU R215, [R1+0x2038] ;  /* 0x0020380001d77983 */ /* 0x002f280000300800 */
[----:B---3--:R-:W3:Y:S04]  /*11dd0*/  LDL.LU R213, [R1+0x2034] ;  /* 0x0020340001d57983 */ /* 0x008ee80000300800 */
[----:B------:R-:W-:Y:S04]  /*11de0*/  STL [R1+0x3e4], R96 ;  /* 0x0003e46001007387 */ /* 0x000fe80000100800 */
[----:B------:R-:W-:Y:S04]  /*11df0*/  STL [R1+0x3e8], R98 ;  /* 0x0003e86201007387 */ /* 0x000fe80000100800 */
[----:B------:R-:W-:Y:S04]  /*11e00*/  STL [R1+0x3ec], R100 ;  /* 0x0003ec6401007387 */ /* 0x000fe80000100800 */
[----:B0-----:R-:W3:Y:S04]  /*11e10*/  LDL.LU R199, [R1+0x1f00] ;  /* 0x001f000001c77983 */ /* 0x001ee80000300800 */
[----:B------:R-:W3:Y:S04]  /*11e20*/  LDL.LU.64 R196, [R1+0x1ef8] ;  /* 0x001ef80001c47983 */ /* 0x000ee80000300a00 */
[----:B------:R-:W3:Y:S04]  /*11e30*/  LDL.LU R107, [R1+0x1e00] ;  /* 0x001e0000016b7983 */ /* 0x000ee80000300800 */
[----:B------:R-:W3:Y:S04]  /*11e40*/  LDL.LU R105, [R1+0x1dfc] ;  /* 0x001dfc0001697983 */ /* 0x000ee80000300800 */
[----:B------:R-:W-:Y:S04]  /*11e50*/  STL [R1+0x5e4], R193 ;  /* 0x0005e4c101007387 */ /* 0x000fe80000100800 */
[----:B------:R0:W-:Y:S04]  /*11e60*/  STL [R1+0x1f10], R211 ;  /* 0x001f10d301007387 */ /* 0x0001e80000100800 */
[----:B------:R1:W-:Y:S04]  /*11e70*/  STL [R1+0x1f0c], R205 ;  /* 0x001f0ccd01007387 */ /* 0x0003e80000100800 */
[----:B--2---:R2:W-:Y:S04]  /*11e80*/  STL [R1+0x1f08], R203 ;  /* 0x001f08cb01007387 */ /* 0x0045e80000100800 */
        /* <DEDUP_REMOVED lines=14> */
[----:B0-----:R-:W3:Y:S04]  /*11f70*/  LDL.LU R211, [R1+0x1f10] ;  /* 0x001f100001d37983 */ /* 0x001ee80000300800 */
[----:B-1----:R-:W3:Y:S04]  /*11f80*/  LDL.LU R205, [R1+0x1f0c] ;  /* 0x001f0c0001cd7983 */ /* 0x002ee80000300800 */
        /* <DEDUP_REMOVED lines=17> */
[----:B------:R-:W2:Y:S04]  /*120a0*/  LDL.LU R121, [R1+0x5e4] ;  /* 0x0005e40001797983 */ /* 0x000ea80000300800 */
[----:B------:R-:W2:Y:S04]  /*120b0*/  LDL.LU R122, [R1+0x5e8] ;  /* 0x0005e800017a7983 */ /* 0x000ea80000300800 */
[----:B0-----:R-:W2:Y:S04]  /*120c0*/  LDL.LU.128 R188, [R1+0x1c70] ;  /* 0x001c700001bc7983 */ /* 0x001ea80000300c00 */
[----:B------:R-:W2:Y:S04]  /*120d0*/  LDL.LU R123, [R1+0x5ec] ;  /* 0x0005ec00017b7983 */ /* 0x000ea80000300800 */
[----:B-1----:R-:W2:Y:S04]  /*120e0*/  LDL.LU.128 R112, [R1+0x1ce0] ;  /* 0x001ce00001707983 */ /* 0x002ea80000300c00 */
[----:B------:R0:W-:Y:S04]  /*120f0*/  STL.64 [R1+0x1c80], R194 ;  /* 0x001c80c201007387 */ /* 0x0001e80000100a00 */
[----:B0-----:R-:W2:Y:S04]  /*12100*/  LDL.128 R192, [R1+0x3e0] ;  /* 0x0003e00001c07983 */ /* 0x001ea80000100c00 */
[----:B----4-:R0:W-:Y:S04]  /*12110*/  STL.128 [R1+0x1cf0], R116 ;  /* 0x001cf07401007387 */ /* 0x0101e80000100c00 */
[----:B0-----:R-:W4:Y:S04]  /*12120*/  LDL.LU.128 R116, [R1+0x1cf0] ;  /* 0x001cf00001747983 */ /* 0x001f280000300c00 */
[----:B------:R0:W-:Y:S04]  /*12130*/  STL [R1+0x1f20], R219 ;  /* 0x001f20db01007387 */ /* 0x0001e80000100800 */
[----:B------:R1:W-:Y:S04]  /*12140*/  STL [R1+0x1f1c], R217 ;  /* 0x001f1cd901007387 */ /* 0x0003e80000100800 */
[----:B------:R1:W-:Y:S04]  /*12150*/  STL [R1+0x1f18], R215 ;  /* 0x001f18d701007387 */ /* 0x0003e80000100800 */
[----:B---3--:R3:W-:Y:S04]  /*12160*/  STL [R1+0x1f14], R213 ;  /* 0x001f14d501007387 */ /* 0x0087e80000100800 */
[----:B------:R3:W-:Y:S04]  /*12170*/  STL [R1+0x1dd0], R199 ;  /* 0x001dd0c701007387 */ /* 0x0007e80000100800 */
[----:B------:R3:W-:Y:S04]  /*12180*/  STL.64 [R1+0x1dc8], R196 ;  /* 0x001dc8c401007387 */ /* 0x0007e80000100a00 */
[----:B------:R3:W-:Y:S04]  /*12190*/  STL [R1+0x1cc8], R107 ;  /* 0x001cc86b01007387 */ /* 0x0007e80000100800 */
[----:B------:R3:W-:Y:S04]  /*121a0*/  STL [R1+0x1cc4], R105 ;  /* 0x001cc46901007387 */ /* 0x0007e80000100800 */
[----:B------:R3:W-:Y:S04]  /*121b0*/  STL [R1+0x1cc0], R103 ;  /* 0x001cc06701007387 */ /* 0x0007e80000100800 */
[----:B------:R3:W-:Y:S04]  /*121c0*/  STL [R1+0x1cbc], R101 ;  /* 0x001cbc6501007387 */ /* 0x0007e80000100800 */
[----:B------:R3:W-:Y:S04]  /*121d0*/  STL [R1+0x1cb8], R99 ;  /* 0x001cb86301007387 */ /* 0x0007e80000100800 */
[----:B------:R-:W-:Y:S04]  /*121e0*/  STL [R1+0x1cb4], R97 ;  /* 0x001cb46101007387 */ /* 0x000fe80000100800 */
[----:B0-----:R-:W4:Y:S04]  /*121f0*/  LDL.LU R219, [R1+0x1f20] ;  /* 0x001f200001db7983 */ /* 0x001f280000300800 */
[----:B-1----:R-:W4:Y:S04]  /*12200*/  LDL.LU R217, [R1+0x1f1c] ;  /* 0x001f1c0001d97983 */ /* 0x002f280000300800 */
[----:B------:R-:W4:Y:S04]  /*12210*/  LDL.LU R215, [R1+0x1f18] ;  /* 0x001f180001d77983 */ /* 0x000f280000300800 */
[----:B---3--:R-:W3:Y:S04]  /*12220*/  LDL.LU R213, [R1+0x1f14] ;  /* 0x001f140001d57983 */ /* 0x008ee80000300800 */
[----:B------:R-:W-:Y:S04]  /*12230*/  STL [R1+0x3f0], R90 ;  /* 0x0003f05a01007387 */ /* 0x000fe80000100800 */
[----:B------:R-:W-:Y:S04]  /*12240*/  STL [R1+0x3f4], R92 ;  /* 0x0003f45c01007387 */ /* 0x000fe80000100800 */
[----:B------:R-:W-:Y:S04]  /*12250*/  STL [R1+0x3f8], R94 ;  /* 0x0003f85e01007387 */ /* 0x000fe80000100800 */
[----:B------:R-:W3:Y:S04]  /*12260*/  LDL.LU R199, [R1+0x1dd0] ;  /* 0x001dd00001c77983 */ /* 0x000ee80000300800 */
[----:B------:R-:W3:Y:S04]  /*12270*/  LDL.LU.64 R196, [R1+0x1dc8] ;  /* 0x001dc80001c47983 */ /* 0x000ee80000300a00 */
[----:B------:R-:W3:Y:S04]  /*12280*/  LDL.LU R107, [R1+0x1cc8] ;  /* 0x001cc800016b7983 */ /* 0x000ee80000300800 */
[----:B------:R-:W3:Y:S04]  /*12290*/  LDL.LU R105, [R1+0x1cc4] ;  /* 0x001cc40001697983 */ /* 0x000ee80000300800 */
[----:B------:R-:W3:Y:S04]  /*122a0*/  LDL.LU R103, [R1+0x1cc0] ;  /* 0x001cc00001677983 */ /* 0x000ee80000300800 */
[----:B------:R-:W3:Y:S04]  /*122b0*/  LDL.LU R101, [R1+0x1cbc] ;  /* 0x001cbc0001657983 */ /* 0x000ee80000300800 */
[----:B------:R-:W3:Y:S04]  /*122c0*/  LDL.LU R99, [R1+0x1cb8] ;  /* 0x001cb80001637983 */ /* 0x000ee80000300800 */
        /* <DEDUP_REMOVED lines=34> */
[----:B------:R-:W2:Y:S04]  /*124f0*/  LDL.LU R97, [R1+0x1cb4] ;  /* 0x001cb40001617983 */ /* 0x000ea80000300800 */
[----:B------:R-:W-:Y:S04]  /*12500*/  STL [R1+0x3fc], R84 ;  /* 0x0003fc5401007387 */ /* 0x000fe80000100800 */
[----:B------:R0:W-:Y:S04]  /*12510*/  STL.128 [R1+0x1b20], R188 ;  /* 0x001b20bc01007387 */ /* 0x0001e80000100c00 */
[----:B------:R1:W-:Y:S04]  /*12520*/  STL.128 [R1+0x1bb0], R120 ;  /* 0x001bb07801007387 */ /* 0x0003e80000100c00 */
[----:B------:R1:W-:Y:S04]  /*12530*/  STL.128 [R1+0x1b90], R112 ;  /* 0x001b907001007387 */ /* 0x0003e80000100c00 */
[----:B0-----:R-:W2:Y:S04]  /*12540*/  LDL.128 R188, [R1+0x3f0] ;  /* 0x0003f00001bc7983 */ /* 0x001ea80000100c00 */
[----:B-1----:R-:W2:Y:S04]  /*12550*/  LDL.LU.128 R120, [R1+0x1bb0] ;  /* 0x001bb00001787983 */ /* 0x002ea80000300c00 */
[----:B------:R-:W-:Y:S04]  /*12560*/  STL [R1+0x5f4], R193 ;  /* 0x0005f4c101007387 */ /* 0x000fe80000100800 */
[----:B------:R-:W-:Y:S04]  /*12570*/  STL.64 [R1+0x5f8], R194 ;  /* 0x0005f8c201007387 */ /* 0x000fe80000100a00 */
[----:B------:R-:W2:Y:S04]  /*12580*/  LDL.LU R125, [R1+0x5f4] ;  /* 0x0005f400017d7983 */ /* 0x000ea80000300800 */
[----:B------:R-:W2:Y:S04]  /*12590*/  LDL.LU R126, [R1+0x5f8] ;  /* 0x0005f800017e7983 */ /* 0x000ea80000300800 */
[----:B------:R-:W2:Y:S04]  /*125a0*/  LDL.LU R127, [R1+0x5fc] ;  /* 0x0005fc00017f7983 */ /* 0x000ea80000300800 */
[----:B------:R-:W2:Y:S04]  /*125b0*/  LDL.LU.128 R112, [R1+0x1b90] ;  /* 0x001b900001707983 */ /* 0x000ea80000300c00 */
[----:B----4-:R0:W-:Y:S01]  /*125c0*/  STL.128 [R1+0x1ba0], R116 ;  /* 0x001ba07401007387 */ /* 0x0101e20000100c00 */
[----:B------:R-:W-:-:S03]  /*125d0*/  IMAD.MOV.U32 R124, RZ, RZ, R192 ;  /* 0x000000ffff7c7224 */ /* 0x000fc600078e00c0 */
[----:B------:R1:W-:Y:S04]  /*125e0*/  STL [R1+0x1f28], R223 ;  /* 0x001f28df01007387 */ /* 0x0003e80000100800 */
[----:B------:R4:W-:Y:S04]  /*125f0*/  STL [R1+0x1f24], R221 ;  /* 0x001f24dd01007387 */ /* 0x0009e80000100800 */
[----:B------:R4:W-:Y:S04]  /*12600*/  STL [R1+0x1b58], R95 ;  /* 0x001b585f01007387 */ /* 0x0009e80000100800 */
[----:B0-----:R-:W2:Y:S04]  /*12610*/  LDL.LU.128 R116, [R1+0x1ba0] ;  /* 0x001ba00001747983 */ /* 0x001ea80000300c00 */
[----:B------:R0:W-:Y:S04]  /*12620*/  STL [R1+0x1b54], R93 ;  /* 0x001b545d01007387 */ /* 0x0001e80000100800 */
[----:B-1----:R-:W2:Y:S04]  /*12630*/  LDL.LU R223, [R1+0x1f28] ;  /* 0x001f280001df7983 */ /* 0x002ea80000300800 */
[----:B----4-:R-:W4:Y:S04]  /*12640*/  LDL.LU R221, [R1+0x1f24] ;  /* 0x001f240001dd7983 */ /* 0x010f280000300800 */
[----:B------:R-:W4:Y:S04]  /*12650*/  LDL.LU.64 R194, [R1+0x1c80] ;  /* 0x001c800001c27983 */ /* 0x000f280000300a00 */
[----:B------:R-:W4:Y:S04]  /*12660*/  LDL.LU R95, [R1+0x1b58] ;  /* 0x001b5800015f7983 */ /* 0x000f280000300800 */
[----:B0-----:R-:W4:Y:S04]  /*12670*/  LDL.LU R93, [R1+0x1b54] ;  /* 0x001b5400015d7983 */ /* 0x001f280000300800 */
[----:B------:R-:W-:Y:S04]  /*12680*/  STL [R1+0x1f38], R231 ;  /* 0x001f38e701007387 */ /* 0x000fe80000100800 */
[----:B------:R-:W-:Y:S04]  /*12690*/  STL [R1+0x1f34], R229 ;  /* 0x001f34e501007387 */ /* 0x000fe80000100800 */
[----:B------:R0:W-:Y:S04]  /*126a0*/  STL [R1+0x1df0], R219 ;  /* 0x001df0db01007387 */ /* 0x0001e80000100800 */
[----:B------:R1:W-:Y:S04]  /*126b0*/  STL [R1+0x1dec], R217 ;  /* 0x001decd901007387 */ /* 0x0003e80000100800 */
[----:B------:R1:W-:Y:S04]  /*126c0*/  STL [R1+0x1de8], R215 ;  /* 0x001de8d701007387 */ /* 0x0003e80000100800 */
[----:B---3--:R3:W-:Y:S04]  /*126d0*/  STL [R1+0x1de4], R213 ;  /* 0x001de4d501007387 */ /* 0x0087e80000100800 */
[----:B0-----:R-:W4:Y:S04]  /*126e0*/  LDL.LU R219, [R1+0x1df0] ;  /* 0x001df00001db7983 */ /* 0x001f280000300800 */
[----:B-1----:R-:W4:Y:S04]  /*126f0*/  LDL.LU R217, [R1+0x1dec] ;  /* 0x001dec0001d97983 */ /* 0x002f280000300800 */
[----:B------:R-:W4:Y:S04]  /*12700*/  LDL.LU R215, [R1+0x1de8] ;  /* 0x001de80001d77983 */ /* 0x000f280000300800 */
[----:B------:R0:W-:Y:S04]  /*12710*/  STL [R1+0x1c90], R199 ;  /* 0x001c90c701007387 */ /* 0x0001e80000100800 */
[----:B------:R1:W-:Y:S04]  /*12720*/  STL.64 [R1+0x1c88], R196 ;  /* 0x001c88c401007387 */ /* 0x0003e80000100a00 */
[----:B------:R1:W-:Y:S04]  /*12730*/  STL [R1+0x1b70], R107 ;  /* 0x001b706b01007387 */ /* 0x0003e80000100800 */
[----:B------:R1:W-:Y:S04]  /*12740*/  STL [R1+0x1b6c], R105 ;  /* 0x001b6c6901007387 */ /* 0x0003e80000100800 */
[----:B------:R1:W-:Y:S04]  /*12750*/  STL [R1+0x1b68], R103 ;  /* 0x001b686701007387 */ /* 0x0003e80000100800 */
[----:B------:R1:W-:Y:S04]  /*12760*/  STL [R1+0x1b64], R101 ;  /* 0x001b646501007387 */ /* 0x0003e80000100800 */
[----:B------:R1:W-:Y:S04]  /*12770*/  STL [R1+0x1b60], R99 ;  /* 0x001b606301007387 */ /* 0x0003e80000100800 */
[----:B---3--:R-:W3:Y:S04]  /*12780*/  LDL.LU R213, [R1+0x1de4] ;  /* 0x001de40001d57983 */ /* 0x008ee80000300800 */
[----:B0-----:R-:W3:Y:S04]  /*12790*/  LDL.LU R199, [R1+0x1c90] ;  /* 0x001c900001c77983 */ /* 0x001ee80000300800 */
[----:B-1----:R-:W3:Y:S04]  /*127a0*/  LDL.LU.64 R196, [R1+0x1c88] ;  /* 0x001c880001c47983 */ /* 0x002ee80000300a00 */
[----:B------:R-:W3:Y:S04]  /*127b0*/  LDL.LU R107, [R1+0x1b70] ;  /* 0x001b7000016b7983 */ /* 0x000ee80000300800 */
[----:B------:R-:W3:Y:S04]  /*127c0*/  LDL.LU R105, [R1+0x1b6c] ;  /* 0x001b6c0001697983 */ /* 0x000ee80000300800 */
[----:B------:R-:W3:Y:S04]  /*127d0*/  LDL.LU R103, [R1+0x1b68] ;  /* 0x001b680001677983 */ /* 0x000ee80000300800 */
[----:B------:R-:W3:Y:S04]  /*127e0*/  LDL.LU R101, [R1+0x1b64] ;  /* 0x001b640001657983 */ /* 0x000ee80000300800 */
[----:B------:R-:W3:Y:S04]  /*127f0*/  LDL.LU R99, [R1+0x1b60] ;  /* 0x001b600001637983 */ /* 0x000ee80000300800 */
[----:B------:R0:W-:Y:S04]  /*12800*/  STL [R1+0x1f30], R227 ;  /* 0x001f30e301007387 */ /* 0x0001e80000100800 */
[----:B------:R-:W-:Y:S04]  /*12810*/  STL [R1+0x1f2c], R225 ;  /* 0x001f2ce101007387 */ /* 0x000fe80000100800 */
[----:B------:R-:W-:Y:S04]  /*12820*/  STL [R1+0x19f8], R91 ;  /* 0x0019f85b01007387 */ /* 0x000fe80000100800 */
[----:B------:R-:W-:Y:S04]  /*12830*/  STL [R1+0x19f4], R89 ;  /* 0x0019f45901007387 */ /* 0x000fe80000100800 */
[----:B------:R-:W-:Y:S04]  /*12840*/  STL [R1+0x19f0], R87 ;  /* 0x0019f05701007387 */ /* 0x000fe80000100800 */
[----:B------:R-:W-:Y:S04]  /*12850*/  STL [R1+0x19ec], R85 ;  /* 0x0019ec5501007387 */ /* 0x000fe80000100800 */
[----:B------:R-:W3:Y:S04]  /*12860*/  LDL.LU R231, [R1+0x1f38] ;  /* 0x001f380001e77983 */ /* 0x000ee80000300800 */
[----:B------:R-:W3:Y:S04]  /*12870*/  LDL.LU R229, [R1+0x1f34] ;  /* 0x001f340001e57983 */ /* 0x000ee80000300800 */
[----:B0-----:R-:W3:Y:S04]  /*12880*/  LDL.LU R227, [R1+0x1f30] ;  /* 0x001f300001e37983 */ /* 0x001ee80000300800 */
        /* <DEDUP_REMOVED lines=17> */
[----:B------:R2:W-:Y:S04]  /*129a0*/  STL [R1+0x1b5c], R97 ;  /* 0x001b5c6101007387 */ /* 0x0005e80000100800 */
        /* <DEDUP_REMOVED lines=18> */
[----:B------:R0:W-:Y:S04]  /*12ad0*/  STL.128 [R1+0x1a60], R124 ;  /* 0x001a607c01007387 */ /* 0x0001e80000100c00 */
[----:B------:R-:W-:Y:S04]  /*12ae0*/  STL [R1+0x604], R189 ;  /* 0x000604bd01007387 */ /* 0x000fe80000100800 */
[----:B------:R-:W-:Y:S04]  /*12af0*/  STL.64 [R1+0x608], R190 ;  /* 0x000608be01007387 */ /* 0x000fe80000100a00 */
[----:B------:R1:W-:Y:S04]  /*12b00*/  STL.128 [R1+0x1a50], R120 ;  /* 0x001a507801007387 */ /* 0x0003e80000100c00 */
[----:B0-----:R-:W2:Y:S04]  /*12b10*/  LDL.LU.128 R124, [R1+0x1a60] ;  /* 0x001a6000017c7983 */ /* 0x001ea80000300c00 */
[----:B------:R-:W2:Y:S04]  /*12b20*/  LDL.LU R129, [R1+0x604] ;  /* 0x0006040001817983 */ /* 0x000ea80000300800 */
[----:B------:R-:W2:Y:S04]  /*12b30*/  LDL.LU R130, [R1+0x608] ;  /* 0x0006080001827983 */ /* 0x000ea80000300800 */
[----:B------:R-:W2:Y:S04]  /*12b40*/  LDL.LU R131, [R1+0x60c] ;  /* 0x00060c0001837983 */ /* 0x000ea80000300800 */
[----:B------:R0:W-:Y:S04]  /*12b50*/  STL.128 [R1+0x1a40], R116 ;  /* 0x001a407401007387 */ /* 0x0001e80000100c00 */
[----:B------:R0:W-:Y:S04]  /*12b60*/  STL.128 [R1+0x1a30], R112 ;  /* 0x001a307001007387 */ /* 0x0001e80000100c00 */
[----:B-1----:R-:W2:Y:S01]  /*12b70*/  LDL.LU.128 R120, [R1+0x1a50] ;  /* 0x001a500001787983 */ /* 0x002ea20000300c00 */
[----:B------:R-:W-:-:S03]  /*12b80*/  IMAD.MOV.U32 R128, RZ, RZ, R188 ;  /* 0x000000ffff807224 */ /* 0x000fc600078e00bc */
[----:B------:R1:W-:Y:S04]  /*12b90*/  STL [R1+0x1df8], R223 ;  /* 0x001df8df01007387 */ /* 0x0003e80000100800 */
[----:B0-----:R-:W2:Y:S04]  /*12ba0*/  LDL.LU.128 R116, [R1+0x1a40] ;  /* 0x001a400001747983 */ /* 0x001ea80000300c00 */
[----:B------:R-:W2:Y:S04]  /*12bb0*/  LDL.LU.128 R112, [R1+0x1a30] ;  /* 0x001a300001707983 */ /* 0x000ea80000300c00 */
[----:B----4-:R0:W-:Y:S04]  /*12bc0*/  STL [R1+0x1df4], R221 ;  /* 0x001df4dd01007387 */ /* 0x0101e80000100800 */
[----:B------:R4:W-:Y:S04]  /*12bd0*/  STL [R1+0x1cb0], R219 ;  /* 0x001cb0db01007387 */ /* 0x0009e80000100800 */
[----:B------:R4:W-:Y:S04]  /*12be0*/  STL [R1+0x1cac], R217 ;  /* 0x001cacd901007387 */ /* 0x0009e80000100800 */
[----:B------:R4:W-:Y:S04]  /*12bf0*/  STL [R1+0x1ca8], R215 ;  /* 0x001ca8d701007387 */ /* 0x0009e80000100800 */
[----:B------:R-:W-:Y:S04]  /*12c00*/  STL.64 [R1+0x1b30], R194 ;  /* 0x001b30c201007387 */ /* 0x000fe80000100a00 */
[----:B------:R-:W-:Y:S04]  /*12c10*/  STL [R1+0x1a00], R95 ;  /* 0x001a005f01007387 */ /* 0x000fe80000100800 */
[----:B------:R-:W-:Y:S04]  /*12c20*/  STL [R1+0x19fc], R93 ;  /* 0x0019fc5d01007387 */ /* 0x000fe80000100800 */
[----:B------:R-:W2:Y:S04]  /*12c30*/  LDL.LU R225, [R1+0x1f2c] ;  /* 0x001f2c0001e17983 */ /* 0x000ea80000300800 */
        /* <DEDUP_REMOVED lines=8> */
[----:B-1----:R-:W2:Y:S04]  /*12cc0*/  LDL.LU R223, [R1+0x1df8] ;  /* 0x001df80001df7983 */ /* 0x002ea80000300800 */
[----:B0-----:R-:W2:Y:S04]  /*12cd0*/  LDL.LU R221, [R1+0x1df4] ;  /* 0x001df40001dd7983 */ /* 0x001ea80000300800 */
[----:B----4-:R-:W4:Y:S04]  /*12ce0*/  LDL.LU R219, [R1+0x1cb0] ;  /* 0x001cb00001db7983 */ /* 0x010f280000300800 */
[----:B------:R-:W4:Y:S04]  /*12cf0*/  LDL.LU R217, [R1+0x1cac] ;  /* 0x001cac0001d97983 */ /* 0x000f280000300800 */
[----:B------:R-:W4:Y:S04]  /*12d00*/  LDL.LU R215, [R1+0x1ca8] ;  /* 0x001ca80001d77983 */ /* 0x000f280000300800 */
[----:B---3--:R-:W3:Y:S04]  /*12d10*/  LDL.LU R213, [R1+0x1ca4] ;  /* 0x001ca40001d57983 */ /* 0x008ee80000300800 */
[----:B------:R-:W3:Y:S04]  /*12d20*/  LDL.LU R199, [R1+0x1b40] ;  /* 0x001b400001c77983 */ /* 0x000ee80000300800 */
[----:B------:R-:W3:Y:S04]  /*12d30*/  LDL.LU.64 R196, [R1+0x1b38] ;  /* 0x001b380001c47983 */ /* 0x000ee80000300a00 */
[----:B------:R-:W3:Y:S04]  /*12d40*/  LDL.LU.64 R194, [R1+0x1b30] ;  /* 0x001b300001c27983 */ /* 0x000ee80000300a00 */
[----:B------:R-:W3:Y:S04]  /*12d50*/  LDL.LU.128 R188, [R1+0x1b20] ;  /* 0x001b200001bc7983 */ /* 0x000ee80000300c00 */
[----:B------:R-:W4:Y:S04]  /*12d60*/  LDL.LU R107, [R1+0x1a18] ;  /* 0x001a1800016b7983 */ /* 0x000f280000300800 */
        /* <DEDUP_REMOVED lines=11> */
[----:B------:R-:W-:Y:S04]  /*12e20*/  STL [R1+0x400], R86 ;  /* 0x0004005601007387 */ /* 0x000fe80000100800 */
[----:B------:R-:W-:Y:S04]  /*12e30*/  STL [R1+0x404], R88 ;  /* 0x0004045801007387 */ /* 0x000fe80000100800 */
[----:B------:R-:W-:Y:S04]  /*12e40*/  STL [R1+0x408], R78 ;  /* 0x0004084e01007387 */ /* 0x000fe80000100800 */
        /* <DEDUP_REMOVED lines=37> */
[----:B------:R-:W-:Y:S04]  /*130a0*/  STL.128 [R1+0x19d0], R128 ;  /* 0x0019d08001007387 */ /* 0x000fe80000100c00 */
[----:B------:R-:W-:Y:S04]  /*130b0*/  STL.128 [R1+0x19c0], R124 ;  /* 0x0019c07c01007387 */ /* 0x000fe80000100c00 */
[----:B------:R-:W-:Y:S04]  /*130c0*/  STL.128 [R1+0x19b0], R120 ;  /* 0x0019b07801007387 */ /* 0x000fe80000100c00 */
[----:B------:R-:W-:Y:S04]  /*130d0*/  STL.128 [R1+0x19a0], R116 ;  /* 0x0019a07401007387 */ /* 0x000fe80000100c00 */
[----:B------:R0:W-:Y:S04]  /*130e0*/  STL.128 [R1+0x1990], R112 ;  /* 0x0019907001007387 */ /* 0x0001e80000100c00 */
[----:B------:R1:W-:Y:S04]  /*130f0*/  STL.128 [R1+0x18d0], R48 ;  /* 0x0018d03001007387 */ /* 0x0003e80000100c00 */
[----:B------:R1:W-:Y:S04]  /*13100*/  STL.128 [R1+0x18b0], R40 ;  /* 0x0018b02801007387 */ /* 0x0003e80000100c00 */
[----:B------:R1:W-:Y:S04]  /*13110*/  STL.128 [R1+0x18a0], R36 ;  /* 0x0018a02401007387 */ /* 0x0003e80000100c00 */
[----:B0-----:R-:W2:Y:S04]  /*13120*/  LDL.128 R112, [R1+0x400] ;  /* 0x0004000001707983 */ /* 0x001ea80000100c00 */
[----:B------:R-:W2:Y:S04]  /*13130*/  LDL.LU.128 R124, [R1+0x19c0] ;  /* 0x0019c000017c7983 */ /* 0x000ea80000300c00 */
[----:B------:R-:W2:Y:S04]  /*13140*/  LDL.LU.128 R120, [R1+0x19b0] ;  /* 0x0019b00001787983 */ /* 0x000ea80000300c00 */
[----:B------:R-:W2:Y:S04]  /*13150*/  LDL.LU.128 R116, [R1+0x19a0] ;  /* 0x0019a00001747983 */ /* 0x000ea80000300c00 */
[----:B-1----:R-:W2:Y:S04]  /*13160*/  LDL.LU.128 R48, [R1+0x18d0] ;  /* 0x0018d00001307983 */ /* 0x002ea80000300c00 */
[----:B------:R-:W2:Y:S04]  /*13170*/  LDL.LU.128 R40, [R1+0x18b0] ;  /* 0x0018b00001287983 */ /* 0x000ea80000300c00 */
[----:B------:R-:W2:Y:S04]  /*13180*/  LDL.LU.128 R36, [R1+0x18a0] ;  /* 0x0018a00001247983 */ /* 0x000ea80000300c00 */
[----:B------:R0:W-:Y:S04]  /*13190*/  STL.128 [R1+0x1890], R32 ;  /* 0x0018902001007387 */ /* 0x0001e80000100c00 */
[----:B------:R1:W-:Y:S04]  /*131a0*/  STL [R1+0x1930], R73 ;  /* 0x0019304901007387 */ /* 0x0003e80000100800 */
[----:B------:R-:W2:Y:S04]  /*131b0*/  LDL.LU.128 R128, [R1+0x19d0] ;  /* 0x0019d00001807983 */ /* 0x000ea80000300c00 */
[----:B------:R-:W-:Y:S04]  /*131c0*/  STL [R1+0x410], R82 ;  /* 0x0004105201007387 */ /* 0x000fe80000100800 */
[----:B0-----:R-:W2:Y:S04]  /*131d0*/  LDL.LU.128 R32, [R1+0x1890] ;  /* 0x0018900001207983 */ /* 0x001ea80000300c00 */
[----:B-1----:R-:W2:Y:S04]  /*131e0*/  LDL.LU R73, [R1+0x1930] ;  /* 0x0019300001497983 */ /* 0x002ea80000300800 */
[----:B------:R-:W-:Y:S04]  /*131f0*/  STL [R1+0x414], R72 ;  /* 0x0004144801007387 */ /* 0x000fe80000100800 */
[----:B------:R-:W-:Y:S04]  /*13200*/  STL [R1+0x418], R74 ;  /* 0x0004184a01007387 */ /* 0x000fe80000100800 */
[----:B------:R-:W-:Y:S04]  /*13210*/  STL [R1+0x41c], R76 ;  /* 0x00041c4c01007387 */ /* 0x000fe80000100800 */
[----:B----4-:R0:W-:Y:S04]  /*13220*/  STL [R1+0x1974], R107 ;  /* 0x0019746b01007387 */ /* 0x0101e80000100800 */
        /* <DEDUP_REMOVED lines=21> */
[----:B0-----:R-:W2:Y:S04]  /*13380*/  LDL.LU R107, [R1+0x1974] ;  /* 0x00197400016b7983 */ /* 0x001ea80000300800 */
[----:B-1----:R-:W2:Y:S04]  /*13390*/  LDL.LU R105, [R1+0x1970] ;  /* 0x0019700001697983 */ /* 0x002ea80000300800 */
[----:B---3--:R-:W3:Y:S04]  /*133a0*/  LDL.LU R103, [R1+0x196c] ;  /* 0x00196c0001677983 */ /* 0x008ee80000300800 */
        /* <DEDUP_REMOVED lines=13> */
[----:B------:R-:W4:Y:S04]  /*13480*/  LDL.LU.128 R68, [R1+0x1920] ;  /* 0x0019200001447983 */ /* 0x000f280000300c00 */
[----:B------:R-:W4:Y:S04]  /*13490*/  LDL.LU.128 R64, [R1+0x1910] ;  /* 0x0019100001407983 */ /* 0x000f280000300c00 */
[----:B------:R-:W4:Y:S04]  /*134a0*/  LDL.LU.128 R60, [R1+0x1900] ;  /* 0x00190000013c7983 */ /* 0x000f280000300c00 */
[----:B------:R-:W4:Y:S04]  /*134b0*/  LDL.LU.128 R56, [R1+0x18f0] ;  /* 0x0018f00001387983 */ /* 0x000f280000300c00 */
[----:B------:R-:W4:Y:S04]  /*134c0*/  LDL.LU.128 R52, [R1+0x18e0] ;  /* 0x0018e00001347983 */ /* 0x000f280000300c00 */
[----:B------:R-:W4:Y:S04]  /*134d0*/  LDL.LU.128 R44, [R1+0x18c0] ;  /* 0x0018c000012c7983 */ /* 0x000f280000300c00 */
[----:B--2---:R-:W-:Y:S04]  /*134e0*/  STL.128 [R1+0x1310], R164 ;  /* 0x001310a401007387 */ /* 0x004fe80000100c00 */
[----:B------:R-:W2:Y:S04]  /*134f0*/  LDL.LU R233, [R1+0x1320] ;  /* 0x0013200001e97983 */ /* 0x000ea80000300800 */
[----:B------:R-:W-:Y:S04]  /*13500*/  STL.128 [R1+0x1980], R108 ;  /* 0x0019806c01007387 */ /* 0x000fe80000100c00 */
[----:B------:R0:W-:Y:S04]  /*13510*/  STL [R1+0x1960], R97 ;  /* 0x0019606101007387 */ /* 0x0001e80000100800 */
[----:B0-----:R-:W2:Y:S04]  /*13520*/  LDL.LU R97, [R1+0x1960] ;  /* 0x0019600001617983 */ /* 0x001ea80000300800 */
[----:B------:R-:W2:Y:S01]  /*13530*/  LDL.LU.128 R108, [R1+0x1980] ;  /* 0x00198000016c7983 */ /* 0x000ea20000300c00 */
[----:B------:R-:W-:-:S02]  /*13540*/  IMAD.MOV.U32 R132, RZ, RZ, R112 ;  /* 0x000000ffff847224 */ /* 0x000fc400078e0070 */
[----:B------:R-:W-:Y:S02]  /*13550*/  IMAD.MOV.U32 R133, RZ, RZ, R113 ;  /* 0x000000ffff857224 */ /* 0x000fe400078e0071 */
[----:B------:R-:W-:Y:S01]  /*13560*/  IMAD.MOV.U32 R134, RZ, RZ, R114 ;  /* 0x000000ffff867224 */ /* 0x000fe200078e0072 */
[----:B------:R-:W-:Y:S01]  /*13570*/  STL.128 [R1+0x1810], R124 ;  /* 0x0018107c01007387 */ /* 0x000fe20000100c00 */
[----:B------:R-:W-:-:S03]  /*13580*/  IMAD.MOV.U32 R135, RZ, RZ, R115 ;  /* 0x000000ffff877224 */ /* 0x000fc600078e0073 */
[----:B------:R-:W-:Y:S04]  /*13590*/  STL.128 [R1+0x1800], R120 ;  /* 0x0018007801007387 */ /* 0x000fe80000100c00 */
[----:B------:R0:W-:Y:S04]  /*135a0*/  STL.128 [R1+0x17f0], R116 ;  /* 0x0017f07401007387 */ /* 0x0001e80000100c00 */
[----:B------:R1:W-:Y:S04]  /*135b0*/  STL.128 [R1+0x1720], R48 ;  /* 0x0017203001007387 */ /* 0x0003e80000100c00 */
[----:B------:R1:W-:Y:S04]  /*135c0*/  STL.128 [R1+0x1700], R40 ;  /* 0x0017002801007387 */ /* 0x0003e80000100c00 */
[----:B------:R1:W-:Y:S04]  /*135d0*/  STL.128 [R1+0x16f0], R36 ;  /* 0x0016f02401007387 */ /* 0x0003e80000100c00 */
[----:B------:R-:W2:Y:S04]  /*135e0*/  LDL.LU.128 R112, [R1+0x1990] ;  /* 0x0019900001707983 */ /* 0x000ea80000300c00 */
[----:B0-----:R-:W2:Y:S04]  /*135f0*/  LDL.128 R116, [R1+0x410] ;  /* 0x0004100001747983 */ /* 0x001ea80000100c00 */
[----:B------:R-:W2:Y:S04]  /*13600*/  LDL.LU.128 R124, [R1+0x1810] ;  /* 0x00181000017c7983 */ /* 0x000ea80000300c00 */
[----:B------:R-:W2:Y:S04]  /*13610*/  LDL.LU.128 R120, [R1+0x1800] ;  /* 0x0018000001787983 */ /* 0x000ea80000300c00 */
[----:B-1----:R-:W2:Y:S04]  /*13620*/  LDL.LU.128 R48, [R1+0x1720] ;  /* 0x0017200001307983 */ /* 0x002ea80000300c00 */
[----:B------:R-:W2:Y:S04]  /*13630*/  LDL.LU.128 R40, [R1+0x1700] ;  /* 0x0017000001287983 */ /* 0x000ea80000300c00 */
[----:B------:R-:W2:Y:S04]  /*13640*/  LDL.LU.128 R36, [R1+0x16f0] ;  /* 0x0016f00001247983 */ /* 0x000ea80000300c00 */
[----:B------:R0:W-:Y:S04]  /*13650*/  STL.128 [R1+0x1880], R28 ;  /* 0x0018801c01007387 */ /* 0x0001e80000100c00 */
[----:B------:R1:W-:Y:S04]  /*13660*/  STL.64 [R1+0x1850], R12 ;  /* 0x0018500c01007387 */ /* 0x0003e80000100a00 */
[----:B------:R1:W-:Y:S04]  /*13670*/  STL.128 [R1+0x1870], R24 ;  /* 0x0018701801007387 */ /* 0x0003e80000100c00 */
[----:B------:R1:W-:Y:S04]  /*13680*/  STL.64 [R1+0x1868], R20 ;  /* 0x0018681401007387 */ /* 0x0003e80000100a00 */
[----:B0-----:R-:W2:Y:S04]  /*13690*/  LDL.LU.128 R28, [R1+0x1880] ;  /* 0x00188000011c7983 */ /* 0x001ea80000300c00 */
[----:B-1----:R-:W2:Y:S04]  /*136a0*/  LDL.LU.64 R12, [R1+0x1850] ;  /* 0x00185000010c7983 */ /* 0x002ea80000300a00 */
[----:B------:R0:W-:Y:S04]  /*136b0*/  STL.64 [R1+0x1860], R16 ;  /* 0x0018601001007387 */ /* 0x0001e80000100a00 */
[----:B------:R1:W-:Y:S04]  /*136c0*/  STL [R1+0x1858], R15 ;  /* 0x0018580f01007387 */ /* 0x0003e80000100800 */
[----:B------:R1:W-:Y:S04]  /*136d0*/  STL.128 [R1+0x1840], R8 ;  /* 0x0018400801007387 */ /* 0x0003e80000100c00 */
[----:B------:R1:W-:Y:S04]  /*136e0*/  STL.128 [R1+0x1830], R4 ;  /* 0x0018300401007387 */ /* 0x0003e80000100c00 */
[----:B------:R1:W-:Y:S04]  /*136f0*/  STL.128 [R1+0x16e0], R32 ;  /* 0x0016e02001007387 */ /* 0x0003e80000100c00 */
[----:B------:R-:W2:Y:S04]  /*13700*/  LDL.LU.128 R24, [R1+0x1870] ;  /* 0x0018700001187983 */ /* 0x000ea80000300c00 */
[----:B------:R-:W2:Y:S04]  /*13710*/  LDL.LU.64 R20, [R1+0x1868] ;  /* 0x0018680001147983 */ /* 0x000ea80000300a00 */
[----:B0-----:R-:W2:Y:S04]  /*13720*/  LDL.LU.64 R16, [R1+0x1860] ;  /* 0x0018600001107983 */ /* 0x001ea80000300a00 */
[----:B-1----:R-:W2:Y:S04]  /*13730*/  LDL.LU R15, [R1+0x1858] ;  /* 0x00185800010f7983 */ /* 0x002ea80000300800 */
[----:B------:R-:W2:Y:S04]  /*13740*/  LDL.LU.128 R8, [R1+0x1840] ;  /* 0x0018400001087983 */ /* 0x000ea80000300c00 */
[----:B------:R-:W2:Y:S04]  /*13750*/  LDL.LU.128 R4, [R1+0x1830] ;  /* 0x0018300001047983 */ /* 0x000ea80000300c00 */
[----:B------:R-:W2:Y:S04]  /*13760*/  LDL.LU.128 R32, [R1+0x16e0] ;  /* 0x0016e00001207983 */ /* 0x000ea80000300c00 */
[----:B------:R-:W-:Y:S04]  /*13770*/  STL.128 [R1+0x1820], R128 ;  /* 0x0018208001007387 */ /* 0x000fe80000100c00 */
[----:B------:R0:W-:Y:S04]  /*13780*/  STL [R1+0x1780], R73 ;  /* 0x0017804901007387 */ /* 0x0001e80000100800 */
[----:B0-----:R-:W2:Y:S04]  /*13790*/  LDL.LU R73, [R1+0x1780] ;  /* 0x0017800001497983 */ /* 0x001ea80000300800 */
[----:B------:R-:W2:Y:S04]  /*137a0*/  LDL.LU.128 R128, [R1+0x1820] ;  /* 0x0018200001807983 */ /* 0x000ea80000300c00 */
[----:B------:R0:W-:Y:S04]  /*137b0*/  STL [R1+0x17c4], R107 ;  /* 0x0017c46b01007387 */ /* 0x0001e80000100800 */
[----:B------:R1:W-:Y:S04]  /*137c0*/  STL [R1+0x17c0], R105 ;  /* 0x0017c06901007387 */ /* 0x0003e80000100800 */
[----:B---3--:R3:W-:Y:S04]  /*137d0*/  STL [R1+0x17bc], R103 ;  /* 0x0017bc6701007387 */ /* 0x0087e80000100800 */
[----:B----4-:R4:W-:Y:S04]  /*137e0*/  STL [R1+0x17b8], R101 ;  /* 0x0017b86501007387 */ /* 0x0109e80000100800 */
        /* <DEDUP_REMOVED lines=15> */
[----:B------:R-:W-:Y:S04]  /*138e0*/  STL.64 [R1+0x1778], R70 ;  /* 0x0017784601007387 */ /* 0x000fe80000100a00 */
[----:B------:R-:W-:Y:S04]  /*138f0*/  STL [R1+0x1770], R69 ;  /* 0x0017704501007387 */ /* 0x000fe80000100800 */
[----:B------:R-:W-:Y:S04]  /*13900*/  STL.64 [R1+0x1768], R66 ;  /* 0x0017684201007387 */ /* 0x000fe80000100a00 */
[----:B------:R-:W-:Y:S04]  /*13910*/  STL [R1+0x1760], R65 ;  /* 0x0017604101007387 */ /* 0x000fe80000100800 */
[----:B------:R-:W-:Y:S04]  /*13920*/  STL.64 [R1+0x1758], R62 ;  /* 0x0017583e01007387 */ /* 0x000fe80000100a00 */
[----:B------:R-:W-:Y:S04]  /*13930*/  STL [R1+0x1750], R61 ;  /* 0x0017503d01007387 */ /* 0x000fe80000100800 */
[----:B------:R-:W-:Y:S04]  /*13940*/  STL.128 [R1+0x1740], R56 ;  /* 0x0017403801007387 */ /* 0x000fe80000100c00 */
[----:B------:R-:W-:Y:S04]  /*13950*/  STL.128 [R1+0x1730], R52 ;  /* 0x0017303401007387 */ /* 0x000fe80000100c00 */
[----:B------:R-:W-:Y:S04]  /*13960*/  STL.128 [R1+0x1710], R44 ;  /* 0x0017102c01007387 */ /* 0x000fe80000100c00 */
[----:B0-----:R-:W4:Y:S04]  /*13970*/  LDL.LU R107, [R1+0x17c4] ;  /* 0x0017c400016b7983 */ /* 0x001f280000300800 */
[----:B-1----:R-:W4:Y:S04]  /*13980*/  LDL.LU R105, [R1+0x17c0] ;  /* 0x0017c00001697983 */ /* 0x002f280000300800 */
[----:B---3--:R-:W3:Y:S04]  /*13990*/  LDL.LU R103, [R1+0x17bc] ;  /* 0x0017bc0001677983 */ /* 0x008ee80000300800 */
[----:B--2---:R0:W-:Y:S04]  /*139a0*/  STL [R1+0x17b0], R97 ;  /* 0x0017b06101007387 */ /* 0x0041e80000100800 */
[----:B------:R1:W-:Y:S04]  /*139b0*/  STL.128 [R1+0x17d0], R108 ;  /* 0x0017d06c01007387 */ /* 0x0003e80000100c00 */
[----:B----4-:R-:W2:Y:S04]  /*139c0*/  LDL.LU R101, [R1+0x17b8] ;  /* 0x0017b80001657983 */ /* 0x010ea80000300800 */
[----:B------:R-:W4:Y:S04]  /*139d0*/  LDL.LU R99, [R1+0x17b4] ;  /* 0x0017b40001637983 */ /* 0x000f280000300800 */
[----:B0-----:R-:W4:Y:S04]  /*139e0*/  LDL.LU R97, [R1+0x17b0] ;  /* 0x0017b00001617983 */ /* 0x001f280000300800 */
[----:B-1----:R-:W4:Y:S04]  /*139f0*/  LDL.LU.128 R108, [R1+0x17d0] ;  /* 0x0017d000016c7983 */ /* 0x002f280000300c00 */
        /* <DEDUP_REMOVED lines=8> */
[----:B------:R0:W-:Y:S01]  /*13a80*/  STL.128 [R1+0x17e0], R112 ;  /* 0x0017e07001007387 */ /* 0x0001e20000100c00 */
[----:B------:R-:W-:-:S02]  /*13a90*/  IMAD.MOV.U32 R136, RZ, RZ, R116 ;  /* 0x000000ffff887224 */ /* 0x000fc400078e0074 */
[----:B------:R-:W-:Y:S01]  /*13aa0*/  IMAD.MOV.U32 R137, RZ, RZ, R117 ;  /* 0x000000ffff897224 */ /* 0x000fe200078e0075 */
[----:B------:R-:W4:Y:S01]  /*13ab0*/  LDL.LU R79, [R1+0x178c] ;  /* 0x00178c00014f7983 */ /* 0x000f220000300800 */
[----:B------:R-:W-:Y:S02]  /*13ac0*/  IMAD.MOV.U32 R138, RZ, RZ, R118 ;  /* 0x000000ffff8a7224 */ /* 0x000fe400078e0076 */
[----:B------:R-:W-:Y:S01]  /*13ad0*/  IMAD.MOV.U32 R139, RZ, RZ, R119 ;  /* 0x000000ffff8b7224 */ /* 0x000fe200078e0077 */
[----:B------:R-:W-:Y:S04]  /*13ae0*/  STL.128 [R1+0x1660], R124 ;  /* 0x0016607c01007387 */ /* 0x000fe80000100c00 */
[----:B------:R1:W-:Y:S04]  /*13af0*/  STL.128 [R1+0x1650], R120 ;  /* 0x0016507801007387 */ /* 0x0003e80000100c00 */
[----:B------:R-:W-:Y:S04]  /*13b00*/  STL [R1+0x42c], R48 ;  /* 0x00042c3001007387 */ /* 0x000fe80000100800 */
[----:B------:R1:W-:Y:S04]  /*13b10*/  STL.128 [R1+0x1550], R40 ;  /* 0x0015502801007387 */ /* 0x0003e80000100c00 */
[----:B------:R1:W-:Y:S04]  /*13b20*/  STL.128 [R1+0x1540], R36 ;  /* 0x0015402401007387 */ /* 0x0003e80000100c00 */
[----:B------:R-:W4:Y:S04]  /*13b30*/  LDL.LU.128 R116, [R1+0x17f0] ;  /* 0x0017f00001747983 */ /* 0x000f280000300c00 */
[----:B0-----:R-:W4:Y:S04]  /*13b40*/  LDL.LU.128 R112, [R1+0x17e0] ;  /* 0x0017e00001707983 */ /* 0x001f280000300c00 */
[----:B------:R-:W4:Y:S04]  /*13b50*/  LDL.LU R77, [R1+0x1788] ;  /* 0x00178800014d7983 */ /* 0x000f280000300800 */
[----:B------:R-:W4:Y:S04]  /*13b60*/  LDL.LU R75, [R1+0x1784] ;  /* 0x00178400014b7983 */ /* 0x000f280000300800 */
[----:B------:R-:W4:Y:S04]  /*13b70*/  LDL.LU.64 R70, [R1+0x1778] ;  /* 0x0017780001467983 */ /* 0x000f280000300a00 */
[----:B------:R-:W4:Y:S04]  /*13b80*/  LDL.LU R69, [R1+0x1770] ;  /* 0x0017700001457983 */ /* 0x000f280000300800 */
[----:B------:R-:W4:Y:S04]  /*13b90*/  LDL.LU.64 R66, [R1+0x1768] ;  /* 0x0017680001427983 */ /* 0x000f280000300a00 */
[----:B------:R-:W4:Y:S04]  /*13ba0*/  LDL.LU R65, [R1+0x1760] ;  /* 0x0017600001417983 */ /* 0x000f280000300800 */
[----:B------:R-:W4:Y:S04]  /*13bb0*/  LDL.LU.64 R62, [R1+0x1758] ;  /* 0x00175800013e7983 */ /* 0x000f280000300a00 */
[----:B------:R-:W4:Y:S04]  /*13bc0*/  LDL.LU R61, [R1+0x1750] ;  /* 0x00175000013d7983 */ /* 0x000f280000300800 */
[----:B------:R-:W4:Y:S04]  /*13bd0*/  LDL.LU.128 R56, [R1+0x1740] ;  /* 0x0017400001387983 */ /* 0x000f280000300c00 */
[----:B------:R-:W4:Y:S04]  /*13be0*/  LDL.LU.128 R52, [R1+0x1730] ;  /* 0x0017300001347983 */ /* 0x000f280000300c00 */
[----:B------:R-:W4:Y:S04]  /*13bf0*/  LDL.LU.128 R44, [R1+0x1710] ;  /* 0x00171000012c7983 */ /* 0x000f280000300c00 */
[----:B-1----:R-:W4:Y:S04]  /*13c00*/  LDL.128 R120, [R1+0x420] ;  /* 0x0004200001787983 */ /* 0x002f280000100c00 */
[----:B------:R-:W4:Y:S04]  /*13c10*/  LDL.LU.128 R124, [R1+0x1660] ;  /* 0x00166000017c7983 */ /* 0x000f280000300c00 */
[----:B------:R-:W4:Y:S04]  /*13c20*/  LDL.LU.128 R40, [R1+0x1550] ;  /* 0x0015500001287983 */ /* 0x000f280000300c00 */
[----:B------:R-:W4:Y:S04]  /*13c30*/  LDL.LU.128 R36, [R1+0x1540] ;  /* 0x0015400001247983 */ /* 0x000f280000300c00 */
[----:B------:R0:W-:Y:S04]  /*13c40*/  STL.128 [R1+0x16d0], R28 ;  /* 0x0016d01c01007387 */ /* 0x0001e80000100c00 */
[----:B------:R1:W-:Y:S04]  /*13c50*/  STL.64 [R1+0x16a0], R12 ;  /* 0x0016a00c01007387 */ /* 0x0003e80000100a00 */
[----:B------:R1:W-:Y:S04]  /*13c60*/  STL.128 [R1+0x16c0], R24 ;  /* 0x0016c01801007387 */ /* 0x0003e80000100c00 */
[----:B------:R1:W-:Y:S04]  /*13c70*/  STL.64 [R1+0x16b8], R20 ;  /* 0x0016b81401007387 */ /* 0x0003e80000100a00 */
[----:B0-----:R-:W4:Y:S04]  /*13c80*/  LDL.LU.128 R28, [R1+0x16d0] ;  /* 0x0016d000011c7983 */ /* 0x001f280000300c00 */
[----:B-1----:R-:W4:Y:S04]  /*13c90*/  LDL.LU.64 R12, [R1+0x16a0] ;  /* 0x0016a000010c7983 */ /* 0x002f280000300a00 */
[----:B------:R0:W-:Y:S04]  /*13ca0*/  STL.64 [R1+0x16b0], R16 ;  /* 0x0016b01001007387 */ /* 0x0001e80000100a00 */
[----:B------:R1:W-:Y:S04]  /*13cb0*/  STL [R1+0x16a8], R15 ;  /* 0x0016a80f01007387 */ /* 0x0003e80000100800 */
[----:B------:R1:W-:Y:S04]  /*13cc0*/  STL.128 [R1+0x1690], R8 ;  /* 0x0016900801007387 */ /* 0x0003e80000100c00 */
[----:B------:R1:W-:Y:S04]  /*13cd0*/  STL.128 [R1+0x1680], R4 ;  /* 0x0016800401007387 */ /* 0x0003e80000100c00 */
[----:B------:R1:W-:Y:S04]  /*13ce0*/  STL.128 [R1+0x1530], R32 ;  /* 0x0015302001007387 */ /* 0x0003e80000100c00 */
[----:B------:R-:W4:Y:S04]  /*13cf0*/  LDL.LU.128 R24, [R1+0x16c0] ;  /* 0x0016c00001187983 */ /* 0x000f280000300c00 */
[----:B------:R-:W4:Y:S04]  /*13d00*/  LDL.LU.64 R20, [R1+0x16b8] ;  /* 0x0016b80001147983 */ /* 0x000f280000300a00 */
[----:B0-----:R-:W4:Y:S04]  /*13d10*/  LDL.LU.64 R16, [R1+0x16b0] ;  /* 0x0016b00001107983 */ /* 0x001f280000300a00 */
[----:B-1----:R-:W4:Y:S04]  /*13d20*/  LDL.LU R15, [R1+0x16a8] ;  /* 0x0016a800010f7983 */ /* 0x002f280000300800 */
[----:B------:R-:W4:Y:S04]  /*13d30*/  LDL.LU.128 R8, [R1+0x1690] ;  /* 0x0016900001087983 */ /* 0x000f280000300c00 */
[----:B------:R-:W4:Y:S04]  /*13d40*/  LDL.LU.128 R4, [R1+0x1680] ;  /* 0x0016800001047983 */ /* 0x000f280000300c00 */
[----:B------:R-:W4:Y:S04]  /*13d50*/  LDL.LU.128 R32, [R1+0x1530] ;  /* 0x0015300001207983 */ /* 0x000f280000300c00 */
[----:B------:R-:W-:Y:S04]  /*13d60*/  STL.128 [R1+0x1670], R128 ;  /* 0x0016708001007387 */ /* 0x000fe80000100c00 */
[----:B------:R0:W-:Y:S04]  /*13d70*/  STL [R1+0x15d0], R73 ;  /* 0x0015d04901007387 */ /* 0x0001e80000100800 */
[----:B------:R1:W-:Y:S04]  /*13d80*/  STL.64 [R1+0x1578], R50 ;  /* 0x0015783201007387 */ /* 0x0003e80000100a00 */
[----:B0-----:R-:W4:Y:S04]  /*13d90*/  LDL.LU R73, [R1+0x15d0] ;  /* 0x0015d00001497983 */ /* 0x001f280000300800 */
[----:B------:R-:W4:Y:S04]  /*13da0*/  LDL.LU.128 R128, [R1+0x1670] ;  /* 0x0016700001807983 */ /* 0x000f280000300c00 */
[----:B------:R0:W-:Y:S04]  /*13db0*/  STL [R1+0x1570], R49 ;  /* 0x0015703101007387 */ /* 0x0001e80000100800 */
[----:B-1----:R-:W4:Y:S04]  /*13dc0*/  LDL.LU.64 R50, [R1+0x1578] ;  /* 0x0015780001327983 */ /* 0x002f280000300a00 */
[----:B0-----:R-:W4:Y:S04]  /*13dd0*/  LDL.LU R49, [R1+0x1570] ;  /* 0x0015700001317983 */ /* 0x001f280000300800 */
[----:B------:R0:W-:Y:S04]  /*13de0*/  STL [R1+0x1614], R107 ;  /* 0x0016146b01007387 */ /* 0x0001e80000100800 */
[----:B------:R1:W-:Y:S04]  /*13df0*/  STL [R1+0x1610], R105 ;  /* 0x0016106901007387 */ /* 0x0003e80000100800 */
[----:B---3--:R-:W-:Y:S04]  /*13e00*/  STL [R1+0x160c], R103 ;  /* 0x00160c6701007387 */ /* 0x008fe80000100800 */
[----:B0-----:R-:W3:Y:S04]  /*13e10*/  LDL.LU R107, [R1+0x1614] ;  /* 0x00161400016b7983 */ /* 0x001ee80000300800 */
[----:B-1----:R-:W3:Y:S04]  /*13e20*/  LDL.LU R105, [R1+0x1610] ;  /* 0x0016100001697983 */ /* 0x002ee80000300800 */
[----:B--2---:R-:W-:Y:S04]  /*13e30*/  STL [R1+0x1608], R101 ;  /* 0x0016086501007387 */ /* 0x004fe80000100800 */
[----:B----4-:R-:W-:Y:S04]  /*13e40*/  STL [R1+0x1604], R99 ;  /* 0x0016046301007387 */ /* 0x010fe80000100800 */
[----:B------:R-:W-:Y:S04]  /*13e50*/  STL [R1+0x1600], R97 ;  /* 0x0016006101007387 */ /* 0x000fe80000100800 */
[----:B------:R0:W-:Y:S04]  /*13e60*/  STL.128 [R1+0x1620], R108 ;  /* 0x0016206c01007387 */ /* 0x0001e80000100c00 */
        /* <DEDUP_REMOVED lines=8> */
[----:B0-----:R-:W2:Y:S04]  /*13ef0*/  LDL.LU.128 R108, [R1+0x1620] ;  /* 0x00162000016c7983 */ /* 0x001ea80000300c00 */
[----:B------:R-:W-:Y:S04]  /*13f00*/  STL [R1+0x15dc], R79 ;  /* 0x0015dc4f01007387 */ /* 0x000fe80000100800 */
[----:B------:R-:W4:Y:S04]  /*13f10*/  LDL.LU R103, [R1+0x160c] ;  /* 0x00160c0001677983 */ /* 0x000f280000300800 */
[----:B------:R-:W4:Y:S04]  /*13f20*/  LDL.LU R101, [R1+0x1608] ;  /* 0x0016080001657983 */ /* 0x000f280000300800 */
[----:B------:R-:W4:Y:S04]  /*13f30*/  LDL.LU R99, [R1+0x1604] ;  /* 0x0016040001637983 */ /* 0x000f280000300800 */
[----:B------:R-:W4:Y:S04]  /*13f40*/  LDL.LU R97, [R1+0x1600] ;  /* 0x0016000001617983 */ /* 0x000f280000300800 */
[----:B-1----:R-:W4:Y:S04]  /*13f50*/  LDL.LU R95, [R1+0x15fc] ;  /* 0x0015fc00015f7983 */ /* 0x002f280000300800 */
[----:B------:R0:W-:Y:S04]  /*13f60*/  STL.128 [R1+0x1640], R116 ;  /* 0x0016407401007387 */ /* 0x0001e80000100c00 */
[----:B------:R1:W-:Y:S04]  /*13f70*/  STL.128 [R1+0x1630], R112 ;  /* 0x0016307001007387 */ /* 0x0003e80000100c00 */
[----:B------:R1:W-:Y:S04]  /*13f80*/  STL [R1+0x15d8], R77 ;  /* 0x0015d84d01007387 */ /* 0x0003e80000100800 */
[----:B------:R1:W-:Y:S04]  /*13f90*/  STL [R1+0x15d4], R75 ;  /* 0x0015d44b01007387 */ /* 0x0003e80000100800 */
[----:B------:R1:W-:Y:S04]  /*13fa0*/  STL.64 [R1+0x15c8], R70 ;  /* 0x0015c84601007387 */ /* 0x0003e80000100a00 */
[----:B------:R1:W-:Y:S04]  /*13fb0*/  STL [R1+0x15c0], R69 ;  /* 0x0015c04501007387 */ /* 0x0003e80000100800 */
[----:B------:R1:W-:Y:S04]  /*13fc0*/  STL.64 [R1+0x15b8], R66 ;  /* 0x0015b84201007387 */ /* 0x0003e80000100a00 */
[----:B------:R1:W-:Y:S04]  /*13fd0*/  STL [R1+0x15b0], R65 ;  /* 0x0015b04101007387 */ /* 0x0003e80000100800 */
[----:B------:R1:W-:Y:S04]  /*13fe0*/  STL.64 [R1+0x15a8], R62 ;  /* 0x0015a83e01007387 */ /* 0x0003e80000100a00 */
[----:B------:R1:W-:Y:S04]  /*13ff0*/  STL [R1+0x15a0], R61 ;  /* 0x0015a03d01007387 */ /* 0x0003e80000100800 */
[----:B------:R-:W-:Y:S04]  /*14000*/  STL [R1+0x434], R56 ;  /* 0x0004343801007387 */ /* 0x000fe80000100800 */
[----:B------:R-:W-:Y:S04]  /*14010*/  STL [R1+0x430], R52 ;  /* 0x0004303401007387 */ /* 0x000fe80000100800 */
[----:B------:R1:W-:Y:S04]  /*14020*/  STL.64 [R1+0x1598], R58 ;  /* 0x0015983a01007387 */ /* 0x0003e80000100a00 */
[----:B------:R1:W-:Y:S01]  /*14030*/  STL [R1+0x1590], R57 ;  /* 0x0015903901007387 */ /* 0x0003e20000100800 */
[----:B------:R-:W-:-:S02]  /*14040*/  IMAD.MOV.U32 R140, RZ, RZ, R120 ;  /* 0x000000ffff8c7224 */ /* 0x000fc400078e0078 */
[----:B------:R-:W-:Y:S01]  /*14050*/  IMAD.MOV.U32 R141, RZ, RZ, R121 ;  /* 0x000000ffff8d7224 */ /* 0x000fe200078e0079 */
[----:B------:R1:W-:Y:S01]  /*14060*/  STL.64 [R1+0x1588], R54 ;  /* 0x0015883601007387 */ /* 0x0003e20000100a00 */
[----:B------:R-:W-:Y:S02]  /*14070*/  IMAD.MOV.U32 R142, RZ, RZ, R122 ;  /* 0x000000ffff8e7224 */ /* 0x000fe400078e007a */
[----:B------:R-:W-:Y:S01]  /*14080*/  IMAD.MOV.U32 R143, RZ, RZ, R123 ;  /* 0x000000ffff8f7224 */ /* 0x000fe200078e007b */
[----:B------:R1:W-:Y:S04]  /*14090*/  STL [R1+0x1580], R53 ;  /* 0x0015803501007387 */ /* 0x0003e80000100800 */
[----:B------:R1:W-:Y:S04]  /*140a0*/  STL.128 [R1+0x1560], R44 ;  /* 0x0015602c01007387 */ /* 0x0003e80000100c00 */
[----:B------:R-:W-:Y:S04]  /*140b0*/  STL [R1+0x438], R38 ;  /* 0x0004382601007387 */ /* 0x000fe80000100800 */
[----:B------:R-:W-:Y:S04]  /*140c0*/  STL [R1+0x43c], R40 ;  /* 0x00043c2801007387 */ /* 0x000fe80000100800 */
[----:B------:R1:W-:Y:S04]  /*140d0*/  STL.128 [R1+0x14b0], R124 ;  /* 0x0014b07c01007387 */ /* 0x0003e80000100c00 */
[----:B------:R-:W4:Y:S04]  /*140e0*/  LDL.LU.128 R120, [R1+0x1650] ;  /* 0x0016500001787983 */ /* 0x000f280000300c00 */
[----:B0-----:R-:W4:Y:S04]  /*140f0*/  LDL.LU.128 R116, [R1+0x1640] ;  /* 0x0016400001747983 */ /* 0x001f280000300c00 */
        /* <DEDUP_REMOVED lines=22> */
[----:B------:R-:W4:Y:S04]  /*14260*/  LDL.128 R124, [R1+0x430] ;  /* 0x00043000017c7983 */ /* 0x000f280000100c00 */
        /* <DEDUP_REMOVED lines=10> */
[----:B------:R1:W-:Y:S04]  /*14310*/  STL.64 [R1+0x13a0], R36 ;  /* 0x0013a02401007387 */ /* 0x0003e80000100a00 */
[----:B------:R1:W-:Y:S04]  /*14320*/  STL.128 [R1+0x1390], R32 ;  /* 0x0013902001007387 */ /* 0x0003e80000100c00 */
[----:B---3--:R-:W3:Y:S04]  /*14330*/  LDL.LU.128 R24, [R1+0x1510] ;  /* 0x0015100001187983 */ /* 0x008ee80000300c00 */
[----:B------:R-:W3:Y:S04]  /*14340*/  LDL.LU.64 R20, [R1+0x1508] ;  /* 0x0015080001147983 */ /* 0x000ee80000300a00 */
[----:B0-----:R-:W3:Y:S04]  /*14350*/  LDL.LU.64 R16, [R1+0x1500] ;  /* 0x0015000001107983 */ /* 0x001ee80000300a00 */
[----:B-1----:R-:W3:Y:S04]  /*14360*/  LDL.LU R15, [R1+0x14f8] ;  /* 0x0014f800010f7983 */ /* 0x002ee80000300800 */
[----:B------:R-:W3:Y:S04]  /*14370*/  LDL.LU.128 R8, [R1+0x14e0] ;  /* 0x0014e00001087983 */ /* 0x000ee80000300c00 */
[----:B------:R-:W3:Y:S04]  /*14380*/  LDL.LU.128 R4, [R1+0x14d0] ;  /* 0x0014d00001047983 */ /* 0x000ee80000300c00 */
[----:B------:R-:W3:Y:S04]  /*14390*/  LDL.LU.64 R36, [R1+0x13a0] ;  /* 0x0013a00001247983 */ /* 0x000ee80000300a00 */
[----:B------:R-:W3:Y:S04]  /*143a0*/  LDL.LU.128 R32, [R1+0x1390] ;  /* 0x0013900001207983 */ /* 0x000ee80000300c00 */
[----:B------:R-:W-:Y:S04]  /*143b0*/  STL.128 [R1+0x14c0], R128 ;  /* 0x0014c08001007387 */ /* 0x000fe80000100c00 */
[----:B------:R0:W-:Y:S04]  /*143c0*/  STL [R1+0x1428], R73 ;  /* 0x0014284901007387 */ /* 0x0001e80000100800 */
[----:B------:R1:W-:Y:S04]  /*143d0*/  STL [R1+0x13ac], R41 ;  /* 0x0013ac2901007387 */ /* 0x0003e80000100800 */
[----:B0-----:R-:W3:Y:S04]  /*143e0*/  LDL.LU R73, [R1+0x1428] ;  /* 0x0014280001497983 */ /* 0x001ee80000300800 */
[----:B------:R-:W3:Y:S04]  /*143f0*/  LDL.LU.128 R128, [R1+0x14c0] ;  /* 0x0014c00001807983 */ /* 0x000ee80000300c00 */
[----:B-1----:R-:W3:Y:S04]  /*14400*/  LDL.LU R41, [R1+0x13ac] ;  /* 0x0013ac0001297983 */ /* 0x002ee80000300800 */
[----:B--2---:R0:W-:Y:S04]  /*14410*/  STL.128 [R1+0x1470], R108 ;  /* 0x0014706c01007387 */ /* 0x0041e80000100c00 */
[----:B------:R1:W-:Y:S04]  /*14420*/  STL [R1+0x146c], R107 ;  /* 0x00146c6b01007387 */ /* 0x0003e80000100800 */
[----:B------:R2:W-:Y:S04]  /*14430*/  STL [R1+0x1468], R105 ;  /* 0x0014686901007387 */ /* 0x0005e80000100800 */
[----:B----4-:R4:W-:Y:S04]  /*14440*/  STL [R1+0x1464], R103 ;  /* 0x0014646701007387 */ /* 0x0109e80000100800 */
[----:B------:R4:W-:Y:S04]  /*14450*/  STL [R1+0x1460], R101 ;  /* 0x0014606501007387 */ /* 0x0009e80000100800 */
[----:B------:R4:W-:Y:S04]  /*14460*/  STL [R1+0x145c], R99 ;  /* 0x00145c6301007387 */ /* 0x0009e80000100800 */
[----:B------:R4:W-:Y:S04]  /*14470*/  STL [R1+0x1458], R97 ;  /* 0x0014586101007387 */ /* 0x0009e80000100800 */
[----:B------:R4:W-:Y:S04]  /*14480*/  STL [R1+0x1454], R95 ;  /* 0x0014545f01007387 */ /* 0x0009e80000100800 */
[----:B------:R4:W-:Y:S04]  /*14490*/  STL.64 [R1+0x13d0], R50 ;  /* 0x0013d03201007387 */ /* 0x0009e80000100a00 */
[----:B------:R4:W-:Y:S04]  /*144a0*/  STL [R1+0x13c8], R49 ;  /* 0x0013c83101007387 */ /* 0x0009e80000100800 */
[----:B------:R4:W-:Y:S04]  /*144b0*/  STL.64 [R1+0x13b0], R42 ;  /* 0x0013b02a01007387 */ /* 0x0009e80000100a00 */
[----:B0-----:R-:W3:Y:S04]  /*144c0*/  LDL.LU.128 R108, [R1+0x1470] ;  /* 0x00147000016c7983 */ /* 0x001ee80000300c00 */
[----:B-1----:R-:W3:Y:S04]  /*144d0*/  LDL.LU R107, [R1+0x146c] ;  /* 0x00146c00016b7983 */ /* 0x002ee80000300800 */
[----:B--2---:R-:W2:Y:S04]  /*144e0*/  LDL.LU R105, [R1+0x1468] ;  /* 0x0014680001697983 */ /* 0x004ea80000300800 */
[----:B----4-:R-:W4:Y:S04]  /*144f0*/  LDL.LU R103, [R1+0x1464] ;  /* 0x0014640001677983 */ /* 0x010f280000300800 */
[----:B------:R-:W4:Y:S04]  /*14500*/  LDL.LU R101, [R1+0x1460] ;  /* 0x0014600001657983 */ /* 0x000f280000300800 */
[----:B------:R-:W4:Y:S04]  /*14510*/  LDL.LU R99, [R1+0x145c] ;  /* 0x00145c0001637983 */ /* 0x000f280000300800 */
[----:B------:R-:W4:Y:S04]  /*14520*/  LDL.LU R97, [R1+0x1458] ;  /* 0x0014580001617983 */ /* 0x000f280000300800 */
[----:B------:R-:W4:Y:S04]  /*14530*/  LDL.LU R95, [R1+0x1454] ;  /* 0x00145400015f7983 */ /* 0x000f280000300800 */
[----:B------:R-:W4:Y:S04]  /*14540*/  LDL.LU.64 R50, [R1+0x13d0] ;  /* 0x0013d00001327983 */ /* 0x000f280000300a00 */
[----:B------:R-:W4:Y:S04]  /*14550*/  LDL.LU R49, [R1+0x13c8] ;  /* 0x0013c80001317983 */ /* 0x000f280000300800 */
[----:B------:R-:W4:Y:S04]  /*14560*/  LDL.LU.64 R42, [R1+0x13b0] ;  /* 0x0013b000012a7983 */ /* 0x000f280000300a00 */
[----:B------:R0:W-:Y:S04]  /*14570*/  STL.128 [R1+0x14a0], R120 ;  /* 0x0014a07801007387 */ /* 0x0001e80000100c00 */
[----:B------:R1:W-:Y:S04]  /*14580*/  STL.128 [R1+0x1490], R116 ;  /* 0x0014907401007387 */ /* 0x0003e80000100c00 */
[----:B------:R-:W-:Y:S04]  /*14590*/  STL.128 [R1+0x1480], R112 ;  /* 0x0014807001007387 */ /* 0x000fe80000100c00 */
        /* <DEDUP_REMOVED lines=21> */
[----:B------:R-:W-:Y:S01]  /*146f0*/  STL [R1+0x13b8], R45 ;  /* 0x0013b82d01007387 */ /* 0x000fe20000100800 */
[----:B------:R-:W-:-:S02]  /*14700*/  IMAD.MOV.U32 R144, RZ, RZ, R124 ;  /* 0x000000ffff907224 */ /* 0x000fc400078e007c */
[----:B------:R-:W-:Y:S01]  /*14710*/  IMAD.MOV.U32 R23, RZ, RZ, R125 ;  /* 0x000000ffff177224 */ /* 0x000fe200078e007d */
[----:B------:R1:W-:Y:S04]  /*14720*/  STL.64 [R1+0x648], R126 ;  /* 0x0006487e01007387 */ /* 0x0003e80000100a00 */
[----:B0-----:R-:W4:Y:S04]  /*14730*/  LDL.LU.128 R120, [R1+0x14a0] ;  /* 0x0014a00001787983 */ /* 0x001f280000300c00 */
[----:B-1----:R-:W4:Y:S04]  /*14740*/  LDL.LU.128 R116, [R1+0x1490] ;  /* 0x0014900001747983 */ /* 0x002f280000300c00 */
[----:B------:R-:W4:Y:S04]  /*14750*/  LDL.LU.128 R124, [R1+0x14b0] ;  /* 0x0014b000017c7983 */ /* 0x000f280000300c00 */
[----:B------:R-:W4:Y:S04]  /*14760*/  LDL.LU.128 R112, [R1+0x1480] ;  /* 0x0014800001707983 */ /* 0x000f280000300c00 */
        /* <DEDUP_REMOVED lines=22> */
[----:B------:R0:W-:Y:S04]  /*148d0*/  STL.128 [R1+0x1380], R28 ;  /* 0x0013801c01007387 */ /* 0x0001e80000100c00 */
[----:B------:R1:W-:Y:S04]  /*148e0*/  STL.64 [R1+0x1350], R12 ;  /* 0x0013500c01007387 */ /* 0x0003e80000100a00 */
[----:B------:R-:W-:Y:S04]  /*148f0*/  STL [R1+0x440], R44 ;  /* 0x0004402c01007387 */ /* 0x000fe80000100800 */
[----:B------:R2:W-:Y:S04]  /*14900*/  STL [R1+0x13a8], R39 ;  /* 0x0013a82701007387 */ /* 0x0005e80000100800 */
[----:B0-----:R-:W4:Y:S04]  /*14910*/  LDL.LU.128 R28, [R1+0x1380] ;  /* 0x00138000011c7983 */ /* 0x001f280000300c00 */
[----:B-1----:R-:W4:Y:S04]  /*14920*/  LDL.LU.64 R12, [R1+0x1350] ;  /* 0x00135000010c7983 */ /* 0x002f280000300a00 */
[----:B---3--:R0:W-:Y:S04]  /*14930*/  STL.128 [R1+0x1370], R24 ;  /* 0x0013701801007387 */ /* 0x0081e80000100c00 */
[----:B------:R1:W-:Y:S04]  /*14940*/  STL.64 [R1+0x1368], R20 ;  /* 0x0013681401007387 */ /* 0x0003e80000100a00 */
[----:B------:R3:W-:Y:S04]  /*14950*/  STL.64 [R1+0x1360], R16 ;  /* 0x0013601001007387 */ /* 0x0007e80000100a00 */
[----:B------:R3:W-:Y:S04]  /*14960*/  STL [R1+0x1358], R15 ;  /* 0x0013580f01007387 */ /* 0x0007e80000100800 */
[----:B------:R3:W-:Y:S04]  /*14970*/  STL.128 [R1+0x1340], R8 ;  /* 0x0013400801007387 */ /* 0x0007e80000100c00 */
[----:B------:R3:W-:Y:S04]  /*14980*/  STL.128 [R1+0x1330], R4 ;  /* 0x0013300401007387 */ /* 0x0007e80000100c00 */
[----:B------:R-:W-:Y:S04]  /*14990*/  STL [R1+0x444], R32 ;  /* 0x0004442001007387 */ /* 0x000fe80000100800 */
[----:B------:R-:W-:Y:S04]  /*149a0*/  STL [R1+0x448], R34 ;  /* 0x0004482201007387 */ /* 0x000fe80000100800 */
[----:B------:R-:W-:Y:S04]  /*149b0*/  STL [R1+0x44c], R36 ;  /* 0x00044c2401007387 */ /* 0x000fe80000100800 */
[----:B--2---:R-:W2:Y:S04]  /*149c0*/  LDL.LU R39, [R1+0x13a8] ;  /* 0x0013a80001277983 */ /* 0x004ea80000300800 */
[----:B0-----:R-:W2:Y:S04]  /*149d0*/  LDL.LU.128 R24, [R1+0x1370] ;  /* 0x0013700001187983 */ /* 0x001ea80000300c00 */
[----:B-1----:R-:W2:Y:S04]  /*149e0*/  LDL.LU.64 R20, [R1+0x1368] ;  /* 0x0013680001147983 */ /* 0x002ea80000300a00 */
[----:B---3--:R-:W3:Y:S04]  /*149f0*/  LDL.LU.64 R16, [R1+0x1360] ;  /* 0x0013600001107983 */ /* 0x008ee80000300a00 */
[----:B------:R-:W3:Y:S04]  /*14a00*/  LDL.LU R15, [R1+0x1358] ;  /* 0x00135800010f7983 */ /* 0x000ee80000300800 */
[----:B------:R-:W3:Y:S04]  /*14a10*/  LDL.LU.128 R8, [R1+0x1340] ;  /* 0x0013400001087983 */ /* 0x000ee80000300c00 */
[----:B------:R-:W3:Y:S04]  /*14a20*/  LDL.LU.128 R4, [R1+0x1330] ;  /* 0x0013300001047983 */ /* 0x000ee80000300c00 */
[----:B------:R-:W3:Y:S04]  /*14a30*/  LDL.LU R22, [R1+0x648] ;  /* 0x0006480001167983 */ /* 0x000ee80000300800 */
[----:B------:R-:W3:Y:S04]  /*14a40*/  LDL.LU R19, [R1+0x64c] ;  /* 0x00064c0001137983 */ /* 0x000ee80000300800 */
[----:B------:R-:W-:Y:S04]  /*14a50*/  STL.128 [R1+0x1300], R160 ;  /* 0x001300a001007387 */ /* 0x000fe80000100c00 */
[----:B------:R-:W-:Y:S04]  /*14a60*/  STL.128 [R1+0x12f0], R156 ;  /* 0x0012f09c01007387 */ /* 0x000fe80000100c00 */
[----:B------:R0:W-:Y:S04]  /*14a70*/  STL.128 [R1+0x12e0], R152 ;  /* 0x0012e09801007387 */ /* 0x0001e80000100c00 */
[----:B------:R1:W-:Y:S04]  /*14a80*/  STL.128 [R1+0x12d0], R148 ;  /* 0x0012d09401007387 */ /* 0x0003e80000100c00 */
[----:B------:R1:W-:Y:S04]  /*14a90*/  STL.128 [R1+0x12c0], R144 ;  /* 0x0012c09001007387 */ /* 0x0003e80000100c00 */
[----:B------:R-:W-:Y:S04]  /*14aa0*/  STL.128 [R1+0x12b0], R140 ;  /* 0x0012b08c01007387 */ /* 0x000fe80000100c00 */
[----:B------:R-:W-:Y:S04]  /*14ab0*/  STL.128 [R1+0x12a0], R136 ;  /* 0x0012a08801007387 */ /* 0x000fe80000100c00 */
[----:B------:R-:W-:Y:S04]  /*14ac0*/  STL.128 [R1+0x1290], R132 ;  /* 0x0012908401007387 */ /* 0x000fe80000100c00 */
[----:B------:R-:W2:Y:S04]  /*14ad0*/  LDL.128 R164, [R1+0x440] ;  /* 0x0004400001a47983 */ /* 0x000ea80000100c00 */
[----:B------:R-:W-:Y:S04]  /*14ae0*/  STL.128 [R1+0x1280], R128 ;  /* 0x0012808001007387 */ /* 0x000fe80000100c00 */
[----:B------:R1:W-:Y:S04]  /*14af0*/  STL [R1+0x11e0], R73 ;  /* 0x0011e04901007387 */ /* 0x0003e80000100800 */
[----:B------:R1:W-:Y:S04]  /*14b00*/  STL [R1+0x1160], R41 ;  /* 0x0011602901007387 */ /* 0x0003e80000100800 */
[----:B0-----:R-:W3:Y:S04]  /*14b10*/  LDL.LU.128 R152, [R1+0x12e0] ;  /* 0x0012e00001987983 */ /* 0x001ee80000300c00 */
[----:B-1----:R-:W3:Y:S04]  /*14b20*/  LDL.LU.128 R148, [R1+0x12d0] ;  /* 0x0012d00001947983 */ /* 0x002ee80000300c00 */
[----:B------:R-:W3:Y:S04]  /*14b30*/  LDL.LU.128 R144, [R1+0x12c0] ;  /* 0x0012c00001907983 */ /* 0x000ee80000300c00 */
[----:B------:R-:W3:Y:S04]  /*14b40*/  LDL.LU R73, [R1+0x11e0] ;  /* 0x0011e00001497983 */ /* 0x000ee80000300800 */
[----:B------:R-:W3:Y:S04]  /*14b50*/  LDL.LU R41, [R1+0x1160] ;  /* 0x0011600001297983 */ /* 0x000ee80000300800 */
[----:B------:R-:W-:Y:S04]  /*14b60*/  STL.128 [R1+0x1230], R108 ;  /* 0x0012306c01007387 */ /* 0x000fe80000100c00 */
[----:B------:R-:W-:Y:S04]  /*14b70*/  STL [R1+0x1224], R107 ;  /* 0x0012246b01007387 */ /* 0x000fe80000100800 */
[----:B------:R-:W-:Y:S04]  /*14b80*/  STL [R1+0x1220], R105 ;  /* 0x0012206901007387 */ /* 0x000fe80000100800 */
[----:B----4-:R-:W-:Y:S04]  /*14b90*/  STL [R1+0x121c], R103 ;  /* 0x00121c6701007387 */ /* 0x010fe80000100800 */
[----:B------:R-:W-:Y:S04]  /*14ba0*/  STL [R1+0x1218], R101 ;  /* 0x0012186501007387 */ /* 0x000fe80000100800 */
[----:B------:R-:W-:Y:S04]  /*14bb0*/  STL [R1+0x1214], R99 ;  /* 0x0012146301007387 */ /* 0x000fe80000100800 */
[----:B------:R-:W-:Y:S04]  /*14bc0*/  STL [R1+0x1210], R97 ;  /* 0x0012106101007387 */ /* 0x000fe80000100800 */
[----:B------:R-:W-:Y:S04]  /*14bd0*/  STL [R1+0x120c], R95 ;  /* 0x00120c5f01007387 */ /* 0x000fe80000100800 */
[----:B------:R-:W-:Y:S04]  /*14be0*/  STL.128 [R1+0x1260], R120 ;  /* 0x0012607801007387 */ /* 0x000fe80000100c00 */
[----:B------:R-:W-:Y:S04]  /*14bf0*/  STL.128 [R1+0x1250], R116 ;  /* 0x0012507401007387 */ /* 0x000fe80000100c00 */
[----:B------:R0:W-:Y:S04]  /*14c00*/  STL.128 [R1+0x1270], R124 ;  /* 0x0012707c01007387 */ /* 0x0001e80000100c00 */
[----:B------:R1:W-:Y:S04]  /*14c10*/  STL.128 [R1+0x1240], R112 ;  /* 0x0012407001007387 */ /* 0x0003e80000100c00 */
        /* <DEDUP_REMOVED lines=25> */
[----:B------:R-:W3:Y:S04]  /*14db0*/  LDL.LU.128 R140, [R1+0x12b0] ;  /* 0x0012b000018c7983 */ /* 0x000ee80000300c00 */
[----:B------:R-:W3:Y:S04]  /*14dc0*/  LDL.LU.128 R136, [R1+0x12a0] ;  /* 0x0012a00001887983 */ /* 0x000ee80000300c00 */
[----:B------:R-:W3:Y:S04]  /*14dd0*/  LDL.LU.128 R132, [R1+0x1290] ;  /* 0x0012900001847983 */ /* 0x000ee80000300c00 */
[----:B------:R-:W3:Y:S04]  /*14de0*/  LDL.LU.128 R128, [R1+0x1280] ;  /* 0x0012800001807983 */ /* 0x000ee80000300c00 */
[----:B0-----:R-:W3:Y:S04]  /*14df0*/  LDL.LU.128 R124, [R1+0x1270] ;  /* 0x00127000017c7983 */ /* 0x001ee80000300c00 */
[----:B------:R-:W3:Y:S04]  /*14e00*/  LDL.LU.128 R120, [R1+0x1260] ;  /* 0x0012600001787983 */ /* 0x000ee80000300c00 */
[----:B------:R-:W3:Y:S04]  /*14e10*/  LDL.LU.128 R116, [R1+0x1250] ;  /* 0x0012500001747983 */ /* 0x000ee80000300c00 */
[----:B-1----:R-:W3:Y:S04]  /*14e20*/  LDL.LU.128 R112, [R1+0x1240] ;  /* 0x0012400001707983 */ /* 0x002ee80000300c00 */
[----:B------:R-:W3:Y:S04]  /*14e30*/  LDL.LU.128 R108, [R1+0x1230] ;  /* 0x00123000016c7983 */ /* 0x000ee80000300c00 */
[----:B------:R-:W3:Y:S04]  /*14e40*/  LDL.LU R107, [R1+0x1224] ;  /* 0x00122400016b7983 */ /* 0x000ee80000300800 */
[----:B------:R-:W3:Y:S04]  /*14e50*/  LDL.LU R105, [R1+0x1220] ;  /* 0x0012200001697983 */ /* 0x000ee80000300800 */
[----:B------:R-:W3:Y:S04]  /*14e60*/  LDL.LU R103, [R1+0x121c] ;  /* 0x00121c0001677983 */ /* 0x000ee80000300800 */
[----:B------:R-:W3:Y:S04]  /*14e70*/  LDL.LU R101, [R1+0x1218] ;  /* 0x0012180001657983 */ /* 0x000ee80000300800 */
[----:B------:R-:W3:Y:S04]  /*14e80*/  LDL.LU R99, [R1+0x1214] ;  /* 0x0012140001637983 */ /* 0x000ee80000300800 */
[----:B------:R-:W3:Y:S04]  /*14e90*/  LDL.LU R97, [R1+0x1210] ;  /* 0x0012100001617983 */ /* 0x000ee80000300800 */
        /* <DEDUP_REMOVED lines=25> */
[----:B------:R-:W4:Y:S01]  /*15030*/  LDL.LU.64 R42, [R1+0x1168] ;  /* 0x00116800012a7983 */ /* 0x000f220000300a00 */
[----:B------:R-:W-:Y:S01]  /*15040*/  ISETP.NE.U32.AND P2, PT, R33, RZ, PT ;  /* 0x000000ff2100720c */ /* 0x000fe20003f45070 */
[----:B------:R-:W-:-:S02]  /*15050*/  IMAD R12, R31, 0xc00, R12 ;  /* 0x00000c001f0c7824 */ /* 0x000fc400078e020c */
[----:B--2---:R-:W-:Y:S02]  /*15060*/  IMAD.MOV.U32 R18, RZ, RZ, R164 ;  /* 0x000000ffff127224 */ /* 0x004fe400078e00a4 */
[----:B------:R-:W-:Y:S02]  /*15070*/  IMAD.MOV.U32 R14, RZ, RZ, R165 ;  /* 0x000000ffff0e7224 */ /* 0x000fe400078e00a5 */
[----:B------:R-:W-:Y:S02]  /*15080*/  IMAD.MOV.U32 R3, RZ, RZ, R166 ;  /* 0x000000ffff037224 */ /* 0x000fe400078e00a6 */
[----:B------:R-:W-:Y:S02]  /*15090*/  IMAD.MOV.U32 R2, RZ, RZ, R167 ;  /* 0x000000ffff027224 */ /* 0x000fe400078e00a7 */
[----:B------:R-:W-:Y:S02]  /*150a0*/  IMAD.MOV.U32 R209, RZ, RZ, R27 ;  /* 0x000000ffffd17224 */ /* 0x000fe400078e001b */
[----:B------:R-:W-:-:S02]  /*150b0*/  IMAD.MOV.U32 R207, RZ, RZ, R26 ;  /* 0x000000ffffcf7224 */ /* 0x000fc400078e001a */
[----:B------:R-:W-:Y:S01]  /*150c0*/  IMAD.MOV.U32 R193, RZ, RZ, R25 ;  /* 0x000000ffffc17224 */ /* 0x000fe200078e0019 */
[----:B---3--:R-:W-:Y:S01]  /*150d0*/  F2FP.F16.F32.PACK_AB R153, R153, R28 ;  /* 0x0000001c9999723e */ /* 0x008fe200000000ff */
[----:B------:R-:W-:Y:S01]  /*150e0*/  IMAD.MOV.U32 R28, RZ, RZ, R41 ;  /* 0x000000ffff1c7224 */ /* 0x000fe200078e0029 */
[----:B------:R-:W-:Y:S01]  /*150f0*/  F2FP.F16.F32.PACK_AB R154, R154, R29 ;  /* 0x0000001d9a9a723e */ /* 0x000fe200000000ff */
[----:B------:R-:W-:Y:S01]  /*15100*/  IMAD.MOV.U32 R29, RZ, RZ, R37 ;  /* 0x000000ffff1d7224 */ /* 0x000fe200078e0025 */
[----:B------:R-:W-:Y:S01]  /*15110*/  R2UR UR6, R12 ;  /* 0x000000000c0672ca */ /* 0x000fe200000e0000 */
[----:B------:R-:W-:Y:S01]  /*15120*/  IMAD.MOV.U32 R94, RZ, RZ, R151 ;  /* 0x000000ffff5e7224 */ /* 0x000fe200078e0097 */
[----:B------:R-:W-:Y:S01]  /*15130*/  R2UR UR7, R13 ;  /* 0x000000000d0772ca */ /* 0x000fe200000e0000 */
[----:B------:R-:W-:Y:S01]  /*15140*/  IMAD.MOV.U32 R96, RZ, RZ, R150 ;  /* 0x000000ffff607224 */ /* 0x000fe200078e0096 */
[----:B------:R-:W-:Y:S01]  /*15150*/  F2FP.F16.F32.PACK_AB R152, R152, R73 ;  /* 0x000000499898723e */ /* 0x000fe200000000ff */
[----:B------:R-:W-:Y:S01]  /*15160*/  IMAD.MOV.U32 R98, RZ, RZ, R149 ;  /* 0x000000ffff627224 */ /* 0x000fe200078e0095 */
[----:B------:R-:W-:Y:S01]  /*15170*/  F2FP.F16.F32.PACK_AB R155, R30, R155 ;  /* 0x0000009b1e9b723e */ /* 0x000fe200000000ff */
[----:B------:R-:W-:Y:S01]  /*15180*/  IMAD.MOV.U32 R100, RZ, RZ, R148 ;  /* 0x000000ffff647224 */ /* 0x000fe200078e0094 */
[----:B------:R-:W2:Y:S01]  /*15190*/  LDL.LU.128 R156, [R1+0x12f0] ;  /* 0x0012f000019c7983 */ /* 0x000ea20000300c00 */
[----:B------:R-:W-:-:S02]  /*151a0*/  IMAD.MOV.U32 R102, RZ, RZ, R147 ;  /* 0x000000ffff667224 */ /* 0x000fc400078e0093 */
[----:B------:R-:W-:Y:S01]  /*151b0*/  IMAD.MOV.U32 R104, RZ, RZ, R146 ;  /* 0x000000ffff687224 */ /* 0x000fe200078e0092 */
[----:B------:R-:W3:Y:S01]  /*151c0*/  LDL.LU.128 R160, [R1+0x1300] ;  /* 0x0013000001a07983 */ /* 0x000ee20000300c00 */
[----:B------:R-:W-:Y:S02]  /*151d0*/  IMAD.MOV.U32 R106, RZ, RZ, R145 ;  /* 0x000000ffff6a7224 */ /* 0x000fe400078e0091 */
[----:B------:R-:W-:Y:S02]  /*151e0*/  IMAD.MOV.U32 R30, RZ, RZ, R234 ;  /* 0x000000ffff1e7224 */ /* 0x000fe400078e00ea */
[----:B------:R-:W-:Y:S02]  /*151f0*/  IMAD.MOV.U32 R32, RZ, RZ, R231 ;  /* 0x000000ffff207224 */ /* 0x000fe400078e00e7 */
[----:B------:R-:W-:Y:S02]  /*15200*/  IMAD.MOV.U32 R33, RZ, RZ, R229 ;  /* 0x000000ffff217224 */ /* 0x000fe400078e00e5 */
[----:B------:R-:W-:-:S02]  /*15210*/  IMAD.MOV.U32 R34, RZ, RZ, R227 ;  /* 0x000000ffff227224 */ /* 0x000fc400078e00e3 */
[----:B------:R-:W-:Y:S02]  /*15220*/  IMAD.MOV.U32 R36, RZ, RZ, R225 ;  /* 0x000000ffff247224 */ /* 0x000fe400078e00e1 */
        /* <DEDUP_REMOVED lines=19> */
[----:B------:R-:W-:Y:S01]  /*15360*/  IMAD.MOV.U32 R92, RZ, RZ, R184 ;  /* 0x000000ffff5c7224 */ /* 0x000fe200078e00b8 */
[----:B------:R-:W-:Y:S01]  /*15370*/  VOTEU.ANY UP0, P2 ;  /* 0x00000000003f7886 */ /* 0x000fe20001000100 */
[----:B------:R-:W-:Y:S01]  /*15380*/  IMAD.MOV.U32 R31, RZ, RZ, R235 ;  /* 0x000000ffff1f7224 */ /* 0x000fe200078e00eb */
[----:B------:R-:W3:Y:S01]  /*15390*/  LDL.LU.128 R164, [R1+0x1310] ;  /* 0x0013100001a47983 */ /* 0x000ee20000300c00 */
        /* <DEDUP_REMOVED lines=12> */
[----:B------:R-:W-:-:S06]  /*15460*/  IMAD.MOV.U32 R25, RZ, RZ, R193 ;  /* 0x000000ffff197224 */ /* 0x000fcc00078e00c1 */
[----:B----4-:R-:W-:-:S06]  /*15470*/  WARPGROUP.ARRIVE ;  /* 0x00000000000079c5 */ /* 0x010fcc0000000000 */
[----:B------:R-:W-:Y:S01]  /*15480*/  HGMMA.64x256x16.F32 R24, R152, gdesc[UR4].tnspB, R24, UP0, gsb0 ;  /* 0x43e0000498187df0 */ /* 0x000fe2000b800818 */
[----:B--2---:R-:W-:Y:S02]  /*15490*/  STL.128 [R1+0x1040], R156 ;  /* 0x0010409c01007387 */ /* 0x004fe40000100c00 */
[----:B------:R-:W-:Y:S02]  /*154a0*/  WARPGROUP.DEPBAR.LE gsb0, 0x0 ;  /* 0x00008000000079c5 */ /* 0x000fe40000010000 */
[----:B------:R-:W-:Y:S02]  /*154b0*/  VIADD R154, R12, 0x80 ;  /* 0x000000800c9a7836 */ /* 0x000fe40000000000 */
        /* <DEDUP_REMOVED lines=11> */
[----:B------:R-:W-:Y:S01]  /*15570*/  F2FP.F16.F32.PACK_AB R155, R0, R5 ;  /* 0x00000005009b723e */ /* 0x000fe200000000ff */
        /* <DEDUP_REMOVED lines=37> */
[----:B------:R-:W-:Y:S01]  /*157d0*/  IMAD.MOV.U32 R184, RZ, RZ, R100 ;  /* 0x000000ffffb87224 */ /* 0x000fe200078e0064 */
[----:B------:R0:W-:Y:S04]  /*157e0*/  STL.128 [R1+0x1150], R224 ;  /* 0x001150e001007387 */ /* 0x0001e80000100c00 */
        /* <DEDUP_REMOVED lines=10> */
[----:B------:R4:W-:Y:S01]  /*15890*/  STL.128 [R1+0x1030], R152 ;  /* 0x0010309801007387 */ /* 0x0009e20000100c00 */
[----:B------:R-:W-:-:S03]  /*158a0*/  IMAD.MOV.U32 R229, RZ, RZ, R145 ;  /* 0x000000ffffe57224 */ /* 0x000fc600078e0091 */
[----:B0-----:R-:W3:Y:S01]  /*158b0*/  LDL.LU.128 R224, [R1+0x1150] ;  /* 0x0011500001e07983 */ /* 0x001ee20000300c00 */
[----:B------:R-:W-:-:S03]  /*158c0*/  IMAD.MOV.U32 R228, RZ, RZ, R144 ;  /* 0x000000ffffe47224 */ /* 0x000fc600078e0090 */
[----:B-1----:R-:W3:Y:S04]  /*158d0*/  LDL.LU.128 R220, [R1+0x1140] ;  /* 0x0011400001dc7983 */ /* 0x002ee80000300c00 */
[----:B--2---:R-:W2:Y:S01]  /*158e0*/  LDL.LU.128 R216, [R1+0x1130] ;  /* 0x0011300001d87983 */ /* 0x004ea20000300c00 */
[----:B----4-:R-:W-:-:S03]  /*158f0*/  IMAD.MOV.U32 R155, RZ, RZ, R79 ;  /* 0x000000ffff9b7224 */ /* 0x010fc600078e004f */
[----:B------:R-:W4:Y:S01]  /*15900*/  LDL.LU.128 R212, [R1+0x1120] ;  /* 0x0011200001d47983 */ /* 0x000f220000300c00 */
[----:B------:R-:W-:Y:S02]  /*15910*/  IMAD.MOV.U32 R154, RZ, RZ, R78 ;  /* 0x000000ffff9a7224 */ /* 0x000fe400078e004e */
[----:B------:R-:W-:Y:S01]  /*15920*/  IMAD.MOV.U32 R153, RZ, RZ, R77 ;  /* 0x000000ffff997224 */ /* 0x000fe200078e004d */
[----:B------:R-:W2:Y:S01]  /*15930*/  LDL.LU.128 R208, [R1+0x1110] ;  /* 0x0011100001d07983 */ /* 0x000ea20000300c00 */
[----:B------:R-:W-:-:S03]  /*15940*/  IMAD.MOV.U32 R152, RZ, RZ, R76 ;  /* 0x000000ffff987224 */ /* 0x000fc600078e004c */
[----:B------:R-:W4:Y:S04]  /*15950*/  LDL.LU.128 R204, [R1+0x1100] ;  /* 0x0011000001cc7983 */ /* 0x000f280000300c00 */
[----:B------:R-:W2:Y:S04]  /*15960*/  LDL.LU.128 R200, [R1+0x10f0] ;  /* 0x0010f00001c87983 */ /* 0x000ea80000300c00 */
[----:B------:R-:W4:Y:S04]  /*15970*/  LDL.LU.128 R196, [R1+0x10e0] ;  /* 0x0010e00001c47983 */ /* 0x000f280000300c00 */
[----:B------:R-:W2:Y:S04]  /*15980*/  LDL.LU.128 R192, [R1+0x10d0] ;  /* 0x0010d00001c07983 */ /* 0x000ea80000300c00 */
[----:B------:R-:W4:Y:S04]  /*15990*/  LDL.LU.128 R188, [R1+0x10c0] ;  /* 0x0010c00001bc7983 */ /* 0x000f280000300c00 */
[----:B------:R-:W2:Y:S01]  /*159a0*/  LDL.LU.128 R184, [R1+0x10b0] ;  /* 0x0010b00001b87983 */ /* 0x000ea20000300c00 */
[----:B------:R-:W-:-:S02]  /*159b0*/  IMAD.MOV.U32 R145, RZ, RZ, R69 ;  /* 0x000000ffff917224 */ /* 0x000fc400078e0045 */
[----:B------:R-:W-:Y:S01]  /*159c0*/  IMAD.MOV.U32 R144, RZ, RZ, R68 ;  /* 0x000000ffff907224 */ /* 0x000fe200078e0044 */
[----:B------:R0:W-:Y:S01]  /*159d0*/  STL.128 [R1+0x320], R152 ;  /* 0x0003209801007387 */ /* 0x0001e20000100c00 */
[----:B------:R-:W-:Y:S02]  /*159e0*/  IMAD.MOV.U32 R143, RZ, RZ, R67 ;  /* 0x000000ffff8f7224 */ /* 0x000fe400078e0043 */
[----:B------:R-:W-:Y:S02]  /*159f0*/  IMAD.MOV.U32 R142, RZ, RZ, R66 ;  /* 0x000000ffff8e7224 */ /* 0x000fe400078e0042 */
[----:B------:R-:W-:Y:S02]  /*15a00*/  IMAD.MOV.U32 R69, RZ, RZ, R155 ;  /* 0x000000ffff457224 */ /* 0x000fe400078e009b */
[----:B------:R-:W-:Y:S02]  /*15a10*/  IMAD.MOV.U32 R68, RZ, RZ, R154 ;  /* 0x000000ffff447224 */ /* 0x000fe400078e009a */
[----:B------:R-:W-:-:S02]  /*15a20*/  IMAD.MOV.U32 R67, RZ, RZ, R153 ;  /* 0x000000ffff437224 */ /* 0x000fc400078e0099 */
[----:B------:R-:W-:Y:S02]  /*15a30*/  IMAD.MOV.U32 R66, RZ, RZ, R152 ;  /* 0x000000ffff427224 */ /* 0x000fe400078e0098 */
[----:B0-----:R-:W4:Y:S01]  /*15a40*/  LDL.LU.128 R152, [R1+0x1030] ;  /* 0x0010300001987983 */ /* 0x001f220000300c00 */
        /* <DEDUP_REMOVED lines=8> */
[----:B------:R0:W-:Y:S01]  /*15ad0*/  STL.128 [R1+0x330], R156 ;  /* 0x0003309c01007387 */ /* 0x0001e20000100c00 */
        /* <DEDUP_REMOVED lines=8> */
[----:B0-----:R-:W4:Y:S01]  /*15b60*/  LDL.LU.128 R156, [R1+0x1040] ;  /* 0x00104000019c7983 */ /* 0x001f220000300c00 */
[----:B------:R-:W-:-:S03]  /*15b70*/  IMAD.MOV.U32 R18, RZ, RZ, R151 ;  /* 0x000000ffff127224 */ /* 0x000fc600078e0097 */
[----:B------:R0:W-:Y:S01]  /*15b80*/  STL.128 [R1+0x1080], R172 ;  /* 0x001080ac01007387 */ /* 0x0001e20000100c00 */
[----:B------:R-:W-:-:S03]  /*15b90*/  IMAD.MOV.U32 R19, RZ, RZ, R150 ;  /* 0x000000ffff137224 */ /* 0x000fc600078e0096 */
[----:B------:R1:W-:Y:S01]  /*15ba0*/  STL.128 [R1+0x1070], R168 ;  /* 0x001070a801007387 */ /* 0x0003e20000100c00 */
[----:B------:R-:W-:-:S03]  /*15bb0*/  IMAD.MOV.U32 R151, RZ, RZ, R75 ;  /* 0x000000ffff977224 */ /* 0x000fc600078e004b */
[----:B---3--:R3:W-:Y:S01]  /*15bc0*/  STL.128 [R1+0x1060], R164 ;  /* 0x001060a401007387 */ /* 0x0087e20000100c00 */
[----:B------:R-:W-:-:S03]  /*15bd0*/  IMAD.MOV.U32 R150, RZ, RZ, R74 ;  /* 0x000000ffff967224 */ /* 0x000fc600078e004a */
[----:B------:R3:W-:Y:S01]  /*15be0*/  STL.128 [R1+0x1050], R160 ;  /* 0x001050a001007387 */ /* 0x0007e20000100c00 */
[----:B------:R-:W-:Y:S02]  /*15bf0*/  IMAD.MOV.U32 R141, RZ, RZ, R65 ;  /* 0x000000ffff8d7224 */ /* 0x000fe400078e0041 */
[----:B0-----:R-:W-:Y:S02]  /*15c00*/  IMAD.MOV.U32 R175, RZ, RZ, R99 ;  /* 0x000000ffffaf7224 */ /* 0x001fe400078e0063 */
[----:B------:R-:W-:Y:S02]  /*15c10*/  IMAD.MOV.U32 R174, RZ, RZ, R98 ;  /* 0x000000ffffae7224 */ /* 0x000fe400078e0062 */
[----:B------:R-:W-:Y:S02]  /*15c20*/  IMAD.MOV.U32 R173, RZ, RZ, R97 ;  /* 0x000000ffffad7224 */ /* 0x000fe400078e0061 */
[----:B------:R-:W-:Y:S02]  /*15c30*/  IMAD.MOV.U32 R172, RZ, RZ, R96 ;  /* 0x000000ffffac7224 */ /* 0x000fe400078e0060 */
[----:B-1----:R-:W-:-:S02]  /*15c40*/  IMAD.MOV.U32 R171, RZ, RZ, R95 ;  /* 0x000000ffffab7224 */ /* 0x002fc400078e005f */
[----:B------:R-:W-:Y:S02]  /*15c50*/  IMAD.MOV.U32 R170, RZ, RZ, R94 ;  /* 0x000000ffffaa7224 */ /* 0x000fe400078e005e */
[----:B------:R-:W-:Y:S02]  /*15c60*/  IMAD.MOV.U32 R169, RZ, RZ, R93 ;  /* 0x000000ffffa97224 */ /* 0x000fe400078e005d */
[----:B------:R-:W-:Y:S02]  /*15c70*/  IMAD.MOV.U32 R168, RZ, RZ, R92 ;  /* 0x000000ffffa87224 */ /* 0x000fe400078e005c */
[----:B---3--:R-:W-:Y:S02]  /*15c80*/  IMAD.MOV.U32 R167, RZ, RZ, R91 ;  /* 0x000000ffffa77224 */ /* 0x008fe400078e005b */
        /* <DEDUP_REMOVED lines=159> */
[----:B------:R4:W-:Y:S01]  /*16680*/  STL.128 [R1+0x260], R104 ;  /* 0x0002606801007387 */ /* 0x0009e20000100c00 */
[----:B------:R-:W-:Y:S02]  /*16690*/  IMAD.MOV.U32 R53, RZ, RZ, R43 ;  /* 0x000000ffff357224 */ /* 0x000fe400078e002b */
[----:B------:R-:W-:Y:S01]  /*166a0*/  IMAD.MOV.U32 R52, RZ, RZ, R42 ;  /* 0x000000ffff347224 */ /* 0x000fe200078e002a */
[----:B------:R0:W-:Y:S01]  /*166b0*/  STL.128 [R1+0x270], R108 ;  /* 0x0002706c01007387 */ /* 0x0001e20000100c00 */
[----:B------:R-:W-:Y:S02]  /*166c0*/  IMAD.MOV.U32 R51, RZ, RZ, R41 ;  /* 0x000000ffff337224 */ /* 0x000fe400078e0029 */
[----:B------:R-:W-:Y:S01]  /*166d0*/  IMAD.MOV.U32 R50, RZ, RZ, R40 ;  /* 0x000000ffff327224 */ /* 0x000fe200078e0028 */
[----:B------:R1:W-:Y:S01]  /*166e0*/  STL.128 [R1+0x280], R112 ;  /* 0x0002807001007387 */ /* 0x0003e20000100c00 */
        /* <DEDUP_REMOVED lines=28> */
[----:B------:R-:W-:Y:S02]  /*168b0*/  IMAD.MOV.U32 R30, RZ, RZ, R6 ;  /* 0x000000ffff1e7224 */ /* 0x000fe400078e0006 */
[----:B------:R-:W-:Y:S02]  /*168c0*/  IMAD.MOV.U32 R29, RZ, RZ, R4 ;  /* 0x000000ffff1d7224 */ /* 0x000fe400078e0004 */
[----:B------:R-:W-:Y:S02]  /*168d0*/  IMAD.MOV.U32 R28, RZ, RZ, R0 ;  /* 0x000000ffff1c7224 */ /* 0x000fe400078e0000 */
[----:B--2---:R-:W-:Y:S02]  /*168e0*/  IMAD.MOV.U32 R100, RZ, RZ, R184 ;  /* 0x000000ffff647224 */ /* 0x004fe400078e00b8 */
[----:B------:R-:W-:Y:S02]  /*168f0*/  IMAD.MOV.U32 R101, RZ, RZ, R185 ;  /* 0x000000ffff657224 */ /* 0x000fe400078e00b9 */
[----:B------:R-:W-:-:S02]  /*16900*/  IMAD.MOV.U32 R102, RZ, RZ, R186 ;  /* 0x000000ffff667224 */ /* 0x000fc400078e00ba */
[----:B------:R-:W-:Y:S02]  /*16910*/  IMAD.MOV.U32 R103, RZ, RZ, R187 ;  /* 0x000000ffff677224 */ /* 0x000fe400078e00bb */
[----:B----4-:R-:W-:Y:S02]  /*16920*/  IMAD.MOV.U32 R104, RZ, RZ, R188 ;  /* 0x000000ffff687224 */ /* 0x010fe400078e00bc */
[----:B------:R-:W-:Y:S02]  /*16930*/  IMAD.MOV.U32 R105, RZ, RZ, R189 ;  /* 0x000000ffff697224 */ /* 0x000fe400078e00bd */
[----:B------:R-:W-:Y:S02]  /*16940*/  IMAD.MOV.U32 R106, RZ, RZ, R190 ;  /* 0x000000ffff6a7224 */ /* 0x000fe400078e00be */
[----:B------:R-:W-:Y:S02]  /*16950*/  IMAD.MOV.U32 R107, RZ, RZ, R191 ;  /* 0x000000ffff6b7224 */ /* 0x000fe400078e00bf */
[----:B0-----:R-:W-:-:S02]  /*16960*/  IMAD.MOV.U32 R108, RZ, RZ, R234 ;  /* 0x000000ffff6c7224 */ /* 0x001fc400078e00ea */
[----:B------:R-:W-:Y:S02]  /*16970*/  IMAD.MOV.U32 R109, RZ, RZ, R193 ;  /* 0x000000ffff6d7224 */ /* 0x000fe400078e00c1 */
[----:B------:R-:W-:Y:S02]  /*16980*/  IMAD.MOV.U32 R110, RZ, RZ, R194 ;  /* 0x000000ffff6e7224 */ /* 0x000fe400078e00c2 */
[----:B------:R-:W-:Y:S02]  /*16990*/  IMAD.MOV.U32 R111, RZ, RZ, R195 ;  /* 0x000000ffff6f7224 */ /* 0x000fe400078e00c3 */
[----:B-1----:R-:W-:Y:S02]  /*169a0*/  IMAD.MOV.U32 R112, RZ, RZ, R196 ;  /* 0x000000ffff707224 */ /* 0x002fe400078e00c4 */
[----:B------:R-:W-:Y:S02]  /*169b0*/  IMAD.MOV.U32 R113, RZ, RZ, R197 ;  /* 0x000000ffff717224 */ /* 0x000fe400078e00c5 */
[----:B------:R-:W-:-:S02]  /*169c0*/  IMAD.MOV.U32 R114, RZ, RZ, R198 ;  /* 0x000000ffff727224 */ /* 0x000fc400078e00c6 */
[----:B------:R-:W-:Y:S02]  /*169d0*/  IMAD.MOV.U32 R115, RZ, RZ, R199 ;  /* 0x000000ffff737224 */ /* 0x000fe400078e00c7 */
[----:B---3--:R-:W-:Y:S02]  /*169e0*/  IMAD.MOV.U32 R116, RZ, RZ, R200 ;  /* 0x000000ffff747224 */ /* 0x008fe400078e00c8 */
        /* <DEDUP_REMOVED lines=39> */
[----:B------:R-:W-:-:S06]  /*16c60*/  WARPGROUP.ARRIVE ;  /* 0x00000000000079c5 */ /* 0x000fcc0000000000 */
[----:B------:R-:W-:Y:S01]  /*16c70*/  HGMMA.64x256x16.F32 R24, R152, gdesc[UR4].tnspB, R24, gsb0 ;  /* 0x43e0000498187df0 */ /* 0x000fe20008000818 */
[----:B------:R-:W-:Y:S01]  /*16c80*/  IMAD.MOV.U32 R183, RZ, RZ, 0x1 ;  /* 0x00000001ffb77424 */ /* 0x000fe200078e00ff */
[----:B------:R0:W-:Y:S04]  /*16c90*/  STL.128 [R1+0x340], R160 ;  /* 0x000340a001007387 */ /* 0x0001e80000100c00 */
[----:B------:R1:W-:Y:S04]  /*16ca0*/  STL.128 [R1+0x10a0], R180 ;  /* 0x0010a0b401007387 */ /* 0x0003e80000100c00 */
[----:B------:R2:W-:Y:S04]  /*16cb0*/  STL.128 [R1+0x350], R164 ;  /* 0x000350a401007387 */ /* 0x0005e80000100c00 */
[----:B------:R3:W-:Y:S04]  /*16cc0*/  STL.128 [R1+0x360], R168 ;  /* 0x000360a801007387 */ /* 0x0007e80000100c00 */
[----:B0-----:R-:W4:Y:S04]  /*16cd0*/  LDL.LU.128 R160, [R1+0x1050] ;  /* 0x0010500001a07983 */ /* 0x001f280000300c00 */
[----:B-1----:R-:W4:Y:S04]  /*16ce0*/  LDL.LU.128 R180, [R1+0x10a0] ;  /* 0x0010a00001b47983 */ /* 0x002f280000300c00 */
[----:B--2---:R-:W2:Y:S04]  /*16cf0*/  LDL.LU.128 R164, [R1+0x1060] ;  /* 0x0010600001a47983 */ /* 0x004ea80000300c00 */
[----:B---3--:R-:W3:Y:S04]  /*16d00*/  LDL.LU.128 R168, [R1+0x1070] ;  /* 0x0010700001a87983 */ /* 0x008ee80000300c00 */
[----:B------:R0:W-:Y:S04]  /*16d10*/  STL.128 [R1+0x1090], R176 ;  /* 0x001090b001007387 */ /* 0x0001e80000100c00 */
[----:B------:R1:W-:Y:S04]  /*16d20*/  STL.128 [R1+0x370], R172 ;  /* 0x000370ac01007387 */ /* 0x0003e80000100c00 */
[----:B0-----:R-:W2:Y:S04]  /*16d30*/  LDL.LU.128 R176, [R1+0x1090] ;  /* 0x0010900001b07983 */ /* 0x001ea80000300c00 */
[----:B-1----:R-:W2:Y:S04]  /*16d40*/  LDL.LU.128 R172, [R1+0x1080] ;  /* 0x0010800001ac7983 */ /* 0x002ea80000300c00 */
[----:B------:R0:W-:Y:S04]  /*16d50*/  STL [R1+0x1020], R192 ;  /* 0x001020c001007387 */ /* 0x0001e80000100800 */
[----:B------:R1:W-:Y:S01]  /*16d60*/  STL.128 [R1+0xfb0], R156 ;  /* 0x000fb09c01007387 */ /* 0x0003e20000100c00 */
[----:B0-----:R-:W-:-:S05]  /*16d70*/  IMAD.MOV.U32 R192, RZ, RZ, R234 ;  /* 0x000000ffffc07224 */ /* 0x001fca00078e00ea */
[----:B------:R0:W-:Y:S04]  /*16d80*/  STL.128 [R1+0x3a0], R192 ;  /* 0x0003a0c001007387 */ /* 0x0001e80000100c00 */
[----:B-1----:R-:W2:Y:S04]  /*16d90*/  LDL.LU.128 R156, [R1+0xfb0] ;  /* 0x000fb000019c7983 */ /* 0x002ea80000300c00 */
[----:B0-----:R-:W2:Y:S01]  /*16da0*/  LDL.LU R192, [R1+0x1020] ;  /* 0x0010200001c07983 */ /* 0x001ea20000300800 */
[----:B------:R-:W-:-:S03]  /*16db0*/  WARPGROUP.DEPBAR.LE gsb0, 0x0 ;  /* 0x00008000000079c5 */ /* 0x000fc60000010000 */
        /* <DEDUP_REMOVED lines=9> */
[----:B0-----:R-:W2:Y:S04]  /*16e50*/  LDL.LU.128 R140, [R1+0xf80] ;  /* 0x000f8000018c7983 */ /* 0x001ea80000300c00 */
[----:B-1----:R-:W2:Y:S04]  /*16e60*/  LDL.LU.128 R136, [R1+0xf70] ;  /* 0x000f700001887983 */ /* 0x002ea80000300c00 */
[----:B------:R-:W2:Y:S04]  /*16e70*/  LDL.LU.128 R132, [R1+0xf60] ;  /* 0x000f600001847983 */ /* 0x000ea80000300c00 */
[----:B------:R-:W2:Y:S04]  /*16e80*/  LDL.LU.128 R128, [R1+0xf50] ;  /* 0x000f500001807983 */ /* 0x000ea80000300c00 */
[----:B------:R-:W2:Y:S04]  /*16e90*/  LDL.LU.128 R124, [R1+0xf40] ;  /* 0x000f4000017c7983 */ /* 0x000ea80000300c00 */
[----:B------:R-:W2:Y:S04]  /*16ea0*/  LDL.LU.128 R120, [R1+0xf30] ;  /* 0x000f300001787983 */ /* 0x000ea80000300c00 */
[----:B------:R-:W2:Y:S04]  /*16eb0*/  LDL.LU.128 R116, [R1+0xf20] ;  /* 0x000f200001747983 */ /* 0x000ea80000300c00 */
[----:B------:R-:W2:Y:S04]  /*16ec0*/  LDL.LU.128 R112, [R1+0xf10] ;  /* 0x000f100001707983 */ /* 0x000ea80000300c00 */
[----:B------:R-:W2:Y:S04]  /*16ed0*/  LDL.LU.128 R108, [R1+0xf00] ;  /* 0x000f0000016c7983 */ /* 0x000ea80000300c00 */
[----:B------:R0:W-:Y:S04]  /*16ee0*/  STL.128 [R1+0xf90], R144 ;  /* 0x000f909001007387 */ /* 0x0001e80000100c00 */
[----:B0-----:R-:W2:Y:S04]  /*16ef0*/  LDL.LU.128 R144, [R1+0xf90] ;  /* 0x000f900001907983 */ /* 0x001ea80000300c00 */
[----:B----4-:R0:W-:Y:S04]  /*16f00*/  STL.128 [R1+0x1010], R180 ;  /* 0x001010b401007387 */ /* 0x0101e80000100c00 */
[----:B---3--:R1:W-:Y:S04]  /*16f10*/  STL.128 [R1+0xfe0], R168 ;  /* 0x000fe0a801007387 */ /* 0x0083e80000100c00 */
[----:B--2---:R2:W-:Y:S04]  /*16f20*/  STL.128 [R1+0xfd0], R164 ;  /* 0x000fd0a401007387 */ /* 0x0045e80000100c00 */
[----:B------:R3:W-:Y:S04]  /*16f30*/  STL.128 [R1+0xfc0], R160 ;  /* 0x000fc0a001007387 */ /* 0x0007e80000100c00 */
[----:B0-----:R-:W4:Y:S04]  /*16f40*/  LDL.LU.128 R180, [R1+0x1010] ;  /* 0x0010100001b47983 */ /* 0x001f280000300c00 */
[----:B-1----:R-:W4:Y:S04]  /*16f50*/  LDL.LU.128 R168, [R1+0xfe0] ;  /* 0x000fe00001a87983 */ /* 0x002f280000300c00 */
[----:B--2---:R-:W2:Y:S04]  /*16f60*/  LDL.LU.128 R164, [R1+0xfd0] ;  /* 0x000fd00001a47983 */ /* 0x004ea80000300c00 */
[----:B---3--:R-:W3:Y:S04]  /*16f70*/  LDL.LU.128 R160, [R1+0xfc0] ;  /* 0x000fc00001a07983 */ /* 0x008ee80000300c00 */
[----:B------:R0:W-:Y:S04]  /*16f80*/  STL.128 [R1+0xfa0], R148 ;  /* 0x000fa09401007387 */ /* 0x0001e80000100c00 */
[----:B------:R1:W-:Y:S04]  /*16f90*/  STL.128 [R1+0x1000], R176 ;  /* 0x001000b001007387 */ /* 0x0003e80000100c00 */
[----:B------:R1:W-:Y:S04]  /*16fa0*/  STL.128 [R1+0xff0], R172 ;  /* 0x000ff0ac01007387 */ /* 0x0003e80000100c00 */
[----:B0-----:R-:W3:Y:S04]  /*16fb0*/  LDL.LU.128 R148, [R1+0xfa0] ;  /* 0x000fa00001947983 */ /* 0x001ee80000300c00 */
[----:B-1----:R-:W3:Y:S04]  /*16fc0*/  LDL.LU.128 R176, [R1+0x1000] ;  /* 0x0010000001b07983 */ /* 0x002ee80000300c00 */
[----:B------:R-:W3:Y:S01]  /*16fd0*/  LDL.LU.128 R172, [R1+0xff0] ;  /* 0x000ff00001ac7983 */ /* 0x000ee20000300c00 */
[----:B------:R-:W-:-:S02]  /*16fe0*/  F2FP.F16.F32.PACK_AB R152, R20, R21 ;  /* 0x000000151498723e */ /* 0x000fc400000000ff */
[----:B------:R-:W-:Y:S01]  /*16ff0*/  F2FP.F16.F32.PACK_AB R153, R15, R17 ;  /* 0x000000110f99723e */ /* 0x000fe200000000ff */
[----:B------:R0:W-:Y:S01]  /*17000*/  STL.128 [R1+0x380], R184 ;  /* 0x000380b801007387 */ /* 0x0001e20000100c00 */
[----:B------:R-:W-:Y:S02]  /*17010*/  F2FP.F16.F32.PACK_AB R154, R156, R157 ;  /* 0x0000009d9c9a723e */ /* 0x000fe400000000ff */
[----:B------:R-:W-:Y:S01]  /*17020*/  F2FP.F16.F32.PACK_AB R155, R11, R16 ;  /* 0x000000100b9b723e */ /* 0x000fe200000000ff */
[----:B------:R1:W-:Y:S04]  /*17030*/  STL.128 [R1+0x390], R188 ;  /* 0x000390bc01007387 */ /* 0x0003e80000100c00 */
[----:B------:R-:W-:Y:S04]  /*17040*/  STL.128 [R1+0x3b0], R196 ;  /* 0x0003b0c401007387 */ /* 0x000fe80000100c00 */
[----:B------:R-:W-:Y:S04]  /*17050*/  STL.128 [R1+0x3c0], R200 ;  /* 0x0003c0c801007387 */ /* 0x000fe80000100c00 */
[----:B------:R-:W-:Y:S01]  /*17060*/  STL.128 [R1+0x3d0], R204 ;  /* 0x0003d0cc01007387 */ /* 0x000fe20000100c00 */
[----:B0-----:R-:W-:-:S02]  /*17070*/  IMAD.MOV.U32 R187, RZ, RZ, R103 ;  /* 0x000000ffffbb7224 */ /* 0x001fc400078e0067 */
[----:B------:R-:W-:Y:S01]  /*17080*/  IMAD.MOV.U32 R186, RZ, RZ, R102 ;  /* 0x000000ffffba7224 */ /* 0x000fe200078e0066 */
[----:B------:R-:W-:Y:S01]  /*17090*/  STL.128 [R1+0x3e0], R208 ;  /* 0x0003e0d001007387 */ /* 0x000fe20000100c00 */
[----:B-1----:R-:W-:Y:S02]  /*170a0*/  IMAD.MOV.U32 R191, RZ, RZ, R107 ;  /* 0x000000ffffbf7224 */ /* 0x002fe400078e006b */
[----:B------:R-:W-:Y:S01]  /*170b0*/  IMAD.MOV.U32 R190, RZ, RZ, R106 ;  /* 0x000000ffffbe7224 */ /* 0x000fe200078e006a */
[----:B------:R-:W-:Y:S01]  /*170c0*/  STL.128 [R1+0x3f0], R212 ;  /* 0x0003f0d401007387 */ /* 0x000fe20000100c00 */
[----:B------:R-:W-:Y:S02]  /*170d0*/  IMAD.MOV.U32 R189, RZ, RZ, R105 ;  /* 0x000000ffffbd7224 */ /* 0x000fe400078e0069 */
[----:B------:R-:W-:Y:S01]  /*170e0*/  IMAD.MOV.U32 R188, RZ, RZ, R104 ;  /* 0x000000ffffbc7224 */ /* 0x000fe200078e0068 */
[----:B------:R-:W-:Y:S01]  /*170f0*/  STL.128 [R1+0x400], R216 ;  /* 0x000400d801007387 */ /* 0x000fe20000100c00 */
[----:B------:R-:W-:-:S02]  /*17100*/  IMAD.MOV.U32 R185, RZ, RZ, R101 ;  /* 0x000000ffffb97224 */ /* 0x000fc400078e0065 */
[----:B------:R-:W-:Y:S01]  /*17110*/  IMAD.MOV.U32 R184, RZ, RZ, R100 ;  /* 0x000000ffffb87224 */ /* 0x000fe200078e0064 */
[----:B------:R-:W-:Y:S04]  /*17120*/  STL.128 [R1+0x410], R220 ;  /* 0x000410dc01007387 */ /* 0x000fe80000100c00 */
[----:B------:R-:W-:Y:S01]  /*17130*/  STL.128 [R1+0x420], R224 ;  /* 0x000420e001007387 */ /* 0x000fe20000100c00 */
[----:B------:R-:W-:-:S03]  /*17140*/  IMAD.MOV.U32 R234, RZ, RZ, R19 ;  /* 0x000000ffffea7224 */ /* 0x000fc600078e0013 */
[----:B------:R0:W-:Y:S04]  /*17150*/  STL.128 [R1+0xe60], R188 ;  /* 0x000e60bc01007387 */ /* 0x0001e80000100c00 */
[----:B------:R1:W-:Y:S04]  /*17160*/  STL.128 [R1+0xe50], R184 ;  /* 0x000e50b801007387 */ /* 0x0003e80000100c00 */
[----:B------:R1:W-:Y:S04]  /*17170*/  STL.128 [R1+0xdd0], R152 ;  /* 0x000dd09801007387 */ /* 0x0003e80000100c00 */
[----:B------:R1:W-:Y:S04]  /*17180*/  STL.64 [R1+0x1028], R232 ;  /* 0x001028e801007387 */ /* 0x0003e80000100a00 */
[----:B0-----:R-:W3:Y:S04]  /*17190*/  LDL.LU.128 R188, [R1+0xe60] ;  /* 0x000e600001bc7983 */ /* 0x001ee80000300c00 */
[----:B-1----:R-:W3:Y:S01]  /*171a0*/  LDL.LU.128 R184, [R1+0xe50] ;  /* 0x000e500001b87983 */ /* 0x002ee20000300c00 */
[----:B------:R-:W-:-:S02]  /*171b0*/  IMAD.MOV.U32 R155, RZ, RZ, R79 ;  /* 0x000000ffff9b7224 */ /* 0x000fc400078e004f */
[----:B------:R-:W-:Y:S02]  /*171c0*/  IMAD.MOV.U32 R154, RZ, RZ, R78 ;  /* 0x000000ffff9a7224 */ /* 0x000fe400078e004e */
[----:B------:R-:W-:Y:S02]  /*171d0*/  IMAD.MOV.U32 R153, RZ, RZ, R77 ;  /* 0x000000ffff997224 */ /* 0x000fe400078e004d */
[----:B------:R-:W-:Y:S01]  /*171e0*/  IMAD.MOV.U32 R152, RZ, RZ, R76 ;  /* 0x000000ffff987224 */ /* 0x000fe200078e004c */
[----:B------:R-:W-:Y:S01]  /*171f0*/  STL.128 [R1+0x430], R228 ;  /* 0x000430e401007387 */ /* 0x000fe20000100c00 */
[----:B------:R-:W-:Y:S02]  /*17200*/  IMAD.MOV.U32 R232, RZ, RZ, R23 ;  /* 0x000000ffffe87224 */ /* 0x000fe400078e0017 */
[----:B------:R-:W-:Y:S01]  /*17210*/  IMAD.MOV.U32 R233, RZ, RZ, R22 ;  /* 0x000000ffffe97224 */ /* 0x000fe200078e0016 */
[----:B------:R-:W-:Y:S01]  /*17220*/  STL.128 [R1+0x320], R152 ;  /* 0x0003209801007387 */ /* 0x000fe20000100c00 */
        /* <DEDUP_REMOVED lines=34> */
[----:B------:R-:W-:Y:S01]  /*17450*/  IMAD.MOV.U32 R193, RZ, RZ, R109 ;  /* 0x000000ffffc17224 */ /* 0x000fe200078e006d */
        /* <DEDUP_REMOVED lines=8> */
[----:B------:R1:W-:Y:S01]  /*174e0*/  STL.128 [R1+0xe70], R192 ;  /* 0x000e70c001007387 */ /* 0x0003e20000100c00 */
[----:B------:R-:W-:-:S03]  /*174f0*/  IMAD.MOV.U32 R19, RZ, RZ, R147 ;  /* 0x000000ffff137224 */ /* 0x000fc600078e0093 */
[----:B0-----:R-:W3:Y:S01]  /*17500*/  LDL.LU.128 R224, [R1+0xef0] ;  /* 0x000ef00001e07983 */ /* 0x001ee20000300c00 */
[----:B------:R-:W-:-:S03]  /*17510*/  IMAD.MOV.U32 R22, RZ, RZ, R146 ;  /* 0x000000ffff167224 */ /* 0x000fc600078e0092 */
[----:B-1----:R-:W3:Y:S01]  /*17520*/  LDL.LU.128 R220, [R1+0xee0] ;  /* 0x000ee00001dc7983 */ /* 0x002ee20000300c00 */
[----:B------:R-:W-:-:S03]  /*17530*/  IMAD.MOV.U32 R23, RZ, RZ, R145 ;  /* 0x000000ffff177224 */ /* 0x000fc600078e0091 */
[----:B------:R-:W3:Y:S01]  /*17540*/  LDL.LU.128 R216, [R1+0xed0] ;  /* 0x000ed00001d87983 */ /* 0x000ee20000300c00 */
[----:B------:R-:W-:-:S03]  /*17550*/  IMAD.MOV.U32 R228, RZ, RZ, R144 ;  /* 0x000000ffffe47224 */ /* 0x000fc600078e0090 */
[----:B------:R-:W3:Y:S04]  /*17560*/  LDL.LU.128 R212, [R1+0xec0] ;  /* 0x000ec00001d47983 */ /* 0x000ee80000300c00 */
[----:B------:R-:W3:Y:S04]  /*17570*/  LDL.LU.128 R208, [R1+0xeb0] ;  /* 0x000eb00001d07983 */ /* 0x000ee80000300c00 */
[----:B------:R-:W3:Y:S04]  /*17580*/  LDL.LU.128 R204, [R1+0xea0] ;  /* 0x000ea00001cc7983 */ /* 0x000ee80000300c00 */
[----:B------:R-:W3:Y:S04]  /*17590*/  LDL.LU.128 R200, [R1+0xe90] ;  /* 0x000e900001c87983 */ /* 0x000ee80000300c00 */
[----:B------:R-:W3:Y:S04]  /*175a0*/  LDL.LU.128 R196, [R1+0xe80] ;  /* 0x000e800001c47983 */ /* 0x000ee80000300c00 */
[----:B------:R-:W3:Y:S01]  /*175b0*/  LDL.LU.128 R192, [R1+0xe70] ;  /* 0x000e700001c07983 */ /* 0x000ee20000300c00 */
        /* <DEDUP_REMOVED lines=8> */
[----:B------:R-:W3:Y:S01]  /*17640*/  LDL.LU.128 R152, [R1+0xdd0] ;  /* 0x000dd00001987983 */ /* 0x000ee20000300c00 */
[----:B------:R-:W-:-:S03]  /*17650*/  IMAD.MOV.U32 R235, RZ, RZ, R18 ;  /* 0x000000ffffeb7224 */ /* 0x000fc600078e0012 */
[----:B----4-:R0:W-:Y:S01]  /*17660*/  STL.128 [R1+0xe40], R180 ;  /* 0x000e40b401007387 */ /* 0x0101e20000100c00 */
[----:B------:R-:W-:Y:S02]  /*17670*/  IMAD.MOV.U32 R157, RZ, RZ, R81 ;  /* 0x000000ffff9d7224 */ /* 0x000fe400078e0051 */
[----:B------:R-:W-:Y:S01]  /*17680*/  IMAD.MOV.U32 R156, RZ, RZ, R80 ;  /* 0x000000ffff9c7224 */ /* 0x000fe200078e0050 */
[----:B------:R-:W-:Y:S04]  /*17690*/  STL.128 [R1+0x440], R232 ;  /* 0x000440e801007387 */ /* 0x000fe80000100c00 */
[----:B------:R1:W-:Y:S04]  /*176a0*/  STL.128 [R1+0xe10], R168 ;  /* 0x000e10a801007387 */ /* 0x0003e80000100c00 */
[----:B--2---:R2:W-:Y:S04]  /*176b0*/  STL.128 [R1+0xe00], R164 ;  /* 0x000e00a401007387 */ /* 0x0045e80000100c00 */
[----:B---3--:R3:W-:Y:S04]  /*176c0*/  STL.128 [R1+0xdf0], R160 ;  /* 0x000df0a001007387 */ /* 0x0087e80000100c00 */
[----:B------:R4:W-:Y:S04]  /*176d0*/  STL.64 [R1+0xde0], R158 ;  /* 0x000de09e01007387 */ /* 0x0009e80000100a00 */
[----:B0-----:R-:W4:Y:S01]  /*176e0*/  LDL.LU.128 R180, [R1+0xe40] ;  /* 0x000e400001b47983 */ /* 0x001f220000300c00 */
[----:B-1----:R-:W-:-:S02]  /*176f0*/  IMAD.MOV.U32 R171, RZ, RZ, R95 ;  /* 0x000000ffffab7224 */ /* 0x002fc400078e005f */
[----:B------:R-:W-:Y:S01]  /*17700*/  IMAD.MOV.U32 R170, RZ, RZ, R94 ;  /* 0x000000ffffaa7224 */ /* 0x000fe200078e005e */
[----:B------:R-:W4:Y:S01]  /*17710*/  LDL.LU.64 R232, [R1+0x1028] ;  /* 0x0010280001e87983 */ /* 0x000f220000300a00 */
[----:B------:R-:W-:Y:S02]  /*17720*/  IMAD.MOV.U32 R169, RZ, RZ, R93 ;  /* 0x000000ffffa97224 */ /* 0x000fe400078e005d */
[----:B------:R-:W-:Y:S02]  /*17730*/  IMAD.MOV.U32 R168, RZ, RZ, R92 ;  /* 0x000000ffffa87224 */ /* 0x000fe400078e005c */
[----:B--2---:R-:W-:Y:S02]  /*17740*/  IMAD.MOV.U32 R167, RZ, RZ, R91 ;  /* 0x000000ffffa77224 */ /* 0x004fe400078e005b */
[----:B------:R-:W-:Y:S02]  /*17750*/  IMAD.MOV.U32 R166, RZ, RZ, R90 ;  /* 0x000000ffffa67224 */ /* 0x000fe400078e005a */
[----:B------:R-:W-:-:S02]  /*17760*/  IMAD.MOV.U32 R165, RZ, RZ, R89 ;  /* 0x000000ffffa57224 */ /* 0x000fc400078e0059 */
[----:B------:R-:W-:Y:S02]  /*17770*/  IMAD.MOV.U32 R164, RZ, RZ, R88 ;  /* 0x000000ffffa47224 */ /* 0x000fe400078e0058 */
[----:B---3--:R-:W-:Y:S02]  /*17780*/  IMAD.MOV.U32 R163, RZ, RZ, R87 ;  /* 0x000000ffffa37224 */ /* 0x008fe400078e0057 */
[----:B------:R-:W-:Y:S02]  /*17790*/  IMAD.MOV.U32 R162, RZ, RZ, R86 ;  /* 0x000000ffffa27224 */ /* 0x000fe400078e0056 */
[----:B------:R-:W-:Y:S02]  /*177a0*/  IMAD.MOV.U32 R161, RZ, RZ, R85 ;  /* 0x000000ffffa17224 */ /* 0x000fe400078e0055 */
[----:B------:R-:W-:Y:S02]  /*177b0*/  IMAD.MOV.U32 R160, RZ, RZ, R84 ;  /* 0x000000ffffa07224 */ /* 0x000fe400078e0054 */
[----:B----4-:R-:W-:-:S02]  /*177c0*/  IMAD.MOV.U32 R159, RZ, RZ, R83 ;  /* 0x000000ffff9f7224 */ /* 0x010fc400078e0053 */
[----:B------:R-:W-:Y:S02]  /*177d0*/  IMAD.MOV.U32 R158, RZ, RZ, R82 ;  /* 0x000000ffff9e7224 */ /* 0x000fe400078e0052 */
        /* <DEDUP_REMOVED lines=14> */
[----:B0-----:R-:W4:Y:S01]  /*178c0*/  LDL.LU.64 R158, [R1+0xde0] ;  /* 0x000de000019e7983 */ /* 0x001f220000300a00 */
[----:B------:R-:W-:-:S02]  /*178d0*/  IMAD.MOV.U32 R83, RZ, RZ, R167 ;  /* 0x000000ffff537224 */ /* 0x000fc400078e00a7 */
[----:B------:R-:W-:Y:S01]  /*178e0*/  IMAD.MOV.U32 R82, RZ, RZ, R166 ;  /* 0x000000ffff527224 */ /* 0x000fe200078e00a6 */
[----:B-1----:R-:W4:Y:S01]  /*178f0*/  LDL.LU.128 R160, [R1+0xdf0] ;  /* 0x000df00001a07983 */ /* 0x002f220000300c00 */
[----:B------:R-:W-:Y:S02]  /*17900*/  IMAD.MOV.U32 R81, RZ, RZ, R165 ;  /* 0x000000ffff517224 */ /* 0x000fe400078e00a5 */
[----:B------:R-:W-:Y:S02]  /*17910*/  IMAD.MOV.U32 R80, RZ, RZ, R164 ;  /* 0x000000ffff507224 */ /* 0x000fe400078e00a4 */
[----:B------:R-:W-:Y:S01]  /*17920*/  IMAD.MOV.U32 R87, RZ, RZ, R171 ;  /* 0x000000ffff577224 */ /* 0x000fe200078e00ab */
[----:B--2---:R-:W2:Y:S01]  /*17930*/  LDL.LU.128 R164, [R1+0xe00] ;  /* 0x000e000001a47983 */ /* 0x004ea20000300c00 */
[----:B------:R-:W-:Y:S02]  /*17940*/  IMAD.MOV.U32 R86, RZ, RZ, R170 ;  /* 0x000000ffff567224 */ /* 0x000fe400078e00aa */
[----:B------:R-:W-:-:S02]  /*17950*/  IMAD.MOV.U32 R85, RZ, RZ, R169 ;  /* 0x000000ffff557224 */ /* 0x000fc400078e00a9 */
[----:B------:R-:W-:Y:S02]  /*17960*/  IMAD.MOV.U32 R84, RZ, RZ, R168 ;  /* 0x000000ffff547224 */ /* 0x000fe400078e00a8 */
[----:B---3--:R-:W3:Y:S04]  /*17970*/  LDL.LU.128 R168, [R1+0xe10] ;  /* 0x000e100001a87983 */ /* 0x008ee80000300c00 */
[----:B------:R0:W-:Y:S04]  /*17980*/  STL.128 [R1+0xe30], R176 ;  /* 0x000e30b001007387 */ /* 0x0001e80000100c00 */
[----:B------:R1:W-:Y:S04]  /*17990*/  STL.128 [R1+0xe20], R172 ;  /* 0x000e20ac01007387 */ /* 0x0003e80000100c00 */
[----:B0-----:R-:W4:Y:S04]  /*179a0*/  LDL.LU.128 R176, [R1+0xe30] ;  /* 0x000e300001b07983 */ /* 0x001f280000300c00 */
[----:B-1----:R-:W4:Y:S01]  /*179b0*/  LDL.LU.128 R172, [R1+0xe20] ;  /* 0x000e200001ac7983 */ /* 0x002f220000300c00 */
        /* <DEDUP_REMOVED lines=27> */
[----:B------:R-:W-:Y:S02]  /*17b70*/  VIADD R4, R12, 0x100 ;  /* 0x000001000c047836 */ /* 0x000fe40000000000 */
        /* <DEDUP_REMOVED lines=67> */
[----:B------:R-:W-:Y:S01]  /*17fb0*/  R2UR UR6, R4 ;  /* 0x00000000040672ca */ /* 0x000fe200000e0000 */
        /* <DEDUP_REMOVED lines=60> */
[----:B------:R-:W-:Y:S01]  /*18380*/  IMAD.MOV.U32 R48, RZ, RZ, R40 ;  /* 0x000000ffff307224 */ /* 0x000fe200078e0028 */
[----:B------:R-:W-:Y:S01]  /*18390*/  R2UR UR7, R5 ;  /* 0x00000000050772ca */ /* 0x000fe200000e0000 */
        /* <DEDUP_REMOVED lines=44> */
[----:B0-----:R-:W-:Y:S02]  /*18660*/  IMAD.MOV.U32 R104, RZ, RZ, R188 ;  /* 0x000000ffff687224 */ /* 0x001fe400078e00bc */
[----:B------:R-:W-:Y:S02]  /*18670*/  IMAD.MOV.U32 R105, RZ, RZ, R189 ;  /* 0x000000ffff697224 */ /* 0x000fe400078e00bd */
[----:B------:R-:W-:Y:S02]  /*18680*/  IMAD.MOV.U32 R106, RZ, RZ, R190 ;  /* 0x000000ffff6a7224 */ /* 0x000fe400078e00be */
[----:B------:R-:W-:Y:S02]  /*18690*/  IMAD.MOV.U32 R107, RZ, RZ, R191 ;  /* 0x000000ffff6b7224 */ /* 0x000fe400078e00bf */
[----:B-1----:R-:W-:Y:S02]  /*186a0*/  IMAD.MOV.U32 R108, RZ, RZ, R229 ;  /* 0x000000ffff6c7224 */ /* 0x002fe400078e00e5 */
[----:B------:R-:W-:-:S02]  /*186b0*/  IMAD.MOV.U32 R109, RZ, RZ, R193 ;  /* 0x000000ffff6d7224 */ /* 0x000fc400078e00c1 */
[----:B------:R-:W-:Y:S02]  /*186c0*/  IMAD.MOV.U32 R110, RZ, RZ, R194 ;  /* 0x000000ffff6e7224 */ /* 0x000fe400078e00c2 */
[----:B------:R-:W-:Y:S02]  /*186d0*/  IMAD.MOV.U32 R111, RZ, RZ, R195 ;  /* 0x000000ffff6f7224 */ /* 0x000fe400078e00c3 */
[----:B--2---:R-:W-:Y:S02]  /*186e0*/  IMAD.MOV.U32 R112, RZ, RZ, R196 ;  /* 0x000000ffff707224 */ /* 0x004fe400078e00c4 */
[----:B------:R-:W-:Y:S02]  /*186f0*/  IMAD.MOV.U32 R113, RZ, RZ, R197 ;  /* 0x000000ffff717224 */ /* 0x000fe400078e00c5 */
[----:B------:R-:W-:Y:S02]  /*18700*/  IMAD.MOV.U32 R114, RZ, RZ, R198 ;  /* 0x000000ffff727224 */ /* 0x000fe400078e00c6 */
[----:B------:R-:W-:-:S02]  /*18710*/  IMAD.MOV.U32 R115, RZ, RZ, R199 ;  /* 0x000000ffff737224 */ /* 0x000fc400078e00c7 */
[----:B---3--:R-:W-:Y:S02]  /*18720*/  IMAD.MOV.U32 R116, RZ, RZ, R200 ;  /* 0x000000ffff747224 */ /* 0x008fe400078e00c8 */
[----:B------:R-:W-:Y:S02]  /*18730*/  IMAD.MOV.U32 R117, RZ, RZ, R201 ;  /* 0x000000ffff757224 */ /* 0x000fe400078e00c9 */
[----:B------:R-:W-:Y:S02]  /*18740*/  IMAD.MOV.U32 R118, RZ, RZ, R202 ;  /* 0x000000ffff767224 */ /* 0x000fe400078e00ca */
[----:B------:R-:W-:Y:S02]  /*18750*/  IMAD.MOV.U32 R119, RZ, RZ, R203 ;  /* 0x000000ffff777224 */ /* 0x000fe400078e00cb */
[----:B----4-:R-:W-:Y:S02]  /*18760*/  IMAD.MOV.U32 R120, RZ, RZ, R204 ;  /* 0x000000ffff787224 */ /* 0x010fe400078e00cc */
        /* <DEDUP_REMOVED lines=30> */
[----:B------:R-:W-:-:S06]  /*18950*/  IMAD.MOV.U32 R151, RZ, RZ, R6 ;  /* 0x000000ffff977224 */ /* 0x000fcc00078e0006 */
[----:B------:R-:W-:-:S06]  /*18960*/  WARPGROUP.ARRIVE ;  /* 0x00000000000079c5 */ /* 0x000fcc0000000000 */
[----:B------:R-:W-:Y:S01]  /*18970*/  HGMMA.64x256x16.F32 R24, R152, gdesc[UR4].tnspB, R24, gsb0 ;  /* 0x43e0000498187df0 */ /* 0x000fe20008000818 */
[----:B------:R0:W-:Y:S04]  /*18980*/  STL.128 [R1+0xdb0], R180 ;  /* 0x000db0b401007387 */ /* 0x0001e80000100c00 */
[----:B------:R1:W-:Y:S04]  /*18990*/  STL.64 [R1+0xdc8], R232 ;  /* 0x000dc8e801007387 */ /* 0x0003e80000100a00 */
[----:B------:R2:W-:Y:S01]  /*189a0*/  STL.128 [R1+0xd80], R168 ;  /* 0x000d80a801007387 */ /* 0x0005e20000100c00 */
[----:B0-----:R-:W-:-:S02]  /*189b0*/  IMAD.MOV.U32 R180, RZ, RZ, R235 ;  /* 0x000000ffffb47224 */ /* 0x001fc400078e00eb */
[----:B------:R-:W-:Y:S02]  /*189c0*/  IMAD.MOV.U32 R181, RZ, RZ, R234 ;  /* 0x000000ffffb57224 */ /* 0x000fe400078e00ea */
[----:B-1----:R-:W-:Y:S02]  /*189d0*/  IMAD.MOV.U32 R232, RZ, RZ, R18 ;  /* 0x000000ffffe87224 */ /* 0x002fe400078e0012 */
[----:B------:R-:W-:Y:S02]  /*189e0*/  IMAD.MOV.U32 R233, RZ, RZ, R14 ;  /* 0x000000ffffe97224 */ /* 0x000fe400078e000e */
[----:B------:R-:W-:Y:S01]  /*189f0*/  IMAD.MOV.U32 R234, RZ, RZ, R7 ;  /* 0x000000ffffea7224 */ /* 0x000fe200078e0007 */
[----:B------:R0:W-:Y:S01]  /*18a00*/  STL.128 [R1+0xd70], R164 ;  /* 0x000d70a401007387 */ /* 0x0001e20000100c00 */
[----:B------:R-:W-:Y:S02]  /*18a10*/  IMAD.MOV.U32 R235, RZ, RZ, R6 ;  /* 0x000000ffffeb7224 */ /* 0x000fe400078e0006 */
[----:B------:R-:W-:Y:S01]  /*18a20*/  IMAD.MOV.U32 R182, RZ, RZ, R231 ;  /* 0x000000ffffb67224 */ /* 0x000fe200078e00e7 */
[----:B------:R1:W-:Y:S01]  /*18a30*/  STL.128 [R1+0xd60], R160 ;  /* 0x000d60a001007387 */ /* 0x0003e20000100c00 */
[----:B------:R-:W-:-:S03]  /*18a40*/  IMAD.MOV.U32 R183, RZ, RZ, R230 ;  /* 0x000000ffffb77224 */ /* 0x000fc600078e00e6 */
[----:B------:R-:W-:Y:S04]  /*18a50*/  STL.64 [R1+0xd50], R158 ;  /* 0x000d509e01007387 */ /* 0x000fe80000100a00 */
[----:B------:R3:W-:Y:S04]  /*18a60*/  STL.128 [R1+0x440], R232 ;  /* 0x000440e801007387 */ /* 0x0007e80000100c00 */
[----:B--2---:R-:W2:Y:S04]  /*18a70*/  LDL.LU.128 R168, [R1+0xd80] ;  /* 0x000d800001a87983 */ /* 0x004ea80000300c00 */
[----:B0-----:R-:W4:Y:S04]  /*18a80*/  LDL.LU.128 R164, [R1+0xd70] ;  /* 0x000d700001a47983 */ /* 0x001f280000300c00 */
[----:B-1----:R-:W2:Y:S04]  /*18a90*/  LDL.LU.128 R160, [R1+0xd60] ;  /* 0x000d600001a07983 */ /* 0x002ea80000300c00 */
[----:B---3--:R-:W3:Y:S04]  /*18aa0*/  LDL.LU.64 R232, [R1+0xdc8] ;  /* 0x000dc80001e87983 */ /* 0x008ee80000300a00 */
[----:B------:R-:W2:Y:S04]  /*18ab0*/  LDL.LU.64 R158, [R1+0xd50] ;  /* 0x000d5000019e7983 */ /* 0x000ea80000300a00 */
[----:B------:R0:W-:Y:S04]  /*18ac0*/  STL [R1+0xdc0], R192 ;  /* 0x000dc0c001007387 */ /* 0x0001e80000100800 */
[----:B------:R1:W-:Y:S04]  /*18ad0*/  STL.128 [R1+0xda0], R176 ;  /* 0x000da0b001007387 */ /* 0x0003e80000100c00 */
[----:B------:R1:W-:Y:S01]  /*18ae0*/  STL.128 [R1+0xd90], R172 ;  /* 0x000d90ac01007387 */ /* 0x0003e20000100c00 */
[----:B0-----:R-:W-:-:S03]  /*18af0*/  IMAD.MOV.U32 R192, RZ, RZ, R229 ;  /* 0x000000ffffc07224 */ /* 0x001fc600078e00e5 */
[----:B------:R0:W-:Y:S04]  /*18b00*/  STL.128 [R1+0x370], R180 ;  /* 0x000370b401007387 */ /* 0x0001e80000100c00 */
[----:B-1----:R-:W2:Y:S04]  /*18b10*/  LDL.LU.128 R176, [R1+0xda0] ;  /* 0x000da00001b07983 */ /* 0x002ea80000300c00 */
[----:B------:R-:W2:Y:S04]  /*18b20*/  LDL.LU.128 R172, [R1+0xd90] ;  /* 0x000d900001ac7983 */ /* 0x000ea80000300c00 */
[----:B0-----:R-:W2:Y:S04]  /*18b30*/  LDL.LU.128 R180, [R1+0xdb0] ;  /* 0x000db00001b47983 */ /* 0x001ea80000300c00 */
[----:B------:R0:W-:Y:S04]  /*18b40*/  STL.128 [R1+0x3a0], R192 ;  /* 0x0003a0c001007387 */ /* 0x0001e80000100c00 */
[----:B0-----:R-:W2:Y:S01]  /*18b50*/  LDL.LU R192, [R1+0xdc0] ;  /* 0x000dc00001c07983 */ /* 0x001ea20000300800 */
[----:B------:R-:W-:-:S03]  /*18b60*/  WARPGROUP.DEPBAR.LE gsb0, 0x0 ;  /* 0x00008000000079c5 */ /* 0x000fc60000010000 */
[----:B------:R0:W-:Y:S04]  /*18b70*/  STL.128 [R1+0xd40], R148 ;  /* 0x000d409401007387 */ /* 0x0001e80000100c00 */
[----:B------:R1:W-:Y:S04]  /*18b80*/  STL.128 [R1+0xd30], R144 ;  /* 0x000d309001007387 */ /* 0x0003e80000100c00 */
[----:B------:R1:W-:Y:S04]  /*18b90*/  STL.128 [R1+0xd20], R140 ;  /* 0x000d208c01007387 */ /* 0x0003e80000100c00 */
[----:B0-----:R-:W2:Y:S04]  /*18ba0*/  LDL.LU.128 R148, [R1+0xd40] ;  /* 0x000d400001947983 */ /* 0x001ea80000300c00 */
        /* <DEDUP_REMOVED lines=8> */
[----:B-1----:R-:W2:Y:S04]  /*18c30*/  LDL.LU.128 R144, [R1+0xd30] ;  /* 0x000d300001907983 */ /* 0x002ea80000300c00 */
        /* <DEDUP_REMOVED lines=8> */
[----:B------:R-:W2:Y:S01]  /*18cc0*/  LDL.LU.128 R112, [R1+0xcb0] ;  /* 0x000cb00001707983 */ /* 0x000ea20000300c00 */
[----:B------:R-:W-:-:S02]  /*18cd0*/  IMAD.MOV.U32 R5, RZ, RZ, R13 ;  /* 0x000000ffff057224 */ /* 0x000fc400078e000d */
[----:B------:R-:W-:Y:S02]  /*18ce0*/  IMAD.MOV.U32 R7, RZ, RZ, R3 ;  /* 0x000000ffff077224 */ /* 0x000fe400078e0003 */
[----:B------:R-:W-:Y:S01]  /*18cf0*/  IMAD.MOV.U32 R6, RZ, RZ, R2 ;  /* 0x000000ffff067224 */ /* 0x000fe200078e0002 */
[----:B------:R-:W-:Y:S01]  /*18d00*/  R2UR UR7, R5 ;  /* 0x00000000050772ca */ /* 0x000fe200000e0000 */
[----:B------:R-:W-:Y:S02]  /*18d10*/  IMAD.MOV.U32 R5, RZ, RZ, R0 ;  /* 0x000000ffff057224 */ /* 0x000fe400078e0000 */
[----:B------:R-:W-:Y:S01]  /*18d20*/  VIADD R4, R12, 0x180 ;  /* 0x000001800c047836 */ /* 0x000fe20000000000 */
[----:B----4-:R-:W-:Y:S01]  /*18d30*/  F2FP.F16.F32.PACK_AB R152, R166, R167 ;  /* 0x000000a7a698723e */ /* 0x010fe200000000ff */
[----:B---3--:R-:W-:Y:S01]  /*18d40*/  STL.64 [R1+0xc98], R232 ;  /* 0x000c98e801007387 */ /* 0x008fe20000100a00 */
[----:B--2---:R-:W-:Y:S02]  /*18d50*/  F2FP.F16.F32.PACK_AB R153, R159, R161 ;  /* 0x000000a19f99723e */ /* 0x004fe400000000ff */
[----:B------:R-:W-:-:S02]  /*18d60*/  F2FP.F16.F32.PACK_AB R154, R168, R169 ;  /* 0x000000a9a89a723e */ /* 0x000fc400000000ff */
[----:B------:R-:W-:Y:S01]  /*18d70*/  F2FP.F16.F32.PACK_AB R155, R158, R160 ;  /* 0x000000a09e9b723e */ /* 0x000fe200000000ff */
[----:B------:R-:W-:Y:S01]  /*18d80*/  IMAD.MOV.U32 R229, RZ, RZ, R23 ;  /* 0x000000ffffe57224 */ /* 0x000fe200078e0017 */
[----:B------:R0:W-:Y:S01]  /*18d90*/  STL.128 [R1+0x380], R184 ;  /* 0x000380b801007387 */ /* 0x0001e20000100c00 */
[----:B------:R-:W-:Y:S01]  /*18da0*/  IMAD.MOV.U32 R230, RZ, RZ, R22 ;  /* 0x000000ffffe67224 */ /* 0x000fe200078e0016 */
[----:B------:R-:W-:Y:S01]  /*18db0*/  R2UR UR6, R4 ;  /* 0x00000000040672ca */ /* 0x000fe200000e0000 */
[----:B------:R-:W-:Y:S01]  /*18dc0*/  IMAD.MOV.U32 R231, RZ, RZ, R19 ;  /* 0x000000ffffe77224 */ /* 0x000fe200078e0013 */
[----:B------:R1:W-:Y:S01]  /*18dd0*/  STL.128 [R1+0x390], R188 ;  /* 0x000390bc01007387 */ /* 0x0003e20000100c00 */
[----:B------:R-:W-:-:S03]  /*18de0*/  IMAD.MOV.U32 R169, RZ, RZ, R85 ;  /* 0x000000ffffa97224 */ /* 0x000fc600078e0055 */
[----:B------:R-:W-:Y:S01]  /*18df0*/  STL.128 [R1+0xc70], R176 ;  /* 0x000c70b001007387 */ /* 0x000fe20000100c00 */
[----:B------:R-:W-:-:S03]  /*18e00*/  IMAD.MOV.U32 R168, RZ, RZ, R84 ;  /* 0x000000ffffa87224 */ /* 0x000fc600078e0054 */
[----:B------:R2:W-:Y:S01]  /*18e10*/  STL.128 [R1+0xc80], R180 ;  /* 0x000c80b401007387 */ /* 0x0005e20000100c00 */
[----:B------:R-:W-:-:S03]  /*18e20*/  IMAD.MOV.U32 R167, RZ, RZ, R83 ;  /* 0x000000ffffa77224 */ /* 0x000fc600078e0053 */
[----:B------:R3:W-:Y:S01]  /*18e30*/  STL.128 [R1+0xc60], R172 ;  /* 0x000c60ac01007387 */ /* 0x0007e20000100c00 */
[----:B0-----:R-:W-:Y:S02]  /*18e40*/  IMAD.MOV.U32 R187, RZ, RZ, R103 ;  /* 0x000000ffffbb7224 */ /* 0x001fe400078e0067 */
        /* <DEDUP_REMOVED lines=10> */
[----:B------:R-:W-:Y:S01]  /*18ef0*/  STL.128 [R1+0x3e0], R208 ;  /* 0x0003e0d001007387 */ /* 0x000fe20000100c00 */
[----:B--2---:R-:W-:Y:S02]  /*18f00*/  IMAD.MOV.U32 R183, RZ, RZ, R99 ;  /* 0x000000ffffb77224 */ /* 0x004fe400078e0063 */
        /* <DEDUP_REMOVED lines=8> */
[----:B------:R-:W-:Y:S02]  /*18f90*/  IMAD.MOV.U32 R177, RZ, RZ, R93 ;  /* 0x000000ffffb17224 */ /* 0x000fe400078e005d */
[----:B------:R-:W-:Y:S01]  /*18fa0*/  IMAD.MOV.U32 R176, RZ, RZ, R92 ;  /* 0x000000ffffb07224 */ /* 0x000fe200078e005c */
[----:B------:R-:W-:Y:S01]  /*18fb0*/  STL.128 [R1+0x420], R224 ;  /* 0x000420e001007387 */ /* 0x000fe20000100c00 */
[----:B---3--:R-:W-:Y:S02]  /*18fc0*/  IMAD.MOV.U32 R175, RZ, RZ, R91 ;  /* 0x000000ffffaf7224 */ /* 0x008fe400078e005b */
[----:B------:R-:W-:Y:S01]  /*18fd0*/  IMAD.MOV.U32 R174, RZ, RZ, R90 ;  /* 0x000000ffffae7224 */ /* 0x000fe200078e005a */
[----:B------:R0:W-:Y:S01]  /*18fe0*/  STL.64 [R1+0xc50], R170 ;  /* 0x000c50aa01007387 */ /* 0x0001e20000100a00 */
[----:B------:R-:W-:-:S02]  /*18ff0*/  IMAD.MOV.U32 R173, RZ, RZ, R89 ;  /* 0x000000ffffad7224 */ /* 0x000fc400078e0059 */
[----:B------:R-:W-:Y:S01]  /*19000*/  IMAD.MOV.U32 R172, RZ, RZ, R88 ;  /* 0x000000ffffac7224 */ /* 0x000fe200078e0058 */
[----:B------:R1:W-:Y:S01]  /*19010*/  STL.64 [R1+0xc48], R164 ;  /* 0x000c48a401007387 */ /* 0x0003e20000100a00 */
[----:B------:R-:W-:Y:S02]  /*19020*/  IMAD.MOV.U32 R166, RZ, RZ, R82 ;  /* 0x000000ffffa67224 */ /* 0x000fe400078e0052 */
[----:B------:R-:W-:Y:S01]  /*19030*/  IMAD.MOV.U32 R161, RZ, RZ, R77 ;  /* 0x000000ffffa17224 */ /* 0x000fe200078e004d */
[----:B------:R2:W-:Y:S01]  /*19040*/  STL.64 [R1+0xc40], R162 ;  /* 0x000c40a201007387 */ /* 0x0005e20000100a00 */
[----:B------:R-:W-:Y:S02]  /*19050*/  IMAD.MOV.U32 R160, RZ, RZ, R76 ;  /* 0x000000ffffa07224 */ /* 0x000fe400078e004c */
[----:B------:R-:W-:Y:S01]  /*19060*/  IMAD.MOV.U32 R159, RZ, RZ, R75 ;  /* 0x000000ffff9f7224 */ /* 0x000fe200078e004b */
[----:B------:R3:W-:Y:S01]  /*19070*/  STL.128 [R1+0xc30], R152 ;  /* 0x000c309801007387 */ /* 0x0007e20000100c00 */
[----:B0-----:R-:W-:-:S02]  /*19080*/  IMAD.MOV.U32 R171, RZ, RZ, R87 ;  /* 0x000000ffffab7224 */ /* 0x001fc400078e0057 */
[----:B------:R-:W-:Y:S02]  /*19090*/  IMAD.MOV.U32 R170, RZ, RZ, R86 ;  /* 0x000000ffffaa7224 */ /* 0x000fe400078e0056 */
[----:B-1----:R-:W-:Y:S02]  /*190a0*/  IMAD.MOV.U32 R165, RZ, RZ, R81 ;  /* 0x000000ffffa57224 */ /* 0x002fe400078e0051 */
[----:B------:R-:W-:Y:S02]  /*190b0*/  IMAD.MOV.U32 R164, RZ, RZ, R80 ;  /* 0x000000ffffa47224 */ /* 0x000fe400078e0050 */
[----:B--2---:R-:W-:Y:S02]  /*190c0*/  IMAD.MOV.U32 R163, RZ, RZ, R79 ;  /* 0x000000ffffa37224 */ /* 0x004fe400078e004f */
[----:B------:R-:W-:Y:S02]  /*190d0*/  IMAD.MOV.U32 R162, RZ, RZ, R78 ;  /* 0x000000ffffa27224 */ /* 0x000fe400078e004e */
[----:B------:R-:W-:-:S02]  /*190e0*/  IMAD.MOV.U32 R158, RZ, RZ, R74 ;  /* 0x000000ffff9e7224 */ /* 0x000fc400078e004a */
[----:B------:R-:W-:Y:S02]  /*190f0*/  IMAD.MOV.U32 R157, RZ, RZ, R73 ;  /* 0x000000ffff9d7224 */ /* 0x000fe400078e0049 */
[----:B------:R-:W-:Y:S02]  /*19100*/  IMAD.MOV.U32 R156, RZ, RZ, R72 ;  /* 0x000000ffff9c7224 */ /* 0x000fe400078e0048 */
[----:B---3--:R-:W-:Y:S02]  /*19110*/  IMAD.MOV.U32 R155, RZ, RZ, R71 ;  /* 0x000000ffff9b7224 */ /* 0x008fe400078e0047 */
[----:B------:R-:W-:Y:S02]  /*19120*/  IMAD.MOV.U32 R154, RZ, RZ, R70 ;  /* 0x000000ffff9a7224 */ /* 0x000fe400078e0046 */
[----:B------:R-:W-:Y:S02]  /*19130*/  IMAD.MOV.U32 R153, RZ, RZ, R69 ;  /* 0x000000ffff997224 */ /* 0x000fe400078e0045 */
[----:B------:R-:W-:Y:S01]  /*19140*/  IMAD.MOV.U32 R152, RZ, RZ, R68 ;  /* 0x000000ffff987224 */ /* 0x000fe200078e0044 */
        /* <DEDUP_REMOVED lines=20> */
[----:B------:R-:W-:Y:S01]  /*19290*/  STL.128 [R1+0x300], R152 ;  /* 0x0003009801007387 */ /* 0x000fe20000100c00 */
[----:B------:R-:W-:-:S02]  /*192a0*/  IMAD.MOV.U32 R0, RZ, RZ, R151 ;  /* 0x000000ffff007224 */ /* 0x000fc400078e0097 */
[----:B------:R-:W-:Y:S02]  /*192b0*/  IMAD.MOV.U32 R2, RZ, RZ, R150 ;  /* 0x000000ffff027224 */ /* 0x000fe400078e0096 */
[----:B------:R-:W-:Y:S01]  /*192c0*/  IMAD.MOV.U32 R3, RZ, RZ, R149 ;  /* 0x000000ffff037224 */ /* 0x000fe200078e0095 */
[----:B------:R0:W-:Y:S01]  /*192d0*/  STL [R1+0x65c], R0 ;  /* 0x00065c0001007387 */ /* 0x0001e20000100800 */
[----:B------:R-:W-:Y:S02]  /*192e0*/  IMAD.MOV.U32 R234, RZ, RZ, R2 ;  /* 0x000000ffffea7224 */ /* 0x000fe400078e0002 */
[----:B------:R-:W-:Y:S01]  /*192f0*/  IMAD.MOV.U32 R233, RZ, RZ, R3 ;  /* 0x000000ffffe97224 */ /* 0x000fe200078e0003 */
[----:B------:R1:W-:Y:S01]  /*19300*/  STL [R1+0x658], R2 ;  /* 0x0006580201007387 */ /* 0x0003e20000100800 */
[----:B------:R-:W-:-:S03]  /*19310*/  IMAD.MOV.U32 R235, RZ, RZ, R0 ;  /* 0x000000ffffeb7224 */ /* 0x000fc600078e0000 */
[----:B------:R2:W-:Y:S01]  /*19320*/  STL [R1+0x654], R3 ;  /* 0x0006540301007387 */ /* 0x0005e20000100800 */
[----:B0-----:R-:W-:Y:S02]  /*19330*/  IMAD.MOV.U32 R0, RZ, RZ, R27 ;  /* 0x000000ffff007224 */ /* 0x001fe400078e001b */
[----:B------:R-:W-:Y:S02]  /*19340*/  IMAD.MOV.U32 R14, RZ, RZ, R148 ;  /* 0x000000ffff0e7224 */ /* 0x000fe400078e0094 */
[----:B-1----:R-:W-:Y:S02]  /*19350*/  IMAD.MOV.U32 R2, RZ, RZ, R26 ;  /* 0x000000ffff027224 */ /* 0x002fe400078e001a */
[----:B--2---:R-:W-:Y:S02]  /*19360*/  IMAD.MOV.U32 R3, RZ, RZ, R25 ;  /* 0x000000ffff037224 */ /* 0x004fe400078e0019 */
[----:B------:R-:W-:Y:S02]  /*19370*/  IMAD.MOV.U32 R151, RZ, RZ, R67 ;  /* 0x000000ffff977224 */ /* 0x000fe400078e0043 */
[----:B------:R-:W-:-:S02]  /*19380*/  IMAD.MOV.U32 R150, RZ, RZ, R66 ;  /* 0x000000ffff967224 */ /* 0x000fc400078e0042 */
[----:B------:R-:W-:Y:S02]  /*19390*/  IMAD.MOV.U32 R149, RZ, RZ, R65 ;  /* 0x000000ffff957224 */ /* 0x000fe400078e0041 */
[----:B------:R-:W-:Y:S02]  /*193a0*/  IMAD.MOV.U32 R148, RZ, RZ, R64 ;  /* 0x000000ffff947224 */ /* 0x000fe400078e0040 */
[----:B------:R-:W-:Y:S02]  /*193b0*/  IMAD.MOV.U32 R25, RZ, RZ, R3 ;  /* 0x000000ffff197224 */ /* 0x000fe400078e0003 */
[----:B------:R-:W-:Y:S02]  /*193c0*/  IMAD.MOV.U32 R15, RZ, RZ, R147 ;  /* 0x000000ffff0f7224 */ /* 0x000fe400078e0093 */
[----:B------:R-:W-:Y:S02]  /*193d0*/  IMAD.MOV.U32 R18, RZ, RZ, R146 ;  /* 0x000000ffff127224 */ /* 0x000fe400078e0092 */
[----:B------:R-:W-:Y:S01]  /*193e0*/  IMAD.MOV.U32 R19, RZ, RZ, R145 ;  /* 0x000000ffff137224 */ /* 0x000fe200078e0091 */
[----:B------:R0:W-:Y:S01]  /*193f0*/  STL [R1+0x630], R140 ;  /* 0x0006308c01007387 */ /* 0x0001e20000100800 */
[----:B------:R-:W-:-:S02]  /*19400*/  IMAD.MOV.U32 R20, RZ, RZ, R144 ;  /* 0x000000ffff147224 */ /* 0x000fc400078e0090 */
[----:B------:R-:W-:Y:S02]  /*19410*/  IMAD.MOV.U32 R21, RZ, RZ, R143 ;  /* 0x000000ffff157224 */ /* 0x000fe400078e008f */
[----:B------:R-:W-:Y:S02]  /*19420*/  IMAD.MOV.U32 R22, RZ, RZ, R142 ;  /* 0x000000ffff167224 */ /* 0x000fe400078e008e */
[----:B------:R-:W-:Y:S01]  /*19430*/  IMAD.MOV.U32 R23, RZ, RZ, R141 ;  /* 0x000000ffff177224 */ /* 0x000fe200078e008d */
[----:B------:R1:W-:Y:S01]  /*19440*/  STL [R1+0x62c], R139 ;  /* 0x00062c8b01007387 */ /* 0x0003e20000100800 */
[----:B------:R-:W-:Y:S02]  /*19450*/  IMAD.MOV.U32 R4, RZ, RZ, R108 ;  /* 0x000000ffff047224 */ /* 0x000fe400078e006c */
[----:B------:R-:W-:Y:S01]  /*19460*/  IMAD.MOV.U32 R216, RZ, RZ, R132 ;  /* 0x000000ffffd87224 */ /* 0x000fe200078e0084 */
[----:B------:R2:W-:Y:S01]  /*19470*/  STL [R1+0x628], R138 ;  /* 0x0006288a01007387 */ /* 0x0005e20000100800 */
[----:B------:R-:W-:-:S02]  /*19480*/  IMAD.MOV.U32 R217, RZ, RZ, R133 ;  /* 0x000000ffffd97224 */ /* 0x000fc400078e0085 */
[----:B------:R-:W-:Y:S01]  /*19490*/  IMAD.MOV.U32 R212, RZ, RZ, R128 ;  /* 0x000000ffffd47224 */ /* 0x000fe200078e0080 */
[----:B------:R3:W-:Y:S01]  /*194a0*/  STL [R1+0x624], R137 ;  /* 0x0006248901007387 */ /* 0x0007e20000100800 */
        /* <DEDUP_REMOVED lines=49> */
[----:B0-----:R-:W-:Y:S01]  /*197c0*/  IMAD.MOV.U32 R140, RZ, RZ, R56 ;  /* 0x000000ffff8c7224 */ /* 0x001fe200078e0038 */
[----:B------:R0:W-:Y:S01]  /*197d0*/  STL [R1+0x5e0], R120 ;  /* 0x0005e07801007387 */ /* 0x0001e20000100800 */
[----:B-1----:R-:W-:-:S02]  /*197e0*/  IMAD.MOV.U32 R139, RZ, RZ, R55 ;  /* 0x000000ffff8b7224 */ /* 0x002fc400078e0037 */
[----:B--2---:R-:W-:Y:S01]  /*197f0*/  IMAD.MOV.U32 R138, RZ, RZ, R54 ;  /* 0x000000ffff8a7224 */ /* 0x004fe200078e0036 */
[----:B------:R1:W-:Y:S01]  /*19800*/  STL [R1+0x5dc], R119 ;  /* 0x0005dc7701007387 */ /* 0x0003e20000100800 */
[----:B---3--:R-:W-:Y:S02]  /*19810*/  IMAD.MOV.U32 R137, RZ, RZ, R53 ;  /* 0x000000ffff897224 */ /* 0x008fe400078e0035 */
[----:B----4-:R-:W-:Y:S01]  /*19820*/  IMAD.MOV.U32 R136, RZ, RZ, R52 ;  /* 0x000000ffff887224 */ /* 0x010fe200078e0034 */
        /* <DEDUP_REMOVED lines=20> */
[----:B------:R-:W-:Y:S02]  /*19970*/  IMAD.MOV.U32 R122, RZ, RZ, R38 ;  /* 0x000000ffff7a7224 */ /* 0x000fe400078e0026 */
[----:B------:R-:W-:-:S02]  /*19980*/  IMAD.MOV.U32 R121, RZ, RZ, R37 ;  /* 0x000000ffff797224 */ /* 0x000fc400078e0025 */
[----:B0-----:R-:W-:Y:S02]  /*19990*/  IMAD.MOV.U32 R120, RZ, RZ, R36 ;  /* 0x000000ffff787224 */ /* 0x001fe400078e0024 */
[----:B-1----:R-:W-:Y:S02]  /*199a0*/  IMAD.MOV.U32 R119, RZ, RZ, R35 ;  /* 0x000000ffff777224 */ /* 0x002fe400078e0023 */
[----:B--2---:R-:W-:Y:S02]  /*199b0*/  IMAD.MOV.U32 R118, RZ, RZ, R34 ;  /* 0x000000ffff767224 */ /* 0x004fe400078e0022 */
[----:B---3--:R-:W-:Y:S02]  /*199c0*/  IMAD.MOV.U32 R117, RZ, RZ, R33 ;  /* 0x000000ffff757224 */ /* 0x008fe400078e0021 */
[----:B----4-:R-:W-:Y:S02]  /*199d0*/  IMAD.MOV.U32 R116, RZ, RZ, R32 ;  /* 0x000000ffff747224 */ /* 0x010fe400078e0020 */
[----:B------:R-:W-:-:S02]  /*199e0*/  IMAD.MOV.U32 R115, RZ, RZ, R31 ;  /* 0x000000ffff737224 */ /* 0x000fc400078e001f */
[----:B------:R-:W-:Y:S02]  /*199f0*/  IMAD.MOV.U32 R114, RZ, RZ, R30 ;  /* 0x000000ffff727224 */ /* 0x000fe400078e001e */
[----:B------:R-:W-:Y:S02]  /*19a00*/  IMAD.MOV.U32 R113, RZ, RZ, R29 ;  /* 0x000000ffff717224 */ /* 0x000fe400078e001d */
[----:B------:R-:W-:Y:S02]  /*19a10*/  IMAD.MOV.U32 R112, RZ, RZ, R28 ;  /* 0x000000ffff707224 */ /* 0x000fe400078e001c */
[----:B------:R-:W-:Y:S02]  /*19a20*/  IMAD.MOV.U32 R26, RZ, RZ, R2 ;  /* 0x000000ffff1a7224 */ /* 0x000fe400078e0002 */
[----:B------:R-:W-:Y:S01]  /*19a30*/  IMAD.MOV.U32 R27, RZ, RZ, R0 ;  /* 0x000000ffff1b7224 */ /* 0x000fe200078e0000 */
[----:B------:R-:W-:Y:S01]  /*19a40*/  STL [R1+0x650], R14 ;  /* 0x0006500e01007387 */ /* 0x000fe20000100800 */
[----:B------:R-:W-:-:S03]  /*19a50*/  IMAD.MOV.U32 R193, RZ, RZ, R109 ;  /* 0x000000ffffc17224 */ /* 0x000fc600078e006d */
[----:B------:R-:W-:Y:S01]  /*19a60*/  STL [R1+0x64c], R15 ;  /* 0x00064c0f01007387 */ /* 0x000fe20000100800 */
[----:B------:R-:W-:-:S03]  /*19a70*/  IMAD.MOV.U32 R194, RZ, RZ, R110 ;  /* 0x000000ffffc27224 */ /* 0x000fc600078e006e */
        /* <DEDUP_REMOVED lines=85> */
[----:B------:R-:W-:Y:S04]  /*19fd0*/  STL [R1+0x460], R24 ;  /* 0x0004601801007387 */ /* 0x000fe80000100800 */
[----:B------:R1:W-:Y:S04]  /*19fe0*/  STL.128 [R1+0xc20], R24 ;  /* 0x000c201801007387 */ /* 0x0003e80000100c00 */
[----:B0-----:R-:W2:Y:S04]  /*19ff0*/  LDL.LU.128 R152, [R1+0xc30] ;  /* 0x000c300001987983 */ /* 0x001ea80000300c00 */
[----:B------:R-:W2:Y:S04]  /*1a000*/  LDL.LU.128 R28, [R1+0x470] ;  /* 0x00047000011c7983 */ /* 0x000ea80000300c00 */
[----:B------:R-:W2:Y:S04]  /*1a010*/  LDL.LU.128 R32, [R1+0x480] ;  /* 0x0004800001207983 */ /* 0x000ea80000300c00 */
        /* <DEDUP_REMOVED lines=29> */
[----:B------:R-:W2:Y:S01]  /*1a1f0*/  LDL.LU.128 R148, [R1+0x650] ;  /* 0x0006500001947983 */ /* 0x000ea20000300c00 */
[----:B------:R-:W-:-:S03]  /*1a200*/  IMAD.MOV.U32 R192, RZ, RZ, R4 ;  /* 0x000000ffffc07224 */ /* 0x000fc600078e0004 */
[----:B------:R-:W-:Y:S04]  /*1a210*/  STL.128 [R1+0x320], R160 ;  /* 0x000320a001007387 */ /* 0x000fe80000100c00 */
[----:B------:R0:W-:Y:S04]  /*1a220*/  STL.128 [R1+0x3a0], R192 ;  /* 0x0003a0c001007387 */ /* 0x0001e80000100c00 */
[----:B------:R1:W-:Y:S04]  /*1a230*/  STL.128 [R1+0x330], R164 ;  /* 0x000330a401007387 */ /* 0x0003e80000100c00 */
[----:B------:R3:W-:Y:S04]  /*1a240*/  STL.128 [R1+0x340], R168 ;  /* 0x000340a801007387 */ /* 0x0007e80000100c00 */
[----:B------:R4:W-:Y:S04]  /*1a250*/  STL.128 [R1+0x350], R172 ;  /* 0x000350ac01007387 */ /* 0x0009e80000100c00 */
[----:B0-----:R-:W2:Y:S04]  /*1a260*/  LDL.LU R192, [R1+0xc90] ;  /* 0x000c900001c07983 */ /* 0x001ea80000300800 */
[----:B-1----:R-:W2:Y:S04]  /*1a270*/  LDL.LU.64 R164, [R1+0xc48] ;  /* 0x000c480001a47983 */ /* 0x002ea80000300a00 */
[----:B---3--:R-:W3:Y:S04]  /*1a280*/  LDL.LU.64 R170, [R1+0xc50] ;  /* 0x000c500001aa7983 */ /* 0x008ee80000300a00 */
[----:B----4-:R-:W4:Y:S04]  /*1a290*/  LDL.LU.128 R172, [R1+0xc60] ;  /* 0x000c600001ac7983 */ /* 0x010f280000300c00 */
[----:B------:R-:W3:Y:S04]  /*1a2a0*/  LDL.LU.64 R162, [R1+0xc40] ;  /* 0x000c400001a27983 */ /* 0x000ee80000300a00 */
[----:B------:R0:W-:Y:S04]  /*1a2b0*/  STL.128 [R1+0x360], R176 ;  /* 0x000360b001007387 */ /* 0x0001e80000100c00 */
[----:B------:R1:W-:Y:S04]  /*1a2c0*/  STL.128 [R1+0x370], R180 ;  /* 0x000370b401007387 */ /* 0x0003e80000100c00 */
[----:B0-----:R-:W3:Y:S04]  /*1a2d0*/  LDL.LU.128 R176, [R1+0xc70] ;  /* 0x000c700001b07983 */ /* 0x001ee80000300c00 */
[----:B-1----:R-:W3:Y:S01]  /*1a2e0*/  LDL.LU.128 R180, [R1+0xc80] ;  /* 0x000c800001b47983 */ /* 0x002ee20000300c00 */
[----:B------:R-:W-:-:S03]  /*1a2f0*/  IMAD.MOV.U32 R232, RZ, RZ, R14 ;  /* 0x000000ffffe87224 */ /* 0x000fc600078e000e */
[----:B------:R0:W-:Y:S01]  /*1a300*/  STL.128 [R1+0x430], R228 ;  /* 0x000430e401007387 */ /* 0x0001e20000100c00 */
[----:B------:R-:W-:-:S03]  /*1a310*/  IMAD.MOV.U32 R4, RZ, RZ, R16 ;  /* 0x000000ffff047224 */ /* 0x000fc600078e0010 */
[----:B------:R-:W-:Y:S04]  /*1a320*/  STL.128 [R1+0x310], R156 ;  /* 0x0003109c01007387 */ /* 0x000fe80000100c00 */
[----:B------:R-:W-:Y:S04]  /*1a330*/  STL.128 [R1+0x380], R184 ;  /* 0x000380b801007387 */ /* 0x000fe80000100c00 */
[----:B------:R-:W-:Y:S01]  /*1a340*/  STL.128 [R1+0x390], R188 ;  /* 0x000390bc01007387 */ /* 0x000fe20000100c00 */
[----:B0-----:R-:W-:-:S03]  /*1a350*/  IMAD.MOV.U32 R228, RZ, RZ, R20 ;  /* 0x000000ffffe47224 */ /* 0x001fc600078e0014 */
[----:B------:R-:W-:Y:S01]  /*1a360*/  STL.128 [R1+0x3b0], R196 ;  /* 0x0003b0c401007387 */ /* 0x000fe20000100c00 */
[----:B------:R-:W-:Y:S02]  /*1a370*/  IMAD.MOV.U32 R229, RZ, RZ, R19 ;  /* 0x000000ffffe57224 */ /* 0x000fe400078e0013 */
[----:B------:R-:W-:Y:S02]  /*1a380*/  IMAD.MOV.U32 R230, RZ, RZ, R18 ;  /* 0x000000ffffe67224 */ /* 0x000fe400078e0012 */
[----:B------:R-:W-:Y:S01]  /*1a390*/  IMAD.MOV.U32 R231, RZ, RZ, R15 ;  /* 0x000000ffffe77224 */ /* 0x000fe200078e000f */
[----:B------:R-:W-:Y:S01]  /*1a3a0*/  STL.128 [R1+0x3d0], R204 ;  /* 0x0003d0cc01007387 */ /* 0x000fe20000100c00 */
[----:B------:R-:W-:Y:S02]  /*1a3b0*/  IMAD.MOV.U32 R225, RZ, RZ, R23 ;  /* 0x000000ffffe17224 */ /* 0x000fe400078e0017 */
[----:B------:R-:W-:Y:S01]  /*1a3c0*/  IMAD.MOV.U32 R226, RZ, RZ, R22 ;  /* 0x000000ffffe27224 */ /* 0x000fe200078e0016 */
[----:B------:R-:W-:Y:S04]  /*1a3d0*/  STL.128 [R1+0x3c0], R200 ;  /* 0x0003c0c801007387 */ /* 0x000fe80000100c00 */
[----:B------:R-:W-:Y:S04]  /*1a3e0*/  STL.128 [R1+0x430], R228 ;  /* 0x000430e401007387 */ /* 0x000fe80000100c00 */
[----:B------:R-:W-:Y:S04]  /*1a3f0*/  STL.128 [R1+0x440], R232 ;  /* 0x000440e801007387 */ /* 0x000fe80000100c00 */
[----:B------:R-:W-:Y:S04]  /*1a400*/  STL.128 [R1+0x250], R8 ;  /* 0x0002500801007387 */ /* 0x000fe80000100c00 */
[----:B------:R-:W-:Y:S01]  /*1a410*/  STL.128 [R1+0x250], R4 ;  /* 0x0002500401007387 */ /* 0x000fe20000100c00 */
[----:B--2---:R-:W-:-:S03]  /*1a420*/  WARPGROUP.ARRIVE ;  /* 0x00000000000079c5 */ /* 0x004fc60000000000 */
[----:B----4-:R0:W-:Y:S03]  /*1a430*/  STL.64 [R1+0xbb8], R174 ;  /* 0x000bb8ae01007387 */ /* 0x0101e60000100a00 */
[----:B------:R-:W-:Y:S01]  /*1a440*/  HGMMA.64x256x16.F32 R24, R152, gdesc[UR4].tnspB, R24, gsb0 ;  /* 0x43e0000498187df0 */ /* 0x000fe20008000818 */
[----:B---3--:R1:W-:Y:S04]  /*1a450*/  STL.128 [R1+0xbc0], R176 ;  /* 0x000bc0b001007387 */ /* 0x0083e80000100c00 */
[----:B------:R2:W-:Y:S04]  /*1a460*/  STL.128 [R1+0xbd0], R180 ;  /* 0x000bd0b401007387 */ /* 0x0005e80000100c00 */
[----:B0-----:R-:W3:Y:S01]  /*1a470*/  LDL.LU.64 R174, [R1+0xbb8] ;  /* 0x000bb80001ae7983 */ /* 0x001ee20000300a00 */
[----:B------:R-:W-:-:S02]  /*1a480*/  IMAD.MOV.U32 R227, RZ, RZ, R21 ;  /* 0x000000ffffe37224 */ /* 0x000fc400078e0015 */
[----:B------:R-:W-:Y:S02]  /*1a490*/  VIADD R16, R12, 0x200 ;  /* 0x000002000c107836 */ /* 0x000fe40000000000 */
[----:B------:R-:W-:Y:S01]  /*1a4a0*/  IMAD.MOV.U32 R17, RZ, RZ, R13 ;  /* 0x000000ffff117224 */ /* 0x000fe200078e000d */
[----:B------:R-:W-:Y:S04]  /*1a4b0*/  STL.128 [R1+0x3e0], R208 ;  /* 0x0003e0d001007387 */ /* 0x000fe80000100c00 */
[----:B-1----:R-:W4:Y:S04]  /*1a4c0*/  LDL.LU.128 R176, [R1+0xbc0] ;  /* 0x000bc00001b07983 */ /* 0x002f280000300c00 */
[----:B--2---:R-:W2:Y:S04]  /*1a4d0*/  LDL.LU.128 R180, [R1+0xbd0] ;  /* 0x000bd00001b47983 */ /* 0x004ea80000300c00 */
[----:B------:R-:W-:Y:S04]  /*1a4e0*/  STL.128 [R1+0x3f0], R212 ;  /* 0x0003f0d401007387 */ /* 0x000fe80000100c00 */
[----:B------:R-:W-:Y:S04]  /*1a4f0*/  STL.128 [R1+0x400], R216 ;  /* 0x000400d801007387 */ /* 0x000fe80000100c00 */
[----:B------:R-:W-:Y:S04]  /*1a500*/  STL.128 [R1+0x410], R220 ;  /* 0x000410dc01007387 */ /* 0x000fe80000100c00 */
[----:B------:R-:W3:Y:S01]  /*1a510*/  LDL.LU.64 R232, [R1+0xc98] ;  /* 0x000c980001e87983 */ /* 0x000ee20000300a00 */
[----:B------:R-:W-:-:S02]  /*1a520*/  WARPGROUP.DEPBAR.LE gsb0, 0x0 ;  /* 0x00008000000079c5 */ /* 0x000fc40000010000 */
[----:B------:R-:W-:Y:S01]  /*1a530*/  IMAD.MOV.U32 R160, RZ, RZ, R76 ;  /* 0x000000ffffa07224 */ /* 0x000fe200078e004c */
[----:B------:R-:W-:Y:S01]  /*1a540*/  STL.128 [R1+0x520], R72 ;  /* 0x0005204801007387 */ /* 0x000fe20000100c00 */
        /* <DEDUP_REMOVED lines=28> */
[----:B------:R0:W-:Y:S01]  /*1a710*/  STL.128 [R1+0x460], R24 ;  /* 0x0004601801007387 */ /* 0x0001e20000100c00 */
[----:B------:R-:W-:-:S03]  /*1a720*/  IMAD.MOV.U32 R2, RZ, RZ, R88 ;  /* 0x000000ffff027224 */ /* 0x000fc600078e0058 */
[----:B------:R-:W4:Y:S01]  /*1a730*/  LDL.LU.128 R120, [R1+0x520] ;  /* 0x0005200001787983 */ /* 0x000f220000300c00 */
[----:B------:R-:W-:Y:S02]  /*1a740*/  IMAD.MOV.U32 R3, RZ, RZ, R89 ;  /* 0x000000ffff037224 */ /* 0x000fe400078e0059 */
[----:B------:R-:W-:Y:S01]  /*1a750*/  IMAD.MOV.U32 R22, RZ, RZ, R90 ;  /* 0x000000ffff167224 */ /* 0x000fe200078e005a */
[----:B------:R-:W-:Y:S01]  /*1a760*/  STL.128 [R1+0x470], R28 ;  /* 0x0004701c01007387 */ /* 0x000fe20000100c00 */
[----:B------:R-:W-:Y:S02]  /*1a770*/  IMAD.MOV.U32 R23, RZ, RZ, R91 ;  /* 0x000000ffff177224 */ /* 0x000fe400078e005b */
        /* <DEDUP_REMOVED lines=20> */
[----:B------:R-:W-:-:S03]  /*1a8c0*/  F2FP.F16.F32.PACK_AB R152, R170, R171 ;  /* 0x000000abaa98723e */ /* 0x000fc600000000ff */
[----:B------:R-:W-:Y:S01]  /*1a8d0*/  STL.128 [R1+0x4f0], R60 ;  /* 0x0004f03c01007387 */ /* 0x000fe20000100c00 */
[----:B------:R-:W-:-:S03]  /*1a8e0*/  F2FP.F16.F32.PACK_AB R153, R163, R165 ;  /* 0x000000a5a399723e */ /* 0x000fc600000000ff */
[----:B------:R-:W-:Y:S01]  /*1a8f0*/  STL.128 [R1+0x500], R64 ;  /* 0x0005004001007387 */ /* 0x000fe20000100c00 */
[----:B------:R-:W-:-:S03]  /*1a900*/  F2FP.F16.F32.PACK_AB R154, R172, R173 ;  /* 0x000000adac9a723e */ /* 0x000fc600000000ff */
[----:B------:R-:W-:Y:S01]  /*1a910*/  STL.128 [R1+0x510], R68 ;  /* 0x0005104401007387 */ /* 0x000fe20000100c00 */
[----:B------:R-:W-:-:S03]  /*1a920*/  F2FP.F16.F32.PACK_AB R155, R162, R164 ;  /* 0x000000a4a29b723e */ /* 0x000fc600000000ff */
[----:B------:R1:W-:Y:S04]  /*1a930*/  STL.64 [R1+0x538], R78 ;  /* 0x0005384e01007387 */ /* 0x0003e80000100a00 */
[----:B------:R1:W-:Y:S04]  /*1a940*/  STL.64 [R1+0x540], R80 ;  /* 0x0005405001007387 */ /* 0x0003e80000100a00 */
[----:B------:R1:W-:Y:S04]  /*1a950*/  STL.64 [R1+0x558], R86 ;  /* 0x0005585601007387 */ /* 0x0003e80000100a00 */
[----:B0-----:R-:W2:Y:S04]  /*1a960*/  LDL.LU.128 R24, [R1+0xc20] ;  /* 0x000c200001187983 */ /* 0x001ea80000300c00 */
[----:B------:R0:W-:Y:S04]  /*1a970*/  STL.128 [R1+0xc10], R196 ;  /* 0x000c10c401007387 */ /* 0x0001e80000100c00 */
[----:B------:R0:W-:Y:S04]  /*1a980*/  STL.128 [R1+0xc00], R192 ;  /* 0x000c00c001007387 */ /* 0x0001e80000100c00 */
[----:B------:R0:W-:Y:S04]  /*1a990*/  STL.128 [R1+0xbf0], R188 ;  /* 0x000bf0bc01007387 */ /* 0x0001e80000100c00 */
[----:B------:R0:W-:Y:S04]  /*1a9a0*/  STL.128 [R1+0xbe0], R184 ;  /* 0x000be0b801007387 */ /* 0x0001e80000100c00 */
[----:B------:R0:W-:Y:S04]  /*1a9b0*/  STL.64 [R1+0xbb0], R168 ;  /* 0x000bb0a801007387 */ /* 0x0001e80000100a00 */
[----:B------:R0:W-:Y:S04]  /*1a9c0*/  STL.64 [R1+0xba8], R166 ;  /* 0x000ba8a601007387 */ /* 0x0001e80000100a00 */
[----:B------:R0:W-:Y:S04]  /*1a9d0*/  STL.64 [R1+0xba0], R160 ;  /* 0x000ba0a001007387 */ /* 0x0001e80000100a00 */
[----:B------:R0:W-:Y:S04]  /*1a9e0*/  STL.128 [R1+0xb90], R156 ;  /* 0x000b909c01007387 */ /* 0x0001e80000100c00 */
[----:B------:R-:W3:Y:S04]  /*1a9f0*/  LDL.LU.128 R72, [R1+0x460] ;  /* 0x0004600001487983 */ /* 0x000ee80000300c00 */
[----:B-1----:R-:W3:Y:S04]  /*1aa00*/  LDL.LU.128 R76, [R1+0x470] ;  /* 0x00047000014c7983 */ /* 0x002ee80000300c00 */
[----:B------:R-:W3:Y:S04]  /*1aa10*/  LDL.LU.128 R80, [R1+0x480] ;  /* 0x0004800001507983 */ /* 0x000ee80000300c00 */
        /* <DEDUP_REMOVED lines=9> */
[----:B------:R-:W3:Y:S04]  /*1aab0*/  LDL.LU R8, [R1+0x540] ;  /* 0x0005400001087983 */ /* 0x000ee80000300800 */
[----:B------:R-:W3:Y:S04]  /*1aac0*/  LDL.LU R9, [R1+0x544] ;  /* 0x0005440001097983 */ /* 0x000ee80000300800 */
[----:B------:R-:W3:Y:S04]  /*1aad0*/  LDL.LU R10, [R1+0x558] ;  /* 0x00055800010a7983 */ /* 0x000ee80000300800 */
[----:B------:R-:W3:Y:S04]  /*1aae0*/  LDL.LU R11, [R1+0x55c] ;  /* 0x00055c00010b7983 */ /* 0x000ee80000300800 */
[----:B------:R-:W3:Y:S04]  /*1aaf0*/  LDL.LU R6, [R1+0x538] ;  /* 0x0005380001067983 */ /* 0x000ee80000300800 */
[----:B------:R-:W3:Y:S04]  /*1ab00*/  LDL.LU R7, [R1+0x53c] ;  /* 0x00053c0001077983 */ /* 0x000ee80000300800 */
[----:B0-----:R-:W3:Y:S04]  /*1ab10*/  LDL.LU.128 R196, [R1+0xc10] ;  /* 0x000c100001c47983 */ /* 0x001ee80000300c00 */
[----:B------:R-:W3:Y:S04]  /*1ab20*/  LDL.LU.128 R192, [R1+0xc00] ;  /* 0x000c000001c07983 */ /* 0x000ee80000300c00 */
[----:B------:R-:W3:Y:S04]  /*1ab30*/  LDL.LU.128 R188, [R1+0xbf0] ;  /* 0x000bf00001bc7983 */ /* 0x000ee80000300c00 */
[----:B------:R-:W3:Y:S04]  /*1ab40*/  LDL.LU.128 R184, [R1+0xbe0] ;  /* 0x000be00001b87983 */ /* 0x000ee80000300c00 */
[----:B------:R-:W3:Y:S04]  /*1ab50*/  LDL.LU.64 R168, [R1+0xbb0] ;  /* 0x000bb00001a87983 */ /* 0x000ee80000300a00 */
[----:B------:R-:W3:Y:S04]  /*1ab60*/  LDL.LU.64 R166, [R1+0xba8] ;  /* 0x000ba80001a67983 */ /* 0x000ee80000300a00 */
[----:B------:R-:W3:Y:S04]  /*1ab70*/  LDL.LU.64 R160, [R1+0xba0] ;  /* 0x000ba00001a07983 */ /* 0x000ee80000300a00 */
[----:B------:R-:W3:Y:S04]  /*1ab80*/  LDL.LU.128 R156, [R1+0xb90] ;  /* 0x000b9000019c7983 */ /* 0x000ee80000300c00 */
[----:B------:R0:W-:Y:S04]  /*1ab90*/  STL.128 [R1+0xb80], R152 ;  /* 0x000b809801007387 */ /* 0x0001e80000100c00 */
[----:B0-----:R-:W3:Y:S01]  /*1aba0*/  LDL.LU.128 R152, [R1+0xb80] ;  /* 0x000b800001987983 */ /* 0x001ee20000300c00 */
[----:B------:R-:W-:Y:S01]  /*1abb0*/  R2UR UR6, R16 ;  /* 0x00000000100672ca */ /* 0x000fe200000e0000 */
[----:B------:R-:W-:Y:S01]  /*1abc0*/  IMAD.MOV.U32 R208, RZ, RZ, R124 ;  /* 0x000000ffffd07224 */ /* 0x000fe200078e007c */
[----:B------:R-:W-:Y:S01]  /*1abd0*/  R2UR UR7, R17 ;  /* 0x00000000110772ca */ /* 0x000fe200000e0000 */
[----:B------:R0:W-:Y:S01]  /*1abe0*/  STL.128 [R1+0x420], R224 ;  /* 0x000420e001007387 */ /* 0x0001e20000100c00 */
        /* <DEDUP_REMOVED lines=15> */
[----:B0-----:R-:W-:Y:S02]  /*1ace0*/  IMAD.MOV.U32 R224, RZ, RZ, R140 ;  /* 0x000000ffffe07224 */ /* 0x001fe400078e008c */
        /* <DEDUP_REMOVED lines=22> */
[----:B----4-:R-:W-:Y:S02]  /*1ae50*/  IMAD.MOV.U32 R17, RZ, RZ, R120 ;  /* 0x000000ffff117224 */ /* 0x010fe400078e0078 */
[----:B------:R-:W-:Y:S02]  /*1ae60*/  IMAD.MOV.U32 R16, RZ, RZ, R121 ;  /* 0x000000ffff107224 */ /* 0x000fe400078e0079 */
[----:B------:R-:W-:Y:S02]  /*1ae70*/  IMAD.MOV.U32 R5, RZ, RZ, R122 ;  /* 0x000000ffff057224 */ /* 0x000fe400078e007a */
[----:B------:R-:W-:Y:S01]  /*1ae80*/  IMAD.MOV.U32 R4, RZ, RZ, R123 ;  /* 0x000000ffff047224 */ /* 0x000fe200078e007b */
        /* <DEDUP_REMOVED lines=9> */
[----:B0-----:R-:W-:Y:S02]  /*1af20*/  IMAD.MOV.U32 R120, RZ, RZ, R204 ;  /* 0x000000ffff787224 */ /* 0x001fe400078e00cc */
[----:B------:R-:W-:Y:S02]  /*1af30*/  IMAD.MOV.U32 R121, RZ, RZ, R205 ;  /* 0x000000ffff797224 */ /* 0x000fe400078e00cd */
[----:B------:R-:W-:Y:S02]  /*1af40*/  IMAD.MOV.U32 R122, RZ, RZ, R206 ;  /* 0x000000ffff7a7224 */ /* 0x000fe400078e00ce */
[----:B------:R-:W-:Y:S02]  /*1af50*/  IMAD.MOV.U32 R123, RZ, RZ, R207 ;  /* 0x000000ffff7b7224 */ /* 0x000fe400078e00cf */
[----:B------:R-:W-:Y:S01]  /*1af60*/  IMAD.MOV.U32 R151, RZ, RZ, R0 ;  /* 0x000000ffff977224 */ /* 0x000fe200078e0000 */
[----:B--2---:R0:W-:Y:S04]  /*1af70*/  STL.128 [R1+0x250], R24 ;  /* 0x0002501801007387 */ /* 0x0041e80000100c00 */
[----:B---3--:R1:W-:Y:S01]  /*1af80*/  STL.128 [R1+0x250], R72 ;  /* 0x0002504801007387 */ /* 0x0083e20000100c00 */
[----:B0-----:R-:W-:-:S02]  /*1af90*/  IMAD.MOV.U32 R24, RZ, RZ, R72 ;  /* 0x000000ffff187224 */ /* 0x001fc400078e0048 */
        /* <DEDUP_REMOVED lines=58> */
[----:B-1----:R-:W-:-:S02]  /*1b340*/  IMAD.MOV.U32 R72, RZ, RZ, R17 ;  /* 0x000000ffff487224 */ /* 0x002fc400078e0011 */
[----:B------:R-:W-:Y:S02]  /*1b350*/  IMAD.MOV.U32 R73, RZ, RZ, R16 ;  /* 0x000000ffff497224 */ /* 0x000fe400078e0010 */
[----:B------:R-:W-:Y:S02]  /*1b360*/  IMAD.MOV.U32 R74, RZ, RZ, R5 ;  /* 0x000000ffff4a7224 */ /* 0x000fe400078e0005 */
[----:B------:R-:W-:Y:S02]  /*1b370*/  IMAD.MOV.U32 R75, RZ, RZ, R4 ;  /* 0x000000ffff4b7224 */ /* 0x000fe400078e0004 */
[----:B0-----:R-:W-:Y:S02]  /*1b380*/  IMAD.MOV.U32 R76, RZ, RZ, R160 ;  /* 0x000000ffff4c7224 */ /* 0x001fe400078e00a0 */
[----:B------:R-:W-:Y:S02]  /*1b390*/  IMAD.MOV.U32 R77, RZ, RZ, R161 ;  /* 0x000000ffff4d7224 */ /* 0x000fe400078e00a1 */
[----:B------:R-:W-:-:S02]  /*1b3a0*/  IMAD.MOV.U32 R78, RZ, RZ, R6 ;  /* 0x000000ffff4e7224 */ /* 0x000fc400078e0006 */
[----:B------:R-:W-:Y:S02]  /*1b3b0*/  IMAD.MOV.U32 R79, RZ, RZ, R7 ;  /* 0x000000ffff4f7224 */ /* 0x000fe400078e0007 */
[----:B--2---:R-:W-:Y:S02]  /*1b3c0*/  IMAD.MOV.U32 R80, RZ, RZ, R8 ;  /* 0x000000ffff507224 */ /* 0x004fe400078e0008 */
[----:B------:R-:W-:Y:S02]  /*1b3d0*/  IMAD.MOV.U32 R81, RZ, RZ, R9 ;  /* 0x000000ffff517224 */ /* 0x000fe400078e0009 */
[----:B------:R-:W-:Y:S02]  /*1b3e0*/  IMAD.MOV.U32 R82, RZ, RZ, R166 ;  /* 0x000000ffff527224 */ /* 0x000fe400078e00a6 */
[----:B------:R-:W-:Y:S02]  /*1b3f0*/  IMAD.MOV.U32 R83, RZ, RZ, R167 ;  /* 0x000000ffff537224 */ /* 0x000fe400078e00a7 */
[----:B---3--:R-:W-:-:S02]  /*1b400*/  IMAD.MOV.U32 R84, RZ, RZ, R168 ;  /* 0x000000ffff547224 */ /* 0x008fc400078e00a8 */
[----:B------:R-:W-:Y:S02]  /*1b410*/  IMAD.MOV.U32 R85, RZ, RZ, R169 ;  /* 0x000000ffff557224 */ /* 0x000fe400078e00a9 */
[----:B------:R-:W-:Y:S02]  /*1b420*/  IMAD.MOV.U32 R86, RZ, RZ, R10 ;  /* 0x000000ffff567224 */ /* 0x000fe400078e000a */
[----:B------:R-:W-:Y:S02]  /*1b430*/  IMAD.MOV.U32 R87, RZ, RZ, R11 ;  /* 0x000000ffff577224 */ /* 0x000fe400078e000b */
[----:B----4-:R-:W-:Y:S02]  /*1b440*/  IMAD.MOV.U32 R88, RZ, RZ, R2 ;  /* 0x000000ffff587224 */ /* 0x010fe400078e0002 */
        /* <DEDUP_REMOVED lines=34> */
[----:B------:R-:W-:-:S06]  /*1b670*/  IMAD.MOV.U32 R147, RZ, RZ, R156 ;  /* 0x000000ffff937224 */ /* 0x000fcc00078e009c */
[----:B------:R-:W-:-:S06]  /*1b680*/  WARPGROUP.ARRIVE ;  /* 0x00000000000079c5 */ /* 0x000fcc0000000000 */
[----:B------:R-:W-:Y:S01]  /*1b690*/  HGMMA.64x256x16.F32 R24, R152, gdesc[UR4].tnspB, R24, gsb0 ;  /* 0x43e0000498187df0 */ /* 0x000fe20008000818 */
[----:B------:R0:W-:Y:S01]  /*1b6a0*/  STL.128 [R1+0xb30], R176 ;  /* 0x000b30b001007387 */ /* 0x0001e20000100c00 */
[----:B------:R-:W-:-:S03]  /*1b6b0*/  IMAD.MOV.U32 R172, RZ, RZ, R2 ;  /* 0x000000ffffac7224 */ /* 0x000fc600078e0002 */
[----:B------:R1:W-:Y:S01]  /*1b6c0*/  STL [R1+0xb50], R192 ;  /* 0x000b50c001007387 */ /* 0x0003e20000100800 */
[----:B------:R-:W-:-:S03]  /*1b6d0*/  IMAD.MOV.U32 R173, RZ, RZ, R3 ;  /* 0x000000ffffad7224 */ /* 0x000fc600078e0003 */
[----:B------:R-:W-:Y:S04]  /*1b6e0*/  STL.128 [R1+0xb40], R180 ;  /* 0x000b40b401007387 */ /* 0x000fe80000100c00 */
[----:B------:R2:W-:Y:S01]  /*1b6f0*/  STL.64 [R1+0xb20], R174 ;  /* 0x000b20ae01007387 */ /* 0x0005e20000100a00 */
[----:B0-----:R-:W-:-:S03]  /*1b700*/  IMAD.MOV.U32 R176, RZ, RZ, R18 ;  /* 0x000000ffffb07224 */ /* 0x001fc600078e0012 */
[----:B------:R-:W-:Y:S01]  /*1b710*/  STL.64 [R1+0xb58], R232 ;  /* 0x000b58e801007387 */ /* 0x000fe20000100a00 */
[----:B------:R-:W-:Y:S02]  /*1b720*/  IMAD.MOV.U32 R177, RZ, RZ, R19 ;  /* 0x000000ffffb17224 */ /* 0x000fe400078e0013 */
[----:B------:R-:W-:Y:S01]  /*1b730*/  IMAD.MOV.U32 R178, RZ, RZ, R14 ;  /* 0x000000ffffb27224 */ /* 0x000fe200078e000e */
[----:B------:R-:W-:Y:S01]  /*1b740*/  STL.128 [R1+0x3b0], R196 ;  /* 0x0003b0c401007387 */ /* 0x000fe20000100c00 */
[----:B------:R-:W-:Y:S02]  /*1b750*/  IMAD.MOV.U32 R179, RZ, RZ, R235 ;  /* 0x000000ffffb37224 */ /* 0x000fe400078e00eb */
[----:B-1----:R-:W-:Y:S01]  /*1b760*/  IMAD.MOV.U32 R192, RZ, RZ, R228 ;  /* 0x000000ffffc07224 */ /* 0x002fe200078e00e4 */
[----:B------:R-:W-:Y:S01]  /*1b770*/  STL.128 [R1+0x410], R220 ;  /* 0x000410dc01007387 */ /* 0x000fe20000100c00 */
[----:B--2---:R-:W-:-:S03]  /*1b780*/  IMAD.MOV.U32 R174, RZ, RZ, R22 ;  /* 0x000000ffffae7224 */ /* 0x004fc600078e0016 */
[----:B------:R0:W-:Y:S01]  /*1b790*/  STL.128 [R1+0x360], R176 ;  /* 0x000360b001007387 */ /* 0x0001e20000100c00 */
[----:B------:R-:W-:Y:S02]  /*1b7a0*/  IMAD.MOV.U32 R175, RZ, RZ, R23 ;  /* 0x000000ffffaf7224 */ /* 0x000fe400078e0017 */
[----:B------:R-:W-:Y:S01]  /*1b7b0*/  IMAD.MOV.U32 R180, RZ, RZ, R234 ;  /* 0x000000ffffb47224 */ /* 0x000fe200078e00ea */
[----:B------:R-:W-:Y:S01]  /*1b7c0*/  STL.128 [R1+0x390], R188 ;  /* 0x000390bc01007387 */ /* 0x000fe20000100c00 */
[----:B------:R-:W-:Y:S02]  /*1b7d0*/  IMAD.MOV.U32 R181, RZ, RZ, R231 ;  /* 0x000000ffffb57224 */ /* 0x000fe400078e00e7 */
[----:B------:R-:W-:Y:S01]  /*1b7e0*/  IMAD.MOV.U32 R182, RZ, RZ, R230 ;  /* 0x000000ffffb67224 */ /* 0x000fe200078e00e6 */
[----:B------:R-:W-:Y:S01]  /*1b7f0*/  STL.128 [R1+0x380], R184 ;  /* 0x000380b801007387 */ /* 0x000fe20000100c00 */
[----:B------:R-:W-:-:S03]  /*1b800*/  IMAD.MOV.U32 R183, RZ, RZ, R229 ;  /* 0x000000ffffb77224 */ /* 0x000fc600078e00e5 */
[----:B------:R1:W-:Y:S04]  /*1b810*/  STL.128 [R1+0x3a0], R192 ;  /* 0x0003a0c001007387 */ /* 0x0003e80000100c00 */
[----:B0-----:R-:W2:Y:S04]  /*1b820*/  LDL.LU.128 R176, [R1+0xb30] ;  /* 0x000b300001b07983 */ /* 0x001ea80000300c00 */
[----:B------:R-:W-:Y:S04]  /*1b830*/  STL.128 [R1+0x350], R172 ;  /* 0x000350ac01007387 */ /* 0x000fe80000100c00 */
[----:B------:R0:W-:Y:S04]  /*1b840*/  STL.128 [R1+0x370], R180 ;  /* 0x000370b401007387 */ /* 0x0001e80000100c00 */
[----:B-1----:R-:W3:Y:S01]  /*1b850*/  LDL.LU R192, [R1+0xb50] ;  /* 0x000b500001c07983 */ /* 0x002ee20000300800 */
[----:B------:R-:W-:-:S03]  /*1b860*/  WARPGROUP.DEPBAR.LE gsb0, 0x0 ;  /* 0x00008000000079c5 */ /* 0x000fc60000010000 */
[----:B------:R1:W-:Y:S04]  /*1b870*/  STL.128 [R1+0xa80], R112 ;  /* 0x000a807001007387 */ /* 0x0003e80000100c00 */
[----:B------:R4:W-:Y:S04]  /*1b880*/  STL.128 [R1+0xa70], R108 ;  /* 0x000a706c01007387 */ /* 0x0009e80000100c00 */
[----:B0-----:R-:W3:Y:S04]  /*1b890*/  LDL.LU.128 R180, [R1+0xb40] ;  /* 0x000b400001b47983 */ /* 0x001ee80000300c00 */
[----:B------:R-:W3:Y:S04]  /*1b8a0*/  LDL.LU.64 R174, [R1+0xb20] ;  /* 0x000b200001ae7983 */ /* 0x000ee80000300a00 */
[----:B-1----:R-:W3:Y:S04]  /*1b8b0*/  LDL.LU.128 R112, [R1+0xa80] ;  /* 0x000a800001707983 */ /* 0x002ee80000300c00 */
[----:B----4-:R-:W4:Y:S01]  /*1b8c0*/  LDL.LU.128 R108, [R1+0xa70] ;  /* 0x000a7000016c7983 */ /* 0x010f220000300c00 */
[----:B------:R-:W-:-:S02]  /*1b8d0*/  IMAD.MOV.U32 R228, RZ, RZ, R159 ;  /* 0x000000ffffe47224 */ /* 0x000fc400078e009f */
[----:B------:R-:W-:Y:S01]  /*1b8e0*/  IMAD.MOV.U32 R229, RZ, RZ, R158 ;  /* 0x000000ffffe57224 */ /* 0x000fe200078e009e */
[----:B------:R-:W-:Y:S01]  /*1b8f0*/  STL [R1+0x51c], R71 ;  /* 0x00051c4701007387 */ /* 0x000fe20000100800 */
[----:B------:R-:W-:Y:S02]  /*1b900*/  IMAD.MOV.U32 R230, RZ, RZ, R157 ;  /* 0x000000ffffe67224 */ /* 0x000fe400078e009d */
[----:B------:R-:W-:Y:S01]  /*1b910*/  IMAD.MOV.U32 R231, RZ, RZ, R156 ;  /* 0x000000ffffe77224 */ /* 0x000fe200078e009c */
[----:B------:R-:W-:Y:S01]  /*1b920*/  STL [R1+0x518], R70 ;  /* 0x0005184601007387 */ /* 0x000fe20000100800 */
[----:B------:R-:W-:Y:S02]  /*1b930*/  IMAD.MOV.U32 R232, RZ, RZ, R21 ;  /* 0x000000ffffe87224 */ /* 0x000fe400078e0015 */
[----:B------:R-:W-:Y:S01]  /*1b940*/  IMAD.MOV.U32 R233, RZ, RZ, R20 ;  /* 0x000000ffffe97224 */ /* 0x000fe200078e0014 */
[----:B------:R-:W-:Y:S01]  /*1b950*/  STL [R1+0x514], R69 ;  /* 0x0005144501007387 */ /* 0x000fe20000100800 */
        /* <DEDUP_REMOVED lines=23> */
[----:B------:R-:W-:Y:S04]  /*1bad0*/  STL [R1+0x4f4], R61 ;  /* 0x0004f43d01007387 */ /* 0x000fe80000100800 */
[----:B------:R-:W-:Y:S01]  /*1bae0*/  STL [R1+0x4f0], R60 ;  /* 0x0004f03c01007387 */ /* 0x000fe20000100800 */
[----:B------:R-:W-:-:S03]  /*1baf0*/  IMAD.MOV.U32 R173, RZ, RZ, R89 ;  /* 0x000000ffffad7224 */ /* 0x000fc600078e0059 */
[----:B------:R0:W-:Y:S01]  /*1bb00*/  STL.128 [R1+0x420], R224 ;  /* 0x000420e001007387 */ /* 0x0001e20000100c00 */
[----:B------:R-:W-:-:S03]  /*1bb10*/  IMAD.MOV.U32 R172, RZ, RZ, R88 ;  /* 0x000000ffffac7224 */ /* 0x000fc600078e0058 */
[----:B------:R-:W-:Y:S04]  /*1bb20*/  STL [R1+0x4ec], R59 ;  /* 0x0004ec3b01007387 */ /* 0x000fe80000100800 */
[----:B------:R-:W-:Y:S04]  /*1bb30*/  STL [R1+0x4e8], R58 ;  /* 0x0004e83a01007387 */ /* 0x000fe80000100800 */
[----:B------:R-:W-:Y:S04]  /*1bb40*/  STL [R1+0x4e4], R57 ;  /* 0x0004e43901007387 */ /* 0x000fe80000100800 */
[----:B------:R-:W-:Y:S01]  /*1bb50*/  STL [R1+0x4e0], R56 ;  /* 0x0004e03801007387 */ /* 0x000fe20000100800 */
[----:B0-----:R-:W-:-:S02]  /*1bb60*/  IMAD.MOV.U32 R224, RZ, RZ, R99 ;  /* 0x000000ffffe07224 */ /* 0x001fc400078e0063 */
[----:B------:R-:W-:Y:S01]  /*1bb70*/  IMAD.MOV.U32 R225, RZ, RZ, R98 ;  /* 0x000000ffffe17224 */ /* 0x000fe200078e0062 */
[----:B------:R-:W4:Y:S01]  /*1bb80*/  LDL.LU.128 R104, [R1+0x4f0] ;  /* 0x0004f00001687983 */ /* 0x000f220000300c00 */
[----:B------:R-:W-:Y:S02]  /*1bb90*/  IMAD.MOV.U32 R226, RZ, RZ, R97 ;  /* 0x000000ffffe27224 */ /* 0x000fe400078e0061 */
[----:B------:R-:W-:Y:S01]  /*1bba0*/  IMAD.MOV.U32 R227, RZ, RZ, R96 ;  /* 0x000000ffffe37224 */ /* 0x000fe200078e0060 */
[----:B------:R0:W-:Y:S04]  /*1bbb0*/  STL.128 [R1+0x430], R228 ;  /* 0x000430e401007387 */ /* 0x0001e80000100c00 */
        /* <DEDUP_REMOVED lines=17> */
[----:B--2---:R-:W-:-:S03]  /*1bcd0*/  F2FP.F16.F32.PACK_AB R152, R178, R179 ;  /* 0x000000b3b298723e */ /* 0x004fc600000000ff */
[----:B------:R0:W-:Y:S04]  /*1bce0*/  STL.128 [R1+0x340], R168 ;  /* 0x000340a801007387 */ /* 0x0001e80000100c00 */
[----:B------:R-:W-:Y:S04]  /*1bcf0*/  STL [R1+0x4bc], R47 ;  /* 0x0004bc2f01007387 */ /* 0x000fe80000100800 */
[----:B------:R-:W-:Y:S04]  /*1bd00*/  STL [R1+0x4b8], R46 ;  /* 0x0004b82e01007387 */ /* 0x000fe80000100800 */
[----:B------:R-:W-:Y:S04]  /*1bd10*/  STL [R1+0x4b4], R45 ;  /* 0x0004b42d01007387 */ /* 0x000fe80000100800 */
[----:B------:R-:W-:Y:S01]  /*1bd20*/  STL [R1+0x4b0], R44 ;  /* 0x0004b02c01007387 */ /* 0x000fe20000100800 */
[----:B0-----:R-:W-:-:S02]  /*1bd30*/  IMAD.MOV.U32 R171, RZ, RZ, R87 ;  /* 0x000000ffffab7224 */ /* 0x001fc400078e0057 */
[----:B------:R-:W-:Y:S01]  /*1bd40*/  IMAD.MOV.U32 R170, RZ, RZ, R86 ;  /* 0x000000ffffaa7224 */ /* 0x000fe200078e0056 */
[----:B------:R-:W2:Y:S01]  /*1bd50*/  LDL.LU.128 R92, [R1+0x4c0] ;  /* 0x0004c000015c7983 */ /* 0x000ea20000300c00 */
[----:B------:R-:W-:Y:S02]  /*1bd60*/  IMAD.MOV.U32 R169, RZ, RZ, R85 ;  /* 0x000000ffffa97224 */ /* 0x000fe400078e0055 */
[----:B------:R-:W-:Y:S01]  /*1bd70*/  IMAD.MOV.U32 R168, RZ, RZ, R84 ;  /* 0x000000ffffa87224 */ /* 0x000fe200078e0054 */
[----:B------:R0:W-:Y:S01]  /*1bd80*/  STL.128 [R1+0x330], R164 ;  /* 0x000330a401007387 */ /* 0x0001e20000100c00 */
[----:B------:R-:W-:-:S03]  /*1bd90*/  IMAD.MOV.U32 R159, RZ, RZ, R75 ;  /* 0x000000ffff9f7224 */ /* 0x000fc600078e004b */
[----:B------:R-:W-:Y:S01]  /*1bda0*/  STL [R1+0x4ac], R43 ;  /* 0x0004ac2b01007387 */ /* 0x000fe20000100800 */
[----:B------:R-:W-:-:S03]  /*1bdb0*/  IMAD.MOV.U32 R158, RZ, RZ, R74 ;  /* 0x000000ffff9e7224 */ /* 0x000fc600078e004a */
[----:B------:R-:W-:Y:S01]  /*1bdc0*/  STL [R1+0x4a8], R42 ;  /* 0x0004a82a01007387 */ /* 0x000fe20000100800 */
[----:B------:R-:W-:-:S03]  /*1bdd0*/  IMAD.MOV.U32 R157, RZ, RZ, R73 ;  /* 0x000000ffff9d7224 */ /* 0x000fc600078e0049 */
[----:B------:R-:W-:Y:S01]  /*1bde0*/  STL [R1+0x4a4], R41 ;  /* 0x0004a42901007387 */ /* 0x000fe20000100800 */
[----:B------:R-:W-:-:S03]  /*1bdf0*/  IMAD.MOV.U32 R156, RZ, RZ, R72 ;  /* 0x000000ffff9c7224 */ /* 0x000fc600078e0048 */
[----:B------:R-:W-:Y:S01]  /*1be00*/  STL [R1+0x4a0], R40 ;  /* 0x0004a02801007387 */ /* 0x000fe20000100800 */
[----:B0-----:R-:W-:Y:S02]  /*1be10*/  IMAD.MOV.U32 R167, RZ, RZ, R83 ;  /* 0x000000ffffa77224 */ /* 0x001fe400078e0053 */
[----:B------:R-:W-:Y:S01]  /*1be20*/  IMAD.MOV.U32 R166, RZ, RZ, R82 ;  /* 0x000000ffffa67224 */ /* 0x000fe200078e0052 */
[----:B------:R-:W2:Y:S01]  /*1be30*/  LDL.LU.128 R88, [R1+0x4b0] ;  /* 0x0004b00001587983 */ /* 0x000ea20000300c00 */
[----:B------:R-:W-:Y:S02]  /*1be40*/  IMAD.MOV.U32 R165, RZ, RZ, R81 ;  /* 0x000000ffffa57224 */ /* 0x000fe400078e0051 */
[----:B------:R-:W-:Y:S01]  /*1be50*/  IMAD.MOV.U32 R164, RZ, RZ, R80 ;  /* 0x000000ffffa47224 */ /* 0x000fe200078e0050 */
        /* <DEDUP_REMOVED lines=11> */
[----:B------:R-:W-:Y:S04]  /*1bf10*/  STL [R1+0x48c], R35 ;  /* 0x00048c2301007387 */ /* 0x000fe80000100800 */
[----:B------:R-:W-:Y:S04]  /*1bf20*/  STL [R1+0x488], R34 ;  /* 0x0004882201007387 */ /* 0x000fe80000100800 */
[----:B------:R-:W-:Y:S04]  /*1bf30*/  STL [R1+0x484], R33 ;  /* 0x0004842101007387 */ /* 0x000fe80000100800 */
[----:B------:R-:W-:Y:S04]  /*1bf40*/  STL [R1+0x480], R32 ;  /* 0x0004802001007387 */ /* 0x000fe80000100800 */
[----:B------:R-:W2:Y:S04]  /*1bf50*/  LDL.LU.128 R80, [R1+0x490] ;  /* 0x0004900001507983 */ /* 0x000ea80000300c00 */
[----:B------:R-:W-:Y:S04]  /*1bf60*/  STL [R1+0x47c], R31 ;  /* 0x00047c1f01007387 */ /* 0x000fe80000100800 */
[----:B------:R-:W-:Y:S04]  /*1bf70*/  STL [R1+0x478], R30 ;  /* 0x0004781e01007387 */ /* 0x000fe80000100800 */
[----:B------:R-:W-:Y:S04]  /*1bf80*/  STL [R1+0x474], R29 ;  /* 0x0004741d01007387 */ /* 0x000fe80000100800 */
[----:B------:R-:W-:Y:S04]  /*1bf90*/  STL [R1+0x470], R28 ;  /* 0x0004701c01007387 */ /* 0x000fe80000100800 */
[----:B------:R-:W2:Y:S04]  /*1bfa0*/  LDL.LU.128 R76, [R1+0x480] ;  /* 0x00048000014c7983 */ /* 0x000ea80000300c00 */
        /* <DEDUP_REMOVED lines=9> */
[----:B------:R-:W2:Y:S04]  /*1c040*/  LDL.LU.128 R72, [R1+0x470] ;  /* 0x0004700001487983 */ /* 0x000ea80000300c00 */
[----:B0-----:R-:W2:Y:S04]  /*1c050*/  LDL.LU.128 R148, [R1+0xb10] ;  /* 0x000b100001947983 */ /* 0x001ea80000300c00 */
[----:B-1----:R-:W2:Y:S04]  /*1c060*/  LDL.LU.128 R144, [R1+0xb00] ;  /* 0x000b000001907983 */ /* 0x002ea80000300c00 */
[----:B---3--:R-:W3:Y:S04]  /*1c070*/  LDL.LU.128 R140, [R1+0xaf0] ;  /* 0x000af000018c7983 */ /* 0x008ee80000300c00 */
[----:B------:R-:W3:Y:S04]  /*1c080*/  LDL.LU.128 R136, [R1+0xae0] ;  /* 0x000ae00001887983 */ /* 0x000ee80000300c00 */
[----:B------:R-:W3:Y:S01]  /*1c090*/  LDL.LU.128 R132, [R1+0xad0] ;  /* 0x000ad00001847983 */ /* 0x000ee20000300c00 */
[----:B------:R-:W-:-:S03]  /*1c0a0*/  IMAD.MOV.U32 R199, RZ, RZ, R115 ;  /* 0x000000ffffc77224 */ /* 0x000fc600078e0073 */
[----:B----4-:R-:W4:Y:S01]  /*1c0b0*/  LDL.LU.128 R128, [R1+0xac0] ;  /* 0x000ac00001807983 */ /* 0x010f220000300c00 */
[----:B------:R-:W-:Y:S02]  /*1c0c0*/  IMAD.MOV.U32 R198, RZ, RZ, R114 ;  /* 0x000000ffffc67224 */ /* 0x000fe400078e0072 */
[----:B------:R-:W-:Y:S01]  /*1c0d0*/  IMAD.MOV.U32 R197, RZ, RZ, R113 ;  /* 0x000000ffffc57224 */ /* 0x000fe200078e0071 */
[----:B------:R-:W4:Y:S01]  /*1c0e0*/  LDL.LU.128 R124, [R1+0xab0] ;  /* 0x000ab000017c7983 */ /* 0x000f220000300c00 */
[----:B------:R-:W-:Y:S02]  /*1c0f0*/  IMAD.MOV.U32 R196, RZ, RZ, R112 ;  /* 0x000000ffffc47224 */ /* 0x000fe400078e0070 */
[----:B------:R-:W-:Y:S01]  /*1c100*/  IMAD.MOV.U32 R195, RZ, RZ, R111 ;  /* 0x000000ffffc37224 */ /* 0x000fe200078e006f */
[----:B------:R-:W3:Y:S01]  /*1c110*/  LDL.LU.128 R112, [R1+0x510] ;  /* 0x0005100001707983 */ /* 0x000ee20000300c00 */
[----:B------:R-:W-:Y:S02]  /*1c120*/  IMAD.MOV.U32 R194, RZ, RZ, R110 ;  /* 0x000000ffffc27224 */ /* 0x000fe400078e006e */
[----:B------:R-:W-:Y:S01]  /*1c130*/  IMAD.MOV.U32 R193, RZ, RZ, R109 ;  /* 0x000000ffffc17224 */ /* 0x000fe200078e006d */
[----:B------:R-:W4:Y:S01]  /*1c140*/  LDL.LU.128 R120, [R1+0xaa0] ;  /* 0x000aa00001787983 */ /* 0x000f220000300c00 */
[----:B------:R-:W-:-:S03]  /*1c150*/  IMAD.MOV.U32 R223, RZ, RZ, R108 ;  /* 0x000000ffffdf7224 */ /* 0x000fc600078e006c */
[----:B------:R-:W4:Y:S04]  /*1c160*/  LDL.LU.128 R108, [R1+0x500] ;  /* 0x00050000016c7983 */ /* 0x000f280000300c00 */
[----:B------:R-:W4:Y:S01]  /*1c170*/  LDL.LU.128 R116, [R1+0xa90] ;  /* 0x000a900001747983 */ /* 0x000f220000300c00 */
[----:B------:R-:W-:Y:S02]  /*1c180*/  F2FP.F16.F32.PACK_AB R153, R175, R177 ;  /* 0x000000b1af99723e */ /* 0x000fe400000000ff */
[----:B------:R-:W-:Y:S01]  /*1c190*/  F2FP.F16.F32.PACK_AB R154, R180, R181 ;  /* 0x000000b5b49a723e */ /* 0x000fe200000000ff */
[----:B------:R0:W-:Y:S01]  /*1c1a0*/  STL.128 [R1+0xa60], R192 ;  /* 0x000a60c001007387 */ /* 0x0001e20000100c00 */
[----:B------:R-:W-:-:S03]  /*1c1b0*/  F2FP.F16.F32.PACK_AB R155, R174, R176 ;  /* 0x000000b0ae9b723e */ /* 0x000fc600000000ff */
[----:B------:R1:W-:Y:S04]  /*1c1c0*/  STL.128 [R1+0xa50], R188 ;  /* 0x000a50bc01007387 */ /* 0x0003e80000100c00 */
[----:B------:R1:W-:Y:S04]  /*1c1d0*/  STL.128 [R1+0xa40], R184 ;  /* 0x000a40b801007387 */ /* 0x0003e80000100c00 */
[----:B------:R1:W-:Y:S04]  /*1c1e0*/  STL [R1+0xa28], R178 ;  /* 0x000a28b201007387 */ /* 0x0003e80000100800 */
[----:B------:R1:W-:Y:S04]  /*1c1f0*/  STL.64 [R1+0xa20], R172 ;  /* 0x000a20ac01007387 */ /* 0x0003e80000100a00 */
[----:B------:R1:W-:Y:S04]  /*1c200*/  STL.128 [R1+0xa10], R168 ;  /* 0x000a10a801007387 */ /* 0x0003e80000100c00 */
[----:B------:R1:W-:Y:S04]  /*1c210*/  STL.128 [R1+0xa00], R164 ;  /* 0x000a00a401007387 */ /* 0x0003e80000100c00 */
[----:B------:R1:W-:Y:S04]  /*1c220*/  STL.128 [R1+0x9f0], R160 ;  /* 0x0009f0a001007387 */ /* 0x0003e80000100c00 */
[----:B------:R1:W-:Y:S04]  /*1c230*/  STL.128 [R1+0x9e0], R156 ;  /* 0x0009e09c01007387 */ /* 0x0003e80000100c00 */
[----:B0-----:R-:W4:Y:S04]  /*1c240*/  LDL.LU.128 R192, [R1+0xa60] ;  /* 0x000a600001c07983 */ /* 0x001f280000300c00 */
[----:B-1----:R-:W4:Y:S04]  /*1c250*/  LDL.LU.128 R188, [R1+0xa50] ;  /* 0x000a500001bc7983 */ /* 0x002f280000300c00 */
[----:B------:R-:W4:Y:S04]  /*1c260*/  LDL.LU.128 R184, [R1+0xa40] ;  /* 0x000a400001b87983 */ /* 0x000f280000300c00 */
[----:B------:R-:W4:Y:S04]  /*1c270*/  LDL.LU R178, [R1+0xa28] ;  /* 0x000a280001b27983 */ /* 0x000f280000300800 */
[----:B------:R-:W4:Y:S04]  /*1c280*/  LDL.LU.64 R172, [R1+0xa20] ;  /* 0x000a200001ac7983 */ /* 0x000f280000300a00 */
[----:B------:R-:W4:Y:S04]  /*1c290*/  LDL.LU.128 R168, [R1+0xa10] ;  /* 0x000a100001a87983 */ /* 0x000f280000300c00 */
[----:B------:R-:W4:Y:S04]  /*1c2a0*/  LDL.LU.128 R164, [R1+0xa00] ;  /* 0x000a000001a47983 */ /* 0x000f280000300c00 */
[----:B------:R-:W4:Y:S04]  /*1c2b0*/  LDL.LU.128 R160, [R1+0x9f0] ;  /* 0x0009f00001a07983 */ /* 0x000f280000300c00 */
[----:B------:R-:W4:Y:S04]  /*1c2c0*/  LDL.LU.128 R156, [R1+0x9e0] ;  /* 0x0009e000019c7983 */ /* 0x000f280000300c00 */
[----:B------:R0:W-:Y:S01]  /*1c2d0*/  STL.128 [R1+0x9d0], R152 ;  /* 0x0009d09801007387 */ /* 0x0001e20000100c00 */
[----:B------:R-:W-:-:S02]  /*1c2e0*/  IMAD.MOV.U32 R59, RZ, RZ, R107 ;  /* 0x000000ffff3b7224 */ /* 0x000fc400078e006b */
[----:B------:R-:W-:Y:S02]  /*1c2f0*/  IMAD.MOV.U32 R58, RZ, RZ, R106 ;  /* 0x000000ffff3a7224 */ /* 0x000fe400078e006a */
[----:B------:R-:W-:Y:S01]  /*1c300*/  VIADD R12, R12, 0x280 ;  /* 0x000002800c0c7836 */ /* 0x000fe20000000000 */
[----:B------:R-:W-:Y:S01]  /*1c310*/  R2UR UR7, R13 ;  /* 0x000000000d0772ca */ /* 0x000fe200000e0000 */
[----:B------:R-:W-:Y:S01]  /*1c320*/  IMAD.MOV.U32 R57, RZ, RZ, R105 ;  /* 0x000000ffff397224 */ /* 0x000fe200078e0069 */
[----:B------:R-:W-:Y:S01]  /*1c330*/  STL.128 [R1+0x3c0], R200 ;  /* 0x0003c0c801007387 */ /* 0x000fe20000100c00 */
[----:B------:R-:W-:Y:S02]  /*1c340*/  IMAD.MOV.U32 R56, RZ, RZ, R104 ;  /* 0x000000ffff387224 */ /* 0x000fe400078e0068 */
[----:B------:R-:W-:Y:S01]  /*1c350*/  IMAD.MOV.U32 R55, RZ, RZ, R103 ;  /* 0x000000ffff377224 */ /* 0x000fe200078e0067 */
[----:B------:R-:W-:Y:S04]  /*1c360*/  STL.128 [R1+0x3d0], R204 ;  /* 0x0003d0cc01007387 */ /* 0x000fe80000100c00 */
[----:B0-----:R-:W4:Y:S01]  /*1c370*/  LDL.LU.128 R152, [R1+0x9d0] ;  /* 0x0009d00001987983 */ /* 0x001f220000300c00 */
[----:B------:R-:W-:-:S02]  /*1c380*/  IMAD.MOV.U32 R54, RZ, RZ, R102 ;  /* 0x000000ffff367224 */ /* 0x000fc400078e0066 */
[----:B------:R-:W-:Y:S01]  /*1c390*/  IMAD.MOV.U32 R53, RZ, RZ, R101 ;  /* 0x000000ffff357224 */ /* 0x000fe200078e0065 */
[----:B------:R-:W-:Y:S01]  /*1c3a0*/  STL.128 [R1+0x3e0], R208 ;  /* 0x0003e0d001007387 */ /* 0x000fe20000100c00 */
[----:B------:R-:W-:Y:S01]  /*1c3b0*/  IMAD.MOV.U32 R52, RZ, RZ, R100 ;  /* 0x000000ffff347224 */ /* 0x000fe200078e0064 */
[----:B------:R-:W-:Y:S01]  /*1c3c0*/  R2UR UR6, R12 ;  /* 0x000000000c0672ca */ /* 0x000fe200000e0000 */
[----:B------:R-:W-:Y:S01]  /*1c3d0*/  IMAD.MOV.U32 R0, RZ, RZ, R24 ;  /* 0x000000ffff007224 */ /* 0x000fe200078e0018 */
[----:B------:R-:W-:Y:S01]  /*1c3e0*/  STL.128 [R1+0x3f0], R212 ;  /* 0x0003f0d401007387 */ /* 0x000fe20000100c00 */
[----:B------:R-:W-:-:S03]  /*1c3f0*/  IMAD.MOV.U32 R51, RZ, RZ, R99 ;  /* 0x000000ffff337224 */ /* 0x000fc600078e0063 */
[----:B------:R-:W-:Y:S01]  /*1c400*/  STL.128 [R1+0x400], R216 ;  /* 0x000400d801007387 */ /* 0x000fe20000100c00 */
        /* <DEDUP_REMOVED lines=8> */
[----:B------:R-:W4:Y:S04]  /*1c490*/  LDL.LU.64 R232, [R1+0xb58] ;  /* 0x000b580001e87983 */ /* 0x000f280000300a00 */
[----:B------:R-:W4:Y:S01]  /*1c4a0*/  LDL.LU R22, [R1+0xb70] ;  /* 0x000b700001167983 */ /* 0x000f220000300800 */
[----:B--2---:R-:W-:-:S03]  /*1c4b0*/  IMAD.MOV.U32 R47, RZ, RZ, R95 ;  /* 0x000000ffff2f7224 */ /* 0x004fc600078e005f */
[----:B------:R-:W2:Y:S01]  /*1c4c0*/  LDL.LU R23, [R1+0xb6c] ;  /* 0x000b6c0001177983 */ /* 0x000ea20000300800 */
[----:B------:R-:W-:Y:S02]  /*1c4d0*/  IMAD.MOV.U32 R46, RZ, RZ, R94 ;  /* 0x000000ffff2e7224 */ /* 0x000fe400078e005e */
[----:B------:R-:W-:Y:S01]  /*1c4e0*/  IMAD.MOV.U32 R45, RZ, RZ, R93 ;  /* 0x000000ffff2d7224 */ /* 0x000fe200078e005d */
[----:B------:R-:W2:Y:S01]  /*1c4f0*/  LDL.LU R18, [R1+0xb68] ;  /* 0x000b680001127983 */ /* 0x000ea20000300800 */
[----:B------:R-:W-:Y:S02]  /*1c500*/  IMAD.MOV.U32 R44, RZ, RZ, R92 ;  /* 0x000000ffff2c7224 */ /* 0x000fe400078e005c */
[----:B0-----:R-:W-:Y:S01]  /*1c510*/  IMAD.MOV.U32 R96, RZ, RZ, R227 ;  /* 0x000000ffff607224 */ /* 0x001fe200078e00e3 */
[----:B------:R0:W-:Y:S01]  /*1c520*/  STL.128 [R1+0x2b0], R92 ;  /* 0x0002b05c01007387 */ /* 0x0001e20000100c00 */
[----:B------:R-:W-:Y:S02]  /*1c530*/  IMAD.MOV.U32 R97, RZ, RZ, R226 ;  /* 0x000000ffff617224 */ /* 0x000fe400078e00e2 */
[----:B------:R-:W-:Y:S01]  /*1c540*/  IMAD.MOV.U32 R98, RZ, RZ, R225 ;  /* 0x000000ffff627224 */ /* 0x000fe200078e00e1 */
[----:B------:R-:W2:Y:S01]  /*1c550*/  LDL.LU R19, [R1+0xb64] ;  /* 0x000b640001137983 */ /* 0x000ea20000300800 */
[----:B------:R-:W-:-:S03]  /*1c560*/  IMAD.MOV.U32 R99, RZ, RZ, R224 ;  /* 0x000000ffff637224 */ /* 0x000fc600078e00e0 */
[----:B------:R-:W2:Y:S04]  /*1c570*/  LDL.LU R14, [R1+0xb60] ;  /* 0x000b6000010e7983 */ /* 0x000ea80000300800 */
[----:B------:R1:W5:Y:S01]  /*1c580*/  LDL.LU R2, [R1+0xb78] ;  /* 0x000b780001027983 */ /* 0x0003620000300800 */
[----:B------:R-:W-:-:S03]  /*1c590*/  IMAD.MOV.U32 R43, RZ, RZ, R91 ;  /* 0x000000ffff2b7224 */ /* 0x000fc600078e005b */
[----:B------:R1:W5:Y:S01]  /*1c5a0*/  LDL.LU R3, [R1+0xb74] ;  /* 0x000b740001037983 */ /* 0x0003620000300800 */
[----:B------:R-:W-:Y:S02]  /*1c5b0*/  IMAD.MOV.U32 R42, RZ, RZ, R90 ;  /* 0x000000ffff2a7224 */ /* 0x000fe400078e005a */
[----:B------:R-:W-:Y:S02]  /*1c5c0*/  IMAD.MOV.U32 R41, RZ, RZ, R89 ;  /* 0x000000ffff297224 */ /* 0x000fe400078e0059 */
[----:B------:R-:W-:Y:S01]  /*1c5d0*/  IMAD.MOV.U32 R40, RZ, RZ, R88 ;  /* 0x000000ffff287224 */ /* 0x000fe200078e0058 */
[----:B------:R1:W-:Y:S01]  /*1c5e0*/  STL.128 [R1+0x2a0], R88 ;  /* 0x0002a05801007387 */ /* 0x0003e20000100c00 */
[----:B0-----:R-:W-:Y:S02]  /*1c5f0*/  IMAD.MOV.U32 R92, RZ, RZ, R231 ;  /* 0x000000ffff5c7224 */ /* 0x001fe400078e00e7 */
[----:B------:R-:W-:Y:S02]  /*1c600*/  IMAD.MOV.U32 R93, RZ, RZ, R230 ;  /* 0x000000ffff5d7224 */ /* 0x000fe400078e00e6 */
[----:B------:R-:W-:-:S02]  /*1c610*/  IMAD.MOV.U32 R94, RZ, RZ, R229 ;  /* 0x000000ffff5e7224 */ /* 0x000fc400078e00e5 */
[----:B------:R-:W-:Y:S02]  /*1c620*/  IMAD.MOV.U32 R95, RZ, RZ, R228 ;  /* 0x000000ffff5f7224 */ /* 0x000fe400078e00e4 */
[----:B------:R-:W-:Y:S02]  /*1c630*/  IMAD.MOV.U32 R39, RZ, RZ, R87 ;  /* 0x000000ffff277224 */ /* 0x000fe400078e0057 */
[----:B------:R-:W-:Y:S02]  /*1c640*/  IMAD.MOV.U32 R38, RZ, RZ, R86 ;  /* 0x000000ffff267224 */ /* 0x000fe400078e0056 */
[----:B------:R-:W-:Y:S02]  /*1c650*/  IMAD.MOV.U32 R37, RZ, RZ, R85 ;  /* 0x000000ffff257224 */ /* 0x000fe400078e0055 */
[----:B------:R-:W-:Y:S01]  /*1c660*/  IMAD.MOV.U32 R36, RZ, RZ, R84 ;  /* 0x000000ffff247224 */ /* 0x000fe200078e0054 */
[----:B------:R-:W-:Y:S01]  /*1c670*/  STL.128 [R1+0x290], R84 ;  /* 0x0002905401007387 */ /* 0x000fe20000100c00 */
[----:B-1----:R-:W-:-:S02]  /*1c680*/  IMAD.MOV.U32 R90, RZ, RZ, R235 ;  /* 0x000000ffff5a7224 */ /* 0x002fc400078e00eb */
[----:B------:R-:W-:Y:S02]  /*1c690*/  IMAD.MOV.U32 R91, RZ, RZ, R234 ;  /* 0x000000ffff5b7224 */ /* 0x000fe400078e00ea */
[----:B------:R-:W-:Y:S02]  /*1c6a0*/  IMAD.MOV.U32 R35, RZ, RZ, R83 ;  /* 0x000000ffff237224 */ /* 0x000fe400078e0053 */
[----:B------:R-:W-:Y:S02]  /*1c6b0*/  IMAD.MOV.U32 R34, RZ, RZ, R82 ;  /* 0x000000ffff227224 */ /* 0x000fe400078e0052 */
[----:B------:R-:W-:Y:S02]  /*1c6c0*/  IMAD.MOV.U32 R33, RZ, RZ, R81 ;  /* 0x000000ffff217224 */ /* 0x000fe400078e0051 */
[----:B------:R-:W-:Y:S01]  /*1c6d0*/  IMAD.MOV.U32 R32, RZ, RZ, R80 ;  /* 0x000000ffff207224 */ /* 0x000fe200078e0050 */
[----:B------:R-:W-:Y:S01]  /*1c6e0*/  STL.128 [R1+0x280], R80 ;  /* 0x0002805001007387 */ /* 0x000fe20000100c00 */
[----:B------:R-:W-:-:S02]  /*1c6f0*/  IMAD.MOV.U32 R31, RZ, RZ, R79 ;  /* 0x000000ffff1f7224 */ /* 0x000fc400078e004f */
[----:B------:R-:W-:Y:S02]  /*1c700*/  IMAD.MOV.U32 R30, RZ, RZ, R78 ;  /* 0x000000ffff1e7224 */ /* 0x000fe400078e004e */
[----:B------:R-:W-:Y:S02]  /*1c710*/  IMAD.MOV.U32 R29, RZ, RZ, R77 ;  /* 0x000000ffff1d7224 */ /* 0x000fe400078e004d */
[----:B------:R-:W-:Y:S01]  /*1c720*/  IMAD.MOV.U32 R28, RZ, RZ, R76 ;  /* 0x000000ffff1c7224 */ /* 0x000fe200078e004c */
[----:B------:R-:W-:Y:S01]  /*1c730*/  STL.128 [R1+0x270], R76 ;  /* 0x0002704c01007387 */ /* 0x000fe20000100c00 */
        /* <DEDUP_REMOVED lines=12> */
[----:B---3--:R-:W-:Y:S02]  /*1c800*/  IMAD.MOV.U32 R67, RZ, RZ, R115 ;  /* 0x000000ffff437224 */ /* 0x008fe400078e0073 */
[----:B------:R-:W-:Y:S02]  /*1c810*/  IMAD.MOV.U32 R66, RZ, RZ, R114 ;  /* 0x000000ffff427224 */ /* 0x000fe400078e0072 */
[----:B------:R-:W-:-:S02]  /*1c820*/  IMAD.MOV.U32 R65, RZ, RZ, R113 ;  /* 0x000000ffff417224 */ /* 0x000fc400078e0071 */
[----:B------:R-:W-:Y:S02]  /*1c830*/  IMAD.MOV.U32 R64, RZ, RZ, R112 ;  /* 0x000000ffff407224 */ /* 0x000fe400078e0070 */
[----:B----4-:R-:W-:Y:S02]  /*1c840*/  IMAD.MOV.U32 R63, RZ, RZ, R111 ;  /* 0x000000ffff3f7224 */ /* 0x010fe400078e006f */
        /* <DEDUP_REMOVED lines=82> */
[----:B0-----:R-:W-:Y:S02]  /*1cd70*/  IMAD.MOV.U32 R72, RZ, RZ, R156 ;  /* 0x000000ffff487224 */ /* 0x001fe400078e009c */
        /* <DEDUP_REMOVED lines=68> */
[----:B------:R-:W-:-:S06]  /*1d1c0*/  IMAD.MOV.U32 R151, RZ, RZ, R4 ;  /* 0x000000ffff977224 */ /* 0x000fcc00078e0004 */
[----:B------:R-:W-:-:S06]  /*1d1d0*/  WARPGROUP.ARRIVE ;  /* 0x00000000000079c5 */ /* 0x000fcc0000000000 */
[----:B------:R-:W-:Y:S03]  /*1d1e0*/  HGMMA.64x256x16.F32 R24, R152, gdesc[UR4].tnspB, R24, gsb0 ;  /* 0x43e0000498187df0 */ /* 0x000fe60008000818 */
[----:B------:R-:W-:Y:S02]  /*1d1f0*/  WARPGROUP.DEPBAR.LE gsb0, 0x0 ;  /* 0x00008000000079c5 */ /* 0x000fe40000010000 */
[----:B------:R0:W-:Y:S04]  /*1d200*/  STL.128 [R1+0x950], R128 ;  /* 0x0009508001007387 */ /* 0x0001e80000100c00 */
[----:B------:R1:W-:Y:S04]  /*1d210*/  STL.128 [R1+0x940], R124 ;  /* 0x0009407c01007387 */ /* 0x0003e80000100c00 */
[----:B------:R-:W-:Y:S04]  /*1d220*/  STL.128 [R1+0x930], R120 ;  /* 0x0009307801007387 */ /* 0x000fe80000100c00 */
[----:B------:R3:W-:Y:S01]  /*1d230*/  STL.128 [R1+0x920], R116 ;  /* 0x0009207401007387 */ /* 0x0007e20000100c00 */
[----:B0-----:R-:W-:-:S02]  /*1d240*/  IMAD.MOV.U32 R131, RZ, RZ, R47 ;  /* 0x000000ffff837224 */ /* 0x001fc400078e002f */
[----:B------:R-:W-:Y:S02]  /*1d250*/  IMAD.MOV.U32 R130, RZ, RZ, R46 ;  /* 0x000000ffff827224 */ /* 0x000fe400078e002e */
[----:B------:R-:W-:Y:S02]  /*1d260*/  IMAD.MOV.U32 R129, RZ, RZ, R45 ;  /* 0x000000ffff817224 */ /* 0x000fe400078e002d */
[----:B-1----:R-:W-:Y:S02]  /*1d270*/  IMAD.MOV.U32 R127, RZ, RZ, R43 ;  /* 0x000000ffff7f7224 */ /* 0x002fe400078e002b */
[----:B------:R-:W-:Y:S02]  /*1d280*/  IMAD.MOV.U32 R126, RZ, RZ, R42 ;  /* 0x000000ffff7e7224 */ /* 0x000fe400078e002a */
[----:B------:R-:W-:Y:S02]  /*1d290*/  IMAD.MOV.U32 R125, RZ, RZ, R41 ;  /* 0x000000ffff7d7224 */ /* 0x000fe400078e0029 */
[----:B---3--:R-:W-:-:S02]  /*1d2a0*/  IMAD.MOV.U32 R119, RZ, RZ, R35 ;  /* 0x000000ffff777224 */ /* 0x008fc400078e0023 */
        /* <DEDUP_REMOVED lines=9> */
[----:B------:R0:W-:Y:S04]  /*1d340*/  STL.128 [R1+0x270], R116 ;  /* 0x0002707401007387 */ /* 0x0001e80000100c00 */
[----:B------:R1:W-:Y:S04]  /*1d350*/  STL.128 [R1+0x280], R120 ;  /* 0x0002807801007387 */ /* 0x0003e80000100c00 */
[----:B------:R3:W-:Y:S04]  /*1d360*/  STL.128 [R1+0x290], R124 ;  /* 0x0002907c01007387 */ /* 0x0007e80000100c00 */
[----:B------:R4:W-:Y:S04]  /*1d370*/  STL.128 [R1+0x2a0], R128 ;  /* 0x0002a08001007387 */ /* 0x0009e80000100c00 */
[----:B0-----:R-:W2:Y:S04]  /*1d380*/  LDL.LU.128 R116, [R1+0x920] ;  /* 0x0009200001747983 */ /* 0x001ea80000300c00 */
[----:B-1----:R-:W2:Y:S04]  /*1d390*/  LDL.LU.128 R120, [R1+0x930] ;  /* 0x0009300001787983 */ /* 0x002ea80000300c00 */
[----:B---3--:R-:W3:Y:S04]  /*1d3a0*/  LDL.LU.128 R124, [R1+0x940] ;  /* 0x00094000017c7983 */ /* 0x008ee80000300c00 */
[----:B----4-:R-:W4:Y:S04]  /*1d3b0*/  LDL.LU.128 R128, [R1+0x950] ;  /* 0x0009500001807983 */ /* 0x010f280000300c00 */
[----:B------:R0:W-:Y:S04]  /*1d3c0*/  STL.128 [R1+0x8b0], R24 ;  /* 0x0008b01801007387 */ /* 0x0001e80000100c00 */
[----:B0-----:R-:W4:Y:S04]  /*1d3d0*/  LDL.LU.128 R24, [R1+0x8b0] ;  /* 0x0008b00001187983 */ /* 0x001f280000300c00 */
[----:B------:R0:W-:Y:S04]  /*1d3e0*/  STL.128 [R1+0x910], R112 ;  /* 0x0009107001007387 */ /* 0x0001e80000100c00 */
[----:B------:R1:W-:Y:S01]  /*1d3f0*/  STL.128 [R1+0x900], R108 ;  /* 0x0009006c01007387 */ /* 0x0003e20000100c00 */
[----:B------:R-:W-:-:S03]  /*1d400*/  IMAD.MOV.U32 R175, RZ, RZ, R234 ;  /* 0x000000ffffaf7224 */ /* 0x000fc600078e00ea */
[----:B------:R1:W-:Y:S01]  /*1d410*/  STL.64 [R1+0xa30], R182 ;  /* 0x000a30b601007387 */ /* 0x0003e20000100a00 */
[----:B------:R-:W-:-:S03]  /*1d420*/  IMAD.MOV.U32 R234, RZ, RZ, R5 ;  /* 0x000000ffffea7224 */ /* 0x000fc600078e0005 */
[----:B------:R1:W-:Y:S01]  /*1d430*/  STL.64 [R1+0x9c0], R232 ;  /* 0x0009c0e801007387 */ /* 0x0003e20000100a00 */
[----:B0-----:R-:W-:Y:S02]  /*1d440*/  IMAD.MOV.U32 R115, RZ, RZ, R31 ;  /* 0x000000ffff737224 */ /* 0x001fe400078e001f */
[----:B------:R-:W-:Y:S02]  /*1d450*/  IMAD.MOV.U32 R114, RZ, RZ, R30 ;  /* 0x000000ffff727224 */ /* 0x000fe400078e001e */
[----:B-1----:R-:W-:Y:S01]  /*1d460*/  IMAD.MOV.U32 R109, RZ, RZ, R178 ;  /* 0x000000ffff6d7224 */ /* 0x002fe200078e00b2 */
[----:B------:R-:W4:Y:S01]  /*1d470*/  LDL.LU.64 R182, [R1+0xa30] ;  /* 0x000a300001b67983 */ /* 0x000f220000300a00 */
        /* <DEDUP_REMOVED lines=11> */
[----:B------:R-:W4:Y:S01]  /*1d530*/  LDL.LU.128 R108, [R1+0x900] ;  /* 0x00090000016c7983 */ /* 0x000f220000300c00 */
[----:B0-----:R-:W-:Y:S02]  /*1d540*/  IMAD.MOV.U32 R135, RZ, RZ, R51 ;  /* 0x000000ffff877224 */ /* 0x001fe400078e0033 */
[----:B------:R-:W-:Y:S02]  /*1d550*/  IMAD.MOV.U32 R134, RZ, RZ, R50 ;  /* 0x000000ffff867224 */ /* 0x000fe400078e0032 */
[----:B------:R-:W-:Y:S01]  /*1d560*/  IMAD.MOV.U32 R133, RZ, RZ, R49 ;  /* 0x000000ffff857224 */ /* 0x000fe200078e0031 */
[----:B-1----:R-:W4:Y:S01]  /*1d570*/  LDL.LU.128 R112, [R1+0x910] ;  /* 0x0009100001707983 */ /* 0x002f220000300c00 */
[----:B------:R-:W-:-:S03]  /*1d580*/  IMAD.MOV.U32 R132, RZ, RZ, R48 ;  /* 0x000000ffff847224 */ /* 0x000fc600078e0030 */
[----:B------:R0:W-:Y:S04]  /*1d590*/  STL.128 [R1+0x9a0], R148 ;  /* 0x0009a09401007387 */ /* 0x0001e80000100c00 */
[----:B------:R1:W-:Y:S04]  /*1d5a0*/  STL.128 [R1+0x990], R144 ;  /* 0x0009909001007387 */ /* 0x0003e80000100c00 */
[----:B------:R-:W-:Y:S04]  /*1d5b0*/  STL.128 [R1+0x980], R140 ;  /* 0x0009808c01007387 */ /* 0x000fe80000100c00 */
[----:B------:R1:W-:Y:S04]  /*1d5c0*/  STL.128 [R1+0x970], R136 ;  /* 0x0009708801007387 */ /* 0x0003e80000100c00 */
[----:B------:R1:W-:Y:S01]  /*1d5d0*/  STL.128 [R1+0x2b0], R132 ;  /* 0x0002b08401007387 */ /* 0x0003e20000100c00 */
[----:B0-----:R-:W-:-:S02]  /*1d5e0*/  IMAD.MOV.U32 R151, RZ, RZ, R67 ;  /* 0x000000ffff977224 */ /* 0x001fc400078e0043 */
[----:B------:R-:W-:Y:S02]  /*1d5f0*/  IMAD.MOV.U32 R150, RZ, RZ, R66 ;  /* 0x000000ffff967224 */ /* 0x000fe400078e0042 */
[----:B------:R-:W-:Y:S02]  /*1d600*/  IMAD.MOV.U32 R149, RZ, RZ, R65 ;  /* 0x000000ffff957224 */ /* 0x000fe400078e0041 */
[----:B-1----:R-:W-:Y:S02]  /*1d610*/  IMAD.MOV.U32 R147, RZ, RZ, R63 ;  /* 0x000000ffff937224 */ /* 0x002fe400078e003f */
[----:B------:R-:W-:Y:S02]  /*1d620*/  IMAD.MOV.U32 R146, RZ, RZ, R62 ;  /* 0x000000ffff927224 */ /* 0x000fe400078e003e */
[----:B------:R-:W-:Y:S02]  /*1d630*/  IMAD.MOV.U32 R145, RZ, RZ, R61 ;  /* 0x000000ffff917224 */ /* 0x000fe400078e003d */
[----:B------:R-:W-:-:S02]  /*1d640*/  IMAD.MOV.U32 R139, RZ, RZ, R55 ;  /* 0x000000ffff8b7224 */ /* 0x000fc400078e0037 */
[----:B------:R-:W-:Y:S01]  /*1d650*/  IMAD.MOV.U32 R138, RZ, RZ, R54 ;  /* 0x000000ffff8a7224 */ /* 0x000fe200078e0036 */
[----:B------:R-:W4:Y:S01]  /*1d660*/  LDL.LU.128 R132, [R1+0x960] ;  /* 0x0009600001847983 */ /* 0x000f220000300c00 */
        /* <DEDUP_REMOVED lines=12> */
[----:B0-----:R-:W4:Y:S04]  /*1d730*/  LDL.LU.128 R136, [R1+0x970] ;  /* 0x0009700001887983 */ /* 0x001f280000300c00 */
[----:B-1----:R-:W4:Y:S04]  /*1d740*/  LDL.LU.128 R140, [R1+0x980] ;  /* 0x00098000018c7983 */ /* 0x002f280000300c00 */
[----:B------:R-:W4:Y:S04]  /*1d750*/  LDL.LU.128 R144, [R1+0x990] ;  /* 0x0009900001907983 */ /* 0x000f280000300c00 */
[----:B--2---:R-:W2:Y:S04]  /*1d760*/  LDL.LU.128 R148, [R1+0x9a0] ;  /* 0x0009a00001947983 */ /* 0x004ea80000300c00 */
[----:B------:R0:W-:Y:S04]  /*1d770*/  STL.64 [R1+0x8a0], R22 ;  /* 0x0008a01601007387 */ /* 0x0001e80000100a00 */
[----:B------:R1:W-:Y:S04]  /*1d780*/  STL.64 [R1+0x898], R18 ;  /* 0x0008981201007387 */ /* 0x0003e80000100a00 */
[----:B------:R1:W-:Y:S04]  /*1d790*/  STL [R1+0x890], R14 ;  /* 0x0008900e01007387 */ /* 0x0003e80000100800 */
[----:B0-----:R-:W2:Y:S04]  /*1d7a0*/  LDL.LU.64 R22, [R1+0x8a0] ;  /* 0x0008a00001167983 */ /* 0x001ea80000300a00 */
[----:B-1----:R-:W2:Y:S04]  /*1d7b0*/  LDL.LU.64 R18, [R1+0x898] ;  /* 0x0008980001127983 */ /* 0x002ea80000300a00 */
[----:B------:R-:W2:Y:S04]  /*1d7c0*/  LDL.LU R14, [R1+0x890] ;  /* 0x00089000010e7983 */ /* 0x000ea80000300800 */
[----:B------:R0:W-:Y:S04]  /*1d7d0*/  STL.128 [R1+0x8c0], R116 ;  /* 0x0008c07401007387 */ /* 0x0001e80000100c00 */
[----:B------:R1:W-:Y:S04]  /*1d7e0*/  STL.128 [R1+0x8d0], R120 ;  /* 0x0008d07801007387 */ /* 0x0003e80000100c00 */
[----:B---3--:R3:W-:Y:S04]  /*1d7f0*/  STL.128 [R1+0x8e0], R124 ;  /* 0x0008e07c01007387 */ /* 0x0087e80000100c00 */
[----:B----4-:R4:W-:Y:S04]  /*1d800*/  STL.128 [R1+0x8f0], R128 ;  /* 0x0008f08001007387 */ /* 0x0109e80000100c00 */
[----:B0-----:R-:W2:Y:S04]  /*1d810*/  LDL.LU.128 R116, [R1+0x8c0] ;  /* 0x0008c00001747983 */ /* 0x001ea80000300c00 */
[----:B-1----:R-:W2:Y:S04]  /*1d820*/  LDL.LU.128 R120, [R1+0x8d0] ;  /* 0x0008d00001787983 */ /* 0x002ea80000300c00 */
[----:B---3--:R-:W3:Y:S04]  /*1d830*/  LDL.LU.128 R124, [R1+0x8e0] ;  /* 0x0008e000017c7983 */ /* 0x008ee80000300c00 */
[----:B----4-:R-:W4:Y:S04]  /*1d840*/  LDL.LU.128 R128, [R1+0x8f0] ;  /* 0x0008f00001807983 */ /* 0x010f280000300c00 */
[----:B------:R0:W-:Y:S01]  /*1d850*/  STL.128 [R1+0x880], R24 ;  /* 0x0008801801007387 */ /* 0x0001e20000100c00 */
[----:B------:R-:W-:-:S02]  /*1d860*/  IMAD.MOV.U32 R174, RZ, RZ, R235 ;  /* 0x000000ffffae7224 */ /* 0x000fc400078e00eb */
[----:B------:R-:W-:Y:S01]  /*1d870*/  IMAD.MOV.U32 R176, RZ, RZ, R231 ;  /* 0x000000ffffb07224 */ /* 0x000fe200078e00e7 */
[----:B------:R1:W-:Y:S01]  /*1d880*/  STL [R1+0x9b8], R192 ;  /* 0x0009b8c001007387 */ /* 0x0003e20000100800 */
[----:B------:R-:W-:Y:S02]  /*1d890*/  IMAD.MOV.U32 R177, RZ, RZ, R230 ;  /* 0x000000ffffb17224 */ /* 0x000fe400078e00e6 */
[----:B------:R-:W-:Y:S02]  /*1d8a0*/  IMAD.MOV.U32 R178, RZ, RZ, R229 ;  /* 0x000000ffffb27224 */ /* 0x000fe400078e00e5 */
[----:B------:R-:W-:Y:S02]  /*1d8b0*/  IMAD.MOV.U32 R179, RZ, RZ, R228 ;  /* 0x000000ffffb37224 */ /* 0x000fe400078e00e4 */
[----:B------:R-:W-:Y:S02]  /*1d8c0*/  IMAD.MOV.U32 R180, RZ, RZ, R227 ;  /* 0x000000ffffb47224 */ /* 0x000fe400078e00e3 */
[----:B------:R-:W-:Y:S01]  /*1d8d0*/  IMAD.MOV.U32 R181, RZ, RZ, R226 ;  /* 0x000000ffffb57224 */ /* 0x000fe200078e00e2 */
[----:B------:R-:W-:Y:S04]  /*1d8e0*/  STL.128 [R1+0x320], R160 ;  /* 0x000320a001007387 */ /* 0x000fe80000100c00 */
[----:B0-----:R-:W4:Y:S01]  /*1d8f0*/  LDL.LU.128 R24, [R1+0x880] ;  /* 0x0008800001187983 */ /* 0x001f220000300c00 */
[----:B------:R-:W-:-:S02]  /*1d900*/  IMAD.MOV.U32 R235, RZ, RZ, R4 ;  /* 0x000000ffffeb7224 */ /* 0x000fc400078e0004 */
[----:B------:R-:W-:Y:S01]  /*1d910*/  IMAD.MOV.U32 R4, RZ, RZ, R0 ;  /* 0x000000ffff047224 */ /* 0x000fe200078e0000 */
[----:B------:R-:W-:Y:S01]  /*1d920*/  STL.128 [R1+0x340], R168 ;  /* 0x000340a801007387 */ /* 0x000fe20000100c00 */
[----:B-1----:R-:W-:-:S03]  /*1d930*/  IMAD.MOV.U32 R192, RZ, RZ, R223 ;  /* 0x000000ffffc07224 */ /* 0x002fc600078e00df */
[----:B------:R0:W-:Y:S01]  /*1d940*/  STL.64 [R1+0x9b0], R182 ;  /* 0x0009b0b601007387 */ /* 0x0001e20000100a00 */
[----:B------:R-:W-:Y:S02]  /*1d950*/  IMAD.MOV.U32 R223, RZ, RZ, R21 ;  /* 0x000000ffffdf7224 */ /* 0x000fe400078e0015 */
[----:B------:R-:W-:Y:S01]  /*1d960*/  IMAD.MOV.U32 R226, RZ, RZ, R16 ;  /* 0x000000ffffe27224 */ /* 0x000fe200078e0010 */
[----:B------:R1:W-:Y:S01]  /*1d970*/  STL.128 [R1+0x250], R4 ;  /* 0x0002500401007387 */ /* 0x0003e20000100c00 */
[----:B------:R-:W-:Y:S02]  /*1d980*/  IMAD.MOV.U32 R227, RZ, RZ, R15 ;  /* 0x000000ffffe37224 */ /* 0x000fe400078e000f */
[----:B------:R-:W-:Y:S01]  /*1d990*/  IMAD.MOV.U32 R228, RZ, RZ, R11 ;  /* 0x000000ffffe47224 */ /* 0x000fe200078e000b */
[----:B------:R-:W-:Y:S01]  /*1d9a0*/  STL.128 [R1+0x330], R164 ;  /* 0x000330a401007387 */ /* 0x000fe20000100c00 */
[----:B------:R-:W-:Y:S02]  /*1d9b0*/  IMAD.MOV.U32 R229, RZ, RZ, R10 ;  /* 0x000000ffffe57224 */ /* 0x000fe400078e000a */
[----:B------:R-:W-:Y:S01]  /*1d9c0*/  IMAD.MOV.U32 R230, RZ, RZ, R9 ;  /* 0x000000ffffe67224 */ /* 0x000fe200078e0009 */
[----:B------:R-:W-:Y:S01]  /*1d9d0*/  STL.128 [R1+0x310], R156 ;  /* 0x0003109c01007387 */ /* 0x000fe20000100c00 */
[----:B0-----:R-:W-:-:S02]  /*1d9e0*/  IMAD.MOV.U32 R182, RZ, RZ, R225 ;  /* 0x000000ffffb67224 */ /* 0x001fc400078e00e1 */
        /* <DEDUP_REMOVED lines=20> */
[----:B-1----:R-:W-:Y:S02]  /*1db30*/  IMAD.MOV.U32 R4, RZ, RZ, R96 ;  /* 0x000000ffff047224 */ /* 0x002fe400078e0060 */
[----:B------:R-:W-:Y:S01]  /*1db40*/  IMAD.MOV.U32 R21, RZ, RZ, R104 ;  /* 0x000000ffff157224 */ /* 0x000fe200078e0068 */
[----:B------:R-:W-:Y:S01]  /*1db50*/  STL.128 [R1+0x350], R172 ;  /* 0x000350ac01007387 */ /* 0x000fe20000100c00 */
[----:B------:R-:W-:Y:S02]  /*1db60*/  IMAD.MOV.U32 R15, RZ, RZ, R108 ;  /* 0x000000ffff0f7224 */ /* 0x000fe400078e006c */
[----:B------:R-:W-:Y:S01]  /*1db70*/  IMAD.MOV.U32 R10, RZ, RZ, R112 ;  /* 0x000000ffff0a7224 */ /* 0x000fe200078e0070 */
[----:B------:R0:W-:Y:S01]  /*1db80*/  STL.128 [R1+0x360], R176 ;  /* 0x000360b001007387 */ /* 0x0001e20000100c00 */
[----:B------:R-:W-:-:S02]  /*1db90*/  IMAD.MOV.U32 R171, RZ, RZ, R87 ;  /* 0x000000ffffab7224 */ /* 0x000fc400078e0057 */
[----:B------:R-:W-:Y:S01]  /*1dba0*/  IMAD.MOV.U32 R170, RZ, RZ, R86 ;  /* 0x000000ffffaa7224 */ /* 0x000fe200078e0056 */
[----:B------:R-:W-:Y:S01]  /*1dbb0*/  STL.128 [R1+0x400], R216 ;  /* 0x000400d801007387 */ /* 0x000fe20000100c00 */
[----:B------:R-:W-:Y:S02]  /*1dbc0*/  IMAD.MOV.U32 R169, RZ, RZ, R85 ;  /* 0x000000ffffa97224 */ /* 0x000fe400078e0055 */
[----:B------:R-:W-:Y:S01]  /*1dbd0*/  IMAD.MOV.U32 R160, RZ, RZ, R76 ;  /* 0x000000ffffa07224 */ /* 0x000fe200078e004c */
[----:B------:R-:W4:Y:S01]  /*1dbe0*/  LDL R28, [R1+0x2f0] ;  /* 0x0002f000011c7983 */ /* 0x000f220000100800 */
        /* <DEDUP_REMOVED lines=18> */
[----:B------:R-:W4:Y:S01]  /*1dd10*/  LDL R6, [R1+0x270] ;  /* 0x0002700001067983 */ /* 0x000f220000100800 */
        /* <DEDUP_REMOVED lines=11> */
[----:B------:R-:W-:Y:S02]  /*1ddd0*/  IMAD.MOV.U32 R165, RZ, RZ, R81 ;  /* 0x000000ffffa57224 */ /* 0x000fe400078e0051 */
[----:B------:R-:W-:Y:S01]  /*1dde0*/  IMAD.MOV.U32 R164, RZ, RZ, R80 ;  /* 0x000000ffffa47224 */ /* 0x000fe200078e0050 */
[----:B------:R0:W-:Y:S01]  /*1ddf0*/  STL.128 [R1+0x370], R180 ;  /* 0x000370b401007387 */ /* 0x0001e20000100c00 */
        /* <DEDUP_REMOVED lines=8> */
[----:B0-----:R-:W4:Y:S01]  /*1de80*/  LDL.LU.64 R182, [R1+0x9b0] ;  /* 0x0009b00001b67983 */ /* 0x001f220000300a00 */
        /* <DEDUP_REMOVED lines=16> */
[----:B--2---:R-:W-:Y:S01]  /*1df90*/  STL.64 [R1+0x870], R22 ;  /* 0x0008701601007387 */ /* 0x004fe20000100a00 */
        /* <DEDUP_REMOVED lines=8> */
[----:B------:R0:W5:Y:S01]  /*1e020*/  LDL.LU.64 R232, [R1+0x9c0] ;  /* 0x0009c00001e87983 */ /* 0x0001620000300a00 */
[----:B------:R-:W-:-:S02]  /*1e030*/  IMAD.MOV.U32 R82, RZ, RZ, R102 ;  /* 0x000000ffff527224 */ /* 0x000fc400078e0066 */
[----:B------:R-:W-:Y:S01]  /*1e040*/  IMAD.MOV.U32 R153, RZ, RZ, R9 ;  /* 0x000000ffff997224 */ /* 0x000fe200078e0009 */
[----:B------:R-:W-:Y:S01]  /*1e050*/  STL.128 [R1+0x310], R156 ;  /* 0x0003109c01007387 */ /* 0x000fe20000100c00 */
[----:B------:R-:W-:Y:S02]  /*1e060*/  IMAD.MOV.U32 R154, RZ, RZ, R8 ;  /* 0x000000ffff9a7224 */ /* 0x000fe400078e0008 */
[----:B------:R-:W-:Y:S01]  /*1e070*/  IMAD.MOV.U32 R155, RZ, RZ, R0 ;  /* 0x000000ffff9b7224 */ /* 0x000fe200078e0000 */
[----:B------:R-:W-:Y:S04]  /*1e080*/  STL.128 [R1+0x330], R164 ;  /* 0x000330a401007387 */ /* 0x000fe80000100c00 */
[----:B------:R-:W-:Y:S04]  /*1e090*/  STL.128 [R1+0x350], R172 ;  /* 0x000350ac01007387 */ /* 0x000fe80000100c00 */
[----:B------:R-:W-:Y:S04]  /*1e0a0*/  STL.128 [R1+0x360], R176 ;  /* 0x000360b001007387 */ /* 0x000fe80000100c00 */
[----:B------:R1:W-:Y:S04]  /*1e0b0*/  STL.128 [R1+0x370], R76 ;  /* 0x0003704c01007387 */ /* 0x0003e80000100c00 */
[----:B------:R2:W-:Y:S04]  /*1e0c0*/  STL.128 [R1+0x380], R80 ;  /* 0x0003805001007387 */ /* 0x0005e80000100c00 */
[----:B------:R0:W-:Y:S04]  /*1e0d0*/  STL.128 [R1+0x390], R84 ;  /* 0x0003905401007387 */ /* 0x0001e80000100c00 */
[----:B------:R0:W-:Y:S04]  /*1e0e0*/  STL.128 [R1+0x3a0], R88 ;  /* 0x0003a05801007387 */ /* 0x0001e80000100c00 */
[----:B------:R0:W-:Y:S04]  /*1e0f0*/  STL.128 [R1+0x3b0], R92 ;  /* 0x0003b05c01007387 */ /* 0x0001e80000100c00 */
[----:B------:R0:W-:Y:S04]  /*1e100*/  STL.128 [R1+0x400], R112 ;  /* 0x0004007001007387 */ /* 0x0001e80000100c00 */
[----:B-1----:R-:W4:Y:S04]  /*1e110*/  LDL R78, [R1+0x264] ;  /* 0x00026400014e7983 */ /* 0x002f280000100800 */
[----:B--2---:R-:W2:Y:S04]  /*1e120*/  LDL R80, [R1+0x268] ;  /* 0x0002680001507983 */ /* 0x004ea80000100800 */
[----:B------:R-:W2:Y:S04]  /*1e130*/  LDL R82, [R1+0x26c] ;  /* 0x00026c0001527983 */ /* 0x000ea80000100800 */
[----:B0-----:R-:W2:Y:S04]  /*1e140*/  LDL R84, [R1+0x274] ;  /* 0x0002740001547983 */ /* 0x001ea80000100800 */
        /* <DEDUP_REMOVED lines=8> */
[----:B------:R-:W2:Y:S01]  /*1e1d0*/  LDL R132, [R1+0x2f4] ;  /* 0x0002f40001847983 */ /* 0x000ea20000100800 */
[----:B------:R-:W-:-:S03]  /*1e1e0*/  IMAD.MOV.U32 R4, RZ, RZ, R116 ;  /* 0x000000ffff047224 */ /* 0x000fc600078e0074 */
[----:B------:R-:W2:Y:S01]  /*1e1f0*/  LDL R134, [R1+0x2f8] ;  /* 0x0002f80001867983 */ /* 0x000ea20000100800 */
[----:B------:R-:W-:-:S03]  /*1e200*/  IMAD.MOV.U32 R21, RZ, RZ, R123 ;  /* 0x000000ffff157224 */ /* 0x000fc600078e007b */
[----:B------:R-:W2:Y:S01]  /*1e210*/  LDL R116, [R1+0x2c8] ;  /* 0x0002c80001747983 */ /* 0x000ea20000100800 */
[----:B---3--:R-:W-:-:S03]  /*1e220*/  IMAD.MOV.U32 R15, RZ, RZ, R127 ;  /* 0x000000ffff0f7224 */ /* 0x008fc600078e007f */
[----:B------:R-:W3:Y:S01]  /*1e230*/  LDL R32, [R1+0x310] ;  /* 0x0003100001207983 */ /* 0x000ee20000100800 */
[----:B------:R-:W-:Y:S02]  /*1e240*/  IMAD.MOV.U32 R16, RZ, RZ, R126 ;  /* 0x000000ffff107224 */ /* 0x000fe400078e007e */
[----:B----4-:R-:W-:Y:S01]  /*1e250*/  IMAD.MOV.U32 R10, RZ, RZ, R131 ;  /* 0x000000ffff0a7224 */ /* 0x010fe200078e0083 */
[----:B------:R-:W4:Y:S01]  /*1e260*/  LDL R126, [R1+0x2e4] ;  /* 0x0002e400017e7983 */ /* 0x000f220000100800 */
[----:B------:R-:W-:Y:S02]  /*1e270*/  IMAD.MOV.U32 R11, RZ, RZ, R130 ;  /* 0x000000ffff0b7224 */ /* 0x000fe400078e0082 */
[----:B------:R-:W-:Y:S01]  /*1e280*/  IMAD.MOV.U32 R12, RZ, RZ, R129 ;  /* 0x000000ffff0c7224 */ /* 0x000fe200078e0081 */
[----:B------:R-:W3:Y:S01]  /*1e290*/  LDL R130, [R1+0x2ec] ;  /* 0x0002ec0001827983 */ /* 0x000ee20000100800 */
[----:B------:R-:W-:Y:S02]  /*1e2a0*/  IMAD.MOV.U32 R17, RZ, RZ, R125 ;  /* 0x000000ffff117224 */ /* 0x000fe400078e007d */
[----:B------:R-:W-:Y:S01]  /*1e2b0*/  IMAD.MOV.U32 R20, RZ, RZ, R124 ;  /* 0x000000ffff147224 */ /* 0x000fe200078e007c */
[----:B------:R-:W3:Y:S01]  /*1e2c0*/  LDL R34, [R1+0x320] ;  /* 0x0003200001227983 */ /* 0x000ee20000100800 */
[----:B------:R-:W-:-:S02]  /*1e2d0*/  IMAD.MOV.U32 R13, RZ, RZ, R128 ;  /* 0x000000ffff0d7224 */ /* 0x000fc400078e0080 */
[----:B------:R-:W-:Y:S01]  /*1e2e0*/  IMAD.MOV.U32 R96, RZ, RZ, R4 ;  /* 0x000000ffff607224 */ /* 0x000fe200078e0004 */
        /* <DEDUP_REMOVED lines=9> */
[----:B------:R-:W3:Y:S01]  /*1e380*/  LDL R156, [R1+0x334] ;  /* 0x00033400019c7983 */ /* 0x000ee20000100800 */
        /* <DEDUP_REMOVED lines=29> */
[----:B------:R0:W5:Y:S01]  /*1e560*/  LDL.LU R192, [R1+0x9b8] ;  /* 0x0009b80001c07983 */ /* 0x0001620000300800 */
        /* <DEDUP_REMOVED lines=26> */
[----:B------:R1:W-:Y:S04]  /*1e710*/  STL.128 [R1+0x3c0], R96 ;  /* 0x0003c06001007387 */ /* 0x0003e80000100c00 */
[----:B------:R0:W-:Y:S04]  /*1e720*/  STL.128 [R1+0x3d0], R100 ;  /* 0x0003d06401007387 */ /* 0x0001e80000100c00 */
[----:B------:R0:W-:Y:S04]  /*1e730*/  STL.128 [R1+0x3e0], R104 ;  /* 0x0003e06801007387 */ /* 0x0001e80000100c00 */
[----:B------:R0:W-:Y:S04]  /*1e740*/  STL.128 [R1+0x3f0], R108 ;  /* 0x0003f06c01007387 */ /* 0x0001e80000100c00 */
[----:B------:R-:W-:Y:S04]  /*1e750*/  STL.128 [R1+0x410], R140 ;  /* 0x0004108c01007387 */ /* 0x000fe80000100c00 */
[----:B------:R-:W-:Y:S04]  /*1e760*/  STL.128 [R1+0x420], R144 ;  /* 0x0004209001007387 */ /* 0x000fe80000100c00 */
[----:B------:R-:W-:Y:S04]  /*1e770*/  STL.128 [R1+0x430], R148 ;  /* 0x0004309401007387 */ /* 0x000fe80000100c00 */
[----:B------:R-:W-:Y:S04]  /*1e780*/  STL.128 [R1+0x440], R152 ;  /* 0x0004409801007387 */ /* 0x000fe80000100c00 */
[----:B------:R0:W-:Y:S04]  /*1e790*/  STL.128 [R1+0x250], R24 ;  /* 0x0002501801007387 */ /* 0x0001e80000100c00 */
[----:B------:R-:W2:Y:S04]  /*1e7a0*/  LDL R0, [R1+0x250] ;  /* 0x0002500001007983 */ /* 0x000ea80000100800 */
[----:B------:R-:W4:Y:S04]  /*1e7b0*/  LDL R72, [R1+0x254] ;  /* 0x0002540001487983 */ /* 0x000f280000100800 */
[----:B------:R-:W3:Y:S04]  /*1e7c0*/  LDL R74, [R1+0x258] ;  /* 0x00025800014a7983 */ /* 0x000ee80000100800 */
[----:B------:R-:W3:Y:S04]  /*1e7d0*/  LDL R76, [R1+0x25c] ;  /* 0x00025c00014c7983 */ /* 0x000ee80000100800 */
[----:B------:R-:W3:Y:S04]  /*1e7e0*/  LDL R4, [R1+0x260] ;  /* 0x0002600001047983 */ /* 0x000ee80000100800 */
[----:B------:R-:W3:Y:S04]  /*1e7f0*/  LDL R10, [R1+0x290] ;  /* 0x00029000010a7983 */ /* 0x000ee80000100800 */
[----:B-1----:R-:W3:Y:S04]  /*1e800*/  LDL R96, [R1+0x294] ;  /* 0x0002940001607983 */ /* 0x002ee80000100800 */
[----:B------:R-:W3:Y:S04]  /*1e810*/  LDL R98, [R1+0x298] ;  /* 0x0002980001627983 */ /* 0x000ee80000100800 */
[----:B0-----:R-:W3:Y:S04]  /*1e820*/  LDL R100, [R1+0x29c] ;  /* 0x00029c0001647983 */ /* 0x001ee80000100800 */
[----:B------:R-:W3:Y:S04]  /*1e830*/  LDL R12, [R1+0x2a0] ;  /* 0x0002a000010c7983 */ /* 0x000ee80000100800 */
        /* <DEDUP_REMOVED lines=76> */
[----:B------:R0:W5:Y:S04]  /*1ed00*/  LDL.LU.64 R22, [R1+0x870] ;  /* 0x0008700001167983 */ /* 0x0001680000300a00 */
[----:B------:R0:W5:Y:S04]  /*1ed10*/  LDL.LU.64 R18, [R1+0x868] ;  /* 0x0008680001127983 */ /* 0x0001680000300a00 */
[----:B------:R0:W5:Y:S04]  /*1ed20*/  LDL.LU R14, [R1+0x864] ;  /* 0x00086400010e7983 */ /* 0x0001680000300800 */
[----:B------:R0:W-:Y:S04]  /*1ed30*/  STL [R1+0x88], R183 ;  /* 0x000088b701007387 */ /* 0x0001e80000100800 */
[----:B------:R0:W-:Y:S04]  /*1ed40*/  STL [R1+0x88], R183 ;  /* 0x000088b701007387 */ /* 0x0001e80000100800 */
[----:B------:R0:W-:Y:S04]  /*1ed50*/  STL [R1+0x88], R183 ;  /* 0x000088b701007387 */ /* 0x0001e80000100800 */
[----:B------:R0:W-:Y:S04]  /*1ed60*/  STL [R1+0x88], R183 ;  /* 0x000088b701007387 */ /* 0x0001e80000100800 */
[----:B------:R0:W-:Y:S04]  /*1ed70*/  STL [R1+0x88], R183 ;  /* 0x000088b701007387 */ /* 0x0001e80000100800 */
[----:B------:R0:W-:Y:S04]  /*1ed80*/  STL [R1+0x88], R183 ;  /* 0x000088b701007387 */ /* 0x0001e80000100800 */
[----:B--2---:R0:W-:Y:S04]  /*1ed90*/  STL [R1+0x250], R0 ;  /* 0x0002500001007387 */ /* 0x0041e80000100800 */
        /* <DEDUP_REMOVED lines=127> */
[----:B------:R-:W-:Y:S04]  /*1f590*/  BSSY B0, `(.L_x_10964) ;  /* 0x0000008000007945 */ /* 0x000fe80003800000 */
[----:B------:R-:W-:Y:S05]  /*1f5a0*/  @P0 BRA `(.L_x_10965) ;  /* 0x0000000000180947 */ /* 0x000fea0003800000 */
[----:B0-----:R-:W2:Y:S04]  /*1f5b0*/  LDL.64 R4, [R1+0x68] ;  /* 0x0000680001047983 */ /* 0x001ea80000100a00 */
[----:B-----5:R-:W3:Y:S01]  /*1f5c0*/  LD.E R0, desc[UR44][R2.64] ;  /* 0x0000002c02007980 */ /* 0x020ee2000c101900 */
[----:B--2---:R-:W-:-:S05]  /*1f5d0*/  MOV R5, R4 ;  /* 0x0000000400057202 */ /* 0x004fca0000000f00 */
[----:B---3--:R-:W-:-:S05]  /*1f5e0*/  IMAD R0, R0, 0x8, R5 ;  /* 0x0000000800007824 */ /* 0x008fca00078e0205 */
[----:B------:R-:W-:-:S04]  /*1f5f0*/  PRMT R0, RZ, 0x654, R0 ;  /* 0x00000654ff007816 */ /* 0x000fc80000000000 */
[----:B------:R1:W-:Y:S03]  /*1f600*/  SYNCS.ARRIVE.TRANS64.RED.A1T0 RZ, [R0+URZ], RZ ;  /* 0x000000ff00ff79a7 */ /* 0x0003e6000810043f */
.L_x_10965:
[----:B------:R-:W-:Y:S05]  /*1f610*/  BSYNC B0 ;  /* 0x0000000000007941 */ /* 0x000fea0003800000 */
.L_x_10964:
[----:B------:R-:W-:Y:S05]  /*1f620*/  @P1 BRA `(.L_x_10966) ;  /* 0xfffffe9800341947 */ /* 0x000fea000383ffff */
[----:B01---5:R-:W-:-:S07]  /*1f630*/  IMAD.MOV.U32 R0, RZ, RZ, R14 ;  /* 0x000000ffff007224 */ /* 0x023fce00078e000e */
.L_x_10949:
[----:B------:R-:W-:-:S13]  /*1f640*/  ISETP.GE.AND P1, PT, R0, R192, PT ;  /* 0x000000c00000720c */ /* 0x000fda0003f26270 */
[----:B------:R-:W-:Y:S05]  /*1f650*/  @!P1 BRA `(.L_x_10967) ;  /* 0x000000a800c49947 */ /* 0x000fea0003800000 */
[----:B------:R0:W5:Y:S02]  /*1f660*/  LDL.64 R14, [R1+0x170] ;  /* 0x00017000010e7983 */ /* 0x0001640000100a00 */
.L_x_10994:
[----:B01---5:R-:W2:Y:S04]  /*1f670*/  LD.E R2, desc[UR44][R14.64] ;  /* 0x0000002c0e027980 */ /* 0x023ea8000c101900 */
[----:B------:R-:W3:Y:S01]  /*1f680*/  LD.E R3, desc[UR44][R14.64+0x8] ;  /* 0x0000082c0e037980 */ /* 0x000ee2000c101900 */
        /* <DEDUP_REMOVED lines=10> */
[----:B------:R-:W2:Y:S04]  /*1f730*/  LDL.64 R20, [R1+0x188] ;  /* 0x0001880001147983 */ /* 0x000ea80000100a00 */
[----:B--2---:R-:W2:Y:S01]  /*1f740*/  LD.E R3, desc[UR44][R20.64+0x1c] ;  /* 0x00001c2c14037980 */ /* 0x004ea2000c101900 */
[----:B------:R-:W-:Y:S05]  /*1f750*/  YIELD ;  /* 0x0000000000007946 */ /* 0x000fea0003800000 */
[----:B------:R-:W-:Y:S01]  /*1f760*/  BSSY B0, `(.L_x_10968) ;  /* 0x0000006000007945 */ /* 0x000fe20003800000 */
[----:B---3--:R-:W-:Y:S01]  /*1f770*/  @!P1 IMAD.MOV.U32 R2, RZ, RZ, RZ ;  /* 0x000000ffff029224 */ /* 0x008fe200078e00ff */
[----:B--2---:R-:W-:-:S04]  /*1f780*/  LOP3.LUT R3, R3, 0x1, RZ, 0xfc, !PT ;  /* 0x0000000103037812 */ /* 0x004fc800078efcff */
[----:B------:R-:W-:-:S13]  /*1f790*/  ISETP.NE.AND P2, PT, R3, 0x3, PT ;  /* 0x000000030300780c */ /* 0x000fda0003f45270 */
[----:B-1----:R-:W-:Y:S05]  /*1f7a0*/  @!P2 BRA `(.L_x_10969) ;  /* 0x000000000004a947 */ /* 0x002fea0003800000 */
[----:B------:R-:W-:Y:S01]  /*1f7b0*/  BPT.TRAP 0x1 ;  /* 0x000000040000795c */ /* 0x000fe20000300000 */
.L_x_10969:
[----:B------:R-:W-:Y:S05]  /*1f7c0*/  BSYNC B0 ;  /* 0x0000000000007941 */ /* 0x000fea0003800000 */
.L_x_10968:
[----:B------:R-:W2:Y:S01]  /*1f7d0*/  LD.E.64 R4, desc[UR44][R20.64+0x8] ;  /* 0x0000082c14047980 */ /* 0x000ea2000c101b00 */
[----:B-----5:R-:W-:Y:S02]  /*1f7e0*/  SHF.L.U32 R7, R7, 0x1f, RZ ;  /* 0x0000001f07077819 */ /* 0x020fe400000006ff */
[----:B--2---:R-:W-:-:S05]  /*1f7f0*/  MOV R5, R4 ;  /* 0x0000000400057202 */ /* 0x004fca0000000f00 */
[----:B------:R-:W-:-:S04]  /*1f800*/  IMAD R2, R2, 0x8, R5 ;  /* 0x0000000802027824 */ /* 0x000fc800078e0205 */
[----:B------:R1:W2:Y:S01]  /*1f810*/  SYNCS.PHASECHK.TRANS64.TRYWAIT P1, [R2+URZ], R7 ;  /* 0x00000007020075a7 */ /* 0x0002a2000802017f */
[----:B------:R-:W3:Y:S04]  /*1f820*/  LD.E R3, desc[UR44][R20.64+0x1c] ;  /* 0x00001c2c14037980 */ /* 0x000ee8000c101900 */
[----:B------:R1:W5:Y:S04]  /*1f830*/  LD.E R4, desc[UR44][R14.64] ;  /* 0x0000002c0e047980 */ /* 0x000368000c101900 */
[----:B------:R1:W5:Y:S01]  /*1f840*/  LD.E R5, desc[UR44][R14.64+0x4] ;  /* 0x0000042c0e057980 */ /* 0x000362000c101900 */
[----:B------:R-:W-:Y:S01]  /*1f850*/  BSSY B0, `(.L_x_10970) ;  /* 0x0000005000007945 */ /* 0x000fe20003800000 */
[----:B---3--:R-:W-:-:S04]  /*1f860*/  LOP3.LUT R3, R3, 0x1, RZ, 0xfc, !PT ;  /* 0x0000000103037812 */ /* 0x008fc800078efcff */
[----:B------:R-:W-:-:S13]  /*1f870*/  ISETP.NE.AND P2, PT, R3, 0x3, PT ;  /* 0x000000030300780c */ /* 0x000fda0003f45270 */
[----:B-12---:R-:W-:Y:S05]  /*1f880*/  @!P2 BRA `(.L_x_10971) ;  /* 0x000000000004a947 */ /* 0x006fea0003800000 */
[----:B------:R-:W-:Y:S01]  /*1f890*/  BPT.TRAP 0x1 ;  /* 0x000000040000795c */ /* 0x000fe20000300000 */
.L_x_10971:
[----:B------:R-:W-:Y:S05]  /*1f8a0*/  BSYNC B0 ;  /* 0x0000000000007941 */ /* 0x000fea0003800000 */
.L_x_10970:
[----:B------:R-:W-:Y:S04]  /*1f8b0*/  BSSY B0, `(.L_x_10972) ;  /* 0x0000008000007945 */ /* 0x000fe80003800000 */
[----:B------:R-:W-:Y:S05]  /*1f8c0*/  @P1 BRA `(.L_x_10973) ;  /* 0x0000000000181947 */ /* 0x000fea0003800000 */
[----:B------:R-:W2:Y:S01]  /*1f8d0*/  LD.E.64 R2, desc[UR44][R20.64+0x8] ;  /* 0x0000082c14027980 */ /* 0x000ea2000c101b00 */
[----:B-----5:R-:W-:Y:S02]  /*1f8e0*/  SHF.L.U32 R5, R5, 0x1f, RZ ;  /* 0x0000001f05057819 */ /* 0x020fe400000006ff */
[----:B--2---:R-:W-:-:S05]  /*1f8f0*/  MOV R3, R2 ;  /* 0x0000000200037202 */ /* 0x004fca0000000f00 */
[----:B------:R-:W-:-:S04]  /*1f900*/  IMAD R4, R4, 0x8, R3 ;  /* 0x0000000804047824 */ /* 0x000fc800078e0203 */
[----:B------:R-:W1:Y:S02]  /*1f910*/  SYNCS.PHASECHK.TRANS64.TRYWAIT P1, [R4+URZ], R5 ;  /* 0x00000005040075a7 */ /* 0x000e64000802017f */
[----:B-1----:R-:W-:Y:S05]  /*1f920*/  @!P1 BRA `(.L_x_10974) ;  /* 0x0000013000b89947 */ /* 0x002fea0003800000 */
.L_x_10973:
[----:B------:R-:W-:Y:S05]  /*1f930*/  BSYNC B0 ;  /* 0x0000000000007941 */ /* 0x000fea0003800000 */
.L_x_10972:
[----:B-1---5:R-:W2:Y:S04]  /*1f940*/  LD.E R5, desc[UR44][R14.64] ;  /* 0x0000002c0e057980 */ /* 0x022ea8000c101900 */
[----:B------:R-:W2:Y:S01]  /*1f950*/  LDL.64 R8, [R1+0xa0] ;  /* 0x0000a00001087983 */ /* 0x000ea20000100a00 */
[----:B------:R-:W-:Y:S05]  /*1f960*/  WARPSYNC.ALL ;  /* 0x0000000000007948 */ /* 0x000fea0003800000 */
[----:B------:R-:W3:Y:S04]  /*1f970*/  LDL.64 R2, [R1+0x98] ;  /* 0x0000980001027983 */ /* 0x000ee80000100a00 */
[----:B------:R-:W4:Y:S04]  /*1f980*/  LDL.64 R6, [R1+0x98] ;  /* 0x0000980001067983 */ /* 0x000f280000100a00 */
[----:B------:R-:W4:Y:S01]  /*1f990*/  LDL.64 R10, [R1+0x98] ;  /* 0x00009800010a7983 */ /* 0x000f220000100a00 */
[----:B--2---:R-:W-:-:S03]  /*1f9a0*/  IMAD R4, R5, 0x300, R8 ;  /* 0x0000030005047824 */ /* 0x004fc600078e0208 */
[----:B------:R-:W2:Y:S01]  /*1f9b0*/  LDL.64 R12, [R1+0x98] ;  /* 0x00009800010c7983 */ /* 0x000ea20000100a00 */
[----:B------:R-:W-:Y:S01]  /*1f9c0*/  IMAD.MOV.U32 R5, RZ, RZ, R9 ;  /* 0x000000ffff057224 */ /* 0x000fe200078e0009 */
[C---:B------:R-:W-:Y:S01]  /*1f9d0*/  R2UR UR6, R4.reuse ;  /* 0x00000000040672ca */ /* 0x040fe200000e0000 */
[----:B------:R-:W-:Y:S01]  /*1f9e0*/  WARPGROUP.ARRIVE ;  /* 0x00000000000079c5 */ /* 0x000fe20000000000 */
[----:B------:R-:W2:Y:S02]  /*1f9f0*/  LDL R16, [R1+0x54] ;  /* 0x0000540001107983 */ /* 0x000ea40000100800 */
[----:B------:R-:W-:Y:S01]  /*1fa00*/  R2UR UR7, R5 ;  /* 0x00000000050772ca */ /* 0x000fe200000e0000 */
[----:B------:R-:W-:Y:S01]  /*1fa10*/  VIADD R8, R4, 0x2 ;  /* 0x0000000204087836 */ /* 0x000fe20000000000 */
[----:B------:R1:W-:Y:S01]  /*1fa20*/  STL [R1+0x80], RZ ;  /* 0x000080ff01007387 */ /* 0x0003e20000100800 */
[----:B---3--:R-:W-:Y:S02]  /*1fa30*/  R2UR UR4, R2 ;  /* 0x00000000020472ca */ /* 0x008fe400000e0000 */
[----:B------:R-:W-:-:S13]  /*1fa40*/  R2UR UR5, R3 ;  /* 0x00000000030572ca */ /* 0x000fda00000e0000 */
[----:B------:R-:W-:Y:S01]  /*1fa50*/  HGMMA.64x96x16.F32 R24, gdesc[UR4], RZ, !UPT, gsb0 ;  /* 0x01600000041879f0 */ /* 0x000fe2000c0008ff */
[----:B----4-:R-:W-:Y:S02]  /*1fa60*/  VIADD R6, R6, 0x2 ;  /* 0x0000000206067836 */ /* 0x010fe40000000000 */
[----:B------:R-:W-:Y:S01]  /*1fa70*/  IMAD.MOV.U32 R2, RZ, RZ, 0x1 ;  /* 0x00000001ff027424 */ /* 0x000fe200078e00ff */
[----:B------:R-:W-:Y:S02]  /*1fa80*/  R2UR UR6, R8 ;  /* 0x00000000080672ca */ /* 0x000fe400000e0000 */
[----:B------:R-:W-:Y:S02]  /*1fa90*/  R2UR UR7, R9 ;  /* 0x00000000090772ca */ /* 0x000fe400000e0000 */
[----:B------:R-:W-:Y:S02]  /*1faa0*/  R2UR UR4, R6 ;  /* 0x00000000060472ca */ /* 0x000fe400000e0000 */
[----:B------:R-:W-:Y:S01]  /*1fab0*/  R2UR UR5, R7 ;  /* 0x00000000070572ca */ /* 0x000fe200000e0000 */
[----:B------:R1:W-:Y:S04]  /*1fac0*/  STL [R1+0x80], R2 ;  /* 0x0000800201007387 */ /* 0x0003e80000100800 */
[----:B------:R1:W-:Y:S04]  /*1fad0*/  STL [R1+0x80], R2 ;  /* 0x0000800201007387 */ /* 0x0003e80000100800 */
[----:B------:R1:W-:Y:S04]  /*1fae0*/  STL [R1+0x80], R2 ;  /* 0x0000800201007387 */ /* 0x0003e80000100800 */
[----:B------:R1:W-:Y:S01]  /*1faf0*/  STL [R1+0x80], R2 ;  /* 0x0000800201007387 */ /* 0x0003e20000100800 */
[----:B------:R-:W-:-:S03]  /*1fb00*/  WARPGROUP.DEPBAR.LE gsb0, 0x0 ;  /* 0x00008000000079c5 */ /* 0x000fc60000010000 */
[----:B------:R1:W5:Y:S04]  /*1fb10*/  LD.E R3, desc[UR44][R14.64] ;  /* 0x0000002c0e037980 */ /* 0x000368000c101900 */
[----:B------:R1:W5:Y:S01]  /*1fb20*/  LD.E R5, desc[UR44][R14.64+0x4] ;  /* 0x0000042c0e057980 */ /* 0x000362000c101900 */
[----:B------:R-:W-:-:S06]  /*1fb30*/  WARPGROUP.ARRIVE ;  /* 0x00000000000079c5 */ /* 0x000fcc0000000000 */
        /* <DEDUP_REMOVED lines=12> */
[----:B--2---:R-:W-:Y:S02]  /*1fc00*/  VIADD R12, R12, 0x6 ;  /* 0x000000060c0c7836 */ /* 0x004fe40000000000 */
[----:B------:R-:W-:Y:S01]  /*1fc10*/  IMAD.MOV.U32 R7, RZ, RZ, R9 ;  /* 0x000000ffff077224 */ /* 0x000fe200078e0009 */
[----:B------:R-:W-:Y:S02]  /*1fc20*/  R2UR UR6, R6 ;  /* 0x00000000060672ca */ /* 0x000fe400000e0000 */
[----:B------:R-:W-:Y:S02]  /*1fc30*/  R2UR UR4, R12 ;  /* 0x000000000c0472ca */ /* 0x000fe400000e0000 */
[----:B------:R-:W-:Y:S02]  /*1fc40*/  R2UR UR7, R7 ;  /* 0x00000000070772ca */ /* 0x000fe400000e0000 */
[----:B------:R-:W-:-:S02]  /*1fc50*/  R2UR UR5, R13 ;  /* 0x000000000d0572ca */ /* 0x000fc400000e0000 */
[----:B------:R-:W-:Y:S01]  /*1fc60*/  LOP3.LUT R16, R16, 0x1, RZ, 0xfc, !PT ;  /* 0x0000000110107812 */ /* 0x000fe200078efcff */
[----:B------:R-:W-:Y:S02]  /*1fc70*/  WARPGROUP.DEPBAR.LE gsb0, 0x0 ;  /* 0x00008000000079c5 */ /* 0x000fe40000010000 */
[----:B------:R-:W-:-:S08]  /*1fc80*/  WARPGROUP.ARRIVE ;  /* 0x00000000000079c5 */ /* 0x000fd00000000000 */
[----:B------:R-:W-:Y:S01]  /*1fc90*/  HGMMA.64x96x16.F32 R24, gdesc[UR4], R24, gsb0 ;  /* 0x01600000041879f0 */ /* 0x000fe20008000818 */
[----:B------:R-:W-:Y:S01]  /*1fca0*/  ISETP.NE.AND P2, PT, R16, 0x3, PT ;  /* 0x000000031000780c */ /* 0x000fe20003f45270 */
[----:B------:R-:W-:Y:S01]  /*1fcb0*/  BSSY B0, `(.L_x_10975) ;  /* 0x0000004000007945 */ /* 0x000fe20003800000 */
[----:B------:R-:W-:-:S11]  /*1fcc0*/  WARPGROUP.DEPBAR.LE gsb0, 0x0 ;  /* 0x00008000000079c5 */ /* 0x000fd60000010000 */
[----:B-1----:R-:W-:Y:S05]  /*1fcd0*/  @!P2 BRA `(.L_x_10976) ;  /* 0x000000000004a947 */ /* 0x002fea0003800000 */
[----:B------:R-:W-:Y:S01]  /*1fce0*/  BPT.TRAP 0x1 ;  /* 0x000000040000795c */ /* 0x000fe20000300000 */
.L_x_10976:
[----:B------:R-:W-:Y:S05]  /*1fcf0*/  BSYNC B0 ;  /* 0x0000000000007941 */ /* 0x000fea0003800000 */
.L_x_10975:
        /* <DEDUP_REMOVED lines=10> */
.L_x_10978:
[----:B------:R-:W-:Y:S05]  /*1fda0*/  BSYNC B0 ;  /* 0x0000000000007941 */ /* 0x000fea0003800000 */
.L_x_10977:
[----:B------:R-:W-:Y:S04]  /*1fdb0*/  BSSY B0, `(.L_x_10979) ;  /* 0x0000006000007945 */ /* 0x000fe80003800000 */
[----:B--2---:R-:W-:Y:S05]  /*1fdc0*/  @P1 BRA `(.L_x_10980) ;  /* 0x0000000000101947 */ /* 0x004fea0003800000 */
[----:B-----5:R-:W-:Y:S01]  /*1fdd0*/  IMAD R4, R4, 0x8, R6 ;  /* 0x0000000804047824 */ /* 0x020fe200078e0206 */
[----:B------:R-:W-:-:S04]  /*1fde0*/  SHF.L.U32 R5, R5, 0x1f, RZ ;  /* 0x0000001f05057819 */ /* 0x000fc800000006ff */
[----:B------:R-:W2:Y:S02]  /*1fdf0*/  SYNCS.PHASECHK.TRANS64.TRYWAIT P1, [R4+URZ], R5 ;  /* 0x00000005040075a7 */ /* 0x000ea4000802017f */
[----:B--2---:R-:W-:Y:S05]  /*1fe00*/  @!P1 BRA `(.L_x_10981) ;  /* 0x0000012c00949947 */ /* 0x004fea0003800000 */
.L_x_10980:
[----:B------:R-:W-:Y:S05]  /*1fe10*/  BSYNC B0 ;  /* 0x0000000000007941 */ /* 0x000fea0003800000 */
.L_x_10979:
        /* <DEDUP_REMOVED lines=9> */
[----:B---3--:R-:W-:Y:S01]  /*1feb0*/  IMAD R6, R17, 0xc00, R6 ;  /* 0x00000c0011067824 */ /* 0x008fe200078e0206 */
[----:B------:R-:W-:Y:S01]  /*1fec0*/  R2UR UR7, R7 ;  /* 0x00000000070772ca */ /* 0x000fe200000e0000 */
[----:B------:R-:W3:Y:S01]  /*1fed0*/  LDL.64 R16, [R1+0x110] ;  /* 0x0001100001107983 */ /* 0x000ee20000100a00 */
[----:B----4-:R-:W-:-:S02]  /*1fee0*/  ISETP.NE.U32.AND P1, PT, R3, RZ, PT ;  /* 0x000000ff0300720c */ /* 0x010fc40003f25070 */
[----:B------:R-:W-:Y:S02]  /*1fef0*/  R2UR UR6, R6 ;  /* 0x00000000060672ca */ /* 0x000fe400000e0000 */
[----:B--2---:R-:W-:Y:S02]  /*1ff00*/  R2UR UR4, R4 ;  /* 0x00000000040472ca */ /* 0x004fe400000e0000 */
[----:B------:R-:W-:-:S07]  /*1ff10*/  R2UR UR5, R5 ;  /* 0x00000000050572ca */ /* 0x000fce00000e0000 */
[----:B------:R-:W-:-:S06]  /*1ff20*/  VOTEU.ANY UP0, P1 ;  /* 0x00000000003f7886 */ /* 0x000fcc0000800100 */
        /* <DEDUP_REMOVED lines=139> */
[----:B----4-:R-:W-:-:S02]  /*207e0*/  VIADD R10, R10, 0xc04 ;  /* 0x00000c040a0a7836 */ /* 0x010fc40000000000 */
        /* <DEDUP_REMOVED lines=40> */
[----:B------:R-:W2:Y:S04]  /*20a70*/  @!P0 LD.E.64 R4, desc[UR44][R20.64+0x30] ;  /* 0x0000302c14048980 */ /* 0x000ea8000c101b00 */
[----:B------:R-:W3:Y:S01]  /*20a80*/  @!P0 LD.E R3, desc[UR44][R14.64] ;  /* 0x0000002c0e038980 */ /* 0x000ee2000c101900 */
[----:B--2---:R-:W-:-:S05]  /*20a90*/  @!P0 MOV R4, R4 ;  /* 0x0000000400048202 */ /* 0x004fca0000000f00 */
[----:B---3--:R-:W-:-:S05]  /*20aa0*/  @!P0 IMAD R3, R3, 0x8, R4 ;  /* 0x0000000803038824 */ /* 0x008fca00078e0204 */
[----:B------:R-:W-:-:S04]  /*20ab0*/  @!P0 PRMT R3, RZ, 0x654, R3 ;  /* 0x00000654ff038816 */ /* 0x000fc80000000003 */
[----:B------:R2:W-:Y:S01]  /*20ac0*/  @!P0 SYNCS.ARRIVE.TRANS64.RED.A1T0 RZ, [R3+URZ], RZ ;  /* 0x000000ff03ff89a7 */ /* 0x0005e2000810043f */
[----:B------:R-:W3:Y:S04]  /*20ad0*/  LDL R73, [R1+0x70] ;  /* 0x0000700001497983 */ /* 0x000ee80000100800 */
[----:B------:R-:W4:Y:S04]  /*20ae0*/  LDL.64 R74, [R1+0x160] ;  /* 0x00016000014a7983 */ /* 0x000f280000100a00 */
[----:B--2---:R-:W2:Y:S04]  /*20af0*/  LDL R3, [R1+0x13c] ;  /* 0x00013c0001037983 */ /* 0x004ea80000100800 */
[----:B------:R-:W4:Y:S04]  /*20b00*/  LDL R76, [R1+0x168] ;  /* 0x00016800014c7983 */ /* 0x000f280000100800 */
[----:B------:R-:W4:Y:S04]  /*20b10*/  LDL.128 R4, [R1+0x150] ;  /* 0x0001500001047983 */ /* 0x000f280000100c00 */
[----:B------:R-:W4:Y:S01]  /*20b20*/  LDL.128 R8, [R1+0x140] ;  /* 0x0001400001087983 */ /* 0x000f220000100c00 */
[----:B------:R-:W-:Y:S01]  /*20b30*/  BSSY B0, `(.L_x_10982) ;  /* 0x0000040000007945 */ /* 0x000fe20003800000 */
[----:B--2---:R-:W-:-:S04]  /*20b40*/  SHF.R.S32.HI R12, RZ, 0x1f, R3 ;  /* 0x0000001fff0c7819 */ /* 0x004fc80000011403 */
[----:B------:R-:W-:-:S04]  /*20b50*/  LEA.HI R13, R12, R3, RZ, 0x7 ;  /* 0x000000030c0d7211 */ /* 0x000fc800078f38ff */
[----:B------:R-:W-:-:S05]  /*20b60*/  LOP3.LUT R16, R13, 0xffffff80, RZ, 0xc0, !PT ;  /* 0xffffff800d107812 */ /* 0x000fca00078ec0ff */
[----:B------:R-:W-:-:S05]  /*20b70*/  IMAD.IADD R16, R3, 0x1, -R16 ;  /* 0x0000000103107824 */ /* 0x000fca00078e0a10 */
[----:B------:R-:W-:Y:S02]  /*20b80*/  SHF.R.S32.HI R17, RZ, 0x1f, R16 ;  /* 0x0000001fff117819 */ /* 0x000fe40000011410 */
[----:B------:R-:W-:Y:S02]  /*20b90*/  LEA.HI R12, R12, R3, RZ, 0x2 ;  /* 0x000000030c0c7211 */ /* 0x000fe400078f10ff */
[----:B------:R-:W-:Y:S02]  /*20ba0*/  LEA.HI R20, R17, R16, RZ, 0x2 ;  /* 0x0000001011147211 */ /* 0x000fe400078f10ff */
[----:B------:R-:W-:Y:S02]  /*20bb0*/  LOP3.LUT R80, R12, 0xfffffffc, RZ, 0xc0, !PT ;  /* 0xfffffffc0c507812 */ /* 0x000fe400078ec0ff */
[--C-:B------:R-:W-:Y:S02]  /*20bc0*/  SHF.R.S32.HI R21, RZ, 0x2, R20.reuse ;  /* 0x00000002ff157819 */ /* 0x100fe40000011414 */
[----:B------:R-:W-:-:S02]  /*20bd0*/  SHF.R.S32.HI R72, RZ, 0x1f, R20 ;  /* 0x0000001fff487819 */ /* 0x000fc40000011414 */
[----:B------:R-:W-:Y:S02]  /*20be0*/  SHF.R.S32.HI R78, RZ, 0x7, R13 ;  /* 0x00000007ff4e7819 */ /* 0x000fe4000001140d */
[----:B------:R-:W-:Y:S02]  /*20bf0*/  LEA.HI R72, R72, R21, RZ, 0x3 ;  /* 0x0000001548487211 */ /* 0x000fe400078f18ff */
        /* <DEDUP_REMOVED lines=8> */
[----:B---3--:R-:W-:Y:S01]  /*20c80*/  IMAD R73, R73, 0x8, R12 ;  /* 0x0000000849497824 */ /* 0x008fe200078e020c */
[----:B----4-:R-:W-:Y:S01]  /*20c90*/  ISETP.NE.AND P1, PT, R74, 0x1, PT ;  /* 0x000000014a00780c */ /* 0x010fe20003f25270 */
[----:B------:R-:W-:Y:S01]  /*20ca0*/  IMAD.IADD R13, R78, 0x1, -R13 ;  /* 0x000000014e0d7824 */ /* 0x000fe200078e0a0d */
[----:B------:R-:W-:Y:S01]  /*20cb0*/  LOP3.LUT R3, R3, 0x1ffffffe, RZ, 0xc0, !PT ;  /* 0x1ffffffe03037812 */ /* 0x000fe200078ec0ff */
[----:B------:R-:W-:-:S04]  /*20cc0*/  IMAD.U32 R72, R73, 0x10, R72 ;  /* 0x0000001049487824 */ /* 0x000fc800078e0048 */
[----:B------:R-:W-:Y:S02]  /*20cd0*/  IMAD.IADD R3, R80, 0x1, -R3 ;  /* 0x0000000150037824 */ /* 0x000fe400078e0a03 */
[----:B------:R-:W-:-:S04]  /*20ce0*/  IMAD R72, R13, 0x40, R72 ;  /* 0x000000400d487824 */ /* 0x000fc800078e0248 */
[----:B------:R-:W-:-:S04]  /*20cf0*/  IMAD R72, R3, 0x8, R72 ;  /* 0x0000000803487824 */ /* 0x000fc800078e0248 */
[----:B------:R-:W-:-:S05]  /*20d00*/  @P1 IMAD.HI.U32 R75, R72, R75, RZ ;  /* 0x0000004b484b1227 */ /* 0x000fca00078e00ff */
[----:B------:R-:W-:Y:S01]  /*20d10*/  @P1 SHF.R.U32.HI R72, RZ, R76, R75 ;  /* 0x0000004cff481219 */ /* 0x000fe2000001164b */
[----:B------:R-:W-:Y:S01]  /*20d20*/  IMAD.MOV.U32 R13, RZ, RZ, -0x60 ;  /* 0xffffffa0ff0d7424 */ /* 0x000fe200078e00ff */
[----:B------:R-:W-:-:S03]  /*20d30*/  LOP3.LUT R3, R20, 0x7ffffffc, RZ, 0xc0, !PT ;  /* 0x7ffffffc14037812 */ /* 0x000fc600078ec0ff */
[----:B------:R-:W2:Y:S01]  /*20d40*/  SHFL.IDX PT, R21, R72, RZ, 0x1c1f ;  /* 0x001c1fff48157589 */ /* 0x000ea200000e0000 */
[----:B------:R-:W-:Y:S02]  /*20d50*/  IMAD R12, R0, R13, 0x1 ;  /* 0x00000001000c7424 */ /* 0x000fe400078e020d */
[----:B------:R-:W-:Y:S01]  /*20d60*/  IMAD.IADD R3, R16, 0x1, -R3 ;  /* 0x0000000110037824 */ /* 0x000fe200078e0a03 */
[----:B------:R-:W-:-:S03]  /*20d70*/  ISETP.GE.AND P2, PT, R5, 0x1, PT ;  /* 0x000000010500780c */ /* 0x000fc60003f46270 */
[----:B------:R-:W-:Y:S01]  /*20d80*/  IMAD R3, R3, -0x2, R12 ;  /* 0xfffffffe03037824 */ /* 0x000fe200078e020c */
[----:B------:R-:W-:-:S04]  /*20d90*/  LOP3.LUT R13, RZ, R10, RZ, 0x33, !PT ;  /* 0x0000000aff0d7212 */ /* 0x000fc800078e33ff */
[----:B------:R-:W-:Y:S01]  /*20da0*/  IADD3 R12, -R8, R3, R9 ;  /* 0x00000003080c7210 */ /* 0x000fe20007ffe109 */
[----:B------:R-:W-:-:S04]  /*20db0*/  IMAD R17, R0, -0x60, R4 ;  /* 0xffffffa000117824 */ /* 0x000fc800078e0204 */
[C---:B------:R-:W-:Y:S02]  /*20dc0*/  IMAD.IADD R16, R12.reuse, 0x1, R11 ;  /* 0x000000010c107824 */ /* 0x040fe400078e020b */
[----:B------:R-:W-:Y:S02]  /*20dd0*/  IMAD.IADD R13, R12, 0x1, R13 ;  /* 0x000000010c0d7824 */ /* 0x000fe400078e020d */
[----:B------:R-:W-:Y:S02]  /*20de0*/  VIADD R20, R3, 0xffffffff ;  /* 0xffffffff03147836 */ /* 0x000fe40000000000 */
[--C-:B--2---:R-:W-:Y:S02]  /*20df0*/  IMAD.IADD R4, R16, 0x1, R21.reuse ;  /* 0x0000000110047824 */ /* 0x104fe400078e0215 */
[----:B------:R-:W-:Y:S01]  /*20e00*/  IMAD.IADD R3, R13, 0x1, R21 ;  /* 0x000000010d037824 */ /* 0x000fe200078e0215 */
[----:B-1----:R-:W-:Y:S06]  /*20e10*/  @!P2 BRA `(.L_x_10983) ;  /* 0x000000000044a947 */ /* 0x002fec0003800000 */
        /* <DEDUP_REMOVED lines=10> */
.L_x_10985:
[----:B------:R-:W-:-:S13]  /*20ec0*/  ISETP.NE.AND P1, PT, R5, 0x1, PT ;  /* 0x000000010500780c */ /* 0x000fda0003f25270 */
[----:B------:R-:W-:-:S05]  /*20ed0*/  @P1 IMAD.HI.U32 R12, R10, R6, RZ ;  /* 0x000000060a0c1227 */ /* 0x000fca00078e00ff */
[----:B------:R-:W-:-:S07]  /*20ee0*/  @P1 SHF.R.U32.HI R10, RZ, R7, R12 ;  /* 0x00000007ff0a1219 */ /* 0x000fce000001160c */
.L_x_10986:
[----:B------:R-:W-:Y:S05]  /*20ef0*/  BSYNC B1 ;  /* 0x0000000000017941 */ /* 0x000fea0003800000 */
.L_x_10984:
[----:B------:R-:W-:-:S05]  /*20f00*/  IMAD R10, R10, R5, R20 ;  /* 0x000000050a0a7224 */ /* 0x000fca00078e0214 */
[----:B------:R-:W-:Y:S02]  /*20f10*/  VIMNMX R3, R3, R10, !PT ;  /* 0x0000000a03037248 */ /* 0x000fe40007fe0100 */
[----:B------:R-:W-:-:S07]  /*20f20*/  VIADDMNMX R4, R10, R5, R4, PT ;  /* 0x000000050a047246 */ /* 0x000fce0003800104 */
.L_x_10983:
[----:B------:R-:W-:Y:S05]  /*20f30*/  BSYNC B0 ;  /* 0x0000000000007941 */ /* 0x000fea0003800000 */
.L_x_10982:
[C---:B------:R-:W-:Y:S01]  /*20f40*/  ISETP.GE.AND P1, PT, R17.reuse, 0x2, PT ;  /* 0x000000021100780c */ /* 0x040fe20003f26270 */
[----:B------:R-:W1:Y:S01]  /*20f50*/  SHFL.IDX PT, R72, R72, 0x1, 0x1c1f ;  /* 0x003c1f0048487f89 */ /* 0x000e6200000e0000 */
[----:B------:R-:W-:Y:S01]  /*20f60*/  ISETP.GE.AND P5, PT, R17, 0xa, PT ;  /* 0x0000000a1100780c */ /* 0x000fe20003fa6270 */
        /* <DEDUP_REMOVED lines=12> */
[--C-:B-1----:R-:W-:Y:S01]  /*21030*/  IMAD.IADD R10, R16, 0x1, R72.reuse ;  /* 0x00000001100a7824 */ /* 0x102fe200078e0248 */
[----:B------:R-:W-:Y:S01]  /*21040*/  ISETP.GT.AND P3, PT, R3, 0x10, !P5 ;  /* 0x000000100300780c */ /* 0x000fe20006f64270 */
[----:B------:R-:W-:Y:S01]  /*21050*/  IMAD.IADD R11, R13, 0x1, R72 ;  /* 0x000000010d0b7824 */ /* 0x000fe200078e0248 */
        /* <DEDUP_REMOVED lines=113> */
.L_x_10990:
[----:B------:R-:W-:-:S13]  /*21770*/  ISETP.NE.AND P6, PT, R5, 0x1, PT ;  /* 0x000000010500780c */ /* 0x000fda0003fc5270 */
[----:B------:R-:W-:-:S05]  /*21780*/  @P6 IMAD.HI.U32 R6, R8, R6, RZ ;  /* 0x0000000608066227 */ /* 0x000fca00078e00ff */
[----:B------:R-:W-:-:S07]  /*21790*/  @P6 SHF.R.U32.HI R8, RZ, R7, R6 ;  /* 0x00000007ff086219 */ /* 0x000fce0000011606 */
.L_x_10991:
[----:B------:R-:W-:Y:S05]  /*217a0*/  BSYNC B1 ;  /* 0x0000000000017941 */ /* 0x000fea0003800000 */
.L_x_10989:
[----:B------:R-:W-:-:S05]  /*217b0*/  IMAD R8, R8, R5, R20 ;  /* 0x0000000508087224 */ /* 0x000fca00078e0214 */
[----:B------:R-:W-:Y:S02]  /*217c0*/  VIADDMNMX R10, R8, R5, R10, PT ;  /* 0x00000005080a7246 */ /* 0x000fe4000380010a */
[----:B------:R-:W-:-:S07]  /*217d0*/  VIMNMX R11, R11, R8, !PT ;  /* 0x000000080b0b7248 */ /* 0x000fce0007fe0100 */
.L_x_10988:
[----:B------:R-:W-:Y:S05]  /*217e0*/  BSYNC B0 ;  /* 0x0000000000007941 */ /* 0x000fea0003800000 */
.L_x_10987:
[C---:B------:R-:W-:Y:S01]  /*217f0*/  ISETP.GT.AND P1, PT, R11.reuse, 0x1, !P1 ;  /* 0x000000010b00780c */ /* 0x040fe20004f24270 */
[----:B------:R-:W2:Y:S03]  /*21800*/  LDL R22, [R1+0x240] ;  /* 0x0002400001167983 */ /* 0x000ea60000100800 */
[----:B------:R-:W-:Y:S01]  /*21810*/  ISETP.LT.OR P1, PT, R10, 0x2, P1 ;  /* 0x000000020a00780c */ /* 0x000fe20000f21670 */
[----:B------:R-:W3:Y:S01]  /*21820*/  LDL R61, [R1+0x860] ;  /* 0x00086000013d7983 */ /* 0x000ee20000100800 */
[----:B------:R-:W-:Y:S02]  /*21830*/  ISETP.GT.AND P2, PT, R11, 0x8, !P2 ;  /* 0x000000080b00780c */ /* 0x000fe40005744270 */
[----:B------:R-:W-:Y:S02]  /*21840*/  FSEL R27, R27, -INF , !P1 ;  /* 0xff8000001b1b7808 */ /* 0x000fe40004800000 */
[----:B------:R-:W-:-:S02]  /*21850*/  ISETP.NE.AND P1, PT, R21, RZ, PT ;  /* 0x000000ff1500720c */ /* 0x000fc40003f25270 */
[----:B------:R-:W-:Y:S02]  /*21860*/  ISETP.LT.OR P2, PT, R10, 0x9, P2 ;  /* 0x000000090a00780c */ /* 0x000fe40001741670 */
[----:B------:R-:W-:Y:S02]  /*21870*/  ISETP.GT.AND P1, PT, R11, 0x9, !P1 ;  /* 0x000000090b00780c */ /* 0x000fe40004f24270 */
[----:B------:R-:W-:Y:S02]  /*21880*/  FSEL R30, R30, -INF , !P2 ;  /* 0xff8000001e1e7808 */ /* 0x000fe40005000000 */
[----:B------:R-:W-:Y:S02]  /*21890*/  ISETP.LT.OR P1, PT, R10, 0xa, P1 ;  /* 0x0000000a0a00780c */ /* 0x000fe40000f21670 */
[----:B------:R-:W-:Y:S02]  /*218a0*/  ISETP.NE.AND P2, PT, R33, RZ, PT ;  /* 0x000000ff2100720c */ /* 0x000fe40003f45270 */
[----:B------:R-:W-:-:S02]  /*218b0*/  FSEL R31, R31, -INF , !P1 ;  /* 0xff8000001f1f7808 */ /* 0x000fc40004800000 */
[----:B------:R-:W-:Y:S02]  /*218c0*/  ISETP.NE.AND P1, PT, R25, RZ, PT ;  /* 0x000000ff1900720c */ /* 0x000fe40003f25270 */
[----:B------:R-:W4:Y:S01]  /*218d0*/  LDL.64 R24, [R1+0x220] ;  /* 0x0002200001187983 */ /* 0x000f220000100a00 */
[----:B------:R-:W-:Y:S02]  /*218e0*/  ISETP.NE.AND P6, PT, R73, RZ, PT ;  /* 0x000000ff4900720c */ /* 0x000fe40003fc5270 */
[----:B------:R-:W-:-:S04]  /*218f0*/  ISETP.GT.AND P1, PT, R11, 0x10, !P1 ;  /* 0x000000100b00780c */ /* 0x000fc80004f24270 */
        /* <DEDUP_REMOVED lines=8> */
[----:B------:R-:W-:-:S04]  /*21980*/  ISETP.LT.OR P1, PT, R10, 0x19, P1 ;  /* 0x000000190a00780c */ /* 0x000fc80000f21670 */
[----:B------:R-:W-:Y:S02]  /*21990*/  FSEL R38, R38, -INF , !P1 ;  /* 0xff80000026267808 */ /* 0x000fe40004800000 */
[----:B------:R-:W-:Y:S02]  /*219a0*/  ISETP.GT.AND P1, PT, R11, 0x19, !P6 ;  /* 0x000000190b00780c */ /* 0x000fe40007724270 */
[----:B------:R-:W-:Y:S02]  /*219b0*/  ISETP.NE.AND P6, PT, R12, RZ, PT ;  /* 0x000000ff0c00720c */ /* 0x000fe40003fc5270 */
[----:B------:R-:W-:-:S04]  /*219c0*/  ISETP.LT.OR P1, PT, R10, 0x1a, P1 ;  /* 0x0000001a0a00780c */ /* 0x000fc80000f21670 */
[----:B------:R-:W-:Y:S02]  /*219d0*/  FSEL R39, R39, -INF , !P1 ;  /* 0xff80000027277808 */ /* 0x000fe40004800000 */
[----:B------:R-:W-:-:S04]  /*219e0*/  ISETP.NE.AND P1, PT, R37, RZ, PT ;  /* 0x000000ff2500720c */ /* 0x000fc80003f25270 */
[----:B------:R-:W-:-:S04]  /*219f0*/  ISETP.GT.AND P1, PT, R11, 0x20, !P1 ;  /* 0x000000200b00780c */ /* 0x000fc80004f24270 */
        /* <DEDUP_REMOVED lines=38> */
[----:B------:R-:W-:Y:S02]  /*21c60*/  ISETP.GT.AND P1, PT, R11, RZ, !P6 ;  /* 0x000000ff0b00720c */ /* 0x000fe40007724270 */
[----:B----4-:R-:W-:Y:S02]  /*21c70*/  FMNMX.FTZ R3, R28, R24, !PT ;  /* 0x000000181c037209 */ /* 0x010fe40007810000 */
[----:B------:R-:W-:Y:S02]  /*21c80*/  ISETP.LT.OR P1, PT, R10, 0x1, P1 ;  /* 0x000000010a00780c */ /* 0x000fe40000f21670 */
[----:B------:R-:W-:Y:S02]  /*21c90*/  FMNMX.FTZ R3, R74, R3, !PT ;  /* 0x000000034a037209 */ /* 0x000fe40007810000 */
[----:B------:R-:W-:-:S02]  /*21ca0*/  FSEL R26, R26, -INF , !P1 ;  /* 0xff8000001a1a7808 */ /* 0x000fc40004800000 */
[----:B------:R-:W-:Y:S02]  /*21cb0*/  FMNMX.FTZ R3, R76, R3, !PT ;  /* 0x000000034c037209 */ /* 0x000fe40007810000 */
[----:B------:R-:W-:Y:S02]  /*21cc0*/  ISETP.NE.AND P1, PT, R57, RZ, PT ;  /* 0x000000ff3900720c */ /* 0x000fe40003f25270 */
[----:B------:R-:W-:Y:S02]  /*21cd0*/  FMNMX.FTZ R3, R78, R3, !PT ;  /* 0x000000034e037209 */ /* 0x000fe40007810000 */
[C---:B------:R-:W-:Y:S02]  /*21ce0*/  ISETP.GT.AND P2, PT, R11.reuse, 0x49, !P2 ;  /* 0x000000490b00780c */ /* 0x040fe40005744270 */
[----:B------:R-:W-:Y:S02]  /*21cf0*/  FMNMX.FTZ R3, R32, R3, !PT ;  /* 0x0000000320037209 */ /* 0x000fe40007810000 */
[----:B------:R-:W-:-:S02]  /*21d00*/  ISETP.GT.AND P3, PT, R11, 0x50, !P3 ;  /* 0x000000500b00780c */ /* 0x000fc40005f64270 */
[----:B------:R-:W-:Y:S02]  /*21d10*/  FMNMX.FTZ R3, R178, R3, !PT ;  /* 0x00000003b2037209 */ /* 0x000fe40007810000 */
[----:B------:R-:W-:Y:S02]  /*21d20*/  ISETP.GT.AND P4, PT, R11, 0x51, !P4 ;  /* 0x000000510b00780c */ /* 0x000fe40006784270 */
[----:B------:R-:W-:Y:S02]  /*21d30*/  FMNMX.FTZ R3, R36, R3, !PT ;  /* 0x0000000324037209 */ /* 0x000fe40007810000 */
[----:B------:R-:W-:Y:S02]  /*21d40*/  ISETP.NE.AND P6, PT, R17, RZ, PT ;  /* 0x000000ff1100720c */ /* 0x000fe40003fc5270 */
        /* <DEDUP_REMOVED lines=27> */
[----:B------:R-:W-:-:S03]  /*21f00*/  FMNMX.FTZ R6, R46, R3, !PT ;  /* 0x000000032e067209 */ /* 0x000fc60007810000 */
[----:B------:R-:W1:Y:S01]  /*21f10*/  SHFL.BFLY PT, R5, R4, 0x2, 0x1f ;  /* 0x0c401f0004057f89 */ /* 0x000e6200000e0000 */
[----:B------:R-:W-:-:S04]  /*21f20*/  FMNMX.FTZ R3, R47, R6, !PT ;  /* 0x000000062f037209 */ /* 0x000fc80007810000 */
[----:B------:R-:W-:-:S04]  /*21f30*/  FMNMX.FTZ R6, R50, R3, !PT ;  /* 0x0000000332067209 */ /* 0x000fc80007810000 */
[----:B------:R-:W-:-:S04]  /*21f40*/  FMNMX.FTZ R3, R51, R6, !PT ;  /* 0x0000000633037209 */ /* 0x000fc80007810000 */
[----:B------:R-:W-:Y:S02]  /*21f50*/  FMNMX.FTZ R6, R54, R3, !PT ;  /* 0x0000000336067209 */ /* 0x000fe40007810000 */
[----:B------:R-:W-:Y:S02]  /*21f60*/  ISETP.GT.AND P1, PT, R11, 0x48, !P1 ;  /* 0x000000480b00780c */ /* 0x000fe40004f24270 */
[----:B------:R-:W-:Y:S02]  /*21f70*/  FMNMX.FTZ R3, R55, R6, !PT ;  /* 0x0000000637037209 */ /* 0x000fe40007810000 */
[----:B------:R-:W-:Y:S02]  /*21f80*/  ISETP.LT.OR P1, PT, R10, 0x49, P1 ;  /* 0x000000490a00780c */ /* 0x000fe40000f21670 */
[----:B------:R-:W-:Y:S02]  /*21f90*/  FMNMX.FTZ R6, R58, R3, !PT ;  /* 0x000000033a067209 */ /* 0x000fe40007810000 */
[----:B-1----:R-:W-:-:S02]  /*21fa0*/  FMNMX.FTZ R8, R4, R5, !PT ;  /* 0x0000000504087209 */ /* 0x002fc40007810000 */
[----:B------:R-:W-:Y:S02]  /*21fb0*/  ISETP.LT.OR P2, PT, R10, 0x4a, P2 ;  /* 0x0000004a0a00780c */ /* 0x000fe40001741670 */
[----:B------:R-:W-:Y:S01]  /*21fc0*/  FSEL R62, R62, -INF , !P1 ;  /* 0xff8000003e3e7808 */ /* 0x000fe20004800000 */
[----:B------:R-:W1:Y:S01]  /*21fd0*/  SHFL.BFLY PT, R7, R8, 0x1, 0x1f ;  /* 0x0c201f0008077f89 */ /* 0x000e6200000e0000 */
[----:B------:R-:W-:Y:S02]  /*21fe0*/  FMNMX.FTZ R3, R59, R6, !PT ;  /* 0x000000063b037209 */ /* 0x000fe40007810000 */
[----:B------:R-:W-:Y:S02]  /*21ff0*/  ISETP.LT.OR P3, PT, R10, 0x51, P3 ;  /* 0x000000510a00780c */ /* 0x000fe40001f61670 */
[----:B------:R-:W-:Y:S02]  /*22000*/  FSEL R63, R63, -INF , !P2 ;  /* 0xff8000003f3f7808 */ /* 0x000fe40005000000 */
[----:B------:R-:W-:-:S02]  /*22010*/  FMNMX.FTZ R6, R62, R3, !PT ;  /* 0x000000033e067209 */ /* 0x000fc40007810000 */
[----:B------:R-:W-:Y:S02]  /*22020*/  ISETP.GT.AND P5, PT, R11, 0x58, !P5 ;  /* 0x000000580b00780c */ /* 0x000fe40006fa4270 */
[----:B------:R-:W-:Y:S02]  /*22030*/  ISETP.LT.OR P4, PT, R10, 0x52, P4 ;  /* 0x000000520a00780c */ /* 0x000fe40002781670 */
[----:B------:R-:W-:Y:S02]  /*22040*/  FSEL R66, R66, -INF , !P3 ;  /* 0xff80000042427808 */ /* 0x000fe40005800000 */
[----:B------:R-:W-:Y:S02]  /*22050*/  FMNMX.FTZ R3, R63, R6, !PT ;  /* 0x000000063f037209 */ /* 0x000fe40007810000 */
[----:B------:R-:W-:Y:S02]  /*22060*/  ISETP.GT.AND P1, PT, R11, 0x59, !P6 ;  /* 0x000000590b00780c */ /* 0x000fe40007724270 */
[----:B------:R-:W-:-:S02]  /*22070*/  ISETP.LT.OR P5, PT, R10, 0x59, P5 ;  /* 0x000000590a00780c */ /* 0x000fc40002fa1670 */
[----:B------:R-:W-:Y:S02]  /*22080*/  FSEL R67, R67, -INF , !P4 ;  /* 0xff80000043437808 */ /* 0x000fe40006000000 */
[----:B------:R-:W-:Y:S02]  /*22090*/  FMNMX.FTZ R6, R66, R3, !PT ;  /* 0x0000000342067209 */ /* 0x000fe40007810000 */
[----:B------:R-:W-:Y:S02]  /*220a0*/  ISETP.LT.OR P1, PT, R10, 0x5a, P1 ;  /* 0x0000005a0a00780c */ /* 0x000fe40000f21670 */
[----:B------:R-:W-:Y:S02]  /*220b0*/  FSEL R70, R70, -INF , !P5 ;  /* 0xff80000046467808 */ /* 0x000fe40006800000 */
[----:B------:R-:W-:Y:S02]  /*220c0*/  FMNMX.FTZ R3, R67, R6, !PT ;  /* 0x0000000643037209 */ /* 0x000fe40007810000 */
[----:B------:R-:W-:-:S02]  /*220d0*/  FSEL R71, R71, -INF , !P1 ;  /* 0xff80000047477808 */ /* 0x000fc40004800000 */
[----:B------:R-:W-:Y:S02]  /*220e0*/  FMNMX.FTZ R6, R70, R3, !PT ;  /* 0x0000000346067209 */ /* 0x000fe40007810000 */
[----:B-1----:R-:W-:Y:S02]  /*220f0*/  FMNMX.FTZ R8, R8, R7, !PT ;  /* 0x0000000708087209 */ /* 0x002fe40007810000 */
[----:B------:R-:W-:Y:S02]  /*22100*/  FMNMX.FTZ R5, R71, R6, !PT ;  /* 0x0000000647057209 */ /* 0x000fe40007810000 */
[----:B------:R-:W4:Y:S04]  /*22110*/  LDL.64 R6, [R1+0x230] ;  /* 0x0002300001067983 */ /* 0x000f280000100a00 */
[----:B------:R-:W-:Y:S04]  /*22120*/  STL.64 [R1+0x220], R4 ;  /* 0x0002200401007387 */ /* 0x000fe80000100a00 */
[----:B------:R1:W-:Y:S04]  /*22130*/  STL [R1+0x220], R8 ;  /* 0x0002200801007387 */ /* 0x0003e80000100800 */
[----:B------:R-:W2:Y:S04]  /*22140*/  LDL R12, [R1+0x220] ;  /* 0x00022000010c7983 */ /* 0x000ea80000100800 */
[----:B------:R-:W5:Y:S01]  /*22150*/  LDL R11, [R1+0x224] ;  /* 0x00022400010b7983 */ /* 0x000f620000100800 */
[----:B--2---:R-:W-:Y:S01]  /*22160*/  FMUL.FTZ R3, R22, R12 ;  /* 0x0000000c16037220 */ /* 0x004fe20000410000 */
[----:B------:R-:W-:-:S04]  /*22170*/  FSETP.NEU.FTZ.AND P1, PT, R12, -INF , PT ;  /* 0xff8000000c00780b */ /* 0x000fc80003f3d000 */
[----:B------:R-:W-:-:S05]  /*22180*/  FSEL R9, R3, RZ, P1 ;  /* 0x000000ff03097208 */ /* 0x000fca0000800000 */
[----:B-1----:R-:W-:-:S04]  /*22190*/  FFMA.FTZ R8, R78, R22, -R9 ;  /* 0x000000164e087223 */ /* 0x002fc80000010809 */
[----:B------:R5:W-:Y:S02]  /*221a0*/  MUFU.EX2 R154, R8 ;  /* 0x00000008009a7308 */ /* 0x000be40000000800 */
[----:B-----5:R-:W1:Y:S02]  /*221b0*/  SHFL.BFLY PT, R8, R11, 0x2, 0x1f ;  /* 0x0c401f000b087f89 */ /* 0x020e6400000e0000 */
[----:B-1----:R-:W-:-:S05]  /*221c0*/  FMNMX.FTZ R8, R8, R11, !PT ;  /* 0x0000000b08087209 */ /* 0x002fca0007810000 */
[----:B------:R-:W1:Y:S01]  /*221d0*/  SHFL.BFLY PT, R11, R8, 0x1, 0x1f ;  /* 0x0c201f00080b7f89 */ /* 0x000e6200000e0000 */
[-CC-:B------:R-:W-:Y:S01]  /*221e0*/  FFMA.FTZ R10, R74, R22.reuse, -R9.reuse ;  /* 0x000000164a0a7223 */ /* 0x180fe20000010809 */
[----:B------:R-:W-:Y:S01]  /*221f0*/  FSEL R13, R12, RZ, P1 ;  /* 0x000000ff0c0d7208 */ /* 0x000fe20000800000 */
        /* <DEDUP_REMOVED lines=16> */
[----:B-1----:R-:W-:Y:S01]  /*22300*/  FMNMX.FTZ R8, R8, R11, !PT ;  /* 0x0000000b08087209 */ /* 0x002fe20007810000 */
[-CC-:B------:R-:W-:Y:S01]  /*22310*/  FFMA.FTZ R157, R60, R22.reuse, -R9.reuse ;  /* 0x000000163c9d7223 */ /* 0x180fe20000010809 */
[----:B------:R-:W-:-:S02]  /*22320*/  FFMA.FTZ R158, R158, R22, -R9 ;  /* 0x000000169e9e7223 */ /* 0x000fc40000010809 */
[----:B------:R-:W-:Y:S01]  /*22330*/  FSETP.NEU.FTZ.AND P1, PT, R8, -INF , PT ;  /* 0xff8000000800780b */ /* 0x000fe20003f3d000 */
[-CC-:B------:R-:W-:Y:S01]  /*22340*/  FFMA.FTZ R16, R64, R22.reuse, -R9.reuse ;  /* 0x0000001640107223 */ /* 0x180fe20000010809 */
[-CC-:B------:R-:W-:Y:S01]  /*22350*/  FFMA.FTZ R17, R86, R22.reuse, -R9.reuse ;  /* 0x0000001656117223 */ /* 0x180fe20000010809 */
[-CC-:B------:R-:W-:Y:S01]  /*22360*/  FFMA.FTZ R20, R68, R22.reuse, -R9.reuse ;  /* 0x0000001644147223 */ /* 0x180fe20000010809 */
[-C--:B------:R-:W-:Y:S01]  /*22370*/  FFMA.FTZ R21, R88, R22.reuse, -R9 ;  /* 0x0000001658157223 */ /* 0x080fe20000010809 */
[----:B------:R1:W-:Y:S01]  /*22380*/  MUFU.EX2 R4, R10 ;  /* 0x0000000a00047308 */ /* 0x0003e20000000800 */
[----:B------:R-:W-:Y:S01]  /*22390*/  FMUL.FTZ R9, R8, R22 ;  /* 0x0000001608097220 */ /* 0x000fe20000410000 */
[----:B------:R-:W-:Y:S01]  /*223a0*/  FADD.FTZ R13, R24, -R13 ;  /* 0x8000000d180d7221 */ /* 0x000fe20000010000 */
[----:B-1----:R-:W-:-:S03]  /*223b0*/  FSEL R10, R8, RZ, P1 ;  /* 0x000000ff080a7208 */ /* 0x002fc60000800000 */
[----:B------:R-:W-:Y:S02]  /*223c0*/  FSEL R9, R9, RZ, P1 ;  /* 0x000000ff09097208 */ /* 0x000fe40000800000 */
[----:B------:R-:W-:Y:S01]  /*223d0*/  FADD.FTZ R25, R25, -R10 ;  /* 0x8000000a19197221 */ /* 0x000fe20000010000 */
[-C--:B------:R-:W-:Y:S02]  /*223e0*/  FMUL.FTZ R13, R13, R22.reuse ;  /* 0x000000160d0d7220 */ /* 0x080fe40000410000 */
[-CC-:B------:R-:W-:Y:S01]  /*223f0*/  FFMA.FTZ R194, R26, R22.reuse, -R9.reuse ;  /* 0x000000161ac27223 */ /* 0x180fe20000010809 */
[----:B------:R-:W-:Y:S01]  /*22400*/  FMUL.FTZ R24, R22, R25 ;  /* 0x0000001916187220 */ /* 0x000fe20000410000 */
[-CC-:B------:R-:W-:Y:S01]  /*22410*/  FFMA.FTZ R153, R27, R22.reuse, -R9.reuse ;  /* 0x000000161b997223 */ /* 0x180fe20000010809 */
[----:B------:R-:W-:Y:S01]  /*22420*/  MUFU.EX2 R3, R3 ;  /* 0x0000000300037308 */ /* 0x000fe20000000800 */
[----:B------:R-:W-:-:S07]  /*22430*/  FFMA.FTZ R155, R30, R22, -R9 ;  /* 0x000000161e9b7223 */ /* 0x000fce0000010809 */
[----:B------:R-:W4:Y:S01]  /*22440*/  MUFU.EX2 R13, R13 ;  /* 0x0000000d000d7308 */ /* 0x000f220000000800 */
[----:B------:R-:W-:-:S07]  /*22450*/  FFMA.FTZ R196, R31, R22, -R9 ;  /* 0x000000161fc47223 */ /* 0x000fce0000010809 */
[----:B------:R-:W-:Y:S08]  /*22460*/  MUFU.EX2 R194, R194 ;  /* 0x000000c200c27308 */ /* 0x000ff00000000800 */
[----:B------:R-:W1:Y:S01]  /*22470*/  MUFU.EX2 R24, R24 ;  /* 0x0000001800187308 */ /* 0x000e620000000800 */
[----:B------:R-:W-:-:S07]  /*22480*/  FFMA.FTZ R184, R34, R22, -R9 ;  /* 0x0000001622b87223 */ /* 0x000fce0000010809 */
[----:B------:R-:W2:Y:S01]  /*22490*/  MUFU.EX2 R153, R153 ;  /* 0x0000009900997308 */ /* 0x000ea20000000800 */
[----:B------:R-:W-:-:S07]  /*224a0*/  FFMA.FTZ R187, R35, R22, -R9 ;  /* 0x0000001623bb7223 */ /* 0x000fce0000010809 */
[----:B------:R-:W5:Y:S08]  /*224b0*/  MUFU.EX2 R5, R5 ;  /* 0x0000000500057308 */ /* 0x000f700000000800 */
[----:B------:R-:W0:Y:S01]  /*224c0*/  MUFU.EX2 R155, R155 ;  /* 0x0000009b009b7308 */ /* 0x000e220000000800 */
[----:B----4-:R-:W-:Y:S01]  /*224d0*/  FFMA.FTZ R11, R13, R6, R3 ;  /* 0x000000060d0b7223 */ /* 0x010fe20000010003 */
[----:B-1----:R-:W-:-:S06]  /*224e0*/  FFMA.FTZ R6, R7, R24, R194 ;  /* 0x0000001807067223 */ /* 0x002fcc00000100c2 */
[----:B------:R-:W1:Y:S01]  /*224f0*/  MUFU.EX2 R196, R196 ;  /* 0x000000c400c47308 */ /* 0x000e620000000800 */
[----:B------:R-:W-:Y:S01]  /*22500*/  FFMA.FTZ R188, R38, R22, -R9 ;  /* 0x0000001626bc7223 */ /* 0x000fe20000010809 */
[----:B------:R-:W-:-:S06]  /*22510*/  FADD.FTZ R10, R4, R11 ;  /* 0x0000000b040a7221 */ /* 0x000fcc0000010000 */
[----:B------:R-:W4:Y:S01]  /*22520*/  MUFU.EX2 R177, R177 ;  /* 0x000000b100b17308 */ /* 0x000f220000000800 */
[----:B--2---:R-:W-:Y:S01]  /*22530*/  FADD.FTZ R6, R153, R6 ;  /* 0x0000000699067221 */ /* 0x004fe20000010000 */
[----:B------:R-:W-:-:S06]  /*22540*/  FFMA.FTZ R191, R39, R22, -R9 ;  /* 0x0000001627bf7223 */ /* 0x000fcc0000010809 */
[----:B------:R-:W2:Y:S01]  /*22550*/  MUFU.EX2 R184, R184 ;  /* 0x000000b800b87308 */ /* 0x000ea20000000800 */
[----:B-----5:R-:W-:Y:S01]  /*22560*/  FADD.FTZ R7, R5, R10 ;  /* 0x0000000a05077221 */ /* 0x020fe20000010000 */
[----:B0-----:R-:W-:-:S06]  /*22570*/  FADD.FTZ R11, R155, R6 ;  /* 0x000000069b0b7221 */ /* 0x001fcc0000010000 */
[----:B------:R-:W0:Y:S01]  /*22580*/  MUFU.EX2 R178, R178 ;  /* 0x000000b200b27308 */ /* 0x000e220000000800 */
[----:B------:R-:W-:-:S07]  /*22590*/  FFMA.FTZ R180, R42, R22, -R9 ;  /* 0x000000162ab47223 */ /* 0x000fce0000010809 */
[----:B------:R-:W5:Y:S01]  /*225a0*/  MUFU.EX2 R187, R187 ;  /* 0x000000bb00bb7308 */ /* 0x000f620000000800 */
[----:B------:R-:W-:Y:S01]  /*225b0*/  FADD.FTZ R6, R154, R7 ;  /* 0x000000079a067221 */ /* 0x000fe20000010000 */
[----:B-1----:R-:W-:-:S06]  /*225c0*/  FADD.FTZ R11, R196, R11 ;  /* 0x0000000bc40b7221 */ /* 0x002fcc0000010000 */
[----:B------:R-:W1:Y:S01]  /*225d0*/  MUFU.EX2 R175, R175 ;  /* 0x000000af00af7308 */ /* 0x000e620000000800 */
[----:B------:R-:W-:-:S07]  /*225e0*/  FFMA.FTZ R183, R43, R22, -R9 ;  /* 0x000000162bb77223 */ /* 0x000fce0000010809 */
[----:B------:R-:W3:Y:S01]  /*225f0*/  MUFU.EX2 R188, R188 ;  /* 0x000000bc00bc7308 */ /* 0x000ee20000000800 */
[----:B----4-:R-:W-:Y:S01]  /*22600*/  FADD.FTZ R7, R177, R6 ;  /* 0x00000006b1077221 */ /* 0x010fe20000010000 */
[----:B--2---:R-:W-:-:S06]  /*22610*/  FADD.FTZ R6, R184, R11 ;  /* 0x0000000bb8067221 */ /* 0x004fcc0000010000 */
[----:B------:R-:W2:Y:S01]  /*22620*/  MUFU.EX2 R176, R176 ;  /* 0x000000b000b07308 */ /* 0x000ea20000000800 */
[----:B------:R-:W-:-:S07]  /*22630*/  FFMA.FTZ R185, R46, R22, -R9 ;  /* 0x000000162eb97223 */ /* 0x000fce0000010809 */
[----:B------:R-:W4:Y:S01]  /*22640*/  MUFU.EX2 R191, R191 ;  /* 0x000000bf00bf7308 */ /* 0x000f220000000800 */
[----:B0-----:R-:W-:Y:S01]  /*22650*/  FADD.FTZ R10, R178, R7 ;  /* 0x00000007b20a7221 */ /* 0x001fe20000010000 */
[----:B-----5:R-:W-:-:S06]  /*22660*/  FADD.FTZ R7, R187, R6 ;  /* 0x00000006bb077221 */ /* 0x020fcc0000010000 */
[----:B------:R-:W0:Y:S01]  /*22670*/  MUFU.EX2 R173, R173 ;  /* 0x000000ad00ad7308 */ /* 0x000e220000000800 */
[----:B------:R-:W-:-:S07]  /*22680*/  FFMA.FTZ R190, R47, R22, -R9 ;  /* 0x000000162fbe7223 */ /* 0x000fce0000010809 */
[----:B------:R-:W5:Y:S01]  /*22690*/  MUFU.EX2 R180, R180 ;  /* 0x000000b400b47308 */ /* 0x000f620000000800 */
[----:B-1----:R-:W-:Y:S01]  /*226a0*/  FADD.FTZ R11, R175, R10 ;  /* 0x0000000aaf0b7221 */ /* 0x002fe20000010000 */
[----:B---3--:R-:W-:-:S06]  /*226b0*/  FADD.FTZ R6, R188, R7 ;  /* 0x00000007bc067221 */ /* 0x008fcc0000010000 */
[----:B------:R-:W1:Y:S01]  /*226c0*/  MUFU.EX2 R174, R174 ;  /* 0x000000ae00ae7308 */ /* 0x000e620000000800 */
[----:B------:R-:W-:-:S07]  /*226d0*/  FFMA.FTZ R179, R50, R22, -R9 ;  /* 0x0000001632b37223 */ /* 0x000fce0000010809 */
[----:B------:R-:W3:Y:S01]  /*226e0*/  MUFU.EX2 R183, R183 ;  /* 0x000000b700b77308 */ /* 0x000ee20000000800 */
[----:B--2---:R-:W-:Y:S01]  /*226f0*/  FADD.FTZ R10, R176, R11 ;  /* 0x0000000bb00a7221 */ /* 0x004fe20000010000 */
[----:B----4-:R-:W-:-:S06]  /*22700*/  FADD.FTZ R7, R191, R6 ;  /* 0x00000006bf077221 */ /* 0x010fcc0000010000 */
        /* <DEDUP_REMOVED lines=55> */
[----:B------:R-:W1:Y:S08]  /*22a80*/  MUFU.EX2 R17, R17 ;  /* 0x0000001100117308 */ /* 0x000e700000000800 */
[----:B------:R-:W3:Y:S01]  /*22a90*/  MUFU.EX2 R162, R162 ;  /* 0x000000a200a27308 */ /* 0x000ee20000000800 */
[----:B--2---:R-:W-:Y:S01]  /*22aa0*/  FADD.FTZ R7, R158, R7 ;  /* 0x000000079e077221 */ /* 0x004fe20000010000 */
[----:B----4-:R-:W-:-:S06]  /*22ab0*/  FADD.FTZ R6, R168, R9 ;  /* 0x00000009a8067221 */ /* 0x010fcc0000010000 */
[----:B------:R-:W2:Y:S08]  /*22ac0*/  MUFU.EX2 R20, R20 ;  /* 0x0000001400147308 */ /* 0x000eb00000000800 */
[----:B------:R-:W4:Y:S01]  /*22ad0*/  MUFU.EX2 R160, R160 ;  /* 0x000000a000a07308 */ /* 0x000f220000000800 */
[----:B0-----:R-:W-:Y:S01]  /*22ae0*/  FADD.FTZ R10, R16, R7 ;  /* 0x00000007100a7221 */ /* 0x001fe20000010000 */
[----:B-----5:R-:W-:-:S06]  /*22af0*/  FADD.FTZ R7, R163, R6 ;  /* 0x00000006a3077221 */ /* 0x020fcc0000010000 */
[----:B------:R-:W0:Y:S08]  /*22b00*/  MUFU.EX2 R21, R21 ;  /* 0x0000001500157308 */ /* 0x000e300000000800 */
[----:B------:R-:W5:Y:S01]  /*22b10*/  MUFU.EX2 R159, R159 ;  /* 0x0000009f009f7308 */ /* 0x000f620000000800 */
[----:B-1----:R-:W-:Y:S01]  /*22b20*/  FADD.FTZ R9, R17, R10 ;  /* 0x0000000a11097221 */ /* 0x002fe20000010000 */
[----:B---3--:R-:W-:-:S03]  /*22b30*/  FADD.FTZ R7, R162, R7 ;  /* 0x00000007a2077221 */ /* 0x008fc60000010000 */
[----:B--2---:R-:W-:Y:S01]  /*22b40*/  FADD.FTZ R6, R20, R9 ;  /* 0x0000000914067221 */ /* 0x004fe20000010000 */
[----:B----4-:R-:W-:-:S03]  /*22b50*/  FADD.FTZ R10, R160, R7 ;  /* 0x00000007a00a7221 */ /* 0x010fc60000010000 */
[----:B0-----:R-:W-:Y:S01]  /*22b60*/  FADD.FTZ R6, R21, R6 ;  /* 0x0000000615067221 */ /* 0x001fe20000010000 */
[----:B------:R0:W-:Y:S01]  /*22b70*/  STL [R1+0x224], R8 ;  /* 0x0002240801007387 */ /* 0x0001e20000100800 */
[----:B-----5:R-:W-:-:S05]  /*22b80*/  FADD.FTZ R7, R159, R10 ;  /* 0x0000000a9f077221 */ /* 0x020fca0000010000 */
[----:B------:R1:W-:Y:S04]  /*22b90*/  STL.64 [R1+0x230], R6 ;  /* 0x0002300601007387 */ /* 0x0003e80000100a00 */
[----:B------:R-:W2:Y:S01]  /*22ba0*/  LD.E R9, desc[UR44][R18.64+0x250] ;  /* 0x0002502c12097980 */ /* 0x000ea2000c101900 */
[----:B------:R-:W-:Y:S01]  /*22bb0*/  LOP3.LUT R22, R61, 0x4, RZ, 0xfc, !PT ;  /* 0x000000043d167812 */ /* 0x000fe200078efcff */
[----:B--2---:R-:W-:-:S05]  /*22bc0*/  FMUL.FTZ R9, R13, R9 ;  /* 0x000000090d097220 */ /* 0x004fca0000410000 */
[----:B------:R2:W-:Y:S04]  /*22bd0*/  ST.E desc[UR44][R18.64+0x250], R9 ;  /* 0x0002500912007985 */ /* 0x0005e8000c10192c */
[----:B------:R-:W3:Y:S02]  /*22be0*/  LD.E R10, desc[UR44][R22.64] ;  /* 0x0000002c160a7980 */ /* 0x000ee4000c101900 */
[----:B---3--:R-:W-:-:S05]  /*22bf0*/  FMUL.FTZ R11, R13, R10 ;  /* 0x0000000a0d0b7220 */ /* 0x008fca0000410000 */
[----:B------:R3:W-:Y:S04]  /*22c00*/  ST.E desc[UR44][R22.64], R11 ;  /* 0x0000000b16007985 */ /* 0x0007e8000c10192c */
[----:B------:R-:W4:Y:S04]  /*22c10*/  LD.E R12, desc[UR44][R18.64+0x444] ;  /* 0x0004442c120c7980 */ /* 0x000f28000c101900 */
[----:B------:R-:W5:Y:S04]  /*22c20*/  LD.E R10, desc[UR44][R18.64+0x260] ;  /* 0x0002602c120a7980 */ /* 0x000f68000c101900 */
[----:B0-----:R-:W2:Y:S04]  /*22c30*/  LD.E R8, desc[UR44][R18.64+0x264] ;  /* 0x0002642c12087980 */ /* 0x001ea8000c101900 */
[----:B-1----:R-:W3:Y:S04]  /*22c40*/  LD.E R6, desc[UR44][R18.64+0x270] ;  /* 0x0002702c12067980 */ /* 0x002ee8000c101900 */
[----:B------:R-:W3:Y:S04]  /*22c50*/  LD.E R26, desc[UR44][R18.64+0x274] ;  /* 0x0002742c121a7980 */ /* 0x000ee8000c101900 */
        /* <DEDUP_REMOVED lines=56> */
[----:B------:R-:W3:Y:S01]  /*22fe0*/  LD.E R140, desc[UR44][R18.64+0x440] ;  /* 0x0004402c128c7980 */ /* 0x000ee2000c101900 */
[C---:B----4-:R-:W-:Y:S01]  /*22ff0*/  FMUL.FTZ R33, R13.reuse, R12 ;  /* 0x0000000c0d217220 */ /* 0x050fe20000410000 */
[C---:B-----5:R-:W-:Y:S01]  /*23000*/  FMUL.FTZ R7, R13.reuse, R10 ;  /* 0x0000000a0d077220 */ /* 0x060fe20000410000 */
[----:B--2---:R-:W-:-:S03]  /*23010*/  FMUL.FTZ R9, R13, R8 ;  /* 0x000000080d097220 */ /* 0x004fc60000410000 */
[----:B------:R-:W-:Y:S01]  /*23020*/  ST.E desc[UR44][R18.64+0x444], R33 ;  /* 0x0004442112007985 */ /* 0x000fe2000c10192c */
[----:B---3--:R-:W-:-:S03]  /*23030*/  FMUL.FTZ R11, R13, R6 ;  /* 0x000000060d0b7220 */ /* 0x008fc60000410000 */
[----:B------:R0:W-:Y:S01]  /*23040*/  ST.E desc[UR44][R18.64+0x260], R7 ;  /* 0x0002600712007985 */ /* 0x0001e2000c10192c */
[----:B------:R-:W-:-:S03]  /*23050*/  FMUL.FTZ R25, R13, R26 ;  /* 0x0000001a0d197220 */ /* 0x000fc60000410000 */
[----:B------:R1:W-:Y:S01]  /*23060*/  ST.E desc[UR44][R18.64+0x264], R9 ;  /* 0x0002640912007985 */ /* 0x0003e2000c10192c */
[C---:B------:R-:W-:Y:S01]  /*23070*/  FMUL.FTZ R27, R13.reuse, R28 ;  /* 0x0000001c0d1b7220 */ /* 0x040fe20000410000 */
[C---:B------:R-:W-:Y:S01]  /*23080*/  FMUL.FTZ R29, R13.reuse, R30 ;  /* 0x0000001e0d1d7220 */ /* 0x040fe20000410000 */
[C---:B------:R-:W-:Y:S01]  /*23090*/  FMUL.FTZ R31, R13.reuse, R32 ;  /* 0x000000200d1f7220 */ /* 0x040fe20000410000 */
[C---:B0-----:R-:W-:Y:S01]  /*230a0*/  FMUL.FTZ R7, R13.reuse, R34 ;  /* 0x000000220d077220 */ /* 0x041fe20000410000 */
[C---:B-1----:R-:W-:Y:S01]  /*230b0*/  FMUL.FTZ R9, R13.reuse, R36 ;  /* 0x000000240d097220 */ /* 0x042fe20000410000 */
[C---:B------:R-:W-:Y:S01]  /*230c0*/  FMUL.FTZ R33, R13.reuse, R38 ;  /* 0x000000260d217220 */ /* 0x040fe20000410000 */
[----:B------:R0:W-:Y:S01]  /*230d0*/  ST.E desc[UR44][R18.64+0x270], R11 ;  /* 0x0002700b12007985 */ /* 0x0001e2000c10192c */
[----:B------:R-:W-:-:S03]  /*230e0*/  FMUL.FTZ R35, R13, R40 ;  /* 0x000000280d237220 */ /* 0x000fc60000410000 */
[----:B------:R1:W-:Y:S01]  /*230f0*/  ST.E desc[UR44][R18.64+0x274], R25 ;  /* 0x0002741912007985 */ /* 0x0003e2000c10192c */
[----:B------:R-:W-:-:S03]  /*23100*/  FMUL.FTZ R37, R13, R42 ;  /* 0x0000002a0d257220 */ /* 0x000fc60000410000 */
[----:B------:R2:W-:Y:S04]  /*23110*/  ST.E desc[UR44][R18.64+0x280], R27 ;  /* 0x0002801b12007985 */ /* 0x0005e8000c10192c */
[----:B------:R3:W-:Y:S01]  /*23120*/  ST.E desc[UR44][R18.64+0x284], R29 ;  /* 0x0002841d12007985 */ /* 0x0007e2000c10192c */
[----:B0-----:R-:W-:-:S03]  /*23130*/  FMUL.FTZ R11, R13, R44 ;  /* 0x0000002c0d0b7220 */ /* 0x001fc60000410000 */
[----:B------:R0:W-:Y:S01]  /*23140*/  ST.E desc[UR44][R18.64+0x290], R31 ;  /* 0x0002901f12007985 */ /* 0x0001e2000c10192c */
[----:B-1----:R-:W-:-:S03]  /*23150*/  FMUL.FTZ R25, R13, R46 ;  /* 0x0000002e0d197220 */ /* 0x002fc60000410000 */
[----:B------:R1:W-:Y:S01]  /*23160*/  ST.E desc[UR44][R18.64+0x294], R7 ;  /* 0x0002940712007985 */ /* 0x0003e2000c10192c */
[----:B--2---:R-:W-:-:S03]  /*23170*/  FMUL.FTZ R27, R13, R48 ;  /* 0x000000300d1b7220 */ /* 0x004fc60000410000 */
[----:B------:R2:W-:Y:S01]  /*23180*/  ST.E desc[UR44][R18.64+0x2a0], R9 ;  /* 0x0002a00912007985 */ /* 0x0005e2000c10192c */
[----:B---3--:R-:W-:-:S03]  /*23190*/  FMUL.FTZ R29, R13, R50 ;  /* 0x000000320d1d7220 */ /* 0x008fc60000410000 */
[----:B------:R3:W-:Y:S01]  /*231a0*/  ST.E desc[UR44][R18.64+0x2a4], R33 ;  /* 0x0002a42112007985 */ /* 0x0007e2000c10192c */
[C---:B0-----:R-:W-:Y:S01]  /*231b0*/  FMUL.FTZ R31, R13.reuse, R52 ;  /* 0x000000340d1f7220 */ /* 0x041fe20000410000 */
[C---:B-1----:R-:W-:Y:S01]  /*231c0*/  FMUL.FTZ R7, R13.reuse, R54 ;  /* 0x000000360d077220 */ /* 0x042fe20000410000 */
[C---:B--2---:R-:W-:Y:S01]  /*231d0*/  FMUL.FTZ R9, R13.reuse, R56 ;  /* 0x000000380d097220 */ /* 0x044fe20000410000 */
[C---:B---3--:R-:W-:Y:S01]  /*231e0*/  FMUL.FTZ R33, R13.reuse, R58 ;  /* 0x0000003a0d217220 */ /* 0x048fe20000410000 */
[----:B------:R0:W-:Y:S04]  /*231f0*/  ST.E desc[UR44][R18.64+0x2b0], R35 ;  /* 0x0002b02312007985 */ /* 0x0001e8000c10192c */
[----:B------:R1:W-:Y:S04]  /*23200*/  ST.E desc[UR44][R18.64+0x2b4], R37 ;  /* 0x0002b42512007985 */ /* 0x0003e8000c10192c */
        /* <DEDUP_REMOVED lines=10> */
[----:B0-----:R-:W-:-:S03]  /*232b0*/  FMUL.FTZ R27, R13, R68 ;  /* 0x000000440d1b7220 */ /* 0x001fc60000410000 */
[----:B------:R0:W-:Y:S01]  /*232c0*/  ST.E desc[UR44][R18.64+0x2f0], R9 ;  /* 0x0002f00912007985 */ /* 0x0001e2000c10192c */
[----:B-1----:R-:W-:-:S03]  /*232d0*/  FMUL.FTZ R29, R13, R70 ;  /* 0x000000460d1d7220 */ /* 0x002fc60000410000 */
[----:B------:R1:W-:Y:S01]  /*232e0*/  ST.E desc[UR44][R18.64+0x2f4], R33 ;  /* 0x0002f42112007985 */ /* 0x0003e2000c10192c */
[C---:B--2---:R-:W-:Y:S01]  /*232f0*/  FMUL.FTZ R31, R13.reuse, R72 ;  /* 0x000000480d1f7220 */ /* 0x044fe20000410000 */
[C---:B---3--:R-:W-:Y:S01]  /*23300*/  FMUL.FTZ R7, R13.reuse, R74 ;  /* 0x0000004a0d077220 */ /* 0x048fe20000410000 */
[C---:B0-----:R-:W-:Y:S01]  /*23310*/  FMUL.FTZ R9, R13.reuse, R76 ;  /* 0x0000004c0d097220 */ /* 0x041fe20000410000 */
[C---:B-1----:R-:W-:Y:S01]  /*23320*/  FMUL.FTZ R33, R13.reuse, R78 ;  /* 0x0000004e0d217220 */ /* 0x042fe20000410000 */
        /* <DEDUP_REMOVED lines=60> */
[----:B------:R-:W-:Y:S01]  /*236f0*/  FMUL.FTZ R13, R13, R140 ;  /* 0x0000008c0d0d7220 */ /* 0x000fe20000410000 */
[----:B------:R-:W-:-:S04]  /*23700*/  LOP3.LUT R12, R61, 0x8, RZ, 0xfc, !PT ;  /* 0x000000083d0c7812 */ /* 0x000fc800078efcff */
[----:B------:R0:W-:Y:S04]  /*23710*/  ST.E desc[UR44][R18.64+0x440], R13 ;  /* 0x0004400d12007985 */ /* 0x0001e8000c10192c */
[----:B------:R-:W-:Y:S04]  /*23720*/  ST.E desc[UR44][R18.64+0x3f0], R35 ;  /* 0x0003f02312007985 */ /* 0x000fe8000c10192c */
[----:B------:R-:W-:Y:S01]  /*23730*/  ST.E desc[UR44][R18.64+0x3f4], R37 ;  /* 0x0003f42512007985 */ /* 0x000fe2000c10192c */
[----:B0-----:R-:W-:-:S03]  /*23740*/  IMAD.MOV.U32 R13, RZ, RZ, R23 ;  /* 0x000000ffff0d7224 */ /* 0x001fc600078e0017 */
[----:B------:R0:W-:Y:S04]  /*23750*/  ST.E desc[UR44][R18.64+0x400], R11 ;  /* 0x0004000b12007985 */ /* 0x0001e8000c10192c */
[----:B------:R1:W-:Y:S04]  /*23760*/  ST.E desc[UR44][R18.64+0x404], R25 ;  /* 0x0004041912007985 */ /* 0x0003e8000c10192c */
[----:B------:R2:W-:Y:S04]  /*23770*/  ST.E desc[UR44][R18.64+0x410], R27 ;  /* 0x0004101b12007985 */ /* 0x0005e8000c10192c */
[----:B------:R-:W-:Y:S04]  /*23780*/  ST.E desc[UR44][R18.64+0x414], R29 ;  /* 0x0004141d12007985 */ /* 0x000fe8000c10192c */
[----:B------:R-:W-:Y:S04]  /*23790*/  ST.E desc[UR44][R18.64+0x420], R31 ;  /* 0x0004201f12007985 */ /* 0x000fe8000c10192c */
[----:B------:R3:W-:Y:S04]  /*237a0*/  ST.E desc[UR44][R18.64+0x424], R7 ;  /* 0x0004240712007985 */ /* 0x0007e8000c10192c */
[----:B------:R4:W-:Y:S04]  /*237b0*/  ST.E desc[UR44][R18.64+0x430], R9 ;  /* 0x0004300912007985 */ /* 0x0009e8000c10192c */
[----:B------:R5:W-:Y:S04]  /*237c0*/  ST.E desc[UR44][R18.64+0x434], R33 ;  /* 0x0004342112007985 */ /* 0x000be8000c10192c */
[----:B0-----:R-:W1:Y:S01]  /*237d0*/  LD.E R11, desc[UR44][R12.64] ;  /* 0x0000002c0c0b7980 */ /* 0x001e62000c101900 */
[----:B------:R-:W-:Y:S01]  /*237e0*/  LOP3.LUT R10, R61, 0xc, RZ, 0xfc, !PT ;  /* 0x0000000c3d0a7812 */ /* 0x000fe200078efcff */
[----:B-1----:R-:W-:Y:S01]  /*237f0*/  FMUL.FTZ R25, R24, R11 ;  /* 0x0000000b18197220 */ /* 0x002fe20000410000 */
[----:B------:R-:W-:-:S04]  /*23800*/  IMAD.MOV.U32 R11, RZ, RZ, R23 ;  /* 0x000000ffff0b7224 */ /* 0x000fc800078e0017 */
[----:B------:R0:W-:Y:S04]  /*23810*/  ST.E desc[UR44][R12.64], R25 ;  /* 0x000000190c007985 */ /* 0x0001e8000c10192c */
[----:B--2---:R-:W2:Y:S02]  /*23820*/  LD.E R27, desc[UR44][R10.64] ;  /* 0x0000002c0a1b7980 */ /* 0x004ea4000c101900 */
[----:B--2---:R-:W-:-:S05]  /*23830*/  FMUL.FTZ R27, R24, R27 ;  /* 0x0000001b181b7220 */ /* 0x004fca0000410000 */
[----:B------:R1:W-:Y:S04]  /*23840*/  ST.E desc[UR44][R10.64], R27 ;  /* 0x0000001b0a007985 */ /* 0x0003e8000c10192c */
[----:B------:R-:W2:Y:S04]  /*23850*/  LD.E R143, desc[UR44][R18.64+0x44c] ;  /* 0x00044c2c128f7980 */ /* 0x000ea8000c101900 */
[----:B---3--:R-:W3:Y:S04]  /*23860*/  LD.E R7, desc[UR44][R18.64+0x268] ;  /* 0x0002682c12077980 */ /* 0x008ee8000c101900 */
[----:B----4-:R-:W4:Y:S04]  /*23870*/  LD.E R9, desc[UR44][R18.64+0x26c] ;  /* 0x00026c2c12097980 */ /* 0x010f28000c101900 */
[----:B------:R-:W4:Y:S04]  /*23880*/  LD.E R29, desc[UR44][R18.64+0x278] ;  /* 0x0002782c121d7980 */ /* 0x000f28000c101900 */
[----:B------:R-:W4:Y:S04]  /*23890*/  LD.E R31, desc[UR44][R18.64+0x27c] ;  /* 0x00027c2c121f7980 */ /* 0x000f28000c101900 */
[----:B-----5:R-:W5:Y:S04]  /*238a0*/  LD.E R33, desc[UR44][R18.64+0x288] ;  /* 0x0002882c12217980 */ /* 0x020f68000c101900 */
[----:B------:R-:W5:Y:S04]  /*238b0*/  LD.E R35, desc[UR44][R18.64+0x28c] ;  /* 0x00028c2c12237980 */ /* 0x000f68000c101900 */
[----:B0-----:R-:W5:Y:S04]  /*238c0*/  LD.E R25, desc[UR44][R18.64+0x298] ;  /* 0x0002982c12197980 */ /* 0x001f68000c101900 */
[----:B------:R-:W5:Y:S04]  /*238d0*/  LD.E R37, desc[UR44][R18.64+0x29c] ;  /* 0x00029c2c12257980 */ /* 0x000f68000c101900 */
[----:B------:R-:W5:Y:S04]  /*238e0*/  LD.E R39, desc[UR44][R18.64+0x2a8] ;  /* 0x0002a82c12277980 */ /* 0x000f68000c101900 */
[----:B-1----:R-:W5:Y:S04]  /*238f0*/  LD.E R27, desc[UR44][R18.64+0x2ac] ;  /* 0x0002ac2c121b7980 */ /* 0x002f68000c101900 */
[----:B------:R-:W5:Y:S04]  /*23900*/  LD.E R41, desc[UR44][R18.64+0x2b8] ;  /* 0x0002b82c12297980 */ /* 0x000f68000c101900 */
        /* <DEDUP_REMOVED lines=49> */
[----:B------:R-:W5:Y:S01]  /*23c20*/  LD.E R141, desc[UR44][R18.64+0x448] ;  /* 0x0004482c128d7980 */ /* 0x000f62000c101900 */
[C---:B--2---:R-:W-:Y:S01]  /*23c30*/  FMUL.FTZ R143, R24.reuse, R143 ;  /* 0x0000008f188f7220 */ /* 0x044fe20000410000 */
[C---:B---3--:R-:W-:Y:S01]  /*23c40*/  FMUL.FTZ R7, R24.reuse, R7 ;  /* 0x0000000718077220 */ /* 0x048fe20000410000 */
[C---:B----4-:R-:W-:Y:S01]  /*23c50*/  FMUL.FTZ R9, R24.reuse, R9 ;  /* 0x0000000918097220 */ /* 0x050fe20000410000 */
[C---:B------:R-:W-:Y:S01]  /*23c60*/  FMUL.FTZ R29, R24.reuse, R29 ;  /* 0x0000001d181d7220 */ /* 0x040fe20000410000 */
[C---:B------:R-:W-:Y:S01]  /*23c70*/  FMUL.FTZ R31, R24.reuse, R31 ;  /* 0x0000001f181f7220 */ /* 0x040fe20000410000 */
[C---:B-----5:R-:W-:Y:S01]  /*23c80*/  FMUL.FTZ R33, R24.reuse, R33 ;  /* 0x0000002118217220 */ /* 0x060fe20000410000 */
        /* <DEDUP_REMOVED lines=56> */
[----:B------:R-:W-:Y:S04]  /*24010*/  ST.E desc[UR44][R18.64+0x44c], R143 ;  /* 0x00044c8f12007985 */ /* 0x000fe8000c10192c */
[----:B------:R-:W-:Y:S04]  /*24020*/  ST.E desc[UR44][R18.64+0x268], R7 ;  /* 0x0002680712007985 */ /* 0x000fe8000c10192c */
[----:B------:R-:W-:Y:S04]  /*24030*/  ST.E desc[UR44][R18.64+0x26c], R9 ;  /* 0x00026c0912007985 */ /* 0x000fe8000c10192c */
[----:B------:R-:W-:Y:S04]  /*24040*/  ST.E desc[UR44][R18.64+0x278], R29 ;  /* 0x0002781d12007985 */ /* 0x000fe8000c10192c */
[----:B------:R-:W-:Y:S04]  /*24050*/  ST.E desc[UR44][R18.64+0x27c], R31 ;  /* 0x00027c1f12007985 */ /* 0x000fe8000c10192c */
[----:B------:R-:W-:Y:S04]  /*24060*/  ST.E desc[UR44][R18.64+0x288], R33 ;  /* 0x0002882112007985 */ /* 0x000fe8000c10192c */
[----:B------:R-:W-:Y:S04]  /*24070*/  ST.E desc[UR44][R18.64+0x28c], R35 ;  /* 0x00028c2312007985 */ /* 0x000fe8000c10192c */
[----:B------:R0:W-:Y:S04]  /*24080*/  ST.E desc[UR44][R18.64+0x298], R25 ;  /* 0x0002981912007985 */ /* 0x0001e8000c10192c */
[----:B------:R-:W-:Y:S04]  /*24090*/  ST.E desc[UR44][R18.64+0x29c], R37 ;  /* 0x00029c2512007985 */ /* 0x000fe8000c10192c */
[----:B------:R-:W-:Y:S04]  /*240a0*/  ST.E desc[UR44][R18.64+0x2a8], R39 ;  /* 0x0002a82712007985 */ /* 0x000fe8000c10192c */
[----:B------:R1:W-:Y:S04]  /*240b0*/  ST.E desc[UR44][R18.64+0x2ac], R27 ;  /* 0x0002ac1b12007985 */ /* 0x0003e8000c10192c */
[----:B------:R-:W-:Y:S04]  /*240c0*/  ST.E desc[UR44][R18.64+0x2b8], R41 ;  /* 0x0002b82912007985 */ /* 0x000fe8000c10192c */
        /* <DEDUP_REMOVED lines=49> */
[----:B------:R-:W-:Y:S01]  /*243e0*/  ST.E desc[UR44][R18.64+0x448], R141 ;  /* 0x0004488d12007985 */ /* 0x000fe2000c10192c */
[----:B------:R2:W-:Y:S06]  /*243f0*/  BAR.SYNC.DEFER_BLOCKING R237, 0x100 ;  /* 0x000400ed0000751d */ /* 0x0005ec0000010000 */
[----:B0-----:R-:W3:Y:S04]  /*24400*/  LD.E R25, desc[UR44][R18.64+0x250] ;  /* 0x0002502c12197980 */ /* 0x001ee8000c101900 */
[----:B------:R-:W4:Y:S04]  /*24410*/  LD.E R9, desc[UR44][R14.64] ;  /* 0x0000002c0e097980 */ /* 0x000f28000c101900 */
[----:B------:R-:W4:Y:S04]  /*24420*/  LD.E.64 R6, desc[UR44][R18.64+0xa8] ;  /* 0x0000a82c12067980 */ /* 0x000f28000c101b00 */
[----:B---3--:R0:W-:Y:S04]  /*24430*/  ST.E desc[UR44][R18.64+0x250], R25 ;  /* 0x0002501912007985 */ /* 0x0081e8000c10192c */
[----:B-1----:R-:W3:Y:S04]  /*24440*/  LD.E R27, desc[UR44][R22.64] ;  /* 0x0000002c161b7980 */ /* 0x002ee8000c101900 */
[----:B---3--:R1:W-:Y:S04]  /*24450*/  ST.E desc[UR44][R22.64], R27 ;  /* 0x0000001b16007985 */ /* 0x0083e8000c10192c */
[----:B------:R-:W3:Y:S04]  /*24460*/  LD.E R29, desc[UR44][R12.64] ;  /* 0x0000002c0c1d7980 */ /* 0x000ee8000c101900 */
[----:B---3--:R3:W-:Y:S04]  /*24470*/  ST.E desc[UR44][R12.64], R29 ;  /* 0x0000001d0c007985 */ /* 0x0087e8000c10192c */
[----:B------:R-:W5:Y:S04]  /*24480*/  LD.E R31, desc[UR44][R10.64] ;  /* 0x0000002c0a1f7980 */ /* 0x000f68000c101900 */
[----:B-----5:R5:W-:Y:S04]  /*24490*/  ST.E desc[UR44][R10.64], R31 ;  /* 0x0000001f0a007985 */ /* 0x020be8000c10192c */
[----:B------:R-:W2:Y:S04]  /*244a0*/  LD.E R33, desc[UR44][R18.64+0x260] ;  /* 0x0002602c12217980 */ /* 0x000ea8000c101900 */
[----:B------:R-:W4:Y:S04]  /*244b0*/  LD.E R35, desc[UR44][R18.64+0x264] ;  /* 0x0002642c12237980 */ /* 0x000f28000c101900 */
[----:B------:R-:W4:Y:S04]  /*244c0*/  LD.E R37, desc[UR44][R18.64+0x268] ;  /* 0x0002682c12257980 */ /* 0x000f28000c101900 */
[----:B0-----:R-:W4:Y:S04]  /*244d0*/  LD.E R25, desc[UR44][R18.64+0x26c] ;  /* 0x00026c2c12197980 */ /* 0x001f28000c101900 */
[----:B------:R-:W4:Y:S04]  /*244e0*/  LD.E R39, desc[UR44][R18.64+0x270] ;  /* 0x0002702c12277980 */ /* 0x000f28000c101900 */
[----:B------:R-:W4:Y:S04]  /*244f0*/  LD.E R41, desc[UR44][R18.64+0x274] ;  /* 0x0002742c12297980 */ /* 0x000f28000c101900 */
[----:B-1----:R-:W4:Y:S04]  /*24500*/  LD.E R27, desc[UR44][R18.64+0x278] ;  /* 0x0002782c121b7980 */ /* 0x002f28000c101900 */
[----:B------:R-:W4:Y:S04]  /*24510*/  LD.E R43, desc[UR44][R18.64+0x27c] ;  /* 0x00027c2c122b7980 */ /* 0x000f28000c101900 */
[----:B---3--:R-:W3:Y:S04]  /*24520*/  LD.E R29, desc[UR44][R18.64+0x280] ;  /* 0x0002802c121d7980 */ /* 0x008ee8000c101900 */
[----:B------:R-:W3:Y:S04]  /*24530*/  LD.E R45, desc[UR44][R18.64+0x284] ;  /* 0x0002842c122d7980 */ /* 0x000ee8000c101900 */
[----:B-----5:R-:W5:Y:S04]  /*24540*/  LD.E R31, desc[UR44][R18.64+0x288] ;  /* 0x0002882c121f7980 */ /* 0x020f68000c101900 */
        /* <DEDUP_REMOVED lines=113> */
[----:B--2---:R-:W-:Y:S04]  /*24c60*/  ST.E desc[UR44][R18.64+0x260], R33 ;  /* 0x0002602112007985 */ /* 0x004fe8000c10192c */
[----:B----4-:R-:W-:Y:S04]  /*24c70*/  ST.E desc[UR44][R18.64+0x264], R35 ;  /* 0x0002642312007985 */ /* 0x010fe8000c10192c */
[----:B------:R-:W-:Y:S04]  /*24c80*/  ST.E desc[UR44][R18.64+0x268], R37 ;  /* 0x0002682512007985 */ /* 0x000fe8000c10192c */
[----:B------:R-:W-:Y:S04]  /*24c90*/  ST.E desc[UR44][R18.64+0x26c], R25 ;  /* 0x00026c1912007985 */ /* 0x000fe8000c10192c */
[----:B------:R-:W-:Y:S04]  /*24ca0*/  ST.E desc[UR44][R18.64+0x270], R39 ;  /* 0x0002702712007985 */ /* 0x000fe8000c10192c */
[----:B------:R-:W-:Y:S04]  /*24cb0*/  ST.E desc[UR44][R18.64+0x274], R41 ;  /* 0x0002742912007985 */ /* 0x000fe8000c10192c */
[----:B------:R-:W-:Y:S04]  /*24cc0*/  ST.E desc[UR44][R18.64+0x278], R27 ;  /* 0x0002781b12007985 */ /* 0x000fe8000c10192c */
[----:B------:R-:W-:Y:S04]  /*24cd0*/  ST.E desc[UR44][R18.64+0x27c], R43 ;  /* 0x00027c2b12007985 */ /* 0x000fe8000c10192c */
[----:B---3--:R-:W-:Y:S04]  /*24ce0*/  ST.E desc[UR44][R18.64+0x280], R29 ;  /* 0x0002801d12007985 */ /* 0x008fe8000c10192c */
[----:B------:R-:W-:Y:S04]  /*24cf0*/  ST.E desc[UR44][R18.64+0x284], R45 ;  /* 0x0002842d12007985 */ /* 0x000fe8000c10192c */
[----:B-----5:R-:W-:Y:S04]  /*24d00*/  ST.E desc[UR44][R18.64+0x288], R31 ;  /* 0x0002881f12007985 */ /* 0x020fe8000c10192c */
        /* <DEDUP_REMOVED lines=75> */
[----:B------:R1:W-:Y:S04]  /*251c0*/  ST.E desc[UR44][R18.64+0x3b8], R24 ;  /* 0x0003b81812007985 */ /* 0x0003e8000c10192c */
[----:B------:R-:W-:Y:S04]  /*251d0*/  ST.E desc[UR44][R18.64+0x3bc], R26 ;  /* 0x0003bc1a12007985 */ /* 0x000fe8000c10192c */
[----:B------:R2:W-:Y:S04]  /*251e0*/  ST.E desc[UR44][R18.64+0x3c0], R28 ;  /* 0x0003c01c12007985 */ /* 0x0005e8000c10192c */
        /* <DEDUP_REMOVED lines=35> */
[----:B0-----:R-:W5:Y:S04]  /*25420*/  LDL R8, [R1+0x88] ;  /* 0x0000880001087983 */ /* 0x001f680000100800 */
[----:B-1----:R-:W5:Y:S04]  /*25430*/  LD.E R24, desc[UR44][R18.64+0x250] ;  /* 0x0002502c12187980 */ /* 0x002f68000c101900 */
[----:B--2---:R-:W2:Y:S04]  /*25440*/  LD.E R28, desc[UR44][R18.64+0x260] ;  /* 0x0002602c121c7980 */ /* 0x004ea8000c101900 */
[----:B------:R-:W2:Y:S04]  /*25450*/  LD.E R29, desc[UR44][R18.64+0x264] ;  /* 0x0002642c121d7980 */ /* 0x000ea8000c101900 */
[----:B---3--:R-:W2:Y:S04]  /*25460*/  LD.E R30, desc[UR44][R18.64+0x268] ;  /* 0x0002682c121e7980 */ /* 0x008ea8000c101900 */
[----:B------:R-:W2:Y:S04]  /*25470*/  LD.E R31, desc[UR44][R18.64+0x26c] ;  /* 0x00026c2c121f7980 */ /* 0x000ea8000c101900 */
[----:B----4-:R-:W2:Y:S04]  /*25480*/  LD.E R32, desc[UR44][R18.64+0x270] ;  /* 0x0002702c12207980 */ /* 0x010ea8000c101900 */
[----:B------:R-:W2:Y:S04]  /*25490*/  LD.E R33, desc[UR44][R18.64+0x274] ;  /* 0x0002742c12217980 */ /* 0x000ea8000c101900 */
[----:B-----5:R-:W2:Y:S04]  /*254a0*/  LD.E R34, desc[UR44][R18.64+0x278] ;  /* 0x0002782c12227980 */ /* 0x020ea8000c101900 */
[----:B------:R-:W2:Y:S04]  /*254b0*/  LD.E R35, desc[UR44][R18.64+0x27c] ;  /* 0x00027c2c12237980 */ /* 0x000ea8000c101900 */
        /* <DEDUP_REMOVED lines=118> */
[----:B------:R-:W2:Y:S01]  /*25c20*/  LD.E R151, desc[UR44][R18.64+0x44c] ;  /* 0x00044c2c12977980 */ /* 0x000ea2000c101900 */
[----:B------:R-:W-:Y:S01]  /*25c30*/  IMAD R6, R9, 0xc00, R6 ;  /* 0x00000c0009067824 */ /* 0x000fe200078e0206 */
[----:B------:R-:W-:-:S02]  /*25c40*/  ISETP.NE.U32.AND P1, PT, R8, RZ, PT ;  /* 0x000000ff0800720c */ /* 0x000fc40003f25070 */
[----:B------:R-:W-:Y:S02]  /*25c50*/  R2UR UR7, R7 ;  /* 0x00000000070772ca */ /* 0x000fe400000e0000 */
[----:B------:R-:W-:Y:S02]  /*25c60*/  R2UR UR6, R6 ;  /* 0x00000000060672ca */ /* 0x000fe400000e0000 */
[----:B------:R-:W-:Y:S02]  /*25c70*/  F2FP.F16.F32.PACK_AB R152, R4, R3 ;  /* 0x000000030498723e */ /* 0x000fe400000000ff */
[----:B------:R-:W-:Y:S02]  /*25c80*/  F2FP.F16.F32.PACK_AB R154, R154, R5 ;  /* 0x000000059a9a723e */ /* 0x000fe400000000ff */
[----:B------:R-:W-:Y:S02]  /*25c90*/  F2FP.F16.F32.PACK_AB R153, R153, R194 ;  /* 0x000000c29999723e */ /* 0x000fe400000000ff */
[----:B------:R-:W-:Y:S01]  /*25ca0*/  F2FP.F16.F32.PACK_AB R155, R196, R155 ;  /* 0x0000009bc49b723e */ /* 0x000fe200000000ff */
[----:B------:R-:W-:Y:S01]  /*25cb0*/  VOTEU.ANY UP0, P1 ;  /* 0x00000000003f7886 */ /* 0x000fe20000800100 */
[----:B------:R-:W-:-:S02]  /*25cc0*/  VIADD R4, R6, 0x80 ;  /* 0x0000008006047836 */ /* 0x000fc40000000000 */
[----:B------:R-:W-:Y:S01]  /*25cd0*/  IMAD.MOV.U32 R5, RZ, RZ, R7 ;  /* 0x000000ffff057224 */ /* 0x000fe200078e0007 */
[----:B--2---:R-:W-:-:S06]  /*25ce0*/  WARPGROUP.ARRIVE ;  /* 0x00000000000079c5 */ /* 0x004fcc0000000000 */
[----:B------:R-:W-:Y:S01]  /*25cf0*/  HGMMA.64x256x16.F32 R24, R152, gdesc[UR4].tnspB, R24, UP0, gsb0 ;  /* 0x43e0000498187df0 */ /* 0x000fe2000b800818 */
[----:B------:R-:W-:Y:S02]  /*25d00*/  R2UR UR6, R4 ;  /* 0x00000000040672ca */ /* 0x000fe400000e0000 */
[----:B------:R-:W-:Y:S01]  /*25d10*/  R2UR UR7, R5 ;  /* 0x00000000050772ca */ /* 0x000fe200000e0000 */
[----:B------:R-:W-:Y:S02]  /*25d20*/  VIADD R4, R6, 0x100 ;  /* 0x0000010006047836 */ /* 0x000fe40000000000 */
[----:B------:R-:W-:Y:S01]  /*25d30*/  IMAD.MOV.U32 R5, RZ, RZ, R7 ;  /* 0x000000ffff057224 */ /* 0x000fe200078e0007 */
[----:B------:R-:W-:Y:S02]  /*25d40*/  WARPGROUP.DEPBAR.LE gsb0, 0x0 ;  /* 0x00008000000079c5 */ /* 0x000fe40000010000 */
[----:B------:R-:W-:Y:S01]  /*25d50*/  ST.E desc[UR44][R18.64+0x250], R24 ;  /* 0x0002501812007985 */ /* 0x000fe2000c10192c */
[----:B------:R-:W-:-:S02]  /*25d60*/  F2FP.F16.F32.PACK_AB R152, R178, R177 ;  /* 0x000000b1b298723e */ /* 0x000fc400000000ff */
[----:B------:R-:W-:Y:S01]  /*25d70*/  F2FP.F16.F32.PACK_AB R154, R176, R175 ;  /* 0x000000afb09a723e */ /* 0x000fe200000000ff */
[----:B------:R-:W-:Y:S01]  /*25d80*/  ST.E desc[UR44][R22.64], R25 ;  /* 0x0000001916007985 */ /* 0x000fe2000c10192c */
[----:B------:R-:W-:Y:S02]  /*25d90*/  F2FP.F16.F32.PACK_AB R153, R187, R184 ;  /* 0x000000b8bb99723e */ /* 0x000fe400000000ff */
[----:B------:R-:W-:Y:S01]  /*25da0*/  F2FP.F16.F32.PACK_AB R155, R191, R188 ;  /* 0x000000bcbf9b723e */ /* 0x000fe200000000ff */
        /* <DEDUP_REMOVED lines=125> */
[----:B------:R0:W-:Y:S02]  /*26580*/  ST.E desc[UR44][R18.64+0x44c], R151 ;  /* 0x00044c9712007985 */ /* 0x0001e4000c10192c */
[----:B0-----:R-:W-:-:S06]  /*26590*/  WARPGROUP.ARRIVE ;  /* 0x00000000000079c5 */ /* 0x001fcc0000000000 */
[----:B------:R-:W-:Y:S01]  /*265a0*/  HGMMA.64x256x16.F32 R24, R152, gdesc[UR4].tnspB, R24, gsb0 ;  /* 0x43e0000498187df0 */ /* 0x000fe20008000818 */
[----:B------:R-:W-:Y:S01]  /*265b0*/  R2UR UR6, R4 ;  /* 0x00000000040672ca */ /* 0x000fe200000e0000 */
[----:B------:R-:W-:Y:S01]  /*265c0*/  STL [R1+0x88], R2 ;  /* 0x0000880201007387 */ /* 0x000fe20000100800 */
        /* <DEDUP_REMOVED lines=281> */
[----:B------:R-:W-:Y:S01]  /*27760*/  VIADD R6, R6, 0x280 ;  /* 0x0000028006067836 */ /* 0x000fe20000000000 */
[----:B------:R-:W-:Y:S01]  /*27770*/  F2FP.F16.F32.PACK_AB R159, R159, R160 ;  /* 0x000000a09f9f723e */ /* 0x000fe200000000ff */
[----:B------:R-:W-:Y:S02]  /*27780*/  WARPGROUP.DEPBAR.LE gsb0, 0x0 ;  /* 0x00008000000079c5 */ /* 0x000fe40000010000 */
[----:B------:R-:W-:Y:S01]  /*27790*/  ST.E desc[UR44][R18.64+0x250], R24 ;  /* 0x0002501812007985 */ /* 0x000fe2000c10192c */
[----:B------:R-:W-:Y:S02]  /*277a0*/  F2FP.F16.F32.PACK_AB R152, R161, R156 ;  /* 0x0000009ca198723e */ /* 0x000fe400000000ff */
[----:B------:R-:W-:Y:S01]  /*277b0*/  F2FP.F16.F32.PACK_AB R154, R158, R157 ;  /* 0x0000009d9e9a723e */ /* 0x000fe200000000ff */
[----:B------:R-:W-:Y:S01]  /*277c0*/  ST.E desc[UR44][R22.64], R25 ;  /* 0x0000001916007985 */ /* 0x000fe2000c10192c */
[----:B------:R-:W-:-:S02]  /*277d0*/  F2FP.F16.F32.PACK_AB R153, R181, R170 ;  /* 0x000000aab599723e */ /* 0x000fc400000000ff */
        /* <DEDUP_REMOVED lines=131> */
[----:B------:R-:W-:Y:S02]  /*28010*/  R2UR UR7, R7 ;  /* 0x00000000070772ca */ /* 0x000fe400000e0000 */
[----:B------:R-:W-:Y:S02]  /*28020*/  F2FP.F16.F32.PACK_AB R156, R17, R16 ;  /* 0x00000010119c723e */ /* 0x000fe400000000ff */
[----:B------:R-:W-:Y:S02]  /*28030*/  F2FP.F16.F32.PACK_AB R158, R21, R20 ;  /* 0x00000014159e723e */ /* 0x000fe400000000ff */
[----:B------:R-:W-:Y:S01]  /*28040*/  F2FP.F16.F32.PACK_AB R157, R162, R163 ;  /* 0x000000a3a29d723e */ /* 0x000fe200000000ff */
[----:B------:R-:W-:-:S02]  /*28050*/  WARPGROUP.DEPBAR.LE gsb0, 0x0 ;  /* 0x00008000000079c5 */ /* 0x000fc40000010000 */
        /* <DEDUP_REMOVED lines=130> */
[----:B------:R-:W-:Y:S02]  /*28880*/  STL [R1+0x88], R2 ;  /* 0x0000880201007387 */ /* 0x000fe40000100800 */
[----:B------:R-:W-:Y:S02]  /*28890*/  WARPGROUP.DEPBAR.LE gsb0, 0x0 ;  /* 0x00008000000079c5 */ /* 0x000fe40000010000 */
        /* <DEDUP_REMOVED lines=128> */
[----:B------:R-:W-:Y:S04]  /*290a0*/  STL [R1+0x88], R2 ;  /* 0x0000880201007387 */ /* 0x000fe80000100800 */
[----:B------:R-:W2:Y:S04]  /*290b0*/  LD.E R3, desc[UR44][R18.64+0x250] ;  /* 0x0002502c12037980 */ /* 0x000ea8000c101900 */
[----:B--2---:R0:W-:Y:S04]  /*290c0*/  ST.E desc[UR44][R18.64+0x250], R3 ;  /* 0x0002500312007985 */ /* 0x0041e8000c10192c */
[----:B------:R-:W2:Y:S04]  /*290d0*/  LD.E R5, desc[UR44][R22.64] ;  /* 0x0000002c16057980 */ /* 0x000ea8000c101900 */
[----:B--2---:R1:W-:Y:S04]  /*290e0*/  ST.E desc[UR44][R22.64], R5 ;  /* 0x0000000516007985 */ /* 0x0043e8000c10192c */
[----:B------:R-:W2:Y:S04]  /*290f0*/  LD.E R4, desc[UR44][R12.64] ;  /* 0x0000002c0c047980 */ /* 0x000ea8000c101900 */
[----:B--2---:R2:W-:Y:S04]  /*29100*/  ST.E desc[UR44][R12.64], R4 ;  /* 0x000000040c007985 */ /* 0x0045e8000c10192c */
[----:B------:R-:W3:Y:S04]  /*29110*/  LD.E R6, desc[UR44][R10.64] ;  /* 0x0000002c0a067980 */ /* 0x000ee8000c101900 */
[----:B---3--:R3:W-:Y:S04]  /*29120*/  ST.E desc[UR44][R10.64], R6 ;  /* 0x000000060a007985 */ /* 0x0087e8000c10192c */
[----:B------:R-:W4:Y:S04]  /*29130*/  LD.E R7, desc[UR44][R18.64+0x260] ;  /* 0x0002602c12077980 */ /* 0x000f28000c101900 */
[----:B------:R-:W5:Y:S04]  /*29140*/  LD.E R9, desc[UR44][R18.64+0x264] ;  /* 0x0002642c12097980 */ /* 0x000f68000c101900 */
[----:B------:R-:W5:Y:S04]  /*29150*/  LD.E R17, desc[UR44][R18.64+0x268] ;  /* 0x0002682c12117980 */ /* 0x000f68000c101900 */
[----:B------:R-:W5:Y:S04]  /*29160*/  LD.E R21, desc[UR44][R18.64+0x26c] ;  /* 0x00026c2c12157980 */ /* 0x000f68000c101900 */
[----:B0-----:R-:W5:Y:S04]  /*29170*/  LD.E R3, desc[UR44][R18.64+0x270] ;  /* 0x0002702c12037980 */ /* 0x001f68000c101900 */
[----:B------:R-:W5:Y:S04]  /*29180*/  LD.E R25, desc[UR44][R18.64+0x274] ;  /* 0x0002742c12197980 */ /* 0x000f68000c101900 */
[----:B-1----:R-:W5:Y:S04]  /*29190*/  LD.E R5, desc[UR44][R18.64+0x278] ;  /* 0x0002782c12057980 */ /* 0x002f68000c101900 */
[----:B------:R-:W5:Y:S04]  /*291a0*/  LD.E R27, desc[UR44][R18.64+0x27c] ;  /* 0x00027c2c121b7980 */ /* 0x000f68000c101900 */
[----:B--2---:R-:W2:Y:S04]  /*291b0*/  LD.E R13, desc[UR44][R18.64+0x280] ;  /* 0x0002802c120d7980 */ /* 0x004ea8000c101900 */
[----:B------:R-:W2:Y:S04]  /*291c0*/  LD.E R29, desc[UR44][R18.64+0x284] ;  /* 0x0002842c121d7980 */ /* 0x000ea8000c101900 */
[----:B---3--:R-:W3:Y:S04]  /*291d0*/  LD.E R11, desc[UR44][R18.64+0x288] ;  /* 0x0002882c120b7980 */ /* 0x008ee8000c101900 */
        /* <DEDUP_REMOVED lines=113> */
[----:B----4-:R0:W-:Y:S04]  /*298f0*/  ST.E desc[UR44][R18.64+0x260], R7 ;  /* 0x0002600712007985 */ /* 0x0101e8000c10192c */
[----:B-----5:R0:W-:Y:S04]  /*29900*/  ST.E desc[UR44][R18.64+0x264], R9 ;  /* 0x0002640912007985 */ /* 0x0201e8000c10192c */
[----:B------:R0:W-:Y:S04]  /*29910*/  ST.E desc[UR44][R18.64+0x268], R17 ;  /* 0x0002681112007985 */ /* 0x0001e8000c10192c */
[----:B------:R0:W-:Y:S04]  /*29920*/  ST.E desc[UR44][R18.64+0x26c], R21 ;  /* 0x00026c1512007985 */ /* 0x0001e8000c10192c */
[----:B------:R0:W-:Y:S04]  /*29930*/  ST.E desc[UR44][R18.64+0x270], R3 ;  /* 0x0002700312007985 */ /* 0x0001e8000c10192c */
[----:B------:R0:W-:Y:S04]  /*29940*/  ST.E desc[UR44][R18.64+0x274], R25 ;  /* 0x0002741912007985 */ /* 0x0001e8000c10192c */
[----:B------:R0:W-:Y:S04]  /*29950*/  ST.E desc[UR44][R18.64+0x278], R5 ;  /* 0x0002780512007985 */ /* 0x0001e8000c10192c */
[----:B------:R0:W-:Y:S04]  /*29960*/  ST.E desc[UR44][R18.64+0x27c], R27 ;  /* 0x00027c1b12007985 */ /* 0x0001e8000c10192c */
[----:B--2---:R0:W-:Y:S04]  /*29970*/  ST.E desc[UR44][R18.64+0x280], R13 ;  /* 0x0002800d12007985 */ /* 0x0041e8000c10192c */
[----:B------:R0:W-:Y:S04]  /*29980*/  ST.E desc[UR44][R18.64+0x284], R29 ;  /* 0x0002841d12007985 */ /* 0x0001e8000c10192c */
[----:B---3--:R0:W-:Y:S04]  /*29990*/  ST.E desc[UR44][R18.64+0x288], R11 ;  /* 0x0002880b12007985 */ /* 0x0081e8000c10192c */
        /* <DEDUP_REMOVED lines=112> */
[----:B------:R0:W-:Y:S01]  /*2a0a0*/  ST.E desc[UR44][R18.64+0x44c], R28 ;  /* 0x00044c1c12007985 */ /* 0x0001e2000c10192c */
[----:B------:R-:W-:Y:S04]  /*2a0b0*/  BSSY B0, `(.L_x_10992) ;  /* 0x0000008000007945 */ /* 0x000fe80003800000 */
[----:B------:R-:W-:Y:S05]  /*2a0c0*/  @P0 BRA `(.L_x_10993) ;  /* 0x0000000000180947 */ /* 0x000fea0003800000 */
[----:B0-----:R-:W2:Y:S04]  /*2a0d0*/  LDL.64 R4, [R1+0x68] ;  /* 0x0000680001047983 */ /* 0x001ea80000100a00 */
[----:B------:R-:W3:Y:S01]  /*2a0e0*/  LD.E R2, desc[UR44][R14.64] ;  /* 0x0000002c0e027980 */ /* 0x000ee2000c101900 */
[----:B--2---:R-:W-:-:S05]  /*2a0f0*/  MOV R3, R4 ;  /* 0x0000000400037202 */ /* 0x004fca0000000f00 */
[----:B---3--:R-:W-:-:S05]  /*2a100*/  IMAD R2, R2, 0x8, R3 ;  /* 0x0000000802027824 */ /* 0x008fca00078e0203 */
[----:B------:R-:W-:-:S04]  /*2a110*/  PRMT R2, RZ, 0x654, R2 ;  /* 0x00000654ff027816 */ /* 0x000fc80000000002 */
[----:B------:R1:W-:Y:S03]  /*2a120*/  SYNCS.ARRIVE.TRANS64.RED.A1T0 RZ, [R2+URZ], RZ ;  /* 0x000000ff02ff79a7 */ /* 0x0003e6000810043f */
.L_x_10993:
[----:B------:R-:W-:Y:S05]  /*2a130*/  BSYNC B0 ;  /* 0x0000000000007941 */ /* 0x000fea0003800000 */
.L_x_10992:
[C---:B------:R-:W-:Y:S01]  /*2a140*/  ISETP.GT.AND P1, PT, R0.reuse, R192, PT ;  /* 0x000000c00000720c */ /* 0x040fe20003f24270 */
[----:B------:R-:W-:-:S12]  /*2a150*/  VIADD R0, R0, 0xffffffff ;  /* 0xffffffff00007836 */ /* 0x000fd80000000000 */
[----:B------:R-:W-:Y:S05]  /*2a160*/  @P1 BRA `(.L_x_10994) ;  /* 0xffffff5400401947 */ /* 0x000fea000383ffff */
.L_x_10967:
[----:B------:R-:W-:Y:S05]  /*2a170*/  WARPSYNC.ALL ;  /* 0x0000000000007948 */ /* 0x000fea0003800000 */
[----:B0-----:R-:W2:Y:S04]  /*2a180*/  LDL R5, [R1+0x230] ;  /* 0x0002300001057983 */ /* 0x001ea80000100800 */
[----:B------:R-:W3:Y:S04]  /*2a190*/  LDL R6, [R1+0x234] ;  /* 0x0002340001067983 */ /* 0x000ee80000100800 */
[----:B------:R-:W4:Y:S04]  /*2a1a0*/  LDL R62, [R1+0x210] ;  /* 0x00021000013e7983 */ /* 0x000f280000100800 */
[----:B------:R-:W5:Y:S04]  /*2a1b0*/  LDL.64 R12, [R1+0x3b8] ;  /* 0x0003b800010c7983 */ /* 0x000f680000100a00 */
        /* <DEDUP_REMOVED lines=60> */
[----:B------:R-:W5:Y:S04]  /*2a580*/  LDL R61, [R1+0x218] ;  /* 0x00021800013d7983 */ /* 0x000f680000100800 */
[----:B--2---:R-:W0:Y:S02]  /*2a590*/  SHFL.BFLY PT, R0, R5, 0x2, 0x1f ;  /* 0x0c401f0005007f89 */ /* 0x004e2400000e0000 */
[----:B0-----:R-:W-:-:S05]  /*2a5a0*/  FADD.FTZ R0, R5, R0 ;  /* 0x0000000005007221 */ /* 0x001fca0000010000 */
[----:B------:R-:W1:Y:S02]  /*2a5b0*/  SHFL.BFLY PT, R3, R0, 0x1, 0x1f ;  /* 0x0c201f0000037f89 */ /* 0x000e6400000e0000 */
[----:B-1----:R-:W-:Y:S01]  /*2a5c0*/  FADD.FTZ R2, R0, R3 ;  /* 0x0000000300027221 */ /* 0x002fe20000010000 */
[----:B----4-:R-:W-:Y:S01]  /*2a5d0*/  VIADD R62, R62, 0x1 ;  /* 0x000000013e3e7836 */ /* 0x010fe20000000000 */
[----:B------:R-:W2:Y:S04]  /*2a5e0*/  LDL R0, [R1+0x21c] ;  /* 0x00021c0001007983 */ /* 0x000ea80000100800 */
[----:B------:R-:W-:Y:S04]  /*2a5f0*/  STL [R1+0x230], R2 ;  /* 0x0002300201007387 */ /* 0x000fe80000100800 */
[----:B------:R-:W4:Y:S04]  /*2a600*/  LDL R81, [R1+0x230] ;  /* 0x0002300001517983 */ /* 0x000f280000100800 */
[----:B---3--:R-:W0:Y:S02]  /*2a610*/  SHFL.BFLY PT, R3, R6, 0x2, 0x1f ;  /* 0x0c401f0006037f89 */ /* 0x008e2400000e0000 */
[----:B0-----:R-:W-:Y:S01]  /*2a620*/  FADD.FTZ R3, R3, R6 ;  /* 0x0000000603037221 */ /* 0x001fe20000010000 */
[----:B------:R-:W-:Y:S01]  /*2a630*/  ISETP.NE.AND P2, PT, R62, 0x2, PT ;  /* 0x000000023e00780c */ /* 0x000fe20003f45270 */
[----:B------:R-:W3:Y:S04]  /*2a640*/  LDL.64 R6, [R1+0x448] ;  /* 0x0004480001067983 */ /* 0x000ee80000100a00 */
[----:B------:R-:W0:Y:S08]  /*2a650*/  SHFL.BFLY PT, R4, R3, 0x1, 0x1f ;  /* 0x0c201f0003047f89 */ /* 0x000e3000000e0000 */
[----:B------:R-:W5:Y:S01]  /*2a660*/  @!P2 LDL R60, [R1+0x214] ;  /* 0x00021400013ca983 */ /* 0x000f620000100800 */
[----:B0-----:R-:W-:-:S03]  /*2a670*/  FADD.FTZ R72, R3, R4 ;  /* 0x0000000403487221 */ /* 0x001fc60000010000 */
[----:B------:R-:W3:Y:S02]  /*2a680*/  LDL.64 R4, [R1+0x418] ;  /* 0x0004180001047983 */ /* 0x000ee40000100a00 */
[----:B------:R-:W-:Y:S02]  /*2a690*/  FSETP.NE.FTZ.AND P1, PT, R72, RZ, PT ;  /* 0x000000ff4800720b */ /* 0x000fe40003f35000 */
[----:B------:R-:W3:Y:S11]  /*2a6a0*/  LDL.64 R2, [R1+0x438] ;  /* 0x0004380001027983 */ /* 0x000ef60000100a00 */
[----:B------:R-:W3:Y:S04]  /*2a6b0*/  @P1 LDL R77, [R1+0x240] ;  /* 0x00024000014d1983 */ /* 0x000ee80000100800 */
[----:B------:R-:W3:Y:S01]  /*2a6c0*/  @P1 LDL R79, [R1+0x224] ;  /* 0x00022400014f1983 */ /* 0x000ee20000100800 */
[----:B------:R-:W-:-:S02]  /*2a6d0*/  IMAD.MOV.U32 R74, RZ, RZ, -0x800000 ;  /* 0xff800000ff4a7424 */ /* 0x000fc400078e00ff */
[----:B------:R-:W-:Y:S01]  /*2a6e0*/  IMAD.MOV.U32 R73, RZ, RZ, RZ ;  /* 0x000000ffff497224 */ /* 0x000fe200078e00ff */
[----:B------:R0:W-:Y:S08]  /*2a6f0*/  BAR.ARV R236, 0x100 ;  /* 0x000400ec0000751d */ /* 0x0001f00000002000 */
[----:B------:R-:W-:Y:S06]  /*2a700*/  BAR.ARV 0x8, 0x180 ;  /* 0x0206000000007b1d */ /* 0x000fec0000002000 */
[----:B----4-:R-:W-:-:S13]  /*2a710*/  FSETP.NE.FTZ.AND P0, PT, R81, RZ, PT ;  /* 0x000000ff5100720b */ /* 0x010fda0003f15000 */
[----:B------:R-:W4:Y:S04]  /*2a720*/  @P0 LDL R63, [R1+0x240] ;  /* 0x00024000013f0983 */ /* 0x000f280000100800 */
[----:B------:R-:W3:Y:S01]  /*2a730*/  @P0 LDL R76, [R1+0x220] ;  /* 0x00022000014c0983 */ /* 0x000ee20000100800 */
[----:B------:R-:W1:Y:S02]  /*2a740*/  @P0 MUFU.LG2 R75, R81 ;  /* 0x00000051004b0308 */ /* 0x000e640000000c00 */
[----:B-1----:R-:W-:-:S06]  /*2a750*/  @P0 FMUL.FTZ R78, R75, 0.69314718246459960938 ;  /* 0x3f3172184b4e0820 */ /* 0x002fcc0000410000 */
[----:B------:R-:W1:Y:S08]  /*2a760*/  @P1 MUFU.LG2 R80, R72 ;  /* 0x0000004800501308 */ /* 0x000e700000000c00 */
[----:B------:R-:W0:Y:S01]  /*2a770*/  @P0 MUFU.RCP R73, R81 ;  /* 0x0000005100490308 */ /* 0x000e220000001000 */
[----:B-----5:R-:W-:Y:S01]  /*2a780*/  @!P2 LOP3.LUT R60, R60, 0x1, RZ, 0x3c, !PT ;  /* 0x000000013c3ca812 */ /* 0x020fe200078e3cff */
[----:B--2---:R-:W-:-:S02]  /*2a790*/  VIADD R0, R0, 0x1 ;  /* 0x0000000100007836 */ /* 0x004fc40000000000 */
[----:B-1----:R-:W-:Y:S01]  /*2a7a0*/  @P1 FMUL.FTZ R75, R80, 0.69314718246459960938 ;  /* 0x3f317218504b1820 */ /* 0x002fe20000410000 */
[----:B------:R-:W-:Y:S01]  /*2a7b0*/  STL [R1+0x234], R72 ;  /* 0x0002344801007387 */ /* 0x000fe20000100800 */
        /* <DEDUP_REMOVED lines=64> */
[----:B------:R-:W-:Y:S04]  /*2abc0*/  STL [R1+0x210], R62 ;  /* 0x0002103e01007387 */ /* 0x000fe80000100800 */
        /* <DEDUP_REMOVED lines=32> */
[----:B------:R-:W-:Y:S04]  /*2add0*/  @!P2 STL [R1+0x214], R60 ;  /* 0x0002143c0100a387 */ /* 0x000fe80000100800 */
[----:B------:R-:W-:Y:S04]  /*2ade0*/  STL [R1+0x21c], R0 ;  /* 0x00021c0001007387 */ /* 0x000fe80000100800 */
[----:B------:R-:W-:Y:S01]  /*2adf0*/  @!P2 STL [R1+0x210], RZ ;  /* 0x000210ff0100a387 */ /* 0x000fe20000100800 */
[----:B----4-:R-:W-:-:S04]  /*2ae00*/  @P0 FMUL.FTZ R63, R63, 0.69314718246459960938 ;  /* 0x3f3172183f3f0820 */ /* 0x010fc80000410000 */
[----:B---3--:R-:W-:Y:S01]  /*2ae10*/  @P0 FFMA.FTZ R74, R63, R76, R78 ;  /* 0x0000004c3f4a0223 */ /* 0x008fe2000001004e */
[----:B------:R-:W-:-:S06]  /*2ae20*/  IMAD.MOV.U32 R63, RZ, RZ, RZ ;  /* 0x000000ffff3f7224 */ /* 0x000fcc00078e00ff */
[----:B------:R-:W0:Y:S01]  /*2ae30*/  @P1 MUFU.RCP R63, R72 ;  /* 0x00000048003f1308 */ /* 0x000e220000001000 */
[----:B------:R-:W-:Y:S01]  /*2ae40*/  @P1 FMUL.FTZ R78, R77, 0.69314718246459960938 ;  /* 0x3f3172184d4e1820 */ /* 0x000fe20000410000 */
[----:B------:R-:W-:-:S03]  /*2ae50*/  IMAD.MOV.U32 R76, RZ, RZ, -0x800000 ;  /* 0xff800000ff4c7424 */ /* 0x000fc600078e00ff */
[----:B------:R-:W-:Y:S01]  /*2ae60*/  @P1 FFMA.FTZ R76, R78, R79, R75 ;  /* 0x0000004f4e4c1223 */ /* 0x000fe2000001004b */
[----:B------:R-:W-:Y:S01]  /*2ae70*/  STL [R1+0x230], R74 ;  /* 0x0002304a01007387 */ /* 0x000fe20000100800 */
[-C--:B0-----:R-:W-:Y:S01]  /*2ae80*/  FMUL.FTZ R13, R13, R63.reuse ;  /* 0x0000003f0d0d7220 */ /* 0x081fe20000410000 */
[-C--:B------:R-:W-:Y:S01]  /*2ae90*/  FMUL.FTZ R12, R12, R63.reuse ;  /* 0x0000003f0c0c7220 */ /* 0x080fe20000410000 */
[-C--:B------:R-:W-:Y:S01]  /*2aea0*/  FMUL.FTZ R69, R69, R63.reuse ;  /* 0x0000003f45457220 */ /* 0x080fe20000410000 */
[-C--:B------:R-:W-:Y:S01]  /*2aeb0*/  FMUL.FTZ R68, R68, R63.reuse ;  /* 0x0000003f44447220 */ /* 0x080fe20000410000 */
[-C--:B------:R-:W-:Y:S01]  /*2aec0*/  FMUL.FTZ R67, R67, R63.reuse ;  /* 0x0000003f43437220 */ /* 0x080fe20000410000 */
[-C--:B------:R-:W-:Y:S01]  /*2aed0*/  FMUL.FTZ R66, R66, R63.reuse ;  /* 0x0000003f42427220 */ /* 0x080fe20000410000 */
        /* <DEDUP_REMOVED lines=59> */
[----:B0-----:R-:W-:Y:S01]  /*2b290*/  VIADD R12, R61, 0x1 ;  /* 0x000000013d0c7836 */ /* 0x001fe20000000000 */
[----:B------:R0:W-:Y:S04]  /*2b2a0*/  STL [R1+0x234], R76 ;  /* 0x0002344c01007387 */ /* 0x0001e80000100800 */
[----:B------:R0:W-:Y:S04]  /*2b2b0*/  STL.64 [R1+0x258], R68 ;  /* 0x0002584401007387 */ /* 0x0001e80000100a00 */
        /* <DEDUP_REMOVED lines=30> */
[----:B------:R0:W-:Y:S01]  /*2b4a0*/  STL [R1+0x218], R12 ;  /* 0x0002180c01007387 */ /* 0x0001e20000100800 */
[----:B------:R-:W-:-:S13]  /*2b4b0*/  PLOP3.LUT P0, PT, PT, PT, PT, 0x8, 0x0 ;  /* 0x000000000000781c */ /* 0x000fda0003f0e170 */
.L_x_10906:
[----:B------:R-:W-:Y:S05]  /*2b4c0*/  @P0 BRA `(.L_x_10995) ;  /* 0x0000002400340947 */ /* 0x000fea0003800000 */
[----:B------:R-:W1:Y:S01]  /*2b4d0*/  S2R R0, SR_TID.X ;  /* 0x0000000000007919 */ /* 0x000e620000002100 */
[----:B------:R-:W2:Y:S01]  /*2b4e0*/  S2UR UR5, SR_CgaCtaId ;  /* 0x00000000000579c3 */ /* 0x000ea20000008800 */
[----:B------:R-:W-:Y:S01]  /*2b4f0*/  UMOV UR4, 0x400 ;  /* 0x0000040000047882 */ /* 0x000fe20000000000 */
[----:B------:R-:W-:Y:S01]  /*2b500*/  ULDC UR6, c[0x0][0xb88] ;  /* 0x0002e20000067ab9 */ /* 0x000fe20000000800 */
[----:B0-----:R-:W0:Y:S05]  /*2b510*/  S2R R12, SR_CTAID.X ;  /* 0x00000000000c7919 */ /* 0x001e2a0000002500 */
[----:B------:R-:W3:Y:S01]  /*2b520*/  LDC R23, c[0x0][0xce8] ;  /* 0x00033a00ff177b82 */ /* 0x000ee20000000800 */
[----:B--2---:R-:W-:-:S04]  /*2b530*/  ULEA UR4, UR5, UR4, 0x18 ;  /* 0x0000000405047291 */ /* 0x004fc8000f8ec03f */
[----:B------:R-:W-:Y:S01]  /*2b540*/  UIADD3 UR4, UR4, 0x32420, URZ ;  /* 0x0003242004047890 */ /* 0x000fe2000fffe03f */
[----:B-1----:R-:W-:-:S03]  /*2b550*/  VIADD R3, R0, 0xffffff80 ;  /* 0xffffff8000037836 */ /* 0x002fc60000000000 */
[----:B------:R-:W-:Y:S01]  /*2b560*/  UPRMT UR4, URZ, 0x654, UR4 ;  /* 0x000006543f047896 */ /* 0x000fe20008000004 */
[----:B------:R-:W-:Y:S01]  /*2b570*/  BAR.SYNC.DEFER_BLOCKING 0x1, 0x100 ;  /* 0x0044000000007b1d */ /* 0x000fe20000010000 */
[----:B---3--:R-:W-:Y:S01]  /*2b580*/  IMAD R18, R23, UR6, RZ ;  /* 0x0000000617127c24 */ /* 0x008fe2000f8e02ff */
[----:B------:R-:W-:-:S04]  /*2b590*/  SHF.R.S32.HI R2, RZ, 0x1f, R3 ;  /* 0x0000001fff027819 */ /* 0x000fc80000011403 */
[----:B------:R-:W-:-:S04]  /*2b5a0*/  LEA.HI R0, R2, R3, RZ, 0x7 ;  /* 0x0000000302007211 */ /* 0x000fc800078f38ff */
[----:B------:R-:W-:-:S05]  /*2b5b0*/  LOP3.LUT R4, R0, 0xffffff80, RZ, 0xc0, !PT ;  /* 0xffffff8000047812 */ /* 0x000fca00078ec0ff */
[----:B------:R-:W-:-:S05]  /*2b5c0*/  IMAD.IADD R19, R3, 0x1, -R4 ;  /* 0x0000000103137824 */ /* 0x000fca00078e0a04 */
[----:B------:R-:W-:Y:S02]  /*2b5d0*/  SHF.R.S32.HI R4, RZ, 0x1f, R19 ;  /* 0x0000001fff047819 */ /* 0x000fe40000011413 */
[----:B------:R-:W-:Y:S01]  /*2b5e0*/  LOP3.LUT P0, RZ, R19, 0x3, RZ, 0xc0, !PT ;  /* 0x0000000313ff7812 */ /* 0x000fe2000780c0ff */
[----:B------:R-:W-:Y:S01]  /*2b5f0*/  SYNCS.ARRIVE.TRANS64.RED.A1T0 RZ, [UR4], RZ ;  /* 0x000000ffffff79a7 */ /* 0x000fe20008100404 */
[CC--:B------:R-:W-:Y:S01]  /*2b600*/  LEA.HI R27, R4.reuse, R19.reuse, RZ, 0x2 ;  /* 0x00000013041b7211 */ /* 0x0c0fe200078f10ff */
[----:B------:R-:W-:Y:S01]  /*2b610*/  ULDC.64 UR4, c[0x0][0xcd0] ;  /* 0x0003340000047ab9 */ /* 0x000fe20000000a00 */
[----:B------:R-:W-:Y:S02]  /*2b620*/  LEA.HI R4, R4, R19, RZ, 0x5 ;  /* 0x0000001304047211 */ /* 0x000fe400078f28ff */
[--C-:B------:R-:W-:Y:S02]  /*2b630*/  SHF.R.S32.HI R6, RZ, 0x2, R27.reuse ;  /* 0x00000002ff067819 */ /* 0x100fe4000001141b */
[----:B------:R-:W-:-:S02]  /*2b640*/  SHF.R.S32.HI R5, RZ, 0x1f, R27 ;  /* 0x0000001fff057819 */ /* 0x000fc4000001141b */
[----:B------:R-:W-:Y:S02]  /*2b650*/  SHF.R.S32.HI R4, RZ, 0x5, R4 ;  /* 0x00000005ff047819 */ /* 0x000fe40000011404 */
[----:B------:R-:W-:Y:S02]  /*2b660*/  LEA.HI R7, R5, R6, RZ, 0x3 ;  /* 0x0000000605077211 */ /* 0x000fe400078f18ff */
[----:B------:R-:W-:Y:S02]  /*2b670*/  SHF.R.S32.HI R5, RZ, 0x7, R0 ;  /* 0x00000007ff057819 */ /* 0x000fe40000011400 */
[----:B------:R-:W-:Y:S02]  /*2b680*/  LOP3.LUT R7, R7, 0xfffffff8, RZ, 0xc0, !PT ;  /* 0xfffffff807077812 */ /* 0x000fe400078ec0ff */
[----:B------:R-:W-:-:S03]  /*2b690*/  LEA.HI R0, R0, R5, RZ, 0x1 ;  /* 0x0000000500007211 */ /* 0x000fc600078f08ff */
[----:B------:R-:W-:Y:S01]  /*2b6a0*/  IMAD.IADD R7, R6, 0x1, -R7 ;  /* 0x0000000106077824 */ /* 0x000fe200078e0a07 */
[----:B------:R-:W-:-:S05]  /*2b6b0*/  LOP3.LUT R0, R0, 0x3fffffe, RZ, 0xc0, !PT ;  /* 0x03fffffe00007812 */ /* 0x000fca00078ec0ff */
[----:B------:R-:W-:Y:S02]  /*2b6c0*/  IMAD.IADD R0, R5, 0x1, -R0 ;  /* 0x0000000105007824 */ /* 0x000fe400078e0a00 */
[----:B------:R-:W-:Y:S01]  /*2b6d0*/  IMAD R5, R4, 0x10, R7 ;  /* 0x0000001004057824 */ /* 0x000fe200078e0207 */
[----:B------:R-:W-:Y:S01]  /*2b6e0*/  ISETP.NE.AND P2, PT, R23, 0x1, PT ;  /* 0x000000011700780c */ /* 0x000fe20003f45270 */
[----:B------:R-:W1:Y:S02]  /*2b6f0*/  LDC.64 R6, c[0x0][0xcd8] ;  /* 0x00033600ff067b82 */ /* 0x000e640000000a00 */
[----:B------:R-:W-:-:S04]  /*2b700*/  IMAD R5, R0, 0x40, R5 ;  /* 0x0000004000057824 */ /* 0x000fc800078e0205 */
[----:B0-----:R-:W-:-:S05]  /*2b710*/  IMAD R13, R12, 0x80, R5 ;  /* 0x000000800c0d7824 */ /* 0x001fca00078e0205 */
[----:B------:R-:W-:Y:S01]  /*2b720*/  ISETP.GE.OR P1, PT, R13, R18, P0 ;  /* 0x000000120d00720c */ /* 0x000fe20000726670 */
[----:B------:R-:W0:-:S12]  /*2b730*/  @P2 LDC R4, c[0x0][0xcf0] ;  /* 0x00033c00ff042b82 */ /* 0x000e180000000800 */
[----:B------:R-:W2:Y:S01]  /*2b740*/  @!P1 LDL R15, [R1+0x230] ;  /* 0x00023000010f9983 */ /* 0x000ea20000100800 */
[----:B------:R-:W-:Y:S01]  /*2b750*/  LEA.HI R0, R2, R3, RZ, 0x2 ;  /* 0x0000000302007211 */ /* 0x000fe200078f10ff */
[----:B------:R-:W-:Y:S01]  /*2b760*/  IMAD.WIDE.U32 R10, R232, UR4, RZ ;  /* 0x00000004e80a7c25 */ /* 0x000fe2000f8e00ff */
[----:B------:R-:W-:Y:S02]  /*2b770*/  SHF.R.S32.HI R8, RZ, 0x1f, R232 ;  /* 0x0000001fff087819 */ /* 0x000fe400000114e8 */
[----:B------:R-:W-:Y:S01]  /*2b780*/  LOP3.LUT R0, R0, 0xfffffffc, RZ, 0xc0, !PT ;  /* 0xfffffffc00007812 */ /* 0x000fe200078ec0ff */
[----:B------:R-:W-:Y:S01]  /*2b790*/  VIADD R21, R13, 0x8 ;  /* 0x000000080d157836 */ /* 0x000fe20000000000 */
[----:B------:R-:W-:Y:S01]  /*2b7a0*/  SHF.R.S32.HI R14, RZ, 0x1f, R233 ;  /* 0x0000001fff0e7819 */ /* 0x000fe200000114e9 */
[----:B------:R-:W-:Y:S02]  /*2b7b0*/  IMAD R17, R8, UR4, RZ ;  /* 0x0000000408117c24 */ /* 0x000fe4000f8e02ff */
[----:B------:R-:W-:Y:S01]  /*2b7c0*/  IMAD.IADD R0, R3, 0x1, -R0 ;  /* 0x0000000103007824 */ /* 0x000fe200078e0a00 */
[----:B------:R-:W-:Y:S01]  /*2b7d0*/  ISETP.GE.OR P0, PT, R21, R18, P0 ;  /* 0x000000121500720c */ /* 0x000fe20000706670 */
[----:B------:R-:W3:Y:S01]  /*2b7e0*/  @P2 LDC R3, c[0x0][0xcec] ;  /* 0x00033b00ff032b82 */ /* 0x000ee20000000800 */
[----:B------:R-:W-:Y:S01]  /*2b7f0*/  IMAD R17, R232, UR5, R17 ;  /* 0x00000005e8117c24 */ /* 0x000fe2000f8e0211 */
[----:B------:R-:W-:Y:S01]  /*2b800*/  ULDC.64 UR4, c[0x0][0xce0] ;  /* 0x0003380000047ab9 */ /* 0x000fe20000000a00 */
[----:B------:R-:W-:-:S02]  /*2b810*/  LEA.HI R2, R0, R0, RZ, 0x1 ;  /* 0x0000000000027211 */ /* 0x000fc400078f08ff */
[----:B------:R-:W-:Y:S02]  /*2b820*/  IMAD.IADD R11, R11, 0x1, R17 ;  /* 0x000000010b0b7824 */ /* 0x000fe400078e0211 */
[----:B------:R-:W-:Y:S01]  /*2b830*/  LOP3.LUT R9, R2, 0x1ffffffe, RZ, 0xc0, !PT ;  /* 0x1ffffffe02097812 */ /* 0x000fe200078ec0ff */
[----:B-1----:R-:W-:-:S04]  /*2b840*/  IMAD R2, R6, UR37, RZ ;  /* 0x0000002506027c24 */ /* 0x002fc8000f8e02ff */
[----:B------:R-:W-:Y:S02]  /*2b850*/  IMAD.IADD R0, R0, 0x1, -R9 ;  /* 0x0000000100007824 */ /* 0x000fe400078e0a09 */
[----:B------:R-:W-:Y:S02]  /*2b860*/  IMAD R9, R7, UR36, R2 ;  /* 0x0000002407097c24 */ /* 0x000fe4000f8e0202 */
[----:B------:R-:W-:Y:S02]  /*2b870*/  IMAD R0, R0, 0x8, R5 ;  /* 0x0000000800007824 */ /* 0x000fe400078e0205 */
[----:B------:R-:W-:-:S04]  /*2b880*/  IMAD.WIDE.U32 R6, R6, UR36, R10 ;  /* 0x0000002406067c25 */ /* 0x000fc8000f8e000a */
[----:B------:R-:W-:Y:S02]  /*2b890*/  IMAD R12, R12, 0x80, R0 ;  /* 0x000000800c0c7824 */ /* 0x000fe400078e0200 */
[----:B------:R-:W-:Y:S02]  /*2b8a0*/  IMAD.IADD R7, R7, 0x1, R9 ;  /* 0x0000000107077824 */ /* 0x000fe400078e0209 */
[----:B---3--:R-:W-:-:S04]  /*2b8b0*/  @P2 IMAD.HI.U32 R3, R12, R3, RZ ;  /* 0x000000030c032227 */ /* 0x008fc800078e00ff */
[----:B------:R-:W-:Y:S01]  /*2b8c0*/  IMAD.MOV.U32 R5, RZ, RZ, R12 ;  /* 0x000000ffff057224 */ /* 0x000fe200078e000c */
[----:B0-----:R-:W-:Y:S01]  /*2b8d0*/  @P2 SHF.R.U32.HI R5, RZ, R4, R3 ;  /* 0x00000004ff052219 */ /* 0x001fe20000011603 */
        /* <DEDUP_REMOVED lines=9> */
[----:B------:R-:W-:Y:S02]  /*2b970*/  IADD3.X R3, R9, R3, R4, P3, !PT ;  /* 0x0000000309037210 */ /* 0x000fe40001ffe404 */
[----:B------:R-:W0:Y:S01]  /*2b980*/  LDC.64 R4, c[0x0][0xc40] ;  /* 0x00031000ff047b82 */ /* 0x000e220000000a00 */
[----:B------:R-:W-:-:S02]  /*2b990*/  IMAD R0, R0, UR4, RZ ;  /* 0x0000000400007c24 */ /* 0x000fc4000f8e02ff */
[----:B------:R-:W-:-:S04]  /*2b9a0*/  IMAD.WIDE.U32 R2, R7, UR4, R2 ;  /* 0x0000000407027c25 */ /* 0x000fc8000f8e0002 */
[----:B------:R-:W-:Y:S01]  /*2b9b0*/  IMAD R7, R7, UR5, R0 ;  /* 0x0000000507077c24 */ /* 0x000fe2000f8e0200 */
[----:B------:R-:W-:Y:S01]  /*2b9c0*/  ULDC.64 UR4, c[0x0][0xca8] ;  /* 0x00032a0000047ab9 */ /* 0x000fe20000000a00 */
[----:B------:R-:W1:Y:S01]  /*2b9d0*/  @P2 LDC R9, c[0x0][0xcf0] ;  /* 0x00033c00ff092b82 */ /* 0x000e620000000800 */
[----:B------:R-:W-:Y:S01]  /*2b9e0*/  LEA R24, P3, R2, UR4, 0x2 ;  /* 0x0000000402187c11 */ /* 0x000fe2000f8610ff */
[----:B------:R-:W-:-:S04]  /*2b9f0*/  IMAD.IADD R3, R3, 0x1, R7 ;  /* 0x0000000103037824 */ /* 0x000fc800078e0207 */
[----:B------:R-:W-:Y:S01]  /*2ba00*/  SHFL.IDX PT, R10, R24, RZ, 0x1c1f ;  /* 0x001c1fff180a7589 */ /* 0x000fe200000e0000 */
[----:B------:R-:W-:Y:S01]  /*2ba10*/  LEA.HI.X R26, R2, UR5, R3, 0x2, P3 ;  /* 0x00000005021a7c11 */ /* 0x000fe200098f1403 */
[----:B------:R-:W-:-:S04]  /*2ba20*/  ULDC.64 UR4, c[0x0][0xc38] ;  /* 0x00030e0000047ab9 */ /* 0x000fc80000000a00 */
[----:B------:R-:W2:Y:S01]  /*2ba30*/  SHFL.IDX PT, R11, R26, RZ, 0x1c1f ;  /* 0x001c1fff1a0b7589 */ /* 0x000ea200000e0000 */
[----:B------:R-:W-:Y:S02]  /*2ba40*/  IMAD R3, R8, UR4, RZ ;  /* 0x0000000408037c24 */ /* 0x000fe4000f8e02ff */
[----:B------:R-:W3:Y:S01]  /*2ba50*/  @P2 LDC R8, c[0x0][0xcec] ;  /* 0x00033b00ff082b82 */ /* 0x000ee20000000800 */
[----:B--2---:R-:W-:Y:S04]  /*2ba60*/  @!P1 ST.E desc[UR44][R10.64], R15 ;  /* 0x0000000f0a009985 */ /* 0x004fe8000c10192c */
[----:B------:R-:W2:Y:S01]  /*2ba70*/  @!P0 LDL R25, [R1+0x234] ;  /* 0x0002340001198983 */ /* 0x000ea20000100800 */
[C---:B------:R-:W-:Y:S01]  /*2ba80*/  IMAD R3, R232.reuse, UR5, R3 ;  /* 0x00000005e8037c24 */ /* 0x040fe2000f8e0203 */
[----:B------:R-:W-:Y:S01]  /*2ba90*/  BSSY B0, `(.L_x_10996) ;  /* 0x0000109000007945 */ /* 0x000fe20003800000 */
[----:B------:R-:W-:Y:S01]  /*2baa0*/  IMAD.WIDE.U32 R6, R232, UR4, RZ ;  /* 0x00000004e8067c25 */ /* 0x000fe2000f8e00ff */
[----:B------:R-:W-:-:S03]  /*2bab0*/  ULDC.64 UR4, c[0x0][0xc48] ;  /* 0x0003120000047ab9 */ /* 0x000fc60000000a00 */
[----:B------:R-:W-:Y:S02]  /*2bac0*/  IMAD.IADD R3, R7, 0x1, R3 ;  /* 0x0000000107037824 */ /* 0x000fe400078e0203 */
[C---:B0-----:R-:W-:Y:S02]  /*2bad0*/  IMAD R0, R4.reuse, UR37, RZ ;  /* 0x0000002504007c24 */ /* 0x041fe4000f8e02ff */
[----:B------:R-:W-:Y:S02]  /*2bae0*/  IMAD.MOV.U32 R2, RZ, RZ, R6 ;  /* 0x000000ffff027224 */ /* 0x000fe400078e0006 */
[----:B------:R-:W-:Y:S02]  /*2baf0*/  IMAD R5, R5, UR36, R0 ;  /* 0x0000002405057c24 */ /* 0x000fe4000f8e0200 */
[----:B------:R-:W-:-:S04]  /*2bb00*/  IMAD.WIDE.U32 R2, R4, UR36, R2 ;  /* 0x0000002404027c25 */ /* 0x000fc8000f8e0002 */
[----:B---3--:R-:W-:-:S04]  /*2bb10*/  @P2 IMAD.HI.U32 R8, R12, R8, RZ ;  /* 0x000000080c082227 */ /* 0x008fc800078e00ff */
[----:B------:R-:W-:Y:S02]  /*2bb20*/  IMAD.IADD R3, R3, 0x1, R5 ;  /* 0x0000000103037824 */ /* 0x000fe400078e0205 */
[----:B------:R-:W-:Y:S01]  /*2bb30*/  IMAD.MOV.U32 R5, RZ, RZ, R12 ;  /* 0x000000ffff057224 */ /* 0x000fe200078e000c */
[----:B-1----:R-:W-:Y:S01]  /*2bb40*/  @P2 SHF.R.U32.HI R5, RZ, R9, R8 ;  /* 0x00000009ff052219 */ /* 0x002fe20000011608 */
[----:B------:R-:W-:Y:S02]  /*2bb50*/  IMAD R0, R14, UR4, RZ ;  /* 0x000000040e007c24 */ /* 0x000fe4000f8e02ff */
[----:B------:R-:W-:-:S04]  /*2bb60*/  IMAD.WIDE.U32 R2, R233, UR4, R2 ;  /* 0x00000004e9027c25 */ /* 0x000fc8000f8e0002 */
[----:B------:R-:W-:Y:S01]  /*2bb70*/  IMAD R7, R233, UR5, R0 ;  /* 0x00000005e9077c24 */ /* 0x000fe2000f8e0200 */
[--C-:B------:R-:W-:Y:S01]  /*2bb80*/  SHF.R.S32.HI R0, RZ, 0x1f, R5.reuse ;  /* 0x0000001fff007819 */ /* 0x100fe20000011405 */
[----:B------:R-:W-:Y:S01]  /*2bb90*/  IMAD.MOV R4, RZ, RZ, -R5 ;  /* 0x000000ffff047224 */ /* 0x000fe200078e0a05 */
[----:B------:R-:W-:Y:S01]  /*2bba0*/  ULDC.64 UR4, c[0x0][0xc30] ;  /* 0x00030c0000047ab9 */ /* 0x000fe20000000a00 */
        /* <DEDUP_REMOVED lines=8> */
[----:B------:R-:W-:-:S04]  /*2bc30*/  IMAD R0, R0, UR4, RZ ;  /* 0x0000000400007c24 */ /* 0x000fc8000f8e02ff */
[----:B------:R-:W-:Y:S01]  /*2bc40*/  IMAD R5, R23, UR5, R0 ;  /* 0x0000000517057c24 */ /* 0x000fe2000f8e0200 */
[----:B------:R-:W-:Y:S01]  /*2bc50*/  LOP3.LUT R0, R27, 0x7ffffffc, RZ, 0xc0, !PT ;  /* 0x7ffffffc1b007812 */ /* 0x000fe200078ec0ff */
[----:B------:R-:W-:Y:S01]  /*2bc60*/  IMAD.WIDE.U32 R22, R23, UR4, R2 ;  /* 0x0000000417167c25 */ /* 0x000fe2000f8e0002 */
[----:B------:R-:W-:Y:S01]  /*2bc70*/  ULDC.64 UR4, c[0x0][0xc00] ;  /* 0x0003000000047ab9 */ /* 0x000fe20000000a00 */
[----:B------:R-:W-:Y:S02]  /*2bc80*/  SHFL.IDX PT, R2, R24, 0x1, 0x1c1f ;  /* 0x003c1f0018027f89 */ /* 0x000fe400000e0000 */
[----:B------:R-:W-:Y:S01]  /*2bc90*/  IMAD.IADD R3, R23, 0x1, R5 ;  /* 0x0000000117037824 */ /* 0x000fe200078e0205 */
[----:B------:R-:W-:Y:S01]  /*2bca0*/  LEA R20, P1, R22, UR4, 0x2 ;  /* 0x0000000416147c11 */ /* 0x000fe2000f8210ff */
[----:B------:R-:W-:-:S03]  /*2bcb0*/  IMAD.IADD R19, R19, 0x1, -R0 ;  /* 0x0000000113137824 */ /* 0x000fc600078e0a00 */
[----:B------:R-:W-:Y:S01]  /*2bcc0*/  LEA.HI.X R22, R22, UR5, R3, 0x2, P1 ;  /* 0x0000000516167c11 */ /* 0x000fe200088f1403 */
[----:B------:R-:W-:Y:S01]  /*2bcd0*/  SHFL.IDX PT, R16, R20, RZ, 0x1c1f ;  /* 0x001c1fff14107589 */ /* 0x000fe200000e0000 */
[----:B------:R-:W-:Y:S01]  /*2bce0*/  ISETP.GE.AND P1, PT, R13, R18, PT ;  /* 0x000000120d00720c */ /* 0x000fe20003f26270 */
[----:B------:R-:W-:Y:S02]  /*2bcf0*/  IMAD.SHL.U32 R19, R19, 0x2, RZ ;  /* 0x0000000213137824 */ /* 0x000fe400078e00ff */
[----:B------:R-:W2:Y:S04]  /*2bd00*/  SHFL.IDX PT, R3, R26, 0x1, 0x1c1f ;  /* 0x003c1f001a037f89 */ /* 0x000ea800000e0000 */
[----:B------:R0:W1:Y:S04]  /*2bd10*/  SHFL.IDX PT, R17, R22, RZ, 0x1c1f ;  /* 0x001c1fff16117589 */ /* 0x00006800000e0000 */
[----:B--2---:R0:W-:Y:S02]  /*2bd20*/  @!P0 ST.E desc[UR44][R2.64], R25 ;  /* 0x0000001902008985 */ /* 0x0041e4000c10192c */
[----:B-1----:R-:W-:Y:S05]  /*2bd30*/  @P1 BRA `(.L_x_10997) ;  /* 0x0000000c00781947 */ /* 0x002fea0003800000 */
[----:B------:R-:W-:Y:S02]  /*2bd40*/  ULDC UR4, c[0x0][0xbc8] ;  /* 0x0002f20000047ab9 */ /* 0x000fe40000000800 */
[----:B------:R-:W-:-:S13]  /*2bd50*/  ISETP.GE.AND P0, PT, R19, UR4, PT ;  /* 0x0000000413007c0c */ /* 0x000fda000bf06270 */
[----:B------:R-:W2:Y:S01]  /*2bd60*/  @!P0 LDL.64 R12, [R1+0x250] ;  /* 0x00025000010c8983 */ /* 0x000ea20000100a00 */
[C---:B------:R-:W-:Y:S02]  /*2bd70*/  VIADD R0, R19.reuse, 0x8 ;  /* 0x0000000813007836 */ /* 0x040fe40000000000 */
[----:B0-----:R-:W-:-:S03]  /*2bd80*/  @!P0 IMAD.WIDE R2, R19, 0x4, R16 ;  /* 0x0000000413028825 */ /* 0x001fc600078e0210 */
[C---:B------:R-:W-:Y:S01]  /*2bd90*/  ISETP.GE.AND P1, PT, R0.reuse, UR4, PT ;  /* 0x0000000400007c0c */ /* 0x040fe2000bf26270 */
[----:B------:R-:W-:Y:S01]  /*2bda0*/  VIADD R8, R19, 0x10 ;  /* 0x0000001013087836 */ /* 0x000fe20000000000 */
[----:B--2---:R0:W-:Y:S11]  /*2bdb0*/  @!P0 ST.E.64 desc[UR44][R2.64], R12 ;  /* 0x0000000c02008985 */ /* 0x0041f6000c101b2c */
[----:B------:R-:W2:Y:S01]  /*2bdc0*/  @!P1 LDL.64 R6, [R1+0x260] ;  /* 0x0002600001069983 */ /* 0x000ea20000100a00 */
[----:B------:R-:W-:-:S02]  /*2bdd0*/  @!P1 LEA.HI R0, R0, R0, RZ, 0x1 ;  /* 0x0000000000009211 */ /* 0x000fc400078f08ff */
[----:B------:R-:W-:Y:S02]  /*2bde0*/  ISETP.GE.AND P0, PT, R8, UR4, PT ;  /* 0x0000000408007c0c */ /* 0x000fe4000bf06270 */
[----:B------:R-:W-:-:S05]  /*2bdf0*/  @!P1 LOP3.LUT R0, R0, 0xfffffffe, RZ, 0xc0, !PT ;  /* 0xfffffffe00009812 */ /* 0x000fca00078ec0ff */
[----:B------:R-:W-:-:S04]  /*2be00*/  @!P1 IMAD.WIDE R4, R0, 0x4, R16 ;  /* 0x0000000400049825 */ /* 0x000fc800078e0210 */
[----:B------:R-:W-:Y:S01]  /*2be10*/  VIADD R0, R19, 0x18 ;  /* 0x0000001813007836 */ /* 0x000fe20000000000 */
[----:B--2---:R1:W-:Y:S04]  /*2be20*/  @!P1 ST.E.64 desc[UR44][R4.64], R6 ;  /* 0x0000000604009985 */ /* 0x0043e8000c101b2c */
[----:B------:R-:W2:Y:S01]  /*2be30*/  @!P0 LDL.64 R10, [R1+0x270] ;  /* 0x00027000010a8983 */ /* 0x000ea20000100a00 */
[----:B------:R-:W-:Y:S02]  /*2be40*/  @!P0 LEA.HI R8, R8, R8, RZ, 0x1 ;  /* 0x0000000808088211 */ /* 0x000fe400078f08ff */
[----:B------:R-:W-:Y:S02]  /*2be50*/  ISETP.GE.AND P1, PT, R0, UR4, PT ;  /* 0x0000000400007c0c */ /* 0x000fe4000bf26270 */
[----:B------:R-:W-:-:S05]  /*2be60*/  @!P0 LOP3.LUT R8, R8, 0xfffffffe, RZ, 0xc0, !PT ;  /* 0xfffffffe08088812 */ /* 0x000fca00078ec0ff */
[----:B------:R-:W-:-:S04]  /*2be70*/  @!P0 IMAD.WIDE R8, R8, 0x4, R16 ;  /* 0x0000000408088825 */ /* 0x000fc800078e0210 */
[----:B------:R-:W-:Y:S01]  /*2be80*/  VIADD R14, R19, 0x20 ;  /* 0x00000020130e7836 */ /* 0x000fe20000000000 */
[----:B--2---:R2:W-:Y:S04]  /*2be90*/  @!P0 ST.E.64 desc[UR44][R8.64], R10 ;  /* 0x0000000a08008985 */ /* 0x0045e8000c101b2c */
[----:B0-----:R-:W3:Y:S01]  /*2bea0*/  @!P1 LDL.64 R12, [R1+0x280] ;  /* 0x00028000010c9983 */ /* 0x001ee20000100a00 */
[----:B------:R-:W-:Y:S02]  /*2beb0*/  @!P1 LEA.HI R0, R0, R0, RZ, 0x1 ;  /* 0x0000000000009211 */ /* 0x000fe400078f08ff */
[----:B------:R-:W-:Y:S02]  /*2bec0*/  ISETP.GE.AND P0, PT, R14, UR4, PT ;  /* 0x000000040e007c0c */ /* 0x000fe4000bf06270 */
[----:B------:R-:W-:-:S05]  /*2bed0*/  @!P1 LOP3.LUT R0, R0, 0xfffffffe, RZ, 0xc0, !PT ;  /* 0xfffffffe00009812 */ /* 0x000fca00078ec0ff */
[----:B------:R-:W-:-:S04]  /*2bee0*/  @!P1 IMAD.WIDE R2, R0, 0x4, R16 ;  /* 0x0000000400029825 */ /* 0x000fc800078e0210 */
[----:B------:R-:W-:Y:S01]  /*2bef0*/  VIADD R0, R19, 0x28 ;  /* 0x0000002813007836 */ /* 0x000fe20000000000 */
[----:B---3--:R0:W-:Y:S04]  /*2bf00*/  @!P1 ST.E.64 desc[UR44][R2.64], R12 ;  /* 0x0000000c02009985 */ /* 0x0081e8000c101b2c */
[----:B-1----:R-:W3:Y:S01]  /*2bf10*/  @!P0 LDL.64 R4, [R1+0x290] ;  /* 0x0002900001048983 */ /* 0x002ee20000100a00 */
[----:B------:R-:W-:Y:S02]  /*2bf20*/  @!P0 LEA.HI R14, R14, R14, RZ, 0x1 ;  /* 0x0000000e0e0e8211 */ /* 0x000fe400078f08ff */
[----:B------:R-:W-:Y:S02]  /*2bf30*/  ISETP.GE.AND P1, PT, R0, UR4, PT ;  /* 0x0000000400007c0c */ /* 0x000fe4000bf26270 */
[----:B------:R-:W-:-:S05]  /*2bf40*/  @!P0 LOP3.LUT R14, R14, 0xfffffffe, RZ, 0xc0, !PT ;  /* 0xfffffffe0e0e8812 */ /* 0x000fca00078ec0ff */
[----:B------:R-:W-:-:S04]  /*2bf50*/  @!P0 IMAD.WIDE R14, R14, 0x4, R16 ;  /* 0x000000040e0e8825 */ /* 0x000fc800078e0210 */
[----:B--2---:R-:W-:Y:S01]  /*2bf60*/  VIADD R8, R19, 0x30 ;  /* 0x0000003013087836 */ /* 0x004fe20000000000 */
[----:B---3--:R1:W-:Y:S04]  /*2bf70*/  @!P0 ST.E.64 desc[UR44][R14.64], R4 ;  /* 0x000000040e008985 */ /* 0x0083e8000c101b2c */
[----:B------:R-:W2:Y:S01]  /*2bf80*/  @!P1 LDL.64 R6, [R1+0x2a0] ;  /* 0x0002a00001069983 */ /* 0x000ea20000100a00 */
[----:B------:R-:W-:Y:S02]  /*2bf90*/  @!P1 LEA.HI R0, R0, R0, RZ, 0x1 ;  /* 0x0000000000009211 */ /* 0x000fe400078f08ff */
[----:B------:R-:W-:Y:S02]  /*2bfa0*/  ISETP.GE.AND P0, PT, R8, UR4, PT ;  /* 0x0000000408007c0c */ /* 0x000fe4000bf06270 */
[----:B------:R-:W-:-:S05]  /*2bfb0*/  @!P1 LOP3.LUT R0, R0, 0xfffffffe, RZ, 0xc0, !PT ;  /* 0xfffffffe00009812 */ /* 0x000fca00078ec0ff */
[----:B0-----:R-:W-:-:S04]  /*2bfc0*/  @!P1 IMAD.WIDE R2, R0, 0x4, R16 ;  /* 0x0000000400029825 */ /* 0x001fc800078e0210 */
        /* <DEDUP_REMOVED lines=9> */
[----:B-1----:R-:W3:Y:S01]  /*2c060*/  @!P1 LDL.64 R4, [R1+0x2c0] ;  /* 0x0002c00001049983 */ /* 0x002ee20000100a00 */
[----:B------:R-:W-:Y:S02]  /*2c070*/  @!P1 LEA.HI R0, R0, R0, RZ, 0x1 ;  /* 0x0000000000009211 */ /* 0x000fe400078f08ff */
[----:B------:R-:W-:Y:S02]  /*2c080*/  ISETP.GE.AND P0, PT, R12, UR4, PT ;  /* 0x000000040c007c0c */ /* 0x000fe4000bf06270 */
[----:B------:R-:W-:-:S05]  /*2c090*/  @!P1 LOP3.LUT R0, R0, 0xfffffffe, RZ, 0xc0, !PT ;  /* 0xfffffffe00009812 */ /* 0x000fca00078ec0ff */
[----:B0-----:R-:W-:-:S04]  /*2c0a0*/  @!P1 IMAD.WIDE R2, R0, 0x4, R16 ;  /* 0x0000000400029825 */ /* 0x001fc800078e0210 */
[----:B------:R-:W-:Y:S01]  /*2c0b0*/  VIADD R0, R19, 0x48 ;  /* 0x0000004813007836 */ /* 0x000fe20000000000 */
[----:B---3--:R0:W-:Y:S04]  /*2c0c0*/  @!P1 ST.E.64 desc[UR44][R2.64], R4 ;  /* 0x0000000402009985 */ /* 0x0081e8000c101b2c */
[----:B------:R-:W3:Y:S01]  /*2c0d0*/  @!P0 LDL.64 R6, [R1+0x2d0] ;  /* 0x0002d00001068983 */ /* 0x000ee20000100a00 */
        /* <DEDUP_REMOVED lines=18> */
[----:B-1----:R-:W-:Y:S01]  /*2c200*/  VIADD R12, R19, 0x60 ;  /* 0x00000060130c7836 */ /* 0x002fe20000000000 */
[----:B--2---:R1:W-:Y:S04]  /*2c210*/  @!P0 ST.E.64 desc[UR44][R10.64], R4 ;  /* 0x000000040a008985 */ /* 0x0043e8000c101b2c */
        /* <DEDUP_REMOVED lines=94> */
[----:B-1----:R-:W-:-:S05]  /*2c800*/  @!P0 LOP3.LUT R5, R12, 0xfffffffe, RZ, 0xc0, !PT ;  /* 0xfffffffe0c058812 */ /* 0x002fca00078ec0ff */
[----:B------:R-:W-:-:S04]  /*2c810*/  @!P0 IMAD.WIDE R4, R5, 0x4, R16 ;  /* 0x0000000405048825 */ /* 0x000fc800078e0210 */
[----:B------:R-:W-:Y:S01]  /*2c820*/  VIADD R12, R19, 0xd0 ;  /* 0x000000d0130c7836 */ /* 0x000fe20000000000 */
[----:B--2---:R1:W-:Y:S04]  /*2c830*/  @!P0 ST.E.64 desc[UR44][R4.64], R8 ;  /* 0x0000000804008985 */ /* 0x0043e8000c101b2c */
[----:B------:R-:W2:Y:S01]  /*2c840*/  @!P1 LDL.64 R10, [R1+0x3e0] ;  /* 0x0003e000010a9983 */ /* 0x000ea20000100a00 */
[----:B------:R-:W-:Y:S02]  /*2c850*/  @!P1 LEA.HI R0, R0, R0, RZ, 0x1 ;  /* 0x0000000000009211 */ /* 0x000fe400078f08ff */
[----:B------:R-:W-:Y:S02]  /*2c860*/  ISETP.GE.AND P0, PT, R12, UR4, PT ;  /* 0x000000040c007c0c */ /* 0x000fe4000bf06270 */
[----:B0-----:R-:W-:-:S05]  /*2c870*/  @!P1 LOP3.LUT R3, R0, 0xfffffffe, RZ, 0xc0, !PT ;  /* 0xfffffffe00039812 */ /* 0x001fca00078ec0ff */
[----:B------:R-:W-:-:S04]  /*2c880*/  @!P1 IMAD.WIDE R2, R3, 0x4, R16 ;  /* 0x0000000403029825 */ /* 0x000fc800078e0210 */
        /* <DEDUP_REMOVED lines=30> */
[----:B------:R-:W3:Y:S01]  /*2ca70*/  @!P0 LDL.64 R8, [R1+0x430] ;  /* 0x0004300001088983 */ /* 0x000ee20000100a00 */
[----:B------:R-:W-:Y:S02]  /*2ca80*/  @!P0 LEA.HI R12, R12, R12, RZ, 0x1 ;  /* 0x0000000c0c0c8211 */ /* 0x000fe400078f08ff */
[----:B------:R-:W-:Y:S02]  /*2ca90*/  ISETP.GE.AND P1, PT, R0, UR4, PT ;  /* 0x0000000400007c0c */ /* 0x000fe4000bf26270 */
[----:B-1----:R-:W-:-:S05]  /*2caa0*/  @!P0 LOP3.LUT R5, R12, 0xfffffffe, RZ, 0xc0, !PT ;  /* 0xfffffffe0c058812 */ /* 0x002fca00078ec0ff */
[----:B------:R-:W-:-:S05]  /*2cab0*/  @!P0 IMAD.WIDE R4, R5, 0x4, R16 ;  /* 0x0000000405048825 */ /* 0x000fca00078e0210 */
[----:B---3--:R2:W-:Y:S04]  /*2cac0*/  @!P0 ST.E.64 desc[UR44][R4.64], R8 ;  /* 0x0000000804008985 */ /* 0x0085e8000c101b2c */
[----:B------:R-:W3:Y:S01]  /*2cad0*/  @!P1 LDL.64 R12, [R1+0x440] ;  /* 0x00044000010c9983 */ /* 0x000ee20000100a00 */
[----:B------:R-:W-:-:S04]  /*2cae0*/  @!P1 LEA.HI R0, R0, R0, RZ, 0x1 ;  /* 0x0000000000009211 */ /* 0x000fc800078f08ff */
[----:B------:R-:W-:-:S05]  /*2caf0*/  @!P1 LOP3.LUT R11, R0, 0xfffffffe, RZ, 0xc0, !PT ;  /* 0xfffffffe000b9812 */ /* 0x000fca00078ec0ff */
[----:B------:R-:W-:-:S05]  /*2cb00*/  @!P1 IMAD.WIDE R16, R11, 0x4, R16 ;  /* 0x000000040b109825 */ /* 0x000fca00078e0210 */
[----:B---3--:R2:W-:Y:S02]  /*2cb10*/  @!P1 ST.E.64 desc[UR44][R16.64], R12 ;  /* 0x0000000c10009985 */ /* 0x0085e4000c101b2c */
.L_x_10997:
[----:B------:R-:W-:Y:S05]  /*2cb20*/  BSYNC B0 ;  /* 0x0000000000007941 */ /* 0x000fea0003800000 */
.L_x_10996:
[----:B------:R-:W-:Y:S01]  /*2cb30*/  ISETP.GE.AND P0, PT, R21, R18, PT ;  /* 0x000000121500720c */ /* 0x000fe20003f06270 */
[----:B------:R1:W3:Y:S04]  /*2cb40*/  SHFL.IDX PT, R15, R22, 0x1, 0x1c1f ;  /* 0x003c1f00160f7f89 */ /* 0x0002e800000e0000 */
[----:B------:R1:W4:Y:S08]  /*2cb50*/  SHFL.IDX PT, R14, R20, 0x1, 0x1c1f ;  /* 0x003c1f00140e7f89 */ /* 0x00033000000e0000 */
[----:B-1----:R-:W-:Y:S05]  /*2cb60*/  @P0 BRA `(.L_x_10898) ;  /* 0x0000005c00a80947 */ /* 0x002fea0003800000 */
[----:B--2---:R-:W1:Y:S02]  /*2cb70*/  LDC R17, c[0x0][0xbc8] ;  /* 0x0002f200ff117b82 */ /* 0x004e640000000800 */
[----:B-1----:R-:W-:-:S13]  /*2cb80*/  ISETP.GE.AND P0, PT, R19, R17, PT ;  /* 0x000000111300720c */ /* 0x002fda0003f06270 */
[----:B------:R-:W2:Y:S01]  /*2cb90*/  @!P0 LDL.64 R12, [R1+0x258] ;  /* 0x00025800010c8983 */ /* 0x000ea20000100a00 */
[C---:B------:R-:W-:Y:S02]  /*2cba0*/  VIADD R0, R19.reuse, 0x8 ;  /* 0x0000000813007836 */ /* 0x040fe40000000000 */
[----:B0--34-:R-:W-:-:S03]  /*2cbb0*/  @!P0 IMAD.WIDE R2, R19, 0x4, R14 ;  /* 0x0000000413028825 */ /* 0x019fc600078e020e */
[C---:B------:R-:W-:Y:S01]  /*2cbc0*/  ISETP.GE.AND P1, PT, R0.reuse, R17, PT ;  /* 0x000000110000720c */ /* 0x040fe20003f26270 */
[----:B------:R-:W-:Y:S01]  /*2cbd0*/  VIADD R10, R19, 0x10 ;  /* 0x00000010130a7836 */ /* 0x000fe20000000000 */
[----:B--2---:R0:W-:Y:S11]  /*2cbe0*/  @!P0 ST.E.64 desc[UR44][R2.64], R12 ;  /* 0x0000000c02008985 */ /* 0x0041f6000c101b2c */
[----:B------:R-:W2:Y:S01]  /*2cbf0*/  @!P1 LDL.64 R6, [R1+0x268] ;  /* 0x0002680001069983 */ /* 0x000ea20000100a00 */
[----:B------:R-:W-:-:S02]  /*2cc00*/  @!P1 LEA.HI R0, R0, R0, RZ, 0x1 ;  /* 0x0000000000009211 */ /* 0x000fc400078f08ff */
[----:B------:R-:W-:Y:S02]  /*2cc10*/  ISETP.GE.AND P0, PT, R10, R17, PT ;  /* 0x000000110a00720c */ /* 0x000fe40003f06270 */
[----:B------:R-:W-:-:S05]  /*2cc20*/  @!P1 LOP3.LUT R0, R0, 0xfffffffe, RZ, 0xc0, !PT ;  /* 0xfffffffe00009812 */ /* 0x000fca00078ec0ff */
[----:B------:R-:W-:-:S04]  /*2cc30*/  @!P1 IMAD.WIDE R4, R0, 0x4, R14 ;  /* 0x0000000400049825 */ /* 0x000fc800078e020e */
[----:B------:R-:W-:Y:S01]  /*2cc40*/  VIADD R0, R19, 0x18 ;  /* 0x0000001813007836 */ /* 0x000fe20000000000 */
[----:B--2---:R1:W-:Y:S04]  /*2cc50*/  @!P1 ST.E.64 desc[UR44][R4.64], R6 ;  /* 0x0000000604009985 */ /* 0x0043e8000c101b2c */
[----:B------:R-:W2:Y:S01]  /*2cc60*/  @!P0 LDL.64 R8, [R1+0x278] ;  /* 0x0002780001088983 */ /* 0x000ea20000100a00 */
[----:B------:R-:W-:Y:S02]  /*2cc70*/  @!P0 LEA.HI R10, R10, R10, RZ, 0x1 ;  /* 0x0000000a0a0a8211 */ /* 0x000fe400078f08ff */
[----:B------:R-:W-:Y:S02]  /*2cc80*/  ISETP.GE.AND P1, PT, R0, R17, PT ;  /* 0x000000110000720c */ /* 0x000fe40003f26270 */
[----:B0-----:R-:W-:-:S05]  /*2cc90*/  @!P0 LOP3.LUT R2, R10, 0xfffffffe, RZ, 0xc0, !PT ;  /* 0xfffffffe0a028812 */ /* 0x001fca00078ec0ff */
[----:B------:R-:W-:-:S04]  /*2cca0*/  @!P0 IMAD.WIDE R2, R2, 0x4, R14 ;  /* 0x0000000402028825 */ /* 0x000fc800078e020e */
[----:B------:R-:W-:Y:S01]  /*2ccb0*/  VIADD R12, R19, 0x20 ;  /* 0x00000020130c7836 */ /* 0x000fe20000000000 */
[----:B--2---:R0:W-:Y:S04]  /*2ccc0*/  @!P0 ST.E.64 desc[UR44][R2.64], R8 ;  /* 0x0000000802008985 */ /* 0x0041e8000c101b2c */
[----:B------:R-:W2:Y:S01]  /*2ccd0*/  @!P1 LDL.64 R10, [R1+0x288] ;  /* 0x00028800010a9983 */ /* 0x000ea20000100a00 */
[----:B------:R-:W-:Y:S02]  /*2cce0*/  @!P1 LEA.HI R0, R0, R0, RZ, 0x1 ;  /* 0x0000000000009211 */ /* 0x000fe400078f08ff */
[----:B------:R-:W-:Y:S02]  /*2ccf0*/  ISETP.GE.AND P0, PT, R12, R17, PT ;  /* 0x000000110c00720c */ /* 0x000fe40003f06270 */
[----:B------:R-:W-:-:S05]  /*2cd00*/  @!P1 LOP3.LUT R0, R0, 0xfffffffe, RZ, 0xc0, !PT ;  /* 0xfffffffe00009812 */ /* 0x000fca00078ec0ff */
[----:B-1----:R-:W-:-:S04]  /*2cd10*/  @!P1 IMAD.WIDE R4, R0, 0x4, R14 ;  /* 0x0000000400049825 */ /* 0x002fc800078e020e */
        /* <DEDUP_REMOVED lines=110> */
[----:B-1----:R-:W-:-:S05]  /*2d400*/  @!P1 LOP3.LUT R5, R0, 0xfffffffe, RZ, 0xc0, !PT ;  /* 0xfffffffe00059812 */ /* 0x002fca00078ec0ff */
        /* <DEDUP_REMOVED lines=63> */
[----:B------:R-:W-:-:S06]  /*2d800*/  @!P0 IMAD.WIDE R2, R3, 0x4, R14 ;  /* 0x0000000403028825 */ /* 0x000fcc00078e020e */
[----:B------:R-:W-:Y:S01]  /*2d810*/  @!P1 LEA.HI R0, R0, R0, RZ, 0x1 ;  /* 0x0000000000009211 */ /* 0x000fe200078f08ff */
[----:B--2---:R0:W-:Y:S04]  /*2d820*/  @!P0 ST.E.64 desc[UR44][R2.64], R6 ;  /* 0x0000000602008985 */ /* 0x0041e8000c101b2c */
[----:B------:R-:W2:Y:S01]  /*2d830*/  @!P1 LDL.64 R8, [R1+0x428] ;  /* 0x0004280001089983 */ /* 0x000ea20000100a00 */
[----:B------:R-:W-:Y:S01]  /*2d840*/  @!P1 LOP3.LUT R13, R0, 0xfffffffe, RZ, 0xc0, !PT ;  /* 0xfffffffe000d9812 */ /* 0x000fe200078ec0ff */
[C---:B------:R-:W-:Y:S01]  /*2d850*/  VIADD R0, R19.reuse, 0xf0 ;  /* 0x000000f013007836 */ /* 0x040fe20000000000 */
[----:B------:R-:W-:Y:S01]  /*2d860*/  BSSY B0, `(.L_x_10998) ;  /* 0x000000c000007945 */ /* 0x000fe20003800000 */
[----:B------:R-:W-:Y:S02]  /*2d870*/  VIADD R19, R19, 0xf8 ;  /* 0x000000f813137836 */ /* 0x000fe40000000000 */
[----:B-1----:R-:W-:Y:S01]  /*2d880*/  @!P1 IMAD.WIDE R4, R13, 0x4, R14 ;  /* 0x000000040d049825 */ /* 0x002fe200078e020e */
[----:B------:R-:W-:-:S04]  /*2d890*/  ISETP.GE.AND P0, PT, R0, R17, PT ;  /* 0x000000110000720c */ /* 0x000fc80003f06270 */
[----:B--2---:R0:W-:Y:S01]  /*2d8a0*/  @!P1 ST.E.64 desc[UR44][R4.64], R8 ;  /* 0x0000000804009985 */ /* 0x0041e2000c101b2c */
[----:B------:R-:W-:-:S08]  /*2d8b0*/  ISETP.GE.AND P1, PT, R19, R17, PT ;  /* 0x000000111300720c */ /* 0x000fd00003f26270 */
[----:B------:R-:W-:Y:S05]  /*2d8c0*/  @P0 BRA `(.L_x_10999) ;  /* 0x0000000000140947 */ /* 0x000fea0003800000 */
[----:B0-----:R-:W2:Y:S01]  /*2d8d0*/  LDL.64 R4, [R1+0x438] ;  /* 0x0004380001047983 */ /* 0x001ea20000100a00 */
[----:B------:R-:W-:-:S04]  /*2d8e0*/  LEA.HI R0, R0, R0, RZ, 0x1 ;  /* 0x0000000000007211 */ /* 0x000fc800078f08ff */
[----:B------:R-:W-:-:S05]  /*2d8f0*/  LOP3.LUT R3, R0, 0xfffffffe, RZ, 0xc0, !PT ;  /* 0xfffffffe00037812 */ /* 0x000fca00078ec0ff */
[----:B------:R-:W-:-:S05]  /*2d900*/  IMAD.WIDE R2, R3, 0x4, R14 ;  /* 0x0000000403027825 */ /* 0x000fca00078e020e */
[----:B--2---:R1:W-:Y:S02]  /*2d910*/  ST.E.64 desc[UR44][R2.64], R4 ;  /* 0x0000000402007985 */ /* 0x0043e4000c101b2c */
.L_x_10999:
[----:B------:R-:W-:Y:S05]  /*2d920*/  BSYNC B0 ;  /* 0x0000000000007941 */ /* 0x000fea0003800000 */
.L_x_10998:
[----:B------:R-:W-:Y:S05]  /*2d930*/  @P1 BRA `(.L_x_10898) ;  /* 0x0000005000341947 */ /* 0x000fea0003800000 */
[----:B01----:R-:W2:Y:S01]  /*2d940*/  LDL.64 R4, [R1+0x448] ;  /* 0x0004480001047983 */ /* 0x003ea20000100a00 */
[----:B------:R-:W-:-:S04]  /*2d950*/  LEA.HI R19, R19, R19, RZ, 0x1 ;  /* 0x0000001313137211 */ /* 0x000fc800078f08ff */
[----:B------:R-:W-:-:S05]  /*2d960*/  LOP3.LUT R3, R19, 0xfffffffe, RZ, 0xc0, !PT ;  /* 0xfffffffe13037812 */ /* 0x000fca00078ec0ff */
[----:B------:R-:W-:-:S05]  /*2d970*/  IMAD.WIDE R2, R3, 0x4, R14 ;  /* 0x0000000403027825 */ /* 0x000fca00078e020e */
[----:B--2---:R0:W-:Y:S01]  /*2d980*/  ST.E.64 desc[UR44][R2.64], R4 ;  /* 0x0000000402007985 */ /* 0x0041e2000c101b2c */
[----:B------:R-:W-:Y:S05]  /*2d990*/  BRA `(.L_x_10898) ;  /* 0x00000050001c7947 */ /* 0x000fea0003800000 */
.L_x_10995:
[----:B------:R-:W1:Y:S02]  /*2d9a0*/  S2R R0, SR_TID.X ;  /* 0x0000000000007919 */ /* 0x000e640000002100 */
[----:B-1----:R-:W-:-:S05]  /*2d9b0*/  VIADD R0, R0, 0xffffff80 ;  /* 0xffffff8000007836 */ /* 0x002fca0000000000 */
[----:B------:R-:W-:-:S13]  /*2d9c0*/  ISETP.GT.AND P0, PT, R0, 0x7f, PT ;  /* 0x0000007f0000780c */ /* 0x000fda0003f04270 */
[----:B------:R-:W-:Y:S05]  /*2d9d0*/  @P0 BRA `(.L_x_10898) ;  /* 0x00000050000c0947 */ /* 0x000fea0003800000 */
[----:B0-----:R-:W0:Y:S01]  /*2d9e0*/  S2R R3, SR_CTAID.X ;  /* 0x0000000000037919 */ /* 0x001e220000002500 */
[----:B------:R-:W1:Y:S01]  /*2d9f0*/  LDC R6, c[0x0][0xce8] ;  /* 0x00033a00ff067b82 */ /* 0x000e620000000800 */
[----:B------:R-:W-:Y:S02]  /*2da00*/  ULDC UR4, c[0x0][0xb88] ;  /* 0x0002e20000047ab9 */ /* 0x000fe40000000800 */
[----:B-1----:R-:W-:Y:S02]  /*2da10*/  IMAD R5, R6, UR4, RZ ;  /* 0x0000000406057c24 */ /* 0x002fe4000f8e02ff */
[----:B0-----:R-:W-:-:S05]  /*2da20*/  IMAD R0, R3, 0x80, R0 ;  /* 0x0000008003007824 */ /* 0x001fca00078e0200 */
[----:B------:R-:W-:-:S13]  /*2da30*/  ISETP.GE.AND P0, PT, R0, R5, PT ;  /* 0x000000050000720c */ /* 0x000fda0003f06270 */
[----:B------:R-:W-:Y:S05]  /*2da40*/  @P0 BRA `(.L_x_10898) ;  /* 0x0000004c00f00947 */ /* 0x000fea0003800000 */
[----:B------:R-:W-:Y:S01]  /*2da50*/  ISETP.NE.AND P0, PT, R6, 0x1, PT ;  /* 0x000000010600780c */ /* 0x000fe20003f05270 */
[----:B------:R-:W0:Y:S01]  /*2da60*/  LDC.64 R12, c[0x0][0xcd8] ;  /* 0x00033600ff0c7b82 */ /* 0x000e220000000a00 */
[----:B------:R-:W-:Y:S01]  /*2da70*/  SHF.R.S32.HI R3, RZ, 0x1f, R232 ;  /* 0x0000001fff037819 */ /* 0x000fe200000114e8 */
[----:B------:R-:W-:Y:S01]  /*2da80*/  ULDC.64 UR4, c[0x0][0xcd0] ;  /* 0x0003340000047ab9 */ /* 0x000fe20000000a00 */
[----:B------:R-:W-:-:S03]  /*2da90*/  IMAD.MOV.U32 R5, RZ, RZ, R0 ;  /* 0x000000ffff057224 */ /* 0x000fc600078e0000 */
[----:B------:R-:W-:-:S04]  /*2daa0*/  IMAD R3, R3, UR4, RZ ;  /* 0x0000000403037c24 */ /* 0x000fc8000f8e02ff */
[C---:B------:R-:W-:Y:S02]  /*2dab0*/  IMAD R7, R232.reuse, UR5, R3 ;  /* 0x00000005e8077c24 */ /* 0x040fe4000f8e0203 */
[----:B------:R-:W1:Y:S01]  /*2dac0*/  @P0 LDC R9, c[0x0][0xcec] ;  /* 0x00033b00ff090b82 */ /* 0x000e620000000800 */
[----:B------:R-:W-:Y:S01]  /*2dad0*/  IMAD.WIDE.U32 R2, R232, UR4, RZ ;  /* 0x00000004e8027c25 */ /* 0x000fe2000f8e00ff */
[----:B------:R-:W-:-:S03]  /*2dae0*/  ULDC.64 UR4, c[0x0][0xce0] ;  /* 0x0003380000047ab9 */ /* 0x000fc60000000a00 */
[----:B------:R-:W-:-:S03]  /*2daf0*/  IMAD.IADD R3, R3, 0x1, R7 ;  /* 0x0000000103037824 */ /* 0x000fc600078e0207 */
[----:B------:R-:W2:Y:S01]  /*2db00*/  @P0 LDC R11, c[0x0][0xcf0] ;  /* 0x00033c00ff0b0b82 */ /* 0x000ea20000000800 */
[C---:B0-----:R-:W-:Y:S02]  /*2db10*/  IMAD R8, R12.reuse, UR37, RZ ;  /* 0x000000250c087c24 */ /* 0x041fe4000f8e02ff */
[----:B------:R-:W-:-:S04]  /*2db20*/  IMAD.WIDE.U32 R2, R12, UR36, R2 ;  /* 0x000000240c027c25 */ /* 0x000fc8000f8e0002 */
[----:B------:R-:W-:-:S04]  /*2db30*/  IMAD R13, R13, UR36, R8 ;  /* 0x000000240d0d7c24 */ /* 0x000fc8000f8e0208 */
[----:B------:R-:W-:Y:S02]  /*2db40*/  IMAD.IADD R3, R13, 0x1, R3 ;  /* 0x000000010d037824 */ /* 0x000fe400078e0203 */
[----:B-1----:R-:W-:-:S04]  /*2db50*/  @P0 IMAD.HI.U32 R4, R0, R9, RZ ;  /* 0x0000000900040227 */ /* 0x002fc800078e00ff */
[----:B------:R-:W-:Y:S01]  /*2db60*/  IMAD.WIDE.U32 R2, R233, UR4, R2 ;  /* 0x00000004e9027c25 */ /* 0x000fe2000f8e0002 */
[----:B--2---:R-:W-:Y:S02]  /*2db70*/  @P0 SHF.R.U32.HI R5, RZ, R11, R4 ;  /* 0x0000000bff050219 */ /* 0x004fe40000011604 */
[----:B------:R-:W-:Y:S02]  /*2db80*/  SHF.R.S32.HI R4, RZ, 0x1f, R233 ;  /* 0x0000001fff047819 */ /* 0x000fe400000114e9 */
[--C-:B------:R-:W-:Y:S01]  /*2db90*/  SHF.R.S32.HI R9, RZ, 0x1f, R5.reuse ;  /* 0x0000001fff097819 */ /* 0x100fe20000011405 */
[----:B------:R-:W-:Y:S01]  /*2dba0*/  IMAD.MOV R7, RZ, RZ, -R5 ;  /* 0x000000ffff077224 */ /* 0x000fe200078e0a05 */
[----:B------:R-:W-:Y:S01]  /*2dbb0*/  IADD3 R2, P0, R5, R2, RZ ;  /* 0x0000000205027210 */ /* 0x000fe20007f1e0ff */
[----:B------:R-:W-:Y:S02]  /*2dbc0*/  IMAD R4, R4, UR4, RZ ;  /* 0x0000000404047c24 */ /* 0x000fe4000f8e02ff */
[----:B------:R-:W-:-:S02]  /*2dbd0*/  IMAD R7, R6, R7, R0 ;  /* 0x0000000706077224 */ /* 0x000fc400078e0200 */
[----:B------:R-:W-:Y:S01]  /*2dbe0*/  IMAD R4, R233, UR5, R4 ;  /* 0x00000005e9047c24 */ /* 0x000fe2000f8e0204 */
[----:B------:R-:W-:Y:S02]  /*2dbf0*/  ULDC.64 UR4, c[0x0][0xcc8] ;  /* 0x0003320000047ab9 */ /* 0x000fe40000000a00 */
        /* <DEDUP_REMOVED lines=12> */
.L_x_10896:
        /* <DEDUP_REMOVED lines=18> */
.L_x_11000:
[----:B------:R-:W-:Y:S01]  /*2dde0*/  ULDC UR7, c[0x0][0xd50] ;  /* 0x0003540000077ab9 */ /* 0x000fe20000000800 */
[----:B------:R-:W-:Y:S01]  /*2ddf0*/  UMOV UR36, UR6 ;  /* 0x0000000600247c82 */ /* 0x000fe20008000000 */
[----:B------:R-:W-:-:S11]  /*2de00*/  UISETP.NE.AND UP0, UPT, UR7, 0x1, UPT ;  /* 0x000000010700788c */ /* 0x000fd6000bf05270 */
[----:B------:R-:W-:Y:S01]  /*2de10*/  @UP0 ULDC UR4, c[0x0][0xd54] ;  /* 0x0003550000040ab9 */ /* 0x000fe20000000800 */
[----:B------:R-:W-:Y:S01]  /*2de20*/  @UP0 ULDC UR8, c[0x0][0xd58] ;  /* 0x0003560000080ab9 */ /* 0x000fe20000000800 */
[----:B------:R-:W-:-:S04]  /*2de30*/  UIMAD.WIDE.U32 UR4, UR6, UR4, URZ ;  /* 0x00000004060472a5 */ /* 0x000fc8000f8e003f */
[----:B------:R-:W-:-:S12]  /*2de40*/  @UP0 USHF.R.U32.HI UR36, URZ, UR8, UR5 ;  /* 0x000000083f240299 */ /* 0x000fd80008011605 */
.L_x_11001:
        /* <DEDUP_REMOVED lines=45> */
.L_x_11004:
[----:B------:R-:W-:-:S11]  /*2e120*/  UISETP.NE.AND UP0, UPT, UR5, 0x1, UPT ;  /* 0x000000010500788c */ /* 0x000fd6000bf05270 */
[----:B------:R-:W-:Y:S02]  /*2e130*/  @UP0 ULDC.64 UR14, c[0x0][0xae0] ;  /* 0x0002b800000e0ab9 */ /* 0x000fe40000000a00 */
[----:B------:R-:W-:-:S04]  /*2e140*/  UIMAD.WIDE.U32 UR6, UR8, UR14, URZ ;  /* 0x0000000e080672a5 */ /* 0x000fc8000f8e003f */
[----:B------:R-:W-:-:S12]  /*2e150*/  @UP0 USHF.R.U32.HI UR8, URZ, UR15, UR7 ;  /* 0x0000000f3f080299 */ /* 0x000fd80008011607 */
.L_x_11005:
[----:B------:R-:W-:-:S04]  /*2e160*/  UIMAD UR8, UR8, UR5, UR5 ;  /* 0x00000005080872a4 */ /* 0x000fc8000f8e0205 */
[----:B------:R-:W-:-:S04]  /*2e170*/  UISETP.LT.AND UP0, UPT, UR4, UR8, UPT ;  /* 0x000000080400728c */ /* 0x000fc8000bf01270 */
[----:B------:R-:W-:-:S12]  /*2e180*/  USEL UR4, UR4, UR8, UP0 ;  /* 0x0000000804047287 */ /* 0x000fd80008000000 */
.L_x_11003:
        /* <DEDUP_REMOVED lines=27> */
.L_x_11007:
[----:B------:R-:W-:-:S11]  /*2e340*/  UISETP.NE.AND UP0, UPT, UR5, 0x1, UPT ;  /* 0x000000010500788c */ /* 0x000fd6000bf05270 */
[----:B------:R-:W-:Y:S02]  /*2e350*/  @UP0 ULDC.64 UR10, c[0x0][0xae0] ;  /* 0x0002b800000a0ab9 */ /* 0x000fe40000000a00 */
[----:B------:R-:W-:-:S04]  /*2e360*/  UIMAD.WIDE.U32 UR6, UR4, UR10, URZ ;  /* 0x0000000a040672a5 */ /* 0x000fc8000f8e003f */
[----:B------:R-:W-:-:S12]  /*2e370*/  @UP0 USHF.R.U32.HI UR4, URZ, UR11, UR7 ;  /* 0x0000000b3f040299 */ /* 0x000fd80008011607 */
.L_x_11008:
[----:B------:R-:W-:-:S04]  /*2e380*/  UIMAD UR4, UR4, UR5, URZ ;  /* 0x00000005040472a4 */ /* 0x000fc8000f8e023f */
[----:B------:R-:W-:-:S04]  /*2e390*/  UISETP.LT.AND UP0, UPT, UR8, UR4, UPT ;  /* 0x000000040800728c */ /* 0x000fc8000bf01270 */
[----:B------:R-:W-:-:S12]  /*2e3a0*/  USEL UR8, UR8, UR4, !UP0 ;  /* 0x0000000408087287 */ /* 0x000fd8000c000000 */
.L_x_11006:
[----:B------:R-:W-:Y:S01]  /*2e3b0*/  UIMAD.WIDE UR4, UR8, 0x2aaaaaab, URZ ;  /* 0x2aaaaaab080478a5 */ /* 0x000fe2000f8e023f */
[----:B------:R0:W-:Y:S03]  /*2e3c0*/  STL [R1+0x480], RZ ;  /* 0x000480ff01007387 */ /* 0x0001e60000100800 */
[----:B------:R-:W-:-:S04]  /*2e3d0*/  USHF.R.U32.HI UR4, URZ, 0x1f, UR5 ;  /* 0x0000001f3f047899 */ /* 0x000fc80008011605 */
[----:B------:R-:W-:Y:S02]  /*2e3e0*/  ULEA.HI.SX32 UR4, UR5, UR4, 0x1c ;  /* 0x0000000405047291 */ /* 0x000fe4000f8fe23f */
[----:B------:R-:W-:Y:S02]  /*2e3f0*/  USHF.R.U32.HI UR5, URZ, 0x10, UR40 ;  /* 0x000000103f057899 */ /* 0x000fe40008011628 */
[----:B------:R-:W-:Y:S02]  /*2e400*/  ULOP3.LUT UR40, UR40, 0xffff, URZ, 0xc0, !UPT ;  /* 0x0000ffff28287892 */ /* 0x000fe4000f8ec03f */
[----:B------:R-:W-:Y:S01]  /*2e410*/  VIMNMX R7, RZ, UR4, !PT ;  /* 0x00000004ff077c48 */ /* 0x000fe2000ffe0100 */
[----:B------:R-:W-:-:S03]  /*2e420*/  UISETP.NE.AND UP0, UPT, UR5, URZ, UPT ;  /* 0x0000003f0500728c */ /* 0x000fc6000bf05270 */
[----:B------:R-:W-:Y:S01]  /*2e430*/  ISETP.LT.AND P0, PT, R7, UR9, PT ;  /* 0x0000000907007c0c */ /* 0x000fe2000bf01270 */
[----:B------:R0:W-:Y:S07]  /*2e440*/  STL [R1+0x47c], R7 ;  /* 0x00047c0701007387 */ /* 0x0001ee0000100800 */
        /* <DEDUP_REMOVED lines=30> */
.L_x_11009:
[----:B------:R-:W2:Y:S01]  /*2e630*/  LDL R2, [R1+0x480] ;  /* 0x0004800001027983 */ /* 0x000ea20000100800 */
[----:B------:R-:W-:Y:S02]  /*2e640*/  IMAD.MOV.U32 R6, RZ, RZ, RZ ;  /* 0x000000ffff067224 */ /* 0x000fe400078e00ff */
[----:B--2---:R-:W-:Y:S02]  /*2e650*/  IMAD R0, R2, UR40, R7 ;  /* 0x0000002802007c24 */ /* 0x004fe4000f8e0207 */
[----:B------:R-:W-:-:S03]  /*2e660*/  IMAD.MOV.U32 R7, RZ, RZ, 0x1 ;  /* 0x00000001ff077424 */ /* 0x000fc600078e00ff */
[----:B------:R-:W-:Y:S01]  /*2e670*/  VIADDMNMX R19, R0, R2, UR9, PT ;  /* 0x0000000900137e46 */ /* 0x000fe2000b800102 */
[----:B------:R1:W-:Y:S03]  /*2e680*/  STL [R1+0x478], R0 ;  /* 0x0004780001007387 */ /* 0x0003e60000100800 */
[----:B------:R-:W-:Y:S01]  /*2e690*/  ISETP.GT.AND P0, PT, R19, R0, PT ;  /* 0x000000001300720c */ /* 0x000fe20003f04270 */
[----:B------:R2:W-:Y:S01]  /*2e6a0*/  STL [R1+0x4a4], R19 ;  /* 0x0004a41301007387 */ /* 0x0005e20000100800 */
[----:B-1----:R-:W-:-:S11]  /*2e6b0*/  IMAD.MOV.U32 R0, RZ, RZ, 0x1 ;  /* 0x00000001ff007424 */ /* 0x002fd600078e00ff */
        /* <DEDUP_REMOVED lines=24> */
.L_x_11010:
        /* <DEDUP_REMOVED lines=20> */
.L_x_11012:
        /* <DEDUP_REMOVED lines=15> */
.L_x_11011:
        /* <DEDUP_REMOVED lines=17> */
[----:B------:R-:W-:Y:S01]  /*2eb80*/  SEL R16, R18, RZ, !P1 ;  /* 0x000000ff12107207 */ /* 0x000fe20004800000 */
[----:B------:R-:W-:Y:S06]  /*2eb90*/  BRA.DIV UR4, `(.L_x_11013) ;  /* 0x0000004204447947 */ /* 0x000fec000b800000 */
[----:B------:R1:W2:Y:S02]  /*2eba0*/  SHFL.IDX PT, R14, R4, RZ, 0x1f ;  /* 0x00001fff040e7589 */ /* 0x0002a400000e0000 */
.L_x_11097:
[----:B------:R3:W-:Y:S01]  /*2ebb0*/  STL [R1+0x470], R0 ;  /* 0x0004700001007387 */ /* 0x0007e20000100800 */
[----:B--2---:R-:W-:Y:S02]  /*2ebc0*/  ISETP.NE.AND P0, PT, R14, RZ, PT ;  /* 0x000000ff0e00720c */ /* 0x004fe40003f05270 */
[----:B------:R-:W-:Y:S02]  /*2ebd0*/  PLOP3.LUT P2, PT, PT, PT, PT, 0x8, 0x0 ;  /* 0x000000000000781c */ /* 0x000fe40003f4e170 */
[----:B------:R-:W-:-:S11]  /*2ebe0*/  LOP3.LUT R17, R17, 0xfffffffd, RZ, 0xc0, !PT ;  /* 0xfffffffd11117812 */ /* 0x000fd600078ec0ff */
[----:B------:R-:W-:Y:S01]  /*2ebf0*/  @P2 LOP3.LUT R17, R17, 0x2, RZ, 0xfc, !PT ;  /* 0x0000000211112812 */ /* 0x000fe200078efcff */
[----:B---3--:R-:W-:Y:S06]  /*2ec00*/  @P0 BRA `(.L_x_11014) ;  /* 0x0000000000e40947 */ /* 0x008fec0003800000 */
[----:B------:R-:W-:-:S03]  /*2ec10*/  UMOV UR4, 0xffffffff ;  /* 0xffffffff00047882 */ /* 0x000fc60000000000 */
[----:B------:R-:W-:Y:S05]  /*2ec20*/  BRA.DIV UR4, `(.L_x_11015) ;  /* 0x0000004204407947 */ /* 0x000fea000b800000 */
[----:B------:R-:W-:-:S13]  /*2ec30*/  ELECT P6, URZ, PT ;  /* 0x00000000003f782f */ /* 0x000fda00038c0000 */
.L_x_11100:
[----:B------:R-:W-:Y:S05]  /*2ec40*/  @!P6 BRA `(.L_x_11014) ;  /* 0x0000000000d4e947 */ /* 0x000fea0003800000 */
[----:B------:R-:W-:Y:S01]  /*2ec50*/  IMAD.MOV.U32 R16, RZ, RZ, R18 ;  /* 0x000000ffff107224 */ /* 0x000fe200078e0012 */
[----:B------:R-:W-:Y:S06]  /*2ec60*/  @!P1 BRA `(.L_x_11016) ;  /* 0x00000000004c9947 */ /* 0x000fec0003800000 */
[----:B------:R-:W2:Y:S01]  /*2ec70*/  LDC R6, c[0x0][0x43c] ;  /* 0x00010f00ff067b82 */ /* 0x000ea20000000800 */
[----:B------:R-:W-:Y:S01]  /*2ec80*/  IMAD.MOV.U32 R7, RZ, RZ, R0 ;  /* 0x000000ffff077224 */ /* 0x000fe200078e0000 */
[----:B------:R-:W-:Y:S01]  /*2ec90*/  ULDC.64 UR4, c[0x0][0x428] ;  /* 0x00010a0000047ab9 */ /* 0x000fe20000000a00 */
[----:B--2---:R-:W-:-:S13]  /*2eca0*/  ISETP.NE.AND P0, PT, R6, 0x1, PT ;  /* 0x000000010600780c */ /* 0x004fda0003f05270 */
[----:B01----:R-:W0:Y:S02]  /*2ecb0*/  @P0 LDC.64 R4, c[0x0][0x440] ;  /* 0x00011000ff040b82 */ /* 0x003e240000000a00 */
[----:B0-----:R-:W-:-:S04]  /*2ecc0*/  @P0 IMAD.HI.U32 R0, R7, R4, RZ ;  /* 0x0000000407000227 */ /* 0x001fc800078e00ff */
[----:B------:R-:W-:Y:S01]  /*2ecd0*/  IMAD.MOV.U32 R4, RZ, RZ, R7 ;  /* 0x000000ffff047224 */ /* 0x000fe200078e0007 */
[----:B------:R-:W-:-:S05]  /*2ece0*/  @P0 SHF.R.U32.HI R4, RZ, R5, R0 ;  /* 0x00000005ff040219 */ /* 0x000fca0000011600 */
[----:B------:R-:W-:-:S04]  /*2ecf0*/  IMAD.MOV R5, RZ, RZ, -R4 ;  /* 0x000000ffff057224 */ /* 0x000fc800078e0a04 */
[----:B------:R-:W-:Y:S01]  /*2ed00*/  IMAD R7, R6, R5, R7 ;  /* 0x0000000506077224 */ /* 0x000fe200078e0207 */
[----:B------:R-:W-:-:S04]  /*2ed10*/  SHF.R.S32.HI R5, RZ, 0x1f, R4 ;  /* 0x0000001fff057819 */ /* 0x000fc80000011404 */
[----:B------:R0:W-:Y:S01]  /*2ed20*/  STL [R1+0x470], R7 ;  /* 0x0004700701007387 */ /* 0x0001e20000100800 */
[----:B------:R-:W-:-:S03]  /*2ed30*/  IMAD.WIDE.U32 R4, R18, UR4, R4 ;  /* 0x0000000412047c25 */ /* 0x000fc6000f8e0004 */
[----:B------:R-:W-:Y:S01]  /*2ed40*/  LEA R2, P0, R4, R2, 0x2 ;  /* 0x0000000204027211 */ /* 0x000fe200078010ff */
[----:B0-----:R-:W-:-:S04]  /*2ed50*/  IMAD R7, R19, UR4, RZ ;  /* 0x0000000413077c24 */ /* 0x001fc8000f8e02ff */
[----:B------:R-:W-:-:S04]  /*2ed60*/  IMAD R7, R18, UR5, R7 ;  /* 0x0000000512077c24 */ /* 0x000fc8000f8e0207 */
[----:B------:R-:W-:-:S05]  /*2ed70*/  IMAD.IADD R0, R5, 0x1, R7 ;  /* 0x0000000105007824 */ /* 0x000fca00078e0207 */
[----:B------:R-:W-:-:S05]  /*2ed80*/  LEA.HI.X R3, R4, R3, R0, 0x2, P0 ;  /* 0x0000000304037211 */ /* 0x000fca00000f1400 */
[----:B------:R2:W5:Y:S02]  /*2ed90*/  LDG.E R16, desc[UR44][R2.64] ;  /* 0x0000002c02107981 */ /* 0x000564000c1e1900 */
.L_x_11016:
[----:B------:R-:W-:Y:S01]  /*2eda0*/  IMAD.MOV.U32 R0, RZ, RZ, 0x1 ;  /* 0x00000001ff007424 */ /* 0x000fe200078e00ff */
[----:B------:R-:W2:Y:S04]  /*2edb0*/  S2R R8, SR_TID.X ;  /* 0x0000000000087919 */ /* 0x000ea80000002100 */
[----:B------:R-:W-:-:S04]  /*2edc0*/  SHF.L.U32 R0, R0, 0x1f, RZ ;  /* 0x0000001f00007819 */ /* 0x000fc800000006ff */
[----:B------:R-:W3:Y:S01]  /*2edd0*/  SYNCS.PHASECHK.TRANS64.TRYWAIT P0, [UR38+0x32440], R0 ;  /* 0x03244000ff0075a7 */ /* 0x000ee20008000166 */
[----:B--2---:R-:W-:-:S04]  /*2ede0*/  LOP3.LUT R2, R8, 0x7f, RZ, 0xc0, !PT ;  /* 0x0000007f08027812 */ /* 0x004fc800078ec0ff */
[----:B------:R-:W-:Y:S01]  /*2edf0*/  ISETP.NE.AND P1, PT, R2, RZ, PT ;  /* 0x000000ff0200720c */ /* 0x000fe20003f25270 */
[----:B---3--:R-:W-:-:S12]  /*2ee00*/  @!P0 BRA `(.L_x_11017) ;  /* 0x0000003c00e88947 */ /* 0x008fd80003800000 */
.L_x_11101:
[----:B------:R-:W-:Y:S05]  /*2ee10*/  @P1 BRA `(.L_x_11018) ;  /* 0x0000000000181947 */ /* 0x000fea0003800000 */
[----:B------:R-:W3:Y:S01]  /*2ee20*/  S2R R2, SR_TID.X ;  /* 0x0000000000027919 */ /* 0x000ee20000002100 */
[----:B--2---:R-:W-:-:S04]  /*2ee30*/  IMAD.MOV.U32 R0, RZ, RZ, 0x3000 ;  /* 0x00003000ff007424 */ /* 0x004fc800078e00ff */
[----:B------:R4:W-:Y:S01]  /*2ee40*/  SYNCS.ARRIVE.TRANS64 RZ, [UR38+0x32430], R0 ;  /* 0x03243000ffff79a7 */ /* 0x0009e20008000026 */
[----:B---3--:R-:W-:-:S13]  /*2ee50*/  LOP3.LUT P0, RZ, R2, 0x1f, RZ, 0xc0, !PT ;  /* 0x0000001f02ff7812 */ /* 0x008fda000780c0ff */
[----:B----4-:R-:W-:Y:S05]  /*2ee60*/  @!P0 BRA `(.L_x_11018) ;  /* 0x0000000000048947 */ /* 0x010fea0003800000 */
[----:B------:R-:W-:Y:S01]  /*2ee70*/  BPT.TRAP 0x1 ;  /* 0x000000040000795c */ /* 0x000fe20000300000 */
.L_x_11018:
[----:B--2---:R-:W2:Y:S01]  /*2ee80*/  LDL R0, [R1+0x470] ;  /* 0x0004700001007983 */ /* 0x004ea20000100800 */
        /* <DEDUP_REMOVED lines=16> */
[----:B--2---:R-:W-:Y:S01]  /*2ef90*/  NOP ;  /* 0x0000000000007918 */ /* 0x004fe20000000000 */
.L_x_11014:
        /* <DEDUP_REMOVED lines=23> */
.L_x_11019:
[----:B------:R-:W2:Y:S01]  /*2f110*/  LDC R7, c[0x0][0x448] ;  /* 0x00011200ff077b82 */ /* 0x000ea20000000800 */
[----:B------:R-:W3:Y:S01]  /*2f120*/  S2R R9, SR_TID.X ;  /* 0x0000000000097919 */ /* 0x000ee20000002100 */
[----:B------:R-:W-:Y:S02]  /*2f130*/  ULDC.64 UR8, c[0x0][0x2d8] ;  /* 0x0000b60000087ab9 */ /* 0x000fe40000000a00 */
[----:B------:R-:W-:Y:S01]  /*2f140*/  UIMAD UR6, UR43, UR8, URZ ;  /* 0x000000082b0672a4 */ /* 0x000fe2000f8e023f */
[----:B-1----:R-:W1:Y:S01]  /*2f150*/  S2R R4, SR_CTAID.Z ;  /* 0x0000000000047919 */ /* 0x002e620000002700 */
[----:B------:R-:W-:Y:S02]  /*2f160*/  UIMAD.WIDE.U32 UR4, UR36, UR8, URZ ;  /* 0x00000008240472a5 */ /* 0x000fe4000f8e003f */
[----:B------:R-:W-:Y:S01]  /*2f170*/  UIMAD UR6, UR36, UR9, UR6 ;  /* 0x00000009240672a4 */ /* 0x000fe2000f8e0206 */
[----:B------:R-:W4:Y:S03]  /*2f180*/  S2R R10, SR_CTAID.Z ;  /* 0x00000000000a7919 */ /* 0x000f260000002700 */
[----:B------:R-:W-:Y:S01]  /*2f190*/  UIADD3 UR5, UR5, UR6, URZ ;  /* 0x0000000605057290 */ /* 0x000fe2000fffe03f */
[----:B--2---:R-:W-:-:S02]  /*2f1a0*/  ISETP.NE.AND P0, PT, R7, 0x1, PT ;  /* 0x000000010700780c */ /* 0x004fc40003f05270 */
[C---:B---3--:R-:W-:Y:S01]  /*2f1b0*/  LOP3.LUT R8, R9.reuse, 0x7f, RZ, 0xc0, !PT ;  /* 0x0000007f09087812 */ /* 0x048fe200078ec0ff */
[----:B------:R-:W-:-:S10]  /*2f1c0*/  IMAD.SHL.U32 R3, R9, 0x10, RZ ;  /* 0x0000001009037824 */ /* 0x000fd400078e00ff */
[----:B------:R-:W2:Y:S01]  /*2f1d0*/  @P0 LDC R0, c[0x0][0x44c] ;  /* 0x00011300ff000b82 */ /* 0x000ea20000000800 */
[----:B------:R-:W-:Y:S02]  /*2f1e0*/  SHF.R.U32.HI R6, RZ, 0x3, R8 ;  /* 0x00000003ff067819 */ /* 0x000fe40000011608 */
[----:B-1----:R-:W-:Y:S02]  /*2f1f0*/  SHF.R.S32.HI R4, RZ, 0x1f, R4 ;  /* 0x0000001fff047819 */ /* 0x002fe40000011404 */
[----:B------:R-:W-:-:S03]  /*2f200*/  LOP3.LUT R3, R6, 0x70, R3, 0xf8, !PT ;  /* 0x0000007006037812 */ /* 0x000fc600078ef803 */
[----:B------:R-:W1:Y:S02]  /*2f210*/  @P0 LDC R2, c[0x0][0x450] ;  /* 0x00011400ff020b82 */ /* 0x000e640000000800 */
[----:B0-----:R-:W-:-:S04]  /*2f220*/  VIADD R5, R3, UR39 ;  /* 0x0000002703057c36 */ /* 0x001fc80008000000 */
[----:B--2---:R-:W-:-:S04]  /*2f230*/  @P0 IMAD.HI.U32 R3, R5, R0, RZ ;  /* 0x0000000005030227 */ /* 0x004fc800078e00ff */
[----:B------:R-:W-:Y:S01]  /*2f240*/  IMAD.MOV.U32 R0, RZ, RZ, R5 ;  /* 0x000000ffff007224 */ /* 0x000fe200078e0005 */
[----:B-1----:R-:W-:Y:S02]  /*2f250*/  @P0 SHF.R.U32.HI R0, RZ, R2, R3 ;  /* 0x00000002ff000219 */ /* 0x002fe40000011603 */
[----:B------:R-:W0:Y:S02]  /*2f260*/  LDC.64 R2, c[0x0][0x2e0] ;  /* 0x0000b800ff027b82 */ /* 0x000e240000000a00 */
[----:B0-----:R-:W-:-:S04]  /*2f270*/  IMAD R4, R4, R2, RZ ;  /* 0x0000000204047224 */ /* 0x001fc800078e02ff */
[C---:B----4-:R-:W-:Y:S02]  /*2f280*/  IMAD R4, R10.reuse, R3, R4 ;  /* 0x000000030a047224 */ /* 0x050fe400078e0204 */
        /* <DEDUP_REMOVED lines=8> */
[----:B------:R-:W-:Y:S02]  /*2f310*/  IMAD.MOV R0, RZ, RZ, -R0 ;  /* 0x000000ffff007224 */ /* 0x000fe400078e0a00 */
[----:B------:R-:W-:Y:S02]  /*2f320*/  IMAD.IADD R3, R3, 0x1, R4 ;  /* 0x0000000103037824 */ /* 0x000fe400078e0204 */
[----:B------:R-:W-:-:S04]  /*2f330*/  IMAD R0, R7, R0, R5 ;  /* 0x0000000007007224 */ /* 0x000fc800078e0205 */
[----:B------:R-:W-:Y:S01]  /*2f340*/  IMAD.WIDE.U32 R2, R0, UR4, R2 ;  /* 0x0000000400027c25 */ /* 0x000fe2000f8e0002 */
[----:B------:R-:W-:-:S05]  /*2f350*/  SHF.R.S32.HI R4, RZ, 0x1f, R0 ;  /* 0x0000001fff047819 */ /* 0x000fca0000011400 */
[----:B------:R-:W-:-:S04]  /*2f360*/  IMAD R4, R4, UR4, RZ ;  /* 0x0000000404047c24 */ /* 0x000fc8000f8e02ff */
        /* <DEDUP_REMOVED lines=21> */
[----:B------:R-:W2:Y:S02]  /*2f4c0*/  SHFL.IDX PT, R6, R0, 0x1, 0x181f ;  /* 0x00381f0000067f89 */ /* 0x000ea400000e0000 */
[----:B------:R-:W-:-:S02]  /*2f4d0*/  ISETP.GE.AND P1, PT, R11, R2, PT ;  /* 0x000000020b00720c */ /* 0x000fc40003f26270 */
[----:B------:R-:W3:Y:S01]  /*2f4e0*/  SHFL.IDX PT, R8, R3, 0x1, 0x181f ;  /* 0x00381f0003087f89 */ /* 0x000ee200000e0000 */
[----:B------:R-:W-:-:S03]  /*2f4f0*/  ISETP.GE.AND P2, PT, R12, R2, PT ;  /* 0x000000020c00720c */ /* 0x000fc60003f46270 */
[----:B------:R4:W-:Y:S04]  /*2f500*/  STL [R1+0x484], R12 ;  /* 0x0004840c01007387 */ /* 0x0009e80000100800 */
[----:B------:R-:W-:Y:S03]  /*2f510*/  STL [R1+0x464], R11 ;  /* 0x0004640b01007387 */ /* 0x000fe60000100800 */
[----:B------:R-:W-:Y:S02]  /*2f520*/  @!P1 LEA R7, R9, UR38, 0x1 ;  /* 0x0000002609079c11 */ /* 0x000fe4000f8e08ff */
[----:B0-----:R-:W-:Y:S01]  /*2f530*/  @!P1 LEA R5, P3, R10, R5, 0x1 ;  /* 0x000000050a059211 */ /* 0x001fe200078608ff */
[----:B----4-:R-:W-:-:S04]  /*2f540*/  VIADD R12, R11, 0x20 ;  /* 0x000000200b0c7836 */ /* 0x010fc80000000000 */
[----:B-1----:R-:W-:Y:S01]  /*2f550*/  @!P1 IMAD.X R4, RZ, RZ, R4, P3 ;  /* 0x000000ffff049224 */ /* 0x002fe200018e0604 */
[----:B------:R-:W-:Y:S04]  /*2f560*/  STL [R1+0x490], R12 ;  /* 0x0004900c01007387 */ /* 0x000fe80000100800 */
[----:B------:R-:W-:-:S04]  /*2f570*/  @!P1 LOP3.LUT R5, R5, R4, RZ, 0x3c, !PT ;  /* 0x0000000405059212 */ /* 0x000fc800078e3cff */
[----:B------:R-:W-:-:S04]  /*2f580*/  @!P1 LOP3.LUT R4, R5, R4, RZ, 0x3c, !PT ;  /* 0x0000000405049212 */ /* 0x000fc800078e3cff */
[----:B------:R-:W-:-:S05]  /*2f590*/  @!P1 LOP3.LUT R5, R5, R4, RZ, 0x3c, !PT ;  /* 0x0000000405059212 */ /* 0x000fca00078e3cff */
[----:B------:R2:W-:Y:S02]  /*2f5a0*/  @!P1 LDGSTS.E.BYPASS.LTC128B.128 [R7+0x18400], desc[UR44][R4.64], !P0 ;  /* 0x1840000004079fae */ /* 0x0005e4000c101d6c */
[----:B--2---:R-:W-:Y:S01]  /*2f5b0*/  @!P2 LEA R4, P1, R10, R6, 0x1 ;  /* 0x000000060a04a211 */ /* 0x004fe200078208ff */
[----:B------:R-:W-:Y:S01]  /*2f5c0*/  VIADD R7, R11, 0x30 ;  /* 0x000000300b077836 */ /* 0x000fe20000000000 */
[----:B------:R-:W-:-:S03]  /*2f5d0*/  @!P2 LEA R6, R9, UR38, 0x1 ;  /* 0x000000260906ac11 */ /* 0x000fc6000f8e08ff */
[----:B---3--:R-:W-:Y:S01]  /*2f5e0*/  @!P2 IMAD.X R5, RZ, RZ, R8, P1 ;  /* 0x000000ffff05a224 */ /* 0x008fe200008e0608 */
[----:B------:R-:W-:Y:S01]  /*2f5f0*/  ISETP.GE.AND P1, PT, R12, R2, PT ;  /* 0x000000020c00720c */ /* 0x000fe20003f26270 */
[----:B------:R-:W-:Y:S04]  /*2f600*/  STL [R1+0x494], R7 ;  /* 0x0004940701007387 */ /* 0x000fe80000100800 */
[----:B------:R0:W-:Y:S04]  /*2f610*/  @!P2 LDGSTS.E.BYPASS.LTC128B.128 [R6+0x18c00], desc[UR44][R4.64], !P0 ;  /* 0x18c000000406afae */ /* 0x0001e8000c101d6c */
[----:B0-----:R-:W0:Y:S04]  /*2f620*/  SHFL.IDX PT, R5, R0, 0x2, 0x181f ;  /* 0x00581f0000057f89 */ /* 0x001e2800000e0000 */
        /* <DEDUP_REMOVED lines=23> */
[----:B0-----:R-:W0:Y:S04]  /*2f7a0*/  SHFL.IDX PT, R4, R0, 0x4, 0x181f ;  /* 0x00981f0000047f89 */ /* 0x001e2800000e0000 */
[----:B------:R-:W1:Y:S01]  /*2f7b0*/  SHFL.IDX PT, R6, R3, 0x4, 0x181f ;  /* 0x00981f0003067f89 */ /* 0x000e6200000e0000 */
[----:B0-----:R-:W-:-:S05]  /*2f7c0*/  @!P1 LEA R5, P2, R10, R4, 0x1 ;  /* 0x000000040a059211 */ /* 0x001fca00078408ff */
[----:B-1----:R-:W-:Y:S01]  /*2f7d0*/  @!P1 IMAD.X R4, RZ, RZ, R6, P2 ;  /* 0x000000ffff049224 */ /* 0x002fe200010e0606 */
[----:B------:R-:W-:-:S04]  /*2f7e0*/  @!P1 LEA R6, R9, UR38, 0x1 ;  /* 0x0000002609069c11 */ /* 0x000fc8000f8e08ff */
        /* <DEDUP_REMOVED lines=16> */
[----:B------:R-:W-:-:S03]  /*2f8f0*/  ISETP.GE.AND P1, PT, R7, R2, PT ;  /* 0x000000020700720c */ /* 0x000fc60003f26270 */
[----:B0-----:R-:W0:Y:S04]  /*2f900*/  SHFL.IDX PT, R4, R0, 0x6, 0x181f ;  /* 0x00d81f0000047f89 */ /* 0x001e2800000e0000 */
[----:B------:R-:W1:Y:S04]  /*2f910*/  SHFL.IDX PT, R6, R3, 0x6, 0x181f ;  /* 0x00d81f0003067f89 */ /* 0x000e6800000e0000 */
[----:B------:R-:W2:Y:S04]  /*2f920*/  SHFL.IDX PT, R3, R3, 0x7, 0x181f ;  /* 0x00f81f0003037f89 */ /* 0x000ea800000e0000 */
[----:B------:R-:W3:Y:S01]  /*2f930*/  SHFL.IDX PT, R0, R0, 0x7, 0x181f ;  /* 0x00f81f0000007f89 */ /* 0x000ee200000e0000 */
[----:B0-----:R-:W-:-:S05]  /*2f940*/  @!P1 LEA R5, P2, R10, R4, 0x1 ;  /* 0x000000040a059211 */ /* 0x001fca00078408ff */
[----:B-1----:R-:W-:Y:S01]  /*2f950*/  @!P1 IMAD.X R4, RZ, RZ, R6, P2 ;  /* 0x000000ffff049224 */ /* 0x002fe200010e0606 */
[----:B------:R-:W-:-:S04]  /*2f960*/  @!P1 LEA R6, R9, UR38, 0x1 ;  /* 0x0000002609069c11 */ /* 0x000fc8000f8e08ff */
[----:B------:R-:W-:-:S04]  /*2f970*/  @!P1 LOP3.LUT R5, R5, R4, RZ, 0x3c, !PT ;  /* 0x0000000405059212 */ /* 0x000fc800078e3cff */
[----:B------:R-:W-:-:S04]  /*2f980*/  @!P1 LOP3.LUT R4, R5, R4, RZ, 0x3c, !PT ;  /* 0x0000000405049212 */ /* 0x000fc800078e3cff */
[----:B------:R-:W-:-:S05]  /*2f990*/  @!P1 LOP3.LUT R5, R5, R4, RZ, 0x3c, !PT ;  /* 0x0000000405059212 */ /* 0x000fca00078e3cff */
[----:B--23--:R1:W-:Y:S02]  /*2f9a0*/  @!P1 LDGSTS.E.BYPASS.LTC128B.128 [R6+0x1b400], desc[UR44][R4.64], !P0 ;  /* 0x1b40000004069fae */ /* 0x00c3e4000c101d6c */
.L_x_11118:
[----:B01----:R-:W2:Y:S02]  /*2f9b0*/  LDL R4, [R1+0x464] ;  /* 0x0004640001047983 */ /* 0x003ea40000100800 */
        /* <DEDUP_REMOVED lines=42> */
.L_x_11021:
[----:B0-----:R-:W2:Y:S01]  /*2fc60*/  LDL.LU.64 R4, [R1+0x4a8] ;  /* 0x0004a80001047983 */ /* 0x001ea20000300a00 */
[----:B------:R-:W0:Y:S01]  /*2fc70*/  LDC R6, c[0x0][0x448] ;  /* 0x00011200ff067b82 */ /* 0x000e220000000800 */
[----:B------:R-:W-:Y:S02]  /*2fc80*/  ULDC.64 UR4, c[0x0][0x3e0] ;  /* 0x0000f80000047ab9 */ /* 0x000fe40000000a00 */
[----:B------:R-:W2:Y:S01]  /*2fc90*/  LDL.LU.64 R2, [R1+0x488] ;  /* 0x0004880001027983 */ /* 0x000ea20000300a00 */
[----:B------:R-:W1:Y:S01]  /*2fca0*/  S2R R0, SR_CTAID.Z ;  /* 0x0000000000007919 */ /* 0x000e620000002700 */
[----:B0-----:R-:W-:Y:S02]  /*2fcb0*/  ISETP.NE.AND P0, PT, R6, 0x1, PT ;  /* 0x000000010600780c */ /* 0x001fe40003f05270 */
[----:B-1----:R-:W-:-:S05]  /*2fcc0*/  SHF.R.S32.HI R0, RZ, 0x1f, R0 ;  /* 0x0000001fff007819 */ /* 0x002fca0000011400 */
[----:B------:R-:W-:Y:S01]  /*2fcd0*/  IMAD R0, R0, UR4, RZ ;  /* 0x0000000400007c24 */ /* 0x000fe2000f8e02ff */
[----:B------:R-:W0:Y:S02]  /*2fce0*/  S2R R8, SR_TID.X ;  /* 0x0000000000087919 */ /* 0x000e240000002100 */
[----:B0-----:R-:W-:-:S05]  /*2fcf0*/  IMAD.SHL.U32 R10, R8, 0x8, RZ ;  /* 0x00000008080a7824 */ /* 0x001fca00078e00ff */
[----:B------:R-:W-:Y:S01]  /*2fd00*/  LOP3.LUT R10, R10, 0x38, RZ, 0xc0, !PT ;  /* 0x000000380a0a7812 */ /* 0x000fe200078ec0ff */
[----:B--2---:R-:W-:Y:S02]  /*2fd10*/  IMAD.MOV.U32 R2, RZ, RZ, R4 ;  /* 0x000000ffff027224 */ /* 0x004fe400078e0004 */
[----:B------:R-:W0:Y:S01]  /*2fd20*/  S2R R4, SR_CTAID.Z ;  /* 0x0000000000047919 */ /* 0x000e220000002700 */
[----:B------:R-:W1:Y:S01]  /*2fd30*/  S2R R5, SR_TID.X ;  /* 0x0000000000057919 */ /* 0x000e620000002100 */
[C---:B0-----:R-:W-:Y:S02]  /*2fd40*/  IMAD R0, R4.reuse, UR5, R0 ;  /* 0x0000000504007c24 */ /* 0x041fe4000f8e0200 */
[----:B------:R-:W-:Y:S01]  /*2fd50*/  IMAD.WIDE.U32 R2, R4, UR4, R2 ;  /* 0x0000000404027c25 */ /* 0x000fe2000f8e0002 */
[----:B------:R-:W-:-:S03]  /*2fd60*/  ULDC.64 UR4, c[0x0][0x3d0] ;  /* 0x0000f40000047ab9 */ /* 0x000fc60000000a00 */
[----:B------:R-:W-:Y:S02]  /*2fd70*/  IMAD.IADD R3, R3, 0x1, R0 ;  /* 0x0000000103037824 */ /* 0x000fe400078e0200 */
[----:B------:R-:W0:Y:S01]  /*2fd80*/  @P0 LDC R0, c[0x0][0x44c] ;  /* 0x00011300ff000b82 */ /* 0x000e220000000800 */
[C---:B-1----:R-:W-:Y:S01]  /*2fd90*/  LOP3.LUT R4, R5.reuse, 0x7f, RZ, 0xc0, !PT ;  /* 0x0000007f05047812 */ /* 0x042fe200078ec0ff */
[----:B------:R-:W-:-:S06]  /*2fda0*/  IMAD.SHL.U32 R15, R5, 0x10, RZ ;  /* 0x00000010050f7824 */ /* 0x000fcc00078e00ff */
[----:B------:R-:W1:Y:S01]  /*2fdb0*/  @P0 LDC R5, c[0x0][0x450] ;  /* 0x00011400ff050b82 */ /* 0x000e620000000800 */
[----:B------:R-:W-:-:S04]  /*2fdc0*/  SHF.R.U32.HI R7, RZ, 0x3, R4 ;  /* 0x00000003ff077819 */ /* 0x000fc80000011604 */
[----:B------:R-:W-:-:S05]  /*2fdd0*/  LOP3.LUT R7, R7, 0x70, R15, 0xf8, !PT ;  /* 0x0000007007077812 */ /* 0x000fca00078ef80f */
[----:B------:R-:W-:-:S04]  /*2fde0*/  VIADD R7, R7, UR39 ;  /* 0x0000002707077c36 */ /* 0x000fc80008000000 */
[----:B0-----:R-:W-:-:S04]  /*2fdf0*/  @P0 IMAD.HI.U32 R0, R7, R0, RZ ;  /* 0x0000000007000227 */ /* 0x001fc800078e00ff */
[----:B------:R-:W-:Y:S01]  /*2fe00*/  IMAD.MOV.U32 R4, RZ, RZ, R7 ;  /* 0x000000ffff047224 */ /* 0x000fe200078e0007 */
[----:B-1----:R-:W-:-:S04]  /*2fe10*/  @P0 SHF.R.U32.HI R4, RZ, R5, R0 ;  /* 0x00000005ff040219 */ /* 0x002fc80000011600 */
[--C-:B------:R-:W-:Y:S01]  /*2fe20*/  SHF.R.S32.HI R5, RZ, 0x1f, R4.reuse ;  /* 0x0000001fff057819 */ /* 0x100fe20000011404 */
[----:B------:R-:W-:-:S04]  /*2fe30*/  IMAD.MOV R0, RZ, RZ, -R4 ;  /* 0x000000ffff007224 */ /* 0x000fc800078e0a04 */
[----:B------:R-:W-:Y:S02]  /*2fe40*/  IMAD R5, R5, UR4, RZ ;  /* 0x0000000405057c24 */ /* 0x000fe4000f8e02ff */
[----:B------:R-:W-:-:S04]  /*2fe50*/  IMAD.WIDE.U32 R2, R4, UR4, R2 ;  /* 0x0000000404027c25 */ /* 0x000fc8000f8e0002 */
[----:B------:R-:W-:Y:S02]  /*2fe60*/  IMAD R0, R6, R0, R7 ;  /* 0x0000000006007224 */ /* 0x000fe400078e0207 */
        /* <DEDUP_REMOVED lines=14> */
[----:B------:R-:W-:-:S04]  /*2ff50*/  LOP3.LUT R0, R10, 0x80, RZ, 0xfc, !PT ;  /* 0x000000800a007812 */ /* 0x000fc800078efcff */
[----:B------:R-:W-:Y:S02]  /*2ff60*/  ISETP.GE.AND P1, PT, R0, UR4, PT ;  /* 0x0000000400007c0c */ /* 0x000fe4000bf26270 */
[C---:B------:R-:W-:Y:S02]  /*2ff70*/  LOP3.LUT R0, R10.reuse, 0xc0, RZ, 0xfc, !PT ;  /* 0x000000c00a007812 */ /* 0x040fe400078efcff */
[----:B------:R-:W-:Y:S02]  /*2ff80*/  ISETP.GE.AND P3, PT, R10, UR4, PT ;  /* 0x000000040a007c0c */ /* 0x000fe4000bf66270 */
[----:B------:R-:W-:Y:S01]  /*2ff90*/  ISETP.GE.AND P2, PT, R0, UR4, PT ;  /* 0x0000000400007c0c */ /* 0x000fe2000bf46270 */
[----:B------:R-:W-:-:S03]  /*2ffa0*/  UMOV UR4, 0xffffffff ;  /* 0xffffffff00047882 */ /* 0x000fc60000000000 */
[----:B------:R-:W-:Y:S09]  /*2ffb0*/  BRA.DIV UR4, `(.L_x_11022) ;  /* 0x0000003a04707947 */ /* 0x000ff2000b800000 */
[----:B------:R-:W2:Y:S01]  /*2ffc0*/  LDL.LU R3, [R1+0x484] ;  /* 0x0004840001037983 */ /* 0x000ea20000300800 */
[----:B------:R-:W-:-:S03]  /*2ffd0*/  ULDC UR4, c[0x0][0x288] ;  /* 0x0000a20000047ab9 */ /* 0x000fc60000000800 */
[----:B------:R-:W3:Y:S04]  /*2ffe0*/  LDL.LU R7, [R1+0x464] ;  /* 0x0004640001077983 */ /* 0x000ee80000300800 */
[----:B------:R-:W4:Y:S04]  /*2fff0*/  LDL.LU R15, [R1+0x490] ;  /* 0x00049000010f7983 */ /* 0x000f280000300800 */
[----:B------:R-:W5:Y:S01]  /*30000*/  LDL.LU R13, [R1+0x494] ;  /* 0x00049400010d7983 */ /* 0x000f620000300800 */
[----:B------:R-:W0:Y:S01]  /*30010*/  S2R R2, SR_TID.X ;  /* 0x0000000000027919 */ /* 0x000e220000002100 */
[----:B------:R-:W-:-:S02]  /*30020*/  IMAD R0, R6, UR4, RZ ;  /* 0x0000000406007c24 */ /* 0x000fc4000f8e02ff */
[----:B------:R-:W5:Y:S01]  /*30030*/  LDL.LU R14, [R1+0x498] ;  /* 0x00049800010e7983 */ /* 0x000f620000300800 */
[----:B0-----:R-:W-:-:S05]  /*30040*/  IMAD.SHL.U32 R11, R2, 0x8, RZ ;  /* 0x00000008020b7824 */ /* 0x001fca00078e00ff */
[----:B------:R-:W-:-:S04]  /*30050*/  LOP3.LUT R11, R11, 0x1f8, RZ, 0xc0, !PT ;  /* 0x000001f80b0b7812 */ /* 0x000fc800078ec0ff */
[----:B------:R-:W-:Y:S01]  /*30060*/  LOP3.LUT R11, R11, 0x38, R2, 0x78, !PT ;  /* 0x000000380b0b7812 */ /* 0x000fe200078e7802 */
[----:B------:R-:W-:Y:S01]  /*30070*/  SHFL.IDX PT, R6, R4, 0x1, 0x181f ;  /* 0x00381f0004067f89 */ /* 0x000fe200000e0000 */
[----:B--2---:R-:W-:-:S03]  /*30080*/  ISETP.GE.AND P4, PT, R3, R0, PT ;  /* 0x000000000300720c */ /* 0x004fc60003f86270 */
[----:B------:R-:W0:Y:S01]  /*30090*/  SHFL.IDX PT, R3, R5, RZ, 0x181f ;  /* 0x00181fff05037589 */ /* 0x000e2200000e0000 */
[----:B---3--:R-:W-:Y:S02]  /*300a0*/  ISETP.GE.AND P5, PT, R7, R0, PT ;  /* 0x000000000700720c */ /* 0x008fe40003fa6270 */
[----:B------:R-:W-:Y:S02]  /*300b0*/  LOP3.LUT R7, R2, 0x7f, RZ, 0xc0, !PT ;  /* 0x0000007f02077812 */ /* 0x000fe400078ec0ff */
[----:B------:R-:W1:Y:S03]  /*300c0*/  SHFL.IDX PT, R2, R4, RZ, 0x181f ;  /* 0x00181fff04027589 */ /* 0x000e6600000e0000 */
[----:B------:R-:W-:-:S06]  /*300d0*/  IMAD.SHL.U32 R12, R7, 0x8, RZ ;  /* 0x00000008070c7824 */ /* 0x000fcc00078e00ff */
[----:B0-----:R-:W-:-:S05]  /*300e0*/  @!P5 LEA R3, P6, R10, R3, 0x1 ;  /* 0x000000030a03d211 */ /* 0x001fca00078c08ff */
[----:B-1----:R-:W-:Y:S01]  /*300f0*/  @!P5 IMAD.X R2, RZ, RZ, R2, P6 ;  /* 0x000000ffff02d224 */ /* 0x002fe200030e0602 */
[----:B------:R-:W-:-:S04]  /*30100*/  LOP3.LUT R11, R11, 0x200, R12, 0xf8, !PT ;  /* 0x000002000b0b7812 */ /* 0x000fc800078ef80c */
[----:B------:R-:W-:-:S04]  /*30110*/  @!P5 LOP3.LUT R3, R3, R2, RZ, 0x3c, !PT ;  /* 0x000000020303d212 */ /* 0x000fc800078e3cff */
[----:B------:R-:W-:Y:S02]  /*30120*/  @!P5 LOP3.LUT R2, R3, R2, RZ, 0x3c, !PT ;  /* 0x000000020302d212 */ /* 0x000fe400078e3cff */
        /* <DEDUP_REMOVED lines=19> */
[----:B0-----:R-:W-:-:S05]  /*30260*/  @!P4 LEA R2, P6, R10, R2, 0x1 ;  /* 0x000000020a02c211 */ /* 0x001fca00078c08ff */
[----:B-1----:R-:W-:-:S05]  /*30270*/  @!P4 IMAD.X R3, RZ, RZ, R6, P6 ;  /* 0x000000ffff03c224 */ /* 0x002fca00030e0606 */
[----:B------:R-:W-:Y:S04]  /*30280*/  @!P4 LDGSTS.E.BYPASS.LTC128B.128 [R9+0x23400], desc[UR44][R2.64], !P3 ;  /* 0x234000000209cfae */ /* 0x000fe8000d901d6c */
[----:B------:R-:W-:Y:S04]  /*30290*/  @!P4 LDGSTS.E.BYPASS.LTC128B.128 [R9+0x27400], desc[UR44][R2.64+0x80], !P0 ;  /* 0x274000800209cfae */ /* 0x000fe8000c101d6c */
[----:B------:R-:W-:Y:S04]  /*302a0*/  @!P4 LDGSTS.E.BYPASS.LTC128B.128 [R9+0x2b400], desc[UR44][R2.64+0x100], !P1 ;  /* 0x2b4001000209cfae */ /* 0x000fe8000c901d6c */
[----:B------:R0:W-:Y:S01]  /*302b0*/  @!P4 LDGSTS.E.BYPASS.LTC128B.128 [R9+0x2f400], desc[UR44][R2.64+0x180], !P2 ;  /* 0x2f4001800209cfae */ /* 0x0001e2000d101d6c */
[----:B-----5:R-:W-:-:S03]  /*302c0*/  ISETP.GE.AND P4, PT, R13, R0, PT ;  /* 0x000000000d00720c */ /* 0x020fc60003f86270 */
[----:B------:R-:W3:Y:S04]  /*302d0*/  LDL.LU R13, [R1+0x4a0] ;  /* 0x0004a000010d7983 */ /* 0x000ee80000300800 */
        /* <DEDUP_REMOVED lines=11> */
[----:B------:R-:W-:-:S13]  /*30390*/  ISETP.GE.AND P4, PT, R14, R0, PT ;  /* 0x000000000e00720c */ /* 0x000fda0003f86270 */
[----:B------:R-:W-:Y:S02]  /*303a0*/  @!P4 LEA R9, R11, UR38, 0x1 ;  /* 0x000000260b09cc11 */ /* 0x000fe4000f8e08ff */
        /* <DEDUP_REMOVED lines=8> */
[----:B------:R-:W-:Y:S01]  /*30430*/  SHFL.IDX PT, R14, R5, 0x7, 0x181f ;  /* 0x00f81f00050e7f89 */ /* 0x000fe200000e0000 */
[----:B--2---:R-:W-:-:S13]  /*30440*/  ISETP.GE.AND P4, PT, R15, R0, PT ;  /* 0x000000000f00720c */ /* 0x004fda0003f86270 */
[----:B0-----:R-:W-:Y:S02]  /*30450*/  @!P4 LEA R2, P6, R10, R2, 0x1 ;  /* 0x000000020a02c211 */ /* 0x001fe400078c08ff */
[----:B------:R-:W-:-:S03]  /*30460*/  @!P4 LEA R7, R11, UR38, 0x1 ;  /* 0x000000260b07cc11 */ /* 0x000fc6000f8e08ff */
[----:B------:R-:W-:-:S05]  /*30470*/  @!P4 IMAD.X R3, RZ, RZ, R6, P6 ;  /* 0x000000ffff03c224 */ /* 0x000fca00030e0606 */
[----:B------:R-:W-:Y:S04]  /*30480*/  @!P4 LDGSTS.E.BYPASS.LTC128B.128 [R7+0x24c00], desc[UR44][R2.64], !P3 ;  /* 0x24c000000207cfae */ /* 0x000fe8000d901d6c */
[----:B------:R-:W-:Y:S04]  /*30490*/  @!P4 LDGSTS.E.BYPASS.LTC128B.128 [R7+0x28c00], desc[UR44][R2.64+0x80], !P0 ;  /* 0x28c000800207cfae */ /* 0x000fe8000c101d6c */
[----:B------:R-:W-:Y:S04]  /*304a0*/  @!P4 LDGSTS.E.BYPASS.LTC128B.128 [R7+0x2cc00], desc[UR44][R2.64+0x100], !P1 ;  /* 0x2cc001000207cfae */ /* 0x000fe8000c901d6c */
[----:B------:R0:W-:Y:S04]  /*304b0*/  @!P4 LDGSTS.E.BYPASS.LTC128B.128 [R7+0x30c00], desc[UR44][R2.64+0x180], !P2 ;  /* 0x30c001800207cfae */ /* 0x0001e8000d101d6c */
[----:B------:R-:W-:Y:S04]  /*304c0*/  SHFL.IDX PT, R6, R4, 0x6, 0x181f ;  /* 0x00d81f0004067f89 */ /* 0x000fe800000e0000 */
[----:B0-----:R-:W0:Y:S01]  /*304d0*/  SHFL.IDX PT, R2, R5, 0x6, 0x181f ;  /* 0x00d81f0005027f89 */ /* 0x001e2200000e0000 */
[----:B---3--:R-:W-:-:S13]  /*304e0*/  ISETP.GE.AND P4, PT, R13, R0, PT ;  /* 0x000000000d00720c */ /* 0x008fda0003f86270 */
[----:B0-----:R-:W-:Y:S02]  /*304f0*/  @!P4 LEA R2, P6, R10, R2, 0x1 ;  /* 0x000000020a02c211 */ /* 0x001fe400078c08ff */
[----:B------:R-:W-:-:S03]  /*30500*/  @!P4 LEA R9, R11, UR38, 0x1 ;  /* 0x000000260b09cc11 */ /* 0x000fc6000f8e08ff */
[----:B------:R-:W-:Y:S02]  /*30510*/  @!P4 IMAD.X R3, RZ, RZ, R6, P6 ;  /* 0x000000ffff03c224 */ /* 0x000fe400030e0606 */
[----:B------:R0:W1:Y:S04]  /*30520*/  SHFL.IDX PT, R6, R4, 0x7, 0x181f ;  /* 0x00f81f0004067f89 */ /* 0x00006800000e0000 */
[----:B------:R0:W-:Y:S04]  /*30530*/  @!P4 LDGSTS.E.BYPASS.LTC128B.128 [R9+0x25400], desc[UR44][R2.64], !P3 ;  /* 0x254000000209cfae */ /* 0x0001e8000d901d6c */
[----:B------:R0:W-:Y:S04]  /*30540*/  @!P4 LDGSTS.E.BYPASS.LTC128B.128 [R9+0x29400], desc[UR44][R2.64+0x80], !P0 ;  /* 0x294000800209cfae */ /* 0x0001e8000c101d6c */
[----:B------:R0:W-:Y:S04]  /*30550*/  @!P4 LDGSTS.E.BYPASS.LTC128B.128 [R9+0x2d400], desc[UR44][R2.64+0x100], !P1 ;  /* 0x2d4001000209cfae */ /* 0x0001e8000c901d6c */
[----:B------:R0:W-:Y:S02]  /*30560*/  @!P4 LDGSTS.E.BYPASS.LTC128B.128 [R9+0x31400], desc[UR44][R2.64+0x180], !P2 ;  /* 0x314001800209cfae */ /* 0x0001e4000d101d6c */
.L_x_11136:
[----:B0-----:R-:W2:Y:S01]  /*30570*/  LDL.LU R2, [R1+0x4b0] ;  /* 0x0004b00001027983 */ /* 0x001ea20000300800 */
[----:B------:R-:W-:Y:S01]  /*30580*/  BSSY B0, `(.L_x_11023) ;  /* 0x0000014000007945 */ /* 0x000fe20003800000 */
[----:B--2---:R-:W-:-:S13]  /*30590*/  ISETP.GE.AND P4, PT, R2, R0, PT ;  /* 0x000000000200720c */ /* 0x004fda0003f86270 */
[----:B------:R-:W-:Y:S05]  /*305a0*/  @P4 BRA `(.L_x_11024) ;  /* 0x0000000000444947 */ /* 0x000fea0003800000 */
[----:B------:R-:W0:Y:S01]  /*305b0*/  S2R R2, SR_TID.X ;  /* 0x0000000000027919 */ /* 0x000e220000002100 */
[----:B------:R-:W-:-:S05]  /*305c0*/  LOP3.LUT R8, R8, 0x7f, RZ, 0xc0, !PT ;  /* 0x0000007f08087812 */ /* 0x000fca00078ec0ff */
[----:B------:R-:W-:Y:S02]  /*305d0*/  IMAD.SHL.U32 R4, R8, 0x8, RZ ;  /* 0x0000000808047824 */ /* 0x000fe400078e00ff */
[----:B0-----:R-:W-:-:S05]  /*305e0*/  IMAD.SHL.U32 R8, R2, 0x8, RZ ;  /* 0x0000000802087824 */ /* 0x001fca00078e00ff */
[----:B------:R-:W-:-:S04]  /*305f0*/  LOP3.LUT R8, R8, 0x1f8, RZ, 0xc0, !PT ;  /* 0x000001f808087812 */ /* 0x000fc800078ec0ff */
[----:B------:R-:W-:Y:S02]  /*30600*/  LOP3.LUT R8, R8, 0x38, R2, 0x78, !PT ;  /* 0x0000003808087812 */ /* 0x000fe400078e7802 */
[----:B------:R-:W-:Y:S02]  /*30610*/  LEA R2, P4, R10, R14, 0x1 ;  /* 0x0000000e0a027211 */ /* 0x000fe400078808ff */
[----:B------:R-:W-:-:S03]  /*30620*/  LOP3.LUT R8, R8, 0x200, R4, 0xf8, !PT ;  /* 0x0000020008087812 */ /* 0x000fc600078ef804 */
[----:B-1----:R-:W-:Y:S01]  /*30630*/  IMAD.X R3, RZ, RZ, R6, P4 ;  /* 0x000000ffff037224 */ /* 0x002fe200020e0606 */
        /* <DEDUP_REMOVED lines=8> */
.L_x_11024:
[----:B------:R-:W-:Y:S05]  /*306c0*/  BSYNC B0 ;  /* 0x0000000000007941 */ /* 0x000fea0003800000 */
.L_x_11023:
        /* <DEDUP_REMOVED lines=9> */
.L_x_11137:
[----:B------:R-:W-:Y:S01]  /*30760*/  LOP3.LUT P0, RZ, R17, 0x2, RZ, 0xc0, !PT ;  /* 0x0000000211ff7812 */ /* 0x000fe2000780c0ff */
[----:B------:R-:W-:Y:S01]  /*30770*/  BSSY B0, `(.L_x_11026) ;  /* 0x000004b000007945 */ /* 0x000fe20003800000 */
[----:B------:R-:W-:-:S11]  /*30780*/  IMAD.MOV.U32 R0, RZ, RZ, 0x1 ;  /* 0x00000001ff007424 */ /* 0x000fd600078e00ff */
[----:B------:R-:W-:Y:S05]  /*30790*/  @!P0 BRA `(.L_x_11027) ;  /* 0x0000000400208947 */ /* 0x000fea0003800000 */
[----:B------:R-:W2:Y:S01]  /*307a0*/  SYNCS.PHASECHK.TRANS64.TRYWAIT P0, [UR38+0x32460], R2 ;  /* 0x03246002ff0075a7 */ /* 0x000ea20008000166 */
[----:B0-----:R-:W0:Y:S02]  /*307b0*/  S2R R3, SR_TID.X ;  /* 0x0000000000037919 */ /* 0x001e240000002100 */
[----:B0-----:R-:W-:-:S04]  /*307c0*/  LOP3.LUT R3, R3, 0x7f, RZ, 0xc0, !PT ;  /* 0x0000007f03037812 */ /* 0x001fc800078ec0ff */
[----:B------:R-:W-:Y:S01]  /*307d0*/  ISETP.NE.AND P1, PT, R3, RZ, PT ;  /* 0x000000ff0300720c */ /* 0x000fe20003f25270 */
[----:B--2---:R-:W-:-:S12]  /*307e0*/  @!P0 BRA `(.L_x_11028) ;  /* 0x0000003c00d88947 */ /* 0x004fd80003800000 */
.L_x_11138:
[----:B------:R-:W-:Y:S04]  /*307f0*/  BSSY B1, `(.L_x_11029) ;  /* 0x0000008000017945 */ /* 0x000fe80003800000 */
[----:B------:R-:W-:Y:S05]  /*30800*/  @P1 BRA `(.L_x_11030) ;  /* 0x0000000000181947 */ /* 0x000fea0003800000 */
[----:B0-----:R-:W0:Y:S01]  /*30810*/  S2R R3, SR_TID.X ;  /* 0x0000000000037919 */ /* 0x001e220000002100 */
[----:B------:R-:W-:-:S04]  /*30820*/  IMAD.MOV.U32 R2, RZ, RZ, 0xc000 ;  /* 0x0000c000ff027424 */ /* 0x000fc800078e00ff */
[----:B------:R2:W-:Y:S01]  /*30830*/  SYNCS.ARRIVE.TRANS64 RZ, [UR38+0x32450], R2 ;  /* 0x03245002ffff79a7 */ /* 0x0005e20008000026 */
[----:B0-----:R-:W-:-:S13]  /*30840*/  LOP3.LUT P0, RZ, R3, 0x1f, RZ, 0xc0, !PT ;  /* 0x0000001f03ff7812 */ /* 0x001fda000780c0ff */
[----:B--2---:R-:W-:Y:S05]  /*30850*/  @!P0 BRA `(.L_x_11030) ;  /* 0x0000000000048947 */ /* 0x004fea0003800000 */
[----:B------:R-:W-:Y:S01]  /*30860*/  BPT.TRAP 0x1 ;  /* 0x000000040000795c */ /* 0x000fe20000300000 */
.L_x_11030:
[----:B------:R-:W-:Y:S05]  /*30870*/  BSYNC B1 ;  /* 0x0000000000017941 */ /* 0x000fea0003800000 */
.L_x_11029:
[----:B0-----:R-:W2:Y:S01]  /*30880*/  LDL.LU R2, [R1+0x470] ;  /* 0x0004700001027983 */ /* 0x001ea20000300800 */
        /* <DEDUP_REMOVED lines=10> */
.L_x_11031:
        /* <DEDUP_REMOVED lines=13> */
.L_x_11032:
        /* <DEDUP_REMOVED lines=13> */
.L_x_11033:
        /* <DEDUP_REMOVED lines=13> */
.L_x_11034:
        /* <DEDUP_REMOVED lines=8> */
.L_x_11027:
[----:B------:R-:W-:Y:S05]  /*30c20*/  BSYNC B0 ;  /* 0x0000000000007941 */ /* 0x000fea0003800000 */
.L_x_11026:
[----:B------:R-:W2:Y:S04]  /*30c30*/  LDL.LU R4, [R1+0x4a4] ;  /* 0x0004a40001047983 */ /* 0x000ea80000300800 */
[----:B0-----:R-:W3:Y:S01]  /*30c40*/  LDL R3, [R1+0x478] ;  /* 0x0004780001037983 */ /* 0x001ee20000100800 */
[----:B------:R-:W-:Y:S02]  /*30c50*/  IMAD.MOV.U32 R7, RZ, RZ, RZ ;  /* 0x000000ffff077224 */ /* 0x000fe400078e00ff */
[----:B-1----:R-:W-:Y:S02]  /*30c60*/  IMAD.MOV.U32 R6, RZ, RZ, 0x1 ;  /* 0x00000001ff067424 */ /* 0x002fe400078e00ff */
[----:B--2---:R-:W-:-:S05]  /*30c70*/  VIADD R8, R4, 0xfffffffe ;  /* 0xfffffffe04087836 */ /* 0x004fca0000000000 */
[----:B---3--:R-:W-:-:S13]  /*30c80*/  ISETP.GE.AND P0, PT, R8, R3, PT ;  /* 0x000000030800720c */ /* 0x008fda0003f06270 */
[----:B------:R-:W-:Y:S05]  /*30c90*/  @!P0 BRA `(.L_x_11002) ;  /* 0x00000018009c8947 */ /* 0x000fea0003800000 */
[----:B------:R-:W2:Y:S04]  /*30ca0*/  LDL.LU R5, [R1+0x480] ;  /* 0x0004800001057983 */ /* 0x000ea80000300800 */
[----:B------:R-:W3:Y:S01]  /*30cb0*/  LDL.LU R4, [R1+0x47c] ;  /* 0x00047c0001047983 */ /* 0x000ee20000300800 */
[----:B------:R-:W-:Y:S01]  /*30cc0*/  UIADD3 UR4, UR40, 0x1, URZ ;  /* 0x0000000128047890 */ /* 0x000fe2000fffe03f */
[----:B------:R-:W-:Y:S01]  /*30cd0*/  LOP3.LUT R3, RZ, R3, RZ, 0x33, !PT ;  /* 0x00000003ff037212 */ /* 0x000fe200078e33ff */
[----:B------:R-:W-:-:S04]  /*30ce0*/  IMAD.MOV.U32 R6, RZ, RZ, 0x1 ;  /* 0x00000001ff067424 */ /* 0x000fc800078e00ff */
[----:B--2---:R-:W-:Y:S01]  /*30cf0*/  IMAD R0, R5, UR4, RZ ;  /* 0x0000000405007c24 */ /* 0x004fe2000f8e02ff */
[----:B------:R-:W-:-:S04]  /*30d00*/  ULOP3.LUT UR4, URZ, UR41, URZ, 0x33, !UPT ;  /* 0x000000293f047292 */ /* 0x000fc8000f8e333f */
[----:B------:R-:W-:-:S04]  /*30d10*/  LOP3.LUT R0, RZ, R0, RZ, 0x33, !PT ;  /* 0x00000000ff007212 */ /* 0x000fc800078e33ff */
[----:B---3--:R-:W-:Y:S01]  /*30d20*/  VIADDMNMX R0, R0, -R4, UR4, !PT ;  /* 0x0000000400007e46 */ /* 0x008fe2000f800904 */
[----:B------:R-:W-:Y:S01]  /*30d30*/  ULOP3.LUT UR4, URZ, UR42, URZ, 0x33, !UPT ;  /* 0x0000002a3f047292 */ /* 0x000fe2000f8e333f */
[----:B------:R-:W0:Y:S05]  /*30d40*/  S2R R4, SR_TID.X ;  /* 0x0000000000047919 */ /* 0x000e2a0000002100 */
[----:B------:R-:W-:-:S04]  /*30d50*/  VIMNMX R0, R0, UR4, !PT ;  /* 0x0000000400007c48 */ /* 0x000fc8000ffe0100 */
[----:B------:R-:W-:-:S05]  /*30d60*/  VIADDMNMX R3, R0, 0x2, R3, !PT ;  /* 0x0000000200037846 */ /* 0x000fca0007800103 */
[----:B------:R-:W-:-:S05]  /*30d70*/  VIADD R5, R3, 0xfffffffe ;  /* 0xfffffffe03057836 */ /* 0x000fca0000000000 */
[-C--:B------:R-:W-:Y:S02]  /*30d80*/  ISETP.NE.AND P0, PT, R5, R0.reuse, PT ;  /* 0x000000000500720c */ /* 0x080fe40003f05270 */
[----:B------:R-:W-:-:S05]  /*30d90*/  LOP3.LUT R0, RZ, R0, RZ, 0x33, !PT ;  /* 0x00000000ff007212 */ /* 0x000fca00078e33ff */
[----:B------:R-:W-:Y:S02]  /*30da0*/  IMAD.IADD R2, R3, 0x1, R0 ;  /* 0x0000000103027824 */ /* 0x000fe400078e0200 */
[----:B------:R-:W-:-:S03]  /*30db0*/  IMAD.MOV.U32 R0, RZ, RZ, 0x1 ;  /* 0x00000001ff007424 */ /* 0x000fc600078e00ff */
[----:B------:R-:W-:Y:S02]  /*30dc0*/  LOP3.LUT R11, R2, 0x1, RZ, 0xc0, !PT ;  /* 0x00000001020b7812 */ /* 0x000fe400078ec0ff */
[----:B0-----:R-:W-:Y:S01]  /*30dd0*/  LOP3.LUT R10, R4, 0x1f, RZ, 0xc0, !PT ;  /* 0x0000001f040a7812 */ /* 0x001fe200078ec0ff */
[----:B------:R-:W-:Y:S06]  /*30de0*/  @!P0 BRA `(.L_x_11035) ;  /* 0x0000001000348947 */ /* 0x000fec0003800000 */
[----:B------:R-:W-:Y:S01]  /*30df0*/  BSSY B0, `(.L_x_11035) ;  /* 0x000010c000007945 */ /* 0x000fe20003800000 */
[----:B------:R-:W-:Y:S02]  /*30e00*/  IMAD.IADD R9, R2, 0x1, -R11 ;  /* 0x0000000102097824 */ /* 0x000fe400078e0a0b */
[----:B------:R-:W-:-:S07]  /*30e10*/  IMAD.MOV.U32 R0, RZ, RZ, 0x1 ;  /* 0x00000001ff007424 */ /* 0x000fce00078e00ff */
.L_x_11068:
        /* <DEDUP_REMOVED lines=27> */
.L_x_11038:
[----:B------:R-:W1:Y:S01]  /*30fd0*/  S2R R2, SR_TID.X ;  /* 0x0000000000027919 */ /* 0x000e620000002100 */
[----:B------:R-:W-:Y:S01]  /*30fe0*/  BSSY B2, `(.L_x_11039) ;  /* 0x0000006000027945 */ /* 0x000fe20003800000 */
[----:B-1----:R-:W-:Y:S02]  /*30ff0*/  LOP3.LUT R3, R2, 0x7f, RZ, 0xc0, !PT ;  /* 0x0000007f02037812 */ /* 0x002fe400078ec0ff */
[----:B------:R-:W-:Y:S02]  /*31000*/  SHF.L.U32 R2, R0, 0x1f, RZ ;  /* 0x0000001f00027819 */ /* 0x000fe400000006ff */
[----:B------:R-:W-:Y:S02]  /*31010*/  ISETP.NE.AND P2, PT, R3, RZ, PT ;  /* 0x000000ff0300720c */ /* 0x000fe40003f45270 */
[----:B------:R-:W1:Y:S02]  /*31020*/  SYNCS.PHASECHK.TRANS64.TRYWAIT P0, [UR38+0x32448], R2 ;  /* 0x03244802ff0075a7 */ /* 0x000e640008000166 */
[----:B-1----:R-:W-:Y:S09]  /*31030*/  @!P0 BRA `(.L_x_11040) ;  /* 0x0000003400dc8947 */ /* 0x002ff20003800000 */
.L_x_11139:
[----:B------:R-:W-:Y:S05]  /*31040*/  BSYNC B2 ;  /* 0x0000000000027941 */ /* 0x000fea0003800000 */
.L_x_11039:
[----:B------:R-:W-:Y:S04]  /*31050*/  BSSY B2, `(.L_x_11041) ;  /* 0x0000007000027945 */ /* 0x000fe80003800000 */
[----:B------:R-:W-:Y:S05]  /*31060*/  @P2 BRA `(.L_x_11042) ;  /* 0x0000000000142947 */ /* 0x000fea0003800000 */
[----:B------:R-:W-:Y:S01]  /*31070*/  ISETP.NE.AND P0, PT, R10, RZ, PT ;  /* 0x000000ff0a00720c */ /* 0x000fe20003f05270 */
[----:B-1----:R-:W-:-:S04]  /*31080*/  IMAD.MOV.U32 R3, RZ, RZ, 0x3000 ;  /* 0x00003000ff037424 */ /* 0x002fc800078e00ff */
[----:B------:R2:W-:Y:S08]  /*31090*/  SYNCS.ARRIVE.TRANS64 RZ, [UR38+0x32438], R3 ;  /* 0x03243803ffff79a7 */ /* 0x0005f00008000026 */
[----:B--2---:R-:W-:Y:S05]  /*310a0*/  @!P0 BRA `(.L_x_11042) ;  /* 0x0000000000048947 */ /* 0x004fea0003800000 */
[----:B------:R-:W-:Y:S01]  /*310b0*/  BPT.TRAP 0x1 ;  /* 0x000000040000795c */ /* 0x000fe20000300000 */
.L_x_11042:
[----:B------:R-:W-:Y:S05]  /*310c0*/  BSYNC B2 ;  /* 0x0000000000027941 */ /* 0x000fea0003800000 */
.L_x_11041:
        /* <DEDUP_REMOVED lines=11> */
.L_x_11043:
        /* <DEDUP_REMOVED lines=10> */
.L_x_11140:
[----:B------:R-:W-:Y:S05]  /*31220*/  BSYNC B2 ;  /* 0x0000000000027941 */ /* 0x000fea0003800000 */
.L_x_11044:
        /* <DEDUP_REMOVED lines=9> */
.L_x_11047:
[----:B------:R-:W-:Y:S05]  /*312c0*/  BSYNC B2 ;  /* 0x0000000000027941 */ /* 0x000fea0003800000 */
.L_x_11046:
        /* <DEDUP_REMOVED lines=9> */
.L_x_11048:
        /* <DEDUP_REMOVED lines=13> */
.L_x_11049:
        /* <DEDUP_REMOVED lines=13> */
.L_x_11050:
        /* <DEDUP_REMOVED lines=13> */
.L_x_11051:
        /* <DEDUP_REMOVED lines=8> */
.L_x_11037:
[----:B------:R-:W-:Y:S05]  /*31650*/  BSYNC B1 ;  /* 0x0000000000017941 */ /* 0x000fea0003800000 */
.L_x_11036:
        /* <DEDUP_REMOVED lines=25> */
.L_x_11054:
[----:B------:R-:W1:Y:S01]  /*317f0*/  S2R R2, SR_TID.X ;  /* 0x0000000000027919 */ /* 0x000e620000002100 */
[----:B------:R-:W-:Y:S01]  /*31800*/  BSSY B2, `(.L_x_11055) ;  /* 0x0000006000027945 */ /* 0x000fe20003800000 */
[----:B-1----:R-:W-:Y:S02]  /*31810*/  LOP3.LUT R3, R2, 0x7f, RZ, 0xc0, !PT ;  /* 0x0000007f02037812 */ /* 0x002fe400078ec0ff */
[----:B------:R-:W-:Y:S02]  /*31820*/  SHF.L.U32 R2, R0, 0x1f, RZ ;  /* 0x0000001f00027819 */ /* 0x000fe400000006ff */
[----:B------:R-:W-:Y:S02]  /*31830*/  ISETP.NE.AND P2, PT, R3, RZ, PT ;  /* 0x000000ff0300720c */ /* 0x000fe40003f45270 */
[----:B------:R-:W1:Y:S02]  /*31840*/  SYNCS.PHASECHK.TRANS64.TRYWAIT P0, [UR38+0x32440], R2 ;  /* 0x03244002ff0075a7 */ /* 0x000e640008000166 */
[----:B-1----:R-:W-:Y:S09]  /*31850*/  @!P0 BRA `(.L_x_11056) ;  /* 0x0000003000048947 */ /* 0x002ff20003800000 */
.L_x_11141:
[----:B------:R-:W-:Y:S05]  /*31860*/  BSYNC B2 ;  /* 0x0000000000027941 */ /* 0x000fea0003800000 */
.L_x_11055:
[----:B------:R-:W-:Y:S04]  /*31870*/  BSSY B2, `(.L_x_11057) ;  /* 0x0000007000027945 */ /* 0x000fe80003800000 */
[----:B------:R-:W-:Y:S05]  /*31880*/  @P2 BRA `(.L_x_11058) ;  /* 0x0000000000142947 */ /* 0x000fea0003800000 */
[----:B------:R-:W-:Y:S01]  /*31890*/  ISETP.NE.AND P0, PT, R10, RZ, PT ;  /* 0x000000ff0a00720c */ /* 0x000fe20003f05270 */
[----:B-1----:R-:W-:-:S04]  /*318a0*/  IMAD.MOV.U32 R3, RZ, RZ, 0x3000 ;  /* 0x00003000ff037424 */ /* 0x002fc800078e00ff */
[----:B------:R2:W-:Y:S08]  /*318b0*/  SYNCS.ARRIVE.TRANS64 RZ, [UR38+0x32430], R3 ;  /* 0x03243003ffff79a7 */ /* 0x0005f00008000026 */
[----:B--2---:R-:W-:Y:S05]  /*318c0*/  @!P0 BRA `(.L_x_11058) ;  /* 0x0000000000048947 */ /* 0x004fea0003800000 */
[----:B------:R-:W-:Y:S01]  /*318d0*/  BPT.TRAP 0x1 ;  /* 0x000000040000795c */ /* 0x000fe20000300000 */
.L_x_11058:
[----:B------:R-:W-:Y:S05]  /*318e0*/  BSYNC B2 ;  /* 0x0000000000027941 */ /* 0x000fea0003800000 */
.L_x_11057:
        /* <DEDUP_REMOVED lines=11> */
.L_x_11059:
        /* <DEDUP_REMOVED lines=11> */
.L_x_11142:
[----:B------:R-:W-:Y:S05]  /*31a50*/  BSYNC B2 ;  /* 0x0000000000027941 */ /* 0x000fea0003800000 */
.L_x_11060:
        /* <DEDUP_REMOVED lines=9> */
.L_x_11063:
[----:B------:R-:W-:Y:S05]  /*31af0*/  BSYNC B2 ;  /* 0x0000000000027941 */ /* 0x000fea0003800000 */
.L_x_11062:
        /* <DEDUP_REMOVED lines=9> */
.L_x_11064:
        /* <DEDUP_REMOVED lines=13> */
.L_x_11065:
        /* <DEDUP_REMOVED lines=13> */
.L_x_11066:
        /* <DEDUP_REMOVED lines=13> */
.L_x_11067:
        /* <DEDUP_REMOVED lines=8> */
.L_x_11053:
[----:B------:R-:W-:Y:S05]  /*31e80*/  BSYNC B1 ;  /* 0x0000000000017941 */ /* 0x000fea0003800000 */
.L_x_11052:
[----:B------:R-:W-:Y:S01]  /*31e90*/  VIADD R8, R8, 0xfffffffe ;  /* 0xfffffffe08087836 */ /* 0x000fe20000000000 */
[----:B------:R-:W-:Y:S06]  /*31ea0*/  @P1 BRA `(.L_x_11068) ;  /* 0xffffffec00dc1947 */ /* 0x000fec000383ffff */
[----:B------:R-:W-:Y:S05]  /*31eb0*/  BSYNC B0 ;  /* 0x0000000000007941 */ /* 0x000fea0003800000 */
.L_x_11035:
        /* <DEDUP_REMOVED lines=25> */
.L_x_11071:
[----:B------:R-:W1:Y:S01]  /*32050*/  S2R R2, SR_TID.X ;  /* 0x0000000000027919 */ /* 0x000e620000002100 */
[----:B------:R-:W-:Y:S01]  /*32060*/  BSSY B1, `(.L_x_11072) ;  /* 0x0000006000017945 */ /* 0x000fe20003800000 */
[----:B-1----:R-:W-:Y:S02]  /*32070*/  LOP3.LUT R3, R2, 0x7f, RZ, 0xc0, !PT ;  /* 0x0000007f02037812 */ /* 0x002fe400078ec0ff */
[----:B------:R-:W-:Y:S02]  /*32080*/  SHF.L.U32 R2, R0, 0x1f, RZ ;  /* 0x0000001f00027819 */ /* 0x000fe400000006ff */
[----:B------:R-:W-:Y:S02]  /*32090*/  ISETP.NE.AND P1, PT, R3, RZ, PT ;  /* 0x000000ff0300720c */ /* 0x000fe40003f25270 */
[----:B------:R-:W1:Y:S02]  /*320a0*/  SYNCS.PHASECHK.TRANS64.TRYWAIT P0, [UR38+0x32448], R2 ;  /* 0x03244802ff0075a7 */ /* 0x000e640008000166 */
[----:B-1----:R-:W-:Y:S09]  /*320b0*/  @!P0 BRA `(.L_x_11073) ;  /* 0x00000028001c8947 */ /* 0x002ff20003800000 */
.L_x_11143:
[----:B------:R-:W-:Y:S05]  /*320c0*/  BSYNC B1 ;  /* 0x0000000000017941 */ /* 0x000fea0003800000 */
.L_x_11072:
[----:B------:R-:W-:Y:S04]  /*320d0*/  BSSY B1, `(.L_x_11074) ;  /* 0x0000007000017945 */ /* 0x000fe80003800000 */
[----:B------:R-:W-:Y:S05]  /*320e0*/  @P1 BRA `(.L_x_11075) ;  /* 0x0000000000141947 */ /* 0x000fea0003800000 */
[----:B------:R-:W-:Y:S01]  /*320f0*/  ISETP.NE.AND P0, PT, R10, RZ, PT ;  /* 0x000000ff0a00720c */ /* 0x000fe20003f05270 */
[----:B-1----:R-:W-:-:S04]  /*32100*/  IMAD.MOV.U32 R3, RZ, RZ, 0x3000 ;  /* 0x00003000ff037424 */ /* 0x002fc800078e00ff */
[----:B------:R2:W-:Y:S08]  /*32110*/  SYNCS.ARRIVE.TRANS64 RZ, [UR38+0x32438], R3 ;  /* 0x03243803ffff79a7 */ /* 0x0005f00008000026 */
[----:B--2---:R-:W-:Y:S05]  /*32120*/  @!P0 BRA `(.L_x_11075) ;  /* 0x0000000000048947 */ /* 0x004fea0003800000 */
[----:B------:R-:W-:Y:S01]  /*32130*/  BPT.TRAP 0x1 ;  /* 0x000000040000795c */ /* 0x000fe20000300000 */
.L_x_11075:
[----:B------:R-:W-:Y:S05]  /*32140*/  BSYNC B1 ;  /* 0x0000000000017941 */ /* 0x000fea0003800000 */
.L_x_11074:
        /* <DEDUP_REMOVED lines=11> */
.L_x_11076:
        /* <DEDUP_REMOVED lines=11> */
.L_x_11144:
[----:B------:R-:W-:Y:S05]  /*322b0*/  BSYNC B1 ;  /* 0x0000000000017941 */ /* 0x000fea0003800000 */
.L_x_11077:
        /* <DEDUP_REMOVED lines=9> */
.L_x_11080:
[----:B------:R-:W-:Y:S05]  /*32350*/  BSYNC B1 ;  /* 0x0000000000017941 */ /* 0x000fea0003800000 */
.L_x_11079:
        /* <DEDUP_REMOVED lines=9> */
.L_x_11081:
        /* <DEDUP_REMOVED lines=13> */
.L_x_11082:
        /* <DEDUP_REMOVED lines=13> */
.L_x_11083:
        /* <DEDUP_REMOVED lines=13> */
.L_x_11084:
        /* <DEDUP_REMOVED lines=8> */
.L_x_11070:
[----:B------:R-:W-:Y:S05]  /*326e0*/  BSYNC B0 ;  /* 0x0000000000007941 */ /* 0x000fea0003800000 */
.L_x_11069:
[----:B------:R-:W-:Y:S02]  /*326f0*/  LOP3.LUT R0, R0, 0x1, RZ, 0x3c, !PT ;  /* 0x0000000100007812 */ /* 0x000fe400078e3cff */
[----:B------:R-:W-:-:S07]  /*32700*/  CS2R R6, SRZ ;  /* 0x0000000000067805 */ /* 0x000fce000001ff00 */
.L_x_11002:
[----:B------:R-:W1:Y:S01]  /*32710*/  S2R R3, SR_CgaCtaId ;  /* 0x0000000000037919 */ /* 0x000e620000008800 */
[----:B------:R-:W-:Y:S02]  /*32720*/  MOV R2, 0x400 ;  /* 0x0000040000027802 */ /* 0x000fe40000000f00 */
[----:B------:R-:W-:Y:S02]  /*32730*/  SHF.L.U32 R7, R7, 0x1f, RZ ;  /* 0x0000001f07077819 */ /* 0x000fe400000006ff */
[----:B-1----:R-:W-:-:S04]  /*32740*/  LEA R2, R3, R2, 0x18 ;  /* 0x0000000203027211 */ /* 0x002fc800078ec0ff */
[----:B------:R-:W1:Y:S02]  /*32750*/  SYNCS.PHASECHK.TRANS64.TRYWAIT P0, [R2+URZ+0x32420], R7 ;  /* 0x03242007020075a7 */ /* 0x000e64000800017f */
[----:B-1----:R-:W-:Y:S05]  /*32760*/  @!P0 BRA `(.L_x_11085) ;  /* 0x0000002000a08947 */ /* 0x002fea0003800000 */
.L_x_11145:
[----:B------:R-:W-:-:S03]  /*32770*/  UMOV UR4, 0xffffffff ;  /* 0xffffffff00047882 */ /* 0x000fc60000000000 */
[----:B------:R-:W-:Y:S05]  /*32780*/  BRA.DIV UR4, `(.L_x_11086) ;  /* 0x0000002204ac7947 */ /* 0x000fea000b800000 */
[----:B------:R-:W2:Y:S02]  /*32790*/  S2R R3, SR_TID.X ;  /* 0x0000000000037919 */ /* 0x000ea40000002100 */
[----:B--2---:R-:W-:-:S04]  /*327a0*/  SHF.R.U32.HI R3, RZ, 0x5, R3 ;  /* 0x00000005ff037819 */ /* 0x004fc80000011603 */
[----:B------:R-:W-:-:S05]  /*327b0*/  LOP3.LUT R3, R3, 0x3, RZ, 0xc0, !PT ;  /* 0x0000000303037812 */ /* 0x000fca00078ec0ff */
[----:B------:R2:W3:Y:S02]  /*327c0*/  SHFL.IDX PT, R14, R3, RZ, 0x1f ;  /* 0x00001fff030e7589 */ /* 0x0004e400000e0000 */
.L_x_11148:
[----:B---3--:R-:W-:-:S13]  /*327d0*/  ISETP.NE.AND P0, PT, R14, RZ, PT ;  /* 0x000000ff0e00720c */ /* 0x008fda0003f05270 */
[----:B------:R-:W-:Y:S05]  /*327e0*/  @P0 BRA `(.L_x_10898) ;  /* 0x0000000000880947 */ /* 0x000fea0003800000 */
[----:B------:R-:W-:-:S03]  /*327f0*/  UMOV UR4, 0xffffffff ;  /* 0xffffffff00047882 */ /* 0x000fc60000000000 */
[----:B------:R-:W-:Y:S05]  /*32800*/  BRA.DIV UR4, `(.L_x_11087) ;  /* 0x0000002204c07947 */ /* 0x000fea000b800000 */
[----:B------:R-:W-:-:S13]  /*32810*/  ELECT P6, URZ, PT ;  /* 0x00000000003f782f */ /* 0x000fda00038c0000 */
.L_x_11151:
[----:B------:R-:W-:Y:S05]  /*32820*/  @!P6 BRA `(.L_x_10898) ;  /* 0x000000000078e947 */ /* 0x000fea0003800000 */
[----:B--2---:R-:W2:Y:S02]  /*32830*/  LDL.LU R3, [R1+0x474] ;  /* 0x0004740001037983 */ /* 0x004ea40000300800 */
[----:B--2---:R-:W-:-:S04]  /*32840*/  LOP3.LUT R3, R3, 0x2, RZ, 0xfc, !PT ;  /* 0x0000000203037812 */ /* 0x004fc800078efcff */
[----:B------:R-:W-:-:S13]  /*32850*/  ISETP.NE.AND P2, PT, R3, 0x3, PT ;  /* 0x000000030300780c */ /* 0x000fda0003f45270 */
[----:B------:R-:W-:Y:S05]  /*32860*/  @!P2 BRA `(.L_x_11088) ;  /* 0x000000000004a947 */ /* 0x000fea0003800000 */
[----:B------:R-:W-:Y:S01]  /*32870*/  BPT.TRAP 0x1 ;  /* 0x000000040000795c */ /* 0x000fe20000300000 */
.L_x_11088:
[----:B------:R-:W-:Y:S01]  /*32880*/  VIADD R3, R2, 0x32440 ;  /* 0x0003244002037836 */ /* 0x000fe20000000000 */
[----:B-1----:R-:W-:Y:S01]  /*32890*/  SHF.L.U32 R7, R0, 0x1f, RZ ;  /* 0x0000001f00077819 */ /* 0x002fe200000006ff */
[C---:B------:R-:W-:Y:S02]  /*328a0*/  VIADD R4, R6.reuse, 0x1 ;  /* 0x0000000106047836 */ /* 0x040fe40000000000 */
[----:B------:R-:W-:-:S03]  /*328b0*/  IMAD R8, R6, 0x8, R3 ;  /* 0x0000000806087824 */ /* 0x000fc600078e0203 */
[C---:B------:R-:W-:Y:S01]  /*328c0*/  ISETP.NE.AND P1, PT, R4.reuse, 0x2, PT ;  /* 0x000000020400780c */ /* 0x040fe20003f25270 */
[----:B------:R-:W1:Y:S03]  /*328d0*/  SYNCS.PHASECHK.TRANS64.TRYWAIT P0, [R8+URZ], R7 ;  /* 0x00000007080075a7 */ /* 0x000e66000800017f */
[----:B0-----:R-:W-:Y:S02]  /*328e0*/  SEL R5, RZ, 0x1, P1 ;  /* 0x00000001ff057807 */ /* 0x001fe40000800000 */
[----:B------:R-:W-:Y:S02]  /*328f0*/  SEL R4, R4, RZ, P1 ;  /* 0x000000ff04047207 */ /* 0x000fe40000800000 */
[----:B------:R-:W-:-:S03]  /*32900*/  LOP3.LUT R0, R0, R5, RZ, 0x3c, !PT ;  /* 0x0000000500007212 */ /* 0x000fc600078e3cff */
[----:B------:R-:W-:Y:S01]  /*32910*/  IMAD R3, R4, 0x8, R3 ;  /* 0x0000000804037824 */ /* 0x000fe200078e0203 */
[----:B------:R-:W-:Y:S01]  /*32920*/  SHF.L.U32 R0, R0, 0x1f, RZ ;  /* 0x0000001f00007819 */ /* 0x000fe200000006ff */
[----:B-1----:R-:W-:Y:S06]  /*32930*/  @!P0 BRA `(.L_x_11089) ;  /* 0x0000002000948947 */ /* 0x002fec0003800000 */
.L_x_11152:
[----:B------:R-:W1:Y:S02]  /*32940*/  SYNCS.PHASECHK.TRANS64.TRYWAIT P0, [R3+URZ], R0 ;  /* 0x00000000030075a7 */ /* 0x000e64000800017f */
[----:B-1----:R-:W-:Y:S05]  /*32950*/  @!P0 BRA `(.L_x_11090) ;  /* 0x0000002000a08947 */ /* 0x002fea0003800000 */
.L_x_11153:
[----:B------:R-:W-:Y:S05]  /*32960*/  @!P2 BRA `(.L_x_11091) ;  /* 0x000000000004a947 */ /* 0x000fea0003800000 */
[----:B------:R-:W-:Y:S01]  /*32970*/  BPT.TRAP 0x1 ;  /* 0x000000040000795c */ /* 0x000fe20000300000 */
.L_x_11091:
[----:B-1----:R-:W-:-:S04]  /*32980*/  VIADD R3, R2, 0x32460 ;  /* 0x0003246002037836 */ /* 0x002fc80000000000 */
[----:B------:R-:W-:-:S04]  /*32990*/  IMAD R6, R6, 0x8, R3 ;  /* 0x0000000806067824 */ /* 0x000fc800078e0203 */
[----:B------:R-:W1:Y:S02]  /*329a0*/  SYNCS.PHASECHK.TRANS64.TRYWAIT P0, [R6+URZ], R7 ;  /* 0x00000007060075a7 */ /* 0x000e64000800017f */
[----:B-1----:R-:W-:Y:S05]  /*329b0*/  @!P0 BRA `(.L_x_11092) ;  /* 0x00000020009c8947 */ /* 0x002fea0003800000 */
.L_x_11154:
[----:B------:R-:W-:-:S07]  /*329c0*/  IMAD R3, R4, 0x8, R3 ;  /* 0x0000000804037824 */ /* 0x000fce00078e0203 */
.L_x_11093:
[----:B--2---:R2:W3:Y:S02]  /*329d0*/  SYNCS.PHASECHK.TRANS64.TRYWAIT P0, [R3+URZ], R0 ;  /* 0x00000000030075a7 */ /* 0x0044e4000800017f */
[----:B---3--:R-:W-:Y:S05]  /*329e0*/  @!P0 NANOSLEEP.SYNCS 0x989680 ;  /* 0x009896800000895d */ /* 0x008fea0003900000 */
[----:B------:R-:W3:Y:S02]  /*329f0*/  @!P0 SYNCS.PHASECHK.TRANS64 P0, [R3+URZ], R0 ;  /* 0x00000000030085a7 */ /* 0x000ee4000800007f */
[----:B---3--:R-:W-:Y:S05]  /*32a00*/  @!P0 BRA `(.L_x_11093) ;  /* 0xfffffffc00f08947 */ /* 0x008fea000383ffff */
.L_x_10898:
[----:B------:R-:W-:Y:S05]  /*32a10*/  BSYNC B6 ;  /* 0x0000000000067941 */ /* 0x000fea0003800000 */
.L_x_10895:
[----:B------:R-:W-:Y:S05]  /*32a20*/  EXIT ;  /* 0x000000000000794d */ /* 0x000fea0003800000 */
.L_x_10909:
[----:B0-----:R0:W1:Y:S02]  /*32a30*/  SYNCS.PHASECHK.TRANS64.TRYWAIT P0, [R72+URZ+0x32400], R15 ;  /* 0x0324000f480075a7 */ /* 0x001064000800017f */
[----:B-1----:R-:W-:Y:S05]  /*32a40*/  @!P0 NANOSLEEP.SYNCS 0x989680 ;  /* 0x009896800000895d */ /* 0x002fea0003900000 */
[----:B------:R-:W1:Y:S02]  /*32a50*/  @!P0 SYNCS.PHASECHK.TRANS64 P0, [R72+URZ+0x32400], R15 ;  /* 0x0324000f480085a7 */ /* 0x000e64000800007f */
[----:B-1----:R-:W-:Y:S05]  /*32a60*/  @!P0 BRA `(.L_x_10909) ;  /* 0xfffffffc00f08947 */ /* 0x002fea000383ffff */
[----:B------:R-:W-:Y:S05]  /*32a70*/  BRA `(.L_x_11094) ;  /* 0xfffffcf400d87947 */ /* 0x000fea000383ffff */
.L_x_10916:
[----:B--2---:R2:W3:Y:S02]  /*32a80*/  SYNCS.PHASECHK.TRANS64.TRYWAIT P0, [R8+URZ], R9 ;  /* 0x00000009080075a7 */ /* 0x0044e4000800017f */
[----:B---3--:R-:W-:Y:S05]  /*32a90*/  @!P0 NANOSLEEP.SYNCS 0x989680 ;  /* 0x009896800000895d */ /* 0x008fea0003900000 */
[----:B------:R-:W3:Y:S02]  /*32aa0*/  @!P0 SYNCS.PHASECHK.TRANS64 P0, [R8+URZ], R9 ;  /* 0x00000009080085a7 */ /* 0x000ee4000800007f */
[----:B---3--:R-:W-:Y:S05]  /*32ab0*/  @!P0 BRA `(.L_x_10916) ;  /* 0xfffffffc00f08947 */ /* 0x008fea000383ffff */
[----:B------:R-:W-:Y:S05]  /*32ac0*/  BRA `(.L_x_10915) ;  /* 0xfffffcf800ec7947 */ /* 0x000fea000383ffff */
.L_x_10918:
[----:B0-----:R0:W1:Y:S02]  /*32ad0*/  SYNCS.PHASECHK.TRANS64.TRYWAIT P0, [R72+URZ+0x32410], R9 ;  /* 0x03241009480075a7 */ /* 0x001064000800017f */
[----:B-1----:R-:W-:Y:S05]  /*32ae0*/  @!P0 NANOSLEEP.SYNCS 0x989680 ;  /* 0x009896800000895d */ /* 0x002fea0003900000 */
[----:B------:R-:W1:Y:S02]  /*32af0*/  @!P0 SYNCS.PHASECHK.TRANS64 P0, [R72+URZ+0x32410], R9 ;  /* 0x03241009480085a7 */ /* 0x000e64000800007f */
[----:B-1----:R-:W-:Y:S05]  /*32b00*/  @!P0 BRA `(.L_x_10918) ;  /* 0xfffffffc00f08947 */ /* 0x002fea000383ffff */
[----:B------:R-:W-:Y:S05]  /*32b10*/  BRA `(.L_x_11095) ;  /* 0xfffffcfc00c47947 */ /* 0x000fea000383ffff */
.L_x_10925:
[----:B-1----:R1:W2:Y:S02]  /*32b20*/  SYNCS.PHASECHK.TRANS64.TRYWAIT P0, [R8+URZ], R9 ;  /* 0x00000009080075a7 */ /* 0x0022a4000800017f */
[----:B--2---:R-:W-:Y:S05]  /*32b30*/  @!P0 NANOSLEEP.SYNCS 0x989680 ;  /* 0x009896800000895d */ /* 0x004fea0003900000 */
[----:B------:R-:W2:Y:S02]  /*32b40*/  @!P0 SYNCS.PHASECHK.TRANS64 P0, [R8+URZ], R9 ;  /* 0x00000009080085a7 */ /* 0x000ea4000800007f */
[----:B--2---:R-:W-:Y:S05]  /*32b50*/  @!P0 BRA `(.L_x_10925) ;  /* 0xfffffffc00f08947 */ /* 0x004fea000383ffff */
[----:B------:R-:W-:Y:S05]  /*32b60*/  BRA `(.L_x_10924) ;  /* 0xfffffd0000087947 */ /* 0x000fea000383ffff */
.L_x_10956:
[----:B-1----:R1:W2:Y:S02]  /*32b70*/  SYNCS.PHASECHK.TRANS64.TRYWAIT P2, [R0+URZ], R5 ;  /* 0x00000005000075a7 */ /* 0x0022a4000804017f */
[----:B--2---:R-:W-:Y:S05]  /*32b80*/  @!P2 NANOSLEEP.SYNCS 0x989680 ;  /* 0x009896800000a95d */ /* 0x004fea0003900000 */
[----:B------:R-:W2:Y:S02]  /*32b90*/  @!P2 SYNCS.PHASECHK.TRANS64 P2, [R0+URZ], R5 ;  /* 0x000000050000a5a7 */ /* 0x000ea4000804007f */
[----:B--2---:R-:W-:Y:S05]  /*32ba0*/  @!P2 BRA `(.L_x_10956) ;  /* 0xfffffffc00f0a947 */ /* 0x004fea000383ffff */
[----:B------:R-:W-:Y:S05]  /*32bb0*/  BRA `(.L_x_10955) ;  /* 0xfffffd6400747947 */ /* 0x000fea000383ffff */
.L_x_10963:
[----:B--2---:R2:W3:Y:S02]  /*32bc0*/  SYNCS.PHASECHK.TRANS64.TRYWAIT P2, [R4+URZ], R5 ;  /* 0x00000005040075a7 */ /* 0x0044e4000804017f */
[----:B---3--:R-:W-:Y:S05]  /*32bd0*/  @!P2 NANOSLEEP.SYNCS 0x989680 ;  /* 0x009896800000a95d */ /* 0x008fea0003900000 */
[----:B------:R-:W3:Y:S02]  /*32be0*/  @!P2 SYNCS.PHASECHK.TRANS64 P2, [R4+URZ], R5 ;  /* 0x000000050400a5a7 */ /* 0x000ee4000804007f */
[----:B---3--:R-:W-:Y:S05]  /*32bf0*/  @!P2 BRA `(.L_x_10963) ;  /* 0xfffffffc00f0a947 */ /* 0x008fea000383ffff */
[----:B------:R-:W-:Y:S05]  /*32c00*/  BRA `(.L_x_10962) ;  /* 0xfffffd6800987947 */ /* 0x000fea000383ffff */
.L_x_10974:
[----:B-1----:R1:W2:Y:S02]  /*32c10*/  SYNCS.PHASECHK.TRANS64.TRYWAIT P1, [R4+URZ], R5 ;  /* 0x00000005040075a7 */ /* 0x0022a4000802017f */
[----:B--2---:R-:W-:Y:S05]  /*32c20*/  @!P1 NANOSLEEP.SYNCS 0x989680 ;  /* 0x009896800000995d */ /* 0x004fea0003900000 */
[----:B------:R-:W2:Y:S02]  /*32c30*/  @!P1 SYNCS.PHASECHK.TRANS64 P1, [R4+URZ], R5 ;  /* 0x00000005040095a7 */ /* 0x000ea4000802007f */
[----:B--2---:R-:W-:Y:S05]  /*32c40*/  @!P1 BRA `(.L_x_10974) ;  /* 0xfffffffc00f09947 */ /* 0x004fea000383ffff */
[----:B------:R-:W-:Y:S05]  /*32c50*/  BRA `(.L_x_10973) ;  /* 0xfffffecc00347947 */ /* 0x000fea000383ffff */
.L_x_10981:
[----:B--2---:R2:W3:Y:S02]  /*32c60*/  SYNCS.PHASECHK.TRANS64.TRYWAIT P1, [R4+URZ], R5 ;  /* 0x00000005040075a7 */ /* 0x0044e4000802017f */
[----:B---3--:R-:W-:Y:S05]  /*32c70*/  @!P1 NANOSLEEP.SYNCS 0x989680 ;  /* 0x009896800000995d */ /* 0x008fea0003900000 */
[----:B------:R-:W3:Y:S02]  /*32c80*/  @!P1 SYNCS.PHASECHK.TRANS64 P1, [R4+URZ], R5 ;  /* 0x00000005040095a7 */ /* 0x000ee4000802007f */
[----:B---3--:R-:W-:Y:S05]  /*32c90*/  @!P1 BRA `(.L_x_10981) ;  /* 0xfffffffc00f09947 */ /* 0x008fea000383ffff */
[----:B------:R-:W-:Y:S05]  /*32ca0*/  BRA `(.L_x_10980) ;  /* 0xfffffed000587947 */ /* 0x000fea000383ffff */
.L_x_11013:
[----:B------:R-:W-:Y:S02]  /*32cb0*/  IMAD.MOV.U32 R13, RZ, RZ, R4 ;  /* 0x000000ffff0d7224 */ /* 0x000fe400078e0004 */
[----:B------:R-:W-:Y:S02]  /*32cc0*/  IMAD.MOV.U32 R12, RZ, RZ, RZ ;  /* 0x000000ffff0c7224 */ /* 0x000fe400078e00ff */
[----:B------:R-:W-:Y:S02]  /*32cd0*/  IMAD.MOV.U32 R11, RZ, RZ, 0x1f ;  /* 0x0000001fff0b7424 */ /* 0x000fe400078e00ff */
[----:B------:R-:W-:-:S07]  /*32ce0*/  IMAD.MOV.U32 R15, RZ, RZ, -0x1 ;  /* 0xffffffffff0f7424 */ /* 0x000fce00078e00ff */
[----:B0-----:R-:W-:Y:S05]  /*32cf0*/  WARPSYNC.COLLECTIVE R15, `(.L_x_11096) ;  /* 0x000000000f087348 */ /* 0x001fea0003c00000 */
[----:B------:R1:W2:Y:S02]  /*32d00*/  SHFL.IDX P6, R14, R13, R12, R11 ;  /* 0x0000000c0d0e7389 */ /* 0x0002a400000c000b */
[----:B012---:R-:W-:Y:S01]  /*32d10*/  ENDCOLLECTIVE ;  /* 0x000000000000791b */ /* 0x007fe20003800000 */
.L_x_11096:
[----:B------:R-:W-:Y:S05]  /*32d20*/  BRA `(.L_x_11097) ;  /* 0xffffffbc00a07947 */ /* 0x000fea000383ffff */
.L_x_11015:
[----:B------:R-:W-:Y:S01]  /*32d30*/  BSSY B0, `(.L_x_11098) ;  /* 0x0000006000007945 */ /* 0x000fe20003800000 */
[----:B------:R-:W-:-:S07]  /*32d40*/  IMAD.MOV.U32 R15, RZ, RZ, -0x1 ;  /* 0xffffffffff0f7424 */ /* 0x000fce00078e00ff */
[----:B01----:R-:W-:Y:S05]  /*32d50*/  WARPSYNC.COLLECTIVE R15, `(.L_x_11099) ;  /* 0x000000000f0c7348 */ /* 0x003fea0003c00000 */
[----:B------:R-:W-:Y:S02]  /*32d60*/  ELECT P6, UR62, PT ;  /* 0x00000000003e782f */ /* 0x000fe400038c0000 */
[----:B------:R-:W-:Y:S01]  /*32d70*/  MOV R14, UR62 ;  /* 0x0000003e000e7c02 */ /* 0x000fe20008000f00 */
[----:B01----:R-:W-:Y:S10]  /*32d80*/  ENDCOLLECTIVE ;  /* 0x000000000000791b */ /* 0x003ff40003800000 */
.L_x_11099:
[----:B------:R-:W-:Y:S05]  /*32d90*/  BSYNC B0 ;  /* 0x0000000000007941 */ /* 0x000fea0003800000 */
.L_x_11098:
[----:B------:R-:W-:Y:S05]  /*32da0*/  BRA `(.L_x_11100) ;  /* 0xffffffbc00a47947 */ /* 0x000fea000383ffff */
.L_x_11017:
[----:B--2---:R-:W-:-:S04]  /*32db0*/  IMAD.U32 R3, RZ, RZ, UR38 ;  /* 0x00000026ff037e24 */ /* 0x004fc8000f8e00ff */
[----:B------:R2:W3:Y:S03]  /*32dc0*/  SYNCS.PHASECHK.TRANS64.TRYWAIT P0, [R3+URZ+0x32440], R0 ;  /* 0x03244000030075a7 */ /* 0x0004e6000800017f */
[----:B---3--:R-:W-:Y:S05]  /*32dd0*/  @!P0 NANOSLEEP.SYNCS 0x989680 ;  /* 0x009896800000895d */ /* 0x008fea0003900000 */
[----:B------:R-:W3:Y:S02]  /*32de0*/  @!P0 SYNCS.PHASECHK.TRANS64 P0, [R3+URZ+0x32440], R0 ;  /* 0x03244000030085a7 */ /* 0x000ee4000800007f */
[----:B---3--:R-:W-:Y:S05]  /*32df0*/  @!P0 BRA `(.L_x_11017) ;  /* 0xfffffffc00ec8947 */ /* 0x008fea000383ffff */
[----:B------:R-:W-:Y:S05]  /*32e00*/  BRA `(.L_x_11101) ;  /* 0xffffffc000007947 */ /* 0x000fea000383ffff */
.L_x_11020:
[----:B------:R-:W-:Y:S01]  /*32e10*/  IMAD.MOV.U32 R13, RZ, RZ, R3 ;  /* 0x000000ffff0d7224 */ /* 0x000fe200078e0003 */
[----:B------:R0:W-:Y:S01]  /*32e20*/  STL [R1+0x864], R16 ;  /* 0x0008641001007387 */ /* 0x0001e20000100800 */
[----:B------:R-:W-:Y:S02]  /*32e30*/  IMAD.MOV.U32 R12, RZ, RZ, RZ ;  /* 0x000000ffff0c7224 */ /* 0x000fe400078e00ff */
[----:B------:R-:W-:Y:S02]  /*32e40*/  IMAD.MOV.U32 R11, RZ, RZ, 0x181f ;  /* 0x0000181fff0b7424 */ /* 0x000fe400078e00ff */
[----:B------:R-:W-:-:S07]  /*32e50*/  IMAD.MOV.U32 R15, RZ, RZ, -0x1 ;  /* 0xffffffffff0f7424 */ /* 0x000fce00078e00ff */
[----:B0-----:R-:W-:Y:S05]  /*32e60*/  WARPSYNC.COLLECTIVE R15, `(.L_x_11102) ;  /* 0x000000000f087348 */ /* 0x001fea0003c00000 */
[----:B------:R1:W2:Y:S02]  /*32e70*/  SHFL.IDX P6, R14, R13, R12, R11 ;  /* 0x0000000c0d0e7389 */ /* 0x0002a400000c000b */
[----:B012---:R-:W-:Y:S01]  /*32e80*/  ENDCOLLECTIVE ;  /* 0x000000000000791b */ /* 0x007fe20003800000 */
.L_x_11102:
[----:B------:R-:W-:-:S05]  /*32e90*/  VIADD R16, R6, UR39 ;  /* 0x0000002706107c36 */ /* 0x000fca0008000000 */
[----:B------:R0:W-:Y:S01]  /*32ea0*/  STL [R1+0x464], R16 ;  /* 0x0004641001007387 */ /* 0x0001e20000100800 */
[----:B------:R-:W-:Y:S02]  /*32eb0*/  IMAD.MOV.U32 R13, RZ, RZ, R0 ;  /* 0x000000ffff0d7224 */ /* 0x000fe400078e0000 */
[----:B------:R-:W-:-:S07]  /*32ec0*/  IMAD.MOV.U32 R4, RZ, RZ, R14 ;  /* 0x000000ffff047224 */ /* 0x000fce00078e000e */
[----:B0-----:R-:W-:Y:S05]  /*32ed0*/  WARPSYNC.COLLECTIVE R15, `(.L_x_11103) ;  /* 0x000000000f087348 */ /* 0x001fea0003c00000 */
[----:B------:R1:W2:Y:S02]  /*32ee0*/  SHFL.IDX P6, R14, R13, R12, R11 ;  /* 0x0000000c0d0e7389 */ /* 0x0002a400000c000b */
[----:B012---:R-:W-:Y:S01]  /*32ef0*/  ENDCOLLECTIVE ;  /* 0x000000000000791b */ /* 0x007fe20003800000 */
.L_x_11103:
        /* <DEDUP_REMOVED lines=10> */
.L_x_11104:
        /* <DEDUP_REMOVED lines=10> */
.L_x_11105:
[----:B------:R-:W-:Y:S01]  /*33040*/  @!PT LDS RZ, [RZ] ;  /* 0x00000000fffff984 */ /* 0x000fe20000000800 */
[----:B------:R-:W-:Y:S01]  /*33050*/  @!PT LDS RZ, [RZ] ;  /* 0x00000000fffff984 */ /* 0x000fe20000000800 */
[----:B------:R-:W-:Y:S01]  /*33060*/  @!PT LDS RZ, [RZ] ;  /* 0x00000000fffff984 */ /* 0x000fe20000000800 */
[----:B------:R0:W-:Y:S01]  /*33070*/  @!P1 LDGSTS.E.BYPASS.LTC128B.128 [R7+0x18400], desc[UR44][R4.64], !P0 ;  /* 0x1840000004079fae */ /* 0x0001e2000c101d6c */
[----:B------:R-:W-:Y:S02]  /*33080*/  IMAD.MOV.U32 R13, RZ, RZ, R3 ;  /* 0x000000ffff0d7224 */ /* 0x000fe400078e0003 */
[C---:B0-----:R-:W-:Y:S02]  /*33090*/  VIADD R5, R16.reuse, 0x10 ;  /* 0x0000001010057836 */ /* 0x041fe40000000000 */
[----:B------:R-:W-:Y:S02]  /*330a0*/  IMAD.MOV.U32 R12, RZ, RZ, 0x2 ;  /* 0x00000002ff0c7424 */ /* 0x000fe400078e00ff */
[----:B------:R-:W-:Y:S01]  /*330b0*/  VIADD R7, R16, 0x20 ;  /* 0x0000002010077836 */ /* 0x000fe20000000000 */
[----:B------:R-:W-:Y:S01]  /*330c0*/  ISETP.GE.AND P2, PT, R5, R2, PT ;  /* 0x000000020500720c */ /* 0x000fe20003f46270 */
[----:B------:R0:W-:Y:S01]  /*330d0*/  STL [R1+0x484], R5 ;  /* 0x0004840501007387 */ /* 0x0001e20000100800 */
[----:B------:R-:W-:-:S11]  /*330e0*/  IMAD.MOV.U32 R6, RZ, RZ, R14 ;  /* 0x000000ffff067224 */ /* 0x000fd600078e000e */
[----:B0-----:R-:W-:Y:S05]  /*330f0*/  WARPSYNC.COLLECTIVE R15, `(.L_x_11106) ;  /* 0x000000000f087348 */ /* 0x001fea0003c00000 */
[----:B------:R1:W2:Y:S02]  /*33100*/  SHFL.IDX P6, R14, R13, R12, R11 ;  /* 0x0000000c0d0e7389 */ /* 0x0002a400000c000b */
[----:B012---:R-:W-:Y:S01]  /*33110*/  ENDCOLLECTIVE ;  /* 0x000000000000791b */ /* 0x007fe20003800000 */
.L_x_11106:
[----:B------:R0:W-:Y:S01]  /*33120*/  STL [R1+0x490], R7 ;  /* 0x0004900701007387 */ /* 0x0001e20000100800 */
[----:B------:R-:W-:Y:S02]  /*33130*/  @!P2 LEA R4, P1, R10, R6, 0x1 ;  /* 0x000000060a04a211 */ /* 0x000fe400078208ff */
[----:B------:R-:W-:-:S03]  /*33140*/  @!P2 LEA R6, R9, UR38, 0x1 ;  /* 0x000000260906ac11 */ /* 0x000fc6000f8e08ff */
[----:B------:R-:W-:Y:S01]  /*33150*/  @!P2 IMAD.X R5, RZ, RZ, R8, P1 ;  /* 0x000000ffff05a224 */ /* 0x000fe200008e0608 */
[----:B------:R-:W-:Y:S01]  /*33160*/  ISETP.GE.AND P1, PT, R7, R2, PT ;  /* 0x000000020700720c */ /* 0x000fe20003f26270 */
[----:B------:R-:W-:Y:S02]  /*33170*/  IMAD.MOV.U32 R13, RZ, RZ, R0 ;  /* 0x000000ffff0d7224 */ /* 0x000fe400078e0000 */
[----:B0-----:R-:W-:Y:S01]  /*33180*/  VIADD R7, R16, 0x30 ;  /* 0x0000003010077836 */ /* 0x001fe20000000000 */
[----:B------:R-:W-:Y:S01]  /*33190*/  @!PT LDS RZ, [RZ] ;  /* 0x00000000fffff984 */ /* 0x000fe20000000800 */
[----:B------:R-:W-:Y:S01]  /*331a0*/  @!PT LDS RZ, [RZ] ;  /* 0x00000000fffff984 */ /* 0x000fe20000000800 */
[----:B------:R-:W-:Y:S01]  /*331b0*/  @!PT LDS RZ, [RZ] ;  /* 0x00000000fffff984 */ /* 0x000fe20000000800 */
[----:B------:R0:W-:Y:S04]  /*331c0*/  @!P2 LDGSTS.E.BYPASS.LTC128B.128 [R6+0x18c00], desc[UR44][R4.64], !P0 ;  /* 0x18c000000406afae */ /* 0x0001e8000c101d6c */
[----:B------:R1:W-:Y:S01]  /*331d0*/  STL [R1+0x494], R7 ;  /* 0x0004940701007387 */ /* 0x0003e20000100800 */
[----:B0-----:R-:W-:-:S04]  /*331e0*/  IMAD.MOV.U32 R4, RZ, RZ, R14 ;  /* 0x000000ffff047224 */ /* 0x001fc800078e000e */
[----:B------:R-:W-:-:S07]  /*331f0*/  @!P1 LEA R6, R9, UR38, 0x1 ;  /* 0x0000002609069c11 */ /* 0x000fce000f8e08ff */
[----:B-1----:R-:W-:Y:S05]  /*33200*/  WARPSYNC.COLLECTIVE R15, `(.L_x_11107) ;  /* 0x000000000f087348 */ /* 0x002fea0003c00000 */
[----:B------:R0:W2:Y:S02]  /*33210*/  SHFL.IDX P6, R14, R13, R12, R11 ;  /* 0x0000000c0d0e7389 */ /* 0x0000a400000c000b */
[----:B012---:R-:W-:Y:S01]  /*33220*/  ENDCOLLECTIVE ;  /* 0x000000000000791b */ /* 0x007fe20003800000 */
.L_x_11107:
[----:B------:R-:W-:Y:S02]  /*33230*/  IMAD.MOV.U32 R13, RZ, RZ, R3 ;  /* 0x000000ffff0d7224 */ /* 0x000fe400078e0003 */
[----:B------:R-:W-:Y:S02]  /*33240*/  IMAD.MOV.U32 R12, RZ, RZ, 0x3 ;  /* 0x00000003ff0c7424 */ /* 0x000fe400078e00ff */
[----:B------:R-:W-:-:S07]  /*33250*/  IMAD.MOV.U32 R5, RZ, RZ, R14 ;  /* 0x000000ffff057224 */ /* 0x000fce00078e000e */
[----:B------:R-:W-:Y:S05]  /*33260*/  WARPSYNC.COLLECTIVE R15, `(.L_x_11108) ;  /* 0x000000000f087348 */ /* 0x000fea0003c00000 */
[----:B------:R0:W1:Y:S02]  /*33270*/  SHFL.IDX P6, R14, R13, R12, R11 ;  /* 0x0000000c0d0e7389 */ /* 0x00006400000c000b */
[----:B01----:R-:W-:Y:S01]  /*33280*/  ENDCOLLECTIVE ;  /* 0x000000000000791b */ /* 0x003fe20003800000 */
.L_x_11108:
        /* <DEDUP_REMOVED lines=11> */
[----:B------:R-:W-:-:S05]  /*33340*/  VIADD R7, R16, 0x40 ;  /* 0x0000004010077836 */ /* 0x000fca0000000000 */
[----:B------:R1:W-:Y:S01]  /*33350*/  STL [R1+0x498], R7 ;  /* 0x0004980701007387 */ /* 0x0003e20000100800 */
[----:B0-----:R-:W-:-:S07]  /*33360*/  IMAD.MOV.U32 R4, RZ, RZ, R14 ;  /* 0x000000ffff047224 */ /* 0x001fce00078e000e */
[----:B-1----:R-:W-:Y:S05]  /*33370*/  WARPSYNC.COLLECTIVE R15, `(.L_x_11109) ;  /* 0x000000000f087348 */ /* 0x002fea0003c00000 */
[----:B------:R0:W2:Y:S02]  /*33380*/  SHFL.IDX P6, R14, R13, R12, R11 ;  /* 0x0000000c0d0e7389 */ /* 0x0000a400000c000b */
[----:B012---:R-:W-:Y:S01]  /*33390*/  ENDCOLLECTIVE ;  /* 0x000000000000791b */ /* 0x007fe20003800000 */
.L_x_11109:
[----:B------:R-:W-:Y:S01]  /*333a0*/  @!P1 LEA R6, R9, UR38, 0x1 ;  /* 0x0000002609069c11 */ /* 0x000fe2000f8e08ff */
[----:B------:R-:W-:Y:S02]  /*333b0*/  IMAD.MOV.U32 R13, RZ, RZ, R3 ;  /* 0x000000ffff0d7224 */ /* 0x000fe400078e0003 */
[----:B------:R-:W-:Y:S02]  /*333c0*/  IMAD.MOV.U32 R12, RZ, RZ, 0x4 ;  /* 0x00000004ff0c7424 */ /* 0x000fe400078e00ff */
[----:B------:R-:W-:-:S07]  /*333d0*/  IMAD.MOV.U32 R5, RZ, RZ, R14 ;  /* 0x000000ffff057224 */ /* 0x000fce00078e000e */
[----:B------:R-:W-:Y:S05]  /*333e0*/  WARPSYNC.COLLECTIVE R15, `(.L_x_11110) ;  /* 0x000000000f087348 */ /* 0x000fea0003c00000 */
[----:B------:R0:W1:Y:S02]  /*333f0*/  SHFL.IDX P6, R14, R13, R12, R11 ;  /* 0x0000000c0d0e7389 */ /* 0x00006400000c000b */
[----:B01----:R-:W-:Y:S01]  /*33400*/  ENDCOLLECTIVE ;  /* 0x000000000000791b */ /* 0x003fe20003800000 */
.L_x_11110:
        /* <DEDUP_REMOVED lines=17> */
.L_x_11111:
[----:B------:R-:W-:Y:S02]  /*33520*/  IMAD.MOV.U32 R13, RZ, RZ, R3 ;  /* 0x000000ffff0d7224 */ /* 0x000fe400078e0003 */
[----:B------:R-:W-:Y:S02]  /*33530*/  IMAD.MOV.U32 R12, RZ, RZ, 0x5 ;  /* 0x00000005ff0c7424 */ /* 0x000fe400078e00ff */
[----:B------:R-:W-:-:S07]  /*33540*/  IMAD.MOV.U32 R4, RZ, RZ, R14 ;  /* 0x000000ffff047224 */ /* 0x000fce00078e000e */
[----:B------:R-:W-:Y:S05]  /*33550*/  WARPSYNC.COLLECTIVE R15, `(.L_x_11112) ;  /* 0x000000000f087348 */ /* 0x000fea0003c00000 */
[----:B------:R0:W1:Y:S02]  /*33560*/  SHFL.IDX P6, R14, R13, R12, R11 ;  /* 0x0000000c0d0e7389 */ /* 0x00006400000c000b */
[----:B01----:R-:W-:Y:S01]  /*33570*/  ENDCOLLECTIVE ;  /* 0x000000000000791b */ /* 0x003fe20003800000 */
.L_x_11112:
[----:B------:R-:W-:-:S05]  /*33580*/  @!P1 LEA R5, P2, R10, R4, 0x1 ;  /* 0x000000040a059211 */ /* 0x000fca00078408ff */
[----:B------:R-:W-:Y:S01]  /*33590*/  @!P1 IMAD.X R4, RZ, RZ, R6, P2 ;  /* 0x000000ffff049224 */ /* 0x000fe200010e0606 */
[----:B------:R-:W-:-:S04]  /*335a0*/  @!P1 LEA R6, R9, UR38, 0x1 ;  /* 0x0000002609069c11 */ /* 0x000fc8000f8e08ff */
        /* <DEDUP_REMOVED lines=9> */
[----:B------:R-:W-:Y:S02]  /*33640*/  VIADD R7, R16, 0x60 ;  /* 0x0000006010077836 */ /* 0x000fe40000000000 */
[----:B------:R1:W5:Y:S02]  /*33650*/  LDL.LU R16, [R1+0x864] ;  /* 0x0008640001107983 */ /* 0x0003640000300800 */
[----:B01----:R-:W-:-:S08]  /*33660*/  IMAD.MOV.U32 R6, RZ, RZ, R14 ;  /* 0x000000ffff067224 */ /* 0x003fd000078e000e */
[----:B-----5:R-:W-:Y:S05]  /*33670*/  WARPSYNC.COLLECTIVE R15, `(.L_x_11113) ;  /* 0x000000000f087348 */ /* 0x020fea0003c00000 */
[----:B------:R0:W1:Y:S02]  /*33680*/  SHFL.IDX P6, R14, R13, R12, R11 ;  /* 0x0000000c0d0e7389 */ /* 0x00006400000c000b */
[----:B01---5:R-:W-:Y:S01]  /*33690*/  ENDCOLLECTIVE ;  /* 0x000000000000791b */ /* 0x023fe20003800000 */
.L_x_11113:
[----:B------:R-:W-:Y:S02]  /*336a0*/  IMAD.MOV.U32 R13, RZ, RZ, R3 ;  /* 0x000000ffff0d7224 */ /* 0x000fe400078e0003 */
[----:B------:R-:W-:Y:S02]  /*336b0*/  IMAD.MOV.U32 R12, RZ, RZ, 0x6 ;  /* 0x00000006ff0c7424 */ /* 0x000fe400078e00ff */
[----:B------:R-:W-:-:S07]  /*336c0*/  IMAD.MOV.U32 R4, RZ, RZ, R14 ;  /* 0x000000ffff047224 */ /* 0x000fce00078e000e */
[----:B------:R-:W-:Y:S05]  /*336d0*/  WARPSYNC.COLLECTIVE R15, `(.L_x_11114) ;  /* 0x000000000f087348 */ /* 0x000fea0003c00000 */
[----:B------:R0:W1:Y:S02]  /*336e0*/  SHFL.IDX P6, R14, R13, R12, R11 ;  /* 0x0000000c0d0e7389 */ /* 0x00006400000c000b */
[----:B01----:R-:W-:Y:S01]  /*336f0*/  ENDCOLLECTIVE ;  /* 0x000000000000791b */ /* 0x003fe20003800000 */
.L_x_11114:
        /* <DEDUP_REMOVED lines=15> */
.L_x_11115:
[----:B------:R-:W-:Y:S01]  /*337f0*/  ISETP.GE.AND P1, PT, R7, R2, PT ;  /* 0x000000020700720c */ /* 0x000fe20003f26270 */
[----:B------:R-:W-:Y:S02]  /*33800*/  IMAD.MOV.U32 R13, RZ, RZ, R3 ;  /* 0x000000ffff0d7224 */ /* 0x000fe400078e0003 */
[----:B------:R-:W-:Y:S02]  /*33810*/  IMAD.MOV.U32 R12, RZ, RZ, 0x7 ;  /* 0x00000007ff0c7424 */ /* 0x000fe400078e00ff */
[----:B------:R-:W-:-:S08]  /*33820*/  IMAD.MOV.U32 R4, RZ, RZ, R14 ;  /* 0x000000ffff047224 */ /* 0x000fd000078e000e */
[----:B------:R-:W-:Y:S05]  /*33830*/  WARPSYNC.COLLECTIVE R15, `(.L_x_11116) ;  /* 0x000000000f087348 */ /* 0x000fea0003c00000 */
[----:B------:R0:W1:Y:S02]  /*33840*/  SHFL.IDX P6, R14, R13, R12, R11 ;  /* 0x0000000c0d0e7389 */ /* 0x00006400000c000b */
[----:B01----:R-:W-:Y:S01]  /*33850*/  ENDCOLLECTIVE ;  /* 0x000000000000791b */ /* 0x003fe20003800000 */
.L_x_11116:
[----:B------:R-:W-:-:S05]  /*33860*/  @!P1 LEA R5, P2, R10, R4, 0x1 ;  /* 0x000000040a059211 */ /* 0x000fca00078408ff */
[----:B------:R-:W-:-:S05]  /*33870*/  @!P1 IMAD.X R4, RZ, RZ, R6, P2 ;  /* 0x000000ffff049224 */ /* 0x000fca00010e0606 */
[----:B------:R-:W-:Y:S01]  /*33880*/  @!P1 LOP3.LUT R5, R5, R4, RZ, 0x3c, !PT ;  /* 0x0000000405059212 */ /* 0x000fe200078e3cff */
[----:B------:R-:W-:-:S03]  /*33890*/  IMAD.MOV.U32 R13, RZ, RZ, R0 ;  /* 0x000000ffff0d7224 */ /* 0x000fc600078e0000 */
[----:B------:R-:W-:Y:S02]  /*338a0*/  @!P1 LOP3.LUT R4, R5, R4, RZ, 0x3c, !PT ;  /* 0x0000000405049212 */ /* 0x000fe400078e3cff */
[----:B------:R-:W-:Y:S02]  /*338b0*/  @!P1 LEA R6, R9, UR38, 0x1 ;  /* 0x0000002609069c11 */ /* 0x000fe4000f8e08ff */
[----:B------:R-:W-:Y:S01]  /*338c0*/  @!P1 LOP3.LUT R5, R5, R4, RZ, 0x3c, !PT ;  /* 0x0000000405059212 */ /* 0x000fe200078e3cff */
[----:B------:R-:W-:-:S07]  /*338d0*/  IMAD.MOV.U32 R3, RZ, RZ, R14 ;  /* 0x000000ffff037224 */ /* 0x000fce00078e000e */
[----:B------:R-:W-:Y:S05]  /*338e0*/  WARPSYNC.COLLECTIVE R15, `(.L_x_11117) ;  /* 0x000000000f087348 */ /* 0x000fea0003c00000 */
[----:B------:R0:W1:Y:S02]  /*338f0*/  SHFL.IDX P6, R14, R13, R12, R11 ;  /* 0x0000000c0d0e7389 */ /* 0x00006400000c000b */
[----:B01----:R-:W-:Y:S01]  /*33900*/  ENDCOLLECTIVE ;  /* 0x000000000000791b */ /* 0x003fe20003800000 */
.L_x_11117:
[----:B------:R0:W-:Y:S04]  /*33910*/  STL [R1+0x4a0], R7 ;  /* 0x0004a00701007387 */ /* 0x0001e80000100800 */
[----:B------:R-:W-:Y:S01]  /*33920*/  @!PT LDS RZ, [RZ] ;  /* 0x00000000fffff984 */ /* 0x000fe20000000800 */
[----:B------:R-:W-:Y:S01]  /*33930*/  @!PT LDS RZ, [RZ] ;  /* 0x00000000fffff984 */ /* 0x000fe20000000800 */
[----:B------:R-:W-:Y:S01]  /*33940*/  @!PT LDS RZ, [RZ] ;  /* 0x00000000fffff984 */ /* 0x000fe20000000800 */
[----:B------:R0:W-:Y:S01]  /*33950*/  @!P1 LDGSTS.E.BYPASS.LTC128B.128 [R6+0x1b400], desc[UR44][R4.64], !P0 ;  /* 0x1b40000004069fae */ /* 0x0001e2000c101d6c */
[----:B------:R-:W-:Y:S01]  /*33960*/  IMAD.MOV.U32 R0, RZ, RZ, R14 ;  /* 0x000000ffff007224 */ /* 0x000fe200078e000e */
[----:B------:R-:W-:Y:S06]  /*33970*/  BRA `(.L_x_11118) ;  /* 0xffffffc0000c7947 */ /* 0x000fec000383ffff */
.L_x_11022:
        /* <DEDUP_REMOVED lines=8> */
.L_x_11120:
[----:B------:R-:W-:Y:S05]  /*33a00*/  BSYNC B0 ;  /* 0x0000000000007941 */ /* 0x000fea0003800000 */
.L_x_11119:
[----:B------:R-:W0:Y:S01]  /*33a10*/  S2R R7, SR_TID.X ;  /* 0x0000000000077919 */ /* 0x000e220000002100 */
[----:B------:R-:W1:Y:S01]  /*33a20*/  S2R R3, SR_TID.X ;  /* 0x0000000000037919 */ /* 0x000e620000002100 */
[----:B------:R-:W-:Y:S02]  /*33a30*/  IMAD.MOV.U32 R13, RZ, RZ, R5 ;  /* 0x000000ffff0d7224 */ /* 0x000fe400078e0005 */
[----:B------:R-:W-:Y:S02]  /*33a40*/  IMAD.MOV.U32 R12, RZ, RZ, RZ ;  /* 0x000000ffff0c7224 */ /* 0x000fe400078e00ff */
[----:B------:R-:W-:Y:S02]  /*33a50*/  IMAD.MOV.U32 R11, RZ, RZ, 0x181f ;  /* 0x0000181fff0b7424 */ /* 0x000fe400078e00ff */
[----:B------:R-:W-:Y:S02]  /*33a60*/  IMAD.MOV.U32 R15, RZ, RZ, -0x1 ;  /* 0xffffffffff0f7424 */ /* 0x000fe400078e00ff */
[----:B------:R-:W-:-:S07]  /*33a70*/  IMAD.MOV.U32 R2, RZ, RZ, R14 ;  /* 0x000000ffff027224 */ /* 0x000fce00078e000e */
[----:B01----:R-:W-:Y:S05]  /*33a80*/  WARPSYNC.COLLECTIVE R15, `(.L_x_11121) ;  /* 0x000000000f087348 */ /* 0x003fea0003c00000 */
[----:B------:R2:W3:Y:S02]  /*33a90*/  SHFL.IDX P6, R14, R13, R12, R11 ;  /* 0x0000000c0d0e7389 */ /* 0x0004e400000c000b */
[----:B0123--:R-:W-:Y:S01]  /*33aa0*/  ENDCOLLECTIVE ;  /* 0x000000000000791b */ /* 0x00ffe20003800000 */
.L_x_11121:
[----:B------:R-:W-:Y:S01]  /*33ab0*/  ULDC UR4, c[0x0][0x288] ;  /* 0x0000a20000047ab9 */ /* 0x000fe20000000800 */
[----:B------:R-:W2:Y:S01]  /*33ac0*/  LDL.LU R13, [R1+0x490] ;  /* 0x00049000010d7983 */ /* 0x000ea20000300800 */
[----:B------:R-:W-:-:S03]  /*33ad0*/  LOP3.LUT R7, R7, 0x7f, RZ, 0xc0, !PT ;  /* 0x0000007f07077812 */ /* 0x000fc600078ec0ff */
[----:B------:R-:W3:Y:S02]  /*33ae0*/  LDL.LU R12, [R1+0x494] ;  /* 0x00049400010c7983 */ /* 0x000ee40000300800 */
[----:B------:R-:W-:Y:S02]  /*33af0*/  IMAD.SHL.U32 R9, R7, 0x8, RZ ;  /* 0x0000000807097824 */ /* 0x000fe400078e00ff */
[----:B------:R-:W4:Y:S01]  /*33b00*/  LDL.LU R11, [R1+0x498] ;  /* 0x00049800010b7983 */ /* 0x000f220000300800 */
[----:B------:R-:W-:-:S03]  /*33b10*/  IMAD.SHL.U32 R7, R3, 0x8, RZ ;  /* 0x0000000803077824 */ /* 0x000fc600078e00ff */
[----:B------:R-:W4:Y:S02]  /*33b20*/  LDL.LU R15, [R1+0x49c] ;  /* 0x00049c00010f7983 */ /* 0x000f240000300800 */
[----:B------:R-:W-:-:S04]  /*33b30*/  LOP3.LUT R7, R7, 0x1f8, RZ, 0xc0, !PT ;  /* 0x000001f807077812 */ /* 0x000fc800078ec0ff */
[----:B------:R-:W-:Y:S01]  /*33b40*/  LOP3.LUT R7, R7, 0x38, R3, 0x78, !PT ;  /* 0x0000003807077812 */ /* 0x000fe200078e7803 */
[----:B------:R-:W-:Y:S02]  /*33b50*/  IMAD.MOV.U32 R3, RZ, RZ, R14 ;  /* 0x000000ffff037224 */ /* 0x000fe400078e000e */
[----:B------:R-:W3:Y:S01]  /*33b60*/  LDL.LU R14, [R1+0x484] ;  /* 0x00048400010e7983 */ /* 0x000ee20000300800 */
[----:B------:R-:W-:Y:S01]  /*33b70*/  IMAD R0, R6, UR4, RZ ;  /* 0x0000000406007c24 */ /* 0x000fe2000f8e02ff */
[----:B------:R-:W-:Y:S02]  /*33b80*/  LOP3.LUT R7, R7, 0x200, R9, 0xf8, !PT ;  /* 0x0000020007077812 */ /* 0x000fe400078ef809 */
[----:B------:R-:W4:Y:S04]  /*33b90*/  LDL.LU R6, [R1+0x464] ;  /* 0x0004640001067983 */ /* 0x000f280000300800 */
[----:B------:R0:W5:Y:S01]  /*33ba0*/  LDL.LU R9, [R1+0x4a0] ;  /* 0x0004a00001097983 */ /* 0x0001620000300800 */
[----:B------:R-:W-:-:S02]  /*33bb0*/  LOP3.LUT R17, R17, 0xffffffbf, RZ, 0xc0, !PT ;  /* 0xffffffbf11117812 */ /* 0x000fc400078ec0ff */
[-C--:B--2---:R-:W-:Y:S02]  /*33bc0*/  ISETP.GE.AND P5, PT, R13, R0.reuse, PT ;  /* 0x000000000d00720c */ /* 0x084fe40003fa6270 */
[----:B---3--:R-:W-:-:S13]  /*33bd0*/  ISETP.GE.AND P6, PT, R14, R0, PT ;  /* 0x000000000e00720c */ /* 0x008fda0003fc6270 */
[----:B------:R-:W-:Y:S02]  /*33be0*/  @P6 LOP3.LUT R17, R17, 0x40, RZ, 0xfc, !PT ;  /* 0x0000004011116812 */ /* 0x000fe400078efcff */
[----:B------:R-:W-:Y:S02]  /*33bf0*/  ISETP.GE.AND P6, PT, R12, R0, PT ;  /* 0x000000000c00720c */ /* 0x000fe40003fc6270 */
[----:B------:R-:W-:-:S04]  /*33c00*/  LOP3.LUT R17, R17, 0xffffffdf, RZ, 0xc0, !PT ;  /* 0xffffffdf11117812 */ /* 0x000fc800078ec0ff */
[----:B------:R-:W-:Y:S02]  /*33c10*/  @P5 LOP3.LUT R17, R17, 0x20, RZ, 0xfc, !PT ;  /* 0x0000002011115812 */ /* 0x000fe400078efcff */
[----:B----4-:R-:W-:Y:S02]  /*33c20*/  ISETP.GE.AND P5, PT, R11, R0, PT ;  /* 0x000000000b00720c */ /* 0x010fe40003fa6270 */
[----:B------:R-:W-:-:S04]  /*33c30*/  LOP3.LUT R17, R17, 0xffffffef, RZ, 0xc0, !PT ;  /* 0xffffffef11117812 */ /* 0x000fc800078ec0ff */
[----:B------:R-:W-:-:S04]  /*33c40*/  @P6 LOP3.LUT R17, R17, 0x10, RZ, 0xfc, !PT ;  /* 0x0000001011116812 */ /* 0x000fc800078efcff */
[----:B------:R-:W-:Y:S02]  /*33c50*/  LOP3.LUT R17, R17, 0xfffffff7, RZ, 0xc0, !PT ;  /* 0xfffffff711117812 */ /* 0x000fe400078ec0ff */
[-C--:B------:R-:W-:Y:S02]  /*33c60*/  ISETP.GE.AND P6, PT, R15, R0.reuse, PT ;  /* 0x000000000f00720c */ /* 0x080fe40003fc6270 */
[----:B------:R-:W-:Y:S02]  /*33c70*/  ISETP.GE.AND P4, PT, R6, R0, PT ;  /* 0x000000000600720c */ /* 0x000fe40003f86270 */
[----:B------:R-:W-:-:S04]  /*33c80*/  @P5 LOP3.LUT R17, R17, 0x8, RZ, 0xfc, !PT ;  /* 0x0000000811115812 */ /* 0x000fc800078efcff */
[----:B------:R-:W-:-:S04]  /*33c90*/  LOP3.LUT R17, R17, 0xffdfffff, RZ, 0xc0, !PT ;  /* 0xffdfffff11117812 */ /* 0x000fc800078ec0ff */
[----:B------:R-:W-:-:S04]  /*33ca0*/  LOP3.LUT R17, R17, 0xfffffffb, RZ, 0xc0, !PT ;  /* 0xfffffffb11117812 */ /* 0x000fc800078ec0ff */
[----:B------:R-:W-:Y:S02]  /*33cb0*/  @P6 LOP3.LUT R17, R17, 0x4, RZ, 0xfc, !PT ;  /* 0x0000000411116812 */ /* 0x000fe400078efcff */
[----:B------:R-:W-:Y:S01]  /*33cc0*/  @!P4 LEA R3, P6, R10, R3, 0x1 ;  /* 0x000000030a03c211 */ /* 0x000fe200078c08ff */
[----:B------:R-:W-:Y:S02]  /*33cd0*/  IMAD.MOV.U32 R13, RZ, RZ, R4 ;  /* 0x000000ffff0d7224 */ /* 0x000fe400078e0004 */
[----:B------:R-:W-:Y:S02]  /*33ce0*/  IMAD.MOV.U32 R12, RZ, RZ, 0x1 ;  /* 0x00000001ff0c7424 */ /* 0x000fe400078e00ff */
[----:B------:R-:W-:Y:S02]  /*33cf0*/  IMAD.MOV.U32 R11, RZ, RZ, 0x181f ;  /* 0x0000181fff0b7424 */ /* 0x000fe400078e00ff */
[----:B------:R-:W-:Y:S02]  /*33d00*/  IMAD.MOV.U32 R15, RZ, RZ, -0x1 ;  /* 0xffffffffff0f7424 */ /* 0x000fe400078e00ff */
[----:B0-----:R-:W-:-:S07]  /*33d10*/  @!P4 IMAD.X R2, RZ, RZ, R2, P6 ;  /* 0x000000ffff02c224 */ /* 0x001fce00030e0602 */
[----:B-----5:R-:W-:Y:S05]  /*33d20*/  WARPSYNC.COLLECTIVE R15, `(.L_x_11122) ;  /* 0x000000000f087348 */ /* 0x020fea0003c00000 */
[----:B------:R0:W1:Y:S02]  /*33d30*/  SHFL.IDX P6, R14, R13, R12, R11 ;  /* 0x0000000c0d0e7389 */ /* 0x00006400000c000b */
[----:B01---5:R-:W-:Y:S01]  /*33d40*/  ENDCOLLECTIVE ;  /* 0x000000000000791b */ /* 0x023fe20003800000 */
.L_x_11122:
[----:B------:R-:W-:Y:S02]  /*33d50*/  ISETP.GE.AND P5, PT, R9, R0, PT ;  /* 0x000000000900720c */ /* 0x000fe40003fa6270 */
[----:B------:R-:W-:Y:S01]  /*33d60*/  @!P4 LOP3.LUT R3, R3, R2, RZ, 0x3c, !PT ;  /* 0x000000020303c212 */ /* 0x000fe200078e3cff */
[----:B------:R-:W-:-:S03]  /*33d70*/  IMAD.MOV.U32 R13, RZ, RZ, R5 ;  /* 0x000000ffff0d7224 */ /* 0x000fc600078e0005 */
[----:B------:R-:W-:Y:S01]  /*33d80*/  @!P4 LOP3.LUT R2, R3, R2, RZ, 0x3c, !PT ;  /* 0x000000020302c212 */ /* 0x000fe200078e3cff */
[----:B------:R-:W-:-:S07]  /*33d90*/  IMAD.MOV.U32 R6, RZ, RZ, R14 ;  /* 0x000000ffff067224 */ /* 0x000fce00078e000e */
[----:B------:R-:W-:Y:S05]  /*33da0*/  WARPSYNC.COLLECTIVE R15, `(.L_x_11123) ;  /* 0x000000000f087348 */ /* 0x000fea0003c00000 */
[----:B------:R0:W1:Y:S02]  /*33db0*/  SHFL.IDX P6, R14, R13, R12, R11 ;  /* 0x0000000c0d0e7389 */ /* 0x00006400000c000b */
[----:B01----:R-:W-:Y:S01]  /*33dc0*/  ENDCOLLECTIVE ;  /* 0x000000000000791b */ /* 0x003fe20003800000 */
.L_x_11123:
[----:B------:R-:W-:Y:S02]  /*33dd0*/  @!P4 LEA R9, R7, UR38, 0x1 ;  /* 0x000000260709cc11 */ /* 0x000fe4000f8e08ff */
[----:B------:R-:W-:Y:S02]  /*33de0*/  @!P4 LOP3.LUT R3, R3, R2, RZ, 0x3c, !PT ;  /* 0x000000020303c212 */ /* 0x000fe400078e3cff */
[----:B------:R-:W-:-:S03]  /*33df0*/  @P5 LOP3.LUT R17, R17, 0x200000, RZ, 0xfc, !PT ;  /* 0x0020000011115812 */ /* 0x000fc600078efcff */
[----:B------:R-:W-:Y:S01]  /*33e00*/  @!PT LDS RZ, [RZ] ;  /* 0x00000000fffff984 */ /* 0x000fe20000000800 */
[----:B------:R-:W-:Y:S01]  /*33e10*/  @!PT LDS RZ, [RZ] ;  /* 0x00000000fffff984 */ /* 0x000fe20000000800 */
[----:B------:R-:W-:Y:S01]  /*33e20*/  @!PT LDS RZ, [RZ] ;  /* 0x00000000fffff984 */ /* 0x000fe20000000800 */
[----:B------:R-:W-:Y:S04]  /*33e30*/  @!P4 LDGSTS.E.BYPASS.LTC128B.128 [R9+0x22400], desc[UR44][R2.64], !P3 ;  /* 0x224000000209cfae */ /* 0x000fe8000d901d6c */
[----:B------:R-:W-:Y:S04]  /*33e40*/  @!P4 LDGSTS.E.BYPASS.LTC128B.128 [R9+0x26400], desc[UR44][R2.64+0x80], !P0 ;  /* 0x264000800209cfae */ /* 0x000fe8000c101d6c */
[----:B------:R-:W-:Y:S04]  /*33e50*/  @!P4 LDGSTS.E.BYPASS.LTC128B.128 [R9+0x2a400], desc[UR44][R2.64+0x100], !P1 ;  /* 0x2a4001000209cfae */ /* 0x000fe8000c901d6c */
[----:B------:R0:W-:Y:S01]  /*33e60*/  @!P4 LDGSTS.E.BYPASS.LTC128B.128 [R9+0x2e400], desc[UR44][R2.64+0x180], !P2 ;  /* 0x2e4001800209cfae */ /* 0x0001e2000d101d6c */
[----:B------:R-:W-:Y:S01]  /*33e70*/  LOP3.LUT P4, RZ, R17, 0x40, RZ, 0xc0, !PT ;  /* 0x0000004011ff7812 */ /* 0x000fe2000788c0ff */
[----:B0-----:R-:W-:-:S12]  /*33e80*/  IMAD.MOV.U32 R2, RZ, RZ, R14 ;  /* 0x000000ffff027224 */ /* 0x001fd800078e000e */
[----:B------:R-:W-:Y:S01]  /*33e90*/  @!P4 LEA R2, P6, R10, R2, 0x1 ;  /* 0x000000020a02c211 */ /* 0x000fe200078c08ff */
[----:B------:R-:W-:Y:S02]  /*33ea0*/  IMAD.MOV.U32 R13, RZ, RZ, R4 ;  /* 0x000000ffff0d7224 */ /* 0x000fe400078e0004 */
[----:B------:R-:W-:Y:S02]  /*33eb0*/  IMAD.MOV.U32 R12, RZ, RZ, 0x2 ;  /* 0x00000002ff0c7424 */ /* 0x000fe400078e00ff */
[----:B------:R-:W-:-:S08]  /*33ec0*/  @!P4 IMAD.X R3, RZ, RZ, R6, P6 ;  /* 0x000000ffff03c224 */ /* 0x000fd000030e0606 */
[----:B------:R-:W-:Y:S05]  /*33ed0*/  WARPSYNC.COLLECTIVE R15, `(.L_x_11124) ;  /* 0x000000000f087348 */ /* 0x000fea0003c00000 */
[----:B------:R0:W1:Y:S02]  /*33ee0*/  SHFL.IDX P6, R14, R13, R12, R11 ;  /* 0x0000000c0d0e7389 */ /* 0x00006400000c000b */
[----:B01----:R-:W-:Y:S01]  /*33ef0*/  ENDCOLLECTIVE ;  /* 0x000000000000791b */ /* 0x003fe20003800000 */
.L_x_11124:
[----:B------:R-:W-:Y:S02]  /*33f00*/  IMAD.MOV.U32 R13, RZ, RZ, R5 ;  /* 0x000000ffff0d7224 */ /* 0x000fe400078e0005 */
[----:B------:R-:W-:-:S07]  /*33f10*/  IMAD.MOV.U32 R6, RZ, RZ, R14 ;  /* 0x000000ffff067224 */ /* 0x000fce00078e000e */
[----:B------:R-:W-:Y:S05]  /*33f20*/  WARPSYNC.COLLECTIVE R15, `(.L_x_11125) ;  /* 0x000000000f087348 */ /* 0x000fea0003c00000 */
[----:B------:R0:W1:Y:S02]  /*33f30*/  SHFL.IDX P6, R14, R13, R12, R11 ;  /* 0x0000000c0d0e7389 */ /* 0x00006400000c000b */
[----:B01----:R-:W-:Y:S01]  /*33f40*/  ENDCOLLECTIVE ;  /* 0x000000000000791b */ /* 0x003fe20003800000 */
.L_x_11125:
[----:B------:R-:W-:Y:S01]  /*33f50*/  IMAD.MOV.U32 R9, RZ, RZ, R7 ;  /* 0x000000ffff097224 */ /* 0x000fe200078e0007 */
[----:B------:R-:W-:-:S04]  /*33f60*/  LOP3.LUT P5, RZ, R17, 0x20, RZ, 0xc0, !PT ;  /* 0x0000002011ff7812 */ /* 0x000fc800078ac0ff */
[----:B------:R-:W-:-:S05]  /*33f70*/  @!P4 LEA R7, R9, UR38, 0x1 ;  /* 0x000000260907cc11 */ /* 0x000fca000f8e08ff */
[----:B------:R-:W-:Y:S01]  /*33f80*/  @!PT LDS RZ, [RZ] ;  /* 0x00000000fffff984 */ /* 0x000fe20000000800 */
[----:B------:R-:W-:Y:S01]  /*33f90*/  @!PT LDS RZ, [RZ] ;  /* 0x00000000fffff984 */ /* 0x000fe20000000800 */
[----:B------:R-:W-:Y:S01]  /*33fa0*/  @!PT LDS RZ, [RZ] ;  /* 0x00000000fffff984 */ /* 0x000fe20000000800 */
[----:B------:R-:W-:Y:S04]  /*33fb0*/  @!P4 LDGSTS.E.BYPASS.LTC128B.128 [R7+0x22c00], desc[UR44][R2.64], !P3 ;  /* 0x22c000000207cfae */ /* 0x000fe8000d901d6c */
[----:B------:R-:W-:Y:S04]  /*33fc0*/  @!P4 LDGSTS.E.BYPASS.LTC128B.128 [R7+0x26c00], desc[UR44][R2.64+0x80], !P0 ;  /* 0x26c000800207cfae */ /* 0x000fe8000c101d6c */
[----:B------:R-:W-:Y:S04]  /*33fd0*/  @!P4 LDGSTS.E.BYPASS.LTC128B.128 [R7+0x2ac00], desc[UR44][R2.64+0x100], !P1 ;  /* 0x2ac001000207cfae */ /* 0x000fe8000c901d6c */
[----:B------:R0:W-:Y:S02]  /*33fe0*/  @!P4 LDGSTS.E.BYPASS.LTC128B.128 [R7+0x2ec00], desc[UR44][R2.64+0x180], !P2 ;  /* 0x2ec001800207cfae */ /* 0x0001e4000d101d6c */
[----:B0-----:R-:W-:-:S05]  /*33ff0*/  IMAD.MOV.U32 R2, RZ, RZ, R14 ;  /* 0x000000ffff027224 */ /* 0x001fca00078e000e */
[----:B------:R-:W-:Y:S01]  /*34000*/  @!P5 LEA R2, P6, R10, R2, 0x1 ;  /* 0x000000020a02d211 */ /* 0x000fe200078c08ff */
[----:B------:R-:W-:Y:S02]  /*34010*/  IMAD.MOV.U32 R13, RZ, RZ, R4 ;  /* 0x000000ffff0d7224 */ /* 0x000fe400078e0004 */
[----:B------:R-:W-:Y:S02]  /*34020*/  IMAD.MOV.U32 R12, RZ, RZ, 0x3 ;  /* 0x00000003ff0c7424 */ /* 0x000fe400078e00ff */
[----:B------:R-:W-:-:S08]  /*34030*/  @!P5 IMAD.X R3, RZ, RZ, R6, P6 ;  /* 0x000000ffff03d224 */ /* 0x000fd000030e0606 */
[----:B------:R-:W-:Y:S05]  /*34040*/  WARPSYNC.COLLECTIVE R15, `(.L_x_11126) ;  /* 0x000000000f087348 */ /* 0x000fea0003c00000 */
[----:B------:R0:W1:Y:S02]  /*34050*/  SHFL.IDX P6, R14, R13, R12, R11 ;  /* 0x0000000c0d0e7389 */ /* 0x00006400000c000b */
[----:B01----:R-:W-:Y:S01]  /*34060*/  ENDCOLLECTIVE ;  /* 0x000000000000791b */ /* 0x003fe20003800000 */
.L_x_11126:
[----:B------:R-:W-:Y:S02]  /*34070*/  IMAD.MOV.U32 R13, RZ, RZ, R5 ;  /* 0x000000ffff0d7224 */ /* 0x000fe400078e0005 */
[----:B------:R-:W-:-:S07]  /*34080*/  IMAD.MOV.U32 R6, RZ, RZ, R14 ;  /* 0x000000ffff067224 */ /* 0x000fce00078e000e */
[----:B------:R-:W-:Y:S05]  /*34090*/  WARPSYNC.COLLECTIVE R15, `(.L_x_11127) ;  /* 0x000000000f087348 */ /* 0x000fea0003c00000 */
[----:B------:R0:W1:Y:S02]  /*340a0*/  SHFL.IDX P6, R14, R13, R12, R11 ;  /* 0x0000000c0d0e7389 */ /* 0x00006400000c000b */
[----:B01----:R-:W-:Y:S01]  /*340b0*/  ENDCOLLECTIVE ;  /* 0x000000000000791b */ /* 0x003fe20003800000 */
.L_x_11127:
        /* <DEDUP_REMOVED lines=18> */
.L_x_11128:
[----:B------:R-:W-:Y:S02]  /*341e0*/  IMAD.MOV.U32 R13, RZ, RZ, R5 ;  /* 0x000000ffff0d7224 */ /* 0x000fe400078e0005 */
[----:B------:R-:W-:-:S07]  /*341f0*/  IMAD.MOV.U32 R6, RZ, RZ, R14 ;  /* 0x000000ffff067224 */ /* 0x000fce00078e000e */
[----:B------:R-:W-:Y:S05]  /*34200*/  WARPSYNC.COLLECTIVE R15, `(.L_x_11129) ;  /* 0x000000000f087348 */ /* 0x000fea0003c00000 */
[----:B------:R0:W1:Y:S02]  /*34210*/  SHFL.IDX P6, R14, R13, R12, R11 ;  /* 0x0000000c0d0e7389 */ /* 0x00006400000c000b */
[----:B01----:R-:W-:Y:S01]  /*34220*/  ENDCOLLECTIVE ;  /* 0x000000000000791b */ /* 0x003fe20003800000 */
.L_x_11129:
        /* <DEDUP_REMOVED lines=11> */
[----:B------:R-:W-:-:S05]  /*342e0*/  @!P5 LEA R2, P6, R10, R2, 0x1 ;  /* 0x000000020a02d211 */ /* 0x000fca00078c08ff */
[----:B------:R-:W-:Y:S01]  /*342f0*/  @!P5 IMAD.X R3, RZ, RZ, R6, P6 ;  /* 0x000000ffff03d224 */ /* 0x000fe200030e0606 */
[----:B------:R-:W-:Y:S01]  /*34300*/  LOP3.LUT P6, RZ, R17, 0x8, RZ, 0xc0, !PT ;  /* 0x0000000811ff7812 */ /* 0x000fe200078cc0ff */
[----:B------:R-:W-:Y:S02]  /*34310*/  IMAD.MOV.U32 R7, RZ, RZ, R9 ;  /* 0x000000ffff077224 */ /* 0x000fe400078e0009 */
[----:B------:R-:W-:Y:S02]  /*34320*/  IMAD.MOV.U32 R13, RZ, RZ, R4 ;  /* 0x000000ffff0d7224 */ /* 0x000fe400078e0004 */
[----:B------:R-:W-:-:S08]  /*34330*/  IMAD.MOV.U32 R12, RZ, RZ, 0x5 ;  /* 0x00000005ff0c7424 */ /* 0x000fd000078e00ff */
[----:B------:R-:W-:-:S05]  /*34340*/  @!P6 LEA R9, R7, UR38, 0x1 ;  /* 0x000000260709ec11 */ /* 0x000fca000f8e08ff */
[----:B------:R0:W-:Y:S04]  /*34350*/  @!P6 LDGSTS.E.BYPASS.LTC128B.128 [R9+0x24400], desc[UR44][R2.64], !P3 ;  /* 0x244000000209efae */ /* 0x0001e8000d901d6c */
[----:B------:R0:W-:Y:S04]  /*34360*/  @!P6 LDGSTS.E.BYPASS.LTC128B.128 [R9+0x28400], desc[UR44][R2.64+0x80], !P0 ;  /* 0x284000800209efae */ /* 0x0001e8000c101d6c */
[----:B------:R0:W-:Y:S04]  /*34370*/  @!P6 LDGSTS.E.BYPASS.LTC128B.128 [R9+0x2c400], desc[UR44][R2.64+0x100], !P1 ;  /* 0x2c4001000209efae */ /* 0x0001e8000c901d6c */
[----:B------:R0:W-:Y:S02]  /*34380*/  @!P6 LDGSTS.E.BYPASS.LTC128B.128 [R9+0x30400], desc[UR44][R2.64+0x180], !P2 ;  /* 0x304001800209efae */ /* 0x0001e4000d101d6c */
[----:B0-----:R-:W-:Y:S05]  /*34390*/  WARPSYNC.COLLECTIVE R15, `(.L_x_11130) ;  /* 0x000000000f087348 */ /* 0x001fea0003c00000 */
[----:B------:R1:W2:Y:S02]  /*343a0*/  SHFL.IDX P6, R14, R13, R12, R11 ;  /* 0x0000000c0d0e7389 */ /* 0x0002a400000c000b */
[----:B012---:R-:W-:Y:S01]  /*343b0*/  ENDCOLLECTIVE ;  /* 0x000000000000791b */ /* 0x007fe20003800000 */
.L_x_11130:
[----:B------:R-:W-:Y:S02]  /*343c0*/  IMAD.MOV.U32 R13, RZ, RZ, R5 ;  /* 0x000000ffff0d7224 */ /* 0x000fe400078e0005 */
[----:B------:R-:W-:-:S07]  /*343d0*/  IMAD.MOV.U32 R6, RZ, RZ, R14 ;  /* 0x000000ffff067224 */ /* 0x000fce00078e000e */
[----:B------:R-:W-:Y:S05]  /*343e0*/  WARPSYNC.COLLECTIVE R15, `(.L_x_11131) ;  /* 0x000000000f087348 */ /* 0x000fea0003c00000 */
[----:B------:R0:W1:Y:S02]  /*343f0*/  SHFL.IDX P6, R14, R13, R12, R11 ;  /* 0x0000000c0d0e7389 */ /* 0x00006400000c000b */
[----:B01----:R-:W-:Y:S01]  /*34400*/  ENDCOLLECTIVE ;  /* 0x000000000000791b */ /* 0x003fe20003800000 */
.L_x_11131:
[----:B------:R-:W-:Y:S01]  /*34410*/  LOP3.LUT P4, RZ, R17, 0x4, RZ, 0xc0, !PT ;  /* 0x0000000411ff7812 */ /* 0x000fe2000788c0ff */
[----:B------:R-:W-:-:S12]  /*34420*/  IMAD.MOV.U32 R2, RZ, RZ, R14 ;  /* 0x000000ffff027224 */ /* 0x000fd800078e000e */
[----:B------:R-:W-:Y:S01]  /*34430*/  @!P4 LEA R2, P6, R10, R2, 0x1 ;  /* 0x000000020a02c211 */ /* 0x000fe200078c08ff */
[----:B------:R-:W-:Y:S02]  /*34440*/  IMAD.MOV.U32 R13, RZ, RZ, R4 ;  /* 0x000000ffff0d7224 */ /* 0x000fe400078e0004 */
[----:B------:R-:W-:Y:S02]  /*34450*/  IMAD.MOV.U32 R12, RZ, RZ, 0x6 ;  /* 0x00000006ff0c7424 */ /* 0x000fe400078e00ff */
[----:B------:R-:W-:-:S08]  /*34460*/  @!P4 IMAD.X R3, RZ, RZ, R6, P6 ;  /* 0x000000ffff03c224 */ /* 0x000fd000030e0606 */
[----:B------:R-:W-:Y:S05]  /*34470*/  WARPSYNC.COLLECTIVE R15, `(.L_x_11132) ;  /* 0x000000000f087348 */ /* 0x000fea0003c00000 */
[----:B------:R0:W1:Y:S02]  /*34480*/  SHFL.IDX P6, R14, R13, R12, R11 ;  /* 0x0000000c0d0e7389 */ /* 0x00006400000c000b */
[----:B01----:R-:W-:Y:S01]  /*34490*/  ENDCOLLECTIVE ;  /* 0x000000000000791b */ /* 0x003fe20003800000 */
.L_x_11132:
[----:B------:R-:W-:Y:S02]  /*344a0*/  IMAD.MOV.U32 R13, RZ, RZ, R5 ;  /* 0x000000ffff0d7224 */ /* 0x000fe400078e0005 */
[----:B------:R-:W-:-:S07]  /*344b0*/  IMAD.MOV.U32 R6, RZ, RZ, R14 ;  /* 0x000000ffff067224 */ /* 0x000fce00078e000e */
[----:B------:R-:W-:Y:S05]  /*344c0*/  WARPSYNC.COLLECTIVE R15, `(.L_x_11133) ;  /* 0x000000000f087348 */ /* 0x000fea0003c00000 */
[----:B------:R0:W1:Y:S02]  /*344d0*/  SHFL.IDX P6, R14, R13, R12, R11 ;  /* 0x0000000c0d0e7389 */ /* 0x00006400000c000b */
[----:B01----:R-:W-:Y:S01]  /*344e0*/  ENDCOLLECTIVE ;  /* 0x000000000000791b */ /* 0x003fe20003800000 */
.L_x_11133:
        /* <DEDUP_REMOVED lines=18> */
.L_x_11134:
[----:B------:R-:W-:-:S05]  /*34610*/  @!P5 LEA R9, R9, UR38, 0x1 ;  /* 0x000000260909dc11 */ /* 0x000fca000f8e08ff */
[----:B------:R-:W-:Y:S01]  /*34620*/  @!PT LDS RZ, [RZ] ;  /* 0x00000000fffff984 */ /* 0x000fe20000000800 */
[----:B------:R-:W-:Y:S01]  /*34630*/  @!PT LDS RZ, [RZ] ;  /* 0x00000000fffff984 */ /* 0x000fe20000000800 */
[----:B------:R-:W-:Y:S01]  /*34640*/  @!PT LDS RZ, [RZ] ;  /* 0x00000000fffff984 */ /* 0x000fe20000000800 */
[----:B------:R0:W-:Y:S04]  /*34650*/  @!P5 LDGSTS.E.BYPASS.LTC128B.128 [R9+0x25400], desc[UR44][R2.64], !P3 ;  /* 0x254000000209dfae */ /* 0x0001e8000d901d6c */
[----:B------:R0:W-:Y:S01]  /*34660*/  @!P5 LDGSTS.E.BYPASS.LTC128B.128 [R9+0x29400], desc[UR44][R2.64+0x80], !P0 ;  /* 0x294000800209dfae */ /* 0x0001e2000c101d6c */
[----:B------:R-:W-:-:S03]  /*34670*/  IMAD.MOV.U32 R13, RZ, RZ, R5 ;  /* 0x000000ffff0d7224 */ /* 0x000fc600078e0005 */
[----:B------:R0:W-:Y:S04]  /*34680*/  @!P5 LDGSTS.E.BYPASS.LTC128B.128 [R9+0x2d400], desc[UR44][R2.64+0x100], !P1 ;  /* 0x2d4001000209dfae */ /* 0x0001e8000c901d6c */
[----:B------:R0:W-:Y:S01]  /*34690*/  @!P5 LDGSTS.E.BYPASS.LTC128B.128 [R9+0x31400], desc[UR44][R2.64+0x180], !P2 ;  /* 0x314001800209dfae */ /* 0x0001e2000d101d6c */
[----:B------:R-:W-:-:S07]  /*346a0*/  IMAD.MOV.U32 R6, RZ, RZ, R14 ;  /* 0x000000ffff067224 */ /* 0x000fce00078e000e */
[----:B0-----:R-:W-:Y:S05]  /*346b0*/  WARPSYNC.COLLECTIVE R15, `(.L_x_11135) ;  /* 0x000000000f087348 */ /* 0x001fea0003c00000 */
[----:B------:R1:W2:Y:S02]  /*346c0*/  SHFL.IDX P6, R14, R13, R12, R11 ;  /* 0x0000000c0d0e7389 */ /* 0x0002a400000c000b */
[----:B012---:R-:W-:Y:S01]  /*346d0*/  ENDCOLLECTIVE ;  /* 0x000000000000791b */ /* 0x007fe20003800000 */
.L_x_11135:
[----:B------:R-:W-:Y:S05]  /*346e0*/  BRA `(.L_x_11136) ;  /* 0xffffffbc00a07947 */ /* 0x000fea000383ffff */
.L_x_11025:
[----:B0-----:R-:W-:-:S04]  /*346f0*/  IMAD.U32 R3, RZ, RZ, UR38 ;  /* 0x00000026ff037e24 */ /* 0x001fc8000f8e00ff */
[----:B------:R0:W2:Y:S03]  /*34700*/  SYNCS.PHASECHK.TRANS64.TRYWAIT P0, [R3+URZ+0x32420], R2 ;  /* 0x03242002030075a7 */ /* 0x0000a6000800017f */
[----:B--2---:R-:W-:Y:S05]  /*34710*/  @!P0 NANOSLEEP.SYNCS 0x989680 ;  /* 0x009896800000895d */ /* 0x004fea0003900000 */
[----:B------:R-:W2:Y:S02]  /*34720*/  @!P0 SYNCS.PHASECHK.TRANS64 P0, [R3+URZ+0x32420], R2 ;  /* 0x03242002030085a7 */ /* 0x000ea4000800007f */
[----:B--2---:R-:W-:Y:S05]  /*34730*/  @!P0 BRA `(.L_x_11025) ;  /* 0xfffffffc00ec8947 */ /* 0x004fea000383ffff */
[----:B------:R-:W-:Y:S05]  /*34740*/  BRA `(.L_x_11137) ;  /* 0xffffffc000047947 */ /* 0x000fea000383ffff */
.L_x_11028:
[----:B0-----:R-:W-:-:S04]  /*34750*/  IMAD.U32 R3, RZ, RZ, UR38 ;  /* 0x00000026ff037e24 */ /* 0x001fc8000f8e00ff */
[----:B------:R0:W2:Y:S03]  /*34760*/  SYNCS.PHASECHK.TRANS64.TRYWAIT P0, [R3+URZ+0x32460], R2 ;  /* 0x03246002030075a7 */ /* 0x0000a6000800017f */
[----:B--2---:R-:W-:Y:S05]  /*34770*/  @!P0 NANOSLEEP.SYNCS 0x989680 ;  /* 0x009896800000895d */ /* 0x004fea0003900000 */
[----:B------:R-:W2:Y:S02]  /*34780*/  @!P0 SYNCS.PHASECHK.TRANS64 P0, [R3+URZ+0x32460], R2 ;  /* 0x03246002030085a7 */ /* 0x000ea4000800007f */
[----:B--2---:R-:W-:Y:S05]  /*34790*/  @!P0 BRA `(.L_x_11028) ;  /* 0xfffffffc00ec8947 */ /* 0x004fea000383ffff */
[----:B------:R-:W-:Y:S05]  /*347a0*/  BRA `(.L_x_11138) ;  /* 0xffffffc000107947 */ /* 0x000fea000383ffff */
.L_x_11040:
[----:B-1----:R-:W-:-:S04]  /*347b0*/  IMAD.U32 R3, RZ, RZ, UR38 ;  /* 0x00000026ff037e24 */ /* 0x002fc8000f8e00ff */
[----:B------:R1:W2:Y:S03]  /*347c0*/  SYNCS.PHASECHK.TRANS64.TRYWAIT P0, [R3+URZ+0x32448], R2 ;  /* 0x03244802030075a7 */ /* 0x0002a6000800017f */
[----:B--2---:R-:W-:Y:S05]  /*347d0*/  @!P0 NANOSLEEP.SYNCS 0x989680 ;  /* 0x009896800000895d */ /* 0x004fea0003900000 */
[----:B------:R-:W2:Y:S02]  /*347e0*/  @!P0 SYNCS.PHASECHK.TRANS64 P0, [R3+URZ+0x32448], R2 ;  /* 0x03244802030085a7 */ /* 0x000ea4000800007f */
[----:B--2---:R-:W-:Y:S05]  /*347f0*/  @!P0 BRA `(.L_x_11040) ;  /* 0xfffffffc00ec8947 */ /* 0x004fea000383ffff */
[----:B------:R-:W-:Y:S05]  /*34800*/  BRA `(.L_x_11139) ;  /* 0xffffffc8000c7947 */ /* 0x000fea000383ffff */
.L_x_11045:
[----:B01----:R-:W-:-:S04]  /*34810*/  IMAD.U32 R3, RZ, RZ, UR38 ;  /* 0x00000026ff037e24 */ /* 0x003fc8000f8e00ff */
[----:B------:R0:W1:Y:S03]  /*34820*/  SYNCS.PHASECHK.TRANS64.TRYWAIT P0, [R3+URZ+0x32468], R2 ;  /* 0x03246802030075a7 */ /* 0x000066000800017f */
[----:B-1----:R-:W-:Y:S05]  /*34830*/  @!P0 NANOSLEEP.SYNCS 0x989680 ;  /* 0x009896800000895d */ /* 0x002fea0003900000 */
[----:B------:R-:W1:Y:S02]  /*34840*/  @!P0 SYNCS.PHASECHK.TRANS64 P0, [R3+URZ+0x32468], R2 ;  /* 0x03246802030085a7 */ /* 0x000e64000800007f */
[----:B-1----:R-:W-:Y:S05]  /*34850*/  @!P0 BRA `(.L_x_11045) ;  /* 0xfffffffc00ec8947 */ /* 0x002fea000383ffff */
[----:B------:R-:W-:Y:S05]  /*34860*/  BRA `(.L_x_11140) ;  /* 0xffffffc8006c7947 */ /* 0x000fea000383ffff */
.L_x_11056:
[----:B-1----:R-:W-:-:S04]  /*34870*/  IMAD.U32 R3, RZ, RZ, UR38 ;  /* 0x00000026ff037e24 */ /* 0x002fc8000f8e00ff */
[----:B------:R1:W2:Y:S03]  /*34880*/  SYNCS.PHASECHK.TRANS64.TRYWAIT P0, [R3+URZ+0x32440], R2 ;  /* 0x03244002030075a7 */ /* 0x0002a6000800017f */
[----:B--2---:R-:W-:Y:S05]  /*34890*/  @!P0 NANOSLEEP.SYNCS 0x989680 ;  /* 0x009896800000895d */ /* 0x004fea0003900000 */
[----:B------:R-:W2:Y:S02]  /*348a0*/  @!P0 SYNCS.PHASECHK.TRANS64 P0, [R3+URZ+0x32440], R2 ;  /* 0x03244002030085a7 */ /* 0x000ea4000800007f */
[----:B--2---:R-:W-:Y:S05]  /*348b0*/  @!P0 BRA `(.L_x_11056) ;  /* 0xfffffffc00ec8947 */ /* 0x004fea000383ffff */
[----:B------:R-:W-:Y:S05]  /*348c0*/  BRA `(.L_x_11141) ;  /* 0xffffffcc00e47947 */ /* 0x000fea000383ffff */
.L_x_11061:
[----:B01----:R-:W-:-:S04]  /*348d0*/  IMAD.U32 R3, RZ, RZ, UR38 ;  /* 0x00000026ff037e24 */ /* 0x003fc8000f8e00ff */
[----:B------:R0:W1:Y:S03]  /*348e0*/  SYNCS.PHASECHK.TRANS64.TRYWAIT P0, [R3+URZ+0x32460], R2 ;  /* 0x03246002030075a7 */ /* 0x000066000800017f */
[----:B-1----:R-:W-:Y:S05]  /*348f0*/  @!P0 NANOSLEEP.SYNCS 0x989680 ;  /* 0x009896800000895d */ /* 0x002fea0003900000 */
[----:B------:R-:W1:Y:S02]  /*34900*/  @!P0 SYNCS.PHASECHK.TRANS64 P0, [R3+URZ+0x32460], R2 ;  /* 0x03246002030085a7 */ /* 0x000e64000800007f */
[----:B-1----:R-:W-:Y:S05]  /*34910*/  @!P0 BRA `(.L_x_11061) ;  /* 0xfffffffc00ec8947 */ /* 0x002fea000383ffff */
[----:B------:R-:W-:Y:S05]  /*34920*/  BRA `(.L_x_11142) ;  /* 0xffffffd000487947 */ /* 0x000fea000383ffff */
.L_x_11073:
[----:B-1----:R-:W-:-:S04]  /*34930*/  IMAD.U32 R3, RZ, RZ, UR38 ;  /* 0x00000026ff037e24 */ /* 0x002fc8000f8e00ff */
[----:B------:R1:W2:Y:S03]  /*34940*/  SYNCS.PHASECHK.TRANS64.TRYWAIT P0, [R3+URZ+0x32448], R2 ;  /* 0x03244802030075a7 */ /* 0x0002a6000800017f */
[----:B--2---:R-:W-:Y:S05]  /*34950*/  @!P0 NANOSLEEP.SYNCS 0x989680 ;  /* 0x009896800000895d */ /* 0x004fea0003900000 */
[----:B------:R-:W2:Y:S02]  /*34960*/  @!P0 SYNCS.PHASECHK.TRANS64 P0, [R3+URZ+0x32448], R2 ;  /* 0x03244802030085a7 */ /* 0x000ea4000800007f */
[----:B--2---:R-:W-:Y:S05]  /*34970*/  @!P0 BRA `(.L_x_11073) ;  /* 0xfffffffc00ec8947 */ /* 0x004fea000383ffff */
[----:B------:R-:W-:Y:S05]  /*34980*/  BRA `(.L_x_11143) ;  /* 0xffffffd400cc7947 */ /* 0x000fea000383ffff */
.L_x_11078:
[----:B-1----:R-:W-:-:S04]  /*34990*/  IMAD.U32 R3, RZ, RZ, UR38 ;  /* 0x00000026ff037e24 */ /* 0x002fc8000f8e00ff */
[----:B------:R1:W2:Y:S03]  /*349a0*/  SYNCS.PHASECHK.TRANS64.TRYWAIT P0, [R3+URZ+0x32468], R2 ;  /* 0x03246802030075a7 */ /* 0x0002a6000800017f */
[----:B--2---:R-:W-:Y:S05]  /*349b0*/  @!P0 NANOSLEEP.SYNCS 0x989680 ;  /* 0x009896800000895d */ /* 0x004fea0003900000 */
[----:B------:R-:W2:Y:S02]  /*349c0*/  @!P0 SYNCS.PHASECHK.TRANS64 P0, [R3+URZ+0x32468], R2 ;  /* 0x03246802030085a7 */ /* 0x000ea4000800007f */
[----:B--2---:R-:W-:Y:S05]  /*349d0*/  @!P0 BRA `(.L_x_11078) ;  /* 0xfffffffc00ec8947 */ /* 0x004fea000383ffff */
[----:B------:R-:W-:Y:S05]  /*349e0*/  BRA `(.L_x_11144) ;  /* 0xffffffd800307947 */ /* 0x000fea000383ffff */
.L_x_11085:
[----:B-1----:R1:W2:Y:S02]  /*349f0*/  SYNCS.PHASECHK.TRANS64.TRYWAIT P0, [R2+URZ+0x32420], R7 ;  /* 0x03242007020075a7 */ /* 0x0022a4000800017f */
[----:B--2---:R-:W-:Y:S05]  /*34a00*/  @!P0 NANOSLEEP.SYNCS 0x989680 ;  /* 0x009896800000895d */ /* 0x004fea0003900000 */
[----:B------:R-:W2:Y:S02]  /*34a10*/  @!P0 SYNCS.PHASECHK.TRANS64 P0, [R2+URZ+0x32420], R7 ;  /* 0x03242007020085a7 */ /* 0x000ea4000800007f */
[----:B--2---:R-:W-:Y:S05]  /*34a20*/  @!P0 BRA `(.L_x_11085) ;  /* 0xfffffffc00f08947 */ /* 0x004fea000383ffff */
[----:B------:R-:W-:Y:S05]  /*34a30*/  BRA `(.L_x_11145) ;  /* 0xffffffdc004c7947 */ /* 0x000fea000383ffff */
.L_x_11086:
        /* <DEDUP_REMOVED lines=11> */
.L_x_11147:
[----:B------:R-:W-:Y:S05]  /*34af0*/  BSYNC B0 ;  /* 0x0000000000007941 */ /* 0x000fea0003800000 */
.L_x_11146:
[----:B------:R-:W-:Y:S05]  /*34b00*/  BRA `(.L_x_11148) ;  /* 0xffffffdc00307947 */ /* 0x000fea000383ffff */
.L_x_11087:
[----:B------:R-:W-:Y:S01]  /*34b10*/  BSSY B0, `(.L_x_11149) ;  /* 0x0000006000007945 */ /* 0x000fe20003800000 */
[----:B------:R-:W-:-:S07]  /*34b20*/  IMAD.MOV.U32 R15, RZ, RZ, -0x1 ;  /* 0xffffffffff0f7424 */ /* 0x000fce00078e00ff */
[----:B012---:R-:W-:Y:S05]  /*34b30*/  WARPSYNC.COLLECTIVE R15, `(.L_x_11150) ;  /* 0x000000000f0c7348 */ /* 0x007fea0003c00000 */
[----:B------:R-:W-:Y:S02]  /*34b40*/  ELECT P6, UR62, PT ;  /* 0x00000000003e782f */ /* 0x000fe400038c0000 */
[----:B------:R-:W-:Y:S01]  /*34b50*/  MOV R14, UR62 ;  /* 0x0000003e000e7c02 */ /* 0x000fe20008000f00 */
[----:B012---:R-:W-:Y:S10]  /*34b60*/  ENDCOLLECTIVE ;  /* 0x000000000000791b */ /* 0x007ff40003800000 */
.L_x_11150:
[----:B------:R-:W-:Y:S05]  /*34b70*/  BSYNC B0 ;  /* 0x0000000000007941 */ /* 0x000fea0003800000 */
.L_x_11149:
[----:B------:R-:W-:Y:S05]  /*34b80*/  BRA `(.L_x_11151) ;  /* 0xffffffdc00247947 */ /* 0x000fea000383ffff */
.L_x_11089:
[----:B0-----:R0:W1:Y:S02]  /*34b90*/  SYNCS.PHASECHK.TRANS64.TRYWAIT P0, [R8+URZ], R7 ;  /* 0x00000007080075a7 */ /* 0x001064000800017f */
[----:B-1----:R-:W-:Y:S05]  /*34ba0*/  @!P0 NANOSLEEP.SYNCS 0x989680 ;  /* 0x009896800000895d */ /* 0x002fea0003900000 */
[----:B------:R-:W1:Y:S02]  /*34bb0*/  @!P0 SYNCS.PHASECHK.TRANS64 P0, [R8+URZ], R7 ;  /* 0x00000007080085a7 */ /* 0x000e64000800007f */
[----:B-1----:R-:W-:Y:S05]  /*34bc0*/  @!P0 BRA `(.L_x_11089) ;  /* 0xfffffffc00f08947 */ /* 0x002fea000383ffff */
[----:B------:R-:W-:Y:S05]  /*34bd0*/  BRA `(.L_x_11152) ;  /* 0xffffffdc00587947 */ /* 0x000fea000383ffff */
.L_x_11090:
[----:B-1----:R1:W2:Y:S02]  /*34be0*/  SYNCS.PHASECHK.TRANS64.TRYWAIT P0, [R3+URZ], R0 ;  /* 0x00000000030075a7 */ /* 0x0022a4000800017f */
[----:B--2---:R-:W-:Y:S05]  /*34bf0*/  @!P0 NANOSLEEP.SYNCS 0x989680 ;  /* 0x009896800000895d */ /* 0x004fea0003900000 */
[----:B------:R-:W2:Y:S02]  /*34c00*/  @!P0 SYNCS.PHASECHK.TRANS64 P0, [R3+URZ], R0 ;  /* 0x00000000030085a7 */ /* 0x000ea4000800007f */
[----:B--2---:R-:W-:Y:S05]  /*34c10*/  @!P0 BRA `(.L_x_11090) ;  /* 0xfffffffc00f08947 */ /* 0x004fea000383ffff */
[----:B------:R-:W-:Y:S05]  /*34c20*/  BRA `(.L_x_11153) ;  /* 0xffffffdc004c7947 */ /* 0x000fea000383ffff */
.L_x_11092:
[----:B-1----:R1:W2:Y:S02]  /*34c30*/  SYNCS.PHASECHK.TRANS64.TRYWAIT P0, [R6+URZ], R7 ;  /* 0x00000007060075a7 */ /* 0x0022a4000800017f */
[----:B--2---:R-:W-:Y:S05]  /*34c40*/  @!P0 NANOSLEEP.SYNCS 0x989680 ;  /* 0x009896800000895d */ /* 0x004fea0003900000 */
[----:B------:R-:W2:Y:S02]  /*34c50*/  @!P0 SYNCS.PHASECHK.TRANS64 P0, [R6+URZ], R7 ;  /* 0x00000007060085a7 */ /* 0x000ea4000800007f */
[----:B--2---:R-:W-:Y:S05]  /*34c60*/  @!P0 BRA `(.L_x_11092) ;  /* 0xfffffffc00f08947 */ /* 0x004fea000383ffff */
[----:B------:R-:W-:Y:S05]  /*34c70*/  BRA `(.L_x_11154) ;  /* 0xffffffdc00507947 */ /* 0x000fea000383ffff */
        .type           $_ZN7cutlass13device_kernelIN5flash11enable_sm90INS1_16FlashAttnFwdSm90INS1_25CollectiveMainloopFwdSm90ILi2EN4cute5tupleIJNS5_1CILi1EEES8_S8_EEENS6_IJNS7_ILi128EEENS7_ILi96EEENS7_ILi64EEEEEELi256ENS_6half_tEfNS_4arch4Sm90ELb0ELb1ELb0ELb0ELb0ELb0ELb1ELb1ELb0ELb1ELb1ELb0EEENS1_21CollectiveEpilogueFwdINS6_IJSA_NS7_ILi256EEESB_EEES9_SE_SG_Li256ELb0ELb1ELb1ELb0EEENS1_19SingleTileSchedulerILb0ELb1ELb1ELi128EEEEEEEEEvNT_6ParamsE$_ZZN5flash25CollectiveMainloopFwdSm90ILi2EN4cute5tupleIJNS1_1CILi1EEES4_S4_EEENS2_IJNS3_ILi128EEENS3_ILi96EEENS3_ILi64EEEEEELi256EN7cutlass6half_tEfNSA_4arch4Sm90ELb0ELb1ELb0ELb0ELb0ELb0ELb1ELb1ELb0ELb1ELb1ELb0EE3mmaINS_16FlashAttnFwdSm90ISE_NS_21CollectiveEpilogueFwdINS2_IJS6_NS3_ILi256EEES7_EEES5_SB_SD_Li256ELb0ELb1ELb1ELb0EEENS_19SingleTileSchedulerILb0ELb1ELb1ELi128EEEE13SharedStorageENS1_6TensorINS1_11ArrayEngineIfLm128EEENS1_6LayoutINS2_IJNS2_IJNS3_ILi2EEEST_NS3_ILi32EEEEEES4_S4_EEENS2_IJNS2_IJS4_ST_NS3_ILi4EEEEEENS3_ILi0EEESZ_EEEEEEENS_7SoftmaxILi2ELi0EEEEEbRKNSE_6ParamsENSA_25PipelineTmaAsyncNoClusterILi2ENSA_16PipelineTmaAsyncILi2EEEEES1B_RNSA_13PipelineStateILj2EEERT0_RT1_iRiRKNS_16SeqlenInfoQKNewKILb0ELb0EEENS2_IJiiiiEEERT_ENKUliT_T0_T1_E_clIZSF_ISO_S12_S14_EbS17_S1B_S1B_S1E_S1G_S1I_iS1J_S1N_S1O_S1Q_EUlRS1R_iE1_NS3_ILb0EEENS3_ILb1EEEEEDaiS1R_S1S_S1T_,@function
        .size           $_ZN7cutlass13device_kernelIN5flash11enable_sm90INS1_16FlashAttnFwdSm90INS1_25CollectiveMainloopFwdSm90ILi2EN4cute5tupleIJNS5_1CILi1EEES8_S8_EEENS6_IJNS7_ILi128EEENS7_ILi96EEENS7_ILi64EEEEEELi256ENS_6half_tEfNS_4arch4Sm90ELb0ELb1ELb0ELb0ELb0ELb0ELb1ELb1ELb0ELb1ELb1ELb0EEENS1_21CollectiveEpilogueFwdINS6_IJSA_NS7_ILi256EEESB_EEES9_SE_SG_Li256ELb0ELb1ELb1ELb0EEENS1_19SingleTileSchedulerILb0ELb1ELb1ELi128EEEEEEEEEvNT_6ParamsE$_ZZN5flash25CollectiveMainloopFwdSm90ILi2EN4cute5tupleIJNS1_1CILi1EEES4_S4_EEENS2_IJNS3_ILi128EEENS3_ILi96EEENS3_ILi64EEEEEELi256EN7cutlass6half_tEfNSA_4arch4Sm90ELb0ELb1ELb0ELb0ELb0ELb0ELb1ELb1ELb0ELb1ELb1ELb0EE3mmaINS_16FlashAttnFwdSm90ISE_NS_21CollectiveEpilogueFwdINS2_IJS6_NS3_ILi256EEES7_EEES5_SB_SD_Li256ELb0ELb1ELb1ELb0EEENS_19SingleTileSchedulerILb0ELb1ELb1ELi128EEEE13SharedStorageENS1_6TensorINS1_11ArrayEngineIfLm128EEENS1_6LayoutINS2_IJNS2_IJNS3_ILi2EEEST_NS3_ILi32EEEEEES4_S4_EEENS2_IJNS2_IJS4_ST_NS3_ILi4EEEEEENS3_ILi0EEESZ_EEEEEEENS_7SoftmaxILi2ELi0EEEEEbRKNSE_6ParamsENSA_25PipelineTmaAsyncNoClusterILi2ENSA_16PipelineTmaAsyncILi2EEEEES1B_RNSA_13PipelineStateILj2EEERT0_RT1_iRiRKNS_16SeqlenInfoQKNewKILb0ELb0EEENS2_IJiiiiEEERT_ENKUliT_T0_T1_E_clIZSF_ISO_S12_S14_EbS17_S1B_S1B_S1E_S1G_S1I_iS1J_S1N_S1O_S1Q_EUlRS1R_iE1_NS3_ILb0EEENS3_ILb1EEEEEDaiS1R_S1S_S1T_,(.L_x_15021 - $_ZN7cutlass13device_kernelIN5flash11enable_sm90INS1_16FlashAttnFwdSm90INS1_25CollectiveMainloopFwdSm90ILi2EN4cute5tupleIJNS5_1CILi1EEES8_S8_EEENS6_IJNS7_ILi128EEENS7_ILi96EEENS7_ILi64EEEEEELi256ENS_6half_tEfNS_4arch4Sm90ELb0ELb1ELb0ELb0ELb0ELb0ELb1ELb1ELb0ELb1ELb1ELb0EEENS1_21CollectiveEpilogueFwdINS6_IJSA_NS7_ILi256EEESB_EEES9_SE_SG_Li256ELb0ELb1ELb1ELb0EEENS1_19SingleTileSchedulerILb0ELb1ELb1ELi128EEEEEEEEEvNT_6ParamsE$_ZZN5flash25CollectiveMainloopFwdSm90ILi2EN4cute5tupleIJNS1_1CILi1EEES4_S4_EEENS2_IJNS3_ILi128EEENS3_ILi96EEENS3_ILi64EEEEEELi256EN7cutlass6half_tEfNSA_4arch4Sm90ELb0ELb1ELb0ELb0ELb0ELb0ELb1ELb1ELb0ELb1ELb1ELb0EE3mmaINS_16FlashAttnFwdSm90ISE_NS_21CollectiveEpilogueFwdINS2_IJS6_NS3_ILi256EEES7_EEES5_SB_SD_Li256ELb0ELb1ELb1ELb0EEENS_19SingleTileSchedulerILb0ELb1ELb1ELi128EEEE13SharedStorageENS1_6TensorINS1_11ArrayEngineIfLm128EEENS1_6LayoutINS2_IJNS2_IJNS3_ILi2EEEST_NS3_ILi32EEEEEES4_S4_EEENS2_IJNS2_IJS4_ST_NS3_ILi4EEEEEENS3_ILi0EEESZ_EEEEEEENS_7SoftmaxILi2ELi0EEEEEbRKNSE_6ParamsENSA_25PipelineTmaAsyncNoClusterILi2ENSA_16PipelineTmaAsyncILi2EEEEES1B_RNSA_13PipelineStateILj2EEERT0_RT1_iRiRKNS_16SeqlenInfoQKNewKILb0ELb0EEENS2_IJiiiiEEERT_ENKUliT_T0_T1_E_clIZSF_ISO_S12_S14_EbS17_S1B_S1B_S1E_S1G_S1I_iS1J_S1N_S1O_S1Q_EUlRS1R_iE1_NS3_ILb0EEENS3_ILb1EEEEEDaiS1R_S1S_S1T_)
$_ZN7cutlass13device_kernelIN5flash11enable_sm90INS1_16FlashAttnFwdSm90INS1_25CollectiveMainloopFwdSm90ILi2EN4cute5tupleIJNS5_1CILi1EEES8_S8_EEENS6_IJNS7_ILi128EEENS7_ILi96EEENS7_ILi64EEEEEELi256ENS_6half_tEfNS_4arch4Sm90ELb0ELb1ELb0ELb0ELb0ELb0ELb1ELb1ELb0ELb1ELb1ELb0EEENS1_21CollectiveEpilogueFwdINS6_IJSA_NS7_ILi256EEESB_EEES9_SE_SG_Li256ELb0ELb1ELb1ELb0EEENS1_19SingleTileSchedulerILb0ELb1ELb1ELi128EEEEEEEEEvNT_6ParamsE$_ZZN5flash25CollectiveMainloopFwdSm90ILi2EN4cute5tupleIJNS1_1CILi1EEES4_S4_EEENS2_IJNS3_ILi128EEENS3_ILi96EEENS3_ILi64EEEEEELi256EN7cutlass6half_tEfNSA_4arch4Sm90ELb0ELb1ELb0ELb0ELb0ELb0ELb1ELb1ELb0ELb1ELb1ELb0EE3mmaINS_16FlashAttnFwdSm90ISE_NS_21CollectiveEpilogueFwdINS2_IJS6_NS3_ILi256EEES7_EEES5_SB_SD_Li256ELb0ELb1ELb1ELb0EEENS_19SingleTileSchedulerILb0ELb1ELb1ELi128EEEE13SharedStorageENS1_6TensorINS1_11ArrayEngineIfLm128EEENS1_6LayoutINS2_IJNS2_IJNS3_ILi2EEEST_NS3_ILi32EEEEEES4_S4_EEENS2_IJNS2_IJS4_ST_NS3_ILi4EEEEEENS3_ILi0EEESZ_EEEEEEENS_7SoftmaxILi2ELi0EEEEEbRKNSE_6ParamsENSA_25PipelineTmaAsyncNoClusterILi2ENSA_16PipelineTmaAsyncILi2EEEEES1B_RNSA_13PipelineStateILj2EEERT0_RT1_iRiRKNS_16SeqlenInfoQKNewKILb0ELb0EEENS2_IJiiiiEEERT_ENKUliT_T0_T1_E_clIZSF_ISO_S12_S14_EbS17_S1B_S1B_S1E_S1G_S1I_iS1J_S1N_S1O_S1Q_EUlRS1R_iE1_NS3_ILb0EEENS3_ILb1EEEEEDaiS1R_S1S_S1T_:
[----:B------:R-:W-:Y:S05]  /*34c80*/  YIELD ;  /* 0x0000000000007946 */ /* 0x000fea0003800000 */
[----:B------:R-:W-:Y:S02]  /*34c90*/  ULDC UR4, c[0x0][0x20] ;  /* 0x0000080000047ab9 */ /* 0x000fe40000000800 */
[----:B------:R-:W-:-:S05]  /*34ca0*/  VIADD R164, R155, -UR4 ;  /* 0x800000049ba47c36 */ /* 0x000fca0008000000 */
[----:B------:R-:W2:Y:S01]  /*34cb0*/  LDL.64 R2, [R164] ;  /* 0x00000000a4027983 */ /* 0x000ea20000100a00 */
[----:B------:R-:W0:Y:S02]  /*34cc0*/  LDC.64 R4, c[0x0][0x208] ;  /* 0x00008200ff047b82 */ /* 0x000e240000000a00 */
[----:B0-----:R-:W-:Y:S02]  /*34cd0*/  R2UR UR4, R4 ;  /* 0x00000000040472ca */ /* 0x001fe400000e0000 */
[----:B------:R-:W-:-:S13]  /*34ce0*/  R2UR UR5, R5 ;  /* 0x00000000050572ca */ /* 0x000fda00000e0000 */
[----:B--2---:R-:W2:Y:S01]  /*34cf0*/  LD.E R6, desc[UR4][R2.64] ;  /* 0x0000000402067980 */ /* 0x004ea2000c101900 */
[----:B------:R-:W-:Y:S02]  /*34d00*/  R2UR UR4, R4 ;  /* 0x00000000040472ca */ /* 0x000fe400000e0000 */
[----:B------:R-:W-:Y:S01]  /*34d10*/  R2UR UR5, R5 ;  /* 0x00000000050572ca */ /* 0x000fe200000e0000 */
[----:B--2---:R-:W-:-:S12]  /*34d20*/  VIADD R11, R6, 0x1 ;  /* 0x00000001060b7836 */ /* 0x004fd80000000000 */
[----:B------:R-:W2:Y:S01]  /*34d30*/  LD.E R6, desc[UR4][R2.64+0x8] ;  /* 0x0000080402067980 */ /* 0x000ea2000c101900 */
[----:B------:R-:W-:-:S13]  /*34d40*/  ISETP.NE.AND P1, PT, R11, 0x2, PT ;  /* 0x000000020b00780c */ /* 0x000fda0003f25270 */
[----:B------:R-:W-:Y:S02]  /*34d50*/  @!P1 R2UR UR6, R4 ;  /* 0x00000000040692ca */ /* 0x000fe400000e0000 */
[----:B------:R-:W-:-:S13]  /*34d60*/  @!P1 R2UR UR7, R5 ;  /* 0x00000000050792ca */ /* 0x000fda00000e0000 */
[----:B------:R-:W3:Y:S01]  /*34d70*/  @!P1 LD.E R7, desc[UR6][R2.64+0x4] ;  /* 0x0000040602079980 */ /* 0x000ee2000c101900 */
[C---:B------:R-:W-:Y:S02]  /*34d80*/  R2UR UR4, R4.reuse ;  /* 0x00000000040472ca */ /* 0x040fe400000e0000 */
[C---:B------:R-:W-:Y:S02]  /*34d90*/  R2UR UR5, R5.reuse ;  /* 0x00000000050572ca */ /* 0x040fe400000e0000 */
[C---:B------:R-:W-:Y:S02]  /*34da0*/  R2UR UR6, R4.reuse ;  /* 0x00000000040672ca */ /* 0x040fe400000e0000 */
[C---:B------:R-:W-:Y:S02]  /*34db0*/  R2UR UR7, R5.reuse ;  /* 0x00000000050772ca */ /* 0x040fe400000e0000 */
[----:B------:R-:W-:Y:S02]  /*34dc0*/  @!P1 R2UR UR8, R4 ;  /* 0x00000000040892ca */ /* 0x000fe400000e0000 */
[----:B------:R-:W-:-:S02]  /*34dd0*/  @!P1 R2UR UR9, R5 ;  /* 0x00000000050992ca */ /* 0x000fc400000e0000 */
[----:B------:R-:W-:Y:S02]  /*34de0*/  @!P1 R2UR UR10, R4 ;  /* 0x00000000040a92ca */ /* 0x000fe400000e0000 */
[----:B------:R-:W-:Y:S01]  /*34df0*/  @!P1 R2UR UR11, R5 ;  /* 0x00000000050b92ca */ /* 0x000fe200000e0000 */
[----:B------:R-:W-:Y:S08]  /*34e00*/  ST.E desc[UR4][R2.64], R11 ;  /* 0x0000000b02007985 */ /* 0x000ff0000c101904 */
[----:B------:R-:W-:Y:S01]  /*34e10*/  @!P1 ST.E desc[UR8][R2.64], RZ ;  /* 0x000000ff02009985 */ /* 0x000fe2000c101908 */
[----:B--2---:R-:W-:-:S05]  /*34e20*/  VIADD R13, R6, 0x1 ;  /* 0x00000001060d7836 */ /* 0x004fca0000000000 */
[----:B------:R-:W-:Y:S01]  /*34e30*/  ST.E desc[UR6][R2.64+0x8], R13 ;  /* 0x0000080d02007985 */ /* 0x000fe2000c101906 */
[----:B---3--:R-:W-:-:S05]  /*34e40*/  @!P1 LOP3.LUT R15, R7, 0x1, RZ, 0x3c, !PT ;  /* 0x00000001070f9812 */ /* 0x008fca00078e3cff */
[----:B------:R0:W-:Y:S04]  /*34e50*/  @!P1 ST.E desc[UR10][R2.64+0x4], R15 ;  /* 0x0000040f02009985 */ /* 0x0001e8000c10190a */
[----:B------:R-:W2:Y:S01]  /*34e60*/  LDL.64 R8, [R164+0x18] ;  /* 0x00001800a4087983 */ /* 0x000ea20000100a00 */
[----:B------:R-:W-:Y:S02]  /*34e70*/  R2UR UR4, R4 ;  /* 0x00000000040472ca */ /* 0x000fe400000e0000 */
[----:B------:R-:W-:Y:S01]  /*34e80*/  R2UR UR5, R5 ;  /* 0x00000000050572ca */ /* 0x000fe200000e0000 */
[----:B------:R-:W3:-:S12]  /*34e90*/  LDL.64 R6, [R164] ;  /* 0x00000000a4067983 */ /* 0x000ed80000100a00 */
[----:B--2---:R-:W2:Y:S01]  /*34ea0*/  LD.E R10, desc[UR4][R8.64+0x1c] ;  /* 0x00001c04080a7980 */ /* 0x004ea2000c101900 */
[C---:B------:R-:W-:Y:S02]  /*34eb0*/  R2UR UR4, R4.reuse ;  /* 0x00000000040472ca */ /* 0x040fe400000e0000 */
[C---:B------:R-:W-:Y:S02]  /*34ec0*/  R2UR UR5, R5.reuse ;  /* 0x00000000050572ca */ /* 0x040fe400000e0000 */
[----:B------:R-:W-:Y:S02]  /*34ed0*/  R2UR UR6, R4 ;  /* 0x00000000040672ca */ /* 0x000fe400000e0000 */
[----:B------:R-:W-:Y:S01]  /*34ee0*/  R2UR UR7, R5 ;  /* 0x00000000050772ca */ /* 0x000fe200000e0000 */
[----:B------:R-:W-:Y:S01]  /*34ef0*/  BSSY B3, `(.L_x_11155) ;  /* 0x0000009000037945 */ /* 0x000fe20003800000 */
[----:B0-----:R-:W-:Y:S02]  /*34f00*/  IMAD.MOV.U32 R2, RZ, RZ, R153 ;  /* 0x000000ffff027224 */ /* 0x001fe400078e0099 */
[----:B------:R-:W-:-:S05]  /*34f10*/  IMAD.MOV.U32 R3, RZ, RZ, R152 ;  /* 0x000000ffff037224 */ /* 0x000fca00078e0098 */
[----:B---3--:R0:W5:Y:S04]  /*34f20*/  LD.E R12, desc[UR4][R6.64] ;  /* 0x00000004060c7980 */ /* 0x008168000c101900 */
[----:B------:R0:W5:Y:S01]  /*34f30*/  LD.E R14, desc[UR6][R6.64+0x4] ;  /* 0x00000406060e7980 */ /* 0x000162000c101900 */
[----:B--2---:R-:W-:-:S04]  /*34f40*/  LOP3.LUT R10, R10, 0x1, RZ, 0xfc, !PT ;  /* 0x000000010a0a7812 */ /* 0x004fc800078efcff */
[----:B------:R-:W-:-:S13]  /*34f50*/  ISETP.NE.AND P1, PT, R10, 0x3, PT ;  /* 0x000000030a00780c */ /* 0x000fda0003f25270 */
[----:B0-----:R-:W-:Y:S05]  /*34f60*/  @!P1 BRA `(.L_x_11156) ;  /* 0x0000000000049947 */ /* 0x001fea0003800000 */
[----:B------:R-:W-:Y:S01]  /*34f70*/  BPT.TRAP 0x1 ;  /* 0x000000040000795c */ /* 0x000fe20000300000 */
.L_x_11156:
[----:B------:R-:W-:Y:S05]  /*34f80*/  BSYNC B3 ;  /* 0x0000000000037941 */ /* 0x000fea0003800000 */
.L_x_11155:
[----:B------:R-:W-:Y:S02]  /*34f90*/  R2UR UR4, R4 ;  /* 0x00000000040472ca */ /* 0x000fe400000e0000 */
[----:B------:R-:W-:-:S13]  /*34fa0*/  R2UR UR5, R5 ;  /* 0x00000000050572ca */ /* 0x000fda00000e0000 */
[----:B------:R-:W2:Y:S01]  /*34fb0*/  LD.E.64 R10, desc[UR4][R8.64+0x8] ;  /* 0x00000804080a7980 */ /* 0x000ea2000c101b00 */
[----:B-----5:R-:W-:Y:S02]  /*34fc0*/  SHF.L.U32 R15, R14, 0x1f, RZ ;  /* 0x0000001f0e0f7819 */ /* 0x020fe400000006ff */
[----:B--2---:R-:W-:-:S05]  /*34fd0*/  MOV R11, R10 ;  /* 0x0000000a000b7202 */ /* 0x004fca0000000f00 */
[----:B------:R-:W-:-:S04]  /*34fe0*/  IMAD R12, R12, 0x8, R11 ;  /* 0x000000080c0c7824 */ /* 0x000fc800078e020b */
[----:B------:R0:W1:Y:S01]  /*34ff0*/  SYNCS.PHASECHK.TRANS64.TRYWAIT P1, [R12+URZ], R15 ;  /* 0x0000000f0c0075a7 */ /* 0x000062000802017f */
[----:B------:R-:W2:Y:S01]  /*35000*/  LD.E R13, desc[UR4][R8.64+0x1c] ;  /* 0x00001c04080d7980 */ /* 0x000ea2000c101900 */
[----:B------:R-:W-:Y:S02]  /*35010*/  R2UR UR6, R4 ;  /* 0x00000000040672ca */ /* 0x000fe400000e0000 */
[----:B------:R-:W-:Y:S01]  /*35020*/  R2UR UR7, R5 ;  /* 0x00000000050772ca */ /* 0x000fe200000e0000 */
[----:B------:R0:W5:Y:S01]  /*35030*/  LD.E R10, desc[UR4][R6.64] ;  /* 0x00000004060a7980 */ /* 0x000162000c101900 */
[----:B------:R-:W-:Y:S11]  /*35040*/  BSSY B3, `(.L_x_11157) ;  /* 0x0000006000037945 */ /* 0x000ff60003800000 */
[----:B------:R0:W5:Y:S01]  /*35050*/  LD.E R11, desc[UR6][R6.64+0x4] ;  /* 0x00000406060b7980 */ /* 0x000162000c101900 */
[----:B--2---:R-:W-:-:S04]  /*35060*/  LOP3.LUT R13, R13, 0x1, RZ, 0xfc, !PT ;  /* 0x000000010d0d7812 */ /* 0x004fc800078efcff */
[----:B------:R-:W-:-:S13]  /*35070*/  ISETP.NE.AND P2, PT, R13, 0x3, PT ;  /* 0x000000030d00780c */ /* 0x000fda0003f45270 */
[----:B01----:R-:W-:Y:S05]  /*35080*/  @!P2 BRA `(.L_x_11158) ;  /* 0x000000000004a947 */ /* 0x003fea0003800000 */
[----:B------:R-:W-:Y:S01]  /*35090*/  BPT.TRAP 0x1 ;  /* 0x000000040000795c */ /* 0x000fe20000300000 */
.L_x_11158:
[----:B------:R-:W-:Y:S05]  /*350a0*/  BSYNC B3 ;  /* 0x0000000000037941 */ /* 0x000fea0003800000 */
.L_x_11157:
[----:B------:R-:W-:Y:S04]  /*350b0*/  BSSY B3, `(.L_x_11159) ;  /* 0x000000a000037945 */ /* 0x000fe80003800000 */
[----:B------:R-:W-:Y:S05]  /*350c0*/  @P1 BRA `(.L_x_11160) ;  /* 0x0000000000201947 */ /* 0x000fea0003800000 */
[----:B------:R-:W-:Y:S02]  /*350d0*/  R2UR UR4, R4 ;  /* 0x00000000040472ca */ /* 0x000fe400000e0000 */
[----:B------:R-:W-:-:S13]  /*350e0*/  R2UR UR5, R5 ;  /* 0x00000000050572ca */ /* 0x000fda00000e0000 */
[----:B------:R-:W2:Y:S01]  /*350f0*/  LD.E.64 R8, desc[UR4][R8.64+0x8] ;  /* 0x0000080408087980 */ /* 0x000ea2000c101b00 */
[----:B-----5:R-:W-:Y:S02]  /*35100*/  SHF.L.U32 R11, R11, 0x1f, RZ ;  /* 0x0000001f0b0b7819 */ /* 0x020fe400000006ff */
[----:B--2---:R-:W-:-:S05]  /*35110*/  MOV R7, R8 ;  /* 0x0000000800077202 */ /* 0x004fca0000000f00 */
[----:B------:R-:W-:-:S04]  /*35120*/  IMAD R10, R10, 0x8, R7 ;  /* 0x000000080a0a7824 */ /* 0x000fc800078e0207 */
[----:B------:R-:W0:Y:S02]  /*35130*/  SYNCS.PHASECHK.TRANS64.TRYWAIT P1, [R10+URZ], R11 ;  /* 0x0000000b0a0075a7 */ /* 0x000e24000802017f */
[----:B0-----:R-:W-:Y:S05]  /*35140*/  @!P1 BRA `(.L_x_11161) ;  /* 0x000001b000249947 */ /* 0x001fea0003800000 */
.L_x_11160:
[----:B------:R-:W-:Y:S05]  /*35150*/  BSYNC B3 ;  /* 0x0000000000037941 */ /* 0x000fea0003800000 */
.L_x_11159:
[----:B0----5:R-:W2:Y:S04]  /*35160*/  LDL.64 R10, [R164] ;  /* 0x00000000a40a7983 */ /* 0x021ea80000100a00 */
[----:B------:R-:W3:Y:S01]  /*35170*/  LDL.64 R8, [R164+0x28] ;  /* 0x00002800a4087983 */ /* 0x000ee20000100a00 */
[C---:B------:R-:W-:Y:S02]  /*35180*/  R2UR UR6, R4.reuse ;  /* 0x00000000040672ca */ /* 0x040fe400000e0000 */
[C---:B------:R-:W-:Y:S01]  /*35190*/  R2UR UR7, R5.reuse ;  /* 0x00000000050772ca */ /* 0x040fe200000e0000 */
[----:B------:R-:W4:Y:S01]  /*351a0*/  LDL.64 R6, [R164+0x20] ;  /* 0x00002000a4067983 */ /* 0x000f220000100a00 */
[C---:B------:R-:W-:Y:S02]  /*351b0*/  R2UR UR4, R4.reuse ;  /* 0x00000000040472ca */ /* 0x040fe400000e0000 */
[----:B------:R-:W-:Y:S01]  /*351c0*/  R2UR UR5, R5 ;  /* 0x00000000050572ca */ /* 0x000fe200000e0000 */
[----:B------:R-:W4:Y:S08]  /*351d0*/  LDL.64 R12, [R164+0x8] ;  /* 0x00000800a40c7983 */ /* 0x000f300000100a00 */
[----:B--2---:R-:W2:Y:S04]  /*351e0*/  LD.E R11, desc[UR6][R10.64] ;  /* 0x000000060a0b7980 */ /* 0x004ea8000c101900 */
[----:B---3--:R-:W2:Y:S01]  /*351f0*/  LD.E.64 R14, desc[UR4][R8.64] ;  /* 0x00000004080e7980 */ /* 0x008ea2000c101b00 */
[----:B------:R-:W-:Y:S05]  /*35200*/  WARPSYNC.ALL ;  /* 0x0000000000007948 */ /* 0x000fea0003800000 */
[----:B------:R-:W-:-:S02]  /*35210*/  R2UR UR4, R4 ;  /* 0x00000000040472ca */ /* 0x000fc400000e0000 */
[C---:B------:R-:W-:Y:S02]  /*35220*/  R2UR UR5, R5.reuse ;  /* 0x00000000050572ca */ /* 0x040fe400000e0000 */
[----:B------:R-:W-:Y:S02]  /*35230*/  R2UR UR6, R4 ;  /* 0x00000000040672ca */ /* 0x000fe400000e0000 */
[----:B------:R-:W-:-:S09]  /*35240*/  R2UR UR7, R5 ;  /* 0x00000000050772ca */ /* 0x000fd200000e0000 */
[----:B----4-:R0:W-:Y:S04]  /*35250*/  ST.E desc[UR4][R12.64], RZ ;  /* 0x000000ff0c007985 */ /* 0x0101e8000c101904 */
[----:B------:R-:W3:Y:S01]  /*35260*/  LD.E.64 R8, desc[UR6][R6.64] ;  /* 0x0000000606087980 */ /* 0x000ee2000c101b00 */
[----:B--2---:R-:W-:Y:S01]  /*35270*/  IMAD R10, R11, 0x300, R14 ;  /* 0x000003000b0a7824 */ /* 0x004fe200078e020e */
[----:B------:R-:W-:Y:S01]  /*35280*/  WARPGROUP.ARRIVE ;  /* 0x00000000000079c5 */ /* 0x000fe20000000000 */
[----:B------:R-:W-:Y:S01]  /*35290*/  IMAD.MOV.U32 R11, RZ, RZ, R15 ;  /* 0x000000ffff0b7224 */ /* 0x000fe200078e000f */
[----:B------:R-:W-:Y:S01]  /*352a0*/  R2UR UR8, R4 ;  /* 0x00000000040872ca */ /* 0x000fe200000e0000 */
[----:B------:R-:W-:Y:S01]  /*352b0*/  IMAD.MOV.U32 R191, RZ, RZ, 0x1 ;  /* 0x00000001ffbf7424 */ /* 0x000fe200078e00ff */
[----:B------:R-:W-:-:S02]  /*352c0*/  R2UR UR6, R10 ;  /* 0x000000000a0672ca */ /* 0x000fc400000e0000 */
[----:B------:R-:W-:Y:S02]  /*352d0*/  R2UR UR7, R11 ;  /* 0x000000000b0772ca */ /* 0x000fe400000e0000 */
[C---:B------:R-:W-:Y:S02]  /*352e0*/  R2UR UR9, R5.reuse ;  /* 0x00000000050972ca */ /* 0x040fe400000e0000 */
[----:B------:R-:W-:Y:S02]  /*352f0*/  R2UR UR10, R4 ;  /* 0x00000000040a72ca */ /* 0x000fe400000e0000 */
[----:B------:R-:W-:Y:S02]  /*35300*/  R2UR UR11, R5 ;  /* 0x00000000050b72ca */ /* 0x000fe400000e0000 */
[----:B---3--:R-:W-:Y:S02]  /*35310*/  R2UR UR4, R8 ;  /* 0x00000000080472ca */ /* 0x008fe400000e0000 */
[----:B------:R-:W-:-:S13]  /*35320*/  R2UR UR5, R9 ;  /* 0x00000000090572ca */ /* 0x000fda00000e0000 */
[----:B------:R-:W-:Y:S03]  /*35330*/  HGMMA.64x96x16.F32 R24, gdesc[UR4], RZ, !UPT, gsb0 ;  /* 0x01600000041879f0 */ /* 0x000fe6000c0008ff */
[----:B------:R-:W-:Y:S02]  /*35340*/  WARPGROUP.DEPBAR.LE gsb0, 0x0 ;  /* 0x00008000000079c5 */ /* 0x000fe40000010000 */
[----:B------:R0:W-:Y:S04]  /*35350*/  ST.E desc[UR8][R12.64], R191 ;  /* 0x000000bf0c007985 */ /* 0x0001e8000c101908 */
[----:B------:R-:W2:Y:S01]  /*35360*/  LD.E.64 R8, desc[UR10][R6.64] ;  /* 0x0000000a06087980 */ /* 0x000ea2000c101b00 */
[----:B------:R-:W-:Y:S01]  /*35370*/  VIADD R14, R10, 0x2 ;  /* 0x000000020a0e7836 */ /* 0x000fe20000000000 */
[----:B------:R-:W-:Y:S01]  /*35380*/  R2UR UR7, R15 ;  /* 0x000000000f0772ca */ /* 0x000fe200000e0000 */
[----:B------:R-:W-:Y:S01]  /*35390*/  WARPGROUP.ARRIVE ;  /* 0x00000000000079c5 */ /* 0x000fe20000000000 */
[----:B------:R-:W-:-:S02]  /*353a0*/  R2UR UR8, R4 ;  /* 0x00000000040872ca */ /* 0x000fc400000e0000 */
[----:B------:R-:W-:Y:S02]  /*353b0*/  R2UR UR6, R14 ;  /* 0x000000000e0672ca */ /* 0x000fe400000e0000 */
[C---:B------:R-:W-:Y:S02]  /*353c0*/  R2UR UR9, R5.reuse ;  /* 0x00000000050972ca */ /* 0x040fe400000e0000 */
[----:B------:R-:W-:Y:S02]  /*353d0*/  R2UR UR10, R4 ;  /* 0x00000000040a72ca */ /* 0x000fe400000e0000 */
[----:B------:R-:W-:Y:S01]  /*353e0*/  R2UR UR11, R5 ;  /* 0x00000000050b72ca */ /* 0x000fe200000e0000 */
[----:B--2---:R-:W-:Y:S01]  /*353f0*/  VIADD R8, R8, 0x2 ;  /* 0x0000000208087836 */ /* 0x004fe20000000000 */
[----:B------:R-:W-:-:S04]  /*35400*/  R2UR UR5, R9 ;  /* 0x00000000090572ca */ /* 0x000fc800000e0000 */
[----:B------:R-:W-:-:S13]  /*35410*/  R2UR UR4, R8 ;  /* 0x00000000080472ca */ /* 0x000fda00000e0000 */
[----:B------:R-:W-:Y:S03]  /*35420*/  HGMMA.64x96x16.F32 R24, gdesc[UR4], R24, gsb0 ;  /* 0x01600000041879f0 */ /* 0x000fe60008000818 */
        /* <DEDUP_REMOVED lines=19> */
[----:B------:R-:W-:Y:S01]  /*35560*/  WARPGROUP.ARRIVE ;  /* 0x00000000000079c5 */ /* 0x000fe20000000000 */
[----:B------:R-:W-:Y:S01]  /*35570*/  IMAD.MOV.U32 R11, RZ, RZ, R15 ;  /* 0x000000ffff0b7224 */ /* 0x000fe200078e000f */
[----:B------:R-:W-:-:S02]  /*35580*/  R2UR UR8, R4 ;  /* 0x00000000040872ca */ /* 0x000fc400000e0000 */
[----:B------:R-:W-:Y:S02]  /*35590*/  R2UR UR6, R10 ;  /* 0x000000000a0672ca */ /* 0x000fe400000e0000 */
        /* <DEDUP_REMOVED lines=8> */
[----:B------:R-:W2:Y:S01]  /*35620*/  LDL.64 R8, [R164+0x40] ;  /* 0x00004000a4087983 */ /* 0x000ea20000100a00 */
[----:B------:R-:W-:-:S02]  /*35630*/  R2UR UR4, R4 ;  /* 0x00000000040472ca */ /* 0x000fc400000e0000 */
[----:B------:R-:W-:Y:S01]  /*35640*/  R2UR UR5, R5 ;  /* 0x00000000050572ca */ /* 0x000fe200000e0000 */
[----:B------:R-:W3:-:S12]  /*35650*/  LDL.64 R6, [R164] ;  /* 0x00000000a4067983 */ /* 0x000ed80000100a00 */
[----:B--2---:R-:W2:Y:S01]  /*35660*/  LD.E R10, desc[UR4][R8.64+0x1c] ;  /* 0x00001c04080a7980 */ /* 0x004ea2000c101900 */
[C---:B------:R-:W-:Y:S02]  /*35670*/  R2UR UR4, R4.reuse ;  /* 0x00000000040472ca */ /* 0x040fe400000e0000 */
[C---:B------:R-:W-:Y:S02]  /*35680*/  R2UR UR5, R5.reuse ;  /* 0x00000000050572ca */ /* 0x040fe400000e0000 */
[----:B------:R-:W-:Y:S02]  /*35690*/  R2UR UR6, R4 ;  /* 0x00000000040672ca */ /* 0x000fe400000e0000 */
[----:B------:R-:W-:Y:S01]  /*356a0*/  R2UR UR7, R5 ;  /* 0x00000000050772ca */ /* 0x000fe200000e0000 */
[----:B------:R-:W-:Y:S08]  /*356b0*/  BSSY B3, `(.L_x_11162) ;  /* 0x0000007000037945 */ /* 0x000ff00003800000 */
[----:B---3--:R0:W5:Y:S04]  /*356c0*/  LD.E R14, desc[UR4][R6.64] ;  /* 0x00000004060e7980 */ /* 0x008168000c101900 */
[----:B------:R0:W5:Y:S01]  /*356d0*/  LD.E R15, desc[UR6][R6.64+0x4] ;  /* 0x00000406060f7980 */ /* 0x000162000c101900 */
[----:B--2---:R-:W-:-:S04]  /*356e0*/  LOP3.LUT R10, R10, 0x1, RZ, 0xfc, !PT ;  /* 0x000000010a0a7812 */ /* 0x004fc800078efcff */
[----:B------:R-:W-:-:S13]  /*356f0*/  ISETP.NE.AND P1, PT, R10, 0x3, PT ;  /* 0x000000030a00780c */ /* 0x000fda0003f25270 */
[----:B0-----:R-:W-:Y:S05]  /*35700*/  @!P1 BRA `(.L_x_11163) ;  /* 0x0000000000049947 */ /* 0x001fea0003800000 */
[----:B------:R-:W-:Y:S01]  /*35710*/  BPT.TRAP 0x1 ;  /* 0x000000040000795c */ /* 0x000fe20000300000 */
.L_x_11163:
[----:B------:R-:W-:Y:S05]  /*35720*/  BSYNC B3 ;  /* 0x0000000000037941 */ /* 0x000fea0003800000 */
.L_x_11162:
        /* <DEDUP_REMOVED lines=17> */
.L_x_11165:
[----:B------:R-:W-:Y:S05]  /*35840*/  BSYNC B3 ;  /* 0x0000000000037941 */ /* 0x000fea0003800000 */
.L_x_11164:
        /* <DEDUP_REMOVED lines=10> */
.L_x_11167:
[----:B------:R-:W-:Y:S05]  /*358f0*/  BSYNC B3 ;  /* 0x0000000000037941 */ /* 0x000fea0003800000 */
.L_x_11166:
[----:B------:R-:W2:Y:S04]  /*35900*/  LDL.64 R12, [R164] ;  /* 0x00000000a40c7983 */ /* 0x000ea80000100a00 */
[----:B0----5:R-:W3:Y:S04]  /*35910*/  LDL.64 R10, [R164+0x58] ;  /* 0x00005800a40a7983 */ /* 0x021ee80000100a00 */
[----:B------:R-:W4:Y:S04]  /*35920*/  LDL.64 R6, [R164+0x48] ;  /* 0x00004800a4067983 */ /* 0x000f280000100a00 */
[----:B------:R-:W4:Y:S01]  /*35930*/  LDL.64 R8, [R164+0x50] ;  /* 0x00005000a4087983 */ /* 0x000f220000100a00 */
[----:B------:R-:W-:-:S02]  /*35940*/  R2UR UR6, R4 ;  /* 0x00000000040672ca */ /* 0x000fc400000e0000 */
[C---:B------:R-:W-:Y:S01]  /*35950*/  R2UR UR7, R5.reuse ;  /* 0x00000000050772ca */ /* 0x040fe200000e0000 */
[----:B------:R-:W4:Y:S01]  /*35960*/  LDL R21, [R1+0x460] ;  /* 0x0004600001157983 */ /* 0x000f220000100800 */
[----:B------:R-:W-:Y:S02]  /*35970*/  R2UR UR4, R4 ;  /* 0x00000000040472ca */ /* 0x000fe400000e0000 */
[----:B------:R-:W-:-:S09]  /*35980*/  R2UR UR5, R5 ;  /* 0x00000000050572ca */ /* 0x000fd200000e0000 */
[----:B--2---:R-:W2:Y:S04]  /*35990*/  LD.E R17, desc[UR6][R12.64] ;  /* 0x000000060c117980 */ /* 0x004ea8000c101900 */
[----:B---3--:R-:W2:Y:S01]  /*359a0*/  LD.E.64 R12, desc[UR4][R10.64] ;  /* 0x000000040a0c7980 */ /* 0x008ea2000c101b00 */
[----:B------:R-:W-:Y:S05]  /*359b0*/  WARPSYNC.ALL ;  /* 0x0000000000007948 */ /* 0x000fea0003800000 */
[----:B------:R-:W-:-:S02]  /*359c0*/  R2UR UR6, R4 ;  /* 0x00000000040672ca */ /* 0x000fc400000e0000 */
[C---:B------:R-:W-:Y:S02]  /*359d0*/  R2UR UR7, R5.reuse ;  /* 0x00000000050772ca */ /* 0x040fe400000e0000 */
[----:B------:R-:W-:Y:S02]  /*359e0*/  R2UR UR4, R4 ;  /* 0x00000000040472ca */ /* 0x000fe400000e0000 */
[----:B------:R-:W-:-:S09]  /*359f0*/  R2UR UR5, R5 ;  /* 0x00000000050572ca */ /* 0x000fd200000e0000 */
[----:B----4-:R-:W3:Y:S04]  /*35a00*/  LD.E R20, desc[UR6][R6.64] ;  /* 0x0000000606147980 */ /* 0x010ee8000c101900 */
[----:B------:R-:W4:Y:S01]  /*35a10*/  LD.E.64 R14, desc[UR4][R8.64] ;  /* 0x00000004080e7980 */ /* 0x000f22000c101b00 */
[----:B------:R-:W-:Y:S01]  /*35a20*/  WARPGROUP.ARRIVE ;  /* 0x00000000000079c5 */ /* 0x000fe20000000000 */
[C---:B------:R-:W-:Y:S02]  /*35a30*/  R2UR UR8, R4.reuse ;  /* 0x00000000040872ca */ /* 0x040fe400000e0000 */
[----:B------:R-:W-:Y:S02]  /*35a40*/  R2UR UR9, R5 ;  /* 0x00000000050972ca */ /* 0x000fe400000e0000 */
[----:B------:R-:W-:-:S02]  /*35a50*/  R2UR UR10, R4 ;  /* 0x00000000040a72ca */ /* 0x000fc400000e0000 */
[----:B------:R-:W-:Y:S01]  /*35a60*/  R2UR UR11, R5 ;  /* 0x00000000050b72ca */ /* 0x000fe200000e0000 */
[----:B--2---:R-:W-:Y:S02]  /*35a70*/  IMAD R16, R17, 0xc00, R12 ;  /* 0x00000c0011107824 */ /* 0x004fe400078e020c */
[----:B------:R-:W-:-:S03]  /*35a80*/  IMAD.MOV.U32 R17, RZ, RZ, R13 ;  /* 0x000000ffff117224 */ /* 0x000fc600078e000d */
[----:B------:R-:W-:Y:S02]  /*35a90*/  R2UR UR6, R16 ;  /* 0x00000000100672ca */ /* 0x000fe400000e0000 */
[----:B------:R-:W-:Y:S02]  /*35aa0*/  R2UR UR7, R17 ;  /* 0x00000000110772ca */ /* 0x000fe400000e0000 */
[----:B---3--:R-:W-:Y:S02]  /*35ab0*/  ISETP.NE.U32.AND P1, PT, R20, RZ, PT ;  /* 0x000000ff1400720c */ /* 0x008fe40003f25070 */
[----:B----4-:R-:W-:Y:S02]  /*35ac0*/  R2UR UR4, R14 ;  /* 0x000000000e0472ca */ /* 0x010fe400000e0000 */
[----:B------:R-:W-:-:S09]  /*35ad0*/  R2UR UR5, R15 ;  /* 0x000000000f0572ca */ /* 0x000fd200000e0000 */
[----:B------:R-:W-:-:S05]  /*35ae0*/  VOTEU.ANY UP0, P1 ;  /* 0x00000000003f7886 */ /* 0x000fca0000800100 */
[----:B------:R-:W-:Y:S03]  /*35af0*/  HGMMA.64x96x16.F32 R24, gdesc[UR4], R24, UP0, gsb0 ;  /* 0x01600000041879f0 */ /* 0x000fe6000b800818 */
[----:B------:R-:W-:Y:S02]  /*35b00*/  WARPGROUP.DEPBAR.LE gsb0, 0x0 ;  /* 0x00008000000079c5 */ /* 0x000fe40000010000 */
[----:B------:R-:W-:Y:S04]  /*35b10*/  ST.E desc[UR8][R6.64], R191 ;  /* 0x000000bf06007985 */ /* 0x000fe8000c101908 */
[----:B------:R-:W2:Y:S01]  /*35b20*/  LD.E.64 R10, desc[UR10][R8.64] ;  /* 0x0000000a080a7980 */ /* 0x000ea2000c101b00 */
[----:B------:R-:W-:Y:S01]  /*35b30*/  VIADD R12, R16, 0x2 ;  /* 0x00000002100c7836 */ /* 0x000fe20000000000 */
[----:B------:R-:W-:-:S04]  /*35b40*/  R2UR UR7, R13 ;  /* 0x000000000d0772ca */ /* 0x000fc800000e0000 */
[----:B------:R-:W-:Y:S01]  /*35b50*/  R2UR UR6, R12 ;  /* 0x000000000c0672ca */ /* 0x000fe200000e0000 */
[----:B------:R-:W-:Y:S01]  /*35b60*/  WARPGROUP.ARRIVE ;  /* 0x00000000000079c5 */ /* 0x000fe20000000000 */
[C---:B------:R-:W-:Y:S02]  /*35b70*/  R2UR UR8, R4.reuse ;  /* 0x00000000040872ca */ /* 0x040fe400000e0000 */
        /* <DEDUP_REMOVED lines=208> */
[----:B------:R-:W-:-:S06]  /*36880*/  WARPGROUP.ARRIVE ;  /* 0x00000000000079c5 */ /* 0x000fcc0000000000 */
[----:B------:R-:W0:Y:S01]  /*36890*/  S2R R193, SR_TID.X ;  /* 0x0000000000c17919 */ /* 0x000e220000002100 */
[----:B------:R-:W-:Y:S02]  /*368a0*/  R2UR UR8, R4 ;  /* 0x00000000040872ca */ /* 0x000fe400000e0000 */
[----:B------:R-:W-:Y:S02]  /*368b0*/  R2UR UR9, R5 ;  /* 0x00000000050972ca */ /* 0x000fe400000e0000 */
[----:B0-----:R-:W-:Y:S01]  /*368c0*/  LOP3.LUT P2, RZ, R193, 0x7f, RZ, 0xc0, !PT ;  /* 0x0000007fc1ff7812 */ /* 0x001fe2000784c0ff */
[----:B--2---:R-:W-:Y:S01]  /*368d0*/  VIADD R10, R10, 0xc06 ;  /* 0x00000c060a0a7836 */ /* 0x004fe20000000000 */
[----:B------:R-:W-:-:S04]  /*368e0*/  R2UR UR5, R11 ;  /* 0x000000000b0572ca */ /* 0x000fc800000e0000 */
[----:B------:R-:W-:-:S13]  /*368f0*/  R2UR UR4, R10 ;  /* 0x000000000a0472ca */ /* 0x000fda00000e0000 */
[----:B------:R-:W-:Y:S03]  /*36900*/  HGMMA.64x96x16.F32 R24, gdesc[UR4], R24, gsb0 ;  /* 0x01600000041879f0 */ /* 0x000fe60008000818 */
[----:B------:R-:W-:Y:S02]  /*36910*/  WARPGROUP.DEPBAR.LE gsb0, 0x0 ;  /* 0x00008000000079c5 */ /* 0x000fe40000010000 */
[----:B------:R0:W-:Y:S04]  /*36920*/  ST.E desc[UR8][R6.64], R191 ;  /* 0x000000bf06007985 */ /* 0x0001e8000c101908 */
[----:B------:R-:W2:Y:S04]  /*36930*/  @!P2 LDL.64 R8, [R164+0x18] ;  /* 0x00001800a408a983 */ /* 0x000ea80000100a00 */
[----:B------:R-:W3:Y:S01]  /*36940*/  @!P2 LDL.64 R10, [R164] ;  /* 0x00000000a40aa983 */ /* 0x000ee20000100a00 */
[----:B------:R-:W-:-:S02]  /*36950*/  @!P2 R2UR UR4, R4 ;  /* 0x000000000404a2ca */ /* 0x000fc400000e0000 */
[C---:B------:R-:W-:Y:S02]  /*36960*/  @!P2 R2UR UR5, R5.reuse ;  /* 0x000000000505a2ca */ /* 0x040fe400000e0000 */
[----:B------:R-:W-:Y:S02]  /*36970*/  SHF.R.U32.HI R12, RZ, 0x7, R193 ;  /* 0x00000007ff0c7819 */ /* 0x000fe400000116c1 */
[----:B------:R-:W-:Y:S02]  /*36980*/  @!P2 R2UR UR6, R4 ;  /* 0x000000000406a2ca */ /* 0x000fe400000e0000 */
[----:B------:R-:W-:Y:S02]  /*36990*/  @!P2 R2UR UR7, R5 ;  /* 0x000000000507a2ca */ /* 0x000fe400000e0000 */
[----:B------:R-:W-:-:S05]  /*369a0*/  IADD3 R12, -R12, 0xb, RZ ;  /* 0x0000000b0c0c7810 */ /* 0x000fca0007ffe1ff */
[----:B------:R1:W-:Y:S06]  /*369b0*/  BAR.ARV R12, 0x100 ;  /* 0x0004000c0000751d */ /* 0x0003ec0000002000 */
[----:B--2---:R-:W0:Y:S04]  /*369c0*/  @!P2 LD.E.64 R8, desc[UR4][R8.64+0x30] ;  /* 0x000030040808a980 */ /* 0x004e28000c101b00 */
[----:B---3--:R-:W2:Y:S01]  /*369d0*/  @!P2 LD.E R10, desc[UR6][R10.64] ;  /* 0x000000060a0aa980 */ /* 0x008ea2000c101900 */
[----:B------:R-:W-:-:S02]  /*369e0*/  R2UR UR4, R4 ;  /* 0x00000000040472ca */ /* 0x000fc400000e0000 */
[----:B------:R-:W-:Y:S02]  /*369f0*/  R2UR UR5, R5 ;  /* 0x00000000050572ca */ /* 0x000fe400000e0000 */
[----:B0-----:R-:W-:-:S05]  /*36a00*/  @!P2 MOV R7, R8 ;  /* 0x000000080007a202 */ /* 0x001fca0000000f00 */
[----:B--2---:R-:W-:-:S05]  /*36a10*/  @!P2 IMAD R6, R10, 0x8, R7 ;  /* 0x000000080a06a824 */ /* 0x004fca00078e0207 */
[----:B------:R-:W-:-:S04]  /*36a20*/  @!P2 PRMT R6, RZ, 0x654, R6 ;  /* 0x00000654ff06a816 */ /* 0x000fc80000000006 */
[----:B------:R0:W-:Y:S02]  /*36a30*/  @!P2 SYNCS.ARRIVE.TRANS64.RED.A1T0 RZ, [R6+URZ], RZ ;  /* 0x000000ff06ffa9a7 */ /* 0x0001e4000810043f */
[----:B0-----:R-:W2:Y:S01]  /*36a40*/  LD.E R6, desc[UR4][R2.64+0x24] ;  /* 0x0000240402067980 */ /* 0x001ea2000c101900 */
[----:B------:R-:W-:Y:S02]  /*36a50*/  R2UR UR4, R4 ;  /* 0x00000000040472ca */ /* 0x000fe400000e0000 */
[----:B------:R-:W-:-:S13]  /*36a60*/  R2UR UR5, R5 ;  /* 0x00000000050572ca */ /* 0x000fda00000e0000 */
[----:B------:R-:W3:Y:S01]  /*36a70*/  LD.E R13, desc[UR4][R2.64] ;  /* 0x00000004020d7980 */ /* 0x000ee2000c101900 */
[C---:B------:R-:W-:Y:S02]  /*36a80*/  R2UR UR4, R4.reuse ;  /* 0x00000000040472ca */ /* 0x040fe400000e0000 */
[C---:B------:R-:W-:Y:S01]  /*36a90*/  R2UR UR5, R5.reuse ;  /* 0x00000000050572ca */ /* 0x040fe200000e0000 */
[----:B------:R-:W-:Y:S01]  /*36aa0*/  IMAD.MOV.U32 R7, RZ, RZ, R22 ;  /* 0x000000ffff077224 */ /* 0x000fe200078e0016 */
[C---:B------:R-:W-:Y:S02]  /*36ab0*/  R2UR UR14, R4.reuse ;  /* 0x00000000040e72ca */ /* 0x040fe400000e0000 */
[C---:B------:R-:W-:Y:S02]  /*36ac0*/  R2UR UR15, R5.reuse ;  /* 0x00000000050f72ca */ /* 0x040fe400000e0000 */
[----:B------:R-:W-:Y:S02]  /*36ad0*/  R2UR UR10, R4 ;  /* 0x00000000040a72ca */ /* 0x000fe400000e0000 */
[----:B------:R-:W-:-:S02]  /*36ae0*/  R2UR UR11, R5 ;  /* 0x00000000050b72ca */ /* 0x000fc400000e0000 */
[C---:B------:R-:W-:Y:S02]  /*36af0*/  R2UR UR8, R4.reuse ;  /* 0x00000000040872ca */ /* 0x040fe400000e0000 */
[----:B------:R-:W-:Y:S02]  /*36b00*/  R2UR UR9, R5 ;  /* 0x00000000050972ca */ /* 0x000fe400000e0000 */
[----:B------:R-:W-:-:S03]  /*36b10*/  R2UR UR12, R4 ;  /* 0x00000000040c72ca */ /* 0x000fc600000e0000 */
[----:B------:R-:W4:Y:S01]  /*36b20*/  LD.E R76, desc[UR14][R2.64+0x18] ;  /* 0x0000180e024c7980 */ /* 0x000f22000c101900 */
[----:B------:R-:W-:-:S03]  /*36b30*/  R2UR UR13, R5 ;  /* 0x00000000050d72ca */ /* 0x000fc600000e0000 */
[----:B------:R-:W4:Y:S04]  /*36b40*/  LD.E R73, desc[UR10][R2.64+0xc] ;  /* 0x00000c0a02497980 */ /* 0x000f28000c101900 */
[----:B------:R-:W4:Y:S06]  /*36b50*/  LD.E R74, desc[UR8][R2.64+0x10] ;  /* 0x00001008024a7980 */ /* 0x000f2c000c101900 */
[----:B------:R-:W4:Y:S01]  /*36b60*/  LD.E R75, desc[UR12][R2.64+0x14] ;  /* 0x0000140c024b7980 */ /* 0x000f22000c101900 */
[----:B--2---:R-:W-:Y:S01]  /*36b70*/  ISETP.NE.AND P1, PT, R6, 0x1, PT ;  /* 0x000000010600780c */ /* 0x004fe20003f25270 */
[----:B------:R-:W-:-:S05]  /*36b80*/  IMAD.MOV.U32 R6, RZ, RZ, R21 ;  /* 0x000000ffff067224 */ /* 0x000fca00078e0015 */
[----:B------:R3:W2:Y:S07]  /*36b90*/  LD.E R14, desc[UR4][R6.64] ;  /* 0x00000004060e7980 */ /* 0x0006ae000c101900 */
[C---:B------:R-:W-:Y:S02]  /*36ba0*/  @P1 R2UR UR4, R4.reuse ;  /* 0x00000000040412ca */ /* 0x040fe400000e0000 */
[----:B------:R-:W-:Y:S02]  /*36bb0*/  @P1 R2UR UR5, R5 ;  /* 0x00000000050512ca */ /* 0x000fe400000e0000 */
[----:B------:R-:W-:-:S02]  /*36bc0*/  @P1 R2UR UR6, R4 ;  /* 0x00000000040612ca */ /* 0x000fc400000e0000 */
[----:B------:R-:W-:-:S09]  /*36bd0*/  @P1 R2UR UR7, R5 ;  /* 0x00000000050712ca */ /* 0x000fd200000e0000 */
[----:B------:R-:W2:Y:S04]  /*36be0*/  @P1 LD.E R20, desc[UR4][R2.64+0x28] ;  /* 0x0000280402141980 */ /* 0x000ea8000c101900 */
[----:B------:R-:W2:Y:S01]  /*36bf0*/  @P1 LD.E R17, desc[UR6][R2.64+0x2c] ;  /* 0x00002c0602111980 */ /* 0x000ea2000c101900 */
[C---:B------:R-:W-:Y:S02]  /*36c00*/  R2UR UR4, R4.reuse ;  /* 0x00000000040472ca */ /* 0x040fe400000e0000 */
[C---:B------:R-:W-:Y:S02]  /*36c10*/  R2UR UR5, R5.reuse ;  /* 0x00000000050572ca */ /* 0x040fe400000e0000 */
[----:B------:R-:W-:Y:S02]  /*36c20*/  R2UR UR6, R4 ;  /* 0x00000000040672ca */ /* 0x000fe400000e0000 */
[----:B------:R-:W-:-:S09]  /*36c30*/  R2UR UR7, R5 ;  /* 0x00000000050772ca */ /* 0x000fd200000e0000 */
[----:B------:R-:W2:Y:S04]  /*36c40*/  LD.E R21, desc[UR4][R2.64+0x8] ;  /* 0x0000080402157980 */ /* 0x000ea8000c101900 */
[----:B------:R-:W2:Y:S01]  /*36c50*/  LD.E R72, desc[UR6][R2.64+0x4] ;  /* 0x0000040602487980 */ /* 0x000ea2000c101900 */
[----:B---3--:R-:W-:-:S04]  /*36c60*/  SHF.R.S32.HI R6, RZ, 0x1f, R13 ;  /* 0x0000001fff067819 */ /* 0x008fc8000001140d */
[----:B------:R-:W-:-:S04]  /*36c70*/  LEA.HI R7, R6, R13, RZ, 0x7 ;  /* 0x0000000d06077211 */ /* 0x000fc800078f38ff */
[----:B------:R-:W-:-:S05]  /*36c80*/  LOP3.LUT R8, R7, 0xffffff80, RZ, 0xc0, !PT ;  /* 0xffffff8007087812 */ /* 0x000fca00078ec0ff */
[----:B------:R-:W-:-:S05]  /*36c90*/  IMAD.IADD R8, R13, 0x1, -R8 ;  /* 0x000000010d087824 */ /* 0x000fca00078e0a08 */
[----:B------:R-:W-:Y:S02]  /*36ca0*/  SHF.R.S32.HI R9, RZ, 0x1f, R8 ;  /* 0x0000001fff097819 */ /* 0x000fe40000011408 */
[----:B------:R-:W-:Y:S02]  /*36cb0*/  LEA.HI R15, R6, R13, RZ, 0x2 ;  /* 0x0000000d060f7211 */ /* 0x000fe400078f10ff */
[CC--:B------:R-:W-:Y:S02]  /*36cc0*/  LEA.HI R10, R9.reuse, R8.reuse, RZ, 0x2 ;  /* 0x00000008090a7211 */ /* 0x0c0fe400078f10ff */
[----:B------:R-:W-:Y:S02]  /*36cd0*/  LEA.HI R9, R9, R8, RZ, 0x5 ;  /* 0x0000000809097211 */ /* 0x000fe400078f28ff */
[--C-:B------:R-:W-:Y:S02]  /*36ce0*/  SHF.R.S32.HI R11, RZ, 0x2, R10.reuse ;  /* 0x00000002ff0b7819 */ /* 0x100fe4000001140a */
[----:B-1----:R-:W-:-:S02]  /*36cf0*/  SHF.R.S32.HI R12, RZ, 0x1f, R10 ;  /* 0x0000001fff0c7819 */ /* 0x002fc4000001140a */
[----:B------:R-:W-:Y:S02]  /*36d00*/  LOP3.LUT R16, R15, 0xfffffffc, RZ, 0xc0, !PT ;  /* 0xfffffffc0f107812 */ /* 0x000fe400078ec0ff */
[----:B------:R-:W-:Y:S02]  /*36d10*/  SHF.R.S32.HI R6, RZ, 0x7, R7 ;  /* 0x00000007ff067819 */ /* 0x000fe40000011407 */
[----:B------:R-:W-:Y:S01]  /*36d20*/  LEA.HI R12, R12, R11, RZ, 0x3 ;  /* 0x0000000b0c0c7211 */ /* 0x000fe200078f18ff */
[----:B------:R-:W-:Y:S01]  /*36d30*/  IMAD.IADD R16, R13, 0x1, -R16 ;  /* 0x000000010d107824 */ /* 0x000fe200078e0a10 */
[----:B------:R-:W-:Y:S02]  /*36d40*/  SHF.R.S32.HI R9, RZ, 0x5, R9 ;  /* 0x00000005ff097819 */ /* 0x000fe40000011409 */
[----:B------:R-:W-:Y:S02]  /*36d50*/  LEA.HI R7, R7, R6, RZ, 0x1 ;  /* 0x0000000607077211 */ /* 0x000fe400078f08ff */
[----:B------:R-:W-:-:S02]  /*36d60*/  LOP3.LUT R12, R12, 0xfffffff8, RZ, 0xc0, !PT ;  /* 0xfffffff80c0c7812 */ /* 0x000fc400078ec0ff */
[----:B------:R-:W-:-:S03]  /*36d70*/  LOP3.LUT R7, R7, 0x3fffffe, RZ, 0xc0, !PT ;  /* 0x03fffffe07077812 */ /* 0x000fc600078ec0ff */
[----:B------:R-:W-:Y:S02]  /*36d80*/  IMAD.IADD R12, R11, 0x1, -R12 ;  /* 0x000000010b0c7824 */ /* 0x000fe400078e0a0c */
[----:B------:R-:W-:Y:S01]  /*36d90*/  IMAD.IADD R7, R6, 0x1, -R7 ;  /* 0x0000000106077824 */ /* 0x000fe200078e0a07 */
[----:B----4-:R-:W-:Y:S01]  /*36da0*/  ISETP.GE.AND P2, PT, R76, 0x1, PT ;  /* 0x000000014c00780c */ /* 0x010fe20003f46270 */
[----:B------:R-:W-:Y:S01]  /*36db0*/  BSSY B3, `(.L_x_11169) ;  /* 0x000003a000037945 */ /* 0x000fe20003800000 */
[----:B------:R-:W-:Y:S02]  /*36dc0*/  IMAD R75, R0, -0x60, R75 ;  /* 0xffffffa0004b7824 */ /* 0x000fe400078e024b */
[----:B--2---:R-:W-:Y:S01]  /*36dd0*/  IMAD R13, R14, 0x8, R9 ;  /* 0x000000080e0d7824 */ /* 0x004fe200078e0209 */
[----:B------:R-:W-:-:S03]  /*36de0*/  LEA.HI R9, R16, R16, RZ, 0x1 ;  /* 0x0000001010097211 */ /* 0x000fc600078f08ff */
[----:B------:R-:W-:Y:S01]  /*36df0*/  IMAD.U32 R12, R13, 0x10, R12 ;  /* 0x000000100d0c7824 */ /* 0x000fe200078e000c */
[----:B------:R-:W-:-:S03]  /*36e00*/  LOP3.LUT R9, R9, 0x1ffffffe, RZ, 0xc0, !PT ;  /* 0x1ffffffe09097812 */ /* 0x000fc600078ec0ff */
[----:B------:R-:W-:Y:S02]  /*36e10*/  IMAD R12, R7, 0x40, R12 ;  /* 0x00000040070c7824 */ /* 0x000fe400078e020c */
[----:B------:R-:W-:-:S04]  /*36e20*/  IMAD.IADD R9, R16, 0x1, -R9 ;  /* 0x0000000110097824 */ /* 0x000fc800078e0a09 */
[----:B------:R-:W-:-:S04]  /*36e30*/  IMAD R9, R9, 0x8, R12 ;  /* 0x0000000809097824 */ /* 0x000fc800078e020c */
[----:B------:R-:W-:-:S05]  /*36e40*/  @P1 IMAD.HI.U32 R20, R9, R20, RZ ;  /* 0x0000001409141227 */ /* 0x000fca00078e00ff */
[----:B------:R-:W-:Y:S01]  /*36e50*/  @P1 SHF.R.U32.HI R9, RZ, R17, R20 ;  /* 0x00000011ff091219 */ /* 0x000fe20000011614 */
[----:B------:R-:W-:Y:S01]  /*36e60*/  IMAD.MOV.U32 R13, RZ, RZ, -0x60 ;  /* 0xffffffa0ff0d7424 */ /* 0x000fe200078e00ff */
[----:B------:R-:W-:-:S03]  /*36e70*/  LOP3.LUT R7, R10, 0x7ffffffc, RZ, 0xc0, !PT ;  /* 0x7ffffffc0a077812 */ /* 0x000fc600078ec0ff */
[----:B------:R-:W0:Y:S01]  /*36e80*/  SHFL.IDX PT, R11, R9, RZ, 0x1c1f ;  /* 0x001c1fff090b7589 */ /* 0x000e2200000e0000 */
[----:B------:R-:W-:Y:S02]  /*36e90*/  IMAD R6, R0, R13, 0x1 ;  /* 0x0000000100067424 */ /* 0x000fe400078e020d */
[----:B------:R-:W-:-:S04]  /*36ea0*/  IMAD.IADD R7, R8, 0x1, -R7 ;  /* 0x0000000108077824 */ /* 0x000fc800078e0a07 */
[----:B------:R-:W-:Y:S01]  /*36eb0*/  IMAD R6, R7, -0x2, R6 ;  /* 0xfffffffe07067824 */ /* 0x000fe200078e0206 */
[----:B------:R-:W-:-:S04]  /*36ec0*/  LOP3.LUT R8, RZ, R73, RZ, 0x33, !PT ;  /* 0x00000049ff087212 */ /* 0x000fc800078e33ff */
[----:B------:R-:W-:Y:S01]  /*36ed0*/  IADD3 R7, -R72, R6, R21 ;  /* 0x0000000648077210 */ /* 0x000fe20007ffe115 */
[----:B------:R-:W-:-:S04]  /*36ee0*/  VIADD R12, R6, 0xffffffff ;  /* 0xffffffff060c7836 */ /* 0x000fc80000000000 */
[C---:B------:R-:W-:Y:S02]  /*36ef0*/  IMAD.IADD R74, R7.reuse, 0x1, R74 ;  /* 0x00000001074a7824 */ /* 0x040fe400078e024a */
[----:B------:R-:W-:Y:S02]  /*36f00*/  IMAD.IADD R10, R7, 0x1, R8 ;  /* 0x00000001070a7824 */ /* 0x000fe400078e0208 */
[--C-:B0-----:R-:W-:Y:S02]  /*36f10*/  IMAD.IADD R7, R74, 0x1, R11.reuse ;  /* 0x000000014a077824 */ /* 0x101fe400078e020b */
[----:B------:R-:W-:Y:S01]  /*36f20*/  IMAD.IADD R6, R10, 0x1, R11 ;  /* 0x000000010a067824 */ /* 0x000fe200078e020b */
[----:B------:R-:W-:Y:S06]  /*36f30*/  @!P2 BRA `(.L_x_11170) ;  /* 0x000000000084a947 */ /* 0x000fec0003800000 */
[----:B------:R-:W-:Y:S01]  /*36f40*/  IADD3 R11, -R72, R21, R11 ;  /* 0x00000015480b7210 */ /* 0x000fe20007ffe10b */
[----:B------:R-:W-:Y:S03]  /*36f50*/  BSSY B4, `(.L_x_11171) ;  /* 0x000001c000047945 */ /* 0x000fe60003800000 */
[----:B------:R-:W-:-:S13]  /*36f60*/  ISETP.GT.AND P1, PT, R11, -0x1, PT ;  /* 0xffffffff0b00780c */ /* 0x000fda0003f24270 */
[----:B------:R-:W-:Y:S05]  /*36f70*/  @P1 BRA `(.L_x_11172) ;  /* 0x00000000003c1947 */ /* 0x000fea0003800000 */
[----:B------:R-:W-:Y:S01]  /*36f80*/  ISETP.NE.AND P1, PT, R76, 0x1, PT ;  /* 0x000000014c00780c */ /* 0x000fe20003f25270 */
[----:B------:R-:W-:Y:S01]  /*36f90*/  BSSY B5, `(.L_x_11173) ;  /* 0x000000b000057945 */ /* 0x000fe20003800000 */
[----:B------:R-:W-:-:S11]  /*36fa0*/  LOP3.LUT R11, RZ, R11, RZ, 0x33, !PT ;  /* 0x0000000bff0b7212 */ /* 0x000fd600078e33ff */
[----:B------:R-:W-:Y:S05]  /*36fb0*/  @!P1 BRA `(.L_x_11174) ;  /* 0x0000000000209947 */ /* 0x000fea0003800000 */
[C---:B------:R-:W-:Y:S02]  /*36fc0*/  R2UR UR4, R4.reuse ;  /* 0x00000000040472ca */ /* 0x040fe400000e0000 */
[C---:B------:R-:W-:Y:S02]  /*36fd0*/  R2UR UR5, R5.reuse ;  /* 0x00000000050572ca */ /* 0x040fe400000e0000 */
[----:B------:R-:W-:Y:S02]  /*36fe0*/  R2UR UR6, R4 ;  /* 0x00000000040672ca */ /* 0x000fe400000e0000 */
[----:B------:R-:W-:-:S09]  /*36ff0*/  R2UR UR7, R5 ;  /* 0x00000000050772ca */ /* 0x000fd200000e0000 */
[----:B------:R-:W2:Y:S04]  /*37000*/  LD.E R8, desc[UR4][R2.64+0x1c] ;  /* 0x00001c0402087980 */ /* 0x000ea8000c101900 */
[----:B------:R-:W3:Y:S01]  /*37010*/  LD.E R13, desc[UR6][R2.64+0x20] ;  /* 0x00002006020d7980 */ /* 0x000ee2000c101900 */
[----:B--2---:R-:W-:-:S05]  /*37020*/  IMAD.HI.U32 R8, R11, R8, RZ ;  /* 0x000000080b087227 */ /* 0x004fca00078e00ff */
[----:B---3--:R-:W-:-:S07]  /*37030*/  SHF.R.U32.HI R11, RZ, R13, R8 ;  /* 0x0000000dff0b7219 */ /* 0x008fce0000011608 */
.L_x_11174:
[----:B------:R-:W-:Y:S05]  /*37040*/  BSYNC B5 ;  /* 0x0000000000057941 */ /* 0x000fea0003800000 */
.L_x_11173:
[----:B------:R-:W-:Y:S01]  /*37050*/  LOP3.LUT R11, RZ, R11, RZ, 0x33, !PT ;  /* 0x0000000bff0b7212 */ /* 0x000fe200078e33ff */
[----:B------:R-:W-:Y:S06]  /*37060*/  BRA `(.L_x_11175) ;  /* 0x0000000000287947 */ /* 0x000fec0003800000 */
.L_x_11172:
[----:B------:R-:W-:-:S13]  /*37070*/  ISETP.NE.AND P1, PT, R76, 0x1, PT ;  /* 0x000000014c00780c */ /* 0x000fda0003f25270 */
        /* <DEDUP_REMOVED lines=9> */
.L_x_11175:
[----:B------:R-:W-:Y:S05]  /*37110*/  BSYNC B4 ;  /* 0x0000000000047941 */ /* 0x000fea0003800000 */
.L_x_11171:
[----:B------:R-:W-:-:S05]  /*37120*/  IMAD R11, R76, R11, R12 ;  /* 0x0000000b4c0b7224 */ /* 0x000fca00078e020c */
[----:B------:R-:W-:Y:S02]  /*37130*/  VIMNMX R6, R6, R11, !PT ;  /* 0x0000000b06067248 */ /* 0x000fe40007fe0100 */
[----:B------:R-:W-:-:S07]  /*37140*/  VIADDMNMX R7, R11, R76, R7, PT ;  /* 0x0000004c0b077246 */ /* 0x000fce0003800107 */
.L_x_11170:
[----:B------:R-:W-:Y:S05]  /*37150*/  BSYNC B3 ;  /* 0x0000000000037941 */ /* 0x000fea0003800000 */
.L_x_11169:
[C---:B------:R-:W-:Y:S01]  /*37160*/  ISETP.GE.AND P2, PT, R75.reuse, 0x9, PT ;  /* 0x000000094b00780c */ /* 0x040fe20003f46270 */
[----:B------:R-:W0:Y:S01]  /*37170*/  SHFL.IDX PT, R9, R9, 0x1, 0x1c1f ;  /* 0x003c1f0009097f89 */ /* 0x000e2200000e0000 */
[----:B------:R-:W-:Y:S01]  /*37180*/  ISETP.GE.AND P1, PT, R75, 0x2, PT ;  /* 0x000000024b00780c */ /* 0x000fe20003f26270 */
[----:B------:R-:W-:Y:S01]  /*37190*/  BSSY B3, `(.L_x_11176) ;  /* 0x0000097000037945 */ /* 0x000fe20003800000 */
[C---:B------:R-:W-:Y:S02]  /*371a0*/  ISETP.GT.AND P3, PT, R6.reuse, 0x8, !P2 ;  /* 0x000000080600780c */ /* 0x040fe40005764270 */
[----:B------:R-:W-:Y:S02]  /*371b0*/  ISETP.GT.AND P4, PT, R6, 0x1, !P1 ;  /* 0x000000010600780c */ /* 0x000fe40004f84270 */
[----:B------:R-:W-:Y:S02]  /*371c0*/  ISETP.LT.OR P3, PT, R7, 0x9, P3 ;  /* 0x000000090700780c */ /* 0x000fe40001f61670 */
[----:B------:R-:W-:-:S02]  /*371d0*/  ISETP.GE.AND P5, PT, R75, 0xa, PT ;  /* 0x0000000a4b00780c */ /* 0x000fc40003fa6270 */
[----:B------:R-:W-:Y:S02]  /*371e0*/  FSEL R28, R28, -INF , !P3 ;  /* 0xff8000001c1c7808 */ /* 0x000fe40005800000 */
[----:B------:R-:W-:Y:S02]  /*371f0*/  ISETP.LT.OR P4, PT, R7, 0x2, P4 ;  /* 0x000000020700780c */ /* 0x000fe40002781670 */
[----:B------:R-:W-:Y:S02]  /*37200*/  ISETP.GT.AND P3, PT, R6, 0x9, !P5 ;  /* 0x000000090600780c */ /* 0x000fe40006f64270 */
[----:B------:R-:W-:Y:S02]  /*37210*/  FSEL R25, R25, -INF , !P4 ;  /* 0xff80000019197808 */ /* 0x000fe40006000000 */
[----:B------:R-:W-:Y:S02]  /*37220*/  ISETP.LT.OR P3, PT, R7, 0xa, P3 ;  /* 0x0000000a0700780c */ /* 0x000fe40001f61670 */
[----:B------:R-:W-:-:S02]  /*37230*/  ISETP.GE.AND P4, PT, R75, 0x11, PT ;  /* 0x000000114b00780c */ /* 0x000fc40003f86270 */
[----:B------:R-:W-:Y:S01]  /*37240*/  FSEL R29, R29, -INF , !P3 ;  /* 0xff8000001d1d7808 */ /* 0x000fe20005800000 */
[--C-:B0-----:R-:W-:Y:S01]  /*37250*/  IMAD.IADD R11, R74, 0x1, R9.reuse ;  /* 0x000000014a0b7824 */ /* 0x101fe200078e0209 */
[----:B------:R-:W-:Y:S01]  /*37260*/  ISETP.GT.AND P3, PT, R6, 0x10, !P4 ;  /* 0x000000100600780c */ /* 0x000fe20006764270 */
[----:B------:R-:W-:Y:S01]  /*37270*/  IMAD.IADD R8, R10, 0x1, R9 ;  /* 0x000000010a087824 */ /* 0x000fe200078e0209 */
        /* <DEDUP_REMOVED lines=119> */
.L_x_11181:
[----:B------:R-:W-:Y:S05]  /*379f0*/  BSYNC B5 ;  /* 0x0000000000057941 */ /* 0x000fea0003800000 */
.L_x_11180:
[----:B------:R-:W-:Y:S01]  /*37a00*/  LOP3.LUT R21, RZ, R21, RZ, 0x33, !PT ;  /* 0x00000015ff157212 */ /* 0x000fe200078e33ff */
[----:B------:R-:W-:Y:S06]  /*37a10*/  BRA `(.L_x_11182) ;  /* 0x0000000000287947 */ /* 0x000fec0003800000 */
.L_x_11179:
        /* <DEDUP_REMOVED lines=10> */
.L_x_11182:
[----:B------:R-:W-:Y:S05]  /*37ac0*/  BSYNC B4 ;  /* 0x0000000000047941 */ /* 0x000fea0003800000 */
.L_x_11178:
[----:B------:R-:W-:-:S05]  /*37ad0*/  IMAD R21, R76, R21, R12 ;  /* 0x000000154c157224 */ /* 0x000fca00078e020c */
[----:B------:R-:W-:Y:S02]  /*37ae0*/  VIADDMNMX R11, R21, R76, R11, PT ;  /* 0x0000004c150b7246 */ /* 0x000fe4000380010b */
[----:B------:R-:W-:-:S07]  /*37af0*/  VIMNMX R8, R8, R21, !PT ;  /* 0x0000001508087248 */ /* 0x000fce0007fe0100 */
.L_x_11177:
[----:B------:R-:W-:Y:S05]  /*37b00*/  BSYNC B3 ;  /* 0x0000000000037941 */ /* 0x000fea0003800000 */
.L_x_11176:
[----:B------:R-:W2:Y:S01]  /*37b10*/  LDL.64 R6, [R164+0x70] ;  /* 0x00007000a4067983 */ /* 0x000ea20000100a00 */
[----:B------:R-:W-:Y:S02]  /*37b20*/  R2UR UR4, R4 ;  /* 0x00000000040472ca */ /* 0x000fe400000e0000 */
[----:B------:R-:W-:Y:S02]  /*37b30*/  R2UR UR5, R5 ;  /* 0x00000000050572ca */ /* 0x000fe400000e0000 */
[C---:B------:R-:W-:Y:S02]  /*37b40*/  ISETP.GT.AND P1, PT, R8.reuse, 0x1, !P1 ;  /* 0x000000010800780c */ /* 0x040fe40004f24270 */
[----:B------:R-:W-:Y:S02]  /*37b50*/  ISETP.GT.AND P2, PT, R8, 0x8, !P2 ;  /* 0x000000080800780c */ /* 0x000fe40005744270 */
[C---:B------:R-:W-:Y:S02]  /*37b60*/  ISETP.LT.OR P1, PT, R11.reuse, 0x2, P1 ;  /* 0x000000020b00780c */ /* 0x040fe40000f21670 */
[----:B------:R-:W-:-:S02]  /*37b70*/  ISETP.LT.OR P2, PT, R11, 0x9, P2 ;  /* 0x000000090b00780c */ /* 0x000fc40001741670 */
[----:B------:R-:W-:Y:S02]  /*37b80*/  FSEL R27, R27, -INF , !P1 ;  /* 0xff8000001b1b7808 */ /* 0x000fe40004800000 */
[----:B------:R-:W-:Y:S02]  /*37b90*/  ISETP.NE.AND P1, PT, R14, RZ, PT ;  /* 0x000000ff0e00720c */ /* 0x000fe40003f25270 */
[----:B------:R-:W-:Y:S02]  /*37ba0*/  FSEL R30, R30, -INF , !P2 ;  /* 0xff8000001e1e7808 */ /* 0x000fe40005000000 */
[----:B------:R-:W-:Y:S02]  /*37bb0*/  ISETP.GT.AND P1, PT, R8, 0x9, !P1 ;  /* 0x000000090800780c */ /* 0x000fe40004f24270 */
[----:B------:R-:W-:Y:S02]  /*37bc0*/  ISETP.NE.AND P2, PT, R20, RZ, PT ;  /* 0x000000ff1400720c */ /* 0x000fe40003f45270 */
[----:B------:R-:W-:-:S02]  /*37bd0*/  ISETP.LT.OR P1, PT, R11, 0xa, P1 ;  /* 0x0000000a0b00780c */ /* 0x000fc40000f21670 */
[----:B------:R-:W-:Y:S02]  /*37be0*/  ISETP.NE.AND P6, PT, R73, RZ, PT ;  /* 0x000000ff4900720c */ /* 0x000fe40003fc5270 */
        /* <DEDUP_REMOVED lines=62> */
[----:B------:R-:W-:Y:S02]  /*37fd0*/  ISETP.NE.AND P6, PT, R24, RZ, PT ;  /* 0x000000ff1800720c */ /* 0x000fe40003fc5270 */
[----:B------:R-:W-:-:S04]  /*37fe0*/  ISETP.LT.OR P1, PT, R11, 0x1, P1 ;  /* 0x000000010b00780c */ /* 0x000fc80000f21670 */
[----:B------:R-:W-:Y:S01]  /*37ff0*/  FSEL R26, R26, -INF , !P1 ;  /* 0xff8000001a1a7808 */ /* 0x000fe20004800000 */
[----:B--2---:R-:W2:Y:S01]  /*38000*/  LD.E.64 R2, desc[UR4][R6.64] ;  /* 0x0000000406027980 */ /* 0x004ea2000c101b00 */
[C---:B------:R-:W-:Y:S02]  /*38010*/  ISETP.GT.AND P1, PT, R8.reuse, 0x49, !P2 ;  /* 0x000000490800780c */ /* 0x040fe40005724270 */
[C---:B------:R-:W-:Y:S01]  /*38020*/  ISETP.GT.AND P3, PT, R8.reuse, 0x50, !P3 ;  /* 0x000000500800780c */ /* 0x040fe20005f64270 */
[----:B------:R-:W3:Y:S01]  /*38030*/  LD.E R15, desc[UR4][R6.64+0x10] ;  /* 0x00001004060f7980 */ /* 0x000ee2000c101900 */
[C---:B------:R-:W-:Y:S02]  /*38040*/  ISETP.GT.AND P4, PT, R8.reuse, 0x51, !P4 ;  /* 0x000000510800780c */ /* 0x040fe40006784270 */
[C---:B------:R-:W-:Y:S02]  /*38050*/  ISETP.GT.AND P5, PT, R8.reuse, 0x58, !P5 ;  /* 0x000000580800780c */ /* 0x040fe40006fa4270 */
[----:B------:R-:W-:-:S02]  /*38060*/  ISETP.GT.AND P2, PT, R8, 0x59, !P6 ;  /* 0x000000590800780c */ /* 0x000fc40007744270 */
[C---:B------:R-:W-:Y:S02]  /*38070*/  ISETP.LT.OR P1, PT, R11.reuse, 0x4a, P1 ;  /* 0x0000004a0b00780c */ /* 0x040fe40000f21670 */
[----:B------:R-:W-:Y:S02]  /*38080*/  ISETP.LT.OR P3, PT, R11, 0x51, P3 ;  /* 0x000000510b00780c */ /* 0x000fe40001f61670 */
[----:B------:R-:W-:Y:S02]  /*38090*/  FSEL R63, R63, -INF , !P1 ;  /* 0xff8000003f3f7808 */ /* 0x000fe40004800000 */
[C---:B------:R-:W-:Y:S02]  /*380a0*/  ISETP.LT.OR P4, PT, R11.reuse, 0x52, P4 ;  /* 0x000000520b00780c */ /* 0x040fe40002781670 */
[----:B------:R-:W-:Y:S02]  /*380b0*/  FSEL R66, R66, -INF , !P3 ;  /* 0xff80000042427808 */ /* 0x000fe40005800000 */
[----:B------:R-:W-:-:S02]  /*380c0*/  ISETP.LT.OR P5, PT, R11, 0x59, P5 ;  /* 0x000000590b00780c */ /* 0x000fc40002fa1670 */
[----:B------:R-:W-:Y:S02]  /*380d0*/  FSEL R67, R67, -INF , !P4 ;  /* 0xff80000043437808 */ /* 0x000fe40006000000 */
[----:B------:R-:W-:Y:S02]  /*380e0*/  ISETP.LT.OR P2, PT, R11, 0x5a, P2 ;  /* 0x0000005a0b00780c */ /* 0x000fe40001741670 */
[----:B------:R-:W-:Y:S02]  /*380f0*/  FSEL R70, R70, -INF , !P5 ;  /* 0xff80000046467808 */ /* 0x000fe40006800000 */
[----:B------:R-:W-:Y:S02]  /*38100*/  R2UR UR6, R4 ;  /* 0x00000000040672ca */ /* 0x000fe400000e0000 */
[----:B------:R-:W-:Y:S02]  /*38110*/  R2UR UR7, R5 ;  /* 0x00000000050772ca */ /* 0x000fe400000e0000 */
[----:B------:R-:W-:-:S11]  /*38120*/  FSEL R71, R71, -INF , !P2 ;  /* 0xff80000047477808 */ /* 0x000fd60005000000 */
[----:B------:R-:W4:Y:S01]  /*38130*/  LD.E R14, desc[UR6][R6.64+0x14] ;  /* 0x00001406060e7980 */ /* 0x000f22000c101900 */
[----:B--2---:R-:W-:Y:S02]  /*38140*/  FMNMX.FTZ R10, R156, R2, !PT ;  /* 0x000000029c0a7209 */ /* 0x004fe40007810000 */
        /* <DEDUP_REMOVED lines=46> */
[----:B------:R-:W-:-:S03]  /*38430*/  FMNMX.FTZ R9, R71, R10, !PT ;  /* 0x0000000a47097209 */ /* 0x000fc60007810000 */
[----:B------:R-:W0:Y:S04]  /*38440*/  SHFL.BFLY PT, R11, R8, 0x2, 0x1f ;  /* 0x0c401f00080b7f89 */ /* 0x000e2800000e0000 */
[----:B------:R-:W-:Y:S04]  /*38450*/  ST.E.64 desc[UR4][R6.64], R8 ;  /* 0x0000000806007985 */ /* 0x000fe8000c101b04 */
[----:B------:R-:W2:Y:S01]  /*38460*/  LD.E R17, desc[UR6][R6.64+0x4] ;  /* 0x0000040606117980 */ /* 0x000ea2000c101900 */
[----:B0-----:R-:W-:-:S05]  /*38470*/  FMNMX.FTZ R11, R8, R11, !PT ;  /* 0x0000000b080b7209 */ /* 0x001fca0007810000 */
[----:B------:R-:W0:Y:S02]  /*38480*/  SHFL.BFLY PT, R10, R11, 0x1, 0x1f ;  /* 0x0c201f000b0a7f89 */ /* 0x000e2400000e0000 */
[----:B0-----:R-:W-:Y:S02]  /*38490*/  FMNMX.FTZ R13, R11, R10, !PT ;  /* 0x0000000a0b0d7209 */ /* 0x001fe40007810000 */
[----:B------:R-:W5:Y:S04]  /*384a0*/  LD.E R10, desc[UR4][R6.64+0x20] ;  /* 0x00002004060a7980 */ /* 0x000f68000c101900 */
[----:B------:R-:W-:Y:S04]  /*384b0*/  ST.E desc[UR4][R6.64], R13 ;  /* 0x0000000d06007985 */ /* 0x000fe8000c101904 */
[----:B------:R-:W3:Y:S01]  /*384c0*/  LD.E R12, desc[UR6][R6.64] ;  /* 0x00000006060c7980 */ /* 0x000ee2000c101900 */
[----:B------:R-:W-:-:S02]  /*384d0*/  R2UR UR8, R4 ;  /* 0x00000000040872ca */ /* 0x000fc400000e0000 */
[----:B------:R-:W-:Y:S01]  /*384e0*/  R2UR UR9, R5 ;  /* 0x00000000050972ca */ /* 0x000fe200000e0000 */
[----:B--2---:R-:W0:Y:S02]  /*384f0*/  SHFL.BFLY PT, R8, R17, 0x2, 0x1f ;  /* 0x0c401f0011087f89 */ /* 0x004e2400000e0000 */
[----:B0-----:R-:W-:-:S05]  /*38500*/  FMNMX.FTZ R9, R8, R17, !PT ;  /* 0x0000001108097209 */ /* 0x001fca0007810000 */
[----:B------:R-:W0:Y:S02]  /*38510*/  SHFL.BFLY PT, R8, R9, 0x1, 0x1f ;  /* 0x0c201f0009087f89 */ /* 0x000e2400000e0000 */
[----:B0-----:R-:W-:Y:S02]  /*38520*/  FMNMX.FTZ R11, R9, R8, !PT ;  /* 0x00000008090b7209 */ /* 0x001fe40007810000 */
[C---:B---3--:R-:W-:Y:S02]  /*38530*/  FSETP.NEU.FTZ.AND P1, PT, R12.reuse, -INF , PT ;  /* 0xff8000000c00780b */ /* 0x048fe40003f3d000 */
[C---:B------:R-:W-:Y:S02]  /*38540*/  FSETP.NEU.FTZ.AND P2, PT, R11.reuse, -INF , PT ;  /* 0xff8000000b00780b */ /* 0x040fe40003f5d000 */
[----:B------:R-:W-:Y:S02]  /*38550*/  FSEL R13, R12, RZ, P1 ;  /* 0x000000ff0c0d7208 */ /* 0x000fe40000800000 */
[----:B------:R-:W-:-:S03]  /*38560*/  FSEL R8, R11, RZ, P2 ;  /* 0x000000ff0b087208 */ /* 0x000fc60001000000 */
[----:B------:R-:W-:Y:S02]  /*38570*/  FADD.FTZ R13, R2, -R13 ;  /* 0x8000000d020d7221 */ /* 0x000fe40000010000 */
[----:B------:R-:W-:Y:S02]  /*38580*/  FADD.FTZ R3, R3, -R8 ;  /* 0x8000000803037221 */ /* 0x000fe40000010000 */
[----:B-----5:R-:W-:Y:S02]  /*38590*/  FMUL.FTZ R8, R13, R10 ;  /* 0x0000000a0d087220 */ /* 0x020fe40000410000 */
[----:B------:R-:W-:-:S04]  /*385a0*/  FMUL.FTZ R10, R10, R3 ;  /* 0x000000030a0a7220 */ /* 0x000fc80000410000 */
[----:B------:R-:W0:Y:S08]  /*385b0*/  MUFU.EX2 R8, R8 ;  /* 0x0000000800087308 */ /* 0x000e300000000800 */
[----:B------:R-:W4:Y:S01]  /*385c0*/  MUFU.EX2 R9, R10 ;  /* 0x0000000a00097308 */ /* 0x000f220000000800 */
[----:B------:R-:W-:Y:S01]  /*385d0*/  ST.E desc[UR4][R6.64+0x4], R11 ;  /* 0x0000040b06007985 */ /* 0x000fe2000c101904 */
[----:B0-----:R-:W-:Y:S01]  /*385e0*/  FMUL.FTZ R15, R8, R15 ;  /* 0x0000000f080f7220 */ /* 0x001fe20000410000 */
[----:B----4-:R-:W-:-:S04]  /*385f0*/  FMUL.FTZ R13, R9, R14 ;  /* 0x0000000e090d7220 */ /* 0x010fc80000410000 */
[----:B------:R-:W-:Y:S04]  /*38600*/  ST.E desc[UR6][R6.64+0x10], R15 ;  /* 0x0000100f06007985 */ /* 0x000fe8000c101906 */
[----:B------:R0:W-:Y:S04]  /*38610*/  ST.E desc[UR8][R6.64+0x14], R13 ;  /* 0x0000140d06007985 */ /* 0x0001e8000c101908 */
[----:B------:R-:W2:Y:S04]  /*38620*/  LDL.64 R2, [R164+0x70] ;  /* 0x00007000a4027983 */ /* 0x000ea80000100a00 */
[----:B--2---:R-:W0:Y:S04]  /*38630*/  LD.E R12, desc[UR6][R2.64+0x20] ;  /* 0x00002006020c7980 */ /* 0x004e28000c101900 */
[----:B------:R-:W0:Y:S04]  /*38640*/  LD.E R10, desc[UR4][R2.64] ;  /* 0x00000004020a7980 */ /* 0x000e28000c101900 */
[----:B------:R-:W2:Y:S04]  /*38650*/  LD.E R17, desc[UR8][R2.64+0x4] ;  /* 0x0000040802117980 */ /* 0x000ea8000c101900 */
[----:B------:R-:W3:Y:S04]  /*38660*/  LD.E R73, desc[UR4][R2.64+0x10] ;  /* 0x0000100402497980 */ /* 0x000ee8000c101900 */
[----:B------:R-:W4:Y:S01]  /*38670*/  LD.E R24, desc[UR6][R2.64+0x14] ;  /* 0x0000140602187980 */ /* 0x000f22000c101900 */
[C---:B0-----:R-:W-:Y:S01]  /*38680*/  FMUL.FTZ R6, R10.reuse, R12 ;  /* 0x0000000c0a067220 */ /* 0x041fe20000410000 */
[----:B------:R-:W-:-:S02]  /*38690*/  FSETP.NEU.FTZ.AND P1, PT, R10, -INF , PT ;  /* 0xff8000000a00780b */ /* 0x000fc40003f3d000 */
[----:B--2---:R-:W-:Y:S01]  /*386a0*/  FSETP.NEU.FTZ.AND P2, PT, R17, -INF , PT ;  /* 0xff8000001100780b */ /* 0x004fe20003f5d000 */
[----:B------:R-:W-:Y:S01]  /*386b0*/  FMUL.FTZ R17, R12, R17 ;  /* 0x000000110c117220 */ /* 0x000fe20000410000 */
[----:B------:R-:W-:-:S04]  /*386c0*/  FSEL R7, R6, RZ, P1 ;  /* 0x000000ff06077208 */ /* 0x000fc80000800000 */
[----:B------:R-:W-:Y:S01]  /*386d0*/  FSEL R11, R17, RZ, P2 ;  /* 0x000000ff110b7208 */ /* 0x000fe20001000000 */
[-CC-:B------:R-:W-:Y:S01]  /*386e0*/  FFMA.FTZ R156, R156, R12.reuse, -R7.reuse ;  /* 0x0000000c9c9c7223 */ /* 0x180fe20000010807 */
[----:B------:R-:W-:-:S03]  /*386f0*/  FFMA.FTZ R157, R25, R12, -R7 ;  /* 0x0000000c199d7223 */ /* 0x000fc60000010807 */
[-CC-:B------:R-:W-:Y:S01]  /*38700*/  FFMA.FTZ R195, R26, R12.reuse, -R11.reuse ;  /* 0x0000000c1ac37223 */ /* 0x180fe2000001080b */
[-C--:B------:R-:W-:Y:S01]  /*38710*/  FFMA.FTZ R196, R27, R12.reuse, -R11 ;  /* 0x0000000c1bc47223 */ /* 0x080fe2000001080b */
[----:B------:R-:W3:Y:S01]  /*38720*/  MUFU.EX2 R156, R156 ;  /* 0x0000009c009c7308 */ /* 0x000ee20000000800 */
[-C--:B------:R-:W-:Y:S01]  /*38730*/  FFMA.FTZ R158, R28, R12.reuse, -R7 ;  /* 0x0000000c1c9e7223 */ /* 0x080fe20000010807 */
[-C--:B------:R-:W-:Y:S01]  /*38740*/  FFMA.FTZ R197, R30, R12.reuse, -R11 ;  /* 0x0000000c1ec57223 */ /* 0x080fe2000001080b */
[----:B------:R-:W-:-:S05]  /*38750*/  FFMA.FTZ R159, R29, R12, -R7 ;  /* 0x0000000c1d9f7223 */ /* 0x000fca0000010807 */
[----:B------:R-:W4:Y:S01]  /*38760*/  MUFU.EX2 R195, R195 ;  /* 0x000000c300c37308 */ /* 0x000f220000000800 */
[-C--:B------:R-:W-:Y:S01]  /*38770*/  FFMA.FTZ R198, R31, R12.reuse, -R11 ;  /* 0x0000000c1fc67223 */ /* 0x080fe2000001080b */
[----:B------:R-:W-:-:S06]  /*38780*/  FFMA.FTZ R154, R32, R12, -R7 ;  /* 0x0000000c209a7223 */ /* 0x000fcc0000010807 */
[----:B------:R-:W0:Y:S01]  /*38790*/  MUFU.EX2 R157, R157 ;  /* 0x0000009d009d7308 */ /* 0x000e220000000800 */
[----:B------:R-:W-:-:S07]  /*387a0*/  FFMA.FTZ R14, R34, R12, -R11 ;  /* 0x0000000c220e7223 */ /* 0x000fce000001080b */
[----:B------:R-:W1:Y:S01]  /*387b0*/  MUFU.EX2 R196, R196 ;  /* 0x000000c400c47308 */ /* 0x000e620000000800 */
[----:B------:R-:W-:-:S07]  /*387c0*/  FFMA.FTZ R21, R33, R12, -R7 ;  /* 0x0000000c21157223 */ /* 0x000fce0000010807 */
[----:B------:R-:W2:Y:S01]  /*387d0*/  MUFU.EX2 R158, R158 ;  /* 0x0000009e009e7308 */ /* 0x000ea20000000800 */
[----:B------:R-:W-:-:S07]  /*387e0*/  FFMA.FTZ R13, R35, R12, -R11 ;  /* 0x0000000c230d7223 */ /* 0x000fce000001080b */
[----:B------:R-:W5:Y:S01]  /*387f0*/  MUFU.EX2 R197, R197 ;  /* 0x000000c500c57308 */ /* 0x000f620000000800 */
[-CC-:B------:R-:W-:Y:S01]  /*38800*/  FFMA.FTZ R20, R36, R12.reuse, -R7.reuse ;  /* 0x0000000c24147223 */ /* 0x180fe20000010807 */
[-CC-:B------:R-:W-:Y:S01]  /*38810*/  FFMA.FTZ R17, R37, R12.reuse, -R7.reuse ;  /* 0x0000000c25117223 */ /* 0x180fe20000010807 */
[----:B------:R-:W-:-:S05]  /*38820*/  FFMA.FTZ R166, R40, R12, -R7 ;  /* 0x0000000c28a67223 */ /* 0x000fca0000010807 */
[----:B------:R-:W5:Y:S01]  /*38830*/  MUFU.EX2 R159, R159 ;  /* 0x0000009f009f7308 */ /* 0x000f620000000800 */
[-CC-:B------:R-:W-:Y:S01]  /*38840*/  FFMA.FTZ R165, R41, R12.reuse, -R7.reuse ;  /* 0x0000000c29a57223 */ /* 0x180fe20000010807 */
[-CC-:B------:R-:W-:Y:S01]  /*38850*/  FFMA.FTZ R168, R44, R12.reuse, -R7.reuse ;  /* 0x0000000c2ca87223 */ /* 0x180fe20000010807 */
[-CC-:B------:R-:W-:Y:S01]  /*38860*/  FFMA.FTZ R167, R45, R12.reuse, -R7.reuse ;  /* 0x0000000c2da77223 */ /* 0x180fe20000010807 */
[----:B------:R-:W-:-:S04]  /*38870*/  FFMA.FTZ R174, R48, R12, -R7 ;  /* 0x0000000c30ae7223 */ /* 0x000fc80000010807 */
[----:B------:R-:W5:Y:S01]  /*38880*/  MUFU.EX2 R198, R198 ;  /* 0x000000c600c67308 */ /* 0x000f620000000800 */
[-CC-:B------:R-:W-:Y:S01]  /*38890*/  FFMA.FTZ R173, R49, R12.reuse, -R7.reuse ;  /* 0x0000000c31ad7223 */ /* 0x180fe20000010807 */
[-CC-:B------:R-:W-:Y:S01]  /*388a0*/  FFMA.FTZ R175, R52, R12.reuse, -R7.reuse ;  /* 0x0000000c34af7223 */ /* 0x180fe20000010807 */
[-CC-:B------:R-:W-:Y:S01]  /*388b0*/  FFMA.FTZ R172, R53, R12.reuse, -R7.reuse ;  /* 0x0000000c35ac7223 */ /* 0x180fe20000010807 */
[-CC-:B------:R-:W-:Y:S01]  /*388c0*/  FFMA.FTZ R182, R56, R12.reuse, -R7.reuse ;  /* 0x0000000c38b67223 */ /* 0x180fe20000010807 */
[-CC-:B------:R-:W-:Y:S01]  /*388d0*/  FFMA.FTZ R181, R57, R12.reuse, -R7.reuse ;  /* 0x0000000c39b57223 */ /* 0x180fe20000010807 */
[-CC-:B------:R-:W-:Y:S01]  /*388e0*/  FFMA.FTZ R183, R60, R12.reuse, -R7.reuse ;  /* 0x0000000c3cb77223 */ /* 0x180fe20000010807 */
[-CC-:B------:R-:W-:Y:S01]  /*388f0*/  FFMA.FTZ R180, R61, R12.reuse, -R7.reuse ;  /* 0x0000000c3db47223 */ /* 0x180fe20000010807 */
[----:B------:R-:W5:Y:S01]  /*38900*/  MUFU.EX2 R154, R154 ;  /* 0x0000009a009a7308 */ /* 0x000f620000000800 */
[-CC-:B------:R-:W-:Y:S01]  /*38910*/  FFMA.FTZ R189, R64, R12.reuse, -R7.reuse ;  /* 0x0000000c40bd7223 */ /* 0x180fe20000010807 */
[-CC-:B------:R-:W-:Y:S01]  /*38920*/  FFMA.FTZ R188, R65, R12.reuse, -R7.reuse ;  /* 0x0000000c41bc7223 */ /* 0x180fe20000010807 */
[-CC-:B------:R-:W-:Y:S01]  /*38930*/  FFMA.FTZ R187, R68, R12.reuse, -R7.reuse ;  /* 0x0000000c44bb7223 */ /* 0x180fe20000010807 */
[----:B------:R-:W-:Y:S01]  /*38940*/  FFMA.FTZ R186, R69, R12, -R7 ;  /* 0x0000000c45ba7223 */ /* 0x000fe20000010807 */
[----:B---3--:R-:W-:Y:S01]  /*38950*/  FADD.FTZ R6, R156, R73 ;  /* 0x000000499c067221 */ /* 0x008fe20000010000 */
[----:B----4-:R-:W-:-:S02]  /*38960*/  FADD.FTZ R7, R195, R24 ;  /* 0x00000018c3077221 */ /* 0x010fc40000010000 */
[----:B------:R-:W3:Y:S01]  /*38970*/  MUFU.EX2 R14, R14 ;  /* 0x0000000e000e7308 */ /* 0x000ee20000000800 */
        /* <DEDUP_REMOVED lines=18> */
[----:B------:R-:W4:Y:S01]  /*38aa0*/  MUFU.EX2 R21, R21 ;  /* 0x0000001500157308 */ /* 0x000f220000000800 */
[----:B0-----:R-:W-:Y:S01]  /*38ab0*/  FADD.FTZ R11, R157, R6 ;  /* 0x000000069d0b7221 */ /* 0x001fe20000010000 */
[----:B-1----:R-:W-:-:S06]  /*38ac0*/  FADD.FTZ R6, R196, R7 ;  /* 0x00000007c4067221 */ /* 0x002fcc0000010000 */
[----:B------:R-:W0:Y:S01]  /*38ad0*/  MUFU.EX2 R13, R13 ;  /* 0x0000000d000d7308 */ /* 0x000e220000000800 */
[----:B--2---:R-:W-:Y:S01]  /*38ae0*/  FADD.FTZ R24, R158, R11 ;  /* 0x0000000b9e187221 */ /* 0x004fe20000010000 */
[----:B-----5:R-:W-:-:S06]  /*38af0*/  FADD.FTZ R7, R197, R6 ;  /* 0x00000006c5077221 */ /* 0x020fcc0000010000 */
[----:B------:R-:W1:Y:S01]  /*38b00*/  MUFU.EX2 R20, R20 ;  /* 0x0000001400147308 */ /* 0x000e620000000800 */
[----:B------:R-:W-:Y:S01]  /*38b10*/  FADD.FTZ R25, R159, R24 ;  /* 0x000000189f197221 */ /* 0x000fe20000010000 */
[----:B------:R-:W-:-:S06]  /*38b20*/  FADD.FTZ R7, R198, R7 ;  /* 0x00000007c6077221 */ /* 0x000fcc0000010000 */
[----:B------:R-:W2:Y:S01]  /*38b30*/  MUFU.EX2 R12, R38 ;  /* 0x00000026000c7308 */ /* 0x000ea20000000800 */
[----:B------:R-:W-:Y:S01]  /*38b40*/  FADD.FTZ R6, R154, R25 ;  /* 0x000000199a067221 */ /* 0x000fe20000010000 */
[----:B---3--:R-:W-:-:S06]  /*38b50*/  FADD.FTZ R24, R14, R7 ;  /* 0x000000070e187221 */ /* 0x008fcc0000010000 */
[----:B------:R-:W3:Y:S08]  /*38b60*/  MUFU.EX2 R17, R17 ;  /* 0x0000001100117308 */ /* 0x000ef00000000800 */
[----:B------:R-:W5:Y:S01]  /*38b70*/  MUFU.EX2 R11, R39 ;  /* 0x00000027000b7308 */ /* 0x000f620000000800 */
[----:B----4-:R-:W-:Y:S01]  /*38b80*/  FADD.FTZ R7, R21, R6 ;  /* 0x0000000615077221 */ /* 0x010fe20000010000 */
[----:B0-----:R-:W-:-:S06]  /*38b90*/  FADD.FTZ R25, R13, R24 ;  /* 0x000000180d197221 */ /* 0x001fcc0000010000 */
[----:B------:R-:W0:Y:S08]  /*38ba0*/  MUFU.EX2 R166, R166 ;  /* 0x000000a600a67308 */ /* 0x000e300000000800 */
[----:B------:R-:W4:Y:S01]  /*38bb0*/  MUFU.EX2 R10, R10 ;  /* 0x0000000a000a7308 */ /* 0x000f220000000800 */
[----:B-1----:R-:W-:Y:S01]  /*38bc0*/  FADD.FTZ R6, R20, R7 ;  /* 0x0000000714067221 */ /* 0x002fe20000010000 */
[----:B--2---:R-:W-:-:S06]  /*38bd0*/  FADD.FTZ R24, R12, R25 ;  /* 0x000000190c187221 */ /* 0x004fcc0000010000 */
[----:B------:R-:W1:Y:S08]  /*38be0*/  MUFU.EX2 R165, R165 ;  /* 0x000000a500a57308 */ /* 0x000e700000000800 */
[----:B------:R-:W2:Y:S01]  /*38bf0*/  MUFU.EX2 R169, R169 ;  /* 0x000000a900a97308 */ /* 0x000ea20000000800 */
[----:B---3--:R-:W-:Y:S01]  /*38c00*/  FADD.FTZ R7, R17, R6 ;  /* 0x0000000611077221 */ /* 0x008fe20000010000 */
[----:B-----5:R-:W-:-:S06]  /*38c10*/  FADD.FTZ R25, R11, R24 ;  /* 0x000000180b197221 */ /* 0x020fcc0000010000 */
[----:B------:R-:W3:Y:S08]  /*38c20*/  MUFU.EX2 R168, R168 ;  /* 0x000000a800a87308 */ /* 0x000ef00000000800 */
[----:B------:R-:W5:Y:S01]  /*38c30*/  MUFU.EX2 R171, R171 ;  /* 0x000000ab00ab7308 */ /* 0x000f620000000800 */
[----:B0-----:R-:W-:Y:S01]  /*38c40*/  FADD.FTZ R6, R166, R7 ;  /* 0x00000007a6067221 */ /* 0x001fe20000010000 */
[----:B----4-:R-:W-:-:S06]  /*38c50*/  FADD.FTZ R24, R10, R25 ;  /* 0x000000190a187221 */ /* 0x010fcc0000010000 */
        /* <DEDUP_REMOVED lines=51> */
[----:B--2---:R-:W-:-:S03]  /*38f90*/  FADD.FTZ R24, R162, R25 ;  /* 0x00000019a2187221 */ /* 0x004fc60000010000 */
[----:B---3--:R-:W-:Y:S01]  /*38fa0*/  FADD.FTZ R7, R187, R6 ;  /* 0x00000006bb077221 */ /* 0x008fe20000010000 */
[----:B-----5:R-:W-:-:S03]  /*38fb0*/  FADD.FTZ R25, R161, R24 ;  /* 0x00000018a1197221 */ /* 0x020fc60000010000 */
[----:B0-----:R-:W-:Y:S01]  /*38fc0*/  FADD.FTZ R27, R186, R7 ;  /* 0x00000007ba1b7221 */ /* 0x001fe20000010000 */
[----:B----4-:R-:W-:-:S04]  /*38fd0*/  FADD.FTZ R25, R160, R25 ;  /* 0x00000019a0197221 */ /* 0x010fc80000010000 */
[----:B------:R-:W-:Y:S04]  /*38fe0*/  ST.E desc[UR4][R2.64+0x10], R27 ;  /* 0x0000101b02007985 */ /* 0x000fe8000c101904 */
[----:B------:R0:W-:Y:S04]  /*38ff0*/  ST.E desc[UR6][R2.64+0x14], R25 ;  /* 0x0000141902007985 */ /* 0x0001e8000c101906 */
[----:B------:R-:W0:Y:S01]  /*39000*/  LDL.64 R6, [R164+0x80] ;  /* 0x00008000a4067983 */ /* 0x000e220000100a00 */
[----:B------:R-:W-:Y:S02]  /*39010*/  R2UR UR12, R4 ;  /* 0x00000000040c72ca */ /* 0x000fe400000e0000 */
[----:B------:R-:W-:-:S02]  /*39020*/  R2UR UR13, R5 ;  /* 0x00000000050d72ca */ /* 0x000fc400000e0000 */
[----:B------:R-:W-:Y:S02]  /*39030*/  R2UR UR10, R4 ;  /* 0x00000000040a72ca */ /* 0x000fe400000e0000 */
[----:B------:R-:W-:-:S09]  /*39040*/  R2UR UR11, R5 ;  /* 0x00000000050b72ca */ /* 0x000fd200000e0000 */
[----:B0-----:R-:W2:Y:S04]  /*39050*/  LD.E R25, desc[UR12][R6.64+0x20] ;  /* 0x0000200c06197980 */ /* 0x001ea8000c101900 */
[----:B------:R-:W3:Y:S04]  /*39060*/  LD.E R3, desc[UR10][R6.64+0x14] ;  /* 0x0000140a06037980 */ /* 0x000ee8000c101900 */
[----:B------:R-:W4:Y:S01]  /*39070*/  LD.E R27, desc[UR8][R6.64+0x10] ;  /* 0x00001008061b7980 */ /* 0x000f22000c101900 */
[C---:B------:R-:W-:Y:S02]  /*39080*/  R2UR UR18, R4.reuse ;  /* 0x00000000041272ca */ /* 0x040fe400000e0000 */
[----:B------:R-:W-:Y:S01]  /*39090*/  R2UR UR19, R5 ;  /* 0x00000000051372ca */ /* 0x000fe200000e0000 */
[----:B------:R-:W5:Y:S01]  /*390a0*/  LD.E R2, desc[UR6][R6.64+0x8] ;  /* 0x0000080606027980 */ /* 0x000f62000c101900 */
[----:B------:R-:W-:-:S02]  /*390b0*/  R2UR UR14, R4 ;  /* 0x00000000040e72ca */ /* 0x000fc400000e0000 */
[C---:B------:R-:W-:Y:S01]  /*390c0*/  R2UR UR15, R5.reuse ;  /* 0x00000000050f72ca */ /* 0x040fe200000e0000 */
[----:B------:R-:W5:Y:S01]  /*390d0*/  LD.E R29, desc[UR4][R6.64] ;  /* 0x00000004061d7980 */ /* 0x000f62000c101900 */
[----:B------:R-:W-:Y:S02]  /*390e0*/  R2UR UR16, R4 ;  /* 0x00000000041072ca */ /* 0x000fe400000e0000 */
[----:B------:R-:W-:Y:S01]  /*390f0*/  R2UR UR17, R5 ;  /* 0x00000000051172ca */ /* 0x000fe200000e0000 */
        /* <DEDUP_REMOVED lines=38> */
[----:B--2---:R-:W-:-:S05]  /*39360*/  FMUL.FTZ R25, R8, R25 ;  /* 0x0000001908197220 */ /* 0x004fca0000410000 */
[----:B------:R0:W-:Y:S04]  /*39370*/  ST.E desc[UR12][R6.64+0x20], R25 ;  /* 0x0000201906007985 */ /* 0x0001e8000c10190c */
[----:B0-----:R-:W2:Y:S01]  /*39380*/  LD.E R25, desc[UR6][R6.64+0x154] ;  /* 0x0001540606197980 */ /* 0x001ea2000c101900 */
[C---:B---3--:R-:W-:Y:S01]  /*39390*/  FMUL.FTZ R3, R8.reuse, R3 ;  /* 0x0000000308037220 */ /* 0x048fe20000410000 */
[----:B----4-:R-:W-:-:S04]  /*393a0*/  FMUL.FTZ R27, R8, R27 ;  /* 0x0000001b081b7220 */ /* 0x010fc80000410000 */
[----:B------:R0:W-:Y:S04]  /*393b0*/  ST.E desc[UR10][R6.64+0x14], R3 ;  /* 0x0000140306007985 */ /* 0x0001e8000c10190a */
[----:B------:R1:W-:Y:S04]  /*393c0*/  ST.E desc[UR8][R6.64+0x10], R27 ;  /* 0x0000101b06007985 */ /* 0x0003e8000c101908 */
[----:B0-----:R-:W3:Y:S04]  /*393d0*/  LD.E R3, desc[UR18][R6.64+0x150] ;  /* 0x0001501206037980 */ /* 0x001ee8000c101900 */
[----:B-1----:R-:W4:Y:S01]  /*393e0*/  LD.E R27, desc[UR6][R6.64+0x160] ;  /* 0x00016006061b7980 */ /* 0x002f22000c101900 */
        /* <DEDUP_REMOVED lines=55> */
[----:B------:R5:W-:Y:S02]  /*39760*/  ST.E desc[UR4][R6.64+0x1e4], R25 ;  /* 0x0001e41906007985 */ /* 0x000be4000c101904 */
[----:B-----5:R-:W-:Y:S02]  /*39770*/  FMUL.FTZ R25, R9, R2 ;  /* 0x0000000209197220 */ /* 0x020fe40000410000 */
[----:B------:R-:W2:Y:S01]  /*39780*/  LD.E R2, desc[UR6][R6.64+0xc] ;  /* 0x00000c0606027980 */ /* 0x000ea2000c101900 */
[C---:B---3--:R-:W-:Y:S01]  /*39790*/  FMUL.FTZ R3, R8.reuse, R3 ;  /* 0x0000000308037220 */ /* 0x048fe20000410000 */
[----:B----4-:R-:W-:-:S04]  /*397a0*/  FMUL.FTZ R27, R8, R27 ;  /* 0x0000001b081b7220 */ /* 0x010fc80000410000 */
[----:B------:R0:W-:Y:S04]  /*397b0*/  ST.E desc[UR4][R6.64+0x1e0], R3 ;  /* 0x0001e00306007985 */ /* 0x0001e8000c101904 */
[----:B------:R2:W-:Y:S04]  /*397c0*/  ST.E desc[UR4][R6.64+0x1f0], R27 ;  /* 0x0001f01b06007985 */ /* 0x0005e8000c101904 */
[----:B0-----:R-:W3:Y:S01]  /*397d0*/  LD.E R3, desc[UR6][R6.64+0x1f4] ;  /* 0x0001f40606037980 */ /* 0x001ee2000c101900 */
[----:B--2---:R-:W-:-:S03]  /*397e0*/  FMUL.FTZ R27, R9, R2 ;  /* 0x00000002091b7220 */ /* 0x004fc60000410000 */
[----:B------:R-:W2:Y:S01]  /*397f0*/  LD.E R2, desc[UR6][R6.64+0x18] ;  /* 0x0000180606027980 */ /* 0x000ea2000c101900 */
[----:B---3--:R-:W-:-:S05]  /*39800*/  FMUL.FTZ R3, R8, R3 ;  /* 0x0000000308037220 */ /* 0x008fca0000410000 */
[----:B------:R2:W-:Y:S02]  /*39810*/  ST.E desc[UR4][R6.64+0x1f4], R3 ;  /* 0x0001f40306007985 */ /* 0x0005e4000c101904 */
[C---:B--2---:R-:W-:Y:S02]  /*39820*/  FMUL.FTZ R3, R9.reuse, R2 ;  /* 0x0000000209037220 */ /* 0x044fe40000410000 */
[----:B------:R-:W2:Y:S04]  /*39830*/  LD.E R2, desc[UR6][R6.64+0x1c] ;  /* 0x00001c0606027980 */ /* 0x000ea8000c101900 */
[----:B------:R2:W-:Y:S02]  /*39840*/  ST.E desc[UR4][R6.64+0x8], R25 ;  /* 0x0000081906007985 */ /* 0x0005e4000c101904 */
[----:B--2---:R-:W-:-:S02]  /*39850*/  FMUL.FTZ R25, R9, R2 ;  /* 0x0000000209197220 */ /* 0x004fc40000410000 */
[----:B------:R-:W2:Y:S04]  /*39860*/  LD.E R2, desc[UR6][R6.64+0x28] ;  /* 0x0000280606027980 */ /* 0x000ea8000c101900 */
        /* <DEDUP_REMOVED lines=44> */
[----:B------:R-:W2:Y:S01]  /*39b30*/  LD.E R2, desc[UR6][R6.64+0x9c] ;  /* 0x00009c0606027980 */ /* 0x000ea2000c101900 */
        /* <DEDUP_REMOVED lines=80> */
[----:B------:R1:W-:Y:S01]  /*3a040*/  ST.E desc[UR4][R6.64+0x98], R25 ;  /* 0x0000981906007985 */ /* 0x0003e2000c101904 */
[----:B--2---:R-:W-:-:S05]  /*3a050*/  FMUL.FTZ R27, R9, R2 ;  /* 0x00000002091b7220 */ /* 0x004fca0000410000 */
[----:B------:R2:W-:Y:S04]  /*3a060*/  ST.E desc[UR4][R6.64+0x9c], R27 ;  /* 0x00009c1b06007985 */ /* 0x0005e8000c101904 */
[----:B------:R-:W0:Y:S02]  /*3a070*/  LD.E R2, desc[UR6][R6.64+0xa8] ;  /* 0x0000a80606027980 */ /* 0x000e24000c101900 */
[----:B0-----:R-:W-:-:S05]  /*3a080*/  FMUL.FTZ R3, R9, R2 ;  /* 0x0000000209037220 */ /* 0x001fca0000410000 */
[----:B------:R0:W-:Y:S04]  /*3a090*/  ST.E desc[UR4][R6.64+0xa8], R3 ;  /* 0x0000a80306007985 */ /* 0x0001e8000c101904 */
[----:B------:R-:W1:Y:S02]  /*3a0a0*/  LD.E R2, desc[UR6][R6.64+0xac] ;  /* 0x0000ac0606027980 */ /* 0x000e64000c101900 */
[----:B-1----:R-:W-:-:S05]  /*3a0b0*/  FMUL.FTZ R25, R9, R2 ;  /* 0x0000000209197220 */ /* 0x002fca0000410000 */
[----:B------:R1:W-:Y:S04]  /*3a0c0*/  ST.E desc[UR4][R6.64+0xac], R25 ;  /* 0x0000ac1906007985 */ /* 0x0003e8000c101904 */
[----:B------:R-:W2:Y:S02]  /*3a0d0*/  LD.E R2, desc[UR6][R6.64+0xb8] ;  /* 0x0000b80606027980 */ /* 0x000ea4000c101900 */
        /* <DEDUP_REMOVED lines=115> */
[----:B------:R-:W-:Y:S04]  /*3a810*/  ST.E desc[UR4][R6.64+0x1e8], R25 ;  /* 0x0001e81906007985 */ /* 0x000fe8000c101904 */
[----:B------:R-:W2:Y:S02]  /*3a820*/  LD.E R2, desc[UR6][R6.64+0x1ec] ;  /* 0x0001ec0606027980 */ /* 0x000ea4000c101900 */
[----:B--2---:R-:W-:-:S05]  /*3a830*/  FMUL.FTZ R27, R9, R2 ;  /* 0x00000002091b7220 */ /* 0x004fca0000410000 */
[----:B------:R1:W-:Y:S04]  /*3a840*/  ST.E desc[UR4][R6.64+0x1ec], R27 ;  /* 0x0001ec1b06007985 */ /* 0x0003e8000c101904 */
[----:B------:R-:W2:Y:S02]  /*3a850*/  LD.E R2, desc[UR6][R6.64+0x1f8] ;  /* 0x0001f80606027980 */ /* 0x000ea4000c101900 */
[----:B--2---:R-:W-:-:S05]  /*3a860*/  FMUL.FTZ R29, R9, R2 ;  /* 0x00000002091d7220 */ /* 0x004fca0000410000 */
[----:B------:R-:W-:Y:S04]  /*3a870*/  ST.E desc[UR4][R6.64+0x1f8], R29 ;  /* 0x0001f81d06007985 */ /* 0x000fe8000c101904 */
[----:B------:R-:W2:Y:S01]  /*3a880*/  LD.E R2, desc[UR6][R6.64+0x1fc] ;  /* 0x0001fc0606027980 */ /* 0x000ea2000c101900 */
[----:B------:R-:W-:Y:S01]  /*3a890*/  LEA.HI R28, R193, 0x8, RZ, 0x19 ;  /* 0x00000008c11c7811 */ /* 0x000fe200078fc8ff */
[----:B--2---:R-:W-:-:S05]  /*3a8a0*/  FMUL.FTZ R9, R9, R2 ;  /* 0x0000000209097220 */ /* 0x004fca0000410000 */
[----:B------:R2:W-:Y:S04]  /*3a8b0*/  ST.E desc[UR4][R6.64+0x1fc], R9 ;  /* 0x0001fc0906007985 */ /* 0x0005e8000c101904 */
[----:B0-----:R-:W3:Y:S01]  /*3a8c0*/  LDL.64 R2, [R164+0x80] ;  /* 0x00008000a4027983 */ /* 0x001ee20000100a00 */
[----:B------:R0:W-:Y:S06]  /*3a8d0*/  BAR.SYNC.DEFER_BLOCKING R28, 0x100 ;  /* 0x0004001c0000751d */ /* 0x0001ec0000010000 */
[----:B-1----:R-:W4:Y:S04]  /*3a8e0*/  LDL.64 R26, [R164] ;  /* 0x00000000a41a7983 */ /* 0x002f280000100a00 */
[----:B------:R-:W5:Y:S04]  /*3a8f0*/  LDL.64 R24, [R164+0x98] ;  /* 0x00009800a4187983 */ /* 0x000f680000100a00 */
[----:B--2---:R-:W2:Y:S04]  /*3a900*/  LDL.64 R8, [R164+0x88] ;  /* 0x00008800a4087983 */ /* 0x004ea80000100a00 */
[----:B---3--:R-:W3:Y:S04]  /*3a910*/  LD.E R29, desc[UR4][R2.64] ;  /* 0x00000004021d7980 */ /* 0x008ee8000c101900 */
[----:B----4-:R-:W4:Y:S04]  /*3a920*/  LD.E R199, desc[UR6][R26.64] ;  /* 0x000000061ac77980 */ /* 0x010f28000c101900 */
[----:B-----5:R-:W4:Y:S04]  /*3a930*/  LD.E.64 R6, desc[UR4][R24.64] ;  /* 0x0000000418067980 */ /* 0x020f28000c101b00 */
[----:B---3--:R1:W-:Y:S04]  /*3a940*/  ST.E desc[UR8][R2.64], R29 ;  /* 0x0000001d02007985 */ /* 0x0083e8000c101908 */
[----:B------:R-:W3:Y:S04]  /*3a950*/  LD.E R31, desc[UR10][R2.64+0x4] ;  /* 0x0000040a021f7980 */ /* 0x000ee8000c101900 */
[----:B---3--:R3:W-:Y:S04]  /*3a960*/  ST.E desc[UR4][R2.64+0x4], R31 ;  /* 0x0000041f02007985 */ /* 0x0087e8000c101904 */
[----:B------:R-:W5:Y:S04]  /*3a970*/  LD.E R33, desc[UR6][R2.64+0x8] ;  /* 0x0000080602217980 */ /* 0x000f68000c101900 */
[----:B-----5:R-:W-:Y:S04]  /*3a980*/  ST.E desc[UR4][R2.64+0x8], R33 ;  /* 0x0000082102007985 */ /* 0x020fe8000c101904 */
[----:B------:R-:W5:Y:S04]  /*3a990*/  LD.E R27, desc[UR6][R2.64+0xc] ;  /* 0x00000c06021b7980 */ /* 0x000f68000c101900 */
[----:B-----5:R5:W-:Y:S04]  /*3a9a0*/  ST.E desc[UR4][R2.64+0xc], R27 ;  /* 0x00000c1b02007985 */ /* 0x020be8000c101904 */
[----:B------:R-:W2:Y:S04]  /*3a9b0*/  LD.E R25, desc[UR6][R2.64+0x10] ;  /* 0x0000100602197980 */ /* 0x000ea8000c101900 */
[----:B--2---:R2:W-:Y:S04]  /*3a9c0*/  ST.E desc[UR4][R2.64+0x10], R25 ;  /* 0x0000101902007985 */ /* 0x0045e8000c101904 */
[----:B-1----:R-:W4:Y:S04]  /*3a9d0*/  LD.E R29, desc[UR6][R2.64+0x14] ;  /* 0x00001406021d7980 */ /* 0x002f28000c101900 */
[----:B----4-:R1:W-:Y:S04]  /*3a9e0*/  ST.E desc[UR4][R2.64+0x14], R29 ;  /* 0x0000141d02007985 */ /* 0x0103e8000c101904 */
[----:B---3--:R-:W3:Y:S04]  /*3a9f0*/  LD.E R31, desc[UR6][R2.64+0x18] ;  /* 0x00001806021f7980 */ /* 0x008ee8000c101900 */
[----:B---3--:R3:W-:Y:S04]  /*3aa00*/  ST.E desc[UR4][R2.64+0x18], R31 ;  /* 0x0000181f02007985 */ /* 0x0087e8000c101904 */
[----:B-----5:R-:W4:Y:S04]  /*3aa10*/  LD.E R27, desc[UR6][R2.64+0x1c] ;  /* 0x00001c06021b7980 */ /* 0x020f28000c101900 */
[----:B----4-:R4:W-:Y:S04]  /*3aa20*/  ST.E desc[UR4][R2.64+0x1c], R27 ;  /* 0x00001c1b02007985 */ /* 0x0109e8000c101904 */
[----:B--2---:R-:W2:Y:S04]  /*3aa30*/  LD.E R25, desc[UR6][R2.64+0x20] ;  /* 0x0000200602197980 */ /* 0x004ea8000c101900 */
[----:B--2---:R2:W-:Y:S04]  /*3aa40*/  ST.E desc[UR4][R2.64+0x20], R25 ;  /* 0x0000201902007985 */ /* 0x0045e8000c101904 */
[----:B-1----:R-:W5:Y:S04]  /*3aa50*/  LD.E R29, desc[UR6][R2.64+0x24] ;  /* 0x00002406021d7980 */ /* 0x002f68000c101900 */
[----:B-----5:R1:W-:Y:S04]  /*3aa60*/  ST.E desc[UR4][R2.64+0x24], R29 ;  /* 0x0000241d02007985 */ /* 0x0203e8000c101904 */
[----:B---3--:R-:W3:Y:S04]  /*3aa70*/  LD.E R31, desc[UR6][R2.64+0x28] ;  /* 0x00002806021f7980 */ /* 0x008ee8000c101900 */
[----:B---3--:R3:W-:Y:S04]  /*3aa80*/  ST.E desc[UR4][R2.64+0x28], R31 ;  /* 0x0000281f02007985 */ /* 0x0087e8000c101904 */
[----:B----4-:R-:W4:Y:S04]  /*3aa90*/  LD.E R27, desc[UR6][R2.64+0x2c] ;  /* 0x00002c06021b7980 */ /* 0x010f28000c101900 */
        /* <DEDUP_REMOVED lines=228> */
[----:B-----5:R-:W-:Y:S04]  /*3b8e0*/  ST.E desc[UR4][R2.64+0x1f4], R29 ;  /* 0x0001f41d02007985 */ /* 0x020fe8000c101904 */
[----:B---3--:R-:W3:Y:S04]  /*3b8f0*/  LD.E R31, desc[UR6][R2.64+0x1f8] ;  /* 0x0001f806021f7980 */ /* 0x008ee8000c101900 */
[----:B---3--:R-:W-:Y:S04]  /*3b900*/  ST.E desc[UR4][R2.64+0x1f8], R31 ;  /* 0x0001f81f02007985 */ /* 0x008fe8000c101904 */
[----:B----4-:R-:W3:Y:S01]  /*3b910*/  LD.E R27, desc[UR6][R2.64+0x1fc] ;  /* 0x0001fc06021b7980 */ /* 0x010ee2000c101900 */
[----:B------:R-:W-:-:S02]  /*3b920*/  R2UR UR20, R4 ;  /* 0x00000000041472ca */ /* 0x000fc400000e0000 */
[C---:B------:R-:W-:Y:S02]  /*3b930*/  R2UR UR21, R5.reuse ;  /* 0x00000000051572ca */ /* 0x040fe400000e0000 */
[C---:B------:R-:W-:Y:S02]  /*3b940*/  R2UR UR22, R4.reuse ;  /* 0x00000000041672ca */ /* 0x040fe400000e0000 */
[C---:B------:R-:W-:Y:S02]  /*3b950*/  R2UR UR23, R5.reuse ;  /* 0x00000000051772ca */ /* 0x040fe400000e0000 */
[C---:B------:R-:W-:Y:S02]  /*3b960*/  R2UR UR24, R4.reuse ;  /* 0x00000000041872ca */ /* 0x040fe400000e0000 */
[----:B------:R-:W-:Y:S02]  /*3b970*/  R2UR UR25, R5 ;  /* 0x00000000051972ca */ /* 0x000fe400000e0000 */
        /* <DEDUP_REMOVED lines=31> */
[----:B------:R-:W-:Y:S01]  /*3bb70*/  R2UR UR61, R5 ;  /* 0x00000000053d72ca */ /* 0x000fe200000e0000 */
[----:B---3--:R1:W-:Y:S04]  /*3bb80*/  ST.E desc[UR4][R2.64+0x1fc], R27 ;  /* 0x0001fc1b02007985 */ /* 0x0083e8000c101904 */
[----:B------:R-:W3:Y:S04]  /*3bb90*/  LD.E R200, desc[UR14][R8.64] ;  /* 0x0000000e08c87980 */ /* 0x000ee8000c101900 */
[----:B------:R-:W4:Y:S04]  /*3bba0*/  LD.E R24, desc[UR16][R2.64] ;  /* 0x0000001002187980 */ /* 0x000f28000c101900 */
[----:B--2---:R-:W4:Y:S04]  /*3bbb0*/  LD.E R25, desc[UR18][R2.64+0x4] ;  /* 0x0000041202197980 */ /* 0x004f28000c101900 */
[----:B------:R-:W4:Y:S04]  /*3bbc0*/  LD.E R26, desc[UR20][R2.64+0x8] ;  /* 0x00000814021a7980 */ /* 0x000f28000c101900 */
[----:B-1----:R-:W4:Y:S04]  /*3bbd0*/  LD.E R27, desc[UR22][R2.64+0xc] ;  /* 0x00000c16021b7980 */ /* 0x002f28000c101900 */
[----:B0-----:R-:W4:Y:S04]  /*3bbe0*/  LD.E R28, desc[UR24][R2.64+0x10] ;  /* 0x00001018021c7980 */ /* 0x001f28000c101900 */
[----:B------:R-:W4:Y:S04]  /*3bbf0*/  LD.E R29, desc[UR26][R2.64+0x14] ;  /* 0x0000141a021d7980 */ /* 0x000f28000c101900 */
        /* <DEDUP_REMOVED lines=121> */
[----:B------:R-:W4:Y:S01]  /*3c390*/  LD.E R151, desc[UR58][R2.64+0x1fc] ;  /* 0x0001fc3a02977980 */ /* 0x000f22000c101900 */
[----:B------:R-:W-:Y:S01]  /*3c3a0*/  IMAD R6, R199, 0xc00, R6 ;  /* 0x00000c00c7067824 */ /* 0x000fe200078e0206 */
[----:B---3--:R-:W-:-:S02]  /*3c3b0*/  ISETP.NE.U32.AND P1, PT, R200, RZ, PT ;  /* 0x000000ffc800720c */ /* 0x008fc40003f25070 */
[----:B------:R-:W-:Y:S02]  /*3c3c0*/  R2UR UR7, R7 ;  /* 0x00000000070772ca */ /* 0x000fe400000e0000 */
[----:B------:R-:W-:Y:S02]  /*3c3d0*/  R2UR UR6, R6 ;  /* 0x00000000060672ca */ /* 0x000fe400000e0000 */
[----:B------:R-:W-:Y:S02]  /*3c3e0*/  F2FP.F16.F32.PACK_AB R156, R157, R156 ;  /* 0x0000009c9d9c723e */ /* 0x000fe400000000ff */
[----:B------:R-:W-:Y:S02]  /*3c3f0*/  F2FP.F16.F32.PACK_AB R158, R159, R158 ;  /* 0x0000009e9f9e723e */ /* 0x000fe400000000ff */
[----:B------:R-:W-:Y:S02]  /*3c400*/  F2FP.F16.F32.PACK_AB R157, R196, R195 ;  /* 0x000000c3c49d723e */ /* 0x000fe400000000ff */
[----:B------:R-:W-:Y:S01]  /*3c410*/  F2FP.F16.F32.PACK_AB R159, R198, R197 ;  /* 0x000000c5c69f723e */ /* 0x000fe200000000ff */
[----:B------:R-:W-:Y:S01]  /*3c420*/  VOTEU.ANY UP0, P1 ;  /* 0x00000000003f7886 */ /* 0x000fe20000800100 */
        /* <DEDUP_REMOVED lines=20> */
[----:B----4-:R-:W-:-:S06]  /*3c570*/  WARPGROUP.ARRIVE ;  /* 0x00000000000079c5 */ /* 0x010fcc0000000000 */
[----:B------:R-:W-:Y:S01]  /*3c580*/  HGMMA.64x256x16.F32 R24, R156, gdesc[UR4].tnspB, R24, UP0, gsb0 ;  /* 0x43e000049c187df0 */ /* 0x000fe2000b800818 */
        /* <DEDUP_REMOVED lines=18> */
[C---:B------:R-:W-:Y:S01]  /*3c6b0*/  R2UR UR46, R4.reuse ;  /* 0x00000000042e72ca */ /* 0x040fe200000e0000 */
[----:B------:R-:W-:Y:S02]  /*3c6c0*/  WARPGROUP.DEPBAR.LE gsb0, 0x0 ;  /* 0x00008000000079c5 */ /* 0x000fe40000010000 */
[----:B------:R0:W-:Y:S01]  /*3c6d0*/  ST.E desc[UR4][R2.64], R24 ;  /* 0x0000001802007985 */ /* 0x0001e2000c101904 */
[C---:B------:R-:W-:Y:S02]  /*3c6e0*/  R2UR UR4, R4.reuse ;  /* 0x00000000040472ca */ /* 0x040fe400000e0000 */
[C---:B------:R-:W-:Y:S01]  /*3c6f0*/  R2UR UR5, R5.reuse ;  /* 0x00000000050572ca */ /* 0x040fe200000e0000 */
[----:B------:R1:W-:Y:S01]  /*3c700*/  ST.E desc[UR6][R2.64+0x4], R25 ;  /* 0x0000041902007985 */ /* 0x0003e2000c101906 */
[C---:B------:R-:W-:Y:S02]  /*3c710*/  R2UR UR6, R4.reuse ;  /* 0x00000000040672ca */ /* 0x040fe400000e0000 */
[----:B------:R-:W-:Y:S01]  /*3c720*/  R2UR UR7, R5 ;  /* 0x00000000050772ca */ /* 0x000fe200000e0000 */
[----:B------:R2:W-:Y:S01]  /*3c730*/  ST.E desc[UR8][R2.64+0x8], R26 ;  /* 0x0000081a02007985 */ /* 0x0005e2000c101908 */
[----:B------:R-:W-:-:S02]  /*3c740*/  R2UR UR8, R4 ;  /* 0x00000000040872ca */ /* 0x000fc400000e0000 */
[C---:B------:R-:W-:Y:S01]  /*3c750*/  R2UR UR9, R5.reuse ;  /* 0x00000000050972ca */ /* 0x040fe200000e0000 */
        /* <DEDUP_REMOVED lines=29> */
[----:B------:R-:W-:Y:S01]  /*3c930*/  R2UR UR7, R5 ;  /* 0x00000000050772ca */ /* 0x000fe200000e0000 */
[----:B------:R5:W-:Y:S04]  /*3c940*/  ST.E desc[UR8][R2.64+0x34], R37 ;  /* 0x0000342502007985 */ /* 0x000be8000c101908 */
[----:B------:R5:W-:Y:S04]  /*3c950*/  ST.E desc[UR10][R2.64+0x38], R38 ;  /* 0x0000382602007985 */ /* 0x000be8000c10190a */
[----:B------:R5:W-:Y:S04]  /*3c960*/  ST.E desc[UR12][R2.64+0x3c], R39 ;  /* 0x00003c2702007985 */ /* 0x000be8000c10190c */
[----:B------:R5:W-:Y:S04]  /*3c970*/  ST.E desc[UR14][R2.64+0x40], R40 ;  /* 0x0000402802007985 */ /* 0x000be8000c10190e */
[----:B------:R5:W-:Y:S04]  /*3c980*/  ST.E desc[UR16][R2.64+0x44], R41 ;  /* 0x0000442902007985 */ /* 0x000be8000c101910 */
[----:B------:R5:W-:Y:S01]  /*3c990*/  ST.E desc[UR18][R2.64+0x48], R42 ;  /* 0x0000482a02007985 */ /* 0x000be2000c101912 */
[----:B------:R-:W-:-:S03]  /*3c9a0*/  R2UR UR8, R4 ;  /* 0x00000000040872ca */ /* 0x000fc600000e0000 */
[----:B------:R5:W-:Y:S01]  /*3c9b0*/  ST.E desc[UR20][R2.64+0x4c], R43 ;  /* 0x00004c2b02007985 */ /* 0x000be2000c101914 */
[----:B------:R-:W-:-:S03]  /*3c9c0*/  R2UR UR9, R5 ;  /* 0x00000000050972ca */ /* 0x000fc600000e0000 */
[----:B------:R5:W-:Y:S04]  /*3c9d0*/  ST.E desc[UR22][R2.64+0x50], R44 ;  /* 0x0000502c02007985 */ /* 0x000be8000c101916 */
[----:B------:R5:W-:Y:S04]  /*3c9e0*/  ST.E desc[UR24][R2.64+0x54], R45 ;  /* 0x0000542d02007985 */ /* 0x000be8000c101918 */
[----:B------:R5:W-:Y:S01]  /*3c9f0*/  ST.E desc[UR4][R2.64+0x58], R46 ;  /* 0x0000582e02007985 */ /* 0x000be2000c101904 */
[C---:B------:R-:W-:Y:S02]  /*3ca00*/  R2UR UR4, R4.reuse ;  /* 0x00000000040472ca */ /* 0x040fe400000e0000 */
[----:B------:R-:W-:Y:S01]  /*3ca10*/  R2UR UR5, R5 ;  /* 0x00000000050572ca */ /* 0x000fe200000e0000 */
[----:B------:R5:W-:Y:S01]  /*3ca20*/  ST.E desc[UR6][R2.64+0x5c], R47 ;  /* 0x00005c2f02007985 */ /* 0x000be2000c101906 */
        /* <DEDUP_REMOVED lines=14> */
[----:B------:R5:W-:Y:S01]  /*3cb10*/  ST.E desc[UR8][R2.64+0x60], R48 ;  /* 0x0000603002007985 */ /* 0x000be2000c101908 */
[C---:B------:R-:W-:Y:S02]  /*3cb20*/  R2UR UR22, R4.reuse ;  /* 0x00000000041672ca */ /* 0x040fe400000e0000 */
[C---:B------:R-:W-:Y:S01]  /*3cb30*/  R2UR UR23, R5.reuse ;  /* 0x00000000051772ca */ /* 0x040fe200000e0000 */
[----:B------:R5:W-:Y:S01]  /*3cb40*/  ST.E desc[UR4][R2.64+0x64], R49 ;  /* 0x0000643102007985 */ /* 0x000be2000c101904 */
[C---:B------:R-:W-:Y:S02]  /*3cb50*/  R2UR UR24, R4.reuse ;  /* 0x00000000041872ca */ /* 0x040fe400000e0000 */
[----:B------:R-:W-:Y:S02]  /*3cb60*/  R2UR UR25, R5 ;  /* 0x00000000051972ca */ /* 0x000fe400000e0000 */
[----:B------:R-:W-:-:S02]  /*3cb70*/  R2UR UR8, R4 ;  /* 0x00000000040872ca */ /* 0x000fc400000e0000 */
[C---:B------:R-:W-:Y:S02]  /*3cb80*/  R2UR UR9, R5.reuse ;  /* 0x00000000050972ca */ /* 0x040fe400000e0000 */
[C---:B------:R-:W-:Y:S02]  /*3cb90*/  R2UR UR4, R4.reuse ;  /* 0x00000000040472ca */ /* 0x040fe400000e0000 */
[----:B------:R-:W-:Y:S01]  /*3cba0*/  R2UR UR5, R5 ;  /* 0x00000000050572ca */ /* 0x000fe200000e0000 */
        /* <DEDUP_REMOVED lines=8> */
[----:B------:R5:W-:Y:S04]  /*3cc30*/  ST.E desc[UR20][R2.64+0x80], R56 ;  /* 0x0000803802007985 */ /* 0x000be8000c101914 */
[----:B------:R5:W-:Y:S04]  /*3cc40*/  ST.E desc[UR22][R2.64+0x84], R57 ;  /* 0x0000843902007985 */ /* 0x000be8000c101916 */
[----:B------:R5:W-:Y:S01]  /*3cc50*/  ST.E desc[UR24][R2.64+0x88], R58 ;  /* 0x0000883a02007985 */ /* 0x000be2000c101918 */
[----:B------:R-:W-:-:S03]  /*3cc60*/  R2UR UR10, R4 ;  /* 0x00000000040a72ca */ /* 0x000fc600000e0000 */
[----:B------:R5:W-:Y:S01]  /*3cc70*/  ST.E desc[UR8][R2.64+0x8c], R59 ;  /* 0x00008c3b02007985 */ /* 0x000be2000c101908 */
[C---:B------:R-:W-:Y:S02]  /*3cc80*/  R2UR UR8, R4.reuse ;  /* 0x00000000040872ca */ /* 0x040fe400000e0000 */
[C---:B------:R-:W-:Y:S01]  /*3cc90*/  R2UR UR9, R5.reuse ;  /* 0x00000000050972ca */ /* 0x040fe200000e0000 */
[----:B------:R5:W-:Y:S01]  /*3cca0*/  ST.E desc[UR4][R2.64+0x90], R60 ;  /* 0x0000903c02007985 */ /* 0x000be2000c101904 */
        /* <DEDUP_REMOVED lines=259> */
[----:B------:R5:W-:Y:S01]  /*3dce0*/  ST.E desc[UR16][R2.64+0x1e4], R145 ;  /* 0x0001e49102007985 */ /* 0x000be2000c101910 */
[----:B------:R-:W-:-:S03]  /*3dcf0*/  R2UR UR8, R4 ;  /* 0x00000000040872ca */ /* 0x000fc600000e0000 */
[----:B------:R5:W-:Y:S01]  /*3dd00*/  ST.E desc[UR18][R2.64+0x1e8], R146 ;  /* 0x0001e89202007985 */ /* 0x000be2000c101912 */
[----:B------:R-:W-:-:S03]  /*3dd10*/  R2UR UR9, R5 ;  /* 0x00000000050972ca */ /* 0x000fc600000e0000 */
[----:B------:R5:W-:Y:S01]  /*3dd20*/  ST.E desc[UR20][R2.64+0x1ec], R147 ;  /* 0x0001ec9302007985 */ /* 0x000be2000c101914 */
[C---:B------:R-:W-:Y:S02]  /*3dd30*/  R2UR UR14, R4.reuse ;  /* 0x00000000040e72ca */ /* 0x040fe400000e0000 */
[C---:B------:R-:W-:Y:S01]  /*3dd40*/  R2UR UR15, R5.reuse ;  /* 0x00000000050f72ca */ /* 0x040fe200000e0000 */
[----:B------:R5:W-:Y:S01]  /*3dd50*/  ST.E desc[UR22][R2.64+0x1f0], R148 ;  /* 0x0001f09402007985 */ /* 0x000be2000c101916 */
[C---:B------:R-:W-:Y:S02]  /*3dd60*/  R2UR UR16, R4.reuse ;  /* 0x00000000041072ca */ /* 0x040fe400000e0000 */
[C---:B------:R-:W-:Y:S01]  /*3dd70*/  R2UR UR17, R5.reuse ;  /* 0x00000000051172ca */ /* 0x040fe200000e0000 */
[----:B------:R5:W-:Y:S01]  /*3dd80*/  ST.E desc[UR24][R2.64+0x1f4], R149 ;  /* 0x0001f49502007985 */ /* 0x000be2000c101918 */
        /* <DEDUP_REMOVED lines=21> */
[----:B------:R5:W-:Y:S01]  /*3dee0*/  ST.E desc[UR6][R2.64+0x1f8], R150 ;  /* 0x0001f89602007985 */ /* 0x000be2000c101906 */
[----:B------:R-:W-:-:S03]  /*3def0*/  R2UR UR60, R4 ;  /* 0x00000000043c72ca */ /* 0x000fc600000e0000 */
[----:B------:R5:W-:Y:S01]  /*3df00*/  ST.E desc[UR8][R2.64+0x1fc], R151 ;  /* 0x0001fc9702007985 */ /* 0x000be2000c101908 */
[----:B------:R-:W-:-:S03]  /*3df10*/  R2UR UR61, R5 ;  /* 0x00000000053d72ca */ /* 0x000fc600000e0000 */
[----:B------:R-:W-:Y:S01]  /*3df20*/  ST.E desc[UR14][R8.64], R191 ;  /* 0x000000bf08007985 */ /* 0x000fe2000c10190e */
[C---:B------:R-:W-:Y:S02]  /*3df30*/  R2UR UR4, R4.reuse ;  /* 0x00000000040472ca */ /* 0x040fe400000e0000 */
[C---:B------:R-:W-:Y:S01]  /*3df40*/  R2UR UR5, R5.reuse ;  /* 0x00000000050572ca */ /* 0x040fe200000e0000 */
[----:B0-----:R-:W5:Y:S01]  /*3df50*/  LD.E R24, desc[UR16][R2.64] ;  /* 0x0000001002187980 */ /* 0x001f62000c101900 */
[C---:B------:R-:W-:Y:S02]  /*3df60*/  R2UR UR6, R4.reuse ;  /* 0x00000000040672ca */ /* 0x040fe400000e0000 */
[C---:B------:R-:W-:Y:S01]  /*3df70*/  R2UR UR7, R5.reuse ;  /* 0x00000000050772ca */ /* 0x040fe200000e0000 */
[----:B-1----:R-:W5:Y:S01]  /*3df80*/  LD.E R25, desc[UR18][R2.64+0x4] ;  /* 0x0000041202197980 */ /* 0x002f62000c101900 */
[C---:B------:R-:W-:Y:S02]  /*3df90*/  R2UR UR8, R4.reuse ;  /* 0x00000000040872ca */ /* 0x040fe400000e0000 */
[----:B------:R-:W-:Y:S01]  /*3dfa0*/  R2UR UR9, R5 ;  /* 0x00000000050972ca */ /* 0x000fe200000e0000 */
[----:B--2---:R-:W2:Y:S01]  /*3dfb0*/  LD.E R26, desc[UR20][R2.64+0x8] ;  /* 0x00000814021a7980 */ /* 0x004ea2000c101900 */
[----:B------:R-:W-:-:S02]  /*3dfc0*/  R2UR UR10, R4 ;  /* 0x00000000040a72ca */ /* 0x000fc400000e0000 */
[C---:B------:R-:W-:Y:S01]  /*3dfd0*/  R2UR UR11, R5.reuse ;  /* 0x00000000050b72ca */ /* 0x040fe200000e0000 */
[----:B---3--:R-:W2:Y:S01]  /*3dfe0*/  LD.E R27, desc[UR22][R2.64+0xc] ;  /* 0x00000c16021b7980 */ /* 0x008ea2000c101900 */
[C---:B------:R-:W-:Y:S02]  /*3dff0*/  R2UR UR12, R4.reuse ;  /* 0x00000000040c72ca */ /* 0x040fe400000e0000 */
[C---:B------:R-:W-:Y:S01]  /*3e000*/  R2UR UR13, R5.reuse ;  /* 0x00000000050d72ca */ /* 0x040fe200000e0000 */
[----:B----4-:R-:W2:Y:S01]  /*3e010*/  LD.E R28, desc[UR24][R2.64+0x10] ;  /* 0x00001018021c7980 */ /* 0x010ea2000c101900 */
[C---:B------:R-:W-:Y:S02]  /*3e020*/  R2UR UR14, R4.reuse ;  /* 0x00000000040e72ca */ /* 0x040fe400000e0000 */
[----:B------:R-:W-:Y:S01]  /*3e030*/  R2UR UR15, R5 ;  /* 0x00000000050f72ca */ /* 0x000fe200000e0000 */
[----:B-----5:R-:W2:Y:S01]  /*3e040*/  LD.E R29, desc[UR26][R2.64+0x14] ;  /* 0x0000141a021d7980 */ /* 0x020ea2000c101900 */
[----:B------:R-:W-:-:S02]  /*3e050*/  R2UR UR16, R4 ;  /* 0x00000000041072ca */ /* 0x000fc400000e0000 */
[C---:B------:R-:W-:Y:S01]  /*3e060*/  R2UR UR17, R5.reuse ;  /* 0x00000000051172ca */ /* 0x040fe200000e0000 */
[----:B------:R-:W2:Y:S01]  /*3e070*/  LD.E R30, desc[UR28][R2.64+0x18] ;  /* 0x0000181c021e7980 */ /* 0x000ea2000c101900 */
[C---:B------:R-:W-:Y:S02]  /*3e080*/  R2UR UR18, R4.reuse ;  /* 0x00000000041272ca */ /* 0x040fe400000e0000 */
[C---:B------:R-:W-:Y:S01]  /*3e090*/  R2UR UR19, R5.reuse ;  /* 0x00000000051372ca */ /* 0x040fe200000e0000 */
[----:B------:R-:W2:Y:S01]  /*3e0a0*/  LD.E R31, desc[UR30][R2.64+0x1c] ;  /* 0x00001c1e021f7980 */ /* 0x000ea2000c101900 */
[C---:B------:R-:W-:Y:S02]  /*3e0b0*/  R2UR UR20, R4.reuse ;  /* 0x00000000041472ca */ /* 0x040fe400000e0000 */
[----:B------:R-:W-:Y:S01]  /*3e0c0*/  R2UR UR21, R5 ;  /* 0x00000000051572ca */ /* 0x000fe200000e0000 */
[----:B------:R-:W2:Y:S01]  /*3e0d0*/  LD.E R32, desc[UR32][R2.64+0x20] ;  /* 0x0000202002207980 */ /* 0x000ea2000c101900 */
        /* <DEDUP_REMOVED lines=291> */
[----:B------:R-:W-:Y:S02]  /*3f310*/  R2UR UR58, R4 ;  /* 0x00000000043a72ca */ /* 0x000fe400000e0000 */
[----:B------:R-:W-:Y:S01]  /*3f320*/  R2UR UR59, R5 ;  /* 0x00000000053b72ca */ /* 0x000fe200000e0000 */
        /* <DEDUP_REMOVED lines=22> */
[----:B------:R-:W-:-:S02]  /*3f490*/  VIADD R156, R6, 0x80 ;  /* 0x00000080069c7836 */ /* 0x000fc40000000000 */
[----:B------:R-:W-:-:S03]  /*3f4a0*/  IMAD.MOV.U32 R157, RZ, RZ, R7 ;  /* 0x000000ffff9d7224 */ /* 0x000fc600078e0007 */
[----:B------:R-:W-:Y:S02]  /*3f4b0*/  R2UR UR6, R156 ;  /* 0x000000009c0672ca */ /* 0x000fe400000e0000 */
[----:B------:R-:W-:Y:S02]  /*3f4c0*/  R2UR UR7, R157 ;  /* 0x000000009d0772ca */ /* 0x000fe400000e0000 */
[----:B------:R-:W-:Y:S02]  /*3f4d0*/  F2FP.F16.F32.PACK_AB R156, R21, R154 ;  /* 0x0000009a159c723e */ /* 0x000fe400000000ff */
[----:B------:R-:W-:Y:S02]  /*3f4e0*/  F2FP.F16.F32.PACK_AB R158, R17, R20 ;  /* 0x00000014119e723e */ /* 0x000fe400000000ff */
[----:B------:R-:W-:Y:S02]  /*3f4f0*/  F2FP.F16.F32.PACK_AB R157, R13, R14 ;  /* 0x0000000e0d9d723e */ /* 0x000fe400000000ff */
[----:B------:R-:W-:-:S02]  /*3f500*/  F2FP.F16.F32.PACK_AB R159, R11, R12 ;  /* 0x0000000c0b9f723e */ /* 0x000fc400000000ff */
        /* <DEDUP_REMOVED lines=18> */
[----:B------:R-:W-:Y:S02]  /*3f630*/  R2UR UR24, R4 ;  /* 0x00000000041872ca */ /* 0x000fe400000e0000 */
[----:B------:R-:W-:Y:S01]  /*3f640*/  R2UR UR25, R5 ;  /* 0x00000000051972ca */ /* 0x000fe200000e0000 */
[----:B--2---:R-:W-:-:S06]  /*3f650*/  WARPGROUP.ARRIVE ;  /* 0x00000000000079c5 */ /* 0x004fcc0000000000 */
[----:B------:R-:W-:Y:S01]  /*3f660*/  HGMMA.64x256x16.F32 R24, R156, gdesc[UR4].tnspB, R24, gsb0 ;  /* 0x43e000049c187df0 */ /* 0x000fe20008000818 */
        /* <DEDUP_REMOVED lines=2359> */
[C---:B------:R-:W-:Y:S01]  /*489e0*/  R2UR UR39, R5.reuse ;  /* 0x00000000052772ca */ /* 0x040fe200000e0000 */
[----:B------:R-:W-:Y:S02]  /*489f0*/  WARPGROUP.DEPBAR.LE gsb0, 0x0 ;  /* 0x00008000000079c5 */ /* 0x000fe40000010000 */
        /* <DEDUP_REMOVED lines=348> */
[----:B------:R5:W-:Y:S04]  /*49fc0*/  ST.E desc[UR26][R2.64+0x1e0], R144 ;  /* 0x0001e09002007985 */ /* 0x000be8000c10191a */
[----:B------:R5:W-:Y:S04]  /*49fd0*/  ST.E desc[UR28][R2.64+0x1e4], R145 ;  /* 0x0001e49102007985 */ /* 0x000be8000c10191c */
[----:B------:R-:W-:Y:S01]  /*49fe0*/  ST.E desc[UR6][R2.64+0x1ec], R147 ;  /* 0x0001ec9302007985 */ /* 0x000fe2000c101906 */
[----:B------:R-:W-:-:S03]  /*49ff0*/  R2UR UR4, R4 ;  /* 0x00000000040472ca */ /* 0x000fc600000e0000 */
[----:B------:R-:W-:Y:S01]  /*4a000*/  ST.E desc[UR8][R2.64+0x1f0], R148 ;  /* 0x0001f09402007985 */ /* 0x000fe2000c101908 */
[----:B------:R-:W-:-:S03]  /*4a010*/  R2UR UR5, R5 ;  /* 0x00000000050572ca */ /* 0x000fc600000e0000 */
[----:B------:R-:W-:Y:S01]  /*4a020*/  ST.E desc[UR10][R2.64+0x1f4], R149 ;  /* 0x0001f49502007985 */ /* 0x000fe2000c10190a */
[----:B------:R-:W-:-:S03]  /*4a030*/  R2UR UR16, R4 ;  /* 0x00000000041072ca */ /* 0x000fc600000e0000 */
[----:B------:R-:W-:Y:S01]  /*4a040*/  ST.E desc[UR12][R2.64+0x1f8], R150 ;  /* 0x0001f89602007985 */ /* 0x000fe2000c10190c */
[----:B------:R-:W-:-:S03]  /*4a050*/  R2UR UR17, R5 ;  /* 0x00000000051172ca */ /* 0x000fc600000e0000 */
[----:B------:R-:W-:Y:S01]  /*4a060*/  ST.E desc[UR14][R2.64+0x1fc], R151 ;  /* 0x0001fc9702007985 */ /* 0x000fe2000c10190e */
        /* <DEDUP_REMOVED lines=31> */
[----:B------:R-:W-:Y:S01]  /*4a260*/  R2UR UR59, R5 ;  /* 0x00000000053b72ca */ /* 0x000fe200000e0000 */
        /* <DEDUP_REMOVED lines=322> */
[----:B------:R-:W-:Y:S01]  /*4b690*/  R2UR UR58, R4 ;  /* 0x00000000043a72ca */ /* 0x000fe200000e0000 */
[----:B------:R-:W2:Y:S01]  /*4b6a0*/  LD.E R130, desc[UR12][R2.64+0x1a8] ;  /* 0x0001a80c02827980 */ /* 0x000ea2000c101900 */
[----:B------:R-:W-:-:S03]  /*4b6b0*/  R2UR UR59, R5 ;  /* 0x00000000053b72ca */ /* 0x000fc600000e0000 */
        /* <DEDUP_REMOVED lines=21> */
[----:B------:R-:W-:Y:S01]  /*4b810*/  VIADD R6, R6, 0x280 ;  /* 0x0000028006067836 */ /* 0x000fe20000000000 */
[----:B------:R-:W-:-:S02]  /*4b820*/  R2UR UR7, R7 ;  /* 0x00000000070772ca */ /* 0x000fc400000e0000 */
[----:B------:R-:W-:Y:S02]  /*4b830*/  F2FP.F16.F32.PACK_AB R186, R186, R187 ;  /* 0x000000bbbaba723e */ /* 0x000fe400000000ff */
[----:B------:R-:W-:Y:S02]  /*4b840*/  R2UR UR6, R6 ;  /* 0x00000000060672ca */ /* 0x000fe400000e0000 */
[----:B------:R-:W-:Y:S02]  /*4b850*/  F2FP.F16.F32.PACK_AB R184, R188, R189 ;  /* 0x000000bdbcb8723e */ /* 0x000fe400000000ff */
[----:B------:R-:W-:Y:S02]  /*4b860*/  F2FP.F16.F32.PACK_AB R185, R162, R163 ;  /* 0x000000a3a2b9723e */ /* 0x000fe400000000ff */
[----:B------:R-:W-:Y:S02]  /*4b870*/  F2FP.F16.F32.PACK_AB R187, R160, R161 ;  /* 0x000000a1a0bb723e */ /* 0x000fe400000000ff */
        /* <DEDUP_REMOVED lines=27> */
[----:B------:R-:W-:Y:S01]  /*4ba30*/  R2UR UR29, R5 ;  /* 0x00000000051d72ca */ /* 0x000fe200000e0000 */
[----:B------:R-:W-:-:S02]  /*4ba40*/  WARPGROUP.DEPBAR.LE gsb0, 0x0 ;  /* 0x00008000000079c5 */ /* 0x000fc40000010000 */
[----:B------:R-:W-:Y:S01]  /*4ba50*/  ST.E desc[UR4][R2.64], R24 ;  /* 0x0000001802007985 */ /* 0x000fe2000c101904 */
[C---:B------:R-:W-:Y:S02]  /*4ba60*/  R2UR UR4, R4.reuse ;  /* 0x00000000040472ca */ /* 0x040fe400000e0000 */
[C---:B------:R-:W-:Y:S01]  /*4ba70*/  R2UR UR5, R5.reuse ;  /* 0x00000000050572ca */ /* 0x040fe200000e0000 */
[----:B------:R-:W-:Y:S01]  /*4ba80*/  ST.E desc[UR6][R2.64+0x4], R25 ;  /* 0x0000041902007985 */ /* 0x000fe2000c101906 */
[C---:B------:R-:W-:Y:S02]  /*4ba90*/  R2UR UR6, R4.reuse ;  /* 0x00000000040672ca */ /* 0x040fe400000e0000 */
[----:B------:R-:W-:Y:S01]  /*4baa0*/  R2UR UR7, R5 ;  /* 0x00000000050772ca */ /* 0x000fe200000e0000 */
[----:B------:R-:W-:Y:S04]  /*4bab0*/  ST.E desc[UR8][R2.64+0x8], R26 ;  /* 0x0000081a02007985 */ /* 0x000fe8000c101908 */
[----:B------:R-:W-:Y:S04]  /*4bac0*/  ST.E desc[UR10][R2.64+0xc], R27 ;  /* 0x00000c1b02007985 */ /* 0x000fe8000c10190a */
[----:B------:R-:W-:Y:S01]  /*4bad0*/  ST.E desc[UR12][R2.64+0x10], R28 ;  /* 0x0000101c02007985 */ /* 0x000fe2000c10190c */
[----:B------:R-:W-:-:S03]  /*4bae0*/  R2UR UR8, R4 ;  /* 0x00000000040872ca */ /* 0x000fc600000e0000 */
[----:B------:R-:W-:Y:S01]  /*4baf0*/  ST.E desc[UR14][R2.64+0x14], R29 ;  /* 0x0000141d02007985 */ /* 0x000fe2000c10190e */
[----:B------:R-:W-:-:S03]  /*4bb00*/  R2UR UR9, R5 ;  /* 0x00000000050972ca */ /* 0x000fc600000e0000 */
[----:B------:R-:W-:Y:S04]  /*4bb10*/  ST.E desc[UR16][R2.64+0x18], R30 ;  /* 0x0000181e02007985 */ /* 0x000fe8000c101910 */
[----:B------:R-:W-:Y:S04]  /*4bb20*/  ST.E desc[UR18][R2.64+0x1c], R31 ;  /* 0x00001c1f02007985 */ /* 0x000fe8000c101912 */
[----:B------:R-:W-:Y:S04]  /*4bb30*/  ST.E desc[UR20][R2.64+0x20], R32 ;  /* 0x0000202002007985 */ /* 0x000fe8000c101914 */
[----:B------:R-:W-:Y:S04]  /*4bb40*/  ST.E desc[UR22][R2.64+0x24], R33 ;  /* 0x0000242102007985 */ /* 0x000fe8000c101916 */
[----:B------:R-:W-:Y:S01]  /*4bb50*/  ST.E desc[UR24][R2.64+0x28], R34 ;  /* 0x0000282202007985 */ /* 0x000fe2000c101918 */
[----:B------:R-:W-:-:S03]  /*4bb60*/  R2UR UR10, R4 ;  /* 0x00000000040a72ca */ /* 0x000fc600000e0000 */
[----:B------:R-:W-:Y:S01]  /*4bb70*/  ST.E desc[UR4][R2.64+0x2c], R35 ;  /* 0x00002c2302007985 */ /* 0x000fe2000c101904 */
[C---:B------:R-:W-:Y:S02]  /*4bb80*/  R2UR UR4, R4.reuse ;  /* 0x00000000040472ca */ /* 0x040fe400000e0000 */
[C---:B------:R-:W-:Y:S01]  /*4bb90*/  R2UR UR5, R5.reuse ;  /* 0x00000000050572ca */ /* 0x040fe200000e0000 */
[----:B------:R-:W-:Y:S01]  /*4bba0*/  ST.E desc[UR6][R2.64+0x30], R36 ;  /* 0x0000302402007985 */ /* 0x000fe2000c101906 */
        /* <DEDUP_REMOVED lines=13> */
[----:B------:R-:W-:Y:S01]  /*4bc80*/  ST.E desc[UR8][R2.64+0x34], R37 ;  /* 0x0000342502007985 */ /* 0x000fe2000c101908 */
        /* <DEDUP_REMOVED lines=8> */
[----:B------:R-:W-:Y:S01]  /*4bd10*/  R2UR UR5, R5 ;  /* 0x00000000050572ca */ /* 0x000fe200000e0000 */
[----:B------:R-:W-:Y:S04]  /*4bd20*/  ST.E desc[UR6][R2.64+0x3c], R39 ;  /* 0x00003c2702007985 */ /* 0x000fe8000c101906 */
[----:B------:R-:W-:Y:S04]  /*4bd30*/  ST.E desc[UR10][R2.64+0x40], R40 ;  /* 0x0000402802007985 */ /* 0x000fe8000c10190a */
[----:B------:R-:W-:Y:S04]  /*4bd40*/  ST.E desc[UR12][R2.64+0x44], R41 ;  /* 0x0000442902007985 */ /* 0x000fe8000c10190c */
        /* <DEDUP_REMOVED lines=8> */
[----:B------:R-:W-:Y:S01]  /*4bdd0*/  ST.E desc[UR8][R2.64+0x60], R48 ;  /* 0x0000603002007985 */ /* 0x000fe2000c101908 */
[C---:B------:R-:W-:Y:S02]  /*4bde0*/  R2UR UR8, R4.reuse ;  /* 0x00000000040872ca */ /* 0x040fe400000e0000 */
[----:B------:R-:W-:Y:S01]  /*4bdf0*/  R2UR UR9, R5 ;  /* 0x00000000050972ca */ /* 0x000fe200000e0000 */
[----:B------:R-:W-:Y:S01]  /*4be00*/  ST.E desc[UR4][R2.64+0x64], R49 ;  /* 0x0000643102007985 */ /* 0x000fe2000c101904 */
        /* <DEDUP_REMOVED lines=14> */
[----:B------:R-:W-:Y:S01]  /*4bef0*/  ST.E desc[UR6][R2.64+0x68], R50 ;  /* 0x0000683202007985 */ /* 0x000fe2000c101906 */
        /* <DEDUP_REMOVED lines=288> */
[----:B------:R-:W2:Y:S01]  /*4d100*/  LD.E R7, desc[UR28][R2.64] ;  /* 0x0000001c02077980 */ /* 0x000ea2000c101900 */
[----:B------:R-:W-:-:S02]  /*4d110*/  R2UR UR4, R4 ;  /* 0x00000000040472ca */ /* 0x000fc400000e0000 */
[C---:B------:R-:W-:Y:S02]  /*4d120*/  R2UR UR5, R5.reuse ;  /* 0x00000000050572ca */ /* 0x040fe400000e0000 */
[----:B------:R-:W-:Y:S02]  /*4d130*/  R2UR UR6, R4 ;  /* 0x00000000040672ca */ /* 0x000fe400000e0000 */
[----:B------:R-:W-:-:S09]  /*4d140*/  R2UR UR7, R5 ;  /* 0x00000000050772ca */ /* 0x000fd200000e0000 */
[----:B--2---:R1:W-:Y:S04]  /*4d150*/  ST.E desc[UR4][R2.64], R7 ;  /* 0x0000000702007985 */ /* 0x0043e8000c101904 */
[----:B------:R-:W2:Y:S01]  /*4d160*/  LD.E R11, desc[UR6][R2.64+0x4] ;  /* 0x00000406020b7980 */ /* 0x000ea2000c101900 */
[C---:B------:R-:W-:Y:S02]  /*4d170*/  R2UR UR4, R4.reuse ;  /* 0x00000000040472ca */ /* 0x040fe400000e0000 */
[C---:B------:R-:W-:Y:S02]  /*4d180*/  R2UR UR5, R5.reuse ;  /* 0x00000000050572ca */ /* 0x040fe400000e0000 */
[----:B------:R-:W-:Y:S02]  /*4d190*/  R2UR UR6, R4 ;  /* 0x00000000040672ca */ /* 0x000fe400000e0000 */
[----:B------:R-:W-:-:S09]  /*4d1a0*/  R2UR UR7, R5 ;  /* 0x00000000050772ca */ /* 0x000fd200000e0000 */
[----:B--2---:R2:W-:Y:S04]  /*4d1b0*/  ST.E desc[UR4][R2.64+0x4], R11 ;  /* 0x0000040b02007985 */ /* 0x0045e8000c101904 */
[----:B------:R-:W3:Y:S01]  /*4d1c0*/  LD.E R13, desc[UR6][R2.64+0x8] ;  /* 0x00000806020d7980 */ /* 0x000ee2000c101900 */
[C---:B------:R-:W-:Y:S02]  /*4d1d0*/  R2UR UR4, R4.reuse ;  /* 0x00000000040472ca */ /* 0x040fe400000e0000 */
[C---:B------:R-:W-:Y:S02]  /*4d1e0*/  R2UR UR5, R5.reuse ;  /* 0x00000000050572ca */ /* 0x040fe400000e0000 */
[----:B------:R-:W-:Y:S02]  /*4d1f0*/  R2UR UR6, R4 ;  /* 0x00000000040672ca */ /* 0x000fe400000e0000 */
[----:B------:R-:W-:-:S09]  /*4d200*/  R2UR UR7, R5 ;  /* 0x00000000050772ca */ /* 0x000fd200000e0000 */
[----:B---3--:R3:W-:Y:S04]  /*4d210*/  ST.E desc[UR4][R2.64+0x8], R13 ;  /* 0x0000080d02007985 */ /* 0x0087e8000c101904 */
[----:B0-----:R-:W4:Y:S01]  /*4d220*/  LD.E R9, desc[UR6][R2.64+0xc] ;  /* 0x00000c0602097980 */ /* 0x001f22000c101900 */
[C---:B------:R-:W-:Y:S02]  /*4d230*/  R2UR UR4, R4.reuse ;  /* 0x00000000040472ca */ /* 0x040fe400000e0000 */
[C---:B------:R-:W-:Y:S02]  /*4d240*/  R2UR UR5, R5.reuse ;  /* 0x00000000050572ca */ /* 0x040fe400000e0000 */
[----:B------:R-:W-:Y:S02]  /*4d250*/  R2UR UR6, R4 ;  /* 0x00000000040672ca */ /* 0x000fe400000e0000 */
[----:B------:R-:W-:-:S09]  /*4d260*/  R2UR UR7, R5 ;  /* 0x00000000050772ca */ /* 0x000fd200000e0000 */
[----:B----4-:R0:W-:Y:S04]  /*4d270*/  ST.E desc[UR4][R2.64+0xc], R9 ;  /* 0x00000c0902007985 */ /* 0x0101e8000c101904 */
[----:B-1----:R-:W4:Y:S01]  /*4d280*/  LD.E R7, desc[UR6][R2.64+0x10] ;  /* 0x0000100602077980 */ /* 0x002f22000c101900 */
[C---:B------:R-:W-:Y:S02]  /*4d290*/  R2UR UR4, R4.reuse ;  /* 0x00000000040472ca */ /* 0x040fe400000e0000 */
[C---:B------:R-:W-:Y:S02]  /*4d2a0*/  R2UR UR5, R5.reuse ;  /* 0x00000000050572ca */ /* 0x040fe400000e0000 */
[----:B------:R-:W-:Y:S02]  /*4d2b0*/  R2UR UR6, R4 ;  /* 0x00000000040672ca */ /* 0x000fe400000e0000 */
[----:B------:R-:W-:-:S09]  /*4d2c0*/  R2UR UR7, R5 ;  /* 0x00000000050772ca */ /* 0x000fd200000e0000 */
[----:B----4-:R1:W-:Y:S04]  /*4d2d0*/  ST.E desc[UR4][R2.64+0x10], R7 ;  /* 0x0000100702007985 */ /* 0x0103e8000c101904 */
[----:B--2---:R-:W2:Y:S01]  /*4d2e0*/  LD.E R11, desc[UR6][R2.64+0x14] ;  /* 0x00001406020b7980 */ /* 0x004ea2000c101900 */
[C---:B------:R-:W-:Y:S02]  /*4d2f0*/  R2UR UR4, R4.reuse ;  /* 0x00000000040472ca */ /* 0x040fe400000e0000 */
[C---:B------:R-:W-:Y:S02]  /*4d300*/  R2UR UR5, R5.reuse ;  /* 0x00000000050572ca */ /* 0x040fe400000e0000 */
[----:B------:R-:W-:Y:S02]  /*4d310*/  R2UR UR6, R4 ;  /* 0x00000000040672ca */ /* 0x000fe400000e0000 */
[----:B------:R-:W-:-:S09]  /*4d320*/  R2UR UR7, R5 ;  /* 0x00000000050772ca */ /* 0x000fd200000e0000 */
[----:B--2---:R2:W-:Y:S04]  /*4d330*/  ST.E desc[UR4][R2.64+0x14], R11 ;  /* 0x0000140b02007985 */ /* 0x0045e8000c101904 */
[----:B---3--:R-:W3:Y:S01]  /*4d340*/  LD.E R13, desc[UR6][R2.64+0x18] ;  /* 0x00001806020d7980 */ /* 0x008ee2000c101900 */
        /* <DEDUP_REMOVED lines=719> */
[----:B---3--:R-:W2:Y:S01]  /*50040*/  LD.E R13, desc[UR6][R2.64+0x1f8] ;  /* 0x0001f806020d7980 */ /* 0x008ea2000c101900 */
[C---:B------:R-:W-:Y:S02]  /*50050*/  R2UR UR4, R4.reuse ;  /* 0x00000000040472ca */ /* 0x040fe400000e0000 */
[C---:B------:R-:W-:Y:S02]  /*50060*/  R2UR UR5, R5.reuse ;  /* 0x00000000050572ca */ /* 0x040fe400000e0000 */
[----:B------:R-:W-:Y:S02]  /*50070*/  R2UR UR6, R4 ;  /* 0x00000000040672ca */ /* 0x000fe400000e0000 */
[----:B------:R-:W-:-:S02]  /*50080*/  R2UR UR7, R5 ;  /* 0x00000000050772ca */ /* 0x000fc400000e0000 */
[----:B------:R-:W-:-:S07]  /*50090*/  LOP3.LUT P6, RZ, R193, 0x7f, RZ, 0xc0, !PT ;  /* 0x0000007fc1ff7812 */ /* 0x000fce00078cc0ff */
[----:B--2---:R1:W-:Y:S04]  /*500a0*/  ST.E desc[UR4][R2.64+0x1f8], R13 ;  /* 0x0001f80d02007985 */ /* 0x0043e8000c101904 */
[----:B0-----:R-:W2:Y:S01]  /*500b0*/  LD.E R9, desc[UR6][R2.64+0x1fc] ;  /* 0x0001fc0602097980 */ /* 0x001ea2000c101900 */
[----:B------:R-:W-:Y:S02]  /*500c0*/  R2UR UR4, R4 ;  /* 0x00000000040472ca */ /* 0x000fe400000e0000 */
[----:B------:R-:W-:-:S13]  /*500d0*/  R2UR UR5, R5 ;  /* 0x00000000050572ca */ /* 0x000fda00000e0000 */
[----:B--2---:R1:W-:Y:S01]  /*500e0*/  ST.E desc[UR4][R2.64+0x1fc], R9 ;  /* 0x0001fc0902007985 */ /* 0x0043e2000c101904 */
[----:B------:R-:W-:Y:S05]  /*500f0*/  @P6 BRA `(.L_x_11183) ;  /* 0x0000000000306947 */ /* 0x000fea0003800000 */
[----:B-1----:R-:W2:Y:S04]  /*50100*/  LDL.64 R2, [R164+0x40] ;  /* 0x00004000a4027983 */ /* 0x002ea80000100a00 */
[----:B------:R-:W3:Y:S01]  /*50110*/  LDL.64 R6, [R164] ;  /* 0x00000000a4067983 */ /* 0x000ee20000100a00 */
[C---:B------:R-:W-:Y:S02]  /*50120*/  R2UR UR4, R4.reuse ;  /* 0x00000000040472ca */ /* 0x040fe400000e0000 */
[C---:B------:R-:W-:Y:S02]  /*50130*/  R2UR UR5, R5.reuse ;  /* 0x00000000050572ca */ /* 0x040fe400000e0000 */
[----:B------:R-:W-:Y:S02]  /*50140*/  R2UR UR6, R4 ;  /* 0x00000000040672ca */ /* 0x000fe400000e0000 */
[----:B------:R-:W-:-:S09]  /*50150*/  R2UR UR7, R5 ;  /* 0x00000000050772ca */ /* 0x000fd200000e0000 */
[----:B--2---:R-:W2:Y:S04]  /*50160*/  LD.E.64 R2, desc[UR4][R2.64+0x30] ;  /* 0x0000300402027980 */ /* 0x004ea8000c101b00 */
[----:B---3--:R-:W3:Y:S01]  /*50170*/  LD.E R6, desc[UR6][R6.64] ;  /* 0x0000000606067980 */ /* 0x008ee2000c101900 */
[----:B--2---:R-:W-:-:S05]  /*50180*/  MOV R5, R2 ;  /* 0x0000000200057202 */ /* 0x004fca0000000f00 */
[----:B---3--:R-:W-:-:S05]  /*50190*/  IMAD R4, R6, 0x8, R5 ;  /* 0x0000000806047824 */ /* 0x008fca00078e0205 */
[----:B------:R-:W-:-:S04]  /*501a0*/  PRMT R4, RZ, 0x654, R4 ;  /* 0x00000654ff047816 */ /* 0x000fc80000000004 */
[----:B------:R0:W-:Y:S03]  /*501b0*/  SYNCS.ARRIVE.TRANS64.RED.A1T0 RZ, [R4+URZ], RZ ;  /* 0x000000ff04ff79a7 */ /* 0x0001e6000810043f */
.L_x_11183:
[----:B------:R-:W-:-:S04]  /*501c0*/  IMAD.MOV.U32 R195, RZ, RZ, 0x0 ;  /* 0x00000000ffc37424 */ /* 0x000fc800078e00ff */
[----:B01----:R-:W-:Y:S05]  /*501d0*/  RET.REL.NODEC R194 `(_ZN7cutlass13device_kernelIN5flash11enable_sm90INS1_16FlashAttnFwdSm90INS1_25CollectiveMainloopFwdSm90ILi2EN4cute5tupleIJNS5_1CILi1EEES8_S8_EEENS6_IJNS7_ILi128EEENS7_ILi96EEENS7_ILi64EEEEEELi256ENS_6half_tEfNS_4arch4Sm90ELb0ELb1ELb0ELb0ELb0ELb0ELb1ELb1ELb0ELb1ELb1ELb0EEENS1_21CollectiveEpilogueFwdINS6_IJSA_NS7_ILi256EEESB_EEES9_SE_SG_Li256ELb0ELb1ELb1ELb0EEENS1_19SingleTileSchedulerILb0ELb1ELb1ELi128EEEEEEEEEvNT_6ParamsE) ;  /* 0xfffffafcc2887950 */ /* 0x003fea0003c3ffff */
.L_x_11161:
[----:B0-----:R0:W1:Y:S02]  /*501e0*/  SYNCS.PHASECHK.TRANS64.TRYWAIT P1, [R10+URZ], R11 ;  /* 0x0000000b0a0075a7 */ /* 0x001064000802017f */
[----:B-1----:R-:W-:Y:S05]  /*501f0*/  @!P1 NANOSLEEP.SYNCS 0x989680 ;  /* 0x009896800000995d */ /* 0x002fea0003900000 */
[----:B------:R-:W1:Y:S02]  /*50200*/  @!P1 SYNCS.PHASECHK.TRANS64 P1, [R10+URZ], R11 ;  /* 0x0000000b0a0095a7 */ /* 0x000e64000802007f */
[----:B-1----:R-:W-:Y:S05]  /*50210*/  @!P1 BRA `(.L_x_11161) ;  /* 0xfffffffc00f09947 */ /* 0x002fea000383ffff */
[----:B------:R-:W-:Y:S05]  /*50220*/  BRA `(.L_x_11160) ;  /* 0xfffffe4c00c87947 */ /* 0x000fea000383ffff */
.L_x_11168:
[----:B0-----:R0:W1:Y:S02]  /*50230*/  SYNCS.PHASECHK.TRANS64.TRYWAIT P1, [R10+URZ], R11 ;  /* 0x0000000b0a0075a7 */ /* 0x001064000802017f */
[----:B-1----:R-:W-:Y:S05]  /*50240*/  @!P1 NANOSLEEP.SYNCS 0x989680 ;  /* 0x009896800000995d */ /* 0x002fea0003900000 */
[----:B------:R-:W1:Y:S02]  /*50250*/  @!P1 SYNCS.PHASECHK.TRANS64 P1, [R10+URZ], R11 ;  /* 0x0000000b0a0095a7 */ /* 0x000e64000802007f */
[----:B-1----:R-:W-:Y:S05]  /*50260*/  @!P1 BRA `(.L_x_11168) ;  /* 0xfffffffc00f09947 */ /* 0x002fea000383ffff */
[----:B------:R-:W-:Y:S05]  /*50270*/  BRA `(.L_x_11167) ;  /* 0xfffffe54009c7947 */ /* 0x000fea000383ffff */
.L_x_11184:
        /* <DEDUP_REMOVED lines=16> */
.L_x_15021:


//--------------------- .text._ZN7cutlass13device_kernelIN5flash11enable_sm90INS1_16FlashAttnFwdSm90INS1_25CollectiveMainloopFwdSm90ILi2EN4cute5tupleIJNS5_1CILi1EEES8_S8_EEENS6_IJNS7_ILi128EEENS7_ILi96EEENS7_ILi64EEEEEELi256ENS_6half_tEfNS_4arch4Sm90ELb0ELb1ELb0ELb1ELb0ELb0ELb0ELb1ELb0ELb1ELb1ELb0EEENS1_21CollectiveEpilogueFwdINS6_IJSA_NS7_ILi256EEESB_EEES9_SE_SG_Li256ELb1ELb1ELb1ELb0EEENS1_36VarlenDynamicPersistentTileSchedulerILi128ELi96ELi256ELi128ELb1ELb1ELb1ELb1ELb0ELb1EEEEEEEEEvNT_6ParamsE --------------------------
	.section	.text._ZN7cutlass13device_kernelIN5flash11enable_sm90INS1_16FlashAttnFwdSm90INS1_25CollectiveMainloopFwdSm90ILi2EN4cute5tupleIJNS5_1CILi1EEES8_S8_EEENS6_IJNS7_ILi128EEENS7_ILi96EEENS7_ILi64EEEEEELi256ENS_6half_tEfNS_4arch4Sm90ELb0ELb1ELb0ELb1ELb0ELb0ELb0ELb1ELb0ELb1ELb1ELb0EEENS1_21CollectiveEpilogueFwdINS6_IJSA_NS7_ILi256EEESB_EEES9_SE_SG_Li256ELb1ELb1ELb1ELb0EEENS1_36VarlenDynamicPersistentTileSchedulerILi128ELi96ELi256ELi128ELb1ELb1ELb1ELb1ELb0ELb1EEEEEEEEEvNT_6ParamsE,"ax",@progbits
	.align	128
.text._ZN7cutlass13device_kernelIN5flash11enable_sm90INS1_16FlashAttnFwdSm90INS1_25CollectiveMainloopFwdSm90ILi2EN4cute5tupleIJNS5_1CILi1EEES8_S8_EEENS6_IJNS7_ILi128EEENS7_ILi96EEENS7_ILi64EEEEEELi256ENS_6half_tEfNS_4arch4Sm90ELb0ELb1ELb0ELb1ELb0ELb0ELb0ELb1ELb0ELb1ELb1ELb0EEENS1_21CollectiveEpilogueFwdINS6_IJSA_NS7_ILi256EEESB_EEES9_SE_SG_Li256ELb1ELb1ELb1ELb0EEENS1_36VarlenDynamicPersistentTileSchedulerILi128ELi96ELi256ELi128ELb1ELb1ELb1ELb1ELb0ELb1EEEEEEEEEvNT_6ParamsE:
        .type           _ZN7cutlass13device_kernelIN5flash11enable_sm90INS1_16FlashAttnFwdSm90INS1_25CollectiveMainloopFwdSm90ILi2EN4cute5tupleIJNS5_1CILi1EEES8_S8_EEENS6_IJNS7_ILi128EEENS7_ILi96EEENS7_ILi64EEEEEELi256ENS_6half_tEfNS_4arch4Sm90ELb0ELb1ELb0ELb1ELb0ELb0ELb0ELb1ELb0ELb1ELb1ELb0EEENS1_21CollectiveEpilogueFwdINS6_IJSA_NS7_ILi256EEESB_EEES9_SE_SG_Li256ELb1ELb1ELb1ELb0EEENS1_36VarlenDynamicPersistentTileSchedulerILi128ELi96ELi256ELi128ELb1ELb1ELb1ELb1ELb0ELb1EEEEEEEEEvNT_6ParamsE,@function
        .size           _ZN7cutlass13device_kernelIN5flash11enable_sm90INS1_16FlashAttnFwdSm90INS1_25CollectiveMainloopFwdSm90ILi2EN4cute5tupleIJNS5_1CILi1EEES8_S8_EEENS6_IJNS7_ILi128EEENS7_ILi96EEENS7_ILi64EEEEEELi256ENS_6half_tEfNS_4arch4Sm90ELb0ELb1ELb0ELb1ELb0ELb0ELb0ELb1ELb0ELb1ELb1ELb0EEENS1_21CollectiveEpilogueFwdINS6_IJSA_NS7_ILi256EEESB_EEES9_SE_SG_Li256ELb1ELb1ELb1ELb0EEENS1_36VarlenDynamicPersistentTileSchedulerILi128ELi96ELi256ELi128ELb1ELb1ELb1ELb1ELb0ELb1EEEEEEEEEvNT_6ParamsE,(.L_x_15023 - _ZN7cutlass13device_kernelIN5flash11enable_sm90INS1_16FlashAttnFwdSm90INS1_25CollectiveMainloopFwdSm90ILi2EN4cute5tupleIJNS5_1CILi1EEES8_S8_EEENS6_IJNS7_ILi128EEENS7_ILi96EEENS7_ILi64EEEEEELi256ENS_6half_tEfNS_4arch4Sm90ELb0ELb1ELb0ELb1ELb0ELb0ELb0ELb1ELb0ELb1ELb1ELb0EEENS1_21CollectiveEpilogueFwdINS6_IJSA_NS7_ILi256EEESB_EEES9_SE_SG_Li256ELb1ELb1ELb1ELb0EEENS1_36VarlenDynamicPersistentTileSchedulerILi128ELi96ELi256ELi128ELb1ELb1ELb1ELb1ELb0ELb1EEEEEEEEEvNT_6ParamsE)
        .other          _ZN7cutlass13device_kernelIN5flash11enable_sm90INS1_16FlashAttnFwdSm90INS1_25CollectiveMainloopFwdSm90ILi2EN4cute5tupleIJNS5_1CILi1EEES8_S8_EEENS6_IJNS7_ILi128EEENS7_ILi96EEENS7_ILi64EEEEEELi256ENS_6half_tEfNS_4arch4Sm90ELb0ELb1ELb0ELb1ELb0ELb0ELb0ELb1ELb0ELb1ELb1ELb0EEENS1_21CollectiveEpilogueFwdINS6_IJSA_NS7_ILi256EEESB_EEES9_SE_SG_Li256ELb1ELb1ELb1ELb0EEENS1_36VarlenDynamicPersistentTileSchedulerILi128ELi96ELi256ELi128ELb1ELb1ELb1ELb1ELb0ELb1EEEEEEEEEvNT_6ParamsE,@"STO_CUDA_ENTRY STV_DEFAULT"
_ZN7cutlass13device_kernelIN5flash11enable_sm90INS1_16FlashAttnFwdSm90INS1_25CollectiveMainloopFwdSm90ILi2EN4cute5tupleIJNS5_1CILi1EEES8_S8_EEENS6_IJNS7_ILi128EEENS7_ILi96EEENS7_ILi64EEEEEELi256ENS_6half_tEfNS_4arch4Sm90ELb0ELb1ELb0ELb1ELb0ELb0ELb0ELb1ELb0ELb1ELb1ELb0EEENS1_21CollectiveEpilogueFwdINS6_IJSA_NS7_ILi256EEESB_EEES9_SE_SG_Li256ELb1ELb1ELb1ELb0EEENS1_36VarlenDynamicPersistentTileSchedulerILi128ELi96ELi256ELi128ELb1ELb1ELb1ELb1ELb0ELb1EEEEEEEEEvNT_6ParamsE:
        /* <DEDUP_REMOVED lines=18> */
.L_x_11186:
[----:B------:R-:W-:Y:S05]  /*0120*/  BSYNC B0 ;  /* 0x0000000000007941 */ /* 0x000fea0003800000 */
.L_x_11185:
        /* <DEDUP_REMOVED lines=41> */
.L_x_11187:
        /* <DEDUP_REMOVED lines=22> */
.L_x_11188:
        /* <DEDUP_REMOVED lines=18> */
.L_x_11189:
        /* <DEDUP_REMOVED lines=22> */
.L_x_11190:
        /* <DEDUP_REMOVED lines=22> */
.L_x_11191:
[----:B------:R-:W-:Y:S01]  /*0900*/  PLOP3.LUT P0, PT, PT, PT, UP0, 0x80, 0x0 ;  /* 0x000000000000781c */ /* 0x000fe20003f0f008 */
[----:B------:R-:W-:Y:S01]  /*0910*/  UMOV UR36, 0x1 ;  /* 0x0000000100247882 */ /* 0x000fe20000000000 */
[----:B------:R-:W-:Y:S01]  /*0920*/  NOP ;  /* 0x0000000000007918 */ /* 0x000fe20000000000 */
[----:B------:R-:W-:Y:S01]  /*0930*/  USEL UR36, UR36, 0x2, !UP0 ;  /* 0x0000000224247887 */ /* 0x000fe2000c000000 */
[----:B------:R-:W-:Y:S01]  /*0940*/  ULDC.64 UR40, c[0x0][0x208] ;  /* 0x0000820000287ab9 */ /* 0x000fe20000000a00 */
[----:B012-4-:R-:W-:Y:S08]  /*0950*/  BAR.SYNC.DEFER_BLOCKING 0x0 ;  /* 0x0000000000007b1d */ /* 0x017ff00000010000 */
[----:B------:R-:W-:Y:S05]  /*0960*/  @!P0 BRA `(.L_x_11192) ;  /* 0x00000114003c8947 */ /* 0x000fea0003800000 */
.L_x_11193:
        /* <DEDUP_REMOVED lines=24> */
[----:B------:R-:W-:Y:S02]  /*0af0*/  UMOV UR37, URZ ;  /* 0x0000003f00257c82 */ /* 0x000fe40008000000 */
[CC--:B------:R-:W-:Y:S02]  /*0b00*/  LEA.HI R0, R3.reuse, R6.reuse, RZ, 0x7 ;  /* 0x0000000603007211 */ /* 0x0c0fe400078f38ff */
[----:B------:R-:W-:-:S02]  /*0b10*/  LEA.HI R2, R3, R6, RZ, 0x4 ;  /* 0x0000000603027211 */ /* 0x000fc400078f20ff */
[----:B------:R-:W-:Y:S02]  /*0b20*/  LOP3.LUT R235, R0, 0xffffff80, RZ, 0xc0, !PT ;  /* 0xffffff8000eb7812 */ /* 0x000fe400078ec0ff */
[CC--:B------:R-:W-:Y:S02]  /*0b30*/  LEA.HI R4, R3.reuse, R6.reuse, RZ, 0x5 ;  /* 0x0000000603047211 */ /* 0x0c0fe400078f28ff */
[----:B------:R-:W-:Y:S01]  /*0b40*/  LEA.HI R5, R3, R6, RZ, 0x2 ;  /* 0x0000000603057211 */ /* 0x000fe200078f10ff */
[----:B------:R-:W-:Y:S01]  /*0b50*/  IMAD.IADD R235, R6, 0x1, -R235 ;  /* 0x0000000106eb7824 */ /* 0x000fe200078e0aeb */
[----:B------:R-:W-:Y:S01]  /*0b60*/  LOP3.LUT R3, R2, 0x3fffff0, RZ, 0xc0, !PT ;  /* 0x03fffff002037812 */ /* 0x000fe200078ec0ff */
[----:B------:R-:W-:Y:S01]  /*0b70*/  IMAD.SHL.U32 R7, R4, 0x20, RZ ;  /* 0x0000002004077824 */ /* 0x000fe200078e00ff */
[----:B------:R-:W-:Y:S02]  /*0b80*/  LOP3.LUT R11, R5, 0xfffffffc, RZ, 0xc0, !PT ;  /* 0xfffffffc050b7812 */ /* 0x000fe400078ec0ff */
[----:B------:R-:W-:Y:S01]  /*0b90*/  SHF.R.S32.HI R8, RZ, 0x1f, R235 ;  /* 0x0000001fff087819 */ /* 0x000fe200000114eb */
[C---:B------:R-:W-:Y:S01]  /*0ba0*/  IMAD.IADD R4, R6.reuse, 0x1, -R3 ;  /* 0x0000000106047824 */ /* 0x040fe200078e0a03 */
[----:B------:R-:W-:Y:S01]  /*0bb0*/  SHF.R.S32.HI R5, RZ, 0x4, R2 ;  /* 0x00000004ff057819 */ /* 0x000fe20000011402 */
[----:B------:R-:W-:Y:S01]  /*0bc0*/  IMAD.IADD R12, R6, 0x1, -R11 ;  /* 0x00000001060c7824 */ /* 0x000fe200078e0a0b */
[----:B------:R-:W-:-:S02]  /*0bd0*/  LEA.HI R9, R8, R235, RZ, 0x2 ;  /* 0x000000eb08097211 */ /* 0x000fc400078f10ff */
[----:B------:R-:W-:Y:S02]  /*0be0*/  LEA.HI R2, R2, R5, RZ, 0x1 ;  /* 0x0000000502027211 */ /* 0x000fe400078f08ff */
[--C-:B------:R-:W-:Y:S02]  /*0bf0*/  SHF.R.S32.HI R10, RZ, 0x2, R9.reuse ;  /* 0x00000002ff0a7819 */ /* 0x100fe40000011409 */
[----:B------:R-:W-:Y:S02]  /*0c00*/  SHF.R.S32.HI R3, RZ, 0x1f, R9 ;  /* 0x0000001fff037819 */ /* 0x000fe40000011409 */
[----:B------:R-:W-:Y:S02]  /*0c10*/  LEA.HI R8, R8, R235, RZ, 0x5 ;  /* 0x000000eb08087211 */ /* 0x000fe400078f28ff */
[----:B------:R-:W-:Y:S02]  /*0c20*/  LEA.HI R6, R3, R10, RZ, 0x3 ;  /* 0x0000000a03067211 */ /* 0x000fe400078f18ff */
[----:B------:R-:W-:-:S02]  /*0c30*/  SHF.R.S32.HI R3, RZ, 0x7, R0 ;  /* 0x00000007ff037819 */ /* 0x000fc40000011400 */
[----:B------:R-:W-:Y:S02]  /*0c40*/  LOP3.LUT R11, R6, 0xfffffff8, RZ, 0xc0, !PT ;  /* 0xfffffff8060b7812 */ /* 0x000fe400078ec0ff */
[----:B------:R-:W-:Y:S02]  /*0c50*/  LEA.HI R0, R0, R3, RZ, 0x1 ;  /* 0x0000000300007211 */ /* 0x000fe400078f08ff */
[----:B------:R-:W-:Y:S01]  /*0c60*/  LOP3.LUT R7, R7, 0xfffffc00, RZ, 0xc0, !PT ;  /* 0xfffffc0007077812 */ /* 0x000fe200078ec0ff */
[----:B------:R-:W-:Y:S01]  /*0c70*/  IMAD.IADD R11, R10, 0x1, -R11 ;  /* 0x000000010a0b7824 */ /* 0x000fe200078e0a0b */
[----:B------:R-:W-:Y:S01]  /*0c80*/  LOP3.LUT R2, R2, 0x1ffffffe, RZ, 0xc0, !PT ;  /* 0x1ffffffe02027812 */ /* 0x000fe200078ec0ff */
[----:B------:R-:W-:Y:S01]  /*0c90*/  IMAD.MOV.U32 R10, RZ, RZ, R14 ;  /* 0x000000ffff0a7224 */ /* 0x000fe200078e000e */
[----:B------:R-:W-:Y:S01]  /*0ca0*/  LOP3.LUT R0, R0, 0x3fffffe, RZ, 0xc0, !PT ;  /* 0x03fffffe00007812 */ /* 0x000fe200078ec0ff */
[----:B------:R-:W-:Y:S01]  /*0cb0*/  IMAD R7, R4, 0x40, R7 ;  /* 0x0000004004077824 */ /* 0x000fe200078e0207 */
[----:B------:R-:W-:Y:S01]  /*0cc0*/  SHF.R.S32.HI R8, RZ, 0x5, R8 ;  /* 0x00000005ff087819 */ /* 0x000fe20000011408 */
[----:B------:R-:W-:Y:S01]  /*0cd0*/  IMAD.IADD R2, R5, 0x1, -R2 ;  /* 0x0000000105027824 */ /* 0x000fe200078e0a02 */
[----:B------:R-:W-:Y:S01]  /*0ce0*/  LOP3.LUT R6, R9, 0x7ffffffc, RZ, 0xc0, !PT ;  /* 0x7ffffffc09067812 */ /* 0x000fe200078ec0ff */
[----:B------:R-:W-:Y:S01]  /*0cf0*/  IMAD.IADD R0, R3, 0x1, -R0 ;  /* 0x0000000103007824 */ /* 0x000fe200078e0a00 */
[----:B------:R-:W-:Y:S01]  /*0d00*/  LEA.HI R4, R12, R12, RZ, 0x1 ;  /* 0x0000000c0c047211 */ /* 0x000fe200078f08ff */
[----:B------:R-:W-:-:S02]  /*0d10*/  IMAD R11, R8, 0x10, R11 ;  /* 0x00000010080b7824 */ /* 0x000fc400078e020b */
[----:B------:R-:W-:Y:S01]  /*0d20*/  IMAD R2, R2, 0x8, R7 ;  /* 0x0000000802027824 */ /* 0x000fe200078e0207 */
[----:B------:R-:W-:Y:S01]  /*0d30*/  LOP3.LUT R3, R4, 0x1ffffffe, RZ, 0xc0, !PT ;  /* 0x1ffffffe04037812 */ /* 0x000fe200078ec0ff */
[----:B------:R-:W-:Y:S02]  /*0d40*/  IMAD R0, R0, 0x40, R11 ;  /* 0x0000004000007824 */ /* 0x000fe400078e020b */
[----:B------:R-:W-:Y:S01]  /*0d50*/  IMAD.IADD R6, R235, 0x1, -R6 ;  /* 0x00000001eb067824 */ /* 0x000fe200078e0a06 */
[----:B------:R0:W-:Y:S01]  /*0d60*/  STL [R1+0x60], R2 ;  /* 0x0000600201007387 */ /* 0x0001e20000100800 */
[----:B------:R-:W-:Y:S02]  /*0d70*/  IMAD.IADD R3, R12, 0x1, -R3 ;  /* 0x000000010c037824 */ /* 0x000fe400078e0a03 */
[----:B------:R-:W-:Y:S01]  /*0d80*/  IMAD.SHL.U32 R19, R6, 0x2, RZ ;  /* 0x0000000206137824 */ /* 0x000fe200078e00ff */
[----:B------:R1:W-:Y:S01]  /*0d90*/  STL [R1+0x5c], R0 ;  /* 0x00005c0001007387 */ /* 0x0003e20000100800 */
[----:B------:R-:W-:-:S02]  /*0da0*/  IMAD R22, R3, 0x8, R0 ;  /* 0x0000000803167824 */ /* 0x000fc400078e0200 */
        /* <DEDUP_REMOVED lines=54> */
[----:B-1----:R-:W-:-:S07]  /*1110*/  SHF.R.S32.HI R236, RZ, 0x1f, R207 ;  /* 0x0000001fffec7819 */ /* 0x002fce00000114cf */
.L_x_11297:
[----:B------:R-:W-:Y:S01]  /*1120*/  ULDC.64 UR6, c[0x0][0xa28] ;  /* 0x00028a0000067ab9 */ /* 0x000fe20000000a00 */
[----:B0--3--:R-:W0:Y:S01]  /*1130*/  LDC R16, c[0x0][0x288] ;  /* 0x0000a200ff107b82 */ /* 0x009e220000000800 */
[----:B------:R-:W-:Y:S01]  /*1140*/  UISETP.NE.U32.AND UP0, UPT, UR6, URZ, UPT ;  /* 0x0000003f0600728c */ /* 0x000fe2000bf05070 */
[----:B------:R-:W-:-:S03]  /*1150*/  IMAD.MOV.U32 R8, RZ, RZ, RZ ;  /* 0x000000ffff087224 */ /* 0x000fc600078e00ff */
[----:B------:R-:W-:-:S03]  /*1160*/  UISETP.NE.AND.EX UP0, UPT, UR7, URZ, UPT, UP0 ;  /* 0x0000003f0700728c */ /* 0x000fc6000bf05300 */
[----:B------:R-:W-:Y:S01]  /*1170*/  ULDC.64 UR6, c[0x0][0xa18] ;  /* 0x0002860000067ab9 */ /* 0x000fe20000000a00 */
[----:B-1----:R-:W1:Y:S01]  /*1180*/  LDC.64 R12, c[0x0][0x418] ;  /* 0x00010600ff0c7b82 */ /* 0x002e620000000a00 */
[----:B------:R-:W-:Y:S01]  /*1190*/  UISETP.NE.U32.AND UP1, UPT, UR6, URZ, UPT ;  /* 0x0000003f0600728c */ /* 0x000fe2000bf25070 */
[----:B------:R-:W-:-:S03]  /*11a0*/  PLOP3.LUT P0, PT, PT, PT, UP0, 0x80, 0x0 ;  /* 0x000000000000781c */ /* 0x000fc60003f0f008 */
[----:B------:R-:W-:-:S03]  /*11b0*/  UISETP.NE.AND.EX UP1, UPT, UR7, URZ, UPT, UP1 ;  /* 0x0000003f0700728c */ /* 0x000fc6000bf25310 */
[----:B------:R-:W-:Y:S01]  /*11c0*/  @UP0 ULDC.64 UR6, c[0x0][0xa28] ;  /* 0x00028a0000060ab9 */ /* 0x000fe20000000a00 */
[----:B--2---:R-:W2:Y:S01]  /*11d0*/  LDC R7, c[0x0][0x424] ;  /* 0x00010900ff077b82 */ /* 0x004ea20000000800 */
[----:B------:R-:W-:Y:S01]  /*11e0*/  @UP0 UIMAD.WIDE UR6, UR5, 0x4, UR6 ;  /* 0x00000004050608a5 */ /* 0x000fe2000f8e0206 */
[----:B------:R-:W-:-:S05]  /*11f0*/  PLOP3.LUT P2, PT, PT, PT, UP1, 0x80, 0x0 ;  /* 0x000000000000781c */ /* 0x000fca0003f4f018 */
[----:B------:R-:W-:Y:S01]  /*1200*/  @UP1 ULDC.64 UR8, c[0x0][0xa18] ;  /* 0x0002860000081ab9 */ /* 0x000fe20000000a00 */
[----:B------:R-:W-:Y:S01]  /*1210*/  IMAD.U32 R2, RZ, RZ, UR6 ;  /* 0x00000006ff027e24 */ /* 0x000fe2000f8e00ff */
[----:B------:R-:W3:Y:S01]  /*1220*/  LDC R17, c[0x0][0x2f0] ;  /* 0x0000bc00ff117b82 */ /* 0x000ee20000000800 */
[----:B------:R-:W-:Y:S01]  /*1230*/  IMAD.U32 R3, RZ, RZ, UR7 ;  /* 0x00000007ff037e24 */ /* 0x000fe2000f8e00ff */
[----:B------:R-:W-:Y:S01]  /*1240*/  @UP1 UIMAD.WIDE UR6, UR5, 0x4, UR8 ;  /* 0x00000004050618a5 */ /* 0x000fe2000f8e0208 */
[----:B------:R-:W-:-:S03]  /*1250*/  LOP3.LUT R6, R10, 0xff000000, RZ, 0xc0, !PT ;  /* 0xff0000000a067812 */ /* 0x000fc600078ec0ff */
[----:B----4-:R4:W5:Y:S02]  /*1260*/  @P0 LDG.E R8, desc[UR40][R2.64] ;  /* 0x0000002802080981 */ /* 0x010964000c1e1900 */
[----:B------:R-:W-:Y:S02]  /*1270*/  IMAD.U32 R4, RZ, RZ, UR6 ;  /* 0x00000006ff047e24 */ /* 0x000fe4000f8e00ff */
[----:B------:R-:W-:Y:S01]  /*1280*/  IMAD.U32 R5, RZ, RZ, UR7 ;  /* 0x00000007ff057e24 */ /* 0x000fe2000f8e00ff */
[----:B------:R-:W-:-:S04]  /*1290*/  ULDC.64 UR6, c[0x0][0xa20] ;  /* 0x0002880000067ab9 */ /* 0x000fc80000000a00 */
[----:B0-----:R0:W5:Y:S01]  /*12a0*/  @P2 LDG.E R16, desc[UR40][R4.64] ;  /* 0x0000002804102981 */ /* 0x001162000c1e1900 */
[----:B-1----:R-:W-:Y:S02]  /*12b0*/  ISETP.NE.U32.AND P0, PT, R12, RZ, PT ;  /* 0x000000ff0c00720c */ /* 0x002fe40003f05070 */
[----:B------:R-:W-:Y:S02]  /*12c0*/  ISETP.NE.U32.AND P1, PT, RZ, UR6, PT ;  /* 0x00000006ff007c0c */ /* 0x000fe4000bf25070 */
[----:B------:R-:W-:Y:S02]  /*12d0*/  LOP3.LUT R0, R10, 0xff0000, RZ, 0xc0, !PT ;  /* 0x00ff00000a007812 */ /* 0x000fe400078ec0ff */
[----:B----4-:R-:W-:Y:S02]  /*12e0*/  SHF.R.U32.HI R3, RZ, 0x8, R6 ;  /* 0x00000008ff037819 */ /* 0x010fe40000011606 */
[----:B------:R-:W-:Y:S02]  /*12f0*/  ISETP.NE.AND.EX P0, PT, R13, RZ, PT, P0 ;  /* 0x000000ff0d00720c */ /* 0x000fe40003f05300 */
[----:B------:R-:W-:-:S02]  /*1300*/  ISETP.NE.AND.EX P1, PT, RZ, UR7, PT, P1 ;  /* 0x00000007ff007c0c */ /* 0x000fc4000bf25310 */
[----:B------:R-:W-:Y:S02]  /*1310*/  LEA.HI R204, R0, R3, RZ, 0x10 ;  /* 0x0000000300cc7211 */ /* 0x000fe400078f80ff */
[----:B------:R-:W-:Y:S02]  /*1320*/  LOP3.LUT R23, R10, 0xffff, RZ, 0xc0, !PT ;  /* 0x0000ffff0a177812 */ /* 0x000fe400078ec0ff */
[----:B--2---:R-:W-:Y:S01]  /*1330*/  SEL R0, R7, 0x1, P0 ;  /* 0x0000000107007807 */ /* 0x004fe20000000000 */
[----:B0-----:R-:W-:Y:S06]  /*1340*/  @P2 BRA `(.L_x_11194) ;  /* 0x00000000002c2947 */ /* 0x001fec0003800000 */
        /* <DEDUP_REMOVED lines=11> */
.L_x_11194:
[----:B---3--:R-:W-:Y:S02]  /*1400*/  IMAD R17, R0, R17, RZ ;  /* 0x0000001100117224 */ /* 0x008fe400078e02ff */
        /* <DEDUP_REMOVED lines=8> */
.L_x_11195:
        /* <DEDUP_REMOVED lines=11> */
.L_x_11196:
[----:B------:R-:W1:Y:S01]  /*1540*/  LDC R0, c[0x0][0x448] ;  /* 0x00011200ff007b82 */ /* 0x000e620000000800 */
[----:B------:R-:W-:Y:S01]  /*1550*/  USHF.L.U32 UR42, UR4, 0x7, URZ ;  /* 0x00000007042a7899 */ /* 0x000fe2000800063f */
[----:B-----5:R-:W-:-:S03]  /*1560*/  IMAD.IADD R17, R17, 0x1, -R8 ;  /* 0x0000000111117824 */ /* 0x020fc600078e0a08 */
[----:B------:R-:W-:Y:S02]  /*1570*/  UIADD3 UR4, UR42, 0x7f, URZ ;  /* 0x0000007f2a047890 */ /* 0x000fe4000fffe03f */
[----:B0-----:R-:W-:Y:S01]  /*1580*/  IADD3 R3, R17, 0x1, -R16 ;  /* 0x0000000111037810 */ /* 0x001fe20007ffe810 */
[----:B------:R-:W0:Y:S01]  /*1590*/  LDC.64 R6, c[0x0][0x9e0] ;  /* 0x00027800ff067b82 */ /* 0x000e220000000a00 */
[----:B-1----:R-:W-:Y:S02]  /*15a0*/  ISETP.NE.AND P1, PT, R0, 0x1, PT ;  /* 0x000000010000780c */ /* 0x002fe40003f25270 */
[----:B------:R-:W-:Y:S01]  /*15b0*/  IMAD.U32 R0, RZ, RZ, UR4 ;  /* 0x00000004ff007e24 */ /* 0x000fe2000f8e00ff */
[----:B0-----:R-:W-:-:S10]  /*15c0*/  ISETP.GE.AND P2, PT, R7, 0x1, PT ;  /* 0x000000010700780c */ /* 0x001fd40003f46270 */
[----:B------:R-:W0:Y:S08]  /*15d0*/  @P1 LDC R2, c[0x0][0x44c] ;  /* 0x00011300ff021b82 */ /* 0x000e300000000800 */
[----:B------:R-:W1:Y:S01]  /*15e0*/  @P1 LDC R5, c[0x0][0x450] ;  /* 0x00011400ff051b82 */ /* 0x000e620000000800 */
[----:B0-----:R-:W-:-:S05]  /*15f0*/  @P1 IMAD.HI.U32 R2, R2, UR4, RZ ;  /* 0x0000000402021c27 */ /* 0x001fca000f8e00ff */
        /* <DEDUP_REMOVED lines=14> */
.L_x_11198:
[----:B------:R-:W-:-:S13]  /*16e0*/  ISETP.NE.AND P0, PT, R7, 0x1, PT ;  /* 0x000000010700780c */ /* 0x000fda0003f05270 */
[----:B------:R-:W0:Y:S02]  /*16f0*/  @P0 LDC.64 R4, c[0x0][0x9e8] ;  /* 0x00027a00ff040b82 */ /* 0x000e240000000a00 */
[----:B0-----:R-:W-:-:S05]  /*1700*/  @P0 IMAD.HI.U32 R4, R2, R4, RZ ;  /* 0x0000000402040227 */ /* 0x001fca00078e00ff */
[----:B------:R-:W-:-:S07]  /*1710*/  @P0 SHF.R.U32.HI R2, RZ, R5, R4 ;  /* 0x00000005ff020219 */ /* 0x000fce0000011604 */
.L_x_11199:
[----:B------:R-:W-:-:S05]  /*1720*/  IMAD R3, R2, R7, R7 ;  /* 0x0000000702037224 */ /* 0x000fca00078e0207 */
[----:B------:R-:W-:-:S07]  /*1730*/  VIMNMX R0, R0, R3, PT ;  /* 0x0000000300007248 */ /* 0x000fce0003fe0100 */
.L_x_11197:
[----:B------:R-:W0:Y:S01]  /*1740*/  @P1 LDC R4, c[0x0][0x44c] ;  /* 0x00011300ff041b82 */ /* 0x000e220000000800 */
[----:B------:R-:W-:Y:S01]  /*1750*/  IMAD.U32 R3, RZ, RZ, UR42 ;  /* 0x0000002aff037e24 */ /* 0x000fe2000f8e00ff */
[----:B------:R-:W-:Y:S01]  /*1760*/  ULDC UR4, c[0x0][0x9dc] ;  /* 0x0002770000047ab9 */ /* 0x000fe20000000800 */
[----:B------:R-:W-:Y:S02]  /*1770*/  VIADD R2, R0, 0x5f ;  /* 0x0000005f00027836 */ /* 0x000fe40000000000 */
[----:B------:R-:W-:Y:S02]  /*1780*/  VIADD R0, R17, 0x5f ;  /* 0x0000005f11007836 */ /* 0x000fe40000000000 */
[----:B------:R-:W-:Y:S01]  /*1790*/  IMAD.HI R2, R2, 0x2aaaaaab, RZ ;  /* 0x2aaaaaab02027827 */ /* 0x000fe200078e02ff */
[----:B------:R-:W1:Y:S03]  /*17a0*/  @P1 LDC R5, c[0x0][0x450] ;  /* 0x00011400ff051b82 */ /* 0x000e660000000800 */
[----:B------:R-:W-:-:S04]  /*17b0*/  IMAD.HI R0, R0, 0x2aaaaaab, RZ ;  /* 0x2aaaaaab00007827 */ /* 0x000fc800078e02ff */
[----:B0-----:R-:W-:-:S05]  /*17c0*/  @P1 IMAD.HI.U32 R4, R4, UR42, RZ ;  /* 0x0000002a04041c27 */ /* 0x001fca000f8e00ff */
[----:B-1----:R-:W-:Y:S02]  /*17d0*/  @P1 SHF.R.U32.HI R3, RZ, R5, R4 ;  /* 0x00000005ff031219 */ /* 0x002fe40000011604 */
[----:B------:R-:W-:Y:S02]  /*17e0*/  SHF.R.U32.HI R5, RZ, 0x1f, R2 ;  /* 0x0000001fff057819 */ /* 0x000fe40000011602 */
[----:B------:R-:W-:Y:S02]  /*17f0*/  IADD3 R4, R3, R17, -R16 ;  /* 0x0000001103047210 */ /* 0x000fe40007ffe810 */
[----:B------:R-:W-:Y:S02]  /*1800*/  SHF.R.U32.HI R3, RZ, 0x1f, R0 ;  /* 0x0000001fff037819 */ /* 0x000fe40000011600 */
[----:B------:R-:W-:Y:S01]  /*1810*/  LEA.HI.SX32 R2, R2, R5, 0x1c ;  /* 0x0000000502027211 */ /* 0x000fe200078fe2ff */
[----:B------:R-:W-:Y:S01]  /*1820*/  VIADD R6, R4, -UR4 ;  /* 0x8000000404067c36 */ /* 0x000fe20008000000 */
[----:B------:R-:W-:-:S04]  /*1830*/  LEA.HI.SX32 R3, R0, R3, 0x1c ;  /* 0x0000000300037211 */ /* 0x000fc800078fe2ff */
[----:B------:R-:W-:Y:S02]  /*1840*/  R2UR UR4, R6 ;  /* 0x00000000060472ca */ /* 0x000fe400000e0000 */
[----:B------:R-:W-:Y:S01]  /*1850*/  VIMNMX R176, R3, R2, PT ;  /* 0x0000000203b07248 */ /* 0x000fe20003fe0100 */
[----:B------:R-:W-:-:S12]  /*1860*/  @!P2 BRA `(.L_x_11200) ;  /* 0x000000000044a947 */ /* 0x000fd80003800000 */
        /* <DEDUP_REMOVED lines=9> */
.L_x_11201:
[----:B------:R-:W-:-:S13]  /*1900*/  ISETP.NE.AND P0, PT, R7, 0x1, PT ;  /* 0x000000010700780c */ /* 0x000fda0003f05270 */
[----:B------:R-:W0:Y:S02]  /*1910*/  @P0 LDC.64 R2, c[0x0][0x9e8] ;  /* 0x00027a00ff020b82 */ /* 0x000e240000000a00 */
[----:B0-----:R-:W-:-:S05]  /*1920*/  @P0 IMAD.HI.U32 R0, R4, R2, RZ ;  /* 0x0000000204000227 */ /* 0x001fca00078e00ff */
[----:B------:R-:W-:-:S07]  /*1930*/  @P0 SHF.R.U32.HI R4, RZ, R3, R0 ;  /* 0x00000003ff040219 */ /* 0x000fce0000011600 */
.L_x_11202:
[----:B------:R-:W-:-:S05]  /*1940*/  IMAD R4, R4, R7, RZ ;  /* 0x0000000704047224 */ /* 0x000fca00078e02ff */
[----:B------:R-:W-:-:S13]  /*1950*/  R2UR UR5, R4 ;  /* 0x00000000040572ca */ /* 0x000fda00000e0000 */
[----:B------:R-:W-:-:S04]  /*1960*/  UISETP.LT.AND UP0, UPT, UR4, UR5, UPT ;  /* 0x000000050400728c */ /* 0x000fc8000bf01270 */
[----:B------:R-:W-:-:S12]  /*1970*/  USEL UR4, UR4, UR5, !UP0 ;  /* 0x0000000504047287 */ /* 0x000fd8000c000000 */
.L_x_11200:
[----:B------:R-:W-:Y:S01]  /*1980*/  UIMAD.WIDE UR4, UR4, 0x2aaaaaab, URZ ;  /* 0x2aaaaaab040478a5 */ /* 0x000fe2000f8e023f */
[----:B------:R-:W-:Y:S02]  /*1990*/  LOP3.LUT R234, R204, 0xff, RZ, 0xc0, !PT ;  /* 0x000000ffccea7812 */ /* 0x000fe400078ec0ff */
[----:B------:R-:W-:Y:S01]  /*19a0*/  SHF.R.U32.HI R204, RZ, 0x10, R204 ;  /* 0x00000010ffcc7819 */ /* 0x000fe200000116cc */
[----:B------:R-:W-:Y:S01]  /*19b0*/  USHF.R.U32.HI UR4, URZ, 0x1f, UR5 ;  /* 0x0000001f3f047899 */ /* 0x000fe20008011605 */
[----:B------:R-:W-:-:S03]  /*19c0*/  R2UR UR8, R234 ;  /* 0x00000000ea0872ca */ /* 0x000fc600000e0000 */
[----:B------:R-:W-:-:S04]  /*19d0*/  ULEA.HI.SX32 UR4, UR5, UR4, 0x1c ;  /* 0x0000000405047291 */ /* 0x000fc8000f8fe23f */
[----:B------:R-:W-:-:S04]  /*19e0*/  UISETP.LT.AND UP0, UPT, URZ, UR4, UPT ;  /* 0x000000043f00728c */ /* 0x000fc8000bf01270 */
[----:B------:R-:W-:-:S03]  /*19f0*/  USEL UR43, URZ, UR4, !UP0 ;  /* 0x000000043f2b7287 */ /* 0x000fc6000c000000 */
[----:B------:R-:W-:-:S03]  /*1a00*/  UMOV UR4, URZ ;  /* 0x0000003f00047c82 */ /* 0x000fc60008000000 */
[----:B------:R-:W-:-:S13]  /*1a10*/  ISETP.GT.AND P0, PT, R176, UR43, PT ;  /* 0x0000002bb0007c0c */ /* 0x000fda000bf04270 */
[----:B------:R-:W-:Y:S05]  /*1a20*/  @!P0 BRA `(.L_x_11203) ;  /* 0x0000000000948947 */ /* 0x000fea0003800000 */
[----:B------:R-:W0:Y:S01]  /*1a30*/  LDC R3, c[0x0][0x9f0] ;  /* 0x00027c00ff037b82 */ /* 0x000e220000000800 */
[----:B------:R-:W-:Y:S01]  /*1a40*/  ISETP.NE.AND P0, PT, R204, RZ, PT ;  /* 0x000000ffcc00720c */ /* 0x000fe20003f05270 */
[----:B------:R-:W-:-:S03]  /*1a50*/  UMOV UR4, URZ ;  /* 0x0000003f00047c82 */ /* 0x000fc60008000000 */
[----:B0-----:R-:W-:-:S04]  /*1a60*/  SEL R5, R204, R3, P0 ;  /* 0x00000003cc057207 */ /* 0x001fc80000000000 */
[-C--:B------:R-:W-:Y:S02]  /*1a70*/  IABS R0, R5.reuse ;  /* 0x0000000500007213 */ /* 0x080fe40000000000 */
[----:B------:R-:W-:Y:S02]  /*1a80*/  IABS R6, R5 ;  /* 0x0000000500067213 */ /* 0x000fe40000000000 */
[----:B------:R-:W-:Y:S02]  /*1a90*/  R2UR UR9, R0 ;  /* 0x00000000000972ca */ /* 0x000fe400000e0000 */
[----:B------:R-:W-:-:S05]  /*1aa0*/  IADD3 R0, R5, -0x1, R176 ;  /* 0xffffffff05007810 */ /* 0x000fca0007ffe0b0 */
[----:B------:R-:W-:-:S05]  /*1ab0*/  VIADD R0, R0, -UR43 ;  /* 0x8000002b00007c36 */ /* 0x000fca0008000000 */
[----:B------:R-:W-:Y:S01]  /*1ac0*/  IABS R4, R0 ;  /* 0x0000000000047213 */ /* 0x000fe20000000000 */
[----:B------:R-:W0:Y:S01]  /*1ad0*/  I2F.RP R2, UR9 ;  /* 0x0000000900027d06 */ /* 0x000e220008209400 */
[----:B------:R-:W-:Y:S02]  /*1ae0*/  LOP3.LUT R0, R0, R5, RZ, 0x3c, !PT ;  /* 0x0000000500007212 */ /* 0x000fe400078e3cff */
        /* <DEDUP_REMOVED lines=12> */
[----:B------:R-:W-:Y:S02]  /*1bb0*/  R2UR UR6, R0 ;  /* 0x00000000000672ca */ /* 0x000fe400000e0000 */
[----:B------:R-:W-:Y:S01]  /*1bc0*/  R2UR UR7, R5 ;  /* 0x00000000050772ca */ /* 0x000fe200000e0000 */
[----:B------:R-:W-:-:S11]  /*1bd0*/  UISETP.GT.U32.AND UP1, UPT, UR9, UR4, UPT ;  /* 0x000000040900728c */ /* 0x000fd6000bf24070 */
[----:B------:R-:W-:Y:S02]  /*1be0*/  @!UP1 UIADD3 UR4, UR4, -UR9, URZ ;  /* 0x8000000904049290 */ /* 0x000fe4000fffe03f */
[----:B------:R-:W-:Y:S02]  /*1bf0*/  @!UP1 UIADD3 UR5, UR5, 0x1, URZ ;  /* 0x0000000105059890 */ /* 0x000fe4000fffe03f */
[----:B------:R-:W-:Y:S02]  /*1c00*/  UISETP.GE.U32.AND UP0, UPT, UR4, UR9, UPT ;  /* 0x000000090400728c */ /* 0x000fe4000bf06070 */
[----:B------:R-:W-:Y:S01]  /*1c10*/  UISETP.GE.AND UP1, UPT, UR6, URZ, UPT ;  /* 0x0000003f0600728c */ /* 0x000fe2000bf26270 */
[----:B------:R-:W-:-:S08]  /*1c20*/  R2UR UR6, R5 ;  /* 0x00000000050672ca */ /* 0x000fd000000e0000 */
[----:B------:R-:W-:Y:S02]  /*1c30*/  @UP0 UIADD3 UR5, UR5, 0x1, URZ ;  /* 0x0000000105050890 */ /* 0x000fe4000fffe03f */
[----:B------:R-:W-:-:S05]  /*1c40*/  UISETP.NE.AND UP0, UPT, UR7, URZ, UPT ;  /* 0x0000003f0700728c */ /* 0x000fca000bf05270 */
[----:B------:R-:W-:Y:S02]  /*1c50*/  UMOV UR4, UR5 ;  /* 0x0000000500047c82 */ /* 0x000fe40008000000 */
[----:B------:R-:W-:-:S04]  /*1c60*/  @!UP1 UIADD3 UR4, -UR4, URZ, URZ ;  /* 0x0000003f04049290 */ /* 0x000fc8000fffe13f */
[----:B------:R-:W-:-:S12]  /*1c70*/  @!UP0 ULOP3.LUT UR4, URZ, UR6, URZ, 0x33, !UPT ;  /* 0x000000063f048292 */ /* 0x000fd8000f8e333f */
.L_x_11203:
[----:B------:R-:W-:Y:S02]  /*1c80*/  UIMAD UR43, UR8, UR4, UR43 ;  /* 0x00000004082b72a4 */ /* 0x000fe4000f8e022b */
[----:B------:R-:W-:Y:S01]  /*1c90*/  IMAD.U32 R3, RZ, RZ, UR4 ;  /* 0x00000004ff037e24 */ /* 0x000fe2000f8e00ff */
[----:B------:R-:W-:Y:S01]  /*1ca0*/  PLOP3.LUT P0, PT, PT, PT, PT, 0x80, 0x0 ;  /* 0x000000000000781c */ /* 0x000fe20003f0f070 */
        /* <DEDUP_REMOVED lines=105> */
.L_x_11205:
        /* <DEDUP_REMOVED lines=13> */
.L_x_11432:
[----:B0-----:R-:W-:Y:S01]  /*2410*/  IMAD.U32 R0, RZ, RZ, UR44 ;  /* 0x0000002cff007e24 */ /* 0x001fe2000f8e00ff */
[----:B------:R-:W-:Y:S05]  /*2420*/  WARPSYNC.ALL ;  /* 0x0000000000007948 */ /* 0x000fea0003800000 */
[----:B------:R0:W-:Y:S01]  /*2430*/  BAR.SYNC.DEFER_BLOCKING R7, 0x100 ;  /* 0x000400070000751d */ /* 0x0001e20000010000 */
[----:B------:R-:W-:-:S13]  /*2440*/  ISETP.NE.AND P0, PT, R0, 0x3, PT ;  /* 0x000000030000780c */ /* 0x000fda0003f05270 */
[----:B0-----:R-:W-:Y:S05]  /*2450*/  @!P0 BRA `(.L_x_11207) ;  /* 0x0000000000048947 */ /* 0x001fea0003800000 */
[----:B------:R-:W-:Y:S01]  /*2460*/  BPT.TRAP 0x1 ;  /* 0x000000040000795c */ /* 0x000fe20000300000 */
.L_x_11207:
[----:B------:R-:W-:Y:S01]  /*2470*/  R2UR UR21, R5 ;  /* 0x00000000051572ca */ /* 0x000fe200000e0000 */
[----:B------:R-:W-:-:S05]  /*2480*/  IMAD.U32 R8, RZ, RZ, UR38 ;  /* 0x00000026ff087e24 */ /* 0x000fca000f8e00ff */
[----:B------:R-:W-:-:S07]  /*2490*/  SHF.L.U32 R8, R8, 0x1f, RZ ;  /* 0x0000001f08087819 */ /* 0x000fce00000006ff */
[----:B------:R-:W-:-:S09]  /*24a0*/  ULEA UR21, UR37, UR21, 0x3 ;  /* 0x0000001525157291 */ /* 0x000fd2000f8e183f */
[----:B------:R0:W1:Y:S01]  /*24b0*/  SYNCS.PHASECHK.TRANS64.TRYWAIT P1, [UR21+0x22830], R8 ;  /* 0x02283008ff0075a7 */ /* 0x0000620008020155 */
[----:B------:R-:W-:Y:S05]  /*24c0*/  @!P0 BRA `(.L_x_11208) ;  /* 0x0000000000048947 */ /* 0x000fea0003800000 */
[----:B------:R-:W-:Y:S01]  /*24d0*/  BPT.TRAP 0x1 ;  /* 0x000000040000795c */ /* 0x000fe20000300000 */
.L_x_11208:
[----:B-1----:R-:W-:Y:S05]  /*24e0*/  @P1 BRA `(.L_x_11209) ;  /* 0x0000000000081947 */ /* 0x002fea0003800000 */
[----:B------:R-:W1:Y:S02]  /*24f0*/  SYNCS.PHASECHK.TRANS64.TRYWAIT P1, [UR21+0x22830], R8 ;  /* 0x02283008ff0075a7 */ /* 0x000e640008020155 */
[----:B-1----:R-:W-:Y:S05]  /*2500*/  @!P1 BRA `(.L_x_11210) ;  /* 0x0000016800e09947 */ /* 0x002fea0003800000 */
.L_x_11209:
        /* <DEDUP_REMOVED lines=8> */
[----:B------:R-:W2:Y:S01]  /*2590*/  LDC R201, c[0x0][0x448] ;  /* 0x00011200ffc97b82 */ /* 0x000ea20000000800 */
[----:B------:R-:W-:Y:S01]  /*25a0*/  UMOV UR9, 0x40000040 ;  /* 0x4000004000097882 */ /* 0x000fe20000000000 */
[----:B------:R-:W-:Y:S01]  /*25b0*/  UMOV UR11, 0x40000040 ;  /* 0x40000040000b7882 */ /* 0x000fe20000000000 */
[----:B------:R-:W-:Y:S01]  /*25c0*/  UIADD3 UR12, UR16, 0x6, URZ ;  /* 0x00000006100c7890 */ /* 0x000fe2000fffe03f */
[----:B------:R-:W3:Y:S01]  /*25d0*/  S2R R0, SR_TID.X ;  /* 0x0000000000007919 */ /* 0x000ee20000002100 */
[----:B------:R-:W-:Y:S01]  /*25e0*/  UIADD3 UR4, UR4, 0x1c400, URZ ;  /* 0x0001c40004047890 */ /* 0x000fe2000fffe03f */
[----:B------:R-:W-:Y:S01]  /*25f0*/  LOP3.LUT R18, R18, 0xffefffff, RZ, 0xc0, !PT ;  /* 0xffefffff12127812 */ /* 0x000fe200078ec0ff */
[----:B------:R-:W-:Y:S01]  /*2600*/  UMOV UR13, 0x40000040 ;  /* 0x40000040000d7882 */ /* 0x000fe20000000000 */
[----:B------:R-:W-:Y:S01]  /*2610*/  UMOV UR15, 0x40000040 ;  /* 0x40000040000f7882 */ /* 0x000fe20000000000 */
[----:B------:R-:W-:Y:S01]  /*2620*/  USHF.R.U32.HI UR4, URZ, 0x4, UR4 ;  /* 0x000000043f047899 */ /* 0x000fe20008011604 */
[----:B------:R-:W4:Y:S01]  /*2630*/  S2R R4, SR_TID.X ;  /* 0x0000000000047919 */ /* 0x000f220000002100 */
[----:B------:R-:W-:-:S02]  /*2640*/  IMAD.MOV.U32 R11, RZ, RZ, -0x60 ;  /* 0xffffffa0ff0b7424 */ /* 0x000fc400078e00ff */
[----:B------:R-:W-:Y:S02]  /*2650*/  ULOP3.LUT UR4, UR4, 0x3fff, URZ, 0xc0, !UPT ;  /* 0x00003fff04047892 */ /* 0x000fe4000f8ec03f */
[----:B------:R-:W-:Y:S02]  /*2660*/  IMAD R14, R176, R11, 0x60 ;  /* 0x00000060b00e7424 */ /* 0x000fe400078e020b */
[----:B------:R-:W-:Y:S02]  /*2670*/  ULOP3.LUT UR20, UR4, 0x10000, URZ, 0xfc, !UPT ;  /* 0x0001000004147892 */ /* 0x000fe4000f8efc3f */
[----:B------:R-:W-:Y:S01]  /*2680*/  UIADD3 UR4, UR16, 0x2, URZ ;  /* 0x0000000210047890 */ /* 0x000fe2000fffe03f */
[----:B------:R-:W-:Y:S01]  /*2690*/  IMAD.IADD R13, R14, 0x1, -R19 ;  /* 0x000000010e0d7824 */ /* 0x000fe200078e0a13 */
[----:B------:R-:W-:Y:S01]  /*26a0*/  UIMAD UR18, UR37, 0x300, UR20 ;  /* 0x00000300251278a4 */ /* 0x000fe2000f8e0214 */
[----:B--2---:R-:W-:-:S03]  /*26b0*/  ISETP.NE.AND P2, PT, R201, 0x1, PT ;  /* 0x00000001c900780c */ /* 0x004fc60003f45270 */
[----:B------:R-:W-:Y:S02]  /*26c0*/  UIADD3 UR6, UR18, 0x2, URZ ;  /* 0x0000000212067890 */ /* 0x000fe4000fffe03f */
[----:B------:R-:W-:Y:S02]  /*26d0*/  UIADD3 UR10, UR18, 0x4, URZ ;  /* 0x00000004120a7890 */ /* 0x000fe4000fffe03f */
[----:B------:R-:W-:Y:S02]  /*26e0*/  UIADD3 UR14, UR18, 0x6, URZ ;  /* 0x00000006120e7890 */ /* 0x000fe4000fffe03f */
[----:B------:R-:W-:Y:S01]  /*26f0*/  HGMMA.64x96x16.F32 R24, gdesc[UR16], RZ, !UPT, gsb0 ;  /* 0x01600000101879f0 */ /* 0x000fe2000c0008ff */
[----:B---3--:R-:W-:-:S03]  /*2700*/  LOP3.LUT R0, R0, 0x7f, RZ, 0xc0, !PT ;  /* 0x0000007f00007812 */ /* 0x008fc600078ec0ff */
[----:B-1----:R-:W1:Y:S01]  /*2710*/  @P2 LDC R3, c[0x0][0x44c] ;  /* 0x00011300ff032b82 */ /* 0x002e620000000800 */
[----:B------:R-:W-:Y:S02]  /*2720*/  @P2 LOP3.LUT R18, R18, 0x100000, RZ, 0xfc, !PT ;  /* 0x0010000012122812 */ /* 0x000fe400078efcff */
[----:B------:R-:W-:Y:S01]  /*2730*/  ISETP.NE.AND P1, PT, R0, RZ, PT ;  /* 0x000000ff0000720c */ /* 0x000fe20003f25270 */
[----:B------:R-:W-:Y:S01]  /*2740*/  VIADD R0, R22, UR42 ;  /* 0x0000002a16007c36 */ /* 0x000fe20008000000 */
[----:B----4-:R-:W-:-:S03]  /*2750*/  SHF.R.U32.HI R4, RZ, 0x7, R4 ;  /* 0x00000007ff047819 */ /* 0x010fc60000011604 */
[----:B------:R-:W2:Y:S01]  /*2760*/  @P2 LDC R9, c[0x0][0x450] ;  /* 0x00011400ff092b82 */ /* 0x000ea20000000800 */
[----:B------:R-:W-:Y:S01]  /*2770*/  IADD3 R4, -R4, 0xb, RZ ;  /* 0x0000000b04047810 */ /* 0x000fe20007ffe1ff */
[----:B-1----:R-:W-:-:S04]  /*2780*/  @P2 IMAD.HI.U32 R2, R0, R3, RZ ;  /* 0x0000000300022227 */ /* 0x002fc800078e00ff */
[----:B------:R-:W-:Y:S02]  /*2790*/  IMAD.MOV.U32 R3, RZ, RZ, R0 ;  /* 0x000000ffff037224 */ /* 0x000fe400078e0000 */
[----:B------:R-:W-:Y:S01]  /*27a0*/  IMAD.U32 R0, RZ, RZ, UR21 ;  /* 0x00000015ff007e24 */ /* 0x000fe2000f8e00ff */
[----:B--2---:R-:W-:Y:S01]  /*27b0*/  @P2 SHF.R.U32.HI R3, RZ, R9, R2 ;  /* 0x00000009ff032219 */ /* 0x004fe20000011602 */
[----:B------:R-:W-:Y:S02]  /*27c0*/  IMAD R2, R176, -0x60, R17 ;  /* 0xffffffa0b0027824 */ /* 0x000fe400078e0211 */
[----:B------:R-:W-:Y:S02]  /*27d0*/  @!P1 VIADD R0, R0, 0x22840 ;  /* 0x0002284000009836 */ /* 0x000fe40000000000 */
[----:B------:R-:W1:Y:S01]  /*27e0*/  SHFL.IDX PT, R15, R3, RZ, 0x1c1f ;  /* 0x001c1fff030f7589 */ /* 0x000e6200000e0000 */
[----:B------:R-:W-:Y:S02]  /*27f0*/  IADD3 R9, -R19, 0x61, R2 ;  /* 0x0000006113097810 */ /* 0x000fe40007ffe102 */
[----:B------:R-:W-:-:S02]  /*2800*/  @!P1 PRMT R0, RZ, 0x654, R0 ;  /* 0x00000654ff009816 */ /* 0x000fc40000000000 */
[----:B------:R-:W-:Y:S01]  /*2810*/  IADD3 R10, -R19, 0x60, R2 ;  /* 0x00000060130a7810 */ /* 0x000fe20007ffe102 */
[----:B------:R-:W-:Y:S01]  /*2820*/  IMAD.IADD R9, R9, 0x1, -R16 ;  /* 0x0000000109097824 */ /* 0x000fe200078e0a10 */
[----:B------:R-:W-:Y:S02]  /*2830*/  WARPGROUP.DEPBAR.LE gsb0, 0x0 ;  /* 0x00008000000079c5 */ /* 0x000fe40000010000 */
[----:B------:R-:W-:-:S06]  /*2840*/  WARPGROUP.ARRIVE ;  /* 0x00000000000079c5 */ /* 0x000fcc0000000000 */
[----:B------:R-:W-:Y:S03]  /*2850*/  HGMMA.64x96x16.F32 R24, gdesc[UR4], R24, gsb0 ;  /* 0x01600000041879f0 */ /* 0x000fe60008000818 */
[----:B------:R-:W-:Y:S02]  /*2860*/  WARPGROUP.DEPBAR.LE gsb0, 0x0 ;  /* 0x00008000000079c5 */ /* 0x000fe40000010000 */
[----:B------:R-:W-:-:S06]  /*2870*/  WARPGROUP.ARRIVE ;  /* 0x00000000000079c5 */ /* 0x000fcc0000000000 */
[----:B------:R-:W-:Y:S01]  /*2880*/  HGMMA.64x96x16.F32 R24, gdesc[UR8], R24, gsb0 ;  /* 0x01600000081879f0 */ /* 0x000fe20008000818 */
[----:B------:R-:W-:Y:S02]  /*2890*/  ULDC UR10, c[0x0][0x9dc] ;  /* 0x00027700000a7ab9 */ /* 0x000fe40000000800 */
[----:B------:R-:W-:-:S06]  /*28a0*/  ULOP3.LUT UR6, URZ, UR10, URZ, 0x33, !UPT ;  /* 0x0000000a3f067292 */ /* 0x000fcc000f8e333f */
[----:B------:R-:W-:-:S04]  /*28b0*/  VIADD R12, R9, UR6 ;  /* 0x00000006090c7c36 */ /* 0x000fc80008000000 */
[----:B-1----:R-:W-:Y:S01]  /*28c0*/  IMAD.IADD R2, R12, 0x1, R15 ;  /* 0x000000010c027824 */ /* 0x002fe200078e020f */
[----:B------:R-:W-:Y:S02]  /*28d0*/  WARPGROUP.DEPBAR.LE gsb0, 0x0 ;  /* 0x00008000000079c5 */ /* 0x000fe40000010000 */
[----:B------:R-:W-:-:S06]  /*28e0*/  WARPGROUP.ARRIVE ;  /* 0x00000000000079c5 */ /* 0x000fcc0000000000 */
[----:B------:R-:W-:Y:S01]  /*28f0*/  HGMMA.64x96x16.F32 R24, gdesc[UR12], R24, gsb0 ;  /* 0x016000000c1879f0 */ /* 0x000fe20008000818 */
[----:B------:R-:W-:Y:S02]  /*2900*/  ULDC.64 UR14, c[0x0][0x9e0] ;  /* 0x00027800000e7ab9 */ /* 0x000fe40000000a00 */
[----:B------:R-:W-:Y:S01]  /*2910*/  UISETP.GE.AND UP0, UPT, UR15, 0x1, UPT ;  /* 0x000000010f00788c */ /* 0x000fe2000bf06270 */
[----:B------:R-:W-:-:S05]  /*2920*/  VIADD R11, R9, UR14 ;  /* 0x0000000e090b7c36 */ /* 0x000fca0008000000 */
[----:B------:R-:W-:Y:S01]  /*2930*/  PLOP3.LUT P2, PT, PT, PT, UP0, 0x40, 0x0 ;  /* 0x000000000000781c */ /* 0x000fe20003f4e808 */
[----:B------:R-:W-:Y:S02]  /*2940*/  WARPGROUP.DEPBAR.LE gsb0, 0x0 ;  /* 0x00008000000079c5 */ /* 0x000fe40000010000 */
[----:B------:R1:W-:Y:S06]  /*2950*/  BAR.ARV R4, 0x100 ;  /* 0x000400040000751d */ /* 0x0003ec0000002000 */
[----:B------:R2:W-:Y:S02]  /*2960*/  @!P1 SYNCS.ARRIVE.TRANS64.RED.A1T0 RZ, [R0+URZ], RZ ;  /* 0x000000ff00ff99a7 */ /* 0x0005e4000810043f */
[----:B--2---:R-:W-:-:S02]  /*2970*/  VIADDMNMX R0, R15, R11, R10, PT ;  /* 0x0000000b0f007246 */ /* 0x004fc4000380010a */
[----:B-1----:R-:W-:Y:S05]  /*2980*/  @P2 BRA `(.L_x_11211) ;  /* 0x0000000000542947 */ /* 0x002fea0003800000 */
        /* <DEDUP_REMOVED lines=12> */
.L_x_11213:
[----:B------:R-:W-:-:S06]  /*2a50*/  UISETP.NE.AND UP1, UPT, UR15, 0x1, UPT ;  /* 0x000000010f00788c */ /* 0x000fcc000bf25270 */
[----:B------:R-:W-:-:S05]  /*2a60*/  PLOP3.LUT P2, PT, PT, PT, UP1, 0x80, 0x0 ;  /* 0x000000000000781c */ /* 0x000fca0003f4f018 */
[----:B------:R-:W-:-:S08]  /*2a70*/  @UP1 ULDC.64 UR6, c[0x0][0x9e8] ;  /* 0x00027a0000061ab9 */ /* 0x000fd00000000a00 */
[----:B------:R-:W-:-:S05]  /*2a80*/  @P2 IMAD.HI.U32 R9, R6, UR6, RZ ;  /* 0x0000000606092c27 */ /* 0x000fca000f8e00ff */
[----:B------:R-:W-:-:S07]  /*2a90*/  @P2 SHF.R.U32.HI R6, RZ, UR7, R9 ;  /* 0x00000007ff062c19 */ /* 0x000fce0008011609 */
.L_x_11214:
[----:B------:R-:W-:Y:S05]  /*2aa0*/  BSYNC B0 ;  /* 0x0000000000007941 */ /* 0x000fea0003800000 */
.L_x_11212:
[----:B------:R-:W-:-:S05]  /*2ab0*/  IMAD R9, R6, UR15, R13 ;  /* 0x0000000f06097c24 */ /* 0x000fca000f8e020d */
[----:B------:R-:W-:Y:S02]  /*2ac0*/  VIMNMX R2, R2, R9, !PT ;  /* 0x0000000902027248 */ /* 0x000fe40007fe0100 */
[----:B------:R-:W-:-:S07]  /*2ad0*/  VIADDMNMX R0, R9, UR15, R0, PT ;  /* 0x0000000f09007c46 */ /* 0x000fce000b800100 */
.L_x_11211:
[C---:B------:R-:W-:Y:S01]  /*2ae0*/  ISETP.GE.AND P3, PT, R14.reuse, 0x9, PT ;  /* 0x000000090e00780c */ /* 0x040fe20003f66270 */
[----:B------:R-:W1:Y:S01]  /*2af0*/  SHFL.IDX PT, R3, R3, 0x1, 0x1c1f ;  /* 0x003c1f0003037f89 */ /* 0x000e6200000e0000 */
[----:B------:R-:W-:Y:S02]  /*2b00*/  ISETP.GE.AND P2, PT, R14, 0x2, PT ;  /* 0x000000020e00780c */ /* 0x000fe40003f46270 */
[----:B------:R-:W-:Y:S02]  /*2b10*/  P2R R9, PR, RZ, 0x8 ;  /* 0x00000008ff097803 */ /* 0x000fe40000000000 */
[C---:B------:R-:W-:Y:S02]  /*2b20*/  ISETP.GT.AND P3, PT, R2.reuse, 0x8, !P3 ;  /* 0x000000080200780c */ /* 0x040fe40005f64270 */
[----:B------:R-:W-:Y:S02]  /*2b30*/  ISETP.GT.AND P4, PT, R2, 0x1, !P2 ;  /* 0x000000010200780c */ /* 0x000fe40005784270 */
[----:B------:R-:W-:-:S02]  /*2b40*/  ISETP.LT.OR P3, PT, R0, 0x9, P3 ;  /* 0x000000090000780c */ /* 0x000fc40001f61670 */
[----:B------:R-:W-:Y:S02]  /*2b50*/  ISETP.GE.AND P5, PT, R14, 0xa, PT ;  /* 0x0000000a0e00780c */ /* 0x000fe40003fa6270 */
[----:B------:R-:W-:Y:S02]  /*2b60*/  FSEL R28, R28, -INF , !P3 ;  /* 0xff8000001c1c7808 */ /* 0x000fe40005800000 */
[----:B------:R-:W-:Y:S02]  /*2b70*/  ISETP.LT.OR P4, PT, R0, 0x2, P4 ;  /* 0x000000020000780c */ /* 0x000fe40002781670 */
[----:B------:R-:W-:Y:S02]  /*2b80*/  ISETP.GT.AND P3, PT, R2, 0x9, !P5 ;  /* 0x000000090200780c */ /* 0x000fe40006f64270 */
[----:B------:R-:W-:Y:S02]  /*2b90*/  FSEL R25, R25, -INF , !P4 ;  /* 0xff80000019197808 */ /* 0x000fe40006000000 */
[----:B------:R-:W-:-:S02]  /*2ba0*/  ISETP.LT.OR P3, PT, R0, 0xa, P3 ;  /* 0x0000000a0000780c */ /* 0x000fc40001f61670 */
[----:B------:R-:W-:Y:S01]  /*2bb0*/  ISETP.GE.AND P4, PT, R14, 0x11, PT ;  /* 0x000000110e00780c */ /* 0x000fe20003f86270 */
[----:B-1----:R-:W-:Y:S01]  /*2bc0*/  IMAD.IADD R6, R12, 0x1, R3 ;  /* 0x000000010c067824 */ /* 0x002fe200078e0203 */
        /* <DEDUP_REMOVED lines=119> */
.L_x_11217:
[----:B------:R-:W-:-:S06]  /*3340*/  UISETP.NE.AND UP1, UPT, UR15, 0x1, UPT ;  /* 0x000000010f00788c */ /* 0x000fcc000bf25270 */
[----:B------:R-:W-:-:S05]  /*3350*/  PLOP3.LUT P5, PT, PT, PT, UP1, 0x80, 0x0 ;  /* 0x000000000000781c */ /* 0x000fca0003faf018 */
[----:B------:R-:W-:-:S08]  /*3360*/  @UP1 ULDC.64 UR6, c[0x0][0x9e8] ;  /* 0x00027a0000061ab9 */ /* 0x000fd00000000a00 */
[----:B------:R-:W-:Y:S01]  /*3370*/  @P5 IMAD.HI.U32 R3, R0, UR6, RZ ;  /* 0x0000000600035c27 */ /* 0x000fe2000f8e00ff */
[----:B------:R-:W-:-:S13]  /*3380*/  PLOP3.LUT P5, PT, PT, PT, UP1, 0x80, 0x0 ;  /* 0x000000000000781c */ /* 0x000fda0003faf018 */
[----:B------:R-:W-:-:S07]  /*3390*/  @P5 SHF.R.U32.HI R0, RZ, UR7, R3 ;  /* 0x00000007ff005c19 */ /* 0x000fce0008011603 */
.L_x_11218:
[----:B------:R-:W-:Y:S05]  /*33a0*/  BSYNC B0 ;  /* 0x0000000000007941 */ /* 0x000fea0003800000 */
.L_x_11216:
[----:B------:R-:W-:-:S05]  /*33b0*/  IMAD R3, R0, UR15, R13 ;  /* 0x0000000f00037c24 */ /* 0x000fca000f8e020d */
[----:B------:R-:W-:Y:S02]  /*33c0*/  VIMNMX R6, R6, R3, !PT ;  /* 0x0000000306067248 */ /* 0x000fe40007fe0100 */
[----:B------:R-:W-:-:S07]  /*33d0*/  VIADDMNMX R2, R3, UR15, R2, PT ;  /* 0x0000000f03027c46 */ /* 0x000fce000b800102 */
.L_x_11215:
[----:B------:R-:W-:Y:S01]  /*33e0*/  ISETP.GT.AND P2, PT, R6, 0x1, !P2 ;  /* 0x000000010600780c */ /* 0x000fe20005744270 */
[----:B------:R-:W-:Y:S01]  /*33f0*/  ULDC UR7, c[0x0][0x988] ;  /* 0x0002620000077ab9 */ /* 0x000fe20000000800 */
[----:B------:R-:W-:Y:S02]  /*3400*/  ISETP.NE.AND P5, PT, R74, RZ, PT ;  /* 0x000000ff4a00720c */ /* 0x000fe40003fa5270 */
        /* <DEDUP_REMOVED lines=55> */
[----:B------:R-:W-:Y:S01]  /*3780*/  ISETP.NE.AND P5, PT, R85, RZ, PT ;  /* 0x000000ff5500720c */ /* 0x000fe20003fa5270 */
[----:B------:R-:W1:Y:S01]  /*3790*/  SHFL.BFLY PT, R0, R3, 0x2, 0x1f ;  /* 0x0c401f0003007f89 */ /* 0x000e6200000e0000 */
        /* <DEDUP_REMOVED lines=11> */
[----:B------:R-:W-:Y:S02]  /*3850*/  ISETP.GT.AND P3, PT, R6, 0x51, !P3 ;  /* 0x000000510600780c */ /* 0x000fe40005f64270 */
[----:B------:R-:W-:Y:S02]  /*3860*/  ISETP.LT.OR P2, PT, R2, 0x2a, P2 ;  /* 0x0000002a0200780c */ /* 0x000fe40001741670 */
[----:B-1----:R-:W-:-:S02]  /*3870*/  FMNMX.FTZ R9, R3, R0, !PT ;  /* 0x0000000003097209 */ /* 0x002fc40007810000 */
[----:B------:R-:W-:Y:S02]  /*3880*/  FSEL R47, R47, -INF , !P2 ;  /* 0xff8000002f2f7808 */ /* 0x000fe40005000000 */
[----:B------:R-:W-:Y:S01]  /*3890*/  ISETP.NE.AND P2, PT, R79, RZ, PT ;  /* 0x000000ff4f00720c */ /* 0x000fe20003f45270 */
[----:B------:R-:W1:Y:S01]  /*38a0*/  SHFL.BFLY PT, R0, R9, 0x1, 0x1f ;  /* 0x0c201f0009007f89 */ /* 0x000e6200000e0000 */
[----:B------:R-:W-:Y:S02]  /*38b0*/  FMNMX.FTZ R3, R26, R27, !PT ;  /* 0x0000001b1a037209 */ /* 0x000fe40007810000 */
[C---:B------:R-:W-:Y:S02]  /*38c0*/  ISETP.GT.AND P2, PT, R6.reuse, 0x30, !P2 ;  /* 0x000000300600780c */ /* 0x040fe40005744270 */
[----:B------:R-:W-:Y:S02]  /*38d0*/  ISETP.GT.AND P4, PT, R6, 0x58, !P4 ;  /* 0x000000580600780c */ /* 0x000fe40006784270 */
[----:B------:R-:W-:-:S02]  /*38e0*/  ISETP.LT.OR P2, PT, R2, 0x31, P2 ;  /* 0x000000310200780c */ /* 0x000fc40001741670 */
[----:B------:R-:W-:Y:S02]  /*38f0*/  ISETP.LT.OR P3, PT, R2, 0x52, P3 ;  /* 0x000000520200780c */ /* 0x000fe40001f61670 */
[----:B------:R-:W-:Y:S02]  /*3900*/  FSEL R50, R50, -INF , !P2 ;  /* 0xff80000032327808 */ /* 0x000fe40005000000 */
[----:B------:R-:W-:Y:S02]  /*3910*/  ISETP.NE.AND P2, PT, R80, RZ, PT ;  /* 0x000000ff5000720c */ /* 0x000fe40003f45270 */
[----:B------:R-:W-:Y:S02]  /*3920*/  ISETP.LT.OR P4, PT, R2, 0x59, P4 ;  /* 0x000000590200780c */ /* 0x000fe40002781670 */
[----:B------:R-:W-:Y:S02]  /*3930*/  ISETP.GT.AND P2, PT, R6, 0x31, !P2 ;  /* 0x000000310600780c */ /* 0x000fe40005744270 */
[----:B------:R-:W-:-:S02]  /*3940*/  FSEL R67, R67, -INF , !P3 ;  /* 0xff80000043437808 */ /* 0x000fc40005800000 */
[----:B------:R-:W-:Y:S02]  /*3950*/  ISETP.LT.OR P2, PT, R2, 0x32, P2 ;  /* 0x000000320200780c */ /* 0x000fe40001741670 */
[----:B------:R-:W-:Y:S02]  /*3960*/  FSEL R70, R70, -INF , !P4 ;  /* 0xff80000046467808 */ /* 0x000fe40006000000 */
[----:B------:R-:W-:Y:S02]  /*3970*/  FSEL R51, R51, -INF , !P2 ;  /* 0xff80000033337808 */ /* 0x000fe40005000000 */
[----:B------:R-:W-:Y:S02]  /*3980*/  ISETP.NE.AND P2, PT, R81, RZ, PT ;  /* 0x000000ff5100720c */ /* 0x000fe40003f45270 */
[----:B-1----:R-:W-:Y:S02]  /*3990*/  FMNMX.FTZ R0, R9, R0, !PT ;  /* 0x0000000009007209 */ /* 0x002fe40007810000 */
[----:B------:R-:W-:-:S03]  /*39a0*/  ISETP.GT.AND P2, PT, R6, 0x38, !P2 ;  /* 0x000000380600780c */ /* 0x000fc60005744270 */
[----:B------:R-:W-:Y:S01]  /*39b0*/  FMUL.FTZ R10, R0, UR7 ;  /* 0x00000007000a7c20 */ /* 0x000fe20008410000 */
        /* <DEDUP_REMOVED lines=18> */
[----:B------:R-:W-:-:S04]  /*3ae0*/  FSETP.NEU.FTZ.AND P2, PT, R0, -INF , PT ;  /* 0xff8000000000780b */ /* 0x000fc80003f5d000 */
        /* <DEDUP_REMOVED lines=9> */
[--C-:B------:R-:W-:Y:S01]  /*3b80*/  FFMA.FTZ R154, R28, UR7, -R12.reuse ;  /* 0x000000071c9a7c23 */ /* 0x100fe2000801080c */
[----:B------:R1:W-:Y:S01]  /*3b90*/  MUFU.EX2 R3, R13 ;  /* 0x0000000d00037308 */ /* 0x0003e20000000800 */
[----:B------:R-:W-:Y:S01]  /*3ba0*/  ISETP.NE.AND P5, PT, R14, RZ, PT ;  /* 0x000000ff0e00720c */ /* 0x000fe20003fa5270 */
[--C-:B------:R-:W-:Y:S01]  /*3bb0*/  FFMA.FTZ R156, R32, UR7, -R12.reuse ;  /* 0x00000007209c7c23 */ /* 0x100fe2000801080c */
[----:B------:R-:W-:Y:S01]  /*3bc0*/  FMNMX.FTZ R9, R35, R10, !PT ;  /* 0x0000000a23097209 */ /* 0x000fe20007810000 */
[--C-:B------:R-:W-:Y:S01]  /*3bd0*/  FFMA.FTZ R33, R33, UR7, -R12.reuse ;  /* 0x0000000721217c23 */ /* 0x100fe2000801080c */
[----:B------:R-:W-:Y:S01]  /*3be0*/  FSEL R63, R63, -INF , !P2 ;  /* 0xff8000003f3f7808 */ /* 0x000fe20005000000 */
[--C-:B------:R-:W-:Y:S01]  /*3bf0*/  FFMA.FTZ R158, R36, UR7, -R12.reuse ;  /* 0x00000007249e7c23 */ /* 0x100fe2000801080c */
[----:B------:R-:W-:Y:S01]  /*3c00*/  FMNMX.FTZ R10, R38, R9, !PT ;  /* 0x00000009260a7209 */ /* 0x000fe20007810000 */
[----:B------:R-:W2:Y:S01]  /*3c10*/  MUFU.EX2 R152, R152 ;  /* 0x0000009800987308 */ /* 0x000ea20000000800 */
[----:B------:R-:W-:Y:S01]  /*3c20*/  ISETP.GT.AND P2, PT, R6, 0x50, !P6 ;  /* 0x000000500600780c */ /* 0x000fe20007744270 */
[--C-:B------:R-:W-:Y:S01]  /*3c30*/  FFMA.FTZ R37, R37, UR7, -R12.reuse ;  /* 0x0000000725257c23 */ /* 0x100fe2000801080c */
[----:B------:R-:W-:Y:S01]  /*3c40*/  FMNMX.FTZ R9, R39, R10, !PT ;  /* 0x0000000a27097209 */ /* 0x000fe20007810000 */
[--C-:B------:R-:W-:Y:S01]  /*3c50*/  FFMA.FTZ R160, R40, UR7, -R12.reuse ;  /* 0x0000000728a07c23 */ /* 0x100fe2000801080c */
[----:B------:R-:W-:Y:S01]  /*3c60*/  ISETP.GT.AND P5, PT, R6, 0x59, !P5 ;  /* 0x000000590600780c */ /* 0x000fe20006fa4270 */
[--C-:B------:R-:W-:Y:S01]  /*3c70*/  FFMA.FTZ R41, R41, UR7, -R12.reuse ;  /* 0x0000000729297c23 */ /* 0x100fe2000801080c */
[----:B------:R-:W-:Y:S01]  /*3c80*/  FMNMX.FTZ R10, R42, R9, !PT ;  /* 0x000000092a0a7209 */ /* 0x000fe20007810000 */
[----:B------:R-:W3:Y:S01]  /*3c90*/  MUFU.EX2 R154, R154 ;  /* 0x0000009a009a7308 */ /* 0x000ee20000000800 */
[----:B------:R-:W-:Y:S01]  /*3ca0*/  ISETP.LT.OR P2, PT, R2, 0x51, P2 ;  /* 0x000000510200780c */ /* 0x000fe20001741670 */
[--C-:B------:R-:W-:Y:S01]  /*3cb0*/  FFMA.FTZ R162, R44, UR7, -R12.reuse ;  /* 0x000000072ca27c23 */ /* 0x100fe2000801080c */
[----:B------:R-:W-:Y:S01]  /*3cc0*/  FMNMX.FTZ R11, R43, R10, !PT ;  /* 0x0000000a2b0b7209 */ /* 0x000fe20007810000 */
[--C-:B------:R-:W-:Y:S01]  /*3cd0*/  FFMA.FTZ R164, R48, UR7, -R12.reuse ;  /* 0x0000000730a47c23 */ /* 0x100fe2000801080c */
[----:B------:R-:W-:Y:S01]  /*3ce0*/  FSEL R66, R66, -INF , !P2 ;  /* 0xff80000042427808 */ /* 0x000fe20005000000 */
[--C-:B------:R-:W-:Y:S01]  /*3cf0*/  FFMA.FTZ R25, R49, UR7, -R12.reuse ;  /* 0x0000000731197c23 */ /* 0x100fe2000801080c */
[----:B------:R-:W-:Y:S01]  /*3d00*/  FMNMX.FTZ R10, R46, R11, !PT ;  /* 0x0000000b2e0a7209 */ /* 0x000fe20007810000 */
[----:B------:R-:W4:Y:S01]  /*3d10*/  MUFU.EX2 R9, R29 ;  /* 0x0000001d00097308 */ /* 0x000f220000000800 */
[----:B------:R-:W-:Y:S01]  /*3d20*/  ISETP.LT.OR P5, PT, R2, 0x5a, P5 ;  /* 0x0000005a0200780c */ /* 0x000fe20002fa1670 */
[--C-:B------:R-:W-:Y:S01]  /*3d30*/  FFMA.FTZ R166, R52, UR7, -R12.reuse ;  /* 0x0000000734a67c23 */ /* 0x100fe2000801080c */
[----:B------:R-:W-:Y:S01]  /*3d40*/  FMNMX.FTZ R11, R47, R10, !PT ;  /* 0x0000000a2f0b7209 */ /* 0x000fe20007810000 */
[--C-:B------:R-:W-:Y:S01]  /*3d50*/  FFMA.FTZ R53, R53, UR7, -R12.reuse ;  /* 0x0000000735357c23 */ /* 0x100fe2000801080c */
[----:B------:R-:W-:Y:S01]  /*3d60*/  FSEL R71, R71, -INF , !P5 ;  /* 0xff80000047477808 */ /* 0x000fe20006800000 */
[--C-:B------:R-:W-:Y:S01]  /*3d70*/  FFMA.FTZ R56, R56, UR7, -R12.reuse ;  /* 0x0000000738387c23 */ /* 0x100fe2000801080c */
[----:B------:R-:W-:Y:S01]  /*3d80*/  FMNMX.FTZ R10, R50, R11, !PT ;  /* 0x0000000b320a7209 */ /* 0x000fe20007810000 */
[----:B------:R-:W5:Y:S01]  /*3d90*/  MUFU.EX2 R156, R156 ;  /* 0x0000009c009c7308 */ /* 0x000f620000000800 */
[--C-:B------:R-:W-:Y:S01]  /*3da0*/  FFMA.FTZ R57, R57, UR7, -R12.reuse ;  /* 0x0000000739397c23 */ /* 0x100fe2000801080c */
[--C-:B------:R-:W-:Y:S01]  /*3db0*/  FFMA.FTZ R60, R60, UR7, -R12.reuse ;  /* 0x000000073c3c7c23 */ /* 0x100fe2000801080c */
[----:B-1----:R-:W-:Y:S01]  /*3dc0*/  FMNMX.FTZ R13, R51, R10, !PT ;  /* 0x0000000a330d7209 */ /* 0x002fe20007810000 */
[--C-:B------:R-:W-:Y:S01]  /*3dd0*/  FFMA.FTZ R61, R61, UR7, -R12.reuse ;  /* 0x000000073d3d7c23 */ /* 0x100fe2000801080c */
[--C-:B------:R-:W-:Y:S01]  /*3de0*/  FFMA.FTZ R64, R64, UR7, -R12.reuse ;  /* 0x0000000740407c23 */ /* 0x100fe2000801080c */
[--C-:B------:R-:W-:Y:S01]  /*3df0*/  FFMA.FTZ R65, R65, UR7, -R12.reuse ;  /* 0x0000000741417c23 */ /* 0x100fe2000801080c */
[----:B------:R-:W-:Y:S01]  /*3e00*/  FMNMX.FTZ R10, R54, R13, !PT ;  /* 0x0000000d360a7209 */ /* 0x000fe20007810000 */
[----:B------:R2:W1:Y:S01]  /*3e10*/  MUFU.EX2 R11, R33 ;  /* 0x00000021000b7308 */ /* 0x0004620000000800 */
[----:B------:R-:W-:-:S02]  /*3e20*/  FFMA.FTZ R68, R68, UR7, -R12 ;  /* 0x0000000744447c23 */ /* 0x000fc4000801080c */
[----:B------:R-:W-:-:S04]  /*3e30*/  FMNMX.FTZ R13, R55, R10, !PT ;  /* 0x0000000a370d7209 */ /* 0x000fc80007810000 */
[----:B------:R-:W-:Y:S01]  /*3e40*/  FMNMX.FTZ R10, R58, R13, !PT ;  /* 0x0000000d3a0a7209 */ /* 0x000fe20007810000 */
[----:B------:R-:W0:Y:S01]  /*3e50*/  MUFU.EX2 R158, R158 ;  /* 0x0000009e009e7308 */ /* 0x000e220000000800 */
[----:B--2---:R-:W-:Y:S01]  /*3e60*/  FADD.FTZ R33, R152, R3 ;  /* 0x0000000398217221 */ /* 0x004fe20000010000 */
[----:B------:R-:W-:Y:S02]  /*3e70*/  F2FP.F16.F32.PACK_AB R152, R3, R152 ;  /* 0x000000980398723e */ /* 0x000fe400000000ff */
[----:B------:R-:W-:Y:S01]  /*3e80*/  FMNMX.FTZ R15, R59, R10, !PT ;  /* 0x0000000a3b0f7209 */ /* 0x000fe20007810000 */
[----:B---3--:R-:W-:Y:S01]  /*3e90*/  FADD.FTZ R10, R154, R33 ;  /* 0x000000219a0a7221 */ /* 0x008fe20000010000 */
[C---:B----4-:R-:W-:Y:S02]  /*3ea0*/  F2FP.F16.F32.PACK_AB R154, R9.reuse, R154 ;  /* 0x0000009a099a723e */ /* 0x050fe400000000ff */
[----:B------:R-:W-:Y:S01]  /*3eb0*/  FMNMX.FTZ R6, R62, R15, !PT ;  /* 0x0000000f3e067209 */ /* 0x000fe20007810000 */
[----:B------:R2:W3:Y:S01]  /*3ec0*/  MUFU.EX2 R13, R37 ;  /* 0x00000025000d7308 */ /* 0x0004e20000000800 */
[----:B------:R-:W-:-:S02]  /*3ed0*/  FADD.FTZ R33, R9, R10 ;  /* 0x0000000a09217221 */ /* 0x000fc40000010000 */
[----:B------:R-:W-:Y:S02]  /*3ee0*/  FMNMX.FTZ R15, R63, R6, !PT ;  /* 0x000000063f0f7209 */ /* 0x000fe40007810000 */
[----:B-----5:R-:W-:Y:S01]  /*3ef0*/  FADD.FTZ R10, R156, R33 ;  /* 0x000000219c0a7221 */ /* 0x020fe20000010000 */
[C---:B-1----:R-:W-:Y:S02]  /*3f00*/  F2FP.F16.F32.PACK_AB R156, R11.reuse, R156 ;  /* 0x0000009c0b9c723e */ /* 0x042fe400000000ff */
[----:B------:R-:W-:Y:S01]  /*3f10*/  FMNMX.FTZ R6, R66, R15, !PT ;  /* 0x0000000f42067209 */ /* 0x000fe20007810000 */
[----:B------:R-:W1:Y:S01]  /*3f20*/  MUFU.EX2 R160, R160 ;  /* 0x000000a000a07308 */ /* 0x000e620000000800 */
[----:B--2---:R-:W-:Y:S02]  /*3f30*/  FADD.FTZ R37, R11, R10 ;  /* 0x0000000a0b257221 */ /* 0x004fe40000010000 */
[----:B------:R-:W-:-:S04]  /*3f40*/  FMNMX.FTZ R21, R67, R6, !PT ;  /* 0x0000000643157209 */ /* 0x000fc80007810000 */
[----:B------:R-:W-:Y:S01]  /*3f50*/  FMNMX.FTZ R2, R70, R21, !PT ;  /* 0x0000001546027209 */ /* 0x000fe20007810000 */
[--C-:B------:R-:W-:Y:S01]  /*3f60*/  FFMA.FTZ R21, R45, UR7, -R12.reuse ;  /* 0x000000072d157c23 */ /* 0x100fe2000801080c */
[----:B------:R-:W2:Y:S01]  /*3f70*/  MUFU.EX2 R15, R41 ;  /* 0x00000029000f7308 */ /* 0x000ea20000000800 */
[----:B------:R-:W-:Y:S01]  /*3f80*/  FFMA.FTZ R12, R69, UR7, -R12 ;  /* 0x00000007450c7c23 */ /* 0x000fe2000801080c */
[----:B------:R-:W-:-:S05]  /*3f90*/  FMNMX.FTZ R2, R71, R2, !PT ;  /* 0x0000000247027209 */ /* 0x000fca0007810000 */
[----:B------:R-:W4:Y:S01]  /*3fa0*/  SHFL.BFLY PT, R29, R2, 0x2, 0x1f ;  /* 0x0c401f00021d7f89 */ /* 0x000f2200000e0000 */
[----:B------:R-:W5:Y:S08]  /*3fb0*/  MUFU.EX2 R162, R162 ;  /* 0x000000a200a27308 */ /* 0x000f700000000800 */
[----:B------:R-:W5:Y:S08]  /*3fc0*/  MUFU.EX2 R21, R21 ;  /* 0x0000001500157308 */ /* 0x000f700000000800 */
[----:B------:R-:W-:Y:S01]  /*3fd0*/  MUFU.EX2 R164, R164 ;  /* 0x000000a400a47308 */ /* 0x000fe20000000800 */
[----:B----4-:R-:W-:-:S07]  /*3fe0*/  FMNMX.FTZ R29, R2, R29, !PT ;  /* 0x0000001d021d7209 */ /* 0x010fce0007810000 */
[----:B------:R-:W-:Y:S01]  /*3ff0*/  MUFU.EX2 R25, R25 ;  /* 0x0000001900197308 */ /* 0x000fe20000000800 */
[----:B------:R-:W4:Y:S07]  /*4000*/  SHFL.BFLY PT, R6, R29, 0x1, 0x1f ;  /* 0x0c201f001d067f89 */ /* 0x000f2e00000e0000 */
[----:B------:R-:W-:Y:S08]  /*4010*/  MUFU.EX2 R166, R166 ;  /* 0x000000a600a67308 */ /* 0x000ff00000000800 */
[----:B------:R-:W-:Y:S08]  /*4020*/  MUFU.EX2 R53, R53 ;  /* 0x0000003500357308 */ /* 0x000ff00000000800 */
[----:B------:R-:W-:Y:S01]  /*4030*/  MUFU.EX2 R56, R56 ;  /* 0x0000003800387308 */ /* 0x000fe20000000800 */
[----:B----4-:R-:W-:-:S04]  /*4040*/  FMNMX.FTZ R6, R29, R6, !PT ;  /* 0x000000061d067209 */ /* 0x010fc80007810000 */
[C---:B------:R-:W-:Y:S01]  /*4050*/  FSETP.NEU.FTZ.AND P2, PT, R6.reuse, -INF , PT ;  /* 0xff8000000600780b */ /* 0x040fe20003f5d000 */
[----:B------:R-:W-:Y:S02]  /*4060*/  FMUL.FTZ R2, R6, UR7 ;  /* 0x0000000706027c20 */ /* 0x000fe40008410000 */
[----:B------:R0:W-:Y:S03]  /*4070*/  MUFU.EX2 R29, R12 ;  /* 0x0000000c001d7308 */ /* 0x0001e60000000800 */
[----:B------:R-:W-:-:S05]  /*4080*/  FSEL R2, R2, RZ, P2 ;  /* 0x000000ff02027208 */ /* 0x000fca0001000000 */
        /* <DEDUP_REMOVED lines=11> */
[----:B0-----:R-:W-:Y:S01]  /*4140*/  FADD.FTZ R12, R158, R37 ;  /* 0x000000259e0c7221 */ /* 0x001fe20000010000 */
        /* <DEDUP_REMOVED lines=15> */
[----:B-----5:R-:W-:Y:S01]  /*4240*/  FADD.FTZ R12, R162, R37 ;  /* 0x00000025a20c7221 */ /* 0x020fe20000010000 */
[--C-:B------:R-:W-:Y:S01]  /*4250*/  FFMA.FTZ R63, R63, UR7, -R2.reuse ;  /* 0x000000073f3f7c23 */ /* 0x100fe20008010802 */
[--C-:B------:R-:W-:Y:S01]  /*4260*/  FFMA.FTZ R66, R66, UR7, -R2.reuse ;  /* 0x0000000742427c23 */ /* 0x100fe20008010802 */
[----:B------:R-:W-:Y:S01]  /*4270*/  FFMA.FTZ R67, R67, UR7, -R2 ;  /* 0x0000000743437c23 */ /* 0x000fe20008010802 */
[----:B------:R-:W-:Y:S01]  /*4280*/  FADD.FTZ R37, R21, R12 ;  /* 0x0000000c15257221 */ /* 0x000fe20000010000 */
[----:B------:R-:W2:Y:S01]  /*4290*/  MUFU.EX2 R31, R31 ;  /* 0x0000001f001f7308 */ /* 0x000ea20000000800 */
[----:B0-----:R-:W-:Y:S01]  /*42a0*/  FADD.FTZ R33, R26, R27 ;  /* 0x0000001b1a217221 */ /* 0x001fe20000010000 */
[--C-:B------:R-:W-:Y:S01]  /*42b0*/  FFMA.FTZ R70, R70, UR7, -R2.reuse ;  /* 0x0000000746467c23 */ /* 0x100fe20008010802 */
[----:B------:R-:W-:Y:S01]  /*42c0*/  FADD.FTZ R12, R164, R37 ;  /* 0x00000025a40c7221 */ /* 0x000fe20000010000 */
[----:B------:R-:W-:Y:S01]  /*42d0*/  FFMA.FTZ R2, R71, UR7, -R2 ;  /* 0x0000000747027c23 */ /* 0x000fe20008010802 */
[----:B------:R-:W-:-:S02]  /*42e0*/  F2FP.F16.F32.PACK_AB R158, R13, R158 ;  /* 0x0000009e0d9e723e */ /* 0x000fc400000000ff */
[----:B------:R-:W-:Y:S01]  /*42f0*/  FADD.FTZ R37, R25, R12 ;  /* 0x0000000c19257221 */ /* 0x000fe20000010000 */
[----:B------:R-:W0:Y:S01]  /*4300*/  MUFU.EX2 R34, R34 ;  /* 0x0000002200227308 */ /* 0x000e220000000800 */
[----:B-1----:R-:W-:Y:S01]  /*4310*/  FADD.FTZ R10, R30, R33 ;  /* 0x000000211e0a7221 */ /* 0x002fe20000010000 */
[----:B------:R-:W-:Y:S01]  /*4320*/  F2FP.F16.F32.PACK_AB R160, R15, R160 ;  /* 0x000000a00fa0723e */ /* 0x000fe200000000ff */
[----:B------:R-:W-:Y:S01]  /*4330*/  FADD.FTZ R12, R166, R37 ;  /* 0x00000025a60c7221 */ /* 0x000fe20000010000 */
[----:B------:R-:W-:Y:S02]  /*4340*/  F2FP.F16.F32.PACK_AB R162, R21, R162 ;  /* 0x000000a215a2723e */ /* 0x000fe400000000ff */
[----:B------:R-:W-:Y:S01]  /*4350*/  F2FP.F16.F32.PACK_AB R164, R25, R164 ;  /* 0x000000a419a4723e */ /* 0x000fe200000000ff */
[----:B------:R-:W-:Y:S01]  /*4360*/  FADD.FTZ R37, R53, R12 ;  /* 0x0000000c35257221 */ /* 0x000fe20000010000 */
[----:B------:R-:W1:Y:S01]  /*4370*/  MUFU.EX2 R35, R35 ;  /* 0x0000002300237308 */ /* 0x000e620000000800 */
[----:B--2---:R-:W-:Y:S01]  /*4380*/  FADD.FTZ R33, R31, R10 ;  /* 0x0000000a1f217221 */ /* 0x004fe20000010000 */
[----:B------:R-:W-:Y:S01]  /*4390*/  F2FP.F16.F32.PACK_AB R166, R53, R166 ;  /* 0x000000a635a6723e */ /* 0x000fe200000000ff */
[----:B------:R-:W-:Y:S01]  /*43a0*/  FADD.FTZ R12, R56, R37 ;  /* 0x00000025380c7221 */ /* 0x000fe20000010000 */
[----:B------:R-:W-:-:S02]  /*43b0*/  F2FP.F16.F32.PACK_AB R168, R57, R56 ;  /* 0x0000003839a8723e */ /* 0x000fc400000000ff */
[----:B------:R-:W-:Y:S01]  /*43c0*/  F2FP.F16.F32.PACK_AB R153, R27, R26 ;  /* 0x0000001a1b99723e */ /* 0x000fe200000000ff */
[----:B------:R-:W-:Y:S01]  /*43d0*/  FADD.FTZ R9, R57, R12 ;  /* 0x0000000c39097221 */ /* 0x000fe20000010000 */
[----:B------:R-:W2:Y:S01]  /*43e0*/  MUFU.EX2 R38, R38 ;  /* 0x0000002600267308 */ /* 0x000ea20000000800 */
[----:B0-----:R-:W-:Y:S01]  /*43f0*/  FADD.FTZ R10, R34, R33 ;  /* 0x00000021220a7221 */ /* 0x001fe20000010000 */
        /* <DEDUP_REMOVED lines=48> */
[----:B------:R-:W-:-:S03]  /*4700*/  F2FP.F16.F32.PACK_AB R174, R29, R68 ;  /* 0x000000441dae723e */ /* 0x000fc600000000ff */
[----:B------:R-:W-:-:S03]  /*4710*/  FADD.FTZ R3, R29, R12 ;  /* 0x0000000c1d037221 */ /* 0x000fc60000010000 */
[----:B------:R-:W1:Y:S01]  /*4720*/  MUFU.EX2 R67, R67 ;  /* 0x0000004300437308 */ /* 0x000e620000000800 */
[C---:B--2---:R-:W-:Y:S01]  /*4730*/  FADD.FTZ R9, R63.reuse, R10 ;  /* 0x0000000a3f097221 */ /* 0x044fe20000010000 */
[----:B------:R-:W-:-:S06]  /*4740*/  F2FP.F16.F32.PACK_AB R171, R63, R62 ;  /* 0x0000003e3fab723e */ /* 0x000fcc00000000ff */
[----:B------:R-:W2:Y:S01]  /*4750*/  MUFU.EX2 R70, R70 ;  /* 0x0000004600467308 */ /* 0x000ea20000000800 */
[----:B0-----:R-:W-:-:S07]  /*4760*/  FADD.FTZ R10, R66, R9 ;  /* 0x00000009420a7221 */ /* 0x001fce0000010000 */
[----:B------:R2:W0:Y:S01]  /*4770*/  MUFU.EX2 R175, R2 ;  /* 0x0000000200af7308 */ /* 0x0004220000000800 */
[C---:B-1----:R-:W-:Y:S01]  /*4780*/  FADD.FTZ R9, R67.reuse, R10 ;  /* 0x0000000a43097221 */ /* 0x042fe20000010000 */
[----:B------:R-:W-:-:S03]  /*4790*/  F2FP.F16.F32.PACK_AB R173, R67, R66 ;  /* 0x0000004243ad723e */ /* 0x000fc600000000ff */
[----:B--2---:R-:W-:-:S04]  /*47a0*/  FADD.FTZ R2, R70, R9 ;  /* 0x0000000946027221 */ /* 0x004fc80000010000 */
[C---:B0-----:R-:W-:Y:S01]  /*47b0*/  FADD.FTZ R2, R175.reuse, R2 ;  /* 0x00000002af027221 */ /* 0x041fe20000010000 */
[----:B------:R-:W-:Y:S01]  /*47c0*/  F2FP.F16.F32.PACK_AB R175, R175, R70 ;  /* 0x00000046afaf723e */ /* 0x000fe200000000ff */
[----:B------:R-:W-:Y:S06]  /*47d0*/  @!P0 BRA `(.L_x_11219) ;  /* 0x0000000000048947 */ /* 0x000fec0003800000 */
[----:B------:R-:W-:Y:S01]  /*47e0*/  BPT.TRAP 0x1 ;  /* 0x000000040000795c */ /* 0x000fe20000300000 */
.L_x_11219:
[----:B------:R0:W1:Y:S01]  /*47f0*/  SYNCS.PHASECHK.TRANS64.TRYWAIT P2, [UR21+0x22850], R8 ;  /* 0x02285008ff0075a7 */ /* 0x0000620008040155 */
[----:B------:R-:W-:Y:S05]  /*4800*/  @!P0 BRA `(.L_x_11220) ;  /* 0x0000000000048947 */ /* 0x000fea0003800000 */
[----:B------:R-:W-:Y:S01]  /*4810*/  BPT.TRAP 0x1 ;  /* 0x000000040000795c */ /* 0x000fe20000300000 */
.L_x_11220:
[----:B-1----:R-:W-:Y:S05]  /*4820*/  @P2 BRA `(.L_x_11221) ;  /* 0x0000000000082947 */ /* 0x002fea0003800000 */
[----:B------:R-:W1:Y:S02]  /*4830*/  SYNCS.PHASECHK.TRANS64.TRYWAIT P2, [UR21+0x22850], R8 ;  /* 0x02285008ff0075a7 */ /* 0x000e640008040155 */
[----:B-1----:R-:W-:Y:S05]  /*4840*/  @!P2 BRA `(.L_x_11222) ;  /* 0x000001480028a947 */ /* 0x002fea0003800000 */
.L_x_11221:
[----:B------:R-:W-:Y:S01]  /*4850*/  R2UR UR6, R5 ;  /* 0x00000000050672ca */ /* 0x000fe200000e0000 */
[----:B------:R2:W-:Y:S01]  /*4860*/  BAR.SYNC.DEFER_BLOCKING R7, 0x100 ;  /* 0x000400070000751d */ /* 0x0005e20000010000 */
[----:B------:R-:W-:-:S05]  /*4870*/  ISETP.NE.AND P2, PT, R201, 0x1, PT ;  /* 0x00000001c900780c */ /* 0x000fca0003f45270 */
[----:B------:R-:W-:Y:S01]  /*4880*/  UMOV UR19, 0x40000040 ;  /* 0x4000004000137882 */ /* 0x000fe20000000000 */
[----:B------:R-:W-:-:S05]  /*4890*/  VOTEU.ALL UP1, P1 ;  /* 0x00000000003f7886 */ /* 0x000fca0000820000 */
[----:B------:R-:W-:Y:S02]  /*48a0*/  UIADD3 UR6, UR6, 0x400, URZ ;  /* 0x0000040006067890 */ /* 0x000fe4000fffe03f */
[----:B------:R-:W2:Y:S01]  /*48b0*/  @P2 LDC R5, c[0x0][0x44c] ;  /* 0x00011300ff052b82 */ /* 0x000ea20000000800 */
[----:B------:R-:W-:Y:S02]  /*48c0*/  @!UP1 UIADD3 UR21, UR21, 0x22860, URZ ;  /* 0x0002286015159890 */ /* 0x000fe4000fffe03f */
[----:B------:R-:W-:Y:S02]  /*48d0*/  USHF.R.U32.HI UR6, URZ, 0x4, UR6 ;  /* 0x000000043f067899 */ /* 0x000fe40008011606 */
[----:B------:R-:W-:Y:S02]  /*48e0*/  @!UP1 UPRMT UR21, URZ, 0x654, UR21 ;  /* 0x000006543f159896 */ /* 0x000fe40008000015 */
[----:B------:R-:W-:Y:S01]  /*48f0*/  ULOP3.LUT UR6, UR6, 0x3fff, URZ, 0xc0, !UPT ;  /* 0x00003fff06067892 */ /* 0x000fe2000f8ec03f */
[----:B01----:R-:W0:Y:S01]  /*4900*/  @P2 LDC R8, c[0x0][0x450] ;  /* 0x00011400ff082b82 */ /* 0x003e220000000800 */
[----:B------:R-:W-:-:S02]  /*4910*/  WARPGROUP.ARRIVE ;  /* 0x00000000000079c5 */ /* 0x000fc40000000000 */
[----:B------:R-:W-:-:S04]  /*4920*/  ULOP3.LUT UR6, UR6, 0x3000000, URZ, 0xfc, !UPT ;  /* 0x0300000006067892 */ /* 0x000fc8000f8efc3f */
[----:B------:R-:W-:-:S07]  /*4930*/  UIMAD UR11, UR37, 0xc00, UR6 ;  /* 0x00000c00250b78a4 */ /* 0x000fce000f8e0206 */
[----:B------:R-:W-:Y:S02]  /*4940*/  UMOV UR18, UR11 ;  /* 0x0000000b00127c82 */ /* 0x000fe40008000000 */
[----:B------:R-:W-:Y:S01]  /*4950*/  HGMMA.64x256x16.F32 R24, R152, gdesc[UR16].tnspB, RZ, !UPT, gsb0 ;  /* 0x43e0001098187df0 */ /* 0x000fe2000c0008ff */
[----:B------:R-:W-:Y:S01]  /*4960*/  UIADD3 UR18, UR11, 0x80, URZ ;  /* 0x000000800b127890 */ /* 0x000fe2000fffe03f */
[----:B--2---:R-:W-:Y:S01]  /*4970*/  @P2 IMAD.HI.U32 R7, R5, UR42, RZ ;  /* 0x0000002a05072c27 */ /* 0x004fe2000f8e00ff */
[----:B------:R-:W-:-:S03]  /*4980*/  UMOV UR19, 0x40000040 ;  /* 0x4000004000137882 */ /* 0x000fc60000000000 */
[----:B------:R-:W-:Y:S01]  /*4990*/  IMAD.U32 R5, RZ, RZ, UR42 ;  /* 0x0000002aff057e24 */ /* 0x000fe2000f8e00ff */
[----:B0-----:R-:W-:Y:S02]  /*49a0*/  @P2 SHF.R.U32.HI R5, RZ, R8, R7 ;  /* 0x00000008ff052219 */ /* 0x001fe40000011607 */
[----:B------:R-:W-:Y:S02]  /*49b0*/  PLOP3.LUT P2, PT, PT, PT, UP0, 0x40, 0x0 ;  /* 0x000000000000781c */ /* 0x000fe40003f4e808 */
[----:B------:R-:W-:Y:S01]  /*49c0*/  IADD3 R7, R5, R17, -R16 ;  /* 0x0000001105077210 */ /* 0x000fe20007ffe810 */
[----:B------:R-:W-:Y:S01]  /*49d0*/  VIADD R5, R176, 0xfffffffe ;  /* 0xfffffffeb0057836 */ /* 0x000fe20000000000 */
[----:B------:R-:W-:Y:S02]  /*49e0*/  WARPGROUP.DEPBAR.LE gsb0, 0x0 ;  /* 0x00008000000079c5 */ /* 0x000fe40000010000 */
[----:B------:R-:W-:-:S13]  /*49f0*/  WARPGROUP.ARRIVE ;  /* 0x00000000000079c5 */ /* 0x000fda0000000000 */
        /* <DEDUP_REMOVED lines=28> */
[----:B------:R-:W-:Y:S01]  /*4bc0*/  @!P1 SYNCS.ARRIVE.TRANS64.RED.A1T0 RZ, [UR21], RZ ;  /* 0x000000ffffff99a7 */ /* 0x000fe20008100415 */
[----:B------:R-:W-:Y:S08]  /*4bd0*/  @P2 BRA `(.L_x_11223) ;  /* 0x0000000000482947 */ /* 0x000ff00003800000 */
        /* <DEDUP_REMOVED lines=11> */
.L_x_11224:
[----:B------:R-:W-:-:S11]  /*4c90*/  UISETP.NE.AND UP1, UPT, UR15, 0x1, UPT ;  /* 0x000000010f00788c */ /* 0x000fd6000bf25270 */
[----:B------:R-:W-:Y:S02]  /*4ca0*/  @UP1 ULDC.64 UR22, c[0x0][0x9e8] ;  /* 0x00027a0000161ab9 */ /* 0x000fe40000000a00 */
[----:B------:R-:W-:-:S04]  /*4cb0*/  UIMAD.WIDE.U32 UR18, UR11, UR22, URZ ;  /* 0x000000160b1272a5 */ /* 0x000fc8000f8e003f */
[----:B------:R-:W-:-:S12]  /*4cc0*/  @UP1 USHF.R.U32.HI UR11, URZ, UR23, UR19 ;  /* 0x000000173f0b1299 */ /* 0x000fd80008011613 */
.L_x_11225:
[----:B------:R-:W-:-:S04]  /*4cd0*/  UIMAD UR11, UR11, UR15, UR15 ;  /* 0x0000000f0b0b72a4 */ /* 0x000fc8000f8e020f */
[----:B------:R-:W-:-:S04]  /*4ce0*/  UISETP.LT.AND UP1, UPT, UR14, UR11, UPT ;  /* 0x0000000b0e00728c */ /* 0x000fc8000bf21270 */
[----:B------:R-:W-:-:S12]  /*4cf0*/  USEL UR14, UR14, UR11, UP1 ;  /* 0x0000000b0e0e7287 */ /* 0x000fd80008800000 */
.L_x_11223:
[----:B------:R-:W-:Y:S01]  /*4d00*/  UIMAD.WIDE UR14, UR14, 0x2aaaaaab, URZ ;  /* 0x2aaaaaab0e0e78a5 */ /* 0x000fe2000f8e023f */
[----:B------:R-:W-:Y:S01]  /*4d10*/  ULDC UR29, c[0x0][0x9e4] ;  /* 0x00027900001d7ab9 */ /* 0x000fe20000000800 */
[----:B------:R-:W-:Y:S02]  /*4d20*/  ULDC UR22, c[0x0][0x9dc] ;  /* 0x0002770000167ab9 */ /* 0x000fe40000000800 */
[----:B------:R-:W-:Y:S01]  /*4d30*/  USHF.R.U32.HI UR11, URZ, 0x1f, UR15 ;  /* 0x0000001f3f0b7899 */ /* 0x000fe2000801160f */
[----:B------:R-:W-:Y:S01]  /*4d40*/  ULDC UR21, c[0x0][0x988] ;  /* 0x0002620000157ab9 */ /* 0x000fe20000000800 */
[----:B------:R-:W-:Y:S02]  /*4d50*/  ULDC UR28, c[0x0][0x9e0] ;  /* 0x00027800001c7ab9 */ /* 0x000fe40000000800 */
[----:B------:R-:W-:-:S04]  /*4d60*/  ULEA.HI.SX32 UR11, UR15, UR11, 0x1c ;  /* 0x0000000b0f0b7291 */ /* 0x000fc8000f8fe23f */
[----:B------:R-:W-:-:S04]  /*4d70*/  UISETP.LT.AND UP1, UPT, UR43, UR11, UPT ;  /* 0x0000000b2b00728c */ /* 0x000fc8000bf21270 */
[----:B------:R-:W-:-:S06]  /*4d80*/  USEL UR23, UR43, UR11, !UP1 ;  /* 0x0000000b2b177287 */ /* 0x000fcc000c800000 */
[----:B------:R-:W-:-:S13]  /*4d90*/  ISETP.GE.AND P2, PT, R5, UR23, PT ;  /* 0x0000001705007c0c */ /* 0x000fda000bf46270 */
[----:B------:R-:W-:Y:S05]  /*4da0*/  @!P2 BRA `(.L_x_11226) ;  /* 0x000000300004a947 */ /* 0x000fea0003800000 */
.L_x_11243:
[----:B------:R-:W-:-:S04]  /*4db0*/  UIADD3 UR37, UR37, 0x1, URZ ;  /* 0x0000000125257890 */ /* 0x000fc8000fffe03f */
[----:B------:R-:W-:-:S04]  /*4dc0*/  UISETP.NE.AND UP1, UPT, UR37, 0x2, UPT ;  /* 0x000000022500788c */ /* 0x000fc8000bf25270 */
[----:B------:R-:W-:Y:S02]  /*4dd0*/  USEL UR7, URZ, 0x1, UP1 ;  /* 0x000000013f077887 */ /* 0x000fe40008800000 */
[----:B------:R-:W-:Y:S02]  /*4de0*/  USEL UR37, UR37, URZ, UP1 ;  /* 0x0000003f25257287 */ /* 0x000fe40008800000 */
[----:B------:R-:W-:Y:S01]  /*4df0*/  ULOP3.LUT UR38, UR38, UR7, URZ, 0x3c, !UPT ;  /* 0x0000000726267292 */ /* 0x000fe2000f8e3c3f */
[----:B012---:R-:W-:Y:S11]  /*4e00*/  @!P0 BRA `(.L_x_11227) ;  /* 0x0000000000048947 */ /* 0x007ff60003800000 */
[----:B------:R-:W-:Y:S01]  /*4e10*/  BPT.TRAP 0x1 ;  /* 0x000000040000795c */ /* 0x000fe20000300000 */
.L_x_11227:
        /* <DEDUP_REMOVED lines=9> */
.L_x_11228:
[----:B-1----:R-:W-:Y:S05]  /*4eb0*/  @P2 BRA `(.L_x_11229) ;  /* 0x0000000000082947 */ /* 0x002fea0003800000 */
[----:B------:R-:W1:Y:S02]  /*4ec0*/  SYNCS.PHASECHK.TRANS64.TRYWAIT P2, [UR30+0x22830], R7 ;  /* 0x02283007ff0075a7 */ /* 0x000e64000804015e */
[----:B-1----:R-:W-:Y:S05]  /*4ed0*/  @!P2 BRA `(.L_x_11230) ;  /* 0x00000140009ca947 */ /* 0x002fea0003800000 */
.L_x_11229:
[----:B------:R-:W-:Y:S01]  /*4ee0*/  UIMAD UR18, UR37, 0x300, UR20 ;  /* 0x00000300251278a4 */ /* 0x000fe2000f8e0214 */
[----:B------:R-:W-:Y:S01]  /*4ef0*/  WARPGROUP.ARRIVE ;  /* 0x00000000000079c5 */ /* 0x000fe20000000000 */
[----:B------:R-:W-:Y:S01]  /*4f00*/  UMOV UR19, 0x40000040 ;  /* 0x4000004000137882 */ /* 0x000fe20000000000 */
[----:B------:R-:W-:Y:S01]  /*4f10*/  UMOV UR24, UR4 ;  /* 0x0000000400187c82 */ /* 0x000fe20008000000 */
[----:B------:R-:W-:Y:S01]  /*4f20*/  UIADD3 UR26, UR18, 0x2, URZ ;  /* 0x00000002121a7890 */ /* 0x000fe2000fffe03f */
[----:B------:R-:W-:Y:S01]  /*4f30*/  ISETP.NE.AND P2, PT, R201, 0x1, PT ;  /* 0x00000001c900780c */ /* 0x000fe20003f45270 */
[----:B------:R-:W-:Y:S01]  /*4f40*/  UMOV UR25, UR5 ;  /* 0x0000000500197c82 */ /* 0x000fe20008000000 */
[----:B------:R-:W-:Y:S01]  /*4f50*/  UMOV UR27, 0x40000040 ;  /* 0x40000040001b7882 */ /* 0x000fe20000000000 */
[----:B------:R-:W-:Y:S02]  /*4f60*/  UIADD3 UR10, UR18, 0x4, URZ ;  /* 0x00000004120a7890 */ /* 0x000fe4000fffe03f */
[----:B------:R-:W-:Y:S01]  /*4f70*/  HGMMA.64x96x16.F32 R152, gdesc[UR16], RZ, !UPT, gsb0 ;  /* 0x01600000109879f0 */ /* 0x000fe2000c0008ff */
[----:B------:R-:W-:Y:S01]  /*4f80*/  UMOV UR11, 0x40000040 ;  /* 0x40000040000b7882 */ /* 0x000fe20000000000 */
[----:B------:R-:W-:Y:S01]  /*4f90*/  UIADD3 UR14, UR18, 0x6, URZ ;  /* 0x00000006120e7890 */ /* 0x000fe2000fffe03f */
[----:B------:R-:W2:Y:S01]  /*4fa0*/  S2R R9, SR_TID.X ;  /* 0x0000000000097919 */ /* 0x000ea20000002100 */
[----:B------:R-:W-:Y:S01]  /*4fb0*/  UMOV UR15, 0x40000040 ;  /* 0x40000040000f7882 */ /* 0x000fe20000000000 */
[----:B------:R-:W-:-:S02]  /*4fc0*/  VIADD R20, R22, UR42 ;  /* 0x0000002a16147c36 */ /* 0x000fc40008000000 */
[----:B------:R-:W-:Y:S01]  /*4fd0*/  IMAD R11, R5, -0x60, RZ ;  /* 0xffffffa0050b7824 */ /* 0x000fe200078e02ff */
[----:B------:R-:W3:Y:S01]  /*4fe0*/  @P2 LDC R8, c[0x0][0x44c] ;  /* 0x00011300ff082b82 */ /* 0x000ee20000000800 */
[----:B------:R-:W-:-:S03]  /*4ff0*/  IMAD.U32 R10, RZ, RZ, UR30 ;  /* 0x0000001eff0a7e24 */ /* 0x000fc6000f8e00ff */
[----:B------:R-:W-:-:S04]  /*5000*/  IADD3 R14, -R19, 0x1, R11 ;  /* 0x00000001130e7810 */ /* 0x000fc80007ffe10b */
[----:B------:R-:W-:Y:S01]  /*5010*/  IADD3 R14, -R16, R14, R17 ;  /* 0x0000000e100e7210 */ /* 0x000fe20007ffe111 */
[----:B-1----:R-:W1:Y:S04]  /*5020*/  @P2 LDC R4, c[0x0][0x450] ;  /* 0x00011400ff042b82 */ /* 0x002e680000000800 */
[----:B------:R-:W-:Y:S02]  /*5030*/  VIADD R15, R14, UR28 ;  /* 0x0000001c0e0f7c36 */ /* 0x000fe40008000000 */
[----:B---3--:R-:W-:Y:S01]  /*5040*/  @P2 IMAD.HI.U32 R8, R20, R8, RZ ;  /* 0x0000000814082227 */ /* 0x008fe200078e00ff */
[----:B--2---:R-:W-:-:S04]  /*5050*/  SHF.R.U32.HI R9, RZ, 0x7, R9 ;  /* 0x00000007ff097819 */ /* 0x004fc80000011609 */
[----:B-1----:R-:W-:Y:S01]  /*5060*/  @P2 SHF.R.U32.HI R20, RZ, R4, R8 ;  /* 0x00000004ff142219 */ /* 0x002fe20000011608 */
[----:B------:R-:W-:Y:S01]  /*5070*/  @!P1 VIADD R8, R10, 0x22840 ;  /* 0x000228400a089836 */ /* 0x000fe20000000000 */
[----:B------:R-:W-:Y:S02]  /*5080*/  PLOP3.LUT P2, PT, PT, PT, UP0, 0x40, 0x0 ;  /* 0x000000000000781c */ /* 0x000fe40003f4e808 */
[----:B------:R-:W-:Y:S01]  /*5090*/  IADD3 R4, -R9, 0xb, RZ ;  /* 0x0000000b09047810 */ /* 0x000fe20007ffe1ff */
[----:B------:R-:W1:Y:S01]  /*50a0*/  SHFL.IDX PT, R21, R20, RZ, 0x1c1f ;  /* 0x001c1fff14157589 */ /* 0x000e6200000e0000 */
[----:B------:R-:W-:Y:S01]  /*50b0*/  @!P1 PRMT R8, RZ, 0x654, R8 ;  /* 0x00000654ff089816 */ /* 0x000fe20000000008 */
[----:B-1----:R-:W-:Y:S01]  /*50c0*/  IMAD.IADD R13, R21, 0x1, R15 ;  /* 0x00000001150d7824 */ /* 0x002fe200078e020f */
[----:B------:R-:W-:Y:S02]  /*50d0*/  WARPGROUP.DEPBAR.LE gsb0, 0x0 ;  /* 0x00008000000079c5 */ /* 0x000fe40000010000 */
[----:B------:R-:W-:-:S06]  /*50e0*/  WARPGROUP.ARRIVE ;  /* 0x00000000000079c5 */ /* 0x000fcc0000000000 */
[----:B------:R-:W-:Y:S03]  /*50f0*/  HGMMA.64x96x16.F32 R152, gdesc[UR24], R152, gsb0 ;  /* 0x01600000189879f0 */ /* 0x000fe60008000898 */
[----:B------:R-:W-:Y:S02]  /*5100*/  WARPGROUP.DEPBAR.LE gsb0, 0x0 ;  /* 0x00008000000079c5 */ /* 0x000fe40000010000 */
[----:B------:R-:W-:-:S06]  /*5110*/  WARPGROUP.ARRIVE ;  /* 0x00000000000079c5 */ /* 0x000fcc0000000000 */
[----:B------:R-:W-:Y:S01]  /*5120*/  HGMMA.64x96x16.F32 R152, gdesc[UR8], R152, gsb0 ;  /* 0x01600000089879f0 */ /* 0x000fe20008000898 */
[----:B------:R-:W-:Y:S02]  /*5130*/  UMOV UR10, UR22 ;  /* 0x00000016000a7c82 */ /* 0x000fe40008000000 */
[----:B------:R-:W-:-:S06]  /*5140*/  ULOP3.LUT UR7, URZ, UR10, URZ, 0x33, !UPT ;  /* 0x0000000a3f077292 */ /* 0x000fcc000f8e333f */
[----:B------:R-:W-:-:S04]  /*5150*/  VIADD R14, R14, UR7 ;  /* 0x000000070e0e7c36 */ /* 0x000fc80008000000 */
[----:B------:R-:W-:Y:S01]  /*5160*/  IMAD.IADD R12, R21, 0x1, R14 ;  /* 0x00000001150c7824 */ /* 0x000fe200078e020e */
[----:B------:R-:W-:Y:S02]  /*5170*/  WARPGROUP.DEPBAR.LE gsb0, 0x0 ;  /* 0x00008000000079c5 */ /* 0x000fe40000010000 */
[----:B------:R-:W-:-:S06]  /*5180*/  WARPGROUP.ARRIVE ;  /* 0x00000000000079c5 */ /* 0x000fcc0000000000 */
[----:B------:R-:W-:Y:S03]  /*5190*/  HGMMA.64x96x16.F32 R152, gdesc[UR12], R152, gsb0 ;  /* 0x016000000c9879f0 */ /* 0x000fe60008000898 */
[----:B------:R-:W-:Y:S02]  /*51a0*/  WARPGROUP.DEPBAR.LE gsb0, 0x0 ;  /* 0x00008000000079c5 */ /* 0x000fe40000010000 */
[----:B------:R1:W-:Y:S06]  /*51b0*/  BAR.ARV R4, 0x100 ;  /* 0x000400040000751d */ /* 0x0003ec0000002000 */
        /* <DEDUP_REMOVED lines=9> */
[----:B-1----:R-:W1:Y:S02]  /*5250*/  @P2 LDC.64 R8, c[0x0][0x9e8] ;  /* 0x00027a00ff082b82 */ /* 0x002e640000000a00 */
[----:B-1----:R-:W-:-:S05]  /*5260*/  @P2 IMAD.HI.U32 R8, R21, R8, RZ ;  /* 0x0000000815082227 */ /* 0x002fca00078e00ff */
[----:B------:R-:W-:-:S04]  /*5270*/  @P2 SHF.R.U32.HI R21, RZ, R9, R8 ;  /* 0x00000009ff152219 */ /* 0x000fc80000011608 */
[----:B------:R-:W-:Y:S01]  /*5280*/  LOP3.LUT R21, RZ, R21, RZ, 0x33, !PT ;  /* 0x00000015ff157212 */ /* 0x000fe200078e33ff */
[----:B------:R-:W-:Y:S06]  /*5290*/  BRA `(.L_x_11234) ;  /* 0x0000000000147947 */ /* 0x000fec0003800000 */
.L_x_11233:
[----:B------:R-:W-:-:S05]  /*52a0*/  IMAD.U32 R200, RZ, RZ, UR29 ;  /* 0x0000001dffc87e24 */ /* 0x000fca000f8e00ff */
[----:B------:R-:W-:-:S13]  /*52b0*/  ISETP.NE.AND P2, PT, R200, 0x1, PT ;  /* 0x00000001c800780c */ /* 0x000fda0003f45270 */
[----:B-1----:R-:W1:Y:S02]  /*52c0*/  @P2 LDC.64 R8, c[0x0][0x9e8] ;  /* 0x00027a00ff082b82 */ /* 0x002e640000000a00 */
[----:B-1----:R-:W-:-:S05]  /*52d0*/  @P2 IMAD.HI.U32 R8, R21, R8, RZ ;  /* 0x0000000815082227 */ /* 0x002fca00078e00ff */
[----:B------:R-:W-:-:S07]  /*52e0*/  @P2 SHF.R.U32.HI R21, RZ, R9, R8 ;  /* 0x00000009ff152219 */ /* 0x000fce0000011608 */
.L_x_11234:
[----:B------:R-:W-:Y:S05]  /*52f0*/  BSYNC B0 ;  /* 0x0000000000007941 */ /* 0x000fea0003800000 */
.L_x_11232:
[----:B------:R-:W-:-:S04]  /*5300*/  IMAD.IADD R8, R11, 0x1, -R19 ;  /* 0x000000010b087824 */ /* 0x000fc800078e0a13 */
[----:B------:R-:W-:-:S05]  /*5310*/  IMAD R8, R21, R200, R8 ;  /* 0x000000c815087224 */ /* 0x000fca00078e0208 */
[----:B------:R-:W-:Y:S02]  /*5320*/  VIMNMX R12, R12, R8, !PT ;  /* 0x000000080c0c7248 */ /* 0x000fe40007fe0100 */
[----:B------:R-:W-:-:S07]  /*5330*/  VIADDMNMX R13, R8, R200, R13, PT ;  /* 0x000000c8080d7246 */ /* 0x000fce000380010d */
.L_x_11231:
[C---:B------:R-:W-:Y:S02]  /*5340*/  ISETP.GE.AND P3, PT, R11.reuse, 0x1, PT ;  /* 0x000000010b00780c */ /* 0x040fe40003f66270 */
[----:B------:R-:W-:Y:S02]  /*5350*/  LOP3.LUT R18, R18, 0xfff7ffff, RZ, 0xc0, !PT ;  /* 0xfff7ffff12127812 */ /* 0x000fe400078ec0ff */
[C---:B------:R-:W-:Y:S02]  /*5360*/  ISETP.GE.AND P2, PT, R11.reuse, 0x2, PT ;  /* 0x000000020b00780c */ /* 0x040fe40003f46270 */
[----:B------:R-:W-:Y:S02]  /*5370*/  ISETP.GT.AND P4, PT, R12, RZ, !P3 ;  /* 0x000000ff0c00720c */ /* 0x000fe40005f84270 */
[----:B------:R-:W-:Y:S02]  /*5380*/  ISETP.GE.AND P5, PT, R11, 0x9, PT ;  /* 0x000000090b00780c */ /* 0x000fe40003fa6270 */
[----:B------:R-:W-:-:S03]  /*5390*/  ISETP.LT.OR P4, PT, R13, 0x1, P4 ;  /* 0x000000010d00780c */ /* 0x000fc60002781670 */
[----:B------:R-:W-:Y:S02]  /*53a0*/  @P3 LOP3.LUT R18, R18, 0x80000, RZ, 0xfc, !PT ;  /* 0x0008000012123812 */ /* 0x000fe400078efcff */
[----:B------:R-:W-:Y:S02]  /*53b0*/  ISETP.GT.AND P3, PT, R12, 0x1, !P2 ;  /* 0x000000010c00780c */ /* 0x000fe40005764270 */
[----:B------:R-:W-:Y:S02]  /*53c0*/  FSEL R152, R152, -INF , !P4 ;  /* 0xff80000098987808 */ /* 0x000fe40006000000 */
[----:B------:R-:W-:Y:S02]  /*53d0*/  ISETP.LT.OR P3, PT, R13, 0x2, P3 ;  /* 0x000000020d00780c */ /* 0x000fe40001f61670 */
[----:B------:R-:W-:Y:S02]  /*53e0*/  ISETP.GE.AND P4, PT, R11, 0xa, PT ;  /* 0x0000000a0b00780c */ /* 0x000fe40003f86270 */
[----:B------:R-:W-:-:S02]  /*53f0*/  LOP3.LUT R18, R18, 0xfffffffd, RZ, 0xc0, !PT ;  /* 0xfffffffd12127812 */ /* 0x000fc400078ec0ff */
[----:B------:R-:W-:Y:S02]  /*5400*/  FSEL R153, R153, -INF , !P3 ;  /* 0xff80000099997808 */ /* 0x000fe40005800000 */
[----:B------:R-:W-:Y:S02]  /*5410*/  ISETP.GT.AND P3, PT, R12, 0x8, !P5 ;  /* 0x000000080c00780c */ /* 0x000fe40006f64270 */
[----:B------:R-:W-:Y:S02]  /*5420*/  @P5 LOP3.LUT R18, R18, 0x2, RZ, 0xfc, !PT ;  /* 0x0000000212125812 */ /* 0x000fe400078efcff */
[----:B------:R-:W-:Y:S02]  /*5430*/  ISETP.LT.OR P3, PT, R13, 0x9, P3 ;  /* 0x000000090d00780c */ /* 0x000fe40001f61670 */
[----:B------:R-:W-:Y:S02]  /*5440*/  LOP3.LUT R18, R18, 0xfffffffb, RZ, 0xc0, !PT ;  /* 0xfffffffb12127812 */ /* 0x000fe400078ec0ff */
[----:B------:R-:W-:-:S02]  /*5450*/  FSEL R156, R156, -INF , !P3 ;  /* 0xff8000009c9c7808 */ /* 0x000fc40005800000 */
[----:B------:R-:W-:Y:S02]  /*5460*/  @P4 LOP3.LUT R18, R18, 0x4, RZ, 0xfc, !PT ;  /* 0x0000000412124812 */ /* 0x000fe400078efcff */
[----:B------:R-:W-:Y:S02]  /*5470*/  ISETP.GT.AND P3, PT, R12, 0x9, !P4 ;  /* 0x000000090c00780c */ /* 0x000fe40006764270 */
[----:B------:R-:W-:Y:S02]  /*5480*/  ISETP.GE.AND P4, PT, R11, 0x11, PT ;  /* 0x000000110b00780c */ /* 0x000fe40003f86270 */
[----:B------:R-:W-:Y:S02]  /*5490*/  ISETP.LT.OR P3, PT, R13, 0xa, P3 ;  /* 0x0000000a0d00780c */ /* 0x000fe40001f61670 */
[----:B------:R-:W-:Y:S02]  /*54a0*/  LOP3.LUT R18, R18, 0xfffffff7, RZ, 0xc0, !PT ;  /* 0xfffffff712127812 */ /* 0x000fe400078ec0ff */
[----:B------:R-:W-:-:S02]  /*54b0*/  FSEL R157, R157, -INF , !P3 ;  /* 0xff8000009d9d7808 */ /* 0x000fc40005800000 */
        /* <DEDUP_REMOVED lines=109> */
[----:B------:R-:W-:Y:S02]  /*5b90*/  ISETP.GT.AND P6, PT, R12, 0x59, !P6 ;  /* 0x000000590c00780c */ /* 0x000fe400077c4270 */
[----:B------:R-:W2:Y:S02]  /*5ba0*/  SHFL.IDX PT, R12, R20, 0x1, 0x1c1f ;  /* 0x003c1f00140c7f89 */ /* 0x000ea400000e0000 */
[----:B------:R-:W-:-:S04]  /*5bb0*/  ISETP.LT.OR P6, PT, R13, 0x5a, P6 ;  /* 0x0000005a0d00780c */ /* 0x000fc800037c1670 */
[----:B------:R-:W-:Y:S02]  /*5bc0*/  FSEL R197, R197, -INF , !P6 ;  /* 0xff800000c5c57808 */ /* 0x000fe40007000000 */
[----:B------:R-:W-:Y:S01]  /*5bd0*/  PLOP3.LUT P6, PT, PT, PT, UP0, 0x40, 0x0 ;  /* 0x000000000000781c */ /* 0x000fe20003fce808 */
[--C-:B--2---:R-:W-:Y:S02]  /*5be0*/  IMAD.IADD R15, R15, 0x1, R12.reuse ;  /* 0x000000010f0f7824 */ /* 0x104fe400078e020c */
[----:B------:R-:W-:-:S10]  /*5bf0*/  IMAD.IADD R14, R14, 0x1, R12 ;  /* 0x000000010e0e7824 */ /* 0x000fd400078e020c */
        /* <DEDUP_REMOVED lines=13> */
.L_x_11237:
[----:B------:R-:W-:-:S05]  /*5cd0*/  IMAD.U32 R13, RZ, RZ, UR29 ;  /* 0x0000001dff0d7e24 */ /* 0x000fca000f8e00ff */
[----:B------:R-:W-:-:S13]  /*5ce0*/  ISETP.NE.AND P6, PT, R13, 0x1, PT ;  /* 0x000000010d00780c */ /* 0x000fda0003fc5270 */
[----:B-1----:R-:W1:Y:S02]  /*5cf0*/  @P6 LDC.64 R8, c[0x0][0x9e8] ;  /* 0x00027a00ff086b82 */ /* 0x002e640000000a00 */
[----:B-1----:R-:W-:-:S05]  /*5d00*/  @P6 IMAD.HI.U32 R8, R12, R8, RZ ;  /* 0x000000080c086227 */ /* 0x002fca00078e00ff */
[----:B------:R-:W-:-:S07]  /*5d10*/  @P6 SHF.R.U32.HI R12, RZ, R9, R8 ;  /* 0x00000009ff0c6219 */ /* 0x000fce0000011608 */
.L_x_11238:
[----:B------:R-:W-:Y:S05]  /*5d20*/  BSYNC B0 ;  /* 0x0000000000007941 */ /* 0x000fea0003800000 */
.L_x_11236:
[----:B------:R-:W-:-:S04]  /*5d30*/  IMAD.IADD R11, R11, 0x1, -R19 ;  /* 0x000000010b0b7824 */ /* 0x000fc800078e0a13 */
[----:B------:R-:W-:-:S05]  /*5d40*/  IMAD R11, R12, R13, R11 ;  /* 0x0000000d0c0b7224 */ /* 0x000fca00078e020b */
[----:B------:R-:W-:Y:S02]  /*5d50*/  VIMNMX R14, R14, R11, !PT ;  /* 0x0000000b0e0e7248 */ /* 0x000fe40007fe0100 */
[----:B------:R-:W-:-:S07]  /*5d60*/  VIADDMNMX R15, R11, R13, R15, PT ;  /* 0x0000000d0b0f7246 */ /* 0x000fce000380010f */
.L_x_11235:
[----:B------:R-:W-:Y:S01]  /*5d70*/  ISETP.GT.AND P2, PT, R14, 0x1, !P2 ;  /* 0x000000010e00780c */ /* 0x000fe20005744270 */
[----:B------:R-:W-:Y:S01]  /*5d80*/  UMOV UR7, UR21 ;  /* 0x0000001500077c82 */ /* 0x000fe20008000000 */
[----:B-1----:R-:W-:Y:S02]  /*5d90*/  FMNMX.FTZ R8, R152, R0, !PT ;  /* 0x0000000098087209 */ /* 0x002fe40007810000 */
[----:B------:R-:W-:Y:S02]  /*5da0*/  ISETP.LT.OR P2, PT, R15, 0x2, P2 ;  /* 0x000000020f00780c */ /* 0x000fe40001741670 */
[C---:B------:R-:W-:Y:S02]  /*5db0*/  LOP3.LUT P6, RZ, R18.reuse, 0x8000, RZ, 0xc0, !PT ;  /* 0x0000800012ff7812 */ /* 0x040fe400078cc0ff */
        /* <DEDUP_REMOVED lines=59> */
[C---:B------:R-:W-:Y:S02]  /*6170*/  ISETP.GT.AND P3, PT, R14.reuse, 0x50, !P3 ;  /* 0x000000500e00780c */ /* 0x040fe40005f64270 */
[----:B------:R-:W-:Y:S02]  /*6180*/  ISETP.LT.OR P2, PT, R15, 0x29, P2 ;  /* 0x000000290f00780c */ /* 0x000fe40001741670 */
[----:B------:R-:W-:Y:S02]  /*6190*/  ISETP.GT.AND P4, PT, R14, 0x51, !P4 ;  /* 0x000000510e00780c */ /* 0x000fe40006784270 */
[----:B------:R-:W-:Y:S02]  /*61a0*/  FSEL R174, R174, -INF , !P2 ;  /* 0xff800000aeae7808 */ /* 0x000fe40005000000 */
[----:B------:R-:W-:-:S02]  /*61b0*/  LOP3.LUT P2, RZ, R18, 0x800, RZ, 0xc0, !PT ;  /* 0x0000080012ff7812 */ /* 0x000fc4000784c0ff */
[C---:B------:R-:W-:Y:S02]  /*61c0*/  ISETP.LT.OR P3, PT, R15.reuse, 0x51, P3 ;  /* 0x000000510f00780c */ /* 0x040fe40001f61670 */
[C---:B------:R-:W-:Y:S02]  /*61d0*/  ISETP.GT.AND P2, PT, R14.reuse, 0x29, !P2 ;  /* 0x000000290e00780c */ /* 0x040fe40005744270 */
[----:B------:R-:W-:Y:S02]  /*61e0*/  ISETP.GT.AND P5, PT, R14, 0x58, !P5 ;  /* 0x000000580e00780c */ /* 0x000fe40006fa4270 */
[C---:B------:R-:W-:Y:S02]  /*61f0*/  ISETP.LT.OR P2, PT, R15.reuse, 0x2a, P2 ;  /* 0x0000002a0f00780c */ /* 0x040fe40001741670 */
[----:B------:R-:W-:Y:S02]  /*6200*/  ISETP.LT.OR P4, PT, R15, 0x52, P4 ;  /* 0x000000520f00780c */ /* 0x000fe40002781670 */
[----:B------:R-:W-:-:S02]  /*6210*/  FSEL R175, R175, -INF , !P2 ;  /* 0xff800000afaf7808 */ /* 0x000fc40005000000 */
[----:B------:R-:W-:Y:S02]  /*6220*/  LOP3.LUT P2, RZ, R18, 0x400, RZ, 0xc0, !PT ;  /* 0x0000040012ff7812 */ /* 0x000fe4000784c0ff */
[----:B-1----:R-:W-:Y:S02]  /*6230*/  FMNMX.FTZ R8, R8, R9, !PT ;  /* 0x0000000908087209 */ /* 0x002fe40007810000 */
[----:B------:R-:W-:Y:S02]  /*6240*/  ISETP.GT.AND P2, PT, R14, 0x30, !P2 ;  /* 0x000000300e00780c */ /* 0x000fe40005744270 */
[----:B------:R-:W-:Y:S01]  /*6250*/  FSEL R194, R194, -INF , !P3 ;  /* 0xff800000c2c27808 */ /* 0x000fe20005800000 */
[----:B------:R-:W1:Y:S01]  /*6260*/  SHFL.BFLY PT, R9, R8, 0x1, 0x1f ;  /* 0x0c201f0008097f89 */ /* 0x000e6200000e0000 */
[C---:B------:R-:W-:Y:S02]  /*6270*/  ISETP.LT.OR P2, PT, R15.reuse, 0x31, P2 ;  /* 0x000000310f00780c */ /* 0x040fe40001741670 */
[----:B------:R-:W-:-:S02]  /*6280*/  ISETP.LT.OR P5, PT, R15, 0x59, P5 ;  /* 0x000000590f00780c */ /* 0x000fc40002fa1670 */
[----:B------:R-:W-:Y:S02]  /*6290*/  FSEL R178, R178, -INF , !P2 ;  /* 0xff800000b2b27808 */ /* 0x000fe40005000000 */
[----:B------:R-:W-:Y:S02]  /*62a0*/  LOP3.LUT P2, RZ, R18, 0x200, RZ, 0xc0, !PT ;  /* 0x0000020012ff7812 */ /* 0x000fe4000784c0ff */
[----:B------:R-:W-:Y:S02]  /*62b0*/  FSEL R195, R195, -INF , !P4 ;  /* 0xff800000c3c37808 */ /* 0x000fe40006000000 */
[----:B------:R-:W-:Y:S02]  /*62c0*/  ISETP.GT.AND P2, PT, R14, 0x31, !P2 ;  /* 0x000000310e00780c */ /* 0x000fe40005744270 */
[----:B------:R-:W-:Y:S02]  /*62d0*/  FSEL R198, R198, -INF , !P5 ;  /* 0xff800000c6c67808 */ /* 0x000fe40006800000 */
[----:B------:R-:W-:-:S04]  /*62e0*/  ISETP.LT.OR P2, PT, R15, 0x32, P2 ;  /* 0x000000320f00780c */ /* 0x000fc80001741670 */
[----:B------:R-:W-:Y:S02]  /*62f0*/  FSEL R179, R179, -INF , !P2 ;  /* 0xff800000b3b37808 */ /* 0x000fe40005000000 */
[----:B------:R-:W-:Y:S02]  /*6300*/  LOP3.LUT P2, RZ, R18, 0x100, RZ, 0xc0, !PT ;  /* 0x0000010012ff7812 */ /* 0x000fe4000784c0ff */
[----:B-1----:R-:W-:Y:S02]  /*6310*/  FMNMX.FTZ R8, R8, R9, !PT ;  /* 0x0000000908087209 */ /* 0x002fe40007810000 */
        /* <DEDUP_REMOVED lines=19> */
[----:B------:R-:W-:-:S04]  /*6450*/  FSETP.NEU.FTZ.AND P2, PT, R8, -INF , PT ;  /* 0xff8000000800780b */ /* 0x000fc80003f5d000 */
[----:B------:R-:W-:-:S05]  /*6460*/  FSEL R9, R8, RZ, P2 ;  /* 0x000000ff08097208 */ /* 0x000fca0001000000 */
[----:B------:R-:W-:Y:S01]  /*6470*/  FADD.FTZ R9, -R9, R0 ;  /* 0x0000000009097221 */ /* 0x000fe20000010100 */
[----:B------:R-:W-:-:S05]  /*6480*/  FMUL.FTZ R0, R8, UR7 ;  /* 0x0000000708007c20 */ /* 0x000fca0008410000 */
[----:B------:R-:W-:Y:S02]  /*6490*/  FSEL R0, R0, RZ, P2 ;  /* 0x000000ff00007208 */ /* 0x000fe40001000000 */
[----:B------:R-:W-:Y:S02]  /*64a0*/  ISETP.GT.AND P2, PT, R14, 0x49, !P6 ;  /* 0x000000490e00780c */ /* 0x000fe40007744270 */
[----:B------:R-:W-:Y:S01]  /*64b0*/  LOP3.LUT P6, RZ, R18, 0x1, RZ, 0xc0, !PT ;  /* 0x0000000112ff7812 */ /* 0x000fe200078cc0ff */
[--C-:B------:R-:W-:Y:S01]  /*64c0*/  FFMA.FTZ R152, R152, UR7, -R0.reuse ;  /* 0x0000000798987c23 */ /* 0x100fe20008010800 */
[----:B------:R-:W-:Y:S01]  /*64d0*/  ISETP.LT.OR P2, PT, R15, 0x4a, P2 ;  /* 0x0000004a0f00780c */ /* 0x000fe20001741670 */
[--C-:B------:R-:W-:Y:S01]  /*64e0*/  FFMA.FTZ R153, R153, UR7, -R0.reuse ;  /* 0x0000000799997c23 */ /* 0x100fe20008010800 */
[--C-:B------:R-:W-:Y:S01]  /*64f0*/  FFMA.FTZ R156, R156, UR7, -R0.reuse ;  /* 0x000000079c9c7c23 */ /* 0x100fe20008010800 */
[--C-:B------:R-:W-:Y:S01]  /*6500*/  FFMA.FTZ R157, R157, UR7, -R0.reuse ;  /* 0x000000079d9d7c23 */ /* 0x100fe20008010800 */
[----:B------:R-:W-:Y:S01]  /*6510*/  FSEL R191, R191, -INF , !P2 ;  /* 0xff800000bfbf7808 */ /* 0x000fe20005000000 */
[--C-:B------:R-:W-:Y:S01]  /*6520*/  FFMA.FTZ R160, R160, UR7, -R0.reuse ;  /* 0x00000007a0a07c23 */ /* 0x100fe20008010800 */
[----:B------:R-:W-:Y:S01]  /*6530*/  LOP3.LUT P2, RZ, R18, 0x80000, RZ, 0xc0, !PT ;  /* 0x0008000012ff7812 */ /* 0x000fe2000784c0ff */
[--C-:B------:R-:W-:Y:S01]  /*6540*/  FFMA.FTZ R161, R161, UR7, -R0.reuse ;  /* 0x00000007a1a17c23 */ /* 0x100fe20008010800 */
[--C-:B------:R-:W-:Y:S01]  /*6550*/  FFMA.FTZ R164, R164, UR7, -R0.reuse ;  /* 0x00000007a4a47c23 */ /* 0x100fe20008010800 */
[--C-:B------:R-:W-:Y:S01]  /*6560*/  FFMA.FTZ R165, R165, UR7, -R0.reuse ;  /* 0x00000007a5a57c23 */ /* 0x100fe20008010800 */
[----:B------:R-:W-:Y:S01]  /*6570*/  ISETP.GT.AND P2, PT, R14, RZ, !P2 ;  /* 0x000000ff0e00720c */ /* 0x000fe20005744270 */
[--C-:B------:R-:W-:Y:S01]  /*6580*/  FFMA.FTZ R168, R168, UR7, -R0.reuse ;  /* 0x00000007a8a87c23 */ /* 0x100fe20008010800 */
[--C-:B------:R-:W-:Y:S01]  /*6590*/  FFMA.FTZ R169, R169, UR7, -R0.reuse ;  /* 0x00000007a9a97c23 */ /* 0x100fe20008010800 */
[--C-:B------:R-:W-:Y:S01]  /*65a0*/  FFMA.FTZ R172, R172, UR7, -R0.reuse ;  /* 0x00000007acac7c23 */ /* 0x100fe20008010800 */
[----:B------:R-:W-:Y:S01]  /*65b0*/  ISETP.LT.OR P2, PT, R15, 0x1, P2 ;  /* 0x000000010f00780c */ /* 0x000fe20001741670 */
[--C-:B------:R-:W-:Y:S01]  /*65c0*/  FFMA.FTZ R173, R173, UR7, -R0.reuse ;  /* 0x00000007adad7c23 */ /* 0x100fe20008010800 */
[--C-:B------:R-:W-:Y:S01]  /*65d0*/  FFMA.FTZ R176, R176, UR7, -R0.reuse ;  /* 0x00000007b0b07c23 */ /* 0x100fe20008010800 */
[--C-:B------:R-:W-:Y:S01]  /*65e0*/  FFMA.FTZ R177, R177, UR7, -R0.reuse ;  /* 0x00000007b1b17c23 */ /* 0x100fe20008010800 */
[----:B------:R-:W-:Y:S01]  /*65f0*/  FSEL R154, R154, -INF , !P2 ;  /* 0xff8000009a9a7808 */ /* 0x000fe20005000000 */
        /* <DEDUP_REMOVED lines=11> */
[----:B------:R-:W-:Y:S01]  /*66b0*/  FMNMX.FTZ R9, R154, R6, !PT ;  /* 0x000000069a097209 */ /* 0x000fe20007810000 */
[----:B------:R-:W-:Y:S01]  /*66c0*/  MUFU.EX2 R152, R152 ;  /* 0x0000009800987308 */ /* 0x000fe20000000800 */
[----:B------:R-:W-:-:S02]  /*66d0*/  ISETP.GT.AND P2, PT, R14, 0x59, !P6 ;  /* 0x000000590e00780c */ /* 0x000fc40007744270 */
[----:B------:R-:W-:Y:S02]  /*66e0*/  FMNMX.FTZ R9, R155, R9, !PT ;  /* 0x000000099b097209 */ /* 0x000fe40007810000 */
[----:B------:R-:W-:Y:S02]  /*66f0*/  ISETP.LT.OR P2, PT, R15, 0x5a, P2 ;  /* 0x0000005a0f00780c */ /* 0x000fe40001741670 */
[----:B------:R-:W-:Y:S01]  /*6700*/  FMNMX.FTZ R9, R158, R9, !PT ;  /* 0x000000099e097209 */ /* 0x000fe20007810000 */
[----:B------:R-:W1:Y:S01]  /*6710*/  MUFU.EX2 R0, R0 ;  /* 0x0000000000007308 */ /* 0x000e620000000800 */
[----:B------:R-:W-:Y:S02]  /*6720*/  FSEL R199, R199, -INF , !P2 ;  /* 0xff800000c7c77808 */ /* 0x000fe40005000000 */
[----:B------:R-:W-:-:S04]  /*6730*/  FMNMX.FTZ R9, R159, R9, !PT ;  /* 0x000000099f097209 */ /* 0x000fc80007810000 */
[----:B------:R-:W-:Y:S01]  /*6740*/  FMNMX.FTZ R9, R162, R9, !PT ;  /* 0x00000009a2097209 */ /* 0x000fe20007810000 */
[----:B------:R-:W2:Y:S03]  /*6750*/  MUFU.EX2 R153, R153 ;  /* 0x0000009900997308 */ /* 0x000ea60000000800 */
[----:B------:R-:W-:-:S04]  /*6760*/  FMNMX.FTZ R9, R163, R9, !PT ;  /* 0x00000009a3097209 */ /* 0x000fc80007810000 */
[----:B------:R-:W-:Y:S01]  /*6770*/  FMNMX.FTZ R9, R166, R9, !PT ;  /* 0x00000009a6097209 */ /* 0x000fe20007810000 */
[----:B------:R-:W3:Y:S01]  /*6780*/  MUFU.EX2 R156, R156 ;  /* 0x0000009c009c7308 */ /* 0x000ee20000000800 */
        /* <DEDUP_REMOVED lines=8> */
[C---:B--2---:R-:W-:Y:S01]  /*6810*/  FADD.FTZ R3, R153.reuse, R3 ;  /* 0x0000000399037221 */ /* 0x044fe20000010000 */
[----:B------:R-:W-:Y:S01]  /*6820*/  F2FP.F16.F32.PACK_AB R152, R153, R152 ;  /* 0x000000989998723e */ /* 0x000fe200000000ff */
[-C--:B------:R-:W-:Y:S01]  /*6830*/  FMUL.FTZ R32, R32, R0.reuse ;  /* 0x0000000020207220 */ /* 0x080fe20000410000 */
[----:B------:R-:W-:Y:S01]  /*6840*/  FMNMX.FTZ R9, R171, R9, !PT ;  /* 0x00000009ab097209 */ /* 0x000fe20007810000 */
[-C--:B------:R-:W-:Y:S01]  /*6850*/  FMUL.FTZ R33, R33, R0.reuse ;  /* 0x0000000021217220 */ /* 0x080fe20000410000 */
[-C--:B------:R-:W-:Y:S01]  /*6860*/  FMUL.FTZ R36, R36, R0.reuse ;  /* 0x0000000024247220 */ /* 0x080fe20000410000 */
[-C--:B------:R-:W-:Y:S01]  /*6870*/  FMUL.FTZ R37, R37, R0.reuse ;  /* 0x0000000025257220 */ /* 0x080fe20000410000 */
[----:B------:R-:W-:Y:S01]  /*6880*/  FMNMX.FTZ R9, R174, R9, !PT ;  /* 0x00000009ae097209 */ /* 0x000fe20007810000 */
[----:B---3--:R-:W-:Y:S01]  /*6890*/  FADD.FTZ R3, R156, R3 ;  /* 0x000000039c037221 */ /* 0x008fe20000010000 */
[----:B------:R-:W2:Y:S01]  /*68a0*/  MUFU.EX2 R160, R160 ;  /* 0x000000a000a07308 */ /* 0x000ea20000000800 */
[-C--:B------:R-:W-:Y:S01]  /*68b0*/  FMUL.FTZ R40, R40, R0.reuse ;  /* 0x0000000028287220 */ /* 0x080fe20000410000 */
[----:B------:R-:W-:Y:S01]  /*68c0*/  FMNMX.FTZ R9, R175, R9, !PT ;  /* 0x00000009af097209 */ /* 0x000fe20007810000 */
[-C--:B------:R-:W-:Y:S01]  /*68d0*/  FMUL.FTZ R41, R41, R0.reuse ;  /* 0x0000000029297220 */ /* 0x080fe20000410000 */
[-C--:B------:R-:W-:Y:S01]  /*68e0*/  FMUL.FTZ R44, R44, R0.reuse ;  /* 0x000000002c2c7220 */ /* 0x080fe20000410000 */
[-C--:B------:R-:W-:Y:S01]  /*68f0*/  FMUL.FTZ R45, R45, R0.reuse ;  /* 0x000000002d2d7220 */ /* 0x080fe20000410000 */
[----:B------:R-:W-:Y:S01]  /*6900*/  FMNMX.FTZ R9, R178, R9, !PT ;  /* 0x00000009b2097209 */ /* 0x000fe20007810000 */
[----:B-1----:R-:W-:Y:S01]  /*6910*/  FADD.FTZ R3, R157, R3 ;  /* 0x000000039d037221 */ /* 0x002fe20000010000 */
[----:B------:R-:W1:Y:S01]  /*6920*/  MUFU.EX2 R161, R161 ;  /* 0x000000a100a17308 */ /* 0x000e620000000800 */
[-C--:B------:R-:W-:Y:S01]  /*6930*/  FMUL.FTZ R48, R48, R0.reuse ;  /* 0x0000000030307220 */ /* 0x080fe20000410000 */
[----:B------:R-:W-:Y:S01]  /*6940*/  FMNMX.FTZ R9, R179, R9, !PT ;  /* 0x00000009b3097209 */ /* 0x000fe20007810000 */
[-C--:B------:R-:W-:Y:S01]  /*6950*/  FMUL.FTZ R49, R49, R0.reuse ;  /* 0x0000000031317220 */ /* 0x080fe20000410000 */
[-C--:B------:R-:W-:Y:S01]  /*6960*/  FMUL.FTZ R52, R52, R0.reuse ;  /* 0x0000000034347220 */ /* 0x080fe20000410000 */
[-C--:B------:R-:W-:Y:S01]  /*6970*/  FMUL.FTZ R53, R53, R0.reuse ;  /* 0x0000000035357220 */ /* 0x080fe20000410000 */
[----:B------:R-:W-:Y:S01]  /*6980*/  FMNMX.FTZ R9, R182, R9, !PT ;  /* 0x00000009b6097209 */ /* 0x000fe20007810000 */
[-C--:B------:R-:W-:Y:S01]  /*6990*/  FMUL.FTZ R56, R56, R0.reuse ;  /* 0x0000000038387220 */ /* 0x080fe20000410000 */
[----:B------:R-:W3:Y:S01]  /*69a0*/  MUFU.EX2 R164, R164 ;  /* 0x000000a400a47308 */ /* 0x000ee20000000800 */
        /* <DEDUP_REMOVED lines=37> */
[-C--:B------:R-:W-:Y:S01]  /*6c00*/  FMUL.FTZ R96, R96, R0.reuse ;  /* 0x0000000060607220 */ /* 0x080fe20000410000 */
[----:B------:R-:W1:Y:S01]  /*6c10*/  SHFL.BFLY PT, R11, R9, 0x2, 0x1f ;  /* 0x0c401f00090b7f89 */ /* 0x000e6200000e0000 */
[----:B------:R-:W4:Y:S01]  /*6c20*/  MUFU.EX2 R173, R173 ;  /* 0x000000ad00ad7308 */ /* 0x000f220000000800 */
        /* <DEDUP_REMOVED lines=22> */
[----:B-1----:R-:W-:Y:S01]  /*6d90*/  FMNMX.FTZ R9, R9, R11, !PT ;  /* 0x0000000b09097209 */ /* 0x002fe20007810000 */
[----:B------:R-:W1:Y:S01]  /*6da0*/  MUFU.EX2 R180, R180 ;  /* 0x000000b400b47308 */ /* 0x000e620000000800 */
[----:B---3--:R-:W-:Y:S01]  /*6db0*/  FADD.FTZ R3, R176, R3 ;  /* 0x00000003b0037221 */ /* 0x008fe20000010000 */
[-C--:B------:R-:W-:Y:S01]  /*6dc0*/  FMUL.FTZ R132, R132, R0.reuse ;  /* 0x0000000084847220 */ /* 0x080fe20000410000 */
[-C--:B------:R-:W-:Y:S01]  /*6dd0*/  FMUL.FTZ R133, R133, R0.reuse ;  /* 0x0000000085857220 */ /* 0x080fe20000410000 */
[----:B------:R-:W3:Y:S01]  /*6de0*/  SHFL.BFLY PT, R11, R9, 0x1, 0x1f ;  /* 0x0c201f00090b7f89 */ /* 0x000ee200000e0000 */
        /* <DEDUP_REMOVED lines=8> */
[-C--:B------:R-:W-:Y:S01]  /*6e70*/  FMUL.FTZ R148, R148, R0.reuse ;  /* 0x0000000094947220 */ /* 0x080fe20000410000 */
[----:B------:R-:W-:-:S02]  /*6e80*/  FMUL.FTZ R149, R149, R0 ;  /* 0x0000000095957220 */ /* 0x000fc40000410000 */
[----:B------:R-:W2:Y:S01]  /*6e90*/  MUFU.EX2 R184, R184 ;  /* 0x000000b800b87308 */ /* 0x000ea20000000800 */
[----:B-1----:R-:W-:-:S07]  /*6ea0*/  FADD.FTZ R3, R180, R3 ;  /* 0x00000003b4037221 */ /* 0x002fce0000010000 */
[----:B------:R-:W1:Y:S01]  /*6eb0*/  MUFU.EX2 R185, R185 ;  /* 0x000000b900b97308 */ /* 0x000e620000000800 */
[----:B----4-:R-:W-:Y:S01]  /*6ec0*/  FADD.FTZ R3, R181, R3 ;  /* 0x00000003b5037221 */ /* 0x010fe20000010000 */
[----:B---3--:R-:W-:-:S04]  /*6ed0*/  FMNMX.FTZ R9, R9, R11, !PT ;  /* 0x0000000b09097209 */ /* 0x008fc80007810000 */
[C---:B------:R-:W-:Y:S01]  /*6ee0*/  FSETP.NEU.FTZ.AND P2, PT, R9.reuse, -INF , PT ;  /* 0xff8000000900780b */ /* 0x040fe20003f5d000 */
[----:B------:R-:W-:Y:S01]  /*6ef0*/  FMUL.FTZ R12, R9, UR7 ;  /* 0x00000007090c7c20 */ /* 0x000fe20008410000 */
[----:B------:R-:W3:Y:S01]  /*6f00*/  MUFU.EX2 R188, R188 ;  /* 0x000000bc00bc7308 */ /* 0x000ee20000000800 */
[----:B--2---:R-:W-:-:S03]  /*6f10*/  FADD.FTZ R3, R184, R3 ;  /* 0x00000003b8037221 */ /* 0x004fc60000010000 */
[----:B------:R-:W-:Y:S01]  /*6f20*/  FSEL R12, R12, RZ, P2 ;  /* 0x000000ff0c0c7208 */ /* 0x000fe20001000000 */
[----:B-1----:R-:W-:-:S03]  /*6f30*/  FADD.FTZ R3, R185, R3 ;  /* 0x00000003b9037221 */ /* 0x002fc60000010000 */
[----:B------:R-:W1:Y:S01]  /*6f40*/  MUFU.EX2 R189, R189 ;  /* 0x000000bd00bd7308 */ /* 0x000e620000000800 */
[--C-:B------:R-:W-:Y:S01]  /*6f50*/  FFMA.FTZ R163, R163, UR7, -R12.reuse ;  /* 0x00000007a3a37c23 */ /* 0x100fe2000801080c */
[--C-:B------:R-:W-:Y:S01]  /*6f60*/  FFMA.FTZ R21, R154, UR7, -R12.reuse ;  /* 0x000000079a157c23 */ /* 0x100fe2000801080c */
[----:B------:R-:W-:Y:S01]  /*6f70*/  F2FP.F16.F32.PACK_AB R154, R157, R156 ;  /* 0x0000009c9d9a723e */ /* 0x000fe200000000ff */
        /* <DEDUP_REMOVED lines=10> */
[----:B------:R-:W-:Y:S01]  /*7020*/  F2FP.F16.F32.PACK_AB R156, R161, R160 ;  /* 0x000000a0a19c723e */ /* 0x000fe200000000ff */
[--C-:B------:R-:W-:Y:S01]  /*7030*/  FFMA.FTZ R175, R175, UR7, -R12.reuse ;  /* 0x00000007afaf7c23 */ /* 0x100fe2000801080c */
[----:B------:R-:W-:Y:S01]  /*7040*/  MUFU.EX2 R21, R21 ;  /* 0x0000001500157308 */ /* 0x000fe20000000800 */
[----:B--2---:R-:W-:Y:S01]  /*7050*/  FSEL R163, R9, RZ, P2 ;  /* 0x000000ff09a37208 */ /* 0x004fe20001000000 */
[--C-:B------:R-:W-:Y:S01]  /*7060*/  FFMA.FTZ R178, R178, UR7, -R12.reuse ;  /* 0x00000007b2b27c23 */ /* 0x100fe2000801080c */
[--C-:B------:R-:W-:Y:S01]  /*7070*/  FFMA.FTZ R179, R179, UR7, -R12.reuse ;  /* 0x00000007b3b37c23 */ /* 0x100fe2000801080c */
[----:B------:R-:W-:Y:S01]  /*7080*/  F2FP.F16.F32.PACK_AB R158, R165, R164 ;  /* 0x000000a4a59e723e */ /* 0x000fe200000000ff */
[----:B------:R-:W-:Y:S01]  /*7090*/  FFMA.FTZ R182, R182, UR7, -R12 ;  /* 0x00000007b6b67c23 */ /* 0x000fe2000801080c */
[----:B------:R-:W-:Y:S01]  /*70a0*/  FADD.FTZ R6, -R163, R6 ;  /* 0x00000006a3067221 */ /* 0x000fe20000010100 */
[--C-:B------:R-:W-:Y:S01]  /*70b0*/  FFMA.FTZ R183, R183, UR7, -R12.reuse ;  /* 0x00000007b7b77c23 */ /* 0x100fe2000801080c */
[----:B------:R-:W-:Y:S01]  /*70c0*/  MUFU.EX2 R153, R155 ;  /* 0x0000009b00997308 */ /* 0x000fe20000000800 */
[--C-:B------:R-:W-:Y:S01]  /*70d0*/  FFMA.FTZ R186, R186, UR7, -R12.reuse ;  /* 0x00000007baba7c23 */ /* 0x100fe2000801080c */
[----:B------:R-:W-:Y:S01]  /*70e0*/  FMUL.FTZ R6, R6, UR7 ;  /* 0x0000000706067c20 */ /* 0x000fe20008410000 */
[--C-:B------:R-:W-:Y:S01]  /*70f0*/  FFMA.FTZ R187, R187, UR7, -R12.reuse ;  /* 0x00000007bbbb7c23 */ /* 0x100fe2000801080c */
[----:B------:R-:W-:Y:S01]  /*7100*/  F2FP.F16.F32.PACK_AB R160, R169, R168 ;  /* 0x000000a8a9a0723e */ /* 0x000fe200000000ff */
[--C-:B------:R-:W-:Y:S01]  /*7110*/  FFMA.FTZ R190, R190, UR7, -R12.reuse ;  /* 0x00000007bebe7c23 */ /* 0x100fe2000801080c */
[--C-:B------:R-:W-:Y:S01]  /*7120*/  FFMA.FTZ R191, R191, UR7, -R12.reuse ;  /* 0x00000007bfbf7c23 */ /* 0x100fe2000801080c */
[--C-:B------:R-:W-:Y:S01]  /*7130*/  FFMA.FTZ R194, R194, UR7, -R12.reuse ;  /* 0x00000007c2c27c23 */ /* 0x100fe2000801080c */
[----:B------:R-:W2:Y:S01]  /*7140*/  MUFU.EX2 R6, R6 ;  /* 0x0000000600067308 */ /* 0x000ea20000000800 */
[--C-:B------:R-:W-:Y:S01]  /*7150*/  FFMA.FTZ R195, R195, UR7, -R12.reuse ;  /* 0x00000007c3c37c23 */ /* 0x100fe2000801080c */
[----:B------:R-:W-:Y:S01]  /*7160*/  F2FP.F16.F32.PACK_AB R162, R173, R172 ;  /* 0x000000acada2723e */ /* 0x000fe200000000ff */
[--C-:B------:R-:W-:Y:S01]  /*7170*/  FFMA.FTZ R198, R198, UR7, -R12.reuse ;  /* 0x00000007c6c67c23 */ /* 0x100fe2000801080c */
[----:B------:R-:W-:Y:S01]  /*7180*/  FFMA.FTZ R12, R199, UR7, -R12 ;  /* 0x00000007c70c7c23 */ /* 0x000fe2000801080c */
[----:B---3--:R-:W-:Y:S01]  /*7190*/  FADD.FTZ R3, R188, R3 ;  /* 0x00000003bc037221 */ /* 0x008fe20000010000 */
[----:B------:R-:W-:-:S02]  /*71a0*/  F2FP.F16.F32.PACK_AB R164, R177, R176 ;  /* 0x000000b0b1a4723e */ /* 0x000fc400000000ff */
[----:B------:R-:W3:Y:S01]  /*71b0*/  MUFU.EX2 R20, R20 ;  /* 0x0000001400147308 */ /* 0x000ee20000000800 */
[----:B-1----:R-:W-:Y:S01]  /*71c0*/  FADD.FTZ R3, R189, R3 ;  /* 0x00000003bd037221 */ /* 0x002fe20000010000 */
[----:B------:R-:W-:Y:S02]  /*71d0*/  F2FP.F16.F32.PACK_AB R166, R181, R180 ;  /* 0x000000b4b5a6723e */ /* 0x000fe400000000ff */
[----:B------:R-:W-:Y:S02]  /*71e0*/  F2FP.F16.F32.PACK_AB R168, R185, R184 ;  /* 0x000000b8b9a8723e */ /* 0x000fe400000000ff */
[----:B------:R-:W-:Y:S02]  /*71f0*/  F2FP.F16.F32.PACK_AB R170, R189, R188 ;  /* 0x000000bcbdaa723e */ /* 0x000fe400000000ff */
[----:B------:R-:W1:Y:S01]  /*7200*/  MUFU.EX2 R155, R159 ;  /* 0x0000009f009b7308 */ /* 0x000e620000000800 */
[----:B--2---:R-:W-:Y:S01]  /*7210*/  FFMA.FTZ R2, R6, R2, R21 ;  /* 0x0000000206027223 */ /* 0x004fe20000010015 */
[-C--:B------:R-:W-:Y:S01]  /*7220*/  FMUL.FTZ R26, R26, R6.reuse ;  /* 0x000000061a1a7220 */ /* 0x080fe20000410000 */
[-C--:B------:R-:W-:Y:S01]  /*7230*/  FMUL.FTZ R27, R27, R6.reuse ;  /* 0x000000061b1b7220 */ /* 0x080fe20000410000 */
[-C--:B------:R-:W-:Y:S01]  /*7240*/  FMUL.FTZ R30, R30, R6.reuse ;  /* 0x000000061e1e7220 */ /* 0x080fe20000410000 */
[C---:B------:R-:W-:Y:S01]  /*7250*/  FADD.FTZ R2, R153.reuse, R2 ;  /* 0x0000000299027221 */ /* 0x040fe20000010000 */
[----:B------:R-:W-:Y:S01]  /*7260*/  F2FP.F16.F32.PACK_AB R153, R153, R21 ;  /* 0x000000159999723e */ /* 0x000fe200000000ff */
        /* <DEDUP_REMOVED lines=91> */
[----:B------:R-:W-:-:S06]  /*7820*/  FMUL.FTZ R151, R151, R6 ;  /* 0x0000000697977220 */ /* 0x000fcc0000410000 */
[----:B------:R-:W2:Y:S01]  /*7830*/  MUFU.EX2 R187, R187 ;  /* 0x000000bb00bb7308 */ /* 0x000ea20000000800 */
[C---:B---3--:R-:W-:Y:S01]  /*7840*/  FADD.FTZ R2, R183.reuse, R2 ;  /* 0x00000002b7027221 */ /* 0x048fe20000010000 */
[----:B------:R-:W-:-:S06]  /*7850*/  F2FP.F16.F32.PACK_AB R167, R183, R167 ;  /* 0x000000a7b7a7723e */ /* 0x000fcc00000000ff */
[----:B------:R-:W3:Y:S01]  /*7860*/  MUFU.EX2 R171, R190 ;  /* 0x000000be00ab7308 */ /* 0x000ee20000000800 */
[----:B-1----:R-:W-:-:S07]  /*7870*/  FADD.FTZ R2, R169, R2 ;  /* 0x00000002a9027221 */ /* 0x002fce0000010000 */
[----:B------:R-:W1:Y:S01]  /*7880*/  MUFU.EX2 R191, R191 ;  /* 0x000000bf00bf7308 */ /* 0x000e620000000800 */
[C---:B--2---:R-:W-:Y:S01]  /*7890*/  FADD.FTZ R2, R187.reuse, R2 ;  /* 0x00000002bb027221 */ /* 0x044fe20000010000 */
[----:B------:R-:W-:-:S06]  /*78a0*/  F2FP.F16.F32.PACK_AB R169, R187, R169 ;  /* 0x000000a9bba9723e */ /* 0x000fcc00000000ff */
[----:B------:R-:W2:Y:S01]  /*78b0*/  MUFU.EX2 R192, R192 ;  /* 0x000000c000c07308 */ /* 0x000ea20000000800 */
[----:B---3--:R-:W-:-:S07]  /*78c0*/  FADD.FTZ R2, R171, R2 ;  /* 0x00000002ab027221 */ /* 0x008fce0000010000 */
        /* <DEDUP_REMOVED lines=16> */
[----:B-1----:R-:W-:Y:S01]  /*79d0*/  FADD.FTZ R0, R175, R0 ;  /* 0x00000000af007221 */ /* 0x002fe20000010000 */
[C---:B--2---:R-:W-:Y:S01]  /*79e0*/  FADD.FTZ R3, R174.reuse, R3 ;  /* 0x00000003ae037221 */ /* 0x044fe20000010000 */
[----:B------:R-:W-:Y:S02]  /*79f0*/  F2FP.F16.F32.PACK_AB R174, R174, R196 ;  /* 0x000000c4aeae723e */ /* 0x000fe400000000ff */
[C---:B---3--:R-:W-:Y:S01]  /*7a00*/  FADD.FTZ R2, R12.reuse, R0 ;  /* 0x000000000c027221 */ /* 0x048fe20000010000 */
[----:B------:R-:W-:Y:S01]  /*7a10*/  F2FP.F16.F32.PACK_AB R175, R12, R175 ;  /* 0x000000af0caf723e */ /* 0x000fe200000000ff */
[----:B------:R-:W-:Y:S06]  /*7a20*/  @!P0 BRA `(.L_x_11239) ;  /* 0x0000000000048947 */ /* 0x000fec0003800000 */
[----:B------:R-:W-:Y:S01]  /*7a30*/  BPT.TRAP 0x1 ;  /* 0x000000040000795c */ /* 0x000fe20000300000 */
.L_x_11239:
[----:B------:R1:W2:Y:S01]  /*7a40*/  SYNCS.PHASECHK.TRANS64.TRYWAIT P2, [UR30+0x22850], R7 ;  /* 0x02285007ff0075a7 */ /* 0x0002a2000804015e */
[----:B------:R-:W-:Y:S05]  /*7a50*/  @!P0 BRA `(.L_x_11240) ;  /* 0x0000000000048947 */ /* 0x000fea0003800000 */
[----:B------:R-:W-:Y:S01]  /*7a60*/  BPT.TRAP 0x1 ;  /* 0x000000040000795c */ /* 0x000fe20000300000 */
.L_x_11240:
[----:B--2---:R-:W-:Y:S05]  /*7a70*/  @P2 BRA `(.L_x_11241) ;  /* 0x0000000000082947 */ /* 0x004fea0003800000 */
[----:B------:R-:W2:Y:S02]  /*7a80*/  SYNCS.PHASECHK.TRANS64.TRYWAIT P2, [UR30+0x22850], R7 ;  /* 0x02285007ff0075a7 */ /* 0x000ea4000804015e */
[----:B--2---:R-:W-:Y:S05]  /*7a90*/  @!P2 BRA `(.L_x_11242) ;  /* 0x0000011400c4a947 */ /* 0x004fea0003800000 */
.L_x_11241:
[----:B------:R-:W3:Y:S01]  /*7aa0*/  S2R R0, SR_TID.X ;  /* 0x0000000000007919 */ /* 0x000ee20000002100 */
[----:B------:R-:W-:Y:S01]  /*7ab0*/  UIMAD UR11, UR37, 0xc00, UR6 ;  /* 0x00000c00250b78a4 */ /* 0x000fe2000f8e0206 */
[C---:B------:R-:W-:Y:S01]  /*7ac0*/  ISETP.GT.AND P2, PT, R5.reuse, UR23, PT ;  /* 0x0000001705007c0c */ /* 0x040fe2000bf44270 */
[----:B------:R-:W-:Y:S01]  /*7ad0*/  UMOV UR15, 0x40000040 ;  /* 0x40000040000f7882 */ /* 0x000fe20000000000 */
[----:B--2---:R-:W-:Y:S02]  /*7ae0*/  @!P1 VIADD R10, R10, 0x22860 ;  /* 0x000228600a0a9836 */ /* 0x004fe40000000000 */
[----:B------:R-:W-:Y:S02]  /*7af0*/  VIADD R5, R5, 0xffffffff ;  /* 0xffffffff05057836 */ /* 0x000fe40000000000 */
[----:B------:R-:W-:Y:S01]  /*7b00*/  UMOV UR14, UR11 ;  /* 0x0000000b000e7c82 */ /* 0x000fe20008000000 */
[----:B------:R-:W-:Y:S01]  /*7b10*/  @!P1 PRMT R10, RZ, 0x654, R10 ;  /* 0x00000654ff0a9816 */ /* 0x000fe2000000000a */
[----:B------:R-:W-:Y:S01]  /*7b20*/  IMAD.MOV.U32 R6, RZ, RZ, R9 ;  /* 0x000000ffff067224 */ /* 0x000fe200078e0009 */
[----:B---3--:R-:W-:-:S05]  /*7b30*/  SHF.R.U32.HI R0, RZ, 0x7, R0 ;  /* 0x00000007ff007819 */ /* 0x008fca0000011600 */
[----:B------:R-:W-:-:S05]  /*7b40*/  VIADD R0, R0, 0x8 ;  /* 0x0000000800007836 */ /* 0x000fca0000000000 */
[----:B------:R2:W-:Y:S02]  /*7b50*/  BAR.SYNC.DEFER_BLOCKING R0, 0x100 ;  /* 0x000400000000751d */ /* 0x0005e40000010000 */
[----:B--2---:R-:W-:-:S04]  /*7b60*/  IMAD.MOV.U32 R0, RZ, RZ, R8 ;  /* 0x000000ffff007224 */ /* 0x004fc800078e0008 */
        /* <DEDUP_REMOVED lines=37> */
.L_x_11226:
[----:B------:R-:W-:Y:S01]  /*7dc0*/  ULDC UR11, c[0x0][0x448] ;  /* 0x00011200000b7ab9 */ /* 0x000fe20000000800 */
[----:B01----:R-:W-:Y:S01]  /*7dd0*/  IADD3 R7, R17, 0x1, -R16 ;  /* 0x0000000111077810 */ /* 0x003fe20007ffe810 */
        /* <DEDUP_REMOVED lines=24> */
.L_x_11245:
[----:B------:R-:W-:-:S11]  /*7f60*/  UISETP.NE.AND UP2, UPT, UR18, 0x1, UPT ;  /* 0x000000011200788c */ /* 0x000fd6000bf45270 */
[----:B------:R-:W-:Y:S02]  /*7f70*/  @UP2 ULDC.64 UR22, c[0x0][0x9e8] ;  /* 0x00027a0000162ab9 */ /* 0x000fe40000000a00 */
[----:B------:R-:W-:-:S04]  /*7f80*/  UIMAD.WIDE.U32 UR10, UR14, UR22, URZ ;  /* 0x000000160e0a72a5 */ /* 0x000fc8000f8e003f */
[----:B------:R-:W-:-:S12]  /*7f90*/  @UP2 USHF.R.U32.HI UR14, URZ, UR23, UR11 ;  /* 0x000000173f0e2299 */ /* 0x000fd8000801160b */
.L_x_11246:
[----:B------:R-:W-:-:S04]  /*7fa0*/  UIMAD UR14, UR14, UR18, URZ ;  /* 0x000000120e0e72a4 */ /* 0x000fc8000f8e023f */
[----:B------:R-:W-:-:S04]  /*7fb0*/  UISETP.LT.AND UP2, UPT, UR15, UR14, UPT ;  /* 0x0000000e0f00728c */ /* 0x000fc8000bf41270 */
[----:B------:R-:W-:-:S12]  /*7fc0*/  USEL UR15, UR15, UR14, !UP2 ;  /* 0x0000000e0f0f7287 */ /* 0x000fd8000d000000 */
.L_x_11244:
        /* <DEDUP_REMOVED lines=10> */
[----:B------:R-:W-:Y:S02]  /*8070*/  IMAD.MOV.U32 R9, RZ, RZ, R0 ;  /* 0x000000ffff097224 */ /* 0x000fe400078e0000 */
[----:B------:R-:W-:-:S07]  /*8080*/  IMAD.MOV.U32 R7, RZ, RZ, R5 ;  /* 0x000000ffff077224 */ /* 0x000fce00078e0005 */
.L_x_11256:
[----:B------:R-:W-:Y:S01]  /*8090*/  UIADD3 UR37, UR37, 0x1, URZ ;  /* 0x0000000125257890 */ /* 0x000fe2000fffe03f */
[C---:B------:R-:W-:Y:S01]  /*80a0*/  ISETP.GT.AND P2, PT, R7.reuse, UR21, PT ;  /* 0x0000001507007c0c */ /* 0x040fe2000bf44270 */
[----:B------:R-:W-:Y:S02]  /*80b0*/  VIADD R7, R7, 0xffffffff ;  /* 0xffffffff07077836 */ /* 0x000fe40000000000 */
[----:B------:R-:W-:-:S04]  /*80c0*/  UISETP.NE.AND UP2, UPT, UR37, 0x2, UPT ;  /* 0x000000022500788c */ /* 0x000fc8000bf45270 */
[----:B------:R-:W-:Y:S02]  /*80d0*/  USEL UR10, URZ, 0x1, UP2 ;  /* 0x000000013f0a7887 */ /* 0x000fe40009000000 */
[----:B------:R-:W-:Y:S02]  /*80e0*/  USEL UR37, UR37, URZ, UP2 ;  /* 0x0000003f25257287 */ /* 0x000fe40009000000 */
[----:B------:R-:W-:Y:S01]  /*80f0*/  ULOP3.LUT UR38, UR38, UR10, URZ, 0x3c, !UPT ;  /* 0x0000000a26267292 */ /* 0x000fe2000f8e3c3f */
[----:B0-----:R-:W-:Y:S11]  /*8100*/  @!P0 BRA `(.L_x_11248) ;  /* 0x0000000000048947 */ /* 0x001ff60003800000 */
[----:B------:R-:W-:Y:S01]  /*8110*/  BPT.TRAP 0x1 ;  /* 0x000000040000795c */ /* 0x000fe20000300000 */
.L_x_11248:
        /* <DEDUP_REMOVED lines=9> */
.L_x_11249:
[----:B-1----:R-:W-:Y:S05]  /*81b0*/  @P3 BRA `(.L_x_11250) ;  /* 0x0000000000083947 */ /* 0x002fea0003800000 */
[----:B------:R-:W1:Y:S02]  /*81c0*/  SYNCS.PHASECHK.TRANS64.TRYWAIT P3, [UR22+0x22830], R5 ;  /* 0x02283005ff0075a7 */ /* 0x000e640008060156 */
[----:B-1----:R-:W-:Y:S05]  /*81d0*/  @!P3 BRA `(.L_x_11251) ;  /* 0x000001100008b947 */ /* 0x002fea0003800000 */
.L_x_11250:
[----:B------:R-:W-:Y:S01]  /*81e0*/  UIMAD UR18, UR37, 0x300, UR20 ;  /* 0x00000300251278a4 */ /* 0x000fe2000f8e0214 */
[----:B------:R-:W-:Y:S01]  /*81f0*/  WARPGROUP.ARRIVE ;  /* 0x00000000000079c5 */ /* 0x000fe20000000000 */
[----:B------:R-:W-:Y:S01]  /*8200*/  UMOV UR19, 0x40000040 ;  /* 0x4000004000137882 */ /* 0x000fe20000000000 */
[----:B------:R-:W-:Y:S01]  /*8210*/  UMOV UR24, UR4 ;  /* 0x0000000400187c82 */ /* 0x000fe20008000000 */
[----:B------:R-:W-:-:S03]  /*8220*/  UIADD3 UR26, UR18, 0x2, URZ ;  /* 0x00000002121a7890 */ /* 0x000fc6000fffe03f */
[----:B------:R-:W3:Y:S01]  /*8230*/  S2R R13, SR_TID.X ;  /* 0x00000000000d7919 */ /* 0x000ee20000002100 */
[----:B------:R-:W-:Y:S01]  /*8240*/  UMOV UR25, UR5 ;  /* 0x0000000500197c82 */ /* 0x000fe20008000000 */
[----:B------:R-:W-:Y:S01]  /*8250*/  UMOV UR27, 0x40000040 ;  /* 0x40000040001b7882 */ /* 0x000fe20000000000 */
[----:B------:R-:W-:Y:S02]  /*8260*/  UIADD3 UR10, UR18, 0x4, URZ ;  /* 0x00000004120a7890 */ /* 0x000fe4000fffe03f */
[----:B------:R-:W-:Y:S01]  /*8270*/  HGMMA.64x96x16.F32 R152, gdesc[UR16], RZ, !UPT, gsb0 ;  /* 0x01600000109879f0 */ /* 0x000fe2000c0008ff */
[----:B------:R-:W-:Y:S01]  /*8280*/  UMOV UR11, 0x40000040 ;  /* 0x40000040000b7882 */ /* 0x000fe20000000000 */
[----:B------:R-:W-:Y:S01]  /*8290*/  UIADD3 UR14, UR18, 0x6, URZ ;  /* 0x00000006120e7890 */ /* 0x000fe2000fffe03f */
[----:B------:R-:W-:Y:S01]  /*82a0*/  UMOV UR15, 0x40000040 ;  /* 0x40000040000f7882 */ /* 0x000fe20000000000 */
[----:B---3--:R-:W-:Y:S01]  /*82b0*/  SHF.R.U32.HI R13, RZ, 0x7, R13 ;  /* 0x00000007ff0d7819 */ /* 0x008fe2000001160d */
        /* <DEDUP_REMOVED lines=67> */
[----:B------:R-:W-:-:S03]  /*86f0*/  FFMA.FTZ R4, R197, UR7, -R4 ;  /* 0x00000007c5047c23 */ /* 0x000fc60008010804 */
        /* <DEDUP_REMOVED lines=66> */
[----:B------:R-:W-:Y:S01]  /*8b20*/  FMNMX.FTZ R6, R154, R8, !PT ;  /* 0x000000089a067209 */ /* 0x000fe20007810000 */
[----:B------:R-:W1:Y:S01]  /*8b30*/  MUFU.EX2 R157, R157 ;  /* 0x0000009d009d7308 */ /* 0x000e620000000800 */
[C---:B---3--:R-:W-:Y:S01]  /*8b40*/  F2FP.F16.F32.PACK_AB R200, R153.reuse, R152 ;  /* 0x0000009899c8723e */ /* 0x048fe200000000ff */
[----:B------:R-:W-:Y:S01]  /*8b50*/  FADD.FTZ R3, R153, R3 ;  /* 0x0000000399037221 */ /* 0x000fe20000010000 */
[----:B------:R-:W-:-:S03]  /*8b60*/  FMNMX.FTZ R6, R155, R6, !PT ;  /* 0x000000069b067209 */ /* 0x000fc60007810000 */
[----:B----4-:R-:W-:Y:S01]  /*8b70*/  FADD.FTZ R3, R156, R3 ;  /* 0x000000039c037221 */ /* 0x010fe20000010000 */
[----:B------:R-:W-:Y:S01]  /*8b80*/  FMNMX.FTZ R6, R158, R6, !PT ;  /* 0x000000069e067209 */ /* 0x000fe20007810000 */
[----:B------:R-:W3:Y:S03]  /*8b90*/  MUFU.EX2 R152, R160 ;  /* 0x000000a000987308 */ /* 0x000ee60000000800 */
[----:B------:R-:W-:-:S04]  /*8ba0*/  FMNMX.FTZ R6, R159, R6, !PT ;  /* 0x000000069f067209 */ /* 0x000fc80007810000 */
[----:B------:R-:W-:Y:S01]  /*8bb0*/  FMNMX.FTZ R6, R162, R6, !PT ;  /* 0x00000006a2067209 */ /* 0x000fe20007810000 */
[----:B------:R-:W4:Y:S01]  /*8bc0*/  MUFU.EX2 R161, R161 ;  /* 0x000000a100a17308 */ /* 0x000f220000000800 */
[C---:B-1----:R-:W-:Y:S01]  /*8bd0*/  FADD.FTZ R3, R157.reuse, R3 ;  /* 0x000000039d037221 */ /* 0x042fe20000010000 */
[----:B------:R-:W-:Y:S02]  /*8be0*/  F2FP.F16.F32.PACK_AB R202, R157, R156 ;  /* 0x0000009c9dca723e */ /* 0x000fe400000000ff */
[----:B------:R-:W-:-:S04]  /*8bf0*/  FMNMX.FTZ R6, R163, R6, !PT ;  /* 0x00000006a3067209 */ /* 0x000fc80007810000 */
[----:B------:R-:W-:Y:S01]  /*8c00*/  FMNMX.FTZ R6, R166, R6, !PT ;  /* 0x00000006a6067209 */ /* 0x000fe20007810000 */
[----:B------:R-:W1:Y:S01]  /*8c10*/  MUFU.EX2 R164, R164 ;  /* 0x000000a400a47308 */ /* 0x000e620000000800 */
[----:B---3--:R-:W-:Y:S02]  /*8c20*/  FADD.FTZ R3, R152, R3 ;  /* 0x0000000398037221 */ /* 0x008fe40000010000 */
[----:B------:R-:W-:-:S04]  /*8c30*/  FMNMX.FTZ R6, R167, R6, !PT ;  /* 0x00000006a7067209 */ /* 0x000fc80007810000 */
[----:B------:R-:W-:Y:S01]  /*8c40*/  FMNMX.FTZ R6, R170, R6, !PT ;  /* 0x00000006aa067209 */ /* 0x000fe20007810000 */
[----:B------:R-:W3:Y:S01]  /*8c50*/  MUFU.EX2 R165, R165 ;  /* 0x000000a500a57308 */ /* 0x000ee20000000800 */
[C---:B----4-:R-:W-:Y:S01]  /*8c60*/  FADD.FTZ R3, R161.reuse, R3 ;  /* 0x00000003a1037221 */ /* 0x050fe20000010000 */
[----:B------:R-:W-:Y:S02]  /*8c70*/  F2FP.F16.F32.PACK_AB R152, R161, R152 ;  /* 0x00000098a198723e */ /* 0x000fe400000000ff */
[----:B------:R-:W-:-:S04]  /*8c80*/  FMNMX.FTZ R6, R171, R6, !PT ;  /* 0x00000006ab067209 */ /* 0x000fc80007810000 */
[----:B------:R-:W-:Y:S01]  /*8c90*/  FMNMX.FTZ R6, R174, R6, !PT ;  /* 0x00000006ae067209 */ /* 0x000fe20007810000 */
[----:B------:R-:W4:Y:S01]  /*8ca0*/  MUFU.EX2 R156, R168 ;  /* 0x000000a8009c7308 */ /* 0x000f220000000800 */
[----:B-1----:R-:W-:Y:S02]  /*8cb0*/  FADD.FTZ R3, R164, R3 ;  /* 0x00000003a4037221 */ /* 0x002fe40000010000 */
[----:B------:R-:W-:-:S04]  /*8cc0*/  FMNMX.FTZ R6, R175, R6, !PT ;  /* 0x00000006af067209 */ /* 0x000fc80007810000 */
[----:B------:R-:W-:Y:S01]  /*8cd0*/  FMNMX.FTZ R6, R178, R6, !PT ;  /* 0x00000006b2067209 */ /* 0x000fe20007810000 */
[----:B------:R-:W1:Y:S01]  /*8ce0*/  MUFU.EX2 R169, R169 ;  /* 0x000000a900a97308 */ /* 0x000e620000000800 */
[----:B---3--:R-:W-:Y:S02]  /*8cf0*/  FADD.FTZ R3, R165, R3 ;  /* 0x00000003a5037221 */ /* 0x008fe40000010000 */
[----:B------:R-:W-:-:S04]  /*8d00*/  FMNMX.FTZ R6, R179, R6, !PT ;  /* 0x00000006b3067209 */ /* 0x000fc80007810000 */
[----:B------:R-:W-:Y:S01]  /*8d10*/  FMNMX.FTZ R6, R182, R6, !PT ;  /* 0x00000006b6067209 */ /* 0x000fe20007810000 */
[----:B------:R-:W3:Y:S01]  /*8d20*/  MUFU.EX2 R172, R172 ;  /* 0x000000ac00ac7308 */ /* 0x000ee20000000800 */
[----:B----4-:R-:W-:Y:S02]  /*8d30*/  FADD.FTZ R3, R156, R3 ;  /* 0x000000039c037221 */ /* 0x010fe40000010000 */
        /* <DEDUP_REMOVED lines=16> */
[----:B-1----:R-:W-:Y:S02]  /*8e40*/  FADD.FTZ R3, R160, R3 ;  /* 0x00000003a0037221 */ /* 0x002fe40000010000 */
[----:B------:R-:W-:-:S05]  /*8e50*/  FMNMX.FTZ R6, R199, R6, !PT ;  /* 0x00000006c7067209 */ /* 0x000fca0007810000 */
[----:B------:R-:W1:Y:S01]  /*8e60*/  SHFL.BFLY PT, R9, R6, 0x2, 0x1f ;  /* 0x0c401f0006097f89 */ /* 0x000e6200000e0000 */
[----:B------:R-:W5:Y:S01]  /*8e70*/  MUFU.EX2 R181, R181 ;  /* 0x000000b500b57308 */ /* 0x000f620000000800 */
[C---:B---3--:R-:W-:Y:S01]  /*8e80*/  FADD.FTZ R3, R177.reuse, R3 ;  /* 0x00000003b1037221 */ /* 0x048fe20000010000 */
[----:B------:R-:W-:-:S06]  /*8e90*/  F2FP.F16.F32.PACK_AB R160, R177, R160 ;  /* 0x000000a0b1a0723e */ /* 0x000fcc00000000ff */
[----:B------:R-:W3:Y:S01]  /*8ea0*/  MUFU.EX2 R184, R184 ;  /* 0x000000b800b87308 */ /* 0x000ee20000000800 */
[----:B----4-:R-:W-:-:S07]  /*8eb0*/  FADD.FTZ R3, R180, R3 ;  /* 0x00000003b4037221 */ /* 0x010fce0000010000 */
[----:B------:R-:W4:Y:S01]  /*8ec0*/  MUFU.EX2 R185, R185 ;  /* 0x000000b900b97308 */ /* 0x000f220000000800 */
[----:B-----5:R-:W-:Y:S01]  /*8ed0*/  FADD.FTZ R3, R181, R3 ;  /* 0x00000003b5037221 */ /* 0x020fe20000010000 */
[----:B-1----:R-:W-:-:S06]  /*8ee0*/  FMNMX.FTZ R6, R6, R9, !PT ;  /* 0x0000000906067209 */ /* 0x002fcc0007810000 */
[----:B------:R-:W1:Y:S01]  /*8ef0*/  MUFU.EX2 R188, R188 ;  /* 0x000000bc00bc7308 */ /* 0x000e620000000800 */
[----:B---3--:R-:W-:Y:S01]  /*8f00*/  FADD.FTZ R3, R184, R3 ;  /* 0x00000003b8037221 */ /* 0x008fe20000010000 */
[----:B------:R-:W3:Y:S06]  /*8f10*/  SHFL.BFLY PT, R9, R6, 0x1, 0x1f ;  /* 0x0c201f0006097f89 */ /* 0x000eec00000e0000 */
[----:B------:R-:W5:Y:S01]  /*8f20*/  MUFU.EX2 R189, R189 ;  /* 0x000000bd00bd7308 */ /* 0x000f620000000800 */
[----:B----4-:R-:W-:-:S07]  /*8f30*/  FADD.FTZ R3, R185, R3 ;  /* 0x00000003b9037221 */ /* 0x010fce0000010000 */
[----:B------:R-:W4:Y:S01]  /*8f40*/  MUFU.EX2 R168, R192 ;  /* 0x000000c000a87308 */ /* 0x000f220000000800 */
[----:B-1----:R-:W-:-:S07]  /*8f50*/  FADD.FTZ R3, R188, R3 ;  /* 0x00000003bc037221 */ /* 0x002fce0000010000 */
[----:B------:R-:W-:Y:S01]  /*8f60*/  MUFU.EX2 R193, R193 ;  /* 0x000000c100c17308 */ /* 0x000fe20000000800 */
[----:B-----5:R-:W-:Y:S01]  /*8f70*/  FADD.FTZ R3, R189, R3 ;  /* 0x00000003bd037221 */ /* 0x020fe20000010000 */
[----:B---3--:R-:W-:-:S06]  /*8f80*/  FMNMX.FTZ R6, R6, R9, !PT ;  /* 0x0000000906067209 */ /* 0x008fcc0007810000 */
[----:B------:R-:W-:Y:S01]  /*8f90*/  MUFU.EX2 R196, R196 ;  /* 0x000000c400c47308 */ /* 0x000fe20000000800 */
[C---:B------:R-:W-:Y:S01]  /*8fa0*/  FADD.FTZ R8, -R6.reuse, R8 ;  /* 0x0000000806087221 */ /* 0x040fe20000010100 */
[----:B------:R-:W-:Y:S01]  /*8fb0*/  FMUL.FTZ R9, R6, UR7 ;  /* 0x0000000706097c20 */ /* 0x000fe20008410000 */
[----:B----4-:R-:W-:Y:S02]  /*8fc0*/  FADD.FTZ R3, R168, R3 ;  /* 0x00000003a8037221 */ /* 0x010fe40000010000 */
        /* <DEDUP_REMOVED lines=10> */
[--C-:B--2---:R-:W-:Y:S01]  /*9070*/  FFMA.FTZ R10, R170, UR7, -R9.reuse ;  /* 0x00000007aa0a7c23 */ /* 0x104fe20008010809 */
[--C-:B------:R-:W-:Y:S01]  /*9080*/  FFMA.FTZ R171, R171, UR7, -R9.reuse ;  /* 0x00000007abab7c23 */ /* 0x100fe20008010809 */
[--C-:B------:R-:W-:Y:S01]  /*9090*/  FFMA.FTZ R174, R174, UR7, -R9.reuse ;  /* 0x00000007aeae7c23 */ /* 0x100fe20008010809 */
[----:B------:R-:W2:Y:S01]  /*90a0*/  MUFU.EX2 R8, R8 ;  /* 0x0000000800087308 */ /* 0x000ea20000000800 */
        /* <DEDUP_REMOVED lines=8> */
[----:B-1----:R-:W-:Y:S01]  /*9130*/  F2FP.F16.F32.PACK_AB R154, R165, R164 ;  /* 0x000000a4a59a723e */ /* 0x002fe200000000ff */
[--C-:B------:R-:W-:Y:S01]  /*9140*/  FFMA.FTZ R190, R190, UR7, -R9.reuse ;  /* 0x00000007bebe7c23 */ /* 0x100fe20008010809 */
[--C-:B------:R-:W-:Y:S01]  /*9150*/  FFMA.FTZ R191, R191, UR7, -R9.reuse ;  /* 0x00000007bfbf7c23 */ /* 0x100fe20008010809 */
[--C-:B------:R-:W-:Y:S01]  /*9160*/  FFMA.FTZ R194, R194, UR7, -R9.reuse ;  /* 0x00000007c2c27c23 */ /* 0x100fe20008010809 */
[--C-:B------:R-:W-:Y:S01]  /*9170*/  FFMA.FTZ R195, R195, UR7, -R9.reuse ;  /* 0x00000007c3c37c23 */ /* 0x100fe20008010809 */
[--C-:B------:R-:W-:Y:S01]  /*9180*/  FFMA.FTZ R198, R198, UR7, -R9.reuse ;  /* 0x00000007c6c67c23 */ /* 0x100fe20008010809 */
[----:B------:R-:W-:Y:S01]  /*9190*/  FFMA.FTZ R9, R199, UR7, -R9 ;  /* 0x00000007c7097c23 */ /* 0x000fe20008010809 */
[----:B------:R1:W4:Y:S01]  /*91a0*/  MUFU.EX2 R203, R158 ;  /* 0x0000009e00cb7308 */ /* 0x0003220000000800 */
[----:B--2---:R-:W-:Y:S01]  /*91b0*/  FFMA.FTZ R2, R8, R2, R201 ;  /* 0x0000000208027223 */ /* 0x004fe200000100c9 */
[----:B------:R-:W-:Y:S01]  /*91c0*/  FADD.FTZ R3, R193, R3 ;  /* 0x00000003c1037221 */ /* 0x000fe20000010000 */
[----:B------:R-:W-:Y:S01]  /*91d0*/  F2FP.F16.F32.PACK_AB R164, R185, R184 ;  /* 0x000000b8b9a4723e */ /* 0x000fe200000000ff */
[----:B------:R-:W-:Y:S01]  /*91e0*/  FMUL.FTZ R26, R26, R8 ;  /* 0x000000081a1a7220 */ /* 0x000fe20000410000 */
[----:B------:R-:W-:Y:S01]  /*91f0*/  F2FP.F16.F32.PACK_AB R168, R193, R168 ;  /* 0x000000a8c1a8723e */ /* 0x000fe200000000ff */
[----:B------:R-:W-:Y:S01]  /*9200*/  FADD.FTZ R3, R196, R3 ;  /* 0x00000003c4037221 */ /* 0x000fe20000010000 */
[-C--:B------:R-:W-:Y:S01]  /*9210*/  FMUL.FTZ R27, R27, R8.reuse ;  /* 0x000000081b1b7220 */ /* 0x080fe20000410000 */
[----:B------:R-:W2:Y:S01]  /*9220*/  MUFU.EX2 R159, R159 ;  /* 0x0000009f009f7308 */ /* 0x000ea20000000800 */
[C---:B---3--:R-:W-:Y:S01]  /*9230*/  FADD.FTZ R2, R155.reuse, R2 ;  /* 0x000000029b027221 */ /* 0x048fe20000010000 */
[----:B------:R-:W-:Y:S01]  /*9240*/  F2FP.F16.F32.PACK_AB R201, R155, R201 ;  /* 0x000000c99bc9723e */ /* 0x000fe200000000ff */
[----:B------:R-:W-:Y:S01]  /*9250*/  FMUL.FTZ R30, R30, R8 ;  /* 0x000000081e1e7220 */ /* 0x000fe20000410000 */
[----:B-1----:R-:W-:Y:S01]  /*9260*/  F2FP.F16.F32.PACK_AB R158, R173, R172 ;  /* 0x000000acad9e723e */ /* 0x002fe200000000ff */
        /* <DEDUP_REMOVED lines=12> */
[C---:B--2---:R-:W-:Y:S01]  /*9330*/  FADD.FTZ R2, R159.reuse, R2 ;  /* 0x000000029f027221 */ /* 0x044fe20000010000 */
[----:B------:R-:W-:Y:S01]  /*9340*/  F2FP.F16.F32.PACK_AB R203, R159, R203 ;  /* 0x000000cb9fcb723e */ /* 0x000fe200000000ff */
[----:B------:R-:W-:Y:S01]  /*9350*/  FMUL.FTZ R50, R50, R8 ;  /* 0x0000000832327220 */ /* 0x000fe20000410000 */
[----:B-1----:R-:W-:Y:S01]  /*9360*/  F2FP.F16.F32.PACK_AB R162, R181, R180 ;  /* 0x000000b4b5a2723e */ /* 0x002fe200000000ff */
[-C--:B------:R-:W-:Y:S01]  /*9370*/  FMUL.FTZ R51, R51, R8.reuse ;  /* 0x0000000833337220 */ /* 0x080fe20000410000 */
[-C--:B------:R-:W-:Y:S01]  /*9380*/  FMUL.FTZ R54, R54, R8.reuse ;  /* 0x0000000836367220 */ /* 0x080fe20000410000 */
[-C--:B------:R-:W-:Y:S01]  /*9390*/  FMUL.FTZ R55, R55, R8.reuse ;  /* 0x0000000837377220 */ /* 0x080fe20000410000 */
[----:B------:R1:W2:Y:S01]  /*93a0*/  MUFU.EX2 R11, R166 ;  /* 0x000000a6000b7308 */ /* 0x0002a20000000800 */
        /* <DEDUP_REMOVED lines=10> */
[----:B------:R-:W-:Y:S01]  /*9450*/  FMUL.FTZ R70, R70, R8 ;  /* 0x0000000846467220 */ /* 0x000fe20000410000 */
[----:B-1----:R-:W-:Y:S01]  /*9460*/  F2FP.F16.F32.PACK_AB R166, R189, R188 ;  /* 0x000000bcbda6723e */ /* 0x002fe200000000ff */
[-C--:B------:R-:W-:Y:S01]  /*9470*/  FMUL.FTZ R71, R71, R8.reuse ;  /* 0x0000000847477220 */ /* 0x080fe20000410000 */
[-C--:B------:R-:W-:Y:S01]  /*9480*/  FMUL.FTZ R74, R74, R8.reuse ;  /* 0x000000084a4a7220 */ /* 0x080fe20000410000 */
[-C--:B------:R-:W-:Y:S01]  /*9490*/  FMUL.FTZ R75, R75, R8.reuse ;  /* 0x000000084b4b7220 */ /* 0x080fe20000410000 */
[----:B------:R1:W4:Y:S01]  /*94a0*/  MUFU.EX2 R157, R10 ;  /* 0x0000000a009d7308 */ /* 0x0003220000000800 */
        /* <DEDUP_REMOVED lines=9> */
[----:B-1----:R-:W-:Y:S01]  /*9540*/  IMAD.U32 R10, RZ, RZ, UR22 ;  /* 0x00000016ff0a7e24 */ /* 0x002fe2000f8e00ff */
[----:B------:R-:W-:Y:S01]  /*9550*/  F2FP.F16.F32.PACK_AB R155, R167, R11 ;  /* 0x0000000ba79b723e */ /* 0x000fe200000000ff */
[-C--:B------:R-:W-:Y:S01]  /*9560*/  FMUL.FTZ R90, R90, R8.reuse ;  /* 0x000000085a5a7220 */ /* 0x080fe20000410000 */
[----:B------:R-:W-:Y:S01]  /*9570*/  FMUL.FTZ R91, R91, R8 ;  /* 0x000000085b5b7220 */ /* 0x000fe20000410000 */
[----:B------:R-:W-:-:S02]  /*9580*/  @!P1 VIADD R12, R10, 0x22840 ;  /* 0x000228400a0c9836 */ /* 0x000fc40000000000 */
[-C--:B------:R-:W-:Y:S01]  /*9590*/  FMUL.FTZ R94, R94, R8.reuse ;  /* 0x000000085e5e7220 */ /* 0x080fe20000410000 */
[----:B------:R-:W1:Y:S01]  /*95a0*/  MUFU.EX2 R174, R174 ;  /* 0x000000ae00ae7308 */ /* 0x000e620000000800 */
[----:B----4-:R-:W-:Y:S01]  /*95b0*/  FADD.FTZ R2, R157, R2 ;  /* 0x000000029d027221 */ /* 0x010fe20000010000 */
[-C--:B------:R-:W-:Y:S01]  /*95c0*/  FMUL.FTZ R95, R95, R8.reuse ;  /* 0x000000085f5f7220 */ /* 0x080fe20000410000 */
[----:B------:R-:W-:Y:S01]  /*95d0*/  @!P1 PRMT R12, RZ, 0x654, R12 ;  /* 0x00000654ff0c9816 */ /* 0x000fe2000000000c */
        /* <DEDUP_REMOVED lines=38> */
[----:B------:R-:W-:Y:S01]  /*9840*/  FMUL.FTZ R151, R151, R8 ;  /* 0x0000000897977220 */ /* 0x000fe20000410000 */
[----:B------:R-:W-:-:S02]  /*9850*/  F2FP.F16.F32.PACK_AB R159, R175, R174 ;  /* 0x000000aeaf9f723e */ /* 0x000fc400000000ff */
[----:B------:R-:W-:-:S03]  /*9860*/  F2FP.F16.F32.PACK_AB R161, R179, R161 ;  /* 0x000000a1b3a1723e */ /* 0x000fc600000000ff */
[----:B------:R-:W1:Y:S01]  /*9870*/  MUFU.EX2 R165, R186 ;  /* 0x000000ba00a57308 */ /* 0x000e620000000800 */
[----:B---3--:R-:W-:-:S07]  /*9880*/  FADD.FTZ R2, R182, R2 ;  /* 0x00000002b6027221 */ /* 0x008fce0000010000 */
[----:B------:R-:W3:Y:S01]  /*9890*/  MUFU.EX2 R187, R187 ;  /* 0x000000bb00bb7308 */ /* 0x000ee20000000800 */
[C---:B--2---:R-:W-:Y:S01]  /*98a0*/  FADD.FTZ R2, R183.reuse, R2 ;  /* 0x00000002b7027221 */ /* 0x044fe20000010000 */
[----:B------:R-:W-:-:S06]  /*98b0*/  F2FP.F16.F32.PACK_AB R163, R183, R182 ;  /* 0x000000b6b7a3723e */ /* 0x000fcc00000000ff */
        /* <DEDUP_REMOVED lines=11> */
[----:B---3--:R-:W-:-:S07]  /*9970*/  FADD.FTZ R2, R169, R2 ;  /* 0x00000002a9027221 */ /* 0x008fce0000010000 */
[----:B------:R3:W4:Y:S01]  /*9980*/  MUFU.EX2 R170, R4 ;  /* 0x0000000400aa7308 */ /* 0x0007220000000800 */
[C---:B--2---:R-:W-:Y:S01]  /*9990*/  FADD.FTZ R2, R195.reuse, R2 ;  /* 0x00000002c3027221 */ /* 0x044fe20000010000 */
[----:B------:R-:W-:-:S06]  /*99a0*/  F2FP.F16.F32.PACK_AB R169, R195, R169 ;  /* 0x000000a9c3a9723e */ /* 0x000fcc00000000ff */
[----:B------:R-:W2:Y:S01]  /*99b0*/  MUFU.EX2 R9, R9 ;  /* 0x0000000900097308 */ /* 0x000ea20000000800 */
[----:B---3--:R-:W-:Y:S01]  /*99c0*/  IADD3 R4, -R13, 0xb, RZ ;  /* 0x0000000b0d047810 */ /* 0x008fe20007ffe1ff */
[----:B-1----:R-:W-:-:S04]  /*99d0*/  FADD.FTZ R2, R198, R2 ;  /* 0x00000002c6027221 */ /* 0x002fc80000010000 */
[----:B------:R1:W-:Y:S06]  /*99e0*/  BAR.ARV R4, 0x100 ;  /* 0x000400040000751d */ /* 0x0003ec0000002000 */
[----:B------:R1:W-:Y:S01]  /*99f0*/  @!P1 SYNCS.ARRIVE.TRANS64.RED.A1T0 RZ, [R12+URZ], RZ ;  /* 0x000000ff0cff99a7 */ /* 0x0003e2000810043f */
[C---:B----4-:R-:W-:Y:S01]  /*9a00*/  FADD.FTZ R3, R170.reuse, R3 ;  /* 0x00000003aa037221 */ /* 0x050fe20000010000 */
[----:B------:R-:W-:Y:S01]  /*9a10*/  F2FP.F16.F32.PACK_AB R170, R170, R196 ;  /* 0x000000c4aaaa723e */ /* 0x000fe200000000ff */
[C---:B--2---:R-:W-:Y:S01]  /*9a20*/  FADD.FTZ R2, R9.reuse, R2 ;  /* 0x0000000209027221 */ /* 0x044fe20000010000 */
[----:B------:R-:W-:Y:S01]  /*9a30*/  F2FP.F16.F32.PACK_AB R171, R9, R198 ;  /* 0x000000c609ab723e */ /* 0x000fe200000000ff */
[----:B-1----:R-:W-:Y:S06]  /*9a40*/  @!P0 BRA `(.L_x_11252) ;  /* 0x0000000000048947 */ /* 0x002fec0003800000 */
[----:B------:R-:W-:Y:S01]  /*9a50*/  BPT.TRAP 0x1 ;  /* 0x000000040000795c */ /* 0x000fe20000300000 */
.L_x_11252:
[----:B------:R1:W2:Y:S01]  /*9a60*/  SYNCS.PHASECHK.TRANS64.TRYWAIT P3, [UR22+0x22850], R5 ;  /* 0x02285005ff0075a7 */ /* 0x0002a20008060156 */
[----:B------:R-:W-:Y:S05]  /*9a70*/  @!P0 BRA `(.L_x_11253) ;  /* 0x0000000000048947 */ /* 0x000fea0003800000 */
[----:B------:R-:W-:Y:S01]  /*9a80*/  BPT.TRAP 0x1 ;  /* 0x000000040000795c */ /* 0x000fe20000300000 */
.L_x_11253:
[----:B--2---:R-:W-:Y:S05]  /*9a90*/  @P3 BRA `(.L_x_11254) ;  /* 0x0000000000083947 */ /* 0x004fea0003800000 */
[----:B------:R-:W2:Y:S02]  /*9aa0*/  SYNCS.PHASECHK.TRANS64.TRYWAIT P3, [UR22+0x22850], R5 ;  /* 0x02285005ff0075a7 */ /* 0x000ea40008060156 */
[----:B--2---:R-:W-:Y:S05]  /*9ab0*/  @!P3 BRA `(.L_x_11255) ;  /* 0x000000f400e8b947 */ /* 0x004fea0003800000 */
.L_x_11254:
[----:B------:R-:W3:Y:S01]  /*9ac0*/  S2R R8, SR_TID.X ;  /* 0x0000000000087919 */ /* 0x000ee20000002100 */
[----:B------:R-:W-:Y:S01]  /*9ad0*/  UIMAD UR14, UR37, 0xc00, UR6 ;  /* 0x00000c00250e78a4 */ /* 0x000fe2000f8e0206 */
[----:B--2---:R-:W-:Y:S01]  /*9ae0*/  @!P1 VIADD R10, R10, 0x22860 ;  /* 0x000228600a0a9836 */ /* 0x004fe20000000000 */
[----:B------:R-:W-:Y:S01]  /*9af0*/  UMOV UR11, 0x40000040 ;  /* 0x40000040000b7882 */ /* 0x000fe20000000000 */
[----:B------:R-:W-:Y:S01]  /*9b00*/  UMOV UR15, 0x40000040 ;  /* 0x40000040000f7882 */ /* 0x000fe20000000000 */
[----:B------:R-:W-:Y:S02]  /*9b10*/  IMAD.MOV.U32 R9, RZ, RZ, R0 ;  /* 0x000000ffff097224 */ /* 0x000fe400078e0000 */
[----:B------:R-:W-:Y:S01]  /*9b20*/  @!P1 PRMT R10, RZ, 0x654, R10 ;  /* 0x00000654ff0a9816 */ /* 0x000fe2000000000a */
[----:B------:R-:W-:Y:S01]  /*9b30*/  UMOV UR10, UR14 ;  /* 0x0000000e000a7c82 */ /* 0x000fe20008000000 */
[----:B---3--:R-:W-:-:S05]  /*9b40*/  SHF.R.U32.HI R8, RZ, 0x7, R8 ;  /* 0x00000007ff087819 */ /* 0x008fca0000011608 */
[----:B01----:R-:W-:Y:S02]  /*9b50*/  VIADD R5, R8, 0x8 ;  /* 0x0000000808057836 */ /* 0x003fe40000000000 */
        /* <DEDUP_REMOVED lines=36> */
[----:B0-----:R-:W-:-:S07]  /*9da0*/  IMAD.MOV.U32 R5, RZ, RZ, R7 ;  /* 0x000000ffff057224 */ /* 0x001fce00078e0007 */
.L_x_11247:
[----:B------:R-:W-:-:S13]  /*9db0*/  ISETP.GE.AND P2, PT, R5, UR43, PT ;  /* 0x0000002b05007c0c */ /* 0x000fda000bf46270 */
[----:B------:R-:W-:Y:S05]  /*9dc0*/  @!P2 BRA `(.L_x_11257) ;  /* 0x00000030000ca947 */ /* 0x000fea0003800000 */
[----:B--2---:R-:W-:Y:S01]  /*9dd0*/  IMAD.MOV.U32 R10, RZ, RZ, R6 ;  /* 0x000000ffff0a7224 */ /* 0x004fe200078e0006 */
[----:B------:R-:W-:Y:S01]  /*9de0*/  ULDC UR22, c[0x0][0x9e4] ;  /* 0x0002790000167ab9 */ /* 0x000fe20000000800 */
[----:B------:R-:W-:Y:S01]  /*9df0*/  IMAD.MOV.U32 R11, RZ, RZ, R0 ;  /* 0x000000ffff0b7224 */ /* 0x000fe200078e0000 */
[----:B------:R-:W-:Y:S01]  /*9e00*/  ULDC UR23, c[0x0][0x9dc] ;  /* 0x0002770000177ab9 */ /* 0x000fe20000000800 */
[----:B------:R-:W-:Y:S01]  /*9e10*/  ULDC UR7, c[0x0][0x988] ;  /* 0x0002620000077ab9 */ /* 0x000fe20000000800 */
[----:B------:R-:W-:-:S05]  /*9e20*/  ULDC UR28, c[0x0][0x9e0] ;  /* 0x00027800001c7ab9 */ /* 0x000fca0000000800 */
.L_x_11274:
[----:B------:R-:W-:-:S04]  /*9e30*/  UIADD3 UR37, UR37, 0x1, URZ ;  /* 0x0000000125257890 */ /* 0x000fc8000fffe03f */
[----:B------:R-:W-:-:S04]  /*9e40*/  UISETP.NE.AND UP2, UPT, UR37, 0x2, UPT ;  /* 0x000000022500788c */ /* 0x000fc8000bf45270 */
[----:B------:R-:W-:Y:S02]  /*9e50*/  USEL UR10, URZ, 0x1, UP2 ;  /* 0x000000013f0a7887 */ /* 0x000fe40009000000 */
[----:B------:R-:W-:Y:S02]  /*9e60*/  USEL UR37, UR37, URZ, UP2 ;  /* 0x0000003f25257287 */ /* 0x000fe40009000000 */
[----:B------:R-:W-:Y:S01]  /*9e70*/  ULOP3.LUT UR38, UR38, UR10, URZ, 0x3c, !UPT ;  /* 0x0000000a26267292 */ /* 0x000fe2000f8e3c3f */
[----:B01-3--:R-:W-:Y:S11]  /*9e80*/  @!P0 BRA `(.L_x_11258) ;  /* 0x0000000000048947 */ /* 0x00bff60003800000 */
[----:B------:R-:W-:Y:S01]  /*9e90*/  BPT.TRAP 0x1 ;  /* 0x000000040000795c */ /* 0x000fe20000300000 */
.L_x_11258:
        /* <DEDUP_REMOVED lines=9> */
.L_x_11259:
[----:B-1----:R-:W-:Y:S05]  /*9f30*/  @P2 BRA `(.L_x_11260) ;  /* 0x0000000000082947 */ /* 0x002fea0003800000 */
[----:B------:R-:W1:Y:S02]  /*9f40*/  SYNCS.PHASECHK.TRANS64.TRYWAIT P2, [UR21+0x22830], R8 ;  /* 0x02283008ff0075a7 */ /* 0x000e640008040155 */
[----:B-1----:R-:W-:Y:S05]  /*9f50*/  @!P2 BRA `(.L_x_11261) ;  /* 0x000000f000d4a947 */ /* 0x002fea0003800000 */
.L_x_11260:
[----:B------:R-:W-:Y:S01]  /*9f60*/  UIMAD UR18, UR37, 0x300, UR20 ;  /* 0x00000300251278a4 */ /* 0x000fe2000f8e0214 */
[----:B------:R-:W-:Y:S01]  /*9f70*/  WARPGROUP.ARRIVE ;  /* 0x00000000000079c5 */ /* 0x000fe20000000000 */
[----:B------:R-:W-:Y:S01]  /*9f80*/  UMOV UR19, 0x40000040 ;  /* 0x4000004000137882 */ /* 0x000fe20000000000 */
[----:B------:R-:W-:Y:S01]  /*9f90*/  UMOV UR24, UR4 ;  /* 0x0000000400187c82 */ /* 0x000fe20008000000 */
[----:B------:R-:W-:Y:S01]  /*9fa0*/  UIADD3 UR26, UR18, 0x2, URZ ;  /* 0x00000002121a7890 */ /* 0x000fe2000fffe03f */
[----:B------:R-:W-:Y:S01]  /*9fb0*/  PLOP3.LUT P2, PT, PT, PT, UP0, 0x80, 0x0 ;  /* 0x000000000000781c */ /* 0x000fe20003f4f008 */
        /* <DEDUP_REMOVED lines=8> */
[----:B------:R-:W-:Y:S01]  /*a040*/  PLOP3.LUT P3, PT, PT, PT, UP0, 0x80, 0x0 ;  /* 0x000000000000781c */ /* 0x000fe20003f6f008 */
[----:B------:R-:W-:-:S02]  /*a050*/  VIADD R21, R22, UR42 ;  /* 0x0000002a16157c36 */ /* 0x000fc40008000000 */
[----:B------:R-:W-:Y:S02]  /*a060*/  IMAD R20, R5, -0x60, RZ ;  /* 0xffffffa005147824 */ /* 0x000fe400078e02ff */
[----:B------:R-:W-:-:S03]  /*a070*/  IMAD.U32 R9, RZ, RZ, UR21 ;  /* 0x00000015ff097e24 */ /* 0x000fc6000f8e00ff */
[----:B------:R-:W-:-:S04]  /*a080*/  IADD3 R14, -R19, 0x1, R20 ;  /* 0x00000001130e7810 */ /* 0x000fc80007ffe114 */
[----:B------:R-:W-:-:S05]  /*a090*/  IADD3 R14, -R16, R14, R17 ;  /* 0x0000000e100e7210 */ /* 0x000fca0007ffe111 */
[----:B------:R-:W-:Y:S01]  /*a0a0*/  VIADD R15, R14, UR28 ;  /* 0x0000001c0e0f7c36 */ /* 0x000fe20008000000 */
        /* <DEDUP_REMOVED lines=8> */
[----:B------:R-:W-:Y:S02]  /*a130*/  @UP0 ULDC UR10, c[0x0][0x44c] ;  /* 0x00011300000a0ab9 */ /* 0x000fe40000000800 */
[----:B------:R-:W-:Y:S01]  /*a140*/  @P2 IMAD.HI.U32 R0, R21, UR10, RZ ;  /* 0x0000000a15002c27 */ /* 0x000fe2000f8e00ff */
[----:B------:R-:W-:Y:S01]  /*a150*/  @UP0 ULDC UR10, c[0x0][0x450] ;  /* 0x00011400000a0ab9 */ /* 0x000fe20000000800 */
[----:B------:R-:W-:-:S03]  /*a160*/  PLOP3.LUT P2, PT, PT, PT, UP1, 0x40, 0x0 ;  /* 0x000000000000781c */ /* 0x000fc60003f4e818 */
[----:B------:R-:W-:Y:S01]  /*a170*/  @P3 SHF.R.U32.HI R21, RZ, UR10, R0 ;  /* 0x0000000aff153c19 */ /* 0x000fe20008011600 */
[----:B------:R-:W-:Y:S01]  /*a180*/  @!P1 VIADD R0, R9, 0x22840 ;  /* 0x0002284009009836 */ /* 0x000fe20000000000 */
[----:B------:R-:W-:-:S03]  /*a190*/  ULOP3.LUT UR10, URZ, UR23, URZ, 0x33, !UPT ;  /* 0x000000173f0a7292 */ /* 0x000fc6000f8e333f */
[----:B------:R-:W2:Y:S01]  /*a1a0*/  SHFL.IDX PT, R200, R21, RZ, 0x1c1f ;  /* 0x001c1fff15c87589 */ /* 0x000ea200000e0000 */
[----:B------:R-:W-:Y:S02]  /*a1b0*/  @!P1 PRMT R0, RZ, 0x654, R0 ;  /* 0x00000654ff009816 */ /* 0x000fe40000000000 */
[----:B------:R-:W-:Y:S02]  /*a1c0*/  VIADD R14, R14, UR10 ;  /* 0x0000000a0e0e7c36 */ /* 0x000fe40008000000 */
[C---:B--2---:R-:W-:Y:S02]  /*a1d0*/  IMAD.IADD R13, R200.reuse, 0x1, R15 ;  /* 0x00000001c80d7824 */ /* 0x044fe400078e020f */
[----:B------:R-:W-:Y:S01]  /*a1e0*/  IMAD.IADD R12, R200, 0x1, R14 ;  /* 0x00000001c80c7824 */ /* 0x000fe200078e020e */
[----:B------:R-:W-:Y:S02]  /*a1f0*/  WARPGROUP.DEPBAR.LE gsb0, 0x0 ;  /* 0x00008000000079c5 */ /* 0x000fe40000010000 */
[----:B------:R-:W-:-:S06]  /*a200*/  WARPGROUP.ARRIVE ;  /* 0x00000000000079c5 */ /* 0x000fcc0000000000 */
[----:B------:R-:W-:Y:S03]  /*a210*/  HGMMA.64x96x16.F32 R152, gdesc[UR12], R152, gsb0 ;  /* 0x016000000c9879f0 */ /* 0x000fe60008000898 */
[----:B------:R-:W-:Y:S02]  /*a220*/  WARPGROUP.DEPBAR.LE gsb0, 0x0 ;  /* 0x00008000000079c5 */ /* 0x000fe40000010000 */
[----:B------:R2:W-:Y:S06]  /*a230*/  BAR.ARV R4, 0x100 ;  /* 0x000400040000751d */ /* 0x0005ec0000002000 */
[----:B------:R3:W-:Y:S02]  /*a240*/  @!P1 SYNCS.ARRIVE.TRANS64.RED.A1T0 RZ, [R0+URZ], RZ ;  /* 0x000000ff00ff99a7 */ /* 0x0007e4000810043f */
[----:B---3--:R-:W-:Y:S01]  /*a250*/  IMAD.IADD R0, R20, 0x1, -R19 ;  /* 0x0000000114007824 */ /* 0x008fe200078e0a13 */
[----:B--2---:R-:W-:Y:S06]  /*a260*/  @P2 BRA `(.L_x_11262) ;  /* 0x0000000000542947 */ /* 0x004fec0003800000 */
        /* <DEDUP_REMOVED lines=12> */
.L_x_11264:
[----:B------:R-:W-:-:S05]  /*a330*/  IMAD.U32 R201, RZ, RZ, UR22 ;  /* 0x00000016ffc97e24 */ /* 0x000fca000f8e00ff */
[----:B------:R-:W-:-:S13]  /*a340*/  ISETP.NE.AND P2, PT, R201, 0x1, PT ;  /* 0x00000001c900780c */ /* 0x000fda0003f45270 */
[----:B-1----:R-:W1:Y:S02]  /*a350*/  @P2 LDC.64 R6, c[0x0][0x9e8] ;  /* 0x00027a00ff062b82 */ /* 0x002e640000000a00 */
[----:B-1----:R-:W-:-:S05]  /*a360*/  @P2 IMAD.HI.U32 R6, R200, R6, RZ ;  /* 0x00000006c8062227 */ /* 0x002fca00078e00ff */
[----:B------:R-:W-:-:S07]  /*a370*/  @P2 SHF.R.U32.HI R200, RZ, R7, R6 ;  /* 0x00000007ffc82219 */ /* 0x000fce0000011606 */
.L_x_11265:
[----:B------:R-:W-:Y:S05]  /*a380*/  BSYNC B0 ;  /* 0x0000000000007941 */ /* 0x000fea0003800000 */
.L_x_11263:
[----:B------:R-:W-:-:S05]  /*a390*/  IMAD R200, R200, R201, R0 ;  /* 0x000000c9c8c87224 */ /* 0x000fca00078e0200 */
[----:B------:R-:W-:Y:S02]  /*a3a0*/  VIMNMX R12, R12, R200, !PT ;  /* 0x000000c80c0c7248 */ /* 0x000fe40007fe0100 */
[----:B------:R-:W-:-:S07]  /*a3b0*/  VIADDMNMX R13, R200, R201, R13, PT ;  /* 0x000000c9c80d7246 */ /* 0x000fce000380010d */
.L_x_11262:
[C---:B------:R-:W-:Y:S02]  /*a3c0*/  ISETP.GE.AND P2, PT, R20.reuse, 0x2, PT ;  /* 0x000000021400780c */ /* 0x040fe40003f46270 */
[----:B------:R-:W-:Y:S02]  /*a3d0*/  ISETP.GE.AND P6, PT, R20, 0xa, PT ;  /* 0x0000000a1400780c */ /* 0x000fe40003fc6270 */
[----:B------:R-:W-:Y:S02]  /*a3e0*/  ISETP.GT.AND P4, PT, R12, 0x1, !P2 ;  /* 0x000000010c00780c */ /* 0x000fe40005784270 */
[----:B------:R-:W-:Y:S02]  /*a3f0*/  ISETP.GE.AND P3, PT, R20, 0x9, PT ;  /* 0x000000091400780c */ /* 0x000fe40003f66270 */
[----:B------:R-:W-:Y:S02]  /*a400*/  ISETP.LT.OR P4, PT, R13, 0x2, P4 ;  /* 0x000000020d00780c */ /* 0x000fe40002781670 */
[----:B------:R-:W-:-:S02]  /*a410*/  LOP3.LUT R18, R18, 0xfffffffb, RZ, 0xc0, !PT ;  /* 0xfffffffb12127812 */ /* 0x000fc400078ec0ff */
        /* <DEDUP_REMOVED lines=147> */
.L_x_11268:
[----:B------:R-:W-:-:S05]  /*ad50*/  IMAD.U32 R13, RZ, RZ, UR22 ;  /* 0x00000016ff0d7e24 */ /* 0x000fca000f8e00ff */
[----:B------:R-:W-:-:S13]  /*ad60*/  ISETP.NE.AND P6, PT, R13, 0x1, PT ;  /* 0x000000010d00780c */ /* 0x000fda0003fc5270 */
[----:B-1----:R-:W1:Y:S02]  /*ad70*/  @P6 LDC.64 R6, c[0x0][0x9e8] ;  /* 0x00027a00ff066b82 */ /* 0x002e640000000a00 */
[----:B-1----:R-:W-:-:S05]  /*ad80*/  @P6 IMAD.HI.U32 R6, R12, R6, RZ ;  /* 0x000000060c066227 */ /* 0x002fca00078e00ff */
[----:B------:R-:W-:-:S07]  /*ad90*/  @P6 SHF.R.U32.HI R12, RZ, R7, R6 ;  /* 0x00000007ff0c6219 */ /* 0x000fce0000011606 */
.L_x_11269:
[----:B------:R-:W-:Y:S05]  /*ada0*/  BSYNC B0 ;  /* 0x0000000000007941 */ /* 0x000fea0003800000 */
.L_x_11267:
[----:B------:R-:W-:-:S05]  /*adb0*/  IMAD R0, R12, R13, R0 ;  /* 0x0000000d0c007224 */ /* 0x000fca00078e0200 */
[----:B------:R-:W-:Y:S02]  /*adc0*/  VIMNMX R14, R14, R0, !PT ;  /* 0x000000000e0e7248 */ /* 0x000fe40007fe0100 */
[----:B------:R-:W-:-:S07]  /*add0*/  VIADDMNMX R15, R0, R13, R15, PT ;  /* 0x0000000d000f7246 */ /* 0x000fce000380010f */
.L_x_11266:
[C---:B------:R-:W-:Y:S02]  /*ade0*/  ISETP.GT.AND P2, PT, R14.reuse, 0x1, !P2 ;  /* 0x000000010e00780c */ /* 0x040fe40005744270 */
[----:B------:R-:W-:Y:S02]  /*adf0*/  ISETP.GT.AND P3, PT, R14, 0x8, !P3 ;  /* 0x000000080e00780c */ /* 0x000fe40005f64270 */
[C---:B------:R-:W-:Y:S02]  /*ae00*/  ISETP.LT.OR P2, PT, R15.reuse, 0x2, P2 ;  /* 0x000000020f00780c */ /* 0x040fe40001741670 */
[----:B------:R-:W-:Y:S02]  /*ae10*/  ISETP.LT.OR P3, PT, R15, 0x9, P3 ;  /* 0x000000090f00780c */ /* 0x000fe40001f61670 */
[----:B------:R-:W-:Y:S02]  /*ae20*/  FSEL R155, R155, -INF , !P2 ;  /* 0xff8000009b9b7808 */ /* 0x000fe40005000000 */
[----:B------:R-:W-:-:S02]  /*ae30*/  LOP3.LUT P2, RZ, R18, 0x4, RZ, 0xc0, !PT ;  /* 0x0000000412ff7812 */ /* 0x000fc4000784c0ff */
[----:B------:R-:W-:Y:S02]  /*ae40*/  FSEL R158, R158, -INF , !P3 ;  /* 0xff8000009e9e7808 */ /* 0x000fe40005800000 */
[----:B------:R-:W-:Y:S02]  /*ae50*/  ISETP.GT.AND P2, PT, R14, 0x9, !P2 ;  /* 0x000000090e00780c */ /* 0x000fe40005744270 */
[----:B------:R-:W-:Y:S02]  /*ae60*/  LOP3.LUT P3, RZ, R18, 0x20000, RZ, 0xc0, !PT ;  /* 0x0002000012ff7812 */ /* 0x000fe4000786c0ff */
[----:B------:R-:W-:Y:S02]  /*ae70*/  ISETP.LT.OR P2, PT, R15, 0xa, P2 ;  /* 0x0000000a0f00780c */ /* 0x000fe40001741670 */
[----:B------:R-:W-:Y:S02]  /*ae80*/  FMNMX.FTZ R0, R152, R11, !PT ;  /* 0x0000000b98007209 */ /* 0x000fe40007810000 */
[----:B------:R-:W-:-:S02]  /*ae90*/  FSEL R159, R159, -INF , !P2 ;  /* 0xff8000009f9f7808 */ /* 0x000fc40005000000 */
[----:B------:R-:W-:Y:S02]  /*aea0*/  LOP3.LUT P2, RZ, R18, 0x8, RZ, 0xc0, !PT ;  /* 0x0000000812ff7812 */ /* 0x000fe4000784c0ff */
[----:B------:R-:W-:Y:S02]  /*aeb0*/  FMNMX.FTZ R0, R153, R0, !PT ;  /* 0x0000000099007209 */ /* 0x000fe40007810000 */
[----:B------:R-:W-:Y:S02]  /*aec0*/  ISETP.GT.AND P2, PT, R14, 0x10, !P2 ;  /* 0x000000100e00780c */ /* 0x000fe40005744270 */
[----:B------:R-:W-:Y:S02]  /*aed0*/  LOP3.LUT P6, RZ, R18, 0x10000, RZ, 0xc0, !PT ;  /* 0x0001000012ff7812 */ /* 0x000fe400078cc0ff */
        /* <DEDUP_REMOVED lines=53> */
[----:B------:R-:W-:Y:S01]  /*b230*/  LOP3.LUT P3, RZ, R18, 0x40, RZ, 0xc0, !PT ;  /* 0x0000004012ff7812 */ /* 0x000fe2000786c0ff */
[----:B------:R-:W2:Y:S01]  /*b240*/  SHFL.BFLY PT, R6, R0, 0x2, 0x1f ;  /* 0x0c401f0000067f89 */ /* 0x000ea200000e0000 */
[----:B------:R-:W-:Y:S02]  /*b250*/  FSEL R178, R178, -INF , !P2 ;  /* 0xff800000b2b27808 */ /* 0x000fe40005000000 */
[----:B------:R-:W-:-:S02]  /*b260*/  LOP3.LUT P2, RZ, R18, 0x200, RZ, 0xc0, !PT ;  /* 0x0000020012ff7812 */ /* 0x000fc4000784c0ff */
[----:B------:R-:W-:Y:S02]  /*b270*/  LOP3.LUT P6, RZ, R18, 0x20, RZ, 0xc0, !PT ;  /* 0x0000002012ff7812 */ /* 0x000fe400078cc0ff */
[C---:B------:R-:W-:Y:S02]  /*b280*/  ISETP.GT.AND P2, PT, R14.reuse, 0x31, !P2 ;  /* 0x000000310e00780c */ /* 0x040fe40005744270 */
[C---:B------:R-:W-:Y:S02]  /*b290*/  ISETP.GT.AND P4, PT, R14.reuse, 0x51, !P4 ;  /* 0x000000510e00780c */ /* 0x040fe40006784270 */
[----:B------:R-:W-:Y:S02]  /*b2a0*/  ISETP.LT.OR P2, PT, R15, 0x32, P2 ;  /* 0x000000320f00780c */ /* 0x000fe40001741670 */
[----:B------:R-:W-:Y:S02]  /*b2b0*/  ISETP.GT.AND P5, PT, R14, 0x58, !P5 ;  /* 0x000000580e00780c */ /* 0x000fe40006fa4270 */
[----:B------:R-:W-:-:S02]  /*b2c0*/  FSEL R179, R179, -INF , !P2 ;  /* 0xff800000b3b37808 */ /* 0x000fc40005000000 */
[----:B------:R-:W-:Y:S02]  /*b2d0*/  LOP3.LUT P2, RZ, R18, 0x100, RZ, 0xc0, !PT ;  /* 0x0000010012ff7812 */ /* 0x000fe4000784c0ff */
[C---:B------:R-:W-:Y:S02]  /*b2e0*/  ISETP.LT.OR P4, PT, R15.reuse, 0x52, P4 ;  /* 0x000000520f00780c */ /* 0x040fe40002781670 */
[----:B------:R-:W-:Y:S02]  /*b2f0*/  ISETP.GT.AND P2, PT, R14, 0x38, !P2 ;  /* 0x000000380e00780c */ /* 0x000fe40005744270 */
[C---:B------:R-:W-:Y:S02]  /*b300*/  ISETP.LT.OR P5, PT, R15.reuse, 0x59, P5 ;  /* 0x000000590f00780c */ /* 0x040fe40002fa1670 */
[----:B------:R-:W-:Y:S02]  /*b310*/  ISETP.LT.OR P2, PT, R15, 0x39, P2 ;  /* 0x000000390f00780c */ /* 0x000fe40001741670 */
[----:B--2---:R-:W-:-:S02]  /*b320*/  FMNMX.FTZ R0, R0, R6, !PT ;  /* 0x0000000600007209 */ /* 0x004fc40007810000 */
[----:B------:R-:W-:Y:S02]  /*b330*/  FSEL R182, R182, -INF , !P2 ;  /* 0xff800000b6b67808 */ /* 0x000fe40005000000 */
[----:B------:R-:W-:Y:S01]  /*b340*/  LOP3.LUT P2, RZ, R18, 0x80, RZ, 0xc0, !PT ;  /* 0x0000008012ff7812 */ /* 0x000fe2000784c0ff */
[----:B------:R-:W2:Y:S01]  /*b350*/  SHFL.BFLY PT, R6, R0, 0x1, 0x1f ;  /* 0x0c201f0000067f89 */ /* 0x000ea200000e0000 */
[----:B------:R-:W-:Y:S02]  /*b360*/  FSEL R195, R195, -INF , !P4 ;  /* 0xff800000c3c37808 */ /* 0x000fe40006000000 */
[----:B------:R-:W-:Y:S02]  /*b370*/  ISETP.GT.AND P2, PT, R14, 0x39, !P2 ;  /* 0x000000390e00780c */ /* 0x000fe40005744270 */
[----:B------:R-:W-:Y:S02]  /*b380*/  FSEL R198, R198, -INF , !P5 ;  /* 0xff800000c6c67808 */ /* 0x000fe40006800000 */
[----:B------:R-:W-:-:S04]  /*b390*/  ISETP.LT.OR P2, PT, R15, 0x3a, P2 ;  /* 0x0000003a0f00780c */ /* 0x000fc80001741670 */
[----:B------:R-:W-:Y:S02]  /*b3a0*/  FSEL R183, R183, -INF , !P2 ;  /* 0xff800000b7b77808 */ /* 0x000fe40005000000 */
[----:B------:R-:W-:Y:S02]  /*b3b0*/  ISETP.GT.AND P2, PT, R14, 0x40, !P3 ;  /* 0x000000400e00780c */ /* 0x000fe40005f44270 */
[----:B------:R-:W-:Y:S02]  /*b3c0*/  LOP3.LUT P3, RZ, R18, 0x10, RZ, 0xc0, !PT ;  /* 0x0000001012ff7812 */ /* 0x000fe4000786c0ff */
[----:B------:R-:W-:Y:S02]  /*b3d0*/  ISETP.LT.OR P2, PT, R15, 0x41, P2 ;  /* 0x000000410f00780c */ /* 0x000fe40001741670 */
[----:B------:R-:W-:Y:S02]  /*b3e0*/  ISETP.GT.AND P3, PT, R14, 0x50, !P3 ;  /* 0x000000500e00780c */ /* 0x000fe40005f64270 */
[----:B------:R-:W-:-:S02]  /*b3f0*/  FSEL R186, R186, -INF , !P2 ;  /* 0xff800000baba7808 */ /* 0x000fc40005000000 */
[----:B------:R-:W-:Y:S02]  /*b400*/  ISETP.GT.AND P2, PT, R14, 0x41, !P6 ;  /* 0x000000410e00780c */ /* 0x000fe40007744270 */
[----:B--2---:R-:W-:Y:S02]  /*b410*/  FMNMX.FTZ R0, R0, R6, !PT ;  /* 0x0000000600007209 */ /* 0x004fe40007810000 */
[----:B------:R-:W-:Y:S02]  /*b420*/  ISETP.LT.OR P2, PT, R15, 0x42, P2 ;  /* 0x000000420f00780c */ /* 0x000fe40001741670 */
[----:B------:R-:W-:Y:S01]  /*b430*/  LOP3.LUT P6, RZ, R18, 0x40000, RZ, 0xc0, !PT ;  /* 0x0004000012ff7812 */ /* 0x000fe200078cc0ff */
[C---:B------:R-:W-:Y:S01]  /*b440*/  FMUL.FTZ R6, R0.reuse, UR7 ;  /* 0x0000000700067c20 */ /* 0x040fe20008410000 */
[----:B------:R-:W-:Y:S02]  /*b450*/  FSEL R187, R187, -INF , !P2 ;  /* 0xff800000bbbb7808 */ /* 0x000fe40005000000 */
[----:B------:R-:W-:-:S02]  /*b460*/  FSETP.NEU.FTZ.AND P2, PT, R0, -INF , PT ;  /* 0xff8000000000780b */ /* 0x000fc40003f5d000 */
[----:B------:R-:W-:Y:S02]  /*b470*/  ISETP.LT.OR P3, PT, R15, 0x51, P3 ;  /* 0x000000510f00780c */ /* 0x000fe40001f61670 */
[----:B-1----:R-:W-:Y:S02]  /*b480*/  FSEL R7, R0, RZ, P2 ;  /* 0x000000ff00077208 */ /* 0x002fe40001000000 */
[----:B------:R-:W-:Y:S02]  /*b490*/  FSEL R6, R6, RZ, P2 ;  /* 0x000000ff06067208 */ /* 0x000fe40001000000 */
[----:B------:R-:W-:Y:S01]  /*b4a0*/  ISETP.GT.AND P2, PT, R14, 0x48, !P6 ;  /* 0x000000480e00780c */ /* 0x000fe20007744270 */
[----:B------:R-:W-:Y:S01]  /*b4b0*/  FADD.FTZ R7, -R7, R11 ;  /* 0x0000000b07077221 */ /* 0x000fe20000010100 */
        /* <DEDUP_REMOVED lines=33> */
[----:B------:R-:W-:Y:S01]  /*b6d0*/  LOP3.LUT P2, RZ, R18, 0x80000, RZ, 0xc0, !PT ;  /* 0x0008000012ff7812 */ /* 0x000fe2000784c0ff */
[----:B------:R-:W-:Y:S01]  /*b6e0*/  MUFU.EX2 R152, R152 ;  /* 0x0000009800987308 */ /* 0x000fe20000000800 */
[----:B------:R-:W-:-:S02]  /*b6f0*/  FMNMX.FTZ R6, R155, R6, !PT ;  /* 0x000000069b067209 */ /* 0x000fc40007810000 */
[----:B------:R-:W-:Y:S02]  /*b700*/  ISETP.GT.AND P2, PT, R14, 0x49, !P2 ;  /* 0x000000490e00780c */ /* 0x000fe40005744270 */
[----:B------:R-:W-:Y:S02]  /*b710*/  FMNMX.FTZ R6, R158, R6, !PT ;  /* 0x000000069e067209 */ /* 0x000fe40007810000 */
[----:B------:R-:W-:Y:S01]  /*b720*/  ISETP.LT.OR P2, PT, R15, 0x4a, P2 ;  /* 0x0000004a0f00780c */ /* 0x000fe20001741670 */
[----:B------:R-:W1:Y:S01]  /*b730*/  MUFU.EX2 R7, R7 ;  /* 0x0000000700077308 */ /* 0x000e620000000800 */
[----:B------:R-:W-:Y:S02]  /*b740*/  FMNMX.FTZ R6, R159, R6, !PT ;  /* 0x000000069f067209 */ /* 0x000fe40007810000 */
[----:B------:R-:W-:Y:S02]  /*b750*/  FSEL R191, R191, -INF , !P2 ;  /* 0xff800000bfbf7808 */ /* 0x000fe40005000000 */
[----:B------:R-:W-:-:S02]  /*b760*/  FMNMX.FTZ R6, R162, R6, !PT ;  /* 0x00000006a2067209 */ /* 0x000fc40007810000 */
[----:B------:R-:W-:Y:S01]  /*b770*/  FSEL R194, R194, -INF , !P3 ;  /* 0xff800000c2c27808 */ /* 0x000fe20005800000 */
[----:B------:R-:W2:Y:S01]  /*b780*/  MUFU.EX2 R153, R153 ;  /* 0x0000009900997308 */ /* 0x000ea20000000800 */
[----:B------:R-:W-:Y:S02]  /*b790*/  FMNMX.FTZ R6, R163, R6, !PT ;  /* 0x00000006a3067209 */ /* 0x000fe40007810000 */
[----:B------:R-:W-:Y:S02]  /*b7a0*/  ISETP.GT.AND P6, PT, R14, 0x59, !P6 ;  /* 0x000000590e00780c */ /* 0x000fe400077c4270 */
[----:B------:R-:W-:Y:S02]  /*b7b0*/  FMNMX.FTZ R6, R166, R6, !PT ;  /* 0x00000006a6067209 */ /* 0x000fe40007810000 */
[----:B------:R-:W-:Y:S01]  /*b7c0*/  ISETP.LT.OR P6, PT, R15, 0x5a, P6 ;  /* 0x0000005a0f00780c */ /* 0x000fe200037c1670 */
[----:B------:R-:W3:Y:S01]  /*b7d0*/  MUFU.EX2 R156, R156 ;  /* 0x0000009c009c7308 */ /* 0x000ee20000000800 */
[----:B------:R-:W-:Y:S01]  /*b7e0*/  FMNMX.FTZ R6, R167, R6, !PT ;  /* 0x00000006a7067209 */ /* 0x000fe20007810000 */
[----:B-1----:R-:W-:Y:S01]  /*b7f0*/  FFMA.FTZ R3, R7, R3, R152 ;  /* 0x0000000307037223 */ /* 0x002fe20000010098 */
[----:B------:R-:W-:Y:S01]  /*b800*/  FSEL R199, R199, -INF , !P6 ;  /* 0xff800000c7c77808 */ /* 0x000fe20007000000 */
[-C--:B------:R-:W-:Y:S01]  /*b810*/  FMUL.FTZ R24, R24, R7.reuse ;  /* 0x0000000718187220 */ /* 0x080fe20000410000 */
[----:B------:R-:W-:Y:S01]  /*b820*/  FMNMX.FTZ R6, R170, R6, !PT ;  /* 0x00000006aa067209 */ /* 0x000fe20007810000 */
[-C--:B------:R-:W-:Y:S01]  /*b830*/  FMUL.FTZ R25, R25, R7.reuse ;  /* 0x0000000719197220 */ /* 0x080fe20000410000 */
[-C--:B------:R-:W-:Y:S01]  /*b840*/  FMUL.FTZ R28, R28, R7.reuse ;  /* 0x000000071c1c7220 */ /* 0x080fe20000410000 */
[----:B------:R-:W1:Y:S01]  /*b850*/  MUFU.EX2 R157, R157 ;  /* 0x0000009d009d7308 */ /* 0x000e620000000800 */
[----:B------:R-:W-:Y:S01]  /*b860*/  FMNMX.FTZ R6, R171, R6, !PT ;  /* 0x00000006ab067209 */ /* 0x000fe20007810000 */
[C---:B--2---:R-:W-:Y:S01]  /*b870*/  FADD.FTZ R3, R153.reuse, R3 ;  /* 0x0000000399037221 */ /* 0x044fe20000010000 */
[----:B------:R-:W-:Y:S01]  /*b880*/  F2FP.F16.F32.PACK_AB R152, R153, R152 ;  /* 0x000000989998723e */ /* 0x000fe200000000ff */
[-C--:B------:R-:W-:Y:S01]  /*b890*/  FMUL.FTZ R29, R29, R7.reuse ;  /* 0x000000071d1d7220 */ /* 0x080fe20000410000 */
[----:B------:R-:W-:Y:S01]  /*b8a0*/  FMNMX.FTZ R6, R174, R6, !PT ;  /* 0x00000006ae067209 */ /* 0x000fe20007810000 */
[-C--:B------:R-:W-:Y:S01]  /*b8b0*/  FMUL.FTZ R32, R32, R7.reuse ;  /* 0x0000000720207220 */ /* 0x080fe20000410000 */
[-C--:B------:R-:W-:Y:S01]  /*b8c0*/  FMUL.FTZ R33, R33, R7.reuse ;  /* 0x0000000721217220 */ /* 0x080fe20000410000 */
[----:B------:R-:W2:Y:S01]  /*b8d0*/  MUFU.EX2 R160, R160 ;  /* 0x000000a000a07308 */ /* 0x000ea20000000800 */
[----:B------:R-:W-:Y:S01]  /*b8e0*/  FMNMX.FTZ R6, R175, R6, !PT ;  /* 0x00000006af067209 */ /* 0x000fe20007810000 */
[----:B---3--:R-:W-:Y:S01]  /*b8f0*/  FADD.FTZ R3, R156, R3 ;  /* 0x000000039c037221 */ /* 0x008fe20000010000 */
[-C--:B------:R-:W-:Y:S01]  /*b900*/  FMUL.FTZ R36, R36, R7.reuse ;  /* 0x0000000724247220 */ /* 0x080fe20000410000 */
[-C--:B------:R-:W-:Y:S01]  /*b910*/  FMUL.FTZ R37, R37, R7.reuse ;  /* 0x0000000725257220 */ /* 0x080fe20000410000 */
[----:B------:R-:W-:Y:S01]  /*b920*/  FMNMX.FTZ R6, R178, R6, !PT ;  /* 0x00000006b2067209 */ /* 0x000fe20007810000 */
[-C--:B------:R-:W-:Y:S01]  /*b930*/  FMUL.FTZ R40, R40, R7.reuse ;  /* 0x0000000728287220 */ /* 0x080fe20000410000 */
[-C--:B------:R-:W-:Y:S01]  /*b940*/  FMUL.FTZ R41, R41, R7.reuse ;  /* 0x0000000729297220 */ /* 0x080fe20000410000 */
[----:B------:R-:W3:Y:S01]  /*b950*/  MUFU.EX2 R161, R161 ;  /* 0x000000a100a17308 */ /* 0x000ee20000000800 */
[----:B------:R-:W-:Y:S01]  /*b960*/  FMNMX.FTZ R6, R179, R6, !PT ;  /* 0x00000006b3067209 */ /* 0x000fe20007810000 */
[----:B-1----:R-:W-:Y:S01]  /*b970*/  FADD.FTZ R3, R157, R3 ;  /* 0x000000039d037221 */ /* 0x002fe20000010000 */
[-C--:B------:R-:W-:Y:S01]  /*b980*/  FMUL.FTZ R44, R44, R7.reuse ;  /* 0x000000072c2c7220 */ /* 0x080fe20000410000 */
[-C--:B------:R-:W-:Y:S01]  /*b990*/  FMUL.FTZ R45, R45, R7.reuse ;  /* 0x000000072d2d7220 */ /* 0x080fe20000410000 */
[----:B------:R-:W-:Y:S01]  /*b9a0*/  FMNMX.FTZ R6, R182, R6, !PT ;  /* 0x00000006b6067209 */ /* 0x000fe20007810000 */
[-C--:B------:R-:W-:Y:S01]  /*b9b0*/  FMUL.FTZ R48, R48, R7.reuse ;  /* 0x0000000730307220 */ /* 0x080fe20000410000 */
[-C--:B------:R-:W-:Y:S01]  /*b9c0*/  FMUL.FTZ R49, R49, R7.reuse ;  /* 0x0000000731317220 */ /* 0x080fe20000410000 */
[----:B------:R-:W1:Y:S01]  /*b9d0*/  MUFU.EX2 R164, R164 ;  /* 0x000000a400a47308 */ /* 0x000e620000000800 */
[----:B------:R-:W-:Y:S01]  /*b9e0*/  FMNMX.FTZ R6, R183, R6, !PT ;  /* 0x00000006b7067209 */ /* 0x000fe20007810000 */
[----:B--2---:R-:W-:Y:S01]  /*b9f0*/  FADD.FTZ R3, R160, R3 ;  /* 0x00000003a0037221 */ /* 0x004fe20000010000 */
[-C--:B------:R-:W-:Y:S01]  /*ba00*/  FMUL.FTZ R52, R52, R7.reuse ;  /* 0x0000000734347220 */ /* 0x080fe20000410000 */
        /* <DEDUP_REMOVED lines=33> */
[-C--:B------:R-:W-:Y:S01]  /*bc20*/  FMUL.FTZ R88, R88, R7.reuse ;  /* 0x0000000758587220 */ /* 0x080fe20000410000 */
[----:B------:R-:W3:Y:S01]  /*bc30*/  SHFL.BFLY PT, R11, R6, 0x2, 0x1f ;  /* 0x0c401f00060b7f89 */ /* 0x000ee200000e0000 */
        /* <DEDUP_REMOVED lines=22> */
[----:B------:R-:W-:Y:S01]  /*bda0*/  FMUL.FTZ R121, R121, R7 ;  /* 0x0000000779797220 */ /* 0x000fe20000410000 */
[----:B---3--:R-:W-:Y:S01]  /*bdb0*/  FMNMX.FTZ R6, R6, R11, !PT ;  /* 0x0000000b06067209 */ /* 0x008fe20007810000 */
[-C--:B------:R-:W-:Y:S01]  /*bdc0*/  FMUL.FTZ R124, R124, R7.reuse ;  /* 0x000000077c7c7220 */ /* 0x080fe20000410000 */
[----:B------:R-:W3:Y:S01]  /*bdd0*/  MUFU.EX2 R180, R180 ;  /* 0x000000b400b47308 */ /* 0x000ee20000000800 */
[----:B-1----:R-:W-:Y:S01]  /*bde0*/  FADD.FTZ R3, R176, R3 ;  /* 0x00000003b0037221 */ /* 0x002fe20000010000 */
[-C--:B------:R-:W-:Y:S01]  /*bdf0*/  FMUL.FTZ R125, R125, R7.reuse ;  /* 0x000000077d7d7220 */ /* 0x080fe20000410000 */
[----:B------:R-:W1:Y:S01]  /*be00*/  SHFL.BFLY PT, R11, R6, 0x1, 0x1f ;  /* 0x0c201f00060b7f89 */ /* 0x000e6200000e0000 */
        /* <DEDUP_REMOVED lines=15> */
[----:B------:R-:W-:-:S05]  /*bf00*/  FMUL.FTZ R149, R149, R7 ;  /* 0x0000000795957220 */ /* 0x000fca0000410000 */
[----:B------:R-:W3:Y:S01]  /*bf10*/  MUFU.EX2 R185, R185 ;  /* 0x000000b900b97308 */ /* 0x000ee20000000800 */
[----:B----4-:R-:W-:Y:S01]  /*bf20*/  FADD.FTZ R3, R181, R3 ;  /* 0x00000003b5037221 */ /* 0x010fe20000010000 */
[----:B-1----:R-:W-:-:S04]  /*bf30*/  FMNMX.FTZ R6, R6, R11, !PT ;  /* 0x0000000b06067209 */ /* 0x002fc80007810000 */
[C---:B------:R-:W-:Y:S01]  /*bf40*/  FSETP.NEU.FTZ.AND P2, PT, R6.reuse, -INF , PT ;  /* 0xff8000000600780b */ /* 0x040fe20003f5d000 */
[----:B------:R-:W-:Y:S01]  /*bf50*/  FMUL.FTZ R12, R6, UR7 ;  /* 0x00000007060c7c20 */ /* 0x000fe20008410000 */
[----:B------:R-:W1:Y:S01]  /*bf60*/  MUFU.EX2 R188, R188 ;  /* 0x000000bc00bc7308 */ /* 0x000e620000000800 */
[----:B--2---:R-:W-:-:S03]  /*bf70*/  FADD.FTZ R3, R184, R3 ;  /* 0x00000003b8037221 */ /* 0x004fc60000010000 */
[----:B------:R-:W-:-:S04]  /*bf80*/  FSEL R12, R12, RZ, P2 ;  /* 0x000000ff0c0c7208 */ /* 0x000fc80001000000 */
[----:B------:R-:W2:Y:S01]  /*bf90*/  MUFU.EX2 R189, R189 ;  /* 0x000000bd00bd7308 */ /* 0x000ea20000000800 */
        /* <DEDUP_REMOVED lines=16> */
[----:B----4-:R-:W-:Y:S01]  /*c0a0*/  FSEL R163, R6, RZ, P2 ;  /* 0x000000ff06a37208 */ /* 0x010fe20001000000 */
        /* <DEDUP_REMOVED lines=14> */
[----:B------:R-:W4:Y:S01]  /*c190*/  MUFU.EX2 R10, R10 ;  /* 0x0000000a000a7308 */ /* 0x000f220000000800 */
[--C-:B------:R-:W-:Y:S01]  /*c1a0*/  FFMA.FTZ R195, R195, UR7, -R12.reuse ;  /* 0x00000007c3c37c23 */ /* 0x100fe2000801080c */
[----:B------:R-:W-:Y:S01]  /*c1b0*/  F2FP.F16.F32.PACK_AB R162, R173, R172 ;  /* 0x000000acada2723e */ /* 0x000fe200000000ff */
[--C-:B------:R-:W-:Y:S01]  /*c1c0*/  FFMA.FTZ R198, R198, UR7, -R12.reuse ;  /* 0x00000007c6c67c23 */ /* 0x100fe2000801080c */
[----:B---3--:R-:W-:Y:S01]  /*c1d0*/  FADD.FTZ R3, R185, R3 ;  /* 0x00000003b9037221 */ /* 0x008fe20000010000 */
[----:B------:R-:W-:Y:S01]  /*c1e0*/  FFMA.FTZ R12, R199, UR7, -R12 ;  /* 0x00000007c70c7c23 */ /* 0x000fe2000801080c */
[----:B------:R-:W-:-:S02]  /*c1f0*/  F2FP.F16.F32.PACK_AB R164, R177, R176 ;  /* 0x000000b0b1a4723e */ /* 0x000fc400000000ff */
[----:B------:R-:W3:Y:S01]  /*c200*/  MUFU.EX2 R20, R20 ;  /* 0x0000001400147308 */ /* 0x000ee20000000800 */
[----:B-1----:R-:W-:Y:S01]  /*c210*/  FADD.FTZ R3, R188, R3 ;  /* 0x00000003bc037221 */ /* 0x002fe20000010000 */
[----:B------:R-:W-:Y:S02]  /*c220*/  F2FP.F16.F32.PACK_AB R166, R181, R180 ;  /* 0x000000b4b5a6723e */ /* 0x000fe400000000ff */
[----:B------:R-:W-:Y:S01]  /*c230*/  F2FP.F16.F32.PACK_AB R168, R185, R184 ;  /* 0x000000b8b9a8723e */ /* 0x000fe200000000ff */
[C---:B--2---:R-:W-:Y:S01]  /*c240*/  FADD.FTZ R3, R189.reuse, R3 ;  /* 0x00000003bd037221 */ /* 0x044fe20000010000 */
[----:B------:R-:W-:Y:S02]  /*c250*/  F2FP.F16.F32.PACK_AB R170, R189, R188 ;  /* 0x000000bcbdaa723e */ /* 0x000fe400000000ff */
[----:B------:R-:W1:Y:S01]  /*c260*/  MUFU.EX2 R155, R159 ;  /* 0x0000009f009b7308 */ /* 0x000e620000000800 */
[----:B----4-:R-:W-:Y:S01]  /*c270*/  FFMA.FTZ R2, R10, R2, R21 ;  /* 0x000000020a027223 */ /* 0x010fe20000010015 */
        /* <DEDUP_REMOVED lines=130> */
.L_x_11270:
[----:B------:R1:W2:Y:S01]  /*caa0*/  SYNCS.PHASECHK.TRANS64.TRYWAIT P2, [UR21+0x22850], R8 ;  /* 0x02285008ff0075a7 */ /* 0x0002a20008040155 */
[----:B------:R-:W-:Y:S05]  /*cab0*/  @!P0 BRA `(.L_x_11271) ;  /* 0x0000000000048947 */ /* 0x000fea0003800000 */
[----:B------:R-:W-:Y:S01]  /*cac0*/  BPT.TRAP 0x1 ;  /* 0x000000040000795c */ /* 0x000fe20000300000 */
.L_x_11271:
[----:B--2---:R-:W-:Y:S05]  /*cad0*/  @P2 BRA `(.L_x_11272) ;  /* 0x0000000000082947 */ /* 0x004fea0003800000 */
[----:B------:R-:W2:Y:S02]  /*cae0*/  SYNCS.PHASECHK.TRANS64.TRYWAIT P2, [UR21+0x22850], R8 ;  /* 0x02285008ff0075a7 */ /* 0x000ea40008040155 */
[----:B--2---:R-:W-:Y:S05]  /*caf0*/  @!P2 BRA `(.L_x_11273) ;  /* 0x000000c80004a947 */ /* 0x004fea0003800000 */
.L_x_11272:
[----:B------:R-:W3:Y:S01]  /*cb00*/  S2R R7, SR_TID.X ;  /* 0x0000000000077919 */ /* 0x000ee20000002100 */
[----:B------:R-:W-:Y:S01]  /*cb10*/  UIMAD UR14, UR37, 0xc00, UR6 ;  /* 0x00000c00250e78a4 */ /* 0x000fe2000f8e0206 */
[----:B------:R-:W-:Y:S01]  /*cb20*/  ISETP.GT.AND P2, PT, R5, UR43, PT ;  /* 0x0000002b05007c0c */ /* 0x000fe2000bf44270 */
[----:B------:R-:W-:Y:S01]  /*cb30*/  UMOV UR11, 0x40000040 ;  /* 0x40000040000b7882 */ /* 0x000fe20000000000 */
[----:B--2---:R-:W-:Y:S02]  /*cb40*/  @!P1 VIADD R9, R9, 0x22860 ;  /* 0x0002286009099836 */ /* 0x004fe40000000000 */
[----:B------:R-:W-:Y:S02]  /*cb50*/  VIADD R5, R5, 0xffffffff ;  /* 0xffffffff05057836 */ /* 0x000fe40000000000 */
[----:B------:R-:W-:Y:S01]  /*cb60*/  UMOV UR10, UR14 ;  /* 0x0000000e000a7c82 */ /* 0x000fe20008000000 */
[----:B------:R-:W-:Y:S01]  /*cb70*/  @!P1 PRMT R9, RZ, 0x654, R9 ;  /* 0x00000654ff099816 */ /* 0x000fe20000000009 */
[----:B------:R-:W-:-:S02]  /*cb80*/  IMAD.MOV.U32 R10, RZ, RZ, R6 ;  /* 0x000000ffff0a7224 */ /* 0x000fc400078e0006 */
[----:B------:R-:W-:Y:S01]  /*cb90*/  IMAD.MOV.U32 R11, RZ, RZ, R0 ;  /* 0x000000ffff0b7224 */ /* 0x000fe200078e0000 */
[----:B---3--:R-:W-:-:S05]  /*cba0*/  SHF.R.U32.HI R7, RZ, 0x7, R7 ;  /* 0x00000007ff077819 */ /* 0x008fca0000011607 */
[----:B------:R-:W-:-:S05]  /*cbb0*/  VIADD R7, R7, 0x8 ;  /* 0x0000000807077836 */ /* 0x000fca0000000000 */
        /* <DEDUP_REMOVED lines=36> */
.L_x_11257:
[----:B01----:R-:W0:Y:S01]  /*ce00*/  SHFL.BFLY PT, R8, R3, 0x2, 0x1f ;  /* 0x0c401f0003087f89 */ /* 0x003e2200000e0000 */
[----:B------:R-:W-:Y:S01]  /*ce10*/  UIADD3 UR37, UR37, 0x1, URZ ;  /* 0x0000000125257890 */ /* 0x000fe2000fffe03f */
[----:B------:R1:W-:Y:S06]  /*ce20*/  BAR.ARV R4, 0x100 ;  /* 0x000400040000751d */ /* 0x0003ec0000002000 */
[----:B------:R-:W-:Y:S02]  /*ce30*/  UISETP.NE.AND UP0, UPT, UR37, 0x2, UPT ;  /* 0x000000022500788c */ /* 0x000fe4000bf05270 */
[----:B------:R-:W-:Y:S06]  /*ce40*/  BAR.ARV 0x8, 0x180 ;  /* 0x0206000000007b1d */ /* 0x000fec0000002000 */
[----:B-1----:R-:W-:Y:S01]  /*ce50*/  IMAD.MOV.U32 R4, RZ, RZ, -0x800000 ;  /* 0xff800000ff047424 */ /* 0x002fe200078e00ff */
[----:B------:R-:W-:Y:S01]  /*ce60*/  USEL UR4, URZ, 0x1, UP0 ;  /* 0x000000013f047887 */ /* 0x000fe20008000000 */
[----:B---3--:R-:W1:Y:S01]  /*ce70*/  SHFL.BFLY PT, R7, R2, 0x2, 0x1f ;  /* 0x0c401f0002077f89 */ /* 0x008e6200000e0000 */
[----:B------:R-:W-:Y:S01]  /*ce80*/  PLOP3.LUT P0, PT, PT, PT, PT, 0x8, 0x0 ;  /* 0x000000000000781c */ /* 0x000fe20003f0e170 */
[----:B------:R-:W-:Y:S01]  /*ce90*/  UIADD3 UR39, UR39, 0x1, URZ ;  /* 0x0000000127277890 */ /* 0x000fe2000fffe03f */
[----:B0-----:R-:W-:Y:S01]  /*cea0*/  FADD.FTZ R8, R8, R3 ;  /* 0x0000000308087221 */ /* 0x001fe20000010000 */
[----:B------:R-:W-:-:S02]  /*ceb0*/  USEL UR37, UR37, URZ, UP0 ;  /* 0x0000003f25257287 */ /* 0x000fc40008000000 */
[----:B------:R-:W-:Y:S02]  /*cec0*/  ULOP3.LUT UR38, UR38, UR4, URZ, 0x3c, !UPT ;  /* 0x0000000426267292 */ /* 0x000fe4000f8e3c3f */
[----:B------:R-:W0:Y:S01]  /*ced0*/  SHFL.BFLY PT, R5, R8, 0x1, 0x1f ;  /* 0x0c201f0008057f89 */ /* 0x000e2200000e0000 */
[----:B-1----:R-:W-:Y:S01]  /*cee0*/  FADD.FTZ R9, R7, R2 ;  /* 0x0000000207097221 */ /* 0x002fe20000010000 */
[----:B------:R-:W-:Y:S02]  /*cef0*/  IMAD.MOV.U32 R7, RZ, RZ, RZ ;  /* 0x000000ffff077224 */ /* 0x000fe400078e00ff */
[----:B------:R-:W-:Y:S02]  /*cf00*/  IMAD.MOV.U32 R2, RZ, RZ, RZ ;  /* 0x000000ffff027224 */ /* 0x000fe400078e00ff */
[----:B--2---:R-:W1:Y:S01]  /*cf10*/  SHFL.BFLY PT, R10, R9, 0x1, 0x1f ;  /* 0x0c201f00090a7f89 */ /* 0x004e6200000e0000 */
[----:B0-----:R-:W-:Y:S01]  /*cf20*/  FADD.FTZ R11, R8, R5 ;  /* 0x00000005080b7221 */ /* 0x001fe20000010000 */
[----:B------:R-:W-:-:S04]  /*cf30*/  IMAD.U32 R8, RZ, RZ, UR7 ;  /* 0x00000007ff087e24 */ /* 0x000fc8000f8e00ff */
[----:B------:R-:W-:-:S13]  /*cf40*/  FSETP.NE.FTZ.AND P1, PT, R11, RZ, PT ;  /* 0x000000ff0b00720b */ /* 0x000fda0003f35000 */
[----:B------:R-:W0:Y:S01]  /*cf50*/  @P1 MUFU.RCP R7, R11 ;  /* 0x0000000b00071308 */ /* 0x000e220000001000 */
[----:B------:R-:W-:Y:S01]  /*cf60*/  @P1 FMUL.FTZ R8, R8, 0.69314718246459960938 ;  /* 0x3f31721808081820 */ /* 0x000fe20000410000 */
[----:B-1----:R-:W-:-:S05]  /*cf70*/  FADD.FTZ R3, R9, R10 ;  /* 0x0000000a09037221 */ /* 0x002fca0000010000 */
[----:B------:R-:W-:Y:S01]  /*cf80*/  FSETP.NE.FTZ.AND P2, PT, R3, RZ, PT ;  /* 0x000000ff0300720b */ /* 0x000fe20003f55000 */
[----:B------:R-:W1:Y:S01]  /*cf90*/  @P1 MUFU.LG2 R5, R11 ;  /* 0x0000000b00051308 */ /* 0x000e620000000c00 */
[-C--:B0-----:R-:W-:Y:S01]  /*cfa0*/  FMUL.FTZ R24, R24, R7.reuse ;  /* 0x0000000718187220 */ /* 0x081fe20000410000 */
        /* <DEDUP_REMOVED lines=10> */
[----:B------:R2:W3:Y:S01]  /*d050*/  @P2 MUFU.RCP R2, R3 ;  /* 0x0000000300022308 */ /* 0x0004e20000001000 */
        /* <DEDUP_REMOVED lines=57> */
[----:B--2---:R-:W-:Y:S02]  /*d3f0*/  IMAD.MOV.U32 R3, RZ, RZ, -0x800000 ;  /* 0xff800000ff037424 */ /* 0x004fe400078e00ff */
[----:B------:R-:W-:Y:S01]  /*d400*/  @P2 FMUL.FTZ R7, R7, 0.69314718246459960938 ;  /* 0x3f31721807072820 */ /* 0x000fe20000410000 */
        /* <DEDUP_REMOVED lines=66> */
.L_x_11204:
        /* <DEDUP_REMOVED lines=12> */
[----:B------:R-:W-:Y:S01]  /*d8f0*/  IMAD.MOV.U32 R160, RZ, RZ, 0x2 ;  /* 0x00000002ffa07424 */ /* 0x000fe200078e00ff */
[----:B------:R-:W-:Y:S01]  /*d900*/  F2FP.F16.F32.PACK_AB R156, R25, R24 ;  /* 0x00000018199c723e */ /* 0x000fe200000000ff */
[----:B------:R-:W-:Y:S01]  /*d910*/  ULDC UR11, c[0x0][0xbe8] ;  /* 0x0002fa00000b7ab9 */ /* 0x000fe20000000800 */
[----:B------:R-:W-:Y:S02]  /*d920*/  F2FP.F16.F32.PACK_AB R157, R27, R26 ;  /* 0x0000001a1b9d723e */ /* 0x000fe400000000ff */
[----:B------:R-:W-:Y:S02]  /*d930*/  F2FP.F16.F32.PACK_AB R158, R29, R28 ;  /* 0x0000001c1d9e723e */ /* 0x000fe400000000ff */
[----:B------:R-:W-:Y:S02]  /*d940*/  F2FP.F16.F32.PACK_AB R159, R31, R30 ;  /* 0x0000001e1f9f723e */ /* 0x000fe400000000ff */
[----:B------:R-:W-:-:S02]  /*d950*/  F2FP.F16.F32.PACK_AB R14, R37, R36 ;  /* 0x00000024250e723e */ /* 0x000fc400000000ff */
[----:B------:R-:W-:Y:S02]  /*d960*/  F2FP.F16.F32.PACK_AB R15, R39, R38 ;  /* 0x00000026270f723e */ /* 0x000fe400000000ff */
[----:B------:R-:W-:Y:S02]  /*d970*/  F2FP.F16.F32.PACK_AB R152, R41, R40 ;  /* 0x000000282998723e */ /* 0x000fe400000000ff */
[----:B------:R-:W-:Y:S02]  /*d980*/  F2FP.F16.F32.PACK_AB R153, R43, R42 ;  /* 0x0000002a2b99723e */ /* 0x000fe400000000ff */
[----:B------:R-:W-:Y:S02]  /*d990*/  F2FP.F16.F32.PACK_AB R154, R45, R44 ;  /* 0x0000002c2d9a723e */ /* 0x000fe400000000ff */
[----:B------:R-:W-:Y:S01]  /*d9a0*/  F2FP.F16.F32.PACK_AB R155, R47, R46 ;  /* 0x0000002e2f9b723e */ /* 0x000fe200000000ff */
[----:B------:R-:W-:Y:S01]  /*d9b0*/  UMOV UR6, UR9 ;  /* 0x0000000900067c82 */ /* 0x000fe20008000000 */
[----:B0-----:R-:W-:Y:S01]  /*d9c0*/  UMOV UR7, UR8 ;  /* 0x0000000800077c82 */ /* 0x001fe20008000000 */
[----:B------:R-:W-:Y:S01]  /*d9d0*/  BAR.SYNC.DEFER_BLOCKING 0x1, 0x100 ;  /* 0x0044000000007b1d */ /* 0x000fe20000010000 */
[----:B--2---:R-:W-:-:S03]  /*d9e0*/  IMAD.WIDE R160, R0, R160, UR6 ;  /* 0x0000000600a07e25 */ /* 0x004fc6000f8e02a0 */
[C---:B------:R-:W-:Y:S02]  /*d9f0*/  LOP3.LUT R13, R160.reuse, 0x380, RZ, 0xc0, !PT ;  /* 0x00000380a00d7812 */ /* 0x040fe400078ec0ff */
[C---:B------:R-:W-:Y:S02]  /*da00*/  IADD3 R9, P2, R160.reuse, 0x20, RZ ;  /* 0x00000020a0097810 */ /* 0x040fe40007f5e0ff */
[----:B------:R-:W-:Y:S02]  /*da10*/  SHF.R.U64 R13, R13, 0x3, RZ ;  /* 0x000000030d0d7819 */ /* 0x000fe400000012ff */
[C---:B------:R-:W-:Y:S02]  /*da20*/  IADD3 R7, P0, R160.reuse, 0xc020, RZ ;  /* 0x0000c020a0077810 */ /* 0x040fe40007f1e0ff */
[----:B------:R-:W-:Y:S02]  /*da30*/  IADD3 R5, P1, R160, 0x40, RZ ;  /* 0x00000040a0057810 */ /* 0x000fe40007f3e0ff */
[----:B------:R-:W-:-:S02]  /*da40*/  LOP3.LUT R8, R9, 0x380, RZ, 0xc0, !PT ;  /* 0x0000038009087812 */ /* 0x000fc400078ec0ff */
[----:B------:R-:W-:Y:S01]  /*da50*/  LOP3.LUT R12, R13, R160, RZ, 0x3c, !PT ;  /* 0x000000a00d0c7212 */ /* 0x000fe200078e3cff */
[----:B------:R-:W-:Y:S01]  /*da60*/  IMAD.MOV.U32 R13, RZ, RZ, R161 ;  /* 0x000000ffff0d7224 */ /* 0x000fe200078e00a1 */
[----:B------:R-:W-:Y:S02]  /*da70*/  IADD3 R163, P5, R160, 0xc040, RZ ;  /* 0x0000c040a0a37810 */ /* 0x000fe40007fbe0ff */
[----:B------:R-:W-:Y:S02]  /*da80*/  LOP3.LUT R6, R7, 0x380, RZ, 0xc0, !PT ;  /* 0x0000038007067812 */ /* 0x000fe400078ec0ff */
[----:B------:R-:W-:Y:S02]  /*da90*/  LOP3.LUT R2, R5, 0x380, RZ, 0xc0, !PT ;  /* 0x0000038005027812 */ /* 0x000fe400078ec0ff */
[----:B------:R-:W-:Y:S02]  /*daa0*/  SHF.R.U64 R8, R8, 0x3, RZ ;  /* 0x0000000308087819 */ /* 0x000fe400000012ff */
[----:B------:R-:W-:-:S02]  /*dab0*/  LOP3.LUT R162, R163, 0x380, RZ, 0xc0, !PT ;  /* 0x00000380a3a27812 */ /* 0x000fc400078ec0ff */
[----:B------:R-:W-:Y:S02]  /*dac0*/  SHF.R.U64 R6, R6, 0x3, RZ ;  /* 0x0000000306067819 */ /* 0x000fe400000012ff */
[----:B------:R-:W-:Y:S01]  /*dad0*/  MOV R0, R12 ;  /* 0x0000000c00007202 */ /* 0x000fe20000000f00 */
[--C-:B------:R-:W-:Y:S01]  /*dae0*/  IMAD.X R13, RZ, RZ, R161.reuse, P1 ;  /* 0x000000ffff0d7224 */ /* 0x100fe200008e06a1 */
[----:B------:R-:W-:Y:S02]  /*daf0*/  SHF.R.U64 R12, R2, 0x3, RZ ;  /* 0x00000003020c7819 */ /* 0x000fe400000012ff */
[----:B------:R-:W-:Y:S01]  /*db00*/  LOP3.LUT R8, R8, R9, RZ, 0x3c, !PT ;  /* 0x0000000908087212 */ /* 0x000fe200078e3cff */
[----:B------:R-:W-:Y:S01]  /*db10*/  IMAD.X R9, RZ, RZ, R161, P2 ;  /* 0x000000ffff097224 */ /* 0x000fe200010e06a1 */
[----:B------:R-:W-:Y:S01]  /*db20*/  SHF.R.U64 R162, R162, 0x3, RZ ;  /* 0x00000003a2a27819 */ /* 0x000fe200000012ff */
[----:B------:R0:W-:Y:S01]  /*db30*/  STSM.16.M88.4 [R0], R156 ;  /* 0x0000009c00007844 */ /* 0x0001e20000000200 */
[----:B------:R-:W-:-:S02]  /*db40*/  LOP3.LUT R6, R6, R7, RZ, 0x3c, !PT ;  /* 0x0000000706067212 */ /* 0x000fc400078e3cff */
[----:B------:R-:W-:Y:S02]  /*db50*/  LOP3.LUT R12, R12, R5, RZ, 0x3c, !PT ;  /* 0x000000050c0c7212 */ /* 0x000fe400078e3cff */
[----:B------:R-:W-:Y:S02]  /*db60*/  IADD3 R7, P3, R160, 0xc000, RZ ;  /* 0x0000c000a0077810 */ /* 0x000fe40007f7e0ff */
[----:B------:R-:W-:Y:S01]  /*db70*/  LOP3.LUT R162, R162, R163, RZ, 0x3c, !PT ;  /* 0x000000a3a2a27212 */ /* 0x000fe200078e3cff */
[----:B------:R-:W-:Y:S01]  /*db80*/  IMAD.X R163, RZ, RZ, R161, P5 ;  /* 0x000000ffffa37224 */ /* 0x000fe200028e06a1 */
[----:B------:R-:W-:Y:S02]  /*db90*/  MOV R5, R8 ;  /* 0x0000000800057202 */ /* 0x000fe40000000f00 */
[----:B------:R-:W-:Y:S02]  /*dba0*/  MOV R9, R12 ;  /* 0x0000000c00097202 */ /* 0x000fe40000000f00 */
[----:B------:R-:W-:-:S02]  /*dbb0*/  LOP3.LUT R8, R7, 0x380, RZ, 0xc0, !PT ;  /* 0x0000038007087812 */ /* 0x000fc400078ec0ff */
[----:B------:R-:W-:Y:S02]  /*dbc0*/  F2FP.F16.F32.PACK_AB R12, R33, R32 ;  /* 0x00000020210c723e */ /* 0x000fe400000000ff */
[----:B------:R-:W-:Y:S02]  /*dbd0*/  F2FP.F16.F32.PACK_AB R13, R35, R34 ;  /* 0x00000022230d723e */ /* 0x000fe400000000ff */
[----:B0-----:R-:W-:Y:S02]  /*dbe0*/  IADD3 R0, P5, R160, 0x4020, RZ ;  /* 0x00004020a0007810 */ /* 0x001fe40007fbe0ff */
[----:B------:R-:W-:Y:S01]  /*dbf0*/  SHF.R.U64 R8, R8, 0x3, RZ ;  /* 0x0000000308087819 */ /* 0x000fe200000012ff */
[----:B------:R0:W-:Y:S01]  /*dc00*/  STSM.16.M88.4 [R5], R12 ;  /* 0x0000000c05007844 */ /* 0x0001e20000000200 */
[----:B------:R-:W-:Y:S01]  /*dc10*/  IADD3 R171, P4, R160, 0xc060, RZ ;  /* 0x0000c060a0ab7810 */ /* 0x000fe20007f9e0ff */
[----:B------:R-:W-:Y:S01]  /*dc20*/  IMAD.X R159, RZ, RZ, R161, P5 ;  /* 0x000000ffff9f7224 */ /* 0x000fe200028e06a1 */
[----:B------:R-:W-:Y:S01]  /*dc30*/  LOP3.LUT R8, R8, R7, RZ, 0x3c, !PT ;  /* 0x0000000708087212 */ /* 0x000fe200078e3cff */
[----:B------:R1:W-:Y:S01]  /*dc40*/  STSM.16.M88.4 [R9], R152 ;  /* 0x0000009809007844 */ /* 0x0003e20000000200 */
[----:B------:R-:W-:-:S02]  /*dc50*/  IADD3 R7, P6, R160, 0x4040, RZ ;  /* 0x00004040a0077810 */ /* 0x000fc40007fde0ff */
[----:B------:R-:W-:Y:S02]  /*dc60*/  LOP3.LUT R170, R171, 0x380, RZ, 0xc0, !PT ;  /* 0x00000380abaa7812 */ /* 0x000fe400078ec0ff */
[C---:B------:R-:W-:Y:S01]  /*dc70*/  IADD3 R17, P2, R160.reuse, 0x8060, RZ ;  /* 0x00008060a0117810 */ /* 0x040fe20007f5e0ff */
[----:B------:R-:W-:Y:S01]  /*dc80*/  IMAD.X R157, RZ, RZ, R161, P6 ;  /* 0x000000ffff9d7224 */ /* 0x000fe200030e06a1 */
[----:B------:R-:W-:Y:S02]  /*dc90*/  IADD3 R2, P6, R160, 0x4000, RZ ;  /* 0x00004000a0027810 */ /* 0x000fe40007fde0ff */
[----:B------:R-:W-:Y:S02]  /*dca0*/  SHF.R.U64 R170, R170, 0x3, RZ ;  /* 0x00000003aaaa7819 */ /* 0x000fe400000012ff */
[C---:B------:R-:W-:Y:S02]  /*dcb0*/  IADD3 R21, P1, R160.reuse, 0x8040, RZ ;  /* 0x00008040a0157810 */ /* 0x040fe40007f3e0ff */
[----:B0-----:R-:W-:-:S02]  /*dcc0*/  IADD3 R5, P5, R160, 0x60, RZ ;  /* 0x00000060a0057810 */ /* 0x001fc40007fbe0ff */
[----:B------:R-:W-:Y:S01]  /*dcd0*/  LOP3.LUT R14, R7, 0x380, RZ, 0xc0, !PT ;  /* 0x00000380070e7812 */ /* 0x000fe200078ec0ff */
[--C-:B-1----:R-:W-:Y:S01]  /*dce0*/  IMAD.X R153, RZ, RZ, R161.reuse, P6 ;  /* 0x000000ffff997224 */ /* 0x102fe200030e06a1 */
[----:B------:R-:W-:Y:S01]  /*dcf0*/  LOP3.LUT R12, R5, 0x380, RZ, 0xc0, !PT ;  /* 0x00000380050c7812 */ /* 0x000fe200078ec0ff */
[--C-:B------:R-:W-:Y:S01]  /*dd00*/  IMAD.X R13, RZ, RZ, R161.reuse, P5 ;  /* 0x000000ffff0d7224 */ /* 0x100fe200028e06a1 */
[----:B------:R-:W-:Y:S01]  /*dd10*/  SHF.R.U64 R14, R14, 0x3, RZ ;  /* 0x000000030e0e7819 */ /* 0x000fe200000012ff */
[----:B------:R-:W-:Y:S01]  /*dd20*/  IMAD.X R9, RZ, RZ, R161, P3 ;  /* 0x000000ffff097224 */ /* 0x000fe200018e06a1 */
[----:B------:R-:W-:Y:S02]  /*dd30*/  SHF.R.U64 R12, R12, 0x3, RZ ;  /* 0x000000030c0c7819 */ /* 0x000fe400000012ff */
[----:B------:R-:W-:Y:S02]  /*dd40*/  LOP3.LUT R156, R14, R7, RZ, 0x3c, !PT ;  /* 0x000000070e9c7212 */ /* 0x000fe400078e3cff */
[----:B------:R-:W-:-:S02]  /*dd50*/  LOP3.LUT R12, R12, R5, RZ, 0x3c, !PT ;  /* 0x000000050c0c7212 */ /* 0x000fc400078e3cff */
[----:B------:R-:W-:Y:S02]  /*dd60*/  LOP3.LUT R5, R2, 0x380, RZ, 0xc0, !PT ;  /* 0x0000038002057812 */ /* 0x000fe400078ec0ff */
[----:B------:R-:W-:Y:S02]  /*dd70*/  IADD3 R169, P5, R160, 0x4060, RZ ;  /* 0x00004060a0a97810 */ /* 0x000fe40007fbe0ff */
[----:B------:R-:W-:Y:S02]  /*dd80*/  LOP3.LUT R7, R0, 0x380, RZ, 0xc0, !PT ;  /* 0x0000038000077812 */ /* 0x000fe400078ec0ff */
[----:B------:R-:W-:Y:S01]  /*dd90*/  LOP3.LUT R170, R170, R171, RZ, 0x3c, !PT ;  /* 0x000000abaaaa7212 */ /* 0x000fe200078e3cff */
[----:B------:R-:W-:Y:S01]  /*dda0*/  IMAD.X R171, RZ, RZ, R161, P4 ;  /* 0x000000ffffab7224 */ /* 0x000fe200020e06a1 */
[----:B------:R-:W-:Y:S02]  /*ddb0*/  SHF.R.U64 R5, R5, 0x3, RZ ;  /* 0x0000000305057819 */ /* 0x000fe400000012ff */
[----:B------:R-:W-:-:S02]  /*ddc0*/  IADD3 R165, P4, R160, 0x8020, RZ ;  /* 0x00008020a0a57810 */ /* 0x000fc40007f9e0ff */
[----:B------:R-:W-:Y:S02]  /*ddd0*/  IADD3 R167, P6, R160, 0x8000, RZ ;  /* 0x00008000a0a77810 */ /* 0x000fe40007fde0ff */
[----:B------:R-:W-:Y:S02]  /*dde0*/  LOP3.LUT R168, R169, 0x380, RZ, 0xc0, !PT ;  /* 0x00000380a9a87812 */ /* 0x000fe400078ec0ff */
[----:B------:R-:W-:Y:S02]  /*ddf0*/  SHF.R.U64 R7, R7, 0x3, RZ ;  /* 0x0000000307077819 */ /* 0x000fe400000012ff */
[----:B------:R-:W-:Y:S02]  /*de00*/  LOP3.LUT R152, R5, R2, RZ, 0x3c, !PT ;  /* 0x0000000205987212 */ /* 0x000fe400078e3cff */
[----:B------:R-:W-:Y:S02]  /*de10*/  LOP3.LUT R16, R17, 0x380, RZ, 0xc0, !PT ;  /* 0x0000038011107812 */ /* 0x000fe400078ec0ff */
[----:B------:R-:W-:-:S02]  /*de20*/  LOP3.LUT R20, R21, 0x380, RZ, 0xc0, !PT ;  /* 0x0000038015147812 */ /* 0x000fc400078ec0ff */
[----:B------:R-:W-:Y:S02]  /*de30*/  LOP3.LUT R164, R165, 0x380, RZ, 0xc0, !PT ;  /* 0x00000380a5a47812 */ /* 0x000fe400078ec0ff */
[----:B------:R-:W-:Y:S02]  /*de40*/  LOP3.LUT R166, R167, 0x380, RZ, 0xc0, !PT ;  /* 0x00000380a7a67812 */ /* 0x000fe400078ec0ff */
[----:B------:R-:W-:Y:S02]  /*de50*/  SHF.R.U64 R168, R168, 0x3, RZ ;  /* 0x00000003a8a87819 */ /* 0x000fe400000012ff */
[----:B------:R-:W-:Y:S02]  /*de60*/  LOP3.LUT R158, R7, R0, RZ, 0x3c, !PT ;  /* 0x00000000079e7212 */ /* 0x000fe400078e3cff */
[----:B------:R-:W-:Y:S02]  /*de70*/  MOV R7, R12 ;  /* 0x0000000c00077202 */ /* 0x000fe40000000f00 */
[----:B------:R-:W-:-:S02]  /*de80*/  F2FP.F16.F32.PACK_AB R12, R49, R48 ;  /* 0x00000030310c723e */ /* 0x000fc400000000ff */
[----:B------:R-:W-:Y:S02]  /*de90*/  F2FP.F16.F32.PACK_AB R13, R51, R50 ;  /* 0x00000032330d723e */ /* 0x000fe400000000ff */
[----:B------:R-:W-:Y:S02]  /*dea0*/  F2FP.F16.F32.PACK_AB R14, R53, R52 ;  /* 0x00000034350e723e */ /* 0x000fe400000000ff */
[----:B------:R-:W-:Y:S02]  /*deb0*/  F2FP.F16.F32.PACK_AB R15, R55, R54 ;  /* 0x00000036370f723e */ /* 0x000fe400000000ff */
[----:B------:R-:W-:Y:S02]  /*dec0*/  MOV R160, R152 ;  /* 0x0000009800a07202 */ /* 0x000fe40000000f00 */
[----:B------:R-:W-:Y:S01]  /*ded0*/  SHF.R.U64 R16, R16, 0x3, RZ ;  /* 0x0000000310107819 */ /* 0x000fe200000012ff */
[----:B------:R0:W-:Y:S01]  /*dee0*/  STSM.16.M88.4 [R7], R12 ;  /* 0x0000000c07007844 */ /* 0x0001e20000000200 */
[----:B------:R-:W-:-:S02]  /*def0*/  SHF.R.U64 R20, R20, 0x3, RZ ;  /* 0x0000000314147819 */ /* 0x000fc400000012ff */
[----:B------:R-:W-:Y:S02]  /*df00*/  SHF.R.U64 R164, R164, 0x3, RZ ;  /* 0x00000003a4a47819 */ /* 0x000fe400000012ff */
[----:B------:R-:W-:Y:S02]  /*df10*/  SHF.R.U64 R166, R166, 0x3, RZ ;  /* 0x00000003a6a67819 */ /* 0x000fe400000012ff */
[----:B------:R-:W-:Y:S02]  /*df20*/  F2FP.F16.F32.PACK_AB R152, R57, R56 ;  /* 0x000000383998723e */ /* 0x000fe400000000ff */
[----:B------:R-:W-:Y:S02]  /*df30*/  F2FP.F16.F32.PACK_AB R153, R59, R58 ;  /* 0x0000003a3b99723e */ /* 0x000fe400000000ff */
[----:B------:R-:W-:Y:S02]  /*df40*/  F2FP.F16.F32.PACK_AB R154, R61, R60 ;  /* 0x0000003c3d9a723e */ /* 0x000fe400000000ff */
[----:B------:R-:W-:-:S02]  /*df50*/  F2FP.F16.F32.PACK_AB R155, R63, R62 ;  /* 0x0000003e3f9b723e */ /* 0x000fc400000000ff */
[----:B------:R-:W-:Y:S01]  /*df60*/  LOP3.LUT R168, R168, R169, RZ, 0x3c, !PT ;  /* 0x000000a9a8a87212 */ /* 0x000fe200078e3cff */
[--C-:B------:R-:W-:Y:S01]  /*df70*/  IMAD.X R169, RZ, RZ, R161.reuse, P5 ;  /* 0x000000ffffa97224 */ /* 0x100fe200028e06a1 */
[----:B------:R-:W-:Y:S01]  /*df80*/  LOP3.LUT R16, R16, R17, RZ, 0x3c, !PT ;  /* 0x0000001110107212 */ /* 0x000fe200078e3cff */
[----:B------:R1:W-:Y:S01]  /*df90*/  STSM.16.M88.4 [R160], R152 ;  /* 0x00000098a0007844 */ /* 0x0003e20000000200 */
[----:B------:R-:W-:Y:S01]  /*dfa0*/  LOP3.LUT R20, R20, R21, RZ, 0x3c, !PT ;  /* 0x0000001514147212 */ /* 0x000fe200078e3cff */
[--C-:B0-----:R-:W-:Y:S01]  /*dfb0*/  IMAD.X R7, RZ, RZ, R161.reuse, P0 ;  /* 0x000000ffff077224 */ /* 0x101fe200000e06a1 */
[----:B------:R-:W-:Y:S01]  /*dfc0*/  LOP3.LUT R164, R164, R165, RZ, 0x3c, !PT ;  /* 0x000000a5a4a47212 */ /* 0x000fe200078e3cff */
[--C-:B------:R-:W-:Y:S01]  /*dfd0*/  IMAD.X R17, RZ, RZ, R161.reuse, P2 ;  /* 0x000000ffff117224 */ /* 0x100fe200010e06a1 */
[----:B------:R-:W-:Y:S01]  /*dfe0*/  LOP3.LUT R166, R166, R167, RZ, 0x3c, !PT ;  /* 0x000000a7a6a67212 */ /* 0x000fe200078e3cff */
[--C-:B------:R-:W-:Y:S01]  /*dff0*/  IMAD.X R21, RZ, RZ, R161.reuse, P1 ;  /* 0x000000ffff157224 */ /* 0x100fe200008e06a1 */
[----:B------:R-:W-:Y:S01]  /*e000*/  MOV R5, R156 ;  /* 0x0000009c00057202 */ /* 0x000fe20000000f00 */
[--C-:B------:R-:W-:Y:S01]  /*e010*/  IMAD.X R165, RZ, RZ, R161.reuse, P4 ;  /* 0x000000ffffa57224 */ /* 0x100fe200020e06a1 */
[----:B------:R-:W-:Y:S01]  /*e020*/  MOV R11, R158 ;  /* 0x0000009e000b7202 */ /* 0x000fe20000000f00 */
[----:B------:R-:W-:Y:S01]  /*e030*/  IMAD.X R167, RZ, RZ, R161, P6 ;  /* 0x000000ffffa77224 */ /* 0x000fe200030e06a1 */
[----:B------:R-:W-:-:S02]  /*e040*/  MOV R0, R162 ;  /* 0x000000a200007202 */ /* 0x000fc40000000f00 */
[----:B------:R-:W-:Y:S02]  /*e050*/  F2FP.F16.F32.PACK_AB R156, R65, R64 ;  /* 0x00000040419c723e */ /* 0x000fe400000000ff */
        /* <DEDUP_REMOVED lines=8> */
[----:B------:R-:W-:Y:S02]  /*e0e0*/  MOV R168, R168 ;  /* 0x000000a800a87202 */ /* 0x000fe40000000f00 */
[----:B------:R-:W-:Y:S01]  /*e0f0*/  F2FP.F16.F32.PACK_AB R12, R81, R80 ;  /* 0x00000050510c723e */ /* 0x000fe200000000ff */
[----:B------:R-:W-:Y:S01]  /*e100*/  STSM.16.M88.4 [R5], R160 ;  /* 0x000000a005007844 */ /* 0x000fe20000000200 */
[----:B------:R-:W-:Y:S02]  /*e110*/  F2FP.F16.F32.PACK_AB R13, R83, R82 ;  /* 0x00000052530d723e */ /* 0x000fe400000000ff */
[----:B------:R-:W-:Y:S02]  /*e120*/  F2FP.F16.F32.PACK_AB R14, R85, R84 ;  /* 0x00000054550e723e */ /* 0x000fe400000000ff */
[----:B------:R-:W-:-:S02]  /*e130*/  F2FP.F16.F32.PACK_AB R15, R87, R86 ;  /* 0x00000056570f723e */ /* 0x000fc400000000ff */
[----:B------:R-:W-:Y:S02]  /*e140*/  MOV R166, R166 ;  /* 0x000000a600a67202 */ /* 0x000fe40000000f00 */
[----:B0-----:R-:W-:Y:S01]  /*e150*/  MOV R11, R20 ;  /* 0x00000014000b7202 */ /* 0x001fe20000000f00 */
[----:B------:R0:W-:Y:S01]  /*e160*/  STSM.16.M88.4 [R168], R12 ;  /* 0x0000000ca8007844 */ /* 0x0001e20000000200 */
[----:B------:R-:W1:Y:S01]  /*e170*/  LDC.64 R20, c[0x0][0xc00] ;  /* 0x00030000ff147b82 */ /* 0x000e620000000a00 */
[----:B------:R-:W-:Y:S02]  /*e180*/  F2FP.F16.F32.PACK_AB R152, R89, R88 ;  /* 0x000000585998723e */ /* 0x000fe400000000ff */
[----:B------:R-:W-:Y:S02]  /*e190*/  F2FP.F16.F32.PACK_AB R153, R91, R90 ;  /* 0x0000005a5b99723e */ /* 0x000fe400000000ff */
[----:B------:R-:W-:Y:S02]  /*e1a0*/  F2FP.F16.F32.PACK_AB R154, R93, R92 ;  /* 0x0000005c5d9a723e */ /* 0x000fe400000000ff */
[----:B------:R-:W-:-:S02]  /*e1b0*/  F2FP.F16.F32.PACK_AB R155, R95, R94 ;  /* 0x0000005e5f9b723e */ /* 0x000fc400000000ff */
[----:B------:R-:W-:Y:S02]  /*e1c0*/  MOV R172, R164 ;  /* 0x000000a400ac7202 */ /* 0x000fe40000000f00 */
[----:B------:R-:W-:Y:S01]  /*e1d0*/  F2FP.F16.F32.PACK_AB R156, R97, R96 ;  /* 0x00000060619c723e */ /* 0x000fe200000000ff */
[----:B------:R2:W-:Y:S01]  /*e1e0*/  STSM.16.M88.4 [R166], R152 ;  /* 0x00000098a6007844 */ /* 0x0005e20000000200 */
[----:B------:R-:W-:Y:S01]  /*e1f0*/  F2FP.F16.F32.PACK_AB R157, R99, R98 ;  /* 0x00000062639d723e */ /* 0x000fe200000000ff */
[----:B0-----:R-:W0:Y:S01]  /*e200*/  LDC.64 R12, c[0x0][0xc08] ;  /* 0x00030200ff0c7b82 */ /* 0x001e220000000a00 */
[----:B------:R-:W-:Y:S02]  /*e210*/  F2FP.F16.F32.PACK_AB R158, R101, R100 ;  /* 0x00000064659e723e */ /* 0x000fe400000000ff */
[----:B------:R-:W-:Y:S02]  /*e220*/  F2FP.F16.F32.PACK_AB R159, R103, R102 ;  /* 0x00000066679f723e */ /* 0x000fe400000000ff */
[----:B------:R-:W-:-:S02]  /*e230*/  F2FP.F16.F32.PACK_AB R160, R105, R104 ;  /* 0x0000006869a0723e */ /* 0x000fc400000000ff */
[----:B------:R-:W-:Y:S01]  /*e240*/  F2FP.F16.F32.PACK_AB R161, R107, R106 ;  /* 0x0000006a6ba1723e */ /* 0x000fe200000000ff */
[----:B------:R-:W-:Y:S01]  /*e250*/  STSM.16.M88.4 [R172], R156 ;  /* 0x0000009cac007844 */ /* 0x000fe20000000200 */
[----:B------:R-:W-:Y:S02]  /*e260*/  F2FP.F16.F32.PACK_AB R162, R109, R108 ;  /* 0x0000006c6da2723e */ /* 0x000fe400000000ff */
[----:B------:R-:W-:Y:S02]  /*e270*/  F2FP.F16.F32.PACK_AB R163, R111, R110 ;  /* 0x0000006e6fa3723e */ /* 0x000fe400000000ff */
[----:B------:R-:W-:Y:S02]  /*e280*/  MOV R2, R170 ;  /* 0x000000aa00027202 */ /* 0x000fe40000000f00 */
[----:B------:R-:W-:Y:S01]  /*e290*/  MOV R5, R8 ;  /* 0x0000000800057202 */ /* 0x000fe20000000f00 */
[----:B------:R-:W-:Y:S01]  /*e2a0*/  STSM.16.M88.4 [R11], R160 ;  /* 0x000000a00b007844 */ /* 0x000fe20000000200 */
[----:B------:R-:W-:Y:S01]  /*e2b0*/  MOV R17, R16 ;  /* 0x0000001000117202 */ /* 0x000fe20000000f00 */
[----:B------:R-:W3:Y:S01]  /*e2c0*/  LDC.64 R8, c[0x0][0xc00] ;  /* 0x00030000ff087b82 */ /* 0x000ee20000000a00 */
[----:B------:R-:W-:-:S02]  /*e2d0*/  F2FP.F16.F32.PACK_AB R164, R113, R112 ;  /* 0x0000007071a4723e */ /* 0x000fc400000000ff */
[----:B------:R-:W-:Y:S02]  /*e2e0*/  F2FP.F16.F32.PACK_AB R165, R115, R114 ;  /* 0x0000007273a5723e */ /* 0x000fe400000000ff */
[----:B--2---:R-:W-:Y:S02]  /*e2f0*/  F2FP.F16.F32.PACK_AB R166, R117, R116 ;  /* 0x0000007475a6723e */ /* 0x004fe400000000ff */
[----:B0-----:R-:W-:Y:S02]  /*e300*/  ISETP.NE.U32.AND P0, PT, R12, RZ, PT ;  /* 0x000000ff0c00720c */ /* 0x001fe40003f05070 */
[----:B------:R-:W-:Y:S02]  /*e310*/  F2FP.F16.F32.PACK_AB R167, R119, R118 ;  /* 0x0000007677a7723e */ /* 0x000fe400000000ff */
[----:B------:R-:W-:Y:S02]  /*e320*/  F2FP.F16.F32.PACK_AB R168, R121, R120 ;  /* 0x0000007879a8723e */ /* 0x000fe400000000ff */
[----:B------:R-:W-:Y:S01]  /*e330*/  F2FP.F16.F32.PACK_AB R169, R123, R122 ;  /* 0x0000007a7ba9723e */ /* 0x000fe200000000ff */
[----:B------:R0:W-:Y:S01]  /*e340*/  STSM.16.M88.4 [R17], R164 ;  /* 0x000000a411007844 */ /* 0x0001e20000000200 */
[----:B------:R-:W-:-:S02]  /*e350*/  F2FP.F16.F32.PACK_AB R170, R125, R124 ;  /* 0x0000007c7daa723e */ /* 0x000fc400000000ff */
[----:B------:R-:W-:Y:S02]  /*e360*/  F2FP.F16.F32.PACK_AB R171, R127, R126 ;  /* 0x0000007e7fab723e */ /* 0x000fe400000000ff */
[----:B------:R-:W-:Y:S02]  /*e370*/  ISETP.NE.AND.EX P0, PT, R13, RZ, PT, P0 ;  /* 0x000000ff0d00720c */ /* 0x000fe40003f05300 */
[----:B------:R-:W-:Y:S01]  /*e380*/  MOV R16, R6 ;  /* 0x0000000600107202 */ /* 0x000fe20000000f00 */
[----:B------:R2:W-:Y:S01]  /*e390*/  STSM.16.M88.4 [R5], R168 ;  /* 0x000000a805007844 */ /* 0x0005e20000000200 */
[----:B------:R-:W-:Y:S01]  /*e3a0*/  F2FP.F16.F32.PACK_AB R12, R129, R128 ;  /* 0x00000080810c723e */ /* 0x000fe200000000ff */
[----:B---3--:R-:W-:Y:S01]  /*e3b0*/  IMAD.WIDE R6, R205, 0x4, R8 ;  /* 0x00000004cd067825 */ /* 0x008fe200078e0208 */
[----:B------:R-:W-:Y:S02]  /*e3c0*/  F2FP.F16.F32.PACK_AB R13, R131, R130 ;  /* 0x00000082830d723e */ /* 0x000fe400000000ff */
[----:B------:R-:W-:-:S02]  /*e3d0*/  F2FP.F16.F32.PACK_AB R14, R133, R132 ;  /* 0x00000084850e723e */ /* 0x000fc400000000ff */
[----:B------:R-:W-:Y:S01]  /*e3e0*/  F2FP.F16.F32.PACK_AB R15, R135, R134 ;  /* 0x00000086870f723e */ /* 0x000fe200000000ff */
[----:B0-----:R-:W0:Y:S01]  /*e3f0*/  LDC R17, c[0x0][0xad4] ;  /* 0x0002b500ff117b82 */ /* 0x001e220000000800 */
[----:B------:R-:W-:Y:S02]  /*e400*/  F2FP.F16.F32.PACK_AB R152, R137, R136 ;  /* 0x000000888998723e */ /* 0x000fe400000000ff */
[----:B------:R-:W-:Y:S01]  /*e410*/  F2FP.F16.F32.PACK_AB R153, R139, R138 ;  /* 0x0000008a8b99723e */ /* 0x000fe200000000ff */
[----:B------:R-:W-:Y:S01]  /*e420*/  STSM.16.M88.4 [R16], R12 ;  /* 0x0000000c10007844 */ /* 0x000fe20000000200 */
[----:B------:R-:W-:Y:S02]  /*e430*/  F2FP.F16.F32.PACK_AB R154, R141, R140 ;  /* 0x0000008c8d9a723e */ /* 0x000fe400000000ff */
[----:B------:R-:W-:Y:S01]  /*e440*/  F2FP.F16.F32.PACK_AB R155, R143, R142 ;  /* 0x0000008e8f9b723e */ /* 0x000fe200000000ff */
[----:B------:R-:W3:Y:S01]  /*e450*/  @P0 LDC.64 R8, c[0x0][0xc08] ;  /* 0x00030200ff080b82 */ /* 0x000ee20000000a00 */
[----:B------:R-:W-:Y:S01]  /*e460*/  F2FP.F16.F32.PACK_AB R156, R145, R144 ;  /* 0x00000090919c723e */ /* 0x000fe200000000ff */
[----:B--2---:R-:W-:Y:S01]  /*e470*/  IMAD.MOV.U32 R5, RZ, RZ, RZ ;  /* 0x000000ffff057224 */ /* 0x004fe200078e00ff */
[----:B------:R-:W-:Y:S01]  /*e480*/  F2FP.F16.F32.PACK_AB R157, R147, R146 ;  /* 0x00000092939d723e */ /* 0x000fe200000000ff */
[----:B------:R2:W-:Y:S01]  /*e490*/  STSM.16.M88.4 [R0], R152 ;  /* 0x0000009800007844 */ /* 0x0005e20000000200 */
[----:B------:R-:W-:-:S02]  /*e4a0*/  F2FP.F16.F32.PACK_AB R158, R149, R148 ;  /* 0x00000094959e723e */ /* 0x000fc400000000ff */
[----:B------:R-:W-:Y:S02]  /*e4b0*/  F2FP.F16.F32.PACK_AB R159, R151, R150 ;  /* 0x00000096979f723e */ /* 0x000fe400000000ff */
[----:B-1----:R-:W-:-:S03]  /*e4c0*/  ISETP.NE.U32.AND P1, PT, R20, RZ, PT ;  /* 0x000000ff1400720c */ /* 0x002fc60003f25070 */
[----:B------:R1:W-:Y:S01]  /*e4d0*/  STSM.16.M88.4 [R2], R156 ;  /* 0x0000009c02007844 */ /* 0x0003e20000000200 */
[----:B------:R-:W-:Y:S01]  /*e4e0*/  BAR.SYNC.DEFER_BLOCKING 0x1, 0x100 ;  /* 0x0044000000007b1d */ /* 0x000fe20000010000 */
[----:B------:R-:W-:Y:S01]  /*e4f0*/  ISETP.NE.AND.EX P1, PT, R21, RZ, PT, P1 ;  /* 0x000000ff1500720c */ /* 0x000fe20003f25310 */
[----:B---3--:R-:W-:-:S12]  /*e500*/  @P0 IMAD.WIDE R8, R205, 0x4, R8 ;  /* 0x00000004cd080825 */ /* 0x008fd800078e0208 */
[----:B------:R-:W3:Y:S04]  /*e510*/  @P1 LDG.E R5, desc[UR40][R6.64] ;  /* 0x0000002806051981 */ /* 0x000ee8000c1e1900 */
[----:B------:R4:W5:Y:S01]  /*e520*/  @P0 LDG.E R11, desc[UR40][R8.64] ;  /* 0x00000028080b0981 */ /* 0x000962000c1e1900 */
[----:B------:R-:W-:Y:S01]  /*e530*/  ISETP.NE.AND P2, PT, R204, RZ, PT ;  /* 0x000000ffcc00720c */ /* 0x000fe20003f45270 */
[----:B--2---:R-:W-:Y:S01]  /*e540*/  IMAD.MOV.U32 R0, RZ, RZ, 0x9b8 ;  /* 0x000009b8ff007424 */ /* 0x004fe200078e00ff */
[----:B------:R-:W-:Y:S01]  /*e550*/  UISETP.NE.AND UP0, UPT, UR11, 0x1, UPT ;  /* 0x000000010b00788c */ /* 0x000fe2000bf05270 */
[----:B------:R-:W-:Y:S01]  /*e560*/  VIADD R152, R22, UR42 ;  /* 0x0000002a16987c36 */ /* 0x000fe20008000000 */
[----:B0-----:R-:W-:Y:S02]  /*e570*/  SEL R17, R204, R17, P2 ;  /* 0x00000011cc117207 */ /* 0x001fe40001000000 */
[----:B------:R-:W-:Y:S01]  /*e580*/  ISETP.NE.U32.AND P2, PT, R20, RZ, PT ;  /* 0x000000ff1400720c */ /* 0x000fe20003f45070 */
[----:B------:R-:W-:Y:S01]  /*e590*/  IMAD.MOV.U32 R155, RZ, RZ, R152 ;  /* 0x000000ffff9b7224 */ /* 0x000fe200078e0098 */
[----:B------:R-:W-:-:S02]  /*e5a0*/  ISETP.GT.AND P3, PT, R17, 0x1, PT ;  /* 0x000000011100780c */ /* 0x000fc40003f64270 */
[----:B------:R-:W0:Y:S01]  /*e5b0*/  LDC.64 R16, c[0x0][0xba8] ;  /* 0x0002ea00ff107b82 */ /* 0x000e220000000a00 */
[----:B------:R-:W-:Y:S02]  /*e5c0*/  ISETP.NE.AND.EX P2, PT, R21, RZ, PT, P2 ;  /* 0x000000ff1500720c */ /* 0x000fe40003f45320 */
[----:B-1----:R-:W-:Y:S01]  /*e5d0*/  SEL R2, R0, 0x978, P3 ;  /* 0x0000097800027807 */ /* 0x002fe20001800000 */
[----:B------:R-:W-:Y:S01]  /*e5e0*/  @UP0 ULDC UR8, c[0x0][0xbec] ;  /* 0x0002fb0000080ab9 */ /* 0x000fe20000000800 */
[----:B------:R-:W-:Y:S01]  /*e5f0*/  SHF.R.S32.HI R0, RZ, 0x1f, R205 ;  /* 0x0000001fff007819 */ /* 0x000fe200000114cd */
[----:B------:R-:W-:Y:S01]  /*e600*/  @UP0 ULDC UR10, c[0x0][0xbf0] ;  /* 0x0002fc00000a0ab9 */ /* 0x000fe20000000800 */
[----:B------:R-:W-:Y:S01]  /*e610*/  SEL R205, R205, RZ, !P2 ;  /* 0x000000ffcdcd7207 */ /* 0x000fe20005000000 */
[----:B------:R-:W1:Y:S01]  /*e620*/  LDC.64 R12, c[0x0][R2+0x220] ;  /* 0x00008800020c7b82 */ /* 0x000e620000000a00 */
[----:B------:R-:W-:Y:S02]  /*e630*/  PLOP3.LUT P4, PT, PT, PT, UP0, 0x80, 0x0 ;  /* 0x000000000000781c */ /* 0x000fe40003f8f008 */
[----:B------:R-:W-:-:S02]  /*e640*/  SEL R21, R0, RZ, !P2 ;  /* 0x000000ff00157207 */ /* 0x000fc40005000000 */
[----:B------:R-:W-:-:S03]  /*e650*/  SEL R153, R234, RZ, P3 ;  /* 0x000000ffea997207 */ /* 0x000fc60001800000 */
[----:B----4-:R-:W2:Y:S08]  /*e660*/  LDC.64 R8, c[0x0][R2+0x218] ;  /* 0x0000860002087b82 */ /* 0x010eb00000000a00 */
[----:B------:R4:W4:Y:S01]  /*e670*/  LDC.64 R14, c[0x0][R2+0x228] ;  /* 0x00008a00020e7b82 */ /* 0x0009220000000a00 */
[----:B-1----:R-:W-:-:S07]  /*e680*/  IMAD R0, R13, R205, RZ ;  /* 0x000000cd0d007224 */ /* 0x002fce00078e02ff */
[----:B0-----:R-:W0:Y:S01]  /*e690*/  @!P3 LDC R16, c[0x0][0xb50] ;  /* 0x0002d400ff10bb82 */ /* 0x001e220000000800 */
[----:B------:R-:W-:Y:S02]  /*e6a0*/  IMAD R159, R12, R21, R0 ;  /* 0x000000150c9f7224 */ /* 0x000fe400078e0200 */
[----:B------:R-:W-:Y:S01]  /*e6b0*/  @P4 IMAD.HI.U32 R0, R152, UR8, RZ ;  /* 0x0000000898004c27 */ /* 0x000fe2000f8e00ff */
[----:B------:R-:W-:-:S04]  /*e6c0*/  ULDC UR8, c[0x0][0xa88] ;  /* 0x0002a20000087ab9 */ /* 0x000fc80000000800 */
[----:B------:R4:W1:Y:S01]  /*e6d0*/  LDC.64 R20, c[0x0][R2+0x210] ;  /* 0x0000840002147b82 */ /* 0x0008620000000a00 */
[-C--:B--2---:R-:W-:Y:S01]  /*e6e0*/  IMAD R157, R9, R23.reuse, RZ ;  /* 0x00000017099d7224 */ /* 0x084fe200078e02ff */
[----:B------:R-:W-:Y:S01]  /*e6f0*/  @P4 SHF.R.U32.HI R155, RZ, UR10, R0 ;  /* 0x0000000aff9b4c19 */ /* 0x000fe20008011600 */
[----:B------:R-:W-:-:S04]  /*e700*/  IMAD.WIDE.U32 R8, R8, R23, RZ ;  /* 0x0000001708087225 */ /* 0x000fc800078e00ff */
[----:B------:R-:W-:Y:S01]  /*e710*/  IMAD.WIDE.U32 R12, R12, R205, RZ ;  /* 0x000000cd0c0c7225 */ /* 0x000fe200078e00ff */
[----:B------:R-:W2:Y:S01]  /*e720*/  @!P3 LDC R17, c[0x0][0xb54] ;  /* 0x0002d500ff11bb82 */ /* 0x000ea20000000800 */
[----:B----4-:R-:W-:Y:S02]  /*e730*/  SHF.R.S32.HI R2, RZ, 0x1f, R155 ;  /* 0x0000001fff027819 */ /* 0x010fe4000001149b */
[----:B------:R-:W-:Y:S02]  /*e740*/  IMAD.IADD R157, R9, 0x1, R157 ;  /* 0x00000001099d7824 */ /* 0x000fe400078e029d */
[----:B------:R-:W-:Y:S02]  /*e750*/  IMAD.IADD R13, R13, 0x1, R159 ;  /* 0x000000010d0d7824 */ /* 0x000fe400078e029f */
[-C--:B------:R-:W-:Y:S02]  /*e760*/  IMAD R9, R15, R153.reuse, RZ ;  /* 0x000000990f097224 */ /* 0x080fe400078e02ff */
[----:B------:R-:W-:-:S04]  /*e770*/  IMAD.WIDE.U32 R14, R14, R153, RZ ;  /* 0x000000990e0e7225 */ /* 0x000fc800078e00ff */
[----:B------:R-:W-:Y:S01]  /*e780*/  IMAD.MOV R153, RZ, RZ, -R155 ;  /* 0x000000ffff997224 */ /* 0x000fe200078e0a9b */
[----:B---3--:R-:W-:Y:S01]  /*e790*/  IADD3 R8, P2, P5, R12, R8, R5 ;  /* 0x000000080c087210 */ /* 0x008fe20007d5e005 */
[----:B------:R-:W-:Y:S01]  /*e7a0*/  IMAD.IADD R12, R15, 0x1, R9 ;  /* 0x000000010f0c7824 */ /* 0x000fe200078e0209 */
[----:B------:R-:W-:Y:S01]  /*e7b0*/  SHF.R.S32.HI R0, RZ, 0x1f, R5 ;  /* 0x0000001fff007819 */ /* 0x000fe20000011405 */
[----:B------:R-:W-:Y:S01]  /*e7c0*/  IMAD R9, R153, UR11, R152 ;  /* 0x0000000b99097c24 */ /* 0x000fe2000f8e0298 */
[----:B-----5:R-:W-:Y:S02]  /*e7d0*/  @P0 R2UR UR8, R11 ;  /* 0x000000000b0802ca */ /* 0x020fe400000e0000 */
[----:B------:R-:W-:Y:S02]  /*e7e0*/  IADD3.X R13, R13, R157, R0, P2, P5 ;  /* 0x0000009d0d0d7210 */ /* 0x000fe400017ea400 */
[----:B------:R-:W-:-:S04]  /*e7f0*/  IADD3 R14, P2, P5, R155, R8, R14 ;  /* 0x000000089b0e7210 */ /* 0x000fc80007d5e00e */
[----:B------:R-:W-:Y:S01]  /*e800*/  IADD3.X R15, R2, R13, R12, P2, P5 ;  /* 0x0000000d020f7210 */ /* 0x000fe200017ea40c */
[-C--:B-1----:R-:W-:Y:S01]  /*e810*/  IMAD R2, R21, R9.reuse, RZ ;  /* 0x0000000915027224 */ /* 0x082fe200078e02ff */
[----:B------:R-:W-:Y:S01]  /*e820*/  SHF.R.S32.HI R13, RZ, 0x1f, R9 ;  /* 0x0000001fff0d7819 */ /* 0x000fe20000011409 */
[----:B------:R-:W-:-:S04]  /*e830*/  IMAD.WIDE.U32 R14, R20, R9, R14 ;  /* 0x00000009140e7225 */ /* 0x000fc800078e000e */
[----:B------:R-:W-:Y:S01]  /*e840*/  IMAD R13, R20, R13, R2 ;  /* 0x0000000d140d7224 */ /* 0x000fe200078e0202 */
[----:B0-----:R-:W-:-:S03]  /*e850*/  LEA R16, P2, R14, R16, 0x2 ;  /* 0x000000100e107211 */ /* 0x001fc600078410ff */
[----:B------:R-:W-:-:S05]  /*e860*/  IMAD.IADD R2, R15, 0x1, R13 ;  /* 0x000000010f027824 */ /* 0x000fca00078e020d */
[----:B--2---:R-:W-:Y:S01]  /*e870*/  LEA.HI.X R2, R14, R17, R2, 0x2, P2 ;  /* 0x000000110e027211 */ /* 0x004fe200010f1402 */
[----:B------:R-:W-:Y:S06]  /*e880*/  @P0 BRA `(.L_x_11277) ;  /* 0x0000000000180947 */ /* 0x000fec0003800000 */
[----:B------:R-:W-:Y:S05]  /*e890*/  @!P1 BRA `(.L_x_11277) ;  /* 0x0000000000149947 */ /* 0x000fea0003800000 */
[----:B------:R-:W2:Y:S04]  /*e8a0*/  LDG.E R9, desc[UR40][R6.64] ;  /* 0x0000002806097981 */ /* 0x000ea8000c1e1900 */
[----:B------:R-:W3:Y:S01]  /*e8b0*/  LDG.E R8, desc[UR40][R6.64+0x4] ;  /* 0x0000042806087981 */ /* 0x000ee2000c1e1900 */
[----:B--2---:R-:W-:Y:S02]  /*e8c0*/  R2UR UR10, R9 ;  /* 0x00000000090a72ca */ /* 0x004fe400000e0000 */
[----:B---3--:R-:W-:-:S13]  /*e8d0*/  R2UR UR8, R8 ;  /* 0x00000000080872ca */ /* 0x008fda00000e0000 */
[----:B------:R-:W-:-:S12]  /*e8e0*/  UIADD3 UR8, -UR10, UR8, URZ ;  /* 0x000000080a087290 */ /* 0x000fd8000fffe13f */
.L_x_11277:
[----:B------:R-:W2:Y:S01]  /*e8f0*/  LDL R11, [R1+0x5c] ;  /* 0x00005c00010b7983 */ /* 0x000ea20000100800 */
[----:B------:R-:W-:Y:S01]  /*e900*/  UIMAD UR8, UR8, UR11, URZ ;  /* 0x0000000b080872a4 */ /* 0x000fe2000f8e023f */
[----:B------:R-:W-:Y:S02]  /*e910*/  LOP3.LUT P0, RZ, R235, 0x3, RZ, 0xc0, !PT ;  /* 0x00000003ebff7812 */ /* 0x000fe4000780c0ff */
[----:B------:R-:W-:Y:S04]  /*e920*/  SHFL.IDX PT, R6, R16, RZ, 0x1c1f ;  /* 0x001c1fff10067589 */ /* 0x000fe800000e0000 */
[----:B------:R-:W0:Y:S04]  /*e930*/  SHFL.IDX PT, R7, R2, RZ, 0x1c1f ;  /* 0x001c1fff02077589 */ /* 0x000e2800000e0000 */
[----:B------:R-:W-:Y:S04]  /*e940*/  SHFL.IDX PT, R8, R16, 0x1, 0x1c1f ;  /* 0x003c1f0010087f89 */ /* 0x000fe800000e0000 */
[----:B------:R-:W1:Y:S01]  /*e950*/  SHFL.IDX PT, R9, R2, 0x1, 0x1c1f ;  /* 0x003c1f0002097f89 */ /* 0x000e6200000e0000 */
[----:B--2---:R-:W-:-:S04]  /*e960*/  VIADD R12, R11, UR42 ;  /* 0x0000002a0b0c7c36 */ /* 0x004fc80008000000 */
[C---:B------:R-:W-:Y:S01]  /*e970*/  VIADD R11, R12.reuse, 0x8 ;  /* 0x000000080c0b7836 */ /* 0x040fe20000000000 */
[----:B------:R-:W-:-:S04]  /*e980*/  ISETP.GE.OR P1, PT, R12, UR8, P0 ;  /* 0x000000080c007c0c */ /* 0x000fc80008726670 */
[----:B------:R-:W-:-:S09]  /*e990*/  ISETP.GE.OR P0, PT, R11, UR8, P0 ;  /* 0x000000080b007c0c */ /* 0x000fd20008706670 */
[----:B0-----:R0:W-:Y:S04]  /*e9a0*/  @!P1 ST.E desc[UR40][R6.64], R3 ;  /* 0x0000000306009985 */ /* 0x0011e8000c101928 */
[----:B-1----:R0:W-:Y:S01]  /*e9b0*/  @!P0 ST.E desc[UR40][R8.64], R4 ;  /* 0x0000000408008985 */ /* 0x0021e2000c101928 */
[----:B------:R-:W-:Y:S05]  /*e9c0*/  @P3 BRA `(.L_x_11278) ;  /* 0x0000000c00fc3947 */ /* 0x000fea0003800000 */
[----:B------:R-:W1:Y:S01]  /*e9d0*/  S2R R2, SR_TID.X ;  /* 0x0000000000027919 */ /* 0x000e620000002100 */
[----:B------:R-:W-:Y:S01]  /*e9e0*/  @UP0 ULDC UR10, c[0x0][0xbec] ;  /* 0x0002fb00000a0ab9 */ /* 0x000fe20000000800 */
[----:B-1----:R-:W-:-:S05]  /*e9f0*/  VIADD R2, R2, 0xffffff80 ;  /* 0xffffff8002027836 */ /* 0x002fca0000000000 */
[----:B0-----:R-:W-:-:S04]  /*ea00*/  SHF.R.S32.HI R3, RZ, 0x1f, R2 ;  /* 0x0000001fff037819 */ /* 0x001fc80000011402 */
[----:B------:R-:W-:-:S04]  /*ea10*/  LEA.HI R3, R3, R2, RZ, 0x3 ;  /* 0x0000000203037211 */ /* 0x000fc800078f18ff */
[----:B------:R-:W-:Y:S02]  /*ea20*/  LOP3.LUT R7, R3, 0xfffffff8, RZ, 0xc0, !PT ;  /* 0xfffffff803077812 */ /* 0x000fe400078ec0ff */
[----:B------:R-:W-:-:S03]  /*ea30*/  SHF.R.S32.HI R3, RZ, 0x3, R3 ;  /* 0x00000003ff037819 */ /* 0x000fc60000011403 */
[----:B------:R-:W-:Y:S02]  /*ea40*/  IMAD.IADD R8, R2, 0x1, -R7 ;  /* 0x0000000102087824 */ /* 0x000fe400078e0a07 */
[----:B------:R-:W-:Y:S02]  /*ea50*/  IMAD.MOV.U32 R7, RZ, RZ, 0x2 ;  /* 0x00000002ff077424 */ /* 0x000fe400078e00ff */
[----:B------:R-:W-:-:S04]  /*ea60*/  IMAD.SHL.U32 R2, R8, 0x8, RZ ;  /* 0x0000000808027824 */ /* 0x000fc800078e00ff */
[----:B------:R-:W-:-:S04]  /*ea70*/  IMAD R6, R3, 0x40, R2 ;  /* 0x0000004003067824 */ /* 0x000fc800078e0202 */
[----:B------:R-:W-:Y:S01]  /*ea80*/  IMAD.WIDE R6, R6, R7, UR6 ;  /* 0x0000000606067e25 */ /* 0x000fe2000f8e0207 */
[----:B------:R-:W-:Y:S02]  /*ea90*/  ULDC.64 UR6, c[0x0][0xaa0] ;  /* 0x0002a80000067ab9 */ /* 0x000fe40000000a00 */
[C---:B------:R-:W-:Y:S02]  /*eaa0*/  IADD3 R25, P3, R6.reuse, 0x1000, RZ ;  /* 0x0000100006197810 */ /* 0x040fe40007f7e0ff */
[C---:B------:R-:W-:Y:S02]  /*eab0*/  IADD3 R29, P2, R6.reuse, 0x2000, RZ ;  /* 0x00002000061d7810 */ /* 0x040fe40007f5e0ff */
[----:B------:R-:W-:Y:S02]  /*eac0*/  IADD3 R33, P1, R6, 0x3000, RZ ;  /* 0x0000300006217810 */ /* 0x000fe40007f3e0ff */
[----:B------:R-:W-:Y:S02]  /*ead0*/  LOP3.LUT R24, R25, 0x380, RZ, 0xc0, !PT ;  /* 0x0000038019187812 */ /* 0x000fe400078ec0ff */
[----:B------:R-:W-:-:S02]  /*eae0*/  LOP3.LUT R28, R29, 0x380, RZ, 0xc0, !PT ;  /* 0x000003801d1c7812 */ /* 0x000fc400078ec0ff */
[----:B------:R-:W-:Y:S02]  /*eaf0*/  LOP3.LUT R32, R33, 0x380, RZ, 0xc0, !PT ;  /* 0x0000038021207812 */ /* 0x000fe400078ec0ff */
[----:B------:R-:W-:Y:S02]  /*eb00*/  SHF.R.U64 R24, R24, 0x3, RZ ;  /* 0x0000000318187819 */ /* 0x000fe400000012ff */
[----:B------:R-:W-:Y:S02]  /*eb10*/  SHF.R.U64 R28, R28, 0x3, RZ ;  /* 0x000000031c1c7819 */ /* 0x000fe400000012ff */
[----:B------:R-:W-:Y:S02]  /*eb20*/  SHF.R.U64 R32, R32, 0x3, RZ ;  /* 0x0000000320207819 */ /* 0x000fe400000012ff */
[----:B------:R-:W-:Y:S01]  /*eb30*/  LOP3.LUT R24, R24, R25, RZ, 0x3c, !PT ;  /* 0x0000001918187212 */ /* 0x000fe200078e3cff */
[--C-:B------:R-:W-:Y:S01]  /*eb40*/  IMAD.X R25, RZ, RZ, R7.reuse, P3 ;  /* 0x000000ffff197224 */ /* 0x100fe200018e0607 */
[----:B------:R-:W-:Y:S01]  /*eb50*/  LOP3.LUT R28, R28, R29, RZ, 0x3c, !PT ;  /* 0x0000001d1c1c7212 */ /* 0x000fe200078e3cff */
[----:B------:R-:W-:Y:S01]  /*eb60*/  IMAD.X R29, RZ, RZ, R7, P2 ;  /* 0x000000ffff1d7224 */ /* 0x000fe200010e0607 */
[----:B------:R-:W-:-:S02]  /*eb70*/  IADD3 R37, P0, R6, 0x4000, RZ ;  /* 0x0000400006257810 */ /* 0x000fc40007f1e0ff */
[C---:B------:R-:W-:Y:S02]  /*eb80*/  IADD3 R41, P6, R6.reuse, 0x5000, RZ ;  /* 0x0000500006297810 */ /* 0x040fe40007fde0ff */
[C---:B------:R-:W-:Y:S02]  /*eb90*/  IADD3 R45, P5, R6.reuse, 0x6000, RZ ;  /* 0x00006000062d7810 */ /* 0x040fe40007fbe0ff */
[----:B------:R-:W-:Y:S01]  /*eba0*/  LOP3.LUT R11, R6, 0x380, RZ, 0xc0, !PT ;  /* 0x00000380060b7812 */ /* 0x000fe200078ec0ff */
[----:B------:R-:W-:Y:S01]  /*ebb0*/  IMAD R0, R0, UR6, RZ ;  /* 0x0000000600007c24 */ /* 0x000fe2000f8e02ff */
[----:B------:R-:W-:Y:S01]  /*ebc0*/  LOP3.LUT R32, R32, R33, RZ, 0x3c, !PT ;  /* 0x0000002120207212 */ /* 0x000fe200078e3cff */
[----:B------:R-:W-:Y:S01]  /*ebd0*/  IMAD.X R33, RZ, RZ, R7, P1 ;  /* 0x000000ffff217224 */ /* 0x000fe200008e0607 */
        /* <DEDUP_REMOVED lines=9> */
[----:B------:R-:W-:Y:S02]  /*ec70*/  LOP3.LUT R48, R49, 0x380, RZ, 0xc0, !PT ;  /* 0x0000038031307812 */ /* 0x000fe400078ec0ff */
[----:B------:R-:W-:-:S02]  /*ec80*/  LOP3.LUT R52, R53, 0x380, RZ, 0xc0, !PT ;  /* 0x0000038035347812 */ /* 0x000fc400078ec0ff */
[----:B------:R-:W-:Y:S02]  /*ec90*/  LOP3.LUT R56, R57, 0x380, RZ, 0xc0, !PT ;  /* 0x0000038039387812 */ /* 0x000fe400078ec0ff */
        /* <DEDUP_REMOVED lines=16> */
[----:B------:R-:W-:Y:S01]  /*eda0*/  IADD3 R61, P0, R6, 0xa000, RZ ;  /* 0x0000a000063d7810 */ /* 0x000fe20007f1e0ff */
[----:B------:R-:W5:Y:S01]  /*edb0*/  LD.E.128 R36, desc[UR40][R36.64] ;  /* 0x0000002824247980 */ /* 0x000f62000c101d00 */
[----:B------:R-:W-:Y:S01]  /*edc0*/  LOP3.LUT R56, R56, R57, RZ, 0x3c, !PT ;  /* 0x0000003938387212 */ /* 0x000fe200078e3cff */
        /* <DEDUP_REMOVED lines=37> */
[----:B------:R-:W-:Y:S01]  /*f020*/  LOP3.LUT R80, R4, R9, RZ, 0x3c, !PT ;  /* 0x0000000904507212 */ /* 0x000fe200078e3cff */
[----:B------:R-:W-:-:S02]  /*f030*/  VIADD R20, R3, UR42 ;  /* 0x0000002a03147c36 */ /* 0x000fc40008000000 */
[----:B------:R-:W5:Y:S04]  /*f040*/  LD.E.128 R60, desc[UR40][R60.64] ;  /* 0x000000283c3c7980 */ /* 0x000f68000c101d00 */
[----:B------:R-:W5:Y:S01]  /*f050*/  LD.E.128 R64, desc[UR40][R64.64] ;  /* 0x0000002840407980 */ /* 0x000f62000c101d00 */
[C---:B0-----:R-:W-:Y:S02]  /*f060*/  IMAD R7, R5.reuse, UR7, R0 ;  /* 0x0000000705077c24 */ /* 0x041fe4000f8e0200 */
[----:B------:R-:W-:Y:S01]  /*f070*/  IMAD.WIDE.U32 R4, R5, UR6, RZ ;  /* 0x0000000605047c25 */ /* 0x000fe2000f8e00ff */
[----:B------:R-:W-:Y:S01]  /*f080*/  ULDC.64 UR6, c[0x0][0xae8] ;  /* 0x0002ba0000067ab9 */ /* 0x000fe20000000a00 */
[----:B------:R-:W-:Y:S01]  /*f090*/  SHF.R.S32.HI R6, RZ, 0x1f, R205 ;  /* 0x0000001fff067819 */ /* 0x000fe200000114cd */
[----:B------:R-:W5:Y:S01]  /*f0a0*/  LD.E.128 R68, desc[UR40][R68.64] ;  /* 0x0000002844447980 */ /* 0x000f62000c101d00 */
[----:B------:R-:W-:-:S02]  /*f0b0*/  IMAD.IADD R5, R5, 0x1, R7 ;  /* 0x0000000105057824 */ /* 0x000fc400078e0207 */
[----:B------:R-:W-:Y:S01]  /*f0c0*/  IMAD R0, R8, 0x20, R3 ;  /* 0x0000002008007824 */ /* 0x000fe200078e0203 */
[----:B------:R-:W5:Y:S01]  /*f0d0*/  LD.E.128 R72, desc[UR40][R72.64] ;  /* 0x0000002848487980 */ /* 0x000f62000c101d00 */
[----:B------:R-:W-:-:S03]  /*f0e0*/  IMAD.WIDE.U32 R4, R23, UR6, R4 ;  /* 0x0000000617047c25 */ /* 0x000fc6000f8e0004 */
[----:B------:R-:W5:Y:S01]  /*f0f0*/  LD.E.128 R76, desc[UR40][R76.64] ;  /* 0x000000284c4c7980 */ /* 0x000f62000c101d00 */
[----:B------:R-:W-:Y:S01]  /*f100*/  IMAD R5, R23, UR7, R5 ;  /* 0x0000000717057c24 */ /* 0x000fe2000f8e0205 */
[----:B------:R-:W-:Y:S01]  /*f110*/  ULDC.64 UR6, c[0x0][0xaf0] ;  /* 0x0002bc0000067ab9 */ /* 0x000fe20000000a00 */
[----:B------:R-:W-:Y:S01]  /*f120*/  VIADD R8, R0, UR42 ;  /* 0x0000002a00087c36 */ /* 0x000fe20008000000 */
[----:B------:R-:W5:Y:S01]  /*f130*/  LD.E.128 R80, desc[UR40][R80.64] ;  /* 0x0000002850507980 */ /* 0x000f62000c101d00 */
[----:B------:R-:W-:Y:S02]  /*f140*/  IMAD R0, R6, UR6, RZ ;  /* 0x0000000606007c24 */ /* 0x000fe4000f8e02ff */
[----:B------:R-:W-:Y:S01]  /*f150*/  @P4 IMAD.HI.U32 R6, R8, UR10, RZ ;  /* 0x0000000a08064c27 */ /* 0x000fe2000f8e00ff */
[----:B------:R-:W-:Y:S01]  /*f160*/  @UP0 ULDC UR10, c[0x0][0xbf0] ;  /* 0x0002fc00000a0ab9 */ /* 0x000fe20000000800 */
[----:B------:R-:W-:Y:S01]  /*f170*/  @!PT LDS RZ, [RZ] ;  /* 0x00000000fffff984 */ /* 0x000fe20000000800 */
[----:B------:R-:W-:Y:S01]  /*f180*/  @!PT LDS RZ, [RZ] ;  /* 0x00000000fffff984 */ /* 0x000fe20000000800 */
[----:B------:R-:W-:Y:S01]  /*f190*/  @!PT LDS RZ, [RZ] ;  /* 0x00000000fffff984 */ /* 0x000fe20000000800 */
[----:B------:R-:W-:Y:S01]  /*f1a0*/  @!PT LDS RZ, [RZ] ;  /* 0x00000000fffff984 */ /* 0x000fe20000000800 */
[----:B------:R0:W-:Y:S06]  /*f1b0*/  MEMBAR.ALL.CTA ;  /* 0x0000000000007992 */ /* 0x0001ec0000008000 */
[----:B0-----:R-:W0:Y:S01]  /*f1c0*/  FENCE.VIEW.ASYNC.S ;  /* 0x00000000000073c6 */ /* 0x001e220000000000 */
[----:B------:R-:W-:Y:S01]  /*f1d0*/  IMAD.MOV.U32 R7, RZ, RZ, R8 ;  /* 0x000000ffff077224 */ /* 0x000fe200078e0008 */
[----:B------:R-:W-:Y:S01]  /*f1e0*/  @P4 SHF.R.U32.HI R7, RZ, UR10, R6 ;  /* 0x0000000aff074c19 */ /* 0x000fe20008011606 */
[----:B------:R-:W-:-:S02]  /*f1f0*/  IMAD R9, R205, UR7, R0 ;  /* 0x00000007cd097c24 */ /* 0x000fc4000f8e0200 */
[----:B------:R-:W-:Y:S01]  /*f200*/  IMAD.WIDE.U32 R4, R205, UR6, R4 ;  /* 0x00000006cd047c25 */ /* 0x000fe2000f8e0004 */
[----:B------:R-:W-:Y:S01]  /*f210*/  SHF.R.S32.HI R0, RZ, 0x1f, R7 ;  /* 0x0000001fff007819 */ /* 0x000fe20000011407 */
[----:B------:R-:W-:Y:S02]  /*f220*/  ULDC.64 UR6, c[0x0][0xae0] ;  /* 0x0002b80000067ab9 */ /* 0x000fe40000000a00 */
[----:B------:R-:W-:Y:S02]  /*f230*/  IMAD.IADD R5, R5, 0x1, R9 ;  /* 0x0000000105057824 */ /* 0x000fe400078e0209 */
[----:B------:R-:W-:Y:S02]  /*f240*/  IMAD.MOV R9, RZ, RZ, -R7 ;  /* 0x000000ffff097224 */ /* 0x000fe400078e0a07 */
[----:B------:R-:W-:Y:S02]  /*f250*/  IMAD R0, R0, UR6, RZ ;  /* 0x0000000600007c24 */ /* 0x000fe4000f8e02ff */
[----:B------:R-:W-:-:S02]  /*f260*/  IMAD R9, R9, UR11, R8 ;  /* 0x0000000b09097c24 */ /* 0x000fc4000f8e0208 */
        /* <DEDUP_REMOVED lines=11> */
[----:B------:R-:W-:-:S04]  /*f320*/  UIADD3 UR6, UR9, 0x22820, URZ ;  /* 0x0002282009067890 */ /* 0x000fc8000fffe03f */
        /* <DEDUP_REMOVED lines=8> */
[----:B0-----:R-:W-:Y:S01]  /*f3b0*/  SYNCS.ARRIVE.TRANS64.RED.A1T0 RZ, [UR6], RZ ;  /* 0x000000ffffff79a7 */ /* 0x001fe20008100406 */
[----:B------:R0:W1:Y:S01]  /*f3c0*/  SHFL.IDX PT, R21, R11, RZ, 0x181f ;  /* 0x00181fff0b157589 */ /* 0x00006200000e0000 */
[----:B------:R-:W-:Y:S03]  /*f3d0*/  BSSY B1, `(.L_x_11279) ;  /* 0x000001a000017945 */ /* 0x000fe60003800000 */
[----:B------:R0:W2:Y:S01]  /*f3e0*/  SHFL.IDX PT, R17, R3, RZ, 0x181f ;  /* 0x00181fff03117589 */ /* 0x0000a200000e0000 */
        /* <DEDUP_REMOVED lines=24> */
.L_x_11280:
[----:B------:R-:W-:Y:S05]  /*f570*/  BSYNC B1 ;  /* 0x0000000000017941 */ /* 0x000fea0003800000 */
.L_x_11279:
[----:B0----5:R0:W3:Y:S01]  /*f580*/  SHFL.IDX PT, R13, R3, 0x1, 0x181f ;  /* 0x00381f00030d7f89 */ /* 0x0210e200000e0000 */
[----:B------:R-:W-:Y:S03]  /*f590*/  BSSY B1, `(.L_x_11281) ;  /* 0x0000014000017945 */ /* 0x000fe60003800000 */
[----:B------:R0:W4:Y:S01]  /*f5a0*/  SHFL.IDX PT, R9, R11, 0x1, 0x181f ;  /* 0x00381f000b097f89 */ /* 0x00012200000e0000 */
[----:B------:R-:W-:Y:S05]  /*f5b0*/  @P1 BRA `(.L_x_11282) ;  /* 0x0000000000441947 */ /* 0x000fea0003800000 */
[----:B------:R-:W-:Y:S02]  /*f5c0*/  ULDC UR6, c[0x0][0xac8] ;  /* 0x0002b20000067ab9 */ /* 0x000fe40000000800 */
[----:B------:R-:W-:Y:S02]  /*f5d0*/  ISETP.GE.AND P4, PT, R2, UR6, PT ;  /* 0x0000000602007c0c */ /* 0x000fe4000bf86270 */
[----:B------:R-:W-:Y:S02]  /*f5e0*/  ISETP.GE.AND P3, PT, R84, UR6, PT ;  /* 0x0000000654007c0c */ /* 0x000fe4000bf66270 */
[----:B------:R-:W-:Y:S02]  /*f5f0*/  ISETP.GE.AND P2, PT, R86, UR6, PT ;  /* 0x0000000656007c0c */ /* 0x000fe4000bf46270 */
[----:B------:R-:W-:-:S07]  /*f600*/  ISETP.GE.AND P1, PT, R88, UR6, PT ;  /* 0x0000000658007c0c */ /* 0x000fce000bf26270 */
[-C--:B----4-:R-:W-:Y:S02]  /*f610*/  @!P4 LEA R4, P6, R2, R9.reuse, 0x1 ;  /* 0x000000090204c211 */ /* 0x090fe400078c08ff */
        /* <DEDUP_REMOVED lines=11> */
.L_x_11282:
[----:B------:R-:W-:Y:S05]  /*f6d0*/  BSYNC B1 ;  /* 0x0000000000017941 */ /* 0x000fea0003800000 */
.L_x_11281:
[----:B---3--:R3:W0:Y:S01]  /*f6e0*/  SHFL.IDX PT, R13, R3, 0x2, 0x181f ;  /* 0x00581f00030d7f89 */ /* 0x00862200000e0000 */
[----:B------:R-:W-:Y:S03]  /*f6f0*/  BSSY B1, `(.L_x_11283) ;  /* 0x0000014000017945 */ /* 0x000fe60003800000 */
[----:B------:R3:W0:Y:S01]  /*f700*/  SHFL.IDX PT, R7, R11, 0x2, 0x181f ;  /* 0x00581f000b077f89 */ /* 0x00062200000e0000 */
[----:B------:R-:W-:Y:S05]  /*f710*/  @P0 BRA `(.L_x_11284) ;  /* 0x0000000000440947 */ /* 0x000fea0003800000 */
[----:B------:R-:W-:Y:S02]  /*f720*/  ULDC UR6, c[0x0][0xac8] ;  /* 0x0002b20000067ab9 */ /* 0x000fe40000000800 */
[----:B------:R-:W-:Y:S02]  /*f730*/  ISETP.GE.AND P3, PT, R2, UR6, PT ;  /* 0x0000000602007c0c */ /* 0x000fe4000bf66270 */
[----:B------:R-:W-:Y:S02]  /*f740*/  ISETP.GE.AND P2, PT, R84, UR6, PT ;  /* 0x0000000654007c0c */ /* 0x000fe4000bf46270 */
[----:B------:R-:W-:Y:S02]  /*f750*/  ISETP.GE.AND P1, PT, R86, UR6, PT ;  /* 0x0000000656007c0c */ /* 0x000fe4000bf26270 */
[----:B------:R-:W-:-:S07]  /*f760*/  ISETP.GE.AND P0, PT, R88, UR6, PT ;  /* 0x0000000658007c0c */ /* 0x000fce000bf06270 */
[-C--:B0-----:R-:W-:Y:S02]  /*f770*/  @!P3 LEA R4, P6, R2, R7.reuse, 0x1 ;  /* 0x000000070204b211 */ /* 0x081fe400078c08ff */
[-C--:B------:R-:W-:Y:S02]  /*f780*/  @!P2 LEA R6, P5, R84, R7.reuse, 0x1 ;  /* 0x000000075406a211 */ /* 0x080fe400078a08ff */
[----:B------:R-:W-:Y:S02]  /*f790*/  @!P1 LEA R8, P4, R86, R7, 0x1 ;  /* 0x0000000756089211 */ /* 0x000fe400078808ff */
[----:B------:R-:W-:Y:S02]  /*f7a0*/  @!P3 LEA.HI.X R5, R2, R13, R89, 0x1, P6 ;  /* 0x0000000d0205b211 */ /* 0x000fe400030f0c59 */
[----:B------:R-:W-:Y:S02]  /*f7b0*/  @!P0 LEA R12, P6, R88, R7, 0x1 ;  /* 0x00000007580c8211 */ /* 0x000fe400078c08ff */
[-C--:B------:R-:W-:Y:S01]  /*f7c0*/  @!P2 LEA.HI.X R7, R84, R13.reuse, R23, 0x1, P5 ;  /* 0x0000000d5407a211 */ /* 0x080fe200028f0c17 */
[----:B------:R0:W-:Y:S01]  /*f7d0*/  @!P3 ST.E.128 desc[UR40][R4.64], R28 ;  /* 0x0000001c0400b985 */ /* 0x0001e2000c101d28 */
[----:B----4-:R-:W-:-:S02]  /*f7e0*/  @!P1 LEA.HI.X R9, R86, R13, R85, 0x1, P4 ;  /* 0x0000000d56099211 */ /* 0x010fc400020f0c55 */
[----:B------:R-:W-:Y:S01]  /*f7f0*/  @!P0 LEA.HI.X R13, R88, R13, R87, 0x1, P6 ;  /* 0x0000000d580d8211 */ /* 0x000fe200030f0c57 */
[----:B------:R0:W-:Y:S04]  /*f800*/  @!P2 ST.E.128 desc[UR40][R6.64], R44 ;  /* 0x0000002c0600a985 */ /* 0x0001e8000c101d28 */
[----:B------:R0:W-:Y:S04]  /*f810*/  @!P1 ST.E.128 desc[UR40][R8.64], R60 ;  /* 0x0000003c08009985 */ /* 0x0001e8000c101d28 */
[----:B------:R0:W-:Y:S02]  /*f820*/  @!P0 ST.E.128 desc[UR40][R12.64], R76 ;  /* 0x0000004c0c008985 */ /* 0x0001e4000c101d28 */
.L_x_11284:
[----:B------:R-:W-:Y:S05]  /*f830*/  BSYNC B1 ;  /* 0x0000000000017941 */ /* 0x000fea0003800000 */
.L_x_11283:
[----:B------:R-:W-:Y:S01]  /*f840*/  VIADD R0, R20, 0x60 ;  /* 0x0000006014007836 */ /* 0x000fe20000000000 */
[----:B0--3--:R-:W0:Y:S04]  /*f850*/  SHFL.IDX PT, R3, R3, 0x3, 0x181f ;  /* 0x00781f0003037f89 */ /* 0x009e2800000e0000 */
[----:B------:R-:W-:Y:S01]  /*f860*/  ISETP.GE.AND P0, PT, R0, UR8, PT ;  /* 0x0000000800007c0c */ /* 0x000fe2000bf06270 */
[----:B------:R-:W3:-:S12]  /*f870*/  SHFL.IDX PT, R11, R11, 0x3, 0x181f ;  /* 0x00781f000b0b7f89 */ /* 0x000ed800000e0000 */
[----:B------:R-:W-:Y:S05]  /*f880*/  @P0 BRA `(.L_x_11285) ;  /* 0x00000024005c0947 */ /* 0x000fea0003800000 */
        /* <DEDUP_REMOVED lines=9> */
[----:B----4-:R-:W-:Y:S01]  /*f920*/  @!P5 LEA.HI.X R9, R86, R3, R85, 0x1, P2 ;  /* 0x000000035609d211 */ /* 0x010fe200010f0c55 */
        /* <DEDUP_REMOVED lines=9> */
.L_x_11278:
[----:B------:R-:W-:Y:S01]  /*f9c0*/  ULDC.64 UR6, c[0x0][0xb08] ;  /* 0x0002c20000067ab9 */ /* 0x000fe20000000a00 */
[----:B------:R-:W-:Y:S01]  /*f9d0*/  ULDC.64 UR12, c[0x0][0xb40] ;  /* 0x0002d000000c7ab9 */ /* 0x000fe20000000a00 */
[----:B------:R-:W-:Y:S01]  /*f9e0*/  IMAD R0, R0, UR6, RZ ;  /* 0x0000000600007c24 */ /* 0x000fe2000f8e02ff */
[----:B------:R-:W-:Y:S01]  /*f9f0*/  UIADD3 UR9, UR9, 0x22820, URZ ;  /* 0x0002282009097890 */ /* 0x000fe2000fffe03f */
[C---:B0-----:R-:W-:Y:S01]  /*fa00*/  IMAD.WIDE.U32 R2, R5.reuse, UR6, RZ ;  /* 0x0000000605027c25 */ /* 0x041fe2000f8e00ff */
[----:B------:R-:W-:Y:S01]  /*fa10*/  ISETP.GE.AND P0, PT, R12, UR8, PT ;  /* 0x000000080c007c0c */ /* 0x000fe2000bf06270 */
[----:B------:R-:W-:Y:S01]  /*fa20*/  BSSY B1, `(.L_x_11286) ;  /* 0x00000c9000017945 */ /* 0x000fe20003800000 */
[----:B------:R-:W-:Y:S01]  /*fa30*/  UPRMT UR9, URZ, 0x654, UR9 ;  /* 0x000006543f097896 */ /* 0x000fe20008000009 */
[----:B------:R-:W-:Y:S01]  /*fa40*/  IMAD R5, R5, UR7, R0 ;  /* 0x0000000705057c24 */ /* 0x000fe2000f8e0200 */
[----:B------:R-:W-:Y:S01]  /*fa50*/  ULDC.64 UR6, c[0x0][0xb38] ;  /* 0x0002ce0000067ab9 */ /* 0x000fe20000000a00 */
[----:B------:R-:W-:-:S02]  /*fa60*/  SHF.R.S32.HI R0, RZ, 0x1f, R205 ;  /* 0x0000001fff007819 */ /* 0x000fc400000114cd */
[----:B------:R-:W-:Y:S01]  /*fa70*/  IMAD.IADD R3, R3, 0x1, R5 ;  /* 0x0000000103037824 */ /* 0x000fe200078e0205 */
[----:B------:R-:W-:Y:S01]  /*fa80*/  SHF.R.S32.HI R153, RZ, 0x1f, R209 ;  /* 0x0000001fff997819 */ /* 0x000fe200000114d1 */
[----:B------:R-:W-:Y:S01]  /*fa90*/  IMAD.MOV.U32 R5, RZ, RZ, R152 ;  /* 0x000000ffff057224 */ /* 0x000fe200078e0098 */
[----:B------:R-:W-:Y:S01]  /*faa0*/  SHF.R.S32.HI R154, RZ, 0x1f, R210 ;  /* 0x0000001fff9a7819 */ /* 0x000fe200000114d2 */
[C---:B------:R-:W-:Y:S01]  /*fab0*/  IMAD.WIDE.U32 R2, R23.reuse, UR6, R2 ;  /* 0x0000000617027c25 */ /* 0x040fe2000f8e0002 */
[----:B------:R-:W-:Y:S01]  /*fac0*/  @UP0 ULDC UR6, c[0x0][0xbec] ;  /* 0x0002fb0000060ab9 */ /* 0x000fe20000000800 */
[----:B------:R-:W-:Y:S01]  /*fad0*/  SYNCS.ARRIVE.TRANS64.RED.A1T0 RZ, [UR9], RZ ;  /* 0x000000ffffff79a7 */ /* 0x000fe20008100409 */
[----:B------:R-:W-:Y:S01]  /*fae0*/  SHF.R.S32.HI R155, RZ, 0x1f, R211 ;  /* 0x0000001fff9b7819 */ /* 0x000fe200000114d3 */
[----:B------:R-:W-:Y:S01]  /*faf0*/  IMAD R0, R0, UR12, RZ ;  /* 0x0000000c00007c24 */ /* 0x000fe2000f8e02ff */
[----:B------:R-:W-:Y:S01]  /*fb00*/  SHF.R.S32.HI R156, RZ, 0x1f, R212 ;  /* 0x0000001fff9c7819 */ /* 0x000fe200000114d4 */
[----:B------:R-:W-:Y:S01]  /*fb10*/  IMAD R3, R23, UR7, R3 ;  /* 0x0000000717037c24 */ /* 0x000fe2000f8e0203 */
[----:B------:R-:W-:Y:S01]  /*fb20*/  SHF.R.S32.HI R157, RZ, 0x1f, R213 ;  /* 0x0000001fff9d7819 */ /* 0x000fe200000114d5 */
[----:B------:R-:W-:Y:S01]  /*fb30*/  @P4 IMAD.HI.U32 R4, R152, UR6, RZ ;  /* 0x0000000698044c27 */ /* 0x000fe2000f8e00ff */
[----:B------:R-:W-:Y:S01]  /*fb40*/  @UP0 ULDC UR6, c[0x0][0xbf0] ;  /* 0x0002fc0000060ab9 */ /* 0x000fe20000000800 */
[----:B------:R-:W-:-:S02]  /*fb50*/  SHF.R.S32.HI R158, RZ, 0x1f, R214 ;  /* 0x0000001fff9e7819 */ /* 0x000fc400000114d6 */
[C---:B------:R-:W-:Y:S01]  /*fb60*/  IMAD R7, R205.reuse, UR13, R0 ;  /* 0x0000000dcd077c24 */ /* 0x040fe2000f8e0200 */
        /* <DEDUP_REMOVED lines=9> */
[----:B------:R-:W-:Y:S01]  /*fc00*/  IMAD.WIDE.U32 R2, R234, UR6, R2 ;  /* 0x00000006ea027c25 */ /* 0x000fe2000f8e0002 */
[----:B------:R-:W-:-:S02]  /*fc10*/  SHF.R.S32.HI R161, RZ, 0x1f, R217 ;  /* 0x0000001fffa17819 */ /* 0x000fc400000114d9 */
[----:B------:R-:W-:Y:S01]  /*fc20*/  SHF.R.S32.HI R162, RZ, 0x1f, R218 ;  /* 0x0000001fffa27819 */ /* 0x000fe200000114da */
[----:B------:R-:W-:Y:S01]  /*fc30*/  IMAD R7, R7, UR11, R152 ;  /* 0x0000000b07077c24 */ /* 0x000fe2000f8e0298 */
        /* <DEDUP_REMOVED lines=22> */
[----:B------:R-:W-:Y:S02]  /*fda0*/  LEA.HI.X R20, R2, UR7, R3, 0x2, P1 ;  /* 0x0000000702147c11 */ /* 0x000fe400088f1403 */
[----:B------:R0:W1:Y:S01]  /*fdb0*/  SHFL.IDX PT, R2, R0, RZ, 0x1c1f ;  /* 0x001c1fff00027589 */ /* 0x00006200000e0000 */
[----:B------:R-:W-:Y:S02]  /*fdc0*/  SHF.R.S32.HI R172, RZ, 0x1f, R228 ;  /* 0x0000001fffac7819 */ /* 0x000fe400000114e4 */
[----:B------:R-:W-:Y:S01]  /*fdd0*/  SHF.R.S32.HI R173, RZ, 0x1f, R229 ;  /* 0x0000001fffad7819 */ /* 0x000fe200000114e5 */
[----:B------:R0:W2:Y:S01]  /*fde0*/  SHFL.IDX PT, R3, R20, RZ, 0x1c1f ;  /* 0x001c1fff14037589 */ /* 0x0000a200000e0000 */
[----:B------:R-:W-:Y:S02]  /*fdf0*/  SHF.R.S32.HI R174, RZ, 0x1f, R230 ;  /* 0x0000001fffae7819 */ /* 0x000fe400000114e6 */
[----:B------:R-:W-:-:S02]  /*fe00*/  SHF.R.S32.HI R175, RZ, 0x1f, R231 ;  /* 0x0000001fffaf7819 */ /* 0x000fc400000114e7 */
[----:B------:R-:W-:Y:S02]  /*fe10*/  SHF.R.S32.HI R176, RZ, 0x1f, R232 ;  /* 0x0000001fffb07819 */ /* 0x000fe400000114e8 */
[----:B------:R-:W-:Y:S01]  /*fe20*/  SHF.R.S32.HI R177, RZ, 0x1f, R233 ;  /* 0x0000001fffb17819 */ /* 0x000fe200000114e9 */
[----:B0-----:R-:W-:Y:S06]  /*fe30*/  @P0 BRA `(.L_x_11287) ;  /* 0x00000008001c0947 */ /* 0x001fec0003800000 */
[----:B------:R-:W-:Y:S01]  /*fe40*/  ULDC UR6, c[0x0][0xac8] ;  /* 0x0002b20000067ab9 */ /* 0x000fe20000000800 */
[----:B------:R-:W-:Y:S01]  /*fe50*/  VIADD R21, R19, 0xe8 ;  /* 0x000000e813157836 */ /* 0x000fe20000000000 */
[----:B------:R-:W-:Y:S02]  /*fe60*/  ISETP.GE.AND P4, PT, R233, UR6, PT ;  /* 0x00000006e9007c0c */ /* 0x000fe4000bf86270 */
[----:B------:R-:W-:Y:S02]  /*fe70*/  ISETP.GE.AND P3, PT, R232, UR6, PT ;  /* 0x00000006e8007c0c */ /* 0x000fe4000bf66270 */
[----:B------:R-:W-:Y:S02]  /*fe80*/  ISETP.GE.AND P5, PT, R19, UR6, PT ;  /* 0x0000000613007c0c */ /* 0x000fe4000bfa6270 */
[----:B------:R-:W-:Y:S02]  /*fe90*/  ISETP.GE.AND P1, PT, R230, UR6, PT ;  /* 0x00000006e6007c0c */ /* 0x000fe4000bf26270 */
[----:B------:R-:W-:-:S05]  /*fea0*/  ISETP.GE.AND P0, PT, R231, UR6, PT ;  /* 0x00000006e7007c0c */ /* 0x000fca000bf06270 */
[-C--:B-1----:R-:W-:Y:S02]  /*feb0*/  @!P4 LEA R4, P2, R233, R2.reuse, 0x2 ;  /* 0x00000002e904c211 */ /* 0x082fe400078410ff */
[C---:B------:R-:W-:Y:S02]  /*fec0*/  @!P3 LEA R6, P6, R232.reuse, R2, 0x2 ;  /* 0x00000002e806b211 */ /* 0x040fe400078c10ff */
        /* <DEDUP_REMOVED lines=25> */
[----:B--2---:R-:W-:Y:S01]  /*10060*/  @!P5 LEA R8, P6, R226, R2, 0x2 ;  /* 0x00000002e208d211 */ /* 0x004fe200078c10ff */
[----:B------:R0:W-:Y:S01]  /*10070*/  @!P3 ST.E.64 desc[UR40][R4.64], R48 ;  /* 0x000000300400b985 */ /* 0x0001e2000c101b28 */
[----:B------:R-:W-:-:S02]  /*10080*/  ISETP.GE.AND P2, PT, R223, UR6, PT ;  /* 0x00000006df007c0c */ /* 0x000fc4000bf46270 */
[----:B------:R-:W-:Y:S01]  /*10090*/  @!P5 LEA.HI.X R9, R226, R3, R170, 0x2, P6 ;  /* 0x00000003e209d211 */ /* 0x000fe200030f14aa */
[----:B------:R1:W-:Y:S01]  /*100a0*/  @!P4 ST.E.64 desc[UR40][R6.64], R52 ;  /* 0x000000340600c985 */ /* 0x0003e2000c101b28 */
[----:B------:R-:W-:-:S03]  /*100b0*/  ISETP.GE.AND P3, PT, R222, UR6, PT ;  /* 0x00000006de007c0c */ /* 0x000fc6000bf66270 */
[----:B------:R2:W-:Y:S01]  /*100c0*/  @!P5 ST.E.64 desc[UR40][R8.64], R56 ;  /* 0x000000380800d985 */ /* 0x0005e2000c101b28 */
[CC--:B0-----:R-:W-:Y:S02]  /*100d0*/  @!P0 LEA R4, P4, R225.reuse, R2.reuse, 0x2 ;  /* 0x00000002e1048211 */ /* 0x0c1fe400078810ff */
[C---:B-1----:R-:W-:Y:S02]  /*100e0*/  @!P1 LEA R6, P5, R224.reuse, R2, 0x2 ;  /* 0x00000002e0069211 */ /* 0x042fe400078a10ff */
[-C--:B------:R-:W-:Y:S02]  /*100f0*/  @!P0 LEA.HI.X R5, R225, R3.reuse, R169, 0x2, P4 ;  /* 0x00000003e1058211 */ /* 0x080fe400020f14a9 */
[----:B------:R-:W-:Y:S02]  /*10100*/  ISETP.GE.AND P4, PT, R221, UR6, PT ;  /* 0x00000006dd007c0c */ /* 0x000fe4000bf86270 */
[----:B------:R-:W-:Y:S01]  /*10110*/  @!P1 LEA.HI.X R7, R224, R3, R168, 0x2, P5 ;  /* 0x00000003e0079211 */ /* 0x000fe200028f14a8 */
[----:B------:R0:W-:Y:S01]  /*10120*/  @!P0 ST.E.64 desc[UR40][R4.64], R60 ;  /* 0x0000003c04008985 */ /* 0x0001e2000c101b28 */
[----:B------:R-:W-:-:S02]  /*10130*/  ISETP.GE.AND P5, PT, R220, UR6, PT ;  /* 0x00000006dc007c0c */ /* 0x000fc4000bfa6270 */
[C---:B--2---:R-:W-:Y:S01]  /*10140*/  @!P2 LEA R8, P6, R223.reuse, R2, 0x2 ;  /* 0x00000002df08a211 */ /* 0x044fe200078c10ff */
[----:B------:R1:W-:Y:S01]  /*10150*/  @!P1 ST.E.64 desc[UR40][R6.64], R64 ;  /* 0x0000004006009985 */ /* 0x0003e2000c101b28 */
[----:B------:R-:W-:Y:S02]  /*10160*/  ISETP.GE.AND P1, PT, R218, UR6, PT ;  /* 0x00000006da007c0c */ /* 0x000fe4000bf26270 */
        /* <DEDUP_REMOVED lines=8> */
[----:B------:R-:W-:Y:S01]  /*101f0*/  @!P3 ST.E.64 desc[UR40][R4.64], R72 ;  /* 0x000000480400b985 */ /* 0x000fe2000c101b28 */
[----:B--2---:R-:W-:-:S02]  /*10200*/  @!P5 LEA R8, P6, R220, R2, 0x2 ;  /* 0x00000002dc08d211 */ /* 0x004fc400078c10ff */
        /* <DEDUP_REMOVED lines=13> */
[-C--:B0-----:R-:W-:Y:S01]  /*102e0*/  @!P4 LEA R6, P0, R215, R2.reuse, 0x2 ;  /* 0x00000002d706c211 */ /* 0x081fe200078010ff */
[----:B------:R0:W-:Y:S01]  /*102f0*/  @!P1 ST.E.64 desc[UR40][R14.64], R88 ;  /* 0x000000580e009985 */ /* 0x0001e2000c101b28 */
[-C--:B------:R-:W-:Y:S02]  /*10300*/  @!P5 LEA R4, P1, R216, R2.reuse, 0x2 ;  /* 0x00000002d804d211 */ /* 0x080fe400078210ff */
[----:B-1----:R-:W-:Y:S01]  /*10310*/  @!P3 LEA R8, P6, R214, R2, 0x2 ;  /* 0x00000002d608b211 */ /* 0x002fe200078c10ff */
[----:B------:R1:W-:Y:S01]  /*10320*/  @!P2 ST.E.64 desc[UR40][R16.64], R92 ;  /* 0x0000005c1000a985 */ /* 0x0003e2000c101b28 */
[----:B------:R-:W-:Y:S02]  /*10330*/  ISETP.GE.AND P2, PT, R213, UR6, PT ;  /* 0x00000006d5007c0c */ /* 0x000fe4000bf46270 */
[----:B------:R-:W-:-:S02]  /*10340*/  @!P5 LEA.HI.X R5, R216, R3, R160, 0x2, P1 ;  /* 0x00000003d805d211 */ /* 0x000fc400008f14a0 */
[----:B------:R-:W-:Y:S02]  /*10350*/  ISETP.GE.AND P1, PT, R212, UR6, PT ;  /* 0x00000006d4007c0c */ /* 0x000fe4000bf26270 */
[-C--:B------:R-:W-:Y:S01]  /*10360*/  @!P4 LEA.HI.X R7, R215, R3.reuse, R159, 0x2, P0 ;  /* 0x00000003d707c211 */ /* 0x080fe200000f149f */
[----:B------:R3:W-:Y:S01]  /*10370*/  @!P5 ST.E.64 desc[UR40][R4.64], R96 ;  /* 0x000000600400d985 */ /* 0x0007e2000c101b28 */
[----:B------:R-:W-:Y:S02]  /*10380*/  @!P3 LEA.HI.X R9, R214, R3, R158, 0x2, P6 ;  /* 0x00000003d609b211 */ /* 0x000fe400030f149e */
[----:B------:R-:W-:Y:S01]  /*10390*/  ISETP.GE.AND P0, PT, R211, UR6, PT ;  /* 0x00000006d3007c0c */ /* 0x000fe2000bf06270 */
[----:B------:R-:W-:Y:S01]  /*103a0*/  @!P4 ST.E.64 desc[UR40][R6.64], R100 ;  /* 0x000000640600c985 */ /* 0x000fe2000c101b28 */
[----:B------:R-:W-:Y:S02]  /*103b0*/  ISETP.GE.AND P4, PT, R209, UR6, PT ;  /* 0x00000006d1007c0c */ /* 0x000fe4000bf86270 */
[----:B--2---:R-:W-:Y:S01]  /*103c0*/  @!P2 LEA R12, P6, R213, R2, 0x2 ;  /* 0x00000002d50ca211 */ /* 0x004fe200078c10ff */
[----:B------:R-:W-:Y:S01]  /*103d0*/  @!P3 ST.E.64 desc[UR40][R8.64], R104 ;  /* 0x000000680800b985 */ /* 0x000fe2000c101b28 */
[----:B------:R-:W-:-:S02]  /*103e0*/  ISETP.GE.AND P3, PT, R210, UR6, PT ;  /* 0x00000006d2007c0c */ /* 0x000fc4000bf66270 */
[CC--:B0-----:R-:W-:Y:S02]  /*103f0*/  @!P1 LEA R14, P5, R212.reuse, R2.reuse, 0x2 ;  /* 0x00000002d40e9211 */ /* 0x0c1fe400078a10ff */
[-C--:B------:R-:W-:Y:S02]  /*10400*/  @!P2 LEA.HI.X R13, R213, R3.reuse, R157, 0x2, P6 ;  /* 0x00000003d50da211 */ /* 0x080fe400030f149d */
[-C--:B------:R-:W-:Y:S02]  /*10410*/  @!P1 LEA.HI.X R15, R212, R3.reuse, R156, 0x2, P5 ;  /* 0x00000003d40f9211 */ /* 0x080fe400028f149c */
[-C--:B-1----:R-:W-:Y:S01]  /*10420*/  @!P0 LEA R16, P6, R211, R2.reuse, 0x2 ;  /* 0x00000002d3108211 */ /* 0x082fe200078c10ff */
[----:B------:R-:W-:Y:S01]  /*10430*/  @!P2 ST.E.64 desc[UR40][R12.64], R108 ;  /* 0x0000006c0c00a985 */ /* 0x000fe2000c101b28 */
[-C--:B------:R-:W-:Y:S02]  /*10440*/  @!P4 LEA R28, P5, R209, R2.reuse, 0x2 ;  /* 0x00000002d11cc211 */ /* 0x080fe400078a10ff */
[----:B------:R-:W-:Y:S01]  /*10450*/  @!P0 LEA.HI.X R17, R211, R3, R155, 0x2, P6 ;  /* 0x00000003d3118211 */ /* 0x000fe200030f149b */
[----:B------:R0:W-:Y:S01]  /*10460*/  @!P1 ST.E.64 desc[UR40][R14.64], R112 ;  /* 0x000000700e009985 */ /* 0x0001e2000c101b28 */
[----:B------:R-:W-:-:S02]  /*10470*/  @!P3 LEA R24, P1, R210, R2, 0x2 ;  /* 0x00000002d218b211 */ /* 0x000fc400078210ff */
[----:B------:R-:W-:Y:S01]  /*10480*/  ISETP.GE.AND P2, PT, R208, UR6, PT ;  /* 0x00000006d0007c0c */ /* 0x000fe2000bf46270 */
[----:B------:R1:W-:Y:S01]  /*10490*/  @!P0 ST.E.64 desc[UR40][R16.64], R116 ;  /* 0x0000007410008985 */ /* 0x0003e2000c101b28 */
[-C--:B------:R-:W-:Y:S02]  /*104a0*/  @!P3 LEA.HI.X R25, R210, R3.reuse, R154, 0x2, P1 ;  /* 0x00000003d219b211 */ /* 0x080fe400008f149a */
[----:B------:R-:W-:Y:S02]  /*104b0*/  ISETP.GE.AND P1, PT, R207, UR6, PT ;  /* 0x00000006cf007c0c */ /* 0x000fe4000bf26270 */
[----:B------:R-:W-:Y:S01]  /*104c0*/  @!P4 LEA.HI.X R29, R209, R3, R153, 0x2, P5 ;  /* 0x00000003d11dc211 */ /* 0x000fe200028f1499 */
[----:B------:R4:W-:Y:S01]  /*104d0*/  @!P3 ST.E.64 desc[UR40][R24.64], R120 ;  /* 0x000000781800b985 */ /* 0x0009e2000c101b28 */
[----:B------:R-:W-:Y:S02]  /*104e0*/  ISETP.GE.AND P0, PT, R206, UR6, PT ;  /* 0x00000006ce007c0c */ /* 0x000fe4000bf06270 */
[----:B---3--:R-:W-:Y:S01]  /*104f0*/  SHF.R.S32.HI R5, RZ, 0x1f, R206 ;  /* 0x0000001fff057819 */ /* 0x008fe200000114ce */
[----:B------:R4:W-:Y:S01]  /*10500*/  @!P4 ST.E.64 desc[UR40][R28.64], R124 ;  /* 0x0000007c1c00c985 */ /* 0x0009e2000c101b28 */
[----:B------:R-:W-:Y:S01]  /*10510*/  ISETP.GE.AND P4, PT, R21, UR6, PT ;  /* 0x0000000615007c0c */ /* 0x000fe2000bf86270 */
[C---:B0-----:R-:W-:Y:S01]  /*10520*/  VIADD R15, R19.reuse, 0xf0 ;  /* 0x000000f0130f7836 */ /* 0x041fe20000000000 */
[----:B------:R-:W-:Y:S01]  /*10530*/  @!P2 LEA R8, P5, R208, R2, 0x2 ;  /* 0x00000002d008a211 */ /* 0x000fe200078a10ff */
[----:B-1----:R-:W-:Y:S01]  /*10540*/  VIADD R17, R19, 0xf8 ;  /* 0x000000f813117836 */ /* 0x002fe20000000000 */
[----:B------:R-:W-:-:S02]  /*10550*/  SHF.R.S32.HI R13, RZ, 0x1f, R21 ;  /* 0x0000001fff0d7819 */ /* 0x000fc40000011415 */
[-C--:B------:R-:W-:Y:S02]  /*10560*/  @!P1 LEA R6, P6, R207, R2.reuse, 0x2 ;  /* 0x00000002cf069211 */ /* 0x080fe400078c10ff */
[----:B------:R-:W-:Y:S02]  /*10570*/  ISETP.GE.AND P3, PT, R15, UR6, PT ;  /* 0x000000060f007c0c */ /* 0x000fe4000bf66270 */
[-C--:B------:R-:W-:Y:S02]  /*10580*/  @!P2 LEA.HI.X R9, R208, R3.reuse, R237, 0x2, P5 ;  /* 0x00000003d009a211 */ /* 0x080fe400028f14ed */
[----:B------:R-:W-:Y:S02]  /*10590*/  @!P0 LEA R4, P5, R206, R2, 0x2 ;  /* 0x00000002ce048211 */ /* 0x000fe400078a10ff */
[----:B------:R-:W-:Y:S01]  /*105a0*/  @!P1 LEA.HI.X R7, R207, R3, R236, 0x2, P6 ;  /* 0x00000003cf079211 */ /* 0x000fe200030f14ec */
[----:B------:R4:W-:Y:S01]  /*105b0*/  @!P2 ST.E.64 desc[UR40][R8.64], R128 ;  /* 0x000000800800a985 */ /* 0x0009e2000c101b28 */
[----:B------:R-:W-:-:S02]  /*105c0*/  ISETP.GE.AND P6, PT, R17, UR6, PT ;  /* 0x0000000611007c0c */ /* 0x000fc4000bfc6270 */
[-C--:B------:R-:W-:Y:S01]  /*105d0*/  @!P0 LEA.HI.X R5, R206, R3.reuse, R5, 0x2, P5 ;  /* 0x00000003ce058211 */ /* 0x080fe200028f1405 */
[----:B------:R4:W-:Y:S01]  /*105e0*/  @!P1 ST.E.64 desc[UR40][R6.64], R132 ;  /* 0x0000008406009985 */ /* 0x0009e2000c101b28 */
[CC--:B------:R-:W-:Y:S02]  /*105f0*/  @!P4 LEA R12, P5, R21.reuse, R2.reuse, 0x2 ;  /* 0x00000002150cc211 */ /* 0x0c0fe400078a10ff */
[----:B------:R-:W-:Y:S01]  /*10600*/  SHF.R.S32.HI R16, RZ, 0x1f, R15 ;  /* 0x0000001fff107819 */ /* 0x000fe2000001140f */
[----:B------:R4:W-:Y:S01]  /*10610*/  @!P0 ST.E.64 desc[UR40][R4.64], R136 ;  /* 0x0000008804008985 */ /* 0x0009e2000c101b28 */
        /* <DEDUP_REMOVED lines=9> */
.L_x_11287:
[----:B------:R-:W-:Y:S05]  /*106b0*/  BSYNC B1 ;  /* 0x0000000000017941 */ /* 0x000fea0003800000 */
.L_x_11286:
[----:B------:R-:W-:Y:S01]  /*106c0*/  ISETP.GE.AND P0, PT, R11, UR8, PT ;  /* 0x000000080b007c0c */ /* 0x000fe2000bf06270 */
[----:B--2-4-:R0:W2:Y:S04]  /*106d0*/  SHFL.IDX PT, R3, R20, 0x1, 0x1c1f ;  /* 0x003c1f0014037f89 */ /* 0x0140a800000e0000 */
[----:B-1----:R0:W1:Y:S08]  /*106e0*/  SHFL.IDX PT, R2, R0, 0x1, 0x1c1f ;  /* 0x003c1f0000027f89 */ /* 0x00207000000e0000 */
[----:B0-----:R-:W-:Y:S05]  /*106f0*/  @P0 BRA `(.L_x_11285) ;  /* 0x0000001400c00947 */ /* 0x001fea0003800000 */
[----:B------:R-:W-:Y:S01]  /*10700*/  ULDC UR6, c[0x0][0xac8] ;  /* 0x0002b20000067ab9 */ /* 0x000fe20000000800 */
[----:B------:R-:W-:Y:S01]  /*10710*/  VIADD R21, R19, 0xe8 ;  /* 0x000000e813157836 */ /* 0x000fe20000000000 */
[----:B------:R-:W-:Y:S01]  /*10720*/  ISETP.GE.AND P5, PT, R233, UR6, PT ;  /* 0x00000006e9007c0c */ /* 0x000fe2000bfa6270 */
[C---:B------:R-:W-:Y:S01]  /*10730*/  VIADD R11, R19.reuse, 0xf0 ;  /* 0x000000f0130b7836 */ /* 0x040fe20000000000 */
[----:B------:R-:W-:Y:S02]  /*10740*/  ISETP.GE.AND P4, PT, R19, UR6, PT ;  /* 0x0000000613007c0c */ /* 0x000fe4000bf86270 */
[----:B------:R-:W-:Y:S02]  /*10750*/  ISETP.GE.AND P2, PT, R232, UR6, PT ;  /* 0x00000006e8007c0c */ /* 0x000fe4000bf46270 */
[----:B------:R-:W-:Y:S02]  /*10760*/  ISETP.GE.AND P1, PT, R231, UR6, PT ;  /* 0x00000006e7007c0c */ /* 0x000fe4000bf26270 */
[----:B------:R-:W-:-:S02]  /*10770*/  ISETP.GE.AND P0, PT, R230, UR6, PT ;  /* 0x00000006e6007c0c */ /* 0x000fc4000bf06270 */
[----:B------:R-:W-:-:S03]  /*10780*/  SHF.R.S32.HI R0, RZ, 0x1f, R21 ;  /* 0x0000001fff007819 */ /* 0x000fc60000011415 */
[-C--:B-1----:R-:W-:Y:S02]  /*10790*/  @!P5 LEA R6, P3, R233, R2.reuse, 0x2 ;  /* 0x00000002e906d211 */ /* 0x082fe400078610ff */
[----:B--2---:R-:W-:Y:S02]  /*107a0*/  @!P4 IMAD.WIDE R4, R19, 0x4, R2 ;  /* 0x000000041304c825 */ /* 0x004fe400078e0202 */
        /* <DEDUP_REMOVED lines=126> */
.L_x_11276:
        /* <DEDUP_REMOVED lines=27> */
.L_x_11288:
        /* <DEDUP_REMOVED lines=35> */
[----:B------:R-:W-:Y:S02]  /*11370*/  IMAD.IADD R21, R13, 0x1, R21 ;  /* 0x000000010d157824 */ /* 0x000fe400078e0215 */
[----:B------:R-:W-:Y:S02]  /*11380*/  IMAD.MOV R12, RZ, RZ, -R15 ;  /* 0x000000ffff0c7224 */ /* 0x000fe400078e0a0f */
[----:B-1----:R-:W-:Y:S01]  /*11390*/  IMAD.WIDE.U32 R2, R6, R5, RZ ;  /* 0x0000000506027225 */ /* 0x002fe200078e00ff */
[----:B------:R-:W-:Y:S01]  /*113a0*/  IADD3.X R6, R21, R17, R20, P1, P3 ;  /* 0x0000001115067210 */ /* 0x000fe20000fe6414 */
[----:B------:R-:W1:Y:S02]  /*113b0*/  @!P0 LDC R27, c[0x0][0xb54] ;  /* 0x0002d500ff1b8b82 */ /* 0x000e640000000800 */
[----:B------:R-:W-:Y:S01]  /*113c0*/  IMAD R7, R7, R5, RZ ;  /* 0x0000000507077224 */ /* 0x000fe200078e02ff */
[----:B------:R-:W-:Y:S01]  /*113d0*/  IADD3 R2, P0, P1, R15, R4, R2 ;  /* 0x000000040f027210 */ /* 0x000fe2000791e002 */
[----:B------:R-:W-:Y:S01]  /*113e0*/  IMAD R5, R29, R12, R25 ;  /* 0x0000000c1d057224 */ /* 0x000fe200078e0219 */
[----:B------:R-:W-:Y:S01]  /*113f0*/  SHF.R.S32.HI R15, RZ, 0x1f, R15 ;  /* 0x0000001fff0f7819 */ /* 0x000fe2000001140f */
[----:B------:R-:W-:-:S02]  /*11400*/  IMAD.IADD R7, R3, 0x1, R7 ;  /* 0x0000000103077824 */ /* 0x000fc400078e0207 */
[----:B--2---:R-:W-:-:S03]  /*11410*/  IMAD R4, R9, R5, RZ ;  /* 0x0000000509047224 */ /* 0x004fc600078e02ff */
        /* <DEDUP_REMOVED lines=9> */
.L_x_11290:
[----:B------:R-:W-:Y:S05]  /*114b0*/  BSYNC B1 ;  /* 0x0000000000017941 */ /* 0x000fea0003800000 */
.L_x_11289:
[----:B------:R-:W-:Y:S05]  /*114c0*/  @P2 BRA `(.L_x_11285) ;  /* 0x00000008004c2947 */ /* 0x000fea0003800000 */
[----:B------:R-:W1:Y:S01]  /*114d0*/  LDC R13, c[0x0][0xbe8] ;  /* 0x0002fa00ff0d7b82 */ /* 0x000e620000000800 */
[----:B0-----:R-:W-:Y:S01]  /*114e0*/  SHF.R.S32.HI R3, RZ, 0x1f, R28 ;  /* 0x0000001fff037819 */ /* 0x001fe2000001141c */
[----:B------:R-:W-:Y:S01]  /*114f0*/  ULDC.64 UR6, c[0x0][0xaa0] ;  /* 0x0002a80000067ab9 */ /* 0x000fe20000000a00 */
[----:B------:R-:W-:Y:S01]  /*11500*/  BSSY B1, `(.L_x_11291) ;  /* 0x000004d000017945 */ /* 0x000fe20003800000 */
[----:B------:R-:W-:Y:S01]  /*11510*/  IMAD R2, R20, UR6, RZ ;  /* 0x0000000614027c24 */ /* 0x000fe2000f8e02ff */
[----:B------:R-:W-:-:S03]  /*11520*/  LEA.HI R4, R3, R28, RZ, 0x3 ;  /* 0x0000001c03047211 */ /* 0x000fc600078f18ff */
[C---:B------:R-:W-:Y:S01]  /*11530*/  IMAD R5, R11.reuse, UR7, R2 ;  /* 0x000000070b057c24 */ /* 0x040fe2000f8e0202 */
[----:B------:R-:W-:Y:S01]  /*11540*/  LOP3.LUT R9, R4, 0xfffffff8, RZ, 0xc0, !PT ;  /* 0xfffffff804097812 */ /* 0x000fe200078ec0ff */
[----:B------:R-:W-:Y:S01]  /*11550*/  IMAD.WIDE.U32 R2, R11, UR6, RZ ;  /* 0x000000060b027c25 */ /* 0x000fe2000f8e00ff */
[----:B------:R-:W-:Y:S01]  /*11560*/  SHF.R.S32.HI R11, RZ, 0x3, R4 ;  /* 0x00000003ff0b7819 */ /* 0x000fe20000011404 */
[----:B------:R-:W-:Y:S02]  /*11570*/  ULDC.64 UR6, c[0x0][0xae8] ;  /* 0x0002ba0000067ab9 */ /* 0x000fe40000000a00 */
[----:B------:R-:W-:Y:S02]  /*11580*/  IMAD.IADD R28, R28, 0x1, -R9 ;  /* 0x000000011c1c7824 */ /* 0x000fe400078e0a09 */
[----:B------:R-:W-:Y:S02]  /*11590*/  IMAD.IADD R3, R3, 0x1, R5 ;  /* 0x0000000103037824 */ /* 0x000fe400078e0205 */
[----:B------:R-:W-:-:S02]  /*115a0*/  IMAD R4, R28, 0x20, R11 ;  /* 0x000000201c047824 */ /* 0x000fc400078e020b */
[----:B------:R-:W-:Y:S01]  /*115b0*/  IMAD.WIDE.U32 R2, R23, UR6, R2 ;  /* 0x0000000617027c25 */ /* 0x000fe2000f8e0002 */
[----:B-1----:R-:W-:-:S03]  /*115c0*/  ISETP.NE.AND P0, PT, R13, 0x1, PT ;  /* 0x000000010d00780c */ /* 0x002fc60003f05270 */
[----:B------:R-:W-:Y:S02]  /*115d0*/  VIADD R9, R4, UR42 ;  /* 0x0000002a04097c36 */ /* 0x000fe40008000000 */
[----:B------:R-:W-:Y:S01]  /*115e0*/  IMAD R3, R23, UR7, R3 ;  /* 0x0000000717037c24 */ /* 0x000fe2000f8e0203 */
[----:B------:R-:W-:Y:S01]  /*115f0*/  ULDC.64 UR6, c[0x0][0xaf0] ;  /* 0x0002bc0000067ab9 */ /* 0x000fe20000000a00 */
[----:B------:R-:W-:Y:S02]  /*11600*/  IMAD.MOV.U32 R5, RZ, RZ, R9 ;  /* 0x000000ffff057224 */ /* 0x000fe400078e0009 */
[----:B------:R-:W-:-:S04]  /*11610*/  IMAD.WIDE.U32 R2, R205, UR6, R2 ;  /* 0x00000006cd027c25 */ /* 0x000fc8000f8e0002 */
[----:B------:R-:W0:Y:S08]  /*11620*/  @P0 LDC R6, c[0x0][0xbec] ;  /* 0x0002fb00ff060b82 */ /* 0x000e300000000800 */
[----:B------:R-:W1:Y:S01]  /*11630*/  @P0 LDC R7, c[0x0][0xbf0] ;  /* 0x0002fc00ff070b82 */ /* 0x000e620000000800 */
[----:B0-----:R-:W-:-:S04]  /*11640*/  @P0 IMAD.HI.U32 R4, R9, R6, RZ ;  /* 0x0000000609040227 */ /* 0x001fc800078e00ff */
[----:B------:R-:W-:Y:S01]  /*11650*/  IMAD R6, R24, UR6, RZ ;  /* 0x0000000618067c24 */ /* 0x000fe2000f8e02ff */
[----:B-1----:R-:W-:-:S03]  /*11660*/  @P0 SHF.R.U32.HI R5, RZ, R7, R4 ;  /* 0x00000007ff050219 */ /* 0x002fc60000011604 */
        /* <DEDUP_REMOVED lines=10> */
[----:B------:R-:W-:Y:S01]  /*11710*/  ULDC.64 UR6, c[0x0][0xad8] ;  /* 0x0002b60000067ab9 */ /* 0x000fe20000000a00 */
[----:B------:R-:W-:Y:S02]  /*11720*/  VIADD R6, R11, UR42 ;  /* 0x0000002a0b067c36 */ /* 0x000fe40008000000 */
        /* <DEDUP_REMOVED lines=42> */
.L_x_11292:
[----:B------:R-:W-:Y:S05]  /*119d0*/  BSYNC B1 ;  /* 0x0000000000017941 */ /* 0x000fea0003800000 */
.L_x_11291:
        /* <DEDUP_REMOVED lines=21> */
.L_x_11294:
[----:B------:R-:W-:Y:S05]  /*11b30*/  BSYNC B1 ;  /* 0x0000000000017941 */ /* 0x000fea0003800000 */
.L_x_11293:
        /* <DEDUP_REMOVED lines=21> */
.L_x_11296:
[----:B------:R-:W-:Y:S05]  /*11c90*/  BSYNC B1 ;  /* 0x0000000000017941 */ /* 0x000fea0003800000 */
.L_x_11295:
[----:B0-----:R-:W-:Y:S01]  /*11ca0*/  VIADD R0, R6, 0x60 ;  /* 0x0000006006007836 */ /* 0x001fe20000000000 */
[----:B--2-4-:R-:W2:Y:S04]  /*11cb0*/  SHFL.IDX PT, R4, R4, 0x3, 0x181f ;  /* 0x00781f0004047f89 */ /* 0x014ea800000e0000 */
[----:B------:R-:W-:Y:S01]  /*11cc0*/  ISETP.GE.AND P0, PT, R0, R13, PT ;  /* 0x0000000d0000720c */ /* 0x000fe20003f06270 */
[----:B-1-3--:R1:W3:-:S12]  /*11cd0*/  SHFL.IDX PT, R2, R5, 0x3, 0x181f ;  /* 0x00781f0005027f89 */ /* 0x00a2d800000e0000 */
[----:B-1----:R-:W-:Y:S05]  /*11ce0*/  @P0 BRA `(.L_x_11285) ;  /* 0x0000000000440947 */ /* 0x002fea0003800000 */
[----:B------:R-:W-:Y:S02]  /*11cf0*/  ULDC UR6, c[0x0][0xac8] ;  /* 0x0002b20000067ab9 */ /* 0x000fe40000000800 */
[----:B------:R-:W-:Y:S02]  /*11d00*/  ISETP.GE.AND P3, PT, R7, UR6, PT ;  /* 0x0000000607007c0c */ /* 0x000fe4000bf66270 */
[----:B------:R-:W-:Y:S02]  /*11d10*/  ISETP.GE.AND P2, PT, R9, UR6, PT ;  /* 0x0000000609007c0c */ /* 0x000fe4000bf46270 */
[----:B------:R-:W-:Y:S02]  /*11d20*/  ISETP.GE.AND P1, PT, R11, UR6, PT ;  /* 0x000000060b007c0c */ /* 0x000fe4000bf26270 */
[----:B------:R-:W-:-:S07]  /*11d30*/  ISETP.GE.AND P0, PT, R15, UR6, PT ;  /* 0x000000060f007c0c */ /* 0x000fce000bf06270 */
[----:B---3--:R-:W-:-:S04]  /*11d40*/  @!P3 LEA R6, P4, R7, R2, 0x1 ;  /* 0x000000020706b211 */ /* 0x008fc800078808ff */
[----:B--2---:R-:W-:Y:S02]  /*11d50*/  @!P3 LEA.HI.X R7, R7, R4, R12, 0x1, P4 ;  /* 0x000000040707b211 */ /* 0x004fe400020f0c0c */
        /* <DEDUP_REMOVED lines=10> */
.L_x_11285:
[----:B------:R-:W-:Y:S05]  /*11e00*/  BSYNC B0 ;  /* 0x0000000000007941 */ /* 0x000fea0003800000 */
.L_x_11275:
[----:B------:R-:W-:Y:S02]  /*11e10*/  ULDC UR6, c[0x0][0xc3c] ;  /* 0x00030f0000067ab9 */ /* 0x000fe40000000800 */
[----:B------:R-:W-:-:S06]  /*11e20*/  UISETP.GE.AND UP0, UPT, UR5, UR6, UPT ;  /* 0x000000060500728c */ /* 0x000fcc000bf06270 */
[----:B------:R-:W-:-:S13]  /*11e30*/  PLOP3.LUT P0, PT, PT, PT, UP0, 0x80, 0x0 ;  /* 0x000000000000781c */ /* 0x000fda0003f0f008 */
[----:B------:R-:W-:Y:S05]  /*11e40*/  @!P0 BRA `(.L_x_11297) ;  /* 0xfffffef000b48947 */ /* 0x000fea000383ffff */
[----:B------:R-:W-:Y:S05]  /*11e50*/  EXIT ;  /* 0x000000000000794d */ /* 0x000fea0003800000 */
.L_x_11192:
        /* <DEDUP_REMOVED lines=18> */
.L_x_11298:
        /* <DEDUP_REMOVED lines=43> */
.L_x_11302:
        /* <DEDUP_REMOVED lines=39> */
.L_x_11300:
        /* <DEDUP_REMOVED lines=12> */
.L_x_11303:
        /* <DEDUP_REMOVED lines=63> */
.L_x_11304:
        /* <DEDUP_REMOVED lines=61> */
.L_x_11305:
[----:B01----:R-:W-:-:S05]  /*12d20*/  LOP3.LUT R3, RZ, R2, RZ, 0x33, !PT ;  /* 0x00000002ff037212 */ /* 0x003fca00078e33ff */
[----:B------:R-:W-:-:S05]  /*12d30*/  IMAD.IADD R2, R4, 0x1, R3 ;  /* 0x0000000104027824 */ /* 0x000fca00078e0203 */
[----:B------:R1:W-:Y:S01]  /*12d40*/  STL [R1+0x4], R2 ;  /* 0x0000040201007387 */ /* 0x0003e20000100800 */
[----:B------:R-:W-:Y:S05]  /*12d50*/  BRA `(.L_x_11306) ;  /* 0x0000000000107947 */ /* 0x000fea0003800000 */
.L_x_11301:
[----:B------:R-:W-:Y:S01]  /*12d60*/  IMAD.U32 R2, RZ, RZ, UR6 ;  /* 0x00000006ff027e24 */ /* 0x000fe2000f8e00ff */
[----:B------:R0:W-:Y:S04]  /*12d70*/  STL [R1+0x4], RZ ;  /* 0x000004ff01007387 */ /* 0x0001e80000100800 */
[----:B------:R0:W-:Y:S04]  /*12d80*/  STL [R1+0x8], RZ ;  /* 0x000008ff01007387 */ /* 0x0001e80000100800 */
[----:B------:R0:W-:Y:S02]  /*12d90*/  STL [R1], R2 ;  /* 0x0000000201007387 */ /* 0x0001e40000100800 */
.L_x_11306:
        /* <DEDUP_REMOVED lines=10> */
.L_x_11299:
        /* <DEDUP_REMOVED lines=30> */
.L_x_11419:
[----:B--23--:R-:W2:Y:S01]  /*13020*/  LDL R9, [R1+0xc] ;  /* 0x00000c0001097983 */ /* 0x00cea20000100800 */
        /* <DEDUP_REMOVED lines=46> */
.L_x_11308:
        /* <DEDUP_REMOVED lines=16> */
.L_x_11309:
[----:B------:R-:W-:Y:S05]  /*13410*/  @!P1 BRA `(.L_x_11310) ;  /* 0x00000000000c9947 */ /* 0x000fea0003800000 */
[----:B------:R-:W3:Y:S04]  /*13420*/  LDG.E R6, desc[UR40][R2.64] ;  /* 0x0000002802067981 */ /* 0x000ee8000c1e1900 */
[----:B------:R-:W3:Y:S02]  /*13430*/  LDG.E R2, desc[UR40][R2.64+0x4] ;  /* 0x0000042802027981 */ /* 0x000ee4000c1e1900 */
[----:B---3--:R-:W-:-:S07]  /*13440*/  IMAD.IADD R6, R2, 0x1, -R6 ;  /* 0x0000000102067824 */ /* 0x008fce00078e0a06 */
.L_x_11310:
        /* <DEDUP_REMOVED lines=34> */
.L_x_11313:
[----:B------:R-:W-:-:S13]  /*13670*/  ISETP.NE.AND P0, PT, R3, 0x1, PT ;  /* 0x000000010300780c */ /* 0x000fda0003f05270 */
[----:B------:R-:W2:Y:S02]  /*13680*/  @P0 LDC.64 R4, c[0x0][0x9e8] ;  /* 0x00027a00ff040b82 */ /* 0x000ea40000000a00 */
[----:B--2---:R-:W-:-:S05]  /*13690*/  @P0 IMAD.HI.U32 R4, R8, R4, RZ ;  /* 0x0000000408040227 */ /* 0x004fca00078e00ff */
[----:B------:R-:W-:-:S07]  /*136a0*/  @P0 SHF.R.U32.HI R8, RZ, R5, R4 ;  /* 0x00000005ff080219 */ /* 0x000fce0000011604 */
.L_x_11314:
[----:B------:R-:W-:Y:S05]  /*136b0*/  BSYNC B0 ;  /* 0x0000000000007941 */ /* 0x000fea0003800000 */
.L_x_11312:
[----:B------:R-:W-:-:S05]  /*136c0*/  IMAD R8, R8, R3, R3 ;  /* 0x0000000308087224 */ /* 0x000fca00078e0203 */
[----:B------:R-:W-:-:S07]  /*136d0*/  VIMNMX R2, R2, R8, PT ;  /* 0x0000000802027248 */ /* 0x000fce0003fe0100 */
.L_x_11311:
        /* <DEDUP_REMOVED lines=25> */
.L_x_11317:
[----:B------:R-:W-:-:S13]  /*13870*/  ISETP.NE.AND P0, PT, R3, 0x1, PT ;  /* 0x000000010300780c */ /* 0x000fda0003f05270 */
[----:B--2---:R-:W2:Y:S02]  /*13880*/  @P0 LDC.64 R4, c[0x0][0x9e8] ;  /* 0x00027a00ff040b82 */ /* 0x004ea40000000a00 */
[----:B--2---:R-:W-:-:S05]  /*13890*/  @P0 IMAD.HI.U32 R4, R6, R4, RZ ;  /* 0x0000000406040227 */ /* 0x004fca00078e00ff */
[----:B------:R-:W-:-:S07]  /*138a0*/  @P0 SHF.R.U32.HI R6, RZ, R5, R4 ;  /* 0x00000005ff060219 */ /* 0x000fce0000011604 */
.L_x_11318:
[----:B------:R-:W-:Y:S05]  /*138b0*/  BSYNC B0 ;  /* 0x0000000000007941 */ /* 0x000fea0003800000 */
.L_x_11316:
[----:B------:R-:W-:-:S05]  /*138c0*/  IMAD R3, R6, R3, RZ ;  /* 0x0000000306037224 */ /* 0x000fca00078e02ff */
[----:B------:R-:W-:-:S07]  /*138d0*/  VIMNMX R2, R2, R3, !PT ;  /* 0x0000000302027248 */ /* 0x000fce0007fe0100 */
.L_x_11315:
        /* <DEDUP_REMOVED lines=44> */
.L_x_11320:
[----:B------:R-:W-:Y:S05]  /*13ba0*/  BSYNC B0 ;  /* 0x0000000000007941 */ /* 0x000fea0003800000 */
.L_x_11319:
        /* <DEDUP_REMOVED lines=26> */
.L_x_11322:
        /* <DEDUP_REMOVED lines=20> */
.L_x_11325:
[----:B------:R-:W-:Y:S05]  /*13e90*/  BSYNC B6 ;  /* 0x0000000000067941 */ /* 0x000fea0003800000 */
.L_x_11324:
        /* <DEDUP_REMOVED lines=20> */
.L_x_11328:
        /* <DEDUP_REMOVED lines=15> */
.L_x_11327:
[----:B------:R-:W-:Y:S05]  /*140d0*/  BSYNC B6 ;  /* 0x0000000000067941 */ /* 0x000fea0003800000 */
.L_x_11326:
        /* <DEDUP_REMOVED lines=24> */
.L_x_11435:
        /* <DEDUP_REMOVED lines=9> */
.L_x_11438:
        /* <DEDUP_REMOVED lines=24> */
.L_x_11332:
[----:B------:R-:W4:Y:S04]  /*14470*/  LDL R0, [R1+0x10] ;  /* 0x0000100001007983 */ /* 0x000f280000100800 */
[----:B---3--:R-:W3:Y:S01]  /*14480*/  LDL R2, [R1+0x14] ;  /* 0x0000140001027983 */ /* 0x008ee20000100800 */
[----:B----4-:R-:W-:Y:S01]  /*14490*/  IMAD R0, R0, 0x8, R19 ;  /* 0x0000000800007824 */ /* 0x010fe200078e0213 */
[----:B---3--:R-:W-:-:S04]  /*144a0*/  SHF.L.U32 R2, R2, 0x1f, RZ ;  /* 0x0000001f02027819 */ /* 0x008fc800000006ff */
[----:B------:R-:W3:Y:S02]  /*144b0*/  SYNCS.PHASECHK.TRANS64.TRYWAIT P0, [R0+URZ+0x22840], R2 ;  /* 0x02284002000075a7 */ /* 0x000ee4000800017f */
[----:B---3--:R-:W-:Y:S05]  /*144c0*/  @!P0 BRA `(.L_x_11333) ;  /* 0x0000004c00f88947 */ /* 0x008fea0003800000 */
.L_x_11439:
        /* <DEDUP_REMOVED lines=11> */
.L_x_11334:
[----:B-1----:R-:W4:Y:S04]  /*14580*/  LDL R4, [R1+0x10] ;  /* 0x0000100001047983 */ /* 0x002f280000100800 */
[----:B------:R-:W2:Y:S04]  /*14590*/  LDL R3, [R1+0x20] ;  /* 0x0000200001037983 */ /* 0x000ea80000100800 */
[----:B---3--:R-:W3:Y:S01]  /*145a0*/  LDL R2, [R1+0x18] ;  /* 0x0000180001027983 */ /* 0x008ee20000100800 */
[----:B------:R-:W-:Y:S01]  /*145b0*/  R2UR UR9, R0 ;  /* 0x00000000000972ca */ /* 0x000fe200000e0000 */
[----:B------:R-:W-:Y:S01]  /*145c0*/  UIADD3 UR6, UP0, UR38, 0x370, URZ ;  /* 0x0000037026067890 */ /* 0x000fe2000ff1e03f */
[----:B------:R-:W-:Y:S01]  /*145d0*/  R2UR UR12, R17 ;  /* 0x00000000110c72ca */ /* 0x000fe200000e0000 */
[----:B------:R-:W-:Y:S01]  /*145e0*/  UMOV UR5, 0x14f00000 ;  /* 0x14f0000000057882 */ /* 0x000fe20000000000 */
[----:B-----5:R-:W-:Y:S01]  /*145f0*/  R2UR UR13, R16 ;  /* 0x00000000100d72ca */ /* 0x020fe200000e0000 */
[----:B------:R-:W-:Y:S01]  /*14600*/  UIADD3.X UR7, URZ, UR39, URZ, UP0, !UPT ;  /* 0x000000273f077290 */ /* 0x000fe200087fe43f */
[----:B------:R-:W-:Y:S01]  /*14610*/  PLOP3.LUT P0, PT, PT, PT, PT, 0x80, 0x0 ;  /* 0x000000000000781c */ /* 0x000fe20003f0f070 */
[----:B------:R-:W-:Y:S01]  /*14620*/  UMOV UR10, URZ ;  /* 0x0000003f000a7c82 */ /* 0x000fe20008000000 */
[----:B------:R-:W-:-:S05]  /*14630*/  LOP3.LUT R18, R18, 0xfffffffe, RZ, 0xc0, !PT ;  /* 0xfffffffe12127812 */ /* 0x000fca00078ec0ff */
[----:B------:R-:W-:-:S06]  /*14640*/  UIADD3 UR9, UR9, 0x22830, URZ ;  /* 0x0002283009097890 */ /* 0x000fcc000fffe03f */
[----:B------:R-:W-:Y:S01]  /*14650*/  @P0 LOP3.LUT R18, R18, 0x1, RZ, 0xfc, !PT ;  /* 0x0000000112120812 */ /* 0x000fe200078efcff */
[----:B----4-:R-:W-:Y:S01]  /*14660*/  IMAD R0, R4, 0x3000, R19 ;  /* 0x0000300004007824 */ /* 0x010fe200078e0213 */
[----:B--2---:R-:W-:-:S04]  /*14670*/  R2UR UR11, R3 ;  /* 0x00000000030b72ca */ /* 0x004fc800000e0000 */
[----:B------:R-:W-:Y:S02]  /*14680*/  R2UR UR8, R0 ;  /* 0x00000000000872ca */ /* 0x000fe400000e0000 */
[----:B---3--:R-:W-:-:S11]  /*14690*/  R2UR UR4, R2 ;  /* 0x00000000020472ca */ /* 0x008fd600000e0000 */
[----:B------:R-:W-:Y:S02]  /*146a0*/  UIADD3 UR8, UR8, 0x1c400, URZ ;  /* 0x0001c40008087890 */ /* 0x000fe4000fffe03f */
[----:B------:R-:W-:-:S03]  /*146b0*/  UIMAD UR11, UR11, 0x60, UR4 ;  /* 0x000000600b0b78a4 */ /* 0x000fc6000f8e0204 */
[----:B------:R-:W-:-:S06]  /*146c0*/  UMOV UR4, 0x0 ;  /* 0x0000000000047882 */ /* 0x000fcc0000000000 */
[----:B------:R3:W-:Y:S02]  /*146d0*/  UTMALDG.4D [UR8], [UR6], desc[UR4] ;  /* 0x00000408060075b4 */ /* 0x0007e40008019000 */
[----:B---3--:R-:W-:Y:S01]  /*146e0*/  NOP ;  /* 0x0000000000007918 */ /* 0x008fe20000000000 */
.L_x_11330:
        /* <DEDUP_REMOVED lines=31> */
.L_x_11336:
[----:B------:R-:W-:Y:S05]  /*148e0*/  BSYNC B6 ;  /* 0x0000000000067941 */ /* 0x000fea0003800000 */
.L_x_11335:
        /* <DEDUP_REMOVED lines=124> */
[----:B0-----:R-:W0:Y:S03]  /*150b0*/  SHFL.IDX PT, R6, R2, 0x6, 0x181f ;  /* 0x00d81f0002067f89 */ /* 0x001e2600000e0000 */
[----:B-1----:R-:W-:-:S05]  /*150c0*/  @!P1 LEA R5, P2, R9, R5, 0x1 ;  /* 0x0000000509059211 */ /* 0x002fca00078408ff */
[----:B0-----:R-:W-:-:S04]  /*150d0*/  @!P1 IMAD.X R6, RZ, RZ, R6, P2 ;  /* 0x000000ffff069224 */ /* 0x001fc800010e0606 */
[----:B------:R-:W-:Y:S02]  /*150e0*/  @!P1 IMAD.MOV.U32 R7, RZ, RZ, R6 ;  /* 0x000000ffff079224 */ /* 0x000fe400078e0006 */
[----:B------:R-:W-:Y:S02]  /*150f0*/  @!P1 IMAD.MOV.U32 R6, RZ, RZ, R5 ;  /* 0x000000ffff069224 */ /* 0x000fe400078e0005 */
[----:B------:R0:W1:Y:S04]  /*15100*/  SHFL.IDX PT, R5, R2, 0x7, 0x181f ;  /* 0x00f81f0002057f89 */ /* 0x00006800000e0000 */
[----:B------:R0:W-:Y:S02]  /*15110*/  @!P1 LDGSTS.E.BYPASS.LTC128B.128 [R8+0x1b400], desc[UR40][R6.64], !P0 ;  /* 0x1b40000006089fae */ /* 0x0001e4000c101d68 */
.L_x_11456:
[----:B------:R-:W-:-:S05]  /*15120*/  VIADD R3, R3, 0x70 ;  /* 0x0000007003037836 */ /* 0x000fca0000000000 */
[----:B------:R-:W-:-:S13]  /*15130*/  ISETP.GE.AND P1, PT, R3, R4, PT ;  /* 0x000000040300720c */ /* 0x000fda0003f26270 */
[----:B0-----:R-:W-:-:S05]  /*15140*/  @!P1 LEA R2, P2, R9, R0, 0x1 ;  /* 0x0000000009029211 */ /* 0x001fca00078408ff */
[----:B-1----:R-:W-:-:S05]  /*15150*/  @!P1 IMAD.X R3, RZ, RZ, R5, P2 ;  /* 0x000000ffff039224 */ /* 0x002fca00010e0605 */
[----:B------:R-:W-:Y:S01]  /*15160*/  @!PT LDS RZ, [RZ] ;  /* 0x00000000fffff984 */ /* 0x000fe20000000800 */
[----:B------:R-:W-:Y:S01]  /*15170*/  @!PT LDS RZ, [RZ] ;  /* 0x00000000fffff984 */ /* 0x000fe20000000800 */
[----:B------:R-:W-:Y:S01]  /*15180*/  @!PT LDS RZ, [RZ] ;  /* 0x00000000fffff984 */ /* 0x000fe20000000800 */
[----:B------:R0:W-:Y:S01]  /*15190*/  @!P1 LDGSTS.E.BYPASS.LTC128B.128 [R8+0x1bc00], desc[UR40][R2.64], !P0 ;  /* 0x1bc0000002089fae */ /* 0x0001e2000c101d68 */
[----:B------:R-:W-:Y:S01]  /*151a0*/  PLOP3.LUT P0, PT, PT, PT, PT, 0x80, 0x0 ;  /* 0x000000000000781c */ /* 0x000fe20003f0f070 */
[----:B------:R-:W-:-:S12]  /*151b0*/  NOP ;  /* 0x0000000000007918 */ /* 0x000fd80000000000 */
.L_x_11338:
        /* <DEDUP_REMOVED lines=18> */
.L_x_11457:
[----:B------:R-:W-:Y:S05]  /*152e0*/  BSYNC B0 ;  /* 0x0000000000007941 */ /* 0x000fea0003800000 */
.L_x_11339:
[----:B------:R-:W-:Y:S01]  /*152f0*/  LOP3.LUT P0, RZ, R18, 0x1, RZ, 0xc0, !PT ;  /* 0x0000000112ff7812 */ /* 0x000fe2000780c0ff */
[----:B------:R-:W-:-:S12]  /*15300*/  BSSY B0, `(.L_x_11341) ;  /* 0x000005b000007945 */ /* 0x000fd80003800000 */
[----:B------:R-:W-:Y:S05]  /*15310*/  @!P0 BRA `(.L_x_11342) ;  /* 0x0000000400648947 */ /* 0x000fea0003800000 */
[----:B------:R-:W2:Y:S04]  /*15320*/  LDL R2, [R1+0x10] ;  /* 0x0000100001027983 */ /* 0x000ea80000100800 */
[----:B------:R-:W0:Y:S01]  /*15330*/  LDL R4, [R1+0x14] ;  /* 0x0000140001047983 */ /* 0x000e220000100800 */
[----:B------:R-:W-:Y:S01]  /*15340*/  BSSY B1, `(.L_x_11343) ;  /* 0x0000008000017945 */ /* 0x000fe20003800000 */
[----:B------:R-:W1:Y:S02]  /*15350*/  S2R R3, SR_TID.X ;  /* 0x0000000000037919 */ /* 0x000e640000002100 */
[----:B-1----:R-:W-:-:S04]  /*15360*/  LOP3.LUT R3, R3, 0x7f, RZ, 0xc0, !PT ;  /* 0x0000007f03037812 */ /* 0x002fc800078ec0ff */
[----:B------:R-:W-:Y:S01]  /*15370*/  ISETP.NE.AND P1, PT, R3, RZ, PT ;  /* 0x000000ff0300720c */ /* 0x000fe20003f25270 */
[----:B--2---:R-:W-:Y:S01]  /*15380*/  IMAD R2, R2, 0x8, R19 ;  /* 0x0000000802027824 */ /* 0x004fe200078e0213 */
[----:B0-----:R-:W-:-:S04]  /*15390*/  SHF.L.U32 R0, R4, 0x1f, RZ ;  /* 0x0000001f04007819 */ /* 0x001fc800000006ff */
[----:B------:R-:W0:Y:S02]  /*153a0*/  SYNCS.PHASECHK.TRANS64.TRYWAIT P0, [R2+URZ+0x22860], R0 ;  /* 0x02286000020075a7 */ /* 0x000e24000800017f */
[----:B0-----:R-:W-:Y:S05]  /*153b0*/  @!P0 BRA `(.L_x_11344) ;  /* 0x0000004800f88947 */ /* 0x001fea0003800000 */
.L_x_11458:
[----:B------:R-:W-:Y:S05]  /*153c0*/  BSYNC B1 ;  /* 0x0000000000017941 */ /* 0x000fea0003800000 */
.L_x_11343:
        /* <DEDUP_REMOVED lines=9> */
.L_x_11346:
[----:B------:R-:W-:Y:S05]  /*15460*/  BSYNC B1 ;  /* 0x0000000000017941 */ /* 0x000fea0003800000 */
.L_x_11345:
[----:B0-----:R-:W2:Y:S04]  /*15470*/  LDL R0, [R1+0x10] ;  /* 0x0000100001007983 */ /* 0x001ea80000100800 */
[----:B------:R-:W3:Y:S04]  /*15480*/  LDL R4, [R1+0x18] ;  /* 0x0000180001047983 */ /* 0x000ee80000100800 */
        /* <DEDUP_REMOVED lines=9> */
[----:B---3--:R-:W-:Y:S02]  /*15520*/  IMAD R3, R3, 0x60, R4 ;  /* 0x0000006003037824 */ /* 0x008fe400078e0204 */
[----:B------:R-:W-:-:S07]  /*15530*/  VIADD R4, R0, 0x400 ;  /* 0x0000040000047836 */ /* 0x000fce0000000000 */
.L_x_11347:
        /* <DEDUP_REMOVED lines=15> */
.L_x_11348:
        /* <DEDUP_REMOVED lines=15> */
.L_x_11349:
        /* <DEDUP_REMOVED lines=15> */
.L_x_11350:
        /* <DEDUP_REMOVED lines=10> */
.L_x_11342:
[----:B------:R-:W-:Y:S05]  /*158b0*/  BSYNC B0 ;  /* 0x0000000000007941 */ /* 0x000fea0003800000 */
.L_x_11341:
        /* <DEDUP_REMOVED lines=61> */
.L_x_11357:
        /* <DEDUP_REMOVED lines=8> */
.L_x_11459:
[----:B------:R-:W-:Y:S05]  /*15d10*/  BSYNC B3 ;  /* 0x0000000000037941 */ /* 0x000fea0003800000 */
.L_x_11358:
        /* <DEDUP_REMOVED lines=9> */
.L_x_11361:
[----:B------:R-:W-:Y:S05]  /*15db0*/  BSYNC B3 ;  /* 0x0000000000037941 */ /* 0x000fea0003800000 */
.L_x_11360:
        /* <DEDUP_REMOVED lines=13> */
.L_x_11362:
        /* <DEDUP_REMOVED lines=13> */
.L_x_11460:
[----:B------:R-:W-:Y:S05]  /*15f60*/  BSYNC B3 ;  /* 0x0000000000037941 */ /* 0x000fea0003800000 */
.L_x_11363:
        /* <DEDUP_REMOVED lines=11> */
.L_x_11366:
[----:B------:R-:W-:Y:S05]  /*16020*/  BSYNC B3 ;  /* 0x0000000000037941 */ /* 0x000fea0003800000 */
.L_x_11365:
        /* <DEDUP_REMOVED lines=10> */
.L_x_11367:
        /* <DEDUP_REMOVED lines=15> */
.L_x_11368:
        /* <DEDUP_REMOVED lines=15> */
.L_x_11369:
        /* <DEDUP_REMOVED lines=15> */
.L_x_11370:
        /* <DEDUP_REMOVED lines=10> */
.L_x_11356:
[----:B------:R-:W-:Y:S05]  /*16440*/  BSYNC B1 ;  /* 0x0000000000017941 */ /* 0x000fea0003800000 */
.L_x_11355:
[----:B------:R-:W2:Y:S02]  /*16450*/  LDL.LU R5, [R1+0x30] ;  /* 0x0000300001057983 */ /* 0x000ea40000300800 */
[----:B--2---:R-:W-:-:S07]  /*16460*/  VIADD R0, R5, 0xfffffffd ;  /* 0xfffffffd05007836 */ /* 0x004fce0000000000 */
.L_x_11354:
[----:B------:R-:W-:Y:S05]  /*16470*/  BSYNC B2 ;  /* 0x0000000000027941 */ /* 0x000fea0003800000 */
.L_x_11353:
[----:B------:R-:W-:-:S05]  /*16480*/  VIADD R8, R8, 0xfffffffe ;  /* 0xfffffffe08087836 */ /* 0x000fca0000000000 */
[----:B------:R-:W-:-:S13]  /*16490*/  ISETP.NE.AND P0, PT, R8, R4, PT ;  /* 0x000000040800720c */ /* 0x000fda0003f05270 */
[----:B------:R-:W-:Y:S05]  /*164a0*/  @!P0 BRA `(.L_x_11352) ;  /* 0x0000001400008947 */ /* 0x000fea0003800000 */
.L_x_11403:
        /* <DEDUP_REMOVED lines=35> */
.L_x_11373:
        /* <DEDUP_REMOVED lines=8> */
.L_x_11461:
[----:B------:R-:W-:Y:S05]  /*16760*/  BSYNC B2 ;  /* 0x0000000000027941 */ /* 0x000fea0003800000 */
.L_x_11374:
        /* <DEDUP_REMOVED lines=9> */
.L_x_11377:
[----:B------:R-:W-:Y:S05]  /*16800*/  BSYNC B2 ;  /* 0x0000000000027941 */ /* 0x000fea0003800000 */
.L_x_11376:
        /* <DEDUP_REMOVED lines=12> */
.L_x_11378:
        /* <DEDUP_REMOVED lines=13> */
.L_x_11462:
[----:B------:R-:W-:Y:S05]  /*169a0*/  BSYNC B2 ;  /* 0x0000000000027941 */ /* 0x000fea0003800000 */
.L_x_11379:
        /* <DEDUP_REMOVED lines=11> */
.L_x_11382:
[----:B------:R-:W-:Y:S05]  /*16a60*/  BSYNC B2 ;  /* 0x0000000000027941 */ /* 0x000fea0003800000 */
.L_x_11381:
        /* <DEDUP_REMOVED lines=9> */
.L_x_11383:
        /* <DEDUP_REMOVED lines=15> */
.L_x_11384:
        /* <DEDUP_REMOVED lines=15> */
.L_x_11385:
        /* <DEDUP_REMOVED lines=15> */
.L_x_11386:
        /* <DEDUP_REMOVED lines=10> */
.L_x_11372:
[----:B------:R-:W-:Y:S05]  /*16e70*/  BSYNC B1 ;  /* 0x0000000000017941 */ /* 0x000fea0003800000 */
.L_x_11371:
        /* <DEDUP_REMOVED lines=35> */
.L_x_11389:
        /* <DEDUP_REMOVED lines=8> */
.L_x_11463:
[----:B------:R-:W-:Y:S05]  /*17130*/  BSYNC B2 ;  /* 0x0000000000027941 */ /* 0x000fea0003800000 */
.L_x_11390:
        /* <DEDUP_REMOVED lines=9> */
.L_x_11393:
[----:B------:R-:W-:Y:S05]  /*171d0*/  BSYNC B2 ;  /* 0x0000000000027941 */ /* 0x000fea0003800000 */
.L_x_11392:
        /* <DEDUP_REMOVED lines=13> */
.L_x_11394:
        /* <DEDUP_REMOVED lines=13> */
.L_x_11464:
[----:B------:R-:W-:Y:S05]  /*17380*/  BSYNC B2 ;  /* 0x0000000000027941 */ /* 0x000fea0003800000 */
.L_x_11395:
        /* <DEDUP_REMOVED lines=11> */
.L_x_11398:
[----:B------:R-:W-:Y:S05]  /*17440*/  BSYNC B2 ;  /* 0x0000000000027941 */ /* 0x000fea0003800000 */
.L_x_11397:
        /* <DEDUP_REMOVED lines=10> */
.L_x_11399:
        /* <DEDUP_REMOVED lines=15> */
.L_x_11400:
        /* <DEDUP_REMOVED lines=15> */
.L_x_11401:
        /* <DEDUP_REMOVED lines=15> */
.L_x_11402:
        /* <DEDUP_REMOVED lines=10> */
.L_x_11388:
[----:B------:R-:W-:Y:S05]  /*17860*/  BSYNC B1 ;  /* 0x0000000000017941 */ /* 0x000fea0003800000 */
.L_x_11387:
[----:B------:R-:W2:Y:S01]  /*17870*/  LDL R5, [R1+0x1c] ;  /* 0x00001c0001057983 */ /* 0x000ea20000100800 */
[----:B------:R-:W-:Y:S01]  /*17880*/  VIADD R0, R0, 0xfffffffe ;  /* 0xfffffffe00007836 */ /* 0x000fe20000000000 */
[----:B--2---:R-:W-:-:S13]  /*17890*/  ISETP.GT.AND P0, PT, R6, R5, PT ;  /* 0x000000050600720c */ /* 0x004fda0003f04270 */
[----:B------:R-:W-:Y:S05]  /*178a0*/  @P0 BRA `(.L_x_11403) ;  /* 0xffffffec00000947 */ /* 0x000fea000383ffff */
.L_x_11352:
[----:B------:R-:W-:Y:S05]  /*178b0*/  BSYNC B0 ;  /* 0x0000000000007941 */ /* 0x000fea0003800000 */
.L_x_11351:
        /* <DEDUP_REMOVED lines=25> */
.L_x_11405:
[----:B------:R-:W-:Y:S05]  /*17a50*/  BSYNC B0 ;  /* 0x0000000000007941 */ /* 0x000fea0003800000 */
.L_x_11404:
[----:B------:R-:W-:-:S05]  /*17a60*/  SEL R0, R0, RZ, P0 ;  /* 0x000000ff00007207 */ /* 0x000fca0000000000 */
[----:B------:R3:W-:Y:S02]  /*17a70*/  STL [R1+0x10], R0 ;  /* 0x0000100001007387 */ /* 0x0007e40000100800 */
.L_x_11323:
[----:B------:R-:W-:Y:S05]  /*17a80*/  BSYNC B7 ;  /* 0x0000000000077941 */ /* 0x000fea0003800000 */
.L_x_11321:
        /* <DEDUP_REMOVED lines=13> */
.L_x_11406:
        /* <DEDUP_REMOVED lines=8> */
[----:B0-2---:R-:W-:Y:S02]  /*17be0*/  IMAD.MOV.U32 R10, RZ, RZ, R3 ;  /* 0x000000ffff0a7224 */ /* 0x005fe400078e0003 */
        /* <DEDUP_REMOVED lines=37> */
.L_x_11474:
[----:B------:R-:W-:Y:S02]  /*17e40*/  ULDC UR4, c[0x0][0xc38] ;  /* 0x00030e0000047ab9 */ /* 0x000fe40000000800 */
[----:B------:R-:W-:-:S04]  /*17e50*/  IMAD.U32 R7, RZ, RZ, UR4 ;  /* 0x00000004ff077e24 */ /* 0x000fc8000f8e00ff */
[----:B-1----:R-:W-:-:S04]  /*17e60*/  IMAD R10, R14, R7, RZ ;  /* 0x000000070e0a7224 */ /* 0x002fc800078e02ff */
[----:B------:R-:W-:-:S05]  /*17e70*/  IMAD.IADD R4, R9, 0x1, R10 ;  /* 0x0000000109047824 */ /* 0x000fca00078e020a */
[----:B------:R-:W-:-:S13]  /*17e80*/  ISETP.GT.AND P6, PT, R4, R0, PT ;  /* 0x000000000400720c */ /* 0x000fda0003fc4270 */
[----:B------:R-:W-:Y:S05]  /*17e90*/  @P6 BRA `(.L_x_11409) ;  /* 0x0000000000ac6947 */ /* 0x000fea0003800000 */
.L_x_11412:
        /* <DEDUP_REMOVED lines=37> */
.L_x_11482:
[----:B------:R-:W-:Y:S02]  /*180f0*/  ULDC UR4, c[0x0][0xc38] ;  /* 0x00030e0000047ab9 */ /* 0x000fe40000000800 */
[----:B------:R-:W-:-:S04]  /*18100*/  IMAD.U32 R7, RZ, RZ, UR4 ;  /* 0x00000004ff077e24 */ /* 0x000fc8000f8e00ff */
[----:B-1----:R-:W-:-:S04]  /*18110*/  IMAD R10, R14, R7, RZ ;  /* 0x000000070e0a7224 */ /* 0x002fc800078e02ff */
[----:B------:R-:W-:-:S05]  /*18120*/  IMAD.IADD R4, R10, 0x1, R4 ;  /* 0x000000010a047824 */ /* 0x000fca00078e0204 */
[----:B------:R-:W-:-:S13]  /*18130*/  ISETP.GT.AND P6, PT, R4, R0, PT ;  /* 0x000000000400720c */ /* 0x000fda0003fc4270 */
[----:B------:R-:W-:Y:S05]  /*18140*/  @!P6 BRA `(.L_x_11412) ;  /* 0xfffffffc0054e947 */ /* 0x000fea000383ffff */
.L_x_11409:
        /* <DEDUP_REMOVED lines=12> */
.L_x_11487:
[----:B------:R-:W-:-:S13]  /*18210*/  ISETP.NE.AND P0, PT, R3, RZ, PT ;  /* 0x000000ff0300720c */ /* 0x000fda0003f05270 */
[----:B------:R-:W-:Y:S05]  /*18220*/  @!P0 BRA `(.L_x_11414) ;  /* 0x0000000000108947 */ /* 0x000fea0003800000 */
[----:B------:R-:W-:Y:S01]  /*18230*/  UMOV UR4, 0xffffffff ;  /* 0xffffffff00047882 */ /* 0x000fe20000000000 */
[----:B------:R-:W-:Y:S02]  /*18240*/  VIADD R12, R9, 0xffffffff ;  /* 0xffffffff090c7836 */ /* 0x000fe40000000000 */
[----:B------:R-:W-:Y:S05]  /*18250*/  BRA.DIV UR4, `(.L_x_11415) ;  /* 0x0000002a044c7947 */ /* 0x000fea000b800000 */
[----:B------:R1:W2:Y:S02]  /*18260*/  SHFL.IDX PT, R8, R2, R12, 0x1f ;  /* 0x00001f0c02087589 */ /* 0x0002a400000e0000 */
.L_x_11414:
        /* <DEDUP_REMOVED lines=62> */
.L_x_11416:
        /* <DEDUP_REMOVED lines=50> */
[----:B------:R-:W-:Y:S02]  /*18970*/  ISETP.GE.AND P2, PT, R3, RZ, PT ;  /* 0x000000ff0300720c */ /* 0x000fe40003f46270 */
[----:B------:R-:W-:-:S09]  /*18980*/  IADD3 R3, R8, 0x1000000, R0 ;  /* 0x0100000008037810 */ /* 0x000fd20007ffe000 */
        /* <DEDUP_REMOVED lines=8> */
[----:B------:R-:W-:Y:S02]  /*18a10*/  IMAD R3, R2, R6, R3 ;  /* 0x0000000602037224 */ /* 0x000fe400078e0203 */
[----:B------:R-:W-:-:S03]  /*18a20*/  IMAD.MOV.U32 R0, RZ, RZ, R2 ;  /* 0x000000ffff007224 */ /* 0x000fc600078e0002 */
[----:B------:R0:W-:Y:S04]  /*18a30*/  STL [R1+0x8], R3 ;  /* 0x0000080301007387 */ /* 0x0001e80000100800 */
.L_x_11417:
[----:B0-----:R-:W-:-:S05]  /*18a40*/  LOP3.LUT R3, RZ, R0, RZ, 0x33, !PT ;  /* 0x00000000ff037212 */ /* 0x001fca00078e33ff */
[----:B------:R-:W-:-:S05]  /*18a50*/  IMAD.IADD R0, R4, 0x1, R3 ;  /* 0x0000000104007824 */ /* 0x000fca00078e0203 */
[----:B------:R0:W-:Y:S01]  /*18a60*/  STL [R1+0x4], R0 ;  /* 0x0000040001007387 */ /* 0x0001e20000100800 */
[----:B------:R-:W-:Y:S05]  /*18a70*/  BRA `(.L_x_11418) ;  /* 0x0000000000287947 */ /* 0x000fea0003800000 */
.L_x_11410:
        /* <DEDUP_REMOVED lines=10> */
.L_x_11418:
[----:B--2---:R-:W2:Y:S04]  /*18b20*/  LDL R3, [R1+0x8] ;  /* 0x0000080001037983 */ /* 0x004ea80000100800 */
[----:B-1----:R-:W3:Y:S04]  /*18b30*/  LDL R2, [R1+0xc] ;  /* 0x00000c0001027983 */ /* 0x002ee80000100800 */
[----:B------:R-:W4:Y:S04]  /*18b40*/  LDL R5, [R1+0x4] ;  /* 0x0000040001057983 */ /* 0x000f280000100800 */
[----:B------:R-:W4:Y:S01]  /*18b50*/  LDL R4, [R1] ;  /* 0x0000000001047983 */ /* 0x000f220000100800 */
[----:B0-----:R-:W0:Y:S01]  /*18b60*/  S2R R0, SR_TID.X ;  /* 0x0000000000007919 */ /* 0x001e220000002100 */
        /* <DEDUP_REMOVED lines=11> */
.L_x_11407:
[----:B---34-:R-:W3:Y:S01]  /*18c20*/  LDL R0, [R1+0xc] ;  /* 0x00000c0001007983 */ /* 0x018ee20000100800 */
[----:B------:R-:W-:Y:S02]  /*18c30*/  ULDC UR4, c[0x0][0xc3c] ;  /* 0x00030f0000047ab9 */ /* 0x000fe40000000800 */
[----:B---3--:R-:W-:-:S13]  /*18c40*/  ISETP.GE.AND P0, PT, R0, UR4, PT ;  /* 0x0000000400007c0c */ /* 0x008fda000bf06270 */
[----:B------:R-:W-:Y:S05]  /*18c50*/  @!P0 BRA `(.L_x_11419) ;  /* 0xffffffa000f08947 */ /* 0x000fea000383ffff */
[----:B------:R-:W-:Y:S05]  /*18c60*/  BSYNC B8 ;  /* 0x0000000000087941 */ /* 0x000fea0003800000 */
.L_x_11307:
        /* <DEDUP_REMOVED lines=12> */
.L_x_11490:
[----:B------:R-:W-:Y:S05]  /*18d30*/  BSYNC B0 ;  /* 0x0000000000007941 */ /* 0x000fea0003800000 */
.L_x_11420:
[----:B------:R-:W-:-:S03]  /*18d40*/  UMOV UR4, 0xffffffff ;  /* 0xffffffff00047882 */ /* 0x000fc60000000000 */
[----:B------:R-:W-:Y:S05]  /*18d50*/  BRA.DIV UR4, `(.L_x_11422) ;  /* 0x0000001e04c87947 */ /* 0x000fea000b800000 */
[----:B------:R-:W1:Y:S02]  /*18d60*/  S2R R2, SR_TID.X ;  /* 0x0000000000027919 */ /* 0x000e640000002100 */
[----:B-1----:R-:W-:-:S04]  /*18d70*/  SHF.R.U32.HI R2, RZ, 0x5, R2 ;  /* 0x00000005ff027819 */ /* 0x002fc80000011602 */
[----:B------:R-:W-:-:S05]  /*18d80*/  LOP3.LUT R2, R2, 0x3, RZ, 0xc0, !PT ;  /* 0x0000000302027812 */ /* 0x000fca00078ec0ff */
[----:B------:R1:W2:Y:S02]  /*18d90*/  SHFL.IDX PT, R14, R2, RZ, 0x1f ;  /* 0x00001fff020e7589 */ /* 0x0002a400000e0000 */
.L_x_11493:
[----:B--2---:R-:W-:Y:S01]  /*18da0*/  ISETP.NE.AND P0, PT, R14, RZ, PT ;  /* 0x000000ff0e00720c */ /* 0x004fe20003f05270 */
[----:B------:R-:W-:-:S12]  /*18db0*/  BSSY B0, `(.L_x_11423) ;  /* 0x0000027000007945 */ /* 0x000fd80003800000 */
[----:B------:R-:W-:Y:S05]  /*18dc0*/  @P0 BRA `(.L_x_11424) ;  /* 0x0000000000940947 */ /* 0x000fea0003800000 */
[----:B------:R-:W-:-:S03]  /*18dd0*/  UMOV UR4, 0xffffffff ;  /* 0xffffffff00047882 */ /* 0x000fc60000000000 */
[----:B------:R-:W-:Y:S05]  /*18de0*/  BRA.DIV UR4, `(.L_x_11425) ;  /* 0x0000001e04d87947 */ /* 0x000fea000b800000 */
[----:B------:R-:W-:-:S13]  /*18df0*/  ELECT P6, URZ, PT ;  /* 0x00000000003f782f */ /* 0x000fda00038c0000 */
.L_x_11496:
[----:B------:R-:W-:Y:S05]  /*18e00*/  @!P6 BRA `(.L_x_11424) ;  /* 0x000000000084e947 */ /* 0x000fea0003800000 */
[----:B------:R-:W-:-:S06]  /*18e10*/  ULOP3.LUT UR4, UR36, 0x2, URZ, 0xfc, !UPT ;  /* 0x0000000224047892 */ /* 0x000fcc000f8efc3f */
[----:B-1----:R-:W-:-:S05]  /*18e20*/  IMAD.U32 R2, RZ, RZ, UR4 ;  /* 0x00000004ff027e24 */ /* 0x002fca000f8e00ff */
[----:B------:R-:W-:-:S13]  /*18e30*/  ISETP.NE.AND P2, PT, R2, 0x3, PT ;  /* 0x000000030200780c */ /* 0x000fda0003f45270 */
[----:B------:R-:W-:Y:S05]  /*18e40*/  @!P2 BRA `(.L_x_11426) ;  /* 0x000000000004a947 */ /* 0x000fea0003800000 */
[----:B------:R-:W-:Y:S01]  /*18e50*/  BPT.TRAP 0x1 ;  /* 0x000000040000795c */ /* 0x000fe20000300000 */
.L_x_11426:
        /* <DEDUP_REMOVED lines=14> */
.L_x_11497:
[----:B------:R-:W1:Y:S02]  /*18f40*/  SYNCS.PHASECHK.TRANS64.TRYWAIT P0, [R7+URZ], R2 ;  /* 0x00000002070075a7 */ /* 0x000e64000800017f */
[----:B-1----:R-:W-:Y:S05]  /*18f50*/  @!P0 BRA `(.L_x_11428) ;  /* 0x0000001c00b08947 */ /* 0x002fea0003800000 */
.L_x_11498:
[----:B------:R-:W-:Y:S05]  /*18f60*/  @!P2 BRA `(.L_x_11429) ;  /* 0x000000000004a947 */ /* 0x000fea0003800000 */
[----:B------:R-:W-:Y:S01]  /*18f70*/  BPT.TRAP 0x1 ;  /* 0x000000040000795c */ /* 0x000fe20000300000 */
.L_x_11429:
[----:B------:R-:W2:Y:S01]  /*18f80*/  LDL.LU R4, [R1+0x10] ;  /* 0x0000100001047983 */ /* 0x000ea20000300800 */
[----:B------:R-:W-:-:S04]  /*18f90*/  VIADD R0, R0, 0x22860 ;  /* 0x0002286000007836 */ /* 0x000fc80000000000 */
[----:B--2---:R-:W-:-:S04]  /*18fa0*/  IMAD R4, R4, 0x8, R0 ;  /* 0x0000000804047824 */ /* 0x004fc800078e0200 */
[----:B------:R-:W2:Y:S02]  /*18fb0*/  SYNCS.PHASECHK.TRANS64.TRYWAIT P0, [R4+URZ], R5 ;  /* 0x00000005040075a7 */ /* 0x000ea4000800017f */
[----:B--2---:R-:W-:Y:S05]  /*18fc0*/  @!P0 BRA `(.L_x_11430) ;  /* 0x0000001c00a88947 */ /* 0x004fea0003800000 */
.L_x_11499:
[----:B------:R-:W-:-:S07]  /*18fd0*/  IMAD R3, R3, 0x8, R0 ;  /* 0x0000000803037824 */ /* 0x000fce00078e0200 */
.L_x_11431:
[----:B----4-:R4:W0:Y:S02]  /*18fe0*/  SYNCS.PHASECHK.TRANS64.TRYWAIT P0, [R3+URZ], R2 ;  /* 0x00000002030075a7 */ /* 0x010824000800017f */
[----:B0-----:R-:W-:Y:S05]  /*18ff0*/  @!P0 NANOSLEEP.SYNCS 0x989680 ;  /* 0x009896800000895d */ /* 0x001fea0003900000 */
[----:B------:R-:W0:Y:S02]  /*19000*/  @!P0 SYNCS.PHASECHK.TRANS64 P0, [R3+URZ], R2 ;  /* 0x00000002030085a7 */ /* 0x000e24000800007f */
[----:B0-----:R-:W-:Y:S05]  /*19010*/  @!P0 BRA `(.L_x_11431) ;  /* 0xfffffffc00f08947 */ /* 0x001fea000383ffff */
.L_x_11424:
[----:B------:R-:W-:Y:S05]  /*19020*/  BSYNC B0 ;  /* 0x0000000000007941 */ /* 0x000fea0003800000 */
.L_x_11423:
[----:B------:R-:W-:Y:S05]  /*19030*/  EXIT ;  /* 0x000000000000794d */ /* 0x000fea0003800000 */
.L_x_11206:
[----:B0-----:R0:W1:Y:S02]  /*19040*/  SYNCS.PHASECHK.TRANS64.TRYWAIT P0, [R5+URZ+0x22800], R0 ;  /* 0x02280000050075a7 */ /* 0x001064000800017f */
[----:B-1----:R-:W-:Y:S05]  /*19050*/  @!P0 NANOSLEEP.SYNCS 0x989680 ;  /* 0x009896800000895d */ /* 0x002fea0003900000 */
[----:B------:R-:W1:Y:S02]  /*19060*/  @!P0 SYNCS.PHASECHK.TRANS64 P0, [R5+URZ+0x22800], R0 ;  /* 0x02280000050085a7 */ /* 0x000e64000800007f */
[----:B-1----:R-:W-:Y:S05]  /*19070*/  @!P0 BRA `(.L_x_11206) ;  /* 0xfffffffc00f08947 */ /* 0x002fea000383ffff */
[----:B------:R-:W-:Y:S05]  /*19080*/  BRA `(.L_x_11432) ;  /* 0xfffffe9000e07947 */ /* 0x000fea000383ffff */
.L_x_11210:
[----:B-1----:R-:W-:-:S04]  /*19090*/  IMAD.U32 R3, RZ, RZ, UR21 ;  /* 0x00000015ff037e24 */ /* 0x002fc8000f8e00ff */
[----:B------:R1:W2:Y:S03]  /*190a0*/  SYNCS.PHASECHK.TRANS64.TRYWAIT P1, [R3+URZ+0x22830], R8 ;  /* 0x02283008030075a7 */ /* 0x0002a6000802017f */
[----:B--2---:R-:W-:Y:S05]  /*190b0*/  @!P1 NANOSLEEP.SYNCS 0x989680 ;  /* 0x009896800000995d */ /* 0x004fea0003900000 */
[----:B------:R-:W2:Y:S02]  /*190c0*/  @!P1 SYNCS.PHASECHK.TRANS64 P1, [R3+URZ+0x22830], R8 ;  /* 0x02283008030095a7 */ /* 0x000ea4000802007f */
[----:B--2---:R-:W-:Y:S05]  /*190d0*/  @!P1 BRA `(.L_x_11210) ;  /* 0xfffffffc00ec9947 */ /* 0x004fea000383ffff */
[----:B------:R-:W-:Y:S05]  /*190e0*/  BRA `(.L_x_11209) ;  /* 0xfffffe9400087947 */ /* 0x000fea000383ffff */
.L_x_11222:
[----:B-1----:R-:W-:-:S04]  /*190f0*/  IMAD.U32 R9, RZ, RZ, UR21 ;  /* 0x00000015ff097e24 */ /* 0x002fc8000f8e00ff */
[----:B------:R1:W2:Y:S03]  /*19100*/  SYNCS.PHASECHK.TRANS64.TRYWAIT P2, [R9+URZ+0x22850], R8 ;  /* 0x02285008090075a7 */ /* 0x0002a6000804017f */
[----:B--2---:R-:W-:Y:S05]  /*19110*/  @!P2 NANOSLEEP.SYNCS 0x989680 ;  /* 0x009896800000a95d */ /* 0x004fea0003900000 */
[----:B------:R-:W2:Y:S02]  /*19120*/  @!P2 SYNCS.PHASECHK.TRANS64 P2, [R9+URZ+0x22850], R8 ;  /* 0x022850080900a5a7 */ /* 0x000ea4000804007f */
[----:B--2---:R-:W-:Y:S05]  /*19130*/  @!P2 BRA `(.L_x_11222) ;  /* 0xfffffffc00eca947 */ /* 0x004fea000383ffff */
[----:B------:R-:W-:Y:S05]  /*19140*/  BRA `(.L_x_11221) ;  /* 0xfffffeb400c07947 */ /* 0x000fea000383ffff */
.L_x_11230:
[----:B-1----:R-:W-:-:S04]  /*19150*/  IMAD.U32 R4, RZ, RZ, UR30 ;  /* 0x0000001eff047e24 */ /* 0x002fc8000f8e00ff */
[----:B------:R1:W2:Y:S03]  /*19160*/  SYNCS.PHASECHK.TRANS64.TRYWAIT P2, [R4+URZ+0x22830], R7 ;  /* 0x02283007040075a7 */ /* 0x0002a6000804017f */
[----:B--2---:R-:W-:Y:S05]  /*19170*/  @!P2 NANOSLEEP.SYNCS 0x989680 ;  /* 0x009896800000a95d */ /* 0x004fea0003900000 */
[----:B------:R-:W2:Y:S02]  /*19180*/  @!P2 SYNCS.PHASECHK.TRANS64 P2, [R4+URZ+0x22830], R7 ;  /* 0x022830070400a5a7 */ /* 0x000ea4000804007f */
[----:B--2---:R-:W-:Y:S05]  /*19190*/  @!P2 BRA `(.L_x_11230) ;  /* 0xfffffffc00eca947 */ /* 0x004fea000383ffff */
[----:B------:R-:W-:Y:S05]  /*191a0*/  BRA `(.L_x_11229) ;  /* 0xfffffebc004c7947 */ /* 0x000fea000383ffff */
.L_x_11242:
[----:B--2---:R2:W3:Y:S02]  /*191b0*/  SYNCS.PHASECHK.TRANS64.TRYWAIT P2, [R10+URZ+0x22850], R7 ;  /* 0x022850070a0075a7 */ /* 0x0044e4000804017f */
[----:B---3--:R-:W-:Y:S05]  /*191c0*/  @!P2 NANOSLEEP.SYNCS 0x989680 ;  /* 0x009896800000a95d */ /* 0x008fea0003900000 */
[----:B------:R-:W3:Y:S02]  /*191d0*/  @!P2 SYNCS.PHASECHK.TRANS64 P2, [R10+URZ+0x22850], R7 ;  /* 0x022850070a00a5a7 */ /* 0x000ee4000804007f */
[----:B---3--:R-:W-:Y:S05]  /*191e0*/  @!P2 BRA `(.L_x_11242) ;  /* 0xfffffffc00f0a947 */ /* 0x008fea000383ffff */
[----:B------:R-:W-:Y:S05]  /*191f0*/  BRA `(.L_x_11241) ;  /* 0xfffffee800287947 */ /* 0x000fea000383ffff */
.L_x_11251:
[----:B-1----:R-:W-:-:S04]  /*19200*/  IMAD.U32 R0, RZ, RZ, UR22 ;  /* 0x00000016ff007e24 */ /* 0x002fc8000f8e00ff */
[----:B------:R1:W3:Y:S03]  /*19210*/  SYNCS.PHASECHK.TRANS64.TRYWAIT P3, [R0+URZ+0x22830], R5 ;  /* 0x02283005000075a7 */ /* 0x0002e6000806017f */
[----:B---3--:R-:W-:Y:S05]  /*19220*/  @!P3 NANOSLEEP.SYNCS 0x989680 ;  /* 0x009896800000b95d */ /* 0x008fea0003900000 */
[----:B------:R-:W3:Y:S02]  /*19230*/  @!P3 SYNCS.PHASECHK.TRANS64 P3, [R0+URZ+0x22830], R5 ;  /* 0x022830050000b5a7 */ /* 0x000ee4000806007f */
[----:B---3--:R-:W-:Y:S05]  /*19240*/  @!P3 BRA `(.L_x_11251) ;  /* 0xfffffffc00ecb947 */ /* 0x008fea000383ffff */
[----:B------:R-:W-:Y:S05]  /*19250*/  BRA `(.L_x_11250) ;  /* 0xfffffeec00e07947 */ /* 0x000fea000383ffff */
.L_x_11255:
[----:B--2---:R2:W3:Y:S02]  /*19260*/  SYNCS.PHASECHK.TRANS64.TRYWAIT P3, [R10+URZ+0x22850], R5 ;  /* 0x022850050a0075a7 */ /* 0x0044e4000806017f */
[----:B---3--:R-:W-:Y:S05]  /*19270*/  @!P3 NANOSLEEP.SYNCS 0x989680 ;  /* 0x009896800000b95d */ /* 0x008fea0003900000 */
[----:B------:R-:W3:Y:S02]  /*19280*/  @!P3 SYNCS.PHASECHK.TRANS64 P3, [R10+URZ+0x22850], R5 ;  /* 0x022850050a00b5a7 */ /* 0x000ee4000806007f */
[----:B---3--:R-:W-:Y:S05]  /*19290*/  @!P3 BRA `(.L_x_11255) ;  /* 0xfffffffc00f0b947 */ /* 0x008fea000383ffff */
[----:B------:R-:W-:Y:S05]  /*192a0*/  BRA `(.L_x_11254) ;  /* 0xffffff0800047947 */ /* 0x000fea000383ffff */
.L_x_11261:
[----:B-1----:R-:W-:-:S04]  /*192b0*/  IMAD.U32 R7, RZ, RZ, UR21 ;  /* 0x00000015ff077e24 */ /* 0x002fc8000f8e00ff */
[----:B------:R1:W2:Y:S03]  /*192c0*/  SYNCS.PHASECHK.TRANS64.TRYWAIT P2, [R7+URZ+0x22830], R8 ;  /* 0x02283008070075a7 */ /* 0x0002a6000804017f */
[----:B--2---:R-:W-:Y:S05]  /*192d0*/  @!P2 NANOSLEEP.SYNCS 0x989680 ;  /* 0x009896800000a95d */ /* 0x004fea0003900000 */
[----:B------:R-:W2:Y:S02]  /*192e0*/  @!P2 SYNCS.PHASECHK.TRANS64 P2, [R7+URZ+0x22830], R8 ;  /* 0x022830080700a5a7 */ /* 0x000ea4000804007f */
[----:B--2---:R-:W-:Y:S05]  /*192f0*/  @!P2 BRA `(.L_x_11261) ;  /* 0xfffffffc00eca947 */ /* 0x004fea000383ffff */
[----:B------:R-:W-:Y:S05]  /*19300*/  BRA `(.L_x_11260) ;  /* 0xffffff0c00147947 */ /* 0x000fea000383ffff */
.L_x_11273:
[----:B--2---:R2:W3:Y:S02]  /*19310*/  SYNCS.PHASECHK.TRANS64.TRYWAIT P2, [R9+URZ+0x22850], R8 ;  /* 0x02285008090075a7 */ /* 0x0044e4000804017f */
[----:B---3--:R-:W-:Y:S05]  /*19320*/  @!P2 NANOSLEEP.SYNCS 0x989680 ;  /* 0x009896800000a95d */ /* 0x008fea0003900000 */
[----:B------:R-:W3:Y:S02]  /*19330*/  @!P2 SYNCS.PHASECHK.TRANS64 P2, [R9+URZ+0x22850], R8 ;  /* 0x022850080900a5a7 */ /* 0x000ee4000804007f */
[----:B---3--:R-:W-:Y:S05]  /*19340*/  @!P2 BRA `(.L_x_11273) ;  /* 0xfffffffc00f0a947 */ /* 0x008fea000383ffff */
[----:B------:R-:W-:Y:S05]  /*19350*/  BRA `(.L_x_11272) ;  /* 0xffffff3400e87947 */ /* 0x000fea000383ffff */
.L_x_11329:
        /* <DEDUP_REMOVED lines=11> */
.L_x_11434:
[----:B------:R-:W-:Y:S05]  /*19410*/  BSYNC B0 ;  /* 0x0000000000007941 */ /* 0x000fea0003800000 */
.L_x_11433:
[----:B------:R-:W-:Y:S05]  /*19420*/  BRA `(.L_x_11435) ;  /* 0xffffffac008c7947 */ /* 0x000fea000383ffff */
.L_x_11331:
[----:B------:R-:W-:Y:S01]  /*19430*/  BSSY B0, `(.L_x_11436) ;  /* 0x0000006000007945 */ /* 0x000fe20003800000 */
[----:B------:R-:W-:-:S07]  /*19440*/  IMAD.MOV.U32 R15, RZ, RZ, -0x1 ;  /* 0xffffffffff0f7424 */ /* 0x000fce00078e00ff */
[----:B012---:R-:W-:Y:S05]  /*19450*/  WARPSYNC.COLLECTIVE R15, `(.L_x_11437) ;  /* 0x000000000f0c7348 */ /* 0x007fea0003c00000 */
[----:B------:R-:W-:Y:S02]  /*19460*/  ELECT P6, UR62, PT ;  /* 0x00000000003e782f */ /* 0x000fe400038c0000 */
[----:B------:R-:W-:Y:S01]  /*19470*/  MOV R14, UR62 ;  /* 0x0000003e000e7c02 */ /* 0x000fe20008000f00 */
[----:B012---:R-:W-:Y:S10]  /*19480*/  ENDCOLLECTIVE ;  /* 0x000000000000791b */ /* 0x007ff40003800000 */
.L_x_11437:
[----:B------:R-:W-:Y:S05]  /*19490*/  BSYNC B0 ;  /* 0x0000000000007941 */ /* 0x000fea0003800000 */
.L_x_11436:
[----:B------:R-:W-:Y:S05]  /*194a0*/  BRA `(.L_x_11438) ;  /* 0xffffffac00907947 */ /* 0x000fea000383ffff */
.L_x_11333:
[----:B---3--:R3:W4:Y:S02]  /*194b0*/  SYNCS.PHASECHK.TRANS64.TRYWAIT P0, [R0+URZ+0x22840], R2 ;  /* 0x02284002000075a7 */ /* 0x008724000800017f */
[----:B----4-:R-:W-:Y:S05]  /*194c0*/  @!P0 NANOSLEEP.SYNCS 0x989680 ;  /* 0x009896800000895d */ /* 0x010fea0003900000 */
[----:B------:R-:W4:Y:S02]  /*194d0*/  @!P0 SYNCS.PHASECHK.TRANS64 P0, [R0+URZ+0x22840], R2 ;  /* 0x02284002000085a7 */ /* 0x000f24000800007f */
[----:B----4-:R-:W-:Y:S05]  /*194e0*/  @!P0 BRA `(.L_x_11333) ;  /* 0xfffffffc00f08947 */ /* 0x010fea000383ffff */
[----:B------:R-:W-:Y:S05]  /*194f0*/  BRA `(.L_x_11439) ;  /* 0xffffffac00f47947 */ /* 0x000fea000383ffff */
.L_x_11337:
        /* <DEDUP_REMOVED lines=13> */
.L_x_11440:
[----:B------:R-:W-:Y:S02]  /*195d0*/  IMAD.MOV.U32 R13, RZ, RZ, R0 ;  /* 0x000000ffff0d7224 */ /* 0x000fe400078e0000 */
[----:B------:R-:W-:-:S07]  /*195e0*/  IMAD.MOV.U32 R6, RZ, RZ, R14 ;  /* 0x000000ffff067224 */ /* 0x000fce00078e000e */
[----:B------:R-:W-:Y:S05]  /*195f0*/  WARPSYNC.COLLECTIVE R15, `(.L_x_11441) ;  /* 0x000000000f087348 */ /* 0x000fea0003c00000 */
[----:B------:R0:W1:Y:S02]  /*19600*/  SHFL.IDX P6, R14, R13, R12, R11 ;  /* 0x0000000c0d0e7389 */ /* 0x00006400000c000b */
[----:B01----:R-:W-:Y:S01]  /*19610*/  ENDCOLLECTIVE ;  /* 0x000000000000791b */ /* 0x003fe20003800000 */
.L_x_11441:
[----:B------:R-:W-:Y:S02]  /*19620*/  IMAD.MOV.U32 R13, RZ, RZ, R2 ;  /* 0x000000ffff0d7224 */ /* 0x000fe400078e0002 */
[----:B------:R-:W-:Y:S02]  /*19630*/  IMAD.MOV.U32 R12, RZ, RZ, 0x1 ;  /* 0x00000001ff0c7424 */ /* 0x000fe400078e00ff */
[----:B------:R-:W-:-:S07]  /*19640*/  IMAD.MOV.U32 R7, RZ, RZ, R14 ;  /* 0x000000ffff077224 */ /* 0x000fce00078e000e */
[----:B------:R-:W-:Y:S05]  /*19650*/  WARPSYNC.COLLECTIVE R15, `(.L_x_11442) ;  /* 0x000000000f087348 */ /* 0x000fea0003c00000 */
[----:B------:R0:W1:Y:S02]  /*19660*/  SHFL.IDX P6, R14, R13, R12, R11 ;  /* 0x0000000c0d0e7389 */ /* 0x00006400000c000b */
[----:B01----:R-:W-:Y:S01]  /*19670*/  ENDCOLLECTIVE ;  /* 0x000000000000791b */ /* 0x003fe20003800000 */
.L_x_11442:
        /* <DEDUP_REMOVED lines=15> */
.L_x_11443:
[----:B------:R-:W-:Y:S02]  /*19770*/  IMAD.MOV.U32 R13, RZ, RZ, R2 ;  /* 0x000000ffff0d7224 */ /* 0x000fe400078e0002 */
[----:B------:R-:W-:Y:S02]  /*19780*/  IMAD.MOV.U32 R12, RZ, RZ, 0x2 ;  /* 0x00000002ff0c7424 */ /* 0x000fe400078e00ff */
[----:B------:R-:W-:-:S07]  /*19790*/  IMAD.MOV.U32 R5, RZ, RZ, R14 ;  /* 0x000000ffff057224 */ /* 0x000fce00078e000e */
[----:B------:R-:W-:Y:S05]  /*197a0*/  WARPSYNC.COLLECTIVE R15, `(.L_x_11444) ;  /* 0x000000000f087348 */ /* 0x000fea0003c00000 */
[----:B------:R0:W1:Y:S02]  /*197b0*/  SHFL.IDX P6, R14, R13, R12, R11 ;  /* 0x0000000c0d0e7389 */ /* 0x00006400000c000b */
[----:B01----:R-:W-:Y:S01]  /*197c0*/  ENDCOLLECTIVE ;  /* 0x000000000000791b */ /* 0x003fe20003800000 */
.L_x_11444:
        /* <DEDUP_REMOVED lines=15> */
.L_x_11445:
[----:B------:R-:W-:Y:S02]  /*198c0*/  IMAD.MOV.U32 R13, RZ, RZ, R2 ;  /* 0x000000ffff0d7224 */ /* 0x000fe400078e0002 */
[----:B------:R-:W-:Y:S02]  /*198d0*/  IMAD.MOV.U32 R12, RZ, RZ, 0x3 ;  /* 0x00000003ff0c7424 */ /* 0x000fe400078e00ff */
[----:B------:R-:W-:-:S07]  /*198e0*/  IMAD.MOV.U32 R5, RZ, RZ, R14 ;  /* 0x000000ffff057224 */ /* 0x000fce00078e000e */
[----:B------:R-:W-:Y:S05]  /*198f0*/  WARPSYNC.COLLECTIVE R15, `(.L_x_11446) ;  /* 0x000000000f087348 */ /* 0x000fea0003c00000 */
[----:B------:R0:W1:Y:S02]  /*19900*/  SHFL.IDX P6, R14, R13, R12, R11 ;  /* 0x0000000c0d0e7389 */ /* 0x00006400000c000b */
[----:B01----:R-:W-:Y:S01]  /*19910*/  ENDCOLLECTIVE ;  /* 0x000000000000791b */ /* 0x003fe20003800000 */
.L_x_11446:
        /* <DEDUP_REMOVED lines=15> */
.L_x_11447:
[----:B------:R-:W-:Y:S02]  /*19a10*/  IMAD.MOV.U32 R13, RZ, RZ, R2 ;  /* 0x000000ffff0d7224 */ /* 0x000fe400078e0002 */
[----:B------:R-:W-:Y:S02]  /*19a20*/  IMAD.MOV.U32 R12, RZ, RZ, 0x4 ;  /* 0x00000004ff0c7424 */ /* 0x000fe400078e00ff */
[----:B------:R-:W-:-:S07]  /*19a30*/  IMAD.MOV.U32 R5, RZ, RZ, R14 ;  /* 0x000000ffff057224 */ /* 0x000fce00078e000e */
[----:B------:R-:W-:Y:S05]  /*19a40*/  WARPSYNC.COLLECTIVE R15, `(.L_x_11448) ;  /* 0x000000000f087348 */ /* 0x000fea0003c00000 */
[----:B------:R0:W1:Y:S02]  /*19a50*/  SHFL.IDX P6, R14, R13, R12, R11 ;  /* 0x0000000c0d0e7389 */ /* 0x00006400000c000b */
[----:B01----:R-:W-:Y:S01]  /*19a60*/  ENDCOLLECTIVE ;  /* 0x000000000000791b */ /* 0x003fe20003800000 */
.L_x_11448:
        /* <DEDUP_REMOVED lines=15> */
.L_x_11449:
[----:B------:R-:W-:Y:S02]  /*19b60*/  IMAD.MOV.U32 R13, RZ, RZ, R2 ;  /* 0x000000ffff0d7224 */ /* 0x000fe400078e0002 */
[----:B------:R-:W-:Y:S02]  /*19b70*/  IMAD.MOV.U32 R12, RZ, RZ, 0x5 ;  /* 0x00000005ff0c7424 */ /* 0x000fe400078e00ff */
[----:B------:R-:W-:-:S07]  /*19b80*/  IMAD.MOV.U32 R5, RZ, RZ, R14 ;  /* 0x000000ffff057224 */ /* 0x000fce00078e000e */
[----:B------:R-:W-:Y:S05]  /*19b90*/  WARPSYNC.COLLECTIVE R15, `(.L_x_11450) ;  /* 0x000000000f087348 */ /* 0x000fea0003c00000 */
[----:B------:R0:W1:Y:S02]  /*19ba0*/  SHFL.IDX P6, R14, R13, R12, R11 ;  /* 0x0000000c0d0e7389 */ /* 0x00006400000c000b */
[----:B01----:R-:W-:Y:S01]  /*19bb0*/  ENDCOLLECTIVE ;  /* 0x000000000000791b */ /* 0x003fe20003800000 */
.L_x_11450:
        /* <DEDUP_REMOVED lines=15> */
.L_x_11451:
[----:B------:R-:W-:Y:S02]  /*19cb0*/  IMAD.MOV.U32 R13, RZ, RZ, R2 ;  /* 0x000000ffff0d7224 */ /* 0x000fe400078e0002 */
[----:B------:R-:W-:Y:S02]  /*19cc0*/  IMAD.MOV.U32 R12, RZ, RZ, 0x6 ;  /* 0x00000006ff0c7424 */ /* 0x000fe400078e00ff */
[----:B------:R-:W-:-:S07]  /*19cd0*/  IMAD.MOV.U32 R5, RZ, RZ, R14 ;  /* 0x000000ffff057224 */ /* 0x000fce00078e000e */
[----:B------:R-:W-:Y:S05]  /*19ce0*/  WARPSYNC.COLLECTIVE R15, `(.L_x_11452) ;  /* 0x000000000f087348 */ /* 0x000fea0003c00000 */
[----:B------:R0:W1:Y:S02]  /*19cf0*/  SHFL.IDX P6, R14, R13, R12, R11 ;  /* 0x0000000c0d0e7389 */ /* 0x00006400000c000b */
[----:B01----:R-:W-:Y:S01]  /*19d00*/  ENDCOLLECTIVE ;  /* 0x000000000000791b */ /* 0x003fe20003800000 */
.L_x_11452:
        /* <DEDUP_REMOVED lines=13> */
.L_x_11453:
        /* <DEDUP_REMOVED lines=8> */
.L_x_11454:
        /* <DEDUP_REMOVED lines=13> */
.L_x_11455:
[----:B------:R-:W-:Y:S01]  /*19f30*/  IMAD.MOV.U32 R0, RZ, RZ, R14 ;  /* 0x000000ffff007224 */ /* 0x000fe200078e000e */
[----:B------:R-:W-:Y:S06]  /*19f40*/  BRA `(.L_x_11456) ;  /* 0xffffffb000747947 */ /* 0x000fec000383ffff */
.L_x_11340:
[----:B0-----:R0:W1:Y:S02]  /*19f50*/  SYNCS.PHASECHK.TRANS64.TRYWAIT P0, [R19+URZ+0x22820], R0 ;  /* 0x02282000130075a7 */ /* 0x001064000800017f */
[----:B-1----:R-:W-:Y:S05]  /*19f60*/  @!P0 NANOSLEEP.SYNCS 0x989680 ;  /* 0x009896800000895d */ /* 0x002fea0003900000 */
[----:B------:R-:W1:Y:S02]  /*19f70*/  @!P0 SYNCS.PHASECHK.TRANS64 P0, [R19+URZ+0x22820], R0 ;  /* 0x02282000130085a7 */ /* 0x000e64000800007f */
[----:B-1----:R-:W-:Y:S05]  /*19f80*/  @!P0 BRA `(.L_x_11340) ;  /* 0xfffffffc00f08947 */ /* 0x002fea000383ffff */
[----:B------:R-:W-:Y:S05]  /*19f90*/  BRA `(.L_x_11457) ;  /* 0xffffffb000d07947 */ /* 0x000fea000383ffff */
.L_x_11344:
[----:B0-----:R0:W1:Y:S02]  /*19fa0*/  SYNCS.PHASECHK.TRANS64.TRYWAIT P0, [R2+URZ+0x22860], R0 ;  /* 0x02286000020075a7 */ /* 0x001064000800017f */
[----:B-1----:R-:W-:Y:S05]  /*19fb0*/  @!P0 NANOSLEEP.SYNCS 0x989680 ;  /* 0x009896800000895d */ /* 0x002fea0003900000 */
[----:B------:R-:W1:Y:S02]  /*19fc0*/  @!P0 SYNCS.PHASECHK.TRANS64 P0, [R2+URZ+0x22860], R0 ;  /* 0x02286000020085a7 */ /* 0x000e64000800007f */
[----:B-1----:R-:W-:Y:S05]  /*19fd0*/  @!P0 BRA `(.L_x_11344) ;  /* 0xfffffffc00f08947 */ /* 0x002fea000383ffff */
[----:B------:R-:W-:Y:S05]  /*19fe0*/  BRA `(.L_x_11458) ;  /* 0xffffffb000f47947 */ /* 0x000fea000383ffff */
.L_x_11359:
[----:B--2---:R2:W3:Y:S02]  /*19ff0*/  SYNCS.PHASECHK.TRANS64.TRYWAIT P0, [R3+URZ+0x22840], R2 ;  /* 0x02284002030075a7 */ /* 0x0044e4000800017f */
[----:B---3--:R-:W-:Y:S05]  /*1a000*/  @!P0 NANOSLEEP.SYNCS 0x989680 ;  /* 0x009896800000895d */ /* 0x008fea0003900000 */
[----:B------:R-:W3:Y:S02]  /*1a010*/  @!P0 SYNCS.PHASECHK.TRANS64 P0, [R3+URZ+0x22840], R2 ;  /* 0x02284002030085a7 */ /* 0x000ee4000800007f */
[----:B---3--:R-:W-:Y:S05]  /*1a020*/  @!P0 BRA `(.L_x_11359) ;  /* 0xfffffffc00f08947 */ /* 0x008fea000383ffff */
[----:B------:R-:W-:Y:S05]  /*1a030*/  BRA `(.L_x_11459) ;  /* 0xffffffbc00347947 */ /* 0x000fea000383ffff */
.L_x_11364:
[----:B0-----:R0:W1:Y:S02]  /*1a040*/  SYNCS.PHASECHK.TRANS64.TRYWAIT P0, [R3+URZ+0x22860], R2 ;  /* 0x02286002030075a7 */ /* 0x001064000800017f */
[----:B-1----:R-:W-:Y:S05]  /*1a050*/  @!P0 NANOSLEEP.SYNCS 0x989680 ;  /* 0x009896800000895d */ /* 0x002fea0003900000 */
[----:B------:R-:W1:Y:S02]  /*1a060*/  @!P0 SYNCS.PHASECHK.TRANS64 P0, [R3+URZ+0x22860], R2 ;  /* 0x02286002030085a7 */ /* 0x000e64000800007f */
[----:B-1----:R-:W-:Y:S05]  /*1a070*/  @!P0 BRA `(.L_x_11364) ;  /* 0xfffffffc00f08947 */ /* 0x002fea000383ffff */
[----:B------:R-:W-:Y:S05]  /*1a080*/  BRA `(.L_x_11460) ;  /* 0xffffffbc00b47947 */ /* 0x000fea000383ffff */
.L_x_11375:
[----:B-1----:R1:W2:Y:S02]  /*1a090*/  SYNCS.PHASECHK.TRANS64.TRYWAIT P0, [R4+URZ+0x22840], R2 ;  /* 0x02284002040075a7 */ /* 0x0022a4000800017f */
[----:B--2---:R-:W-:Y:S05]  /*1a0a0*/  @!P0 NANOSLEEP.SYNCS 0x989680 ;  /* 0x009896800000895d */ /* 0x004fea0003900000 */
[----:B------:R-:W2:Y:S02]  /*1a0b0*/  @!P0 SYNCS.PHASECHK.TRANS64 P0, [R4+URZ+0x22840], R2 ;  /* 0x02284002040085a7 */ /* 0x000ea4000800007f */
[----:B--2---:R-:W-:Y:S05]  /*1a0c0*/  @!P0 BRA `(.L_x_11375) ;  /* 0xfffffffc00f08947 */ /* 0x004fea000383ffff */
[----:B------:R-:W-:Y:S05]  /*1a0d0*/  BRA `(.L_x_11461) ;  /* 0xffffffc400a07947 */ /* 0x000fea000383ffff */
.L_x_11380:
[----:B0-----:R0:W2:Y:S02]  /*1a0e0*/  SYNCS.PHASECHK.TRANS64.TRYWAIT P0, [R4+URZ+0x22860], R2 ;  /* 0x02286002040075a7 */ /* 0x0010a4000800017f */
[----:B--2---:R-:W-:Y:S05]  /*1a0f0*/  @!P0 NANOSLEEP.SYNCS 0x989680 ;  /* 0x009896800000895d */ /* 0x004fea0003900000 */
[----:B------:R-:W2:Y:S02]  /*1a100*/  @!P0 SYNCS.PHASECHK.TRANS64 P0, [R4+URZ+0x22860], R2 ;  /* 0x02286002040085a7 */ /* 0x000ea4000800007f */
[----:B--2---:R-:W-:Y:S05]  /*1a110*/  @!P0 BRA `(.L_x_11380) ;  /* 0xfffffffc00f08947 */ /* 0x004fea000383ffff */
[----:B------:R-:W-:Y:S05]  /*1a120*/  BRA `(.L_x_11462) ;  /* 0xffffffc8001c7947 */ /* 0x000fea000383ffff */
.L_x_11391:
[----:B-1----:R1:W2:Y:S02]  /*1a130*/  SYNCS.PHASECHK.TRANS64.TRYWAIT P0, [R2+URZ+0x22840], R3 ;  /* 0x02284003020075a7 */ /* 0x0022a4000800017f */
[----:B--2---:R-:W-:Y:S05]  /*1a140*/  @!P0 NANOSLEEP.SYNCS 0x989680 ;  /* 0x009896800000895d */ /* 0x004fea0003900000 */
[----:B------:R-:W2:Y:S02]  /*1a150*/  @!P0 SYNCS.PHASECHK.TRANS64 P0, [R2+URZ+0x22840], R3 ;  /* 0x02284003020085a7 */ /* 0x000ea4000800007f */
[----:B--2---:R-:W-:Y:S05]  /*1a160*/  @!P0 BRA `(.L_x_11391) ;  /* 0xfffffffc00f08947 */ /* 0x004fea000383ffff */
[----:B------:R-:W-:Y:S05]  /*1a170*/  BRA `(.L_x_11463) ;  /* 0xffffffcc00ec7947 */ /* 0x000fea000383ffff */
.L_x_11396:
[----:B--2---:R2:W3:Y:S02]  /*1a180*/  SYNCS.PHASECHK.TRANS64.TRYWAIT P0, [R2+URZ+0x22860], R3 ;  /* 0x02286003020075a7 */ /* 0x0044e4000800017f */
[----:B---3--:R-:W-:Y:S05]  /*1a190*/  @!P0 NANOSLEEP.SYNCS 0x989680 ;  /* 0x009896800000895d */ /* 0x008fea0003900000 */
[----:B------:R-:W3:Y:S02]  /*1a1a0*/  @!P0 SYNCS.PHASECHK.TRANS64 P0, [R2+URZ+0x22860], R3 ;  /* 0x02286003020085a7 */ /* 0x000ee4000800007f */
[----:B---3--:R-:W-:Y:S05]  /*1a1b0*/  @!P0 BRA `(.L_x_11396) ;  /* 0xfffffffc00f08947 */ /* 0x008fea000383ffff */
[----:B------:R-:W-:Y:S05]  /*1a1c0*/  BRA `(.L_x_11464) ;  /* 0xffffffd0006c7947 */ /* 0x000fea000383ffff */
.L_x_11408:
        /* <DEDUP_REMOVED lines=9> */
.L_x_11466:
[----:B------:R-:W-:Y:S05]  /*1a260*/  BSYNC B0 ;  /* 0x0000000000007941 */ /* 0x000fea0003800000 */
.L_x_11465:
        /* <DEDUP_REMOVED lines=9> */
.L_x_11467:
        /* <DEDUP_REMOVED lines=26> */
.L_x_11468:
[----:B------:R-:W-:Y:S01]  /*1a4a0*/  IMAD.MOV.U32 R12, RZ, RZ, 0x2 ;  /* 0x00000002ff0c7424 */ /* 0x000fe200078e00ff */
[----:B------:R-:W-:-:S05]  /*1a4b0*/  SEL R3, R14, RZ, P1 ;  /* 0x000000ff0e037207 */ /* 0x000fca0000800000 */
[----:B------:R-:W-:-:S04]  /*1a4c0*/  IMAD.IADD R2, R2, 0x1, R3 ;  /* 0x0000000102027824 */ /* 0x000fc800078e0203 */
[----:B------:R-:W-:-:S07]  /*1a4d0*/  IMAD.MOV.U32 R13, RZ, RZ, R2 ;  /* 0x000000ffff0d7224 */ /* 0x000fce00078e0002 */
[----:B------:R-:W-:Y:S05]  /*1a4e0*/  WARPSYNC.COLLECTIVE R15, `(.L_x_11469) ;  /* 0x000000000f087348 */ /* 0x000fea0003c00000 */
[----:B------:R0:W1:Y:S02]  /*1a4f0*/  SHFL.UP P6, R14, R13, R12, R11 ;  /* 0x0400000c0d0e7389 */ /* 0x00006400000c000b */
[----:B01----:R-:W-:Y:S01]  /*1a500*/  ENDCOLLECTIVE ;  /* 0x000000000000791b */ /* 0x003fe20003800000 */
.L_x_11469:
[----:B------:R-:W-:Y:S01]  /*1a510*/  IMAD.MOV.U32 R12, RZ, RZ, 0x4 ;  /* 0x00000004ff0c7424 */ /* 0x000fe200078e00ff */
[----:B------:R-:W-:-:S05]  /*1a520*/  SEL R3, R14, RZ, P2 ;  /* 0x000000ff0e037207 */ /* 0x000fca0001000000 */
[----:B------:R-:W-:-:S04]  /*1a530*/  IMAD.IADD R2, R2, 0x1, R3 ;  /* 0x0000000102027824 */ /* 0x000fc800078e0203 */
[----:B------:R-:W-:-:S07]  /*1a540*/  IMAD.MOV.U32 R13, RZ, RZ, R2 ;  /* 0x000000ffff0d7224 */ /* 0x000fce00078e0002 */
[----:B------:R-:W-:Y:S05]  /*1a550*/  WARPSYNC.COLLECTIVE R15, `(.L_x_11470) ;  /* 0x000000000f087348 */ /* 0x000fea0003c00000 */
[----:B------:R0:W1:Y:S02]  /*1a560*/  SHFL.UP P6, R14, R13, R12, R11 ;  /* 0x0400000c0d0e7389 */ /* 0x00006400000c000b */
[----:B01----:R-:W-:Y:S01]  /*1a570*/  ENDCOLLECTIVE ;  /* 0x000000000000791b */ /* 0x003fe20003800000 */
.L_x_11470:
[----:B------:R-:W-:Y:S01]  /*1a580*/  IMAD.MOV.U32 R12, RZ, RZ, 0x8 ;  /* 0x00000008ff0c7424 */ /* 0x000fe200078e00ff */
[----:B------:R-:W-:-:S05]  /*1a590*/  SEL R3, R14, RZ, P3 ;  /* 0x000000ff0e037207 */ /* 0x000fca0001800000 */
[----:B------:R-:W-:-:S04]  /*1a5a0*/  IMAD.IADD R2, R2, 0x1, R3 ;  /* 0x0000000102027824 */ /* 0x000fc800078e0203 */
[----:B------:R-:W-:-:S07]  /*1a5b0*/  IMAD.MOV.U32 R13, RZ, RZ, R2 ;  /* 0x000000ffff0d7224 */ /* 0x000fce00078e0002 */
[----:B------:R-:W-:Y:S05]  /*1a5c0*/  WARPSYNC.COLLECTIVE R15, `(.L_x_11471) ;  /* 0x000000000f087348 */ /* 0x000fea0003c00000 */
[----:B------:R0:W1:Y:S02]  /*1a5d0*/  SHFL.UP P6, R14, R13, R12, R11 ;  /* 0x0400000c0d0e7389 */ /* 0x00006400000c000b */
[----:B01----:R-:W-:Y:S01]  /*1a5e0*/  ENDCOLLECTIVE ;  /* 0x000000000000791b */ /* 0x003fe20003800000 */
.L_x_11471:
[----:B------:R-:W-:Y:S01]  /*1a5f0*/  IMAD.MOV.U32 R12, RZ, RZ, 0x10 ;  /* 0x00000010ff0c7424 */ /* 0x000fe200078e00ff */
[----:B------:R-:W-:-:S05]  /*1a600*/  SEL R3, R14, RZ, P4 ;  /* 0x000000ff0e037207 */ /* 0x000fca0002000000 */
[----:B------:R-:W-:-:S04]  /*1a610*/  IMAD.IADD R2, R2, 0x1, R3 ;  /* 0x0000000102027824 */ /* 0x000fc800078e0203 */
[----:B------:R-:W-:-:S07]  /*1a620*/  IMAD.MOV.U32 R13, RZ, RZ, R2 ;  /* 0x000000ffff0d7224 */ /* 0x000fce00078e0002 */
[----:B------:R-:W-:Y:S05]  /*1a630*/  WARPSYNC.COLLECTIVE R15, `(.L_x_11472) ;  /* 0x000000000f087348 */ /* 0x000fea0003c00000 */
[----:B------:R0:W1:Y:S02]  /*1a640*/  SHFL.UP P6, R14, R13, R12, R11 ;  /* 0x0400000c0d0e7389 */ /* 0x00006400000c000b */
[----:B01----:R-:W-:Y:S01]  /*1a650*/  ENDCOLLECTIVE ;  /* 0x000000000000791b */ /* 0x003fe20003800000 */
.L_x_11472:
        /* <DEDUP_REMOVED lines=8> */
.L_x_11473:
[----:B------:R-:W-:Y:S05]  /*1a6e0*/  BRA `(.L_x_11474) ;  /* 0xffffffd400d47947 */ /* 0x000fea000383ffff */
.L_x_11411:
        /* <DEDUP_REMOVED lines=8> */
.L_x_11476:
[----:B------:R-:W-:Y:S05]  /*1a770*/  BSYNC B0 ;  /* 0x0000000000007941 */ /* 0x000fea0003800000 */
.L_x_11475:
        /* <DEDUP_REMOVED lines=9> */
.L_x_11477:
[----:B------:R-:W-:Y:S01]  /*1a810*/  IMAD.MOV.U32 R12, RZ, RZ, 0x4 ;  /* 0x00000004ff0c7424 */ /* 0x000fe200078e00ff */
[----:B------:R-:W-:-:S05]  /*1a820*/  SEL R3, R14, RZ, P2 ;  /* 0x000000ff0e037207 */ /* 0x000fca0001000000 */
[----:B------:R-:W-:-:S04]  /*1a830*/  IMAD.IADD R2, R2, 0x1, R3 ;  /* 0x0000000102027824 */ /* 0x000fc800078e0203 */
[----:B------:R-:W-:-:S07]  /*1a840*/  IMAD.MOV.U32 R13, RZ, RZ, R2 ;  /* 0x000000ffff0d7224 */ /* 0x000fce00078e0002 */
[----:B------:R-:W-:Y:S05]  /*1a850*/  WARPSYNC.COLLECTIVE R15, `(.L_x_11478) ;  /* 0x000000000f087348 */ /* 0x000fea0003c00000 */
[----:B------:R0:W1:Y:S02]  /*1a860*/  SHFL.UP P6, R14, R13, R12, R11 ;  /* 0x0400000c0d0e7389 */ /* 0x00006400000c000b */
[----:B01----:R-:W-:Y:S01]  /*1a870*/  ENDCOLLECTIVE ;  /* 0x000000000000791b */ /* 0x003fe20003800000 */
.L_x_11478:
[----:B------:R-:W-:Y:S01]  /*1a880*/  IMAD.MOV.U32 R12, RZ, RZ, 0x8 ;  /* 0x00000008ff0c7424 */ /* 0x000fe200078e00ff */
[----:B------:R-:W-:-:S05]  /*1a890*/  SEL R3, R14, RZ, P3 ;  /* 0x000000ff0e037207 */ /* 0x000fca0001800000 */
[----:B------:R-:W-:-:S04]  /*1a8a0*/  IMAD.IADD R2, R2, 0x1, R3 ;  /* 0x0000000102027824 */ /* 0x000fc800078e0203 */
[----:B------:R-:W-:-:S07]  /*1a8b0*/  IMAD.MOV.U32 R13, RZ, RZ, R2 ;  /* 0x000000ffff0d7224 */ /* 0x000fce00078e0002 */
[----:B------:R-:W-:Y:S05]  /*1a8c0*/  WARPSYNC.COLLECTIVE R15, `(.L_x_11479) ;  /* 0x000000000f087348 */ /* 0x000fea0003c00000 */
[----:B------:R0:W1:Y:S02]  /*1a8d0*/  SHFL.UP P6, R14, R13, R12, R11 ;  /* 0x0400000c0d0e7389 */ /* 0x00006400000c000b */
[----:B01----:R-:W-:Y:S01]  /*1a8e0*/  ENDCOLLECTIVE ;  /* 0x000000000000791b */ /* 0x003fe20003800000 */
.L_x_11479:
[----:B------:R-:W-:Y:S01]  /*1a8f0*/  IMAD.MOV.U32 R12, RZ, RZ, 0x10 ;  /* 0x00000010ff0c7424 */ /* 0x000fe200078e00ff */
[----:B------:R-:W-:-:S05]  /*1a900*/  SEL R3, R14, RZ, P4 ;  /* 0x000000ff0e037207 */ /* 0x000fca0002000000 */
[----:B------:R-:W-:-:S04]  /*1a910*/  IMAD.IADD R2, R2, 0x1, R3 ;  /* 0x0000000102027824 */ /* 0x000fc800078e0203 */
[----:B------:R-:W-:-:S07]  /*1a920*/  IMAD.MOV.U32 R13, RZ, RZ, R2 ;  /* 0x000000ffff0d7224 */ /* 0x000fce00078e0002 */
[----:B------:R-:W-:Y:S05]  /*1a930*/  WARPSYNC.COLLECTIVE R15, `(.L_x_11480) ;  /* 0x000000000f087348 */ /* 0x000fea0003c00000 */
[----:B------:R0:W1:Y:S02]  /*1a940*/  SHFL.UP P6, R14, R13, R12, R11 ;  /* 0x0400000c0d0e7389 */ /* 0x00006400000c000b */
[----:B01----:R-:W-:Y:S01]  /*1a950*/  ENDCOLLECTIVE ;  /* 0x000000000000791b */ /* 0x003fe20003800000 */
.L_x_11480:
        /* <DEDUP_REMOVED lines=8> */
.L_x_11481:
[----:B------:R-:W-:Y:S05]  /*1a9e0*/  BRA `(.L_x_11482) ;  /* 0xffffffd400c07947 */ /* 0x000fea000383ffff */
.L_x_11413:
[----:B------:R-:W-:Y:S01]  /*1a9f0*/  BSSY B0, `(.L_x_11483) ;  /* 0x0000006000007945 */ /* 0x000fe20003800000 */
[----:B------:R-:W-:Y:S01]  /*1aa00*/  PLOP3.LUT P6, PT, P6, PT, PT, 0x8, 0x0 ;  /* 0x000000000000781c */ /* 0x000fe200037ce170 */
[----:B------:R-:W-:-:S12]  /*1aa10*/  IMAD.MOV.U32 R15, RZ, RZ, -0x1 ;  /* 0xffffffffff0f7424 */ /* 0x000fd800078e00ff */
[----:B0-----:R-:W-:Y:S05]  /*1aa20*/  WARPSYNC.COLLECTIVE R15, `(.L_x_11484) ;  /* 0x000000000f087348 */ /* 0x001fea0003c00000 */
[----:B------:R-:W-:Y:S01]  /*1aa30*/  VOTE.ANY R14, PT, P6 ;  /* 0x00000000000e7806 */ /* 0x000fe200030e0100 */
[----:B0-----:R-:W-:Y:S06]  /*1aa40*/  ENDCOLLECTIVE ;  /* 0x000000000000791b */ /* 0x001fec0003800000 */
.L_x_11484:
[----:B------:R-:W-:Y:S05]  /*1aa50*/  BSYNC B0 ;  /* 0x0000000000007941 */ /* 0x000fea0003800000 */
.L_x_11483:
        /* <DEDUP_REMOVED lines=10> */
.L_x_11485:
[----:B------:R-:W-:Y:S02]  /*1ab00*/  IMAD.MOV.U32 R13, RZ, RZ, R6 ;  /* 0x000000ffff0d7224 */ /* 0x000fe400078e0006 */
[----:B------:R-:W-:-:S07]  /*1ab10*/  IMAD.MOV.U32 R4, RZ, RZ, R14 ;  /* 0x000000ffff047224 */ /* 0x000fce00078e000e */
[----:B------:R-:W-:Y:S05]  /*1ab20*/  WARPSYNC.COLLECTIVE R15, `(.L_x_11486) ;  /* 0x000000000f087348 */ /* 0x000fea0003c00000 */
[----:B------:R0:W1:Y:S02]  /*1ab30*/  SHFL.IDX P6, R14, R13, R12, R11 ;  /* 0x0000000c0d0e7389 */ /* 0x00006400000c000b */
[----:B01----:R-:W-:Y:S01]  /*1ab40*/  ENDCOLLECTIVE ;  /* 0x000000000000791b */ /* 0x003fe20003800000 */
.L_x_11486:
[----:B------:R-:W-:Y:S02]  /*1ab50*/  IMAD.MOV.U32 R6, RZ, RZ, R14 ;  /* 0x000000ffff067224 */ /* 0x000fe400078e000e */
[----:B------:R-:W-:-:S05]  /*1ab60*/  IMAD.IADD R5, R9, 0x1, R16 ;  /* 0x0000000109057824 */ /* 0x000fca00078e0210 */
[----:B------:R0:W-:Y:S01]  /*1ab70*/  STL [R1+0xc], R5 ;  /* 0x00000c0501007387 */ /* 0x0001e20000100800 */
[----:B------:R-:W-:Y:S05]  /*1ab80*/  BRA `(.L_x_11487) ;  /* 0xffffffd400a07947 */ /* 0x000fea000383ffff */
.L_x_11415:
[----:B------:R-:W-:Y:S01]  /*1ab90*/  BSSY B0, `(.L_x_11488) ;  /* 0x0000007000007945 */ /* 0x000fe20003800000 */
[----:B------:R-:W-:Y:S02]  /*1aba0*/  IMAD.MOV.U32 R13, RZ, RZ, R2 ;  /* 0x000000ffff0d7224 */ /* 0x000fe400078e0002 */
[----:B------:R-:W-:Y:S02]  /*1abb0*/  IMAD.MOV.U32 R11, RZ, RZ, 0x1f ;  /* 0x0000001fff0b7424 */ /* 0x000fe400078e00ff */
[----:B------:R-:W-:-:S07]  /*1abc0*/  IMAD.MOV.U32 R15, RZ, RZ, -0x1 ;  /* 0xffffffffff0f7424 */ /* 0x000fce00078e00ff */
[----:B0--3--:R-:W-:Y:S05]  /*1abd0*/  WARPSYNC.COLLECTIVE R15, `(.L_x_11489) ;  /* 0x000000000f087348 */ /* 0x009fea0003c00000 */
[----:B------:R1:W2:Y:S02]  /*1abe0*/  SHFL.IDX P6, R14, R13, R12, R11 ;  /* 0x0000000c0d0e7389 */ /* 0x0002a400000c000b */
[----:B0123--:R-:W-:Y:S01]  /*1abf0*/  ENDCOLLECTIVE ;  /* 0x000000000000791b */ /* 0x00ffe20003800000 */
.L_x_11489:
[----:B------:R-:W-:Y:S05]  /*1ac00*/  BSYNC B0 ;  /* 0x0000000000007941 */ /* 0x000fea0003800000 */
.L_x_11488:
[----:B------:R-:W-:Y:S01]  /*1ac10*/  IMAD.MOV.U32 R8, RZ, RZ, R14 ;  /* 0x000000ffff087224 */ /* 0x000fe200078e000e */
[----:B------:R-:W-:Y:S06]  /*1ac20*/  BRA `(.L_x_11414) ;  /* 0xffffffd400907947 */ /* 0x000fec000383ffff */
.L_x_11421:
[----:B0-----:R0:W1:Y:S02]  /*1ac30*/  SYNCS.PHASECHK.TRANS64.TRYWAIT P0, [R0+URZ+0x22820], R3 ;  /* 0x02282003000075a7 */ /* 0x001064000800017f */
[----:B-1----:R-:W-:Y:S05]  /*1ac40*/  @!P0 NANOSLEEP.SYNCS 0x989680 ;  /* 0x009896800000895d */ /* 0x002fea0003900000 */
[----:B------:R-:W1:Y:S02]  /*1ac50*/  @!P0 SYNCS.PHASECHK.TRANS64 P0, [R0+URZ+0x22820], R3 ;  /* 0x02282003000085a7 */ /* 0x000e64000800007f */
[----:B-1----:R-:W-:Y:S05]  /*1ac60*/  @!P0 BRA `(.L_x_11421) ;  /* 0xfffffffc00f08947 */ /* 0x002fea000383ffff */
[----:B------:R-:W-:Y:S05]  /*1ac70*/  BRA `(.L_x_11490) ;  /* 0xffffffe0002c7947 */ /* 0x000fea000383ffff */
.L_x_11422:
        /* <DEDUP_REMOVED lines=11> */
.L_x_11492:
[----:B------:R-:W-:Y:S05]  /*1ad30*/  BSYNC B0 ;  /* 0x0000000000007941 */ /* 0x000fea0003800000 */
.L_x_11491:
[----:B------:R-:W-:Y:S05]  /*1ad40*/  BRA `(.L_x_11493) ;  /* 0xffffffe000147947 */ /* 0x000fea000383ffff */
.L_x_11425:
[----:B------:R-:W-:Y:S01]  /*1ad50*/  BSSY B1, `(.L_x_11494) ;  /* 0x0000006000017945 */ /* 0x000fe20003800000 */
[----:B------:R-:W-:-:S07]  /*1ad60*/  IMAD.MOV.U32 R15, RZ, RZ, -0x1 ;  /* 0xffffffffff0f7424 */ /* 0x000fce00078e00ff */
[----:B01-3--:R-:W-:Y:S05]  /*1ad70*/  WARPSYNC.COLLECTIVE R15, `(.L_x_11495) ;  /* 0x000000000f0c7348 */ /* 0x00bfea0003c00000 */
[----:B------:R-:W-:Y:S02]  /*1ad80*/  ELECT P6, UR62, PT ;  /* 0x00000000003e782f */ /* 0x000fe400038c0000 */
[----:B------:R-:W-:Y:S01]  /*1ad90*/  MOV R14, UR62 ;  /* 0x0000003e000e7c02 */ /* 0x000fe20008000f00 */
[----:B01-3--:R-:W-:Y:S10]  /*1ada0*/  ENDCOLLECTIVE ;  /* 0x000000000000791b */ /* 0x00bff40003800000 */
.L_x_11495:
[----:B------:R-:W-:Y:S05]  /*1adb0*/  BSYNC B1 ;  /* 0x0000000000017941 */ /* 0x000fea0003800000 */
.L_x_11494:
[----:B------:R-:W-:Y:S05]  /*1adc0*/  BRA `(.L_x_11496) ;  /* 0xffffffe0000c7947 */ /* 0x000fea000383ffff */
.L_x_11427:
[----:B0-----:R0:W1:Y:S02]  /*1add0*/  SYNCS.PHASECHK.TRANS64.TRYWAIT P0, [R6+URZ], R5 ;  /* 0x00000005060075a7 */ /* 0x001064000800017f */
[----:B-1----:R-:W-:Y:S05]  /*1ade0*/  @!P0 NANOSLEEP.SYNCS 0x989680 ;  /* 0x009896800000895d */ /* 0x002fea0003900000 */
[----:B------:R-:W1:Y:S02]  /*1adf0*/  @!P0 SYNCS.PHASECHK.TRANS64 P0, [R6+URZ], R5 ;  /* 0x00000005060085a7 */ /* 0x000e64000800007f */
[----:B-1----:R-:W-:Y:S05]  /*1ae00*/  @!P0 BRA `(.L_x_11427) ;  /* 0xfffffffc00f08947 */ /* 0x002fea000383ffff */
[----:B------:R-:W-:Y:S05]  /*1ae10*/  BRA `(.L_x_11497) ;  /* 0xffffffe000487947 */ /* 0x000fea000383ffff */
.L_x_11428:
[----:B-1----:R1:W2:Y:S02]  /*1ae20*/  SYNCS.PHASECHK.TRANS64.TRYWAIT P0, [R7+URZ], R2 ;  /* 0x00000002070075a7 */ /* 0x0022a4000800017f */
[----:B--2---:R-:W-:Y:S05]  /*1ae30*/  @!P0 NANOSLEEP.SYNCS 0x989680 ;  /* 0x009896800000895d */ /* 0x004fea0003900000 */
[----:B------:R-:W2:Y:S02]  /*1ae40*/  @!P0 SYNCS.PHASECHK.TRANS64 P0, [R7+URZ], R2 ;  /* 0x00000002070085a7 */ /* 0x000ea4000800007f */
[----:B--2---:R-:W-:Y:S05]  /*1ae50*/  @!P0 BRA `(.L_x_11428) ;  /* 0xfffffffc00f08947 */ /* 0x004fea000383ffff */
[----:B------:R-:W-:Y:S05]  /*1ae60*/  BRA `(.L_x_11498) ;  /* 0xffffffe0003c7947 */ /* 0x000fea000383ffff */
.L_x_11430:
[----:B--2---:R2:W4:Y:S02]  /*1ae70*/  SYNCS.PHASECHK.TRANS64.TRYWAIT P0, [R4+URZ], R5 ;  /* 0x00000005040075a7 */ /* 0x004524000800017f */
[----:B----4-:R-:W-:Y:S05]  /*1ae80*/  @!P0 NANOSLEEP.SYNCS 0x989680 ;  /* 0x009896800000895d */ /* 0x010fea0003900000 */
[----:B------:R-:W4:Y:S02]  /*1ae90*/  @!P0 SYNCS.PHASECHK.TRANS64 P0, [R4+URZ], R5 ;  /* 0x00000005040085a7 */ /* 0x000f24000800007f */
[----:B----4-:R-:W-:Y:S05]  /*1aea0*/  @!P0 BRA `(.L_x_11430) ;  /* 0xfffffffc00f08947 */ /* 0x010fea000383ffff */
[----:B------:R-:W-:Y:S05]  /*1aeb0*/  BRA `(.L_x_11499) ;  /* 0xffffffe000447947 */ /* 0x000fea000383ffff */
.L_x_11500:
        /* <DEDUP_REMOVED lines=12> */
.L_x_15023:


//--------------------- .text._ZN7cutlass13device_kernelIN5flash11enable_sm90INS1_16FlashAttnFwdSm90INS1_25CollectiveMainloopFwdSm90ILi2EN4cute5tupleIJNS5_1CILi1EEES8_S8_EEENS6_IJNS7_ILi128EEENS7_ILi96EEENS7_ILi64EEEEEELi256ENS_6half_tEfNS_4arch4Sm90ELb0ELb1ELb0ELb1ELb0ELb1ELb0ELb1ELb0ELb1ELb1ELb0EEENS1_21CollectiveEpilogueFwdINS6_IJSA_NS7_ILi256EEESB_EEES9_SE_SG_Li256ELb1ELb1ELb1ELb0EEENS1_36VarlenDynamicPersistentTileSchedulerILi128ELi96ELi256ELi128ELb1ELb1ELb1ELb1ELb0ELb1EEEEEEEEEvNT_6ParamsE --------------------------
	.section	.text._ZN7cutlass13device_kernelIN5flash11enable_sm90INS1_16FlashAttnFwdSm90INS1_25CollectiveMainloopFwdSm90ILi2EN4cute5tupleIJNS5_1CILi1EEES8_S8_EEENS6_IJNS7_ILi128EEENS7_ILi96EEENS7_ILi64EEEEEELi256ENS_6half_tEfNS_4arch4Sm90ELb0ELb1ELb0ELb1ELb0ELb1ELb0ELb1ELb0ELb1ELb1ELb0EEENS1_21CollectiveEpilogueFwdINS6_IJSA_NS7_ILi256EEESB_EEES9_SE_SG_Li256ELb1ELb1ELb1ELb0EEENS1_36VarlenDynamicPersistentTileSchedulerILi128ELi96ELi256ELi128ELb1ELb1ELb1ELb1ELb0ELb1EEEEEEEEEvNT_6ParamsE,"ax",@progbits
	.align	128
.text._ZN7cutlass13device_kernelIN5flash11enable_sm90INS1_16FlashAttnFwdSm90INS1_25CollectiveMainloopFwdSm90ILi2EN4cute5tupleIJNS5_1CILi1EEES8_S8_EEENS6_IJNS7_ILi128EEENS7_ILi96EEENS7_ILi64EEEEEELi256ENS_6half_tEfNS_4arch4Sm90ELb0ELb1ELb0ELb1ELb0ELb1ELb0ELb1ELb0ELb1ELb1ELb0EEENS1_21CollectiveEpilogueFwdINS6_IJSA_NS7_ILi256EEESB_EEES9_SE_SG_Li256ELb1ELb1ELb1ELb0EEENS1_36VarlenDynamicPersistentTileSchedulerILi128ELi96ELi256ELi128ELb1ELb1ELb1ELb1ELb0ELb1EEEEEEEEEvNT_6ParamsE:
        .type           _ZN7cutlass13device_kernelIN5flash11enable_sm90INS1_16FlashAttnFwdSm90INS1_25CollectiveMainloopFwdSm90ILi2EN4cute5tupleIJNS5_1CILi1EEES8_S8_EEENS6_IJNS7_ILi128EEENS7_ILi96EEENS7_ILi64EEEEEELi256ENS_6half_tEfNS_4arch4Sm90ELb0ELb1ELb0ELb1ELb0ELb1ELb0ELb1ELb0ELb1ELb1ELb0EEENS1_21CollectiveEpilogueFwdINS6_IJSA_NS7_ILi256EEESB_EEES9_SE_SG_Li256ELb1ELb1ELb1ELb0EEENS1_36VarlenDynamicPersistentTileSchedulerILi128ELi96ELi256ELi128ELb1ELb1ELb1ELb1ELb0ELb1EEEEEEEEEvNT_6ParamsE,@function
        .size           _ZN7cutlass13device_kernelIN5flash11enable_sm90INS1_16FlashAttnFwdSm90INS1_25CollectiveMainloopFwdSm90ILi2EN4cute5tupleIJNS5_1CILi1EEES8_S8_EEENS6_IJNS7_ILi128EEENS7_ILi96EEENS7_ILi64EEEEEELi256ENS_6half_tEfNS_4arch4Sm90ELb0ELb1ELb0ELb1ELb0ELb1ELb0ELb1ELb0ELb1ELb1ELb0EEENS1_21CollectiveEpilogueFwdINS6_IJSA_NS7_ILi256EEESB_EEES9_SE_SG_Li256ELb1ELb1ELb1ELb0EEENS1_36VarlenDynamicPersistentTileSchedulerILi128ELi96ELi256ELi128ELb1ELb1ELb1ELb1ELb0ELb1EEEEEEEEEvNT_6ParamsE,(.L_x_15024 - _ZN7cutlass13device_kernelIN5flash11enable_sm90INS1_16FlashAttnFwdSm90INS1_25CollectiveMainloopFwdSm90ILi2EN4cute5tupleIJNS5_1CILi1EEES8_S8_EEENS6_IJNS7_ILi128EEENS7_ILi96EEENS7_ILi64EEEEEELi256ENS_6half_tEfNS_4arch4Sm90ELb0ELb1ELb0ELb1ELb0ELb1ELb0ELb1ELb0ELb1ELb1ELb0EEENS1_21CollectiveEpilogueFwdINS6_IJSA_NS7_ILi256EEESB_EEES9_SE_SG_Li256ELb1ELb1ELb1ELb0EEENS1_36VarlenDynamicPersistentTileSchedulerILi128ELi96ELi256ELi128ELb1ELb1ELb1ELb1ELb0ELb1EEEEEEEEEvNT_6ParamsE)
        .other          _ZN7cutlass13device_kernelIN5flash11enable_sm90INS1_16FlashAttnFwdSm90INS1_25CollectiveMainloopFwdSm90ILi2EN4cute5tupleIJNS5_1CILi1EEES8_S8_EEENS6_IJNS7_ILi128EEENS7_ILi96EEENS7_ILi64EEEEEELi256ENS_6half_tEfNS_4arch4Sm90ELb0ELb1ELb0ELb1ELb0ELb1ELb0ELb1ELb0ELb1ELb1ELb0EEENS1_21CollectiveEpilogueFwdINS6_IJSA_NS7_ILi256EEESB_EEES9_SE_SG_Li256ELb1ELb1ELb1ELb0EEENS1_36VarlenDynamicPersistentTileSchedulerILi128ELi96ELi256ELi128ELb1ELb1ELb1ELb1ELb0ELb1EEEEEEEEEvNT_6ParamsE,@"STO_CUDA_ENTRY STV_DEFAULT"
_ZN7cutlass13device_kernelIN5flash11enable_sm90INS1_16FlashAttnFwdSm90INS1_25CollectiveMainloopFwdSm90ILi2EN4cute5tupleIJNS5_1CILi1EEES8_S8_EEENS6_IJNS7_ILi128EEENS7_ILi96EEENS7_ILi64EEEEEELi256ENS_6half_tEfNS_4arch4Sm90ELb0ELb1ELb0ELb1ELb0ELb1ELb0ELb1ELb0ELb1ELb1ELb0EEENS1_21CollectiveEpilogueFwdINS6_IJSA_NS7_ILi256EEESB_EEES9_SE_SG_Li256ELb1ELb1ELb1ELb0EEENS1_36VarlenDynamicPersistentTileSchedulerILi128ELi96ELi256ELi128ELb1ELb1ELb1ELb1ELb0ELb1EEEEEEEEEvNT_6ParamsE:
        /* <DEDUP_REMOVED lines=24> */
.L_x_11502:
[----:B------:R-:W-:Y:S05]  /*0180*/  BSYNC B0 ;  /* 0x0000000000007941 */ /* 0x000fea0003800000 */
.L_x_11501:
        /* <DEDUP_REMOVED lines=41> */
.L_x_11503:
        /* <DEDUP_REMOVED lines=22> */
.L_x_11504:
        /* <DEDUP_REMOVED lines=18> */
.L_x_11505:
        /* <DEDUP_REMOVED lines=22> */
.L_x_11506:
        /* <DEDUP_REMOVED lines=22> */
.L_x_11507:
        /* <DEDUP_REMOVED lines=8> */
.L_x_11510:
        /* <DEDUP_REMOVED lines=8> */
[----:B------:R-:W-:Y:S01]  /*0a60*/  UMOV UR4, 0x400 ;  /* 0x0000040000047882 */ /* 0x000fe20000000000 */
[----:B------:R-:W-:-:S11]  /*0a70*/  LOP3.LUT R18, R18, 0xffbfffff, RZ, 0xc0, !PT ;  /* 0xffbfffff12127812 */ /* 0x000fd600078ec0ff */
[----:B------:R-:W-:Y:S06]  /*0a80*/  @!P0 BAR.ARV 0x9, 0x100 ;  /* 0x0244000000008b1d */ /* 0x000fec0000002000 */
[----:B0-----:R-:W-:Y:S01]  /*0a90*/  ULEA UR4, UR5, UR4, 0x18 ;  /* 0x0000000405047291 */ /* 0x001fe2000f8ec03f */
[----:B------:R-:W-:Y:S01]  /*0aa0*/  @P0 LOP3.LUT R18, R18, 0x400000, RZ, 0xfc, !PT ;  /* 0x0040000012120812 */ /* 0x000fe200078efcff */
        /* <DEDUP_REMOVED lines=8> */
[----:B------:R-:W-:Y:S01]  /*0b30*/  ULOP3.LUT UR54, UR36, 0x1, URZ, 0xfc, !UPT ;  /* 0x0000000124367892 */ /* 0x000fe2000f8efc3f */
[----:B------:R-:W-:Y:S02]  /*0b40*/  IMAD.MOV.U32 R234, RZ, RZ, RZ ;  /* 0x000000ffffea7224 */ /* 0x000fe400078e00ff */
[----:B------:R-:W-:Y:S01]  /*0b50*/  IMAD.MOV.U32 R22, RZ, RZ, RZ ;  /* 0x000000ffff167224 */ /* 0x000fe200078e00ff */
[----:B------:R-:W-:Y:S01]  /*0b60*/  SHF.R.S32.HI R3, RZ, 0x1f, R6 ;  /* 0x0000001fff037819 */ /* 0x000fe20000011406 */
[----:B------:R-:W-:Y:S02]  /*0b70*/  IMAD.MOV.U32 R210, RZ, RZ, RZ ;  /* 0x000000ffffd27224 */ /* 0x000fe400078e00ff */
[----:B------:R-:W-:Y:S01]  /*0b80*/  IMAD.MOV.U32 R206, RZ, RZ, RZ ;  /* 0x000000ffffce7224 */ /* 0x000fe200078e00ff */
[CC--:B------:R-:W-:Y:S02]  /*0b90*/  LEA.HI R0, R3.reuse, R6.reuse, RZ, 0x7 ;  /* 0x0000000603007211 */ /* 0x0c0fe400078f38ff */
[----:B------:R-:W-:-:S02]  /*0ba0*/  LEA.HI R2, R3, R6, RZ, 0x4 ;  /* 0x0000000603027211 */ /* 0x000fc400078f20ff */
[----:B------:R-:W-:Y:S02]  /*0bb0*/  LOP3.LUT R5, R0, 0xffffff80, RZ, 0xc0, !PT ;  /* 0xffffff8000057812 */ /* 0x000fe400078ec0ff */
[----:B------:R-:W-:Y:S02]  /*0bc0*/  SHF.R.S32.HI R7, RZ, 0x4, R2 ;  /* 0x00000004ff077819 */ /* 0x000fe40000011402 */
[----:B------:R-:W-:Y:S01]  /*0bd0*/  LEA.HI R220, R3, R6, RZ, 0x5 ;  /* 0x0000000603dc7211 */ /* 0x000fe200078f28ff */
[----:B------:R-:W-:Y:S01]  /*0be0*/  IMAD.IADD R13, R6, 0x1, -R5 ;  /* 0x00000001060d7824 */ /* 0x000fe200078e0a05 */
[----:B------:R-:W-:Y:S02]  /*0bf0*/  SHF.R.S32.HI R5, RZ, 0x7, R0 ;  /* 0x00000007ff057819 */ /* 0x000fe40000011400 */
[----:B------:R-:W-:Y:S02]  /*0c00*/  LEA.HI R4, R2, R7, RZ, 0x1 ;  /* 0x0000000702047211 */ /* 0x000fe400078f08ff */
[----:B------:R-:W-:Y:S01]  /*0c10*/  SHF.R.S32.HI R8, RZ, 0x1f, R13 ;  /* 0x0000001fff087819 */ /* 0x000fe2000001140d */
[----:B------:R0:W-:Y:S01]  /*0c20*/  STL [R1+0x64], R13 ;  /* 0x0000640d01007387 */ /* 0x0001e20000100800 */
[----:B------:R-:W-:-:S02]  /*0c30*/  LEA.HI R0, R0, R5, RZ, 0x1 ;  /* 0x0000000500007211 */ /* 0x000fc400078f08ff */
[----:B------:R-:W-:Y:S02]  /*0c40*/  LEA.HI R9, R8, R13, RZ, 0x2 ;  /* 0x0000000d08097211 */ /* 0x000fe400078f10ff */
[----:B------:R-:W-:Y:S02]  /*0c50*/  LOP3.LUT R0, R0, 0x3fffffe, RZ, 0xc0, !PT ;  /* 0x03fffffe00007812 */ /* 0x000fe400078ec0ff */
[--C-:B------:R-:W-:Y:S02]  /*0c60*/  SHF.R.S32.HI R10, RZ, 0x2, R9.reuse ;  /* 0x00000002ff0a7819 */ /* 0x100fe40000011409 */
[----:B------:R-:W-:Y:S01]  /*0c70*/  SHF.R.S32.HI R11, RZ, 0x1f, R9 ;  /* 0x0000001fff0b7819 */ /* 0x000fe20000011409 */
[----:B------:R-:W-:Y:S01]  /*0c80*/  IMAD.IADD R0, R5, 0x1, -R0 ;  /* 0x0000000105007824 */ /* 0x000fe200078e0a00 */
[----:B------:R-:W-:Y:S02]  /*0c90*/  LOP3.LUT R4, R4, 0x1ffffffe, RZ, 0xc0, !PT ;  /* 0x1ffffffe04047812 */ /* 0x000fe400078ec0ff */
[----:B------:R-:W-:-:S02]  /*0ca0*/  LEA.HI R23, R3, R6, RZ, 0x2 ;  /* 0x0000000603177211 */ /* 0x000fc400078f10ff */
[----:B------:R-:W-:Y:S01]  /*0cb0*/  LEA.HI R3, R3, R6, RZ, 0x3 ;  /* 0x0000000603037211 */ /* 0x000fe200078f18ff */
[----:B------:R-:W-:Y:S01]  /*0cc0*/  IMAD.IADD R4, R7, 0x1, -R4 ;  /* 0x0000000107047824 */ /* 0x000fe200078e0a04 */
[----:B------:R-:W-:Y:S02]  /*0cd0*/  LEA.HI R11, R11, R10, RZ, 0x3 ;  /* 0x0000000a0b0b7211 */ /* 0x000fe400078f18ff */
[----:B------:R-:W-:Y:S01]  /*0ce0*/  LOP3.LUT R5, R2, 0x3fffff0, RZ, 0xc0, !PT ;  /* 0x03fffff002057812 */ /* 0x000fe200078ec0ff */
[----:B------:R-:W-:Y:S01]  /*0cf0*/  IMAD.MOV.U32 R2, RZ, RZ, RZ ;  /* 0x000000ffff027224 */ /* 0x000fe200078e00ff */
[----:B------:R-:W-:Y:S02]  /*0d00*/  LOP3.LUT R7, R3, 0xfffffff8, RZ, 0xc0, !PT ;  /* 0xfffffff803077812 */ /* 0x000fe400078ec0ff */
        /* <DEDUP_REMOVED lines=22> */
[----:B------:R-:W-:Y:S01]  /*0e70*/  IMAD.SHL.U32 R16, R3, 0x8, RZ ;  /* 0x0000000803107824 */ /* 0x000fe200078e00ff */
[----:B------:R-:W-:Y:S01]  /*0e80*/  LOP3.LUT R0, R0, 0x1ffffffe, RZ, 0xc0, !PT ;  /* 0x1ffffffe00007812 */ /* 0x000fe200078ec0ff */
[----:B------:R-:W-:Y:S01]  /*0e90*/  IMAD.IADD R9, R13, 0x1, -R9 ;  /* 0x000000010d097824 */ /* 0x000fe200078e0a09 */
[----:B------:R-:W-:Y:S01]  /*0ea0*/  LOP3.LUT R218, R218, 0x1c0, RZ, 0xc0, !PT ;  /* 0x000001c0dada7812 */ /* 0x000fe200078ec0ff */
[----:B------:R-:W-:Y:S01]  /*0eb0*/  IMAD.SHL.U32 R4, R4, 0x40, RZ ;  /* 0x0000004004047824 */ /* 0x000fe200078e00ff */
[----:B------:R-:W-:Y:S01]  /*0ec0*/  STL [R1+0x6c], R12 ;  /* 0x00006c0c01007387 */ /* 0x000fe20000100800 */
[C---:B------:R-:W-:Y:S01]  /*0ed0*/  IMAD.SHL.U32 R204, R3.reuse, 0x4, RZ ;  /* 0x0000000403cc7824 */ /* 0x040fe200078e00ff */
[----:B------:R-:W-:Y:S01]  /*0ee0*/  LOP3.LUT R6, R218, 0x38, R16, 0xf8, !PT ;  /* 0x00000038da067812 */ /* 0x000fe200078ef810 */
[----:B------:R-:W-:Y:S01]  /*0ef0*/  IMAD.IADD R0, R3, 0x1, -R0 ;  /* 0x0000000103007824 */ /* 0x000fe200078e0a00 */
[----:B------:R-:W-:Y:S01]  /*0f00*/  SHF.R.S32.HI R3, RZ, 0x1f, R212 ;  /* 0x0000001fff037819 */ /* 0x000fe200000114d4 */
[----:B------:R-:W-:Y:S01]  /*0f10*/  IMAD.SHL.U32 R209, R9, 0x2, RZ ;  /* 0x0000000209d17824 */ /* 0x000fe200078e00ff */
[----:B------:R-:W-:Y:S01]  /*0f20*/  SHF.R.U32.HI R3, RZ, 0x3, R218 ;  /* 0x00000003ff037819 */ /* 0x000fe200000116da */
[----:B------:R-:W-:Y:S01]  /*0f30*/  VIADD R223, R212, 0x40 ;  /* 0x00000040d4df7836 */ /* 0x000fe20000000000 */
[----:B------:R-:W-:Y:S01]  /*0f40*/  LOP3.LUT R221, R4, 0xfffffe00, RZ, 0xc0, !PT ;  /* 0xfffffe0004dd7812 */ /* 0x000fe200078ec0ff */
[----:B------:R-:W-:-:S02]  /*0f50*/  VIADD R39, R209, 0x10 ;  /* 0x00000010d1277836 */ /* 0x000fc40000000000 */
[----:B------:R-:W-:Y:S01]  /*0f60*/  VIADD R37, R209, 0x20 ;  /* 0x00000020d1257836 */ /* 0x000fe20000000000 */
[----:B------:R-:W-:Y:S01]  /*0f70*/  LOP3.LUT R6, R221, R6, R3, 0xf6, !PT ;  /* 0x00000006dd067212 */ /* 0x000fe200078ef603 */
[C---:B------:R-:W-:Y:S01]  /*0f80*/  VIADD R34, R209.reuse, 0x38 ;  /* 0x00000038d1227836 */ /* 0x040fe20000000000 */
[----:B------:R-:W-:Y:S01]  /*0f90*/  SHF.R.S32.HI R4, RZ, 0x1f, R223 ;  /* 0x0000001fff047819 */ /* 0x000fe200000114df */
[----:B------:R-:W-:Y:S02]  /*0fa0*/  VIADD R31, R209, 0x50 ;  /* 0x00000050d11f7836 */ /* 0x000fe40000000000 */
[----:B------:R-:W-:Y:S02]  /*0fb0*/  IMAD.SHL.U32 R4, R5, 0x8, RZ ;  /* 0x0000000805047824 */ /* 0x000fe400078e00ff */
[----:B------:R-:W-:Y:S01]  /*0fc0*/  IMAD R3, R6, 0x2, R19 ;  /* 0x0000000206037824 */ /* 0x000fe200078e0213 */
[----:B------:R-:W-:Y:S01]  /*0fd0*/  SHF.R.S32.HI R6, RZ, 0x1f, R39 ;  /* 0x0000001fff067819 */ /* 0x000fe20000011427 */
[C---:B------:R-:W-:Y:S01]  /*0fe0*/  VIADD R28, R209.reuse, 0x68 ;  /* 0x00000068d11c7836 */ /* 0x040fe20000000000 */
[----:B------:R-:W-:Y:S01]  /*0ff0*/  SHF.R.S32.HI R6, RZ, 0x1f, R37 ;  /* 0x0000001fff067819 */ /* 0x000fe20000011425 */
[C---:B------:R-:W-:Y:S01]  /*1000*/  VIADD R25, R209.reuse, 0x80 ;  /* 0x00000080d1197836 */ /* 0x040fe20000000000 */
[----:B------:R-:W-:Y:S01]  /*1010*/  SHF.R.S32.HI R6, RZ, 0x1f, R34 ;  /* 0x0000001fff067819 */ /* 0x000fe20000011422 */
[----:B------:R-:W-:Y:S01]  /*1020*/  VIADD R222, R212, 0x80 ;  /* 0x00000080d4de7836 */ /* 0x000fe20000000000 */
[----:B------:R-:W-:Y:S01]  /*1030*/  SHF.R.S32.HI R6, RZ, 0x1f, R31 ;  /* 0x0000001fff067819 */ /* 0x000fe2000001141f */
[C---:B------:R-:W-:Y:S01]  /*1040*/  VIADD R20, R209.reuse, 0x98 ;  /* 0x00000098d1147836 */ /* 0x040fe20000000000 */
[----:B------:R1:W-:Y:S01]  /*1050*/  STL [R1+0x70], R4 ;  /* 0x0000700401007387 */ /* 0x0003e20000100800 */
[C---:B0-----:R-:W-:Y:S01]  /*1060*/  VIADD R13, R209.reuse, 0xb0 ;  /* 0x000000b0d10d7836 */ /* 0x041fe20000000000 */
        /* <DEDUP_REMOVED lines=9> */
[C---:B-1----:R-:W-:Y:S01]  /*1100*/  VIADD R4, R209.reuse, 0xe8 ;  /* 0x000000e8d1047836 */ /* 0x042fe20000000000 */
[----:B------:R-:W-:Y:S01]  /*1110*/  SHF.R.S32.HI R6, RZ, 0x1f, R13 ;  /* 0x0000001fff067819 */ /* 0x000fe2000001140d */
[C---:B------:R-:W-:Y:S01]  /*1120*/  VIADD R36, R209.reuse, 0x28 ;  /* 0x00000028d1247836 */ /* 0x040fe20000000000 */
[----:B------:R-:W-:Y:S01]  /*1130*/  SHF.R.S32.HI R6, RZ, 0x1f, R9 ;  /* 0x0000001fff067819 */ /* 0x000fe20000011409 */
[C---:B0-----:R-:W-:Y:S01]  /*1140*/  VIADD R3, R209.reuse, 0xf0 ;  /* 0x000000f0d1037836 */ /* 0x041fe20000000000 */
        /* <DEDUP_REMOVED lines=35> */
[----:B------:R-:W-:Y:S01]  /*1380*/  IMAD R215, R0, 0x8, R12 ;  /* 0x0000000800d77824 */ /* 0x000fe200078e020c */
[----:B------:R-:W-:-:S02]  /*1390*/  SHF.R.S32.HI R10, RZ, 0x1f, R10 ;  /* 0x0000001fff0a7819 */ /* 0x000fc4000001140a */
[----:B------:R-:W-:Y:S02]  /*13a0*/  SHF.R.S32.HI R8, RZ, 0x1f, R8 ;  /* 0x0000001fff087819 */ /* 0x000fe40000011408 */
[----:B------:R-:W-:Y:S02]  /*13b0*/  SHF.R.S32.HI R7, RZ, 0x1f, R7 ;  /* 0x0000001fff077819 */ /* 0x000fe40000011407 */
[----:B------:R-:W-:-:S07]  /*13c0*/  SHF.R.S32.HI R3, RZ, 0x1f, R237 ;  /* 0x0000001fff037819 */ /* 0x000fce00000114ed */
.L_x_11730:
[----:B------:R-:W-:Y:S05]  /*13d0*/  YIELD ;  /* 0x0000000000007946 */ /* 0x000fea0003800000 */
[----:B------:R-:W-:Y:S01]  /*13e0*/  ULDC.64 UR4, c[0x0][0xa28] ;  /* 0x00028a0000047ab9 */ /* 0x000fe20000000a00 */
[----:B01----:R-:W0:Y:S01]  /*13f0*/  LDC.64 R6, c[0x0][0xa08] ;  /* 0x00028200ff067b82 */ /* 0x003e220000000a00 */
[----:B------:R-:W-:Y:S01]  /*1400*/  ISETP.NE.U32.AND P1, PT, RZ, UR4, PT ;  /* 0x00000004ff007c0c */ /* 0x000fe2000bf25070 */
[----:B------:R-:W-:Y:S02]  /*1410*/  IMAD.MOV.U32 R12, RZ, RZ, RZ ;  /* 0x000000ffff0c7224 */ /* 0x000fe400078e00ff */
[----:B------:R-:W-:Y:S01]  /*1420*/  IMAD.MOV.U32 R30, RZ, RZ, RZ ;  /* 0x000000ffff1e7224 */ /* 0x000fe200078e00ff */
[----:B------:R-:W-:Y:S01]  /*1430*/  ISETP.NE.AND.EX P1, PT, RZ, UR5, PT, P1 ;  /* 0x00000005ff007c0c */ /* 0x000fe2000bf25310 */
[----:B------:R-:W-:-:S02]  /*1440*/  ULDC.64 UR4, c[0x0][0xa18] ;  /* 0x0002860000047ab9 */ /* 0x000fc40000000a00 */
[----:B------:R-:W-:-:S04]  /*1450*/  ISETP.NE.U32.AND P2, PT, RZ, UR4, PT ;  /* 0x00000004ff007c0c */ /* 0x000fc8000bf45070 */
[----:B------:R-:W-:Y:S01]  /*1460*/  ISETP.NE.AND.EX P2, PT, RZ, UR5, PT, P2 ;  /* 0x00000005ff007c0c */ /* 0x000fe2000bf45320 */
[----:B------:R-:W-:Y:S02]  /*1470*/  ULDC.64 UR4, c[0x0][0xa08] ;  /* 0x0002820000047ab9 */ /* 0x000fe40000000a00 */
[----:B------:R-:W-:-:S03]  /*1480*/  ISETP.NE.U32.AND P0, PT, RZ, UR4, PT ;  /* 0x00000004ff007c0c */ /* 0x000fc6000bf05070 */
[----:B---3--:R-:W1:Y:S01]  /*1490*/  @P1 LDC.64 R4, c[0x0][0xa28] ;  /* 0x00028a00ff041b82 */ /* 0x008e620000000a00 */
[----:B------:R-:W-:Y:S01]  /*14a0*/  ISETP.NE.AND.EX P0, PT, RZ, UR5, PT, P0 ;  /* 0x00000005ff007c0c */ /* 0x000fe2000bf05300 */
[----:B0---4-:R-:W-:-:S06]  /*14b0*/  IMAD.WIDE R10, R155, 0x4, R6 ;  /* 0x000000049b0a7825 */ /* 0x011fcc00078e0206 */
        /* <DEDUP_REMOVED lines=28> */
.L_x_11512:
        /* <DEDUP_REMOVED lines=10> */
[----:B------:R-:W0:Y:S02]  /*1720*/  LDC.64 R4, c[0x0][0xa20] ;  /* 0x00028800ff047b82 */ /* 0x000e240000000a00 */
[----:B0-----:R-:W-:-:S05]  /*1730*/  IMAD.WIDE R4, R155, 0x4, R4 ;  /* 0x000000049b047825 */ /* 0x001fca00078e0204 */
[----:B------:R0:W5:Y:S01]  /*1740*/  LDG.E R31, desc[UR38][R4.64] ;  /* 0x00000026041f7981 */ /* 0x000162000c1e1900 */
[----:B------:R-:W-:Y:S05]  /*1750*/  BRA `(.L_x_11514) ;  /* 0x0000000000107947 */ /* 0x000fea0003800000 */
.L_x_11513:
[----:B------:R-:W-:Y:S05]  /*1760*/  @!P0 BRA `(.L_x_11514) ;  /* 0x00000000000c8947 */ /* 0x000fea0003800000 */
[----:B------:R-:W2:Y:S04]  /*1770*/  LDG.E R0, desc[UR38][R10.64] ;  /* 0x000000260a007981 */ /* 0x000ea8000c1e1900 */
[----:B------:R-:W2:Y:S02]  /*1780*/  LDG.E R31, desc[UR38][R10.64+0x4] ;  /* 0x000004260a1f7981 */ /* 0x000ea4000c1e1900 */
[----:B--2---:R-:W-:-:S07]  /*1790*/  IMAD.IADD R31, R31, 0x1, -R0 ;  /* 0x000000011f1f7824 */ /* 0x004fce00078e0a00 */
.L_x_11514:
        /* <DEDUP_REMOVED lines=46> */
.L_x_11517:
[----:B------:R-:W-:-:S13]  /*1a80*/  ISETP.NE.AND P0, PT, R5, 0x1, PT ;  /* 0x000000010500780c */ /* 0x000fda0003f05270 */
[----:B------:R-:W0:Y:S02]  /*1a90*/  @P0 LDC.64 R6, c[0x0][0x9e8] ;  /* 0x00027a00ff060b82 */ /* 0x000e240000000a00 */
[----:B0-----:R-:W-:-:S05]  /*1aa0*/  @P0 IMAD.HI.U32 R6, R0, R6, RZ ;  /* 0x0000000600060227 */ /* 0x001fca00078e00ff */
[----:B------:R-:W-:-:S07]  /*1ab0*/  @P0 SHF.R.U32.HI R0, RZ, R7, R6 ;  /* 0x00000007ff000219 */ /* 0x000fce0000011606 */
.L_x_11518:
[----:B------:R-:W-:Y:S05]  /*1ac0*/  BSYNC B0 ;  /* 0x0000000000007941 */ /* 0x000fea0003800000 */
.L_x_11516:
[----:B------:R-:W-:-:S05]  /*1ad0*/  IMAD R3, R0, R5, R5 ;  /* 0x0000000500037224 */ /* 0x000fca00078e0205 */
[----:B------:R-:W-:-:S07]  /*1ae0*/  VIMNMX R4, R4, R3, PT ;  /* 0x0000000304047248 */ /* 0x000fce0003fe0100 */
.L_x_11515:
[----:B------:R-:W0:Y:S01]  /*1af0*/  @P1 LDC R6, c[0x0][0x44c] ;  /* 0x00011300ff061b82 */ /* 0x000e220000000800 */
[----:B------:R-:W-:Y:S01]  /*1b00*/  VIADD R4, R4, 0x5f ;  /* 0x0000005f04047836 */ /* 0x000fe20000000000 */
[----:B------:R-:W-:Y:S01]  /*1b10*/  ULDC UR4, c[0x0][0x9dc] ;  /* 0x0002770000047ab9 */ /* 0x000fe20000000800 */
[----:B------:R-:W-:Y:S02]  /*1b20*/  IMAD.MOV.U32 R0, RZ, RZ, R213 ;  /* 0x000000ffff007224 */ /* 0x000fe400078e00d5 */
[----:B------:R-:W-:-:S03]  /*1b30*/  IMAD.HI R4, R4, 0x2aaaaaab, RZ ;  /* 0x2aaaaaab04047827 */ /* 0x000fc600078e02ff */
[----:B------:R-:W1:Y:S02]  /*1b40*/  @P1 LDC R7, c[0x0][0x450] ;  /* 0x00011400ff071b82 */ /* 0x000e640000000800 */
[----:B------:R-:W-:-:S04]  /*1b50*/  SHF.R.U32.HI R3, RZ, 0x1f, R4 ;  /* 0x0000001fff037819 */ /* 0x000fc80000011604 */
[----:B------:R-:W-:-:S04]  /*1b60*/  LEA.HI.SX32 R4, R4, R3, 0x1c ;  /* 0x0000000304047211 */ /* 0x000fc800078fe2ff */
[----:B------:R-:W-:Y:S01]  /*1b70*/  VIMNMX R8, R29, R4, PT ;  /* 0x000000041d087248 */ /* 0x000fe20003fe0100 */
[----:B0-----:R-:W-:-:S05]  /*1b80*/  @P1 IMAD.HI.U32 R6, R213, R6, RZ ;  /* 0x00000006d5061227 */ /* 0x001fca00078e00ff */
[----:B-1----:R-:W-:-:S04]  /*1b90*/  @P1 SHF.R.U32.HI R0, RZ, R7, R6 ;  /* 0x00000007ff001219 */ /* 0x002fc80000011606 */
[----:B------:R-:W-:-:S05]  /*1ba0*/  IADD3 R0, R0, R208, -R207 ;  /* 0x000000d000007210 */ /* 0x000fca0007ffe8cf */
        /* <DEDUP_REMOVED lines=12> */
.L_x_11521:
[----:B------:R-:W-:-:S13]  /*1c70*/  ISETP.NE.AND P0, PT, R5, 0x1, PT ;  /* 0x000000010500780c */ /* 0x000fda0003f05270 */
[----:B------:R-:W0:Y:S02]  /*1c80*/  @P0 LDC.64 R6, c[0x0][0x9e8] ;  /* 0x00027a00ff060b82 */ /* 0x000e240000000a00 */
[----:B0-----:R-:W-:-:S05]  /*1c90*/  @P0 IMAD.HI.U32 R4, R0, R6, RZ ;  /* 0x0000000600040227 */ /* 0x001fca00078e00ff */
[----:B------:R-:W-:-:S07]  /*1ca0*/  @P0 SHF.R.U32.HI R0, RZ, R7, R4 ;  /* 0x00000007ff000219 */ /* 0x000fce0000011604 */
.L_x_11522:
[----:B------:R-:W-:Y:S05]  /*1cb0*/  BSYNC B0 ;  /* 0x0000000000007941 */ /* 0x000fea0003800000 */
.L_x_11520:
[----:B------:R-:W-:-:S05]  /*1cc0*/  IMAD R0, R0, R5, RZ ;  /* 0x0000000500007224 */ /* 0x000fca00078e02ff */
[----:B------:R-:W-:-:S07]  /*1cd0*/  VIMNMX R3, R3, R0, !PT ;  /* 0x0000000003037248 */ /* 0x000fce0007fe0100 */
.L_x_11519:
[----:B------:R-:W-:Y:S01]  /*1ce0*/  IMAD.HI R3, R3, 0x2aaaaaab, RZ ;  /* 0x2aaaaaab03037827 */ /* 0x000fe200078e02ff */
[----:B------:R-:W-:Y:S01]  /*1cf0*/  BSSY B0, `(.L_x_11523) ;  /* 0x0000028000007945 */ /* 0x000fe20003800000 */
[----:B------:R-:W-:Y:S02]  /*1d00*/  LOP3.LUT R235, R231, 0xff, RZ, 0xc0, !PT ;  /* 0x000000ffe7eb7812 */ /* 0x000fe400078ec0ff */
[----:B------:R-:W-:Y:S02]  /*1d10*/  SHF.R.U32.HI R231, RZ, 0x10, R231 ;  /* 0x00000010ffe77819 */ /* 0x000fe400000116e7 */
[----:B------:R-:W-:-:S04]  /*1d20*/  SHF.R.U32.HI R0, RZ, 0x1f, R3 ;  /* 0x0000001fff007819 */ /* 0x000fc80000011603 */
[----:B------:R-:W-:-:S04]  /*1d30*/  LEA.HI.SX32 R0, R3, R0, 0x1c ;  /* 0x0000000003007211 */ /* 0x000fc800078fe2ff */
        /* <DEDUP_REMOVED lines=35> */
.L_x_11524:
[----:B------:R-:W-:Y:S05]  /*1f70*/  BSYNC B0 ;  /* 0x0000000000007941 */ /* 0x000fea0003800000 */
.L_x_11523:
[----:B------:R-:W-:-:S05]  /*1f80*/  IMAD R3, R235, R0, R9 ;  /* 0x00000000eb037224 */ /* 0x000fca00078e0209 */
        /* <DEDUP_REMOVED lines=36> */
.L_x_11527:
[----:B------:R-:W-:Y:S05]  /*21d0*/  BSYNC B6 ;  /* 0x0000000000067941 */ /* 0x000fea0003800000 */
.L_x_11526:
        /* <DEDUP_REMOVED lines=20> */
.L_x_11529:
[----:B------:R-:W-:Y:S05]  /*2320*/  BSYNC B6 ;  /* 0x0000000000067941 */ /* 0x000fea0003800000 */
.L_x_11528:
[----:B------:R-:W-:Y:S01]  /*2330*/  ULDC.64 UR4, c[0x0][0x9f8] ;  /* 0x00027e0000047ab9 */ /* 0x000fe20000000a00 */
[----:B------:R-:W0:Y:S01]  /*2340*/  LDC.64 R8, c[0x0][0x300] ;  /* 0x0000c000ff087b82 */ /* 0x000e220000000a00 */
[----:B------:R-:W-:-:S04]  /*2350*/  ISETP.NE.U32.AND P0, PT, RZ, UR4, PT ;  /* 0x00000004ff007c0c */ /* 0x000fc8000bf05070 */
[----:B------:R-:W-:Y:S01]  /*2360*/  ISETP.NE.AND.EX P0, PT, RZ, UR5, PT, P0 ;  /* 0x00000005ff007c0c */ /* 0x000fe2000bf05300 */
[----:B------:R-:W1:Y:S01]  /*2370*/  S2R R36, SR_TID.X ;  /* 0x0000000000247919 */ /* 0x000e620000002100 */
[----:B------:R-:W2:Y:S01]  /*2380*/  S2R R10, SR_TID.X ;  /* 0x00000000000a7919 */ /* 0x000ea20000002100 */
[----:B------:R-:W-:Y:S01]  /*2390*/  IMAD.IADD R58, R30, 0x1, R31 ;  /* 0x000000011e3a7824 */ /* 0x000fe200078e021f */
[----:B------:R-:W-:Y:S01]  /*23a0*/  ULDC.64 UR4, c[0x0][0xa08] ;  /* 0x0002820000047ab9 */ /* 0x000fe20000000a00 */
[----:B------:R-:W-:Y:S01]  /*23b0*/  SHF.R.S32.HI R17, RZ, 0x1f, R16 ;  /* 0x0000001fff117819 */ /* 0x000fe20000011410 */
[C---:B------:R-:W-:Y:S01]  /*23c0*/  VIADD R14, R16.reuse, 0xe0 ;  /* 0x000000e0100e7836 */ /* 0x040fe20000000000 */
[----:B------:R-:W3:Y:S08]  /*23d0*/  LDC R41, c[0x0][0x3f4] ;  /* 0x0000fd00ff297b82 */ /* 0x000ef00000000800 */
[----:B------:R-:W4:Y:S01]  /*23e0*/  @P0 LDC.64 R4, c[0x0][0x9f8] ;  /* 0x00027e00ff040b82 */ /* 0x000f220000000a00 */
[----:B------:R-:W-:-:S02]  /*23f0*/  VIADD R62, R16, 0x40 ;  /* 0x00000040103e7836 */ /* 0x000fc40000000000 */
[C---:B------:R-:W-:Y:S02]  /*2400*/  VIADD R63, R16.reuse, 0x60 ;  /* 0x00000060103f7836 */ /* 0x040fe40000000000 */
[C---:B------:R-:W-:Y:S02]  /*2410*/  VIADD R12, R16.reuse, 0xc0 ;  /* 0x000000c0100c7836 */ /* 0x040fe40000000000 */
[----:B------:R-:W-:Y:S01]  /*2420*/  VIADD R64, R16, 0x80 ;  /* 0x0000008010407836 */ /* 0x000fe20000000000 */
[----:B------:R-:W3:Y:S01]  /*2430*/  LDC.64 R56, c[0x0][0x408] ;  /* 0x00010200ff387b82 */ /* 0x000ee20000000a00 */
[----:B----4-:R-:W-:-:S05]  /*2440*/  @P0 IMAD.WIDE R4, R155, 0x4, R4 ;  /* 0x000000049b040825 */ /* 0x010fca00078e0204 */
[----:B------:R4:W3:Y:S01]  /*2450*/  @P0 LDG.E R155, desc[UR38][R4.64] ;  /* 0x00000026049b0981 */ /* 0x0008e2000c1e1900 */
[----:B------:R-:W-:Y:S01]  /*2460*/  SHF.R.S32.HI R43, RZ, 0x1f, R58 ;  /* 0x0000001fff2b7819 */ /* 0x000fe2000001143a */
[-C--:B0-----:R-:W-:Y:S01]  /*2470*/  IMAD.WIDE.U32 R6, R58, R8.reuse, RZ ;  /* 0x000000083a067225 */ /* 0x081fe200078e00ff */
[----:B------:R-:W-:Y:S02]  /*2480*/  ISETP.NE.U32.AND P0, PT, RZ, UR4, PT ;  /* 0x00000004ff007c0c */ /* 0x000fe4000bf05070 */
[----:B-1----:R-:W-:Y:S01]  /*2490*/  SHF.R.U32.HI R36, RZ, 0x7, R36 ;  /* 0x00000007ff247819 */ /* 0x002fe20000011624 */
[----:B------:R-:W-:Y:S01]  /*24a0*/  IMAD R0, R43, R8, RZ ;  /* 0x000000082b007224 */ /* 0x000fe200078e02ff */
[----:B------:R-:W-:Y:S01]  /*24b0*/  ISETP.NE.AND.EX P0, PT, RZ, UR5, PT, P0 ;  /* 0x00000005ff007c0c */ /* 0x000fe2000bf05300 */
[----:B------:R-:W-:Y:S01]  /*24c0*/  ULDC.64 UR4, c[0x0][0x308] ;  /* 0x0000c20000047ab9 */ /* 0x000fe20000000a00 */
[----:B--2---:R-:W-:Y:S01]  /*24d0*/  VIADD R10, R10, 0xffffff80 ;  /* 0xffffff800a0a7836 */ /* 0x004fe20000000000 */
[----:B------:R-:W-:Y:S01]  /*24e0*/  ISETP.NE.AND P6, PT, R36, 0x1, PT ;  /* 0x000000012400780c */ /* 0x000fe20003fc5270 */
[----:B------:R-:W-:Y:S01]  /*24f0*/  IMAD R3, R58, R9, R0 ;  /* 0x000000093a037224 */ /* 0x000fe200078e0200 */
[----:B------:R-:W-:Y:S01]  /*2500*/  SHF.R.S32.HI R205, RZ, 0x1f, R204 ;  /* 0x0000001fffcd7819 */ /* 0x000fe200000114cc */
[----:B------:R-:W-:Y:S01]  /*2510*/  VIADD R65, R16, 0xa0 ;  /* 0x000000a010417836 */ /* 0x000fe20000000000 */
[----:B------:R-:W-:Y:S01]  /*2520*/  SHF.L.U64.HI R66, R8, 0x6, R9 ;  /* 0x0000000608427819 */ /* 0x000fe20000010209 */
[----:B------:R-:W-:Y:S01]  /*2530*/  IMAD.IADD R7, R7, 0x1, R3 ;  /* 0x0000000107077824 */ /* 0x000fe200078e0203 */
[----:B------:R-:W-:Y:S01]  /*2540*/  SHF.R.S32.HI R3, RZ, 0x1f, R10 ;  /* 0x0000001fff037819 */ /* 0x000fe2000001140a */
[----:B------:R-:W-:Y:S01]  /*2550*/  VIADD R73, R36, 0x8 ;  /* 0x0000000824497836 */ /* 0x000fe20000000000 */
[----:B------:R-:W-:Y:S01]  /*2560*/  SHF.R.U32.HI R36, RZ, 0x3, R218 ;  /* 0x00000003ff247819 */ /* 0x000fe200000116da */
[----:B----4-:R-:W-:Y:S01]  /*2570*/  IMAD.WIDE.U32 R4, R224, UR4, R6 ;  /* 0x00000004e0047c25 */ /* 0x010fe2000f8e0006 */
[----:B------:R-:W-:-:S02]  /*2580*/  LEA.HI R34, R3, R10, RZ, 0x2 ;  /* 0x0000000a03227211 */ /* 0x000fc400078f10ff */
[----:B---3--:R-:W-:Y:S01]  /*2590*/  SHF.L.U64.HI R70, R56, 0x6, R57 ;  /* 0x0000000638467819 */ /* 0x008fe20000010239 */
[----:B------:R-:W-:Y:S01]  /*25a0*/  IMAD R5, R224, UR5, R5 ;  /* 0x00000005e0057c24 */ /* 0x000fe2000f8e0205 */
[----:B------:R-:W-:Y:S01]  /*25b0*/  ULDC.64 UR4, c[0x0][0x310] ;  /* 0x0000c40000047ab9 */ /* 0x000fe20000000a00 */
[-C--:B------:R-:W-:Y:S01]  /*25c0*/  IMAD R10, R236, R8.reuse, RZ ;  /* 0x00000008ec0a7224 */ /* 0x080fe200078e02ff */
[----:B------:R-:W-:Y:S01]  /*25d0*/  SHF.R.S32.HI R34, RZ, 0x1f, R34 ;  /* 0x0000001fff227819 */ /* 0x000fe20000011422 */
[C---:B------:R-:W-:Y:S01]  /*25e0*/  IMAD.WIDE.U32 R6, R23.reuse, R8, R16 ;  /* 0x0000000817067225 */ /* 0x040fe200078e0010 */
[----:B------:R-:W-:Y:S02]  /*25f0*/  SHF.R.S32.HI R72, RZ, 0x1f, R233 ;  /* 0x0000001fff487819 */ /* 0x000fe400000114e9 */
[----:B------:R-:W-:Y:S01]  /*2600*/  LEA.HI R34, R34, R23, RZ, 0x3 ;  /* 0x0000001722227211 */ /* 0x000fe200078f18ff */
[C---:B------:R-:W-:Y:S02]  /*2610*/  IMAD R61, R23.reuse, R9, R10 ;  /* 0x00000009173d7224 */ /* 0x040fe400078e020a */
[-C--:B------:R-:W-:Y:S01]  /*2620*/  IMAD R30, R236, R56.reuse, RZ ;  /* 0x00000038ec1e7224 */ /* 0x080fe200078e02ff */
[----:B------:R-:W-:Y:S01]  /*2630*/  LOP3.LUT R34, R34, 0xfffffff8, RZ, 0xc0, !PT ;  /* 0xfffffff822227812 */ /* 0x000fe200078ec0ff */
[----:B------:R-:W-:-:S04]  /*2640*/  IMAD.WIDE.U32 R20, R23, R56, R204 ;  /* 0x0000003817147225 */ /* 0x000fc800078e00cc */
[C---:B------:R-:W-:Y:S02]  /*2650*/  IMAD.IADD R34, R23.reuse, 0x1, -R34 ;  /* 0x0000000117227824 */ /* 0x040fe400078e0a22 */
[C---:B------:R-:W-:Y:S02]  /*2660*/  IMAD R37, R23.reuse, R57, R30 ;  /* 0x0000003917257224 */ /* 0x040fe400078e021e */
[----:B------:R-:W-:Y:S02]  /*2670*/  IMAD.SHL.U32 R82, R34, 0x40, RZ ;  /* 0x0000004022527824 */ /* 0x000fe400078e00ff */
[----:B------:R-:W-:-:S03]  /*2680*/  IMAD.WIDE.U32 R30, R23, R56, R16 ;  /* 0x00000038171e7225 */ /* 0x000fc600078e0010 */
[----:B------:R-:W-:Y:S01]  /*2690*/  LOP3.LUT R82, R82, 0x1c0, RZ, 0xc0, !PT ;  /* 0x000001c052527812 */ /* 0x000fe200078ec0ff */
[----:B------:R-:W-:Y:S02]  /*26a0*/  IMAD.MOV.U32 R88, RZ, RZ, 0x20 ;  /* 0x00000020ff587424 */ /* 0x000fe400078e00ff */
[----:B------:R-:W-:Y:S01]  /*26b0*/  IMAD.IADD R21, R21, 0x1, R37 ;  /* 0x0000000115157824 */ /* 0x000fe200078e0225 */
[----:B------:R-:W-:Y:S01]  /*26c0*/  SHF.R.U32.HI R85, RZ, 0x3, R82 ;  /* 0x00000003ff557819 */ /* 0x000fe20000011652 */
[----:B------:R-:W-:Y:S02]  /*26d0*/  IMAD.IADD R31, R37, 0x1, R31 ;  /* 0x00000001251f7824 */ /* 0x000fe400078e021f */
[----:B------:R-:W-:Y:S02]  /*26e0*/  IMAD R75, R9, 0x60, RZ ;  /* 0x00000060094b7824 */ /* 0x000fe400078e02ff */
[----:B------:R-:W-:Y:S02]  /*26f0*/  IMAD.SHL.U32 R67, R8, 0x40, RZ ;  /* 0x0000004008437824 */ /* 0x000fe400078e00ff */
[----:B------:R-:W-:-:S02]  /*2700*/  IMAD R77, R57, 0x60, RZ ;  /* 0x00000060394d7824 */ /* 0x000fc400078e02ff */
[----:B------:R-:W-:Y:S02]  /*2710*/  IMAD.SHL.U32 R71, R56, 0x40, RZ ;  /* 0x0000004038477824 */ /* 0x000fe400078e00ff */
[----:B-----5:R-:W-:-:S04]  /*2720*/  IMAD.WIDE.U32 R20, R152, R56, R20 ;  /* 0x0000003898147225 */ /* 0x020fc800078e0014 */
[----:B------:R-:W-:-:S04]  /*2730*/  IMAD.WIDE.U32 R30, R152, R56, R30 ;  /* 0x00000038981e7225 */ /* 0x000fc800078e001e */
[----:B------:R-:W-:-:S04]  /*2740*/  IMAD.WIDE.U32 R8, R8, 0x60, RZ ;  /* 0x0000006008087825 */ /* 0x000fc800078e00ff */
[----:B------:R-:W-:Y:S02]  /*2750*/  IMAD.SHL.U32 R74, R41, 0x2, RZ ;  /* 0x00000002294a7824 */ /* 0x000fe400078e00ff */
[----:B------:R-:W-:Y:S01]  /*2760*/  IMAD.IADD R75, R9, 0x1, R75 ;  /* 0x00000001094b7824 */ /* 0x000fe200078e024b */
[----:B------:R-:W-:Y:S02]  /*2770*/  SHF.R.S32.HI R0, RZ, 0x1f, R155 ;  /* 0x0000001fff007819 */ /* 0x000fe4000001149b */
[----:B------:R-:W-:Y:S02]  /*2780*/  SEL R155, R155, RZ, !P0 ;  /* 0x000000ff9b9b7207 */ /* 0x000fe40004000000 */
[----:B------:R-:W-:-:S03]  /*2790*/  SEL R13, R0, RZ, !P0 ;  /* 0x000000ff000d7207 */ /* 0x000fc60004000000 */
[----:B------:R-:W-:-:S04]  /*27a0*/  IMAD.WIDE.U32 R4, R155, UR4, R4 ;  /* 0x000000049b047c25 */ /* 0x000fc8000f8e0004 */
[----:B------:R-:W-:-:S04]  /*27b0*/  IMAD R0, R13, UR4, RZ ;  /* 0x000000040d007c24 */ /* 0x000fc8000f8e02ff */
[----:B------:R-:W-:Y:S01]  /*27c0*/  IMAD R3, R155, UR5, R0 ;  /* 0x000000059b037c24 */ /* 0x000fe2000f8e0200 */
[----:B------:R-:W-:Y:S05]  /*27d0*/  @!P6 WARPSYNC.ALL ;  /* 0x000000000000e948 */ /* 0x000fea0003800000 */
[----:B------:R-:W-:Y:S01]  /*27e0*/  VIADD R0, R16, 0x20 ;  /* 0x0000002010007836 */ /* 0x000fe20000000000 */
[----:B------:R-:W-:Y:S01]  /*27f0*/  ULDC UR4, c[0x0][0x320] ;  /* 0x0000c80000047ab9 */ /* 0x000fe20000000800 */
[----:B------:R-:W-:Y:S01]  /*2800*/  IMAD.IADD R3, R5, 0x1, R3 ;  /* 0x0000000105037824 */ /* 0x000fe200078e0203 */
[----:B------:R-:W-:Y:S01]  /*2810*/  @!P6 BAR.SYNC.DEFER_BLOCKING 0x9, 0x100 ;  /* 0x024400000000eb1d */ /* 0x000fe20000010000 */
[----:B------:R-:W-:-:S02]  /*2820*/  ISETP.GE.AND P3, PT, R14, UR4, PT ;  /* 0x000000040e007c0c */ /* 0x000fc4000bf66270 */
[----:B------:R-:W-:Y:S02]  /*2830*/  ISETP.GE.AND P1, PT, R0, UR4, PT ;  /* 0x0000000400007c0c */ /* 0x000fe4000bf26270 */
[----:B------:R-:W-:-:S03]  /*2840*/  ISETP.GE.AND P0, PT, R16, UR4, PT ;  /* 0x0000000410007c0c */ /* 0x000fc6000bf06270 */
[----:B------:R-:W0:Y:S01]  /*2850*/  LDC.64 R14, c[0x0][0x3f8] ;  /* 0x0000fe00ff0e7b82 */ /* 0x000e220000000a00 */
[----:B------:R-:W-:Y:S01]  /*2860*/  SEL R10, RZ, 0xffffffff, P1 ;  /* 0xffffffffff0a7807 */ /* 0x000fe20000800000 */
[----:B------:R-:W-:Y:S01]  /*2870*/  ULDC.64 UR6, c[0x0][0x330] ;  /* 0x0000cc0000067ab9 */ /* 0x000fe20000000a00 */
[----:B------:R-:W-:Y:S02]  /*2880*/  IADD3 R60, P1, R4, R6, RZ ;  /* 0x00000006043c7210 */ /* 0x000fe40007f3e0ff */
[----:B------:R-:W-:Y:S01]  /*2890*/  SEL R6, RZ, 0x1, P0 ;  /* 0x00000001ff067807 */ /* 0x000fe20000000000 */
[----:B------:R-:W-:Y:S01]  /*28a0*/  IMAD.SHL.U32 R11, R10, 0x2, RZ ;  /* 0x000000020a0b7824 */ /* 0x000fe200078e00ff */
[----:B------:R-:W-:Y:S02]  /*28b0*/  IADD3.X R61, R3, R7, R61, P1, !PT ;  /* 0x00000007033d7210 */ /* 0x000fe40000ffe43d */
[----:B------:R-:W-:Y:S02]  /*28c0*/  ISETP.GE.AND P0, PT, R62, UR4, PT ;  /* 0x000000043e007c0c */ /* 0x000fe4000bf06270 */
[----:B------:R-:W-:-:S02]  /*28d0*/  ISETP.GE.AND P1, PT, R63, UR4, PT ;  /* 0x000000043f007c0c */ /* 0x000fc4000bf26270 */
[----:B------:R-:W-:Y:S02]  /*28e0*/  ISETP.GE.AND P2, PT, R12, UR4, PT ;  /* 0x000000040c007c0c */ /* 0x000fe4000bf46270 */
[----:B------:R-:W-:Y:S01]  /*28f0*/  LOP3.LUT R10, R11, 0x2, R6, 0xe2, !PT ;  /* 0x000000020b0a7812 */ /* 0x000fe200078ee206 */
[C---:B------:R-:W-:Y:S01]  /*2900*/  IMAD.WIDE.U32 R6, R224.reuse, UR6, R16 ;  /* 0x00000006e0067c25 */ /* 0x040fe2000f8e0010 */
[----:B------:R-:W-:Y:S02]  /*2910*/  SEL R11, RZ, 0x4, P0 ;  /* 0x00000004ff0b7807 */ /* 0x000fe40000000000 */
        /* <DEDUP_REMOVED lines=8> */
[----:B0-----:R-:W-:Y:S01]  /*29a0*/  IMAD R37, R15, 0x60, RZ ;  /* 0x000000600f257824 */ /* 0x001fe200078e02ff */
[----:B------:R-:W-:Y:S01]  /*29b0*/  SEL R12, RZ, 0x20, P1 ;  /* 0x00000020ff0c7807 */ /* 0x000fe20000800000 */
[----:B------:R-:W-:Y:S01]  /*29c0*/  IMAD R39, R155, UR5, R13 ;  /* 0x000000059b277c24 */ /* 0x000fe2000f8e020d */
[----:B------:R-:W-:Y:S01]  /*29d0*/  ISETP.GE.AND P0, PT, R16, R41, PT ;  /* 0x000000291000720c */ /* 0x000fe20003f06270 */
[----:B------:R-:W-:Y:S01]  /*29e0*/  IMAD.SHL.U32 R69, R14, 0x40, RZ ;  /* 0x000000400e457824 */ /* 0x000fe200078e00ff */
[----:B------:R-:W-:Y:S01]  /*29f0*/  LOP3.LUT R11, R12, R10, R11, 0xfe, !PT ;  /* 0x0000000a0c0b7212 */ /* 0x000fe200078efe0b */
[----:B------:R-:W-:Y:S01]  /*2a00*/  IMAD.WIDE.U32 R12, R23, R14, R16 ;  /* 0x0000000e170c7225 */ /* 0x000fe200078e0010 */
[----:B------:R-:W-:-:S02]  /*2a10*/  SEL R10, RZ, 0x40, P2 ;  /* 0x00000040ff0a7807 */ /* 0x000fc40001000000 */
[----:B------:R-:W-:Y:S01]  /*2a20*/  SEL R33, R41, RZ, P0 ;  /* 0x000000ff29217207 */ /* 0x000fe20000000000 */
[----:B------:R-:W-:Y:S01]  /*2a30*/  IMAD.WIDE.U32 R6, R155, UR4, R6 ;  /* 0x000000049b067c25 */ /* 0x000fe2000f8e0006 */
[----:B------:R-:W-:Y:S01]  /*2a40*/  LOP3.LUT R94, R11, R10, RZ, 0xfc, !PT ;  /* 0x0000000a0b5e7212 */ /* 0x000fe200078efcff */
[----:B------:R-:W-:Y:S01]  /*2a50*/  ULDC UR4, c[0x0][0x2f4] ;  /* 0x0000bd0000047ab9 */ /* 0x000fe20000000800 */
[C---:B------:R-:W-:Y:S01]  /*2a60*/  IADD3 R58, P1, R23.reuse, R58, RZ ;  /* 0x0000003a173a7210 */ /* 0x040fe20007f3e0ff */
[-C--:B------:R-:W-:Y:S01]  /*2a70*/  IMAD R10, R236, R14.reuse, RZ ;  /* 0x0000000eec0a7224 */ /* 0x080fe200078e02ff */
[----:B------:R-:W-:Y:S01]  /*2a80*/  SHF.L.U64.HI R68, R14, 0x6, R15 ;  /* 0x000000060e447819 */ /* 0x000fe2000001020f */
[----:B------:R-:W-:Y:S01]  /*2a90*/  IMAD.IADD R33, R16, 0x1, R33 ;  /* 0x0000000110217824 */ /* 0x000fe200078e0221 */
[----:B------:R-:W-:Y:S01]  /*2aa0*/  SEL R93, RZ, 0xffffff80, P3 ;  /* 0xffffff80ff5d7807 */ /* 0x000fe20001800000 */
[C---:B------:R-:W-:Y:S01]  /*2ab0*/  IMAD R35, R23.reuse, R15, R10 ;  /* 0x0000000f17237224 */ /* 0x040fe200078e020a */
[----:B------:R-:W-:Y:S01]  /*2ac0*/  ISETP.GE.AND P2, PT, R0, UR4, PT ;  /* 0x0000000400007c0c */ /* 0x000fe2000bf46270 */
[----:B------:R-:W-:Y:S01]  /*2ad0*/  IMAD.WIDE.U32 R10, R23, R14, R204 ;  /* 0x0000000e170a7225 */ /* 0x000fe200078e00cc */
[----:B------:R-:W-:-:S02]  /*2ae0*/  SHF.R.S32.HI R32, RZ, 0x1f, R33 ;  /* 0x0000001fff207819 */ /* 0x000fc40000011421 */
[----:B------:R-:W-:Y:S01]  /*2af0*/  LOP3.LUT R93, R94, 0x80, R93, 0xc8, !PT ;  /* 0x000000805e5d7812 */ /* 0x000fe200078ec85d */
[----:B------:R-:W-:Y:S01]  /*2b00*/  IMAD.IADD R11, R11, 0x1, R35 ;  /* 0x000000010b0b7824 */ /* 0x000fe200078e0223 */
[----:B------:R-:W-:Y:S01]  /*2b10*/  LEA.HI R33, R32, R33, RZ, 0x3 ;  /* 0x0000002120217211 */ /* 0x000fe200078f18ff */
[----:B------:R-:W-:Y:S01]  /*2b20*/  IMAD.IADD R13, R35, 0x1, R13 ;  /* 0x00000001230d7824 */ /* 0x000fe200078e020d */
[----:B------:R-:W-:Y:S01]  /*2b30*/  SHF.R.S32.HI R35, RZ, 0x1f, R152 ;  /* 0x0000001fff237819 */ /* 0x000fe20000011498 */
[----:B------:R-:W-:Y:S01]  /*2b40*/  IMAD.X R59, R236, 0x1, R43, P1 ;  /* 0x00000001ec3b7824 */ /* 0x000fe200008e062b */
[----:B------:R-:W-:Y:S01]  /*2b50*/  LOP3.LUT P1, RZ, R34, 0x4, RZ, 0xc0, !PT ;  /* 0x0000000422ff7812 */ /* 0x000fe2000782c0ff */
[-C--:B------:R-:W-:Y:S01]  /*2b60*/  IMAD.WIDE.U32 R10, R152, R14.reuse, R10 ;  /* 0x0000000e980a7225 */ /* 0x080fe200078e000a */
[----:B------:R-:W-:Y:S02]  /*2b70*/  LOP3.LUT R34, R82, 0x18, R16, 0xf8, !PT ;  /* 0x0000001852227812 */ /* 0x000fe400078ef810 */
[--C-:B------:R-:W-:Y:S01]  /*2b80*/  SHF.R.S32.HI R83, RZ, 0x3, R33.reuse ;  /* 0x00000003ff537819 */ /* 0x100fe20000011421 */
[C---:B------:R-:W-:Y:S01]  /*2b90*/  IMAD R32, R35.reuse, R14, RZ ;  /* 0x0000000e23207224 */ /* 0x040fe200078e02ff */
[----:B------:R-:W-:Y:S01]  /*2ba0*/  LOP3.LUT R89, R34, R85, RZ, 0x3c, !PT ;  /* 0x0000005522597212 */ /* 0x000fe200078e3cff */
[----:B------:R-:W-:Y:S01]  /*2bb0*/  IMAD R35, R35, R56, RZ ;  /* 0x0000003823237224 */ /* 0x000fe200078e02ff */
[----:B------:R-:W-:Y:S01]  /*2bc0*/  LOP3.LUT R84, R33, 0xfffffff8, RZ, 0xc0, !PT ;  /* 0xfffffff821547812 */ /* 0x000fe200078ec0ff */
[----:B------:R-:W-:Y:S01]  /*2bd0*/  IMAD R79, R152, R15, R32 ;  /* 0x0000000f984f7224 */ /* 0x000fe200078e0220 */
[----:B------:R-:W-:Y:S01]  /*2be0*/  LOP3.LUT R32, R218, 0x38, R33, 0xf8, !PT ;  /* 0x00000038da207812 */ /* 0x000fe200078ef821 */
[----:B------:R-:W-:Y:S01]  /*2bf0*/  IMAD.WIDE.U32 R12, R152, R14, R12 ;  /* 0x0000000e980c7225 */ /* 0x000fe200078e000c */
[----:B------:R-:W-:-:S02]  /*2c00*/  SEL R88, R88, 0xffffffe0, !P1 ;  /* 0xffffffe058587807 */ /* 0x000fc40004800000 */
[----:B------:R-:W-:Y:S01]  /*2c10*/  LOP3.LUT R32, R32, R36, RZ, 0x3c, !PT ;  /* 0x0000002420207212 */ /* 0x000fe200078e3cff */
[----:B------:R-:W-:Y:S01]  /*2c20*/  IMAD R35, R152, R57, R35 ;  /* 0x0000003998237224 */ /* 0x000fe200078e0223 */
[----:B------:R-:W-:Y:S01]  /*2c30*/  SHF.R.S32.HI R86, RZ, 0x1f, R84 ;  /* 0x0000001fff567819 */ /* 0x000fe20000011454 */
[----:B------:R-:W-:Y:S01]  /*2c40*/  IMAD.WIDE.U32 R14, R14, 0x60, RZ ;  /* 0x000000600e0e7825 */ /* 0x000fe200078e00ff */
[----:B------:R-:W-:Y:S02]  /*2c50*/  ISETP.GE.AND P1, PT, R16, UR4, PT ;  /* 0x0000000410007c0c */ /* 0x000fe4000bf26270 */
[----:B------:R-:W-:Y:S01]  /*2c60*/  LOP3.LUT R94, R94, 0x40, RZ, 0xc0, !PT ;  /* 0x000000405e5e7812 */ /* 0x000fe200078ec0ff */
[----:B------:R-:W-:Y:S01]  /*2c70*/  IMAD.IADD R87, R221, 0x1, R32 ;  /* 0x00000001dd577824 */ /* 0x000fe200078e0220 */
[----:B------:R-:W-:Y:S01]  /*2c80*/  LOP3.LUT R32, R82, 0x38, R33, 0xf8, !PT ;  /* 0x0000003852207812 */ /* 0x000fe200078ef821 */
[----:B------:R-:W-:-:S03]  /*2c90*/  IMAD.WIDE.U32 R56, R56, 0x60, RZ ;  /* 0x0000006038387825 */ /* 0x000fc600078e00ff */
[----:B------:R-:W-:Y:S01]  /*2ca0*/  LOP3.LUT R33, R32, R85, RZ, 0x3c, !PT ;  /* 0x0000005520217212 */ /* 0x000fe200078e3cff */
        /* <DEDUP_REMOVED lines=10> */
.L_x_11577:
[----:B------:R-:W0:Y:S01]  /*2d50*/  LDC.64 R98, c[0x0][0x2e8] ;  /* 0x0000ba00ff627b82 */ /* 0x000e220000000a00 */
[----:B------:R-:W-:Y:S01]  /*2d60*/  VIADD R45, R27, 0xffffffff ;  /* 0xffffffff1b2d7836 */ /* 0x000fe20000000000 */
[----:B------:R-:W-:Y:S05]  /*2d70*/  YIELD ;  /* 0x0000000000007946 */ /* 0x000fea0003800000 */
[----:B------:R-:W-:Y:S01]  /*2d80*/  SHF.R.S32.HI R39, RZ, 0x1f, R45 ;  /* 0x0000001fff277819 */ /* 0x000fe2000001142d */
[----:B-1----:R-:W1:Y:S01]  /*2d90*/  LDC R102, c[0x0][0x3f4] ;  /* 0x0000fd00ff667b82 */ /* 0x002e620000000800 */
        /* <DEDUP_REMOVED lines=8> */
[----:B------:R-:W-:Y:S02]  /*2e20*/  IMAD R103, R103, 0x2, R26 ;  /* 0x0000000267677824 */ /* 0x000fe400078e021a */
[----:B------:R-:W-:Y:S01]  /*2e30*/  IMAD.X R34, R50, 0x1, R61, P5 ;  /* 0x0000000132227824 */ /* 0x000fe200028e063d */
[----:B------:R-:W-:Y:S02]  /*2e40*/  IADD3.X R32, R61, R50, R66, P3, P4 ;  /* 0x000000323d207210 */ /* 0x000fe40001fe8442 */
[----:B0-----:R-:W-:-:S02]  /*2e50*/  LEA R40, P3, R27, R98, 0x1 ;  /* 0x000000621b287211 */ /* 0x001fc400078608ff */
[----:B------:R-:W-:Y:S02]  /*2e60*/  LEA R42, P5, R33, R98, 0x1 ;  /* 0x00000062212a7211 */ /* 0x000fe400078a08ff */
[-C--:B------:R-:W-:Y:S01]  /*2e70*/  LEA.HI.X R41, R27, R99.reuse, R32, 0x1, P3 ;  /* 0x000000631b297211 */ /* 0x080fe200018f0c20 */
[----:B------:R-:W-:Y:S01]  /*2e80*/  IMAD R27, R22, 0x1800, R89 ;  /* 0x00001800161b7824 */ /* 0x000fe200078e0259 */
[----:B-1----:R-:W-:Y:S02]  /*2e90*/  ISETP.GE.AND P3, PT, R102, 0x1, PT ;  /* 0x000000016600780c */ /* 0x002fe40003f66270 */
[----:B------:R-:W-:Y:S01]  /*2ea0*/  ISETP.GT.AND P4, PT, R45, R28, PT ;  /* 0x0000001c2d00720c */ /* 0x000fe20003f84270 */
[----:B------:R-:W-:Y:S01]  /*2eb0*/  IMAD R104, R27, 0x2, R26 ;  /* 0x000000021b687824 */ /* 0x000fe200078e021a */
[----:B------:R-:W-:Y:S01]  /*2ec0*/  LEA.HI.X R43, R33, R99, R34, 0x1, P5 ;  /* 0x00000063212b7211 */ /* 0x000fe200028f0c22 */
[----:B------:R-:W-:Y:S01]  /*2ed0*/  IMAD.MOV.U32 R27, RZ, RZ, R45 ;  /* 0x000000ffff1b7224 */ /* 0x000fe200078e002d */
[----:B------:R-:W-:-:S07]  /*2ee0*/  P2R R96, PR, RZ, 0x10 ;  /* 0x00000010ff607803 */ /* 0x000fce0000000000 */
        /* <DEDUP_REMOVED lines=20> */
[----:B------:R-:W-:-:S03]  /*3030*/  CS2R R54, SRZ ;  /* 0x0000000000367805 */ /* 0x000fc6000001ff00 */
[----:B------:R-:W-:Y:S05]  /*3040*/  @P4 BRA `(.L_x_11534) ;  /* 0x0000000000504947 */ /* 0x000fea0003800000 */
        /* <DEDUP_REMOVED lines=20> */
.L_x_11534:
[----:B------:R-:W-:Y:S05]  /*3190*/  BSYNC B1 ;  /* 0x0000000000017941 */ /* 0x000fea0003800000 */
.L_x_11533:
[----:B------:R-:W-:Y:S01]  /*31a0*/  ISETP.GE.AND P5, PT, R233, R97, PT ;  /* 0x00000061e900720c */ /* 0x000fe20003fa6270 */
[----:B------:R-:W-:Y:S01]  /*31b0*/  BSSY B1, `(.L_x_11535) ;  /* 0x000001b000017945 */ /* 0x000fe20003800000 */
[----:B0-----:R-:W-:Y:S02]  /*31c0*/  CS2R R44, SRZ ;  /* 0x00000000002c7805 */ /* 0x001fe4000001ff00 */
[----:B------:R-:W-:Y:S01]  /*31d0*/  CS2R R36, SRZ ;  /* 0x0000000000247805 */ /* 0x000fe2000001ff00 */
[----:B-----5:R-:W-:Y:S01]  /*31e0*/  IMAD.MOV.U32 R98, RZ, RZ, R50 ;  /* 0x000000ffff627224 */ /* 0x020fe200078e0032 */
[----:B------:R-:W-:Y:S01]  /*31f0*/  CS2R R46, SRZ ;  /* 0x00000000002e7805 */ /* 0x000fe2000001ff00 */
[----:B------:R-:W-:-:S06]  /*3200*/  IMAD.MOV.U32 R99, RZ, RZ, R51 ;  /* 0x000000ffff637224 */ /* 0x000fcc00078e0033 */
        /* <DEDUP_REMOVED lines=21> */
.L_x_11536:
[----:B------:R-:W-:Y:S05]  /*3360*/  BSYNC B1 ;  /* 0x0000000000017941 */ /* 0x000fea0003800000 */
.L_x_11535:
        /* <DEDUP_REMOVED lines=24> */
[----:B------:R-:W-:-:S04]  /*34f0*/  PRMT R100, R100, 0x5410, R35 ;  /* 0x0000541064647816 */ /* 0x000fc80000000023 */
[----:B------:R-:W-:Y:S01]  /*3500*/  PRMT R99, R32, 0x5410, R33 ;  /* 0x0000541020637816 */ /* 0x000fe20000000021 */
[----:B------:R-:W-:Y:S06]  /*3510*/  @!P3 BRA `(.L_x_11537) ;  /* 0x000000000004b947 */ /* 0x000fec0003800000 */
[----:B------:R-:W-:Y:S01]  /*3520*/  BPT.TRAP 0x1 ;  /* 0x000000040000795c */ /* 0x000fe20000300000 */
.L_x_11537:
[----:B------:R-:W-:Y:S01]  /*3530*/  IMAD R95, R22, 0x8, R19 ;  /* 0x00000008165f7824 */ /* 0x000fe200078e0213 */
[----:B------:R-:W-:Y:S01]  /*3540*/  SHF.L.U32 R106, R210, 0x1f, RZ ;  /* 0x0000001fd26a7819 */ /* 0x000fe200000006ff */
[----:B------:R-:W-:Y:S03]  /*3550*/  BSSY B1, `(.L_x_11538) ;  /* 0x0000003000017945 */ /* 0x000fe60003800000 */
[----:B------:R-:W0:Y:S02]  /*3560*/  SYNCS.PHASECHK.TRANS64.TRYWAIT P6, [R95+URZ+0x22890], R106 ;  /* 0x0228906a5f0075a7 */ /* 0x000e2400080c017f */
[----:B0-----:R-:W-:Y:S05]  /*3570*/  @!P6 BRA `(.L_x_11539) ;  /* 0x000001fc00d4e947 */ /* 0x001fea0003800000 */
.L_x_11911:
[----:B------:R-:W-:Y:S05]  /*3580*/  BSYNC B1 ;  /* 0x0000000000017941 */ /* 0x000fea0003800000 */
.L_x_11538:
        /* <DEDUP_REMOVED lines=49> */
.L_x_11545:
[----:B------:R-:W-:Y:S05]  /*38a0*/  BSYNC B3 ;  /* 0x0000000000037941 */ /* 0x000fea0003800000 */
.L_x_11544:
[----:B--2---:R1:W-:Y:S02]  /*38b0*/  STG.E.128 desc[UR38][R42.64], R32 ;  /* 0x000000202a007986 */ /* 0x0043e4000c101d26 */
.L_x_11543:
[----:B------:R-:W-:Y:S05]  /*38c0*/  BSYNC B2 ;  /* 0x0000000000027941 */ /* 0x000fea0003800000 */
.L_x_11542:
        /* <DEDUP_REMOVED lines=46> */
.L_x_11547:
[----:B------:R-:W-:Y:S05]  /*3bb0*/  BSYNC B2 ;  /* 0x0000000000027941 */ /* 0x000fea0003800000 */
.L_x_11546:
[----:B--2---:R2:W-:Y:S02]  /*3bc0*/  STG.E.128 desc[UR38][R42.64+0x40], R32 ;  /* 0x000040202a007986 */ /* 0x0045e4000c101d26 */
.L_x_11541:
[----:B------:R-:W-:Y:S05]  /*3bd0*/  BSYNC B1 ;  /* 0x0000000000017941 */ /* 0x000fea0003800000 */
.L_x_11540:
        /* <DEDUP_REMOVED lines=14> */
[----:B------:R-:W-:Y:S02]  /*3cc0*/  HADD2.F32 R43, -RZ, R35.H1_H1 ;  /* 0x30000023ff2b7230 */ /* 0x000fe40000004100 */
[----:B------:R-:W-:Y:S02]  /*3cd0*/  HADD2.F32 R45, -RZ, R45.H0_H0 ;  /* 0x2000002dff2d7230 */ /* 0x000fe40000004100 */
[----:B------:R-:W-:-:S02]  /*3ce0*/  HADD2.F32 R48, -RZ, R48.H0_H0 ;  /* 0x20000030ff307230 */ /* 0x000fc40000004100 */
[----:B------:R-:W-:Y:S02]  /*3cf0*/  HADD2.F32 R44, -RZ, R44.H0_H0 ;  /* 0x2000002cff2c7230 */ /* 0x000fe40000004100 */
[CC--:B------:R-:W-:Y:S01]  /*3d00*/  FMUL.FTZ R50, R34.reuse, R45.reuse ;  /* 0x0000002d22327220 */ /* 0x0c0fe20000410000 */
[----:B------:R-:W-:Y:S02]  /*3d10*/  HADD2.F32 R35, -RZ, R35.H0_H0 ;  /* 0x20000023ff237230 */ /* 0x000fe40000004100 */
[----:B------:R-:W-:Y:S01]  /*3d20*/  FMUL.FTZ R45, R33, R45 ;  /* 0x0000002d212d7220 */ /* 0x000fe20000410000 */
[----:B------:R-:W-:Y:S02]  /*3d30*/  HADD2.F32 R46, -RZ, R49.H0_H0 ;  /* 0x20000031ff2e7230 */ /* 0x000fe40000004100 */
[----:B------:R-:W-:Y:S01]  /*3d40*/  FMUL.FTZ R52, R43, R48 ;  /* 0x000000302b347220 */ /* 0x000fe20000410000 */
[----:B------:R-:W-:Y:S01]  /*3d50*/  FFMA.FTZ R50, R33, R44, -R50 ;  /* 0x0000002c21327223 */ /* 0x000fe20000010832 */
[C---:B------:R-:W-:Y:S01]  /*3d60*/  FMUL.FTZ R48, R35.reuse, R48 ;  /* 0x0000003023307220 */ /* 0x040fe20000410000 */
[----:B------:R-:W-:Y:S01]  /*3d70*/  FFMA.FTZ R49, R34, R44, R45 ;  /* 0x0000002c22317223 */ /* 0x000fe2000001002d */
[----:B------:R-:W-:Y:S01]  /*3d80*/  FFMA.FTZ R52, R35, R46, -R52 ;  /* 0x0000002e23347223 */ /* 0x000fe20000010834 */
[----:B------:R-:W-:-:S02]  /*3d90*/  HADD2.F32 R35, -RZ, R101.H1_H1 ;  /* 0x30000065ff237230 */ /* 0x000fc40000004100 */
[----:B------:R-:W-:Y:S01]  /*3da0*/  FFMA.FTZ R53, R43, R46, R48 ;  /* 0x0000002e2b357223 */ /* 0x000fe20000010030 */
[----:B------:R-:W-:Y:S02]  /*3db0*/  HADD2.F32 R45, -RZ, R100.H1_H1 ;  /* 0x30000064ff2d7230 */ /* 0x000fe40000004100 */
[----:B------:R-:W-:Y:S02]  /*3dc0*/  HADD2.F32 R33, -RZ, R32.H1_H1 ;  /* 0x30000020ff217230 */ /* 0x000fe40000004100 */
[----:B------:R-:W-:Y:S02]  /*3dd0*/  HADD2.F32 R34, -RZ, R42.H1_H1 ;  /* 0x3000002aff227230 */ /* 0x000fe40000004100 */
[----:B------:R-:W-:Y:S02]  /*3de0*/  HADD2.F32 R101, -RZ, R101.H0_H0 ;  /* 0x20000065ff657230 */ /* 0x000fe40000004100 */
[----:B------:R-:W-:Y:S02]  /*3df0*/  HADD2.F32 R32, -RZ, R32.H0_H0 ;  /* 0x20000020ff207230 */ /* 0x000fe40000004100 */
[----:B------:R-:W-:Y:S01]  /*3e00*/  FMUL.FTZ R51, R34, R45 ;  /* 0x0000002d22337220 */ /* 0x000fe20000410000 */
[----:B------:R-:W-:-:S02]  /*3e10*/  HADD2.F32 R42, -RZ, R42.H0_H0 ;  /* 0x2000002aff2a7230 */ /* 0x000fc40000004100 */
[CC--:B------:R-:W-:Y:S01]  /*3e20*/  FMUL.FTZ R47, R33.reuse, R101.reuse ;  /* 0x00000065212f7220 */ /* 0x0c0fe20000410000 */
[----:B------:R-:W-:Y:S02]  /*3e30*/  HADD2.F32 R43, -RZ, R100.H0_H0 ;  /* 0x20000064ff2b7230 */ /* 0x000fe40000004100 */
[----:B------:R-:W-:Y:S01]  /*3e40*/  FMUL.FTZ R44, R32, R101 ;  /* 0x00000065202c7220 */ /* 0x000fe20000410000 */
[----:B------:R-:W-:Y:S01]  /*3e50*/  FMUL.FTZ R45, R42, R45 ;  /* 0x0000002d2a2d7220 */ /* 0x000fe20000410000 */
[-C--:B------:R-:W-:Y:S02]  /*3e60*/  FFMA.FTZ R47, R32, R35.reuse, -R47 ;  /* 0x00000023202f7223 */ /* 0x080fe4000001082f */
[----:B------:R-:W-:Y:S01]  /*3e70*/  FFMA.FTZ R44, R33, R35, R44 ;  /* 0x00000023212c7223 */ /* 0x000fe2000001002c */
[-C--:B------:R-:W-:Y:S01]  /*3e80*/  FFMA.FTZ R51, R42, R43.reuse, -R51 ;  /* 0x0000002b2a337223 */ /* 0x080fe20000010833 */
[----:B------:R-:W-:Y:S01]  /*3e90*/  FFMA.FTZ R34, R34, R43, R45 ;  /* 0x0000002b22227223 */ /* 0x000fe2000001002d */
[----:B------:R-:W-:-:S02]  /*3ea0*/  F2FP.F16.F32.PACK_AB R33, R49, R50 ;  /* 0x000000323121723e */ /* 0x000fc400000000ff */
[----:B------:R-:W-:Y:S02]  /*3eb0*/  F2FP.F16.F32.PACK_AB R35, R53, R52 ;  /* 0x000000343523723e */ /* 0x000fe400000000ff */
[----:B------:R-:W-:Y:S02]  /*3ec0*/  F2FP.F16.F32.PACK_AB R32, R44, R47 ;  /* 0x0000002f2c20723e */ /* 0x000fe400000000ff */
[----:B------:R-:W-:-:S07]  /*3ed0*/  F2FP.F16.F32.PACK_AB R34, R34, R51 ;  /* 0x000000332222723e */ /* 0x000fce00000000ff */
.L_x_11552:
[----:B------:R-:W-:Y:S05]  /*3ee0*/  BSYNC B2 ;  /* 0x0000000000027941 */ /* 0x000fea0003800000 */
.L_x_11551:
[----:B--2---:R3:W-:Y:S02]  /*3ef0*/  STG.E.128 desc[UR38][R40.64], R32 ;  /* 0x0000002028007986 */ /* 0x0047e4000c101d26 */
.L_x_11550:
[----:B------:R-:W-:Y:S05]  /*3f00*/  BSYNC B1 ;  /* 0x0000000000017941 */ /* 0x000fea0003800000 */
.L_x_11549:
        /* <DEDUP_REMOVED lines=46> */
.L_x_11554:
[----:B------:R-:W-:Y:S05]  /*41f0*/  BSYNC B1 ;  /* 0x0000000000017941 */ /* 0x000fea0003800000 */
.L_x_11553:
[----:B--2---:R1:W-:Y:S01]  /*4200*/  STG.E.128 desc[UR38][R40.64+0x40], R32 ;  /* 0x0000402028007986 */ /* 0x0043e2000c101d26 */
[----:B------:R-:W-:Y:S05]  /*4210*/  BRA `(.L_x_11548) ;  /* 0x0000001400807947 */ /* 0x000fea0003800000 */
.L_x_11532:
[----:B------:R-:W-:-:S04]  /*4220*/  ISETP.GE.AND P3, PT, R233, R97, PT ;  /* 0x00000061e900720c */ /* 0x000fc80003f66270 */
        /* <DEDUP_REMOVED lines=20> */
[----:B------:R-:W-:Y:S02]  /*4370*/  CS2R R32, SRZ ;  /* 0x0000000000207805 */ /* 0x000fe4000001ff00 */
[----:B------:R-:W-:-:S04]  /*4380*/  CS2R R38, SRZ ;  /* 0x0000000000267805 */ /* 0x000fc8000001ff00 */
[----:B------:R2:W3:Y:S02]  /*4390*/  @!P4 LDG.E.128 R32, desc[UR38][R36.64] ;  /* 0x000000262420c981 */ /* 0x0004e4000c1e1d00 */
[----:B--2---:R-:W-:-:S06]  /*43a0*/  CS2R R36, SRZ ;  /* 0x0000000000247805 */ /* 0x004fcc000001ff00 */
[----:B------:R2:W4:Y:S01]  /*43b0*/  @!P4 LDG.E.128 R36, desc[UR38][R40.64] ;  /* 0x000000262824c981 */ /* 0x000522000c1e1d00 */
[----:B0-----:R-:W-:-:S04]  /*43c0*/  @!P3 LEA R44, P4, R42, R44, 0x1 ;  /* 0x0000002c2a2cb211 */ /* 0x001fc800078808ff */
[----:B------:R-:W-:Y:S02]  /*43d0*/  @!P3 LEA.HI.X R45, R42, R45, R43, 0x1, P4 ;  /* 0x0000002d2a2db211 */ /* 0x000fe400020f0c2b */
[----:B------:R-:W-:Y:S02]  /*43e0*/  CS2R R42, SRZ ;  /* 0x00000000002a7805 */ /* 0x000fe4000001ff00 */
[C---:B-1----:R-:W-:Y:S02]  /*43f0*/  @!P3 LEA R48, P4, R46.reuse, R48, 0x1 ;  /* 0x000000302e30b211 */ /* 0x042fe400078808ff */
[----:B--2---:R-:W-:Y:S02]  /*4400*/  CS2R R40, SRZ ;  /* 0x0000000000287805 */ /* 0x004fe4000001ff00 */
[----:B------:R-:W-:Y:S02]  /*4410*/  @!P3 LEA.HI.X R49, R46, R49, R47, 0x1, P4 ;  /* 0x000000312e31b211 */ /* 0x000fe400020f0c2f */
[----:B------:R-:W-:-:S02]  /*4420*/  CS2R R46, SRZ ;  /* 0x00000000002e7805 */ /* 0x000fc4000001ff00 */
[----:B------:R0:W2:Y:S02]  /*4430*/  @!P3 LDG.E.128 R40, desc[UR38][R44.64] ;  /* 0x000000262c28b981 */ /* 0x0000a4000c1e1d00 */
[----:B0-----:R-:W-:-:S06]  /*4440*/  CS2R R44, SRZ ;  /* 0x00000000002c7805 */ /* 0x001fcc000001ff00 */
[----:B------:R0:W5:Y:S01]  /*4450*/  @!P3 LDG.E.128 R44, desc[UR38][R48.64] ;  /* 0x00000026302cb981 */ /* 0x000162000c1e1d00 */
[----:B------:R-:W-:Y:S01]  /*4460*/  UISETP.NE.AND UP0, UPT, UR54, 0x3, UPT ;  /* 0x000000033600788c */ /* 0x000fe2000bf05270 */
[----:B------:R-:W-:-:S05]  /*4470*/  ISETP.GE.AND P4, PT, R16, R102, PT ;  /* 0x000000661000720c */ /* 0x000fca0003f86270 */
[----:B------:R-:W-:Y:S01]  /*4480*/  PLOP3.LUT P3, PT, PT, PT, UP0, 0x80, 0x0 ;  /* 0x000000000000781c */ /* 0x000fe20003f6f008 */
[----:B---3--:R-:W-:Y:S02]  /*4490*/  IMAD.MOV.U32 R51, RZ, RZ, R34 ;  /* 0x000000ffff337224 */ /* 0x008fe400078e0022 */
[----:B------:R-:W-:Y:S02]  /*44a0*/  IMAD.MOV.U32 R52, RZ, RZ, R35 ;  /* 0x000000ffff347224 */ /* 0x000fe400078e0023 */
[----:B------:R-:W-:Y:S01]  /*44b0*/  IMAD.MOV.U32 R53, RZ, RZ, R32 ;  /* 0x000000ffff357224 */ /* 0x000fe200078e0020 */
[----:B------:R-:W-:Y:S01]  /*44c0*/  PRMT R121, R51, 0x7610, R121 ;  /* 0x0000761033797816 */ /* 0x000fe20000000079 */
[----:B------:R-:W-:-:S03]  /*44d0*/  IMAD.MOV.U32 R54, RZ, RZ, R33 ;  /* 0x000000ffff367224 */ /* 0x000fc600078e0021 */
[----:B------:R-:W-:Y:S02]  /*44e0*/  PRMT R123, R52, 0x5410, R53 ;  /* 0x00005410347b7816 */ /* 0x000fe40000000035 */
[----:B------:R-:W-:Y:S01]  /*44f0*/  PRMT R118, R54, 0x7610, R118 ;  /* 0x0000761036767816 */ /* 0x000fe20000000076 */
[----:B----4-:R-:W-:Y:S02]  /*4500*/  IMAD.MOV.U32 R51, RZ, RZ, R38 ;  /* 0x000000ffff337224 */ /* 0x010fe400078e0026 */
[----:B0-----:R-:W-:Y:S02]  /*4510*/  IMAD.MOV.U32 R48, RZ, RZ, R39 ;  /* 0x000000ffff307224 */ /* 0x001fe400078e0027 */
[----:B------:R-:W-:Y:S01]  /*4520*/  IMAD.MOV.U32 R49, RZ, RZ, R36 ;  /* 0x000000ffff317224 */ /* 0x000fe200078e0024 */
[----:B------:R-:W-:Y:S01]  /*4530*/  PRMT R121, R121, 0x5410, R51 ;  /* 0x0000541079797816 */ /* 0x000fe20000000033 */
[----:B------:R-:W-:-:S03]  /*4540*/  IMAD.MOV.U32 R52, RZ, RZ, R37 ;  /* 0x000000ffff347224 */ /* 0x000fc600078e0025 */
[----:B------:R-:W-:Y:S02]  /*4550*/  PRMT R125, R48, 0x5410, R49 ;  /* 0x00005410307d7816 */ /* 0x000fe40000000031 */
[----:B------:R-:W-:Y:S01]  /*4560*/  PRMT R122, R52, 0x7610, R122 ;  /* 0x00007610347a7816 */ /* 0x000fe2000000007a */
[----:B--2---:R-:W-:Y:S02]  /*4570*/  IMAD.MOV.U32 R48, RZ, RZ, R42 ;  /* 0x000000ffff307224 */ /* 0x004fe400078e002a */
        /* <DEDUP_REMOVED lines=15> */
.L_x_11555:
        /* <DEDUP_REMOVED lines=9> */
.L_x_11912:
[----:B------:R-:W-:Y:S05]  /*4700*/  BSYNC B1 ;  /* 0x0000000000017941 */ /* 0x000fea0003800000 */
.L_x_11556:
        /* <DEDUP_REMOVED lines=29> */
[--C-:B------:R-:W-:Y:S02]  /*48e0*/  SHF.R.U64 R32, R32, 0x10, R33.reuse ;  /* 0x0000001020207819 */ /* 0x100fe40000001221 */
[----:B------:R-:W-:Y:S01]  /*48f0*/  SHF.R.U32.HI R114, RZ, 0x10, R33 ;  /* 0x00000010ff727819 */ /* 0x000fe20000011621 */
[----:B------:R-:W-:Y:S01]  /*4900*/  HADD2.F32 R124, -RZ, R37.H0_H0 ;  /* 0x20000025ff7c7230 */ /* 0x000fe20000004100 */
[----:B------:R-:W-:Y:S02]  /*4910*/  SHF.R.U64 R33, R34, 0x10, R35 ;  /* 0x0000001022217819 */ /* 0x000fe40000001223 */
[--C-:B------:R-:W-:Y:S01]  /*4920*/  SHF.R.U64 R34, R38, 0x10, R39.reuse ;  /* 0x0000001026227819 */ /* 0x100fe20000001227 */
[----:B-1----:R-:W-:Y:S01]  /*4930*/  HADD2.F32 R38, -RZ, R49.H0_H0 ;  /* 0x20000031ff267230 */ /* 0x002fe20000004100 */
[----:B------:R-:W-:Y:S01]  /*4940*/  SHF.R.U32.HI R113, RZ, 0x10, R39 ;  /* 0x00000010ff717819 */ /* 0x000fe20000011627 */
[--C-:B--2---:R-:W-:Y:S01]  /*4950*/  HADD2.F32 R39, -RZ, R53.reuse.H0_H0 ;  /* 0x20000035ff277230 */ /* 0x104fe20000004100 */
[----:B------:R-:W-:Y:S01]  /*4960*/  SHF.R.U32.HI R35, RZ, 0x10, R35 ;  /* 0x00000010ff237819 */ /* 0x000fe20000011623 */
[----:B------:R-:W-:-:S02]  /*4970*/  HADD2.F32 R53, -RZ, R53.H1_H1 ;  /* 0x30000035ff357230 */ /* 0x000fc40000004100 */
[----:B------:R-:W-:Y:S02]  /*4980*/  HADD2.F32 R49, -RZ, R49.H1_H1 ;  /* 0x30000031ff317230 */ /* 0x000fe40000004100 */
[-C--:B------:R-:W-:Y:S01]  /*4990*/  FMUL.FTZ R37, R39, R122.reuse ;  /* 0x0000007a27257220 */ /* 0x080fe20000410000 */
[----:B------:R-:W-:Y:S02]  /*49a0*/  HADD2.F32 R120, -RZ, R114.H0_H0 ;  /* 0x20000072ff787230 */ /* 0x000fe40000004100 */
[C---:B------:R-:W-:Y:S01]  /*49b0*/  FMUL.FTZ R122, R38.reuse, R122 ;  /* 0x0000007a267a7220 */ /* 0x040fe20000410000 */
[-C--:B------:R-:W-:Y:S01]  /*49c0*/  FMUL.FTZ R114, R53, R124.reuse ;  /* 0x0000007c35727220 */ /* 0x080fe20000410000 */
[----:B------:R-:W-:Y:S01]  /*49d0*/  FMUL.FTZ R124, R49, R124 ;  /* 0x0000007c317c7220 */ /* 0x000fe20000410000 */
        /* <DEDUP_REMOVED lines=9> */
[----:B------:R-:W-:Y:S02]  /*4a70*/  HADD2.F32 R55, -RZ, R55.H1_H1 ;  /* 0x30000037ff377230 */ /* 0x000fe40000004100 */
[-C--:B------:R-:W-:Y:S01]  /*4a80*/  FMUL.FTZ R126, R53, R122.reuse ;  /* 0x0000007a357e7220 */ /* 0x080fe20000410000 */
[----:B------:R-:W-:Y:S02]  /*4a90*/  HADD2.F32 R124, -RZ, R113.H0_H0 ;  /* 0x20000071ff7c7230 */ /* 0x000fe40000004100 */
[----:B------:R-:W-:Y:S01]  /*4aa0*/  FMUL.FTZ R122, R49, R122 ;  /* 0x0000007a317a7220 */ /* 0x000fe20000410000 */
[----:B------:R-:W-:-:S02]  /*4ab0*/  HADD2.F32 R118, -RZ, R123.H0_H0 ;  /* 0x2000007bff767230 */ /* 0x000fc40000004100 */
[----:B------:R-:W-:Y:S02]  /*4ac0*/  HADD2.F32 R51, -RZ, R51.H1_H1 ;  /* 0x30000033ff337230 */ /* 0x000fe40000004100 */
[----:B------:R-:W-:Y:S01]  /*4ad0*/  FMUL.FTZ R128, R55, R124 ;  /* 0x0000007c37807220 */ /* 0x000fe20000410000 */
[----:B------:R-:W-:Y:S02]  /*4ae0*/  HADD2.F32 R120, -RZ, R35.H0_H0 ;  /* 0x20000023ff787230 */ /* 0x000fe40000004100 */
[-C--:B------:R-:W-:Y:S01]  /*4af0*/  FFMA.FTZ R35, R49, R118.reuse, -R126 ;  /* 0x0000007631237223 */ /* 0x080fe2000001087e */
[----:B------:R-:W-:Y:S01]  /*4b00*/  FFMA.FTZ R49, R53, R118, R122 ;  /* 0x0000007635317223 */ /* 0x000fe2000001007a */
[----:B------:R-:W-:Y:S02]  /*4b10*/  HADD2.F32 R53, -RZ, R123.H1_H1 ;  /* 0x3000007bff357230 */ /* 0x000fe40000004100 */
[C---:B------:R-:W-:Y:S01]  /*4b20*/  FMUL.FTZ R124, R51.reuse, R124 ;  /* 0x0000007c337c7220 */ /* 0x040fe20000410000 */
[----:B------:R-:W-:Y:S01]  /*4b30*/  FFMA.FTZ R118, R51, R120, -R128 ;  /* 0x0000007833767223 */ /* 0x000fe20000010880 */
[----:B------:R-:W-:-:S02]  /*4b40*/  HADD2.F32 R123, -RZ, R36.H0_H0 ;  /* 0x20000024ff7b7230 */ /* 0x000fc40000004100 */
[----:B------:R-:W-:Y:S02]  /*4b50*/  HADD2.F32 R113, -RZ, R125.H1_H1 ;  /* 0x3000007dff717230 */ /* 0x000fe40000004100 */
[----:B------:R-:W-:Y:S01]  /*4b60*/  FFMA.FTZ R120, R55, R120, R124 ;  /* 0x0000007837787223 */ /* 0x000fe2000001007c */
[----:B------:R-:W-:Y:S01]  /*4b70*/  HADD2.F32 R51, -RZ, R52.H0_H0 ;  /* 0x20000034ff337230 */ /* 0x000fe20000004100 */
[----:B------:R-:W-:Y:S01]  /*4b80*/  F2FP.F16.F32.PACK_AB R35, R118, R35 ;  /* 0x000000237623723e */ /* 0x000fe200000000ff */
[----:B------:R-:W-:Y:S02]  /*4b90*/  HADD2.F32 R36, -RZ, R48.H0_H0 ;  /* 0x20000030ff247230 */ /* 0x000fe40000004100 */
[----:B------:R-:W-:Y:S02]  /*4ba0*/  HADD2.F32 R52, -RZ, R52.H1_H1 ;  /* 0x30000034ff347230 */ /* 0x000fe40000004100 */
[----:B------:R-:W-:Y:S01]  /*4bb0*/  FMUL.FTZ R125, R51, R113 ;  /* 0x00000071337d7220 */ /* 0x000fe20000410000 */
[----:B------:R-:W-:-:S02]  /*4bc0*/  HADD2.F32 R48, -RZ, R48.H1_H1 ;  /* 0x30000030ff307230 */ /* 0x000fc40000004100 */
[----:B------:R-:W-:Y:S01]  /*4bd0*/  FMUL.FTZ R122, R36, R113 ;  /* 0x00000071247a7220 */ /* 0x000fe20000410000 */
[----:B------:R-:W-:Y:S02]  /*4be0*/  HADD2.F32 R55, -RZ, R32.H0_H0 ;  /* 0x20000020ff377230 */ /* 0x000fe40000004100 */
[----:B------:R-:W-:Y:S01]  /*4bf0*/  FMUL.FTZ R113, R52, R123 ;  /* 0x0000007b34717220 */ /* 0x000fe20000410000 */
[----:B------:R-:W-:Y:S01]  /*4c00*/  FFMA.FTZ R32, R36, R53, -R125 ;  /* 0x0000003524207223 */ /* 0x000fe2000001087d */
[C---:B------:R-:W-:Y:S01]  /*4c10*/  FMUL.FTZ R123, R48.reuse, R123 ;  /* 0x0000007b307b7220 */ /* 0x040fe20000410000 */
[----:B------:R-:W-:Y:S01]  /*4c20*/  FFMA.FTZ R36, R51, R53, R122 ;  /* 0x0000003533247223 */ /* 0x000fe2000001007a */
[-C--:B------:R-:W-:Y:S01]  /*4c30*/  FFMA.FTZ R51, R48, R55.reuse, -R113 ;  /* 0x0000003730337223 */ /* 0x080fe20000010871 */
[----:B------:R-:W-:Y:S02]  /*4c40*/  HADD2.F32 R113, -RZ, R34.H0_H0 ;  /* 0x20000022ff717230 */ /* 0x000fe40000004100 */
[----:B------:R-:W-:Y:S01]  /*4c50*/  FFMA.FTZ R53, R52, R55, R123 ;  /* 0x0000003734357223 */ /* 0x000fe2000001007b */
[----:B------:R-:W-:-:S02]  /*4c60*/  HADD2.F32 R55, -RZ, R121.H0_H0 ;  /* 0x20000079ff377230 */ /* 0x000fc40000004100 */
[----:B------:R-:W-:Y:S02]  /*4c70*/  HADD2.F32 R48, -RZ, R54.H0_H0 ;  /* 0x20000036ff307230 */ /* 0x000fe40000004100 */
[----:B------:R-:W-:Y:S01]  /*4c80*/  HADD2.F32 R121, -RZ, R121.H1_H1 ;  /* 0x30000079ff797230 */ /* 0x000fe20000004100 */
        /* <DEDUP_REMOVED lines=8> */
[----:B------:R-:W-:Y:S01]  /*4d10*/  FFMA.FTZ R123, R34, R55, -R123 ;  /* 0x00000037227b7223 */ /* 0x000fe2000001087b */
[----:B------:R-:W-:Y:S01]  /*4d20*/  FMUL.FTZ R113, R50, R113 ;  /* 0x0000007132717220 */ /* 0x000fe20000410000 */
[----:B------:R-:W-:Y:S01]  /*4d30*/  FFMA.FTZ R121, R48, R55, R121 ;  /* 0x0000003730797223 */ /* 0x000fe20000010079 */
[----:B------:R-:W-:Y:S01]  /*4d40*/  FFMA.FTZ R50, R50, R33, -R125 ;  /* 0x0000002132327223 */ /* 0x000fe2000001087d */
[----:B------:R-:W-:Y:S01]  /*4d50*/  F2FP.F16.F32.PACK_AB R55, R120, R49 ;  /* 0x000000317837723e */ /* 0x000fe200000000ff */
[----:B------:R-:W-:Y:S01]  /*4d60*/  FFMA.FTZ R54, R54, R33, R113 ;  /* 0x0000002136367223 */ /* 0x000fe20000010071 */
[----:B------:R-:W-:Y:S01]  /*4d70*/  F2FP.F16.F32.PACK_AB R48, R51, R32 ;  /* 0x000000203330723e */ /* 0x000fe200000000ff */
[----:B------:R-:W-:Y:S01]  /*4d80*/  IMAD.MOV.U32 R49, RZ, RZ, R37 ;  /* 0x000000ffff317224 */ /* 0x000fe200078e0025 */
[----:B------:R-:W-:Y:S01]  /*4d90*/  F2FP.F16.F32.PACK_AB R50, R50, R123 ;  /* 0x0000007b3232723e */ /* 0x000fe200000000ff */
[----:B------:R-:W-:Y:S01]  /*4da0*/  IMAD.MOV.U32 R53, RZ, RZ, R38 ;  /* 0x000000ffff357224 */ /* 0x000fe200078e0026 */
[----:B------:R-:W-:Y:S01]  /*4db0*/  F2FP.F16.F32.PACK_AB R54, R54, R121 ;  /* 0x000000793636723e */ /* 0x000fe200000000ff */
[----:B------:R-:W-:-:S07]  /*4dc0*/  IMAD.MOV.U32 R51, RZ, RZ, R35 ;  /* 0x000000ffff337224 */ /* 0x000fce00078e0023 */
.L_x_11561:
[----:B------:R-:W-:Y:S05]  /*4dd0*/  BSYNC B2 ;  /* 0x0000000000027941 */ /* 0x000fea0003800000 */
.L_x_11560:
        /* <DEDUP_REMOVED lines=12> */
.L_x_11559:
[----:B------:R-:W-:Y:S05]  /*4ea0*/  BSYNC B1 ;  /* 0x0000000000017941 */ /* 0x000fea0003800000 */
.L_x_11558:
        /* <DEDUP_REMOVED lines=18> */
[----:B------:R-:W-:-:S05]  /*4fd0*/  LOP3.LUT R32, R32, R34, RZ, 0x3c, !PT ;  /* 0x0000002220207212 */ /* 0x000fca00078e3cff */
[----:B------:R-:W-:Y:S02]  /*4fe0*/  IMAD.IADD R33, R221, 0x1, R32 ;  /* 0x00000001dd217824 */ /* 0x000fe400078e0220 */
[C---:B------:R-:W-:Y:S02]  /*4ff0*/  IMAD R32, R22.reuse, 0x1800, R87 ;  /* 0x0000180016207824 */ /* 0x040fe400078e0257 */
[----:B------:R-:W-:Y:S02]  /*5000*/  IMAD R34, R22, 0x1800, R33 ;  /* 0x0000180016227824 */ /* 0x000fe400078e0221 */
[--C-:B------:R-:W-:Y:S02]  /*5010*/  IMAD R32, R32, 0x2, R19.reuse ;  /* 0x0000000220207824 */ /* 0x100fe400078e0213 */
[----:B------:R-:W-:-:S04]  /*5020*/  IMAD R36, R34, 0x2, R19 ;  /* 0x0000000222247824 */ /* 0x000fc800078e0213 */
[----:B------:R-:W1:Y:S04]  /*5030*/  LDS.128 R32, [R32+0x1c400] ;  /* 0x01c4000020207984 */ /* 0x000e680000000c00 */
[----:B------:R-:W2:Y:S01]  /*5040*/  LDS.128 R36, [R36+0x1c400] ;  /* 0x01c4000024247984 */ /* 0x000ea20000000c00 */
[----:B------:R-:W-:Y:S05]  /*5050*/  @P4 BRA `(.L_x_11563) ;  /* 0x00000004005c4947 */ /* 0x000fea0003800000 */
[----:B------:R-:W-:Y:S02]  /*5060*/  SHF.R.U64 R52, R40, 0x10, R41 ;  /* 0x0000001028347819 */ /* 0x000fe40000001229 */
[----:B------:R-:W-:Y:S01]  /*5070*/  SHF.R.U64 R40, R42, 0x10, R43 ;  /* 0x000000102a287819 */ /* 0x000fe2000000122b */
[----:B-1----:R-:W-:Y:S01]  /*5080*/  IMAD.MOV.U32 R42, RZ, RZ, R32 ;  /* 0x000000ffff2a7224 */ /* 0x002fe200078e0020 */
[----:B------:R-:W-:Y:S01]  /*5090*/  SHF.R.U32.HI R54, RZ, 0x10, R45 ;  /* 0x00000010ff367819 */ /* 0x000fe2000001162d */
[----:B--2---:R-:W-:Y:S01]  /*50a0*/  IMAD.MOV.U32 R32, RZ, RZ, R37 ;  /* 0x000000ffff207224 */ /* 0x004fe200078e0025 */
[----:B------:R-:W-:Y:S01]  /*50b0*/  SHF.R.U32.HI R53, RZ, 0x10, R41 ;  /* 0x00000010ff357819 */ /* 0x000fe20000011629 */
[----:B------:R-:W-:Y:S01]  /*50c0*/  IMAD.MOV.U32 R37, RZ, RZ, R35 ;  /* 0x000000ffff257224 */ /* 0x000fe200078e0023 */
[----:B------:R-:W-:Y:S01]  /*50d0*/  SHF.R.U64 R44, R44, 0x10, R45 ;  /* 0x000000102c2c7819 */ /* 0x000fe2000000122d */
[----:B------:R-:W-:Y:S01]  /*50e0*/  IMAD.MOV.U32 R45, RZ, RZ, R39 ;  /* 0x000000ffff2d7224 */ /* 0x000fe200078e0027 */
[----:B------:R-:W-:Y:S01]  /*50f0*/  SHF.R.U32.HI R103, RZ, 0x10, R43 ;  /* 0x00000010ff677819 */ /* 0x000fe2000001162b */
[----:B------:R-:W-:Y:S01]  /*5100*/  IMAD.MOV.U32 R43, RZ, RZ, R36 ;  /* 0x000000ffff2b7224 */ /* 0x000fe200078e0024 */
[--C-:B------:R-:W-:Y:S01]  /*5110*/  SHF.R.U64 R41, R46, 0x10, R47.reuse ;  /* 0x000000102e297819 */ /* 0x100fe2000000122f */
[----:B------:R-:W-:Y:S01]  /*5120*/  HADD2.F32 R36, -RZ, R32.H0_H0 ;  /* 0x20000020ff247230 */ /* 0x000fe20000004100 */
[----:B------:R-:W-:Y:S01]  /*5130*/  SHF.R.U32.HI R55, RZ, 0x10, R47 ;  /* 0x00000010ff377819 */ /* 0x000fe2000001162f */
[----:B------:R-:W-:-:S02]  /*5140*/  HADD2.F32 R47, -RZ, R119.H0_H0 ;  /* 0x20000077ff2f7230 */ /* 0x000fc40000004100 */
[----:B------:R-:W-:Y:S02]  /*5150*/  HADD2.F32 R119, -RZ, R119.H1_H1 ;  /* 0x30000077ff777230 */ /* 0x000fe40000004100 */
[----:B------:R-:W-:Y:S02]  /*5160*/  HADD2.F32 R39, -RZ, R32.H1_H1 ;  /* 0x30000020ff277230 */ /* 0x000fe40000004100 */
[--C-:B------:R-:W-:Y:S02]  /*5170*/  HADD2.F32 R32, -RZ, R33.reuse.H0_H0 ;  /* 0x20000021ff207230 */ /* 0x100fe40000004100 */
[----:B------:R-:W-:Y:S02]  /*5180*/  HADD2.F32 R54, -RZ, R54.H0_H0 ;  /* 0x20000036ff367230 */ /* 0x000fe40000004100 */
[----:B------:R-:W-:Y:S02]  /*5190*/  HADD2.F32 R35, -RZ, R33.H1_H1 ;  /* 0x30000021ff237230 */ /* 0x000fe40000004100 */
[----:B------:R-:W-:Y:S01]  /*51a0*/  FMUL.FTZ R33, R36, R119 ;  /* 0x0000007724217220 */ /* 0x000fe20000410000 */
[----:B------:R-:W-:-:S02]  /*51b0*/  HADD2.F32 R46, -RZ, R53.H0_H0 ;  /* 0x20000035ff2e7230 */ /* 0x000fc40000004100 */
[C---:B------:R-:W-:Y:S01]  /*51c0*/  FMUL.FTZ R119, R32.reuse, R119 ;  /* 0x0000007720777220 */ /* 0x040fe20000410000 */
[-C--:B------:R-:W-:Y:S01]  /*51d0*/  FMUL.FTZ R102, R39, R54.reuse ;  /* 0x0000003627667220 */ /* 0x080fe20000410000 */
[C---:B------:R-:W-:Y:S01]  /*51e0*/  FMUL.FTZ R54, R35.reuse, R54 ;  /* 0x0000003623367220 */ /* 0x040fe20000410000 */
[-C--:B------:R-:W-:Y:S01]  /*51f0*/  FFMA.FTZ R32, R32, R47.reuse, -R33 ;  /* 0x0000002f20207223 */ /* 0x080fe20000010821 */
[----:B------:R-:W-:Y:S01]  /*5200*/  FFMA.FTZ R33, R36, R47, R119 ;  /* 0x0000002f24217223 */ /* 0x000fe20000010077 */
[-C--:B------:R-:W-:Y:S01]  /*5210*/  FFMA.FTZ R35, R35, R46.reuse, -R102 ;  /* 0x0000002e23237223 */ /* 0x080fe20000010866 */
[----:B------:R-:W-:Y:S01]  /*5220*/  FFMA.FTZ R36, R39, R46, R54 ;  /* 0x0000002e27247223 */ /* 0x000fe20000010036 */
[--C-:B------:R-:W-:Y:S02]  /*5230*/  HADD2.F32 R53, -RZ, R117.reuse.H0_H0 ;  /* 0x20000075ff357230 */ /* 0x100fe40000004100 */
[----:B------:R-:W-:Y:S01]  /*5240*/  HADD2.F32 R117, -RZ, R117.H1_H1 ;  /* 0x30000075ff757230 */ /* 0x000fe20000004100 */
[----:B------:R-:W-:Y:S01]  /*5250*/  F2FP.F16.F32.PACK_AB R35, R35, R32 ;  /* 0x000000202323723e */ /* 0x000fe200000000ff */
[----:B------:R-:W-:-:S02]  /*5260*/  HADD2.F32 R46, -RZ, R45.H0_H0 ;  /* 0x2000002dff2e7230 */ /* 0x000fc40000004100 */
[----:B------:R-:W-:Y:S02]  /*5270*/  HADD2.F32 R47, -RZ, R45.H1_H1 ;  /* 0x3000002dff2f7230 */ /* 0x000fe40000004100 */
[----:B------:R-:W-:Y:S02]  /*5280*/  HADD2.F32 R39, -RZ, R37.H0_H0 ;  /* 0x20000025ff277230 */ /* 0x000fe40000004100 */
[-C--:B------:R-:W-:Y:S01]  /*5290*/  FMUL.FTZ R104, R46, R117.reuse ;  /* 0x000000752e687220 */ /* 0x080fe20000410000 */
[----:B------:R-:W-:Y:S02]  /*52a0*/  HADD2.F32 R102, -RZ, R55.H0_H0 ;  /* 0x20000037ff667230 */ /* 0x000fe40000004100 */
        /* <DEDUP_REMOVED lines=18> */
[C---:B------:R-:W-:Y:S01]  /*53d0*/  FMUL.FTZ R54, R44.reuse, R47 ;  /* 0x0000002f2c367220 */ /* 0x040fe20000410000 */
[----:B------:R-:W-:Y:S02]  /*53e0*/  HADD2.F32 R42, -RZ, R42.H1_H1 ;  /* 0x3000002aff2a7230 */ /* 0x000fe40000004100 */
[-C--:B------:R-:W-:Y:S01]  /*53f0*/  FMUL.FTZ R47, R43, R53.reuse ;  /* 0x000000352b2f7220 */ /* 0x080fe20000410000 */
[----:B------:R-:W-:Y:S02]  /*5400*/  HADD2.F32 R52, -RZ, R52.H0_H0 ;  /* 0x20000034ff347230 */ /* 0x000fe40000004100 */
[-C--:B------:R-:W-:Y:S01]  /*5410*/  FFMA.FTZ R55, R44, R46.reuse, -R55 ;  /* 0x0000002e2c377223 */ /* 0x080fe20000010837 */
[----:B------:R-:W-:Y:S01]  /*5420*/  FFMA.FTZ R54, R45, R46, R54 ;  /* 0x0000002e2d367223 */ /* 0x000fe20000010036 */
[----:B------:R-:W-:Y:S01]  /*5430*/  FMUL.FTZ R102, R42, R53 ;  /* 0x000000352a667220 */ /* 0x000fe20000410000 */
[----:B------:R-:W-:-:S02]  /*5440*/  HADD2.F32 R45, -RZ, R41.H0_H0 ;  /* 0x20000029ff2d7230 */ /* 0x000fc40000004100 */
[-C--:B------:R-:W-:Y:S01]  /*5450*/  FFMA.FTZ R44, R42, R52.reuse, -R47 ;  /* 0x000000342a2c7223 */ /* 0x080fe2000001082f */
[----:B------:R-:W-:Y:S02]  /*5460*/  HADD2.F32 R42, -RZ, R38.H0_H0 ;  /* 0x20000026ff2a7230 */ /* 0x000fe40000004100 */
[----:B------:R-:W-:Y:S01]  /*5470*/  FFMA.FTZ R47, R43, R52, R102 ;  /* 0x000000342b2f7223 */ /* 0x000fe20000010066 */
[----:B------:R-:W-:Y:S01]  /*5480*/  HADD2.F32 R41, -RZ, R34.H0_H0 ;  /* 0x20000022ff297230 */ /* 0x000fe20000004100 */
[----:B------:R-:W-:Y:S01]  /*5490*/  F2FP.F16.F32.PACK_AB R39, R104, R39 ;  /* 0x000000276827723e */ /* 0x000fe200000000ff */
[----:B------:R-:W-:Y:S01]  /*54a0*/  HADD2.F32 R38, -RZ, R38.H1_H1 ;  /* 0x30000026ff267230 */ /* 0x000fe20000004100 */
[----:B------:R-:W-:Y:S01]  /*54b0*/  F2FP.F16.F32.PACK_AB R32, R44, R55 ;  /* 0x000000372c20723e */ /* 0x000fe200000000ff */
[----:B------:R-:W-:Y:S01]  /*54c0*/  HADD2.F32 R116, -RZ, R116.H0_H0 ;  /* 0x20000074ff747230 */ /* 0x000fe20000004100 */
[----:B------:R-:W-:Y:S01]  /*54d0*/  F2FP.F16.F32.PACK_AB R36, R47, R54 ;  /* 0x000000362f24723e */ /* 0x000fe200000000ff */
[----:B------:R-:W-:-:S02]  /*54e0*/  HADD2.F32 R34, -RZ, R34.H1_H1 ;  /* 0x30000022ff227230 */ /* 0x000fc40000004100 */
[-C--:B------:R-:W-:Y:S01]  /*54f0*/  FMUL.FTZ R103, R38, R45.reuse ;  /* 0x0000002d26677220 */ /* 0x080fe20000410000 */
[----:B------:R-:W-:Y:S02]  /*5500*/  HADD2.F32 R115, -RZ, R115.H0_H0 ;  /* 0x20000073ff737230 */ /* 0x000fe40000004100 */
[CC--:B------:R-:W-:Y:S01]  /*5510*/  FMUL.FTZ R53, R41.reuse, R116.reuse ;  /* 0x0000007429357220 */ /* 0x0c0fe20000410000 */
[----:B------:R-:W-:Y:S02]  /*5520*/  HADD2.F32 R43, -RZ, R40.H0_H0 ;  /* 0x20000028ff2b7230 */ /* 0x000fe40000004100 */
[----:B------:R-:W-:Y:S01]  /*5530*/  FMUL.FTZ R40, R42, R116 ;  /* 0x000000742a287220 */ /* 0x000fe20000410000 */
[----:B------:R-:W-:Y:S01]  /*5540*/  FMUL.FTZ R45, R34, R45 ;  /* 0x0000002d222d7220 */ /* 0x000fe20000410000 */
[-C--:B------:R-:W-:Y:S01]  /*5550*/  FFMA.FTZ R53, R42, R115.reuse, R53 ;  /* 0x000000732a357223 */ /* 0x080fe20000010035 */
[----:B------:R-:W-:Y:S02]  /*5560*/  IMAD.MOV.U32 R33, RZ, RZ, R35 ;  /* 0x000000ffff217224 */ /* 0x000fe400078e0023 */
[----:B------:R-:W-:Y:S01]  /*5570*/  FFMA.FTZ R40, R41, R115, -R40 ;  /* 0x0000007329287223 */ /* 0x000fe20000010828 */
[-C--:B------:R-:W-:Y:S01]  /*5580*/  FFMA.FTZ R103, R34, R43.reuse, -R103 ;  /* 0x0000002b22677223 */ /* 0x080fe20000010867 */
[----:B------:R-:W-:Y:S01]  /*5590*/  FFMA.FTZ R38, R38, R43, R45 ;  /* 0x0000002b26267223 */ /* 0x000fe2000001002d */
[----:B------:R-:W-:-:S03]  /*55a0*/  IMAD.MOV.U32 R35, RZ, RZ, R108 ;  /* 0x000000ffff237224 */ /* 0x000fc600078e006c */
[----:B------:R-:W-:Y:S02]  /*55b0*/  F2FP.F16.F32.PACK_AB R34, R103, R40 ;  /* 0x000000286722723e */ /* 0x000fe400000000ff */
[----:B------:R-:W-:-:S07]  /*55c0*/  F2FP.F16.F32.PACK_AB R38, R38, R53 ;  /* 0x000000352626723e */ /* 0x000fce00000000ff */
.L_x_11563:
[----:B------:R-:W-:Y:S05]  /*55d0*/  BSYNC B1 ;  /* 0x0000000000017941 */ /* 0x000fea0003800000 */
.L_x_11562:
[----:B-1----:R4:W-:Y:S01]  /*55e0*/  STG.E.128 desc[UR38][R48.64], R32 ;  /* 0x0000002030007986 */ /* 0x0029e2000c101d26 */
[----:B------:R-:W-:-:S13]  /*55f0*/  ISETP.GE.AND P4, PT, R51, R107, PT ;  /* 0x0000006b3300720c */ /* 0x000fda0003f86270 */
[----:B------:R-:W-:Y:S05]  /*5600*/  @P4 BRA `(.L_x_11548) ;  /* 0x0000000000844947 */ /* 0x000fea0003800000 */
[--C-:B----4-:R-:W-:Y:S02]  /*5610*/  SHF.R.S32.HI R32, RZ, 0x1f, R51.reuse ;  /* 0x0000001fff207819 */ /* 0x110fe40000011433 */
[----:B------:R-:W-:-:S04]  /*5620*/  IADD3 R51, P4, P5, R4, R100, R51 ;  /* 0x0000006404337210 */ /* 0x000fc80007d9e033 */
[----:B------:R-:W-:Y:S02]  /*5630*/  IADD3.X R50, R3, R50, R32, P4, P5 ;  /* 0x0000003203327210 */ /* 0x000fe400027ea420 */
[----:B------:R-:W-:-:S04]  /*5640*/  LEA R98, P4, R51, R98, 0x1 ;  /* 0x0000006233627211 */ /* 0x000fc800078808ff */
[----:B------:R-:W-:-:S05]  /*5650*/  LEA.HI.X R99, R51, R99, R50, 0x1, P4 ;  /* 0x0000006333637211 */ /* 0x000fca00020f0c32 */
[----:B--2---:R1:W-:Y:S01]  /*5660*/  STG.E.128 desc[UR38][R98.64], R36 ;  /* 0x0000002462007986 */ /* 0x0043e2000c101d26 */
[----:B------:R-:W-:Y:S05]  /*5670*/  BRA `(.L_x_11548) ;  /* 0x0000000000687947 */ /* 0x000fea0003800000 */
.L_x_11531:
[----:B------:R-:W-:-:S06]  /*5680*/  UISETP.NE.AND UP0, UPT, UR54, 0x3, UPT ;  /* 0x000000033600788c */ /* 0x000fcc000bf05270 */
[----:B------:R-:W-:-:S13]  /*5690*/  PLOP3.LUT P3, PT, PT, PT, UP0, 0x80, 0x0 ;  /* 0x000000000000781c */ /* 0x000fda0003f6f008 */
[----:B------:R-:W-:Y:S05]  /*56a0*/  @!P3 BRA `(.L_x_11564) ;  /* 0x000000000004b947 */ /* 0x000fea0003800000 */
[----:B------:R-:W-:Y:S01]  /*56b0*/  BPT.TRAP 0x1 ;  /* 0x000000040000795c */ /* 0x000fe20000300000 */
.L_x_11564:
[----:B------:R-:W-:Y:S01]  /*56c0*/  IMAD R95, R22, 0x8, R19 ;  /* 0x00000008165f7824 */ /* 0x000fe200078e0213 */
[----:B------:R-:W-:Y:S01]  /*56d0*/  SHF.L.U32 R106, R210, 0x1f, RZ ;  /* 0x0000001fd26a7819 */ /* 0x000fe200000006ff */
[----:B------:R-:W-:Y:S01]  /*56e0*/  IMAD R97, R27, -0x60, R24 ;  /* 0xffffffa01b617824 */ /* 0x000fe200078e0218 */
[----:B------:R-:W-:Y:S02]  /*56f0*/  BSSY B1, `(.L_x_11565) ;  /* 0x0000004000017945 */ /* 0x000fe40003800000 */
[----:B------:R-:W0:Y:S02]  /*5700*/  SYNCS.PHASECHK.TRANS64.TRYWAIT P4, [R95+URZ+0x22890], R106 ;  /* 0x0228906a5f0075a7 */ /* 0x000e24000808017f */
[----:B------:R-:W-:Y:S01]  /*5710*/  VIMNMX R97, R97, 0x60, PT ;  /* 0x0000006061617848 */ /* 0x000fe20003fe0100 */
[----:B0-----:R-:W-:Y:S06]  /*5720*/  @!P4 BRA `(.L_x_11566) ;  /* 0x000001dc0090c947 */ /* 0x001fec0003800000 */
.L_x_11913:
[----:B------:R-:W-:Y:S05]  /*5730*/  BSYNC B1 ;  /* 0x0000000000017941 */ /* 0x000fea0003800000 */
.L_x_11565:
[-C--:B------:R-:W-:Y:S01]  /*5740*/  ISETP.GE.AND P5, PT, R23, R97.reuse, PT ;  /* 0x000000611700720c */ /* 0x080fe20003fa6270 */
[----:B------:R-:W-:Y:S01]  /*5750*/  BSSY B1, `(.L_x_11567) ;  /* 0x0000007000017945 */ /* 0x000fe20003800000 */
[----:B------:R-:W-:-:S11]  /*5760*/  ISETP.GE.AND P4, PT, R233, R97, PT ;  /* 0x00000061e900720c */ /* 0x000fd60003f86270 */
[----:B------:R-:W-:Y:S05]  /*5770*/  @P5 BRA `(.L_x_11568) ;  /* 0x0000000000105947 */ /* 0x000fea0003800000 */
[----:B------:R-:W1:Y:S04]  /*5780*/  @!P1 LDS.128 R32, [R104] ;  /* 0x0000000068209984 */ /* 0x000e680000000c00 */
[----:B------:R-:W2:Y:S04]  /*5790*/  @!P2 LDS.128 R36, [R103] ;  /* 0x000000006724a984 */ /* 0x000ea80000000c00 */
[----:B-1----:R1:W-:Y:S04]  /*57a0*/  @!P1 STG.E.128 desc[UR38][R42.64], R32 ;  /* 0x000000202a009986 */ /* 0x0023e8000c101d26 */
[----:B--2---:R1:W-:Y:S02]  /*57b0*/  @!P2 STG.E.128 desc[UR38][R42.64+0x40], R36 ;  /* 0x000040242a00a986 */ /* 0x0043e4000c101d26 */
.L_x_11568:
[----:B------:R-:W-:Y:S05]  /*57c0*/  BSYNC B1 ;  /* 0x0000000000017941 */ /* 0x000fea0003800000 */
.L_x_11567:
[----:B------:R-:W-:Y:S05]  /*57d0*/  @P4 BRA `(.L_x_11548) ;  /* 0x0000000000104947 */ /* 0x000fea0003800000 */
[----:B-1----:R-:W1:Y:S04]  /*57e0*/  @!P1 LDS.128 R32, [R104+0x2000] ;  /* 0x0020000068209984 */ /* 0x002e680000000c00 */
[----:B------:R-:W2:Y:S04]  /*57f0*/  @!P2 LDS.128 R36, [R103+0x2000] ;  /* 0x002000006724a984 */ /* 0x000ea80000000c00 */
[----:B-1----:R3:W-:Y:S04]  /*5800*/  @!P1 STG.E.128 desc[UR38][R40.64], R32 ;  /* 0x0000002028009986 */ /* 0x0027e8000c101d26 */
[----:B--2---:R3:W-:Y:S02]  /*5810*/  @!P2 STG.E.128 desc[UR38][R40.64+0x40], R36 ;  /* 0x000040242800a986 */ /* 0x0047e4000c101d26 */
.L_x_11548:
[----:B------:R-:W-:Y:S05]  /*5820*/  BSYNC B0 ;  /* 0x0000000000007941 */ /* 0x000fea0003800000 */
.L_x_11530:
        /* <DEDUP_REMOVED lines=17> */
.L_x_11570:
[----:B------:R-:W-:Y:S05]  /*5940*/  BSYNC B0 ;  /* 0x0000000000007941 */ /* 0x000fea0003800000 */
.L_x_11569:
[----:B------:R-:W2:Y:S01]  /*5950*/  SYNCS.PHASECHK.TRANS64.TRYWAIT P3, [R95+URZ+0x228b0], R106 ;  /* 0x0228b06a5f0075a7 */ /* 0x000ea2000806017f */
[----:B------:R-:W-:Y:S01]  /*5960*/  ULDC UR52, c[0x0][0x320] ;  /* 0x0000c80000347ab9 */ /* 0x000fe20000000800 */
[----:B------:R-:W-:Y:S01]  /*5970*/  ULDC.64 UR48, c[0x0][0x328] ;  /* 0x0000ca0000307ab9 */ /* 0x000fe20000000a00 */
[----:B------:R-:W-:Y:S01]  /*5980*/  ULDC.64 UR46, c[0x0][0x318] ;  /* 0x0000c600002e7ab9 */ /* 0x000fe20000000a00 */
[----:B------:R-:W-:Y:S01]  /*5990*/  BSSY B0, `(.L_x_11571) ;  /* 0x0000003000007945 */ /* 0x000fe20003800000 */
[----:B------:R-:W-:-:S03]  /*59a0*/  IMAD R41, R22, 0x6000, R89 ;  /* 0x0000600016297824 */ /* 0x000fc600078e0259 */
[----:B--2---:R-:W-:Y:S05]  /*59b0*/  @!P3 BRA `(.L_x_11572) ;  /* 0x000001dc0000b947 */ /* 0x004fea0003800000 */
.L_x_11914:
[----:B------:R-:W-:Y:S05]  /*59c0*/  BSYNC B0 ;  /* 0x0000000000007941 */ /* 0x000fea0003800000 */
.L_x_11571:
[----:B------:R-:W-:Y:S01]  /*59d0*/  ISETP.GE.AND P3, PT, R23, R97, PT ;  /* 0x000000611700720c */ /* 0x000fe20003f66270 */
[----:B------:R-:W-:Y:S01]  /*59e0*/  IMAD.IADD R40, R88, 0x1, R41 ;  /* 0x0000000158287824 */ /* 0x000fe200078e0229 */
[----:B------:R-:W-:Y:S01]  /*59f0*/  BSSY B0, `(.L_x_11573) ;  /* 0x0000025000007945 */ /* 0x000fe20003800000 */
[----:B------:R-:W-:Y:S02]  /*5a00*/  IMAD R41, R41, 0x2, R25 ;  /* 0x0000000229297824 */ /* 0x000fe400078e0219 */
[----:B------:R-:W-:-:S04]  /*5a10*/  IMAD.WIDE R36, R27, 0x60, R58 ;  /* 0x000000601b247825 */ /* 0x000fc800078e023a */
[----:B------:R-:W-:-:S04]  /*5a20*/  IMAD R40, R40, 0x2, R25 ;  /* 0x0000000228287824 */ /* 0x000fc800078e0219 */
        /* <DEDUP_REMOVED lines=33> */
.L_x_11574:
[----:B------:R-:W-:Y:S05]  /*5c40*/  BSYNC B0 ;  /* 0x0000000000007941 */ /* 0x000fea0003800000 */
.L_x_11573:
        /* <DEDUP_REMOVED lines=37> */
.L_x_11576:
[----:B------:R-:W-:Y:S05]  /*5ea0*/  BSYNC B0 ;  /* 0x0000000000007941 */ /* 0x000fea0003800000 */
.L_x_11575:
        /* <DEDUP_REMOVED lines=12> */
[----:B---34-:R-:W-:Y:S02]  /*5f70*/  SEL R33, RZ, 0x1, P3 ;  /* 0x00000001ff217807 */ /* 0x018fe40001800000 */
[----:B------:R-:W-:Y:S02]  /*5f80*/  SEL R22, R22, RZ, P3 ;  /* 0x000000ff16167207 */ /* 0x000fe40001800000 */
[----:B------:R-:W-:Y:S01]  /*5f90*/  LOP3.LUT R210, R210, R33, RZ, 0x3c, !PT ;  /* 0x00000021d2d27212 */ /* 0x000fe200078e3cff */
[----:B------:R1:W-:Y:S01]  /*5fa0*/  @!P4 SYNCS.ARRIVE.TRANS64.RED.A1T0 RZ, [R95+URZ], RZ ;  /* 0x000000ff5fffc9a7 */ /* 0x0003e2000810043f */
[----:B------:R-:W-:Y:S05]  /*5fb0*/  @P5 BRA `(.L_x_11577) ;  /* 0xffffffcc00645947 */ /* 0x000fea000383ffff */
[----:B-1----:R-:W0:Y:S01]  /*5fc0*/  S2R R32, SR_TID.X ;  /* 0x0000000000207919 */ /* 0x002e220000002100 */
[----:B------:R-:W-:Y:S02]  /*5fd0*/  PLOP3.LUT P0, PT, PT, PT, PT, 0x8, 0x0 ;  /* 0x000000000000781c */ /* 0x000fe40003f0e170 */
[----:B0-----:R-:W-:-:S04]  /*5fe0*/  SHF.R.U32.HI R32, RZ, 0x7, R32 ;  /* 0x00000007ff207819 */ /* 0x001fc80000011620 */
[----:B------:R-:W-:-:S13]  /*5ff0*/  ISETP.NE.AND P5, PT, R32, 0x1, PT ;  /* 0x000000012000780c */ /* 0x000fda0003fa5270 */
[----:B------:R-:W-:Y:S06]  /*6000*/  @!P5 BAR.ARV 0x9, 0x100 ;  /* 0x024400000000db1d */ /* 0x000fec0000002000 */
.L_x_11525:
[----:B------:R-:W0:Y:S01]  /*6010*/  LDC R0, c[0x0][0x448] ;  /* 0x00011200ff007b82 */ /* 0x000e220000000800 */
[----:B------:R-:W-:-:S07]  /*6020*/  IADD3 R7, R208, 0x1, -R207 ;  /* 0x00000001d0077810 */ /* 0x000fce0007ffe8cf */
[----:B------:R-:W1:Y:S01]  /*6030*/  LDC.64 R4, c[0x0][0x9e0] ;  /* 0x00027800ff047b82 */ /* 0x000e620000000a00 */
[----:B0-----:R-:W-:Y:S01]  /*6040*/  ISETP.NE.AND P1, PT, R0, 0x1, PT ;  /* 0x000000010000780c */ /* 0x001fe20003f25270 */
[----:B------:R-:W-:Y:S01]  /*6050*/  VIADD R0, R213, 0x7f ;  /* 0x0000007fd5007836 */ /* 0x000fe20000000000 */
[----:B-1----:R-:W-:-:S11]  /*6060*/  ISETP.GE.AND P2, PT, R5, 0x1, PT ;  /* 0x000000010500780c */ /* 0x002fd60003f46270 */
[----:B------:R-:W0:Y:S08]  /*6070*/  @P1 LDC R3, c[0x0][0x44c] ;  /* 0x00011300ff031b82 */ /* 0x000e300000000800 */
[----:B------:R-:W1:Y:S01]  /*6080*/  @P1 LDC R6, c[0x0][0x450] ;  /* 0x00011400ff061b82 */ /* 0x000e620000000800 */
[----:B0-----:R-:W-:-:S05]  /*6090*/  @P1 IMAD.HI.U32 R3, R0, R3, RZ ;  /* 0x0000000300031227 */ /* 0x001fca00078e00ff */
[----:B-1----:R-:W-:-:S05]  /*60a0*/  @P1 SHF.R.U32.HI R0, RZ, R6, R3 ;  /* 0x00000006ff001219 */ /* 0x002fca0000011603 */
[----:B------:R-:W-:Y:S01]  /*60b0*/  IMAD.IADD R3, R7, 0x1, R0 ;  /* 0x0000000107037824 */ /* 0x000fe200078e0200 */
[----:B------:R-:W-:Y:S06]  /*60c0*/  @P0 BRA `(.L_x_11578) ;  /* 0x00000000000c0947 */ /* 0x000fec0003800000 */
[----:B------:R-:W0:Y:S01]  /*60d0*/  FENCE.VIEW.ASYNC.G ;  /* 0x00000000000073c6 */ /* 0x000e220000000100 */
[----:B------:R-:W-:Y:S05]  /*60e0*/  WARPSYNC.ALL ;  /* 0x0000000000007948 */ /* 0x000fea0003800000 */
[----:B0-----:R-:W-:Y:S06]  /*60f0*/  BAR.ARV 0xc, 0x180 ;  /* 0x0306000000007b1d */ /* 0x001fec0000002000 */
.L_x_11578:
        /* <DEDUP_REMOVED lines=13> */
.L_x_11581:
[----:B------:R-:W-:-:S13]  /*61d0*/  ISETP.NE.AND P0, PT, R5, 0x1, PT ;  /* 0x000000010500780c */ /* 0x000fda0003f05270 */
[----:B------:R-:W0:Y:S02]  /*61e0*/  @P0 LDC.64 R6, c[0x0][0x9e8] ;  /* 0x00027a00ff060b82 */ /* 0x000e240000000a00 */
[----:B0-----:R-:W-:-:S05]  /*61f0*/  @P0 IMAD.HI.U32 R6, R0, R6, RZ ;  /* 0x0000000600060227 */ /* 0x001fca00078e00ff */
[----:B------:R-:W-:-:S07]  /*6200*/  @P0 SHF.R.U32.HI R0, RZ, R7, R6 ;  /* 0x00000007ff000219 */ /* 0x000fce0000011606 */
.L_x_11582:
[----:B------:R-:W-:Y:S05]  /*6210*/  BSYNC B0 ;  /* 0x0000000000007941 */ /* 0x000fea0003800000 */
.L_x_11580:
[----:B------:R-:W-:-:S05]  /*6220*/  IMAD R3, R0, R5, R5 ;  /* 0x0000000500037224 */ /* 0x000fca00078e0205 */
[----:B------:R-:W-:-:S07]  /*6230*/  VIMNMX R4, R4, R3, PT ;  /* 0x0000000304047248 */ /* 0x000fce0003fe0100 */
.L_x_11579:
[----:B------:R-:W0:Y:S01]  /*6240*/  @P1 LDC R0, c[0x0][0x44c] ;  /* 0x00011300ff001b82 */ /* 0x000e220000000800 */
[----:B------:R-:W-:Y:S01]  /*6250*/  VIADD R4, R4, 0x5f ;  /* 0x0000005f04047836 */ /* 0x000fe20000000000 */
[----:B------:R-:W-:-:S03]  /*6260*/  ULDC UR4, c[0x0][0x9dc] ;  /* 0x0002770000047ab9 */ /* 0x000fc60000000800 */
[----:B------:R-:W-:-:S03]  /*6270*/  IMAD.HI R4, R4, 0x2aaaaaab, RZ ;  /* 0x2aaaaaab04047827 */ /* 0x000fc600078e02ff */
[----:B------:R-:W1:Y:S02]  /*6280*/  @P1 LDC R7, c[0x0][0x450] ;  /* 0x00011400ff071b82 */ /* 0x000e640000000800 */
[----:B------:R-:W-:-:S04]  /*6290*/  SHF.R.U32.HI R3, RZ, 0x1f, R4 ;  /* 0x0000001fff037819 */ /* 0x000fc80000011604 */
[----:B------:R-:W-:-:S04]  /*62a0*/  LEA.HI.SX32 R4, R4, R3, 0x1c ;  /* 0x0000000304047211 */ /* 0x000fc800078fe2ff */
[----:B------:R-:W-:Y:S01]  /*62b0*/  VIMNMX R29, R29, R4, PT ;  /* 0x000000041d1d7248 */ /* 0x000fe20003fe0100 */
[----:B0-----:R-:W-:-:S04]  /*62c0*/  @P1 IMAD.HI.U32 R6, R213, R0, RZ ;  /* 0x00000000d5061227 */ /* 0x001fc800078e00ff */
[----:B------:R-:W-:Y:S01]  /*62d0*/  IMAD.MOV.U32 R0, RZ, RZ, R213 ;  /* 0x000000ffff007224 */ /* 0x000fe200078e00d5 */
        /* <DEDUP_REMOVED lines=14> */
.L_x_11585:
[----:B------:R-:W-:-:S13]  /*63c0*/  ISETP.NE.AND P0, PT, R5, 0x1, PT ;  /* 0x000000010500780c */ /* 0x000fda0003f05270 */
[----:B------:R-:W0:Y:S02]  /*63d0*/  @P0 LDC.64 R6, c[0x0][0x9e8] ;  /* 0x00027a00ff060b82 */ /* 0x000e240000000a00 */
[----:B0-----:R-:W-:-:S05]  /*63e0*/  @P0 IMAD.HI.U32 R4, R0, R6, RZ ;  /* 0x0000000600040227 */ /* 0x001fca00078e00ff */
[----:B------:R-:W-:-:S07]  /*63f0*/  @P0 SHF.R.U32.HI R0, RZ, R7, R4 ;  /* 0x00000007ff000219 */ /* 0x000fce0000011604 */
.L_x_11586:
[----:B------:R-:W-:Y:S05]  /*6400*/  BSYNC B0 ;  /* 0x0000000000007941 */ /* 0x000fea0003800000 */
.L_x_11584:
[----:B------:R-:W-:-:S05]  /*6410*/  IMAD R0, R0, R5, RZ ;  /* 0x0000000500007224 */ /* 0x000fca00078e02ff */
[----:B------:R-:W-:-:S07]  /*6420*/  VIMNMX R3, R3, R0, !PT ;  /* 0x0000000003037248 */ /* 0x000fce0007fe0100 */
.L_x_11583:
[----:B------:R-:W-:Y:S01]  /*6430*/  IMAD.HI R3, R3, 0x2aaaaaab, RZ ;  /* 0x2aaaaaab03037827 */ /* 0x000fe200078e02ff */
[----:B------:R-:W-:Y:S03]  /*6440*/  BSSY B0, `(.L_x_11587) ;  /* 0x0000026000007945 */ /* 0x000fe60003800000 */
[----:B------:R-:W-:Y:S01]  /*6450*/  IMAD.MOV.U32 R176, RZ, RZ, RZ ;  /* 0x000000ffffb07224 */ /* 0x000fe200078e00ff */
[----:B------:R-:W-:-:S04]  /*6460*/  SHF.R.U32.HI R0, RZ, 0x1f, R3 ;  /* 0x0000001fff007819 */ /* 0x000fc80000011603 */
[----:B------:R-:W-:-:S04]  /*6470*/  LEA.HI.SX32 R0, R3, R0, 0x1c ;  /* 0x0000000003007211 */ /* 0x000fc800078fe2ff */
        /* <DEDUP_REMOVED lines=34> */
.L_x_11588:
[----:B------:R-:W-:Y:S05]  /*66a0*/  BSYNC B0 ;  /* 0x0000000000007941 */ /* 0x000fea0003800000 */
.L_x_11587:
        /* <DEDUP_REMOVED lines=79> */
.L_x_11917:
        /* <DEDUP_REMOVED lines=26> */
.L_x_11592:
[----:B------:R-:W-:Y:S05]  /*6d40*/  BSYNC B6 ;  /* 0x0000000000067941 */ /* 0x000fea0003800000 */
.L_x_11591:
        /* <DEDUP_REMOVED lines=12> */
.L_x_11596:
[----:B--2---:R2:W3:Y:S02]  /*6e10*/  SYNCS.PHASECHK.TRANS64.TRYWAIT P0, [R19+URZ+0x22800], R0 ;  /* 0x02280000130075a7 */ /* 0x0044e4000800017f */
[----:B---3--:R-:W-:Y:S05]  /*6e20*/  @!P0 NANOSLEEP.SYNCS 0x989680 ;  /* 0x009896800000895d */ /* 0x008fea0003900000 */
[----:B------:R-:W3:Y:S02]  /*6e30*/  @!P0 SYNCS.PHASECHK.TRANS64 P0, [R19+URZ+0x22800], R0 ;  /* 0x02280000130085a7 */ /* 0x000ee4000800007f */
[----:B---3--:R-:W-:Y:S05]  /*6e40*/  @!P0 BRA `(.L_x_11596) ;  /* 0xfffffffc00f08947 */ /* 0x008fea000383ffff */
.L_x_11595:
[----:B------:R-:W-:Y:S05]  /*6e50*/  BSYNC B0 ;  /* 0x0000000000007941 */ /* 0x000fea0003800000 */
.L_x_11594:
[----:B------:R-:W-:Y:S05]  /*6e60*/  BRA `(.L_x_11597) ;  /* 0x0000002800f87947 */ /* 0x000fea0003800000 */
.L_x_11593:
[----:B------:R-:W-:Y:S01]  /*6e70*/  LOP3.LUT P0, RZ, R24, 0x3ff, RZ, 0xc0, !PT ;  /* 0x000003ff18ff7812 */ /* 0x000fe2000780c0ff */
[----:B------:R-:W-:Y:S01]  /*6e80*/  ULDC.64 UR4, c[0x0][0x3f8] ;  /* 0x0000fe0000047ab9 */ /* 0x000fe20000000a00 */
[----:B-----5:R-:W-:Y:S01]  /*6e90*/  SHF.R.S32.HI R0, RZ, 0x1f, R152 ;  /* 0x0000001fff007819 */ /* 0x020fe20000011498 */
[----:B------:R-:W-:Y:S01]  /*6ea0*/  ULDC.64 UR6, c[0x0][0x408] ;  /* 0x0001020000067ab9 */ /* 0x000fe20000000a00 */
[----:B------:R-:W-:Y:S01]  /*6eb0*/  IMAD.WIDE.U32 R24, R152, UR4, RZ ;  /* 0x0000000498187c25 */ /* 0x000fe2000f8e00ff */
[----:B------:R-:W-:Y:S03]  /*6ec0*/  BSSY B6, `(.L_x_11598) ;  /* 0x0000019000067945 */ /* 0x000fe60003800000 */
        /* <DEDUP_REMOVED lines=24> */
.L_x_11599:
[----:B------:R-:W-:Y:S05]  /*7050*/  BSYNC B6 ;  /* 0x0000000000067941 */ /* 0x000fea0003800000 */
.L_x_11598:
[----:B------:R-:W-:Y:S01]  /*7060*/  LEA.HI R31, R31, R26, RZ, 0x2 ;  /* 0x0000001a1f1f7211 */ /* 0x000fe200078f10ff */
[----:B------:R-:W-:Y:S01]  /*7070*/  ULDC.U8 UR4, c[0x0][0x410] ;  /* 0x0001040000047ab9 */ /* 0x000fe20000000000 */
[----:B------:R-:W-:Y:S01]  /*7080*/  BSSY B0, `(.L_x_11600) ;  /* 0x0000294000007945 */ /* 0x000fe20003800000 */
[----:B------:R-:W-:Y:S01]  /*7090*/  ISETP.NE.AND P0, PT, RZ, UR4, PT ;  /* 0x00000004ff007c0c */ /* 0x000fe2000bf05270 */
[----:B------:R-:W-:Y:S01]  /*70a0*/  IMAD.IADD R39, R23, 0x1, R213 ;  /* 0x0000000117277824 */ /* 0x000fe200078e02d5 */
[----:B------:R-:W-:Y:S02]  /*70b0*/  SHF.R.S32.HI R0, RZ, 0x1f, R31 ;  /* 0x0000001fff007819 */ /* 0x000fe4000001141f */
[----:B------:R-:W-:Y:S02]  /*70c0*/  LOP3.LUT R31, R31, 0xfffffffc, RZ, 0xc0, !PT ;  /* 0xfffffffc1f1f7812 */ /* 0x000fe400078ec0ff */
[----:B------:R-:W-:-:S03]  /*70d0*/  LEA.HI R0, R0, R23, RZ, 0x3 ;  /* 0x0000001700007211 */ /* 0x000fc600078f18ff */
[----:B------:R-:W-:Y:S01]  /*70e0*/  IMAD.IADD R26, R26, 0x1, -R31 ;  /* 0x000000011a1a7824 */ /* 0x000fe200078e0a1f */
[----:B------:R-:W-:-:S05]  /*70f0*/  LOP3.LUT R0, R0, 0xfffffff8, RZ, 0xc0, !PT ;  /* 0xfffffff800007812 */ /* 0x000fca00078ec0ff */
[----:B------:R-:W-:Y:S01]  /*7100*/  IMAD.IADD R37, R23, 0x1, -R0 ;  /* 0x0000000117257824 */ /* 0x000fe200078e0a00 */
[----:B------:R-:W-:Y:S06]  /*7110*/  @!P0 BRA `(.L_x_11601) ;  /* 0x0000001400508947 */ /* 0x000fec0003800000 */
[----:B------:R-:W1:Y:S01]  /*7120*/  LDC R40, c[0x0][0x448] ;  /* 0x00011200ff287b82 */ /* 0x000e620000000800 */
        /* <DEDUP_REMOVED lines=8> */
[----:B-1----:R-:W-:-:S13]  /*71b0*/  ISETP.NE.AND P0, PT, R40, 0x1, PT ;  /* 0x000000012800780c */ /* 0x002fda0003f05270 */
[----:B------:R-:W1:Y:S08]  /*71c0*/  @P0 LDC R0, c[0x0][0x44c] ;  /* 0x00011300ff000b82 */ /* 0x000e700000000800 */
[----:B------:R-:W2:Y:S01]  /*71d0*/  @P0 LDC R5, c[0x0][0x450] ;  /* 0x00011400ff050b82 */ /* 0x000ea20000000800 */
[----:B-1----:R-:W-:-:S05]  /*71e0*/  @P0 IMAD.HI.U32 R0, R3, R0, RZ ;  /* 0x0000000003000227 */ /* 0x002fca00078e00ff */
[----:B--2---:R-:W-:-:S04]  /*71f0*/  @P0 SHF.R.U32.HI R3, RZ, R5, R0 ;  /* 0x00000005ff030219 */ /* 0x004fc80000011600 */
        /* <DEDUP_REMOVED lines=17> */
[----:B------:R1:W2:Y:S04]  /*7310*/  SHFL.IDX PT, R3, R7, RZ, 0x1c1f ;  /* 0x001c1fff07037589 */ /* 0x0002a800000e0000 */
[----:B------:R1:W3:Y:S04]  /*7320*/  SHFL.IDX PT, R0, R6, RZ, 0x1c1f ;  /* 0x001c1fff06007589 */ /* 0x0002e800000e0000 */
[----:B------:R1:W4:Y:S04]  /*7330*/  SHFL.IDX PT, R5, R10, RZ, 0x1c1f ;  /* 0x001c1fff0a057589 */ /* 0x00032800000e0000 */
[----:B------:R1:W0:Y:S02]  /*7340*/  SHFL.IDX PT, R14, R4, RZ, 0x1c1f ;  /* 0x001c1fff040e7589 */ /* 0x00022400000e0000 */
.L_x_11923:
        /* <DEDUP_REMOVED lines=9> */
[----:B---3--:R-:W-:Y:S01]  /*73e0*/  IMAD.MOV.U32 R8, RZ, RZ, R0 ;  /* 0x000000ffff087224 */ /* 0x008fe200078e0000 */
[----:B------:R-:W-:Y:S01]  /*73f0*/  ISETP.GE.AND P3, PT, R211, UR4, PT ;  /* 0x00000004d3007c0c */ /* 0x000fe2000bf66270 */
[----:B--2---:R-:W-:Y:S01]  /*7400*/  IMAD.MOV.U32 R9, RZ, RZ, R3 ;  /* 0x000000ffff097224 */ /* 0x004fe200078e0003 */
[----:B------:R-:W-:Y:S01]  /*7410*/  ISETP.GE.AND P2, PT, R204, UR4, PT ;  /* 0x00000004cc007c0c */ /* 0x000fe2000bf46270 */
[----:B----4-:R-:W-:Y:S01]  /*7420*/  IMAD.MOV.U32 R15, RZ, RZ, R5 ;  /* 0x000000ffff0f7224 */ /* 0x010fe200078e0005 */
[----:B------:R-:W-:-:S09]  /*7430*/  CS2R R28, SRZ ;  /* 0x00000000001c7805 */ /* 0x000fd2000001ff00 */
[C---:B0-----:R-:W-:Y:S01]  /*7440*/  @!P3 IMAD.SHL.U32 R13, R211.reuse, 0x2, RZ ;  /* 0x00000002d30db824 */ /* 0x041fe200078e00ff */
[----:B------:R-:W-:Y:S01]  /*7450*/  @!P3 SHF.L.U64.HI R24, R211, 0x1, R32 ;  /* 0x00000001d318b819 */ /* 0x000fe20000010220 */
[----:B------:R-:W-:-:S03]  /*7460*/  @!P2 IMAD.WIDE R30, R204, 0x2, R8 ;  /* 0x00000002cc1ea825 */ /* 0x000fc600078e0208 */
        /* <DEDUP_REMOVED lines=12> */
.L_x_11604:
[----:B------:R-:W-:Y:S05]  /*7530*/  BSYNC B1 ;  /* 0x0000000000017941 */ /* 0x000fea0003800000 */
.L_x_11603:
[----:B----45:R-:W-:Y:S01]  /*7540*/  IMAD.MOV.U32 R5, RZ, RZ, R26 ;  /* 0x000000ffff057224 */ /* 0x030fe200078e001a */
[----:B------:R-:W-:Y:S01]  /*7550*/  UMOV UR4, 0xffffffff ;  /* 0xffffffff00047882 */ /* 0x000fe20000000000 */
[----:B0-----:R-:W-:Y:S02]  /*7560*/  IMAD.MOV.U32 R8, RZ, RZ, R27 ;  /* 0x000000ffff087224 */ /* 0x001fe400078e001b */
[----:B---3--:R-:W-:Y:S01]  /*7570*/  IMAD.MOV.U32 R0, RZ, RZ, R24 ;  /* 0x000000ffff007224 */ /* 0x008fe200078e0018 */
[----:B------:R-:W-:Y:S01]  /*7580*/  PRMT R35, R5, 0x7610, R35 ;  /* 0x0000761005237816 */ /* 0x000fe20000000023 */
[----:B--2---:R-:W-:Y:S01]  /*7590*/  IMAD.MOV.U32 R3, RZ, RZ, R25 ;  /* 0x000000ffff037224 */ /* 0x004fe200078e0019 */
[----:B------:R-:W-:Y:S01]  /*75a0*/  PRMT R43, R8, 0x7610, R43 ;  /* 0x00007610082b7816 */ /* 0x000fe2000000002b */
[----:B------:R-:W-:Y:S02]  /*75b0*/  IMAD.MOV.U32 R5, RZ, RZ, R20 ;  /* 0x000000ffff057224 */ /* 0x000fe400078e0014 */
        /* <DEDUP_REMOVED lines=10> */
[----:B------:R0:W3:Y:S04]  /*7660*/  SHFL.IDX PT, R0, R6, 0x1, 0x1c1f ;  /* 0x003c1f0006007f89 */ /* 0x0000e800000e0000 */
[----:B------:R0:W4:Y:S04]  /*7670*/  SHFL.IDX PT, R5, R10, 0x1, 0x1c1f ;  /* 0x003c1f000a057f89 */ /* 0x00012800000e0000 */
[----:B-1----:R-:W1:Y:S02]  /*7680*/  SHFL.IDX PT, R4, R4, 0x1, 0x1c1f ;  /* 0x003c1f0004047f89 */ /* 0x002e6400000e0000 */
.L_x_11929:
[----:B------:R-:W-:Y:S01]  /*7690*/  VIADD R39, R39, 0x40 ;  /* 0x0000004027277836 */ /* 0x000fe20000000000 */
[----:B0-----:R-:W-:Y:S01]  /*76a0*/  LEA.HI R6, R234, R234, RZ, 0x1 ;  /* 0x000000eaea067211 */ /* 0x001fe200078f08ff */
[----:B------:R-:W-:Y:S01]  /*76b0*/  BSSY B1, `(.L_x_11606) ;  /* 0x000001e000017945 */ /* 0x000fe20003800000 */
[----:B------:R-:W-:Y:S02]  /*76c0*/  CS2R R10, SRZ ;  /* 0x00000000000a7805 */ /* 0x000fe4000001ff00 */
[----:B------:R-:W-:Y:S02]  /*76d0*/  CS2R R14, SRZ ;  /* 0x00000000000e7805 */ /* 0x000fe4000001ff00 */
[----:B------:R-:W-:Y:S02]  /*76e0*/  ISETP.GE.AND P0, PT, R39, R40, PT ;  /* 0x000000282700720c */ /* 0x000fe40003f06270 */
[----:B------:R-:W-:Y:S02]  /*76f0*/  CS2R R12, SRZ ;  /* 0x00000000000c7805 */ /* 0x000fe4000001ff00 */
[----:B------:R-:W-:-:S05]  /*7700*/  LOP3.LUT R7, R6, 0xfffffffe, RZ, 0xc0, !PT ;  /* 0xfffffffe06077812 */ /* 0x000fca00078ec0ff */
        /* <DEDUP_REMOVED lines=8> */
[----:B------:R-:W-:-:S09]  /*7790*/  CS2R R14, SRZ ;  /* 0x00000000000e7805 */ /* 0x000fd2000001ff00 */
[C---:B------:R-:W-:Y:S02]  /*77a0*/  @!P2 IMAD.WIDE R38, R204.reuse, 0x2, R6 ;  /* 0x00000002cc26a825 */ /* 0x040fe400078e0206 */
[C---:B------:R-:W-:Y:S02]  /*77b0*/  @!P3 SHF.L.U64.HI R10, R211.reuse, 0x1, R32 ;  /* 0x00000001d30ab819 */ /* 0x040fe40000010220 */
[----:B------:R-:W-:Y:S01]  /*77c0*/  @!P3 IMAD.SHL.U32 R7, R211, 0x2, RZ ;  /* 0x00000002d307b824 */ /* 0x000fe200078e00ff */
[----:B------:R-:W-:Y:S02]  /*77d0*/  CS2R R8, SRZ ;  /* 0x0000000000087805 */ /* 0x000fe4000001ff00 */
[----:B------:R-:W-:Y:S01]  /*77e0*/  CS2R R12, SRZ ;  /* 0x00000000000c7805 */ /* 0x000fe2000001ff00 */
[----:B------:R0:W5:Y:S01]  /*77f0*/  @!P2 LD.E.64 R14, desc[UR38][R38.64] ;  /* 0x00000026260ea980 */ /* 0x000162000c101b00 */
[----:B-1--4-:R-:W-:Y:S01]  /*7800*/  @!P2 IMAD.WIDE R32, R204, 0x2, R4 ;  /* 0x00000002cc20a825 */ /* 0x012fe200078e0204 */
[----:B------:R-:W-:-:S02]  /*7810*/  @!P3 IADD3 R30, P0, R0, R7, RZ ;  /* 0x00000007001eb210 */ /* 0x000fc40007f1e0ff */
[----:B------:R-:W-:Y:S02]  /*7820*/  @!P3 IADD3 R6, P1, R4, R7, RZ ;  /* 0x000000070406b210 */ /* 0x000fe40007f3e0ff */
[----:B------:R0:W5:Y:S01]  /*7830*/  @!P2 LD.E.64 R8, desc[UR38][R32.64] ;  /* 0x000000262008a980 */ /* 0x000162000c101b00 */
[--C-:B------:R-:W-:Y:S02]  /*7840*/  @!P3 IMAD.X R31, R3, 0x1, R10.reuse, P0 ;  /* 0x00000001031fb824 */ /* 0x100fe400000e060a */
[----:B------:R-:W-:Y:S01]  /*7850*/  @!P3 IMAD.X R7, R5, 0x1, R10, P1 ;  /* 0x000000010507b824 */ /* 0x000fe200008e060a */
[----:B------:R-:W-:Y:S02]  /*7860*/  CS2R R10, SRZ ;  /* 0x00000000000a7805 */ /* 0x000fe4000001ff00 */
[----:B------:R0:W5:Y:S04]  /*7870*/  @!P3 LD.E.64 R12, desc[UR38][R30.64] ;  /* 0x000000261e0cb980 */ /* 0x000168000c101b00 */
[----:B------:R0:W5:Y:S02]  /*7880*/  @!P3 LD.E.64 R10, desc[UR38][R6.64] ;  /* 0x00000026060ab980 */ /* 0x000164000c101b00 */
.L_x_11607:
[----:B------:R-:W-:Y:S05]  /*7890*/  BSYNC B1 ;  /* 0x0000000000017941 */ /* 0x000fea0003800000 */
.L_x_11606:
[----:B------:R-:W0:Y:S01]  /*78a0*/  SYNCS.PHASECHK.TRANS64.TRYWAIT P0, [R19+URZ+0x22800], R36 ;  /* 0x02280024130075a7 */ /* 0x000e22000800017f */
[----:B---3--:R-:W-:Y:S01]  /*78b0*/  IMAD.SHL.U32 R0, R37, 0x40, RZ ;  /* 0x0000004025007824 */ /* 0x008fe200078e00ff */
[----:B------:R-:W-:Y:S01]  /*78c0*/  VIADDMNMX R42, R40, -R213, 0x80, PT ;  /* 0x00000080282a7446 */ /* 0x000fe200038009d5 */
[----:B-1---5:R-:W-:Y:S01]  /*78d0*/  IMAD.MOV.U32 R4, RZ, RZ, R8 ;  /* 0x000000ffff047224 */ /* 0x022fe200078e0008 */
[----:B------:R-:W-:Y:S01]  /*78e0*/  BSSY B1, `(.L_x_11608) ;  /* 0x0000019000017945 */ /* 0x000fe20003800000 */
[----:B----4-:R-:W-:Y:S01]  /*78f0*/  IMAD.MOV.U32 R5, RZ, RZ, R11 ;  /* 0x000000ffff057224 */ /* 0x010fe200078e000b */
[----:B--2---:R-:W-:Y:S01]  /*7900*/  LOP3.LUT R3, R0, 0x1c0, RZ, 0xc0, !PT ;  /* 0x000001c000037812 */ /* 0x004fe200078ec0ff */
[----:B0-----:R-:W-:Y:S01]  /*7910*/  IMAD.MOV.U32 R6, RZ, RZ, R14 ;  /* 0x000000ffff067224 */ /* 0x001fe200078e000e */
[----:B------:R-:W-:Y:S01]  /*7920*/  PRMT R45, R4, 0x7610, R45 ;  /* 0x00007610042d7816 */ /* 0x000fe2000000002d */
[----:B------:R-:W-:Y:S01]  /*7930*/  IMAD.MOV.U32 R4, RZ, RZ, R10 ;  /* 0x000000ffff047224 */ /* 0x000fe200078e000a */
[----:B------:R-:W-:-:S02]  /*7940*/  LOP3.LUT R0, R3, 0x18, R16, 0xf8, !PT ;  /* 0x0000001803007812 */ /* 0x000fc400078ef810 */
[----:B------:R-:W-:Y:S02]  /*7950*/  SHF.R.U32.HI R3, RZ, 0x3, R3 ;  /* 0x00000003ff037819 */ /* 0x000fe40000011603 */
[----:B------:R-:W-:Y:S01]  /*7960*/  PRMT R46, R4, 0x5410, R5 ;  /* 0x00005410042e7816 */ /* 0x000fe20000000005 */
[----:B------:R-:W-:Y:S01]  /*7970*/  IMAD.MOV.U32 R4, RZ, RZ, R15 ;  /* 0x000000ffff047224 */ /* 0x000fe200078e000f */
[----:B------:R-:W-:Y:S01]  /*7980*/  LOP3.LUT R3, R0, R3, RZ, 0x3c, !PT ;  /* 0x0000000300037212 */ /* 0x000fe200078e3cff */
[----:B------:R-:W-:Y:S01]  /*7990*/  IMAD.MOV.U32 R0, RZ, RZ, R9 ;  /* 0x000000ffff007224 */ /* 0x000fe200078e0009 */
[----:B------:R-:W-:Y:S01]  /*79a0*/  PRMT R47, R6, 0x7610, R47 ;  /* 0x00007610062f7816 */ /* 0x000fe2000000002f */
[----:B------:R-:W-:Y:S01]  /*79b0*/  IMAD.MOV.U32 R5, RZ, RZ, R12 ;  /* 0x000000ffff057224 */ /* 0x000fe200078e000c */
[----:B------:R-:W-:Y:S02]  /*79c0*/  LOP3.LUT P2, RZ, R37, 0x4, RZ, 0xc0, !PT ;  /* 0x0000000425ff7812 */ /* 0x000fe4000784c0ff */
[----:B------:R-:W-:Y:S01]  /*79d0*/  PRMT R45, R45, 0x5410, R0 ;  /* 0x000054102d2d7816 */ /* 0x000fe20000000000 */
[----:B------:R-:W-:Y:S01]  /*79e0*/  IMAD R0, R220, 0x200, R3 ;  /* 0x00000200dc007824 */ /* 0x000fe200078e0203 */
[----:B------:R-:W-:-:S02]  /*79f0*/  PRMT R47, R47, 0x5410, R4 ;  /* 0x000054102f2f7816 */ /* 0x000fc40000000004 */
[----:B------:R-:W-:Y:S01]  /*7a00*/  PRMT R48, R5, 0x7610, R48 ;  /* 0x0000761005307816 */ /* 0x000fe20000000030 */
[----:B------:R-:W-:Y:S01]  /*7a10*/  IMAD R3, R0, 0x2, R19 ;  /* 0x0000000200037824 */ /* 0x000fe200078e0213 */
[----:B------:R-:W-:Y:S01]  /*7a20*/  ISETP.GE.AND P1, PT, R23, R42, PT ;  /* 0x0000002a1700720c */ /* 0x000fe20003f26270 */
[----:B------:R-:W-:Y:S02]  /*7a30*/  IMAD.MOV.U32 R5, RZ, RZ, R13 ;  /* 0x000000ffff057224 */ /* 0x000fe400078e000d */
[C---:B------:R-:W-:Y:S02]  /*7a40*/  VIADD R4, R3.reuse, 0x18400 ;  /* 0x0001840003047836 */ /* 0x040fe40000000000 */
[----:B------:R-:W-:Y:S01]  /*7a50*/  VIADD R0, R3, 0x18440 ;  /* 0x0001844003007836 */ /* 0x000fe20000000000 */
[----:B------:R-:W-:Y:S07]  /*7a60*/  @!P0 BRA `(.L_x_11609) ;  /* 0x000001bc00f08947 */ /* 0x000fee0003800000 */
.L_x_11930:
[----:B------:R-:W-:Y:S05]  /*7a70*/  BSYNC B1 ;  /* 0x0000000000017941 */ /* 0x000fea0003800000 */
.L_x_11608:
        /* <DEDUP_REMOVED lines=25> */
[----:B0-----:R-:W-:Y:S01]  /*7c10*/  FMUL.FTZ R36, R4, R32 ;  /* 0x0000002004247220 */ /* 0x001fe20000410000 */
        /* <DEDUP_REMOVED lines=25> */
.L_x_11613:
[----:B------:R-:W-:Y:S05]  /*7db0*/  BSYNC B2 ;  /* 0x0000000000027941 */ /* 0x000fea0003800000 */
.L_x_11612:
[----:B------:R-:W-:Y:S05]  /*7dc0*/  @P1 BRA `(.L_x_11611) ;  /* 0x0000000000a81947 */ /* 0x000fea0003800000 */
[----:B-1----:R-:W1:Y:S01]  /*7dd0*/  LDS.128 R4, [R0] ;  /* 0x0000000000047984 */ /* 0x002e620000000c00 */
[----:B------:R-:W-:Y:S01]  /*7de0*/  SHF.R.U32.HI R27, RZ, 0x10, R21 ;  /* 0x00000010ff1b7819 */ /* 0x000fe20000011615 */
[----:B------:R-:W-:Y:S01]  /*7df0*/  HADD2.F32 R28, -RZ, R41.H0_H0 ;  /* 0x20000029ff1c7230 */ /* 0x000fe20000004100 */
        /* <DEDUP_REMOVED lines=14> */
[----:B0-----:R-:W-:Y:S01]  /*7ee0*/  FFMA.FTZ R36, R24, R29, R32 ;  /* 0x0000001d18247223 */ /* 0x001fe20000010020 */
[----:B------:R-:W-:-:S02]  /*7ef0*/  HADD2.F32 R21, -RZ, R6.H1_H1 ;  /* 0x30000006ff157230 */ /* 0x000fc40000004100 */
[-C--:B------:R-:W-:Y:S01]  /*7f00*/  FMUL.FTZ R32, R4, R26.reuse ;  /* 0x0000001a04207220 */ /* 0x080fe20000410000 */
[C---:B------:R-:W-:Y:S01]  /*7f10*/  FFMA.FTZ R30, R7.reuse, R26, -R30 ;  /* 0x0000001a071e7223 */ /* 0x040fe2000001081e */
[----:B------:R-:W-:Y:S02]  /*7f20*/  HADD2.F32 R6, -RZ, R5.H0_H0 ;  /* 0x20000005ff067230 */ /* 0x000fe40000004100 */
[----:B------:R-:W-:Y:S01]  /*7f30*/  FFMA.FTZ R31, R24, R27, -R31 ;  /* 0x0000001b181f7223 */ /* 0x000fe2000001081f */
[----:B------:R-:W-:Y:S02]  /*7f40*/  HADD2.F32 R26, -RZ, R41.H1_H1 ;  /* 0x30000029ff1a7230 */ /* 0x000fe40000004100 */
        /* <DEDUP_REMOVED lines=18> */
.L_x_11611:
[----:B------:R-:W-:Y:S05]  /*8070*/  BSYNC B1 ;  /* 0x0000000000017941 */ /* 0x000fea0003800000 */
.L_x_11610:
[----:B------:R-:W-:-:S13]  /*8080*/  ISETP.GE.AND P0, PT, R233, R42, PT ;  /* 0x0000002ae900720c */ /* 0x000fda0003f06270 */
[----:B------:R-:W-:Y:S05]  /*8090*/  @P0 BRA `(.L_x_11614) ;  /* 0x0000001800480947 */ /* 0x000fea0003800000 */
[----:B-12---:R-:W1:Y:S01]  /*80a0*/  LDC R4, c[0x0][0x3f4] ;  /* 0x0000fd00ff047b82 */ /* 0x006e620000000800 */
[----:B------:R-:W-:Y:S01]  /*80b0*/  BSSY B1, `(.L_x_11615) ;  /* 0x000002e000017945 */ /* 0x000fe20003800000 */
[-C--:B-1----:R-:W-:Y:S02]  /*80c0*/  ISETP.GE.AND P0, PT, R204, R4.reuse, PT ;  /* 0x00000004cc00720c */ /* 0x082fe40003f06270 */
[----:B------:R-:W-:-:S11]  /*80d0*/  ISETP.GE.AND P1, PT, R211, R4, PT ;  /* 0x00000004d300720c */ /* 0x000fd60003f26270 */
[----:B------:R-:W-:Y:S05]  /*80e0*/  @P0 BRA `(.L_x_11616) ;  /* 0x0000000000a80947 */ /* 0x000fea0003800000 */
[----:B------:R-:W1:Y:S01]  /*80f0*/  LDS.128 R4, [R3+0x1a400] ;  /* 0x01a4000003047984 */ /* 0x000e620000000c00 */
        /* <DEDUP_REMOVED lines=41> */
.L_x_11616:
[----:B------:R-:W-:Y:S05]  /*8390*/  BSYNC B1 ;  /* 0x0000000000017941 */ /* 0x000fea0003800000 */
.L_x_11615:
[----:B------:R-:W-:Y:S05]  /*83a0*/  @P1 BRA `(.L_x_11614) ;  /* 0x0000001400841947 */ /* 0x000fea0003800000 */
[----:B-1----:R-:W1:Y:S01]  /*83b0*/  LDS.128 R4, [R0+0x2000] ;  /* 0x0020000000047984 */ /* 0x002e620000000c00 */
[--C-:B------:R-:W-:Y:S02]  /*83c0*/  SHF.R.U64 R25, R12, 0x10, R13.reuse ;  /* 0x000000100c197819 */ /* 0x100fe4000000120d */
[----:B------:R-:W-:Y:S01]  /*83d0*/  SHF.R.U32.HI R12, RZ, 0x10, R13 ;  /* 0x00000010ff0c7819 */ /* 0x000fe2000001160d */
[----:B------:R-:W-:Y:S01]  /*83e0*/  HADD2.F32 R13, -RZ, R46.H0_H0 ;  /* 0x2000002eff0d7230 */ /* 0x000fe20000004100 */
[--C-:B------:R-:W-:Y:S02]  /*83f0*/  SHF.R.U32.HI R14, RZ, 0x10, R11.reuse ;  /* 0x00000010ff0e7819 */ /* 0x100fe4000001160b */
[----:B------:R-:W-:Y:S01]  /*8400*/  SHF.R.U64 R24, R10, 0x10, R11 ;  /* 0x000000100a187819 */ /* 0x000fe2000000120b */
[----:B------:R-:W-:Y:S02]  /*8410*/  HADD2.F32 R12, -RZ, R12.H0_H0 ;  /* 0x2000000cff0c7230 */ /* 0x000fe40000004100 */
[----:B------:R-:W-:-:S02]  /*8420*/  HADD2.F32 R14, -RZ, R14.H0_H0 ;  /* 0x2000000eff0e7230 */ /* 0x000fc40000004100 */
[----:B------:R-:W-:Y:S02]  /*8430*/  HADD2.F32 R11, -RZ, R48.H0_H0 ;  /* 0x20000030ff0b7230 */ /* 0x000fe40000004100 */
        /* <DEDUP_REMOVED lines=9> */
[C---:B------:R-:W-:Y:S01]  /*84d0*/  FFMA.FTZ R20, R9.reuse, R12, -R20 ;  /* 0x0000000c09147223 */ /* 0x040fe20000010814 */
[----:B------:R-:W-:Y:S01]  /*84e0*/  FFMA.FTZ R21, R9, R14, R15 ;  /* 0x0000000e09157223 */ /* 0x000fe2000001000f */
[-C--:B------:R-:W-:Y:S01]  /*84f0*/  FMUL.FTZ R14, R4, R11.reuse ;  /* 0x0000000b040e7220 */ /* 0x080fe20000410000 */
[C---:B------:R-:W-:Y:S01]  /*8500*/  FFMA.FTZ R12, R3.reuse, R11, -R10 ;  /* 0x0000000b030c7223 */ /* 0x040fe2000001080a */
[--C-:B------:R-:W-:Y:S02]  /*8510*/  HADD2.F32 R6, -RZ, R5.reuse.H0_H0 ;  /* 0x20000005ff067230 */ /* 0x100fe40000004100 */
[----:B------:R-:W-:Y:S02]  /*8520*/  HADD2.F32 R11, -RZ, R46.H1_H1 ;  /* 0x3000002eff0b7230 */ /* 0x000fe40000004100 */
[----:B------:R-:W-:Y:S01]  /*8530*/  FFMA.FTZ R3, R3, R13, R14 ;  /* 0x0000000d03037223 */ /* 0x000fe2000001000e */
[----:B------:R-:W-:-:S02]  /*8540*/  HADD2.F32 R5, -RZ, R5.H1_H1 ;  /* 0x30000005ff057230 */ /* 0x000fc40000004100 */
[----:B------:R-:W-:Y:S02]  /*8550*/  HADD2.F32 R9, -RZ, R48.H1_H1 ;  /* 0x30000030ff097230 */ /* 0x000fe40000004100 */
[C---:B------:R-:W-:Y:S01]  /*8560*/  FMUL.FTZ R14, R8.reuse, R11 ;  /* 0x0000000b080e7220 */ /* 0x040fe20000410000 */
[----:B------:R-:W-:Y:S02]  /*8570*/  HADD2.F32 R10, -RZ, R24.H0_H0 ;  /* 0x20000018ff0a7230 */ /* 0x000fe40000004100 */
[----:B------:R-:W-:Y:S02]  /*8580*/  HADD2.F32 R4, -RZ, R25.H0_H0 ;  /* 0x20000019ff047230 */ /* 0x000fe40000004100 */
[-C--:B------:R-:W-:Y:S01]  /*8590*/  FMUL.FTZ R8, R8, R9.reuse ;  /* 0x0000000908087220 */ /* 0x080fe20000410000 */
[----:B------:R-:W-:Y:S01]  /*85a0*/  FFMA.FTZ R14, R7, R9, -R14 ;  /* 0x00000009070e7223 */ /* 0x000fe2000001080e */
[C---:B------:R-:W-:Y:S01]  /*85b0*/  FMUL.FTZ R13, R5.reuse, R10 ;  /* 0x0000000a050d7220 */ /* 0x040fe20000410000 */
[----:B------:R-:W-:Y:S01]  /*85c0*/  FMUL.FTZ R15, R5, R4 ;  /* 0x00000004050f7220 */ /* 0x000fe20000410000 */
[----:B------:R-:W-:-:S02]  /*85d0*/  FFMA.FTZ R11, R7, R11, R8 ;  /* 0x0000000b070b7223 */ /* 0x000fc40000010008 */
[C---:B------:R-:W-:Y:S01]  /*85e0*/  FFMA.FTZ R5, R6.reuse, R4, -R13 ;  /* 0x0000000406057223 */ /* 0x040fe2000001080d */
[----:B------:R-:W-:Y:S01]  /*85f0*/  F2FP.F16.F32.PACK_AB R7, R21, R20 ;  /* 0x000000141507723e */ /* 0x000fe200000000ff */
[----:B------:R-:W-:Y:S01]  /*8600*/  FFMA.FTZ R10, R6, R10, R15 ;  /* 0x0000000a060a7223 */ /* 0x000fe2000001000f */
[----:B------:R-:W-:Y:S02]  /*8610*/  F2FP.F16.F32.PACK_AB R4, R3, R12 ;  /* 0x0000000c0304723e */ /* 0x000fe400000000ff */
[----:B------:R-:W-:Y:S02]  /*8620*/  F2FP.F16.F32.PACK_AB R6, R11, R14 ;  /* 0x0000000e0b06723e */ /* 0x000fe400000000ff */
[----:B------:R-:W-:-:S05]  /*8630*/  F2FP.F16.F32.PACK_AB R5, R10, R5 ;  /* 0x000000050a05723e */ /* 0x000fca00000000ff */
[----:B------:R3:W-:Y:S01]  /*8640*/  STS.128 [R0+0x2000], R4 ;  /* 0x0020000400007388 */ /* 0x0007e20000000c00 */
[----:B------:R-:W-:Y:S05]  /*8650*/  BRA `(.L_x_11614) ;  /* 0x0000001000d87947 */ /* 0x000fea0003800000 */
.L_x_11601:
[----:B------:R-:W1:Y:S01]  /*8660*/  LDC R36, c[0x0][0x448] ;  /* 0x00011200ff247b82 */ /* 0x000e620000000800 */
[----:B------:R-:W-:Y:S01]  /*8670*/  IMAD R3, R26, 0x40, R39 ;  /* 0x000000401a037824 */ /* 0x000fe200078e0227 */
[----:B------:R-:W-:Y:S01]  /*8680*/  ULDC.64 UR4, c[0x0][0x3f8] ;  /* 0x0000fe0000047ab9 */ /* 0x000fe20000000a00 */
[----:B------:R-:W-:Y:S01]  /*8690*/  ULDC.64 UR6, c[0x0][0x408] ;  /* 0x0001020000067ab9 */ /* 0x000fe20000000a00 */
[----:B------:R-:W-:Y:S01]  /*86a0*/  IMAD.MOV.U32 R26, RZ, RZ, R24 ;  /* 0x000000ffff1a7224 */ /* 0x000fe200078e0018 */
[----:B------:R-:W-:Y:S01]  /*86b0*/  SHF.R.S32.HI R43, RZ, 0x1f, R16 ;  /* 0x0000001fff2b7819 */ /* 0x000fe20000011410 */
[----:B------:R-:W-:Y:S01]  /*86c0*/  IMAD.MOV.U32 R4, RZ, RZ, R152 ;  /* 0x000000ffff047224 */ /* 0x000fe200078e0098 */
[----:B-1----:R-:W-:-:S13]  /*86d0*/  ISETP.NE.AND P0, PT, R36, 0x1, PT ;  /* 0x000000012400780c */ /* 0x002fda0003f05270 */
[----:B------:R-:W1:Y:S08]  /*86e0*/  @P0 LDC R0, c[0x0][0x44c] ;  /* 0x00011300ff000b82 */ /* 0x000e700000000800 */
[----:B------:R-:W2:Y:S01]  /*86f0*/  @P0 LDC R5, c[0x0][0x450] ;  /* 0x00011400ff050b82 */ /* 0x000ea20000000800 */
[----:B-1----:R-:W-:-:S05]  /*8700*/  @P0 IMAD.HI.U32 R0, R3, R0, RZ ;  /* 0x0000000003000227 */ /* 0x002fca00078e00ff */
[----:B--2---:R-:W-:Y:S01]  /*8710*/  @P0 SHF.R.U32.HI R3, RZ, R5, R0 ;  /* 0x00000005ff030219 */ /* 0x004fe20000011600 */
        /* <DEDUP_REMOVED lines=18> */
[----:B------:R-:W1:Y:S01]  /*8840*/  LDC R41, c[0x0][0x3f4] ;  /* 0x0000fd00ff297b82 */ /* 0x000e620000000800 */
[----:B------:R-:W2:Y:S01]  /*8850*/  SHFL.IDX PT, R3, R25, RZ, 0x1c1f ;  /* 0x001c1fff19037589 */ /* 0x000ea200000e0000 */
[----:B------:R-:W-:-:S03]  /*8860*/  IMAD R36, R207, R36, RZ ;  /* 0x00000024cf247224 */ /* 0x000fc600078e02ff */
[----:B------:R-:W3:Y:S04]  /*8870*/  SHFL.IDX PT, R0, R26, RZ, 0x1c1f ;  /* 0x001c1fff1a007589 */ /* 0x000ee800000e0000 */
[----:B------:R-:W4:Y:S04]  /*8880*/  SHFL.IDX PT, R14, R27, RZ, 0x1c1f ;  /* 0x001c1fff1b0e7589 */ /* 0x000f2800000e0000 */
[----:B------:R-:W5:Y:S01]  /*8890*/  SHFL.IDX PT, R4, R24, RZ, 0x1c1f ;  /* 0x001c1fff18047589 */ /* 0x000f6200000e0000 */
[----:B-1----:R-:W-:-:S04]  /*88a0*/  ISETP.GE.AND P0, PT, R16, R41, PT ;  /* 0x000000291000720c */ /* 0x002fc80003f06270 */
[----:B------:R-:W-:-:S13]  /*88b0*/  ISETP.GE.OR P1, PT, R39, R36, P0 ;  /* 0x000000242700720c */ /* 0x000fda0000726670 */
[C---:B------:R-:W-:Y:S01]  /*88c0*/  @!P1 IMAD.SHL.U32 R5, R16.reuse, 0x2, RZ ;  /* 0x0000000210059824 */ /* 0x040fe200078e00ff */
[----:B------:R-:W-:-:S04]  /*88d0*/  @!P1 SHF.L.U64.HI R21, R16, 0x1, R43 ;  /* 0x0000000110159819 */ /* 0x000fc8000001022b */
[----:B--2---:R-:W-:-:S05]  /*88e0*/  @!P1 IADD3 R6, P2, R3, R5, RZ ;  /* 0x0000000503069210 */ /* 0x004fca0007f5e0ff */
[----:B---3--:R-:W-:-:S05]  /*88f0*/  @!P1 IMAD.X R7, R0, 0x1, R21, P2 ;  /* 0x0000000100079824 */ /* 0x008fca00010e0615 */
[----:B------:R-:W2:Y:S01]  /*8900*/  @!P1 LD.E.128 R8, desc[UR38][R6.64] ;  /* 0x0000002606089980 */ /* 0x000ea2000c101d00 */
[----:B----4-:R-:W-:-:S05]  /*8910*/  @!P1 IADD3 R14, P2, R14, R5, RZ ;  /* 0x000000050e0e9210 */ /* 0x010fca0007f5e0ff */
[----:B-----5:R-:W-:-:S04]  /*8920*/  @!P1 IMAD.X R3, R4, 0x1, R21, P2 ;  /* 0x0000000104039824 */ /* 0x020fc800010e0615 */
[----:B------:R-:W-:-:S05]  /*8930*/  @!P1 IMAD.MOV.U32 R15, RZ, RZ, R3 ;  /* 0x000000ffff0f9224 */ /* 0x000fca00078e0003 */
[----:B------:R1:W3:Y:S01]  /*8940*/  @!P1 LD.E.128 R4, desc[UR38][R14.64] ;  /* 0x000000260e049980 */ /* 0x0002e2000c101d00 */
[----:B------:R-:W-:Y:S02]  /*8950*/  CS2R R20, SRZ ;  /* 0x0000000000147805 */ /* 0x000fe4000001ff00 */
[----:B------:R-:W-:Y:S02]  /*8960*/  CS2R R30, SRZ ;  /* 0x00000000001e7805 */ /* 0x000fe4000001ff00 */
[----:B------:R-:W-:Y:S01]  /*8970*/  CS2R R32, SRZ ;  /* 0x0000000000207805 */ /* 0x000fe2000001ff00 */
[----:B------:R-:W4:Y:S01]  /*8980*/  SHFL.IDX PT, R24, R24, 0x1, 0x1c1f ;  /* 0x003c1f0018187f89 */ /* 0x000f2200000e0000 */
[----:B------:R-:W-:-:S03]  /*8990*/  CS2R R28, SRZ ;  /* 0x00000000001c7805 */ /* 0x000fc6000001ff00 */
[----:B-1----:R1:W0:Y:S01]  /*89a0*/  SHFL.IDX PT, R14, R27, 0x1, 0x1c1f ;  /* 0x003c1f001b0e7f89 */ /* 0x00222200000e0000 */
[----:B--2---:R-:W-:Y:S02]  /*89b0*/  @!P1 IMAD.MOV.U32 R20, RZ, RZ, R8 ;  /* 0x000000ffff149224 */ /* 0x004fe400078e0008 */
[----:B------:R-:W-:Y:S02]  /*89c0*/  @!P1 IMAD.MOV.U32 R21, RZ, RZ, R9 ;  /* 0x000000ffff159224 */ /* 0x000fe400078e0009 */
[----:B------:R-:W-:Y:S02]  /*89d0*/  IMAD.MOV.U32 R0, RZ, RZ, R20 ;  /* 0x000000ffff007224 */ /* 0x000fe400078e0014 */
[----:B------:R-:W-:Y:S02]  /*89e0*/  IMAD.MOV.U32 R3, RZ, RZ, R21 ;  /* 0x000000ffff037224 */ /* 0x000fe400078e0015 */
[----:B------:R-:W-:Y:S01]  /*89f0*/  @!P1 IMAD.MOV.U32 R28, RZ, RZ, R10 ;  /* 0x000000ffff1c9224 */ /* 0x000fe200078e000a */
[----:B------:R-:W-:Y:S01]  /*8a00*/  PRMT R53, R53, 0x5410, R0 ;  /* 0x0000541035357816 */ /* 0x000fe20000000000 */
[----:B------:R-:W-:Y:S01]  /*8a10*/  @!P1 IMAD.MOV.U32 R29, RZ, RZ, R11 ;  /* 0x000000ffff1d9224 */ /* 0x000fe200078e000b */
[----:B------:R-:W-:Y:S01]  /*8a20*/  PRMT R40, R40, 0x5410, R3 ;  /* 0x0000541028287816 */ /* 0x000fe20000000003 */
[----:B------:R1:W2:Y:S01]  /*8a30*/  SHFL.IDX PT, R0, R26, 0x1, 0x1c1f ;  /* 0x003c1f001a007f89 */ /* 0x0002a200000e0000 */
[----:B------:R-:W-:-:S02]  /*8a40*/  IMAD.MOV.U32 R8, RZ, RZ, R28 ;  /* 0x000000ffff087224 */ /* 0x000fc400078e001c */
[----:B---3--:R-:W-:Y:S01]  /*8a50*/  @!P1 IMAD.MOV.U32 R30, RZ, RZ, R4 ;  /* 0x000000ffff1e9224 */ /* 0x008fe200078e0004 */
[----:B------:R1:W3:Y:S01]  /*8a60*/  SHFL.IDX PT, R3, R25, 0x1, 0x1c1f ;  /* 0x003c1f0019037f89 */ /* 0x0002e200000e0000 */
[----:B------:R-:W-:Y:S02]  /*8a70*/  @!P1 IMAD.MOV.U32 R31, RZ, RZ, R5 ;  /* 0x000000ffff1f9224 */ /* 0x000fe400078e0005 */
[----:B------:R-:W-:Y:S02]  /*8a80*/  @!P1 IMAD.MOV.U32 R33, RZ, RZ, R7 ;  /* 0x000000ffff219224 */ /* 0x000fe400078e0007 */
[----:B------:R-:W-:Y:S02]  /*8a90*/  @!P1 IMAD.MOV.U32 R32, RZ, RZ, R6 ;  /* 0x000000ffff209224 */ /* 0x000fe400078e0006 */
[----:B------:R-:W-:Y:S02]  /*8aa0*/  IMAD.MOV.U32 R4, RZ, RZ, R30 ;  /* 0x000000ffff047224 */ /* 0x000fe400078e001e */
[----:B------:R-:W-:-:S02]  /*8ab0*/  IMAD.MOV.U32 R5, RZ, RZ, R31 ;  /* 0x000000ffff057224 */ /* 0x000fc400078e001f */
[----:B------:R-:W-:Y:S02]  /*8ac0*/  IMAD.MOV.U32 R7, RZ, RZ, R33 ;  /* 0x000000ffff077224 */ /* 0x000fe400078e0021 */
[----:B------:R-:W-:Y:S01]  /*8ad0*/  IMAD.MOV.U32 R9, RZ, RZ, R29 ;  /* 0x000000ffff097224 */ /* 0x000fe200078e001d */
[----:B------:R-:W-:Y:S01]  /*8ae0*/  PRMT R40, R5, 0x7610, R40 ;  /* 0x0000761005287816 */ /* 0x000fe20000000028 */
[----:B------:R-:W-:Y:S01]  /*8af0*/  IMAD.MOV.U32 R6, RZ, RZ, R32 ;  /* 0x000000ffff067224 */ /* 0x000fe200078e0020 */
[----:B------:R-:W-:Y:S02]  /*8b00*/  PRMT R46, R4, 0x5410, R7 ;  /* 0x00005410042e7816 */ /* 0x000fe40000000007 */
[----:B------:R-:W-:Y:S02]  /*8b10*/  CS2R R4, SRZ ;  /* 0x0000000000047805 */ /* 0x000fe4000001ff00 */
[----:B------:R-:W-:Y:S02]  /*8b20*/  PRMT R35, R8, 0x5410, R9 ;  /* 0x0000541008237816 */ /* 0x000fe40000000009 */
[----:B012-4-:R-:W-:-:S07]  /*8b30*/  PRMT R53, R6, 0x7610, R53 ;  /* 0x0000761006357816 */ /* 0x017fce0000000035 */
.L_x_11940:
[----:B------:R-:W-:Y:S01]  /*8b40*/  VIADD R39, R39, 0x40 ;  /* 0x0000004027277836 */ /* 0x000fe20000000000 */
[----:B------:R-:W-:Y:S01]  /*8b50*/  LEA.HI R6, R234, R234, RZ, 0x1 ;  /* 0x000000eaea067211 */ /* 0x000fe200078f08ff */
[----:B------:R-:W-:Y:S01]  /*8b60*/  BSSY B1, `(.L_x_11618) ;  /* 0x0000015000017945 */ /* 0x000fe20003800000 */
[----:B------:R-:W-:Y:S02]  /*8b70*/  CS2R R8, SRZ ;  /* 0x0000000000087805 */ /* 0x000fe4000001ff00 */
[----:B------:R-:W-:Y:S02]  /*8b80*/  CS2R R10, SRZ ;  /* 0x00000000000a7805 */ /* 0x000fe4000001ff00 */
[----:B------:R-:W-:Y:S02]  /*8b90*/  ISETP.GE.AND P1, PT, R39, R36, PT ;  /* 0x000000242700720c */ /* 0x000fe40003f26270 */
[----:B------:R-:W-:-:S05]  /*8ba0*/  LOP3.LUT R7, R6, 0xfffffffe, RZ, 0xc0, !PT ;  /* 0xfffffffe06077812 */ /* 0x000fca00078ec0ff */
[----:B------:R-:W-:Y:S01]  /*8bb0*/  IMAD.IADD R12, R234, 0x1, -R7 ;  /* 0x00000001ea0c7824 */ /* 0x000fe200078e0a07 */
[----:B------:R-:W-:-:S04]  /*8bc0*/  CS2R R6, SRZ ;  /* 0x0000000000067805 */ /* 0x000fc8000001ff00 */
[----:B------:R-:W-:Y:S01]  /*8bd0*/  SHF.L.U32 R12, R12, 0x1f, RZ ;  /* 0x0000001f0c0c7819 */ /* 0x000fe200000006ff */
[----:B------:R-:W-:Y:S06]  /*8be0*/  @P1 BRA `(.L_x_11619) ;  /* 0x0000000000301947 */ /* 0x000fec0003800000 */
[----:B------:R-:W-:Y:S02]  /*8bf0*/  CS2R R6, SRZ ;  /* 0x0000000000067805 */ /* 0x000fe4000001ff00 */
[----:B------:R-:W-:Y:S02]  /*8c00*/  CS2R R8, SRZ ;  /* 0x0000000000087805 */ /* 0x000fe4000001ff00 */
[----:B------:R-:W-:Y:S01]  /*8c10*/  CS2R R10, SRZ ;  /* 0x00000000000a7805 */ /* 0x000fe2000001ff00 */
[----:B------:R-:W-:Y:S06]  /*8c20*/  @P0 BRA `(.L_x_11619) ;  /* 0x0000000000200947 */ /* 0x000fec0003800000 */
[C---:B------:R-:W-:Y:S01]  /*8c30*/  IMAD.SHL.U32 R4, R16.reuse, 0x2, RZ ;  /* 0x0000000210047824 */ /* 0x040fe200078e00ff */
[----:B------:R-:W-:-:S04]  /*8c40*/  SHF.L.U64.HI R5, R16, 0x1, R43 ;  /* 0x0000000110057819 */ /* 0x000fc8000001022b */
[-C--:B---3--:R-:W-:Y:S02]  /*8c50*/  IADD3 R8, P1, R3, R4.reuse, RZ ;  /* 0x0000000403087210 */ /* 0x088fe40007f3e0ff */
[----:B------:R-:W-:-:S03]  /*8c60*/  IADD3 R4, P2, R14, R4, RZ ;  /* 0x000000040e047210 */ /* 0x000fc60007f5e0ff */
[--C-:B------:R-:W-:Y:S02]  /*8c70*/  IMAD.X R9, R0, 0x1, R5.reuse, P1 ;  /* 0x0000000100097824 */ /* 0x100fe400008e0605 */
[----:B------:R-:W-:-:S04]  /*8c80*/  IMAD.X R5, R24, 0x1, R5, P2 ;  /* 0x0000000118057824 */ /* 0x000fc800010e0605 */
[----:B------:R-:W5:Y:S04]  /*8c90*/  LD.E.128 R8, desc[UR38][R8.64] ;  /* 0x0000002608087980 */ /* 0x000f68000c101d00 */
[----:B------:R-:W5:Y:S02]  /*8ca0*/  LD.E.128 R4, desc[UR38][R4.64] ;  /* 0x0000002604047980 */ /* 0x000f64000c101d00 */
.L_x_11619:
[----:B------:R-:W-:Y:S05]  /*8cb0*/  BSYNC B1 ;  /* 0x0000000000017941 */ /* 0x000fea0003800000 */
.L_x_11618:
[----:B------:R-:W0:Y:S01]  /*8cc0*/  SYNCS.PHASECHK.TRANS64.TRYWAIT P1, [R19+URZ+0x22800], R12 ;  /* 0x0228000c130075a7 */ /* 0x000e22000802017f */
[----:B-----5:R-:W-:Y:S01]  /*8cd0*/  IMAD.MOV.U32 R0, RZ, RZ, R4 ;  /* 0x000000ffff007224 */ /* 0x020fe200078e0004 */
[----:B------:R-:W-:Y:S01]  /*8ce0*/  VIADDMNMX R36, R36, -R213, 0x80, PT ;  /* 0x0000008024247446 */ /* 0x000fe200038009d5 */
[----:B---3--:R-:W-:Y:S01]  /*8cf0*/  IMAD.MOV.U32 R3, RZ, RZ, R5 ;  /* 0x000000ffff037224 */ /* 0x008fe200078e0005 */
        /* <DEDUP_REMOVED lines=9> */
[----:B------:R-:W-:-:S03]  /*8d90*/  IMAD.IADD R39, R16, 0x1, R41 ;  /* 0x0000000110277824 */ /* 0x000fc600078e0229 */
[----:B------:R-:W-:Y:S01]  /*8da0*/  PRMT R55, R0, 0x5410, R3 ;  /* 0x0000541000377816 */ /* 0x000fe20000000003 */
[----:B0-----:R-:W-:Y:S06]  /*8db0*/  @!P1 BRA `(.L_x_11621) ;  /* 0x000001b000989947 */ /* 0x001fec0003800000 */
.L_x_11941:
[----:B------:R-:W-:Y:S05]  /*8dc0*/  BSYNC B1 ;  /* 0x0000000000017941 */ /* 0x000fea0003800000 */
.L_x_11620:
        /* <DEDUP_REMOVED lines=8> */
[----:B------:R-:W-:Y:S02]  /*8e50*/  SHF.R.U32.HI R36, RZ, 0x10, R31 ;  /* 0x00000010ff247819 */ /* 0x000fe4000001161f */
[----:B------:R-:W-:Y:S02]  /*8e60*/  LOP3.LUT R37, R37, 0x1c0, RZ, 0xc0, !PT ;  /* 0x000001c025257812 */ /* 0x000fe400078ec0ff */
[----:B------:R-:W-:Y:S01]  /*8e70*/  SHF.R.U64 R52, R20, 0x10, R21 ;  /* 0x0000001014347819 */ /* 0x000fe20000001215 */
[----:B------:R-:W-:Y:S01]  /*8e80*/  HADD2.F32 R36, -RZ, R36.H0_H0 ;  /* 0x20000024ff247230 */ /* 0x000fe20000004100 */
[----:B------:R-:W-:Y:S02]  /*8e90*/  SHF.R.U32.HI R14, RZ, 0x3, R37 ;  /* 0x00000003ff0e7819 */ /* 0x000fe40000011625 */
[----:B0-----:R-:W-:-:S02]  /*8ea0*/  LOP3.LUT R12, R37, 0x38, R16, 0xf8, !PT ;  /* 0x00000038250c7812 */ /* 0x001fc400078ef810 */
[----:B------:R-:W-:Y:S01]  /*8eb0*/  LOP3.LUT R25, R14, R39, R37, 0x1e, !PT ;  /* 0x000000270e197212 */ /* 0x000fe200078e1e25 */
[----:B------:R-:W-:Y:S01]  /*8ec0*/  HADD2.F32 R37, -RZ, R40.H1_H1 ;  /* 0x30000028ff257230 */ /* 0x000fe20000004100 */
[----:B------:R-:W-:Y:S02]  /*8ed0*/  LOP3.LUT R13, R12, R14, RZ, 0x3c, !PT ;  /* 0x0000000e0c0d7212 */ /* 0x000fe400078e3cff */
[----:B------:R-:W-:Y:S01]  /*8ee0*/  SHF.R.U32.HI R38, RZ, 0x10, R21 ;  /* 0x00000010ff267819 */ /* 0x000fe20000011615 */
[----:B------:R-:W-:Y:S01]  /*8ef0*/  IMAD R24, R220, 0x200, R25 ;  /* 0x00000200dc187824 */ /* 0x000fe200078e0219 */
[----:B------:R-:W-:Y:S01]  /*8f00*/  SHF.R.U64 R49, R32, 0x10, R33 ;  /* 0x0000001020317819 */ /* 0x000fe20000001221 */
[----:B------:R-:W-:Y:S01]  /*8f10*/  IMAD R12, R220, 0x200, R13 ;  /* 0x00000200dc0c7824 */ /* 0x000fe200078e020d */
[----:B------:R-:W-:Y:S01]  /*8f20*/  SHF.R.U32.HI R42, RZ, 0x10, R33 ;  /* 0x00000010ff2a7819 */ /* 0x000fe20000011621 */
[----:B------:R-:W-:Y:S01]  /*8f30*/  IMAD R48, R24, 0x2, R19 ;  /* 0x0000000218307824 */ /* 0x000fe200078e0213 */
[----:B------:R-:W-:Y:S01]  /*8f40*/  SHF.R.U64 R51, R28, 0x10, R29 ;  /* 0x000000101c337819 */ /* 0x000fe2000000121d */
[----:B------:R-:W-:Y:S01]  /*8f50*/  IMAD R47, R12, 0x2, R19 ;  /* 0x000000020c2f7824 */ /* 0x000fe200078e0213 */
[----:B------:R-:W-:-:S02]  /*8f60*/  SHF.R.U32.HI R44, RZ, 0x10, R29 ;  /* 0x00000010ff2c7819 */ /* 0x000fc4000001161d */
        /* <DEDUP_REMOVED lines=8> */
[C---:B------:R-:W-:Y:S01]  /*8ff0*/  FMUL.FTZ R38, R31.reuse, R36 ;  /* 0x000000241f267220 */ /* 0x040fe20000410000 */
        /* <DEDUP_REMOVED lines=8> */
[----:B------:R-:W-:Y:S02]  /*9080*/  HADD2.F32 R28, -RZ, R15.H0_H0 ;  /* 0x2000000fff1c7230 */ /* 0x000fe40000004100 */
[C---:B------:R-:W-:Y:S01]  /*9090*/  FMUL.FTZ R31, R32.reuse, R43 ;  /* 0x0000002b201f7220 */ /* 0x040fe20000410000 */
[----:B------:R-:W-:Y:S02]  /*90a0*/  HADD2.F32 R33, -RZ, R27.H1_H1 ;  /* 0x3000001bff217230 */ /* 0x000fe40000004100 */
[-C--:B------:R-:W-:Y:S01]  /*90b0*/  FMUL.FTZ R32, R32, R37.reuse ;  /* 0x0000002520207220 */ /* 0x080fe20000410000 */
[----:B------:R-:W-:Y:S02]  /*90c0*/  HADD2.F32 R38, -RZ, R42.H0_H0 ;  /* 0x2000002aff267230 */ /* 0x000fe40000004100 */
[C---:B------:R-:W-:Y:S01]  /*90d0*/  FFMA.FTZ R37, R28.reuse, R37, -R31 ;  /* 0x000000251c257223 */ /* 0x040fe2000001081f */
[----:B------:R-:W-:Y:S02]  /*90e0*/  HADD2.F32 R29, -RZ, R15.H1_H1 ;  /* 0x3000000fff1d7230 */ /* 0x000fe40000004100 */
[----:B------:R-:W-:Y:S01]  /*90f0*/  FFMA.FTZ R43, R28, R43, R32 ;  /* 0x0000002b1c2b7223 */ /* 0x000fe20000010020 */
[----:B------:R-:W-:-:S02]  /*9100*/  HADD2.F32 R30, -RZ, R44.H0_H0 ;  /* 0x2000002cff1e7230 */ /* 0x000fc40000004100 */
[----:B------:R-:W-:Y:S01]  /*9110*/  FFMA.FTZ R42, R21, R36, R20 ;  /* 0x00000024152a7223 */ /* 0x000fe20000010014 */
[----:B------:R-:W-:Y:S02]  /*9120*/  HADD2.F32 R25, -RZ, R24.H0_H0 ;  /* 0x20000018ff197230 */ /* 0x000fe40000004100 */
[C---:B------:R-:W-:Y:S01]  /*9130*/  FMUL.FTZ R28, R33.reuse, R38 ;  /* 0x00000026211c7220 */ /* 0x040fe20000410000 */
[----:B------:R-:W-:Y:S02]  /*9140*/  HADD2.F32 R32, -RZ, R46.H0_H0 ;  /* 0x2000002eff207230 */ /* 0x000fe40000004100 */
[-C--:B------:R-:W-:Y:S01]  /*9150*/  FMUL.FTZ R46, R33, R30.reuse ;  /* 0x0000001e212e7220 */ /* 0x080fe20000410000 */
[----:B------:R-:W-:Y:S02]  /*9160*/  HADD2.F32 R20, -RZ, R53.H1_H1 ;  /* 0x30000035ff147230 */ /* 0x000fe40000004100 */
[----:B------:R-:W-:Y:S01]  /*9170*/  FFMA.FTZ R44, R29, R30, -R28 ;  /* 0x0000001e1d2c7223 */ /* 0x000fe2000001081c */
[----:B------:R-:W-:-:S02]  /*9180*/  HADD2.F32 R13, -RZ, R12.H0_H0 ;  /* 0x2000000cff0d7230 */ /* 0x000fc40000004100 */
[C---:B------:R-:W-:Y:S01]  /*9190*/  FMUL.FTZ R36, R25.reuse, R32 ;  /* 0x0000002019247220 */ /* 0x040fe20000410000 */
[----:B------:R-:W-:Y:S02]  /*91a0*/  HADD2.F32 R27, -RZ, R26.H0_H0 ;  /* 0x2000001aff1b7230 */ /* 0x000fe40000004100 */
[----:B------:R-:W-:Y:S01]  /*91b0*/  FMUL.FTZ R25, R25, R20 ;  /* 0x0000001419197220 */ /* 0x000fe20000410000 */
[----:B------:R-:W-:Y:S02]  /*91c0*/  HADD2.F32 R30, -RZ, R53.H0_H0 ;  /* 0x20000035ff1e7230 */ /* 0x000fe40000004100 */
[----:B------:R-:W-:Y:S01]  /*91d0*/  FFMA.FTZ R46, R29, R38, R46 ;  /* 0x000000261d2e7223 */ /* 0x000fe2000001002e */
[----:B------:R-:W-:Y:S02]  /*91e0*/  HADD2.F32 R28, -RZ, R35.H0_H0 ;  /* 0x20000023ff1c7230 */ /* 0x000fe40000004100 */
[----:B------:R-:W-:Y:S01]  /*91f0*/  FFMA.FTZ R36, R13, R20, -R36 ;  /* 0x000000140d247223 */ /* 0x000fe20000010824 */
[----:B------:R-:W-:-:S02]  /*9200*/  HADD2.F32 R15, -RZ, R14.H0_H0 ;  /* 0x2000000eff0f7230 */ /* 0x000fc40000004100 */
[----:B------:R-:W-:Y:S01]  /*9210*/  FMUL.FTZ R38, R27, R30 ;  /* 0x0000001e1b267220 */ /* 0x000fe20000410000 */
[----:B------:R-:W-:Y:S01]  /*9220*/  FFMA.FTZ R32, R13, R32, R25 ;  /* 0x000000200d207223 */ /* 0x000fe20000010019 */
[-C--:B------:R-:W-:Y:S01]  /*9230*/  FMUL.FTZ R20, R27, R28.reuse ;  /* 0x0000001c1b147220 */ /* 0x080fe20000410000 */
[----:B------:R-:W-:Y:S02]  /*9240*/  HADD2.F32 R24, -RZ, R24.H1_H1 ;  /* 0x30000018ff187230 */ /* 0x000fe40000004100 */
[C---:B------:R-:W-:Y:S01]  /*9250*/  FFMA.FTZ R38, R15.reuse, R28, -R38 ;  /* 0x0000001c0f267223 */ /* 0x040fe20000010826 */
[----:B------:R-:W-:Y:S02]  /*9260*/  HADD2.F32 R26, -RZ, R26.H1_H1 ;  /* 0x3000001aff1a7230 */ /* 0x000fe40000004100 */
[----:B------:R-:W-:Y:S01]  /*9270*/  FFMA.FTZ R20, R15, R30, R20 ;  /* 0x0000001e0f147223 */ /* 0x000fe20000010014 */
[----:B------:R-:W-:Y:S02]  /*9280*/  HADD2.F32 R25, -RZ, R50.H0_H0 ;  /* 0x20000032ff197230 */ /* 0x000fe40000004100 */
[----:B------:R-:W-:-:S02]  /*9290*/  HADD2.F32 R27, -RZ, R49.H0_H0 ;  /* 0x20000031ff1b7230 */ /* 0x000fc40000004100 */
[----:B------:R-:W-:Y:S02]  /*92a0*/  HADD2.F32 R13, -RZ, R52.H0_H0 ;  /* 0x20000034ff0d7230 */ /* 0x000fe40000004100 */
        /* <DEDUP_REMOVED lines=21> */
.L_x_11623:
[----:B------:R-:W-:Y:S05]  /*9400*/  BSYNC B1 ;  /* 0x0000000000017941 */ /* 0x000fea0003800000 */
.L_x_11622:
[----:B------:R-:W-:Y:S01]  /*9410*/  PRMT R41, R0, 0x5410, R3 ;  /* 0x0000541000297816 */ /* 0x000fe20000000003 */
[----:B------:R-:W-:Y:S06]  /*9420*/  @P0 BRA `(.L_x_11614) ;  /* 0x0000000400640947 */ /* 0x000fec0003800000 */
[----:B------:R-:W2:Y:S01]  /*9430*/  LDL R42, [R1+0x68] ;  /* 0x00006800012a7983 */ /* 0x000ea20000100800 */
[----:B01----:R-:W-:-:S04]  /*9440*/  SHF.R.U32.HI R12, RZ, 0x3, R218 ;  /* 0x00000003ff0c7819 */ /* 0x003fc800000116da */
[----:B------:R-:W-:-:S05]  /*9450*/  LOP3.LUT R0, R12, R39, R218, 0x1e, !PT ;  /* 0x000000270c007212 */ /* 0x000fca00078e1eda */
[----:B------:R-:W-:-:S04]  /*9460*/  IMAD.IADD R0, R221, 0x1, R0 ;  /* 0x00000001dd007824 */ /* 0x000fc800078e0200 */
[----:B------:R-:W-:-:S05]  /*9470*/  IMAD R0, R0, 0x2, R19 ;  /* 0x0000000200007824 */ /* 0x000fca00078e0213 */
[----:B------:R-:W0:Y:S01]  /*9480*/  LDS.128 R24, [R0+0x18400] ;  /* 0x0184000000187984 */ /* 0x000e220000000c00 */
[----:B------:R-:W-:Y:S01]  /*9490*/  SHF.R.U64 R40, R8, 0x10, R9 ;  /* 0x0000001008287819 */ /* 0x000fe20000001209 */
[----:B------:R-:W-:Y:S01]  /*94a0*/  HADD2.F32 R21, -RZ, R54.H1_H1 ;  /* 0x30000036ff157230 */ /* 0x000fe20000004100 */
[----:B------:R-:W-:Y:S02]  /*94b0*/  SHF.R.U32.HI R28, RZ, 0x10, R5 ;  /* 0x00000010ff1c7819 */ /* 0x000fe40000011605 */
[--C-:B------:R-:W-:Y:S02]  /*94c0*/  SHF.R.U64 R39, R10, 0x10, R11.reuse ;  /* 0x000000100a277819 */ /* 0x100fe4000000120b */
[----:B------:R-:W-:Y:S01]  /*94d0*/  SHF.R.U32.HI R38, RZ, 0x10, R11 ;  /* 0x00000010ff267819 */ /* 0x000fe2000001160b */
[----:B------:R-:W-:Y:S01]  /*94e0*/  HADD2.F32 R11, -RZ, R56.H1_H1 ;  /* 0x30000038ff0b7230 */ /* 0x000fe20000004100 */
[----:B------:R-:W-:Y:S01]  /*94f0*/  SHF.R.U32.HI R20, RZ, 0x10, R9 ;  /* 0x00000010ff147819 */ /* 0x000fe20000011609 */
[----:B------:R-:W-:Y:S01]  /*9500*/  HADD2.F32 R28, -RZ, R28.H0_H0 ;  /* 0x2000001cff1c7230 */ /* 0x000fe20000004100 */
[----:B------:R-:W-:-:S02]  /*9510*/  SHF.R.U64 R37, R4, 0x10, R5 ;  /* 0x0000001004257819 */ /* 0x000fc40000001205 */
[--C-:B------:R-:W-:Y:S02]  /*9520*/  SHF.R.U64 R35, R6, 0x10, R7.reuse ;  /* 0x0000001006237819 */ /* 0x100fe40000001207 */
[----:B------:R-:W-:Y:S01]  /*9530*/  SHF.R.U32.HI R33, RZ, 0x10, R7 ;  /* 0x00000010ff217819 */ /* 0x000fe20000011607 */
[--C-:B0-----:R-:W-:Y:S02]  /*9540*/  HADD2.F32 R8, -RZ, R25.reuse.H0_H0 ;  /* 0x20000019ff087230 */ /* 0x101fe40000004100 */
[----:B------:R-:W-:-:S03]  /*9550*/  HADD2.F32 R25, -RZ, R25.H1_H1 ;  /* 0x30000019ff197230 */ /* 0x000fc60000004100 */
[C---:B------:R-:W-:Y:S01]  /*9560*/  FMUL.FTZ R29, R8.reuse, R21 ;  /* 0x00000015081d7220 */ /* 0x040fe20000410000 */
[----:B------:R-:W-:Y:S01]  /*9570*/  FMUL.FTZ R31, R8, R11 ;  /* 0x0000000b081f7220 */ /* 0x000fe20000410000 */
[----:B------:R-:W-:Y:S02]  /*9580*/  HADD2.F32 R8, -RZ, R20.H0_H0 ;  /* 0x20000014ff087230 */ /* 0x000fe40000004100 */
[C---:B------:R-:W-:Y:S01]  /*9590*/  FMUL.FTZ R30, R25.reuse, R28 ;  /* 0x0000001c191e7220 */ /* 0x040fe20000410000 */
[----:B------:R-:W-:Y:S02]  /*95a0*/  HADD2.F32 R7, -RZ, R24.H0_H0 ;  /* 0x20000018ff077230 */ /* 0x000fe40000004100 */
[----:B------:R-:W-:Y:S02]  /*95b0*/  HADD2.F32 R20, -RZ, R54.H0_H0 ;  /* 0x20000036ff147230 */ /* 0x000fe40000004100 */
[----:B------:R-:W-:Y:S01]  /*95c0*/  FMUL.FTZ R36, R25, R8 ;  /* 0x0000000819247220 */ /* 0x000fe20000410000 */
[----:B------:R-:W-:-:S02]  /*95d0*/  HADD2.F32 R9, -RZ, R26.H0_H0 ;  /* 0x2000001aff097230 */ /* 0x000fc40000004100 */
[--C-:B------:R-:W-:Y:S02]  /*95e0*/  HADD2.F32 R10, -RZ, R27.reuse.H0_H0 ;  /* 0x2000001bff0a7230 */ /* 0x100fe40000004100 */
[----:B------:R-:W-:Y:S02]  /*95f0*/  HADD2.F32 R27, -RZ, R27.H1_H1 ;  /* 0x3000001bff1b7230 */ /* 0x000fe40000004100 */
[----:B------:R-:W-:Y:S02]  /*9600*/  HADD2.F32 R24, -RZ, R24.H1_H1 ;  /* 0x30000018ff187230 */ /* 0x000fe40000004100 */
[----:B------:R-:W-:Y:S01]  /*9610*/  HADD2.F32 R26, -RZ, R26.H1_H1 ;  /* 0x3000001aff1a7230 */ /* 0x000fe20000004100 */
[----:B--2---:R-:W0:Y:S02]  /*9620*/  LDS.128 R12, [R42+0x18400] ;  /* 0x018400002a0c7984 */ /* 0x004e240000000c00 */
[--C-:B0-----:R-:W-:Y:S02]  /*9630*/  HADD2.F32 R4, -RZ, R13.reuse.H0_H0 ;  /* 0x2000000dff047230 */ /* 0x101fe40000004100 */
[----:B------:R-:W-:-:S03]  /*9640*/  HADD2.F32 R13, -RZ, R13.H1_H1 ;  /* 0x3000000dff0d7230 */ /* 0x000fc60000004100 */
[C---:B------:R-:W-:Y:S01]  /*9650*/  FFMA.FTZ R29, R4.reuse, R11, -R29 ;  /* 0x0000000b041d7223 */ /* 0x040fe2000001081d */
[----:B------:R-:W-:Y:S01]  /*9660*/  FFMA.FTZ R31, R4, R21, R31 ;  /* 0x00000015041f7223 */ /* 0x000fe2000001001f */
[----:B------:R-:W-:Y:S02]  /*9670*/  HADD2.F32 R4, -RZ, R56.H0_H0 ;  /* 0x20000038ff047230 */ /* 0x000fe40000004100 */
[----:B------:R-:W-:Y:S01]  /*9680*/  FFMA.FTZ R32, R13, R8, -R30 ;  /* 0x000000080d207223 */ /* 0x000fe2000001081e */
[----:B------:R-:W-:Y:S02]  /*9690*/  HADD2.F32 R3, -RZ, R12.H0_H0 ;  /* 0x2000000cff037230 */ /* 0x000fe40000004100 */
[C---:B------:R-:W-:Y:S01]  /*96a0*/  FMUL.FTZ R30, R7.reuse, R20 ;  /* 0x00000014071e7220 */ /* 0x040fe20000410000 */
[----:B------:R-:W-:Y:S02]  /*96b0*/  HADD2.F32 R8, -RZ, R55.H0_H0 ;  /* 0x20000037ff087230 */ /* 0x000fe40000004100 */
[----:B------:R-:W-:Y:S01]  /*96c0*/  FMUL.FTZ R7, R7, R4 ;  /* 0x0000000407077220 */ /* 0x000fe20000410000 */
        /* <DEDUP_REMOVED lines=11> */
[----:B------:R-:W-:Y:S02]  /*9780*/  HADD2.F32 R4, -RZ, R38.H0_H0 ;  /* 0x20000026ff047230 */ /* 0x000fe40000004100 */
[C---:B------:R-:W-:Y:S01]  /*9790*/  FMUL.FTZ R9, R10.reuse, R7 ;  /* 0x000000070a097220 */ /* 0x040fe20000410000 */
[----:B------:R-:W-:Y:S02]  /*97a0*/  HADD2.F32 R20, -RZ, R33.H0_H0 ;  /* 0x20000021ff147230 */ /* 0x000fe40000004100 */
[-C--:B------:R-:W-:Y:S01]  /*97b0*/  FMUL.FTZ R38, R10, R3.reuse ;  /* 0x000000030a267220 */ /* 0x080fe20000410000 */
        /* <DEDUP_REMOVED lines=8> */
[----:B------:R-:W-:Y:S02]  /*9840*/  HADD2.F32 R3, -RZ, R40.H0_H0 ;  /* 0x20000028ff037230 */ /* 0x000fe40000004100 */
        /* <DEDUP_REMOVED lines=23> */
.L_x_11614:
[----:B------:R-:W-:Y:S05]  /*99c0*/  BSYNC B0 ;  /* 0x0000000000007941 */ /* 0x000fea0003800000 */
.L_x_11600:
        /* <DEDUP_REMOVED lines=8> */
.L_x_11597:
[----:B-1----:R-:W1:Y:S01]  /*9a50*/  S2R R3, SR_TID.X ;  /* 0x0000000000037919 */ /* 0x002e620000002100 */
[----:B--23--:R-:W-:Y:S01]  /*9a60*/  IMAD.U32 R0, RZ, RZ, UR54 ;  /* 0x00000036ff007e24 */ /* 0x00cfe2000f8e00ff */
[----:B------:R-:W-:Y:S05]  /*9a70*/  WARPSYNC.ALL ;  /* 0x0000000000007948 */ /* 0x000fea0003800000 */
[----:B------:R-:W-:Y:S02]  /*9a80*/  ISETP.NE.AND P0, PT, R0, 0x3, PT ;  /* 0x000000030000780c */ /* 0x000fe40003f05270 */
[----:B------:R-:W-:-:S11]  /*9a90*/  LOP3.LUT R18, R18, 0xfff7ffff, RZ, 0xc0, !PT ;  /* 0xfff7ffff12127812 */ /* 0x000fd600078ec0ff */
[----:B------:R-:W-:Y:S02]  /*9aa0*/  @P0 LOP3.LUT R18, R18, 0x80000, RZ, 0xfc, !PT ;  /* 0x0008000012120812 */ /* 0x000fe400078efcff */
[----:B-1----:R-:W-:-:S05]  /*9ab0*/  SHF.R.U32.HI R3, RZ, 0x7, R3 ;  /* 0x00000007ff037819 */ /* 0x002fca0000011603 */
[----:B------:R-:W-:-:S05]  /*9ac0*/  VIADD R72, R3, 0x8 ;  /* 0x0000000803487836 */ /* 0x000fca0000000000 */
[----:B------:R1:W-:Y:S06]  /*9ad0*/  BAR.SYNC.DEFER_BLOCKING R72, 0x100 ;  /* 0x000400480000751d */ /* 0x0003ec0000010000 */
[----:B------:R-:W-:Y:S05]  /*9ae0*/  @!P0 BRA `(.L_x_11624) ;  /* 0x0000000000048947 */ /* 0x000fea0003800000 */
[----:B------:R-:W-:Y:S01]  /*9af0*/  BPT.TRAP 0x1 ;  /* 0x000000040000795c */ /* 0x000fe20000300000 */
.L_x_11624:
[----:B------:R-:W-:Y:S01]  /*9b00*/  IMAD R4, R2, 0x8, R19 ;  /* 0x0000000802047824 */ /* 0x000fe200078e0213 */
[----:B------:R-:W-:-:S04]  /*9b10*/  SHF.L.U32 R73, R206, 0x1f, RZ ;  /* 0x0000001fce497819 */ /* 0x000fc800000006ff */
[----:B------:R2:W3:Y:S01]  /*9b20*/  SYNCS.PHASECHK.TRANS64.TRYWAIT P1, [R4+URZ+0x22830], R73 ;  /* 0x02283049040075a7 */ /* 0x0004e2000802017f */
[----:B------:R-:W-:Y:S05]  /*9b30*/  @!P0 BRA `(.L_x_11625) ;  /* 0x0000000000048947 */ /* 0x000fea0003800000 */
[----:B------:R-:W-:Y:S01]  /*9b40*/  BPT.TRAP 0x1 ;  /* 0x000000040000795c */ /* 0x000fe20000300000 */
.L_x_11625:
[----:B------:R-:W4:Y:S01]  /*9b50*/  S2R R3, SR_TID.X ;  /* 0x0000000000037919 */ /* 0x000f220000002100 */
[----:B------:R-:W-:-:S05]  /*9b60*/  VIADD R0, R19, 0x1c400 ;  /* 0x0001c40013007836 */ /* 0x000fca0000000000 */
[----:B------:R-:W-:-:S04]  /*9b70*/  SHF.R.U32.HI R0, RZ, 0x4, R0 ;  /* 0x00000004ff007819 */ /* 0x000fc80000011600 */
[----:B------:R-:W-:Y:S02]  /*9b80*/  LOP3.LUT R0, R0, 0x3fff, RZ, 0xc0, !PT ;  /* 0x00003fff00007812 */ /* 0x000fe400078ec0ff */
[----:B----4-:R-:W-:-:S04]  /*9b90*/  LOP3.LUT R3, R3, 0x7f, RZ, 0xc0, !PT ;  /* 0x0000007f03037812 */ /* 0x010fc800078ec0ff */
[----:B------:R-:W-:Y:S01]  /*9ba0*/  ISETP.NE.AND P0, PT, R3, RZ, PT ;  /* 0x000000ff0300720c */ /* 0x000fe20003f05270 */
[----:B---3--:R-:W-:-:S12]  /*9bb0*/  @P1 BRA `(.L_x_11626) ;  /* 0x0000000000081947 */ /* 0x008fd80003800000 */
[----:B------:R-:W3:Y:S02]  /*9bc0*/  SYNCS.PHASECHK.TRANS64.TRYWAIT P1, [R4+URZ+0x22830], R73 ;  /* 0x02283049040075a7 */ /* 0x000ee4000802017f */
[----:B---3--:R-:W-:Y:S05]  /*9bd0*/  @!P1 BRA `(.L_x_11627) ;  /* 0x000001a400249947 */ /* 0x008fea0003800000 */
.L_x_11626:
[----:B------:R-:W-:Y:S05]  /*9be0*/  WARPSYNC.ALL ;  /* 0x0000000000007948 */ /* 0x000fea0003800000 */
[----:B------:R-:W-:-:S05]  /*9bf0*/  LOP3.LUT R214, R0, 0x10000, RZ, 0xfc, !PT ;  /* 0x0001000000d67812 */ /* 0x000fca00078efcff */
[----:B------:R-:W-:Y:S01]  /*9c00*/  IMAD R8, R2, 0x300, R214 ;  /* 0x0000030002087824 */ /* 0x000fe200078e02d6 */
[----:B------:R-:W-:Y:S01]  /*9c10*/  LOP3.LUT R6, R34, 0x10000, RZ, 0xfc, !PT ;  /* 0x0001000022067812 */ /* 0x000fe200078efcff */
[----:B------:R-:W-:Y:S01]  /*9c20*/  IMAD.MOV.U32 R9, RZ, RZ, 0x40000040 ;  /* 0x40000040ff097424 */ /* 0x000fe200078e00ff */
[----:B0-----:R-:W-:Y:S01]  /*9c30*/  WARPGROUP.ARRIVE ;  /* 0x00000000000079c5 */ /* 0x001fe20000000000 */
[----:B------:R-:W-:Y:S01]  /*9c40*/  IMAD.MOV.U32 R7, RZ, RZ, 0x40000040 ;  /* 0x40000040ff077424 */ /* 0x000fe200078e00ff */
[C---:B------:R-:W-:Y:S01]  /*9c50*/  R2UR UR6, R8.reuse ;  /* 0x00000000080672ca */ /* 0x040fe200000e0000 */
[----:B------:R-:W-:Y:S01]  /*9c60*/  VIADD R10, R8, 0x2 ;  /* 0x00000002080a7836 */ /* 0x000fe20000000000 */
[----:B------:R-:W-:Y:S01]  /*9c70*/  R2UR UR7, R9 ;  /* 0x00000000090772ca */ /* 0x000fe200000e0000 */
[C---:B------:R-:W-:Y:S01]  /*9c80*/  VIADD R20, R6.reuse, 0x2 ;  /* 0x0000000206147836 */ /* 0x040fe20000000000 */
[C---:B------:R-:W-:Y:S01]  /*9c90*/  R2UR UR4, R6.reuse ;  /* 0x00000000060472ca */ /* 0x040fe200000e0000 */
[----:B------:R-:W-:Y:S01]  /*9ca0*/  IMAD.MOV.U32 R11, RZ, RZ, 0x40000040 ;  /* 0x40000040ff0b7424 */ /* 0x000fe200078e00ff */
[----:B------:R-:W-:Y:S01]  /*9cb0*/  R2UR UR5, R7 ;  /* 0x00000000070572ca */ /* 0x000fe200000e0000 */
[----:B------:R-:W-:Y:S01]  /*9cc0*/  IMAD.MOV.U32 R21, RZ, RZ, 0x40000040 ;  /* 0x40000040ff157424 */ /* 0x000fe200078e00ff */
[----:B------:R-:W0:Y:S01]  /*9cd0*/  LDC R0, c[0x0][0x448] ;  /* 0x00011200ff007b82 */ /* 0x000e220000000800 */
[C---:B------:R-:W-:Y:S01]  /*9ce0*/  VIADD R14, R6.reuse, 0x4 ;  /* 0x00000004060e7836 */ /* 0x040fe20000000000 */
[----:B------:R-:W4:Y:S01]  /*9cf0*/  S2R R5, SR_TID.X ;  /* 0x0000000000057919 */ /* 0x000f220000002100 */
[----:B------:R-:W-:Y:S01]  /*9d00*/  IMAD.MOV.U32 R15, RZ, RZ, 0x40000040 ;  /* 0x40000040ff0f7424 */ /* 0x000fe200078e00ff */
[----:B------:R-:W-:Y:S01]  /*9d10*/  ULDC.64 UR8, c[0x0][0x9e0] ;  /* 0x0002780000087ab9 */ /* 0x000fe20000000a00 */
[----:B------:R-:W-:Y:S01]  /*9d20*/  VIADD R12, R6, 0x6 ;  /* 0x00000006060c7836 */ /* 0x000fe20000000000 */
[----:B------:R-:W-:Y:S01]  /*9d30*/  UISETP.GE.AND UP0, UPT, UR9, 0x1, UPT ;  /* 0x000000010900788c */ /* 0x000fe2000bf06270 */
[----:B------:R-:W-:Y:S01]  /*9d40*/  IMAD.MOV.U32 R9, RZ, RZ, 0x40000040 ;  /* 0x40000040ff097424 */ /* 0x000fe200078e00ff */
[----:B------:R-:W-:Y:S01]  /*9d50*/  LOP3.LUT R18, R18, 0xffefffff, RZ, 0xc0, !PT ;  /* 0xffefffff12127812 */ /* 0x000fe200078ec0ff */
[----:B------:R-:W-:Y:S01]  /*9d60*/  IMAD.MOV.U32 R13, RZ, RZ, 0x40000040 ;  /* 0x40000040ff0d7424 */ /* 0x000fe200078e00ff */
[----:B------:R-:W-:Y:S01]  /*9d70*/  UP2UR UR55, UPR, URZ, 0x1 ;  /* 0x000000013f377883 */ /* 0x000fe20008000000 */
[----:B------:R-:W-:Y:S01]  /*9d80*/  HGMMA.64x96x16.F32 R24, gdesc[UR4], RZ, !UPT, gsb0 ;  /* 0x01600000041879f0 */ /* 0x000fe2000c0008ff */
[----:B------:R-:W-:Y:S01]  /*9d90*/  R2UR UR6, R10 ;  /* 0x000000000a0672ca */ /* 0x000fe200000e0000 */
[----:B------:R-:W-:Y:S01]  /*9da0*/  VIADD R10, R8, 0x4 ;  /* 0x00000004080a7836 */ /* 0x000fe20000000000 */
[----:B------:R-:W-:Y:S01]  /*9db0*/  R2UR UR7, R11 ;  /* 0x000000000b0772ca */ /* 0x000fe200000e0000 */
[----:B------:R-:W-:Y:S01]  /*9dc0*/  IMAD.MOV.U32 R11, RZ, RZ, 0x40000040 ;  /* 0x40000040ff0b7424 */ /* 0x000fe200078e00ff */
[----:B------:R-:W-:Y:S01]  /*9dd0*/  R2UR UR4, R20 ;  /* 0x00000000140472ca */ /* 0x000fe200000e0000 */
[----:B------:R-:W-:Y:S01]  /*9de0*/  VIADD R8, R8, 0x6 ;  /* 0x0000000608087836 */ /* 0x000fe20000000000 */
[----:B------:R-:W-:-:S02]  /*9df0*/  R2UR UR5, R21 ;  /* 0x00000000150572ca */ /* 0x000fc400000e0000 */
[----:B0-----:R-:W-:Y:S01]  /*9e00*/  ISETP.NE.AND P1, PT, R0, 0x1, PT ;  /* 0x000000010000780c */ /* 0x001fe20003f25270 */
[----:B------:R-:W-:Y:S01]  /*9e10*/  IMAD.IADD R0, R215, 0x1, R213 ;  /* 0x00000001d7007824 */ /* 0x000fe200078e02d5 */
[----:B----4-:R-:W-:-:S11]  /*9e20*/  SHF.R.U32.HI R5, RZ, 0x7, R5 ;  /* 0x00000007ff057819 */ /* 0x010fd60000011605 */
[----:B------:R-:W0:Y:S01]  /*9e30*/  @P1 LDC R3, c[0x0][0x44c] ;  /* 0x00011300ff031b82 */ /* 0x000e220000000800 */
[----:B------:R-:W-:Y:S01]  /*9e40*/  @P1 LOP3.LUT R18, R18, 0x100000, RZ, 0xfc, !PT ;  /* 0x0010000012121812 */ /* 0x000fe200078efcff */
[----:B0-----:R-:W-:Y:S01]  /*9e50*/  @P1 IMAD.HI.U32 R3, R0, R3, RZ ;  /* 0x0000000300031227 */ /* 0x001fe200078e00ff */
[----:B------:R-:W-:Y:S02]  /*9e60*/  WARPGROUP.DEPBAR.LE gsb0, 0x0 ;  /* 0x00008000000079c5 */ /* 0x000fe40000010000 */
[----:B------:R-:W-:-:S06]  /*9e70*/  WARPGROUP.ARRIVE ;  /* 0x00000000000079c5 */ /* 0x000fcc0000000000 */
[----:B------:R-:W-:Y:S01]  /*9e80*/  HGMMA.64x96x16.F32 R24, gdesc[UR4], R24, gsb0 ;  /* 0x01600000041879f0 */ /* 0x000fe20008000818 */
[----:B------:R-:W-:Y:S02]  /*9e90*/  R2UR UR6, R10 ;  /* 0x000000000a0672ca */ /* 0x000fe400000e0000 */
[----:B------:R-:W-:Y:S02]  /*9ea0*/  R2UR UR7, R11 ;  /* 0x000000000b0772ca */ /* 0x000fe400000e0000 */
[----:B------:R-:W-:Y:S02]  /*9eb0*/  R2UR UR4, R14 ;  /* 0x000000000e0472ca */ /* 0x000fe400000e0000 */
[----:B------:R-:W-:Y:S02]  /*9ec0*/  R2UR UR5, R15 ;  /* 0x000000000f0572ca */ /* 0x000fe400000e0000 */
[----:B------:R-:W-:Y:S01]  /*9ed0*/  IADD3 R10, -R5, 0xb, RZ ;  /* 0x0000000b050a7810 */ /* 0x000fe20007ffe1ff */
[----:B------:R-:W-:-:S04]  /*9ee0*/  IMAD.MOV.U32 R5, RZ, RZ, -0x60 ;  /* 0xffffffa0ff057424 */ /* 0x000fc800078e00ff */
[----:B------:R-:W-:-:S04]  /*9ef0*/  IMAD R92, R176, R5, 0x60 ;  /* 0x00000060b05c7424 */ /* 0x000fc800078e0205 */
[----:B------:R-:W-:Y:S01]  /*9f00*/  IMAD.IADD R79, R92, 0x1, -R209 ;  /* 0x000000015c4f7824 */ /* 0x000fe200078e0ad1 */
[----:B------:R-:W-:Y:S02]  /*9f10*/  WARPGROUP.DEPBAR.LE gsb0, 0x0 ;  /* 0x00008000000079c5 */ /* 0x000fe40000010000 */
[----:B------:R-:W-:-:S06]  /*9f20*/  WARPGROUP.ARRIVE ;  /* 0x00000000000079c5 */ /* 0x000fcc0000000000 */
[----:B------:R-:W-:Y:S01]  /*9f30*/  HGMMA.64x96x16.F32 R24, gdesc[UR4], R24, gsb0 ;  /* 0x01600000041879f0 */ /* 0x000fe20008000818 */
[----:B------:R-:W-:Y:S02]  /*9f40*/  R2UR UR6, R8 ;  /* 0x00000000080672ca */ /* 0x000fe400000e0000 */
[----:B------:R-:W-:Y:S01]  /*9f50*/  R2UR UR7, R9 ;  /* 0x00000000090772ca */ /* 0x000fe200000e0000 */
[----:B------:R-:W0:Y:S01]  /*9f60*/  @P1 LDC R8, c[0x0][0x450] ;  /* 0x00011400ff081b82 */ /* 0x000e220000000800 */
[----:B------:R-:W-:Y:S01]  /*9f70*/  R2UR UR4, R12 ;  /* 0x000000000c0472ca */ /* 0x000fe200000e0000 */
[----:B------:R-:W-:Y:S01]  /*9f80*/  IMAD.MOV.U32 R9, RZ, RZ, R0 ;  /* 0x000000ffff097224 */ /* 0x000fe200078e0000 */
[----:B------:R-:W-:Y:S01]  /*9f90*/  R2UR UR5, R13 ;  /* 0x000000000d0572ca */ /* 0x000fe200000e0000 */
[----:B------:R-:W-:-:S05]  /*9fa0*/  @!P0 VIADD R0, R4, 0x22840 ;  /* 0x0002284004008836 */ /* 0x000fca0000000000 */
[----:B------:R-:W-:Y:S02]  /*9fb0*/  @!P0 PRMT R0, RZ, 0x654, R0 ;  /* 0x00000654ff008816 */ /* 0x000fe40000000000 */
[----:B0-----:R-:W-:Y:S01]  /*9fc0*/  @P1 SHF.R.U32.HI R9, RZ, R8, R3 ;  /* 0x00000008ff091219 */ /* 0x001fe20000011603 */
[----:B------:R-:W-:Y:S01]  /*9fd0*/  IMAD R8, R176, -0x60, R208 ;  /* 0xffffffa0b0087824 */ /* 0x000fe200078e02d0 */
[----:B------:R-:W-:-:S03]  /*9fe0*/  PLOP3.LUT P1, PT, PT, PT, UP0, 0x40, 0x0 ;  /* 0x000000000000781c */ /* 0x000fc60003f2e808 */
[----:B------:R-:W0:Y:S01]  /*9ff0*/  SHFL.IDX PT, R74, R9, RZ, 0x1c1f ;  /* 0x001c1fff094a7589 */ /* 0x000e2200000e0000 */
[----:B------:R-:W-:Y:S01]  /*a000*/  IADD3 R75, -R209, 0x60, R8 ;  /* 0x00000060d14b7810 */ /* 0x000fe20007ffe108 */
[----:B------:R-:W-:Y:S02]  /*a010*/  WARPGROUP.DEPBAR.LE gsb0, 0x0 ;  /* 0x00008000000079c5 */ /* 0x000fe40000010000 */
[----:B------:R-:W-:-:S06]  /*a020*/  WARPGROUP.ARRIVE ;  /* 0x00000000000079c5 */ /* 0x000fcc0000000000 */
[----:B------:R-:W-:Y:S01]  /*a030*/  HGMMA.64x96x16.F32 R24, gdesc[UR4], R24, gsb0 ;  /* 0x01600000041879f0 */ /* 0x000fe20008000818 */
[----:B------:R-:W-:Y:S02]  /*a040*/  ULDC UR4, c[0x0][0x9dc] ;  /* 0x0002770000047ab9 */ /* 0x000fe40000000800 */
[----:B------:R-:W-:-:S05]  /*a050*/  IMAD.U32 R11, RZ, RZ, UR4 ;  /* 0x00000004ff0b7e24 */ /* 0x000fca000f8e00ff */
[----:B------:R-:W-:Y:S01]  /*a060*/  LOP3.LUT R3, RZ, R11, RZ, 0x33, !PT ;  /* 0x0000000bff037212 */ /* 0x000fe200078e33ff */
[----:B------:R-:W-:Y:S02]  /*a070*/  WARPGROUP.DEPBAR.LE gsb0, 0x0 ;  /* 0x00008000000079c5 */ /* 0x000fe40000010000 */
[----:B------:R4:W-:Y:S06]  /*a080*/  BAR.ARV R10, 0x100 ;  /* 0x0004000a0000751d */ /* 0x0009ec0000002000 */
[----:B------:R1:W-:Y:S02]  /*a090*/  @!P0 SYNCS.ARRIVE.TRANS64.RED.A1T0 RZ, [R0+URZ], RZ ;  /* 0x000000ff00ff89a7 */ /* 0x0003e4000810043f */
[----:B-1----:R-:W-:-:S05]  /*a0a0*/  IADD3 R0, -R209, 0x61, R8 ;  /* 0x00000061d1007810 */ /* 0x002fca0007ffe108 */
[----:B------:R-:W-:-:S04]  /*a0b0*/  IMAD.IADD R0, R0, 0x1, -R207 ;  /* 0x0000000100007824 */ /* 0x000fc800078e0acf */
[C---:B------:R-:W-:Y:S02]  /*a0c0*/  VIADD R90, R0.reuse, UR8 ;  /* 0x00000008005a7c36 */ /* 0x040fe40008000000 */
[----:B------:R-:W-:-:S03]  /*a0d0*/  IMAD.IADD R77, R0, 0x1, R3 ;  /* 0x00000001004d7824 */ /* 0x000fc600078e0203 */
[----:B0-----:R-:W-:Y:S01]  /*a0e0*/  VIADDMNMX R0, R74, R90, R75, PT ;  /* 0x0000005a4a007246 */ /* 0x001fe2000380014b */
[----:B------:R-:W-:Y:S01]  /*a0f0*/  IMAD.IADD R3, R77, 0x1, R74 ;  /* 0x000000014d037824 */ /* 0x000fe200078e024a */
[----:B----4-:R-:W-:Y:S06]  /*a100*/  @P1 BRA `(.L_x_11628) ;  /* 0x0000000000541947 */ /* 0x010fec0003800000 */
        /* <DEDUP_REMOVED lines=12> */
.L_x_11630:
[----:B------:R-:W-:-:S06]  /*a1d0*/  UISETP.NE.AND UP0, UPT, UR9, 0x1, UPT ;  /* 0x000000010900788c */ /* 0x000fcc000bf05270 */
[----:B------:R-:W-:-:S05]  /*a1e0*/  PLOP3.LUT P1, PT, PT, PT, UP0, 0x80, 0x0 ;  /* 0x000000000000781c */ /* 0x000fca0003f2f008 */
[----:B------:R-:W-:-:S08]  /*a1f0*/  @UP0 ULDC.64 UR4, c[0x0][0x9e8] ;  /* 0x00027a0000040ab9 */ /* 0x000fd00000000a00 */
[----:B------:R-:W-:-:S05]  /*a200*/  @P1 IMAD.HI.U32 R8, R5, UR4, RZ ;  /* 0x0000000405081c27 */ /* 0x000fca000f8e00ff */
[----:B------:R-:W-:-:S07]  /*a210*/  @P1 SHF.R.U32.HI R5, RZ, UR5, R8 ;  /* 0x00000005ff051c19 */ /* 0x000fce0008011608 */
.L_x_11631:
[----:B------:R-:W-:Y:S05]  /*a220*/  BSYNC B0 ;  /* 0x0000000000007941 */ /* 0x000fea0003800000 */
.L_x_11629:
[----:B------:R-:W-:-:S05]  /*a230*/  IMAD R5, R5, UR9, R79 ;  /* 0x0000000905057c24 */ /* 0x000fca000f8e024f */
[----:B------:R-:W-:Y:S02]  /*a240*/  VIMNMX R3, R3, R5, !PT ;  /* 0x0000000503037248 */ /* 0x000fe40007fe0100 */
[----:B------:R-:W-:-:S07]  /*a250*/  VIADDMNMX R0, R5, UR9, R0, PT ;  /* 0x0000000905007c46 */ /* 0x000fce000b800100 */
.L_x_11628:
[C---:B------:R-:W-:Y:S01]  /*a260*/  ISETP.GE.AND P1, PT, R92.reuse, 0x2, PT ;  /* 0x000000025c00780c */ /* 0x040fe20003f26270 */
[----:B------:R-:W-:Y:S01]  /*a270*/  UISETP.NE.AND UP0, UPT, UR55, URZ, UPT ;  /* 0x0000003f3700728c */ /* 0x000fe2000bf05270 */
[C---:B------:R-:W-:Y:S02]  /*a280*/  ISETP.GE.AND P6, PT, R92.reuse, 0x9, PT ;  /* 0x000000095c00780c */ /* 0x040fe40003fc6270 */
[----:B------:R-:W-:Y:S02]  /*a290*/  ISETP.GT.AND P2, PT, R3, 0x1, !P1 ;  /* 0x000000010300780c */ /* 0x000fe40004f44270 */
[----:B------:R-:W-:Y:S02]  /*a2a0*/  ISETP.GE.AND P3, PT, R92, 0xa, PT ;  /* 0x0000000a5c00780c */ /* 0x000fe40003f66270 */
[----:B------:R-:W-:Y:S02]  /*a2b0*/  ISETP.LT.OR P2, PT, R0, 0x2, P2 ;  /* 0x000000020000780c */ /* 0x000fe40001741670 */
[----:B------:R-:W-:-:S02]  /*a2c0*/  ISETP.GE.AND P5, PT, R92, 0x1, PT ;  /* 0x000000015c00780c */ /* 0x000fc40003fa6270 */
[----:B------:R-:W-:Y:S02]  /*a2d0*/  FSEL R112, R25, -INF , !P2 ;  /* 0xff80000019707808 */ /* 0x000fe40005000000 */
[----:B------:R-:W-:Y:S02]  /*a2e0*/  ISETP.GT.AND P2, PT, R3, 0x8, !P6 ;  /* 0x000000080300780c */ /* 0x000fe40007744270 */
[----:B------:R-:W-:Y:S02]  /*a2f0*/  P2R R25, PR, RZ, 0x8 ;  /* 0x00000008ff197803 */ /* 0x000fe40000000000 */
[----:B------:R-:W-:-:S04]  /*a300*/  ISETP.LT.OR P2, PT, R0, 0x9, P2 ;  /* 0x000000090000780c */ /* 0x000fc80001741670 */
        /* <DEDUP_REMOVED lines=123> */
.L_x_11634:
[----:B------:R-:W-:-:S06]  /*aac0*/  UISETP.NE.AND UP0, UPT, UR9, 0x1, UPT ;  /* 0x000000010900788c */ /* 0x000fcc000bf05270 */
[----:B------:R-:W-:-:S05]  /*aad0*/  PLOP3.LUT P4, PT, PT, PT, UP0, 0x80, 0x0 ;  /* 0x000000000000781c */ /* 0x000fca0003f8f008 */
[----:B------:R-:W-:-:S08]  /*aae0*/  @UP0 ULDC.64 UR4, c[0x0][0x9e8] ;  /* 0x00027a0000040ab9 */ /* 0x000fd00000000a00 */
[----:B------:R-:W-:Y:S01]  /*aaf0*/  @P4 IMAD.HI.U32 R9, R0, UR4, RZ ;  /* 0x0000000400094c27 */ /* 0x000fe2000f8e00ff */
[----:B------:R-:W-:-:S13]  /*ab00*/  PLOP3.LUT P4, PT, PT, PT, UP0, 0x80, 0x0 ;  /* 0x000000000000781c */ /* 0x000fda0003f8f008 */
[----:B------:R-:W-:-:S07]  /*ab10*/  @P4 SHF.R.U32.HI R0, RZ, UR5, R9 ;  /* 0x00000005ff004c19 */ /* 0x000fce0008011609 */
.L_x_11635:
[----:B------:R-:W-:Y:S05]  /*ab20*/  BSYNC B0 ;  /* 0x0000000000007941 */ /* 0x000fea0003800000 */
.L_x_11633:
[----:B------:R-:W-:-:S05]  /*ab30*/  IMAD R0, R0, UR9, R79 ;  /* 0x0000000900007c24 */ /* 0x000fca000f8e024f */
[----:B------:R-:W-:Y:S02]  /*ab40*/  VIMNMX R5, R5, R0, !PT ;  /* 0x0000000005057248 */ /* 0x000fe40007fe0100 */
[----:B------:R-:W-:-:S07]  /*ab50*/  VIADDMNMX R3, R0, UR9, R3, PT ;  /* 0x0000000900037c46 */ /* 0x000fce000b800103 */
.L_x_11632:
        /* <DEDUP_REMOVED lines=67> */
[----:B------:R-:W-:Y:S01]  /*af90*/  FMNMX.FTZ R25, R24, R9, !PT ;  /* 0x0000000918197209 */ /* 0x000fe20007810000 */
[----:B------:R-:W-:Y:S01]  /*afa0*/  IMAD.U32 R9, RZ, RZ, UR4 ;  /* 0x00000004ff097e24 */ /* 0x000fe2000f8e00ff */
[----:B------:R-:W-:-:S02]  /*afb0*/  ISETP.GT.AND P1, PT, R5, 0x30, !P1 ;  /* 0x000000300500780c */ /* 0x000fc40004f24270 */
[----:B------:R-:W-:Y:S01]  /*afc0*/  ISETP.GT.AND P5, PT, R5, RZ, !P5 ;  /* 0x000000ff0500720c */ /* 0x000fe20006fa4270 */
[----:B------:R-:W0:Y:S01]  /*afd0*/  SHFL.BFLY PT, R0, R25, 0x2, 0x1f ;  /* 0x0c401f0019007f89 */ /* 0x000e2200000e0000 */
        /* <DEDUP_REMOVED lines=23> */
[----:B------:R-:W-:-:S02]  /*b150*/  ISETP.GT.AND P3, PT, R5, 0x58, !P3 ;  /* 0x000000580500780c */ /* 0x000fc40005f64270 */
[----:B------:R-:W-:Y:S02]  /*b160*/  FSEL R90, R55, -INF , !P1 ;  /* 0xff800000375a7808 */ /* 0x000fe40004800000 */
[----:B------:R-:W-:Y:S02]  /*b170*/  ISETP.NE.AND P1, PT, R53, RZ, PT ;  /* 0x000000ff3500720c */ /* 0x000fe40003f25270 */
[----:B------:R-:W-:Y:S02]  /*b180*/  ISETP.LT.OR P2, PT, R3, 0x52, P2 ;  /* 0x000000520300780c */ /* 0x000fe40001741670 */
[----:B------:R-:W-:Y:S02]  /*b190*/  ISETP.GT.AND P1, PT, R5, 0x40, !P1 ;  /* 0x000000400500780c */ /* 0x000fe40004f24270 */
[C---:B------:R-:W-:Y:S02]  /*b1a0*/  ISETP.LT.OR P3, PT, R3.reuse, 0x59, P3 ;  /* 0x000000590300780c */ /* 0x040fe40001f61670 */
[----:B------:R-:W-:-:S02]  /*b1b0*/  ISETP.LT.OR P1, PT, R3, 0x41, P1 ;  /* 0x000000410300780c */ /* 0x000fc40000f21670 */
[----:B0-----:R-:W-:Y:S02]  /*b1c0*/  FMNMX.FTZ R0, R27, R0, !PT ;  /* 0x000000001b007209 */ /* 0x001fe40007810000 */
[----:B------:R-:W-:Y:S02]  /*b1d0*/  FSEL R94, R58, -INF , !P1 ;  /* 0xff8000003a5e7808 */ /* 0x000fe40004800000 */
[----:B------:R-:W-:Y:S01]  /*b1e0*/  ISETP.NE.AND P1, PT, R95, RZ, PT ;  /* 0x000000ff5f00720c */ /* 0x000fe20003f25270 */
[----:B------:R-:W-:Y:S01]  /*b1f0*/  FMUL.FTZ R29, R0, R9 ;  /* 0x00000009001d7220 */ /* 0x000fe20000410000 */
        /* <DEDUP_REMOVED lines=16> */
[----:B------:R-:W-:Y:S02]  /*b300*/  FSETP.NEU.FTZ.AND P1, PT, R0, -INF , PT ;  /* 0xff8000000000780b */ /* 0x000fe40003f3d000 */
[----:B------:R-:W-:Y:S02]  /*b310*/  ISETP.NE.AND P4, PT, R61, RZ, PT ;  /* 0x000000ff3d00720c */ /* 0x000fe40003f85270 */
[----:B------:R-:W-:Y:S02]  /*b320*/  FMNMX.FTZ R31, R96, R31, !PT ;  /* 0x0000001f601f7209 */ /* 0x000fe40007810000 */
[----:B------:R-:W-:Y:S02]  /*b330*/  FSEL R29, R29, RZ, P1 ;  /* 0x000000ff1d1d7208 */ /* 0x000fe40000800000 */
[----:B------:R-:W-:-:S02]  /*b340*/  ISETP.GT.AND P1, PT, R5, 0x50, !P4 ;  /* 0x000000500500780c */ /* 0x000fc40006724270 */
[----:B------:R-:W-:Y:S01]  /*b350*/  ISETP.NE.AND P4, PT, R33, RZ, PT ;  /* 0x000000ff2100720c */ /* 0x000fe20003f85270 */
[--C-:B------:R-:W-:Y:S01]  /*b360*/  FFMA.FTZ R78, R78, R9, -R29.reuse ;  /* 0x000000094e4e7223 */ /* 0x100fe2000001081d */
[----:B------:R-:W-:Y:S01]  /*b370*/  FMNMX.FTZ R33, R92, R31, !PT ;  /* 0x0000001f5c217209 */ /* 0x000fe20007810000 */
[-CC-:B------:R-:W-:Y:S01]  /*b380*/  FFMA.FTZ R37, R76, R9.reuse, -R29.reuse ;  /* 0x000000094c257223 */ /* 0x180fe2000001081d */
[----:B------:R-:W-:Y:S01]  /*b390*/  ISETP.LT.OR P1, PT, R3, 0x51, P1 ;  /* 0x000000510300780c */ /* 0x000fe20000f21670 */
[--C-:B-----5:R-:W-:Y:S01]  /*b3a0*/  FFMA.FTZ R152, R114, R9, -R29.reuse ;  /* 0x0000000972987223 */ /* 0x120fe2000001081d */
[----:B------:R-:W-:Y:S01]  /*b3b0*/  FMNMX.FTZ R33, R50, R33, !PT ;  /* 0x0000002132217209 */ /* 0x000fe20007810000 */
[-CC-:B------:R-:W-:Y:S01]  /*b3c0*/  FFMA.FTZ R112, R112, R9.reuse, -R29.reuse ;  /* 0x0000000970707223 */ /* 0x180fe2000001081d */
[----:B------:R-:W-:Y:S01]  /*b3d0*/  FSEL R66, R66, -INF , !P1 ;  /* 0xff80000042427808 */ /* 0x000fe20004800000 */
[--C-:B------:R-:W-:Y:S01]  /*b3e0*/  FFMA.FTZ R154, R110, R9, -R29.reuse ;  /* 0x000000096e9a7223 */ /* 0x100fe2000001081d */
[----:B------:R-:W-:Y:S01]  /*b3f0*/  FMNMX.FTZ R33, R54, R33, !PT ;  /* 0x0000002136217209 */ /* 0x000fe20007810000 */
[----:B------:R-:W-:Y:S01]  /*b400*/  MUFU.EX2 R152, R152 ;  /* 0x0000009800987308 */ /* 0x000fe20000000800 */
[----:B------:R-:W-:Y:S01]  /*b410*/  ISETP.GT.AND P1, PT, R5, 0x59, !P4 ;  /* 0x000000590500780c */ /* 0x000fe20006724270 */
[--C-:B------:R-:W-:Y:S01]  /*b420*/  FFMA.FTZ R5, R8, R9, -R29.reuse ;  /* 0x0000000908057223 */ /* 0x100fe2000001081d */
[----:B------:R-:W-:Y:S01]  /*b430*/  FMNMX.FTZ R33, R90, R33, !PT ;  /* 0x000000215a217209 */ /* 0x000fe20007810000 */
[-CC-:B------:R-:W-:Y:S01]  /*b440*/  FFMA.FTZ R88, R88, R9.reuse, -R29.reuse ;  /* 0x0000000958587223 */ /* 0x180fe2000001081d */
[----:B------:R-:W-:Y:S01]  /*b450*/  ISETP.LT.OR P1, PT, R3, 0x5a, P1 ;  /* 0x0000005a0300780c */ /* 0x000fe20000f21670 */
[--C-:B------:R-:W-:Y:S01]  /*b460*/  FFMA.FTZ R156, R84, R9, -R29.reuse ;  /* 0x00000009549c7223 */ /* 0x100fe2000001081d */
[----:B------:R-:W-:Y:S01]  /*b470*/  FMNMX.FTZ R35, R94, R33, !PT ;  /* 0x000000215e237209 */ /* 0x000fe20007810000 */
[----:B------:R0:W-:Y:S01]  /*b480*/  MUFU.EX2 R3, R37 ;  /* 0x0000002500037308 */ /* 0x0001e20000000800 */
[----:B------:R-:W-:Y:S01]  /*b490*/  FSEL R70, R70, -INF , !P3 ;  /* 0xff80000046467808 */ /* 0x000fe20005800000 */
[--C-:B------:R-:W-:Y:S01]  /*b4a0*/  FFMA.FTZ R80, R80, R9, -R29.reuse ;  /* 0x0000000950507223 */ /* 0x100fe2000001081d */
[----:B------:R-:W-:Y:S01]  /*b4b0*/  FMNMX.FTZ R35, R58, R35, !PT ;  /* 0x000000233a237209 */ /* 0x000fe20007810000 */
[-CC-:B------:R-:W-:Y:S01]  /*b4c0*/  FFMA.FTZ R158, R82, R9.reuse, -R29.reuse ;  /* 0x00000009529e7223 */ /* 0x180fe2000001081d */
[----:B------:R-:W-:Y:S01]  /*b4d0*/  FSEL R76, R71, -INF , !P1 ;  /* 0xff800000474c7808 */ /* 0x000fe20004800000 */
[--C-:B------:R-:W-:Y:S01]  /*b4e0*/  FFMA.FTZ R160, R86, R9, -R29.reuse ;  /* 0x0000000956a07223 */ /* 0x100fe2000001081d */
[----:B------:R-:W-:Y:S01]  /*b4f0*/  FMNMX.FTZ R35, R62, R35, !PT ;  /* 0x000000233e237209 */ /* 0x000fe20007810000 */
[----:B------:R1:W-:Y:S01]  /*b500*/  MUFU.EX2 R33, R78 ;  /* 0x0000004e00217308 */ /* 0x0003e20000000800 */
[-CC-:B0-----:R-:W-:Y:S01]  /*b510*/  FFMA.FTZ R37, R40, R9.reuse, -R29.reuse ;  /* 0x0000000928257223 */ /* 0x181fe2000001081d */
[--C-:B------:R-:W-:Y:S01]  /*b520*/  FFMA.FTZ R162, R44, R9, -R29.reuse ;  /* 0x000000092ca27223 */ /* 0x100fe2000001081d */
[----:B------:R-:W-:Y:S01]  /*b530*/  FMNMX.FTZ R35, R108, R35, !PT ;  /* 0x000000236c237209 */ /* 0x000fe20007810000 */
[-CC-:B------:R-:W-:Y:S01]  /*b540*/  FFMA.FTZ R164, R48, R9.reuse, -R29.reuse ;  /* 0x0000000930a47223 */ /* 0x180fe2000001081d */
[-CC-:B------:R-:W-:Y:S01]  /*b550*/  FFMA.FTZ R166, R52, R9.reuse, -R29.reuse ;  /* 0x0000000934a67223 */ /* 0x180fe2000001081d */
[--C-:B------:R-:W-:Y:S01]  /*b560*/  FFMA.FTZ R168, R56, R9, -R29.reuse ;  /* 0x0000000938a87223 */ /* 0x100fe2000001081d */
[----:B------:R-:W-:Y:S01]  /*b570*/  FMNMX.FTZ R35, R66, R35, !PT ;  /* 0x0000002342237209 */ /* 0x000fe20007810000 */
[----:B------:R-:W0:Y:S01]  /*b580*/  MUFU.EX2 R25, R112 ;  /* 0x0000007000197308 */ /* 0x000e220000000800 */
[----:B-1----:R-:W-:Y:S01]  /*b590*/  FSEL R78, R67, -INF , !P2 ;  /* 0xff800000434e7808 */ /* 0x002fe20005000000 */
[-CC-:B------:R-:W-:Y:S01]  /*b5a0*/  FFMA.FTZ R170, R60, R9.reuse, -R29.reuse ;  /* 0x000000093caa7223 */ /* 0x180fe2000001081d */
[-CC-:B------:R-:W-:Y:S01]  /*b5b0*/  FFMA.FTZ R41, R32, R9.reuse, -R29.reuse ;  /* 0x0000000920297223 */ /* 0x180fe2000001081d */
[--C-:B------:R-:W-:Y:S01]  /*b5c0*/  FFMA.FTZ R172, R64, R9, -R29.reuse ;  /* 0x0000000940ac7223 */ /* 0x100fe2000001081d */
[----:B------:R-:W-:Y:S01]  /*b5d0*/  FMNMX.FTZ R35, R78, R35, !PT ;  /* 0x000000234e237209 */ /* 0x000fe20007810000 */
[-CC-:B------:R-:W-:Y:S01]  /*b5e0*/  FFMA.FTZ R43, R28, R9.reuse, -R29.reuse ;  /* 0x000000091c2b7223 */ /* 0x180fe2000001081d */
[----:B------:R-:W-:Y:S01]  /*b5f0*/  FFMA.FTZ R174, R68, R9, -R29 ;  /* 0x0000000944ae7223 */ /* 0x000fe2000001081d */
[----:B------:R-:W1:Y:S01]  /*b600*/  MUFU.EX2 R154, R154 ;  /* 0x0000009a009a7308 */ /* 0x000e620000000800 */
[----:B------:R-:W-:-:S02]  /*b610*/  FMNMX.FTZ R35, R70, R35, !PT ;  /* 0x0000002346237209 */ /* 0x000fc40007810000 */
[----:B------:R-:W-:Y:S02]  /*b620*/  ISETP.NE.AND P4, PT, R65, 0x3, PT ;  /* 0x000000034100780c */ /* 0x000fe40003f85270 */
[----:B------:R-:W-:Y:S01]  /*b630*/  FMNMX.FTZ R39, R76, R35, !PT ;  /* 0x000000234c277209 */ /* 0x000fe20007810000 */
[----:B------:R-:W-:Y:S02]  /*b640*/  FFMA.FTZ R35, R74, R9, -R29 ;  /* 0x000000094a237223 */ /* 0x000fe4000001081d */
[----:B------:R-:W4:Y:S01]  /*b650*/  MUFU.EX2 R27, R88 ;  /* 0x00000058001b7308 */ /* 0x000f220000000800 */
[----:B0-----:R-:W-:Y:S01]  /*b660*/  FADD.FTZ R47, R152, R25 ;  /* 0x00000019982f7221 */ /* 0x001fe20000010000 */
[----:B------:R-:W0:Y:S01]  /*b670*/  SHFL.BFLY PT, R8, R39, 0x2, 0x1f ;  /* 0x0c401f0027087f89 */ /* 0x000e2200000e0000 */
[----:B------:R-:W-:-:S05]  /*b680*/  F2FP.F16.F32.PACK_AB R152, R25, R152 ;  /* 0x000000981998723e */ /* 0x000fca00000000ff */
[----:B------:R-:W2:Y:S08]  /*b690*/  MUFU.EX2 R156, R156 ;  /* 0x0000009c009c7308 */ /* 0x000eb00000000800 */
[----:B------:R-:W3:Y:S08]  /*b6a0*/  MUFU.EX2 R31, R80 ;  /* 0x00000050001f7308 */ /* 0x000ef00000000800 */
[----:B------:R-:W3:Y:S01]  /*b6b0*/  MUFU.EX2 R158, R158 ;  /* 0x0000009e009e7308 */ /* 0x000ee20000000800 */
[----:B0-----:R-:W-:Y:S01]  /*b6c0*/  FMNMX.FTZ R40, R39, R8, !PT ;  /* 0x0000000827287209 */ /* 0x001fe20007810000 */
[-CC-:B------:R-:W-:Y:S01]  /*b6d0*/  FFMA.FTZ R39, R36, R9.reuse, -R29.reuse ;  /* 0x0000000924277223 */ /* 0x180fe2000001081d */
[----:B------:R-:W-:-:S03]  /*b6e0*/  FFMA.FTZ R29, R24, R9, -R29 ;  /* 0x00000009181d7223 */ /* 0x000fc6000001081d */
        /* <DEDUP_REMOVED lines=13> */
[-CC-:B------:R-:W-:Y:S01]  /*b7c0*/  FFMA.FTZ R26, R104, R9.reuse, -R45.reuse ;  /* 0x00000009681a7223 */ /* 0x180fe2000001082d */
[-CC-:B------:R-:W-:Y:S01]  /*b7d0*/  FFMA.FTZ R157, R34, R9.reuse, -R45.reuse ;  /* 0x00000009229d7223 */ /* 0x180fe2000001082d */
[-C--:B------:R-:W-:Y:S01]  /*b7e0*/  FFMA.FTZ R159, R38, R9.reuse, -R45 ;  /* 0x00000009269f7223 */ /* 0x080fe2000001082d */
[----:B------:R-:W-:Y:S01]  /*b7f0*/  MUFU.EX2 R153, R153 ;  /* 0x0000009900997308 */ /* 0x000fe20000000800 */
[----:B-1----:R-:W-:Y:S01]  /*b800*/  FADD.FTZ R38, R154, R47 ;  /* 0x0000002f9a267221 */ /* 0x002fe20000010000 */
[-CC-:B------:R-:W-:Y:S01]  /*b810*/  FFMA.FTZ R28, R102, R9.reuse, -R45.reuse ;  /* 0x00000009661c7223 */ /* 0x180fe2000001082d */
[-CC-:B------:R-:W-:Y:S01]  /*b820*/  FFMA.FTZ R30, R100, R9.reuse, -R45.reuse ;  /* 0x00000009641e7223 */ /* 0x180fe2000001082d */
[-CC-:B------:R-:W-:Y:S01]  /*b830*/  FFMA.FTZ R161, R42, R9.reuse, -R45.reuse ;  /* 0x000000092aa17223 */ /* 0x180fe2000001082d */
[----:B----4-:R-:W-:Y:S01]  /*b840*/  FADD.FTZ R47, R27, R38 ;  /* 0x000000261b2f7221 */ /* 0x010fe20000010000 */
        /* <DEDUP_REMOVED lines=11> */
[----:B------:R-:W-:Y:S01]  /*b900*/  FADD.FTZ R42, R158, R49 ;  /* 0x000000319e2a7221 */ /* 0x000fe20000010000 */
[-CC-:B------:R-:W-:Y:S01]  /*b910*/  FFMA.FTZ R169, R94, R9.reuse, -R45.reuse ;  /* 0x000000095ea97223 */ /* 0x180fe2000001082d */
[-CC-:B------:R-:W-:Y:S01]  /*b920*/  FFMA.FTZ R58, R58, R9.reuse, -R45.reuse ;  /* 0x000000093a3a7223 */ /* 0x180fe2000001082d */
[-CC-:B------:R-:W-:Y:S01]  /*b930*/  FFMA.FTZ R62, R62, R9.reuse, -R45.reuse ;  /* 0x000000093e3e7223 */ /* 0x180fe2000001082d */
[----:B------:R-:W-:Y:S01]  /*b940*/  FADD.FTZ R49, R33, R42 ;  /* 0x0000002a21317221 */ /* 0x000fe20000010000 */
[----:B------:R-:W-:Y:S01]  /*b950*/  F2FP.F16.F32.PACK_AB R154, R27, R154 ;  /* 0x0000009a1b9a723e */ /* 0x000fe200000000ff */
[-C--:B------:R-:W-:Y:S01]  /*b960*/  FFMA.FTZ R108, R108, R9.reuse, -R45 ;  /* 0x000000096c6c7223 */ /* 0x080fe2000001082d */
[----:B------:R-:W2:Y:S01]  /*b970*/  MUFU.EX2 R26, R26 ;  /* 0x0000001a001a7308 */ /* 0x000ea20000000800 */
[----:B0-----:R-:W-:Y:S01]  /*b980*/  FADD.FTZ R40, R153, R24 ;  /* 0x0000001899287221 */ /* 0x001fe20000010000 */
[----:B------:R-:W-:Y:S01]  /*b990*/  FADD.FTZ R42, R160, R49 ;  /* 0x00000031a02a7221 */ /* 0x000fe20000010000 */
[-CC-:B------:R-:W-:Y:S01]  /*b9a0*/  FFMA.FTZ R66, R66, R9.reuse, -R45.reuse ;  /* 0x0000000942427223 */ /* 0x180fe2000001082d */
[-CC-:B------:R-:W-:Y:S01]  /*b9b0*/  FFMA.FTZ R78, R78, R9.reuse, -R45.reuse ;  /* 0x000000094e4e7223 */ /* 0x180fe2000001082d */
[C---:B------:R-:W-:Y:S01]  /*b9c0*/  F2FP.F16.F32.PACK_AB R160, R3.reuse, R160 ;  /* 0x000000a003a0723e */ /* 0x040fe200000000ff */
[----:B------:R-:W-:Y:S01]  /*b9d0*/  FADD.FTZ R49, R3, R42 ;  /* 0x0000002a03317221 */ /* 0x000fe20000010000 */
[-C--:B------:R-:W-:Y:S01]  /*b9e0*/  FFMA.FTZ R70, R70, R9.reuse, -R45 ;  /* 0x0000000946467223 */ /* 0x080fe2000001082d */
[----:B------:R-:W0:Y:S01]  /*b9f0*/  MUFU.EX2 R157, R157 ;  /* 0x0000009d009d7308 */ /* 0x000e220000000800 */
[----:B-1----:R-:W-:Y:S01]  /*ba00*/  FADD.FTZ R47, R155, R40 ;  /* 0x000000289b2f7221 */ /* 0x002fe20000010000 */
[----:B------:R-:W-:Y:S01]  /*ba10*/  FADD.FTZ R42, R162, R49 ;  /* 0x00000031a22a7221 */ /* 0x000fe20000010000 */
[----:B------:R-:W-:Y:S01]  /*ba20*/  FFMA.FTZ R45, R76, R9, -R45 ;  /* 0x000000094c2d7223 */ /* 0x000fe2000001082d */
[----:B------:R-:W-:-:S02]  /*ba30*/  F2FP.F16.F32.PACK_AB R162, R5, R162 ;  /* 0x000000a205a2723e */ /* 0x000fc400000000ff */
[----:B------:R-:W-:Y:S01]  /*ba40*/  FADD.FTZ R49, R5, R42 ;  /* 0x0000002a05317221 */ /* 0x000fe20000010000 */
[----:B------:R-:W-:Y:S01]  /*ba50*/  F2FP.F16.F32.PACK_AB R153, R24, R153 ;  /* 0x000000991899723e */ /* 0x000fe200000000ff */
[----:B------:R-:W1:Y:S01]  /*ba60*/  MUFU.EX2 R28, R28 ;  /* 0x0000001c001c7308 */ /* 0x000e620000000800 */
[----:B--2---:R-:W-:Y:S01]  /*ba70*/  FADD.FTZ R40, R26, R47 ;  /* 0x0000002f1a287221 */ /* 0x004fe20000010000 */
[----:B------:R-:W-:Y:S01]  /*ba80*/  FADD.FTZ R42, R164, R49 ;  /* 0x00000031a42a7221 */ /* 0x000fe20000010000 */
[----:B------:R-:W-:Y:S02]  /*ba90*/  F2FP.F16.F32.PACK_AB R156, R31, R156 ;  /* 0x0000009c1f9c723e */ /* 0x000fe400000000ff */
[----:B------:R-:W-:Y:S01]  /*baa0*/  F2FP.F16.F32.PACK_AB R158, R33, R158 ;  /* 0x0000009e219e723e */ /* 0x000fe200000000ff */
[C---:B------:R-:W-:Y:S01]  /*bab0*/  FADD.FTZ R49, R35.reuse, R42 ;  /* 0x0000002a23317221 */ /* 0x040fe20000010000 */
[----:B------:R-:W-:Y:S01]  /*bac0*/  F2FP.F16.F32.PACK_AB R164, R35, R164 ;  /* 0x000000a423a4723e */ /* 0x000fe200000000ff */
        /* <DEDUP_REMOVED lines=75> */
[----:B------:R-:W-:Y:S01]  /*bf80*/  BPT.TRAP 0x1 ;  /* 0x000000040000795c */ /* 0x000fe20000300000 */
.L_x_11636:
[----:B------:R0:W1:Y:S01]  /*bf90*/  SYNCS.PHASECHK.TRANS64.TRYWAIT P1, [R4+URZ+0x22850], R73 ;  /* 0x02285049040075a7 */ /* 0x000062000802017f */
[----:B------:R-:W-:Y:S05]  /*bfa0*/  @!P4 BRA `(.L_x_11637) ;  /* 0x000000000004c947 */ /* 0x000fea0003800000 */
[----:B------:R-:W-:Y:S01]  /*bfb0*/  BPT.TRAP 0x1 ;  /* 0x000000040000795c */ /* 0x000fe20000300000 */
.L_x_11637:
[----:B------:R-:W-:Y:S04]  /*bfc0*/  BSSY B0, `(.L_x_11638) ;  /* 0x0000004000007945 */ /* 0x000fe80003800000 */
[----:B-1----:R-:W-:Y:S05]  /*bfd0*/  @P1 BRA `(.L_x_11639) ;  /* 0x0000000000081947 */ /* 0x002fea0003800000 */
[----:B------:R-:W1:Y:S02]  /*bfe0*/  SYNCS.PHASECHK.TRANS64.TRYWAIT P1, [R4+URZ+0x22850], R73 ;  /* 0x02285049040075a7 */ /* 0x000e64000802017f */
[----:B-1----:R-:W-:Y:S05]  /*bff0*/  @!P1 BRA `(.L_x_11640) ;  /* 0x0000018000309947 */ /* 0x002fea0003800000 */
.L_x_11639:
[----:B------:R-:W-:Y:S05]  /*c000*/  BSYNC B0 ;  /* 0x0000000000007941 */ /* 0x000fea0003800000 */
.L_x_11638:
[----:B------:R-:W-:Y:S05]  /*c010*/  WARPSYNC.ALL ;  /* 0x0000000000007948 */ /* 0x000fea0003800000 */
[----:B------:R-:W2:Y:S01]  /*c020*/  LDC R24, c[0x0][0x448] ;  /* 0x00011200ff187b82 */ /* 0x000ea20000000800 */
[----:B------:R-:W-:Y:S01]  /*c030*/  R2UR UR4, R19 ;  /* 0x00000000130472ca */ /* 0x000fe200000e0000 */
[----:B------:R-:W-:Y:S01]  /*c040*/  IMAD.MOV.U32 R27, RZ, RZ, 0xc00 ;  /* 0x00000c00ff1b7424 */ /* 0x000fe200078e00ff */
[----:B------:R-:W-:Y:S01]  /*c050*/  UISETP.NE.AND UP0, UPT, UR55, URZ, UPT ;  /* 0x0000003f3700728c */ /* 0x000fe2000bf05270 */
[----:B------:R-:W-:Y:S02]  /*c060*/  IMAD.MOV.U32 R177, RZ, RZ, R213 ;  /* 0x000000ffffb17224 */ /* 0x000fe400078e00d5 */
[----:B------:R-:W-:-:S02]  /*c070*/  IMAD.MOV.U32 R29, RZ, RZ, 0x40000040 ;  /* 0x40000040ff1d7424 */ /* 0x000fc400078e00ff */
[----:B------:R-:W-:Y:S02]  /*c080*/  IMAD.MOV.U32 R31, RZ, RZ, 0x40000040 ;  /* 0x40000040ff1f7424 */ /* 0x000fe400078e00ff */
[----:B01----:R-:W-:Y:S01]  /*c090*/  @!P0 VIADD R4, R4, 0x22860 ;  /* 0x0002286004048836 */ /* 0x003fe20000000000 */
[C---:B------:R-:W-:Y:S02]  /*c0a0*/  R2UR UR11, R29.reuse ;  /* 0x000000001d0b72ca */ /* 0x040fe400000e0000 */
[----:B------:R-:W-:Y:S01]  /*c0b0*/  R2UR UR19, R29 ;  /* 0x000000001d1372ca */ /* 0x000fe200000e0000 */
[----:B------:R-:W-:Y:S01]  /*c0c0*/  UIADD3 UR4, UR4, 0x400, URZ ;  /* 0x0000040004047890 */ /* 0x000fe2000fffe03f */
[----:B------:R-:W-:Y:S02]  /*c0d0*/  R2UR UR23, R31 ;  /* 0x000000001f1772ca */ /* 0x000fe400000e0000 */
[----:B------:R-:W-:Y:S01]  /*c0e0*/  @!P0 PRMT R4, RZ, 0x654, R4 ;  /* 0x00000654ff048816 */ /* 0x000fe20000000004 */
[----:B------:R-:W-:-:S04]  /*c0f0*/  USHF.R.U32.HI UR4, URZ, 0x4, UR4 ;  /* 0x000000043f047899 */ /* 0x000fc80008011604 */
[----:B------:R-:W-:Y:S01]  /*c100*/  ULOP3.LUT UR4, UR4, 0x3fff, URZ, 0xc0, !UPT ;  /* 0x00003fff04047892 */ /* 0x000fe2000f8ec03f */
[----:B------:R0:W-:Y:S01]  /*c110*/  BAR.SYNC.DEFER_BLOCKING R72, 0x100 ;  /* 0x000400480000751d */ /* 0x0001e20000010000 */
[----:B--2---:R-:W-:Y:S02]  /*c120*/  ISETP.NE.AND P1, PT, R24, 0x1, PT ;  /* 0x000000011800780c */ /* 0x004fe40003f25270 */
[----:B------:R-:W-:-:S06]  /*c130*/  ULOP3.LUT UR53, UR4, 0x3000000, URZ, 0xfc, !UPT ;  /* 0x0300000004357892 */ /* 0x000fcc000f8efc3f */
[----:B------:R-:W-:Y:S02]  /*c140*/  IMAD R24, R2, R27, UR53 ;  /* 0x0000003502187e24 */ /* 0x000fe4000f8e021b */
[----:B------:R-:W-:Y:S02]  /*c150*/  IMAD.MOV.U32 R27, RZ, RZ, 0x40000040 ;  /* 0x40000040ff1b7424 */ /* 0x000fe400078e00ff */
[C---:B------:R-:W-:Y:S01]  /*c160*/  VIADD R28, R24.reuse, 0x80 ;  /* 0x00000080181c7836 */ /* 0x040fe20000000000 */
[----:B------:R-:W1:Y:S01]  /*c170*/  @P1 LDC R26, c[0x0][0x44c] ;  /* 0x00011300ff1a1b82 */ /* 0x000e620000000800 */
[C---:B------:R-:W-:Y:S01]  /*c180*/  R2UR UR6, R24.reuse ;  /* 0x00000000180672ca */ /* 0x040fe200000e0000 */
[----:B------:R-:W-:Y:S01]  /*c190*/  VIADD R30, R24, 0x200 ;  /* 0x00000200181e7836 */ /* 0x000fe20000000000 */
[----:B------:R-:W-:Y:S02]  /*c1a0*/  R2UR UR15, R27 ;  /* 0x000000001b0f72ca */ /* 0x000fe400000e0000 */
[----:B------:R-:W-:Y:S01]  /*c1b0*/  R2UR UR10, R28 ;  /* 0x000000001c0a72ca */ /* 0x000fe200000e0000 */
[----:B------:R-:W-:Y:S01]  /*c1c0*/  VIADD R28, R24, 0x180 ;  /* 0x00000180181c7836 */ /* 0x000fe20000000000 */
[----:B------:R-:W-:Y:S01]  /*c1d0*/  R2UR UR22, R30 ;  /* 0x000000001e1672ca */ /* 0x000fe200000e0000 */
[----:B------:R-:W2:Y:S03]  /*c1e0*/  @P1 LDC R25, c[0x0][0x450] ;  /* 0x00011400ff191b82 */ /* 0x000ea60000000800 */
[----:B------:R-:W-:Y:S01]  /*c1f0*/  R2UR UR18, R28 ;  /* 0x000000001c1272ca */ /* 0x000fe200000e0000 */
[----:B-1----:R-:W-:-:S05]  /*c200*/  @P1 IMAD.HI.U32 R26, R213, R26, RZ ;  /* 0x0000001ad51a1227 */ /* 0x002fca00078e00ff */
[----:B--2---:R-:W-:Y:S01]  /*c210*/  @P1 SHF.R.U32.HI R177, RZ, R25, R26 ;  /* 0x00000019ffb11219 */ /* 0x004fe2000001161a */
[----:B------:R-:W-:Y:S01]  /*c220*/  IMAD.MOV.U32 R25, RZ, RZ, 0x40000040 ;  /* 0x40000040ff197424 */ /* 0x000fe200078e00ff */
[----:B------:R-:W-:Y:S01]  /*c230*/  PLOP3.LUT P1, PT, PT, PT, UP0, 0x40, 0x0 ;  /* 0x000000000000781c */ /* 0x000fe20003f2e808 */
[C---:B------:R-:W-:Y:S02]  /*c240*/  VIADD R26, R24.reuse, 0x100 ;  /* 0x00000100181a7836 */ /* 0x040fe40000000000 */
[----:B------:R-:W-:Y:S01]  /*c250*/  VIADD R24, R24, 0x280 ;  /* 0x0000028018187836 */ /* 0x000fe20000000000 */
[----:B------:R-:W-:Y:S02]  /*c260*/  R2UR UR7, R25 ;  /* 0x00000000190772ca */ /* 0x000fe400000e0000 */
[----:B------:R-:W-:Y:S02]  /*c270*/  R2UR UR14, R26 ;  /* 0x000000001a0e72ca */ /* 0x000fe400000e0000 */
[----:B------:R-:W-:-:S02]  /*c280*/  R2UR UR26, R24 ;  /* 0x00000000181a72ca */ /* 0x000fc400000e0000 */
[----:B------:R-:W-:Y:S02]  /*c290*/  R2UR UR27, R25 ;  /* 0x00000000191b72ca */ /* 0x000fe400000e0000 */
[----:B0-----:R-:W-:-:S06]  /*c2a0*/  WARPGROUP.ARRIVE ;  /* 0x00000000000079c5 */ /* 0x001fcc0000000000 */
[----:B------:R-:W-:Y:S03]  /*c2b0*/  HGMMA.64x256x16.F32 R24, R152, gdesc[UR4].tnspB, RZ, !UPT, gsb0 ;  /* 0x43e0000498187df0 */ /* 0x000fe6000c0008ff */
[----:B------:R-:W-:Y:S02]  /*c2c0*/  WARPGROUP.DEPBAR.LE gsb0, 0x0 ;  /* 0x00008000000079c5 */ /* 0x000fe40000010000 */
[----:B------:R-:W-:Y:S01]  /*c2d0*/  WARPGROUP.ARRIVE ;  /* 0x00000000000079c5 */ /* 0x000fe20000000000 */
[----:B------:R-:W-:-:S15]  /*c2e0*/  IADD3 R152, R177, R208, -R207 ;  /* 0x000000d0b1987210 */ /* 0x000fde0007ffe8cf */
[----:B------:R-:W-:-:S07]  /*c2f0*/  NOP ;  /* 0x0000000000007918 */ /* 0x000fce0000000000 */
[----:B------:R-:W-:Y:S01]  /*c300*/  HGMMA.64x256x16.F32 R24, R156, gdesc[UR8].tnspB, R24, gsb0 ;  /* 0x43e000089c187df0 */ /* 0x000fe20008000818 */
[----:B------:R-:W-:Y:S02]  /*c310*/  VIADD R153, R152, UR8 ;  /* 0x0000000898997c36 */ /* 0x000fe40008000000 */
        /* <DEDUP_REMOVED lines=32> */
.L_x_11643:
[----:B------:R-:W-:-:S06]  /*c520*/  UISETP.NE.AND UP0, UPT, UR9, 0x1, UPT ;  /* 0x000000010900788c */ /* 0x000fcc000bf05270 */
[----:B------:R-:W-:-:S05]  /*c530*/  PLOP3.LUT P1, PT, PT, PT, UP0, 0x80, 0x0 ;  /* 0x000000000000781c */ /* 0x000fca0003f2f008 */
[----:B------:R-:W-:-:S08]  /*c540*/  @UP0 ULDC.64 UR4, c[0x0][0x9e8] ;  /* 0x00027a0000040ab9 */ /* 0x000fd00000000a00 */
[----:B------:R-:W-:-:S05]  /*c550*/  @P1 IMAD.HI.U32 R152, R154, UR4, RZ ;  /* 0x000000049a981c27 */ /* 0x000fca000f8e00ff */
[----:B------:R-:W-:-:S07]  /*c560*/  @P1 SHF.R.U32.HI R154, RZ, UR5, R152 ;  /* 0x00000005ff9a1c19 */ /* 0x000fce0008011698 */
.L_x_11644:
[----:B------:R-:W-:Y:S05]  /*c570*/  BSYNC B0 ;  /* 0x0000000000007941 */ /* 0x000fea0003800000 */
.L_x_11642:
[----:B------:R-:W-:-:S04]  /*c580*/  IMAD.U32 R152, RZ, RZ, UR9 ;  /* 0x00000009ff987e24 */ /* 0x000fc8000f8e00ff */
[----:B------:R-:W-:-:S05]  /*c590*/  IMAD R152, R154, R152, UR9 ;  /* 0x000000099a987e24 */ /* 0x000fca000f8e0298 */
[----:B------:R-:W-:-:S07]  /*c5a0*/  VIMNMX R153, R153, R152, PT ;  /* 0x0000009899997248 */ /* 0x000fce0003fe0100 */
.L_x_11641:
[----:B------:R-:W-:Y:S01]  /*c5b0*/  IMAD.HI R153, R153, 0x2aaaaaab, RZ ;  /* 0x2aaaaaab99997827 */ /* 0x000fe200078e02ff */
[----:B------:R-:W-:Y:S01]  /*c5c0*/  ULDC UR43, c[0x0][0x9e4] ;  /* 0x00027900002b7ab9 */ /* 0x000fe20000000800 */
[----:B------:R-:W-:Y:S01]  /*c5d0*/  ULDC UR40, c[0x0][0x9e4] ;  /* 0x0002790000287ab9 */ /* 0x000fe20000000800 */
[----:B------:R-:W-:Y:S01]  /*c5e0*/  ULDC UR44, c[0x0][0x9dc] ;  /* 0x00027700002c7ab9 */ /* 0x000fe20000000800 */
[----:B------:R-:W-:Y:S01]  /*c5f0*/  ULDC UR50, c[0x0][0x9dc] ;  /* 0x0002770000327ab9 */ /* 0x000fe20000000800 */
[----:B------:R-:W-:Y:S01]  /*c600*/  SHF.R.U32.HI R152, RZ, 0x1f, R153 ;  /* 0x0000001fff987819 */ /* 0x000fe20000011699 */
[----:B------:R-:W-:Y:S01]  /*c610*/  ULDC UR37, c[0x0][0x988] ;  /* 0x0002620000257ab9 */ /* 0x000fe20000000800 */
[----:B------:R-:W-:Y:S01]  /*c620*/  ULDC UR42, c[0x0][0x988] ;  /* 0x00026200002a7ab9 */ /* 0x000fe20000000800 */
[----:B------:R-:W-:Y:S01]  /*c630*/  ULDC UR41, c[0x0][0x988] ;  /* 0x0002620000297ab9 */ /* 0x000fe20000000800 */
[----:B------:R-:W-:Y:S01]  /*c640*/  LEA.HI.SX32 R152, R153, R152, 0x1c ;  /* 0x0000009899987211 */ /* 0x000fe200078fe2ff */
[----:B------:R-:W-:Y:S01]  /*c650*/  ULDC UR51, c[0x0][0x9e0] ;  /* 0x0002780000337ab9 */ /* 0x000fe20000000800 */
[----:B------:R-:W-:-:S02]  /*c660*/  ULDC UR45, c[0x0][0x9e0] ;  /* 0x00027800002d7ab9 */ /* 0x000fc40000000800 */
[----:B------:R-:W-:-:S04]  /*c670*/  VIMNMX R216, R219, R152, !PT ;  /* 0x00000098dbd87248 */ /* 0x000fc80007fe0100 */
[----:B------:R-:W-:-:S13]  /*c680*/  ISETP.GE.AND P1, PT, R4, R216, PT ;  /* 0x000000d80400720c */ /* 0x000fda0003f26270 */
[----:B------:R-:W-:Y:S05]  /*c690*/  @!P1 BRA `(.L_x_11645) ;  /* 0x0000003000789947 */ /* 0x000fea0003800000 */
.L_x_11663:
[----:B------:R-:W-:Y:S01]  /*c6a0*/  IMAD.U32 R10, RZ, RZ, UR54 ;  /* 0x00000036ff0a7e24 */ /* 0x000fe2000f8e00ff */
[----:B------:R-:W-:Y:S05]  /*c6b0*/  YIELD ;  /* 0x0000000000007946 */ /* 0x000fea0003800000 */
[----:B------:R-:W-:Y:S01]  /*c6c0*/  ISETP.NE.AND P2, PT, R10, 0x3, PT ;  /* 0x000000030a00780c */ /* 0x000fe20003f45270 */
[----:B------:R-:W-:-:S05]  /*c6d0*/  VIADD R2, R2, 0x1 ;  /* 0x0000000102027836 */ /* 0x000fca0000000000 */
[----:B------:R-:W-:-:S04]  /*c6e0*/  ISETP.NE.AND P1, PT, R2, 0x2, PT ;  /* 0x000000020200780c */ /* 0x000fc80003f25270 */
[----:B------:R-:W-:Y:S02]  /*c6f0*/  SEL R9, RZ, 0x1, P1 ;  /* 0x00000001ff097807 */ /* 0x000fe40000800000 */
[----:B------:R-:W-:Y:S02]  /*c700*/  SEL R2, R2, RZ, P1 ;  /* 0x000000ff02027207 */ /* 0x000fe40000800000 */
[----:B------:R-:W-:Y:S01]  /*c710*/  LOP3.LUT R206, R206, R9, RZ, 0x3c, !PT ;  /* 0x00000009cece7212 */ /* 0x000fe200078e3cff */
[----:B0-----:R-:W-:Y:S06]  /*c720*/  @!P2 BRA `(.L_x_11646) ;  /* 0x000000000004a947 */ /* 0x001fec0003800000 */
[----:B------:R-:W-:Y:S01]  /*c730*/  BPT.TRAP 0x1 ;  /* 0x000000040000795c */ /* 0x000fe20000300000 */
.L_x_11646:
[----:B------:R-:W-:Y:S01]  /*c740*/  IMAD R200, R2, 0x8, R19 ;  /* 0x0000000802c87824 */ /* 0x000fe200078e0213 */
[----:B------:R-:W-:-:S04]  /*c750*/  SHF.L.U32 R201, R206, 0x1f, RZ ;  /* 0x0000001fcec97819 */ /* 0x000fc800000006ff */
[----:B------:R0:W1:Y:S01]  /*c760*/  SYNCS.PHASECHK.TRANS64.TRYWAIT P1, [R200+URZ+0x22830], R201 ;  /* 0x022830c9c80075a7 */ /* 0x000062000802017f */
[----:B------:R-:W-:Y:S05]  /*c770*/  @!P2 BRA `(.L_x_11647) ;  /* 0x000000000004a947 */ /* 0x000fea0003800000 */
[----:B------:R-:W-:Y:S01]  /*c780*/  BPT.TRAP 0x1 ;  /* 0x000000040000795c */ /* 0x000fe20000300000 */
.L_x_11647:
[----:B------:R-:W-:Y:S02]  /*c790*/  IMAD R10, R2, 0x300, R214 ;  /* 0x00000300020a7824 */ /* 0x000fe400078e02d6 */
[----:B------:R-:W-:Y:S01]  /*c7a0*/  IMAD.MOV.U32 R11, RZ, RZ, 0x40000040 ;  /* 0x40000040ff0b7424 */ /* 0x000fe200078e00ff */
[----:B-1----:R-:W-:Y:S06]  /*c7b0*/  @P1 BRA `(.L_x_11648) ;  /* 0x0000000000081947 */ /* 0x002fec0003800000 */
[----:B------:R-:W1:Y:S02]  /*c7c0*/  SYNCS.PHASECHK.TRANS64.TRYWAIT P1, [R200+URZ+0x22830], R201 ;  /* 0x022830c9c80075a7 */ /* 0x000e64000802017f */
[----:B-1----:R-:W-:Y:S05]  /*c7d0*/  @!P1 BRA `(.L_x_11649) ;  /* 0x00000178004c9947 */ /* 0x002fea0003800000 */
.L_x_11648:
[----:B------:R-:W-:Y:S05]  /*c7e0*/  WARPSYNC.ALL ;  /* 0x0000000000007948 */ /* 0x000fea0003800000 */
        /* <DEDUP_REMOVED lines=8> */
[----:B------:R-:W2:Y:S01]  /*c870*/  LDC R9, c[0x0][0x448] ;  /* 0x00011200ff097b82 */ /* 0x000ea20000000800 */
[----:B------:R-:W3:Y:S01]  /*c880*/  S2R R217, SR_TID.X ;  /* 0x0000000000d97919 */ /* 0x000ee20000002100 */
[----:B------:R-:W-:Y:S01]  /*c890*/  IMAD.IADD R228, R215, 0x1, R213 ;  /* 0x00000001d7e47824 */ /* 0x000fe200078e02d5 */
[----:B------:R-:W-:-:S08]  /*c8a0*/  UISETP.NE.AND UP0, UPT, UR55, URZ, UPT ;  /* 0x0000003f3700728c */ /* 0x000fd0000bf05270 */
[----:B------:R-:W-:Y:S01]  /*c8b0*/  HGMMA.64x96x16.F32 R152, gdesc[UR4], RZ, !UPT, gsb0 ;  /* 0x01600000049879f0 */ /* 0x000fe2000c0008ff */
[----:B------:R-:W-:Y:S01]  /*c8c0*/  R2UR UR6, R202 ;  /* 0x00000000ca0672ca */ /* 0x000fe200000e0000 */
[----:B------:R-:W-:Y:S01]  /*c8d0*/  VIADD R202, R10, 0x4 ;  /* 0x000000040aca7836 */ /* 0x000fe20000000000 */
[----:B------:R-:W-:Y:S01]  /*c8e0*/  R2UR UR7, R203 ;  /* 0x00000000cb0772ca */ /* 0x000fe200000e0000 */
[----:B------:R-:W-:Y:S01]  /*c8f0*/  IMAD.MOV.U32 R203, RZ, RZ, 0x40000040 ;  /* 0x40000040ffcb7424 */ /* 0x000fe200078e00ff */
[----:B------:R-:W-:Y:S01]  /*c900*/  R2UR UR4, R20 ;  /* 0x00000000140472ca */ /* 0x000fe200000e0000 */
[----:B------:R-:W-:Y:S01]  /*c910*/  VIADD R10, R10, 0x6 ;  /* 0x000000060a0a7836 */ /* 0x000fe20000000000 */
[----:B------:R-:W-:Y:S02]  /*c920*/  R2UR UR5, R21 ;  /* 0x00000000150572ca */ /* 0x000fe400000e0000 */
[----:B--2---:R-:W-:Y:S02]  /*c930*/  ISETP.NE.AND P1, PT, R9, 0x1, PT ;  /* 0x000000010900780c */ /* 0x004fe40003f25270 */
[----:B---3--:R-:W-:-:S11]  /*c940*/  SHF.R.U32.HI R217, RZ, 0x7, R217 ;  /* 0x00000007ffd97819 */ /* 0x008fd600000116d9 */
[----:B------:R-:W2:Y:S01]  /*c950*/  @P1 LDC R9, c[0x0][0x450] ;  /* 0x00011400ff091b82 */ /* 0x000ea20000000800 */
[----:B------:R-:W-:Y:S02]  /*c960*/  WARPGROUP.DEPBAR.LE gsb0, 0x0 ;  /* 0x00008000000079c5 */ /* 0x000fe40000010000 */
[----:B------:R-:W-:-:S06]  /*c970*/  WARPGROUP.ARRIVE ;  /* 0x00000000000079c5 */ /* 0x000fcc0000000000 */
        /* <DEDUP_REMOVED lines=9> */
[----:B------:R-:W-:Y:S01]  /*ca10*/  R2UR UR7, R11 ;  /* 0x000000000b0772ca */ /* 0x000fe200000e0000 */
[----:B------:R-:W3:Y:S01]  /*ca20*/  @P1 LDC R10, c[0x0][0x44c] ;  /* 0x00011300ff0a1b82 */ /* 0x000ee20000000800 */
[----:B------:R-:W-:Y:S01]  /*ca30*/  R2UR UR4, R12 ;  /* 0x000000000c0472ca */ /* 0x000fe200000e0000 */
[----:B------:R-:W-:Y:S01]  /*ca40*/  IMAD.U32 R11, RZ, RZ, UR44 ;  /* 0x0000002cff0b7e24 */ /* 0x000fe2000f8e00ff */
[----:B------:R-:W-:-:S04]  /*ca50*/  R2UR UR5, R13 ;  /* 0x000000000d0572ca */ /* 0x000fc800000e0000 */
[----:B------:R-:W-:Y:S01]  /*ca60*/  LOP3.LUT R227, RZ, R11, RZ, 0x33, !PT ;  /* 0x0000000bffe37212 */ /* 0x000fe200078e33ff */
[----:B---3--:R-:W-:-:S05]  /*ca70*/  @P1 IMAD.HI.U32 R10, R228, R10, RZ ;  /* 0x0000000ae40a1227 */ /* 0x008fca00078e00ff */
[----:B--2---:R-:W-:Y:S01]  /*ca80*/  @P1 SHF.R.U32.HI R228, RZ, R9, R10 ;  /* 0x00000009ffe41219 */ /* 0x004fe2000001160a */
[----:B------:R-:W-:Y:S01]  /*ca90*/  @!P0 VIADD R9, R200, 0x22840 ;  /* 0x00022840c8098836 */ /* 0x000fe20000000000 */
[----:B------:R-:W-:Y:S02]  /*caa0*/  IADD3 R10, -R217, 0xb, RZ ;  /* 0x0000000bd90a7810 */ /* 0x000fe40007ffe1ff */
[----:B------:R-:W-:Y:S01]  /*cab0*/  PLOP3.LUT P1, PT, PT, PT, UP0, 0x40, 0x0 ;  /* 0x000000000000781c */ /* 0x000fe20003f2e808 */
[----:B------:R-:W2:Y:S01]  /*cac0*/  SHFL.IDX PT, R229, R228, RZ, 0x1c1f ;  /* 0x001c1fffe4e57589 */ /* 0x000ea200000e0000 */
[----:B------:R-:W-:Y:S01]  /*cad0*/  @!P0 PRMT R9, RZ, 0x654, R9 ;  /* 0x00000654ff098816 */ /* 0x000fe20000000009 */
[----:B------:R-:W-:Y:S02]  /*cae0*/  WARPGROUP.DEPBAR.LE gsb0, 0x0 ;  /* 0x00008000000079c5 */ /* 0x000fe40000010000 */
[----:B------:R-:W-:-:S06]  /*caf0*/  WARPGROUP.ARRIVE ;  /* 0x00000000000079c5 */ /* 0x000fcc0000000000 */
[----:B------:R-:W-:Y:S03]  /*cb00*/  HGMMA.64x96x16.F32 R152, gdesc[UR4], R152, gsb0 ;  /* 0x01600000049879f0 */ /* 0x000fe60008000898 */
[----:B------:R-:W-:Y:S02]  /*cb10*/  WARPGROUP.DEPBAR.LE gsb0, 0x0 ;  /* 0x00008000000079c5 */ /* 0x000fe40000010000 */
[----:B------:R3:W-:Y:S06]  /*cb20*/  BAR.ARV R10, 0x100 ;  /* 0x0004000a0000751d */ /* 0x0007ec0000002000 */
[----:B------:R4:W-:Y:S02]  /*cb30*/  @!P0 SYNCS.ARRIVE.TRANS64.RED.A1T0 RZ, [R9+URZ], RZ ;  /* 0x000000ff09ff89a7 */ /* 0x0009e4000810043f */
[----:B----4-:R-:W-:-:S05]  /*cb40*/  IMAD R9, R4, -0x60, RZ ;  /* 0xffffffa004097824 */ /* 0x010fca00078e02ff */
[----:B------:R-:W-:-:S04]  /*cb50*/  IADD3 R226, -R209, 0x1, R9 ;  /* 0x00000001d1e27810 */ /* 0x000fc80007ffe109 */
[----:B------:R-:W-:-:S05]  /*cb60*/  IADD3 R226, -R207, R226, R208 ;  /* 0x000000e2cfe27210 */ /* 0x000fca0007ffe1d0 */
[----:B------:R-:W-:Y:S02]  /*cb70*/  IMAD.IADD R227, R227, 0x1, R226 ;  /* 0x00000001e3e37824 */ /* 0x000fe400078e02e2 */
[----:B------:R-:W-:Y:S02]  /*cb80*/  VIADD R226, R226, UR51 ;  /* 0x00000033e2e27c36 */ /* 0x000fe40008000000 */
[C---:B--2---:R-:W-:Y:S02]  /*cb90*/  IMAD.IADD R217, R229.reuse, 0x1, R227 ;  /* 0x00000001e5d97824 */ /* 0x044fe400078e02e3 */
[----:B------:R-:W-:Y:S01]  /*cba0*/  IMAD.IADD R225, R229, 0x1, R226 ;  /* 0x00000001e5e17824 */ /* 0x000fe200078e02e2 */
[----:B---3--:R-:W-:Y:S06]  /*cbb0*/  @P1 BRA `(.L_x_11650) ;  /* 0x0000000000581947 */ /* 0x008fec0003800000 */
        /* <DEDUP_REMOVED lines=12> */
.L_x_11652:
[----:B------:R-:W-:-:S05]  /*cc80*/  IMAD.U32 R230, RZ, RZ, UR43 ;  /* 0x0000002bffe67e24 */ /* 0x000fca000f8e00ff */
[----:B------:R-:W-:-:S13]  /*cc90*/  ISETP.NE.AND P1, PT, R230, 0x1, PT ;  /* 0x00000001e600780c */ /* 0x000fda0003f25270 */
[----:B------:R-:W2:Y:S02]  /*cca0*/  @P1 LDC.64 R202, c[0x0][0x9e8] ;  /* 0x00027a00ffca1b82 */ /* 0x000ea40000000a00 */
[----:B--2---:R-:W-:-:S05]  /*ccb0*/  @P1 IMAD.HI.U32 R202, R229, R202, RZ ;  /* 0x000000cae5ca1227 */ /* 0x004fca00078e00ff */
[----:B------:R-:W-:-:S07]  /*ccc0*/  @P1 SHF.R.U32.HI R229, RZ, R203, R202 ;  /* 0x000000cbffe51219 */ /* 0x000fce00000116ca */
.L_x_11653:
[----:B------:R-:W-:Y:S05]  /*ccd0*/  BSYNC B0 ;  /* 0x0000000000007941 */ /* 0x000fea0003800000 */
.L_x_11651:
[----:B------:R-:W-:-:S04]  /*cce0*/  IMAD.IADD R202, R9, 0x1, -R209 ;  /* 0x0000000109ca7824 */ /* 0x000fc800078e0ad1 */
[----:B------:R-:W-:-:S05]  /*ccf0*/  IMAD R202, R229, R230, R202 ;  /* 0x000000e6e5ca7224 */ /* 0x000fca00078e02ca */
[----:B------:R-:W-:Y:S02]  /*cd00*/  VIADDMNMX R225, R202, R230, R225, PT ;  /* 0x000000e6cae17246 */ /* 0x000fe400038001e1 */
[----:B------:R-:W-:-:S07]  /*cd10*/  VIMNMX R217, R217, R202, !PT ;  /* 0x000000cad9d97248 */ /* 0x000fce0007fe0100 */
.L_x_11650:
[C---:B------:R-:W-:Y:S01]  /*cd20*/  ISETP.GE.AND P1, PT, R9.reuse, 0x1, PT ;  /* 0x000000010900780c */ /* 0x040fe20003f26270 */
[----:B------:R-:W-:Y:S01]  /*cd30*/  UISETP.NE.AND UP0, UPT, UR55, URZ, UPT ;  /* 0x0000003f3700728c */ /* 0x000fe2000bf05270 */
[----:B------:R-:W-:Y:S02]  /*cd40*/  LOP3.LUT R18, R18, 0xfffbffff, RZ, 0xc0, !PT ;  /* 0xfffbffff12127812 */ /* 0x000fe400078ec0ff */
[----:B------:R-:W-:-:S09]  /*cd50*/  ISETP.GE.AND P3, PT, R9, 0x9, PT ;  /* 0x000000090900780c */ /* 0x000fd20003f66270 */
[----:B------:R-:W-:Y:S02]  /*cd60*/  @P1 LOP3.LUT R18, R18, 0x40000, RZ, 0xfc, !PT ;  /* 0x0004000012121812 */ /* 0x000fe400078efcff */
[----:B------:R-:W-:Y:S02]  /*cd70*/  ISETP.GT.AND P1, PT, R217, RZ, !P1 ;  /* 0x000000ffd900720c */ /* 0x000fe40004f24270 */
[----:B------:R-:W-:Y:S02]  /*cd80*/  LOP3.LUT R18, R18, 0xfffffffd, RZ, 0xc0, !PT ;  /* 0xfffffffd12127812 */ /* 0x000fe400078ec0ff */
[----:B------:R-:W-:Y:S02]  /*cd90*/  ISETP.LT.OR P2, PT, R225, 0x1, P1 ;  /* 0x00000001e100780c */ /* 0x000fe40000f41670 */
[----:B------:R-:W-:Y:S02]  /*cda0*/  ISETP.GE.AND P1, PT, R9, 0x2, PT ;  /* 0x000000020900780c */ /* 0x000fe40003f26270 */
[----:B------:R-:W-:-:S02]  /*cdb0*/  FSEL R152, R152, -INF , !P2 ;  /* 0xff80000098987808 */ /* 0x000fc40005000000 */
[----:B------:R-:W-:Y:S02]  /*cdc0*/  ISETP.GT.AND P2, PT, R217, 0x1, !P1 ;  /* 0x00000001d900780c */ /* 0x000fe40004f44270 */
[----:B------:R-:W-:Y:S02]  /*cdd0*/  @P3 LOP3.LUT R18, R18, 0x2, RZ, 0xfc, !PT ;  /* 0x0000000212123812 */ /* 0x000fe400078efcff */
[----:B------:R-:W-:Y:S02]  /*cde0*/  ISETP.LT.OR P2, PT, R225, 0x2, P2 ;  /* 0x00000002e100780c */ /* 0x000fe40001741670 */
[----:B------:R-:W-:Y:S02]  /*cdf0*/  LOP3.LUT R18, R18, 0xfffffffb, RZ, 0xc0, !PT ;  /* 0xfffffffb12127812 */ /* 0x000fe400078ec0ff */
[----:B------:R-:W-:Y:S02]  /*ce00*/  FSEL R153, R153, -INF , !P2 ;  /* 0xff80000099997808 */ /* 0x000fe40005000000 */
[----:B------:R-:W-:-:S02]  /*ce10*/  ISETP.GT.AND P2, PT, R217, 0x8, !P3 ;  /* 0x00000008d900780c */ /* 0x000fc40005f44270 */
        /* <DEDUP_REMOVED lines=136> */
.L_x_11656:
[----:B------:R-:W-:-:S05]  /*d6a0*/  IMAD.U32 R225, RZ, RZ, UR43 ;  /* 0x0000002bffe17e24 */ /* 0x000fca000f8e00ff */
[----:B------:R-:W-:-:S13]  /*d6b0*/  ISETP.NE.AND P6, PT, R225, 0x1, PT ;  /* 0x00000001e100780c */ /* 0x000fda0003fc5270 */
[----:B------:R-:W2:Y:S02]  /*d6c0*/  @P6 LDC.64 R156, c[0x0][0x9e8] ;  /* 0x00027a00ff9c6b82 */ /* 0x000ea40000000a00 */
[----:B--2---:R-:W-:-:S05]  /*d6d0*/  @P6 IMAD.HI.U32 R156, R217, R156, RZ ;  /* 0x0000009cd99c6227 */ /* 0x004fca00078e00ff */
[----:B------:R-:W-:-:S07]  /*d6e0*/  @P6 SHF.R.U32.HI R217, RZ, R157, R156 ;  /* 0x0000009dffd96219 */ /* 0x000fce000001169c */
.L_x_11657:
[----:B------:R-:W-:Y:S05]  /*d6f0*/  BSYNC B0 ;  /* 0x0000000000007941 */ /* 0x000fea0003800000 */
.L_x_11655:
[----:B------:R-:W-:-:S04]  /*d700*/  IMAD.IADD R9, R9, 0x1, -R209 ;  /* 0x0000000109097824 */ /* 0x000fc800078e0ad1 */
[----:B------:R-:W-:-:S05]  /*d710*/  IMAD R9, R217, R225, R9 ;  /* 0x000000e1d9097224 */ /* 0x000fca00078e0209 */
[----:B------:R-:W-:Y:S02]  /*d720*/  VIMNMX R227, R227, R9, !PT ;  /* 0x00000009e3e37248 */ /* 0x000fe40007fe0100 */
[----:B------:R-:W-:-:S07]  /*d730*/  VIADDMNMX R226, R9, R225, R226, PT ;  /* 0x000000e109e27246 */ /* 0x000fce00038001e2 */
.L_x_11654:
[----:B------:R-:W-:Y:S02]  /*d740*/  ISETP.GT.AND P1, PT, R227, 0x1, !P1 ;  /* 0x00000001e300780c */ /* 0x000fe40004f24270 */
[----:B------:R-:W-:Y:S02]  /*d750*/  FMNMX.FTZ R9, R152, R0, !PT ;  /* 0x0000000098097209 */ /* 0x000fe40007810000 */
        /* <DEDUP_REMOVED lines=58> */
[----:B------:R-:W2:Y:S01]  /*db00*/  SHFL.BFLY PT, R157, R9, 0x2, 0x1f ;  /* 0x0c401f00099d7f89 */ /* 0x000ea200000e0000 */
[----:B------:R-:W-:-:S02]  /*db10*/  LOP3.LUT P6, RZ, R18, 0x20, RZ, 0xc0, !PT ;  /* 0x0000002012ff7812 */ /* 0x000fc400078cc0ff */
[C---:B------:R-:W-:Y:S02]  /*db20*/  ISETP.GT.AND P1, PT, R227.reuse, 0x28, !P1 ;  /* 0x00000028e300780c */ /* 0x040fe40004f24270 */
[----:B------:R-:W-:Y:S02]  /*db30*/  ISETP.GT.AND P2, PT, R227, 0x49, !P2 ;  /* 0x00000049e300780c */ /* 0x000fe40005744270 */
[C---:B------:R-:W-:Y:S02]  /*db40*/  ISETP.LT.OR P1, PT, R226.reuse, 0x29, P1 ;  /* 0x00000029e200780c */ /* 0x040fe40000f21670 */
[----:B------:R-:W-:Y:S02]  /*db50*/  ISETP.LT.OR P2, PT, R226, 0x4a, P2 ;  /* 0x0000004ae200780c */ /* 0x000fe40001741670 */
[----:B------:R-:W-:Y:S02]  /*db60*/  FSEL R174, R174, -INF , !P1 ;  /* 0xff800000aeae7808 */ /* 0x000fe40004800000 */
[----:B------:R-:W-:-:S02]  /*db70*/  LOP3.LUT P1, RZ, R18, 0x1000, RZ, 0xc0, !PT ;  /* 0x0000100012ff7812 */ /* 0x000fc4000782c0ff */
[----:B------:R-:W-:Y:S02]  /*db80*/  FSEL R191, R191, -INF , !P2 ;  /* 0xff800000bfbf7808 */ /* 0x000fe40005000000 */
[C---:B------:R-:W-:Y:S02]  /*db90*/  ISETP.GT.AND P1, PT, R227.reuse, 0x29, !P1 ;  /* 0x00000029e300780c */ /* 0x040fe40004f24270 */
[----:B------:R-:W-:Y:S02]  /*dba0*/  LOP3.LUT P2, RZ, R18, 0x40000, RZ, 0xc0, !PT ;  /* 0x0004000012ff7812 */ /* 0x000fe4000784c0ff */
[----:B------:R-:W-:Y:S02]  /*dbb0*/  ISETP.LT.OR P1, PT, R226, 0x2a, P1 ;  /* 0x0000002ae200780c */ /* 0x000fe40000f21670 */
[----:B------:R-:W-:Y:S02]  /*dbc0*/  ISETP.GT.AND P3, PT, R227, 0x50, !P3 ;  /* 0x00000050e300780c */ /* 0x000fe40005f64270 */
[----:B------:R-:W-:-:S02]  /*dbd0*/  FSEL R175, R175, -INF , !P1 ;  /* 0xff800000afaf7808 */ /* 0x000fc40004800000 */
[----:B------:R-:W-:Y:S02]  /*dbe0*/  LOP3.LUT P1, RZ, R18, 0x800, RZ, 0xc0, !PT ;  /* 0x0000080012ff7812 */ /* 0x000fe4000782c0ff */
[----:B--2---:R-:W-:Y:S01]  /*dbf0*/  FMNMX.FTZ R157, R9, R157, !PT ;  /* 0x0000009d099d7209 */ /* 0x004fe20007810000 */
[----:B------:R-:W-:Y:S01]  /*dc00*/  IMAD.U32 R9, RZ, RZ, UR42 ;  /* 0x0000002aff097e24 */ /* 0x000fe2000f8e00ff */
[C---:B------:R-:W-:Y:S02]  /*dc10*/  ISETP.GT.AND P1, PT, R227.reuse, 0x30, !P1 ;  /* 0x00000030e300780c */ /* 0x040fe40004f24270 */
[C---:B------:R-:W-:Y:S02]  /*dc20*/  ISETP.LT.OR P3, PT, R226.reuse, 0x51, P3 ;  /* 0x00000051e200780c */ /* 0x040fe40001f61670 */
[----:B------:R-:W-:Y:S02]  /*dc30*/  ISETP.LT.OR P1, PT, R226, 0x31, P1 ;  /* 0x00000031e200780c */ /* 0x000fe40000f21670 */
[----:B------:R-:W-:-:S02]  /*dc40*/  ISETP.GT.AND P4, PT, R227, 0x51, !P4 ;  /* 0x00000051e300780c */ /* 0x000fc40006784270 */
[----:B------:R-:W-:Y:S02]  /*dc50*/  FSEL R156, R178, -INF , !P1 ;  /* 0xff800000b29c7808 */ /* 0x000fe40004800000 */
[----:B------:R-:W-:Y:S01]  /*dc60*/  LOP3.LUT P1, RZ, R18, 0x400, RZ, 0xc0, !PT ;  /* 0x0000040012ff7812 */ /* 0x000fe2000782c0ff */
[----:B------:R-:W2:Y:S01]  /*dc70*/  SHFL.BFLY PT, R178, R157, 0x1, 0x1f ;  /* 0x0c201f009db27f89 */ /* 0x000ea200000e0000 */
[----:B------:R-:W-:Y:S02]  /*dc80*/  FSEL R194, R194, -INF , !P3 ;  /* 0xff800000c2c27808 */ /* 0x000fe40005800000 */
[C---:B------:R-:W-:Y:S02]  /*dc90*/  ISETP.GT.AND P1, PT, R227.reuse, 0x31, !P1 ;  /* 0x00000031e300780c */ /* 0x040fe40004f24270 */
[----:B------:R-:W-:Y:S02]  /*dca0*/  ISETP.GT.AND P5, PT, R227, 0x58, !P5 ;  /* 0x00000058e300780c */ /* 0x000fe40006fa4270 */
[----:B------:R-:W-:-:S02]  /*dcb0*/  ISETP.LT.OR P1, PT, R226, 0x32, P1 ;  /* 0x00000032e200780c */ /* 0x000fc40000f21670 */
[----:B------:R-:W-:Y:S02]  /*dcc0*/  ISETP.LT.OR P4, PT, R226, 0x52, P4 ;  /* 0x00000052e200780c */ /* 0x000fe40002781670 */
[----:B------:R-:W-:Y:S02]  /*dcd0*/  FSEL R179, R179, -INF , !P1 ;  /* 0xff800000b3b37808 */ /* 0x000fe40004800000 */
[----:B------:R-:W-:Y:S02]  /*dce0*/  LOP3.LUT P1, RZ, R18, 0x200, RZ, 0xc0, !PT ;  /* 0x0000020012ff7812 */ /* 0x000fe4000782c0ff */
[----:B------:R-:W-:Y:S02]  /*dcf0*/  ISETP.LT.OR P5, PT, R226, 0x59, P5 ;  /* 0x00000059e200780c */ /* 0x000fe40002fa1670 */
[----:B------:R-:W-:Y:S02]  /*dd00*/  ISETP.GT.AND P1, PT, R227, 0x38, !P1 ;  /* 0x00000038e300780c */ /* 0x000fe40004f24270 */
[----:B------:R-:W-:-:S02]  /*dd10*/  FSEL R195, R195, -INF , !P4 ;  /* 0xff800000c3c37808 */ /* 0x000fc40006000000 */
[----:B------:R-:W-:Y:S02]  /*dd20*/  ISETP.LT.OR P1, PT, R226, 0x39, P1 ;  /* 0x00000039e200780c */ /* 0x000fe40000f21670 */
[----:B------:R-:W-:Y:S02]  /*dd30*/  FSEL R198, R198, -INF , !P5 ;  /* 0xff800000c6c67808 */ /* 0x000fe40006800000 */
[----:B------:R-:W-:Y:S02]  /*dd40*/  FSEL R182, R182, -INF , !P1 ;  /* 0xff800000b6b67808 */ /* 0x000fe40004800000 */
[----:B------:R-:W-:Y:S02]  /*dd50*/  LOP3.LUT P1, RZ, R18, 0x100, RZ, 0xc0, !PT ;  /* 0x0000010012ff7812 */ /* 0x000fe4000782c0ff */
[----:B--2---:R-:W-:Y:S02]  /*dd60*/  FMNMX.FTZ R178, R157, R178, !PT ;  /* 0x000000b29db27209 */ /* 0x004fe40007810000 */
        /* <DEDUP_REMOVED lines=18> */
[----:B------:R-:W-:-:S05]  /*de90*/  FMUL.FTZ R0, R178, R9 ;  /* 0x00000009b2007220 */ /* 0x000fca0000410000 */
[----:B------:R-:W-:Y:S02]  /*dea0*/  FSEL R0, R0, RZ, P1 ;  /* 0x000000ff00007208 */ /* 0x000fe40000800000 */
[----:B------:R-:W-:-:S03]  /*deb0*/  ISETP.GT.AND P1, PT, R227, RZ, !P2 ;  /* 0x000000ffe300720c */ /* 0x000fc60005724270 */
        /* <DEDUP_REMOVED lines=25> */
[----:B------:R-:W-:Y:S01]  /*e050*/  MUFU.EX2 R152, R152 ;  /* 0x0000009800987308 */ /* 0x000fe20000000800 */
[----:B------:R-:W-:-:S04]  /*e060*/  ISETP.LT.OR P1, PT, R226, 0x1, P1 ;  /* 0x00000001e200780c */ /* 0x000fc80000f21670 */
[----:B------:R-:W-:Y:S02]  /*e070*/  FSEL R154, R154, -INF , !P1 ;  /* 0xff8000009a9a7808 */ /* 0x000fe40004800000 */
[----:B------:R-:W-:Y:S01]  /*e080*/  ISETP.GT.AND P1, PT, R227, 0x59, !P6 ;  /* 0x00000059e300780c */ /* 0x000fe20007724270 */
[----:B------:R-:W2:Y:S03]  /*e090*/  MUFU.EX2 R0, R0 ;  /* 0x0000000000007308 */ /* 0x000ea60000000800 */
[----:B------:R-:W-:-:S04]  /*e0a0*/  ISETP.LT.OR P1, PT, R226, 0x5a, P1 ;  /* 0x0000005ae200780c */ /* 0x000fc80000f21670 */
[----:B------:R-:W-:Y:S01]  /*e0b0*/  FSEL R199, R199, -INF , !P1 ;  /* 0xff800000c7c77808 */ /* 0x000fe20004800000 */
[----:B------:R-:W3:Y:S08]  /*e0c0*/  MUFU.EX2 R153, R153 ;  /* 0x0000009900997308 */ /* 0x000ef00000000800 */
        /* <DEDUP_REMOVED lines=11> */
[----:B------:R-:W-:Y:S01]  /*e180*/  FMUL.FTZ R36, R36, R0 ;  /* 0x0000000024247220 */ /* 0x000fe20000410000 */
[----:B------:R-:W-:Y:S01]  /*e190*/  FMNMX.FTZ R153, R154, R8, !PT ;  /* 0x000000089a997209 */ /* 0x000fe20007810000 */
[-C--:B------:R-:W-:Y:S01]  /*e1a0*/  FMUL.FTZ R37, R37, R0.reuse ;  /* 0x0000000025257220 */ /* 0x080fe20000410000 */
[-C--:B------:R-:W-:Y:S01]  /*e1b0*/  FMUL.FTZ R40, R40, R0.reuse ;  /* 0x0000000028287220 */ /* 0x080fe20000410000 */
[-C--:B------:R-:W-:Y:S01]  /*e1c0*/  FMUL.FTZ R41, R41, R0.reuse ;  /* 0x0000000029297220 */ /* 0x080fe20000410000 */
[----:B------:R-:W-:Y:S01]  /*e1d0*/  FMNMX.FTZ R153, R155, R153, !PT ;  /* 0x000000999b997209 */ /* 0x000fe20007810000 */
[----:B------:R-:W3:Y:S01]  /*e1e0*/  MUFU.EX2 R160, R160 ;  /* 0x000000a000a07308 */ /* 0x000ee20000000800 */
[----:B----4-:R-:W-:Y:S01]  /*e1f0*/  FADD.FTZ R5, R202, R5 ;  /* 0x00000005ca057221 */ /* 0x010fe20000010000 */
[-C--:B------:R-:W-:Y:S01]  /*e200*/  FMUL.FTZ R44, R44, R0.reuse ;  /* 0x000000002c2c7220 */ /* 0x080fe20000410000 */
[----:B------:R-:W-:Y:S01]  /*e210*/  FMNMX.FTZ R153, R158, R153, !PT ;  /* 0x000000999e997209 */ /* 0x000fe20007810000 */
[-C--:B------:R-:W-:Y:S01]  /*e220*/  FMUL.FTZ R45, R45, R0.reuse ;  /* 0x000000002d2d7220 */ /* 0x080fe20000410000 */
[-C--:B------:R-:W-:Y:S01]  /*e230*/  FMUL.FTZ R48, R48, R0.reuse ;  /* 0x0000000030307220 */ /* 0x080fe20000410000 */
[-C--:B------:R-:W-:Y:S01]  /*e240*/  FMUL.FTZ R49, R49, R0.reuse ;  /* 0x0000000031317220 */ /* 0x080fe20000410000 */
[----:B------:R-:W-:Y:S01]  /*e250*/  FMNMX.FTZ R153, R159, R153, !PT ;  /* 0x000000999f997209 */ /* 0x000fe20007810000 */
[----:B------:R-:W-:Y:S01]  /*e260*/  MUFU.EX2 R217, R176 ;  /* 0x000000b000d97308 */ /* 0x000fe20000000800 */
        /* <DEDUP_REMOVED lines=8> */
[----:B---3--:R-:W-:Y:S01]  /*e2f0*/  FADD.FTZ R5, R160, R5 ;  /* 0x00000005a0057221 */ /* 0x008fe20000010000 */
[-C--:B------:R-:W-:Y:S01]  /*e300*/  FMUL.FTZ R60, R60, R0.reuse ;  /* 0x000000003c3c7220 */ /* 0x080fe20000410000 */
[----:B------:R-:W-:Y:S01]  /*e310*/  FMNMX.FTZ R153, R166, R153, !PT ;  /* 0x00000099a6997209 */ /* 0x000fe20007810000 */
[-C--:B------:R-:W-:Y:S01]  /*e320*/  FMUL.FTZ R61, R61, R0.reuse ;  /* 0x000000003d3d7220 */ /* 0x080fe20000410000 */
[-C--:B------:R-:W-:Y:S01]  /*e330*/  FMUL.FTZ R64, R64, R0.reuse ;  /* 0x0000000040407220 */ /* 0x080fe20000410000 */
[-C--:B------:R-:W-:Y:S01]  /*e340*/  FMUL.FTZ R65, R65, R0.reuse ;  /* 0x0000000041417220 */ /* 0x080fe20000410000 */
[----:B------:R-:W-:Y:S01]  /*e350*/  FMNMX.FTZ R153, R167, R153, !PT ;  /* 0x00000099a7997209 */ /* 0x000fe20007810000 */
[----:B------:R-:W3:Y:S01]  /*e360*/  MUFU.EX2 R164, R164 ;  /* 0x000000a400a47308 */ /* 0x000ee20000000800 */
[-C--:B------:R-:W-:Y:S01]  /*e370*/  FMUL.FTZ R68, R68, R0.reuse ;  /* 0x0000000044447220 */ /* 0x080fe20000410000 */
[-C--:B------:R-:W-:Y:S01]  /*e380*/  FMUL.FTZ R69, R69, R0.reuse ;  /* 0x0000000045457220 */ /* 0x080fe20000410000 */
[----:B------:R-:W-:Y:S01]  /*e390*/  FMNMX.FTZ R153, R170, R153, !PT ;  /* 0x00000099aa997209 */ /* 0x000fe20007810000 */
[-C--:B------:R-:W-:Y:S01]  /*e3a0*/  FMUL.FTZ R72, R72, R0.reuse ;  /* 0x0000000048487220 */ /* 0x080fe20000410000 */
[-C--:B------:R-:W-:Y:S01]  /*e3b0*/  FMUL.FTZ R73, R73, R0.reuse ;  /* 0x0000000049497220 */ /* 0x080fe20000410000 */
[-C--:B------:R-:W-:Y:S01]  /*e3c0*/  FMUL.FTZ R76, R76, R0.reuse ;  /* 0x000000004c4c7220 */ /* 0x080fe20000410000 */
[----:B------:R-:W-:Y:S01]  /*e3d0*/  FMNMX.FTZ R153, R171, R153, !PT ;  /* 0x00000099ab997209 */ /* 0x000fe20007810000 */
[----:B------:R-:W4:Y:S01]  /*e3e0*/  MUFU.EX2 R165, R165 ;  /* 0x000000a500a57308 */ /* 0x000f220000000800 */
        /* <DEDUP_REMOVED lines=52> */
[----:B------:R-:W-:Y:S01]  /*e730*/  FADD.FTZ R5, R217, R5 ;  /* 0x00000005d9057221 */ /* 0x000fe20000010000 */
[-C--:B------:R-:W-:Y:S01]  /*e740*/  FMUL.FTZ R129, R129, R0.reuse ;  /* 0x0000000081817220 */ /* 0x080fe20000410000 */
[----:B------:R-:W-:Y:S01]  /*e750*/  FMNMX.FTZ R153, R199, R153, !PT ;  /* 0x00000099c7997209 */ /* 0x000fe20007810000 */
[----:B------:R-:W2:Y:S01]  /*e760*/  MUFU.EX2 R181, R181 ;  /* 0x000000b500b57308 */ /* 0x000ea20000000800 */
[----:B---3--:R-:W-:Y:S01]  /*e770*/  FADD.FTZ R5, R177, R5 ;  /* 0x00000005b1057221 */ /* 0x008fe20000010000 */
[-C--:B------:R-:W-:Y:S01]  /*e780*/  FMUL.FTZ R132, R132, R0.reuse ;  /* 0x0000000084847220 */ /* 0x080fe20000410000 */
[-C--:B------:R-:W-:Y:S01]  /*e790*/  FMUL.FTZ R133, R133, R0.reuse ;  /* 0x0000000085857220 */ /* 0x080fe20000410000 */
[----:B------:R-:W3:Y:S01]  /*e7a0*/  SHFL.BFLY PT, R157, R153, 0x2, 0x1f ;  /* 0x0c401f00999d7f89 */ /* 0x000ee200000e0000 */
[-C--:B------:R-:W-:Y:S01]  /*e7b0*/  FMUL.FTZ R136, R136, R0.reuse ;  /* 0x0000000088887220 */ /* 0x080fe20000410000 */
[-C--:B------:R-:W-:Y:S01]  /*e7c0*/  FMUL.FTZ R137, R137, R0.reuse ;  /* 0x0000000089897220 */ /* 0x080fe20000410000 */
[-C--:B------:R-:W-:Y:S01]  /*e7d0*/  FMUL.FTZ R140, R140, R0.reuse ;  /* 0x000000008c8c7220 */ /* 0x080fe20000410000 */
[----:B------:R-:W5:Y:S01]  /*e7e0*/  MUFU.EX2 R184, R184 ;  /* 0x000000b800b87308 */ /* 0x000f620000000800 */
[----:B----4-:R-:W-:Y:S01]  /*e7f0*/  FADD.FTZ R5, R180, R5 ;  /* 0x00000005b4057221 */ /* 0x010fe20000010000 */
[-C--:B------:R-:W-:Y:S01]  /*e800*/  FMUL.FTZ R141, R141, R0.reuse ;  /* 0x000000008d8d7220 */ /* 0x080fe20000410000 */
[-C--:B------:R-:W-:Y:S01]  /*e810*/  FMUL.FTZ R144, R144, R0.reuse ;  /* 0x0000000090907220 */ /* 0x080fe20000410000 */
[-C--:B------:R-:W-:Y:S01]  /*e820*/  FMUL.FTZ R145, R145, R0.reuse ;  /* 0x0000000091917220 */ /* 0x080fe20000410000 */
[-C--:B------:R-:W-:Y:S01]  /*e830*/  FMUL.FTZ R148, R148, R0.reuse ;  /* 0x0000000094947220 */ /* 0x080fe20000410000 */
[----:B------:R-:W-:-:S02]  /*e840*/  FMUL.FTZ R149, R149, R0 ;  /* 0x0000000095957220 */ /* 0x000fc40000410000 */
[----:B------:R-:W4:Y:S01]  /*e850*/  MUFU.EX2 R185, R185 ;  /* 0x000000b900b97308 */ /* 0x000f220000000800 */
[----:B--2---:R-:W-:-:S07]  /*e860*/  FADD.FTZ R5, R181, R5 ;  /* 0x00000005b5057221 */ /* 0x004fce0000010000 */
[----:B------:R-:W2:Y:S01]  /*e870*/  MUFU.EX2 R188, R188 ;  /* 0x000000bc00bc7308 */ /* 0x000ea20000000800 */
[----:B-----5:R-:W-:Y:S01]  /*e880*/  FADD.FTZ R5, R184, R5 ;  /* 0x00000005b8057221 */ /* 0x020fe20000010000 */
[----:B---3--:R-:W-:-:S06]  /*e890*/  FMNMX.FTZ R153, R153, R157, !PT ;  /* 0x0000009d99997209 */ /* 0x008fcc0007810000 */
[----:B------:R-:W3:Y:S01]  /*e8a0*/  MUFU.EX2 R189, R189 ;  /* 0x000000bd00bd7308 */ /* 0x000ee20000000800 */
[----:B------:R-:W5:Y:S01]  /*e8b0*/  SHFL.BFLY PT, R157, R153, 0x1, 0x1f ;  /* 0x0c201f00999d7f89 */ /* 0x000f6200000e0000 */
[----:B----4-:R-:W-:-:S06]  /*e8c0*/  FADD.FTZ R5, R185, R5 ;  /* 0x00000005b9057221 */ /* 0x010fcc0000010000 */
[----:B------:R-:W4:Y:S01]  /*e8d0*/  MUFU.EX2 R192, R192 ;  /* 0x000000c000c07308 */ /* 0x000f220000000800 */
[----:B--2---:R-:W-:-:S07]  /*e8e0*/  FADD.FTZ R5, R188, R5 ;  /* 0x00000005bc057221 */ /* 0x004fce0000010000 */
[----:B------:R-:W2:Y:S01]  /*e8f0*/  MUFU.EX2 R193, R193 ;  /* 0x000000c100c17308 */ /* 0x000ea20000000800 */
[----:B---3--:R-:W-:-:S07]  /*e900*/  FADD.FTZ R5, R189, R5 ;  /* 0x00000005bd057221 */ /* 0x008fce0000010000 */
[----:B------:R-:W-:Y:S01]  /*e910*/  MUFU.EX2 R197, R197 ;  /* 0x000000c500c57308 */ /* 0x000fe20000000800 */
[----:B-----5:R-:W-:Y:S01]  /*e920*/  FMNMX.FTZ R176, R153, R157, !PT ;  /* 0x0000009d99b07209 */ /* 0x020fe20007810000 */
[----:B----4-:R-:W-:-:S03]  /*e930*/  FADD.FTZ R5, R192, R5 ;  /* 0x00000005c0057221 */ /* 0x010fc60000010000 */
[C---:B------:R-:W-:Y:S01]  /*e940*/  FSETP.NEU.FTZ.AND P1, PT, R176.reuse, -INF , PT ;  /* 0xff800000b000780b */ /* 0x040fe20003f3d000 */
[----:B------:R-:W-:Y:S01]  /*e950*/  FMUL.FTZ R226, R176, R9 ;  /* 0x00000009b0e27220 */ /* 0x000fe20000410000 */
[----:B--2---:R-:W-:-:S04]  /*e960*/  FADD.FTZ R5, R193, R5 ;  /* 0x00000005c1057221 */ /* 0x004fc80000010000 */
[----:B------:R-:W-:-:S05]  /*e970*/  FSEL R226, R226, RZ, P1 ;  /* 0x000000ffe2e27208 */ /* 0x000fca0000800000 */
[-CC-:B------:R-:W-:Y:S01]  /*e980*/  FFMA.FTZ R153, R170, R9.reuse, -R226.reuse ;  /* 0x00000009aa997223 */ /* 0x180fe200000108e2 */
[-CC-:B------:R-:W-:Y:S01]  /*e990*/  FFMA.FTZ R230, R156, R9.reuse, -R226.reuse ;  /* 0x000000099ce67223 */ /* 0x180fe200000108e2 */
[----:B------:R-:W-:Y:S01]  /*e9a0*/  F2FP.F16.F32.PACK_AB R156, R161, R160 ;  /* 0x000000a0a19c723e */ /* 0x000fe200000000ff */
        /* <DEDUP_REMOVED lines=10> */
[----:B--2---:R-:W-:Y:S01]  /*ea50*/  FSEL R153, R176, RZ, P1 ;  /* 0x000000ffb0997208 */ /* 0x004fe20000800000 */
[-CC-:B------:R-:W-:Y:S01]  /*ea60*/  FFMA.FTZ R171, R171, R9.reuse, -R226.reuse ;  /* 0x00000009abab7223 */ /* 0x180fe200000108e2 */
[-CC-:B------:R-:W-:Y:S01]  /*ea70*/  FFMA.FTZ R155, R174, R9.reuse, -R226.reuse ;  /* 0x00000009ae9b7223 */ /* 0x180fe200000108e2 */
[-C--:B------:R-:W-:Y:S01]  /*ea80*/  FFMA.FTZ R175, R175, R9.reuse, -R226 ;  /* 0x00000009afaf7223 */ /* 0x080fe200000108e2 */
[----:B------:R-:W-:Y:S01]  /*ea90*/  F2FP.F16.F32.PACK_AB R158, R165, R164 ;  /* 0x000000a4a59e723e */ /* 0x000fe200000000ff */
[----:B------:R-:W-:Y:S01]  /*eaa0*/  FADD.FTZ R8, -R153, R8 ;  /* 0x0000000899087221 */ /* 0x000fe20000010100 */
[-CC-:B------:R-:W-:Y:S01]  /*eab0*/  FFMA.FTZ R179, R179, R9.reuse, -R226.reuse ;  /* 0x00000009b3b37223 */ /* 0x180fe200000108e2 */
[----:B------:R-:W2:Y:S01]  /*eac0*/  MUFU.EX2 R157, R157 ;  /* 0x0000009d009d7308 */ /* 0x000ea20000000800 */
[-CC-:B------:R-:W-:Y:S01]  /*ead0*/  FFMA.FTZ R182, R182, R9.reuse, -R226.reuse ;  /* 0x00000009b6b67223 */ /* 0x180fe200000108e2 */
[-C--:B------:R-:W-:Y:S01]  /*eae0*/  FMUL.FTZ R8, R8, R9.reuse ;  /* 0x0000000908087220 */ /* 0x080fe20000410000 */
[-CC-:B------:R-:W-:Y:S01]  /*eaf0*/  FFMA.FTZ R183, R183, R9.reuse, -R226.reuse ;  /* 0x00000009b7b77223 */ /* 0x180fe200000108e2 */
[-CC-:B------:R-:W-:Y:S01]  /*eb00*/  FFMA.FTZ R186, R186, R9.reuse, -R226.reuse ;  /* 0x00000009baba7223 */ /* 0x180fe200000108e2 */
[-CC-:B------:R-:W-:Y:S01]  /*eb10*/  FFMA.FTZ R187, R187, R9.reuse, -R226.reuse ;  /* 0x00000009bbbb7223 */ /* 0x180fe200000108e2 */
[----:B------:R-:W-:Y:S01]  /*eb20*/  F2FP.F16.F32.PACK_AB R160, R169, R168 ;  /* 0x000000a8a9a0723e */ /* 0x000fe200000000ff */
[-CC-:B------:R-:W-:Y:S01]  /*eb30*/  FFMA.FTZ R190, R190, R9.reuse, -R226.reuse ;  /* 0x00000009bebe7223 */ /* 0x180fe200000108e2 */
[----:B------:R-:W3:Y:S01]  /*eb40*/  MUFU.EX2 R8, R8 ;  /* 0x0000000800087308 */ /* 0x000ee20000000800 */
[-CC-:B------:R-:W-:Y:S01]  /*eb50*/  FFMA.FTZ R191, R191, R9.reuse, -R226.reuse ;  /* 0x00000009bfbf7223 */ /* 0x180fe200000108e2 */
[-CC-:B------:R-:W-:Y:S01]  /*eb60*/  FFMA.FTZ R194, R194, R9.reuse, -R226.reuse ;  /* 0x00000009c2c27223 */ /* 0x180fe200000108e2 */
[-CC-:B------:R-:W-:Y:S01]  /*eb70*/  FFMA.FTZ R195, R195, R9.reuse, -R226.reuse ;  /* 0x00000009c3c37223 */ /* 0x180fe200000108e2 */
[----:B------:R-:W-:Y:S01]  /*eb80*/  F2FP.F16.F32.PACK_AB R162, R173, R172 ;  /* 0x000000acada2723e */ /* 0x000fe200000000ff */
[-CC-:B------:R-:W-:Y:S01]  /*eb90*/  FFMA.FTZ R198, R198, R9.reuse, -R226.reuse ;  /* 0x00000009c6c67223 */ /* 0x180fe200000108e2 */
[----:B------:R-:W-:Y:S01]  /*eba0*/  FFMA.FTZ R199, R199, R9, -R226 ;  /* 0x00000009c7c77223 */ /* 0x000fe200000108e2 */
[----:B------:R-:W-:Y:S01]  /*ebb0*/  IMAD.U32 R226, RZ, RZ, UR54 ;  /* 0x00000036ffe27e24 */ /* 0x000fe2000f8e00ff */
[----:B------:R-:W4:Y:S01]  /*ebc0*/  MUFU.EX2 R228, R228 ;  /* 0x000000e400e47308 */ /* 0x000f220000000800 */
[----:B--2---:R-:W-:-:S02]  /*ebd0*/  F2FP.F16.F32.PACK_AB R153, R157, R229 ;  /* 0x000000e59d99723e */ /* 0x004fc400000000ff */
[----:B------:R-:W-:Y:S02]  /*ebe0*/  F2FP.F16.F32.PACK_AB R154, R203, R202 ;  /* 0x000000cacb9a723e */ /* 0x000fe400000000ff */
[----:B------:R-:W-:Y:S02]  /*ebf0*/  ISETP.NE.AND P2, PT, R226, 0x3, PT ;  /* 0x00000003e200780c */ /* 0x000fe40003f45270 */
[----:B------:R-:W-:Y:S01]  /*ec00*/  F2FP.F16.F32.PACK_AB R164, R177, R217 ;  /* 0x000000d9b1a4723e */ /* 0x000fe200000000ff */
[----:B------:R-:W2:Y:S01]  /*ec10*/  MUFU.EX2 R159, R159 ;  /* 0x0000009f009f7308 */ /* 0x000ea20000000800 */
[----:B---3--:R-:W-:Y:S01]  /*ec20*/  FFMA.FTZ R3, R8, R3, R229 ;  /* 0x0000000308037223 */ /* 0x008fe200000100e5 */
[----:B------:R-:W-:Y:S01]  /*ec30*/  F2FP.F16.F32.PACK_AB R166, R181, R180 ;  /* 0x000000b4b5a6723e */ /* 0x000fe200000000ff */
[----:B------:R-:W-:Y:S01]  /*ec40*/  FMUL.FTZ R26, R26, R8 ;  /* 0x000000081a1a7220 */ /* 0x000fe20000410000 */
[----:B------:R-:W-:Y:S01]  /*ec50*/  F2FP.F16.F32.PACK_AB R168, R185, R184 ;  /* 0x000000b8b9a8723e */ /* 0x000fe200000000ff */
[----:B------:R-:W-:Y:S01]  /*ec60*/  FADD.FTZ R3, R157, R3 ;  /* 0x000000039d037221 */ /* 0x000fe20000010000 */
[----:B------:R-:W-:Y:S01]  /*ec70*/  F2FP.F16.F32.PACK_AB R170, R189, R188 ;  /* 0x000000bcbdaa723e */ /* 0x000fe200000000ff */
[----:B------:R-:W-:Y:S01]  /*ec80*/  FMUL.FTZ R27, R27, R8 ;  /* 0x000000081b1b7220 */ /* 0x000fe20000410000 */
[----:B------:R-:W3:Y:S01]  /*ec90*/  MUFU.EX2 R227, R227 ;  /* 0x000000e300e37308 */ /* 0x000ee20000000800 */
[----:B----4-:R-:W-:Y:S01]  /*eca0*/  FADD.FTZ R3, R228, R3 ;  /* 0x00000003e4037221 */ /* 0x010fe20000010000 */
        /* <DEDUP_REMOVED lines=38> */
[----:B------:R2:W5:Y:S01]  /*ef10*/  MUFU.EX2 R165, R155 ;  /* 0x0000009b00a57308 */ /* 0x0005620000000800 */
[----:B---3--:R-:W-:Y:S01]  /*ef20*/  FADD.FTZ R3, R167, R3 ;  /* 0x00000003a7037221 */ /* 0x008fe20000010000 */
[-C--:B------:R-:W-:Y:S01]  /*ef30*/  FMUL.FTZ R86, R86, R8.reuse ;  /* 0x0000000856567220 */ /* 0x080fe20000410000 */
[-C--:B------:R-:W-:Y:S01]  /*ef40*/  FMUL.FTZ R87, R87, R8.reuse ;  /* 0x0000000857577220 */ /* 0x080fe20000410000 */
[-C--:B------:R-:W-:Y:S01]  /*ef50*/  FMUL.FTZ R90, R90, R8.reuse ;  /* 0x000000085a5a7220 */ /* 0x080fe20000410000 */
[----:B------:R-:W-:Y:S01]  /*ef60*/  FADD.FTZ R3, R161, R3 ;  /* 0x00000003a1037221 */ /* 0x000fe20000010000 */
[-C--:B------:R-:W-:Y:S01]  /*ef70*/  FMUL.FTZ R91, R91, R8.reuse ;  /* 0x000000085b5b7220 */ /* 0x080fe20000410000 */
[----:B------:R-:W-:Y:S01]  /*ef80*/  FMUL.FTZ R94, R94, R8 ;  /* 0x000000085e5e7220 */ /* 0x000fe20000410000 */
[----:B------:R-:W3:Y:S01]  /*ef90*/  MUFU.EX2 R175, R175 ;  /* 0x000000af00af7308 */ /* 0x000ee20000000800 */
[----:B----4-:R-:W-:Y:S01]  /*efa0*/  FADD.FTZ R3, R171, R3 ;  /* 0x00000003ab037221 */ /* 0x010fe20000010000 */
[----:B--2---:R-:W-:Y:S01]  /*efb0*/  F2FP.F16.F32.PACK_AB R155, R159, R228 ;  /* 0x000000e49f9b723e */ /* 0x004fe200000000ff */
[-C--:B------:R-:W-:Y:S01]  /*efc0*/  FMUL.FTZ R95, R95, R8.reuse ;  /* 0x000000085f5f7220 */ /* 0x080fe20000410000 */
[----:B------:R-:W-:Y:S01]  /*efd0*/  F2FP.F16.F32.PACK_AB R159, R167, R225 ;  /* 0x000000e1a79f723e */ /* 0x000fe200000000ff */
[-C--:B------:R-:W-:Y:S01]  /*efe0*/  FMUL.FTZ R98, R98, R8.reuse ;  /* 0x0000000862627220 */ /* 0x080fe20000410000 */
[----:B------:R-:W-:Y:S01]  /*eff0*/  F2FP.F16.F32.PACK_AB R161, R171, R161 ;  /* 0x000000a1aba1723e */ /* 0x000fe200000000ff */
        /* <DEDUP_REMOVED lines=34> */
[----:B---3--:R-:W-:Y:S01]  /*f220*/  FADD.FTZ R3, R182, R3 ;  /* 0x00000003b6037221 */ /* 0x008fe20000010000 */
        /* <DEDUP_REMOVED lines=8> */
[----:B----4-:R-:W-:-:S07]  /*f2b0*/  FADD.FTZ R3, R169, R3 ;  /* 0x00000003a9037221 */ /* 0x010fce0000010000 */
[----:B------:R-:W4:Y:S01]  /*f2c0*/  MUFU.EX2 R191, R191 ;  /* 0x000000bf00bf7308 */ /* 0x000f220000000800 */
[C---:B---3--:R-:W-:Y:S01]  /*f2d0*/  FADD.FTZ R3, R187.reuse, R3 ;  /* 0x00000003bb037221 */ /* 0x048fe20000010000 */
[----:B------:R-:W-:-:S06]  /*f2e0*/  F2FP.F16.F32.PACK_AB R169, R187, R169 ;  /* 0x000000a9bba9723e */ /* 0x000fcc00000000ff */
[----:B------:R-:W3:Y:S01]  /*f2f0*/  MUFU.EX2 R173, R194 ;  /* 0x000000c200ad7308 */ /* 0x000ee20000000800 */
[----:B--2---:R-:W-:-:S07]  /*f300*/  FADD.FTZ R3, R190, R3 ;  /* 0x00000003be037221 */ /* 0x004fce0000010000 */
[----:B------:R-:W2:Y:S01]  /*f310*/  MUFU.EX2 R195, R195 ;  /* 0x000000c300c37308 */ /* 0x000ea20000000800 */
[C---:B----4-:R-:W-:Y:S01]  /*f320*/  FADD.FTZ R3, R191.reuse, R3 ;  /* 0x00000003bf037221 */ /* 0x050fe20000010000 */
[----:B------:R-:W-:-:S06]  /*f330*/  F2FP.F16.F32.PACK_AB R171, R191, R190 ;  /* 0x000000bebfab723e */ /* 0x000fcc00000000ff */
[----:B------:R-:W4:Y:S01]  /*f340*/  MUFU.EX2 R174, R196 ;  /* 0x000000c400ae7308 */ /* 0x000f220000000800 */
[----:B---3--:R-:W-:-:S07]  /*f350*/  FADD.FTZ R3, R173, R3 ;  /* 0x00000003ad037221 */ /* 0x008fce0000010000 */
[----:B------:R-:W3:Y:S01]  /*f360*/  MUFU.EX2 R198, R198 ;  /* 0x000000c600c67308 */ /* 0x000ee20000000800 */
[C---:B--2---:R-:W-:Y:S01]  /*f370*/  FADD.FTZ R3, R195.reuse, R3 ;  /* 0x00000003c3037221 */ /* 0x044fe20000010000 */
[----:B------:R-:W-:-:S06]  /*f380*/  F2FP.F16.F32.PACK_AB R173, R195, R173 ;  /* 0x000000adc3ad723e */ /* 0x000fcc00000000ff */
[----:B------:R-:W2:Y:S01]  /*f390*/  MUFU.EX2 R199, R199 ;  /* 0x000000c700c77308 */ /* 0x000ea20000000800 */
[----:B----4-:R-:W-:Y:S01]  /*f3a0*/  FADD.FTZ R5, R174, R5 ;  /* 0x00000005ae057221 */ /* 0x010fe20000010000 */
[----:B------:R-:W-:-:S03]  /*f3b0*/  F2FP.F16.F32.PACK_AB R174, R197, R174 ;  /* 0x000000aec5ae723e */ /* 0x000fc600000000ff */
[----:B------:R-:W-:Y:S01]  /*f3c0*/  FADD.FTZ R5, R197, R5 ;  /* 0x00000005c5057221 */ /* 0x000fe20000010000 */
[----:B---3--:R-:W-:-:S04]  /*f3d0*/  FADD.FTZ R3, R198, R3 ;  /* 0x00000003c6037221 */ /* 0x008fc80000010000 */
[C---:B--2---:R-:W-:Y:S01]  /*f3e0*/  FADD.FTZ R3, R199.reuse, R3 ;  /* 0x00000003c7037221 */ /* 0x044fe20000010000 */
[----:B------:R-:W-:Y:S01]  /*f3f0*/  F2FP.F16.F32.PACK_AB R175, R199, R198 ;  /* 0x000000c6c7af723e */ /* 0x000fe200000000ff */
[----:B------:R-:W-:Y:S06]  /*f400*/  @!P2 BRA `(.L_x_11658) ;  /* 0x000000000004a947 */ /* 0x000fec0003800000 */
[----:B------:R-:W-:Y:S01]  /*f410*/  BPT.TRAP 0x1 ;  /* 0x000000040000795c */ /* 0x000fe20000300000 */
.L_x_11658:
[----:B------:R2:W3:Y:S01]  /*f420*/  SYNCS.PHASECHK.TRANS64.TRYWAIT P1, [R200+URZ+0x22850], R201 ;  /* 0x022850c9c80075a7 */ /* 0x0004e2000802017f */
[----:B------:R-:W-:Y:S05]  /*f430*/  @!P2 BRA `(.L_x_11659) ;  /* 0x000000000004a947 */ /* 0x000fea0003800000 */
[----:B------:R-:W-:Y:S01]  /*f440*/  BPT.TRAP 0x1 ;  /* 0x000000040000795c */ /* 0x000fe20000300000 */
.L_x_11659:
[----:B------:R-:W-:Y:S04]  /*f450*/  BSSY B0, `(.L_x_11660) ;  /* 0x0000004000007945 */ /* 0x000fe80003800000 */
[----:B---3--:R-:W-:Y:S05]  /*f460*/  @P1 BRA `(.L_x_11661) ;  /* 0x0000000000081947 */ /* 0x008fea0003800000 */
[----:B------:R-:W3:Y:S02]  /*f470*/  SYNCS.PHASECHK.TRANS64.TRYWAIT P1, [R200+URZ+0x22850], R201 ;  /* 0x022850c9c80075a7 */ /* 0x000ee4000802017f */
[----:B---3--:R-:W-:Y:S05]  /*f480*/  @!P1 BRA `(.L_x_11662) ;  /* 0x0000014c00349947 */ /* 0x008fea0003800000 */
.L_x_11661:
[----:B------:R-:W-:Y:S05]  /*f490*/  BSYNC B0 ;  /* 0x0000000000007941 */ /* 0x000fea0003800000 */
.L_x_11660:
[----:B------:R-:W4:Y:S01]  /*f4a0*/  S2R R0, SR_TID.X ;  /* 0x0000000000007919 */ /* 0x000f220000002100 */
[----:B------:R-:W-:Y:S05]  /*f4b0*/  WARPSYNC.ALL ;  /* 0x0000000000007948 */ /* 0x000fea0003800000 */
[----:B------:R-:W-:Y:S01]  /*f4c0*/  IMAD.MOV.U32 R180, RZ, RZ, 0xc00 ;  /* 0x00000c00ffb47424 */ /* 0x000fe200078e00ff */
[----:B------:R-:W-:Y:S01]  /*f4d0*/  ISETP.GT.AND P1, PT, R4, R216, PT ;  /* 0x000000d80400720c */ /* 0x000fe20003f24270 */
[----:B------:R-:W-:Y:S02]  /*f4e0*/  IMAD.MOV.U32 R181, RZ, RZ, 0x40000040 ;  /* 0x40000040ffb57424 */ /* 0x000fe400078e00ff */
[----:B------:R-:W-:-:S02]  /*f4f0*/  IMAD R180, R2, R180, UR53 ;  /* 0x0000003502b47e24 */ /* 0x000fc4000f8e02b4 */
[----:B0123--:R-:W-:Y:S01]  /*f500*/  @!P0 VIADD R200, R200, 0x22860 ;  /* 0x00022860c8c88836 */ /* 0x00ffe20000000000 */
[----:B------:R-:W-:Y:S01]  /*f510*/  R2UR UR7, R181 ;  /* 0x00000000b50772ca */ /* 0x000fe200000e0000 */
[----:B------:R-:W-:Y:S01]  /*f520*/  IMAD.MOV.U32 R181, RZ, RZ, 0x40000040 ;  /* 0x40000040ffb57424 */ /* 0x000fe200078e00ff */
[----:B------:R-:W-:Y:S01]  /*f530*/  R2UR UR6, R180 ;  /* 0x00000000b40672ca */ /* 0x000fe200000e0000 */
[----:B------:R-:W-:Y:S01]  /*f540*/  VIADD R4, R4, 0xffffffff ;  /* 0xffffffff04047836 */ /* 0x000fe20000000000 */
[----:B------:R-:W-:Y:S01]  /*f550*/  @!P0 PRMT R200, RZ, 0x654, R200 ;  /* 0x00000654ffc88816 */ /* 0x000fe200000000c8 */
[----:B------:R-:W-:Y:S01]  /*f560*/  IMAD.MOV.U32 R8, RZ, RZ, R176 ;  /* 0x000000ffff087224 */ /* 0x000fe200078e00b0 */
[----:B----4-:R-:W-:-:S05]  /*f570*/  SHF.R.U32.HI R0, RZ, 0x7, R0 ;  /* 0x00000007ff007819 */ /* 0x010fca0000011600 */
[----:B------:R-:W-:-:S05]  /*f580*/  VIADD R0, R0, 0x8 ;  /* 0x0000000800007836 */ /* 0x000fca0000000000 */
[----:B------:R0:W-:Y:S02]  /*f590*/  BAR.SYNC.DEFER_BLOCKING R0, 0x100 ;  /* 0x000400000000751d */ /* 0x0001e40000010000 */
[----:B0-----:R-:W-:-:S04]  /*f5a0*/  IMAD.MOV.U32 R0, RZ, RZ, R178 ;  /* 0x000000ffff007224 */ /* 0x001fc800078e00b2 */
[----:B------:R-:W-:-:S06]  /*f5b0*/  WARPGROUP.ARRIVE ;  /* 0x00000000000079c5 */ /* 0x000fcc0000000000 */
        /* <DEDUP_REMOVED lines=42> */
[----:B------:R-:W-:Y:S02]  /*f860*/  IMAD.MOV.U32 R8, RZ, RZ, R176 ;  /* 0x000000ffff087224 */ /* 0x000fe400078e00b0 */
[----:B------:R-:W-:-:S07]  /*f870*/  IMAD.MOV.U32 R0, RZ, RZ, R178 ;  /* 0x000000ffff007224 */ /* 0x000fce00078e00b2 */
.L_x_11645:
[----:B------:R-:W1:Y:S01]  /*f880*/  LDC R152, c[0x0][0x448] ;  /* 0x00011200ff987b82 */ /* 0x000e620000000800 */
[----:B------:R-:W-:Y:S01]  /*f890*/  VIADD R153, R213, 0x7f ;  /* 0x0000007fd5997836 */ /* 0x000fe20000000000 */
[----:B------:R-:W-:-:S06]  /*f8a0*/  LOP3.LUT R18, R18, 0xffefffff, RZ, 0xc0, !PT ;  /* 0xffefffff12127812 */ /* 0x000fcc00078ec0ff */
[----:B------:R-:W2:Y:S01]  /*f8b0*/  LDC R230, c[0x0][0x9e4] ;  /* 0x00027900ffe67b82 */ /* 0x000ea20000000800 */
[----:B-1----:R-:W-:-:S13]  /*f8c0*/  ISETP.NE.AND P1, PT, R152, 0x1, PT ;  /* 0x000000019800780c */ /* 0x002fda0003f25270 */
[----:B------:R-:W1:Y:S01]  /*f8d0*/  @P1 LDC R154, c[0x0][0x44c] ;  /* 0x00011300ff9a1b82 */ /* 0x000e620000000800 */
[----:B------:R-:W-:-:S04]  /*f8e0*/  @P1 LOP3.LUT R18, R18, 0x100000, RZ, 0xfc, !PT ;  /* 0x0010000012121812 */ /* 0x000fc800078efcff */
[----:B------:R-:W-:-:S03]  /*f8f0*/  LOP3.LUT R18, R18, 0xffdfffff, RZ, 0xc0, !PT ;  /* 0xffdfffff12127812 */ /* 0x000fc600078ec0ff */
[----:B------:R-:W3:Y:S01]  /*f900*/  @P1 LDC R152, c[0x0][0x450] ;  /* 0x00011400ff981b82 */ /* 0x000ee20000000800 */
[----:B-1----:R-:W-:-:S05]  /*f910*/  @P1 IMAD.HI.U32 R154, R153, R154, RZ ;  /* 0x0000009a999a1227 */ /* 0x002fca00078e00ff */
[----:B---3--:R-:W-:Y:S02]  /*f920*/  @P1 SHF.R.U32.HI R153, RZ, R152, R154 ;  /* 0x00000098ff991219 */ /* 0x008fe4000001169a */
[----:B--2---:R-:W-:Y:S02]  /*f930*/  ISETP.GE.AND P1, PT, R230, 0x1, PT ;  /* 0x00000001e600780c */ /* 0x004fe40003f26270 */
[----:B------:R-:W-:-:S05]  /*f940*/  IADD3 R154, R208, 0x1, -R207 ;  /* 0x00000001d09a7810 */ /* 0x000fca0007ffe8cf */
[----:B------:R-:W-:-:S04]  /*f950*/  IMAD.IADD R154, R154, 0x1, R153 ;  /* 0x000000019a9a7824 */ /* 0x000fc800078e0299 */
[----:B------:R-:W-:Y:S02]  /*f960*/  IMAD.IADD R11, R154, 0x1, -R11 ;  /* 0x000000019a0b7824 */ /* 0x000fe400078e0a0b */
[----:B------:R-:W-:Y:S01]  /*f970*/  @P1 LOP3.LUT R18, R18, 0x200000, RZ, 0xfc, !PT ;  /* 0x0020000012121812 */ /* 0x000fe200078efcff */
        /* <DEDUP_REMOVED lines=11> */
.L_x_11666:
[----:B------:R-:W-:-:S13]  /*fa30*/  ISETP.NE.AND P1, PT, R230, 0x1, PT ;  /* 0x00000001e600780c */ /* 0x000fda0003f25270 */
[----:B------:R-:W1:Y:S02]  /*fa40*/  @P1 LDC.64 R152, c[0x0][0x9e8] ;  /* 0x00027a00ff981b82 */ /* 0x000e640000000a00 */
[----:B-1----:R-:W-:-:S05]  /*fa50*/  @P1 IMAD.HI.U32 R152, R154, R152, RZ ;  /* 0x000000989a981227 */ /* 0x002fca00078e00ff */
[----:B------:R-:W-:-:S07]  /*fa60*/  @P1 SHF.R.U32.HI R154, RZ, R153, R152 ;  /* 0x00000099ff9a1219 */ /* 0x000fce0000011698 */
.L_x_11667:
[----:B------:R-:W-:Y:S05]  /*fa70*/  BSYNC B0 ;  /* 0x0000000000007941 */ /* 0x000fea0003800000 */
.L_x_11665:
[----:B------:R-:W-:-:S05]  /*fa80*/  IMAD R154, R154, R230, RZ ;  /* 0x000000e69a9a7224 */ /* 0x000fca00078e02ff */
[----:B------:R-:W-:-:S07]  /*fa90*/  VIMNMX R11, R11, R154, !PT ;  /* 0x0000009a0b0b7248 */ /* 0x000fce0007fe0100 */
.L_x_11664:
[----:B------:R-:W-:-:S04]  /*faa0*/  VIADD R11, R11, 0x5f ;  /* 0x0000005f0b0b7836 */ /* 0x000fc80000000000 */
[----:B------:R-:W-:-:S05]  /*fab0*/  IMAD.HI R11, R11, 0x2aaaaaab, RZ ;  /* 0x2aaaaaab0b0b7827 */ /* 0x000fca00078e02ff */
[----:B------:R-:W-:-:S04]  /*fac0*/  SHF.R.U32.HI R152, RZ, 0x1f, R11 ;  /* 0x0000001fff987819 */ /* 0x000fc8000001160b */
[----:B------:R-:W-:-:S04]  /*fad0*/  LEA.HI.SX32 R11, R11, R152, 0x1c ;  /* 0x000000980b0b7211 */ /* 0x000fc800078fe2ff */
[----:B------:R-:W-:-:S04]  /*fae0*/  VIMNMX R11, R219, R11, !PT ;  /* 0x0000000bdb0b7248 */ /* 0x000fc80007fe0100 */
[----:B------:R-:W-:-:S13]  /*faf0*/  ISETP.GE.AND P1, PT, R4, R11, PT ;  /* 0x0000000b0400720c */ /* 0x000fda0003f26270 */
[----:B------:R-:W-:Y:S05]  /*fb00*/  @!P1 BRA `(.L_x_11668) ;  /* 0x0000001c00d09947 */ /* 0x000fea0003800000 */
[----:B------:R-:W-:Y:S02]  /*fb10*/  IMAD.MOV.U32 R201, RZ, RZ, R8 ;  /* 0x000000ffffc97224 */ /* 0x000fe400078e0008 */
[----:B0-----:R-:W-:Y:S02]  /*fb20*/  IMAD.MOV.U32 R200, RZ, RZ, R0 ;  /* 0x000000ffffc87224 */ /* 0x001fe400078e0000 */
[----:B------:R-:W-:-:S07]  /*fb30*/  IMAD.MOV.U32 R217, RZ, RZ, R4 ;  /* 0x000000ffffd97224 */ /* 0x000fce00078e0004 */
.L_x_11678:
[----:B0-----:R-:W-:Y:S01]  /*fb40*/  IMAD.U32 R4, RZ, RZ, UR54 ;  /* 0x00000036ff047e24 */ /* 0x001fe2000f8e00ff */
[----:B------:R-:W-:Y:S05]  /*fb50*/  YIELD ;  /* 0x0000000000007946 */ /* 0x000fea0003800000 */
[----:B------:R-:W-:Y:S01]  /*fb60*/  ISETP.NE.AND P3, PT, R4, 0x3, PT ;  /* 0x000000030400780c */ /* 0x000fe20003f65270 */
[----:B------:R-:W-:Y:S02]  /*fb70*/  VIADD R2, R2, 0x1 ;  /* 0x0000000102027836 */ /* 0x000fe40000000000 */
[----:B------:R-:W-:Y:S02]  /*fb80*/  IMAD.MOV.U32 R0, RZ, RZ, R217 ;  /* 0x000000ffff007224 */ /* 0x000fe400078e00d9 */
[----:B------:R-:W-:Y:S01]  /*fb90*/  VIADD R217, R217, 0xffffffff ;  /* 0xffffffffd9d97836 */ /* 0x000fe20000000000 */
[----:B------:R-:W-:-:S02]  /*fba0*/  ISETP.NE.AND P2, PT, R2, 0x2, PT ;  /* 0x000000020200780c */ /* 0x000fc40003f45270 */
[----:B------:R-:W-:Y:S02]  /*fbb0*/  ISETP.GT.AND P1, PT, R0, R11, PT ;  /* 0x0000000b0000720c */ /* 0x000fe40003f24270 */
[----:B------:R-:W-:Y:S02]  /*fbc0*/  SEL R0, RZ, 0x1, P2 ;  /* 0x00000001ff007807 */ /* 0x000fe40001000000 */
[----:B------:R-:W-:Y:S02]  /*fbd0*/  SEL R2, R2, RZ, P2 ;  /* 0x000000ff02027207 */ /* 0x000fe40001000000 */
[----:B------:R-:W-:Y:S01]  /*fbe0*/  LOP3.LUT R206, R206, R0, RZ, 0x3c, !PT ;  /* 0x00000000cece7212 */ /* 0x000fe200078e3cff */
[----:B------:R-:W-:Y:S06]  /*fbf0*/  @!P3 BRA `(.L_x_11669) ;  /* 0x000000000004b947 */ /* 0x000fec0003800000 */
[----:B------:R-:W-:Y:S01]  /*fc00*/  BPT.TRAP 0x1 ;  /* 0x000000040000795c */ /* 0x000fe20000300000 */
.L_x_11669:
[----:B------:R-:W-:Y:S01]  /*fc10*/  IMAD R4, R2, 0x8, R19 ;  /* 0x0000000802047824 */ /* 0x000fe200078e0213 */
[----:B------:R-:W-:-:S04]  /*fc20*/  SHF.L.U32 R216, R206, 0x1f, RZ ;  /* 0x0000001fced87819 */ /* 0x000fc800000006ff */
[----:B------:R0:W1:Y:S01]  /*fc30*/  SYNCS.PHASECHK.TRANS64.TRYWAIT P2, [R4+URZ+0x22830], R216 ;  /* 0x022830d8040075a7 */ /* 0x000062000804017f */
[----:B------:R-:W-:Y:S05]  /*fc40*/  @!P3 BRA `(.L_x_11670) ;  /* 0x000000000004b947 */ /* 0x000fea0003800000 */
[----:B------:R-:W-:Y:S01]  /*fc50*/  BPT.TRAP 0x1 ;  /* 0x000000040000795c */ /* 0x000fe20000300000 */
.L_x_11670:
[----:B------:R-:W-:Y:S02]  /*fc60*/  IMAD R154, R2, 0x300, R214 ;  /* 0x00000300029a7824 */ /* 0x000fe400078e02d6 */
[----:B------:R-:W-:Y:S01]  /*fc70*/  IMAD.MOV.U32 R155, RZ, RZ, 0x40000040 ;  /* 0x40000040ff9b7424 */ /* 0x000fe200078e00ff */
[----:B-1----:R-:W-:Y:S06]  /*fc80*/  @P2 BRA `(.L_x_11671) ;  /* 0x0000000000082947 */ /* 0x002fec0003800000 */
[----:B------:R-:W1:Y:S02]  /*fc90*/  SYNCS.PHASECHK.TRANS64.TRYWAIT P2, [R4+URZ+0x22830], R216 ;  /* 0x022830d8040075a7 */ /* 0x000e64000804017f */
[----:B-1----:R-:W-:Y:S05]  /*fca0*/  @!P2 BRA `(.L_x_11672) ;  /* 0x000001440040a947 */ /* 0x002fea0003800000 */
.L_x_11671:
        /* <DEDUP_REMOVED lines=14> */
[----:B------:R-:W2:Y:S01]  /*fd90*/  S2R R225, SR_TID.X ;  /* 0x0000000000e17919 */ /* 0x000ea20000002100 */
[----:B------:R-:W-:-:S02]  /*fda0*/  R2UR UR19, R155 ;  /* 0x000000009b1372ca */ /* 0x000fc400000e0000 */
[----:B------:R-:W-:Y:S01]  /*fdb0*/  WARPGROUP.ARRIVE ;  /* 0x00000000000079c5 */ /* 0x000fe20000000000 */
[----:B------:R-:W-:Y:S02]  /*fdc0*/  R2UR UR8, R20 ;  /* 0x00000000140872ca */ /* 0x000fe400000e0000 */
[----:B------:R-:W-:Y:S02]  /*fdd0*/  R2UR UR9, R21 ;  /* 0x00000000150972ca */ /* 0x000fe400000e0000 */
[----:B------:R-:W-:Y:S01]  /*fde0*/  R2UR UR14, R8 ;  /* 0x00000000080e72ca */ /* 0x000fe200000e0000 */
[----:B------:R-:W-:Y:S01]  /*fdf0*/  HGMMA.64x96x16.F32 R152, gdesc[UR4], RZ, !UPT, gsb0 ;  /* 0x01600000049879f0 */ /* 0x000fe2000c0008ff */
[----:B------:R-:W-:Y:S01]  /*fe00*/  R2UR UR15, R9 ;  /* 0x00000000090f72ca */ /* 0x000fe200000e0000 */
[----:B------:R-:W-:Y:S01]  /*fe10*/  IMAD.U32 R9, RZ, RZ, UR41 ;  /* 0x00000029ff097e24 */ /* 0x000fe2000f8e00ff */
[----:B------:R-:W-:Y:S02]  /*fe20*/  R2UR UR12, R14 ;  /* 0x000000000e0c72ca */ /* 0x000fe400000e0000 */
[----:B------:R-:W-:-:S02]  /*fe30*/  R2UR UR13, R15 ;  /* 0x000000000f0d72ca */ /* 0x000fc400000e0000 */
[----:B------:R-:W-:Y:S02]  /*fe40*/  R2UR UR16, R12 ;  /* 0x000000000c1072ca */ /* 0x000fe400000e0000 */
[----:B------:R-:W-:Y:S02]  /*fe50*/  R2UR UR17, R13 ;  /* 0x000000000d1172ca */ /* 0x000fe400000e0000 */
[----:B--2---:R-:W-:Y:S01]  /*fe60*/  SHF.R.U32.HI R225, RZ, 0x7, R225 ;  /* 0x00000007ffe17819 */ /* 0x004fe200000116e1 */
        /* <DEDUP_REMOVED lines=37> */
[----:B--2---:R-:W-:-:S05]  /*100c0*/  FMNMX.FTZ R0, R0, R8, !PT ;  /* 0x0000000800007209 */ /* 0x004fca0007810000 */
[C---:B------:R-:W-:Y:S01]  /*100d0*/  FMUL.FTZ R8, R0.reuse, R9 ;  /* 0x0000000900087220 */ /* 0x040fe20000410000 */
[----:B------:R-:W-:-:S03]  /*100e0*/  FADD.FTZ R10, -R0, R200 ;  /* 0x000000c8000a7221 */ /* 0x000fc60000010100 */
        /* <DEDUP_REMOVED lines=29> */
[----:B------:R-:W2:Y:S02]  /*102c0*/  MUFU.EX2 R10, R10 ;  /* 0x0000000a000a7308 */ /* 0x000ea40000000800 */
[----:B------:R-:W-:-:S04]  /*102d0*/  FMNMX.FTZ R8, R159, R8, !PT ;  /* 0x000000089f087209 */ /* 0x000fc80007810000 */
[----:B------:R-:W-:Y:S02]  /*102e0*/  FMNMX.FTZ R8, R162, R8, !PT ;  /* 0x00000008a2087209 */ /* 0x000fe40007810000 */
[----:B------:R-:W3:Y:S02]  /*102f0*/  MUFU.EX2 R153, R153 ;  /* 0x0000009900997308 */ /* 0x000ee40000000800 */
[----:B------:R-:W-:-:S04]  /*10300*/  FMNMX.FTZ R8, R163, R8, !PT ;  /* 0x00000008a3087209 */ /* 0x000fc80007810000 */
[----:B------:R-:W-:Y:S02]  /*10310*/  FMNMX.FTZ R8, R166, R8, !PT ;  /* 0x00000008a6087209 */ /* 0x000fe40007810000 */
[----:B------:R-:W4:Y:S01]  /*10320*/  MUFU.EX2 R156, R156 ;  /* 0x0000009c009c7308 */ /* 0x000f220000000800 */
[----:B--2---:R-:W-:Y:S01]  /*10330*/  FMUL.FTZ R24, R24, R10 ;  /* 0x0000000a18187220 */ /* 0x004fe20000410000 */
        /* <DEDUP_REMOVED lines=81> */
[C---:B---3--:R-:W-:Y:S01]  /*10850*/  F2FP.F16.F32.PACK_AB R200, R153.reuse, R152 ;  /* 0x0000009899c8723e */ /* 0x048fe200000000ff */
[----:B------:R-:W2:Y:S01]  /*10860*/  SHFL.BFLY PT, R10, R8, 0x2, 0x1f ;  /* 0x0c401f00080a7f89 */ /* 0x000ea200000e0000 */
[----:B------:R-:W3:Y:S01]  /*10870*/  MUFU.EX2 R157, R157 ;  /* 0x0000009d009d7308 */ /* 0x000ee20000000800 */
[----:B------:R-:W-:-:S04]  /*10880*/  FADD.FTZ R5, R153, R5 ;  /* 0x0000000599057221 */ /* 0x000fc80000010000 */
[----:B----4-:R-:W-:-:S03]  /*10890*/  FADD.FTZ R5, R156, R5 ;  /* 0x000000059c057221 */ /* 0x010fc60000010000 */
[----:B------:R-:W4:Y:S08]  /*108a0*/  MUFU.EX2 R152, R160 ;  /* 0x000000a000987308 */ /* 0x000f300000000800 */
[----:B------:R-:W5:Y:S01]  /*108b0*/  MUFU.EX2 R161, R161 ;  /* 0x000000a100a17308 */ /* 0x000f620000000800 */
[C---:B---3--:R-:W-:Y:S01]  /*108c0*/  FADD.FTZ R5, R157.reuse, R5 ;  /* 0x000000059d057221 */ /* 0x048fe20000010000 */
[----:B------:R-:W-:-:S02]  /*108d0*/  F2FP.F16.F32.PACK_AB R202, R157, R156 ;  /* 0x0000009c9dca723e */ /* 0x000fc400000000ff */
[----:B--2---:R-:W-:-:S04]  /*108e0*/  FMNMX.FTZ R8, R8, R10, !PT ;  /* 0x0000000a08087209 */ /* 0x004fc80007810000 */
[----:B------:R-:W-:Y:S01]  /*108f0*/  MUFU.EX2 R160, R176 ;  /* 0x000000b000a07308 */ /* 0x000fe20000000800 */
[----:B----4-:R-:W-:Y:S01]  /*10900*/  FADD.FTZ R5, R152, R5 ;  /* 0x0000000598057221 */ /* 0x010fe20000010000 */
[----:B------:R-:W2:Y:S06]  /*10910*/  SHFL.BFLY PT, R10, R8, 0x1, 0x1f ;  /* 0x0c201f00080a7f89 */ /* 0x000eac00000e0000 */
[----:B------:R-:W3:Y:S01]  /*10920*/  MUFU.EX2 R164, R164 ;  /* 0x000000a400a47308 */ /* 0x000ee20000000800 */
[C---:B-----5:R-:W-:Y:S01]  /*10930*/  FADD.FTZ R5, R161.reuse, R5 ;  /* 0x00000005a1057221 */ /* 0x060fe20000010000 */
[----:B------:R-:W-:-:S06]  /*10940*/  F2FP.F16.F32.PACK_AB R152, R161, R152 ;  /* 0x00000098a198723e */ /* 0x000fcc00000000ff */
[----:B------:R-:W4:Y:S08]  /*10950*/  MUFU.EX2 R165, R165 ;  /* 0x000000a500a57308 */ /* 0x000f300000000800 */
[----:B------:R-:W5:Y:S01]  /*10960*/  MUFU.EX2 R156, R168 ;  /* 0x000000a8009c7308 */ /* 0x000f620000000800 */
[----:B---3--:R-:W-:Y:S01]  /*10970*/  FADD.FTZ R5, R164, R5 ;  /* 0x00000005a4057221 */ /* 0x008fe20000010000 */
[----:B--2---:R-:W-:-:S06]  /*10980*/  FMNMX.FTZ R8, R8, R10, !PT ;  /* 0x0000000a08087209 */ /* 0x004fcc0007810000 */
[----:B------:R-:W2:Y:S01]  /*10990*/  MUFU.EX2 R169, R169 ;  /* 0x000000a900a97308 */ /* 0x000ea20000000800 */
        /* <DEDUP_REMOVED lines=20> */
[----:B-----5:R-:W-:Y:S01]  /*10ae0*/  FADD.FTZ R5, R156, R5 ;  /* 0x000000059c057221 */ /* 0x020fe20000010000 */
[----:B------:R-:W-:Y:S01]  /*10af0*/  FFMA.FTZ R182, R182, R9, -R10 ;  /* 0x00000009b6b67223 */ /* 0x000fe2000001080a */
[----:B---3--:R-:W-:-:S02]  /*10b00*/  @!P0 VIADD R154, R4, 0x22840 ;  /* 0x00022840049a8836 */ /* 0x008fc40000000000 */
[-CC-:B------:R-:W-:Y:S01]  /*10b10*/  FFMA.FTZ R183, R183, R9.reuse, -R10.reuse ;  /* 0x00000009b7b77223 */ /* 0x180fe2000001080a */
[----:B------:R-:W3:Y:S01]  /*10b20*/  MUFU.EX2 R155, R155 ;  /* 0x0000009b009b7308 */ /* 0x000ee20000000800 */
[----:B--2---:R-:W-:Y:S01]  /*10b30*/  FADD.FTZ R5, R169, R5 ;  /* 0x00000005a9057221 */ /* 0x004fe20000010000 */
[-CC-:B------:R-:W-:Y:S01]  /*10b40*/  FFMA.FTZ R186, R186, R9.reuse, -R10.reuse ;  /* 0x00000009baba7223 */ /* 0x180fe2000001080a */
[-CC-:B------:R-:W-:Y:S01]  /*10b50*/  FFMA.FTZ R187, R187, R9.reuse, -R10.reuse ;  /* 0x00000009bbbb7223 */ /* 0x180fe2000001080a */
[-CC-:B------:R-:W-:Y:S01]  /*10b60*/  FFMA.FTZ R190, R190, R9.reuse, -R10.reuse ;  /* 0x00000009bebe7223 */ /* 0x180fe2000001080a */
[-CC-:B------:R-:W-:Y:S01]  /*10b70*/  FFMA.FTZ R191, R191, R9.reuse, -R10.reuse ;  /* 0x00000009bfbf7223 */ /* 0x180fe2000001080a */
[-CC-:B------:R-:W-:Y:S01]  /*10b80*/  FFMA.FTZ R194, R194, R9.reuse, -R10.reuse ;  /* 0x00000009c2c27223 */ /* 0x180fe2000001080a */
[--C-:B------:R-:W-:Y:S01]  /*10b90*/  FFMA.FTZ R195, R195, R9, -R10.reuse ;  /* 0x00000009c3c37223 */ /* 0x100fe2000001080a */
[----:B------:R-:W2:Y:S01]  /*10ba0*/  MUFU.EX2 R203, R158 ;  /* 0x0000009e00cb7308 */ /* 0x000ea20000000800 */
[----:B----4-:R-:W-:Y:S01]  /*10bb0*/  FFMA.FTZ R3, R153, R3, R201 ;  /* 0x0000000399037223 */ /* 0x010fe200000100c9 */
[-CC-:B------:R-:W-:Y:S01]  /*10bc0*/  FFMA.FTZ R198, R198, R9.reuse, -R10.reuse ;  /* 0x00000009c6c67223 */ /* 0x180fe2000001080a */
[----:B------:R-:W-:Y:S01]  /*10bd0*/  FFMA.FTZ R199, R199, R9, -R10 ;  /* 0x00000009c7c77223 */ /* 0x000fe2000001080a */
[----:B------:R-:W-:Y:S01]  /*10be0*/  IADD3 R10, -R225, 0xb, RZ ;  /* 0x0000000be10a7810 */ /* 0x000fe20007ffe1ff */
[-C--:B------:R-:W-:Y:S01]  /*10bf0*/  FMUL.FTZ R26, R26, R153.reuse ;  /* 0x000000991a1a7220 */ /* 0x080fe20000410000 */
[----:B------:R-:W-:Y:S01]  /*10c00*/  @!P0 PRMT R154, RZ, 0x654, R154 ;  /* 0x00000654ff9a8816 */ /* 0x000fe2000000009a */
[-C--:B------:R-:W-:Y:S01]  /*10c10*/  FMUL.FTZ R27, R27, R153.reuse ;  /* 0x000000991b1b7220 */ /* 0x080fe20000410000 */
[----:B------:R-:W4:Y:S01]  /*10c20*/  MUFU.EX2 R159, R159 ;  /* 0x0000009f009f7308 */ /* 0x000f220000000800 */
[----:B---3--:R-:W-:Y:S01]  /*10c30*/  FADD.FTZ R3, R155, R3 ;  /* 0x000000039b037221 */ /* 0x008fe20000010000 */
[----:B------:R3:W-:Y:S06]  /*10c40*/  BAR.ARV R10, 0x100 ;  /* 0x0004000a0000751d */ /* 0x0007ec0000002000 */
[----:B------:R-:W5:Y:S01]  /*10c50*/  MUFU.EX2 R176, R162 ;  /* 0x000000a200b07308 */ /* 0x000f620000000800 */
[----:B--2---:R-:W-:Y:S01]  /*10c60*/  FADD.FTZ R3, R203, R3 ;  /* 0x00000003cb037221 */ /* 0x004fe20000010000 */
[----:B------:R2:W-:Y:S01]  /*10c70*/  @!P0 SYNCS.ARRIVE.TRANS64.RED.A1T0 RZ, [R154+URZ], RZ ;  /* 0x000000ff9aff89a7 */ /* 0x0005e2000810043f */
[----:B------:R-:W-:Y:S01]  /*10c80*/  F2FP.F16.F32.PACK_AB R156, R169, R156 ;  /* 0x0000009ca99c723e */ /* 0x000fe200000000ff */
[-C--:B------:R-:W-:Y:S01]  /*10c90*/  FMUL.FTZ R30, R30, R153.reuse ;  /* 0x000000991e1e7220 */ /* 0x080fe20000410000 */
[-C--:B------:R-:W-:Y:S01]  /*10ca0*/  FMUL.FTZ R31, R31, R153.reuse ;  /* 0x000000991f1f7220 */ /* 0x080fe20000410000 */
[-C--:B------:R-:W-:Y:S01]  /*10cb0*/  FMUL.FTZ R34, R34, R153.reuse ;  /* 0x0000009922227220 */ /* 0x080fe20000410000 */
[-C--:B------:R-:W-:Y:S01]  /*10cc0*/  FMUL.FTZ R35, R35, R153.reuse ;  /* 0x0000009923237220 */ /* 0x080fe20000410000 */
[----:B------:R-:W0:Y:S01]  /*10cd0*/  MUFU.EX2 R163, R163 ;  /* 0x000000a300a37308 */ /* 0x000e220000000800 */
[----:B----4-:R-:W-:Y:S01]  /*10ce0*/  FADD.FTZ R3, R159, R3 ;  /* 0x000000039f037221 */ /* 0x010fe20000010000 */
[----:B--2---:R-:W-:Y:S01]  /*10cf0*/  F2FP.F16.F32.PACK_AB R154, R165, R164 ;  /* 0x000000a4a59a723e */ /* 0x004fe200000000ff */
[-C--:B------:R-:W-:Y:S01]  /*10d00*/  FMUL.FTZ R38, R38, R153.reuse ;  /* 0x0000009926267220 */ /* 0x080fe20000410000 */
        /* <DEDUP_REMOVED lines=77> */
[----:B----4-:R-:W-:Y:S01]  /*111e0*/  FADD.FTZ R3, R175, R3 ;  /* 0x00000003af037221 */ /* 0x010fe20000010000 */
[----:B------:R-:W-:Y:S01]  /*111f0*/  FMUL.FTZ R151, R151, R153 ;  /* 0x0000009997977220 */ /* 0x000fe20000410000 */
[----:B------:R-:W-:-:S02]  /*11200*/  F2FP.F16.F32.PACK_AB R201, R155, R201 ;  /* 0x000000c99bc9723e */ /* 0x000fc400000000ff */
[----:B------:R-:W-:Y:S02]  /*11210*/  F2FP.F16.F32.PACK_AB R203, R159, R203 ;  /* 0x000000cb9fcb723e */ /* 0x000fe400000000ff */
[----:B------:R-:W-:Y:S01]  /*11220*/  F2FP.F16.F32.PACK_AB R153, R163, R176 ;  /* 0x000000b0a399723e */ /* 0x000fe200000000ff */
[----:B------:R-:W4:Y:S01]  /*11230*/  MUFU.EX2 R179, R179 ;  /* 0x000000b300b37308 */ /* 0x000f220000000800 */
[----:B0-----:R-:W-:Y:S01]  /*11240*/  FADD.FTZ R3, R178, R3 ;  /* 0x00000003b2037221 */ /* 0x001fe20000010000 */
[----:B------:R-:W-:Y:S02]  /*11250*/  F2FP.F16.F32.PACK_AB R155, R167, R161 ;  /* 0x000000a1a79b723e */ /* 0x000fe400000000ff */
[----:B------:R-:W-:Y:S02]  /*11260*/  F2FP.F16.F32.PACK_AB R158, R173, R172 ;  /* 0x000000acad9e723e */ /* 0x000fe400000000ff */
[----:B------:R-:W-:Y:S02]  /*11270*/  F2FP.F16.F32.PACK_AB R159, R175, R174 ;  /* 0x000000aeaf9f723e */ /* 0x000fe400000000ff */
[----:B------:R-:W0:Y:S01]  /*11280*/  MUFU.EX2 R180, R180 ;  /* 0x000000b400b47308 */ /* 0x000e220000000800 */
[C---:B--2---:R-:W-:Y:S01]  /*11290*/  FADD.FTZ R5, R177.reuse, R5 ;  /* 0x00000005b1057221 */ /* 0x044fe20000010000 */
[----:B------:R-:W-:-:S06]  /*112a0*/  F2FP.F16.F32.PACK_AB R160, R177, R160 ;  /* 0x000000a0b1a0723e */ /* 0x000fcc00000000ff */
[----:B------:R-:W2:Y:S01]  /*112b0*/  MUFU.EX2 R182, R182 ;  /* 0x000000b600b67308 */ /* 0x000ea20000000800 */
[C---:B----4-:R-:W-:Y:S01]  /*112c0*/  FADD.FTZ R3, R179.reuse, R3 ;  /* 0x00000003b3037221 */ /* 0x050fe20000010000 */
[----:B------:R-:W-:-:S06]  /*112d0*/  F2FP.F16.F32.PACK_AB R161, R179, R178 ;  /* 0x000000b2b3a1723e */ /* 0x000fcc00000000ff */
[----:B------:R-:W4:Y:S01]  /*112e0*/  MUFU.EX2 R181, R181 ;  /* 0x000000b500b57308 */ /* 0x000f220000000800 */
[----:B0-----:R-:W-:-:S07]  /*112f0*/  FADD.FTZ R5, R180, R5 ;  /* 0x00000005b4057221 */ /* 0x001fce0000010000 */
[----:B------:R-:W0:Y:S01]  /*11300*/  MUFU.EX2 R183, R183 ;  /* 0x000000b700b77308 */ /* 0x000e220000000800 */
[----:B--2---:R-:W-:-:S07]  /*11310*/  FADD.FTZ R3, R182, R3 ;  /* 0x00000003b6037221 */ /* 0x004fce0000010000 */
[----:B------:R-:W2:Y:S01]  /*11320*/  MUFU.EX2 R184, R184 ;  /* 0x000000b800b87308 */ /* 0x000ea20000000800 */
[C---:B----4-:R-:W-:Y:S01]  /*11330*/  FADD.FTZ R5, R181.reuse, R5 ;  /* 0x00000005b5057221 */ /* 0x050fe20000010000 */
[----:B------:R-:W-:-:S06]  /*11340*/  F2FP.F16.F32.PACK_AB R162, R181, R180 ;  /* 0x000000b4b5a2723e */ /* 0x000fcc00000000ff */
[----:B------:R-:W4:Y:S01]  /*11350*/  MUFU.EX2 R165, R186 ;  /* 0x000000ba00a57308 */ /* 0x000f220000000800 */
[C---:B0-----:R-:W-:Y:S01]  /*11360*/  FADD.FTZ R3, R183.reuse, R3 ;  /* 0x00000003b7037221 */ /* 0x041fe20000010000 */
[----:B------:R-:W-:-:S06]  /*11370*/  F2FP.F16.F32.PACK_AB R163, R183, R182 ;  /* 0x000000b6b7a3723e */ /* 0x000fcc00000000ff */
[----:B------:R-:W0:Y:S01]  /*11380*/  MUFU.EX2 R185, R185 ;  /* 0x000000b900b97308 */ /* 0x000e220000000800 */
[----:B--2---:R-:W-:-:S07]  /*11390*/  FADD.FTZ R5, R184, R5 ;  /* 0x00000005b8057221 */ /* 0x004fce0000010000 */
[----:B------:R-:W2:Y:S01]  /*113a0*/  MUFU.EX2 R187, R187 ;  /* 0x000000bb00bb7308 */ /* 0x000ea20000000800 */
[----:B----4-:R-:W-:-:S07]  /*113b0*/  FADD.FTZ R3, R165, R3 ;  /* 0x00000003a5037221 */ /* 0x010fce0000010000 */
[----:B------:R-:W4:Y:S01]  /*113c0*/  MUFU.EX2 R188, R188 ;  /* 0x000000bc00bc7308 */ /* 0x000f220000000800 */
[C---:B0-----:R-:W-:Y:S01]  /*113d0*/  FADD.FTZ R5, R185.reuse, R5 ;  /* 0x00000005b9057221 */ /* 0x041fe20000010000 */
[----:B------:R-:W-:-:S06]  /*113e0*/  F2FP.F16.F32.PACK_AB R164, R185, R184 ;  /* 0x000000b8b9a4723e */ /* 0x000fcc00000000ff */
[----:B------:R-:W0:Y:S01]  /*113f0*/  MUFU.EX2 R190, R190 ;  /* 0x000000be00be7308 */ /* 0x000e220000000800 */
[C---:B--2---:R-:W-:Y:S01]  /*11400*/  FADD.FTZ R3, R187.reuse, R3 ;  /* 0x00000003bb037221 */ /* 0x044fe20000010000 */
[----:B------:R-:W-:-:S06]  /*11410*/  F2FP.F16.F32.PACK_AB R165, R187, R165 ;  /* 0x000000a5bba5723e */ /* 0x000fcc00000000ff */
[----:B------:R-:W2:Y:S01]  /*11420*/  MUFU.EX2 R189, R189 ;  /* 0x000000bd00bd7308 */ /* 0x000ea20000000800 */
[----:B----4-:R-:W-:-:S07]  /*11430*/  FADD.FTZ R5, R188, R5 ;  /* 0x00000005bc057221 */ /* 0x010fce0000010000 */
[----:B------:R-:W4:Y:S01]  /*11440*/  MUFU.EX2 R191, R191 ;  /* 0x000000bf00bf7308 */ /* 0x000f220000000800 */
[----:B0-----:R-:W-:-:S07]  /*11450*/  FADD.FTZ R3, R190, R3 ;  /* 0x00000003be037221 */ /* 0x001fce0000010000 */
[----:B------:R0:W5:Y:S01]  /*11460*/  MUFU.EX2 R168, R192 ;  /* 0x000000c000a87308 */ /* 0x0001620000000800 */
[C---:B--2---:R-:W-:Y:S01]  /*11470*/  FADD.FTZ R5, R189.reuse, R5 ;  /* 0x00000005bd057221 */ /* 0x044fe20000010000 */
[----:B------:R-:W-:-:S06]  /*11480*/  F2FP.F16.F32.PACK_AB R166, R189, R188 ;  /* 0x000000bcbda6723e */ /* 0x000fcc00000000ff */
[----:B------:R-:W2:Y:S01]  /*11490*/  MUFU.EX2 R169, R194 ;  /* 0x000000c200a97308 */ /* 0x000ea20000000800 */
[----:B0-----:R-:W-:Y:S02]  /*114a0*/  IMAD.U32 R192, RZ, RZ, UR54 ;  /* 0x00000036ffc07e24 */ /* 0x001fe4000f8e00ff */
[C---:B----4-:R-:W-:Y:S01]  /*114b0*/  FADD.FTZ R3, R191.reuse, R3 ;  /* 0x00000003bf037221 */ /* 0x050fe20000010000 */
[----:B------:R-:W-:Y:S02]  /*114c0*/  F2FP.F16.F32.PACK_AB R167, R191, R190 ;  /* 0x000000bebfa7723e */ /* 0x000fe400000000ff */
[----:B------:R-:W-:Y:S02]  /*114d0*/  ISETP.NE.AND P3, PT, R192, 0x3, PT ;  /* 0x00000003c000780c */ /* 0x000fe40003f65270 */
[----:B------:R-:W0:Y:S01]  /*114e0*/  MUFU.EX2 R193, R193 ;  /* 0x000000c100c17308 */ /* 0x000e220000000800 */
[----:B-----5:R-:W-:-:S07]  /*114f0*/  FADD.FTZ R5, R168, R5 ;  /* 0x00000005a8057221 */ /* 0x020fce0000010000 */
[----:B------:R-:W4:Y:S01]  /*11500*/  MUFU.EX2 R195, R195 ;  /* 0x000000c300c37308 */ /* 0x000f220000000800 */
[----:B--2---:R-:W-:-:S07]  /*11510*/  FADD.FTZ R3, R169, R3 ;  /* 0x00000003a9037221 */ /* 0x004fce0000010000 */
[----:B------:R-:W2:Y:S01]  /*11520*/  MUFU.EX2 R196, R196 ;  /* 0x000000c400c47308 */ /* 0x000ea20000000800 */
[C---:B0-----:R-:W-:Y:S01]  /*11530*/  FADD.FTZ R5, R193.reuse, R5 ;  /* 0x00000005c1057221 */ /* 0x041fe20000010000 */
[----:B------:R-:W-:-:S06]  /*11540*/  F2FP.F16.F32.PACK_AB R168, R193, R168 ;  /* 0x000000a8c1a8723e */ /* 0x000fcc00000000ff */
[----:B------:R-:W0:Y:S01]  /*11550*/  MUFU.EX2 R171, R198 ;  /* 0x000000c600ab7308 */ /* 0x000e220000000800 */
[C---:B----4-:R-:W-:Y:S01]  /*11560*/  FADD.FTZ R3, R195.reuse, R3 ;  /* 0x00000003c3037221 */ /* 0x050fe20000010000 */
[----:B------:R-:W-:-:S06]  /*11570*/  F2FP.F16.F32.PACK_AB R169, R195, R169 ;  /* 0x000000a9c3a9723e */ /* 0x000fcc00000000ff */
[----:B------:R-:W4:Y:S01]  /*11580*/  MUFU.EX2 R170, R197 ;  /* 0x000000c500aa7308 */ /* 0x000f220000000800 */
[----:B--2---:R-:W-:-:S07]  /*11590*/  FADD.FTZ R5, R196, R5 ;  /* 0x00000005c4057221 */ /* 0x004fce0000010000 */
[----:B------:R-:W2:Y:S01]  /*115a0*/  MUFU.EX2 R199, R199 ;  /* 0x000000c700c77308 */ /* 0x000ea20000000800 */
[----:B0-----:R-:W-:Y:S01]  /*115b0*/  FADD.FTZ R3, R171, R3 ;  /* 0x00000003ab037221 */ /* 0x001fe20000010000 */
[C---:B----4-:R-:W-:Y:S01]  /*115c0*/  FADD.FTZ R5, R170.reuse, R5 ;  /* 0x00000005aa057221 */ /* 0x050fe20000010000 */
[----:B------:R-:W-:Y:S02]  /*115d0*/  F2FP.F16.F32.PACK_AB R170, R170, R196 ;  /* 0x000000c4aaaa723e */ /* 0x000fe400000000ff */
[C---:B--2---:R-:W-:Y:S01]  /*115e0*/  FADD.FTZ R3, R199.reuse, R3 ;  /* 0x00000003c7037221 */ /* 0x044fe20000010000 */
[----:B------:R-:W-:Y:S01]  /*115f0*/  F2FP.F16.F32.PACK_AB R171, R199, R171 ;  /* 0x000000abc7ab723e */ /* 0x000fe200000000ff */
[----:B---3--:R-:W-:Y:S06]  /*11600*/  @!P3 BRA `(.L_x_11673) ;  /* 0x000000000004b947 */ /* 0x008fec0003800000 */
[----:B------:R-:W-:Y:S01]  /*11610*/  BPT.TRAP 0x1 ;  /* 0x000000040000795c */ /* 0x000fe20000300000 */
.L_x_11673:
[----:B------:R0:W2:Y:S01]  /*11620*/  SYNCS.PHASECHK.TRANS64.TRYWAIT P2, [R4+URZ+0x22850], R216 ;  /* 0x022850d8040075a7 */ /* 0x0000a2000804017f */
[----:B------:R-:W-:Y:S05]  /*11630*/  @!P3 BRA `(.L_x_11674) ;  /* 0x000000000004b947 */ /* 0x000fea0003800000 */
[----:B------:R-:W-:Y:S01]  /*11640*/  BPT.TRAP 0x1 ;  /* 0x000000040000795c */ /* 0x000fe20000300000 */
.L_x_11674:
[----:B------:R-:W-:Y:S04]  /*11650*/  BSSY B0, `(.L_x_11675) ;  /* 0x0000004000007945 */ /* 0x000fe80003800000 */
[----:B--2---:R-:W-:Y:S05]  /*11660*/  @P2 BRA `(.L_x_11676) ;  /* 0x0000000000082947 */ /* 0x004fea0003800000 */
[----:B------:R-:W2:Y:S02]  /*11670*/  SYNCS.PHASECHK.TRANS64.TRYWAIT P2, [R4+URZ+0x22850], R216 ;  /* 0x022850d8040075a7 */ /* 0x000ea4000804017f */
[----:B--2---:R-:W-:Y:S05]  /*11680*/  @!P2 BRA `(.L_x_11677) ;  /* 0x0000012800dca947 */ /* 0x004fea0003800000 */
.L_x_11676:
[----:B------:R-:W-:Y:S05]  /*11690*/  BSYNC B0 ;  /* 0x0000000000007941 */ /* 0x000fea0003800000 */
.L_x_11675:
[----:B------:R-:W3:Y:S01]  /*116a0*/  S2R R174, SR_TID.X ;  /* 0x0000000000ae7919 */ /* 0x000ee20000002100 */
[----:B------:R-:W-:Y:S01]  /*116b0*/  IMAD.MOV.U32 R173, RZ, RZ, 0x40000040 ;  /* 0x40000040ffad7424 */ /* 0x000fe200078e00ff */
[----:B------:R-:W-:Y:S05]  /*116c0*/  WARPSYNC.ALL ;  /* 0x0000000000007948 */ /* 0x000fea0003800000 */
[----:B------:R-:W-:Y:S01]  /*116d0*/  R2UR UR7, R173 ;  /* 0x00000000ad0772ca */ /* 0x000fe200000e0000 */
[----:B------:R-:W-:Y:S02]  /*116e0*/  IMAD.MOV.U32 R172, RZ, RZ, 0xc00 ;  /* 0x00000c00ffac7424 */ /* 0x000fe400078e00ff */
[----:B------:R-:W-:-:S02]  /*116f0*/  IMAD.MOV.U32 R175, RZ, RZ, 0x40000040 ;  /* 0x40000040ffaf7424 */ /* 0x000fc400078e00ff */
[----:B------:R-:W-:Y:S02]  /*11700*/  IMAD R172, R2, R172, UR53 ;  /* 0x0000003502ac7e24 */ /* 0x000fe4000f8e02ac */
[----:B012---:R-:W-:-:S03]  /*11710*/  @!P0 VIADD R4, R4, 0x22860 ;  /* 0x0002286004048836 */ /* 0x007fc60000000000 */
[----:B------:R-:W-:Y:S02]  /*11720*/  R2UR UR6, R172 ;  /* 0x00000000ac0672ca */ /* 0x000fe400000e0000 */
[----:B------:R-:W-:Y:S02]  /*11730*/  @!P0 PRMT R4, RZ, 0x654, R4 ;  /* 0x00000654ff048816 */ /* 0x000fe40000000004 */
[----:B---3--:R-:W-:-:S05]  /*11740*/  SHF.R.U32.HI R174, RZ, 0x7, R174 ;  /* 0x00000007ffae7819 */ /* 0x008fca00000116ae */
[----:B------:R-:W-:Y:S02]  /*11750*/  VIADD R173, R174, 0x8 ;  /* 0x00000008aead7836 */ /* 0x000fe40000000000 */
[----:B------:R-:W-:-:S03]  /*11760*/  VIADD R174, R172, 0x80 ;  /* 0x00000080acae7836 */ /* 0x000fc60000000000 */
[----:B------:R0:W-:Y:S02]  /*11770*/  BAR.SYNC.DEFER_BLOCKING R173, 0x100 ;  /* 0x000400ad0000751d */ /* 0x0001e40000010000 */
[----:B0-----:R-:W-:-:S04]  /*11780*/  IMAD.MOV.U32 R173, RZ, RZ, 0x40000040 ;  /* 0x40000040ffad7424 */ /* 0x001fc800078e00ff */
        /* <DEDUP_REMOVED lines=43> */
[----:B0-----:R-:W-:-:S07]  /*11a40*/  IMAD.MOV.U32 R4, RZ, RZ, R217 ;  /* 0x000000ffff047224 */ /* 0x001fce00078e00d9 */
.L_x_11668:
[----:B------:R-:W-:-:S13]  /*11a50*/  ISETP.GE.AND P1, PT, R4, R219, PT ;  /* 0x000000db0400720c */ /* 0x000fda0003f26270 */
[----:B------:R-:W-:Y:S05]  /*11a60*/  @!P1 BRA `(.L_x_11679) ;  /* 0x0000003000689947 */ /* 0x000fea0003800000 */
[----:B------:R-:W-:Y:S02]  /*11a70*/  IMAD.MOV.U32 R201, RZ, RZ, R8 ;  /* 0x000000ffffc97224 */ /* 0x000fe400078e0008 */
[----:B------:R-:W-:-:S07]  /*11a80*/  IMAD.MOV.U32 R216, RZ, RZ, R0 ;  /* 0x000000ffffd87224 */ /* 0x000fce00078e0000 */
.L_x_11697:
        /* <DEDUP_REMOVED lines=8> */
[----:B-1----:R-:W-:Y:S06]  /*11b10*/  @!P2 BRA `(.L_x_11680) ;  /* 0x000000000004a947 */ /* 0x002fec0003800000 */
[----:B------:R-:W-:Y:S01]  /*11b20*/  BPT.TRAP 0x1 ;  /* 0x000000040000795c */ /* 0x000fe20000300000 */
.L_x_11680:
[----:B------:R-:W-:Y:S01]  /*11b30*/  IMAD R11, R2, 0x8, R19 ;  /* 0x00000008020b7824 */ /* 0x000fe200078e0213 */
[----:B0-----:R-:W-:-:S04]  /*11b40*/  SHF.L.U32 R200, R206, 0x1f, RZ ;  /* 0x0000001fcec87819 */ /* 0x001fc800000006ff */
[----:B------:R0:W1:Y:S01]  /*11b50*/  SYNCS.PHASECHK.TRANS64.TRYWAIT P1, [R11+URZ+0x22830], R200 ;  /* 0x022830c80b0075a7 */ /* 0x000062000802017f */
[----:B------:R-:W-:Y:S05]  /*11b60*/  @!P2 BRA `(.L_x_11681) ;  /* 0x000000000004a947 */ /* 0x000fea0003800000 */
[----:B------:R-:W-:Y:S01]  /*11b70*/  BPT.TRAP 0x1 ;  /* 0x000000040000795c */ /* 0x000fe20000300000 */
.L_x_11681:
[----:B------:R-:W-:Y:S02]  /*11b80*/  IMAD R8, R2, 0x300, R214 ;  /* 0x0000030002087824 */ /* 0x000fe400078e02d6 */
[----:B------:R-:W-:Y:S01]  /*11b90*/  IMAD.MOV.U32 R9, RZ, RZ, 0x40000040 ;  /* 0x40000040ff097424 */ /* 0x000fe200078e00ff */
[----:B-1----:R-:W-:Y:S06]  /*11ba0*/  @P1 BRA `(.L_x_11682) ;  /* 0x0000000000081947 */ /* 0x002fec0003800000 */
[----:B------:R-:W1:Y:S02]  /*11bb0*/  SYNCS.PHASECHK.TRANS64.TRYWAIT P1, [R11+URZ+0x22830], R200 ;  /* 0x022830c80b0075a7 */ /* 0x000e64000802017f */
[----:B-1----:R-:W-:Y:S05]  /*11bc0*/  @!P1 BRA `(.L_x_11683) ;  /* 0x0000012400a09947 */ /* 0x002fea0003800000 */
.L_x_11682:
        /* <DEDUP_REMOVED lines=11> */
[----:B------:R-:W-:-:S02]  /*11c80*/  IMAD.IADD R227, R215, 0x1, R213 ;  /* 0x00000001d7e37824 */ /* 0x000fc400078e02d5 */
[----:B------:R-:W-:-:S05]  /*11c90*/  IMAD R226, R4, -0x60, RZ ;  /* 0xffffffa004e27824 */ /* 0x000fca00078e02ff */
[----:B------:R-:W-:Y:S02]  /*11ca0*/  IADD3 R217, -R209, 0x1, R226 ;  /* 0x00000001d1d97810 */ /* 0x000fe40007ffe1e2 */
        /* <DEDUP_REMOVED lines=8> */
[----:B------:R-:W-:-:S02]  /*11d30*/  IADD3 R217, -R207, R217, R208 ;  /* 0x000000d9cfd97210 */ /* 0x000fc40007ffe1d0 */
[----:B--2---:R-:W-:-:S03]  /*11d40*/  ISETP.NE.AND P1, PT, R0, 0x1, PT ;  /* 0x000000010000780c */ /* 0x004fc60003f25270 */
[----:B------:R-:W-:Y:S01]  /*11d50*/  VIADD R225, R217, UR45 ;  /* 0x0000002dd9e17c36 */ /* 0x000fe20008000000 */
[----:B---3--:R-:W-:-:S09]  /*11d60*/  SHF.R.U32.HI R10, RZ, 0x7, R10 ;  /* 0x00000007ff0a7819 */ /* 0x008fd2000001160a */
[----:B------:R-:W2:Y:S01]  /*11d70*/  @P1 LDC R0, c[0x0][0x450] ;  /* 0x00011400ff001b82 */ /* 0x000ea20000000800 */
[----:B------:R-:W-:Y:S01]  /*11d80*/  IADD3 R10, -R10, 0xb, RZ ;  /* 0x0000000b0a0a7810 */ /* 0x000fe20007ffe1ff */
        /* <DEDUP_REMOVED lines=13> */
[----:B------:R-:W-:Y:S02]  /*11e60*/  R2UR UR4, R12 ;  /* 0x000000000c0472ca */ /* 0x000fe400000e0000 */
[----:B------:R-:W-:Y:S01]  /*11e70*/  R2UR UR5, R13 ;  /* 0x000000000d0572ca */ /* 0x000fe200000e0000 */
[----:B---3--:R-:W-:-:S05]  /*11e80*/  @P1 IMAD.HI.U32 R8, R227, R8, RZ ;  /* 0x00000008e3081227 */ /* 0x008fca00078e00ff */
[----:B--2---:R-:W-:Y:S01]  /*11e90*/  @P1 SHF.R.U32.HI R227, RZ, R0, R8 ;  /* 0x00000000ffe31219 */ /* 0x004fe20000011608 */
[----:B------:R-:W-:Y:S01]  /*11ea0*/  @!P0 VIADD R0, R11, 0x22840 ;  /* 0x000228400b008836 */ /* 0x000fe20000000000 */
[----:B------:R-:W-:-:S03]  /*11eb0*/  ISETP.GE.AND P1, PT, R230, 0x1, PT ;  /* 0x00000001e600780c */ /* 0x000fc60003f26270 */
[----:B------:R-:W2:Y:S01]  /*11ec0*/  SHFL.IDX PT, R228, R227, RZ, 0x1c1f ;  /* 0x001c1fffe3e47589 */ /* 0x000ea200000e0000 */
[----:B------:R-:W-:Y:S01]  /*11ed0*/  @!P0 PRMT R0, RZ, 0x654, R0 ;  /* 0x00000654ff008816 */ /* 0x000fe20000000000 */
[----:B--2---:R-:W-:Y:S01]  /*11ee0*/  IMAD.IADD R203, R228, 0x1, R225 ;  /* 0x00000001e4cb7824 */ /* 0x004fe200078e02e1 */
[----:B------:R-:W-:Y:S02]  /*11ef0*/  WARPGROUP.DEPBAR.LE gsb0, 0x0 ;  /* 0x00008000000079c5 */ /* 0x000fe40000010000 */
[----:B------:R-:W-:-:S06]  /*11f00*/  WARPGROUP.ARRIVE ;  /* 0x00000000000079c5 */ /* 0x000fcc0000000000 */
[----:B------:R-:W-:Y:S01]  /*11f10*/  HGMMA.64x96x16.F32 R152, gdesc[UR4], R152, gsb0 ;  /* 0x01600000049879f0 */ /* 0x000fe20008000898 */
[----:B------:R-:W-:-:S06]  /*11f20*/  ULOP3.LUT UR4, URZ, UR50, URZ, 0x33, !UPT ;  /* 0x000000323f047292 */ /* 0x000fcc000f8e333f */
[----:B------:R-:W-:-:S04]  /*11f30*/  VIADD R217, R217, UR4 ;  /* 0x00000004d9d97c36 */ /* 0x000fc80008000000 */
[----:B------:R-:W-:Y:S01]  /*11f40*/  IMAD.IADD R202, R228, 0x1, R217 ;  /* 0x00000001e4ca7824 */ /* 0x000fe200078e02d9 */
[----:B------:R-:W-:Y:S02]  /*11f50*/  WARPGROUP.DEPBAR.LE gsb0, 0x0 ;  /* 0x00008000000079c5 */ /* 0x000fe40000010000 */
[----:B------:R2:W-:Y:S06]  /*11f60*/  BAR.ARV R10, 0x100 ;  /* 0x0004000a0000751d */ /* 0x0005ec0000002000 */
[----:B------:R3:W-:Y:S02]  /*11f70*/  @!P0 SYNCS.ARRIVE.TRANS64.RED.A1T0 RZ, [R0+URZ], RZ ;  /* 0x000000ff00ff89a7 */ /* 0x0007e4000810043f */
[----:B---3--:R-:W-:Y:S01]  /*11f80*/  IMAD.IADD R0, R226, 0x1, -R209 ;  /* 0x00000001e2007824 */ /* 0x008fe200078e0ad1 */
[----:B--2---:R-:W-:Y:S06]  /*11f90*/  @!P1 BRA `(.L_x_11684) ;  /* 0x0000000000549947 */ /* 0x004fec0003800000 */
        /* <DEDUP_REMOVED lines=12> */
.L_x_11686:
[----:B------:R-:W-:-:S05]  /*12060*/  IMAD.U32 R229, RZ, RZ, UR40 ;  /* 0x00000028ffe57e24 */ /* 0x000fca000f8e00ff */
[----:B------:R-:W-:-:S13]  /*12070*/  ISETP.NE.AND P1, PT, R229, 0x1, PT ;  /* 0x00000001e500780c */ /* 0x000fda0003f25270 */
[----:B------:R-:W2:Y:S02]  /*12080*/  @P1 LDC.64 R8, c[0x0][0x9e8] ;  /* 0x00027a00ff081b82 */ /* 0x000ea40000000a00 */
[----:B--2---:R-:W-:-:S05]  /*12090*/  @P1 IMAD.HI.U32 R8, R228, R8, RZ ;  /* 0x00000008e4081227 */ /* 0x004fca00078e00ff */
[----:B------:R-:W-:-:S07]  /*120a0*/  @P1 SHF.R.U32.HI R228, RZ, R9, R8 ;  /* 0x00000009ffe41219 */ /* 0x000fce0000011608 */
.L_x_11687:
[----:B------:R-:W-:Y:S05]  /*120b0*/  BSYNC B0 ;  /* 0x0000000000007941 */ /* 0x000fea0003800000 */
.L_x_11685:
[----:B------:R-:W-:-:S05]  /*120c0*/  IMAD R228, R228, R229, R0 ;  /* 0x000000e5e4e47224 */ /* 0x000fca00078e0200 */
[----:B------:R-:W-:Y:S02]  /*120d0*/  VIMNMX R202, R202, R228, !PT ;  /* 0x000000e4caca7248 */ /* 0x000fe40007fe0100 */
[----:B------:R-:W-:-:S07]  /*120e0*/  VIADDMNMX R203, R228, R229, R203, PT ;  /* 0x000000e5e4cb7246 */ /* 0x000fce00038001cb */
.L_x_11684:
[C---:B------:R-:W-:Y:S02]  /*120f0*/  ISETP.GE.AND P1, PT, R226.reuse, 0x2, PT ;  /* 0x00000002e200780c */ /* 0x040fe40003f26270 */
[----:B------:R-:W-:Y:S02]  /*12100*/  ISETP.GE.AND P4, PT, R226, 0xa, PT ;  /* 0x0000000ae200780c */ /* 0x000fe40003f86270 */
        /* <DEDUP_REMOVED lines=133> */
[----:B------:R-:W-:Y:S01]  /*12960*/  ISETP.GE.AND P6, PT, R230, 0x1, PT ;  /* 0x00000001e600780c */ /* 0x000fe20003fc6270 */
[--C-:B--2---:R-:W-:Y:S02]  /*12970*/  IMAD.IADD R225, R225, 0x1, R202.reuse ;  /* 0x00000001e1e17824 */ /* 0x104fe400078e02ca */
        /* <DEDUP_REMOVED lines=14> */
.L_x_11690:
[----:B------:R-:W-:-:S05]  /*12a60*/  IMAD.U32 R203, RZ, RZ, UR40 ;  /* 0x00000028ffcb7e24 */ /* 0x000fca000f8e00ff */
[----:B------:R-:W-:-:S13]  /*12a70*/  ISETP.NE.AND P6, PT, R203, 0x1, PT ;  /* 0x00000001cb00780c */ /* 0x000fda0003fc5270 */
[----:B------:R-:W2:Y:S02]  /*12a80*/  @P6 LDC.64 R8, c[0x0][0x9e8] ;  /* 0x00027a00ff086b82 */ /* 0x000ea40000000a00 */
[----:B--2---:R-:W-:-:S05]  /*12a90*/  @P6 IMAD.HI.U32 R8, R202, R8, RZ ;  /* 0x00000008ca086227 */ /* 0x004fca00078e00ff */
[----:B------:R-:W-:-:S07]  /*12aa0*/  @P6 SHF.R.U32.HI R202, RZ, R9, R8 ;  /* 0x00000009ffca6219 */ /* 0x000fce0000011608 */
.L_x_11691:
[----:B------:R-:W-:Y:S05]  /*12ab0*/  BSYNC B0 ;  /* 0x0000000000007941 */ /* 0x000fea0003800000 */
.L_x_11689:
[----:B------:R-:W-:-:S05]  /*12ac0*/  IMAD R0, R202, R203, R0 ;  /* 0x000000cbca007224 */ /* 0x000fca00078e0200 */
[----:B------:R-:W-:Y:S02]  /*12ad0*/  VIMNMX R217, R217, R0, !PT ;  /* 0x00000000d9d97248 */ /* 0x000fe40007fe0100 */
[----:B------:R-:W-:-:S07]  /*12ae0*/  VIADDMNMX R225, R0, R203, R225, PT ;  /* 0x000000cb00e17246 */ /* 0x000fce00038001e1 */
.L_x_11688:
[C---:B------:R-:W-:Y:S01]  /*12af0*/  ISETP.GT.AND P1, PT, R217.reuse, 0x1, !P1 ;  /* 0x00000001d900780c */ /* 0x040fe20004f24270 */
[----:B------:R-:W-:Y:S01]  /*12b00*/  IMAD.U32 R9, RZ, RZ, UR37 ;  /* 0x00000025ff097e24 */ /* 0x000fe2000f8e00ff */
[----:B------:R-:W-:Y:S01]  /*12b10*/  ISETP.GT.AND P2, PT, R217, 0x8, !P2 ;  /* 0x00000008d900780c */ /* 0x000fe20005744270 */
[----:B------:R-:W-:Y:S01]  /*12b20*/  IMAD.U32 R228, RZ, RZ, UR54 ;  /* 0x00000036ffe47e24 */ /* 0x000fe2000f8e00ff */
        /* <DEDUP_REMOVED lines=10> */
[C---:B------:R-:W-:Y:S02]  /*12bd0*/  LOP3.LUT P1, RZ, R18.reuse, 0x8, RZ, 0xc0, !PT ;  /* 0x0000000812ff7812 */ /* 0x040fe4000782c0ff */
[----:B------:R-:W-:Y:S02]  /*12be0*/  FMNMX.FTZ R0, R153, R0, !PT ;  /* 0x0000000099007209 */ /* 0x000fe40007810000 */
[----:B------:R-:W-:Y:S02]  /*12bf0*/  ISETP.GT.AND P1, PT, R217, 0x10, !P1 ;  /* 0x00000010d900780c */ /* 0x000fe40004f24270 */
[----:B------:R-:W-:Y:S02]  /*12c00*/  LOP3.LUT P6, RZ, R18, 0x10000, RZ, 0xc0, !PT ;  /* 0x0001000012ff7812 */ /* 0x000fe400078cc0ff */
        /* <DEDUP_REMOVED lines=68> */
[----:B--2---:R-:W-:-:S02]  /*13050*/  FMNMX.FTZ R0, R0, R8, !PT ;  /* 0x0000000800007209 */ /* 0x004fc40007810000 */
[----:B------:R-:W-:Y:S02]  /*13060*/  FSEL R182, R182, -INF , !P1 ;  /* 0xff800000b6b67808 */ /* 0x000fe40004800000 */
[----:B------:R-:W-:Y:S01]  /*13070*/  LOP3.LUT P1, RZ, R18, 0x200, RZ, 0xc0, !PT ;  /* 0x0000020012ff7812 */ /* 0x000fe2000782c0ff */
[----:B------:R-:W2:Y:S01]  /*13080*/  SHFL.BFLY PT, R8, R0, 0x1, 0x1f ;  /* 0x0c201f0000087f89 */ /* 0x000ea200000e0000 */
[----:B------:R-:W-:Y:S02]  /*13090*/  ISETP.LT.OR P4, PT, R225, 0x52, P4 ;  /* 0x00000052e100780c */ /* 0x000fe40002781670 */
[C---:B------:R-:W-:Y:S02]  /*130a0*/  ISETP.GT.AND P1, PT, R217.reuse, 0x39, !P1 ;  /* 0x00000039d900780c */ /* 0x040fe40004f24270 */
[----:B------:R-:W-:Y:S02]  /*130b0*/  ISETP.GT.AND P5, PT, R217, 0x58, !P5 ;  /* 0x00000058d900780c */ /* 0x000fe40006fa4270 */
[----:B------:R-:W-:-:S02]  /*130c0*/  ISETP.LT.OR P1, PT, R225, 0x3a, P1 ;  /* 0x0000003ae100780c */ /* 0x000fc40000f21670 */
[----:B------:R-:W-:Y:S02]  /*130d0*/  FSEL R195, R195, -INF , !P4 ;  /* 0xff800000c3c37808 */ /* 0x000fe40006000000 */
[----:B------:R-:W-:Y:S02]  /*130e0*/  FSEL R183, R183, -INF , !P1 ;  /* 0xff800000b7b77808 */ /* 0x000fe40004800000 */
[----:B------:R-:W-:Y:S02]  /*130f0*/  LOP3.LUT P1, RZ, R18, 0x100, RZ, 0xc0, !PT ;  /* 0x0000010012ff7812 */ /* 0x000fe4000782c0ff */
[----:B------:R-:W-:Y:S02]  /*13100*/  ISETP.LT.OR P5, PT, R225, 0x59, P5 ;  /* 0x00000059e100780c */ /* 0x000fe40002fa1670 */
[----:B------:R-:W-:Y:S02]  /*13110*/  ISETP.GT.AND P1, PT, R217, 0x40, !P1 ;  /* 0x00000040d900780c */ /* 0x000fe40004f24270 */
[----:B------:R-:W-:-:S02]  /*13120*/  FSEL R198, R198, -INF , !P5 ;  /* 0xff800000c6c67808 */ /* 0x000fc40006800000 */
[----:B------:R-:W-:Y:S02]  /*13130*/  ISETP.LT.OR P1, PT, R225, 0x41, P1 ;  /* 0x00000041e100780c */ /* 0x000fe40000f21670 */
[----:B--2---:R-:W-:Y:S02]  /*13140*/  FMNMX.FTZ R0, R0, R8, !PT ;  /* 0x0000000800007209 */ /* 0x004fe40007810000 */
[----:B------:R-:W-:Y:S02]  /*13150*/  FSEL R186, R186, -INF , !P1 ;  /* 0xff800000baba7808 */ /* 0x000fe40004800000 */
[----:B------:R-:W-:Y:S01]  /*13160*/  LOP3.LUT P1, RZ, R18, 0x80, RZ, 0xc0, !PT ;  /* 0x0000008012ff7812 */ /* 0x000fe2000782c0ff */
[----:B------:R-:W-:-:S03]  /*13170*/  FMUL.FTZ R8, R0, R9 ;  /* 0x0000000900087220 */ /* 0x000fc60000410000 */
[----:B------:R-:W-:-:S04]  /*13180*/  ISETP.GT.AND P1, PT, R217, 0x41, !P1 ;  /* 0x00000041d900780c */ /* 0x000fc80004f24270 */
[----:B------:R-:W-:-:S04]  /*13190*/  ISETP.LT.OR P1, PT, R225, 0x42, P1 ;  /* 0x00000042e100780c */ /* 0x000fc80000f21670 */
[----:B------:R-:W-:Y:S02]  /*131a0*/  FSEL R187, R187, -INF , !P1 ;  /* 0xff800000bbbb7808 */ /* 0x000fe40004800000 */
[----:B------:R-:W-:Y:S02]  /*131b0*/  ISETP.GT.AND P1, PT, R217, 0x48, !P2 ;  /* 0x00000048d900780c */ /* 0x000fe40005724270 */
[----:B------:R-:W-:Y:S02]  /*131c0*/  LOP3.LUT P2, RZ, R18, 0x2, RZ, 0xc0, !PT ;  /* 0x0000000212ff7812 */ /* 0x000fe4000784c0ff */
[----:B------:R-:W-:-:S04]  /*131d0*/  ISETP.LT.OR P1, PT, R225, 0x49, P1 ;  /* 0x00000049e100780c */ /* 0x000fc80000f21670 */
[----:B------:R-:W-:Y:S02]  /*131e0*/  FSEL R190, R190, -INF , !P1 ;  /* 0xff800000bebe7808 */ /* 0x000fe40004800000 */
[----:B------:R-:W-:Y:S02]  /*131f0*/  ISETP.GT.AND P1, PT, R217, 0x49, !P6 ;  /* 0x00000049d900780c */ /* 0x000fe40007724270 */
[----:B------:R-:W-:Y:S02]  /*13200*/  LOP3.LUT P6, RZ, R18, 0x1, RZ, 0xc0, !PT ;  /* 0x0000000112ff7812 */ /* 0x000fe400078cc0ff */
[----:B------:R-:W-:-:S04]  /*13210*/  ISETP.LT.OR P1, PT, R225, 0x4a, P1 ;  /* 0x0000004ae100780c */ /* 0x000fc80000f21670 */
[----:B------:R-:W-:Y:S02]  /*13220*/  FSEL R191, R191, -INF , !P1 ;  /* 0xff800000bfbf7808 */ /* 0x000fe40004800000 */
[----:B------:R-:W-:-:S04]  /*13230*/  FSETP.NEU.FTZ.AND P1, PT, R0, -INF , PT ;  /* 0xff8000000000780b */ /* 0x000fc80003f3d000 */
[----:B------:R-:W-:Y:S02]  /*13240*/  FSEL R202, R0, RZ, P1 ;  /* 0x000000ff00ca7208 */ /* 0x000fe40000800000 */
[----:B------:R-:W-:Y:S02]  /*13250*/  FSEL R8, R8, RZ, P1 ;  /* 0x000000ff08087208 */ /* 0x000fe40000800000 */
[----:B------:R-:W-:Y:S01]  /*13260*/  ISETP.GT.AND P1, PT, R217, RZ, !P2 ;  /* 0x000000ffd900720c */ /* 0x000fe20005724270 */
[----:B------:R-:W-:Y:S01]  /*13270*/  FADD.FTZ R202, -R202, R216 ;  /* 0x000000d8caca7221 */ /* 0x000fe20000010100 */
[----:B------:R-:W-:Y:S01]  /*13280*/  ISETP.NE.AND P2, PT, R228, 0x3, PT ;  /* 0x00000003e400780c */ /* 0x000fe20003f45270 */
[-CC-:B------:R-:W-:Y:S01]  /*13290*/  FFMA.FTZ R152, R152, R9.reuse, -R8.reuse ;  /* 0x0000000998987223 */ /* 0x180fe20000010808 */
[----:B------:R-:W-:Y:S01]  /*132a0*/  ISETP.LT.OR P1, PT, R225, 0x1, P1 ;  /* 0x00000001e100780c */ /* 0x000fe20000f21670 */
[-CC-:B------:R-:W-:Y:S01]  /*132b0*/  FFMA.FTZ R153, R153, R9.reuse, -R8.reuse ;  /* 0x0000000999997223 */ /* 0x180fe20000010808 */
[-CC-:B------:R-:W-:Y:S01]  /*132c0*/  FFMA.FTZ R156, R156, R9.reuse, -R8.reuse ;  /* 0x000000099c9c7223 */ /* 0x180fe20000010808 */
[-CC-:B------:R-:W-:Y:S01]  /*132d0*/  FFMA.FTZ R157, R157, R9.reuse, -R8.reuse ;  /* 0x000000099d9d7223 */ /* 0x180fe20000010808 */
[----:B------:R-:W-:Y:S01]  /*132e0*/  FSEL R154, R154, -INF , !P1 ;  /* 0xff8000009a9a7808 */ /* 0x000fe20004800000 */
        /* <DEDUP_REMOVED lines=22> */
[----:B------:R-:W-:Y:S01]  /*13450*/  MUFU.EX2 R152, R152 ;  /* 0x0000009800987308 */ /* 0x000fe20000000800 */
[----:B------:R-:W-:-:S02]  /*13460*/  ISETP.GT.AND P1, PT, R217, 0x59, !P6 ;  /* 0x00000059d900780c */ /* 0x000fc40007724270 */
[----:B------:R-:W-:Y:S02]  /*13470*/  FMNMX.FTZ R8, R155, R8, !PT ;  /* 0x000000089b087209 */ /* 0x000fe40007810000 */
[----:B------:R-:W-:Y:S02]  /*13480*/  ISETP.LT.OR P1, PT, R225, 0x5a, P1 ;  /* 0x0000005ae100780c */ /* 0x000fe40000f21670 */
[----:B------:R-:W-:Y:S01]  /*13490*/  FMNMX.FTZ R8, R158, R8, !PT ;  /* 0x000000089e087209 */ /* 0x000fe20007810000 */
[----:B------:R-:W2:Y:S01]  /*134a0*/  MUFU.EX2 R181, R181 ;  /* 0x000000b500b57308 */ /* 0x000ea20000000800 */
[----:B------:R-:W-:Y:S02]  /*134b0*/  FSEL R199, R199, -INF , !P1 ;  /* 0xff800000c7c77808 */ /* 0x000fe40004800000 */
[----:B------:R-:W-:-:S04]  /*134c0*/  FMNMX.FTZ R8, R159, R8, !PT ;  /* 0x000000089f087209 */ /* 0x000fc80007810000 */
[----:B------:R-:W-:Y:S01]  /*134d0*/  FMNMX.FTZ R8, R162, R8, !PT ;  /* 0x00000008a2087209 */ /* 0x000fe20007810000 */
[----:B------:R-:W3:Y:S03]  /*134e0*/  MUFU.EX2 R153, R153 ;  /* 0x0000009900997308 */ /* 0x000ee60000000800 */
[----:B------:R-:W-:-:S04]  /*134f0*/  FMNMX.FTZ R8, R163, R8, !PT ;  /* 0x00000008a3087209 */ /* 0x000fc80007810000 */
[----:B------:R-:W-:Y:S01]  /*13500*/  FMNMX.FTZ R8, R166, R8, !PT ;  /* 0x00000008a6087209 */ /* 0x000fe20007810000 */
[----:B------:R-:W4:Y:S01]  /*13510*/  MUFU.EX2 R156, R156 ;  /* 0x0000009c009c7308 */ /* 0x000f220000000800 */
[----:B--2---:R-:W-:Y:S01]  /*13520*/  FFMA.FTZ R5, R181, R5, R152 ;  /* 0x00000005b5057223 */ /* 0x004fe20000010098 */
[-C--:B------:R-:W-:Y:S01]  /*13530*/  FMUL.FTZ R24, R24, R181.reuse ;  /* 0x000000b518187220 */ /* 0x080fe20000410000 */
[----:B------:R-:W-:Y:S01]  /*13540*/  FMNMX.FTZ R8, R167, R8, !PT ;  /* 0x00000008a7087209 */ /* 0x000fe20007810000 */
[-C--:B------:R-:W-:Y:S01]  /*13550*/  FMUL.FTZ R25, R25, R181.reuse ;  /* 0x000000b519197220 */ /* 0x080fe20000410000 */
[-C--:B------:R-:W-:Y:S01]  /*13560*/  FMUL.FTZ R28, R28, R181.reuse ;  /* 0x000000b51c1c7220 */ /* 0x080fe20000410000 */
[-C--:B------:R-:W-:Y:S01]  /*13570*/  FMUL.FTZ R29, R29, R181.reuse ;  /* 0x000000b51d1d7220 */ /* 0x080fe20000410000 */
[----:B------:R-:W-:Y:S01]  /*13580*/  FMNMX.FTZ R8, R170, R8, !PT ;  /* 0x00000008aa087209 */ /* 0x000fe20007810000 */
[----:B------:R-:W2:Y:S01]  /*13590*/  MUFU.EX2 R157, R157 ;  /* 0x0000009d009d7308 */ /* 0x000ea20000000800 */
        /* <DEDUP_REMOVED lines=103> */
[----:B------:R-:W-:-:S02]  /*13c10*/  FMUL.FTZ R149, R149, R181 ;  /* 0x000000b595957220 */ /* 0x000fc40000410000 */
[----:B------:R-:W3:Y:S01]  /*13c20*/  MUFU.EX2 R184, R184 ;  /* 0x000000b800b87308 */ /* 0x000ee20000000800 */
[----:B----4-:R-:W-:-:S07]  /*13c30*/  FADD.FTZ R5, R180, R5 ;  /* 0x00000005b4057221 */ /* 0x010fce0000010000 */
[----:B------:R-:W4:Y:S01]  /*13c40*/  MUFU.EX2 R185, R185 ;  /* 0x000000b900b97308 */ /* 0x000f220000000800 */
[----:B-----5:R-:W-:Y:S01]  /*13c50*/  FADD.FTZ R5, R203, R5 ;  /* 0x00000005cb057221 */ /* 0x020fe20000010000 */
[----:B--2---:R-:W-:-:S04]  /*13c60*/  FMNMX.FTZ R8, R8, R153, !PT ;  /* 0x0000009908087209 */ /* 0x004fc80007810000 */
[C---:B------:R-:W-:Y:S01]  /*13c70*/  FSETP.NEU.FTZ.AND P1, PT, R8.reuse, -INF , PT ;  /* 0xff8000000800780b */ /* 0x040fe20003f3d000 */
[----:B------:R-:W-:Y:S01]  /*13c80*/  FMUL.FTZ R216, R8, R9 ;  /* 0x0000000908d87220 */ /* 0x000fe20000410000 */
[----:B------:R-:W2:Y:S01]  /*13c90*/  MUFU.EX2 R188, R188 ;  /* 0x000000bc00bc7308 */ /* 0x000ea20000000800 */
[----:B---3--:R-:W-:-:S03]  /*13ca0*/  FADD.FTZ R5, R184, R5 ;  /* 0x00000005b8057221 */ /* 0x008fc60000010000 */
[----:B------:R-:W-:Y:S01]  /*13cb0*/  FSEL R216, R216, RZ, P1 ;  /* 0x000000ffd8d87208 */ /* 0x000fe20000800000 */
[----:B----4-:R-:W-:-:S03]  /*13cc0*/  FADD.FTZ R5, R185, R5 ;  /* 0x00000005b9057221 */ /* 0x010fc60000010000 */
[----:B------:R-:W-:Y:S01]  /*13cd0*/  MUFU.EX2 R189, R189 ;  /* 0x000000bd00bd7308 */ /* 0x000fe20000000800 */
[-CC-:B------:R-:W-:Y:S01]  /*13ce0*/  FFMA.FTZ R153, R170, R9.reuse, -R216.reuse ;  /* 0x00000009aa997223 */ /* 0x180fe200000108d8 */
[-CC-:B------:R-:W-:Y:S01]  /*13cf0*/  FFMA.FTZ R227, R154, R9.reuse, -R216.reuse ;  /* 0x000000099ae37223 */ /* 0x180fe200000108d8 */
[----:B------:R-:W-:Y:S01]  /*13d00*/  F2FP.F16.F32.PACK_AB R154, R157, R156 ;  /* 0x0000009c9d9a723e */ /* 0x000fe200000000ff */
[-CC-:B------:R-:W-:Y:S01]  /*13d10*/  FFMA.FTZ R226, R158, R9.reuse, -R216.reuse ;  /* 0x000000099ee27223 */ /* 0x180fe200000108d8 */
[----:B------:R-:W-:Y:S01]  /*13d20*/  F2FP.F16.F32.PACK_AB R156, R161, R160 ;  /* 0x000000a0a19c723e */ /* 0x000fe200000000ff */
[-CC-:B------:R-:W-:Y:S01]  /*13d30*/  FFMA.FTZ R155, R155, R9.reuse, -R216.reuse ;  /* 0x000000099b9b7223 */ /* 0x180fe200000108d8 */
[----:B------:R-:W-:Y:S01]  /*13d40*/  F2FP.F16.F32.PACK_AB R158, R165, R164 ;  /* 0x000000a4a59e723e */ /* 0x000fe200000000ff */
[----:B------:R3:W-:Y:S01]  /*13d50*/  MUFU.EX2 R161, R153 ;  /* 0x0000009900a17308 */ /* 0x0007e20000000800 */
[----:B------:R-:W-:Y:S01]  /*13d60*/  F2FP.F16.F32.PACK_AB R164, R177, R176 ;  /* 0x000000b0b1a4723e */ /* 0x000fe200000000ff */
[-CC-:B------:R-:W-:Y:S01]  /*13d70*/  FFMA.FTZ R159, R159, R9.reuse, -R216.reuse ;  /* 0x000000099f9f7223 */ /* 0x180fe200000108d8 */
[-CC-:B------:R-:W-:Y:S01]  /*13d80*/  FFMA.FTZ R225, R162, R9.reuse, -R216.reuse ;  /* 0x00000009a2e17223 */ /* 0x180fe200000108d8 */
[-CC-:B------:R-:W-:Y:S01]  /*13d90*/  FFMA.FTZ R163, R163, R9.reuse, -R216.reuse ;  /* 0x00000009a3a37223 */ /* 0x180fe200000108d8 */
[-CC-:B------:R-:W-:Y:S01]  /*13da0*/  FFMA.FTZ R217, R166, R9.reuse, -R216.reuse ;  /* 0x00000009a6d97223 */ /* 0x180fe200000108d8 */
[-CC-:B------:R-:W-:Y:S01]  /*13db0*/  FFMA.FTZ R167, R167, R9.reuse, -R216.reuse ;  /* 0x00000009a7a77223 */ /* 0x180fe200000108d8 */
[-CC-:B------:R-:W-:Y:S01]  /*13dc0*/  FFMA.FTZ R171, R171, R9.reuse, -R216.reuse ;  /* 0x00000009abab7223 */ /* 0x180fe200000108d8 */
[----:B------:R-:W-:Y:S01]  /*13dd0*/  MUFU.EX2 R227, R227 ;  /* 0x000000e300e37308 */ /* 0x000fe20000000800 */
[----:B---3--:R-:W-:Y:S01]  /*13de0*/  FSEL R153, R8, RZ, P1 ;  /* 0x000000ff08997208 */ /* 0x008fe20000800000 */
[-CC-:B------:R-:W-:Y:S01]  /*13df0*/  FFMA.FTZ R202, R174, R9.reuse, -R216.reuse ;  /* 0x00000009aeca7223 */ /* 0x180fe200000108d8 */
[-CC-:B------:R-:W-:Y:S01]  /*13e00*/  FFMA.FTZ R175, R175, R9.reuse, -R216.reuse ;  /* 0x00000009afaf7223 */ /* 0x180fe200000108d8 */
[-CC-:B------:R-:W-:Y:S01]  /*13e10*/  FFMA.FTZ R178, R178, R9.reuse, -R216.reuse ;  /* 0x00000009b2b27223 */ /* 0x180fe200000108d8 */
[-CC-:B------:R-:W-:Y:S01]  /*13e20*/  FFMA.FTZ R179, R179, R9.reuse, -R216.reuse ;  /* 0x00000009b3b37223 */ /* 0x180fe200000108d8 */
[----:B------:R-:W-:Y:S01]  /*13e30*/  FADD.FTZ R153, -R153, R201 ;  /* 0x000000c999997221 */ /* 0x000fe20000010100 */
[-CC-:B------:R-:W-:Y:S01]  /*13e40*/  FFMA.FTZ R182, R182, R9.reuse, -R216.reuse ;  /* 0x00000009b6b67223 */ /* 0x180fe200000108d8 */
[----:B------:R-:W3:Y:S01]  /*13e50*/  MUFU.EX2 R155, R155 ;  /* 0x0000009b009b7308 */ /* 0x000ee20000000800 */
[-CC-:B------:R-:W-:Y:S01]  /*13e60*/  FFMA.FTZ R183, R183, R9.reuse, -R216.reuse ;  /* 0x00000009b7b77223 */ /* 0x180fe200000108d8 */
[-C--:B------:R-:W-:Y:S01]  /*13e70*/  FMUL.FTZ R153, R153, R9.reuse ;  /* 0x0000000999997220 */ /* 0x080fe20000410000 */
[-CC-:B------:R-:W-:Y:S01]  /*13e80*/  FFMA.FTZ R186, R186, R9.reuse, -R216.reuse ;  /* 0x00000009baba7223 */ /* 0x180fe200000108d8 */
[-CC-:B------:R-:W-:Y:S01]  /*13e90*/  FFMA.FTZ R187, R187, R9.reuse, -R216.reuse ;  /* 0x00000009bbbb7223 */ /* 0x180fe200000108d8 */
[----:B------:R-:W-:Y:S01]  /*13ea0*/  F2FP.F16.F32.PACK_AB R160, R169, R168 ;  /* 0x000000a8a9a0723e */ /* 0x000fe200000000ff */
[-CC-:B------:R-:W-:Y:S01]  /*13eb0*/  FFMA.FTZ R190, R190, R9.reuse, -R216.reuse ;  /* 0x00000009bebe7223 */ /* 0x180fe200000108d8 */
[-CC-:B------:R-:W-:Y:S01]  /*13ec0*/  FFMA.FTZ R191, R191, R9.reuse, -R216.reuse ;  /* 0x00000009bfbf7223 */ /* 0x180fe200000108d8 */
[----:B------:R3:W4:Y:S01]  /*13ed0*/  MUFU.EX2 R176, R153 ;  /* 0x0000009900b07308 */ /* 0x0007220000000800 */
[-CC-:B------:R-:W-:Y:S01]  /*13ee0*/  FFMA.FTZ R194, R194, R9.reuse, -R216.reuse ;  /* 0x00000009c2c27223 */ /* 0x180fe200000108d8 */
[-CC-:B------:R-:W-:Y:S01]  /*13ef0*/  FFMA.FTZ R195, R195, R9.reuse, -R216.reuse ;  /* 0x00000009c3c37223 */ /* 0x180fe200000108d8 */
[----:B------:R-:W-:Y:S01]  /*13f00*/  F2FP.F16.F32.PACK_AB R162, R173, R172 ;  /* 0x000000acada2723e */ /* 0x000fe200000000ff */
[-CC-:B------:R-:W-:Y:S01]  /*13f10*/  FFMA.FTZ R198, R198, R9.reuse, -R216.reuse ;  /* 0x00000009c6c67223 */ /* 0x180fe200000108d8 */
[----:B------:R-:W-:Y:S01]  /*13f20*/  FFMA.FTZ R199, R199, R9, -R216 ;  /* 0x00000009c7c77223 */ /* 0x000fe200000108d8 */
[----:B--2---:R-:W-:Y:S01]  /*13f30*/  FADD.FTZ R5, R188, R5 ;  /* 0x00000005bc057221 */ /* 0x004fe20000010000 */
[----:B------:R-:W-:Y:S01]  /*13f40*/  F2FP.F16.F32.PACK_AB R166, R203, R180 ;  /* 0x000000b4cba6723e */ /* 0x000fe200000000ff */
[----:B------:R-:W2:Y:S01]  /*13f50*/  MUFU.EX2 R226, R226 ;  /* 0x000000e200e27308 */ /* 0x000ea20000000800 */
[----:B---3--:R-:W-:Y:S01]  /*13f60*/  F2FP.F16.F32.PACK_AB R153, R155, R227 ;  /* 0x000000e39b99723e */ /* 0x008fe200000000ff */
[----:B------:R-:W-:Y:S01]  /*13f70*/  FADD.FTZ R5, R189, R5 ;  /* 0x00000005bd057221 */ /* 0x000fe20000010000 */
[----:B------:R-:W-:-:S02]  /*13f80*/  F2FP.F16.F32.PACK_AB R168, R185, R184 ;  /* 0x000000b8b9a8723e */ /* 0x000fc400000000ff */
[----:B------:R-:W-:-:S03]  /*13f90*/  F2FP.F16.F32.PACK_AB R170, R189, R188 ;  /* 0x000000bcbdaa723e */ /* 0x000fc600000000ff */
[----:B------:R-:W3:Y:S01]  /*13fa0*/  MUFU.EX2 R159, R159 ;  /* 0x0000009f009f7308 */ /* 0x000ee20000000800 */
[----:B----4-:R-:W-:Y:S01]  /*13fb0*/  FFMA.FTZ R3, R176, R3, R227 ;  /* 0x00000003b0037223 */ /* 0x010fe200000100e3 */
        /* <DEDUP_REMOVED lines=51> */
[----:B------:R-:W-:Y:S01]  /*142f0*/  FADD.FTZ R3, R161, R3 ;  /* 0x00000003a1037221 */ /* 0x000fe20000010000 */
        /* <DEDUP_REMOVED lines=41> */
[----:B------:R-:W-:Y:S01]  /*14590*/  FMUL.FTZ R151, R151, R176 ;  /* 0x000000b097977220 */ /* 0x000fe20000410000 */
        /* <DEDUP_REMOVED lines=13> */
[C---:B---3--:R-:W-:Y:S01]  /*14670*/  FADD.FTZ R3, R191.reuse, R3 ;  /* 0x00000003bf037221 */ /* 0x048fe20000010000 */
[----:B------:R-:W-:-:S06]  /*14680*/  F2FP.F16.F32.PACK_AB R171, R191, R190 ;  /* 0x000000bebfab723e */ /* 0x000fcc00000000ff */
[----:B------:R-:W3:Y:S01]  /*14690*/  MUFU.EX2 R193, R193 ;  /* 0x000000c100c17308 */ /* 0x000ee20000000800 */
[----:B----4-:R-:W-:-:S07]  /*146a0*/  FADD.FTZ R5, R192, R5 ;  /* 0x00000005c0057221 */ /* 0x010fce0000010000 */
[----:B------:R-:W4:Y:S01]  /*146b0*/  MUFU.EX2 R195, R195 ;  /* 0x000000c300c37308 */ /* 0x000f220000000800 */
[----:B--2---:R-:W-:-:S07]  /*146c0*/  FADD.FTZ R3, R173, R3 ;  /* 0x00000003ad037221 */ /* 0x004fce0000010000 */
[----:B------:R-:W2:Y:S01]  /*146d0*/  MUFU.EX2 R174, R196 ;  /* 0x000000c400ae7308 */ /* 0x000ea20000000800 */
[C---:B---3--:R-:W-:Y:S01]  /*146e0*/  FADD.FTZ R5, R193.reuse, R5 ;  /* 0x00000005c1057221 */ /* 0x048fe20000010000 */
[----:B------:R-:W-:-:S06]  /*146f0*/  F2FP.F16.F32.PACK_AB R172, R193, R192 ;  /* 0x000000c0c1ac723e */ /* 0x000fcc00000000ff */
[----:B------:R-:W3:Y:S01]  /*14700*/  MUFU.EX2 R198, R198 ;  /* 0x000000c600c67308 */ /* 0x000ee20000000800 */
[C---:B----4-:R-:W-:Y:S01]  /*14710*/  FADD.FTZ R3, R195.reuse, R3 ;  /* 0x00000003c3037221 */ /* 0x050fe20000010000 */
[----:B------:R-:W-:-:S06]  /*14720*/  F2FP.F16.F32.PACK_AB R173, R195, R173 ;  /* 0x000000adc3ad723e */ /* 0x000fcc00000000ff */
[----:B------:R-:W4:Y:S01]  /*14730*/  MUFU.EX2 R197, R197 ;  /* 0x000000c500c57308 */ /* 0x000f220000000800 */
[----:B--2---:R-:W-:-:S07]  /*14740*/  FADD.FTZ R5, R174, R5 ;  /* 0x00000005ae057221 */ /* 0x004fce0000010000 */
[----:B------:R-:W2:Y:S01]  /*14750*/  MUFU.EX2 R199, R199 ;  /* 0x000000c700c77308 */ /* 0x000ea20000000800 */
[----:B---3--:R-:W-:Y:S01]  /*14760*/  FADD.FTZ R3, R198, R3 ;  /* 0x00000003c6037221 */ /* 0x008fe20000010000 */
[C---:B----4-:R-:W-:Y:S01]  /*14770*/  FADD.FTZ R5, R197.reuse, R5 ;  /* 0x00000005c5057221 */ /* 0x050fe20000010000 */
[----:B------:R-:W-:Y:S02]  /*14780*/  F2FP.F16.F32.PACK_AB R174, R197, R174 ;  /* 0x000000aec5ae723e */ /* 0x000fe400000000ff */
[C---:B--2---:R-:W-:Y:S01]  /*14790*/  FADD.FTZ R3, R199.reuse, R3 ;  /* 0x00000003c7037221 */ /* 0x044fe20000010000 */
[----:B------:R-:W-:Y:S01]  /*147a0*/  F2FP.F16.F32.PACK_AB R175, R199, R198 ;  /* 0x000000c6c7af723e */ /* 0x000fe200000000ff */
[----:B------:R-:W-:Y:S06]  /*147b0*/  @!P2 BRA `(.L_x_11692) ;  /* 0x000000000004a947 */ /* 0x000fec0003800000 */
[----:B------:R-:W-:Y:S01]  /*147c0*/  BPT.TRAP 0x1 ;  /* 0x000000040000795c */ /* 0x000fe20000300000 */
.L_x_11692:
[----:B------:R2:W3:Y:S01]  /*147d0*/  SYNCS.PHASECHK.TRANS64.TRYWAIT P1, [R11+URZ+0x22850], R200 ;  /* 0x022850c80b0075a7 */ /* 0x0004e2000802017f */
[----:B------:R-:W-:Y:S05]  /*147e0*/  @!P2 BRA `(.L_x_11693) ;  /* 0x000000000004a947 */ /* 0x000fea0003800000 */
[----:B------:R-:W-:Y:S01]  /*147f0*/  BPT.TRAP 0x1 ;  /* 0x000000040000795c */ /* 0x000fe20000300000 */
.L_x_11693:
[----:B------:R-:W-:Y:S04]  /*14800*/  BSSY B0, `(.L_x_11694) ;  /* 0x0000004000007945 */ /* 0x000fe80003800000 */
[----:B---3--:R-:W-:Y:S05]  /*14810*/  @P1 BRA `(.L_x_11695) ;  /* 0x0000000000081947 */ /* 0x008fea0003800000 */
[----:B------:R-:W3:Y:S02]  /*14820*/  SYNCS.PHASECHK.TRANS64.TRYWAIT P1, [R11+URZ+0x22850], R200 ;  /* 0x022850c80b0075a7 */ /* 0x000ee4000802017f */
[----:B---3--:R-:W-:Y:S05]  /*14830*/  @!P1 BRA `(.L_x_11696) ;  /* 0x000000f800989947 */ /* 0x008fea0003800000 */
.L_x_11695:
[----:B------:R-:W-:Y:S05]  /*14840*/  BSYNC B0 ;  /* 0x0000000000007941 */ /* 0x000fea0003800000 */
.L_x_11694:
[----:B------:R-:W4:Y:S01]  /*14850*/  S2R R178, SR_TID.X ;  /* 0x0000000000b27919 */ /* 0x000f220000002100 */
[----:B------:R-:W-:Y:S01]  /*14860*/  IMAD.MOV.U32 R177, RZ, RZ, 0x40000040 ;  /* 0x40000040ffb17424 */ /* 0x000fe200078e00ff */
[----:B------:R-:W-:Y:S05]  /*14870*/  WARPSYNC.ALL ;  /* 0x0000000000007948 */ /* 0x000fea0003800000 */
[----:B------:R-:W-:Y:S01]  /*14880*/  R2UR UR7, R177 ;  /* 0x00000000b10772ca */ /* 0x000fe200000e0000 */
[----:B------:R-:W-:Y:S01]  /*14890*/  IMAD.MOV.U32 R176, RZ, RZ, 0xc00 ;  /* 0x00000c00ffb07424 */ /* 0x000fe200078e00ff */
[----:B------:R-:W-:Y:S01]  /*148a0*/  ISETP.GT.AND P1, PT, R4, R219, PT ;  /* 0x000000db0400720c */ /* 0x000fe20003f24270 */
[----:B0123--:R-:W-:-:S02]  /*148b0*/  @!P0 VIADD R11, R11, 0x22860 ;  /* 0x000228600b0b8836 */ /* 0x00ffc40000000000 */
[----:B------:R-:W-:Y:S02]  /*148c0*/  IMAD R176, R2, R176, UR53 ;  /* 0x0000003502b07e24 */ /* 0x000fe4000f8e02b0 */
[----:B------:R-:W-:Y:S01]  /*148d0*/  VIADD R4, R4, 0xffffffff ;  /* 0xffffffff04047836 */ /* 0x000fe20000000000 */
[----:B------:R-:W-:Y:S01]  /*148e0*/  @!P0 PRMT R11, RZ, 0x654, R11 ;  /* 0x00000654ff0b8816 */ /* 0x000fe2000000000b */
[----:B------:R-:W-:Y:S01]  /*148f0*/  IMAD.MOV.U32 R201, RZ, RZ, R8 ;  /* 0x000000ffffc97224 */ /* 0x000fe200078e0008 */
[----:B------:R-:W-:Y:S01]  /*14900*/  R2UR UR6, R176 ;  /* 0x00000000b00672ca */ /* 0x000fe200000e0000 */
[----:B------:R-:W-:Y:S01]  /*14910*/  IMAD.MOV.U32 R216, RZ, RZ, R0 ;  /* 0x000000ffffd87224 */ /* 0x000fe200078e0000 */
[----:B----4-:R-:W-:-:S05]  /*14920*/  SHF.R.U32.HI R178, RZ, 0x7, R178 ;  /* 0x00000007ffb27819 */ /* 0x010fca00000116b2 */
[----:B------:R-:W-:-:S05]  /*14930*/  VIADD R177, R178, 0x8 ;  /* 0x00000008b2b17836 */ /* 0x000fca0000000000 */
[----:B------:R0:W-:Y:S02]  /*14940*/  BAR.SYNC.DEFER_BLOCKING R177, 0x100 ;  /* 0x000400b10000751d */ /* 0x0001e40000010000 */
[----:B0-----:R-:W-:-:S04]  /*14950*/  IMAD.MOV.U32 R177, RZ, RZ, 0x40000040 ;  /* 0x40000040ffb17424 */ /* 0x001fc800078e00ff */
        /* <DEDUP_REMOVED lines=43> */
.L_x_11679:
[----:B------:R-:W-:Y:S05]  /*14c10*/  WARPSYNC.ALL ;  /* 0x0000000000007948 */ /* 0x000fea0003800000 */
[----:B------:R-:W2:Y:S01]  /*14c20*/  SHFL.BFLY PT, R4, R5, 0x2, 0x1f ;  /* 0x0c401f0005047f89 */ /* 0x000ea200000e0000 */
[----:B------:R-:W-:Y:S02]  /*14c30*/  IMAD.MOV.U32 R20, RZ, RZ, -0x800000 ;  /* 0xff800000ff147424 */ /* 0x000fe400078e00ff */
[----:B------:R-:W-:Y:S01]  /*14c40*/  VIADD R2, R2, 0x1 ;  /* 0x0000000102027836 */ /* 0x000fe20000000000 */
[----:B------:R-:W1:Y:S01]  /*14c50*/  SHFL.BFLY PT, R6, R3, 0x2, 0x1f ;  /* 0x0c401f0003067f89 */ /* 0x000e6200000e0000 */
[----:B------:R-:W-:Y:S01]  /*14c60*/  VIADD R234, R234, 0x1 ;  /* 0x00000001eaea7836 */ /* 0x000fe20000000000 */
[----:B------:R3:W-:Y:S08]  /*14c70*/  BAR.ARV R10, 0x100 ;  /* 0x0004000a0000751d */ /* 0x0007f00000002000 */
[----:B------:R-:W-:Y:S06]  /*14c80*/  BAR.ARV 0x8, 0x180 ;  /* 0x0206000000007b1d */ /* 0x000fec0000002000 */
[----:B--2---:R-:W-:Y:S01]  /*14c90*/  FADD.FTZ R4, R4, R5 ;  /* 0x0000000504047221 */ /* 0x004fe20000010000 */
[----:B-1----:R-:W-:-:S04]  /*14ca0*/  FADD.FTZ R11, R6, R3 ;  /* 0x00000003060b7221 */ /* 0x002fc80000010000 */
[----:B------:R-:W1:Y:S04]  /*14cb0*/  SHFL.BFLY PT, R7, R4, 0x1, 0x1f ;  /* 0x0c201f0004077f89 */ /* 0x000e6800000e0000 */
[----:B------:R-:W2:Y:S01]  /*14cc0*/  SHFL.BFLY PT, R6, R11, 0x1, 0x1f ;  /* 0x0c201f000b067f89 */ /* 0x000ea200000e0000 */
[----:B-1----:R-:W-:Y:S01]  /*14cd0*/  FADD.FTZ R7, R4, R7 ;  /* 0x0000000704077221 */ /* 0x002fe20000010000 */
[----:B------:R-:W-:Y:S02]  /*14ce0*/  IMAD.MOV.U32 R4, RZ, RZ, RZ ;  /* 0x000000ffff047224 */ /* 0x000fe400078e00ff */
[----:B--2---:R-:W-:Y:S02]  /*14cf0*/  FADD.FTZ R6, R11, R6 ;  /* 0x000000060b067221 */ /* 0x004fe40000010000 */
[----:B------:R-:W-:-:S03]  /*14d00*/  FSETP.NE.FTZ.AND P0, PT, R7, RZ, PT ;  /* 0x000000ff0700720b */ /* 0x000fc60003f15000 */
[----:B------:R-:W-:-:S10]  /*14d10*/  FSETP.NE.FTZ.AND P1, PT, R6, RZ, PT ;  /* 0x000000ff0600720b */ /* 0x000fd40003f35000 */
[----:B------:R-:W1:Y:S01]  /*14d20*/  @P0 MUFU.LG2 R12, R7 ;  /* 0x00000007000c0308 */ /* 0x000e620000000c00 */
[----:B------:R-:W-:-:S07]  /*14d30*/  @P0 FMUL.FTZ R3, R9, 0.69314718246459960938 ;  /* 0x3f31721809030820 */ /* 0x000fce0000410000 */
[----:B------:R-:W2:Y:S08]  /*14d40*/  @P1 MUFU.LG2 R5, R6 ;  /* 0x0000000600051308 */ /* 0x000eb00000000c00 */
[----:B------:R-:W4:Y:S01]  /*14d50*/  @P0 MUFU.RCP R4, R7 ;  /* 0x0000000700040308 */ /* 0x000f220000001000 */
[----:B-1----:R-:W-:-:S04]  /*14d60*/  @P0 FMUL.FTZ R12, R12, 0.69314718246459960938 ;  /* 0x3f3172180c0c0820 */ /* 0x002fc80000410000 */
[----:B------:R-:W-:Y:S01]  /*14d70*/  @P0 FFMA.FTZ R20, R3, R0, R12 ;  /* 0x0000000003140223 */ /* 0x000fe2000001000c */
[----:B------:R-:W-:Y:S01]  /*14d80*/  @P1 FMUL.FTZ R0, R9, 0.69314718246459960938 ;  /* 0x3f31721809001820 */ /* 0x000fe20000410000 */
[----:B------:R-:W-:Y:S01]  /*14d90*/  IMAD.MOV.U32 R3, RZ, RZ, -0x800000 ;  /* 0xff800000ff037424 */ /* 0x000fe200078e00ff */
[----:B------:R-:W-:Y:S01]  /*14da0*/  PLOP3.LUT P0, PT, PT, PT, PT, 0x8, 0x0 ;  /* 0x000000000000781c */ /* 0x000fe20003f0e170 */
[----:B--2---:R-:W-:-:S04]  /*14db0*/  @P1 FMUL.FTZ R5, R5, 0.69314718246459960938 ;  /* 0x3f31721805051820 */ /* 0x004fc80000410000 */
[----:B------:R-:W-:Y:S01]  /*14dc0*/  @P1 FFMA.FTZ R3, R0, R8, R5 ;  /* 0x0000000800031223 */ /* 0x000fe20000010005 */
[----:B------:R-:W-:Y:S02]  /*14dd0*/  IMAD.MOV.U32 R0, RZ, RZ, RZ ;  /* 0x000000ffff007224 */ /* 0x000fe400078e00ff */
[-C--:B----4-:R-:W-:Y:S01]  /*14de0*/  FMUL.FTZ R24, R24, R4.reuse ;  /* 0x0000000418187220 */ /* 0x090fe20000410000 */
[-C--:B------:R-:W-:Y:S01]  /*14df0*/  FMUL.FTZ R25, R25, R4.reuse ;  /* 0x0000000419197220 */ /* 0x080fe20000410000 */
[-C--:B------:R-:W-:Y:S02]  /*14e00*/  FMUL.FTZ R28, R28, R4.reuse ;  /* 0x000000041c1c7220 */ /* 0x080fe40000410000 */
[----:B------:R-:W1:Y:S01]  /*14e10*/  @P1 MUFU.RCP R0, R6 ;  /* 0x0000000600001308 */ /* 0x000e620000001000 */
[----:B------:R-:W-:Y:S01]  /*14e20*/  ISETP.NE.AND P1, PT, R2, 0x2, PT ;  /* 0x000000020200780c */ /* 0x000fe20003f25270 */
[-C--:B------:R-:W-:Y:S01]  /*14e30*/  FMUL.FTZ R29, R29, R4.reuse ;  /* 0x000000041d1d7220 */ /* 0x080fe20000410000 */
[-C--:B------:R-:W-:Y:S01]  /*14e40*/  FMUL.FTZ R32, R32, R4.reuse ;  /* 0x0000000420207220 */ /* 0x080fe20000410000 */
        /* <DEDUP_REMOVED lines=124> */
[----:B------:R-:W-:-:S02]  /*15610*/  LOP3.LUT R206, R206, R5, RZ, 0x3c, !PT ;  /* 0x00000005cece7212 */ /* 0x000fc400078e3cff */
[----:B---3--:R-:W-:-:S07]  /*15620*/  SEL R2, R2, RZ, P1 ;  /* 0x000000ff02027207 */ /* 0x008fce0000800000 */
.L_x_11589:
[----:B------:R-:W-:Y:S05]  /*15630*/  WARPSYNC.ALL ;  /* 0x0000000000007948 */ /* 0x000fea0003800000 */
[----:B------:R-:W1:Y:S08]  /*15640*/  S2UR UR5, SR_CgaCtaId ;  /* 0x00000000000579c3 */ /* 0x000e700000008800 */
[----:B------:R-:W-:Y:S06]  /*15650*/  BAR.SYNC.DEFER_BLOCKING 0x5, 0x180 ;  /* 0x0146000000007b1d */ /* 0x000fec0000010000 */
[----:B------:R-:W-:Y:S01]  /*15660*/  UMOV UR4, 0x400 ;  /* 0x0000040000047882 */ /* 0x000fe20000000000 */
[----:B------:R-:W-:Y:S01]  /*15670*/  BSSY B0, `(.L_x_11698) ;  /* 0x000050b000007945 */ /* 0x000fe20003800000 */
[----:B-1----:R-:W-:-:S06]  /*15680*/  ULEA UR4, UR5, UR4, 0x18 ;  /* 0x0000000405047291 */ /* 0x002fcc000f8ec03f */
[----:B------:R-:W-:-:S05]  /*15690*/  IMAD.U32 R19, RZ, RZ, UR4 ;  /* 0x00000004ff137e24 */ /* 0x000fca000f8e00ff */
[----:B-----5:R1:W2:Y:S01]  /*156a0*/  LDS.128 R152, [R19+0x228d0] ;  /* 0x0228d00013987984 */ /* 0x0202a20000000c00 */
[----:B------:R-:W-:Y:S06]  /*156b0*/  BAR.ARV 0x4, 0x180 ;  /* 0x0106000000007b1d */ /* 0x000fec0000002000 */
[----:B------:R-:W-:Y:S05]  /*156c0*/  @P0 BRA `(.L_x_11699) ;  /* 0x0000004000400947 */ /* 0x000fea0003800000 */
[----:B------:R-:W3:Y:S01]  /*156d0*/  LDL R4, [R1+0x70] ;  /* 0x0000700001047983 */ /* 0x000ee20000100800 */
[----:B------:R-:W-:Y:S01]  /*156e0*/  ISETP.NE.AND P0, PT, R231, RZ, PT ;  /* 0x000000ffe700720c */ /* 0x000fe20003f05270 */
[----:B------:R-:W-:Y:S01]  /*156f0*/  ULDC UR4, c[0x0][0xad4] ;  /* 0x0002b50000047ab9 */ /* 0x000fe20000000800 */
[----:B------:R-:W-:Y:S01]  /*15700*/  F2FP.F16.F32.PACK_AB R6, R29, R28 ;  /* 0x0000001c1d06723e */ /* 0x000fe200000000ff */
[----:B------:R-:W4:Y:S01]  /*15710*/  S2R R0, SR_SWINHI ;  /* 0x0000000000007919 */ /* 0x000f220000002f00 */
        /* <DEDUP_REMOVED lines=13> */
[----:B----4-:R-:W-:-:S03]  /*157f0*/  MOV R13, R0 ;  /* 0x00000000000d7202 */ /* 0x010fc60000000f00 */
[----:B---3--:R-:W-:-:S04]  /*15800*/  IMAD.WIDE R14, R4, 0x2, R12 ;  /* 0x00000002040e7825 */ /* 0x008fc800078e020c */
        /* <DEDUP_REMOVED lines=8> */
[----:B---3--:R-:W-:Y:S02]  /*15890*/  IADD3 R4, P0, R14, 0x20, RZ ;  /* 0x000000200e047810 */ /* 0x008fe40007f1e0ff */
        /* <DEDUP_REMOVED lines=8> */
[----:B---3--:R-:W-:Y:S02]  /*15920*/  IADD3 R4, P0, R14, 0x40, RZ ;  /* 0x000000400e047810 */ /* 0x008fe40007f1e0ff */
        /* <DEDUP_REMOVED lines=144> */
[----:B---3--:R-:W-:Y:S01]  /*16230*/  IADD3 R0, P0, R14, 0xc060, RZ ;  /* 0x0000c0600e007810 */ /* 0x008fe20007f1e0ff */
[----:B------:R-:W3:Y:S03]  /*16240*/  LDC.64 R6, c[0x0][0xc00] ;  /* 0x00030000ff067b82 */ /* 0x000ee60000000a00 */
[----:B------:R-:W-:Y:S01]  /*16250*/  LOP3.LUT R4, R0, 0x380, RZ, 0xc0, !PT ;  /* 0x0000038000047812 */ /* 0x000fe200078ec0ff */
[----:B------:R-:W-:-:S03]  /*16260*/  IMAD.X R15, RZ, RZ, R15, P0 ;  /* 0x000000ffff0f7224 */ /* 0x000fc600000e060f */
[----:B------:R-:W-:-:S04]  /*16270*/  SHF.R.U64 R4, R4, 0x3, RZ ;  /* 0x0000000304047819 */ /* 0x000fc800000012ff */
[----:B------:R-:W-:Y:S01]  /*16280*/  LOP3.LUT R14, R4, R0, RZ, 0x3c, !PT ;  /* 0x00000000040e7212 */ /* 0x000fe200078e3cff */
[----:B------:R-:W-:-:S03]  /*16290*/  IMAD.MOV.U32 R4, RZ, RZ, RZ ;  /* 0x000000ffff047224 */ /* 0x000fc600078e00ff */
[----:B------:R-:W-:-:S05]  /*162a0*/  MOV R14, R14 ;  /* 0x0000000e000e7202 */ /* 0x000fca0000000f00 */
[----:B------:R4:W-:Y:S01]  /*162b0*/  STSM.16.M88.4 [R14], R8 ;  /* 0x000000080e007844 */ /* 0x0009e20000000200 */
[----:B---3--:R-:W-:Y:S01]  /*162c0*/  IMAD.WIDE R6, R232, 0x4, R6 ;  /* 0x00000004e8067825 */ /* 0x008fe200078e0206 */
[----:B------:R-:W-:Y:S06]  /*162d0*/  BAR.SYNC.DEFER_BLOCKING 0x1, 0x100 ;  /* 0x0044000000007b1d */ /* 0x000fec0000010000 */
[----:B------:R-:W5:Y:S01]  /*162e0*/  @P1 LDG.E R4, desc[UR38][R6.64] ;  /* 0x0000002606041981 */ /* 0x000f62000c1e1900 */
[----:B------:R-:W-:Y:S01]  /*162f0*/  ISETP.NE.U32.AND P0, PT, RZ, UR6, PT ;  /* 0x00000006ff007c0c */ /* 0x000fe2000bf05070 */
[----:B------:R-:W-:Y:S01]  /*16300*/  ULDC UR6, c[0x0][0xa88] ;  /* 0x0002a20000067ab9 */ /* 0x000fe20000000800 */
[----:B------:R-:W-:-:S02]  /*16310*/  IMAD.MOV.U32 R21, RZ, RZ, 0x9b8 ;  /* 0x000009b8ff157424 */ /* 0x000fc400078e00ff */
[----:B------:R-:W-:Y:S01]  /*16320*/  ISETP.NE.AND.EX P0, PT, RZ, UR7, PT, P0 ;  /* 0x00000007ff007c0c */ /* 0x000fe2000bf05300 */
[----:B------:R-:W-:-:S12]  /*16330*/  IMAD.U32 R0, RZ, RZ, UR6 ;  /* 0x00000006ff007e24 */ /* 0x000fd8000f8e00ff */
[----:B----4-:R-:W3:Y:S01]  /*16340*/  @P0 LDC.64 R8, c[0x0][0xc08] ;  /* 0x00030200ff080b82 */ /* 0x010ee20000000a00 */
[----:B------:R-:W-:-:S04]  /*16350*/  ISETP.GT.AND P2, PT, R231, 0x1, PT ;  /* 0x00000001e700780c */ /* 0x000fc80003f44270 */
[----:B------:R-:W-:-:S04]  /*16360*/  SEL R21, R21, 0x978, P2 ;  /* 0x0000097815157807 */ /* 0x000fc80001000000 */
[----:B------:R4:W0:Y:S01]  /*16370*/  LDC.64 R10, c[0x0][R21+0x220] ;  /* 0x00008800150a7b82 */ /* 0x0008220000000a00 */
[----:B---3--:R-:W-:-:S05]  /*16380*/  @P0 IMAD.WIDE R8, R232, 0x4, R8 ;  /* 0x00000004e8080825 */ /* 0x008fca00078e0208 */
[----:B------:R3:W5:Y:S02]  /*16390*/  @P0 LDG.E R0, desc[UR38][R8.64] ;  /* 0x0000002608000981 */ /* 0x000764000c1e1900 */
[----:B---3--:R4:W3:Y:S01]  /*163a0*/  LDC.64 R8, c[0x0][R21+0x218] ;  /* 0x0000860015087b82 */ /* 0x0088e20000000a00 */
[----:B0-----:R-:W-:Y:S05]  /*163b0*/  @P0 BRA `(.L_x_11700) ;  /* 0x0000000000100947 */ /* 0x001fea0003800000 */
[----:B------:R-:W-:Y:S05]  /*163c0*/  @!P1 BRA `(.L_x_11700) ;  /* 0x00000000000c9947 */ /* 0x000fea0003800000 */
[----:B-----5:R-:W2:Y:S04]  /*163d0*/  LDG.E R0, desc[UR38][R6.64] ;  /* 0x0000002606007981 */ /* 0x020ea8000c1e1900 */
[----:B------:R-:W2:Y:S02]  /*163e0*/  LDG.E R6, desc[UR38][R6.64+0x4] ;  /* 0x0000042606067981 */ /* 0x000ea4000c1e1900 */
[----:B--2---:R-:W-:-:S07]  /*163f0*/  IMAD.IADD R0, R6, 0x1, -R0 ;  /* 0x0000000106007824 */ /* 0x004fce00078e0a00 */
.L_x_11700:
[----:B------:R-:W4:Y:S01]  /*16400*/  LDL R159, [R1+0x6c] ;  /* 0x00006c00019f7983 */ /* 0x000f220000100800 */
[----:B------:R-:W0:Y:S03]  /*16410*/  LDC R157, c[0x0][0xbe8] ;  /* 0x0002fa00ff9d7b82 */ /* 0x000e260000000800 */
[----:B------:R-:W4:Y:S01]  /*16420*/  LDL R158, [R1+0x64] ;  /* 0x00006400019e7983 */ /* 0x000f220000100800 */
[----:B------:R-:W-:Y:S02]  /*16430*/  ISETP.NE.U32.AND P0, PT, RZ, UR4, PT ;  /* 0x00000004ff007c0c */ /* 0x000fe4000bf05070 */
[----:B------:R-:W-:Y:S02]  /*16440*/  SHF.R.S32.HI R5, RZ, 0x1f, R232 ;  /* 0x0000001fff057819 */ /* 0x000fe400000114e8 */
[----:B------:R-:W1:Y:S01]  /*16450*/  LDC.64 R14, c[0x0][R21+0x228] ;  /* 0x00008a00150e7b82 */ /* 0x000e620000000a00 */
[----:B------:R-:W-:-:S04]  /*16460*/  ISETP.NE.AND.EX P0, PT, RZ, UR5, PT, P0 ;  /* 0x00000005ff007c0c */ /* 0x000fc8000bf05300 */
[----:B------:R-:W-:Y:S02]  /*16470*/  SEL R6, R232, RZ, !P0 ;  /* 0x000000ffe8067207 */ /* 0x000fe40004000000 */
[----:B------:R-:W-:-:S03]  /*16480*/  SEL R5, R5, RZ, !P0 ;  /* 0x000000ff05057207 */ /* 0x000fc60004000000 */
[----:B--2---:R-:W-:-:S04]  /*16490*/  IMAD R152, R11, R6, RZ ;  /* 0x000000060b987224 */ /* 0x004fc800078e02ff */
[----:B------:R-:W-:Y:S01]  /*164a0*/  IMAD R152, R10, R5, R152 ;  /* 0x000000050a987224 */ /* 0x000fe200078e0298 */
[----:B0-----:R-:W-:Y:S01]  /*164b0*/  ISETP.NE.AND P1, PT, R157, 0x1, PT ;  /* 0x000000019d00780c */ /* 0x001fe20003f25270 */
[-C--:B---3--:R-:W-:Y:S02]  /*164c0*/  IMAD R5, R9, R224.reuse, RZ ;  /* 0x000000e009057224 */ /* 0x088fe400078e02ff */
[----:B------:R-:W-:-:S04]  /*164d0*/  IMAD.WIDE.U32 R8, R8, R224, RZ ;  /* 0x000000e008087225 */ /* 0x000fc800078e00ff */
[----:B------:R-:W-:-:S04]  /*164e0*/  IMAD.WIDE.U32 R10, R10, R6, RZ ;  /* 0x000000060a0a7225 */ /* 0x000fc800078e00ff */
[----:B------:R-:W-:Y:S01]  /*164f0*/  IMAD.IADD R156, R9, 0x1, R5 ;  /* 0x00000001099c7824 */ /* 0x000fe200078e0205 */
[----:B-----5:R-:W-:Y:S01]  /*16500*/  IADD3 R7, P0, P3, R10, R8, R4 ;  /* 0x000000080a077210 */ /* 0x020fe20007b1e004 */
[----:B------:R-:W0:Y:S01]  /*16510*/  @P1 LDC R9, c[0x0][0xbec] ;  /* 0x0002fb00ff091b82 */ /* 0x000e220000000800 */
[----:B------:R-:W-:Y:S01]  /*16520*/  SEL R10, R235, RZ, P2 ;  /* 0x000000ffeb0a7207 */ /* 0x000fe20001000000 */
[----:B------:R-:W-:Y:S01]  /*16530*/  IMAD.IADD R152, R11, 0x1, R152 ;  /* 0x000000010b987824 */ /* 0x000fe200078e0298 */
[----:B------:R-:W-:Y:S01]  /*16540*/  SHF.R.S32.HI R5, RZ, 0x1f, R4 ;  /* 0x0000001fff057819 */ /* 0x000fe20000011404 */
[----:B------:R-:W-:-:S04]  /*16550*/  IMAD R0, R0, R157, RZ ;  /* 0x0000009d00007224 */ /* 0x000fc800078e02ff */
[----:B------:R-:W2:Y:S01]  /*16560*/  @P1 LDC R8, c[0x0][0xbf0] ;  /* 0x0002fc00ff081b82 */ /* 0x000ea20000000800 */
[-C--:B-1----:R-:W-:Y:S02]  /*16570*/  IMAD R15, R15, R10.reuse, RZ ;  /* 0x0000000a0f0f7224 */ /* 0x082fe400078e02ff */
[----:B------:R-:W-:Y:S01]  /*16580*/  IMAD.WIDE.U32 R10, R14, R10, RZ ;  /* 0x0000000a0e0a7225 */ /* 0x000fe200078e00ff */
[----:B------:R-:W-:-:S03]  /*16590*/  IADD3.X R14, R152, R156, R5, P0, P3 ;  /* 0x0000009c980e7210 */ /* 0x000fc600007e6405 */
[----:B------:R-:W-:Y:S02]  /*165a0*/  IMAD.IADD R152, R215, 0x1, R213 ;  /* 0x00000001d7987824 */ /* 0x000fe400078e02d5 */
[----:B------:R-:W-:Y:S02]  /*165b0*/  IMAD.IADD R15, R11, 0x1, R15 ;  /* 0x000000010b0f7824 */ /* 0x000fe400078e020f */
[----:B0-----:R-:W-:-:S04]  /*165c0*/  @P1 IMAD.HI.U32 R9, R152, R9, RZ ;  /* 0x0000000998091227 */ /* 0x001fc800078e00ff */
[----:B------:R-:W-:Y:S01]  /*165d0*/  IMAD.MOV.U32 R156, RZ, RZ, R152 ;  /* 0x000000ffff9c7224 */ /* 0x000fe200078e0098 */
[----:B--2---:R-:W-:Y:S02]  /*165e0*/  @P1 SHF.R.U32.HI R156, RZ, R8, R9 ;  /* 0x00000008ff9c1219 */ /* 0x004fe40000011609 */
[----:B------:R4:W0:Y:S02]  /*165f0*/  LDC.64 R8, c[0x0][R21+0x210] ;  /* 0x0000840015087b82 */ /* 0x0008240000000a00 */
[----:B------:R-:W-:Y:S02]  /*16600*/  IADD3 R10, P0, P3, R156, R7, R10 ;  /* 0x000000079c0a7210 */ /* 0x000fe40007b1e00a */
[----:B------:R-:W-:-:S04]  /*16610*/  SHF.R.S32.HI R7, RZ, 0x1f, R156 ;  /* 0x0000001fff077819 */ /* 0x000fc8000001149c */
[----:B------:R-:W-:Y:S01]  /*16620*/  IADD3.X R11, R7, R14, R15, P0, P3 ;  /* 0x0000000e070b7210 */ /* 0x000fe200007e640f */
[----:B----4-:R-:W-:Y:S01]  /*16630*/  IMAD.MOV R21, RZ, RZ, -R156 ;  /* 0x000000ffff157224 */ /* 0x010fe200078e0a9c */
[----:B------:R-:W1:Y:S03]  /*16640*/  LDC.64 R14, c[0x0][0xba8] ;  /* 0x0002ea00ff0e7b82 */ /* 0x000e660000000a00 */
[----:B------:R-:W-:-:S05]  /*16650*/  IMAD R21, R157, R21, R152 ;  /* 0x000000159d157224 */ /* 0x000fca00078e0298 */
[----:B------:R-:W-:Y:S01]  /*16660*/  SHF.R.S32.HI R7, RZ, 0x1f, R21 ;  /* 0x0000001fff077819 */ /* 0x000fe20000011415 */
[----:B-1----:R-:W1:Y:S08]  /*16670*/  @!P2 LDC R14, c[0x0][0xb50] ;  /* 0x0002d400ff0eab82 */ /* 0x002e700000000800 */
[----:B------:R-:W2:Y:S01]  /*16680*/  @!P2 LDC R15, c[0x0][0xb54] ;  /* 0x0002d500ff0fab82 */ /* 0x000ea20000000800 */
[----:B0-----:R-:W-:-:S02]  /*16690*/  IMAD R9, R9, R21, RZ ;  /* 0x0000001509097224 */ /* 0x001fc400078e02ff */
[----:B------:R-:W-:-:S04]  /*166a0*/  IMAD.WIDE.U32 R10, R8, R21, R10 ;  /* 0x00000015080a7225 */ /* 0x000fc800078e000a */
[----:B------:R-:W-:-:S04]  /*166b0*/  IMAD R7, R8, R7, R9 ;  /* 0x0000000708077224 */ /* 0x000fc800078e0209 */
[----:B------:R-:W-:Y:S01]  /*166c0*/  IMAD.IADD R7, R11, 0x1, R7 ;  /* 0x000000010b077824 */ /* 0x000fe200078e0207 */
[----:B-1----:R-:W-:-:S05]  /*166d0*/  LEA R14, P0, R10, R14, 0x2 ;  /* 0x0000000e0a0e7211 */ /* 0x002fca00078010ff */
[----:B------:R-:W-:Y:S01]  /*166e0*/  SHFL.IDX PT, R8, R14, RZ, 0x1c1f ;  /* 0x001c1fff0e087589 */ /* 0x000fe200000e0000 */
[----:B--2---:R-:W-:-:S03]  /*166f0*/  LEA.HI.X R7, R10, R15, R7, 0x2, P0 ;  /* 0x0000000f0a077211 */ /* 0x004fc600000f1407 */
[----:B------:R-:W-:Y:S04]  /*16700*/  SHFL.IDX PT, R10, R14, 0x1, 0x1c1f ;  /* 0x003c1f000e0a7f89 */ /* 0x000fe800000e0000 */
[----:B------:R-:W0:Y:S04]  /*16710*/  SHFL.IDX PT, R9, R7, RZ, 0x1c1f ;  /* 0x001c1fff07097589 */ /* 0x000e2800000e0000 */
[----:B------:R1:W2:Y:S01]  /*16720*/  SHFL.IDX PT, R11, R7, 0x1, 0x1c1f ;  /* 0x003c1f00070b7f89 */ /* 0x0002a200000e0000 */
[----:B------:R-:W-:Y:S01]  /*16730*/  IMAD.IADD R21, R159, 0x1, R213 ;  /* 0x000000019f157824 */ /* 0x000fe200078e02d5 */
[----:B------:R-:W-:-:S03]  /*16740*/  LOP3.LUT P0, RZ, R158, 0x3, RZ, 0xc0, !PT ;  /* 0x000000039eff7812 */ /* 0x000fc6000780c0ff */
[C---:B-1----:R-:W-:Y:S01]  /*16750*/  VIADD R7, R21.reuse, 0x8 ;  /* 0x0000000815077836 */ /* 0x042fe20000000000 */
[----:B------:R-:W-:-:S04]  /*16760*/  ISETP.GE.OR P3, PT, R21, R0, P0 ;  /* 0x000000001500720c */ /* 0x000fc80000766670 */
[----:B------:R-:W-:-:S09]  /*16770*/  ISETP.GE.OR P0, PT, R7, R0, P0 ;  /* 0x000000000700720c */ /* 0x000fd20000706670 */
[----:B0-----:R0:W-:Y:S04]  /*16780*/  @!P3 ST.E desc[UR38][R8.64], R20 ;  /* 0x000000140800b985 */ /* 0x0011e8000c101926 */
[----:B--2---:R0:W-:Y:S01]  /*16790*/  @!P0 ST.E desc[UR38][R10.64], R3 ;  /* 0x000000030a008985 */ /* 0x0041e2000c101926 */
[----:B------:R-:W-:Y:S05]  /*167a0*/  @P2 BRA `(.L_x_11701) ;  /* 0x0000001000382947 */ /* 0x000fea0003800000 */
[----:B0-----:R-:W0:Y:S01]  /*167b0*/  S2R R3, SR_TID.X ;  /* 0x0000000000037919 */ /* 0x001e220000002100 */
        /* <DEDUP_REMOVED lines=10> */
[----:B------:R-:W-:Y:S02]  /*16860*/  IADD3 R41, P4, R12, 0x4000, RZ ;  /* 0x000040000c297810 */ /* 0x000fe40007f9e0ff */
[----:B------:R-:W-:Y:S02]  /*16870*/  LOP3.LUT R28, R29, 0x380, RZ, 0xc0, !PT ;  /* 0x000003801d1c7812 */ /* 0x000fe400078ec0ff */
[----:B------:R-:W-:-:S02]  /*16880*/  LOP3.LUT R32, R33, 0x380, RZ, 0xc0, !PT ;  /* 0x0000038021207812 */ /* 0x000fc400078ec0ff */
[----:B------:R-:W-:Y:S02]  /*16890*/  LOP3.LUT R36, R37, 0x380, RZ, 0xc0, !PT ;  /* 0x0000038025247812 */ /* 0x000fe400078ec0ff */
[----:B------:R-:W-:Y:S02]  /*168a0*/  LOP3.LUT R40, R41, 0x380, RZ, 0xc0, !PT ;  /* 0x0000038029287812 */ /* 0x000fe400078ec0ff */
[----:B------:R-:W-:Y:S02]  /*168b0*/  IADD3 R45, P5, R12, 0x5000, RZ ;  /* 0x000050000c2d7810 */ /* 0x000fe40007fbe0ff */
[----:B------:R-:W-:Y:S02]  /*168c0*/  SHF.R.U64 R28, R28, 0x3, RZ ;  /* 0x000000031c1c7819 */ /* 0x000fe400000012ff */
[----:B------:R-:W-:Y:S02]  /*168d0*/  SHF.R.U64 R32, R32, 0x3, RZ ;  /* 0x0000000320207819 */ /* 0x000fe400000012ff */
[----:B------:R-:W-:-:S02]  /*168e0*/  SHF.R.U64 R36, R36, 0x3, RZ ;  /* 0x0000000324247819 */ /* 0x000fc400000012ff */
        /* <DEDUP_REMOVED lines=17> */
[----:B------:R-:W-:Y:S02]  /*16a00*/  SHF.R.U64 R44, R44, 0x3, RZ ;  /* 0x000000032c2c7819 */ /* 0x000fe400000012ff */
[----:B------:R-:W-:Y:S01]  /*16a10*/  LOP3.LUT R48, R49, 0x380, RZ, 0xc0, !PT ;  /* 0x0000038031307812 */ /* 0x000fe200078ec0ff */
[----:B------:R-:W5:Y:S01]  /*16a20*/  LD.E.128 R36, desc[UR38][R36.64] ;  /* 0x0000002624247980 */ /* 0x000f62000c101d00 */
[----:B------:R-:W-:Y:S02]  /*16a30*/  LOP3.LUT R52, R53, 0x380, RZ, 0xc0, !PT ;  /* 0x0000038035347812 */ /* 0x000fe400078ec0ff */
[----:B------:R-:W-:Y:S01]  /*16a40*/  LOP3.LUT R56, R57, 0x380, RZ, 0xc0, !PT ;  /* 0x0000038039387812 */ /* 0x000fe200078ec0ff */
[----:B------:R-:W5:Y:S01]  /*16a50*/  LD.E.128 R40, desc[UR38][R40.64] ;  /* 0x0000002628287980 */ /* 0x000f62000c101d00 */
[----:B------:R-:W-:-:S02]  /*16a60*/  LOP3.LUT R60, R61, 0x380, RZ, 0xc0, !PT ;  /* 0x000003803d3c7812 */ /* 0x000fc400078ec0ff */
[----:B------:R-:W-:Y:S01]  /*16a70*/  LOP3.LUT R44, R44, R45, RZ, 0x3c, !PT ;  /* 0x0000002d2c2c7212 */ /* 0x000fe200078e3cff */
[----:B------:R-:W-:Y:S01]  /*16a80*/  IMAD.X R45, RZ, RZ, R13, P5 ;  /* 0x000000ffff2d7224 */ /* 0x000fe200028e060d */
[----:B------:R-:W-:Y:S02]  /*16a90*/  IADD3 R65, P5, R12, 0xa000, RZ ;  /* 0x0000a0000c417810 */ /* 0x000fe40007fbe0ff */
[----:B------:R-:W-:Y:S02]  /*16aa0*/  SHF.R.U64 R48, R48, 0x3, RZ ;  /* 0x0000000330307819 */ /* 0x000fe400000012ff */
[----:B------:R-:W-:Y:S01]  /*16ab0*/  SHF.R.U64 R52, R52, 0x3, RZ ;  /* 0x0000000334347819 */ /* 0x000fe200000012ff */
[----:B------:R-:W5:Y:S01]  /*16ac0*/  LD.E.128 R44, desc[UR38][R44.64] ;  /* 0x000000262c2c7980 */ /* 0x000f62000c101d00 */
[----:B------:R-:W-:Y:S02]  /*16ad0*/  SHF.R.U64 R56, R56, 0x3, RZ ;  /* 0x0000000338387819 */ /* 0x000fe400000012ff */
[----:B------:R-:W-:-:S02]  /*16ae0*/  SHF.R.U64 R60, R60, 0x3, RZ ;  /* 0x000000033c3c7819 */ /* 0x000fc400000012ff */
        /* <DEDUP_REMOVED lines=17> */
[----:B------:R-:W-:Y:S02]  /*16c00*/  SHF.R.U64 R64, R64, 0x3, RZ ;  /* 0x0000000340407819 */ /* 0x000fe400000012ff */
[----:B------:R-:W-:Y:S01]  /*16c10*/  LOP3.LUT R68, R69, 0x380, RZ, 0xc0, !PT ;  /* 0x0000038045447812 */ /* 0x000fe200078ec0ff */
[----:B------:R-:W5:Y:S01]  /*16c20*/  LD.E.128 R60, desc[UR38][R60.64] ;  /* 0x000000263c3c7980 */ /* 0x000f62000c101d00 */
[----:B------:R-:W-:-:S02]  /*16c30*/  LOP3.LUT R72, R73, 0x380, RZ, 0xc0, !PT ;  /* 0x0000038049487812 */ /* 0x000fc400078ec0ff */
[----:B------:R-:W-:Y:S02]  /*16c40*/  LOP3.LUT R76, R77, 0x380, RZ, 0xc0, !PT ;  /* 0x000003804d4c7812 */ /* 0x000fe400078ec0ff */
[----:B------:R-:W-:Y:S02]  /*16c50*/  LOP3.LUT R80, R81, 0x380, RZ, 0xc0, !PT ;  /* 0x0000038051507812 */ /* 0x000fe400078ec0ff */
[----:B------:R-:W-:Y:S02]  /*16c60*/  SHF.R.U64 R11, R11, 0x3, RZ ;  /* 0x000000030b0b7819 */ /* 0x000fe400000012ff */
[----:B------:R-:W-:Y:S01]  /*16c70*/  LOP3.LUT R64, R64, R65, RZ, 0x3c, !PT ;  /* 0x0000004140407212 */ /* 0x000fe200078e3cff */
[----:B------:R-:W-:Y:S01]  /*16c80*/  IMAD.X R65, RZ, RZ, R13, P5 ;  /* 0x000000ffff417224 */ /* 0x000fe200028e060d */
[----:B------:R-:W-:Y:S02]  /*16c90*/  IADD3 R10, P5, R12, 0xf000, RZ ;  /* 0x0000f0000c0a7810 */ /* 0x000fe40007fbe0ff */
[----:B------:R-:W-:-:S02]  /*16ca0*/  SHF.R.U64 R68, R68, 0x3, RZ ;  /* 0x0000000344447819 */ /* 0x000fc400000012ff */
[----:B------:R-:W-:Y:S01]  /*16cb0*/  SHF.R.U64 R72, R72, 0x3, RZ ;  /* 0x0000000348487819 */ /* 0x000fe200000012ff */
[--C-:B------:R-:W-:Y:S01]  /*16cc0*/  IMAD.X R85, RZ, RZ, R13.reuse, P5 ;  /* 0x000000ffff557224 */ /* 0x100fe200028e060d */
[----:B------:R-:W-:Y:S01]  /*16cd0*/  SHF.R.U64 R76, R76, 0x3, RZ ;  /* 0x000000034c4c7819 */ /* 0x000fe200000012ff */
[----:B------:R-:W5:Y:S01]  /*16ce0*/  LD.E.128 R64, desc[UR38][R64.64] ;  /* 0x0000002640407980 */ /* 0x000f62000c101d00 */
[----:B------:R-:W-:Y:S02]  /*16cf0*/  SHF.R.U64 R80, R80, 0x3, RZ ;  /* 0x0000000350507819 */ /* 0x000fe400000012ff */
        /* <DEDUP_REMOVED lines=10> */
[----:B------:R-:W-:-:S02]  /*16da0*/  LOP3.LUT R9, R10, 0x380, RZ, 0xc0, !PT ;  /* 0x000003800a097812 */ /* 0x000fc400078ec0ff */
[----:B------:R-:W-:Y:S01]  /*16db0*/  LOP3.LUT R8, R8, 0xfffffff8, RZ, 0xc0, !PT ;  /* 0xfffffff808087812 */ /* 0x000fe200078ec0ff */
[----:B------:R-:W5:Y:S01]  /*16dc0*/  LD.E.128 R68, desc[UR38][R68.64] ;  /* 0x0000002644447980 */ /* 0x000f62000c101d00 */
[----:B------:R-:W-:Y:S02]  /*16dd0*/  SHF.R.U64 R9, R9, 0x3, RZ ;  /* 0x0000000309097819 */ /* 0x000fe400000012ff */
[----:B------:R-:W-:Y:S01]  /*16de0*/  SHF.R.S32.HI R11, RZ, 0x1f, R6 ;  /* 0x0000001fff0b7819 */ /* 0x000fe20000011406 */
[----:B------:R-:W5:Y:S01]  /*16df0*/  LD.E.128 R72, desc[UR38][R72.64] ;  /* 0x0000002648487980 */ /* 0x000f62000c101d00 */
[----:B------:R-:W-:Y:S01]  /*16e00*/  LOP3.LUT R84, R9, R10, RZ, 0x3c, !PT ;  /* 0x0000000a09547212 */ /* 0x000fe200078e3cff */
[----:B0-----:R-:W0:Y:S01]  /*16e10*/  @P1 LDC R13, c[0x0][0xbec] ;  /* 0x0002fb00ff0d1b82 */ /* 0x001e220000000800 */
[----:B------:R-:W-:Y:S01]  /*16e20*/  IMAD.IADD R8, R3, 0x1, -R8 ;  /* 0x0000000103087824 */ /* 0x000fe200078e0a08 */
[----:B------:R-:W5:Y:S04]  /*16e30*/  LD.E.128 R76, desc[UR38][R76.64] ;  /* 0x000000264c4c7980 */ /* 0x000f68000c101d00 */
[----:B------:R-:W5:Y:S02]  /*16e40*/  LD.E.128 R80, desc[UR38][R80.64] ;  /* 0x0000002650507980 */ /* 0x000f64000c101d00 */
[----:B------:R-:W1:Y:S01]  /*16e50*/  @P1 LDC R12, c[0x0][0xbf0] ;  /* 0x0002fc00ff0c1b82 */ /* 0x000e620000000800 */
[C---:B------:R-:W-:Y:S01]  /*16e60*/  IMAD R9, R4.reuse, UR5, R5 ;  /* 0x0000000504097c24 */ /* 0x040fe2000f8e0205 */
[----:B------:R-:W5:Y:S01]  /*16e70*/  LD.E.128 R84, desc[UR38][R84.64] ;  /* 0x0000002654547980 */ /* 0x000f62000c101d00 */
[----:B------:R-:W-:Y:S01]  /*16e80*/  IMAD.WIDE.U32 R4, R4, UR4, RZ ;  /* 0x0000000404047c25 */ /* 0x000fe2000f8e00ff */
[----:B------:R-:W-:Y:S01]  /*16e90*/  ULDC.64 UR4, c[0x0][0xae8] ;  /* 0x0002ba0000047ab9 */ /* 0x000fe20000000a00 */
[----:B------:R-:W-:Y:S01]  /*16ea0*/  @!PT LDS RZ, [RZ] ;  /* 0x00000000fffff984 */ /* 0x000fe20000000800 */
[----:B------:R-:W-:Y:S01]  /*16eb0*/  @!PT LDS RZ, [RZ] ;  /* 0x00000000fffff984 */ /* 0x000fe20000000800 */
[----:B------:R-:W-:Y:S01]  /*16ec0*/  @!PT LDS RZ, [RZ] ;  /* 0x00000000fffff984 */ /* 0x000fe20000000800 */
[----:B------:R-:W-:Y:S01]  /*16ed0*/  @!PT LDS RZ, [RZ] ;  /* 0x00000000fffff984 */ /* 0x000fe20000000800 */
[----:B------:R2:W-:Y:S06]  /*16ee0*/  MEMBAR.ALL.CTA ;  /* 0x0000000000007992 */ /* 0x0005ec0000008000 */
[----:B--2---:R-:W2:Y:S01]  /*16ef0*/  FENCE.VIEW.ASYNC.S ;  /* 0x00000000000073c6 */ /* 0x004ea20000000000 */
[----:B------:R-:W-:-:S02]  /*16f00*/  IMAD R8, R8, 0x20, R7 ;  /* 0x0000002008087824 */ /* 0x000fc400078e0207 */
[----:B------:R-:W-:Y:S02]  /*16f10*/  IMAD.IADD R5, R5, 0x1, R9 ;  /* 0x0000000105057824 */ /* 0x000fe400078e0209 */
[----:B------:R-:W-:Y:S02]  /*16f20*/  IMAD.IADD R10, R213, 0x1, R8 ;  /* 0x00000001d50a7824 */ /* 0x000fe400078e0208 */
[----:B------:R-:W-:-:S04]  /*16f30*/  IMAD.WIDE.U32 R4, R224, UR4, R4 ;  /* 0x00000004e0047c25 */ /* 0x000fc8000f8e0004 */
[----:B0-----:R-:W-:-:S04]  /*16f40*/  @P1 IMAD.HI.U32 R3, R10, R13, RZ ;  /* 0x0000000d0a031227 */ /* 0x001fc800078e00ff */
[----:B------:R-:W-:Y:S01]  /*16f50*/  IMAD R5, R224, UR5, R5 ;  /* 0x00000005e0057c24 */ /* 0x000fe2000f8e0205 */
[----:B------:R-:W-:Y:S01]  /*16f60*/  ULDC.64 UR4, c[0x0][0xaf0] ;  /* 0x0002bc0000047ab9 */ /* 0x000fe20000000a00 */
[----:B------:R-:W-:Y:S01]  /*16f70*/  IMAD.MOV.U32 R9, RZ, RZ, R10 ;  /* 0x000000ffff097224 */ /* 0x000fe200078e000a */
[----:B-1----:R-:W-:Y:S01]  /*16f80*/  @P1 SHF.R.U32.HI R9, RZ, R12, R3 ;  /* 0x0000000cff091219 */ /* 0x002fe20000011603 */
[----:B------:R-:W-:Y:S02]  /*16f90*/  IMAD R11, R11, UR4, RZ ;  /* 0x000000040b0b7c24 */ /* 0x000fe4000f8e02ff */
        /* <DEDUP_REMOVED lines=8> */
[----:B------:R-:W-:-:S04]  /*17020*/  IMAD.WIDE.U32 R4, R9, UR4, R4 ;  /* 0x0000000409047c25 */ /* 0x000fc8000f8e0004 */
[----:B------:R-:W-:Y:S01]  /*17030*/  IMAD R9, R9, UR5, R6 ;  /* 0x0000000509097c24 */ /* 0x000fe2000f8e0206 */
[----:B------:R-:W-:Y:S01]  /*17040*/  SHF.R.S32.HI R6, RZ, 0x1f, R157 ;  /* 0x0000001fff067819 */ /* 0x000fe2000001149d */
[----:B------:R-:W-:Y:S02]  /*17050*/  ULDC.64 UR4, c[0x0][0xad8] ;  /* 0x0002b60000047ab9 */ /* 0x000fe40000000a00 */
[----:B------:R-:W-:Y:S02]  /*17060*/  IMAD.IADD R5, R5, 0x1, R9 ;  /* 0x0000000105057824 */ /* 0x000fe400078e0209 */
[----:B------:R-:W-:Y:S02]  /*17070*/  IMAD R6, R6, UR4, RZ ;  /* 0x0000000406067c24 */ /* 0x000fe4000f8e02ff */
[----:B------:R-:W-:Y:S02]  /*17080*/  VIADD R3, R19, 0x22820 ;  /* 0x0002282013037836 */ /* 0x000fe40000000000 */
[----:B------:R-:W-:-:S04]  /*17090*/  IMAD.WIDE.U32 R4, R157, UR4, R4 ;  /* 0x000000049d047c25 */ /* 0x000fc8000f8e0004 */
[----:B------:R-:W-:Y:S01]  /*170a0*/  IMAD R21, R157, UR5, R6 ;  /* 0x000000059d157c24 */ /* 0x000fe2000f8e0206 */
[----:B------:R-:W-:Y:S01]  /*170b0*/  ULDC.64 UR4, c[0x0][0xa80] ;  /* 0x0002a00000047ab9 */ /* 0x000fe20000000a00 */
[----:B------:R-:W-:Y:S02]  /*170c0*/  PRMT R3, RZ, 0x654, R3 ;  /* 0x00000654ff037816 */ /* 0x000fe40000000003 */
[----:B------:R-:W-:Y:S01]  /*170d0*/  IMAD.IADD R21, R5, 0x1, R21 ;  /* 0x0000000105157824 */ /* 0x000fe200078e0215 */
[C---:B------:R-:W-:Y:S01]  /*170e0*/  LEA R20, P0, R4.reuse, UR4, 0x1 ;  /* 0x0000000404147c11 */ /* 0x040fe2000f8008ff */
[----:B------:R-:W-:Y:S01]  /*170f0*/  UMOV UR4, 0xffffffff ;  /* 0xffffffff00047882 */ /* 0x000fe20000000000 */
[----:B--2---:R0:W-:Y:S02]  /*17100*/  SYNCS.ARRIVE.TRANS64.RED.A1T0 RZ, [R3+URZ], RZ ;  /* 0x000000ff03ff79a7 */ /* 0x0041e4000810043f */
[----:B------:R-:W-:Y:S01]  /*17110*/  LEA.HI.X R21, R4, UR5, R21, 0x1, P0 ;  /* 0x0000000504157c11 */ /* 0x000fe200080f0c15 */
[----:B------:R-:W-:Y:S08]  /*17120*/  BRA.DIV UR4, `(.L_x_11702) ;  /* 0x000000d204707947 */ /* 0x000ff0000b800000 */
[----:B0-----:R0:W1:Y:S04]  /*17130*/  SHFL.IDX PT, R3, R21, RZ, 0x181f ;  /* 0x00181fff15037589 */ /* 0x00106800000e0000 */
[----:B------:R0:W2:Y:S02]  /*17140*/  SHFL.IDX PT, R14, R20, RZ, 0x181f ;  /* 0x00181fff140e7589 */ /* 0x0000a400000e0000 */
.L_x_11944:
[----:B------:R-:W-:Y:S01]  /*17150*/  IMAD.IADD R213, R7, 0x1, R213 ;  /* 0x0000000107d57824 */ /* 0x000fe200078e02d5 */
        /* <DEDUP_REMOVED lines=14> */
[-C--:B------:R-:W-:Y:S02]  /*17240*/  @!P2 LEA R6, P4, R223, R14.reuse, 0x1 ;  /* 0x0000000edf06a211 */ /* 0x080fe400078808ff */
[----:B-1----:R-:W-:Y:S02]  /*17250*/  @!P3 LEA.HI.X R5, R212, R3, R8, 0x1, P5 ;  /* 0x00000003d405b211 */ /* 0x002fe400028f0c08 */
[----:B------:R-:W-:-:S02]  /*17260*/  @!P1 LEA R8, P5, R222, R14, 0x1 ;  /* 0x0000000ede089211 */ /* 0x000fc400078a08ff */
[-C--:B------:R-:W-:Y:S01]  /*17270*/  @!P2 LEA.HI.X R7, R223, R3.reuse, R10, 0x1, P4 ;  /* 0x00000003df07a211 */ /* 0x080fe200020f0c0a */
        /* <DEDUP_REMOVED lines=8> */
.L_x_11704:
[----:B------:R-:W-:Y:S05]  /*17300*/  BSYNC B1 ;  /* 0x0000000000017941 */ /* 0x000fea0003800000 */
.L_x_11703:
[----:B------:R-:W-:Y:S01]  /*17310*/  UMOV UR4, 0xffffffff ;  /* 0xffffffff00047882 */ /* 0x000fe20000000000 */
[----:B---3-5:R-:W-:Y:S02]  /*17320*/  SHF.R.S32.HI R24, RZ, 0x1f, R88 ;  /* 0x0000001fff187819 */ /* 0x028fe40000011458 */
[----:B------:R-:W-:Y:S05]  /*17330*/  BRA.DIV UR4, `(.L_x_11705) ;  /* 0x000000d204207947 */ /* 0x000fea000b800000 */
[----:B-1----:R1:W3:Y:S04]  /*17340*/  SHFL.IDX PT, R3, R21, 0x1, 0x181f ;  /* 0x00381f0015037f89 */ /* 0x0022e800000e0000 */
[----:B--2---:R1:W2:Y:S02]  /*17350*/  SHFL.IDX PT, R14, R20, 0x1, 0x181f ;  /* 0x00381f00140e7f89 */ /* 0x0042a400000e0000 */
.L_x_11948:
        /* <DEDUP_REMOVED lines=13> */
[CC--:B------:R-:W-:Y:S02]  /*17430*/  @!P2 LEA R6, P4, R223.reuse, R14.reuse, 0x1 ;  /* 0x0000000edf06a211 */ /* 0x0c0fe400078808ff */
[-C--:B---3--:R-:W-:Y:S02]  /*17440*/  @!P3 LEA.HI.X R5, R212, R3.reuse, R8, 0x1, P5 ;  /* 0x00000003d405b211 */ /* 0x088fe400028f0c08 */
[-C--:B------:R-:W-:Y:S02]  /*17450*/  @!P1 LEA R8, P5, R222, R14.reuse, 0x1 ;  /* 0x0000000ede089211 */ /* 0x080fe400078a08ff */
        /* <DEDUP_REMOVED lines=8> */
.L_x_11707:
[----:B------:R-:W-:Y:S05]  /*174e0*/  BSYNC B1 ;  /* 0x0000000000017941 */ /* 0x000fea0003800000 */
.L_x_11706:
[----:B------:R-:W-:-:S03]  /*174f0*/  UMOV UR4, 0xffffffff ;  /* 0xffffffff00047882 */ /* 0x000fc60000000000 */
[----:B------:R-:W-:Y:S05]  /*17500*/  BRA.DIV UR4, `(.L_x_11708) ;  /* 0x000000ce04f47947 */ /* 0x000fea000b800000 */
[----:B---3--:R3:W0:Y:S04]  /*17510*/  SHFL.IDX PT, R3, R21, 0x2, 0x181f ;  /* 0x00581f0015037f89 */ /* 0x00862800000e0000 */
[----:B--2---:R3:W2:Y:S02]  /*17520*/  SHFL.IDX PT, R14, R20, 0x2, 0x181f ;  /* 0x00581f00140e7f89 */ /* 0x0046a400000e0000 */
.L_x_11952:
        /* <DEDUP_REMOVED lines=14> */
[-C--:B0-----:R-:W-:Y:S02]  /*17610*/  @!P3 LEA.HI.X R9, R212, R3.reuse, R4, 0x1, P5 ;  /* 0x00000003d409b211 */ /* 0x081fe400028f0c04 */
        /* <DEDUP_REMOVED lines=9> */
.L_x_11710:
[----:B------:R-:W-:Y:S05]  /*176b0*/  BSYNC B1 ;  /* 0x0000000000017941 */ /* 0x000fea0003800000 */
.L_x_11709:
[----:B------:R-:W-:-:S03]  /*176c0*/  UMOV UR4, 0xffffffff ;  /* 0xffffffff00047882 */ /* 0x000fc60000000000 */
[----:B------:R-:W-:Y:S05]  /*176d0*/  BRA.DIV UR4, `(.L_x_11711) ;  /* 0x000000ce04c87947 */ /* 0x000fea000b800000 */
[----:B0-----:R0:W0:Y:S04]  /*176e0*/  SHFL.IDX PT, R3, R21, 0x3, 0x181f ;  /* 0x00781f0015037f89 */ /* 0x00102800000e0000 */
[----:B--2-4-:R2:W4:Y:S02]  /*176f0*/  SHFL.IDX PT, R14, R20, 0x3, 0x181f ;  /* 0x00781f00140e7f89 */ /* 0x01452400000e0000 */
.L_x_11956:
[----:B------:R-:W-:-:S05]  /*17700*/  VIADD R5, R213, 0x60 ;  /* 0x00000060d5057836 */ /* 0x000fca0000000000 */
        /* <DEDUP_REMOVED lines=9> */
[-C--:B----4-:R-:W-:Y:S02]  /*177a0*/  @!P3 LEA R4, P0, R212, R14.reuse, 0x1 ;  /* 0x0000000ed404b211 */ /* 0x090fe400078008ff */
[CC--:B------:R-:W-:Y:S02]  /*177b0*/  @!P4 LEA R6, P1, R223.reuse, R14.reuse, 0x1 ;  /* 0x0000000edf06c211 */ /* 0x0c0fe400078208ff */
        /* <DEDUP_REMOVED lines=13> */
.L_x_11701:
[----:B0-----:R-:W0:Y:S01]  /*17890*/  @P1 LDC R9, c[0x0][0xbec] ;  /* 0x0002fb00ff091b82 */ /* 0x001e220000000800 */
[----:B------:R-:W-:Y:S01]  /*178a0*/  ULDC.64 UR4, c[0x0][0xb08] ;  /* 0x0002c20000047ab9 */ /* 0x000fe20000000a00 */
[----:B------:R-:W-:Y:S02]  /*178b0*/  IMAD.MOV.U32 R3, RZ, RZ, R152 ;  /* 0x000000ffff037224 */ /* 0x000fe400078e0098 */
[----:B------:R-:W-:-:S04]  /*178c0*/  IMAD R5, R5, UR4, RZ ;  /* 0x0000000405057c24 */ /* 0x000fc8000f8e02ff */
[----:B------:R-:W1:Y:S01]  /*178d0*/  @P1 LDC R8, c[0x0][0xbf0] ;  /* 0x0002fc00ff081b82 */ /* 0x000e620000000800 */
[----:B0-----:R-:W-:-:S05]  /*178e0*/  @P1 IMAD.HI.U32 R9, R152, R9, RZ ;  /* 0x0000000998091227 */ /* 0x001fca00078e00ff */
[----:B-1----:R-:W-:Y:S01]  /*178f0*/  @P1 SHF.R.U32.HI R3, RZ, R8, R9 ;  /* 0x00000008ff031219 */ /* 0x002fe20000011609 */
[C---:B------:R-:W-:Y:S01]  /*17900*/  IMAD R8, R4.reuse, UR5, R5 ;  /* 0x0000000504087c24 */ /* 0x040fe2000f8e0205 */
[----:B------:R-:W-:Y:S01]  /*17910*/  SHF.R.S32.HI R9, RZ, 0x1f, R6 ;  /* 0x0000001fff097819 */ /* 0x000fe20000011406 */
[----:B------:R-:W-:Y:S01]  /*17920*/  IMAD.WIDE.U32 R4, R4, UR4, RZ ;  /* 0x0000000404047c25 */ /* 0x000fe2000f8e00ff */
[----:B------:R-:W-:-:S03]  /*17930*/  ULDC.64 UR4, c[0x0][0xb38] ;  /* 0x0002ce0000047ab9 */ /* 0x000fc60000000a00 */
        /* <DEDUP_REMOVED lines=8> */
[--C-:B------:R-:W-:Y:S02]  /*179c0*/  IMAD.MOV R6, RZ, RZ, -R3.reuse ;  /* 0x000000ffff067224 */ /* 0x100fe400078e0a03 */
        /* <DEDUP_REMOVED lines=26> */
.L_x_11959:
        /* <DEDUP_REMOVED lines=22> */
[C---:B-1----:R-:W-:Y:S01]  /*17cd0*/  @!P1 LEA R4, P2, R12.reuse, R11, 0x2 ;  /* 0x0000000b0c049211 */ /* 0x042fe200078410ff */
[C---:B------:R-:W-:Y:S02]  /*17ce0*/  VIADD R24, R209.reuse, 0xa0 ;  /* 0x000000a0d1187836 */ /* 0x040fe40000000000 */
[C---:B------:R-:W-:Y:S01]  /*17cf0*/  VIADD R25, R209.reuse, 0xd0 ;  /* 0x000000d0d1197836 */ /* 0x040fe20000000000 */
[----:B------:R-:W-:Y:S01]  /*17d00*/  @!P1 LEA.HI.X R5, R12, R10, R13, 0x2, P2 ;  /* 0x0000000a0c059211 */ /* 0x000fe200010f140d */
[C---:B------:R-:W-:Y:S01]  /*17d10*/  VIADD R13, R209.reuse, 0x10 ;  /* 0x00000010d10d7836 */ /* 0x040fe20000000000 */
[----:B------:R-:W-:Y:S01]  /*17d20*/  SHF.R.S32.HI R24, RZ, 0x1f, R24 ;  /* 0x0000001fff187819 */ /* 0x000fe20000011418 */
[----:B------:R-:W-:Y:S01]  /*17d30*/  VIADD R12, R209, 0x20 ;  /* 0x00000020d10c7836 */ /* 0x000fe20000000000 */
[----:B------:R-:W-:Y:S01]  /*17d40*/  SHF.R.S32.HI R25, RZ, 0x1f, R25 ;  /* 0x0000001fff197819 */ /* 0x000fe20000011419 */
[----:B------:R1:W-:Y:S01]  /*17d50*/  @!P1 ST.E.64 desc[UR38][R4.64], R28 ;  /* 0x0000001c04009985 */ /* 0x0003e2000c101b26 */
[----:B------:R-:W-:-:S02]  /*17d60*/  SHF.R.S32.HI R13, RZ, 0x1f, R13 ;  /* 0x0000001fff0d7819 */ /* 0x000fc4000001140d */
        /* <DEDUP_REMOVED lines=31> */
[-C--:B------:R-:W-:Y:S02]  /*17f60*/  @!P3 LEA.HI.X R5, R8, R10.reuse, R9, 0x2, P2 ;  /* 0x0000000a0805b211 */ /* 0x080fe400010f1409 */
[----:B------:R-:W-:Y:S02]  /*17f70*/  ISETP.GE.AND P2, PT, R13, UR4, PT ;  /* 0x000000040d007c0c */ /* 0x000fe4000bf46270 */
[C---:B------:R-:W-:Y:S01]  /*17f80*/  @!P1 LEA R8, P4, R12.reuse, R11, 0x2 ;  /* 0x0000000b0c089211 */ /* 0x040fe200078810ff */
        /* <DEDUP_REMOVED lines=108> */
[----:B------:R-:W-:Y:S01]  /*18650*/  ISETP.GE.AND P3, PT, R24, UR4, PT ;  /* 0x0000000418007c0c */ /* 0x000fe2000bf66270 */
[----:B------:R-:W-:Y:S01]  /*18660*/  VIADD R21, R209, 0xc8 ;  /* 0x000000c8d1157836 */ /* 0x000fe20000000000 */
[C---:B--2---:R-:W-:Y:S01]  /*18670*/  @!P1 LEA R8, P5, R13.reuse, R11, 0x2 ;  /* 0x0000000b0d089211 */ /* 0x044fe200078a10ff */
[----:B------:R1:W-:Y:S03]  /*18680*/  @!P4 ST.E.64 desc[UR38][R4.64], R112 ;  /* 0x000000700400c985 */ /* 0x0003e6000c101b26 */
        /* <DEDUP_REMOVED lines=8> */
[-C--:B------:R-:W-:Y:S02]  /*18710*/  @!P0 LEA.HI.X R5, R12, R10.reuse, R13, 0x2, P4 ;  /* 0x0000000a0c058211 */ /* 0x080fe400020f140d */
[-C--:B------:R-:W-:Y:S02]  /*18720*/  @!P3 LEA R12, P4, R24, R11.reuse, 0x2 ;  /* 0x0000000b180cb211 */ /* 0x080fe400078810ff */
[----:B--2---:R-:W-:Y:S01]  /*18730*/  @!P2 LEA R8, P5, R14, R11, 0x2 ;  /* 0x0000000b0e08a211 */ /* 0x004fe200078a10ff */
[----:B------:R1:W-:Y:S01]  /*18740*/  @!P0 ST.E.64 desc[UR38][R4.64], R120 ;  /* 0x0000007804008985 */ /* 0x0003e2000c101b26 */
[-C--:B------:R-:W-:Y:S01]  /*18750*/  @!P3 LEA.HI.X R13, R24, R10.reuse, R25, 0x2, P4 ;  /* 0x0000000a180db211 */ /* 0x080fe200020f1419 */
[----:B------:R-:W-:Y:S01]  /*18760*/  VIADD R24, R209, 0xd8 ;  /* 0x000000d8d1187836 */ /* 0x000fe20000000000 */
[----:B------:R-:W-:Y:S02]  /*18770*/  ISETP.GE.AND P0, PT, R15, UR4, PT ;  /* 0x000000040f007c0c */ /* 0x000fe4000bf06270 */
[----:B------:R-:W-:Y:S01]  /*18780*/  @!P2 LEA.HI.X R9, R14, R10, R21, 0x2, P5 ;  /* 0x0000000a0e09a211 */ /* 0x000fe200028f1415 */
[C---:B------:R-:W-:Y:S01]  /*18790*/  VIADD R14, R209.reuse, 0xe8 ;  /* 0x000000e8d10e7836 */ /* 0x040fe20000000000 */
[----:B------:R-:W-:Y:S01]  /*187a0*/  SHF.R.S32.HI R24, RZ, 0x1f, R24 ;  /* 0x0000001fff187819 */ /* 0x000fe20000011418 */
[----:B------:R-:W-:-:S02]  /*187b0*/  VIADD R21, R209, 0xf0 ;  /* 0x000000f0d1157836 */ /* 0x000fc40000000000 */
[----:B------:R2:W-:Y:S01]  /*187c0*/  @!P2 ST.E.64 desc[UR38][R8.64], R124 ;  /* 0x0000007c0800a985 */ /* 0x0005e2000c101b26 */
[----:B------:R-:W-:Y:S02]  /*187d0*/  ISETP.GE.AND P4, PT, R14, UR4, PT ;  /* 0x000000040e007c0c */ /* 0x000fe4000bf86270 */
[----:B------:R-:W-:Y:S01]  /*187e0*/  ISETP.GE.AND P2, PT, R21, UR4, PT ;  /* 0x0000000415007c0c */ /* 0x000fe2000bf46270 */
[----:B------:R3:W-:Y:S01]  /*187f0*/  @!P3 ST.E.64 desc[UR38][R12.64], R128 ;  /* 0x000000800c00b985 */ /* 0x0007e2000c101b26 */
[C---:B-1----:R-:W-:Y:S02]  /*18800*/  @!P1 LEA R4, P5, R20.reuse, R11, 0x2 ;  /* 0x0000000b14049211 */ /* 0x042fe400078a10ff */
[----:B------:R-:W-:Y:S02]  /*18810*/  ISETP.GE.AND P3, PT, R237, UR4, PT ;  /* 0x00000004ed007c0c */ /* 0x000fe4000bf66270 */
[----:B------:R-:W-:Y:S01]  /*18820*/  @!P1 LEA.HI.X R5, R20, R10, R24, 0x2, P5 ;  /* 0x0000000a14059211 */ /* 0x000fe200028f1418 */
[----:B------:R-:W-:-:S02]  /*18830*/  VIADD R20, R209, 0xe0 ;  /* 0x000000e0d1147836 */ /* 0x000fc40000000000 */
[----:B------:R-:W-:Y:S01]  /*18840*/  VIADD R24, R209, 0xf0 ;  /* 0x000000f0d1187836 */ /* 0x000fe20000000000 */
[CC--:B--2---:R-:W-:Y:S01]  /*18850*/  @!P0 LEA R8, P5, R15.reuse, R11.reuse, 0x2 ;  /* 0x0000000b0f088211 */ /* 0x0c4fe200078a10ff */
[----:B------:R1:W-:Y:S01]  /*18860*/  @!P1 ST.E.64 desc[UR38][R4.64], R132 ;  /* 0x0000008404009985 */ /* 0x0003e2000c101b26 */
[----:B------:R-:W-:Y:S02]  /*18870*/  SHF.R.S32.HI R20, RZ, 0x1f, R20 ;  /* 0x0000001fff147819 */ /* 0x000fe40000011414 */
[----:B---3--:R-:W-:Y:S02]  /*18880*/  @!P4 LEA R12, P1, R14, R11, 0x2 ;  /* 0x0000000b0e0cc211 */ /* 0x008fe400078210ff */
[----:B------:R-:W-:Y:S01]  /*18890*/  @!P0 LEA.HI.X R9, R15, R10, R20, 0x2, P5 ;  /* 0x0000000a0f098211 */ /* 0x000fe200028f1414 */
[----:B------:R-:W-:Y:S01]  /*188a0*/  VIADD R15, R209, 0xe8 ;  /* 0x000000e8d10f7836 */ /* 0x000fe20000000000 */
[----:B------:R-:W-:Y:S02]  /*188b0*/  SHF.R.S32.HI R24, RZ, 0x1f, R24 ;  /* 0x0000001fff187819 */ /* 0x000fe40000011418 */
[----:B------:R-:W-:Y:S01]  /*188c0*/  SHF.R.S32.HI R20, RZ, 0x1f, R237 ;  /* 0x0000001fff147819 */ /* 0x000fe200000114ed */
[----:B------:R3:W-:Y:S01]  /*188d0*/  @!P0 ST.E.64 desc[UR38][R8.64], R136 ;  /* 0x0000008808008985 */ /* 0x0007e2000c101b26 */
[----:B------:R-:W-:-:S02]  /*188e0*/  SHF.R.S32.HI R15, RZ, 0x1f, R15 ;  /* 0x0000001fff0f7819 */ /* 0x000fc4000001140f */
[-C--:B-1----:R-:W-:Y:S02]  /*188f0*/  @!P2 LEA R4, P5, R21, R11.reuse, 0x2 ;  /* 0x0000000b1504a211 */ /* 0x082fe400078a10ff */
[-C--:B------:R-:W-:Y:S02]  /*18900*/  @!P4 LEA.HI.X R13, R14, R10.reuse, R15, 0x2, P1 ;  /* 0x0000000a0e0dc211 */ /* 0x080fe400008f140f */
[----:B------:R-:W-:Y:S02]  /*18910*/  @!P3 LEA R14, P1, R237, R11, 0x2 ;  /* 0x0000000bed0eb211 */ /* 0x000fe400078210ff */
[-C--:B------:R-:W-:Y:S01]  /*18920*/  @!P2 LEA.HI.X R5, R21, R10.reuse, R24, 0x2, P5 ;  /* 0x0000000a1505a211 */ /* 0x080fe200028f1418 */
[----:B------:R3:W-:Y:S01]  /*18930*/  @!P4 ST.E.64 desc[UR38][R12.64], R140 ;  /* 0x0000008c0c00c985 */ /* 0x0007e2000c101b26 */
[----:B------:R-:W-:-:S03]  /*18940*/  @!P3 LEA.HI.X R15, R237, R10, R20, 0x2, P1 ;  /* 0x0000000aed0fb211 */ /* 0x000fc600008f1414 */
[----:B------:R3:W-:Y:S04]  /*18950*/  @!P2 ST.E.64 desc[UR38][R4.64], R144 ;  /* 0x000000900400a985 */ /* 0x0007e8000c101b26 */
[----:B------:R3:W-:Y:S02]  /*18960*/  @!P3 ST.E.64 desc[UR38][R14.64], R148 ;  /* 0x000000940e00b985 */ /* 0x0007e4000c101b26 */
.L_x_11715:
[----:B------:R-:W-:Y:S05]  /*18970*/  BSYNC B1 ;  /* 0x0000000000017941 */ /* 0x000fea0003800000 */
.L_x_11714:
[----:B------:R-:W-:-:S03]  /*18980*/  UMOV UR4, 0xffffffff ;  /* 0xffffffff00047882 */ /* 0x000fc60000000000 */
[----:B------:R-:W-:Y:S05]  /*18990*/  BRA.DIV UR4, `(.L_x_11716) ;  /* 0x000000be04987947 */ /* 0x000fea000b800000 */
[----:B-1----:R1:W4:Y:S04]  /*189a0*/  SHFL.IDX PT, R10, R6, 0x1, 0x1c1f ;  /* 0x003c1f00060a7f89 */ /* 0x00232800000e0000 */
[----:B---3--:R1:W3:Y:S02]  /*189b0*/  SHFL.IDX PT, R14, R3, 0x1, 0x1c1f ;  /* 0x003c1f00030e7f89 */ /* 0x0082e400000e0000 */
.L_x_11963:
[----:B------:R-:W-:-:S13]  /*189c0*/  ISETP.GE.AND P0, PT, R7, R0, PT ;  /* 0x000000000700720c */ /* 0x000fda0003f06270 */
[----:B------:R-:W-:Y:S05]  /*189d0*/  @P0 BRA `(.L_x_11712) ;  /* 0x0000001c00500947 */ /* 0x000fea0003800000 */
[----:B------:R-:W-:Y:S01]  /*189e0*/  ULDC UR4, c[0x0][0xac8] ;  /* 0x0002b20000047ab9 */ /* 0x000fe20000000800 */
[C---:B--2---:R-:W-:Y:S01]  /*189f0*/  VIADD R11, R209.reuse, 0x8 ;  /* 0x00000008d10b7836 */ /* 0x044fe20000000000 */
[C---:B------:R-:W-:Y:S01]  /*18a00*/  ISETP.GE.AND P2, PT, R209.reuse, UR4, PT ;  /* 0x00000004d1007c0c */ /* 0x040fe2000bf46270 */
[C---:B------:R-:W-:Y:S02]  /*18a10*/  VIADD R8, R209.reuse, 0x10 ;  /* 0x00000010d1087836 */ /* 0x040fe40000000000 */
[----:B------:R-:W-:Y:S01]  /*18a20*/  VIADD R12, R209, 0x18 ;  /* 0x00000018d10c7836 */ /* 0x000fe20000000000 */
[----:B------:R-:W-:Y:S01]  /*18a30*/  ISETP.GE.AND P3, PT, R11, UR4, PT ;  /* 0x000000040b007c0c */ /* 0x000fe2000bf66270 */
[C---:B------:R-:W-:Y:S01]  /*18a40*/  VIADD R13, R209.reuse, 0x8 ;  /* 0x00000008d10d7836 */ /* 0x040fe20000000000 */
[----:B------:R-:W-:Y:S01]  /*18a50*/  ISETP.GE.AND P1, PT, R8, UR4, PT ;  /* 0x0000000408007c0c */ /* 0x000fe2000bf26270 */
[C---:B01----:R-:W-:Y:S01]  /*18a60*/  VIADD R3, R209.reuse, 0x20 ;  /* 0x00000020d1037836 */ /* 0x043fe20000000000 */
[----:B------:R-:W-:Y:S01]  /*18a70*/  ISETP.GE.AND P0, PT, R12, UR4, PT ;  /* 0x000000040c007c0c */ /* 0x000fe2000bf06270 */
[C---:B------:R-:W-:Y:S01]  /*18a80*/  VIADD R9, R209.reuse, 0x10 ;  /* 0x00000010d1097836 */ /* 0x040fe20000000000 */
[----:B------:R-:W-:Y:S01]  /*18a90*/  SHF.R.S32.HI R13, RZ, 0x1f, R13 ;  /* 0x0000001fff0d7819 */ /* 0x000fe2000001140d */
[----:B------:R-:W-:-:S02]  /*18aa0*/  VIADD R24, R209, 0x68 ;  /* 0x00000068d1187836 */ /* 0x000fc40000000000 */
[----:B---3--:R-:W-:Y:S01]  /*18ab0*/  @!P2 IMAD.MOV.U32 R4, RZ, RZ, R14 ;  /* 0x000000ffff04a224 */ /* 0x008fe200078e000e */
[----:B------:R-:W-:Y:S01]  /*18ac0*/  SHF.R.S32.HI R9, RZ, 0x1f, R9 ;  /* 0x0000001fff097819 */ /* 0x000fe20000011409 */
[----:B----4-:R-:W-:Y:S02]  /*18ad0*/  @!P2 IMAD.MOV.U32 R5, RZ, RZ, R10 ;  /* 0x000000ffff05a224 */ /* 0x010fe400078e000a */
[----:B------:R-:W-:Y:S01]  /*18ae0*/  @!P3 LEA R6, P4, R11, R14, 0x2 ;  /* 0x0000000e0b06b211 */ /* 0x000fe200078810ff */
[C---:B------:R-:W-:Y:S02]  /*18af0*/  VIADD R15, R209.reuse, 0x58 ;  /* 0x00000058d10f7836 */ /* 0x040fe40000000000 */
[----:B------:R-:W-:Y:S01]  /*18b00*/  @!P2 IMAD.WIDE R4, R209, 0x4, R4 ;  /* 0x00000004d104a825 */ /* 0x000fe200078e0204 */
[----:B------:R-:W-:Y:S02]  /*18b10*/  @!P3 LEA.HI.X R7, R11, R10, R13, 0x2, P4 ;  /* 0x0000000a0b07b211 */ /* 0x000fe400020f140d */
[----:B------:R-:W-:Y:S01]  /*18b20*/  SHF.R.S32.HI R15, RZ, 0x1f, R15 ;  /* 0x0000001fff0f7819 */ /* 0x000fe2000001140f */
[----:B------:R-:W-:Y:S01]  /*18b30*/  VIADD R11, R209, 0x28 ;  /* 0x00000028d10b7836 */ /* 0x000fe20000000000 */
[----:B------:R0:W-:Y:S01]  /*18b40*/  @!P2 ST.E.64 desc[UR38][R4.64], R26 ;  /* 0x0000001a0400a985 */ /* 0x0001e2000c101b26 */
[----:B------:R-:W-:Y:S01]  /*18b50*/  ISETP.GE.AND P2, PT, R3, UR4, PT ;  /* 0x0000000403007c0c */ /* 0x000fe2000bf46270 */
[----:B------:R-:W-:-:S02]  /*18b60*/  VIADD R13, R209, 0x18 ;  /* 0x00000018d10d7836 */ /* 0x000fc40000000000 */
[----:B------:R1:W-:Y:S01]  /*18b70*/  @!P3 ST.E.64 desc[UR38][R6.64], R30 ;  /* 0x0000001e0600b985 */ /* 0x0003e2000c101b26 */
[----:B------:R-:W-:Y:S01]  /*18b80*/  ISETP.GE.AND P3, PT, R11, UR4, PT ;  /* 0x000000040b007c0c */ /* 0x000fe2000bf66270 */
[C---:B------:R-:W-:Y:S01]  /*18b90*/  VIADD R25, R209.reuse, 0x78 ;  /* 0x00000078d1197836 */ /* 0x040fe20000000000 */
[----:B------:R-:W-:Y:S01]  /*18ba0*/  SHF.R.S32.HI R13, RZ, 0x1f, R13 ;  /* 0x0000001fff0d7819 */ /* 0x000fe2000001140d */
[C---:B------:R-:W-:Y:S02]  /*18bb0*/  VIADD R28, R209.reuse, 0x68 ;  /* 0x00000068d11c7836 */ /* 0x040fe40000000000 */
[----:B------:R-:W-:-:S03]  /*18bc0*/  VIADD R29, R209, 0x98 ;  /* 0x00000098d11d7836 */ /* 0x000fc60000000000 */
[----:B------:R-:W-:Y:S02]  /*18bd0*/  SHF.R.S32.HI R28, RZ, 0x1f, R28 ;  /* 0x0000001fff1c7819 */ /* 0x000fe4000001141c */
[C---:B0-----:R-:W-:Y:S02]  /*18be0*/  @!P1 LEA R4, P5, R8.reuse, R14, 0x2 ;  /* 0x0000000e08049211 */ /* 0x041fe400078a10ff */
[----:B------:R-:W-:Y:S02]  /*18bf0*/  SHF.R.S32.HI R29, RZ, 0x1f, R29 ;  /* 0x0000001fff1d7819 */ /* 0x000fe4000001141d */
[----:B------:R-:W-:Y:S01]  /*18c00*/  @!P1 LEA.HI.X R5, R8, R10, R9, 0x2, P5 ;  /* 0x0000000a08059211 */ /* 0x000fe200028f1409 */
[C---:B------:R-:W-:Y:S01]  /*18c10*/  VIADD R8, R209.reuse, 0x30 ;  /* 0x00000030d1087836 */ /* 0x040fe20000000000 */
[----:B-1----:R-:W-:Y:S01]  /*18c20*/  @!P0 LEA R6, P4, R12, R14, 0x2 ;  /* 0x0000000e0c068211 */ /* 0x002fe200078810ff */
[----:B------:R-:W-:Y:S02]  /*18c30*/  VIADD R9, R209, 0x20 ;  /* 0x00000020d1097836 */ /* 0x000fe40000000000 */
[----:B------:R0:W-:Y:S01]  /*18c40*/  @!P1 ST.E.64 desc[UR38][R4.64], R34 ;  /* 0x0000002204009985 */ /* 0x0001e2000c101b26 */
[----:B------:R-:W-:-:S02]  /*18c50*/  ISETP.GE.AND P1, PT, R8, UR4, PT ;  /* 0x0000000408007c0c */ /* 0x000fc4000bf26270 */
[----:B------:R-:W-:Y:S02]  /*18c60*/  SHF.R.S32.HI R9, RZ, 0x1f, R9 ;  /* 0x0000001fff097819 */ /* 0x000fe40000011409 */
[----:B------:R-:W-:Y:S01]  /*18c70*/  @!P0 LEA.HI.X R7, R12, R10, R13, 0x2, P4 ;  /* 0x0000000a0c078211 */ /* 0x000fe200020f140d */
[C---:B------:R-:W-:Y:S02]  /*18c80*/  VIADD R12, R209.reuse, 0x38 ;  /* 0x00000038d10c7836 */ /* 0x040fe40000000000 */
[----:B------:R-:W-:Y:S02]  /*18c90*/  VIADD R13, R209, 0x28 ;  /* 0x00000028d10d7836 */ /* 0x000fe40000000000 */
[----:B------:R1:W-:Y:S01]  /*18ca0*/  @!P0 ST.E.64 desc[UR38][R6.64], R38 ;  /* 0x0000002606008985 */ /* 0x0003e2000c101b26 */
[----:B------:R-:W-:Y:S02]  /*18cb0*/  ISETP.GE.AND P0, PT, R12, UR4, PT ;  /* 0x000000040c007c0c */ /* 0x000fe4000bf06270 */
[----:B------:R-:W-:-:S02]  /*18cc0*/  SHF.R.S32.HI R13, RZ, 0x1f, R13 ;  /* 0x0000001fff0d7819 */ /* 0x000fc4000001140d */
[----:B0-----:R-:W-:-:S04]  /*18cd0*/  @!P2 LEA R4, P5, R3, R14, 0x2 ;  /* 0x0000000e0304a211 */ /* 0x001fc800078a10ff */
[----:B------:R-:W-:Y:S01]  /*18ce0*/  @!P2 LEA.HI.X R5, R3, R10, R9, 0x2, P5 ;  /* 0x0000000a0305a211 */ /* 0x000fe200028f1409 */
[C---:B------:R-:W-:Y:S02]  /*18cf0*/  VIADD R3, R209.reuse, 0x40 ;  /* 0x00000040d1037836 */ /* 0x040fe40000000000 */
[----:B------:R-:W-:Y:S01]  /*18d00*/  VIADD R9, R209, 0x30 ;  /* 0x00000030d1097836 */ /* 0x000fe20000000000 */
[----:B-1----:R-:W-:Y:S01]  /*18d10*/  @!P3 LEA R6, P4, R11, R14, 0x2 ;  /* 0x0000000e0b06b211 */ /* 0x002fe200078810ff */
        /* <DEDUP_REMOVED lines=9> */
[----:B0-----:R-:W-:-:S04]  /*18db0*/  @!P1 LEA R4, P5, R8, R14, 0x2 ;  /* 0x0000000e08049211 */ /* 0x001fc800078a10ff */
[----:B------:R-:W-:Y:S01]  /*18dc0*/  @!P1 LEA.HI.X R5, R8, R10, R9, 0x2, P5 ;  /* 0x0000000a08059211 */ /* 0x000fe200028f1409 */
[C---:B------:R-:W-:Y:S02]  /*18dd0*/  VIADD R8, R209.reuse, 0x50 ;  /* 0x00000050d1087836 */ /* 0x040fe40000000000 */
[C---:B------:R-:W-:Y:S01]  /*18de0*/  VIADD R9, R209.reuse, 0x40 ;  /* 0x00000040d1097836 */ /* 0x040fe20000000000 */
[----:B-1----:R-:W-:Y:S01]  /*18df0*/  @!P0 LEA R6, P4, R12, R14, 0x2 ;  /* 0x0000000e0c068211 */ /* 0x002fe200078810ff */
        /* <DEDUP_REMOVED lines=24> */
[----:B------:R-:W-:Y:S02]  /*18f80*/  @!P1 LEA.HI.X R5, R8, R10, R9, 0x2, P5 ;  /* 0x0000000a08059211 */ /* 0x000fe400028f1409 */
[-C--:B------:R-:W-:Y:S02]  /*18f90*/  @!P2 LEA R8, P5, R3, R14.reuse, 0x2 ;  /* 0x0000000e0308a211 */ /* 0x080fe400078a10ff */
[----:B-1----:R-:W-:Y:S01]  /*18fa0*/  @!P0 LEA R6, P4, R13, R14, 0x2 ;  /* 0x0000000e0d068211 */ /* 0x002fe200078810ff */
[----:B------:R0:W-:Y:S01]  /*18fb0*/  @!P1 ST.E.64 desc[UR38][R4.64], R66 ;  /* 0x0000004204009985 */ /* 0x0001e2000c101b26 */
[----:B------:R-:W-:Y:S02]  /*18fc0*/  ISETP.GE.AND P1, PT, R11, UR4, PT ;  /* 0x000000040b007c0c */ /* 0x000fe4000bf26270 */
[-C--:B------:R-:W-:Y:S01]  /*18fd0*/  @!P0 LEA.HI.X R7, R13, R10.reuse, R15, 0x2, P4 ;  /* 0x0000000a0d078211 */ /* 0x080fe200020f140f */
[----:B------:R-:W-:Y:S01]  /*18fe0*/  VIADD R15, R209, 0x70 ;  /* 0x00000070d10f7836 */ /* 0x000fe20000000000 */
[----:B------:R-:W-:Y:S01]  /*18ff0*/  @!P2 LEA.HI.X R9, R3, R10, R12, 0x2, P5 ;  /* 0x0000000a0309a211 */ /* 0x000fe200028f140c */
[----:B------:R-:W-:Y:S01]  /*19000*/  VIADD R3, R209, 0x80 ;  /* 0x00000080d1037836 */ /* 0x000fe20000000000 */
[----:B------:R-:W-:Y:S01]  /*19010*/  @!P3 LEA R12, P4, R24, R14, 0x2 ;  /* 0x0000000e180cb211 */ /* 0x000fe200078810ff */
[----:B------:R1:W-:Y:S01]  /*19020*/  @!P0 ST.E.64 desc[UR38][R6.64], R70 ;  /* 0x0000004606008985 */ /* 0x0003e2000c101b26 */
[----:B------:R-:W-:-:S02]  /*19030*/  ISETP.GE.AND P0, PT, R25, UR4, PT ;  /* 0x0000000419007c0c */ /* 0x000fc4000bf06270 */
[----:B------:R-:W-:Y:S01]  /*19040*/  @!P3 LEA.HI.X R13, R24, R10, R28, 0x2, P4 ;  /* 0x0000000a180db211 */ /* 0x000fe200020f141c */
[----:B------:R2:W-:Y:S01]  /*19050*/  @!P2 ST.E.64 desc[UR38][R8.64], R74 ;  /* 0x0000004a0800a985 */ /* 0x0005e2000c101b26 */
[----:B------:R-:W-:Y:S01]  /*19060*/  ISETP.GE.AND P2, PT, R3, UR4, PT ;  /* 0x0000000403007c0c */ /* 0x000fe2000bf46270 */
[C---:B------:R-:W-:Y:S01]  /*19070*/  VIADD R24, R209.reuse, 0x88 ;  /* 0x00000088d1187836 */ /* 0x040fe20000000000 */
[----:B------:R-:W-:Y:S01]  /*19080*/  SHF.R.S32.HI R15, RZ, 0x1f, R15 ;  /* 0x0000001fff0f7819 */ /* 0x000fe2000001140f */
[----:B------:R-:W-:Y:S01]  /*19090*/  VIADD R28, R209, 0x78 ;  /* 0x00000078d11c7836 */ /* 0x000fe20000000000 */
[C---:B------:R-:W-:Y:S01]  /*190a0*/  @!P1 LEA R20, P5, R11.reuse, R14, 0x2 ;  /* 0x0000000e0b149211 */ /* 0x040fe200078a10ff */
[----:B------:R3:W-:Y:S01]  /*190b0*/  @!P3 ST.E.64 desc[UR38][R12.64], R78 ;  /* 0x0000004e0c00b985 */ /* 0x0007e2000c101b26 */
[----:B------:R-:W-:Y:S02]  /*190c0*/  ISETP.GE.AND P3, PT, R24, UR4, PT ;  /* 0x0000000418007c0c */ /* 0x000fe4000bf66270 */
[----:B------:R-:W-:Y:S01]  /*190d0*/  @!P1 LEA.HI.X R21, R11, R10, R15, 0x2, P5 ;  /* 0x0000000a0b159211 */ /* 0x000fe200028f140f */
[----:B------:R-:W-:Y:S01]  /*190e0*/  VIADD R11, R209, 0x90 ;  /* 0x00000090d10b7836 */ /* 0x000fe20000000000 */
[----:B0-----:R-:W-:Y:S01]  /*190f0*/  @!P0 LEA R4, P4, R25, R14, 0x2 ;  /* 0x0000000e19048211 */ /* 0x001fe200078810ff */
[----:B------:R-:W-:Y:S01]  /*19100*/  VIADD R15, R209, 0x80 ;  /* 0x00000080d10f7836 */ /* 0x000fe20000000000 */
[----:B------:R-:W-:Y:S01]  /*19110*/  SHF.R.S32.HI R28, RZ, 0x1f, R28 ;  /* 0x0000001fff1c7819 */ /* 0x000fe2000001141c */
[----:B------:R0:W-:Y:S01]  /*19120*/  @!P1 ST.E.64 desc[UR38][R20.64], R82 ;  /* 0x0000005214009985 */ /* 0x0001e2000c101b26 */
[----:B------:R-:W-:-:S02]  /*19130*/  ISETP.GE.AND P1, PT, R11, UR4, PT ;  /* 0x000000040b007c0c */ /* 0x000fc4000bf26270 */
[----:B------:R-:W-:Y:S02]  /*19140*/  SHF.R.S32.HI R15, RZ, 0x1f, R15 ;  /* 0x0000001fff0f7819 */ /* 0x000fe4000001140f */
[----:B-1----:R-:W-:Y:S02]  /*19150*/  @!P2 LEA R6, P5, R3, R14, 0x2 ;  /* 0x0000000e0306a211 */ /* 0x002fe400078a10ff */
[-C--:B------:R-:W-:Y:S01]  /*19160*/  @!P0 LEA.HI.X R5, R25, R10.reuse, R28, 0x2, P4 ;  /* 0x0000000a19058211 */ /* 0x080fe200020f141c */
[----:B------:R-:W-:Y:S01]  /*19170*/  VIADD R25, R209, 0x98 ;  /* 0x00000098d1197836 */ /* 0x000fe20000000000 */
[----:B------:R-:W-:Y:S01]  /*19180*/  @!P2 LEA.HI.X R7, R3, R10, R15, 0x2, P5 ;  /* 0x0000000a0307a211 */ /* 0x000fe200028f140f */
[C---:B------:R-:W-:Y:S01]  /*19190*/  VIADD R28, R209.reuse, 0x88 ;  /* 0x00000088d11c7836 */ /* 0x040fe20000000000 */
[----:B--2---:R-:W-:Y:S01]  /*191a0*/  @!P3 LEA R8, P4, R24, R14, 0x2 ;  /* 0x0000000e1808b211 */ /* 0x004fe200078810ff */
[----:B------:R-:W-:Y:S01]  /*191b0*/  VIADD R3, R209, 0xa0 ;  /* 0x000000a0d1037836 */ /* 0x000fe20000000000 */
[----:B------:R1:W-:Y:S01]  /*191c0*/  @!P0 ST.E.64 desc[UR38][R4.64], R86 ;  /* 0x0000005604008985 */ /* 0x0003e2000c101b26 */
[----:B------:R-:W-:Y:S01]  /*191d0*/  ISETP.GE.AND P0, PT, R25, UR4, PT ;  /* 0x0000000419007c0c */ /* 0x000fe2000bf06270 */
[----:B------:R-:W-:Y:S01]  /*191e0*/  VIADD R15, R209, 0x90 ;  /* 0x00000090d10f7836 */ /* 0x000fe20000000000 */
[----:B------:R-:W-:Y:S01]  /*191f0*/  SHF.R.S32.HI R28, RZ, 0x1f, R28 ;  /* 0x0000001fff1c7819 */ /* 0x000fe2000001141c */
[----:B------:R2:W-:Y:S01]  /*19200*/  @!P2 ST.E.64 desc[UR38][R6.64], R90 ;  /* 0x0000005a0600a985 */ /* 0x0005e2000c101b26 */
[----:B------:R-:W-:-:S02]  /*19210*/  ISETP.GE.AND P2, PT, R3, UR4, PT ;  /* 0x0000000403007c0c */ /* 0x000fc4000bf46270 */
[----:B------:R-:W-:Y:S01]  /*19220*/  @!P3 LEA.HI.X R9, R24, R10, R28, 0x2, P4 ;  /* 0x0000000a1809b211 */ /* 0x000fe200020f141c */
[C---:B------:R-:W-:Y:S01]  /*19230*/  VIADD R28, R209.reuse, 0xa8 ;  /* 0x000000a8d11c7836 */ /* 0x040fe20000000000 */
[----:B------:R-:W-:Y:S01]  /*19240*/  SHF.R.S32.HI R15, RZ, 0x1f, R15 ;  /* 0x0000001fff0f7819 */ /* 0x000fe2000001140f */
[----:B------:R-:W-:Y:S01]  /*19250*/  VIADD R24, R209, 0xb0 ;  /* 0x000000b0d1187836 */ /* 0x000fe20000000000 */
[C---:B---3--:R-:W-:Y:S01]  /*19260*/  @!P1 LEA R12, P5, R11.reuse, R14, 0x2 ;  /* 0x0000000e0b0c9211 */ /* 0x048fe200078a10ff */
[----:B------:R3:W-:Y:S01]  /*19270*/  @!P3 ST.E.64 desc[UR38][R8.64], R94 ;  /* 0x0000005e0800b985 */ /* 0x0007e2000c101b26 */
[----:B------:R-:W-:Y:S02]  /*19280*/  ISETP.GE.AND P4, PT, R28, UR4, PT ;  /* 0x000000041c007c0c */ /* 0x000fe4000bf86270 */
[----:B------:R-:W-:Y:S01]  /*19290*/  @!P1 LEA.HI.X R13, R11, R10, R15, 0x2, P5 ;  /* 0x0000000a0b0d9211 */ /* 0x000fe200028f140f */
[C---:B------:R-:W-:Y:S01]  /*192a0*/  VIADD R15, R209.reuse, 0xa0 ;  /* 0x000000a0d10f7836 */ /* 0x040fe20000000000 */
[----:B------:R-:W-:Y:S01]  /*192b0*/  ISETP.GE.AND P3, PT, R24, UR4, PT ;  /* 0x0000000418007c0c */ /* 0x000fe2000bf66270 */
[----:B------:R-:W-:Y:S01]  /*192c0*/  VIADD R11, R209, 0xb8 ;  /* 0x000000b8d10b7836 */ /* 0x000fe20000000000 */
[----:B0-----:R-:W-:Y:S01]  /*192d0*/  @!P0 LEA R20, P5, R25, R14, 0x2 ;  /* 0x0000000e19148211 */ /* 0x001fe200078a10ff */
[----:B------:R0:W-:Y:S01]  /*192e0*/  @!P1 ST.E.64 desc[UR38][R12.64], R98 ;  /* 0x000000620c009985 */ /* 0x0001e2000c101b26 */
[----:B------:R-:W-:-:S02]  /*192f0*/  SHF.R.S32.HI R15, RZ, 0x1f, R15 ;  /* 0x0000001fff0f7819 */ /* 0x000fc4000001140f */
[----:B-1----:R-:W-:Y:S02]  /*19300*/  @!P2 LEA R4, P1, R3, R14, 0x2 ;  /* 0x0000000e0304a211 */ /* 0x002fe400078210ff */
[-C--:B------:R-:W-:Y:S01]  /*19310*/  @!P0 LEA.HI.X R21, R25, R10.reuse, R29, 0x2, P5 ;  /* 0x0000000a19158211 */ /* 0x080fe200028f141d */
[----:B------:R-:W-:Y:S01]  /*19320*/  VIADD R29, R209, 0xa8 ;  /* 0x000000a8d11d7836 */ /* 0x000fe20000000000 */
[----:B------:R-:W-:Y:S01]  /*19330*/  @!P2 LEA.HI.X R5, R3, R10, R15, 0x2, P1 ;  /* 0x0000000a0305a211 */ /* 0x000fe200008f140f */
[----:B------:R-:W-:Y:S01]  /*19340*/  VIADD R25, R209, 0xb0 ;  /* 0x000000b0d1197836 */ /* 0x000fe20000000000 */
[----:B------:R-:W-:Y:S01]  /*19350*/  ISETP.GE.AND P1, PT, R11, UR4, PT ;  /* 0x000000040b007c0c */ /* 0x000fe2000bf26270 */
[C---:B------:R-:W-:Y:S01]  /*19360*/  VIADD R15, R209.reuse, 0xc0 ;  /* 0x000000c0d10f7836 */ /* 0x040fe20000000000 */
[----:B------:R1:W-:Y:S01]  /*19370*/  @!P0 ST.E.64 desc[UR38][R20.64], R102 ;  /* 0x0000006614008985 */ /* 0x0003e2000c101b26 */
[----:B--2---:R-:W-:Y:S01]  /*19380*/  @!P4 LEA R6, P0, R28, R14, 0x2 ;  /* 0x0000000e1c06c211 */ /* 0x004fe200078010ff */
[----:B------:R-:W-:Y:S01]  /*19390*/  VIADD R3, R209, 0xc8 ;  /* 0x000000c8d1037836 */ /* 0x000fe20000000000 */
[----:B------:R-:W-:Y:S01]  /*193a0*/  SHF.R.S32.HI R29, RZ, 0x1f, R29 ;  /* 0x0000001fff1d7819 */ /* 0x000fe2000001141d */
[----:B------:R2:W-:Y:S01]  /*193b0*/  @!P2 ST.E.64 desc[UR38][R4.64], R106 ;  /* 0x0000006a0400a985 */ /* 0x0005e2000c101b26 */
[----:B------:R-:W-:-:S02]  /*193c0*/  SHF.R.S32.HI R25, RZ, 0x1f, R25 ;  /* 0x0000001fff197819 */ /* 0x000fc40000011419 */
[----:B---3--:R-:W-:Y:S02]  /*193d0*/  @!P3 LEA R8, P5, R24, R14, 0x2 ;  /* 0x0000000e1808b211 */ /* 0x008fe400078a10ff */
[----:B------:R-:W-:Y:S02]  /*193e0*/  ISETP.GE.AND P2, PT, R15, UR4, PT ;  /* 0x000000040f007c0c */ /* 0x000fe4000bf46270 */
[-C--:B------:R-:W-:Y:S01]  /*193f0*/  @!P4 LEA.HI.X R7, R28, R10.reuse, R29, 0x2, P0 ;  /* 0x0000000a1c07c211 */ /* 0x080fe200000f141d */
[C---:B------:R-:W-:Y:S01]  /*19400*/  VIADD R28, R209.reuse, 0xb8 ;  /* 0x000000b8d11c7836 */ /* 0x040fe20000000000 */
[----:B------:R-:W-:Y:S01]  /*19410*/  @!P3 LEA.HI.X R9, R24, R10, R25, 0x2, P5 ;  /* 0x0000000a1809b211 */ /* 0x000fe200028f1419 */
[----:B------:R-:W-:Y:S01]  /*19420*/  VIADD R25, R209, 0xd0 ;  /* 0x000000d0d1197836 */ /* 0x000fe20000000000 */
[----:B------:R-:W-:Y:S01]  /*19430*/  ISETP.GE.AND P0, PT, R3, UR4, PT ;  /* 0x0000000403007c0c */ /* 0x000fe2000bf06270 */
[----:B------:R3:W-:Y:S01]  /*19440*/  @!P4 ST.E.64 desc[UR38][R6.64], R110 ;  /* 0x0000006e0600c985 */ /* 0x0007e2000c101b26 */
[----:B------:R-:W-:Y:S01]  /*19450*/  VIADD R24, R209, 0xc0 ;  /* 0x000000c0d1187836 */ /* 0x000fe20000000000 */
[----:B0-----:R-:W-:-:S02]  /*19460*/  @!P1 LEA R12, P4, R11, R14, 0x2 ;  /* 0x0000000e0b0c9211 */ /* 0x001fc400078810ff */
[----:B------:R0:W-:Y:S01]  /*19470*/  @!P3 ST.E.64 desc[UR38][R8.64], R114 ;  /* 0x000000720800b985 */ /* 0x0001e2000c101b26 */
[----:B------:R-:W-:Y:S02]  /*19480*/  ISETP.GE.AND P3, PT, R25, UR4, PT ;  /* 0x0000000419007c0c */ /* 0x000fe4000bf66270 */
[----:B------:R-:W-:Y:S02]  /*19490*/  SHF.R.S32.HI R28, RZ, 0x1f, R28 ;  /* 0x0000001fff1c7819 */ /* 0x000fe4000001141c */
[----:B-1----:R-:W-:Y:S02]  /*194a0*/  @!P2 LEA R20, P5, R15, R14, 0x2 ;  /* 0x0000000e0f14a211 */ /* 0x002fe400078a10ff */
[----:B------:R-:W-:Y:S02]  /*194b0*/  SHF.R.S32.HI R24, RZ, 0x1f, R24 ;  /* 0x0000001fff187819 */ /* 0x000fe40000011418 */
[-C--:B------:R-:W-:Y:S01]  /*194c0*/  @!P1 LEA.HI.X R13, R11, R10.reuse, R28, 0x2, P4 ;  /* 0x0000000a0b0d9211 */ /* 0x080fe200020f141c */
[----:B------:R-:W-:Y:S01]  /*194d0*/  VIADD R11, R209, 0xd8 ;  /* 0x000000d8d10b7836 */ /* 0x000fe20000000000 */
[----:B------:R-:W-:Y:S01]  /*194e0*/  @!P2 LEA.HI.X R21, R15, R10, R24, 0x2, P5 ;  /* 0x0000000a0f15a211 */ /* 0x000fe200028f1418 */
[----:B------:R-:W-:Y:S01]  /*194f0*/  VIADD R28, R209, 0xd0 ;  /* 0x000000d0d11c7836 */ /* 0x000fe20000000000 */
[-C--:B--2---:R-:W-:Y:S01]  /*19500*/  @!P0 LEA R4, P4, R3, R14.reuse, 0x2 ;  /* 0x0000000e03048211 */ /* 0x084fe200078810ff */
[----:B------:R-:W-:Y:S01]  /*19510*/  VIADD R15, R209, 0xc8 ;  /* 0x000000c8d10f7836 */ /* 0x000fe20000000000 */
[----:B------:R1:W-:Y:S01]  /*19520*/  @!P1 ST.E.64 desc[UR38][R12.64], R118 ;  /* 0x000000760c009985 */ /* 0x0003e2000c101b26 */
[----:B------:R-:W-:Y:S01]  /*19530*/  ISETP.GE.AND P1, PT, R11, UR4, PT ;  /* 0x000000040b007c0c */ /* 0x000fe2000bf26270 */
[----:B------:R-:W-:Y:S01]  /*19540*/  VIADD R24, R209, 0xe0 ;  /* 0x000000e0d1187836 */ /* 0x000fe20000000000 */
[----:B------:R-:W-:Y:S01]  /*19550*/  SHF.R.S32.HI R28, RZ, 0x1f, R28 ;  /* 0x0000001fff1c7819 */ /* 0x000fe2000001141c */
[----:B------:R2:W-:Y:S01]  /*19560*/  @!P2 ST.E.64 desc[UR38][R20.64], R122 ;  /* 0x0000007a1400a985 */ /* 0x0005e2000c101b26 */
[----:B---3--:R-:W-:-:S02]  /*19570*/  @!P3 LEA R6, P5, R25, R14, 0x2 ;  /* 0x0000000e1906b211 */ /* 0x008fc400078a10ff */
[----:B------:R-:W-:Y:S02]  /*19580*/  SHF.R.S32.HI R15, RZ, 0x1f, R15 ;  /* 0x0000001fff0f7819 */ /* 0x000fe4000001140f */
[-C--:B------:R-:W-:Y:S01]  /*19590*/  @!P3 LEA.HI.X R7, R25, R10.reuse, R28, 0x2, P5 ;  /* 0x0000000a1907b211 */ /* 0x080fe200028f141c */
[----:B------:R-:W-:Y:S01]  /*195a0*/  VIADD R25, R209, 0xd8 ;  /* 0x000000d8d1197836 */ /* 0x000fe20000000000 */
[----:B------:R-:W-:Y:S01]  /*195b0*/  @!P0 LEA.HI.X R5, R3, R10, R15, 0x2, P4 ;  /* 0x0000000a03058211 */ /* 0x000fe200020f140f */
[C---:B------:R-:W-:Y:S01]  /*195c0*/  VIADD R15, R209.reuse, 0xe8 ;  /* 0x000000e8d10f7836 */ /* 0x040fe20000000000 */
[----:B------:R-:W-:Y:S01]  /*195d0*/  ISETP.GE.AND P4, PT, R24, UR4, PT ;  /* 0x0000000418007c0c */ /* 0x000fe2000bf86270 */
[----:B------:R-:W-:Y:S01]  /*195e0*/  VIADD R3, R209, 0xf0 ;  /* 0x000000f0d1037836 */ /* 0x000fe20000000000 */
[----:B------:R-:W-:Y:S01]  /*195f0*/  SHF.R.S32.HI R25, RZ, 0x1f, R25 ;  /* 0x0000001fff197819 */ /* 0x000fe20000011419 */
[----:B------:R3:W-:Y:S01]  /*19600*/  @!P0 ST.E.64 desc[UR38][R4.64], R126 ;  /* 0x0000007e04008985 */ /* 0x0007e2000c101b26 */
[----:B0-----:R-:W-:Y:S01]  /*19610*/  @!P1 LEA R8, P5, R11, R14, 0x2 ;  /* 0x0000000e0b089211 */ /* 0x001fe200078a10ff */
[----:B------:R-:W-:Y:S01]  /*19620*/  VIADD R28, R209, 0xe8 ;  /* 0x000000e8d11c7836 */ /* 0x000fe20000000000 */
[----:B------:R-:W-:Y:S01]  /*19630*/  ISETP.GE.AND P2, PT, R15, UR4, PT ;  /* 0x000000040f007c0c */ /* 0x000fe2000bf46270 */
[----:B------:R3:W-:Y:S01]  /*19640*/  @!P3 ST.E.64 desc[UR38][R6.64], R130 ;  /* 0x000000820600b985 */ /* 0x0007e2000c101b26 */
[----:B------:R-:W-:-:S02]  /*19650*/  ISETP.GE.AND P0, PT, R3, UR4, PT ;  /* 0x0000000403007c0c */ /* 0x000fc4000bf06270 */
[----:B------:R-:W-:Y:S01]  /*19660*/  @!P1 LEA.HI.X R9, R11, R10, R25, 0x2, P5 ;  /* 0x0000000a0b099211 */ /* 0x000fe200028f1419 */
[C---:B------:R-:W-:Y:S01]  /*19670*/  VIADD R25, R209.reuse, 0xe0 ;  /* 0x000000e0d1197836 */ /* 0x040fe20000000000 */
[----:B------:R-:W-:Y:S01]  /*19680*/  SHF.R.S32.HI R28, RZ, 0x1f, R28 ;  /* 0x0000001fff1c7819 */ /* 0x000fe2000001141c */
[----:B------:R-:W-:Y:S01]  /*19690*/  VIADD R11, R209, 0xf0 ;  /* 0x000000f0d10b7836 */ /* 0x000fe20000000000 */
[-C--:B-1----:R-:W-:Y:S01]  /*196a0*/  @!P4 LEA R12, P3, R24, R14.reuse, 0x2 ;  /* 0x0000000e180cc211 */ /* 0x082fe200078610ff */
[----:B------:R3:W-:Y:S01]  /*196b0*/  @!P1 ST.E.64 desc[UR38][R8.64], R134 ;  /* 0x0000008608009985 */ /* 0x0007e2000c101b26 */
[----:B------:R-:W-:Y:S02]  /*196c0*/  SHF.R.S32.HI R25, RZ, 0x1f, R25 ;  /* 0x0000001fff197819 */ /* 0x000fe40000011419 */
[----:B------:R-:W-:Y:S02]  /*196d0*/  SHF.R.S32.HI R11, RZ, 0x1f, R11 ;  /* 0x0000001fff0b7819 */ /* 0x000fe4000001140b */
[----:B--2---:R-:W-:-:S02]  /*196e0*/  @!P2 LEA R20, P5, R15, R14, 0x2 ;  /* 0x0000000e0f14a211 */ /* 0x004fc400078a10ff */
[----:B------:R-:W-:Y:S02]  /*196f0*/  @!P4 LEA.HI.X R13, R24, R10, R25, 0x2, P3 ;  /* 0x0000000a180dc211 */ /* 0x000fe400018f1419 */
[----:B------:R-:W-:Y:S02]  /*19700*/  @!P0 LEA R24, P3, R3, R14, 0x2 ;  /* 0x0000000e03188211 */ /* 0x000fe400078610ff */
[-C--:B------:R-:W-:Y:S01]  /*19710*/  @!P2 LEA.HI.X R21, R15, R10.reuse, R28, 0x2, P5 ;  /* 0x0000000a0f15a211 */ /* 0x080fe200028f141c */
[----:B------:R3:W-:Y:S01]  /*19720*/  @!P4 ST.E.64 desc[UR38][R12.64], R138 ;  /* 0x0000008a0c00c985 */ /* 0x0007e2000c101b26 */
[----:B------:R-:W-:-:S03]  /*19730*/  @!P0 LEA.HI.X R25, R3, R10, R11, 0x2, P3 ;  /* 0x0000000a03198211 */ /* 0x000fc600018f140b */
[----:B------:R3:W-:Y:S04]  /*19740*/  @!P2 ST.E.64 desc[UR38][R20.64], R142 ;  /* 0x0000008e1400a985 */ /* 0x0007e8000c101b26 */
[----:B------:R3:W-:Y:S01]  /*19750*/  @!P0 ST.E.64 desc[UR38][R24.64], R146 ;  /* 0x0000009218008985 */ /* 0x0007e2000c101b26 */
[----:B------:R-:W-:-:S13]  /*19760*/  ISETP.GE.AND P0, PT, R237, UR4, PT ;  /* 0x00000004ed007c0c */ /* 0x000fda000bf06270 */
[----:B---3--:R-:W-:Y:S05]  /*19770*/  @P0 BRA `(.L_x_11712) ;  /* 0x0000000c00e80947 */ /* 0x008fea0003800000 */
[----:B------:R-:W-:Y:S02]  /*19780*/  SHF.R.S32.HI R3, RZ, 0x1f, R237 ;  /* 0x0000001fff037819 */ /* 0x000fe400000114ed */
[----:B------:R-:W-:-:S04]  /*19790*/  LEA R14, P0, R237, R14, 0x2 ;  /* 0x0000000eed0e7211 */ /* 0x000fc800078010ff */
[----:B------:R-:W-:-:S05]  /*197a0*/  LEA.HI.X R15, R237, R10, R3, 0x2, P0 ;  /* 0x0000000aed0f7211 */ /* 0x000fca00000f1403 */
[----:B------:R0:W-:Y:S01]  /*197b0*/  ST.E.64 desc[UR38][R14.64], R150 ;  /* 0x000000960e007985 */ /* 0x0001e2000c101b26 */
[----:B------:R-:W-:Y:S05]  /*197c0*/  BRA `(.L_x_11712) ;  /* 0x0000000c00d47947 */ /* 0x000fea0003800000 */
.L_x_11699:
[----:B------:R-:W-:Y:S01]  /*197d0*/  ULDC.64 UR4, c[0x0][0xc08] ;  /* 0x0003020000047ab9 */ /* 0x000fe20000000a00 */
[----:B------:R-:W3:Y:S01]  /*197e0*/  LDC.64 R4, c[0x0][0xc00] ;  /* 0x00030000ff047b82 */ /* 0x000ee20000000a00 */
[----:B------:R-:W-:Y:S01]  /*197f0*/  ISETP.NE.U32.AND P0, PT, RZ, UR4, PT ;  /* 0x00000004ff007c0c */ /* 0x000fe2000bf05070 */
[----:B------:R-:W-:-:S03]  /*19800*/  IMAD.MOV.U32 R3, RZ, RZ, RZ ;  /* 0x000000ffff037224 */ /* 0x000fc600078e00ff */
[----:B------:R-:W-:Y:S01]  /*19810*/  ISETP.NE.AND.EX P1, PT, RZ, UR5, PT, P0 ;  /* 0x00000005ff007c0c */ /* 0x000fe2000bf25300 */
[----:B------:R-:W-:Y:S02]  /*19820*/  ULDC.64 UR4, c[0x0][0xc00] ;  /* 0x0003000000047ab9 */ /* 0x000fe40000000a00 */
[----:B------:R-:W-:-:S04]  /*19830*/  ISETP.NE.U32.AND P0, PT, RZ, UR4, PT ;  /* 0x00000004ff007c0c */ /* 0x000fc8000bf05070 */
[----:B------:R-:W-:-:S06]  /*19840*/  ISETP.NE.AND.EX P0, PT, RZ, UR5, PT, P0 ;  /* 0x00000005ff007c0c */ /* 0x000fcc000bf05300 */
[----:B------:R-:W4:Y:S01]  /*19850*/  @P1 LDC.64 R6, c[0x0][0xc08] ;  /* 0x00030200ff061b82 */ /* 0x000f220000000a00 */
[----:B------:R-:W-:Y:S02]  /*19860*/  ULDC UR4, c[0x0][0xa88] ;  /* 0x0002a20000047ab9 */ /* 0x000fe40000000800 */
[----:B------:R-:W-:Y:S02]  /*19870*/  IMAD.U32 R20, RZ, RZ, UR4 ;  /* 0x00000004ff147e24 */ /* 0x000fe4000f8e00ff */
[----:B---3--:R-:W-:-:S05]  /*19880*/  IMAD.WIDE R4, R232, 0x4, R4 ;  /* 0x00000004e8047825 */ /* 0x008fca00078e0204 */
[----:B------:R3:W5:Y:S01]  /*19890*/  @P0 LDG.E R3, desc[UR38][R4.64] ;  /* 0x0000002604030981 */ /* 0x000762000c1e1900 */
[----:B----4-:R-:W-:-:S05]  /*198a0*/  @P1 IMAD.WIDE R6, R232, 0x4, R6 ;  /* 0x00000004e8061825 */ /* 0x010fca00078e0206 */
[----:B------:R3:W5:Y:S01]  /*198b0*/  @P1 LDG.E R20, desc[UR38][R6.64] ;  /* 0x0000002606141981 */ /* 0x000762000c1e1900 */
[----:B------:R-:W-:Y:S02]  /*198c0*/  ISETP.NE.AND P2, PT, R231, RZ, PT ;  /* 0x000000ffe700720c */ /* 0x000fe40003f45270 */
[----:B------:R-:W-:Y:S01]  /*198d0*/  SHF.R.S32.HI R28, RZ, 0x1f, R232 ;  /* 0x0000001fff1c7819 */ /* 0x000fe200000114e8 */
[----:B------:R-:W4:Y:S10]  /*198e0*/  S2R R8, SR_TID.X ;  /* 0x0000000000087919 */ /* 0x000f340000002100 */
[----:B------:R-:W0:Y:S01]  /*198f0*/  @!P2 LDC R231, c[0x0][0xad4] ;  /* 0x0002b500ffe7ab82 */ /* 0x000e220000000800 */
[----:B----4-:R-:W-:Y:S01]  /*19900*/  VIADD R0, R8, 0xffffff80 ;  /* 0xffffff8008007836 */ /* 0x010fe20000000000 */
[----:B0-----:R-:W-:-:S04]  /*19910*/  ISETP.GT.AND P2, PT, R231, 0x1, PT ;  /* 0x00000001e700780c */ /* 0x001fc80003f44270 */
[----:B------:R-:W-:Y:S01]  /*19920*/  ISETP.GT.AND P3, PT, R0, 0x7f, PT ;  /* 0x0000007f0000780c */ /* 0x000fe20003f64270 */
[----:B---3--:R-:W-:-:S12]  /*19930*/  @P1 BRA `(.L_x_11717) ;  /* 0x0000000000101947 */ /* 0x008fd80003800000 */
[----:B------:R-:W-:Y:S05]  /*19940*/  @!P0 BRA `(.L_x_11717) ;  /* 0x00000000000c8947 */ /* 0x000fea0003800000 */
[----:B------:R-:W3:Y:S04]  /*19950*/  LDG.E R7, desc[UR38][R4.64] ;  /* 0x0000002604077981 */ /* 0x000ee8000c1e1900 */
[----:B-----5:R-:W3:Y:S02]  /*19960*/  LDG.E R20, desc[UR38][R4.64+0x4] ;  /* 0x0000042604147981 */ /* 0x020ee4000c1e1900 */
[----:B---3--:R-:W-:-:S07]  /*19970*/  IMAD.IADD R20, R20, 0x1, -R7 ;  /* 0x0000000114147824 */ /* 0x008fce00078e0a07 */
.L_x_11717:
        /* <DEDUP_REMOVED lines=28> */
[----:B------:R-:W2:Y:S03]  /*19b40*/  @!P0 LDC R5, c[0x0][0xb54] ;  /* 0x0002d500ff058b82 */ /* 0x000ea60000000800 */
        /* <DEDUP_REMOVED lines=15> */
[----:B-1----:R-:W-:Y:S01]  /*19c40*/  IMAD R0, R7, R11, RZ ;  /* 0x0000000b07007224 */ /* 0x002fe200078e02ff */
[----:B------:R-:W-:-:S05]  /*19c50*/  SHF.R.S32.HI R13, RZ, 0x1f, R11 ;  /* 0x0000001fff0d7819 */ /* 0x000fca000001140b */
[C---:B------:R-:W-:Y:S02]  /*19c60*/  IMAD R13, R6.reuse, R13, R0 ;  /* 0x0000000d060d7224 */ /* 0x040fe400078e0200 */
[----:B------:R-:W-:-:S04]  /*19c70*/  IMAD.WIDE.U32 R6, R6, R11, R8 ;  /* 0x0000000b06067225 */ /* 0x000fc800078e0008 */
[----:B------:R-:W-:Y:S01]  /*19c80*/  IMAD.IADD R0, R7, 0x1, R13 ;  /* 0x0000000107007824 */ /* 0x000fe200078e020d */
[----:B0-----:R-:W-:Y:S01]  /*19c90*/  LEA R4, P0, R6, R4, 0x2 ;  /* 0x0000000406047211 */ /* 0x001fe200078010ff */
[----:B------:R-:W-:-:S03]  /*19ca0*/  IMAD.MOV.U32 R7, RZ, RZ, -0x800000 ;  /* 0xff800000ff077424 */ /* 0x000fc600078e00ff */
[----:B--2---:R-:W-:-:S05]  /*19cb0*/  LEA.HI.X R5, R6, R5, R0, 0x2, P0 ;  /* 0x0000000506057211 */ /* 0x004fca00000f1400 */
[----:B------:R0:W-:Y:S04]  /*19cc0*/  STG.E desc[UR38][R4.64], R7 ;  /* 0x0000000704007986 */ /* 0x0001e8000c101926 */
.L_x_11719:
[----:B------:R-:W-:Y:S05]  /*19cd0*/  BSYNC B1 ;  /* 0x0000000000017941 */ /* 0x000fea0003800000 */
.L_x_11718:
[----:B------:R-:W-:Y:S05]  /*19ce0*/  @P2 BRA `(.L_x_11712) ;  /* 0x00000008008c2947 */ /* 0x000fea0003800000 */
[----:B------:R-:W3:Y:S01]  /*19cf0*/  S2R R0, SR_TID.X ;  /* 0x0000000000007919 */ /* 0x000ee20000002100 */
[----:B------:R-:W4:Y:S01]  /*19d00*/  LDC R21, c[0x0][0xbe8] ;  /* 0x0002fa00ff157b82 */ /* 0x000f220000000800 */
[----:B------:R-:W-:Y:S01]  /*19d10*/  ULDC.64 UR4, c[0x0][0xaa0] ;  /* 0x0002a80000047ab9 */ /* 0x000fe20000000a00 */
[----:B------:R-:W-:Y:S01]  /*19d20*/  ULDC.64 UR6, c[0x0][0xaf0] ;  /* 0x0002bc0000067ab9 */ /* 0x000fe20000000a00 */
[----:B----4-:R-:W-:Y:S01]  /*19d30*/  ISETP.NE.AND P0, PT, R21, 0x1, PT ;  /* 0x000000011500780c */ /* 0x010fe20003f05270 */
[----:B---3--:R-:W-:Y:S02]  /*19d40*/  VIADD R6, R0, 0xffffff80 ;  /* 0xffffff8000067836 */ /* 0x008fe40000000000 */
[----:B------:R-:W-:-:S03]  /*19d50*/  IMAD R0, R26, UR4, RZ ;  /* 0x000000041a007c24 */ /* 0x000fc6000f8e02ff */
[----:B0-----:R-:W-:-:S07]  /*19d60*/  SHF.R.S32.HI R5, RZ, 0x1f, R6 ;  /* 0x0000001fff057819 */ /* 0x001fce0000011406 */
[----:B------:R-:W0:Y:S01]  /*19d70*/  @P0 LDC R8, c[0x0][0xbec] ;  /* 0x0002fb00ff080b82 */ /* 0x000e220000000800 */
[----:B------:R-:W-:Y:S01]  /*19d80*/  IMAD R7, R3, UR5, R0 ;  /* 0x0000000503077c24 */ /* 0x000fe2000f8e0200 */
[----:B------:R-:W-:Y:S01]  /*19d90*/  LEA.HI R9, R5, R6, RZ, 0x3 ;  /* 0x0000000605097211 */ /* 0x000fe200078f18ff */
[----:B------:R-:W-:Y:S01]  /*19da0*/  IMAD.WIDE.U32 R4, R3, UR4, RZ ;  /* 0x0000000403047c25 */ /* 0x000fe2000f8e00ff */
[----:B------:R-:W-:Y:S02]  /*19db0*/  ULDC.64 UR4, c[0x0][0xae8] ;  /* 0x0002ba0000047ab9 */ /* 0x000fe40000000a00 */
[----:B------:R-:W-:Y:S02]  /*19dc0*/  LOP3.LUT R13, R9, 0xfffffff8, RZ, 0xc0, !PT ;  /* 0xfffffff8090d7812 */ /* 0x000fe400078ec0ff */
[----:B------:R-:W3:Y:S01]  /*19dd0*/  @P0 LDC R11, c[0x0][0xbf0] ;  /* 0x0002fc00ff0b0b82 */ /* 0x000ee20000000800 */
[----:B------:R-:W-:Y:S01]  /*19de0*/  SHF.R.S32.HI R10, RZ, 0x3, R9 ;  /* 0x00000003ff0a7819 */ /* 0x000fe20000011409 */
[----:B------:R-:W-:-:S02]  /*19df0*/  IMAD.IADD R5, R5, 0x1, R7 ;  /* 0x0000000105057824 */ /* 0x000fc400078e0207 */
[----:B------:R-:W-:Y:S02]  /*19e00*/  IMAD.IADD R0, R6, 0x1, -R13 ;  /* 0x0000000106007824 */ /* 0x000fe400078e0a0d */
[----:B------:R-:W-:-:S04]  /*19e10*/  IMAD.WIDE.U32 R4, R224, UR4, R4 ;  /* 0x00000004e0047c25 */ /* 0x000fc8000f8e0004 */
[----:B------:R-:W-:Y:S02]  /*19e20*/  IMAD R0, R0, 0x20, R10 ;  /* 0x0000002000007824 */ /* 0x000fe400078e020a */
[----:B------:R-:W-:Y:S01]  /*19e30*/  IMAD R5, R224, UR5, R5 ;  /* 0x00000005e0057c24 */ /* 0x000fe2000f8e0205 */
[----:B------:R-:W-:Y:S01]  /*19e40*/  ULDC.64 UR4, c[0x0][0xae0] ;  /* 0x0002b80000047ab9 */ /* 0x000fe20000000a00 */
[----:B------:R-:W-:Y:S02]  /*19e50*/  IMAD.IADD R9, R213, 0x1, R0 ;  /* 0x00000001d5097824 */ /* 0x000fe400078e0200 */
[----:B------:R-:W-:Y:S02]  /*19e60*/  IMAD R6, R28, UR6, RZ ;  /* 0x000000061c067c24 */ /* 0x000fe4000f8e02ff */
[----:B0-----:R-:W-:-:S04]  /*19e70*/  @P0 IMAD.HI.U32 R0, R9, R8, RZ ;  /* 0x0000000809000227 */ /* 0x001fc800078e00ff */
[----:B------:R-:W-:Y:S01]  /*19e80*/  IMAD.MOV.U32 R3, RZ, RZ, R9 ;  /* 0x000000ffff037224 */ /* 0x000fe200078e0009 */
[----:B---3--:R-:W-:Y:S01]  /*19e90*/  @P0 SHF.R.U32.HI R3, RZ, R11, R0 ;  /* 0x0000000bff030219 */ /* 0x008fe20000011600 */
[C---:B------:R-:W-:Y:S02]  /*19ea0*/  IMAD R7, R27.reuse, UR7, R6 ;  /* 0x000000071b077c24 */ /* 0x040fe4000f8e0206 */
[----:B------:R-:W-:Y:S01]  /*19eb0*/  IMAD.WIDE.U32 R4, R27, UR6, R4 ;  /* 0x000000061b047c25 */ /* 0x000fe2000f8e0004 */
[----:B------:R-:W-:-:S03]  /*19ec0*/  SHF.R.S32.HI R0, RZ, 0x1f, R3 ;  /* 0x0000001fff007819 */ /* 0x000fc60000011403 */
[----:B------:R-:W-:Y:S02]  /*19ed0*/  IMAD.MOV R6, RZ, RZ, -R3 ;  /* 0x000000ffff067224 */ /* 0x000fe400078e0a03 */
[----:B------:R-:W-:Y:S02]  /*19ee0*/  IMAD.IADD R5, R5, 0x1, R7 ;  /* 0x0000000105057824 */ /* 0x000fe400078e0207 */
        /* <DEDUP_REMOVED lines=12> */
[----:B------:R-:W-:Y:S02]  /*19fb0*/  SHF.R.S32.HI R7, RZ, 0x1f, R6 ;  /* 0x0000001fff077819 */ /* 0x000fe40000011406 */
[----:B------:R-:W-:Y:S01]  /*19fc0*/  IMAD.IADD R3, R5, 0x1, R3 ;  /* 0x0000000105037824 */ /* 0x000fe200078e0203 */
[----:B------:R-:W-:Y:S01]  /*19fd0*/  LEA R0, P0, R4, UR4, 0x1 ;  /* 0x0000000404007c11 */ /* 0x000fe2000f8008ff */
[----:B------:R-:W-:-:S03]  /*19fe0*/  UMOV UR4, 0xffffffff ;  /* 0xffffffff00047882 */ /* 0x000fc60000000000 */
[----:B------:R-:W-:Y:S01]  /*19ff0*/  LEA.HI.X R4, R4, UR5, R3, 0x1, P0 ;  /* 0x0000000504047c11 */ /* 0x000fe200080f0c03 */
[----:B------:R-:W-:Y:S08]  /*1a000*/  BRA.DIV UR4, `(.L_x_11720) ;  /* 0x000000aa04447947 */ /* 0x000ff0000b800000 */
[----:B------:R0:W3:Y:S04]  /*1a010*/  SHFL.IDX PT, R3, R4, RZ, 0x181f ;  /* 0x00181fff04037589 */ /* 0x0000e800000e0000 */
[----:B------:R0:W4:Y:S02]  /*1a020*/  SHFL.IDX PT, R14, R0, RZ, 0x181f ;  /* 0x00181fff000e7589 */ /* 0x00012400000e0000 */
.L_x_11966:
[----:B------:R-:W-:Y:S01]  /*1a030*/  IMAD R20, R20, R21, RZ ;  /* 0x0000001514147224 */ /* 0x000fe200078e02ff */
[----:B------:R-:W-:Y:S01]  /*1a040*/  BSSY B1, `(.L_x_11721) ;  /* 0x0000018000017945 */ /* 0x000fe20003800000 */
[----:B------:R-:W-:-:S05]  /*1a050*/  IMAD.IADD R213, R10, 0x1, R213 ;  /* 0x000000010ad57824 */ /* 0x000fca00078e02d5 */
        /* <DEDUP_REMOVED lines=10> */
[CC--:B------:R-:W-:Y:S02]  /*1a100*/  @!P2 LEA R10, P4, R223.reuse, R14.reuse, 0x1 ;  /* 0x0000000edf0aa211 */ /* 0x0c0fe400078808ff */
[-C--:B---3--:R-:W-:Y:S02]  /*1a110*/  @!P3 LEA.HI.X R9, R212, R3.reuse, R5, 0x1, P5 ;  /* 0x00000003d409b211 */ /* 0x088fe400028f0c05 */
        /* <DEDUP_REMOVED lines=10> */
.L_x_11722:
[----:B------:R-:W-:Y:S05]  /*1a1c0*/  BSYNC B1 ;  /* 0x0000000000017941 */ /* 0x000fea0003800000 */
.L_x_11721:
[----:B------:R-:W-:-:S03]  /*1a1d0*/  UMOV UR4, 0xffffffff ;  /* 0xffffffff00047882 */ /* 0x000fc60000000000 */
[----:B------:R-:W-:Y:S05]  /*1a1e0*/  BRA.DIV UR4, `(.L_x_11723) ;  /* 0x000000aa04007947 */ /* 0x000fea000b800000 */
[----:B---3--:R3:W0:Y:S04]  /*1a1f0*/  SHFL.IDX PT, R3, R4, 0x1, 0x181f ;  /* 0x00381f0004037f89 */ /* 0x00862800000e0000 */
[----:B----4-:R3:W4:Y:S02]  /*1a200*/  SHFL.IDX PT, R14, R0, 0x1, 0x181f ;  /* 0x00381f00000e7f89 */ /* 0x01072400000e0000 */
.L_x_11970:
        /* <DEDUP_REMOVED lines=12> */
[CC--:B----4-:R-:W-:Y:S02]  /*1a2d0*/  @!P3 LEA R8, P5, R212.reuse, R14.reuse, 0x1 ;  /* 0x0000000ed408b211 */ /* 0x0d0fe400078a08ff */
[CC--:B------:R-:W-:Y:S02]  /*1a2e0*/  @!P2 LEA R10, P4, R223.reuse, R14.reuse, 0x1 ;  /* 0x0000000edf0aa211 */ /* 0x0c0fe400078808ff */
[-C--:B0-----:R-:W-:Y:S02]  /*1a2f0*/  @!P3 LEA.HI.X R9, R212, R3.reuse, R12, 0x1, P5 ;  /* 0x00000003d409b211 */ /* 0x081fe400028f0c0c */
[-C--:B------:R-:W-:Y:S02]  /*1a300*/  @!P1 LEA R12, P5, R222, R14.reuse, 0x1 ;  /* 0x0000000ede0c9211 */ /* 0x080fe400078a08ff */
        /* <DEDUP_REMOVED lines=8> */
.L_x_11725:
[----:B------:R-:W-:Y:S05]  /*1a390*/  BSYNC B1 ;  /* 0x0000000000017941 */ /* 0x000fea0003800000 */
.L_x_11724:
[----:B------:R-:W-:-:S03]  /*1a3a0*/  UMOV UR4, 0xffffffff ;  /* 0xffffffff00047882 */ /* 0x000fc60000000000 */
[----:B------:R-:W-:Y:S05]  /*1a3b0*/  BRA.DIV UR4, `(.L_x_11726) ;  /* 0x000000a604d47947 */ /* 0x000fea000b800000 */
[----:B0-----:R0:W0:Y:S04]  /*1a3c0*/  SHFL.IDX PT, R3, R4, 0x2, 0x181f ;  /* 0x00581f0004037f89 */ /* 0x00102800000e0000 */
[----:B----4-:R4:W0:Y:S02]  /*1a3d0*/  SHFL.IDX PT, R14, R0, 0x2, 0x181f ;  /* 0x00581f00000e7f89 */ /* 0x01082400000e0000 */
.L_x_11974:
        /* <DEDUP_REMOVED lines=12> */
[CC--:B0-----:R-:W-:Y:S02]  /*1a4a0*/  @!P3 LEA R8, P5, R212.reuse, R14.reuse, 0x1 ;  /* 0x0000000ed408b211 */ /* 0x0c1fe400078a08ff */
[CC--:B------:R-:W-:Y:S02]  /*1a4b0*/  @!P2 LEA R10, P4, R223.reuse, R14.reuse, 0x1 ;  /* 0x0000000edf0aa211 */ /* 0x0c0fe400078808ff */
[-C--:B------:R-:W-:Y:S02]  /*1a4c0*/  @!P3 LEA.HI.X R9, R212, R3.reuse, R12, 0x1, P5 ;  /* 0x00000003d409b211 */ /* 0x080fe400028f0c0c */
        /* <DEDUP_REMOVED lines=9> */
.L_x_11728:
[----:B------:R-:W-:Y:S05]  /*1a560*/  BSYNC B1 ;  /* 0x0000000000017941 */ /* 0x000fea0003800000 */
.L_x_11727:
[----:B------:R-:W-:-:S03]  /*1a570*/  UMOV UR4, 0xffffffff ;  /* 0xffffffff00047882 */ /* 0x000fc60000000000 */
[----:B------:R-:W-:Y:S05]  /*1a580*/  BRA.DIV UR4, `(.L_x_11729) ;  /* 0x000000a604a87947 */ /* 0x000fea000b800000 */
[----:B0-----:R0:W0:Y:S04]  /*1a590*/  SHFL.IDX PT, R3, R4, 0x3, 0x181f ;  /* 0x00781f0004037f89 */ /* 0x00102800000e0000 */
[----:B------:R0:W0:Y:S02]  /*1a5a0*/  SHFL.IDX PT, R14, R0, 0x3, 0x181f ;  /* 0x00781f00000e7f89 */ /* 0x00002400000e0000 */
.L_x_11978:
[----:B0--34-:R-:W-:-:S05]  /*1a5b0*/  VIADD R0, R213, 0x60 ;  /* 0x00000060d5007836 */ /* 0x019fca0000000000 */
        /* <DEDUP_REMOVED lines=10> */
[CC--:B------:R-:W-:Y:S02]  /*1a660*/  @!P3 LEA R4, P5, R212.reuse, R14.reuse, 0x1 ;  /* 0x0000000ed404b211 */ /* 0x0c0fe400078a08ff */
        /* <DEDUP_REMOVED lines=11> */
.L_x_11712:
[----:B------:R-:W-:Y:S05]  /*1a720*/  BSYNC B0 ;  /* 0x0000000000007941 */ /* 0x000fea0003800000 */
.L_x_11698:
[----:B------:R-:W-:Y:S02]  /*1a730*/  ULDC UR4, c[0x0][0xc3c] ;  /* 0x00030f0000047ab9 */ /* 0x000fe40000000800 */
[----:B--2---:R-:W-:-:S13]  /*1a740*/  ISETP.GE.AND P0, PT, R155, UR4, PT ;  /* 0x000000049b007c0c */ /* 0x004fda000bf06270 */
[----:B------:R-:W-:Y:S05]  /*1a750*/  @!P0 BRA `(.L_x_11730) ;  /* 0xfffffe6c001c8947 */ /* 0x000fea000383ffff */
[----:B------:R-:W-:Y:S05]  /*1a760*/  BRA `(.L_x_11511) ;  /* 0x0000008c00507947 */ /* 0x000fea0003800000 */
.L_x_11509:
        /* <DEDUP_REMOVED lines=18> */
.L_x_11731:
        /* <DEDUP_REMOVED lines=43> */
.L_x_11735:
        /* <DEDUP_REMOVED lines=39> */
.L_x_11733:
        /* <DEDUP_REMOVED lines=12> */
.L_x_11736:
        /* <DEDUP_REMOVED lines=63> */
.L_x_11737:
        /* <DEDUP_REMOVED lines=61> */
.L_x_11738:
[----:B01----:R-:W-:-:S05]  /*1b630*/  LOP3.LUT R3, RZ, R2, RZ, 0x33, !PT ;  /* 0x00000002ff037212 */ /* 0x003fca00078e33ff */
[----:B------:R-:W-:-:S05]  /*1b640*/  IMAD.IADD R2, R4, 0x1, R3 ;  /* 0x0000000104027824 */ /* 0x000fca00078e0203 */
[----:B------:R1:W-:Y:S01]  /*1b650*/  STL [R1+0x4], R2 ;  /* 0x0000040201007387 */ /* 0x0003e20000100800 */
[----:B------:R-:W-:Y:S05]  /*1b660*/  BRA `(.L_x_11739) ;  /* 0x0000000000107947 */ /* 0x000fea0003800000 */
.L_x_11734:
[----:B------:R-:W-:Y:S01]  /*1b670*/  IMAD.U32 R2, RZ, RZ, UR6 ;  /* 0x00000006ff027e24 */ /* 0x000fe2000f8e00ff */
[----:B------:R0:W-:Y:S04]  /*1b680*/  STL [R1+0x4], RZ ;  /* 0x000004ff01007387 */ /* 0x0001e80000100800 */
[----:B------:R0:W-:Y:S04]  /*1b690*/  STL [R1+0x8], RZ ;  /* 0x000008ff01007387 */ /* 0x0001e80000100800 */
[----:B------:R0:W-:Y:S02]  /*1b6a0*/  STL [R1], R2 ;  /* 0x0000000201007387 */ /* 0x0001e40000100800 */
.L_x_11739:
        /* <DEDUP_REMOVED lines=10> */
.L_x_11732:
        /* <DEDUP_REMOVED lines=32> */
.L_x_11900:
[----:B--2---:R-:W2:Y:S01]  /*1b950*/  LDL R14, [R1+0xc] ;  /* 0x00000c00010e7983 */ /* 0x004ea20000100800 */
        /* <DEDUP_REMOVED lines=55> */
.L_x_11741:
        /* <DEDUP_REMOVED lines=16> */
.L_x_11742:
[----:B------:R-:W-:Y:S05]  /*1bdd0*/  @!P1 BRA `(.L_x_11743) ;  /* 0x00000000000c9947 */ /* 0x000fea0003800000 */
[----:B------:R-:W2:Y:S04]  /*1bde0*/  LDG.E R7, desc[UR38][R4.64] ;  /* 0x0000002604077981 */ /* 0x000ea8000c1e1900 */
[----:B------:R-:W2:Y:S02]  /*1bdf0*/  LDG.E R4, desc[UR38][R4.64+0x4] ;  /* 0x0000042604047981 */ /* 0x000ea4000c1e1900 */
[----:B--2---:R-:W-:-:S07]  /*1be00*/  IMAD.IADD R7, R4, 0x1, -R7 ;  /* 0x0000000104077824 */ /* 0x004fce00078e0a07 */
.L_x_11743:
        /* <DEDUP_REMOVED lines=37> */
.L_x_11746:
[----:B------:R-:W-:-:S13]  /*1c060*/  ISETP.NE.AND P0, PT, R3, 0x1, PT ;  /* 0x000000010300780c */ /* 0x000fda0003f05270 */
[----:B------:R-:W1:Y:S02]  /*1c070*/  @P0 LDC.64 R4, c[0x0][0x9e8] ;  /* 0x00027a00ff040b82 */ /* 0x000e640000000a00 */
[----:B-1----:R-:W-:-:S05]  /*1c080*/  @P0 IMAD.HI.U32 R4, R2, R4, RZ ;  /* 0x0000000402040227 */ /* 0x002fca00078e00ff */
[----:B------:R-:W-:-:S07]  /*1c090*/  @P0 SHF.R.U32.HI R2, RZ, R5, R4 ;  /* 0x00000005ff020219 */ /* 0x000fce0000011604 */
.L_x_11747:
[----:B------:R-:W-:Y:S05]  /*1c0a0*/  BSYNC B0 ;  /* 0x0000000000007941 */ /* 0x000fea0003800000 */
.L_x_11745:
[----:B------:R-:W-:-:S05]  /*1c0b0*/  IMAD R2, R2, R3, R3 ;  /* 0x0000000302027224 */ /* 0x000fca00078e0203 */
[----:B------:R-:W-:-:S07]  /*1c0c0*/  VIMNMX R8, R8, R2, PT ;  /* 0x0000000208087248 */ /* 0x000fce0003fe0100 */
.L_x_11744:
[----:B------:R-:W1:Y:S01]  /*1c0d0*/  @P1 LDC R4, c[0x0][0x44c] ;  /* 0x00011300ff041b82 */ /* 0x000e620000000800 */
[----:B------:R-:W-:Y:S01]  /*1c0e0*/  VIADD R8, R8, 0x5f ;  /* 0x0000005f08087836 */ /* 0x000fe20000000000 */
[----:B------:R-:W-:Y:S01]  /*1c0f0*/  ULDC UR4, c[0x0][0x9dc] ;  /* 0x0002770000047ab9 */ /* 0x000fe20000000800 */
[----:B------:R-:W-:Y:S02]  /*1c100*/  IMAD.MOV.U32 R2, RZ, RZ, R13 ;  /* 0x000000ffff027224 */ /* 0x000fe400078e000d */
[----:B------:R-:W-:-:S03]  /*1c110*/  IMAD.HI R8, R8, 0x2aaaaaab, RZ ;  /* 0x2aaaaaab08087827 */ /* 0x000fc600078e02ff */
[----:B------:R-:W2:Y:S01]  /*1c120*/  @P1 LDC R5, c[0x0][0x450] ;  /* 0x00011400ff051b82 */ /* 0x000ea20000000800 */
[----:B------:R-:W-:Y:S02]  /*1c130*/  IMAD.IADD R17, R6, 0x1, -R15 ;  /* 0x0000000106117824 */ /* 0x000fe400078e0a0f */
[----:B-1----:R-:W-:-:S05]  /*1c140*/  @P1 IMAD.HI.U32 R4, R13, R4, RZ ;  /* 0x000000040d041227 */ /* 0x002fca00078e00ff */
[----:B--2---:R-:W-:Y:S02]  /*1c150*/  @P1 SHF.R.U32.HI R2, RZ, R5, R4 ;  /* 0x00000005ff021219 */ /* 0x004fe40000011604 */
[----:B------:R-:W-:-:S03]  /*1c160*/  SHF.R.U32.HI R4, RZ, 0x1f, R8 ;  /* 0x0000001fff047819 */ /* 0x000fc60000011608 */
[----:B------:R-:W-:Y:S01]  /*1c170*/  IMAD.IADD R2, R17, 0x1, R2 ;  /* 0x0000000111027824 */ /* 0x000fe200078e0202 */
[----:B------:R-:W-:-:S03]  /*1c180*/  LEA.HI.SX32 R8, R8, R4, 0x1c ;  /* 0x0000000408087211 */ /* 0x000fc600078fe2ff */
[----:B------:R-:W-:Y:S01]  /*1c190*/  VIADD R6, R2, -UR4 ;  /* 0x8000000402067c36 */ /* 0x000fe20008000000 */
        /* <DEDUP_REMOVED lines=12> */
.L_x_11750:
[----:B------:R-:W-:-:S13]  /*1c260*/  ISETP.NE.AND P0, PT, R3, 0x1, PT ;  /* 0x000000010300780c */ /* 0x000fda0003f05270 */
[----:B------:R-:W1:Y:S02]  /*1c270*/  @P0 LDC.64 R4, c[0x0][0x9e8] ;  /* 0x00027a00ff040b82 */ /* 0x000e640000000a00 */
[----:B-1----:R-:W-:-:S05]  /*1c280*/  @P0 IMAD.HI.U32 R4, R2, R4, RZ ;  /* 0x0000000402040227 */ /* 0x002fca00078e00ff */
[----:B------:R-:W-:-:S07]  /*1c290*/  @P0 SHF.R.U32.HI R2, RZ, R5, R4 ;  /* 0x00000005ff020219 */ /* 0x000fce0000011604 */
.L_x_11751:
[----:B------:R-:W-:Y:S05]  /*1c2a0*/  BSYNC B0 ;  /* 0x0000000000007941 */ /* 0x000fea0003800000 */
.L_x_11749:
[----:B------:R-:W-:-:S05]  /*1c2b0*/  IMAD R2, R2, R3, RZ ;  /* 0x0000000302027224 */ /* 0x000fca00078e02ff */
[----:B------:R-:W-:-:S07]  /*1c2c0*/  VIMNMX R6, R6, R2, !PT ;  /* 0x0000000206067248 */ /* 0x000fce0007fe0100 */
.L_x_11748:
        /* <DEDUP_REMOVED lines=41> */
.L_x_11753:
[----:B------:R-:W-:Y:S05]  /*1c560*/  BSYNC B0 ;  /* 0x0000000000007941 */ /* 0x000fea0003800000 */
.L_x_11752:
[-C--:B------:R-:W-:Y:S01]  /*1c570*/  IMAD R5, R13, R2.reuse, R5 ;  /* 0x000000020d057224 */ /* 0x080fe200078e0205 */
        /* <DEDUP_REMOVED lines=24> */
.L_x_11981:
[----:B--2---:R-:W-:Y:S02]  /*1c700*/  ISETP.NE.AND P0, PT, R14, RZ, PT ;  /* 0x000000ff0e00720c */ /* 0x004fe40003f05270 */
[----:B------:R-:W-:-:S11]  /*1c710*/  PLOP3.LUT P6, PT, PT, PT, PT, 0x8, 0x0 ;  /* 0x000000000000781c */ /* 0x000fd60003fce170 */
[----:B------:R-:W-:Y:S05]  /*1c720*/  @P0 BRA `(.L_x_11757) ;  /* 0x00000000000c0947 */ /* 0x000fea0003800000 */
[----:B------:R-:W-:-:S03]  /*1c730*/  UMOV UR4, 0xffffffff ;  /* 0xffffffff00047882 */ /* 0x000fc60000000000 */
[----:B------:R-:W-:Y:S05]  /*1c740*/  BRA.DIV UR4, `(.L_x_11758) ;  /* 0x0000008604b47947 */ /* 0x000fea000b800000 */
[----:B------:R-:W-:-:S13]  /*1c750*/  ELECT P6, URZ, PT ;  /* 0x00000000003f782f */ /* 0x000fda00038c0000 */
.L_x_11757:
        /* <DEDUP_REMOVED lines=9> */
.L_x_11984:
[----:B------:R-:W-:Y:S05]  /*1c7f0*/  BSYNC B1 ;  /* 0x0000000000017941 */ /* 0x000fea0003800000 */
.L_x_11759:
        /* <DEDUP_REMOVED lines=12> */
.L_x_11985:
[----:B------:R-:W-:Y:S05]  /*1c8c0*/  BSYNC B2 ;  /* 0x0000000000027941 */ /* 0x000fea0003800000 */
.L_x_11763:
        /* <DEDUP_REMOVED lines=9> */
.L_x_11766:
[----:B------:R-:W-:Y:S05]  /*1c960*/  BSYNC B2 ;  /* 0x0000000000027941 */ /* 0x000fea0003800000 */
.L_x_11765:
        /* <DEDUP_REMOVED lines=13> */
.L_x_11767:
        /* <DEDUP_REMOVED lines=13> */
.L_x_11986:
[----:B------:R-:W-:Y:S05]  /*1cb10*/  BSYNC B2 ;  /* 0x0000000000027941 */ /* 0x000fea0003800000 */
.L_x_11768:
        /* <DEDUP_REMOVED lines=11> */
.L_x_11771:
[----:B------:R-:W-:Y:S05]  /*1cbd0*/  BSYNC B2 ;  /* 0x0000000000027941 */ /* 0x000fea0003800000 */
.L_x_11770:
        /* <DEDUP_REMOVED lines=10> */
.L_x_11772:
        /* <DEDUP_REMOVED lines=15> */
.L_x_11773:
        /* <DEDUP_REMOVED lines=15> */
.L_x_11774:
        /* <DEDUP_REMOVED lines=15> */
.L_x_11775:
        /* <DEDUP_REMOVED lines=10> */
.L_x_11762:
[----:B------:R-:W-:Y:S05]  /*1cff0*/  BSYNC B1 ;  /* 0x0000000000017941 */ /* 0x000fea0003800000 */
.L_x_11761:
        /* <DEDUP_REMOVED lines=13> */
.L_x_11791:
        /* <DEDUP_REMOVED lines=13> */
.L_x_11987:
[----:B------:R-:W-:Y:S05]  /*1d1a0*/  BSYNC B2 ;  /* 0x0000000000027941 */ /* 0x000fea0003800000 */
.L_x_11778:
        /* <DEDUP_REMOVED lines=9> */
.L_x_11781:
[----:B------:R-:W-:Y:S05]  /*1d240*/  BSYNC B2 ;  /* 0x0000000000027941 */ /* 0x000fea0003800000 */
.L_x_11780:
        /* <DEDUP_REMOVED lines=12> */
.L_x_11782:
        /* <DEDUP_REMOVED lines=13> */
.L_x_11988:
[----:B------:R-:W-:Y:S05]  /*1d3e0*/  BSYNC B2 ;  /* 0x0000000000027941 */ /* 0x000fea0003800000 */
.L_x_11783:
        /* <DEDUP_REMOVED lines=11> */
.L_x_11786:
[----:B------:R-:W-:Y:S05]  /*1d4a0*/  BSYNC B2 ;  /* 0x0000000000027941 */ /* 0x000fea0003800000 */
.L_x_11785:
        /* <DEDUP_REMOVED lines=10> */
.L_x_11787:
        /* <DEDUP_REMOVED lines=15> */
.L_x_11788:
        /* <DEDUP_REMOVED lines=15> */
.L_x_11789:
        /* <DEDUP_REMOVED lines=15> */
.L_x_11790:
        /* <DEDUP_REMOVED lines=10> */
.L_x_11777:
[----:B------:R-:W-:Y:S05]  /*1d8c0*/  BSYNC B1 ;  /* 0x0000000000017941 */ /* 0x000fea0003800000 */
.L_x_11776:
        /* <DEDUP_REMOVED lines=12> */
.L_x_11755:
[----:B------:R-:W-:Y:S05]  /*1d990*/  BSYNC B0 ;  /* 0x0000000000007941 */ /* 0x000fea0003800000 */
.L_x_11754:
        /* <DEDUP_REMOVED lines=26> */
.L_x_11794:
[----:B------:R-:W-:-:S13]  /*1db40*/  ISETP.NE.AND P0, PT, R3, 0x1, PT ;  /* 0x000000010300780c */ /* 0x000fda0003f05270 */
[----:B-1----:R-:W1:Y:S02]  /*1db50*/  @P0 LDC.64 R6, c[0x0][0x9e8] ;  /* 0x00027a00ff060b82 */ /* 0x002e640000000a00 */
[----:B-1----:R-:W-:-:S05]  /*1db60*/  @P0 IMAD.HI.U32 R6, R5, R6, RZ ;  /* 0x0000000605060227 */ /* 0x002fca00078e00ff */
[----:B------:R-:W-:-:S07]  /*1db70*/  @P0 SHF.R.U32.HI R5, RZ, R7, R6 ;  /* 0x00000007ff050219 */ /* 0x000fce0000011606 */
.L_x_11795:
[----:B------:R-:W-:Y:S05]  /*1db80*/  BSYNC B0 ;  /* 0x0000000000007941 */ /* 0x000fea0003800000 */
.L_x_11793:
[----:B------:R-:W-:-:S05]  /*1db90*/  IMAD R5, R5, R3, R3 ;  /* 0x0000000305057224 */ /* 0x000fca00078e0203 */
[----:B------:R-:W-:-:S07]  /*1dba0*/  VIMNMX R2, R2, R5, PT ;  /* 0x0000000502027248 */ /* 0x000fce0003fe0100 */
.L_x_11792:
[----:B------:R-:W2:Y:S01]  /*1dbb0*/  LDL R7, [R1+0x5c] ;  /* 0x00005c0001077983 */ /* 0x000ea20000100800 */
[----:B------:R-:W3:Y:S01]  /*1dbc0*/  @P1 LDC R0, c[0x0][0x44c] ;  /* 0x00011300ff001b82 */ /* 0x000ee20000000800 */
[----:B------:R-:W-:Y:S01]  /*1dbd0*/  VIADD R2, R2, 0x5f ;  /* 0x0000005f02027836 */ /* 0x000fe20000000000 */
[----:B------:R-:W-:Y:S01]  /*1dbe0*/  ULDC UR4, c[0x0][0x9dc] ;  /* 0x0002770000047ab9 */ /* 0x000fe20000000800 */
[----:B------:R-:W-:Y:S02]  /*1dbf0*/  IMAD.MOV.U32 R5, RZ, RZ, R8 ;  /* 0x000000ffff057224 */ /* 0x000fe400078e0008 */
[----:B------:R-:W-:-:S03]  /*1dc00*/  IMAD.HI R2, R2, 0x2aaaaaab, RZ ;  /* 0x2aaaaaab02027827 */ /* 0x000fc600078e02ff */
[----:B-1----:R-:W1:Y:S01]  /*1dc10*/  @P1 LDC R6, c[0x0][0x450] ;  /* 0x00011400ff061b82 */ /* 0x002e620000000800 */
[----:B---3--:R-:W-:-:S05]  /*1dc20*/  @P1 IMAD.HI.U32 R0, R8, R0, RZ ;  /* 0x0000000008001227 */ /* 0x008fca00078e00ff */
[----:B-1----:R-:W-:-:S05]  /*1dc30*/  @P1 SHF.R.U32.HI R5, RZ, R6, R0 ;  /* 0x00000006ff051219 */ /* 0x002fca0000011600 */
        /* <DEDUP_REMOVED lines=17> */
.L_x_11798:
[----:B------:R-:W-:-:S13]  /*1dd50*/  ISETP.NE.AND P0, PT, R3, 0x1, PT ;  /* 0x000000010300780c */ /* 0x000fda0003f05270 */
[----:B------:R-:W1:Y:S02]  /*1dd60*/  @P0 LDC.64 R6, c[0x0][0x9e8] ;  /* 0x00027a00ff060b82 */ /* 0x000e640000000a00 */
[----:B-1----:R-:W-:-:S05]  /*1dd70*/  @P0 IMAD.HI.U32 R6, R0, R6, RZ ;  /* 0x0000000600060227 */ /* 0x002fca00078e00ff */
[----:B------:R-:W-:-:S07]  /*1dd80*/  @P0 SHF.R.U32.HI R0, RZ, R7, R6 ;  /* 0x00000007ff000219 */ /* 0x000fce0000011606 */
.L_x_11799:
[----:B------:R-:W-:Y:S05]  /*1dd90*/  BSYNC B0 ;  /* 0x0000000000007941 */ /* 0x000fea0003800000 */
.L_x_11797:
[----:B------:R-:W-:-:S05]  /*1dda0*/  IMAD R0, R0, R3, RZ ;  /* 0x0000000300007224 */ /* 0x000fca00078e02ff */
[----:B------:R-:W-:-:S07]  /*1ddb0*/  VIMNMX R2, R2, R0, !PT ;  /* 0x0000000002027248 */ /* 0x000fce0007fe0100 */
.L_x_11796:
        /* <DEDUP_REMOVED lines=39> */
.L_x_11801:
[----:B------:R-:W-:Y:S05]  /*1e030*/  BSYNC B0 ;  /* 0x0000000000007941 */ /* 0x000fea0003800000 */
.L_x_11800:
        /* <DEDUP_REMOVED lines=27> */
.L_x_11803:
        /* <DEDUP_REMOVED lines=20> */
.L_x_11806:
[----:B------:R-:W-:Y:S05]  /*1e330*/  BSYNC B6 ;  /* 0x0000000000067941 */ /* 0x000fea0003800000 */
.L_x_11805:
        /* <DEDUP_REMOVED lines=20> */
.L_x_11809:
        /* <DEDUP_REMOVED lines=15> */
.L_x_11808:
[----:B------:R-:W-:Y:S05]  /*1e570*/  BSYNC B6 ;  /* 0x0000000000067941 */ /* 0x000fea0003800000 */
.L_x_11807:
        /* <DEDUP_REMOVED lines=24> */
.L_x_11991:
        /* <DEDUP_REMOVED lines=9> */
.L_x_11994:
        /* <DEDUP_REMOVED lines=24> */
.L_x_11813:
[----:B------:R-:W4:Y:S04]  /*1e910*/  LDL R0, [R1+0x10] ;  /* 0x0000100001007983 */ /* 0x000f280000100800 */
[----:B---3--:R-:W3:Y:S01]  /*1e920*/  LDL R2, [R1+0x18] ;  /* 0x0000180001027983 */ /* 0x008ee20000100800 */
[----:B----4-:R-:W-:Y:S01]  /*1e930*/  IMAD R0, R0, 0x8, R19 ;  /* 0x0000000800007824 */ /* 0x010fe200078e0213 */
[----:B---3--:R-:W-:-:S04]  /*1e940*/  SHF.L.U32 R2, R2, 0x1f, RZ ;  /* 0x0000001f02027819 */ /* 0x008fc800000006ff */
[----:B------:R-:W3:Y:S02]  /*1e950*/  SYNCS.PHASECHK.TRANS64.TRYWAIT P0, [R0+URZ+0x22840], R2 ;  /* 0x02284002000075a7 */ /* 0x000ee4000800017f */
[----:B---3--:R-:W-:Y:S05]  /*1e960*/  @!P0 BRA `(.L_x_11814) ;  /* 0x0000006800048947 */ /* 0x008fea0003800000 */
.L_x_11995:
        /* <DEDUP_REMOVED lines=11> */
.L_x_11815:
        /* <DEDUP_REMOVED lines=23> */
.L_x_11811:
        /* <DEDUP_REMOVED lines=31> */
.L_x_11817:
[----:B------:R-:W-:Y:S05]  /*1ed80*/  BSYNC B6 ;  /* 0x0000000000067941 */ /* 0x000fea0003800000 */
.L_x_11816:
        /* <DEDUP_REMOVED lines=131> */
.L_x_12012:
        /* <DEDUP_REMOVED lines=10> */
.L_x_11819:
        /* <DEDUP_REMOVED lines=18> */
.L_x_12013:
[----:B------:R-:W-:Y:S05]  /*1f780*/  BSYNC B0 ;  /* 0x0000000000007941 */ /* 0x000fea0003800000 */
.L_x_11820:
        /* <DEDUP_REMOVED lines=13> */
.L_x_12014:
[----:B------:R-:W-:Y:S05]  /*1f860*/  BSYNC B1 ;  /* 0x0000000000017941 */ /* 0x000fea0003800000 */
.L_x_11824:
        /* <DEDUP_REMOVED lines=9> */
.L_x_11827:
[----:B------:R-:W-:Y:S05]  /*1f900*/  BSYNC B1 ;  /* 0x0000000000017941 */ /* 0x000fea0003800000 */
.L_x_11826:
        /* <DEDUP_REMOVED lines=13> */
.L_x_11828:
        /* <DEDUP_REMOVED lines=15> */
.L_x_11829:
        /* <DEDUP_REMOVED lines=15> */
.L_x_11830:
        /* <DEDUP_REMOVED lines=15> */
.L_x_11831:
        /* <DEDUP_REMOVED lines=10> */
.L_x_11823:
[----:B------:R-:W-:Y:S05]  /*1fd50*/  BSYNC B0 ;  /* 0x0000000000007941 */ /* 0x000fea0003800000 */
.L_x_11822:
        /* <DEDUP_REMOVED lines=61> */
.L_x_11838:
        /* <DEDUP_REMOVED lines=8> */
.L_x_12015:
[----:B------:R-:W-:Y:S05]  /*201b0*/  BSYNC B3 ;  /* 0x0000000000037941 */ /* 0x000fea0003800000 */
.L_x_11839:
        /* <DEDUP_REMOVED lines=9> */
.L_x_11842:
[----:B------:R-:W-:Y:S05]  /*20250*/  BSYNC B3 ;  /* 0x0000000000037941 */ /* 0x000fea0003800000 */
.L_x_11841:
        /* <DEDUP_REMOVED lines=13> */
.L_x_11843:
        /* <DEDUP_REMOVED lines=13> */
.L_x_12016:
[----:B------:R-:W-:Y:S05]  /*20400*/  BSYNC B3 ;  /* 0x0000000000037941 */ /* 0x000fea0003800000 */
.L_x_11844:
        /* <DEDUP_REMOVED lines=11> */
.L_x_11847:
[----:B------:R-:W-:Y:S05]  /*204c0*/  BSYNC B3 ;  /* 0x0000000000037941 */ /* 0x000fea0003800000 */
.L_x_11846:
        /* <DEDUP_REMOVED lines=10> */
.L_x_11848:
        /* <DEDUP_REMOVED lines=15> */
.L_x_11849:
        /* <DEDUP_REMOVED lines=15> */
.L_x_11850:
        /* <DEDUP_REMOVED lines=15> */
.L_x_11851:
        /* <DEDUP_REMOVED lines=10> */
.L_x_11837:
[----:B------:R-:W-:Y:S05]  /*208e0*/  BSYNC B1 ;  /* 0x0000000000017941 */ /* 0x000fea0003800000 */
.L_x_11836:
[----:B------:R-:W2:Y:S02]  /*208f0*/  LDL.LU R4, [R1+0x34] ;  /* 0x0000340001047983 */ /* 0x000ea40000300800 */
[----:B--2---:R-:W-:-:S07]  /*20900*/  VIADD R0, R4, 0xfffffffd ;  /* 0xfffffffd04007836 */ /* 0x004fce0000000000 */
.L_x_11835:
[----:B------:R-:W-:Y:S05]  /*20910*/  BSYNC B2 ;  /* 0x0000000000027941 */ /* 0x000fea0003800000 */
.L_x_11834:
[----:B------:R-:W-:-:S05]  /*20920*/  VIADD R8, R8, 0xfffffffe ;  /* 0xfffffffe08087836 */ /* 0x000fca0000000000 */
[----:B------:R-:W-:-:S13]  /*20930*/  ISETP.NE.AND P0, PT, R8, R5, PT ;  /* 0x000000050800720c */ /* 0x000fda0003f05270 */
[----:B------:R-:W-:Y:S05]  /*20940*/  @!P0 BRA `(.L_x_11833) ;  /* 0x0000001400008947 */ /* 0x000fea0003800000 */
.L_x_11884:
        /* <DEDUP_REMOVED lines=35> */
.L_x_11854:
        /* <DEDUP_REMOVED lines=8> */
.L_x_12017:
[----:B------:R-:W-:Y:S05]  /*20c00*/  BSYNC B2 ;  /* 0x0000000000027941 */ /* 0x000fea0003800000 */
.L_x_11855:
        /* <DEDUP_REMOVED lines=9> */
.L_x_11858:
[----:B------:R-:W-:Y:S05]  /*20ca0*/  BSYNC B2 ;  /* 0x0000000000027941 */ /* 0x000fea0003800000 */
.L_x_11857:
        /* <DEDUP_REMOVED lines=12> */
.L_x_11859:
        /* <DEDUP_REMOVED lines=13> */
.L_x_12018:
[----:B------:R-:W-:Y:S05]  /*20e40*/  BSYNC B2 ;  /* 0x0000000000027941 */ /* 0x000fea0003800000 */
.L_x_11860:
        /* <DEDUP_REMOVED lines=11> */
.L_x_11863:
[----:B------:R-:W-:Y:S05]  /*20f00*/  BSYNC B2 ;  /* 0x0000000000027941 */ /* 0x000fea0003800000 */
.L_x_11862:
        /* <DEDUP_REMOVED lines=9> */
.L_x_11864:
        /* <DEDUP_REMOVED lines=15> */
.L_x_11865:
        /* <DEDUP_REMOVED lines=15> */
.L_x_11866:
        /* <DEDUP_REMOVED lines=15> */
.L_x_11867:
        /* <DEDUP_REMOVED lines=10> */
.L_x_11853:
[----:B------:R-:W-:Y:S05]  /*21310*/  BSYNC B1 ;  /* 0x0000000000017941 */ /* 0x000fea0003800000 */
.L_x_11852:
        /* <DEDUP_REMOVED lines=35> */
.L_x_11870:
        /* <DEDUP_REMOVED lines=8> */
.L_x_12019:
[----:B------:R-:W-:Y:S05]  /*215d0*/  BSYNC B2 ;  /* 0x0000000000027941 */ /* 0x000fea0003800000 */
.L_x_11871:
        /* <DEDUP_REMOVED lines=9> */
.L_x_11874:
[----:B------:R-:W-:Y:S05]  /*21670*/  BSYNC B2 ;  /* 0x0000000000027941 */ /* 0x000fea0003800000 */
.L_x_11873:
        /* <DEDUP_REMOVED lines=13> */
.L_x_11875:
        /* <DEDUP_REMOVED lines=13> */
.L_x_12020:
[----:B------:R-:W-:Y:S05]  /*21820*/  BSYNC B2 ;  /* 0x0000000000027941 */ /* 0x000fea0003800000 */
.L_x_11876:
        /* <DEDUP_REMOVED lines=11> */
.L_x_11879:
[----:B------:R-:W-:Y:S05]  /*218e0*/  BSYNC B2 ;  /* 0x0000000000027941 */ /* 0x000fea0003800000 */
.L_x_11878:
        /* <DEDUP_REMOVED lines=10> */
.L_x_11880:
        /* <DEDUP_REMOVED lines=15> */
.L_x_11881:
        /* <DEDUP_REMOVED lines=15> */
.L_x_11882:
        /* <DEDUP_REMOVED lines=15> */
.L_x_11883:
        /* <DEDUP_REMOVED lines=10> */
.L_x_11869:
[----:B------:R-:W-:Y:S05]  /*21d00*/  BSYNC B1 ;  /* 0x0000000000017941 */ /* 0x000fea0003800000 */
.L_x_11868:
[----:B------:R-:W2:Y:S01]  /*21d10*/  LDL R5, [R1+0x24] ;  /* 0x0000240001057983 */ /* 0x000ea20000100800 */
[----:B------:R-:W-:Y:S01]  /*21d20*/  VIADD R0, R0, 0xfffffffe ;  /* 0xfffffffe00007836 */ /* 0x000fe20000000000 */
[----:B--2---:R-:W-:-:S13]  /*21d30*/  ISETP.GT.AND P0, PT, R6, R5, PT ;  /* 0x000000050600720c */ /* 0x004fda0003f04270 */
[----:B------:R-:W-:Y:S05]  /*21d40*/  @P0 BRA `(.L_x_11884) ;  /* 0xffffffec00000947 */ /* 0x000fea000383ffff */
.L_x_11833:
[----:B------:R-:W-:Y:S05]  /*21d50*/  BSYNC B0 ;  /* 0x0000000000007941 */ /* 0x000fea0003800000 */
.L_x_11832:
        /* <DEDUP_REMOVED lines=25> */
.L_x_11886:
[----:B------:R-:W-:Y:S05]  /*21ef0*/  BSYNC B0 ;  /* 0x0000000000007941 */ /* 0x000fea0003800000 */
.L_x_11885:
[----:B------:R-:W-:-:S05]  /*21f00*/  SEL R0, R0, RZ, P0 ;  /* 0x000000ff00007207 */ /* 0x000fca0000000000 */
[----:B------:R3:W-:Y:S02]  /*21f10*/  STL [R1+0x10], R0 ;  /* 0x0000100001007387 */ /* 0x0007e40000100800 */
.L_x_11804:
[----:B------:R-:W-:Y:S05]  /*21f20*/  BSYNC B7 ;  /* 0x0000000000077941 */ /* 0x000fea0003800000 */
.L_x_11802:
        /* <DEDUP_REMOVED lines=8> */
[----:B-1----:R-:W1:Y:S04]  /*21fb0*/  LDS.128 R4, [R19+0x228d0] ;  /* 0x0228d00013047984 */ /* 0x002e680000000c00 */
[----:B-1----:R1:W-:Y:S04]  /*21fc0*/  STL.64 [R1], R4 ;  /* 0x0000000401007387 */ /* 0x0023e80000100a00 */
[----:B------:R1:W-:Y:S01]  /*21fd0*/  STL.64 [R1+0x8], R6 ;  /* 0x0000080601007387 */ /* 0x0003e20000100a00 */
[----:B------:R-:W-:Y:S06]  /*21fe0*/  BAR.ARV 0x4, 0x180 ;  /* 0x0106000000007b1d */ /* 0x000fec0000002000 */
[----:B------:R-:W-:Y:S05]  /*21ff0*/  BRA `(.L_x_11888) ;  /* 0x0000001000307947 */ /* 0x000fea0003800000 */
.L_x_11887:
        /* <DEDUP_REMOVED lines=46> */
.L_x_12030:
[----:B------:R-:W-:Y:S02]  /*222e0*/  ULDC UR4, c[0x0][0xc38] ;  /* 0x00030e0000047ab9 */ /* 0x000fe40000000800 */
[----:B------:R-:W-:-:S04]  /*222f0*/  IMAD.U32 R2, RZ, RZ, UR4 ;  /* 0x00000004ff027e24 */ /* 0x000fc8000f8e00ff */
[----:B-1----:R-:W-:-:S04]  /*22300*/  IMAD R9, R9, R2, RZ ;  /* 0x0000000209097224 */ /* 0x002fc800078e02ff */
[----:B------:R-:W-:-:S05]  /*22310*/  IMAD.IADD R0, R0, 0x1, R9 ;  /* 0x0000000100007824 */ /* 0x000fca00078e0209 */
[----:B------:R-:W-:-:S13]  /*22320*/  ISETP.GT.AND P6, PT, R0, R5, PT ;  /* 0x000000050000720c */ /* 0x000fda0003fc4270 */
[----:B------:R-:W-:Y:S05]  /*22330*/  @P6 BRA `(.L_x_11890) ;  /* 0x0000000000ac6947 */ /* 0x000fea0003800000 */
.L_x_11893:
        /* <DEDUP_REMOVED lines=37> */
.L_x_12038:
[----:B------:R-:W-:Y:S02]  /*22590*/  ULDC UR4, c[0x0][0xc38] ;  /* 0x00030e0000047ab9 */ /* 0x000fe40000000800 */
[----:B------:R-:W-:-:S04]  /*225a0*/  IMAD.U32 R2, RZ, RZ, UR4 ;  /* 0x00000004ff027e24 */ /* 0x000fc8000f8e00ff */
[----:B-1----:R-:W-:-:S04]  /*225b0*/  IMAD R9, R9, R2, RZ ;  /* 0x0000000209097224 */ /* 0x002fc800078e02ff */
[----:B------:R-:W-:-:S05]  /*225c0*/  IMAD.IADD R0, R9, 0x1, R0 ;  /* 0x0000000109007824 */ /* 0x000fca00078e0200 */
[----:B------:R-:W-:-:S13]  /*225d0*/  ISETP.GT.AND P6, PT, R0, R5, PT ;  /* 0x000000050000720c */ /* 0x000fda0003fc4270 */
[----:B------:R-:W-:Y:S05]  /*225e0*/  @!P6 BRA `(.L_x_11893) ;  /* 0xfffffffc0054e947 */ /* 0x000fea000383ffff */
.L_x_11890:
        /* <DEDUP_REMOVED lines=12> */
.L_x_12043:
[----:B------:R-:W-:-:S13]  /*226b0*/  ISETP.NE.AND P0, PT, R0, RZ, PT ;  /* 0x000000ff0000720c */ /* 0x000fda0003f05270 */
[----:B------:R-:W-:Y:S05]  /*226c0*/  @!P0 BRA `(.L_x_11895) ;  /* 0x0000000000108947 */ /* 0x000fea0003800000 */
[----:B------:R-:W-:Y:S01]  /*226d0*/  UMOV UR4, 0xffffffff ;  /* 0xffffffff00047882 */ /* 0x000fe20000000000 */
[----:B-1----:R-:W-:Y:S02]  /*226e0*/  VIADD R3, R3, 0xffffffff ;  /* 0xffffffff03037836 */ /* 0x002fe40000000000 */
[----:B------:R-:W-:Y:S05]  /*226f0*/  BRA.DIV UR4, `(.L_x_11896) ;  /* 0x0000004204887947 */ /* 0x000fea000b800000 */
[----:B------:R3:W4:Y:S02]  /*22700*/  SHFL.IDX PT, R8, R7, R3, 0x1f ;  /* 0x00001f0307087589 */ /* 0x00072400000e0000 */
.L_x_11895:
[----:B------:R-:W-:Y:S01]  /*22710*/  ISETP.NE.AND P0, PT, R6, 0x1, PT ;  /* 0x000000010600780c */ /* 0x000fe20003f05270 */
[----:B----4-:R-:W-:-:S05]  /*22720*/  IMAD R0, R8, R2, R9 ;  /* 0x0000000208007224 */ /* 0x010fca00078e0209 */
[----:B------:R4:W-:Y:S02]  /*22730*/  STL [R1], R0 ;  /* 0x0000000001007387 */ /* 0x0009e40000100800 */
[----:B----4-:R-:W-:-:S05]  /*22740*/  IMAD.IADD R0, R5, 0x1, -R0 ;  /* 0x0000000105007824 */ /* 0x010fca00078e0a00 */
[----:B------:R-:W-:Y:S05]  /*22750*/  @!P0 BRA `(.L_x_11897) ;  /* 0x0000000000e48947 */ /* 0x000fea0003800000 */
[----:B------:R-:W-:-:S04]  /*22760*/  IABS R5, R4 ;  /* 0x0000000400057213 */ /* 0x000fc80000000000 */
[----:B0--3--:R-:W0:Y:S08]  /*22770*/  I2F.RP R7, R5 ;  /* 0x0000000500077306 */ /* 0x009e300000209400 */
[----:B0-----:R-:W0:Y:S02]  /*22780*/  MUFU.RCP R7, R7 ;  /* 0x0000000700077308 */ /* 0x001e240000001000 */
[----:B0-----:R-:W-:-:S06]  /*22790*/  VIADD R9, R7, 0xffffffe ;  /* 0x0ffffffe07097836 */ /* 0x001fcc0000000000 */
[----:B-1----:R-:W0:Y:S02]  /*227a0*/  F2I.FTZ.U32.TRUNC.NTZ R3, R9 ;  /* 0x0000000900037305 */ /* 0x002e24000021f000 */
        /* <DEDUP_REMOVED lines=52> */
.L_x_11897:
[----:B-1-3--:R-:W3:Y:S01]  /*22af0*/  LDL R3, [R1+0xc] ;  /* 0x00000c0001037983 */ /* 0x00aee20000100800 */
[----:B0-----:R-:W3:Y:S02]  /*22b00*/  LDC.64 R6, c[0x0][0xc90] ;  /* 0x00032400ff067b82 */ /* 0x001ee40000000a00 */
        /* <DEDUP_REMOVED lines=61> */
.L_x_11898:
[----:B------:R-:W-:-:S05]  /*22ee0*/  LOP3.LUT R3, RZ, R0, RZ, 0x33, !PT ;  /* 0x00000000ff037212 */ /* 0x000fca00078e33ff */
[----:B------:R-:W-:-:S05]  /*22ef0*/  IMAD.IADD R0, R4, 0x1, R3 ;  /* 0x0000000104007824 */ /* 0x000fca00078e0203 */
[----:B------:R3:W-:Y:S01]  /*22f00*/  STL [R1+0x4], R0 ;  /* 0x0000040001007387 */ /* 0x0007e20000100800 */
[----:B------:R-:W-:Y:S05]  /*22f10*/  BRA `(.L_x_11899) ;  /* 0x0000000000287947 */ /* 0x000fea0003800000 */
.L_x_11891:
        /* <DEDUP_REMOVED lines=10> */
.L_x_11899:
[----:B-1----:R-:W4:Y:S04]  /*22fc0*/  LDL R3, [R1+0x8] ;  /* 0x0000080001037983 */ /* 0x002f280000100800 */
        /* <DEDUP_REMOVED lines=15> */
.L_x_11888:
[----:B---34-:R-:W3:Y:S01]  /*230c0*/  LDL R0, [R1+0xc] ;  /* 0x00000c0001007983 */ /* 0x018ee20000100800 */
[----:B------:R-:W-:Y:S02]  /*230d0*/  ULDC UR4, c[0x0][0xc3c] ;  /* 0x00030f0000047ab9 */ /* 0x000fe40000000800 */
[----:B---3--:R-:W-:-:S13]  /*230e0*/  ISETP.GE.AND P0, PT, R0, UR4, PT ;  /* 0x0000000400007c0c */ /* 0x008fda000bf06270 */
[----:B------:R-:W-:Y:S05]  /*230f0*/  @!P0 BRA `(.L_x_11900) ;  /* 0xffffff8800148947 */ /* 0x000fea000383ffff */
[----:B------:R-:W-:Y:S05]  /*23100*/  BSYNC B8 ;  /* 0x0000000000087941 */ /* 0x000fea0003800000 */
.L_x_11740:
        /* <DEDUP_REMOVED lines=12> */
.L_x_12046:
[----:B------:R-:W-:Y:S05]  /*231d0*/  BSYNC B0 ;  /* 0x0000000000007941 */ /* 0x000fea0003800000 */
.L_x_11901:
[----:B------:R-:W-:-:S03]  /*231e0*/  UMOV UR4, 0xffffffff ;  /* 0xffffffff00047882 */ /* 0x000fc60000000000 */
[----:B------:R-:W-:Y:S05]  /*231f0*/  BRA.DIV UR4, `(.L_x_11903) ;  /* 0x0000003a04087947 */ /* 0x000fea000b800000 */
[----:B------:R-:W1:Y:S02]  /*23200*/  S2R R2, SR_TID.X ;  /* 0x0000000000027919 */ /* 0x000e640000002100 */
[----:B-1----:R-:W-:-:S04]  /*23210*/  SHF.R.U32.HI R2, RZ, 0x5, R2 ;  /* 0x00000005ff027819 */ /* 0x002fc80000011602 */
[----:B------:R-:W-:-:S05]  /*23220*/  LOP3.LUT R2, R2, 0x3, RZ, 0xc0, !PT ;  /* 0x0000000302027812 */ /* 0x000fca00078ec0ff */
[----:B------:R1:W2:Y:S02]  /*23230*/  SHFL.IDX PT, R14, R2, RZ, 0x1f ;  /* 0x00001fff020e7589 */ /* 0x0002a400000e0000 */
.L_x_12049:
[----:B--2---:R-:W-:-:S13]  /*23240*/  ISETP.NE.AND P0, PT, R14, RZ, PT ;  /* 0x000000ff0e00720c */ /* 0x004fda0003f05270 */
[----:B------:R-:W-:Y:S05]  /*23250*/  @P0 BRA `(.L_x_11511) ;  /* 0x0000000000940947 */ /* 0x000fea0003800000 */
[----:B------:R-:W-:-:S03]  /*23260*/  UMOV UR4, 0xffffffff ;  /* 0xffffffff00047882 */ /* 0x000fc60000000000 */
[----:B------:R-:W-:Y:S05]  /*23270*/  BRA.DIV UR4, `(.L_x_11904) ;  /* 0x0000003a041c7947 */ /* 0x000fea000b800000 */
[----:B------:R-:W-:-:S13]  /*23280*/  ELECT P6, URZ, PT ;  /* 0x00000000003f782f */ /* 0x000fda00038c0000 */
.L_x_12052:
[----:B------:R-:W-:Y:S05]  /*23290*/  @!P6 BRA `(.L_x_11511) ;  /* 0x000000000084e947 */ /* 0x000fea0003800000 */
[----:B------:R-:W-:-:S06]  /*232a0*/  ULOP3.LUT UR4, UR36, 0x2, URZ, 0xfc, !UPT ;  /* 0x0000000224047892 */ /* 0x000fcc000f8efc3f */
[----:B-1----:R-:W-:-:S05]  /*232b0*/  IMAD.U32 R2, RZ, RZ, UR4 ;  /* 0x00000004ff027e24 */ /* 0x002fca000f8e00ff */
[----:B------:R-:W-:-:S13]  /*232c0*/  ISETP.NE.AND P2, PT, R2, 0x3, PT ;  /* 0x000000030200780c */ /* 0x000fda0003f45270 */
[----:B------:R-:W-:Y:S05]  /*232d0*/  @!P2 BRA `(.L_x_11905) ;  /* 0x000000000004a947 */ /* 0x000fea0003800000 */
[----:B------:R-:W-:Y:S01]  /*232e0*/  BPT.TRAP 0x1 ;  /* 0x000000040000795c */ /* 0x000fe20000300000 */
.L_x_11905:
        /* <DEDUP_REMOVED lines=14> */
.L_x_12053:
[----:B------:R-:W1:Y:S02]  /*233d0*/  SYNCS.PHASECHK.TRANS64.TRYWAIT P0, [R7+URZ], R2 ;  /* 0x00000002070075a7 */ /* 0x000e64000800017f */
[----:B-1----:R-:W-:Y:S05]  /*233e0*/  @!P0 BRA `(.L_x_11907) ;  /* 0x0000003400f48947 */ /* 0x002fea0003800000 */
.L_x_12054:
[----:B------:R-:W-:Y:S05]  /*233f0*/  @!P2 BRA `(.L_x_11908) ;  /* 0x000000000004a947 */ /* 0x000fea0003800000 */
[----:B------:R-:W-:Y:S01]  /*23400*/  BPT.TRAP 0x1 ;  /* 0x000000040000795c */ /* 0x000fe20000300000 */
.L_x_11908:
[----:B------:R-:W2:Y:S01]  /*23410*/  LDL.LU R4, [R1+0x10] ;  /* 0x0000100001047983 */ /* 0x000ea20000300800 */
[----:B------:R-:W-:-:S04]  /*23420*/  VIADD R0, R0, 0x22860 ;  /* 0x0002286000007836 */ /* 0x000fc80000000000 */
[----:B--2---:R-:W-:-:S04]  /*23430*/  IMAD R4, R4, 0x8, R0 ;  /* 0x0000000804047824 */ /* 0x004fc800078e0200 */
[----:B------:R-:W2:Y:S02]  /*23440*/  SYNCS.PHASECHK.TRANS64.TRYWAIT P0, [R4+URZ], R5 ;  /* 0x00000005040075a7 */ /* 0x000ea4000800017f */
[----:B--2---:R-:W-:Y:S05]  /*23450*/  @!P0 BRA `(.L_x_11909) ;  /* 0x0000003400ec8947 */ /* 0x004fea0003800000 */
.L_x_12055:
[----:B------:R-:W-:-:S07]  /*23460*/  IMAD R3, R3, 0x8, R0 ;  /* 0x0000000803037824 */ /* 0x000fce00078e0200 */
.L_x_11910:
[----:B----4-:R4:W0:Y:S02]  /*23470*/  SYNCS.PHASECHK.TRANS64.TRYWAIT P0, [R3+URZ], R2 ;  /* 0x00000002030075a7 */ /* 0x010824000800017f */
[----:B0-----:R-:W-:Y:S05]  /*23480*/  @!P0 NANOSLEEP.SYNCS 0x989680 ;  /* 0x009896800000895d */ /* 0x001fea0003900000 */
[----:B------:R-:W0:Y:S02]  /*23490*/  @!P0 SYNCS.PHASECHK.TRANS64 P0, [R3+URZ], R2 ;  /* 0x00000002030085a7 */ /* 0x000e24000800007f */
[----:B0-----:R-:W-:Y:S05]  /*234a0*/  @!P0 BRA `(.L_x_11910) ;  /* 0xfffffffc00f08947 */ /* 0x001fea000383ffff */
.L_x_11511:
[----:B------:R-:W-:Y:S05]  /*234b0*/  BSYNC B9 ;  /* 0x0000000000097941 */ /* 0x000fea0003800000 */
.L_x_11508:
[----:B------:R-:W-:Y:S05]  /*234c0*/  EXIT ;  /* 0x000000000000794d */ /* 0x000fea0003800000 */
.L_x_11539:
[----:B0-----:R0:W1:Y:S02]  /*234d0*/  SYNCS.PHASECHK.TRANS64.TRYWAIT P6, [R95+URZ+0x22890], R106 ;  /* 0x0228906a5f0075a7 */ /* 0x00106400080c017f */
[----:B-1----:R-:W-:Y:S05]  /*234e0*/  @!P6 NANOSLEEP.SYNCS 0x989680 ;  /* 0x009896800000e95d */ /* 0x002fea0003900000 */
[----:B------:R-:W1:Y:S02]  /*234f0*/  @!P6 SYNCS.PHASECHK.TRANS64 P6, [R95+URZ+0x22890], R106 ;  /* 0x0228906a5f00e5a7 */ /* 0x000e6400080c007f */
[----:B-1----:R-:W-:Y:S05]  /*23500*/  @!P6 BRA `(.L_x_11539) ;  /* 0xfffffffc00f0e947 */ /* 0x002fea000383ffff */
[----:B------:R-:W-:Y:S05]  /*23510*/  BRA `(.L_x_11911) ;  /* 0xfffffe0000187947 */ /* 0x000fea000383ffff */
.L_x_11557:
[----:B0-----:R0:W1:Y:S02]  /*23520*/  SYNCS.PHASECHK.TRANS64.TRYWAIT P5, [R95+URZ+0x22890], R106 ;  /* 0x0228906a5f0075a7 */ /* 0x00106400080a017f */
[----:B-1----:R-:W-:Y:S05]  /*23530*/  @!P5 NANOSLEEP.SYNCS 0x989680 ;  /* 0x009896800000d95d */ /* 0x002fea0003900000 */
[----:B------:R-:W1:Y:S02]  /*23540*/  @!P5 SYNCS.PHASECHK.TRANS64 P5, [R95+URZ+0x22890], R106 ;  /* 0x0228906a5f00d5a7 */ /* 0x000e6400080a007f */
[----:B-1----:R-:W-:Y:S05]  /*23550*/  @!P5 BRA `(.L_x_11557) ;  /* 0xfffffffc00f0d947 */ /* 0x002fea000383ffff */
[----:B------:R-:W-:Y:S05]  /*23560*/  BRA `(.L_x_11912) ;  /* 0xfffffe1000647947 */ /* 0x000fea000383ffff */
.L_x_11566:
[----:B0-----:R0:W1:Y:S02]  /*23570*/  SYNCS.PHASECHK.TRANS64.TRYWAIT P4, [R95+URZ+0x22890], R106 ;  /* 0x0228906a5f0075a7 */ /* 0x001064000808017f */
[----:B-1----:R-:W-:Y:S05]  /*23580*/  @!P4 NANOSLEEP.SYNCS 0x989680 ;  /* 0x009896800000c95d */ /* 0x002fea0003900000 */
[----:B------:R-:W1:Y:S02]  /*23590*/  @!P4 SYNCS.PHASECHK.TRANS64 P4, [R95+URZ+0x22890], R106 ;  /* 0x0228906a5f00c5a7 */ /* 0x000e64000808007f */
[----:B-1----:R-:W-:Y:S05]  /*235a0*/  @!P4 BRA `(.L_x_11566) ;  /* 0xfffffffc00f0c947 */ /* 0x002fea000383ffff */
[----:B------:R-:W-:Y:S05]  /*235b0*/  BRA `(.L_x_11913) ;  /* 0xfffffe20005c7947 */ /* 0x000fea000383ffff */
.L_x_11572:
[----:B--2---:R2:W3:Y:S02]  /*235c0*/  SYNCS.PHASECHK.TRANS64.TRYWAIT P3, [R95+URZ+0x228b0], R106 ;  /* 0x0228b06a5f0075a7 */ /* 0x0044e4000806017f */
[----:B---3--:R-:W-:Y:S05]  /*235d0*/  @!P3 NANOSLEEP.SYNCS 0x989680 ;  /* 0x009896800000b95d */ /* 0x008fea0003900000 */
[----:B------:R-:W3:Y:S02]  /*235e0*/  @!P3 SYNCS.PHASECHK.TRANS64 P3, [R95+URZ+0x228b0], R106 ;  /* 0x0228b06a5f00b5a7 */ /* 0x000ee4000806007f */
[----:B---3--:R-:W-:Y:S05]  /*235f0*/  @!P3 BRA `(.L_x_11572) ;  /* 0xfffffffc00f0b947 */ /* 0x008fea000383ffff */
[----:B------:R-:W-:Y:S05]  /*23600*/  BRA `(.L_x_11914) ;  /* 0xfffffe2000ec7947 */ /* 0x000fea000383ffff */
.L_x_11590:
[----:B------:R-:W-:Y:S01]  /*23610*/  BSSY B0, `(.L_x_11915) ;  /* 0x0000007000007945 */ /* 0x000fe20003800000 */
[----:B------:R-:W-:Y:S02]  /*23620*/  IMAD.MOV.U32 R12, RZ, RZ, RZ ;  /* 0x000000ffff0c7224 */ /* 0x000fe400078e00ff */
[----:B------:R-:W-:Y:S02]  /*23630*/  IMAD.MOV.U32 R11, RZ, RZ, 0x1f ;  /* 0x0000001fff0b7424 */ /* 0x000fe400078e00ff */
[----:B------:R-:W-:-:S07]  /*23640*/  IMAD.MOV.U32 R15, RZ, RZ, -0x1 ;  /* 0xffffffffff0f7424 */ /* 0x000fce00078e00ff */
[----:B-----5:R-:W-:Y:S05]  /*23650*/  WARPSYNC.COLLECTIVE R15, `(.L_x_11916) ;  /* 0x000000000f087348 */ /* 0x020fea0003c00000 */
[----:B------:R0:W1:Y:S02]  /*23660*/  SHFL.IDX P6, R14, R13, R12, R11 ;  /* 0x0000000c0d0e7389 */ /* 0x00006400000c000b */
[----:B01---5:R-:W-:Y:S01]  /*23670*/  ENDCOLLECTIVE ;  /* 0x000000000000791b */ /* 0x023fe20003800000 */
.L_x_11916:
[----:B------:R-:W-:Y:S05]  /*23680*/  BSYNC B0 ;  /* 0x0000000000007941 */ /* 0x000fea0003800000 */
.L_x_11915:
[----:B------:R-:W-:Y:S05]  /*23690*/  BRA `(.L_x_11917) ;  /* 0xfffffe3400407947 */ /* 0x000fea000383ffff */
.L_x_11602:
        /* <DEDUP_REMOVED lines=8> */
.L_x_11919:
[----:B------:R-:W-:Y:S05]  /*23720*/  BSYNC B1 ;  /* 0x0000000000017941 */ /* 0x000fea0003800000 */
.L_x_11918:
        /* <DEDUP_REMOVED lines=8> */
.L_x_11920:
[----:B------:R-:W-:Y:S02]  /*237b0*/  IMAD.MOV.U32 R13, RZ, RZ, R10 ;  /* 0x000000ffff0d7224 */ /* 0x000fe400078e000a */
[----:B------:R-:W-:-:S07]  /*237c0*/  IMAD.MOV.U32 R0, RZ, RZ, R14 ;  /* 0x000000ffff007224 */ /* 0x000fce00078e000e */
[----:B------:R-:W-:Y:S05]  /*237d0*/  WARPSYNC.COLLECTIVE R15, `(.L_x_11921) ;  /* 0x000000000f087348 */ /* 0x000fea0003c00000 */
[----:B------:R0:W1:Y:S02]  /*237e0*/  SHFL.IDX P6, R14, R13, R12, R11 ;  /* 0x0000000c0d0e7389 */ /* 0x00006400000c000b */
[----:B01----:R-:W-:Y:S01]  /*237f0*/  ENDCOLLECTIVE ;  /* 0x000000000000791b */ /* 0x003fe20003800000 */
.L_x_11921:
[----:B------:R-:W-:Y:S02]  /*23800*/  IMAD.MOV.U32 R13, RZ, RZ, R4 ;  /* 0x000000ffff0d7224 */ /* 0x000fe400078e0004 */
[----:B------:R-:W-:-:S07]  /*23810*/  IMAD.MOV.U32 R5, RZ, RZ, R14 ;  /* 0x000000ffff057224 */ /* 0x000fce00078e000e */
[----:B------:R-:W-:Y:S05]  /*23820*/  WARPSYNC.COLLECTIVE R15, `(.L_x_11922) ;  /* 0x000000000f087348 */ /* 0x000fea0003c00000 */
[----:B------:R0:W1:Y:S02]  /*23830*/  SHFL.IDX P6, R14, R13, R12, R11 ;  /* 0x0000000c0d0e7389 */ /* 0x00006400000c000b */
[----:B01----:R-:W-:Y:S01]  /*23840*/  ENDCOLLECTIVE ;  /* 0x000000000000791b */ /* 0x003fe20003800000 */
.L_x_11922:
[----:B------:R-:W-:Y:S05]  /*23850*/  BRA `(.L_x_11923) ;  /* 0xfffffe3800bc7947 */ /* 0x000fea000383ffff */
.L_x_11605:
[----:B------:R-:W-:Y:S01]  /*23860*/  BSSY B1, `(.L_x_11924) ;  /* 0x0000008000017945 */ /* 0x000fe20003800000 */
[----:B------:R-:W-:Y:S02]  /*23870*/  IMAD.MOV.U32 R13, RZ, RZ, R7 ;  /* 0x000000ffff0d7224 */ /* 0x000fe400078e0007 */
[----:B------:R-:W-:Y:S02]  /*23880*/  IMAD.MOV.U32 R12, RZ, RZ, 0x1 ;  /* 0x00000001ff0c7424 */ /* 0x000fe400078e00ff */
[----:B------:R-:W-:Y:S02]  /*23890*/  IMAD.MOV.U32 R11, RZ, RZ, 0x1c1f ;  /* 0x00001c1fff0b7424 */ /* 0x000fe400078e00ff */
[----:B------:R-:W-:-:S07]  /*238a0*/  IMAD.MOV.U32 R15, RZ, RZ, -0x1 ;  /* 0xffffffffff0f7424 */ /* 0x000fce00078e00ff */
[----:B-1----:R-:W-:Y:S05]  /*238b0*/  WARPSYNC.COLLECTIVE R15, `(.L_x_11925) ;  /* 0x000000000f087348 */ /* 0x002fea0003c00000 */
[----:B------:R0:W2:Y:S02]  /*238c0*/  SHFL.IDX P6, R14, R13, R12, R11 ;  /* 0x0000000c0d0e7389 */ /* 0x0000a400000c000b */
[----:B012---:R-:W-:Y:S01]  /*238d0*/  ENDCOLLECTIVE ;  /* 0x000000000000791b */ /* 0x007fe20003800000 */
.L_x_11925:
[----:B------:R-:W-:Y:S05]  /*238e0*/  BSYNC B1 ;  /* 0x0000000000017941 */ /* 0x000fea0003800000 */
.L_x_11924:
        /* <DEDUP_REMOVED lines=8> */
.L_x_11926:
[----:B------:R-:W-:Y:S02]  /*23970*/  IMAD.MOV.U32 R13, RZ, RZ, R10 ;  /* 0x000000ffff0d7224 */ /* 0x000fe400078e000a */
[----:B------:R-:W-:-:S07]  /*23980*/  IMAD.MOV.U32 R0, RZ, RZ, R14 ;  /* 0x000000ffff007224 */ /* 0x000fce00078e000e */
[----:B------:R-:W-:Y:S05]  /*23990*/  WARPSYNC.COLLECTIVE R15, `(.L_x_11927) ;  /* 0x000000000f087348 */ /* 0x000fea0003c00000 */
[----:B------:R0:W1:Y:S02]  /*239a0*/  SHFL.IDX P6, R14, R13, R12, R11 ;  /* 0x0000000c0d0e7389 */ /* 0x00006400000c000b */
[----:B01----:R-:W-:Y:S01]  /*239b0*/  ENDCOLLECTIVE ;  /* 0x000000000000791b */ /* 0x003fe20003800000 */
.L_x_11927:
[----:B------:R-:W-:Y:S02]  /*239c0*/  IMAD.MOV.U32 R13, RZ, RZ, R4 ;  /* 0x000000ffff0d7224 */ /* 0x000fe400078e0004 */
[----:B------:R-:W-:-:S07]  /*239d0*/  IMAD.MOV.U32 R5, RZ, RZ, R14 ;  /* 0x000000ffff057224 */ /* 0x000fce00078e000e */
[----:B------:R-:W-:Y:S05]  /*239e0*/  WARPSYNC.COLLECTIVE R15, `(.L_x_11928) ;  /* 0x000000000f087348 */ /* 0x000fea0003c00000 */
[----:B------:R0:W1:Y:S02]  /*239f0*/  SHFL.IDX P6, R14, R13, R12, R11 ;  /* 0x0000000c0d0e7389 */ /* 0x00006400000c000b */
[----:B01----:R-:W-:Y:S01]  /*23a00*/  ENDCOLLECTIVE ;  /* 0x000000000000791b */ /* 0x003fe20003800000 */
.L_x_11928:
[----:B------:R-:W-:Y:S01]  /*23a10*/  IMAD.MOV.U32 R4, RZ, RZ, R14 ;  /* 0x000000ffff047224 */ /* 0x000fe200078e000e */
[----:B------:R-:W-:Y:S06]  /*23a20*/  BRA `(.L_x_11929) ;  /* 0xfffffe3c00187947 */ /* 0x000fec000383ffff */
.L_x_11609:
[----:B0-----:R0:W1:Y:S02]  /*23a30*/  SYNCS.PHASECHK.TRANS64.TRYWAIT P0, [R19+URZ+0x22800], R36 ;  /* 0x02280024130075a7 */ /* 0x001064000800017f */
[----:B-1----:R-:W-:Y:S05]  /*23a40*/  @!P0 NANOSLEEP.SYNCS 0x989680 ;  /* 0x009896800000895d */ /* 0x002fea0003900000 */
[----:B------:R-:W1:Y:S02]  /*23a50*/  @!P0 SYNCS.PHASECHK.TRANS64 P0, [R19+URZ+0x22800], R36 ;  /* 0x02280024130085a7 */ /* 0x000e64000800007f */
[----:B-1----:R-:W-:Y:S05]  /*23a60*/  @!P0 BRA `(.L_x_11609) ;  /* 0xfffffffc00f08947 */ /* 0x002fea000383ffff */
[----:B------:R-:W-:Y:S05]  /*23a70*/  BRA `(.L_x_11930) ;  /* 0xfffffe3c00fc7947 */ /* 0x000fea000383ffff */
.L_x_11617:
[----:B------:R-:W1:Y:S01]  /*23a80*/  LDC R41, c[0x0][0x3f4] ;  /* 0x0000fd00ff297b82 */ /* 0x000e620000000800 */
[----:B------:R-:W-:Y:S01]  /*23a90*/  BSSY B1, `(.L_x_11931) ;  /* 0x0000008000017945 */ /* 0x000fe20003800000 */
[----:B0-----:R-:W-:Y:S02]  /*23aa0*/  IMAD.MOV.U32 R13, RZ, RZ, R26 ;  /* 0x000000ffff0d7224 */ /* 0x001fe400078e001a */
[----:B------:R-:W-:Y:S02]  /*23ab0*/  IMAD.MOV.U32 R12, RZ, RZ, RZ ;  /* 0x000000ffff0c7224 */ /* 0x000fe400078e00ff */
[----:B------:R-:W-:Y:S02]  /*23ac0*/  IMAD.MOV.U32 R11, RZ, RZ, 0x1c1f ;  /* 0x00001c1fff0b7424 */ /* 0x000fe400078e00ff */
[----:B------:R-:W-:-:S07]  /*23ad0*/  IMAD.MOV.U32 R15, RZ, RZ, -0x1 ;  /* 0xffffffffff0f7424 */ /* 0x000fce00078e00ff */
[----:B-1----:R-:W-:Y:S05]  /*23ae0*/  WARPSYNC.COLLECTIVE R15, `(.L_x_11932) ;  /* 0x000000000f087348 */ /* 0x002fea0003c00000 */
[----:B------:R0:W2:Y:S02]  /*23af0*/  SHFL.IDX P6, R14, R13, R12, R11 ;  /* 0x0000000c0d0e7389 */ /* 0x0000a400000c000b */
[----:B012---:R-:W-:Y:S01]  /*23b00*/  ENDCOLLECTIVE ;  /* 0x000000000000791b */ /* 0x007fe20003800000 */
.L_x_11932:
[----:B------:R-:W-:Y:S05]  /*23b10*/  BSYNC B1 ;  /* 0x0000000000017941 */ /* 0x000fea0003800000 */
.L_x_11931:
[----:B------:R-:W-:Y:S01]  /*23b20*/  IMAD.MOV.U32 R13, RZ, RZ, R25 ;  /* 0x000000ffff0d7224 */ /* 0x000fe200078e0019 */
[----:B------:R-:W-:Y:S01]  /*23b30*/  ISETP.GE.AND P0, PT, R16, R41, PT ;  /* 0x000000291000720c */ /* 0x000fe20003f06270 */
[----:B------:R-:W-:Y:S02]  /*23b40*/  IMAD.MOV.U32 R12, RZ, RZ, RZ ;  /* 0x000000ffff0c7224 */ /* 0x000fe400078e00ff */
[----:B------:R-:W-:Y:S02]  /*23b50*/  IMAD.MOV.U32 R11, RZ, RZ, 0x1c1f ;  /* 0x00001c1fff0b7424 */ /* 0x000fe400078e00ff */
[----:B------:R-:W-:Y:S02]  /*23b60*/  IMAD.MOV.U32 R15, RZ, RZ, -0x1 ;  /* 0xffffffffff0f7424 */ /* 0x000fe400078e00ff */
[----:B------:R-:W-:Y:S02]  /*23b70*/  IMAD.MOV.U32 R0, RZ, RZ, R14 ;  /* 0x000000ffff007224 */ /* 0x000fe400078e000e */
[----:B------:R-:W-:-:S07]  /*23b80*/  IMAD R36, R207, R36, RZ ;  /* 0x00000024cf247224 */ /* 0x000fce00078e02ff */
[----:B------:R-:W-:Y:S05]  /*23b90*/  WARPSYNC.COLLECTIVE R15, `(.L_x_11933) ;  /* 0x000000000f087348 */ /* 0x000fea0003c00000 */
[----:B------:R0:W1:Y:S02]  /*23ba0*/  SHFL.IDX P6, R14, R13, R12, R11 ;  /* 0x0000000c0d0e7389 */ /* 0x00006400000c000b */
[----:B01----:R-:W-:Y:S01]  /*23bb0*/  ENDCOLLECTIVE ;  /* 0x000000000000791b */ /* 0x003fe20003800000 */
.L_x_11933:
[----:B------:R-:W-:Y:S01]  /*23bc0*/  ISETP.GE.OR P1, PT, R39, R36, P0 ;  /* 0x000000242700720c */ /* 0x000fe20000726670 */
[----:B------:R-:W-:-:S12]  /*23bd0*/  IMAD.MOV.U32 R13, RZ, RZ, R24 ;  /* 0x000000ffff0d7224 */ /* 0x000fd800078e0018 */
[C---:B------:R-:W-:Y:S01]  /*23be0*/  @!P1 IMAD.SHL.U32 R5, R16.reuse, 0x2, RZ ;  /* 0x0000000210059824 */ /* 0x040fe200078e00ff */
[----:B------:R-:W-:Y:S01]  /*23bf0*/  @!P1 SHF.L.U64.HI R21, R16, 0x1, R43 ;  /* 0x0000000110159819 */ /* 0x000fe2000001022b */
[----:B------:R-:W-:-:S07]  /*23c00*/  IMAD.MOV.U32 R3, RZ, RZ, R14 ;  /* 0x000000ffff037224 */ /* 0x000fce00078e000e */
[----:B------:R-:W-:Y:S05]  /*23c10*/  WARPSYNC.COLLECTIVE R15, `(.L_x_11934) ;  /* 0x000000000f087348 */ /* 0x000fea0003c00000 */
[----:B------:R0:W1:Y:S02]  /*23c20*/  SHFL.IDX P6, R14, R13, R12, R11 ;  /* 0x0000000c0d0e7389 */ /* 0x00006400000c000b */
[----:B01----:R-:W-:Y:S01]  /*23c30*/  ENDCOLLECTIVE ;  /* 0x000000000000791b */ /* 0x003fe20003800000 */
.L_x_11934:
[----:B------:R-:W-:-:S05]  /*23c40*/  @!P1 IADD3 R6, P2, R3, R5, RZ ;  /* 0x0000000503069210 */ /* 0x000fca0007f5e0ff */
[----:B------:R-:W-:Y:S02]  /*23c50*/  @!P1 IMAD.X R7, R0, 0x1, R21, P2 ;  /* 0x0000000100079824 */ /* 0x000fe400010e0615 */
[----:B------:R-:W-:Y:S02]  /*23c60*/  IMAD.MOV.U32 R13, RZ, RZ, R27 ;  /* 0x000000ffff0d7224 */ /* 0x000fe400078e001b */
[----:B------:R-:W-:-:S07]  /*23c70*/  IMAD.MOV.U32 R4, RZ, RZ, R14 ;  /* 0x000000ffff047224 */ /* 0x000fce00078e000e */
[----:B------:R-:W-:Y:S05]  /*23c80*/  WARPSYNC.COLLECTIVE R15, `(.L_x_11935) ;  /* 0x000000000f087348 */ /* 0x000fea0003c00000 */
[----:B------:R0:W1:Y:S02]  /*23c90*/  SHFL.IDX P6, R14, R13, R12, R11 ;  /* 0x0000000c0d0e7389 */ /* 0x00006400000c000b */
[----:B01----:R-:W-:Y:S01]  /*23ca0*/  ENDCOLLECTIVE ;  /* 0x000000000000791b */ /* 0x003fe20003800000 */
.L_x_11935:
[----:B------:R-:W2:Y:S01]  /*23cb0*/  @!P1 LD.E.128 R8, desc[UR38][R6.64] ;  /* 0x0000002606089980 */ /* 0x000ea2000c101d00 */
[----:B------:R-:W-:-:S05]  /*23cc0*/  @!P1 IADD3 R14, P2, R14, R5, RZ ;  /* 0x000000050e0e9210 */ /* 0x000fca0007f5e0ff */
[----:B------:R-:W-:-:S04]  /*23cd0*/  @!P1 IMAD.X R3, R4, 0x1, R21, P2 ;  /* 0x0000000104039824 */ /* 0x000fc800010e0615 */
[----:B------:R-:W-:-:S05]  /*23ce0*/  @!P1 IMAD.MOV.U32 R15, RZ, RZ, R3 ;  /* 0x000000ffff0f9224 */ /* 0x000fca00078e0003 */
[----:B------:R0:W5:Y:S01]  /*23cf0*/  @!P1 LD.E.128 R4, desc[UR38][R14.64] ;  /* 0x000000260e049980 */ /* 0x000162000c101d00 */
[----:B------:R-:W-:Y:S01]  /*23d00*/  CS2R R28, SRZ ;  /* 0x00000000001c7805 */ /* 0x000fe2000001ff00 */
[----:B------:R-:W-:Y:S01]  /*23d10*/  IMAD.MOV.U32 R13, RZ, RZ, R26 ;  /* 0x000000ffff0d7224 */ /* 0x000fe200078e001a */
[----:B------:R-:W-:Y:S01]  /*23d20*/  CS2R R20, SRZ ;  /* 0x0000000000147805 */ /* 0x000fe2000001ff00 */
[----:B------:R-:W-:Y:S01]  /*23d30*/  IMAD.MOV.U32 R12, RZ, RZ, 0x1 ;  /* 0x00000001ff0c7424 */ /* 0x000fe200078e00ff */
[----:B------:R-:W-:Y:S02]  /*23d40*/  CS2R R30, SRZ ;  /* 0x00000000001e7805 */ /* 0x000fe4000001ff00 */
[----:B------:R-:W-:Y:S01]  /*23d50*/  CS2R R32, SRZ ;  /* 0x0000000000207805 */ /* 0x000fe2000001ff00 */
[----:B0-----:R-:W-:Y:S02]  /*23d60*/  IMAD.MOV.U32 R15, RZ, RZ, -0x1 ;  /* 0xffffffffff0f7424 */ /* 0x001fe400078e00ff */
[----:B--2---:R-:W-:-:S02]  /*23d70*/  @!P1 IMAD.MOV.U32 R29, RZ, RZ, R11 ;  /* 0x000000ffff1d9224 */ /* 0x004fc400078e000b */
[----:B------:R-:W-:Y:S02]  /*23d80*/  IMAD.MOV.U32 R11, RZ, RZ, 0x1c1f ;  /* 0x00001c1fff0b7424 */ /* 0x000fe400078e00ff */
[----:B------:R-:W-:Y:S02]  /*23d90*/  @!P1 IMAD.MOV.U32 R20, RZ, RZ, R8 ;  /* 0x000000ffff149224 */ /* 0x000fe400078e0008 */
[----:B------:R-:W-:-:S07]  /*23da0*/  @!P1 IMAD.MOV.U32 R21, RZ, RZ, R9 ;  /* 0x000000ffff159224 */ /* 0x000fce00078e0009 */
[----:B-----5:R-:W-:Y:S05]  /*23db0*/  WARPSYNC.COLLECTIVE R15, `(.L_x_11936) ;  /* 0x000000000f087348 */ /* 0x020fea0003c00000 */
[----:B------:R0:W1:Y:S02]  /*23dc0*/  SHFL.IDX P6, R14, R13, R12, R11 ;  /* 0x0000000c0d0e7389 */ /* 0x00006400000c000b */
[----:B01---5:R-:W-:Y:S01]  /*23dd0*/  ENDCOLLECTIVE ;  /* 0x000000000000791b */ /* 0x023fe20003800000 */
.L_x_11936:
[----:B------:R-:W-:Y:S02]  /*23de0*/  IMAD.MOV.U32 R0, RZ, RZ, R20 ;  /* 0x000000ffff007224 */ /* 0x000fe400078e0014 */
[----:B------:R-:W-:Y:S02]  /*23df0*/  IMAD.MOV.U32 R3, RZ, RZ, R21 ;  /* 0x000000ffff037224 */ /* 0x000fe400078e0015 */
[----:B------:R-:W-:Y:S01]  /*23e00*/  @!P1 IMAD.MOV.U32 R28, RZ, RZ, R10 ;  /* 0x000000ffff1c9224 */ /* 0x000fe200078e000a */
[----:B------:R-:W-:Y:S01]  /*23e10*/  PRMT R53, R53, 0x5410, R0 ;  /* 0x0000541035357816 */ /* 0x000fe20000000000 */
[----:B------:R-:W-:Y:S01]  /*23e20*/  IMAD.MOV.U32 R9, RZ, RZ, R29 ;  /* 0x000000ffff097224 */ /* 0x000fe200078e001d */
[----:B------:R-:W-:Y:S01]  /*23e30*/  PRMT R40, R40, 0x5410, R3 ;  /* 0x0000541028287816 */ /* 0x000fe20000000003 */
[----:B------:R-:W-:Y:S02]  /*23e40*/  IMAD.MOV.U32 R8, RZ, RZ, R28 ;  /* 0x000000ffff087224 */ /* 0x000fe400078e001c */
[----:B------:R-:W-:-:S03]  /*23e50*/  IMAD.MOV.U32 R13, RZ, RZ, R25 ;  /* 0x000000ffff0d7224 */ /* 0x000fc600078e0019 */
[----:B------:R-:W-:Y:S01]  /*23e60*/  PRMT R35, R8, 0x5410, R9 ;  /* 0x0000541008237816 */ /* 0x000fe20000000009 */
[----:B------:R-:W-:Y:S02]  /*23e70*/  @!P1 IMAD.MOV.U32 R30, RZ, RZ, R4 ;  /* 0x000000ffff1e9224 */ /* 0x000fe400078e0004 */
[----:B------:R-:W-:Y:S02]  /*23e80*/  @!P1 IMAD.MOV.U32 R31, RZ, RZ, R5 ;  /* 0x000000ffff1f9224 */ /* 0x000fe400078e0005 */
[----:B------:R-:W-:Y:S02]  /*23e90*/  @!P1 IMAD.MOV.U32 R33, RZ, RZ, R7 ;  /* 0x000000ffff219224 */ /* 0x000fe400078e0007 */
[----:B------:R-:W-:Y:S02]  /*23ea0*/  @!P1 IMAD.MOV.U32 R32, RZ, RZ, R6 ;  /* 0x000000ffff209224 */ /* 0x000fe400078e0006 */
[----:B------:R-:W-:-:S07]  /*23eb0*/  IMAD.MOV.U32 R0, RZ, RZ, R14 ;  /* 0x000000ffff007224 */ /* 0x000fce00078e000e */
[----:B------:R-:W-:Y:S05]  /*23ec0*/  WARPSYNC.COLLECTIVE R15, `(.L_x_11937) ;  /* 0x000000000f087348 */ /* 0x000fea0003c00000 */
[----:B------:R0:W1:Y:S02]  /*23ed0*/  SHFL.IDX P6, R14, R13, R12, R11 ;  /* 0x0000000c0d0e7389 */ /* 0x00006400000c000b */
[----:B01----:R-:W-:Y:S01]  /*23ee0*/  ENDCOLLECTIVE ;  /* 0x000000000000791b */ /* 0x003fe20003800000 */
.L_x_11937:
[----:B------:R-:W-:Y:S02]  /*23ef0*/  IMAD.MOV.U32 R4, RZ, RZ, R30 ;  /* 0x000000ffff047224 */ /* 0x000fe400078e001e */
[----:B------:R-:W-:Y:S02]  /*23f00*/  IMAD.MOV.U32 R5, RZ, RZ, R31 ;  /* 0x000000ffff057224 */ /* 0x000fe400078e001f */
[----:B------:R-:W-:Y:S02]  /*23f10*/  IMAD.MOV.U32 R7, RZ, RZ, R33 ;  /* 0x000000ffff077224 */ /* 0x000fe400078e0021 */
[----:B------:R-:W-:Y:S01]  /*23f20*/  IMAD.MOV.U32 R6, RZ, RZ, R32 ;  /* 0x000000ffff067224 */ /* 0x000fe200078e0020 */
[----:B------:R-:W-:Y:S02]  /*23f30*/  PRMT R40, R5, 0x7610, R40 ;  /* 0x0000761005287816 */ /* 0x000fe40000000028 */
[----:B------:R-:W-:Y:S02]  /*23f40*/  PRMT R46, R4, 0x5410, R7 ;  /* 0x00005410042e7816 */ /* 0x000fe40000000007 */
[----:B------:R-:W-:-:S02]  /*23f50*/  CS2R R4, SRZ ;  /* 0x0000000000047805 */ /* 0x000fc4000001ff00 */
[----:B------:R-:W-:Y:S01]  /*23f60*/  PRMT R53, R6, 0x7610, R53 ;  /* 0x0000761006357816 */ /* 0x000fe20000000035 */
[----:B------:R-:W-:Y:S02]  /*23f70*/  IMAD.MOV.U32 R13, RZ, RZ, R24 ;  /* 0x000000ffff0d7224 */ /* 0x000fe400078e0018 */
[----:B------:R-:W-:-:S07]  /*23f80*/  IMAD.MOV.U32 R3, RZ, RZ, R14 ;  /* 0x000000ffff037224 */ /* 0x000fce00078e000e */
[----:B------:R-:W-:Y:S05]  /*23f90*/  WARPSYNC.COLLECTIVE R15, `(.L_x_11938) ;  /* 0x000000000f087348 */ /* 0x000fea0003c00000 */
[----:B------:R0:W1:Y:S02]  /*23fa0*/  SHFL.IDX P6, R14, R13, R12, R11 ;  /* 0x0000000c0d0e7389 */ /* 0x00006400000c000b */
[----:B01----:R-:W-:Y:S01]  /*23fb0*/  ENDCOLLECTIVE ;  /* 0x000000000000791b */ /* 0x003fe20003800000 */
.L_x_11938:
[----:B------:R-:W-:Y:S02]  /*23fc0*/  IMAD.MOV.U32 R13, RZ, RZ, R27 ;  /* 0x000000ffff0d7224 */ /* 0x000fe400078e001b */
[----:B------:R-:W-:-:S07]  /*23fd0*/  IMAD.MOV.U32 R24, RZ, RZ, R14 ;  /* 0x000000ffff187224 */ /* 0x000fce00078e000e */
[----:B------:R-:W-:Y:S05]  /*23fe0*/  WARPSYNC.COLLECTIVE R15, `(.L_x_11939) ;  /* 0x000000000f087348 */ /* 0x000fea0003c00000 */
[----:B------:R0:W1:Y:S02]  /*23ff0*/  SHFL.IDX P6, R14, R13, R12, R11 ;  /* 0x0000000c0d0e7389 */ /* 0x00006400000c000b */
[----:B01----:R-:W-:Y:S01]  /*24000*/  ENDCOLLECTIVE ;  /* 0x000000000000791b */ /* 0x003fe20003800000 */
.L_x_11939:
[----:B------:R-:W-:Y:S05]  /*24010*/  BRA `(.L_x_11940) ;  /* 0xfffffe4800c87947 */ /* 0x000fea000383ffff */
.L_x_11621:
[----:B0-----:R0:W1:Y:S02]  /*24020*/  SYNCS.PHASECHK.TRANS64.TRYWAIT P1, [R19+URZ+0x22800], R12 ;  /* 0x0228000c130075a7 */ /* 0x001064000802017f */
[----:B-1----:R-:W-:Y:S05]  /*24030*/  @!P1 NANOSLEEP.SYNCS 0x989680 ;  /* 0x009896800000995d */ /* 0x002fea0003900000 */
[----:B------:R-:W1:Y:S02]  /*24040*/  @!P1 SYNCS.PHASECHK.TRANS64 P1, [R19+URZ+0x22800], R12 ;  /* 0x0228000c130095a7 */ /* 0x000e64000802007f */
[----:B-1----:R-:W-:Y:S05]  /*24050*/  @!P1 BRA `(.L_x_11621) ;  /* 0xfffffffc00f09947 */ /* 0x002fea000383ffff */
[----:B------:R-:W-:Y:S05]  /*24060*/  BRA `(.L_x_11941) ;  /* 0xfffffe4c00547947 */ /* 0x000fea000383ffff */
.L_x_11627:
[----:B---3--:R3:W4:Y:S02]  /*24070*/  SYNCS.PHASECHK.TRANS64.TRYWAIT P1, [R4+URZ+0x22830], R73 ;  /* 0x02283049040075a7 */ /* 0x008724000802017f */
[----:B----4-:R-:W-:Y:S05]  /*24080*/  @!P1 NANOSLEEP.SYNCS 0x989680 ;  /* 0x009896800000995d */ /* 0x010fea0003900000 */
[----:B------:R-:W4:Y:S02]  /*24090*/  @!P1 SYNCS.PHASECHK.TRANS64 P1, [R4+URZ+0x22830], R73 ;  /* 0x02283049040095a7 */ /* 0x000f24000802007f */
[----:B----4-:R-:W-:Y:S05]  /*240a0*/  @!P1 BRA `(.L_x_11627) ;  /* 0xfffffffc00f09947 */ /* 0x010fea000383ffff */
[----:B------:R-:W-:Y:S05]  /*240b0*/  BRA `(.L_x_11626) ;  /* 0xfffffe5800c87947 */ /* 0x000fea000383ffff */
.L_x_11640:
[----:B-1----:R1:W2:Y:S02]  /*240c0*/  SYNCS.PHASECHK.TRANS64.TRYWAIT P1, [R4+URZ+0x22850], R73 ;  /* 0x02285049040075a7 */ /* 0x0022a4000802017f */
[----:B--2---:R-:W-:Y:S05]  /*240d0*/  @!P1 NANOSLEEP.SYNCS 0x989680 ;  /* 0x009896800000995d */ /* 0x004fea0003900000 */
[----:B------:R-:W2:Y:S02]  /*240e0*/  @!P1 SYNCS.PHASECHK.TRANS64 P1, [R4+URZ+0x22850], R73 ;  /* 0x02285049040095a7 */ /* 0x000ea4000802007f */
[----:B--2---:R-:W-:Y:S05]  /*240f0*/  @!P1 BRA `(.L_x_11640) ;  /* 0xfffffffc00f09947 */ /* 0x004fea000383ffff */
[----:B------:R-:W-:Y:S05]  /*24100*/  BRA `(.L_x_11639) ;  /* 0xfffffe7c00bc7947 */ /* 0x000fea000383ffff */
.L_x_11649:
[----:B-1----:R1:W2:Y:S02]  /*24110*/  SYNCS.PHASECHK.TRANS64.TRYWAIT P1, [R200+URZ+0x22830], R201 ;  /* 0x022830c9c80075a7 */ /* 0x0022a4000802017f */
[----:B--2---:R-:W-:Y:S05]  /*24120*/  @!P1 NANOSLEEP.SYNCS 0x989680 ;  /* 0x009896800000995d */ /* 0x004fea0003900000 */
[----:B------:R-:W2:Y:S02]  /*24130*/  @!P1 SYNCS.PHASECHK.TRANS64 P1, [R200+URZ+0x22830], R201 ;  /* 0x022830c9c80095a7 */ /* 0x000ea4000802007f */
[----:B--2---:R-:W-:Y:S05]  /*24140*/  @!P1 BRA `(.L_x_11649) ;  /* 0xfffffffc00f09947 */ /* 0x004fea000383ffff */
[----:B------:R-:W-:Y:S05]  /*24150*/  BRA `(.L_x_11648) ;  /* 0xfffffe8400a07947 */ /* 0x000fea000383ffff */
.L_x_11662:
[----:B---3--:R3:W4:Y:S02]  /*24160*/  SYNCS.PHASECHK.TRANS64.TRYWAIT P1, [R200+URZ+0x22850], R201 ;  /* 0x022850c9c80075a7 */ /* 0x008724000802017f */
[----:B----4-:R-:W-:Y:S05]  /*24170*/  @!P1 NANOSLEEP.SYNCS 0x989680 ;  /* 0x009896800000995d */ /* 0x010fea0003900000 */
[----:B------:R-:W4:Y:S02]  /*24180*/  @!P1 SYNCS.PHASECHK.TRANS64 P1, [R200+URZ+0x22850], R201 ;  /* 0x022850c9c80095a7 */ /* 0x000f24000802007f */
[----:B----4-:R-:W-:Y:S05]  /*24190*/  @!P1 BRA `(.L_x_11662) ;  /* 0xfffffffc00f09947 */ /* 0x010fea000383ffff */
[----:B------:R-:W-:Y:S05]  /*241a0*/  BRA `(.L_x_11661) ;  /* 0xfffffeb000b87947 */ /* 0x000fea000383ffff */
.L_x_11672:
[----:B-1----:R1:W2:Y:S02]  /*241b0*/  SYNCS.PHASECHK.TRANS64.TRYWAIT P2, [R4+URZ+0x22830], R216 ;  /* 0x022830d8040075a7 */ /* 0x0022a4000804017f */
[----:B--2---:R-:W-:Y:S05]  /*241c0*/  @!P2 NANOSLEEP.SYNCS 0x989680 ;  /* 0x009896800000a95d */ /* 0x004fea0003900000 */
[----:B------:R-:W2:Y:S02]  /*241d0*/  @!P2 SYNCS.PHASECHK.TRANS64 P2, [R4+URZ+0x22830], R216 ;  /* 0x022830d80400a5a7 */ /* 0x000ea4000804007f */
[----:B--2---:R-:W-:Y:S05]  /*241e0*/  @!P2 BRA `(.L_x_11672) ;  /* 0xfffffffc00f0a947 */ /* 0x004fea000383ffff */
[----:B------:R-:W-:Y:S05]  /*241f0*/  BRA `(.L_x_11671) ;  /* 0xfffffeb800ac7947 */ /* 0x000fea000383ffff */
.L_x_11677:
[----:B--2---:R2:W3:Y:S02]  /*24200*/  SYNCS.PHASECHK.TRANS64.TRYWAIT P2, [R4+URZ+0x22850], R216 ;  /* 0x022850d8040075a7 */ /* 0x0044e4000804017f */
[----:B---3--:R-:W-:Y:S05]  /*24210*/  @!P2 NANOSLEEP.SYNCS 0x989680 ;  /* 0x009896800000a95d */ /* 0x008fea0003900000 */
[----:B------:R-:W3:Y:S02]  /*24220*/  @!P2 SYNCS.PHASECHK.TRANS64 P2, [R4+URZ+0x22850], R216 ;  /* 0x022850d80400a5a7 */ /* 0x000ee4000804007f */
[----:B---3--:R-:W-:Y:S05]  /*24230*/  @!P2 BRA `(.L_x_11677) ;  /* 0xfffffffc00f0a947 */ /* 0x008fea000383ffff */
[----:B------:R-:W-:Y:S05]  /*24240*/  BRA `(.L_x_11676) ;  /* 0xfffffed400107947 */ /* 0x000fea000383ffff */
.L_x_11683:
[----:B-1----:R1:W2:Y:S02]  /*24250*/  SYNCS.PHASECHK.TRANS64.TRYWAIT P1, [R11+URZ+0x22830], R200 ;  /* 0x022830c80b0075a7 */ /* 0x0022a4000802017f */
[----:B--2---:R-:W-:Y:S05]  /*24260*/  @!P1 NANOSLEEP.SYNCS 0x989680 ;  /* 0x009896800000995d */ /* 0x004fea0003900000 */
[----:B------:R-:W2:Y:S02]  /*24270*/  @!P1 SYNCS.PHASECHK.TRANS64 P1, [R11+URZ+0x22830], R200 ;  /* 0x022830c80b0095a7 */ /* 0x000ea4000802007f */
[----:B--2---:R-:W-:Y:S05]  /*24280*/  @!P1 BRA `(.L_x_11683) ;  /* 0xfffffffc00f09947 */ /* 0x004fea000383ffff */
[----:B------:R-:W-:Y:S05]  /*24290*/  BRA `(.L_x_11682) ;  /* 0xfffffed8004c7947 */ /* 0x000fea000383ffff */
.L_x_11696:
[----:B---3--:R3:W4:Y:S02]  /*242a0*/  SYNCS.PHASECHK.TRANS64.TRYWAIT P1, [R11+URZ+0x22850], R200 ;  /* 0x022850c80b0075a7 */ /* 0x008724000802017f */
[----:B----4-:R-:W-:Y:S05]  /*242b0*/  @!P1 NANOSLEEP.SYNCS 0x989680 ;  /* 0x009896800000995d */ /* 0x010fea0003900000 */
[----:B------:R-:W4:Y:S02]  /*242c0*/  @!P1 SYNCS.PHASECHK.TRANS64 P1, [R11+URZ+0x22850], R200 ;  /* 0x022850c80b0095a7 */ /* 0x000f24000802007f */
[----:B----4-:R-:W-:Y:S05]  /*242d0*/  @!P1 BRA `(.L_x_11696) ;  /* 0xfffffffc00f09947 */ /* 0x010fea000383ffff */
[----:B------:R-:W-:Y:S05]  /*242e0*/  BRA `(.L_x_11695) ;  /* 0xffffff0400547947 */ /* 0x000fea000383ffff */
.L_x_11702:
[----:B------:R-:W-:Y:S02]  /*242f0*/  IMAD.MOV.U32 R13, RZ, RZ, R21 ;  /* 0x000000ffff0d7224 */ /* 0x000fe400078e0015 */
[----:B------:R-:W-:Y:S02]  /*24300*/  IMAD.MOV.U32 R12, RZ, RZ, RZ ;  /* 0x000000ffff0c7224 */ /* 0x000fe400078e00ff */
[----:B------:R-:W-:Y:S02]  /*24310*/  IMAD.MOV.U32 R11, RZ, RZ, 0x181f ;  /* 0x0000181fff0b7424 */ /* 0x000fe400078e00ff */
[----:B------:R-:W-:-:S07]  /*24320*/  IMAD.MOV.U32 R15, RZ, RZ, -0x1 ;  /* 0xffffffffff0f7424 */ /* 0x000fce00078e00ff */
[----:B0----5:R-:W-:Y:S05]  /*24330*/  WARPSYNC.COLLECTIVE R15, `(.L_x_11942) ;  /* 0x000000000f087348 */ /* 0x021fea0003c00000 */
[----:B------:R1:W2:Y:S02]  /*24340*/  SHFL.IDX P6, R14, R13, R12, R11 ;  /* 0x0000000c0d0e7389 */ /* 0x0002a400000c000b */
[----:B012--5:R-:W-:Y:S01]  /*24350*/  ENDCOLLECTIVE ;  /* 0x000000000000791b */ /* 0x027fe20003800000 */
.L_x_11942:
[----:B------:R-:W-:Y:S02]  /*24360*/  IMAD.MOV.U32 R13, RZ, RZ, R20 ;  /* 0x000000ffff0d7224 */ /* 0x000fe400078e0014 */
[----:B------:R-:W-:-:S07]  /*24370*/  IMAD.MOV.U32 R3, RZ, RZ, R14 ;  /* 0x000000ffff037224 */ /* 0x000fce00078e000e */
[----:B------:R-:W-:Y:S05]  /*24380*/  WARPSYNC.COLLECTIVE R15, `(.L_x_11943) ;  /* 0x000000000f087348 */ /* 0x000fea0003c00000 */
[----:B------:R0:W1:Y:S02]  /*24390*/  SHFL.IDX P6, R14, R13, R12, R11 ;  /* 0x0000000c0d0e7389 */ /* 0x00006400000c000b */
[----:B01----:R-:W-:Y:S01]  /*243a0*/  ENDCOLLECTIVE ;  /* 0x000000000000791b */ /* 0x003fe20003800000 */
.L_x_11943:
[----:B------:R-:W-:Y:S05]  /*243b0*/  BRA `(.L_x_11944) ;  /* 0xffffff2c00647947 */ /* 0x000fea000383ffff */
.L_x_11705:
        /* <DEDUP_REMOVED lines=8> */
.L_x_11946:
[----:B------:R-:W-:Y:S05]  /*24440*/  BSYNC B1 ;  /* 0x0000000000017941 */ /* 0x000fea0003800000 */
.L_x_11945:
        /* <DEDUP_REMOVED lines=8> */
.L_x_11947:
[----:B------:R-:W-:Y:S05]  /*244d0*/  BRA `(.L_x_11948) ;  /* 0xffffff2c00a07947 */ /* 0x000fea000383ffff */
.L_x_11708:
        /* <DEDUP_REMOVED lines=8> */
.L_x_11950:
[----:B------:R-:W-:Y:S05]  /*24560*/  BSYNC B1 ;  /* 0x0000000000017941 */ /* 0x000fea0003800000 */
.L_x_11949:
        /* <DEDUP_REMOVED lines=8> */
.L_x_11951:
[----:B------:R-:W-:Y:S05]  /*245f0*/  BRA `(.L_x_11952) ;  /* 0xffffff2c00cc7947 */ /* 0x000fea000383ffff */
.L_x_11711:
[----:B------:R-:W-:Y:S01]  /*24600*/  BSSY B1, `(.L_x_11953) ;  /* 0x0000008000017945 */ /* 0x000fe20003800000 */
[----:B------:R-:W-:Y:S02]  /*24610*/  IMAD.MOV.U32 R13, RZ, RZ, R21 ;  /* 0x000000ffff0d7224 */ /* 0x000fe400078e0015 */
[----:B------:R-:W-:Y:S02]  /*24620*/  IMAD.MOV.U32 R12, RZ, RZ, 0x3 ;  /* 0x00000003ff0c7424 */ /* 0x000fe400078e00ff */
[----:B------:R-:W-:Y:S02]  /*24630*/  IMAD.MOV.U32 R11, RZ, RZ, 0x181f ;  /* 0x0000181fff0b7424 */ /* 0x000fe400078e00ff */
[----:B----4-:R-:W-:-:S07]  /*24640*/  IMAD.MOV.U32 R15, RZ, RZ, -0x1 ;  /* 0xffffffffff0f7424 */ /* 0x010fce00078e00ff */
[----:B0123--:R-:W-:Y:S05]  /*24650*/  WARPSYNC.COLLECTIVE R15, `(.L_x_11954) ;  /* 0x000000000f087348 */ /* 0x00ffea0003c00000 */
[----:B--2---:R2:W4:Y:S02]  /*24660*/  SHFL.IDX P6, R14, R13, R12, R11 ;  /* 0x0000000c0d0e7389 */ /* 0x00452400000c000b */
[----:B01234-:R-:W-:Y:S01]  /*24670*/  ENDCOLLECTIVE ;  /* 0x000000000000791b */ /* 0x01ffe20003800000 */
.L_x_11954:
[----:B------:R-:W-:Y:S05]  /*24680*/  BSYNC B1 ;  /* 0x0000000000017941 */ /* 0x000fea0003800000 */
.L_x_11953:
        /* <DEDUP_REMOVED lines=8> */
.L_x_11955:
[----:B------:R-:W-:Y:S05]  /*24710*/  BRA `(.L_x_11956) ;  /* 0xffffff2c00f87947 */ /* 0x000fea000383ffff */
.L_x_11713:
[----:B------:R-:W-:Y:S02]  /*24720*/  IMAD.MOV.U32 R13, RZ, RZ, R6 ;  /* 0x000000ffff0d7224 */ /* 0x000fe400078e0006 */
[----:B------:R-:W-:Y:S02]  /*24730*/  IMAD.MOV.U32 R12, RZ, RZ, RZ ;  /* 0x000000ffff0c7224 */ /* 0x000fe400078e00ff */
[----:B------:R-:W-:Y:S02]  /*24740*/  IMAD.MOV.U32 R11, RZ, RZ, 0x1c1f ;  /* 0x00001c1fff0b7424 */ /* 0x000fe400078e00ff */
[----:B------:R-:W-:-:S07]  /*24750*/  IMAD.MOV.U32 R15, RZ, RZ, -0x1 ;  /* 0xffffffffff0f7424 */ /* 0x000fce00078e00ff */
[----:B------:R-:W-:Y:S05]  /*24760*/  WARPSYNC.COLLECTIVE R15, `(.L_x_11957) ;  /* 0x000000000f087348 */ /* 0x000fea0003c00000 */
[----:B------:R0:W1:Y:S02]  /*24770*/  SHFL.IDX P6, R14, R13, R12, R11 ;  /* 0x0000000c0d0e7389 */ /* 0x00006400000c000b */
[----:B01----:R-:W-:Y:S01]  /*24780*/  ENDCOLLECTIVE ;  /* 0x000000000000791b */ /* 0x003fe20003800000 */
.L_x_11957:
[----:B------:R-:W-:Y:S02]  /*24790*/  IMAD.MOV.U32 R13, RZ, RZ, R3 ;  /* 0x000000ffff0d7224 */ /* 0x000fe400078e0003 */
[----:B------:R-:W-:-:S07]  /*247a0*/  IMAD.MOV.U32 R10, RZ, RZ, R14 ;  /* 0x000000ffff0a7224 */ /* 0x000fce00078e000e */
[----:B------:R-:W-:Y:S05]  /*247b0*/  WARPSYNC.COLLECTIVE R15, `(.L_x_11958) ;  /* 0x000000000f087348 */ /* 0x000fea0003c00000 */
[----:B------:R0:W1:Y:S02]  /*247c0*/  SHFL.IDX P6, R14, R13, R12, R11 ;  /* 0x0000000c0d0e7389 */ /* 0x00006400000c000b */
[----:B01----:R-:W-:Y:S01]  /*247d0*/  ENDCOLLECTIVE ;  /* 0x000000000000791b */ /* 0x003fe20003800000 */
.L_x_11958:
[----:B------:R-:W-:Y:S01]  /*247e0*/  IMAD.MOV.U32 R11, RZ, RZ, R14 ;  /* 0x000000ffff0b7224 */ /* 0x000fe200078e000e */
[----:B------:R-:W-:Y:S06]  /*247f0*/  BRA `(.L_x_11959) ;  /* 0xffffff3000dc7947 */ /* 0x000fec000383ffff */
.L_x_11716:
        /* <DEDUP_REMOVED lines=8> */
.L_x_11961:
[----:B------:R-:W-:Y:S05]  /*24880*/  BSYNC B1 ;  /* 0x0000000000017941 */ /* 0x000fea0003800000 */
.L_x_11960:
        /* <DEDUP_REMOVED lines=8> */
.L_x_11962:
[----:B------:R-:W-:Y:S05]  /*24910*/  BRA `(.L_x_11963) ;  /* 0xffffff4000287947 */ /* 0x000fea000383ffff */
.L_x_11720:
[----:B------:R-:W-:Y:S02]  /*24920*/  IMAD.MOV.U32 R13, RZ, RZ, R4 ;  /* 0x000000ffff0d7224 */ /* 0x000fe400078e0004 */
[----:B------:R-:W-:Y:S02]  /*24930*/  IMAD.MOV.U32 R12, RZ, RZ, RZ ;  /* 0x000000ffff0c7224 */ /* 0x000fe400078e00ff */
[----:B------:R-:W-:Y:S02]  /*24940*/  IMAD.MOV.U32 R11, RZ, RZ, 0x181f ;  /* 0x0000181fff0b7424 */ /* 0x000fe400078e00ff */
[----:B------:R-:W-:-:S07]  /*24950*/  IMAD.MOV.U32 R15, RZ, RZ, -0x1 ;  /* 0xffffffffff0f7424 */ /* 0x000fce00078e00ff */
[----:B-12---:R-:W-:Y:S05]  /*24960*/  WARPSYNC.COLLECTIVE R15, `(.L_x_11964) ;  /* 0x000000000f087348 */ /* 0x006fea0003c00000 */
[----:B------:R0:W3:Y:S02]  /*24970*/  SHFL.IDX P6, R14, R13, R12, R11 ;  /* 0x0000000c0d0e7389 */ /* 0x0000e400000c000b */
[----:B0123--:R-:W-:Y:S01]  /*24980*/  ENDCOLLECTIVE ;  /* 0x000000000000791b */ /* 0x00ffe20003800000 */
.L_x_11964:
[----:B------:R-:W-:Y:S02]  /*24990*/  IMAD.MOV.U32 R13, RZ, RZ, R0 ;  /* 0x000000ffff0d7224 */ /* 0x000fe400078e0000 */
[----:B------:R-:W-:-:S07]  /*249a0*/  IMAD.MOV.U32 R3, RZ, RZ, R14 ;  /* 0x000000ffff037224 */ /* 0x000fce00078e000e */
[----:B------:R-:W-:Y:S05]  /*249b0*/  WARPSYNC.COLLECTIVE R15, `(.L_x_11965) ;  /* 0x000000000f087348 */ /* 0x000fea0003c00000 */
[----:B------:R0:W1:Y:S02]  /*249c0*/  SHFL.IDX P6, R14, R13, R12, R11 ;  /* 0x0000000c0d0e7389 */ /* 0x00006400000c000b */
[----:B01----:R-:W-:Y:S01]  /*249d0*/  ENDCOLLECTIVE ;  /* 0x000000000000791b */ /* 0x003fe20003800000 */
.L_x_11965:
[----:B------:R-:W-:Y:S05]  /*249e0*/  BRA `(.L_x_11966) ;  /* 0xffffff5400907947 */ /* 0x000fea000383ffff */
.L_x_11723:
        /* <DEDUP_REMOVED lines=8> */
.L_x_11968:
[----:B------:R-:W-:Y:S05]  /*24a70*/  BSYNC B1 ;  /* 0x0000000000017941 */ /* 0x000fea0003800000 */
.L_x_11967:
        /* <DEDUP_REMOVED lines=8> */
.L_x_11969:
[----:B------:R-:W-:Y:S05]  /*24b00*/  BRA `(.L_x_11970) ;  /* 0xffffff5400c07947 */ /* 0x000fea000383ffff */
.L_x_11726:
        /* <DEDUP_REMOVED lines=8> */
.L_x_11972:
[----:B------:R-:W-:Y:S05]  /*24b90*/  BSYNC B1 ;  /* 0x0000000000017941 */ /* 0x000fea0003800000 */
.L_x_11971:
        /* <DEDUP_REMOVED lines=8> */
.L_x_11973:
[----:B------:R-:W-:Y:S05]  /*24c20*/  BRA `(.L_x_11974) ;  /* 0xffffff5400ec7947 */ /* 0x000fea000383ffff */
.L_x_11729:
        /* <DEDUP_REMOVED lines=8> */
.L_x_11976:
[----:B------:R-:W-:Y:S05]  /*24cb0*/  BSYNC B1 ;  /* 0x0000000000017941 */ /* 0x000fea0003800000 */
.L_x_11975:
        /* <DEDUP_REMOVED lines=8> */
.L_x_11977:
[----:B------:R-:W-:Y:S05]  /*24d40*/  BRA `(.L_x_11978) ;  /* 0xffffff5800187947 */ /* 0x000fea000383ffff */
.L_x_11756:
[----:B------:R-:W1:Y:S01]  /*24d50*/  S2R R11, SR_TID.X ;  /* 0x00000000000b7919 */ /* 0x000e620000002100 */
[----:B------:R-:W-:Y:S01]  /*24d60*/  BSSY B1, `(.L_x_11979) ;  /* 0x000000a000017945 */ /* 0x000fe20003800000 */
[----:B------:R-:W-:Y:S02]  /*24d70*/  IMAD.MOV.U32 R12, RZ, RZ, RZ ;  /* 0x000000ffff0c7224 */ /* 0x000fe400078e00ff */
[----:B0-----:R-:W-:Y:S01]  /*24d80*/  IMAD.MOV.U32 R15, RZ, RZ, -0x1 ;  /* 0xffffffffff0f7424 */ /* 0x001fe200078e00ff */
[----:B-1----:R-:W-:-:S04]  /*24d90*/  SHF.R.U32.HI R11, RZ, 0x5, R11 ;  /* 0x00000005ff0b7819 */ /* 0x002fc8000001160b */
[----:B------:R-:W-:-:S05]  /*24da0*/  LOP3.LUT R11, R11, 0x3, RZ, 0xc0, !PT ;  /* 0x000000030b0b7812 */ /* 0x000fca00078ec0ff */
[----:B------:R-:W-:Y:S02]  /*24db0*/  IMAD.MOV.U32 R13, RZ, RZ, R11 ;  /* 0x000000ffff0d7224 */ /* 0x000fe400078e000b */
[----:B------:R-:W-:-:S07]  /*24dc0*/  IMAD.MOV.U32 R11, RZ, RZ, 0x1f ;  /* 0x0000001fff0b7424 */ /* 0x000fce00078e00ff */
[----:B------:R-:W-:Y:S05]  /*24dd0*/  WARPSYNC.COLLECTIVE R15, `(.L_x_11980) ;  /* 0x000000000f087348 */ /* 0x000fea0003c00000 */
[----:B------:R0:W1:Y:S02]  /*24de0*/  SHFL.IDX P6, R14, R13, R12, R11 ;  /* 0x0000000c0d0e7389 */ /* 0x00006400000c000b */
[----:B01----:R-:W-:Y:S01]  /*24df0*/  ENDCOLLECTIVE ;  /* 0x000000000000791b */ /* 0x003fe20003800000 */
.L_x_11980:
[----:B------:R-:W-:Y:S05]  /*24e00*/  BSYNC B1 ;  /* 0x0000000000017941 */ /* 0x000fea0003800000 */
.L_x_11979:
[----:B------:R-:W-:Y:S05]  /*24e10*/  BRA `(.L_x_11981) ;  /* 0xffffff7800387947 */ /* 0x000fea000383ffff */
.L_x_11758:
[----:B------:R-:W-:Y:S01]  /*24e20*/  BSSY B1, `(.L_x_11982) ;  /* 0x0000006000017945 */ /* 0x000fe20003800000 */
[----:B0-----:R-:W-:-:S07]  /*24e30*/  IMAD.MOV.U32 R15, RZ, RZ, -0x1 ;  /* 0xffffffffff0f7424 */ /* 0x001fce00078e00ff */
[----:B-1----:R-:W-:Y:S05]  /*24e40*/  WARPSYNC.COLLECTIVE R15, `(.L_x_11983) ;  /* 0x000000000f0c7348 */ /* 0x002fea0003c00000 */
[----:B------:R-:W-:Y:S02]  /*24e50*/  ELECT P6, UR62, PT ;  /* 0x00000000003e782f */ /* 0x000fe400038c0000 */
[----:B------:R-:W-:Y:S01]  /*24e60*/  MOV R14, UR62 ;  /* 0x0000003e000e7c02 */ /* 0x000fe20008000f00 */
[----:B-1----:R-:W-:Y:S10]  /*24e70*/  ENDCOLLECTIVE ;  /* 0x000000000000791b */ /* 0x002ff40003800000 */
.L_x_11983:
[----:B------:R-:W-:Y:S05]  /*24e80*/  BSYNC B1 ;  /* 0x0000000000017941 */ /* 0x000fea0003800000 */
.L_x_11982:
[----:B------:R-:W-:Y:S05]  /*24e90*/  BRA `(.L_x_11757) ;  /* 0xffffff7800307947 */ /* 0x000fea000383ffff */
.L_x_11760:
[----:B-1----:R1:W2:Y:S02]  /*24ea0*/  SYNCS.PHASECHK.TRANS64.TRYWAIT P0, [R19+URZ+0x22820], R6 ;  /* 0x02282006130075a7 */ /* 0x0022a4000800017f */
[----:B--2---:R-:W-:Y:S05]  /*24eb0*/  @!P0 NANOSLEEP.SYNCS 0x989680 ;  /* 0x009896800000895d */ /* 0x004fea0003900000 */
[----:B------:R-:W2:Y:S02]  /*24ec0*/  @!P0 SYNCS.PHASECHK.TRANS64 P0, [R19+URZ+0x22820], R6 ;  /* 0x02282006130085a7 */ /* 0x000ea4000800007f */
[----:B--2---:R-:W-:Y:S05]  /*24ed0*/  @!P0 BRA `(.L_x_11760) ;  /* 0xfffffffc00f08947 */ /* 0x004fea000383ffff */
[----:B------:R-:W-:Y:S05]  /*24ee0*/  BRA `(.L_x_11984) ;  /* 0xffffff7800407947 */ /* 0x000fea000383ffff */
.L_x_11764:
[----:B--2---:R2:W3:Y:S02]  /*24ef0*/  SYNCS.PHASECHK.TRANS64.TRYWAIT P0, [R7+URZ+0x228a0], R10 ;  /* 0x0228a00a070075a7 */ /* 0x0044e4000800017f */
[----:B---3--:R-:W-:Y:S05]  /*24f00*/  @!P0 NANOSLEEP.SYNCS 0x989680 ;  /* 0x009896800000895d */ /* 0x008fea0003900000 */
[----:B------:R-:W3:Y:S02]  /*24f10*/  @!P0 SYNCS.PHASECHK.TRANS64 P0, [R7+URZ+0x228a0], R10 ;  /* 0x0228a00a070085a7 */ /* 0x000ee4000800007f */
[----:B---3--:R-:W-:Y:S05]  /*24f20*/  @!P0 BRA `(.L_x_11764) ;  /* 0xfffffffc00f08947 */ /* 0x008fea000383ffff */
[----:B------:R-:W-:Y:S05]  /*24f30*/  BRA `(.L_x_11985) ;  /* 0xffffff7800607947 */ /* 0x000fea000383ffff */
.L_x_11769:
[----:B-1----:R1:W3:Y:S02]  /*24f40*/  SYNCS.PHASECHK.TRANS64.TRYWAIT P0, [R7+URZ+0x228c0], R10 ;  /* 0x0228c00a070075a7 */ /* 0x0022e4000800017f */
[----:B---3--:R-:W-:Y:S05]  /*24f50*/  @!P0 NANOSLEEP.SYNCS 0x989680 ;  /* 0x009896800000895d */ /* 0x008fea0003900000 */
[----:B------:R-:W3:Y:S02]  /*24f60*/  @!P0 SYNCS.PHASECHK.TRANS64 P0, [R7+URZ+0x228c0], R10 ;  /* 0x0228c00a070085a7 */ /* 0x000ee4000800007f */
[----:B---3--:R-:W-:Y:S05]  /*24f70*/  @!P0 BRA `(.L_x_11769) ;  /* 0xfffffffc00f08947 */ /* 0x008fea000383ffff */
[----:B------:R-:W-:Y:S05]  /*24f80*/  BRA `(.L_x_11986) ;  /* 0xffffff7800e07947 */ /* 0x000fea000383ffff */
.L_x_11779:
[----:B-1----:R1:W2:Y:S02]  /*24f90*/  SYNCS.PHASECHK.TRANS64.TRYWAIT P1, [R6+URZ+0x228a0], R7 ;  /* 0x0228a007060075a7 */ /* 0x0022a4000802017f */
[----:B--2---:R-:W-:Y:S05]  /*24fa0*/  @!P1 NANOSLEEP.SYNCS 0x989680 ;  /* 0x009896800000995d */ /* 0x004fea0003900000 */
[----:B------:R-:W2:Y:S02]  /*24fb0*/  @!P1 SYNCS.PHASECHK.TRANS64 P1, [R6+URZ+0x228a0], R7 ;  /* 0x0228a007060095a7 */ /* 0x000ea4000802007f */
[----:B--2---:R-:W-:Y:S05]  /*24fc0*/  @!P1 BRA `(.L_x_11779) ;  /* 0xfffffffc00f09947 */ /* 0x004fea000383ffff */
[----:B------:R-:W-:Y:S05]  /*24fd0*/  BRA `(.L_x_11987) ;  /* 0xffffff8000707947 */ /* 0x000fea000383ffff */
.L_x_11784:
[----:B--2---:R2:W3:Y:S02]  /*24fe0*/  SYNCS.PHASECHK.TRANS64.TRYWAIT P1, [R6+URZ+0x228c0], R7 ;  /* 0x0228c007060075a7 */ /* 0x0044e4000802017f */
[----:B---3--:R-:W-:Y:S05]  /*24ff0*/  @!P1 NANOSLEEP.SYNCS 0x989680 ;  /* 0x009896800000995d */ /* 0x008fea0003900000 */
[----:B------:R-:W3:Y:S02]  /*25000*/  @!P1 SYNCS.PHASECHK.TRANS64 P1, [R6+URZ+0x228c0], R7 ;  /* 0x0228c007060095a7 */ /* 0x000ee4000802007f */
[----:B---3--:R-:W-:Y:S05]  /*25010*/  @!P1 BRA `(.L_x_11784) ;  /* 0xfffffffc00f09947 */ /* 0x008fea000383ffff */
[----:B------:R-:W-:Y:S05]  /*25020*/  BRA `(.L_x_11988) ;  /* 0xffffff8000ec7947 */ /* 0x000fea000383ffff */
.L_x_11810:
        /* <DEDUP_REMOVED lines=11> */
.L_x_11990:
[----:B------:R-:W-:Y:S05]  /*250e0*/  BSYNC B0 ;  /* 0x0000000000007941 */ /* 0x000fea0003800000 */
.L_x_11989:
[----:B------:R-:W-:Y:S05]  /*250f0*/  BRA `(.L_x_11991) ;  /* 0xffffff9400807947 */ /* 0x000fea000383ffff */
.L_x_11812:
[----:B------:R-:W-:Y:S01]  /*25100*/  BSSY B0, `(.L_x_11992) ;  /* 0x0000006000007945 */ /* 0x000fe20003800000 */
[----:B0-----:R-:W-:-:S07]  /*25110*/  IMAD.MOV.U32 R15, RZ, RZ, -0x1 ;  /* 0xffffffffff0f7424 */ /* 0x001fce00078e00ff */
[----:B-12---:R-:W-:Y:S05]  /*25120*/  WARPSYNC.COLLECTIVE R15, `(.L_x_11993) ;  /* 0x000000000f0c7348 */ /* 0x006fea0003c00000 */
[----:B------:R-:W-:Y:S02]  /*25130*/  ELECT P6, UR62, PT ;  /* 0x00000000003e782f */ /* 0x000fe400038c0000 */
[----:B------:R-:W-:Y:S01]  /*25140*/  MOV R14, UR62 ;  /* 0x0000003e000e7c02 */ /* 0x000fe20008000f00 */
[----:B-12---:R-:W-:Y:S10]  /*25150*/  ENDCOLLECTIVE ;  /* 0x000000000000791b */ /* 0x006ff40003800000 */
.L_x_11993:
[----:B------:R-:W-:Y:S05]  /*25160*/  BSYNC B0 ;  /* 0x0000000000007941 */ /* 0x000fea0003800000 */
.L_x_11992:
[----:B------:R-:W-:Y:S05]  /*25170*/  BRA `(.L_x_11994) ;  /* 0xffffff9400847947 */ /* 0x000fea000383ffff */
.L_x_11814:
[----:B---3--:R3:W4:Y:S02]  /*25180*/  SYNCS.PHASECHK.TRANS64.TRYWAIT P0, [R0+URZ+0x22840], R2 ;  /* 0x02284002000075a7 */ /* 0x008724000800017f */
[----:B----4-:R-:W-:Y:S05]  /*25190*/  @!P0 NANOSLEEP.SYNCS 0x989680 ;  /* 0x009896800000895d */ /* 0x010fea0003900000 */
[----:B------:R-:W4:Y:S02]  /*251a0*/  @!P0 SYNCS.PHASECHK.TRANS64 P0, [R0+URZ+0x22840], R2 ;  /* 0x02284002000085a7 */ /* 0x000f24000800007f */
[----:B----4-:R-:W-:Y:S05]  /*251b0*/  @!P0 BRA `(.L_x_11814) ;  /* 0xfffffffc00f08947 */ /* 0x010fea000383ffff */
[----:B------:R-:W-:Y:S05]  /*251c0*/  BRA `(.L_x_11995) ;  /* 0xffffff9400e87947 */ /* 0x000fea000383ffff */
.L_x_11818:
        /* <DEDUP_REMOVED lines=13> */
.L_x_11996:
[----:B------:R-:W-:Y:S02]  /*252a0*/  IMAD.MOV.U32 R13, RZ, RZ, R4 ;  /* 0x000000ffff0d7224 */ /* 0x000fe400078e0004 */
[----:B------:R-:W-:-:S07]  /*252b0*/  IMAD.MOV.U32 R6, RZ, RZ, R14 ;  /* 0x000000ffff067224 */ /* 0x000fce00078e000e */
[----:B------:R-:W-:Y:S05]  /*252c0*/  WARPSYNC.COLLECTIVE R15, `(.L_x_11997) ;  /* 0x000000000f087348 */ /* 0x000fea0003c00000 */
[----:B------:R0:W1:Y:S02]  /*252d0*/  SHFL.IDX P6, R14, R13, R12, R11 ;  /* 0x0000000c0d0e7389 */ /* 0x00006400000c000b */
[----:B01----:R-:W-:Y:S01]  /*252e0*/  ENDCOLLECTIVE ;  /* 0x000000000000791b */ /* 0x003fe20003800000 */
.L_x_11997:
[----:B------:R-:W-:Y:S02]  /*252f0*/  IMAD.MOV.U32 R13, RZ, RZ, R3 ;  /* 0x000000ffff0d7224 */ /* 0x000fe400078e0003 */
[----:B------:R-:W-:Y:S02]  /*25300*/  IMAD.MOV.U32 R12, RZ, RZ, 0x1 ;  /* 0x00000001ff0c7424 */ /* 0x000fe400078e00ff */
[----:B------:R-:W-:-:S07]  /*25310*/  IMAD.MOV.U32 R7, RZ, RZ, R14 ;  /* 0x000000ffff077224 */ /* 0x000fce00078e000e */
[----:B------:R-:W-:Y:S05]  /*25320*/  WARPSYNC.COLLECTIVE R15, `(.L_x_11998) ;  /* 0x000000000f087348 */ /* 0x000fea0003c00000 */
[----:B------:R0:W1:Y:S02]  /*25330*/  SHFL.IDX P6, R14, R13, R12, R11 ;  /* 0x0000000c0d0e7389 */ /* 0x00006400000c000b */
[----:B01----:R-:W-:Y:S01]  /*25340*/  ENDCOLLECTIVE ;  /* 0x000000000000791b */ /* 0x003fe20003800000 */
.L_x_11998:
        /* <DEDUP_REMOVED lines=15> */
.L_x_11999:
[----:B------:R-:W-:Y:S02]  /*25440*/  IMAD.MOV.U32 R13, RZ, RZ, R3 ;  /* 0x000000ffff0d7224 */ /* 0x000fe400078e0003 */
[----:B------:R-:W-:Y:S02]  /*25450*/  IMAD.MOV.U32 R12, RZ, RZ, 0x2 ;  /* 0x00000002ff0c7424 */ /* 0x000fe400078e00ff */
[----:B------:R-:W-:-:S07]  /*25460*/  IMAD.MOV.U32 R5, RZ, RZ, R14 ;  /* 0x000000ffff057224 */ /* 0x000fce00078e000e */
[----:B------:R-:W-:Y:S05]  /*25470*/  WARPSYNC.COLLECTIVE R15, `(.L_x_12000) ;  /* 0x000000000f087348 */ /* 0x000fea0003c00000 */
[----:B------:R0:W1:Y:S02]  /*25480*/  SHFL.IDX P6, R14, R13, R12, R11 ;  /* 0x0000000c0d0e7389 */ /* 0x00006400000c000b */
[----:B01----:R-:W-:Y:S01]  /*25490*/  ENDCOLLECTIVE ;  /* 0x000000000000791b */ /* 0x003fe20003800000 */
.L_x_12000:
        /* <DEDUP_REMOVED lines=15> */
.L_x_12001:
[----:B------:R-:W-:Y:S02]  /*25590*/  IMAD.MOV.U32 R13, RZ, RZ, R3 ;  /* 0x000000ffff0d7224 */ /* 0x000fe400078e0003 */
[----:B------:R-:W-:Y:S02]  /*255a0*/  IMAD.MOV.U32 R12, RZ, RZ, 0x3 ;  /* 0x00000003ff0c7424 */ /* 0x000fe400078e00ff */
[----:B------:R-:W-:-:S07]  /*255b0*/  IMAD.MOV.U32 R5, RZ, RZ, R14 ;  /* 0x000000ffff057224 */ /* 0x000fce00078e000e */
[----:B------:R-:W-:Y:S05]  /*255c0*/  WARPSYNC.COLLECTIVE R15, `(.L_x_12002) ;  /* 0x000000000f087348 */ /* 0x000fea0003c00000 */
[----:B------:R0:W1:Y:S02]  /*255d0*/  SHFL.IDX P6, R14, R13, R12, R11 ;  /* 0x0000000c0d0e7389 */ /* 0x00006400000c000b */
[----:B01----:R-:W-:Y:S01]  /*255e0*/  ENDCOLLECTIVE ;  /* 0x000000000000791b */ /* 0x003fe20003800000 */
.L_x_12002:
        /* <DEDUP_REMOVED lines=15> */
.L_x_12003:
[----:B------:R-:W-:Y:S02]  /*256e0*/  IMAD.MOV.U32 R13, RZ, RZ, R3 ;  /* 0x000000ffff0d7224 */ /* 0x000fe400078e0003 */
[----:B------:R-:W-:Y:S02]  /*256f0*/  IMAD.MOV.U32 R12, RZ, RZ, 0x4 ;  /* 0x00000004ff0c7424 */ /* 0x000fe400078e00ff */
[----:B------:R-:W-:-:S07]  /*25700*/  IMAD.MOV.U32 R5, RZ, RZ, R14 ;  /* 0x000000ffff057224 */ /* 0x000fce00078e000e */
[----:B------:R-:W-:Y:S05]  /*25710*/  WARPSYNC.COLLECTIVE R15, `(.L_x_12004) ;  /* 0x000000000f087348 */ /* 0x000fea0003c00000 */
[----:B------:R0:W1:Y:S02]  /*25720*/  SHFL.IDX P6, R14, R13, R12, R11 ;  /* 0x0000000c0d0e7389 */ /* 0x00006400000c000b */
[----:B01----:R-:W-:Y:S01]  /*25730*/  ENDCOLLECTIVE ;  /* 0x000000000000791b */ /* 0x003fe20003800000 */
.L_x_12004:
        /* <DEDUP_REMOVED lines=15> */
.L_x_12005:
[----:B------:R-:W-:Y:S02]  /*25830*/  IMAD.MOV.U32 R13, RZ, RZ, R3 ;  /* 0x000000ffff0d7224 */ /* 0x000fe400078e0003 */
[----:B------:R-:W-:Y:S02]  /*25840*/  IMAD.MOV.U32 R12, RZ, RZ, 0x5 ;  /* 0x00000005ff0c7424 */ /* 0x000fe400078e00ff */
[----:B------:R-:W-:-:S07]  /*25850*/  IMAD.MOV.U32 R5, RZ, RZ, R14 ;  /* 0x000000ffff057224 */ /* 0x000fce00078e000e */
[----:B------:R-:W-:Y:S05]  /*25860*/  WARPSYNC.COLLECTIVE R15, `(.L_x_12006) ;  /* 0x000000000f087348 */ /* 0x000fea0003c00000 */
[----:B------:R0:W1:Y:S02]  /*25870*/  SHFL.IDX P6, R14, R13, R12, R11 ;  /* 0x0000000c0d0e7389 */ /* 0x00006400000c000b */
[----:B01----:R-:W-:Y:S01]  /*25880*/  ENDCOLLECTIVE ;  /* 0x000000000000791b */ /* 0x003fe20003800000 */
.L_x_12006:
        /* <DEDUP_REMOVED lines=15> */
.L_x_12007:
[----:B------:R-:W-:Y:S02]  /*25980*/  IMAD.MOV.U32 R13, RZ, RZ, R3 ;  /* 0x000000ffff0d7224 */ /* 0x000fe400078e0003 */
[----:B------:R-:W-:Y:S02]  /*25990*/  IMAD.MOV.U32 R12, RZ, RZ, 0x6 ;  /* 0x00000006ff0c7424 */ /* 0x000fe400078e00ff */
[----:B------:R-:W-:-:S07]  /*259a0*/  IMAD.MOV.U32 R5, RZ, RZ, R14 ;  /* 0x000000ffff057224 */ /* 0x000fce00078e000e */
[----:B------:R-:W-:Y:S05]  /*259b0*/  WARPSYNC.COLLECTIVE R15, `(.L_x_12008) ;  /* 0x000000000f087348 */ /* 0x000fea0003c00000 */
[----:B------:R0:W1:Y:S02]  /*259c0*/  SHFL.IDX P6, R14, R13, R12, R11 ;  /* 0x0000000c0d0e7389 */ /* 0x00006400000c000b */
[----:B01----:R-:W-:Y:S01]  /*259d0*/  ENDCOLLECTIVE ;  /* 0x000000000000791b */ /* 0x003fe20003800000 */
.L_x_12008:
        /* <DEDUP_REMOVED lines=13> */
.L_x_12009:
        /* <DEDUP_REMOVED lines=8> */
.L_x_12010:
        /* <DEDUP_REMOVED lines=13> */
.L_x_12011:
[----:B------:R-:W-:Y:S01]  /*25c00*/  IMAD.MOV.U32 R3, RZ, RZ, R14 ;  /* 0x000000ffff037224 */ /* 0x000fe200078e000e */
[----:B------:R-:W-:Y:S06]  /*25c10*/  BRA `(.L_x_12012) ;  /* 0xffffff9800687947 */ /* 0x000fec000383ffff */
.L_x_11821:
[----:B0-----:R0:W1:Y:S02]  /*25c20*/  SYNCS.PHASECHK.TRANS64.TRYWAIT P0, [R19+URZ+0x22820], R0 ;  /* 0x02282000130075a7 */ /* 0x001064000800017f */
[----:B-1----:R-:W-:Y:S05]  /*25c30*/  @!P0 NANOSLEEP.SYNCS 0x989680 ;  /* 0x009896800000895d */ /* 0x002fea0003900000 */
[----:B------:R-:W1:Y:S02]  /*25c40*/  @!P0 SYNCS.PHASECHK.TRANS64 P0, [R19+URZ+0x22820], R0 ;  /* 0x02282000130085a7 */ /* 0x000e64000800007f */
[----:B-1----:R-:W-:Y:S05]  /*25c50*/  @!P0 BRA `(.L_x_11821) ;  /* 0xfffffffc00f08947 */ /* 0x002fea000383ffff */
[----:B------:R-:W-:Y:S05]  /*25c60*/  BRA `(.L_x_12013) ;  /* 0xffffff9800c47947 */ /* 0x000fea000383ffff */
.L_x_11825:
[----:B0-----:R0:W1:Y:S02]  /*25c70*/  SYNCS.PHASECHK.TRANS64.TRYWAIT P0, [R2+URZ+0x22860], R0 ;  /* 0x02286000020075a7 */ /* 0x001064000800017f */
[----:B-1----:R-:W-:Y:S05]  /*25c80*/  @!P0 NANOSLEEP.SYNCS 0x989680 ;  /* 0x009896800000895d */ /* 0x002fea0003900000 */
[----:B------:R-:W1:Y:S02]  /*25c90*/  @!P0 SYNCS.PHASECHK.TRANS64 P0, [R2+URZ+0x22860], R0 ;  /* 0x02286000020085a7 */ /* 0x000e64000800007f */
[----:B-1----:R-:W-:Y:S05]  /*25ca0*/  @!P0 BRA `(.L_x_11825) ;  /* 0xfffffffc00f08947 */ /* 0x002fea000383ffff */
[----:B------:R-:W-:Y:S05]  /*25cb0*/  BRA `(.L_x_12014) ;  /* 0xffffff9800e87947 */ /* 0x000fea000383ffff */
.L_x_11840:
[----:B-1----:R1:W2:Y:S02]  /*25cc0*/  SYNCS.PHASECHK.TRANS64.TRYWAIT P0, [R2+URZ+0x22840], R6 ;  /* 0x02284006020075a7 */ /* 0x0022a4000800017f */
[----:B--2---:R-:W-:Y:S05]  /*25cd0*/  @!P0 NANOSLEEP.SYNCS 0x989680 ;  /* 0x009896800000895d */ /* 0x004fea0003900000 */
[----:B------:R-:W2:Y:S02]  /*25ce0*/  @!P0 SYNCS.PHASECHK.TRANS64 P0, [R2+URZ+0x22840], R6 ;  /* 0x02284006020085a7 */ /* 0x000ea4000800007f */
[----:B--2---:R-:W-:Y:S05]  /*25cf0*/  @!P0 BRA `(.L_x_11840) ;  /* 0xfffffffc00f08947 */ /* 0x004fea000383ffff */
[----:B------:R-:W-:Y:S05]  /*25d00*/  BRA `(.L_x_12015) ;  /* 0xffffffa400287947 */ /* 0x000fea000383ffff */
.L_x_11845:
[----:B0-----:R0:W2:Y:S02]  /*25d10*/  SYNCS.PHASECHK.TRANS64.TRYWAIT P0, [R2+URZ+0x22860], R6 ;  /* 0x02286006020075a7 */ /* 0x0010a4000800017f */
[----:B--2---:R-:W-:Y:S05]  /*25d20*/  @!P0 NANOSLEEP.SYNCS 0x989680 ;  /* 0x009896800000895d */ /* 0x004fea0003900000 */
[----:B------:R-:W2:Y:S02]  /*25d30*/  @!P0 SYNCS.PHASECHK.TRANS64 P0, [R2+URZ+0x22860], R6 ;  /* 0x02286006020085a7 */ /* 0x000ea4000800007f */
[----:B--2---:R-:W-:Y:S05]  /*25d40*/  @!P0 BRA `(.L_x_11845) ;  /* 0xfffffffc00f08947 */ /* 0x004fea000383ffff */
[----:B------:R-:W-:Y:S05]  /*25d50*/  BRA `(.L_x_12016) ;  /* 0xffffffa400a87947 */ /* 0x000fea000383ffff */
.L_x_11856:
[----:B-1----:R1:W2:Y:S02]  /*25d60*/  SYNCS.PHASECHK.TRANS64.TRYWAIT P0, [R3+URZ+0x22840], R2 ;  /* 0x02284002030075a7 */ /* 0x0022a4000800017f */
[----:B--2---:R-:W-:Y:S05]  /*25d70*/  @!P0 NANOSLEEP.SYNCS 0x989680 ;  /* 0x009896800000895d */ /* 0x004fea0003900000 */
[----:B------:R-:W2:Y:S02]  /*25d80*/  @!P0 SYNCS.PHASECHK.TRANS64 P0, [R3+URZ+0x22840], R2 ;  /* 0x02284002030085a7 */ /* 0x000ea4000800007f */
[----:B--2---:R-:W-:Y:S05]  /*25d90*/  @!P0 BRA `(.L_x_11856) ;  /* 0xfffffffc00f08947 */ /* 0x004fea000383ffff */
[----:B------:R-:W-:Y:S05]  /*25da0*/  BRA `(.L_x_12017) ;  /* 0xffffffac00947947 */ /* 0x000fea000383ffff */
.L_x_11861:
[----:B0-----:R0:W2:Y:S02]  /*25db0*/  SYNCS.PHASECHK.TRANS64.TRYWAIT P0, [R3+URZ+0x22860], R2 ;  /* 0x02286002030075a7 */ /* 0x0010a4000800017f */
[----:B--2---:R-:W-:Y:S05]  /*25dc0*/  @!P0 NANOSLEEP.SYNCS 0x989680 ;  /* 0x009896800000895d */ /* 0x004fea0003900000 */
[----:B------:R-:W2:Y:S02]  /*25dd0*/  @!P0 SYNCS.PHASECHK.TRANS64 P0, [R3+URZ+0x22860], R2 ;  /* 0x02286002030085a7 */ /* 0x000ea4000800007f */
[----:B--2---:R-:W-:Y:S05]  /*25de0*/  @!P0 BRA `(.L_x_11861) ;  /* 0xfffffffc00f08947 */ /* 0x004fea000383ffff */
[----:B------:R-:W-:Y:S05]  /*25df0*/  BRA `(.L_x_12018) ;  /* 0xffffffb000107947 */ /* 0x000fea000383ffff */
.L_x_11872:
[----:B-1----:R1:W2:Y:S02]  /*25e00*/  SYNCS.PHASECHK.TRANS64.TRYWAIT P0, [R3+URZ+0x22840], R2 ;  /* 0x02284002030075a7 */ /* 0x0022a4000800017f */
[----:B--2---:R-:W-:Y:S05]  /*25e10*/  @!P0 NANOSLEEP.SYNCS 0x989680 ;  /* 0x009896800000895d */ /* 0x004fea0003900000 */
[----:B------:R-:W2:Y:S02]  /*25e20*/  @!P0 SYNCS.PHASECHK.TRANS64 P0, [R3+URZ+0x22840], R2 ;  /* 0x02284002030085a7 */ /* 0x000ea4000800007f */
[----:B--2---:R-:W-:Y:S05]  /*25e30*/  @!P0 BRA `(.L_x_11872) ;  /* 0xfffffffc00f08947 */ /* 0x004fea000383ffff */
[----:B------:R-:W-:Y:S05]  /*25e40*/  BRA `(.L_x_12019) ;  /* 0xffffffb400e07947 */ /* 0x000fea000383ffff */
.L_x_11877:
[----:B--2---:R2:W3:Y:S02]  /*25e50*/  SYNCS.PHASECHK.TRANS64.TRYWAIT P0, [R3+URZ+0x22860], R2 ;  /* 0x02286002030075a7 */ /* 0x0044e4000800017f */
[----:B---3--:R-:W-:Y:S05]  /*25e60*/  @!P0 NANOSLEEP.SYNCS 0x989680 ;  /* 0x009896800000895d */ /* 0x008fea0003900000 */
[----:B------:R-:W3:Y:S02]  /*25e70*/  @!P0 SYNCS.PHASECHK.TRANS64 P0, [R3+URZ+0x22860], R2 ;  /* 0x02286002030085a7 */ /* 0x000ee4000800007f */
[----:B---3--:R-:W-:Y:S05]  /*25e80*/  @!P0 BRA `(.L_x_11877) ;  /* 0xfffffffc00f08947 */ /* 0x008fea000383ffff */
[----:B------:R-:W-:Y:S05]  /*25e90*/  BRA `(.L_x_12020) ;  /* 0xffffffb800607947 */ /* 0x000fea000383ffff */
.L_x_11889:
[----:B---34-:R-:W3:Y:S01]  /*25ea0*/  LDL R0, [R1] ;  /* 0x0000000001007983 */ /* 0x018ee20000100800 */
[----:B------:R-:W-:Y:S01]  /*25eb0*/  BSSY B0, `(.L_x_12021) ;  /* 0x0000008000007945 */ /* 0x000fe20003800000 */
[----:B------:R-:W-:Y:S02]  /*25ec0*/  IMAD.MOV.U32 R12, RZ, RZ, RZ ;  /* 0x000000ffff0c7224 */ /* 0x000fe400078e00ff */
[----:B------:R-:W-:Y:S02]  /*25ed0*/  IMAD.MOV.U32 R11, RZ, RZ, 0x1f ;  /* 0x0000001fff0b7424 */ /* 0x000fe400078e00ff */
[----:B0-----:R-:W-:Y:S02]  /*25ee0*/  IMAD.MOV.U32 R15, RZ, RZ, -0x1 ;  /* 0xffffffffff0f7424 */ /* 0x001fe400078e00ff */
[----:B---3--:R-:W-:-:S07]  /*25ef0*/  IMAD.MOV.U32 R13, RZ, RZ, R0 ;  /* 0x000000ffff0d7224 */ /* 0x008fce00078e0000 */
[----:B-12---:R-:W-:Y:S05]  /*25f00*/  WARPSYNC.COLLECTIVE R15, `(.L_x_12022) ;  /* 0x000000000f087348 */ /* 0x006fea0003c00000 */
[----:B------:R0:W3:Y:S02]  /*25f10*/  SHFL.IDX P6, R14, R13, R12, R11 ;  /* 0x0000000c0d0e7389 */ /* 0x0000e400000c000b */
[----:B0123--:R-:W-:Y:S01]  /*25f20*/  ENDCOLLECTIVE ;  /* 0x000000000000791b */ /* 0x00ffe20003800000 */
.L_x_12022:
[----:B------:R-:W-:Y:S05]  /*25f30*/  BSYNC B0 ;  /* 0x0000000000007941 */ /* 0x000fea0003800000 */
.L_x_12021:
        /* <DEDUP_REMOVED lines=9> */
.L_x_12023:
        /* <DEDUP_REMOVED lines=26> */
.L_x_12024:
        /* <DEDUP_REMOVED lines=8> */
.L_x_12025:
        /* <DEDUP_REMOVED lines=8> */
.L_x_12026:
        /* <DEDUP_REMOVED lines=8> */
.L_x_12027:
        /* <DEDUP_REMOVED lines=8> */
.L_x_12028:
        /* <DEDUP_REMOVED lines=9> */
.L_x_12029:
[----:B------:R-:W-:Y:S01]  /*26400*/  IMAD.MOV.U32 R9, RZ, RZ, R14 ;  /* 0x000000ffff097224 */ /* 0x000fe200078e000e */
[----:B------:R-:W-:Y:S06]  /*26410*/  BRA `(.L_x_12030) ;  /* 0xffffffbc00b07947 */ /* 0x000fec000383ffff */
.L_x_11892:
        /* <DEDUP_REMOVED lines=8> */
.L_x_12032:
[----:B------:R-:W-:Y:S05]  /*264a0*/  BSYNC B0 ;  /* 0x0000000000007941 */ /* 0x000fea0003800000 */
.L_x_12031:
        /* <DEDUP_REMOVED lines=10> */
.L_x_12033:
        /* <DEDUP_REMOVED lines=8> */
.L_x_12034:
        /* <DEDUP_REMOVED lines=8> */
.L_x_12035:
        /* <DEDUP_REMOVED lines=8> */
.L_x_12036:
        /* <DEDUP_REMOVED lines=9> */
.L_x_12037:
[----:B------:R-:W-:Y:S01]  /*26760*/  IMAD.MOV.U32 R9, RZ, RZ, R14 ;  /* 0x000000ffff097224 */ /* 0x000fe200078e000e */
[----:B------:R-:W-:Y:S06]  /*26770*/  BRA `(.L_x_12038) ;  /* 0xffffffbc00847947 */ /* 0x000fec000383ffff */
.L_x_11894:
[----:B------:R-:W-:Y:S01]  /*26780*/  BSSY B0, `(.L_x_12039) ;  /* 0x0000006000007945 */ /* 0x000fe20003800000 */
[----:B------:R-:W-:Y:S01]  /*26790*/  PLOP3.LUT P6, PT, P6, PT, PT, 0x8, 0x0 ;  /* 0x000000000000781c */ /* 0x000fe200037ce170 */
[----:B------:R-:W-:-:S12]  /*267a0*/  IMAD.MOV.U32 R15, RZ, RZ, -0x1 ;  /* 0xffffffffff0f7424 */ /* 0x000fd800078e00ff */
[----:B0-----:R-:W-:Y:S05]  /*267b0*/  WARPSYNC.COLLECTIVE R15, `(.L_x_12040) ;  /* 0x000000000f087348 */ /* 0x001fea0003c00000 */
[----:B------:R-:W-:Y:S01]  /*267c0*/  VOTE.ANY R14, PT, P6 ;  /* 0x00000000000e7806 */ /* 0x000fe200030e0100 */
[----:B0-----:R-:W-:Y:S06]  /*267d0*/  ENDCOLLECTIVE ;  /* 0x000000000000791b */ /* 0x001fec0003800000 */
.L_x_12040:
[----:B------:R-:W-:Y:S05]  /*267e0*/  BSYNC B0 ;  /* 0x0000000000007941 */ /* 0x000fea0003800000 */
.L_x_12039:
        /* <DEDUP_REMOVED lines=10> */
.L_x_12041:
[----:B------:R-:W-:Y:S02]  /*26890*/  IMAD.MOV.U32 R13, RZ, RZ, R6 ;  /* 0x000000ffff0d7224 */ /* 0x000fe400078e0006 */
[----:B------:R-:W-:-:S07]  /*268a0*/  IMAD.MOV.U32 R4, RZ, RZ, R14 ;  /* 0x000000ffff047224 */ /* 0x000fce00078e000e */
[----:B------:R-:W-:Y:S05]  /*268b0*/  WARPSYNC.COLLECTIVE R15, `(.L_x_12042) ;  /* 0x000000000f087348 */ /* 0x000fea0003c00000 */
[----:B------:R0:W1:Y:S02]  /*268c0*/  SHFL.IDX P6, R14, R13, R12, R11 ;  /* 0x0000000c0d0e7389 */ /* 0x00006400000c000b */
[----:B01----:R-:W-:Y:S01]  /*268d0*/  ENDCOLLECTIVE ;  /* 0x000000000000791b */ /* 0x003fe20003800000 */
.L_x_12042:
[----:B------:R-:W-:Y:S02]  /*268e0*/  IMAD.MOV.U32 R6, RZ, RZ, R14 ;  /* 0x000000ffff067224 */ /* 0x000fe400078e000e */
[----:B------:R-:W-:-:S05]  /*268f0*/  IMAD.IADD R10, R3, 0x1, R10 ;  /* 0x00000001030a7824 */ /* 0x000fca00078e020a */
[----:B------:R2:W-:Y:S01]  /*26900*/  STL [R1+0xc], R10 ;  /* 0x00000c0a01007387 */ /* 0x0005e20000100800 */
[----:B------:R-:W-:Y:S05]  /*26910*/  BRA `(.L_x_12043) ;  /* 0xffffffbc00647947 */ /* 0x000fea000383ffff */
.L_x_11896:
        /* <DEDUP_REMOVED lines=8> */
.L_x_12045:
[----:B------:R-:W-:Y:S05]  /*269a0*/  BSYNC B0 ;  /* 0x0000000000007941 */ /* 0x000fea0003800000 */
.L_x_12044:
[----:B------:R-:W-:Y:S01]  /*269b0*/  IMAD.MOV.U32 R8, RZ, RZ, R14 ;  /* 0x000000ffff087224 */ /* 0x000fe200078e000e */
[----:B------:R-:W-:Y:S06]  /*269c0*/  BRA `(.L_x_11895) ;  /* 0xffffffbc00507947 */ /* 0x000fec000383ffff */
.L_x_11902:
[----:B0-----:R0:W1:Y:S02]  /*269d0*/  SYNCS.PHASECHK.TRANS64.TRYWAIT P0, [R0+URZ+0x22820], R3 ;  /* 0x02282003000075a7 */ /* 0x001064000800017f */
[----:B-1----:R-:W-:Y:S05]  /*269e0*/  @!P0 NANOSLEEP.SYNCS 0x989680 ;  /* 0x009896800000895d */ /* 0x002fea0003900000 */
[----:B------:R-:W1:Y:S02]  /*269f0*/  @!P0 SYNCS.PHASECHK.TRANS64 P0, [R0+URZ+0x22820], R3 ;  /* 0x02282003000085a7 */ /* 0x000e64000800007f */
[----:B-1----:R-:W-:Y:S05]  /*26a00*/  @!P0 BRA `(.L_x_11902) ;  /* 0xfffffffc00f08947 */ /* 0x002fea000383ffff */
[----:B------:R-:W-:Y:S05]  /*26a10*/  BRA `(.L_x_12046) ;  /* 0xffffffc400ec7947 */ /* 0x000fea000383ffff */
.L_x_11903:
        /* <DEDUP_REMOVED lines=11> */
.L_x_12048:
[----:B------:R-:W-:Y:S05]  /*26ad0*/  BSYNC B0 ;  /* 0x0000000000007941 */ /* 0x000fea0003800000 */
.L_x_12047:
[----:B------:R-:W-:Y:S05]  /*26ae0*/  BRA `(.L_x_12049) ;  /* 0xffffffc400d47947 */ /* 0x000fea000383ffff */
.L_x_11904:
[----:B------:R-:W-:Y:S01]  /*26af0*/  BSSY B0, `(.L_x_12050) ;  /* 0x0000006000007945 */ /* 0x000fe20003800000 */
[----:B------:R-:W-:-:S07]  /*26b00*/  IMAD.MOV.U32 R15, RZ, RZ, -0x1 ;  /* 0xffffffffff0f7424 */ /* 0x000fce00078e00ff */
[----:B01-3--:R-:W-:Y:S05]  /*26b10*/  WARPSYNC.COLLECTIVE R15, `(.L_x_12051) ;  /* 0x000000000f0c7348 */ /* 0x00bfea0003c00000 */
[----:B------:R-:W-:Y:S02]  /*26b20*/  ELECT P6, UR62, PT ;  /* 0x00000000003e782f */ /* 0x000fe400038c0000 */
[----:B------:R-:W-:Y:S01]  /*26b30*/  MOV R14, UR62 ;  /* 0x0000003e000e7c02 */ /* 0x000fe20008000f00 */
[----:B01-3--:R-:W-:Y:S10]  /*26b40*/  ENDCOLLECTIVE ;  /* 0x000000000000791b */ /* 0x00bff40003800000 */
.L_x_12051:
[----:B------:R-:W-:Y:S05]  /*26b50*/  BSYNC B0 ;  /* 0x0000000000007941 */ /* 0x000fea0003800000 */
.L_x_12050:
[----:B------:R-:W-:Y:S05]  /*26b60*/  BRA `(.L_x_12052) ;  /* 0xffffffc400c87947 */ /* 0x000fea000383ffff */
.L_x_11906:
[----:B0-----:R0:W1:Y:S02]  /*26b70*/  SYNCS.PHASECHK.TRANS64.TRYWAIT P0, [R6+URZ], R5 ;  /* 0x00000005060075a7 */ /* 0x001064000800017f */
[----:B-1----:R-:W-:Y:S05]  /*26b80*/  @!P0 NANOSLEEP.SYNCS 0x989680 ;  /* 0x009896800000895d */ /* 0x002fea0003900000 */
[----:B------:R-:W1:Y:S02]  /*26b90*/  @!P0 SYNCS.PHASECHK.TRANS64 P0, [R6+URZ], R5 ;  /* 0x00000005060085a7 */ /* 0x000e64000800007f */
[----:B-1----:R-:W-:Y:S05]  /*26ba0*/  @!P0 BRA `(.L_x_11906) ;  /* 0xfffffffc00f08947 */ /* 0x002fea000383ffff */
[----:B------:R-:W-:Y:S05]  /*26bb0*/  BRA `(.L_x_12053) ;  /* 0xffffffc800047947 */ /* 0x000fea000383ffff */
.L_x_11907:
[----:B-1----:R1:W2:Y:S02]  /*26bc0*/  SYNCS.PHASECHK.TRANS64.TRYWAIT P0, [R7+URZ], R2 ;  /* 0x00000002070075a7 */ /* 0x0022a4000800017f */
[----:B--2---:R-:W-:Y:S05]  /*26bd0*/  @!P0 NANOSLEEP.SYNCS 0x989680 ;  /* 0x009896800000895d */ /* 0x004fea0003900000 */
[----:B------:R-:W2:Y:S02]  /*26be0*/  @!P0 SYNCS.PHASECHK.TRANS64 P0, [R7+URZ], R2 ;  /* 0x00000002070085a7 */ /* 0x000ea4000800007f */
[----:B--2---:R-:W-:Y:S05]  /*26bf0*/  @!P0 BRA `(.L_x_11907) ;  /* 0xfffffffc00f08947 */ /* 0x004fea000383ffff */
[----:B------:R-:W-:Y:S05]  /*26c00*/  BRA `(.L_x_12054) ;  /* 0xffffffc400f87947 */ /* 0x000fea000383ffff */
.L_x_11909:
[----:B--2---:R2:W4:Y:S02]  /*26c10*/  SYNCS.PHASECHK.TRANS64.TRYWAIT P0, [R4+URZ], R5 ;  /* 0x00000005040075a7 */ /* 0x004524000800017f */
[----:B----4-:R-:W-:Y:S05]  /*26c20*/  @!P0 NANOSLEEP.SYNCS 0x989680 ;  /* 0x009896800000895d */ /* 0x010fea0003900000 */
[----:B------:R-:W4:Y:S02]  /*26c30*/  @!P0 SYNCS.PHASECHK.TRANS64 P0, [R4+URZ], R5 ;  /* 0x00000005040085a7 */ /* 0x000f24000800007f */
[----:B----4-:R-:W-:Y:S05]  /*26c40*/  @!P0 BRA `(.L_x_11909) ;  /* 0xfffffffc00f08947 */ /* 0x010fea000383ffff */
[----:B------:R-:W-:Y:S05]  /*26c50*/  BRA `(.L_x_12055) ;  /* 0xffffffc800007947 */ /* 0x000fea000383ffff */
.L_x_12056:
        /* <DEDUP_REMOVED lines=10> */
.L_x_15024:


//--------------------- .text._ZN7cutlass13device_kernelIN5flash11enable_sm90INS1_16FlashAttnFwdSm90INS1_25CollectiveMainloopFwdSm90ILi2EN4cute5tupleIJNS5_1CILi1EEES8_S8_EEENS6_IJNS7_ILi128EEENS7_ILi96EEENS7_ILi64EEEEEELi256ENS_6half_tEfNS_4arch4Sm90ELb0ELb1ELb0ELb1ELb0ELb0ELb1ELb1ELb0ELb1ELb1ELb0EEENS1_21CollectiveEpilogueFwdINS6_IJSA_NS7_ILi256EEESB_EEES9_SE_SG_Li256ELb1ELb1ELb1ELb0EEENS1_36VarlenDynamicPersistentTileSchedulerILi128ELi96ELi256ELi128ELb1ELb1ELb1ELb1ELb0ELb1EEEEEEEEEvNT_6ParamsE --------------------------
	.section	.text._ZN7cutlass13device_kernelIN5flash11enable_sm90INS1_16FlashAttnFwdSm90INS1_25CollectiveMainloopFwdSm90ILi2EN4cute5tupleIJNS5_1CILi1EEES8_S8_EEENS6_IJNS7_ILi128EEENS7_ILi96EEENS7_ILi64EEEEEELi256ENS_6half_tEfNS_4arch4Sm90ELb0ELb1ELb0ELb1ELb0ELb0ELb1ELb1ELb0ELb1ELb1ELb0EEENS1_21CollectiveEpilogueFwdINS6_IJSA_NS7_ILi256EEESB_EEES9_SE_SG_Li256ELb1ELb1ELb1ELb0EEENS1_36VarlenDynamicPersistentTileSchedulerILi128ELi96ELi256ELi128ELb1ELb1ELb1ELb1ELb0ELb1EEEEEEEEEvNT_6ParamsE,"ax",@progbits
	.align	128
.text._ZN7cutlass13device_kernelIN5flash11enable_sm90INS1_16FlashAttnFwdSm90INS1_25CollectiveMainloopFwdSm90ILi2EN4cute5tupleIJNS5_1CILi1EEES8_S8_EEENS6_IJNS7_ILi128EEENS7_ILi96EEENS7_ILi64EEEEEELi256ENS_6half_tEfNS_4arch4Sm90ELb0ELb1ELb0ELb1ELb0ELb0ELb1ELb1ELb0ELb1ELb1ELb0EEENS1_21CollectiveEpilogueFwdINS6_IJSA_NS7_ILi256EEESB_EEES9_SE_SG_Li256ELb1ELb1ELb1ELb0EEENS1_36VarlenDynamicPersistentTileSchedulerILi128ELi96ELi256ELi128ELb1ELb1ELb1ELb1ELb0ELb1EEEEEEEEEvNT_6ParamsE:
        .type           _ZN7cutlass13device_kernelIN5flash11enable_sm90INS1_16FlashAttnFwdSm90INS1_25CollectiveMainloopFwdSm90ILi2EN4cute5tupleIJNS5_1CILi1EEES8_S8_EEENS6_IJNS7_ILi128EEENS7_ILi96EEENS7_ILi64EEEEEELi256ENS_6half_tEfNS_4arch4Sm90ELb0ELb1ELb0ELb1ELb0ELb0ELb1ELb1ELb0ELb1ELb1ELb0EEENS1_21CollectiveEpilogueFwdINS6_IJSA_NS7_ILi256EEESB_EEES9_SE_SG_Li256ELb1ELb1ELb1ELb0EEENS1_36VarlenDynamicPersistentTileSchedulerILi128ELi96ELi256ELi128ELb1ELb1ELb1ELb1ELb0ELb1EEEEEEEEEvNT_6ParamsE,@function
        .size           _ZN7cutlass13device_kernelIN5flash11enable_sm90INS1_16FlashAttnFwdSm90INS1_25CollectiveMainloopFwdSm90ILi2EN4cute5tupleIJNS5_1CILi1EEES8_S8_EEENS6_IJNS7_ILi128EEENS7_ILi96EEENS7_ILi64EEEEEELi256ENS_6half_tEfNS_4arch4Sm90ELb0ELb1ELb0ELb1ELb0ELb0ELb1ELb1ELb0ELb1ELb1ELb0EEENS1_21CollectiveEpilogueFwdINS6_IJSA_NS7_ILi256EEESB_EEES9_SE_SG_Li256ELb1ELb1ELb1ELb0EEENS1_36VarlenDynamicPersistentTileSchedulerILi128ELi96ELi256ELi128ELb1ELb1ELb1ELb1ELb0ELb1EEEEEEEEEvNT_6ParamsE,(.L_x_15025 - _ZN7cutlass13device_kernelIN5flash11enable_sm90INS1_16FlashAttnFwdSm90INS1_25CollectiveMainloopFwdSm90ILi2EN4cute5tupleIJNS5_1CILi1EEES8_S8_EEENS6_IJNS7_ILi128EEENS7_ILi96EEENS7_ILi64EEEEEELi256ENS_6half_tEfNS_4arch4Sm90ELb0ELb1ELb0ELb1ELb0ELb0ELb1ELb1ELb0ELb1ELb1ELb0EEENS1_21CollectiveEpilogueFwdINS6_IJSA_NS7_ILi256EEESB_EEES9_SE_SG_Li256ELb1ELb1ELb1ELb0EEENS1_36VarlenDynamicPersistentTileSchedulerILi128ELi96ELi256ELi128ELb1ELb1ELb1ELb1ELb0ELb1EEEEEEEEEvNT_6ParamsE)
        .other          _ZN7cutlass13device_kernelIN5flash11enable_sm90INS1_16FlashAttnFwdSm90INS1_25CollectiveMainloopFwdSm90ILi2EN4cute5tupleIJNS5_1CILi1EEES8_S8_EEENS6_IJNS7_ILi128EEENS7_ILi96EEENS7_ILi64EEEEEELi256ENS_6half_tEfNS_4arch4Sm90ELb0ELb1ELb0ELb1ELb0ELb0ELb1ELb1ELb0ELb1ELb1ELb0EEENS1_21CollectiveEpilogueFwdINS6_IJSA_NS7_ILi256EEESB_EEES9_SE_SG_Li256ELb1ELb1ELb1ELb0EEENS1_36VarlenDynamicPersistentTileSchedulerILi128ELi96ELi256ELi128ELb1ELb1ELb1ELb1ELb0ELb1EEEEEEEEEvNT_6ParamsE,@"STO_CUDA_ENTRY STV_DEFAULT"
_ZN7cutlass13device_kernelIN5flash11enable_sm90INS1_16FlashAttnFwdSm90INS1_25CollectiveMainloopFwdSm90ILi2EN4cute5tupleIJNS5_1CILi1EEES8_S8_EEENS6_IJNS7_ILi128EEENS7_ILi96EEENS7_ILi64EEEEEELi256ENS_6half_tEfNS_4arch4Sm90ELb0ELb1ELb0ELb1ELb0ELb0ELb1ELb1ELb0ELb1ELb1ELb0EEENS1_21CollectiveEpilogueFwdINS6_IJSA_NS7_ILi256EEESB_EEES9_SE_SG_Li256ELb1ELb1ELb1ELb0EEENS1_36VarlenDynamicPersistentTileSchedulerILi128ELi96ELi256ELi128ELb1ELb1ELb1ELb1ELb0ELb1EEEEEEEEEvNT_6ParamsE:
        /* <DEDUP_REMOVED lines=22> */
.L_x_12058:
[----:B------:R-:W-:Y:S05]  /*0160*/  BSYNC B0 ;  /* 0x0000000000007941 */ /* 0x000fea0003800000 */
.L_x_12057:
        /* <DEDUP_REMOVED lines=43> */
.L_x_12059:
        /* <DEDUP_REMOVED lines=22> */
.L_x_12060:
        /* <DEDUP_REMOVED lines=18> */
.L_x_12061:
        /* <DEDUP_REMOVED lines=22> */
.L_x_12062:
        /* <DEDUP_REMOVED lines=22> */
.L_x_12063:
[----:B------:R-:W-:Y:S01]  /*0960*/  PLOP3.LUT P0, PT, PT, PT, UP0, 0x80, 0x0 ;  /* 0x000000000000781c */ /* 0x000fe20003f0f008 */
[----:B------:R-:W-:Y:S01]  /*0970*/  UMOV UR36, 0x1 ;  /* 0x0000000100247882 */ /* 0x000fe20000000000 */
[----:B------:R-:W-:Y:S01]  /*0980*/  NOP ;  /* 0x0000000000007918 */ /* 0x000fe20000000000 */
[----:B------:R-:W-:Y:S01]  /*0990*/  USEL UR36, UR36, 0x2, !UP0 ;  /* 0x0000000224247887 */ /* 0x000fe2000c000000 */
[----:B------:R-:W-:Y:S01]  /*09a0*/  IMAD.MOV.U32 R22, RZ, RZ, R16 ;  /* 0x000000ffff167224 */ /* 0x000fe200078e0010 */
[----:B------:R-:W-:Y:S01]  /*09b0*/  ULDC.64 UR40, c[0x0][0x208] ;  /* 0x0000820000287ab9 */ /* 0x000fe20000000a00 */
[----:B------:R-:W-:Y:S01]  /*09c0*/  IMAD.MOV.U32 R23, RZ, RZ, R17 ;  /* 0x000000ffff177224 */ /* 0x000fe200078e0011 */
[----:B0123--:R-:W-:Y:S06]  /*09d0*/  BAR.SYNC.DEFER_BLOCKING 0x0 ;  /* 0x0000000000007b1d */ /* 0x00ffec0000010000 */
[----:B------:R-:W-:Y:S05]  /*09e0*/  @!P0 BRA `(.L_x_12064) ;  /* 0x0000023400248947 */ /* 0x000fea0003800000 */
.L_x_12065:
        /* <DEDUP_REMOVED lines=8> */
[----:B------:R-:W-:Y:S01]  /*0a70*/  IADD3 R2, P1, R16, 0x210, RZ ;  /* 0x0000021010027810 */ /* 0x000fe20007f3e0ff */
[----:B------:R-:W-:Y:S04]  /*0a80*/  STL.64 [R1+0x210], RZ ;  /* 0x000210ff01007387 */ /* 0x000fe80000100a00 */
[----:B------:R2:W-:Y:S04]  /*0a90*/  STL [R1+0x4c0], R2 ;  /* 0x0004c00201007387 */ /* 0x0005e80000100800 */
[----:B------:R-:W-:Y:S04]  /*0aa0*/  STL [R1+0x218], RZ ;  /* 0x000218ff01007387 */ /* 0x000fe80000100800 */
[----:B------:R-:W-:Y:S01]  /*0ab0*/  STL [R1+0x21c], RZ ;  /* 0x00021cff01007387 */ /* 0x000fe20000100800 */
[----:B-1----:R-:W-:Y:S01]  /*0ac0*/  ULEA UR4, UR5, UR4, 0x18 ;  /* 0x0000000405047291 */ /* 0x002fe2000f8ec03f */
[----:B--2---:R-:W-:-:S05]  /*0ad0*/  IMAD.X R2, RZ, RZ, R17, P1 ;  /* 0x000000ffff027224 */ /* 0x004fca00008e0611 */
[----:B------:R-:W-:Y:S01]  /*0ae0*/  STL [R1+0x4bc], R2 ;  /* 0x0004bc0201007387 */ /* 0x000fe20000100800 */
[----:B0-----:R-:W-:-:S04]  /*0af0*/  SHF.R.U32.HI R0, RZ, 0x7, R0 ;  /* 0x00000007ff007819 */ /* 0x001fc80000011600 */
[----:B------:R-:W-:-:S13]  /*0b00*/  ISETP.NE.AND P0, PT, R0, 0x1, PT ;  /* 0x000000010000780c */ /* 0x000fda0003f05270 */
[----:B------:R-:W-:Y:S08]  /*0b10*/  @!P0 BAR.ARV 0x9, 0x100 ;  /* 0x0244000000008b1d */ /* 0x000ff00000002000 */
[----:B------:R-:W-:Y:S01]  /*0b20*/  BAR.SYNC.DEFER_BLOCKING 0x5, 0x180 ;  /* 0x0146000000007b1d */ /* 0x000fe20000010000 */
[----:B------:R-:W-:-:S05]  /*0b30*/  IADD3 R0, P2, R16, 0x21c, RZ ;  /* 0x0000021c10007810 */ /* 0x000fca0007f5e0ff */
[----:B------:R0:W-:Y:S02]  /*0b40*/  STL [R1+0x4c8], R0 ;  /* 0x0004c80001007387 */ /* 0x0001e40000100800 */
[----:B0-----:R-:W-:-:S05]  /*0b50*/  IMAD.X R0, RZ, RZ, R17, P2 ;  /* 0x000000ffff007224 */ /* 0x001fca00010e0611 */
[----:B------:R-:W-:Y:S04]  /*0b60*/  STL [R1+0x4c4], R0 ;  /* 0x0004c40001007387 */ /* 0x000fe80000100800 */
[----:B------:R-:W0:Y:S01]  /*0b70*/  LDS.128 R12, [UR4+0x324d0] ;  /* 0x0324d004ff0c7984 */ /* 0x000e220008000c00 */
[----:B------:R-:W-:Y:S01]  /*0b80*/  ULDC UR4, c[0x0][0xd3c] ;  /* 0x00034f0000047ab9 */ /* 0x000fe20000000800 */
[----:B------:R-:W-:Y:S06]  /*0b90*/  BAR.ARV 0x4, 0x180 ;  /* 0x0106000000007b1d */ /* 0x000fec0000002000 */
[----:B0-----:R-:W-:-:S13]  /*0ba0*/  ISETP.GE.AND P0, PT, R15, UR4, PT ;  /* 0x000000040f007c0c */ /* 0x001fda000bf06270 */
[----:B------:R-:W-:Y:S05]  /*0bb0*/  @P0 EXIT ;  /* 0x000000000000094d */ /* 0x000fea0003800000 */
[----:B------:R-:W0:Y:S01]  /*0bc0*/  S2R R0, SR_TID.X ;  /* 0x0000000000007919 */ /* 0x000e220000002100 */
[----:B------:R-:W-:Y:S02]  /*0bd0*/  R2UR UR5, R13 ;  /* 0x000000000d0572ca */ /* 0x000fe400000e0000 */
[----:B------:R-:W-:Y:S02]  /*0be0*/  R2UR UR7, R14 ;  /* 0x000000000e0772ca */ /* 0x000fe400000e0000 */
[----:B------:R-:W-:Y:S01]  /*0bf0*/  R2UR UR6, R15 ;  /* 0x000000000f0672ca */ /* 0x000fe200000e0000 */
[----:B0-----:R-:W-:-:S05]  /*0c00*/  VIADD R223, R0, 0xffffff80 ;  /* 0xffffff8000df7836 */ /* 0x001fca0000000000 */
[----:B------:R-:W-:-:S04]  /*0c10*/  SHF.R.S32.HI R0, RZ, 0x1f, R223 ;  /* 0x0000001fff007819 */ /* 0x000fc800000114df */
[CC--:B------:R-:W-:Y:S02]  /*0c20*/  LEA.HI R2, R0.reuse, R223.reuse, RZ, 0x7 ;  /* 0x000000df00027211 */ /* 0x0c0fe400078f38ff */
[-C--:B------:R-:W-:Y:S02]  /*0c30*/  LEA.HI R5, R0, R223.reuse, RZ, 0x4 ;  /* 0x000000df00057211 */ /* 0x080fe400078f20ff */
[----:B------:R-:W-:Y:S02]  /*0c40*/  LOP3.LUT R4, R2, 0xffffff80, RZ, 0xc0, !PT ;  /* 0xffffff8002047812 */ /* 0x000fe400078ec0ff */
[----:B------:R-:W-:Y:S02]  /*0c50*/  SHF.R.S32.HI R10, RZ, 0x4, R5 ;  /* 0x00000004ff0a7819 */ /* 0x000fe40000011405 */
[----:B------:R-:W-:Y:S01]  /*0c60*/  LOP3.LUT R8, R5, 0x3fffff0, RZ, 0xc0, !PT ;  /* 0x03fffff005087812 */ /* 0x000fe200078ec0ff */
[----:B------:R-:W-:Y:S01]  /*0c70*/  IMAD.IADD R11, R223, 0x1, -R4 ;  /* 0x00000001df0b7824 */ /* 0x000fe200078e0a04 */
[----:B------:R-:W-:-:S02]  /*0c80*/  LEA.HI R4, R0, R223, RZ, 0x5 ;  /* 0x000000df00047211 */ /* 0x000fc400078f28ff */
[----:B------:R-:W-:Y:S01]  /*0c90*/  LEA.HI R7, R5, R10, RZ, 0x1 ;  /* 0x0000000a05077211 */ /* 0x000fe200078f08ff */
[----:B------:R-:W-:Y:S01]  /*0ca0*/  IMAD.IADD R8, R223, 0x1, -R8 ;  /* 0x00000001df087824 */ /* 0x000fe200078e0a08 */
[----:B------:R-:W-:Y:S01]  /*0cb0*/  SHF.R.S32.HI R3, RZ, 0x1f, R11 ;  /* 0x0000001fff037819 */ /* 0x000fe2000001140b */
[----:B------:R-:W-:Y:S01]  /*0cc0*/  IMAD.SHL.U32 R6, R4, 0x20, RZ ;  /* 0x0000002004067824 */ /* 0x000fe200078e00ff */
[----:B------:R-:W-:Y:S01]  /*0cd0*/  LOP3.LUT R7, R7, 0x1ffffffe, RZ, 0xc0, !PT ;  /* 0x1ffffffe07077812 */ /* 0x000fe200078ec0ff */
[----:B------:R-:W-:Y:S01]  /*0ce0*/  STL [R1+0x4b8], R11 ;  /* 0x0004b80b01007387 */ /* 0x000fe20000100800 */
[----:B------:R-:W-:Y:S02]  /*0cf0*/  LEA.HI R4, R3, R11, RZ, 0x2 ;  /* 0x0000000b03047211 */ /* 0x000fe400078f10ff */
[----:B------:R-:W-:Y:S01]  /*0d00*/  LOP3.LUT R9, R6, 0xfffffc00, RZ, 0xc0, !PT ;  /* 0xfffffc0006097812 */ /* 0x000fe200078ec0ff */
[----:B------:R-:W-:Y:S01]  /*0d10*/  IMAD.IADD R7, R10, 0x1, -R7 ;  /* 0x000000010a077824 */ /* 0x000fe200078e0a07 */
[----:B------:R-:W-:-:S02]  /*0d20*/  SHF.R.S32.HI R5, RZ, 0x2, R4 ;  /* 0x00000002ff057819 */ /* 0x000fc40000011404 */
[----:B------:R-:W-:Y:S01]  /*0d30*/  SHF.R.S32.HI R6, RZ, 0x1f, R4 ;  /* 0x0000001fff067819 */ /* 0x000fe20000011404 */
[----:B------:R-:W-:Y:S01]  /*0d40*/  IMAD R8, R8, 0x40, R9 ;  /* 0x0000004008087824 */ /* 0x000fe200078e0209 */
[----:B------:R-:W-:Y:S02]  /*0d50*/  LOP3.LUT R4, R4, 0x7ffffffc, RZ, 0xc0, !PT ;  /* 0x7ffffffc04047812 */ /* 0x000fe400078ec0ff */
[----:B------:R-:W-:Y:S01]  /*0d60*/  LEA.HI R9, R0, R223, RZ, 0x2 ;  /* 0x000000df00097211 */ /* 0x000fe200078f10ff */
[----:B------:R-:W-:Y:S01]  /*0d70*/  IMAD R7, R7, 0x8, R8 ;  /* 0x0000000807077824 */ /* 0x000fe200078e0208 */
[----:B------:R-:W-:Y:S01]  /*0d80*/  LEA.HI R6, R6, R5, RZ, 0x3 ;  /* 0x0000000506067211 */ /* 0x000fe200078f18ff */
[----:B------:R-:W-:Y:S01]  /*0d90*/  IMAD.IADD R4, R11, 0x1, -R4 ;  /* 0x000000010b047824 */ /* 0x000fe200078e0a04 */
[----:B------:R-:W-:Y:S02]  /*0da0*/  LOP3.LUT R10, R9, 0xfffffffc, RZ, 0xc0, !PT ;  /* 0xfffffffc090a7812 */ /* 0x000fe400078ec0ff */
[----:B------:R-:W-:Y:S01]  /*0db0*/  SHF.R.S32.HI R9, RZ, 0x7, R2 ;  /* 0x00000007ff097819 */ /* 0x000fe20000011402 */
[----:B------:R-:W-:Y:S01]  /*0dc0*/  IMAD.SHL.U32 R179, R4, 0x2, RZ ;  /* 0x0000000204b37824 */ /* 0x000fe200078e00ff */
[----:B------:R-:W-:Y:S01]  /*0dd0*/  LOP3.LUT R6, R6, 0xfffffff8, RZ, 0xc0, !PT ;  /* 0xfffffff806067812 */ /* 0x000fe200078ec0ff */
[----:B------:R-:W-:Y:S01]  /*0de0*/  IMAD.IADD R10, R223, 0x1, -R10 ;  /* 0x00000001df0a7824 */ /* 0x000fe200078e0a0a */
[----:B------:R-:W-:Y:S01]  /*0df0*/  LEA.HI R3, R3, R11, RZ, 0x5 ;  /* 0x0000000b03037211 */ /* 0x000fe200078f28ff */
[----:B------:R-:W-:Y:S01]  /*0e00*/  VIADD R211, R179, 0x10 ;  /* 0x00000010b3d37836 */ /* 0x000fe20000000000 */
[----:B------:R-:W-:Y:S01]  /*0e10*/  LEA.HI R2, R2, R9, RZ, 0x1 ;  /* 0x0000000902027211 */ /* 0x000fe200078f08ff */
[----:B------:R-:W-:Y:S01]  /*0e20*/  IMAD.IADD R6, R5, 0x1, -R6 ;  /* 0x0000000105067824 */ /* 0x000fe200078e0a06 */
[----:B------:R-:W-:Y:S01]  /*0e30*/  LEA.HI R0, R0, R223, RZ, 0x3 ;  /* 0x000000df00007211 */ /* 0x000fe200078f18ff */
[C---:B------:R-:W-:Y:S01]  /*0e40*/  VIADD R212, R179.reuse, 0x8 ;  /* 0x00000008b3d47836 */ /* 0x040fe20000000000 */
[----:B------:R-:W-:Y:S01]  /*0e50*/  SHF.R.S32.HI R3, RZ, 0x5, R3 ;  /* 0x00000005ff037819 */ /* 0x000fe20000011403 */
[C---:B------:R-:W-:Y:S01]  /*0e60*/  VIADD R208, R179.reuse, 0x28 ;  /* 0x00000028b3d07836 */ /* 0x040fe20000000000 */
[----:B------:R-:W-:Y:S01]  /*0e70*/  LOP3.LUT R2, R2, 0x3fffffe, RZ, 0xc0, !PT ;  /* 0x03fffffe02027812 */ /* 0x000fe200078ec0ff */
[----:B------:R-:W-:Y:S01]  /*0e80*/  VIADD R210, R179, 0x18 ;  /* 0x00000018b3d27836 */ /* 0x000fe20000000000 */
[----:B------:R-:W-:Y:S01]  /*0e90*/  LOP3.LUT R224, R0, 0xfffffff8, RZ, 0xc0, !PT ;  /* 0xfffffff800e07812 */ /* 0x000fe200078ec0ff */
[----:B------:R-:W-:Y:S01]  /*0ea0*/  IMAD R3, R3, 0x10, R6 ;  /* 0x0000001003037824 */ /* 0x000fe200078e0206 */
[----:B------:R-:W-:Y:S01]  /*0eb0*/  SHF.R.S32.HI R222, RZ, 0x3, R0 ;  /* 0x00000003ffde7819 */ /* 0x000fe20000011400 */
[----:B------:R-:W-:Y:S01]  /*0ec0*/  IMAD.IADD R2, R9, 0x1, -R2 ;  /* 0x0000000109027824 */ /* 0x000fe200078e0a02 */
[----:B------:R-:W-:Y:S01]  /*0ed0*/  SHF.R.S32.HI R0, RZ, 0x1f, R211 ;  /* 0x0000001fff007819 */ /* 0x000fe200000114d3 */
[C---:B------:R-:W-:Y:S01]  /*0ee0*/  VIADD R209, R179.reuse, 0x20 ;  /* 0x00000020b3d17836 */ /* 0x040fe20000000000 */
[----:B------:R-:W-:Y:S01]  /*0ef0*/  LEA.HI R5, R10, R10, RZ, 0x1 ;  /* 0x0000000a0a057211 */ /* 0x000fe200078f08ff */
[----:B------:R-:W-:Y:S01]  /*0f00*/  IMAD R178, R2, 0x40, R3 ;  /* 0x0000004002b27824 */ /* 0x000fe200078e0203 */
[----:B------:R-:W-:Y:S01]  /*0f10*/  SHF.R.S32.HI R2, RZ, 0x1f, R212 ;  /* 0x0000001fff027819 */ /* 0x000fe200000114d4 */
[----:B------:R0:W-:Y:S01]  /*0f20*/  STL [R1+0x4b0], R0 ;  /* 0x0004b00001007387 */ /* 0x0001e20000100800 */
[C---:B------:R-:W-:Y:S01]  /*0f30*/  VIADD R205, R179.reuse, 0x40 ;  /* 0x00000040b3cd7836 */ /* 0x040fe20000000000 */
[----:B------:R-:W-:Y:S01]  /*0f40*/  SHF.R.S32.HI R3, RZ, 0x1f, R210 ;  /* 0x0000001fff037819 */ /* 0x000fe200000114d2 */
[C---:B------:R-:W-:Y:S01]  /*0f50*/  VIADD R207, R179.reuse, 0x30 ;  /* 0x00000030b3cf7836 */ /* 0x040fe20000000000 */
[----:B------:R1:W-:Y:S01]  /*0f60*/  STL [R1+0x4b4], R2 ;  /* 0x0004b40201007387 */ /* 0x0003e20000100800 */
[----:B------:R-:W-:Y:S01]  /*0f70*/  VIADD R206, R179, 0x38 ;  /* 0x00000038b3ce7836 */ /* 0x000fe20000000000 */
[----:B------:R-:W-:Y:S01]  /*0f80*/  LOP3.LUT R5, R5, 0x1ffffffe, RZ, 0xc0, !PT ;  /* 0x1ffffffe05057812 */ /* 0x000fe200078ec0ff */
[C---:B------:R-:W-:Y:S01]  /*0f90*/  VIADD R202, R179.reuse, 0x58 ;  /* 0x00000058b3ca7836 */ /* 0x040fe20000000000 */
[----:B------:R2:W-:Y:S01]  /*0fa0*/  STL [R1+0x4ac], R3 ;  /* 0x0004ac0301007387 */ /* 0x0005e20000100800 */
[C---:B------:R-:W-:Y:S01]  /*0fb0*/  VIADD R204, R179.reuse, 0x48 ;  /* 0x00000048b3cc7836 */ /* 0x040fe20000000000 */
[----:B0-----:R-:W-:Y:S01]  /*0fc0*/  SHF.R.S32.HI R0, RZ, 0x1f, R208 ;  /* 0x0000001fff007819 */ /* 0x001fe200000114d0 */
[C---:B------:R-:W-:Y:S01]  /*0fd0*/  VIADD R203, R179.reuse, 0x50 ;  /* 0x00000050b3cb7836 */ /* 0x040fe20000000000 */
[----:B------:R-:W-:Y:S01]  /*0fe0*/  STL [R1+0x4d4], R7 ;  /* 0x0004d40701007387 */ /* 0x000fe20000100800 */
[C---:B------:R-:W-:Y:S01]  /*0ff0*/  VIADD R199, R179.reuse, 0x70 ;  /* 0x00000070b3c77836 */ /* 0x040fe20000000000 */
[----:B-1----:R-:W-:Y:S01]  /*1000*/  SHF.R.S32.HI R2, RZ, 0x1f, R209 ;  /* 0x0000001fff027819 */ /* 0x002fe200000114d1 */
[C---:B------:R-:W-:Y:S01]  /*1010*/  VIADD R201, R179.reuse, 0x60 ;  /* 0x00000060b3c97836 */ /* 0x040fe20000000000 */
[----:B------:R0:W-:Y:S01]  /*1020*/  STL [R1+0x4a4], R0 ;  /* 0x0004a40001007387 */ /* 0x0001e20000100800 */
[C---:B------:R-:W-:Y:S01]  /*1030*/  VIADD R200, R179.reuse, 0x68 ;  /* 0x00000068b3c87836 */ /* 0x040fe20000000000 */
[----:B--2---:R-:W-:Y:S01]  /*1040*/  SHF.R.S32.HI R3, RZ, 0x1f, R207 ;  /* 0x0000001fff037819 */ /* 0x004fe200000114cf */
[C---:B------:R-:W-:Y:S01]  /*1050*/  VIADD R196, R179.reuse, 0x88 ;  /* 0x00000088b3c47836 */ /* 0x040fe20000000000 */
[----:B------:R1:W-:Y:S01]  /*1060*/  STL [R1+0x4a8], R2 ;  /* 0x0004a80201007387 */ /* 0x0003e20000100800 */
[----:B------:R-:W-:-:S02]  /*1070*/  VIADD R198, R179, 0x78 ;  /* 0x00000078b3c67836 */ /* 0x000fc40000000000 */
[C---:B------:R-:W-:Y:S01]  /*1080*/  VIADD R197, R179.reuse, 0x80 ;  /* 0x00000080b3c57836 */ /* 0x040fe20000000000 */
[----:B------:R2:W-:Y:S01]  /*1090*/  STL [R1+0x4a0], R3 ;  /* 0x0004a00301007387 */ /* 0x0005e20000100800 */
[C---:B------:R-:W-:Y:S01]  /*10a0*/  VIADD R193, R179.reuse, 0xa0 ;  /* 0x000000a0b3c17836 */ /* 0x040fe20000000000 */
[----:B0-----:R-:W-:Y:S01]  /*10b0*/  SHF.R.S32.HI R0, RZ, 0x1f, R205 ;  /* 0x0000001fff007819 */ /* 0x001fe200000114cd */
[C---:B------:R-:W-:Y:S01]  /*10c0*/  VIADD R195, R179.reuse, 0x90 ;  /* 0x00000090b3c37836 */ /* 0x040fe20000000000 */
[----:B------:R-:W-:Y:S01]  /*10d0*/  STL [R1+0x4cc], R9 ;  /* 0x0004cc0901007387 */ /* 0x000fe20000100800 */
[----:B------:R-:W-:Y:S01]  /*10e0*/  VIADD R194, R179, 0x98 ;  /* 0x00000098b3c27836 */ /* 0x000fe20000000000 */
[----:B-1----:R-:W-:Y:S01]  /*10f0*/  SHF.R.S32.HI R2, RZ, 0x1f, R206 ;  /* 0x0000001fff027819 */ /* 0x002fe200000114ce */
[----:B------:R-:W-:Y:S01]  /*1100*/  IMAD.IADD R5, R10, 0x1, -R5 ;  /* 0x000000010a057824 */ /* 0x000fe200078e0a05 */
[----:B------:R0:W-:Y:S01]  /*1110*/  STL [R1+0x498], R0 ;  /* 0x0004980001007387 */ /* 0x0001e20000100800 */
[----:B------:R-:W-:Y:S01]  /*1120*/  IMAD.IADD R224, R223, 0x1, -R224 ;  /* 0x00000001dfe07824 */ /* 0x000fe200078e0ae0 */
[----:B--2---:R-:W-:Y:S01]  /*1130*/  SHF.R.S32.HI R3, RZ, 0x1f, R204 ;  /* 0x0000001fff037819 */ /* 0x004fe200000114cc */
[----:B------:R-:W-:Y:S01]  /*1140*/  VIADD R192, R179, 0xa8 ;  /* 0x000000a8b3c07836 */ /* 0x000fe20000000000 */
[----:B------:R1:W-:Y:S01]  /*1150*/  STL [R1+0x49c], R2 ;  /* 0x00049c0201007387 */ /* 0x0003e20000100800 */
[----:B------:R-:W-:-:S02]  /*1160*/  IMAD.SHL.U32 R18, R224, 0x8, RZ ;  /* 0x00000008e0127824 */ /* 0x000fc400078e00ff */
[C---:B------:R-:W-:Y:S01]  /*1170*/  VIADD R191, R179.reuse, 0xb0 ;  /* 0x000000b0b3bf7836 */ /* 0x040fe20000000000 */
[----:B------:R2:W-:Y:S01]  /*1180*/  STL [R1+0x494], R3 ;  /* 0x0004940301007387 */ /* 0x0005e20000100800 */
[C---:B------:R-:W-:Y:S01]  /*1190*/  VIADD R176, R18.reuse, 0x40 ;  /* 0x0000004012b07836 */ /* 0x040fe20000000000 */
[----:B0-----:R-:W-:Y:S01]  /*11a0*/  SHF.R.S32.HI R0, RZ, 0x1f, R202 ;  /* 0x0000001fff007819 */ /* 0x001fe200000114ca */
[C---:B------:R-:W-:Y:S01]  /*11b0*/  VIADD R19, R18.reuse, 0x80 ;  /* 0x0000008012137836 */ /* 0x040fe20000000000 */
[----:B------:R-:W-:Y:S01]  /*11c0*/  SHF.R.S32.HI R183, RZ, 0x1f, R18 ;  /* 0x0000001fffb77819 */ /* 0x000fe20000011412 */
[----:B------:R-:W-:Y:S01]  /*11d0*/  VIADD R177, R18, 0xc0 ;  /* 0x000000c012b17836 */ /* 0x000fe20000000000 */
[----:B-1----:R-:W-:Y:S01]  /*11e0*/  SHF.R.S32.HI R2, RZ, 0x1f, R203 ;  /* 0x0000001fff027819 */ /* 0x002fe200000114cb */
[----:B------:R0:W-:Y:S01]  /*11f0*/  STL [R1+0x48c], R0 ;  /* 0x00048c0001007387 */ /* 0x0001e20000100800 */
[C---:B------:R-:W-:Y:S01]  /*1200*/  VIADD R190, R179.reuse, 0xb8 ;  /* 0x000000b8b3be7836 */ /* 0x040fe20000000000 */
[----:B------:R-:W-:Y:S01]  /*1210*/  SHF.R.S32.HI R182, RZ, 0x1f, R176 ;  /* 0x0000001fffb67819 */ /* 0x000fe200000114b0 */
[C---:B------:R-:W-:Y:S01]  /*1220*/  VIADD R189, R179.reuse, 0xc0 ;  /* 0x000000c0b3bd7836 */ /* 0x040fe20000000000 */
[----:B------:R1:W-:Y:S01]  /*1230*/  STL [R1+0x490], R2 ;  /* 0x0004900201007387 */ /* 0x0003e20000100800 */
[----:B--2---:R-:W-:Y:S01]  /*1240*/  SHF.R.S32.HI R3, RZ, 0x1f, R201 ;  /* 0x0000001fff037819 */ /* 0x004fe200000114c9 */
[C---:B------:R-:W-:Y:S01]  /*1250*/  VIADD R188, R179.reuse, 0xc8 ;  /* 0x000000c8b3bc7836 */ /* 0x040fe20000000000 */
[----:B------:R-:W-:Y:S01]  /*1260*/  SHF.R.S32.HI R181, RZ, 0x1f, R19 ;  /* 0x0000001fffb57819 */ /* 0x000fe20000011413 */
[C---:B------:R-:W-:Y:S01]  /*1270*/  VIADD R187, R179.reuse, 0xd0 ;  /* 0x000000d0b3bb7836 */ /* 0x040fe20000000000 */
[----:B------:R-:W-:Y:S01]  /*1280*/  SHF.R.S32.HI R180, RZ, 0x1f, R177 ;  /* 0x0000001fffb47819 */ /* 0x000fe200000114b1 */
[----:B------:R2:W-:Y:S01]  /*1290*/  STL [R1+0x488], R3 ;  /* 0x0004880301007387 */ /* 0x0005e20000100800 */
[----:B0-----:R-:W-:Y:S01]  /*12a0*/  SHF.R.S32.HI R0, RZ, 0x1f, R199 ;  /* 0x0000001fff007819 */ /* 0x001fe200000114c7 */
[C---:B------:R-:W-:Y:S01]  /*12b0*/  VIADD R186, R179.reuse, 0xd8 ;  /* 0x000000d8b3ba7836 */ /* 0x040fe20000000000 */
[----:B------:R-:W-:Y:S01]  /*12c0*/  SHF.R.S32.HI R237, RZ, 0x1f, R192 ;  /* 0x0000001fffed7819 */ /* 0x000fe200000114c0 */
[C---:B------:R-:W-:Y:S01]  /*12d0*/  VIADD R185, R179.reuse, 0xe0 ;  /* 0x000000e0b3b97836 */ /* 0x040fe20000000000 */
[----:B-1----:R-:W-:Y:S01]  /*12e0*/  SHF.R.S32.HI R2, RZ, 0x1f, R200 ;  /* 0x0000001fff027819 */ /* 0x002fe200000114c8 */
[----:B------:R0:W-:Y:S01]  /*12f0*/  STL [R1+0x47c], R0 ;  /* 0x00047c0001007387 */ /* 0x0001e20000100800 */
[C---:B------:R-:W-:Y:S01]  /*1300*/  VIADD R184, R179.reuse, 0xe8 ;  /* 0x000000e8b3b87836 */ /* 0x040fe20000000000 */
[----:B------:R-:W-:Y:S01]  /*1310*/  SHF.R.S32.HI R236, RZ, 0x1f, R191 ;  /* 0x0000001fffec7819 */ /* 0x000fe200000114bf */
[C---:B------:R-:W-:Y:S01]  /*1320*/  VIADD R214, R179.reuse, 0xf0 ;  /* 0x000000f0b3d67836 */ /* 0x040fe20000000000 */
[----:B------:R1:W-:Y:S01]  /*1330*/  STL [R1+0x484], R2 ;  /* 0x0004840201007387 */ /* 0x0003e20000100800 */
[----:B--2---:R-:W-:Y:S01]  /*1340*/  SHF.R.S32.HI R3, RZ, 0x1f, R198 ;  /* 0x0000001fff037819 */ /* 0x004fe200000114c6 */
[----:B------:R-:W-:Y:S01]  /*1350*/  VIADD R213, R179, 0xf8 ;  /* 0x000000f8b3d57836 */ /* 0x000fe20000000000 */
[----:B------:R-:W-:-:S02]  /*1360*/  SHF.R.S32.HI R235, RZ, 0x1f, R190 ;  /* 0x0000001fffeb7819 */ /* 0x000fc400000114be */
[----:B------:R-:W-:Y:S01]  /*1370*/  SHF.R.S32.HI R234, RZ, 0x1f, R189 ;  /* 0x0000001fffea7819 */ /* 0x000fe200000114bd */
[----:B------:R2:W-:Y:S01]  /*1380*/  STL [R1+0x478], R3 ;  /* 0x0004780301007387 */ /* 0x0005e20000100800 */
[----:B0-----:R-:W-:Y:S02]  /*1390*/  SHF.R.S32.HI R0, RZ, 0x1f, R196 ;  /* 0x0000001fff007819 */ /* 0x001fe400000114c4 */
[----:B------:R-:W-:Y:S02]  /*13a0*/  SHF.R.S32.HI R231, RZ, 0x1f, R188 ;  /* 0x0000001fffe77819 */ /* 0x000fe400000114bc */
[----:B-1----:R-:W-:Y:S01]  /*13b0*/  SHF.R.S32.HI R2, RZ, 0x1f, R197 ;  /* 0x0000001fff027819 */ /* 0x002fe200000114c5 */
[----:B------:R0:W-:Y:S01]  /*13c0*/  STL [R1+0x470], R0 ;  /* 0x0004700001007387 */ /* 0x0001e20000100800 */
[----:B------:R-:W-:Y:S02]  /*13d0*/  SHF.R.S32.HI R230, RZ, 0x1f, R187 ;  /* 0x0000001fffe67819 */ /* 0x000fe400000114bb */
[----:B------:R-:W-:Y:S01]  /*13e0*/  SHF.R.S32.HI R229, RZ, 0x1f, R186 ;  /* 0x0000001fffe57819 */ /* 0x000fe200000114ba */
[----:B------:R1:W-:Y:S01]  /*13f0*/  STL [R1+0x474], R2 ;  /* 0x0004740201007387 */ /* 0x0003e20000100800 */
[----:B--2---:R-:W-:-:S02]  /*1400*/  SHF.R.S32.HI R3, RZ, 0x1f, R195 ;  /* 0x0000001fff037819 */ /* 0x004fc400000114c3 */
[----:B------:R-:W-:Y:S02]  /*1410*/  SHF.R.S32.HI R228, RZ, 0x1f, R185 ;  /* 0x0000001fffe47819 */ /* 0x000fe400000114b9 */
[----:B------:R-:W-:Y:S01]  /*1420*/  SHF.R.S32.HI R227, RZ, 0x1f, R184 ;  /* 0x0000001fffe37819 */ /* 0x000fe200000114b8 */
[----:B------:R-:W-:Y:S01]  /*1430*/  STL [R1+0x46c], R3 ;  /* 0x00046c0301007387 */ /* 0x000fe20000100800 */
[----:B0-----:R-:W-:Y:S02]  /*1440*/  SHF.R.S32.HI R0, RZ, 0x1f, R193 ;  /* 0x0000001fff007819 */ /* 0x001fe400000114c1 */
[----:B------:R-:W-:Y:S02]  /*1450*/  SHF.R.S32.HI R226, RZ, 0x1f, R214 ;  /* 0x0000001fffe27819 */ /* 0x000fe400000114d6 */
[----:B-1----:R-:W-:Y:S01]  /*1460*/  SHF.R.S32.HI R2, RZ, 0x1f, R194 ;  /* 0x0000001fff027819 */ /* 0x002fe200000114c2 */
[----:B------:R0:W-:Y:S01]  /*1470*/  STL [R1+0x464], R0 ;  /* 0x0004640001007387 */ /* 0x0001e20000100800 */
[----:B------:R-:W-:-:S03]  /*1480*/  SHF.R.S32.HI R225, RZ, 0x1f, R213 ;  /* 0x0000001fffe17819 */ /* 0x000fc600000114d5 */
[----:B------:R1:W-:Y:S01]  /*1490*/  STL [R1+0x468], R2 ;  /* 0x0004680201007387 */ /* 0x0003e20000100800 */
[----:B0-----:R-:W-:-:S05]  /*14a0*/  IMAD R0, R5, 0x8, R178 ;  /* 0x0000000805007824 */ /* 0x001fca00078e02b2 */
[----:B------:R1:W-:Y:S02]  /*14b0*/  STL [R1+0x4d0], R0 ;  /* 0x0004d00001007387 */ /* 0x0003e40000100800 */
.L_x_12189:
[----:B------:R-:W-:Y:S01]  /*14c0*/  ULDC.64 UR8, c[0x0][0xb20] ;  /* 0x0002c80000087ab9 */ /* 0x000fe20000000a00 */
[----:B------:R-:W-:Y:S02]  /*14d0*/  ULOP3.LUT UR44, UR7, 0xff0000, URZ, 0xc0, !UPT ;  /* 0x00ff0000072c7892 */ /* 0x000fe4000f8ec03f */
[----:B------:R-:W-:Y:S01]  /*14e0*/  UISETP.NE.U32.AND UP0, UPT, UR8, URZ, UPT ;  /* 0x0000003f0800728c */ /* 0x000fe2000bf05070 */
[----:B------:R-:W-:-:S03]  /*14f0*/  ULDC UR48, c[0x0][0x2f0] ;  /* 0x0000bc0000307ab9 */ /* 0x000fc60000000800 */
        /* <DEDUP_REMOVED lines=9> */
[----:B01-34-:R-:W-:Y:S02]  /*1590*/  IMAD.U32 R2, RZ, RZ, UR8 ;  /* 0x00000008ff027e24 */ /* 0x01bfe4000f8e00ff */
[----:B------:R-:W-:Y:S01]  /*15a0*/  IMAD.U32 R3, RZ, RZ, UR9 ;  /* 0x00000009ff037e24 */ /* 0x000fe2000f8e00ff */
[----:B------:R-:W-:-:S03]  /*15b0*/  @UP1 UIMAD.WIDE UR8, UR6, 0x4, UR10 ;  /* 0x00000004060818a5 */ /* 0x000fc6000f8e020a */
[----:B------:R-:W-:Y:S01]  /*15c0*/  ULDC.64 UR10, c[0x0][0xb18] ;  /* 0x0002c600000a7ab9 */ /* 0x000fe20000000a00 */
[----:B--2---:R-:W2:Y:S02]  /*15d0*/  @P0 LDG.E R2, desc[UR40][R2.64] ;  /* 0x0000002802020981 */ /* 0x004ea4000c1e1900 */
[----:B------:R-:W-:Y:S02]  /*15e0*/  IMAD.U32 R4, RZ, RZ, UR8 ;  /* 0x00000008ff047e24 */ /* 0x000fe4000f8e00ff */
        /* <DEDUP_REMOVED lines=8> */
[----:B------:R-:W-:Y:S01]  /*1670*/  USHF.R.U32.HI UR8, URZ, 0x8, UR8 ;  /* 0x000000083f087899 */ /* 0x000fe20008011608 */
[----:B------:R-:W-:Y:S01]  /*1680*/  ULDC UR9, c[0x0][0x424] ;  /* 0x0001090000097ab9 */ /* 0x000fe20000000800 */
[----:B------:R-:W-:Y:S01]  /*1690*/  UMOV UR4, URZ ;  /* 0x0000003f00047c82 */ /* 0x000fe20008000000 */
[----:B------:R-:W-:Y:S01]  /*16a0*/  USEL UR9, UR9, 0x1, UP0 ;  /* 0x0000000109097887 */ /* 0x000fe20008000000 */
[----:B------:R-:W-:Y:S01]  /*16b0*/  ULDC UR47, c[0x0][0x288] ;  /* 0x0000a200002f7ab9 */ /* 0x000fe20000000800 */
[----:B------:R-:W-:-:S02]  /*16c0*/  ULEA.HI UR44, UR44, UR8, URZ, 0x10 ;  /* 0x000000082c2c7291 */ /* 0x000fc4000f8f803f */
[----:B------:R-:W-:Y:S02]  /*16d0*/  UIMAD UR48, UR9, UR48, URZ ;  /* 0x00000030093072a4 */ /* 0x000fe4000f8e023f */
        /* <DEDUP_REMOVED lines=17> */
.L_x_12066:
        /* <DEDUP_REMOVED lines=9> */
.L_x_12067:
        /* <DEDUP_REMOVED lines=13> */
.L_x_12068:
[----:B------:R-:W0:Y:S01]  /*1950*/  S2R R0, SR_TID.X ;  /* 0x0000000000007919 */ /* 0x000e220000002100 */
[----:B------:R-:W1:Y:S01]  /*1960*/  LDC R20, c[0x0][0xa80] ;  /* 0x0002a000ff147b82 */ /* 0x000e620000000800 */
[----:B------:R-:W-:Y:S01]  /*1970*/  MOV R72, 0x400 ;  /* 0x0000040000487802 */ /* 0x000fe20000000f00 */
[----:B------:R-:W-:Y:S01]  /*1980*/  IMAD.MOV.U32 R2, RZ, RZ, 0x3000 ;  /* 0x00003000ff027424 */ /* 0x000fe200078e00ff */
[----:B------:R-:W2:Y:S01]  /*1990*/  S2R R11, SR_CgaCtaId ;  /* 0x00000000000b7919 */ /* 0x000ea20000008800 */
[----:B------:R-:W-:Y:S01]  /*19a0*/  IMAD.U32 R3, RZ, RZ, UR36 ;  /* 0x00000024ff037e24 */ /* 0x000fe2000f8e00ff */
[----:B------:R-:W-:Y:S01]  /*19b0*/  UIADD3 UR48, -UR4, UR48, URZ ;  /* 0x0000003004307290 */ /* 0x000fe2000fffe13f */
[----:B------:R-:W-:Y:S01]  /*19c0*/  IMAD.MOV.U32 R12, RZ, RZ, 0x1 ;  /* 0x00000001ff0c7424 */ /* 0x000fe200078e00ff */
[----:B------:R-:W3:Y:S01]  /*19d0*/  S2R R9, SR_SWINHI ;  /* 0x0000000000097919 */ /* 0x000ee20000002f00 */
[----:B------:R-:W-:Y:S01]  /*19e0*/  IMAD.MOV.U32 R13, RZ, RZ, RZ ;  /* 0x000000ffff0d7224 */ /* 0x000fe200078e00ff */
[----:B------:R-:W-:Y:S01]  /*19f0*/  ULDC UR4, c[0x0][0x448] ;  /* 0x0001120000047ab9 */ /* 0x000fe20000000800 */
[----:B------:R-:W-:Y:S01]  /*1a00*/  IMAD.MOV.U32 R5, RZ, RZ, 0x100 ;  /* 0x00000100ff057424 */ /* 0x000fe200078e00ff */
[----:B------:R-:W-:Y:S01]  /*1a10*/  STL.64 [R1+0x18], R2 ;  /* 0x0000180201007387 */ /* 0x000fe20000100a00 */
[----:B------:R-:W-:Y:S01]  /*1a20*/  IMAD.MOV.U32 R6, RZ, RZ, 0x1 ;  /* 0x00000001ff067424 */ /* 0x000fe200078e00ff */
[----:B------:R-:W-:Y:S01]  /*1a30*/  UISETP.NE.AND UP0, UPT, UR4, 0x1, UPT ;  /* 0x000000010400788c */ /* 0x000fe2000bf05270 */
[----:B------:R-:W-:Y:S01]  /*1a40*/  IMAD.MOV.U32 R7, RZ, RZ, RZ ;  /* 0x000000ffff077224 */ /* 0x000fe200078e00ff */
[----:B------:R4:W-:Y:S01]  /*1a50*/  STL.64 [R1+0x60], R12 ;  /* 0x0000600c01007387 */ /* 0x0009e20000100a00 */
[----:B------:R-:W-:Y:S01]  /*1a60*/  IMAD.U32 R26, RZ, RZ, UR5 ;  /* 0x00000005ff1a7e24 */ /* 0x000fe2000f8e00ff */
[----:B------:R-:W-:Y:S01]  /*1a70*/  USHF.L.U32 UR39, UR5, 0x7, URZ ;  /* 0x0000000705277899 */ /* 0x000fe2000800063f */
[----:B------:R-:W-:Y:S01]  /*1a80*/  IMAD.MOV.U32 R8, RZ, RZ, 0xc000 ;  /* 0x0000c000ff087424 */ /* 0x000fe200078e00ff */
[----:B------:R-:W-:Y:S01]  /*1a90*/  STL.128 [R1+0x230], RZ ;  /* 0x000230ff01007387 */ /* 0x000fe20000100c00 */
[----:B------:R-:W-:Y:S01]  /*1aa0*/  ULDC.64 UR4, c[0x0][0xad8] ;  /* 0x0002b60000047ab9 */ /* 0x000fe20000000a00 */
[----:B------:R-:W-:-:S02]  /*1ab0*/  UIADD3 UR8, UR39, 0x7f, URZ ;  /* 0x0000007f27087890 */ /* 0x000fc4000fffe03f */
[----:B------:R-:W-:Y:S01]  /*1ac0*/  UISETP.GE.AND UP1, UPT, UR5, 0x1, UPT ;  /* 0x000000010500788c */ /* 0x000fe2000bf26270 */
[----:B------:R-:W-:Y:S01]  /*1ad0*/  STL [R1+0x70], R26 ;  /* 0x0000701a01007387 */ /* 0x000fe20000100800 */
[----:B------:R-:W-:Y:S01]  /*1ae0*/  @UP0 ULDC UR6, c[0x0][0x44c] ;  /* 0x0001130000060ab9 */ /* 0x000fe20000000800 */
[----:B------:R-:W-:Y:S01]  /*1af0*/  @UP0 ULDC UR9, c[0x0][0x450] ;  /* 0x0001140000090ab9 */ /* 0x000fe20000000800 */
[----:B------:R-:W-:Y:S01]  /*1b00*/  UIMAD.WIDE.U32 UR6, UR8, UR6, URZ ;  /* 0x00000006080672a5 */ /* 0x000fe2000f8e003f */
[----:B-1----:R-:W-:Y:S01]  /*1b10*/  STL [R1+0x250], R20 ;  /* 0x0002501401007387 */ /* 0x002fe20000100800 */
[----:B------:R-:W-:Y:S01]  /*1b20*/  UIADD3 UR42, UR48, 0x1, -UR47 ;  /* 0x00000001302a7890 */ /* 0x000fe2000fffe82f */
[----:B0-----:R-:W-:Y:S02]  /*1b30*/  LOP3.LUT R0, R0, 0x7f, RZ, 0xc0, !PT ;  /* 0x0000007f00007812 */ /* 0x001fe400078ec0ff */
[----:B------:R-:W-:Y:S01]  /*1b40*/  STL.128 [R1+0x240], RZ ;  /* 0x000240ff01007387 */ /* 0x000fe20000100c00 */
[----:B------:R-:W-:Y:S01]  /*1b50*/  @UP0 USHF.R.U32.HI UR8, URZ, UR9, UR7 ;  /* 0x000000093f080299 */ /* 0x000fe20008011607 */
[----:B--2---:R-:W-:Y:S01]  /*1b60*/  LEA R72, R11, R72, 0x18 ;  /* 0x000000480b487211 */ /* 0x004fe200078ec0ff */
[----:B------:R-:W-:Y:S01]  /*1b70*/  IMAD.MOV.U32 R11, RZ, RZ, 0x100 ;  /* 0x00000100ff0b7424 */ /* 0x000fe200078e00ff */
[----:B------:R-:W-:Y:S01]  /*1b80*/  ISETP.NE.AND P0, PT, R0, RZ, PT ;  /* 0x000000ff0000720c */ /* 0x000fe20003f05270 */
[----:B------:R-:W-:Y:S01]  /*1b90*/  STL.128 [R1+0x260], RZ ;  /* 0x000260ff01007387 */ /* 0x000fe20000100c00 */
[----:B------:R-:W-:-:S02]  /*1ba0*/  MOV R24, R72 ;  /* 0x0000004800187202 */ /* 0x000fc40000000f00 */
[----:B---3--:R-:W-:Y:S01]  /*1bb0*/  MOV R25, R9 ;  /* 0x0000000900197202 */ /* 0x008fe20000000f00 */
[----:B------:R-:W-:Y:S01]  /*1bc0*/  IMAD.U32 R9, RZ, RZ, UR36 ;  /* 0x00000024ff097e24 */ /* 0x000fe2000f8e00ff */
[----:B------:R-:W-:Y:S01]  /*1bd0*/  SEL R4, RZ, 0x1, P0 ;  /* 0x00000001ff047807 */ /* 0x000fe20000000000 */
[----:B------:R-:W-:Y:S01]  /*1be0*/  STL.128 [R1+0x270], RZ ;  /* 0x000270ff01007387 */ /* 0x000fe20000100c00 */
[C---:B------:R-:W-:Y:S01]  /*1bf0*/  IADD3 R0, P2, R24.reuse, 0x32450, RZ ;  /* 0x0003245018007810 */ /* 0x040fe20007f5e0ff */
[----:B------:R-:W-:Y:S01]  /*1c00*/  UIADD3 UR6, UR42, UR8, URZ ;  /* 0x000000082a067290 */ /* 0x000fe2000fffe03f */
[C---:B------:R-:W-:Y:S01]  /*1c10*/  IADD3 R14, P3, R24.reuse, 0x32460, RZ ;  /* 0x00032460180e7810 */ /* 0x040fe20007f7e0ff */
[----:B------:R0:W-:Y:S01]  /*1c20*/  STL.128 [R1+0x20], R4 ;  /* 0x0000200401007387 */ /* 0x0001e20000100c00 */
[C---:B----4-:R-:W-:Y:S01]  /*1c30*/  IADD3 R12, P0, R24.reuse, 0x32430, RZ ;  /* 0x00032430180c7810 */ /* 0x050fe20007f1e0ff */
[----:B------:R-:W-:Y:S01]  /*1c40*/  IMAD.MOV.U32 R10, RZ, RZ, R4 ;  /* 0x000000ffff0a7224 */ /* 0x000fe200078e0004 */
[----:B------:R-:W-:Y:S01]  /*1c50*/  IADD3 R2, P1, R24, 0x32440, RZ ;  /* 0x0003244018027810 */ /* 0x000fe20007f3e0ff */
[----:B------:R1:W-:Y:S01]  /*1c60*/  STL.128 [R1+0x280], RZ ;  /* 0x000280ff01007387 */ /* 0x0003e20000100c00 */
[----:B------:R-:W-:Y:S01]  /*1c70*/  UIADD3 UR4, UR6, UR4, URZ ;  /* 0x0000000406047290 */ /* 0x000fe2000fffe03f */
[--C-:B------:R-:W-:Y:S01]  /*1c80*/  IMAD.X R13, RZ, RZ, R25.reuse, P0 ;  /* 0x000000ffff0d7224 */ /* 0x100fe200000e0619 */
[C---:B------:R-:W-:Y:S01]  /*1c90*/  IADD3 R29, P0, R16.reuse, 0x230, RZ ;  /* 0x00000230101d7810 */ /* 0x040fe20007f1e0ff */
[----:B------:R-:W-:Y:S01]  /*1ca0*/  IMAD.X R3, RZ, RZ, R25, P1 ;  /* 0x000000ffff037224 */ /* 0x000fe200008e0619 */
[----:B------:R1:W-:Y:S01]  /*1cb0*/  STL.128 [R1+0x50], R8 ;  /* 0x0000500801007387 */ /* 0x0003e20000100c00 */
[----:B------:R-:W-:-:S02]  /*1cc0*/  IADD3 R28, P1, R16, 0x260, RZ ;  /* 0x00000260101c7810 */ /* 0x000fc40007f3e0ff */
[--C-:B------:R-:W-:Y:S01]  /*1cd0*/  IMAD.X R40, RZ, RZ, R17.reuse, P0 ;  /* 0x000000ffff287224 */ /* 0x100fe200000e0611 */
[----:B------:R1:W-:Y:S02]  /*1ce0*/  STL.64 [R1+0x8], R12 ;  /* 0x0000080c01007387 */ /* 0x0003e40000100a00 */
[----:B------:R-:W-:Y:S02]  /*1cf0*/  IMAD.X R39, RZ, RZ, R17, P1 ;  /* 0x000000ffff277224 */ /* 0x000fe400008e0611 */
[--C-:B0-----:R-:W-:Y:S01]  /*1d00*/  IMAD.X R5, RZ, RZ, R25.reuse, P2 ;  /* 0x000000ffff057224 */ /* 0x101fe200010e0619 */
[----:B------:R1:W-:Y:S01]  /*1d10*/  STL.64 [R1+0x10], R2 ;  /* 0x0000100201007387 */ /* 0x0003e20000100a00 */
[----:B------:R-:W-:Y:S01]  /*1d20*/  IMAD.X R7, RZ, RZ, R25, P3 ;  /* 0x000000ffff077224 */ /* 0x000fe200018e0619 */
[----:B------:R-:W-:Y:S01]  /*1d30*/  PLOP3.LUT P3, PT, PT, PT, UP1, 0x80, 0x0 ;  /* 0x000000000000781c */ /* 0x000fe20003f6f018 */
[----:B------:R-:W-:Y:S01]  /*1d40*/  IMAD.MOV.U32 R4, RZ, RZ, R0 ;  /* 0x000000ffff047224 */ /* 0x000fe200078e0000 */
[----:B------:R1:W-:Y:S01]  /*1d50*/  STL.64 [R1+0x30], R2 ;  /* 0x0000300201007387 */ /* 0x0003e20000100a00 */
[----:B------:R-:W-:Y:S01]  /*1d60*/  IMAD.MOV.U32 R6, RZ, RZ, R14 ;  /* 0x000000ffff067224 */ /* 0x000fe200078e000e */
[----:B------:R-:W-:-:S02]  /*1d70*/  IADD3 R38, P2, R16, 0x38, RZ ;  /* 0x0000003810267810 */ /* 0x000fc40007f5e0ff */
[----:B------:R1:W-:Y:S03]  /*1d80*/  STL.128 [R1+0x290], RZ ;  /* 0x000290ff01007387 */ /* 0x0003e60000100c00 */
[----:B------:R-:W-:Y:S01]  /*1d90*/  IMAD.X R53, RZ, RZ, R17, P2 ;  /* 0x000000ffff357224 */ /* 0x000fe200010e0611 */
[----:B------:R1:W-:Y:S04]  /*1da0*/  STL.128 [R1+0x40], R4 ;  /* 0x0000400401007387 */ /* 0x0003e80000100c00 */
[----:B------:R1:W-:Y:S04]  /*1db0*/  STL.64 [R1+0x68], R6 ;  /* 0x0000680601007387 */ /* 0x0003e80000100a00 */
[----:B------:R1:W-:Y:S04]  /*1dc0*/  STL.128 [R1+0x2a0], RZ ;  /* 0x0002a0ff01007387 */ /* 0x0003e80000100c00 */
        /* <DEDUP_REMOVED lines=27> */
[----:B------:R1:W-:Y:S04]  /*1f80*/  STL.64 [R1], RZ ;  /* 0x000000ff01007387 */ /* 0x0003e80000100a00 */
[----:B------:R1:W-:Y:S01]  /*1f90*/  STL.64 [R1+0x38], RZ ;  /* 0x000038ff01007387 */ /* 0x0003e20000100a00 */
        /* <DEDUP_REMOVED lines=11> */
.L_x_12070:
[----:B------:R-:W-:-:S11]  /*2050*/  UISETP.NE.AND UP1, UPT, UR5, 0x1, UPT ;  /* 0x000000010500788c */ /* 0x000fd6000bf25270 */
[----:B------:R-:W-:Y:S02]  /*2060*/  @UP1 ULDC.64 UR10, c[0x0][0xae0] ;  /* 0x0002b800000a1ab9 */ /* 0x000fe40000000a00 */
[----:B------:R-:W-:-:S04]  /*2070*/  UIMAD.WIDE.U32 UR6, UR8, UR10, URZ ;  /* 0x0000000a080672a5 */ /* 0x000fc8000f8e003f */
[----:B------:R-:W-:-:S12]  /*2080*/  @UP1 USHF.R.U32.HI UR8, URZ, UR11, UR7 ;  /* 0x0000000b3f081299 */ /* 0x000fd80008011607 */
.L_x_12071:
[----:B------:R-:W-:-:S04]  /*2090*/  UIMAD UR8, UR8, UR5, UR5 ;  /* 0x00000005080872a4 */ /* 0x000fc8000f8e0205 */
[----:B------:R-:W-:-:S04]  /*20a0*/  UISETP.LT.AND UP1, UPT, UR4, UR8, UPT ;  /* 0x000000080400728c */ /* 0x000fc8000bf21270 */
[----:B------:R-:W-:-:S12]  /*20b0*/  USEL UR4, UR4, UR8, UP1 ;  /* 0x0000000804047287 */ /* 0x000fd80008800000 */
.L_x_12069:
[----:B------:R-:W-:Y:S02]  /*20c0*/  UIADD3 UR6, UR48, 0x5f, URZ ;  /* 0x0000005f30067890 */ /* 0x000fe4000fffe03f */
[----:B------:R-:W-:Y:S02]  /*20d0*/  UIADD3 UR8, UR4, 0x5f, URZ ;  /* 0x0000005f04087890 */ /* 0x000fe4000fffe03f */
[----:B------:R-:W-:Y:S02]  /*20e0*/  UIMAD.WIDE UR6, UR6, 0x2aaaaaab, URZ ;  /* 0x2aaaaaab060678a5 */ /* 0x000fe4000f8e023f */
[----:B------:R-:W-:Y:S01]  /*20f0*/  UIMAD.WIDE UR8, UR8, 0x2aaaaaab, URZ ;  /* 0x2aaaaaab080878a5 */ /* 0x000fe2000f8e023f */
[----:B------:R-:W-:Y:S01]  /*2100*/  @UP0 ULDC UR10, c[0x0][0x44c] ;  /* 0x00011300000a0ab9 */ /* 0x000fe20000000800 */
[----:B------:R-:W-:Y:S02]  /*2110*/  USHF.R.U32.HI UR4, URZ, 0x1f, UR7 ;  /* 0x0000001f3f047899 */ /* 0x000fe40008011607 */
[----:B------:R-:W-:-:S02]  /*2120*/  UIMAD.WIDE.U32 UR10, UR39, UR10, URZ ;  /* 0x0000000a270a72a5 */ /* 0x000fc4000f8e003f */
[----:B------:R-:W-:Y:S01]  /*2130*/  USHF.R.U32.HI UR6, URZ, 0x1f, UR9 ;  /* 0x0000001f3f067899 */ /* 0x000fe20008011609 */
[----:B------:R-:W-:Y:S01]  /*2140*/  @UP0 ULDC UR13, c[0x0][0x450] ;  /* 0x00011400000d0ab9 */ /* 0x000fe20000000800 */
[----:B------:R-:W-:Y:S01]  /*2150*/  UMOV UR12, UR39 ;  /* 0x00000027000c7c82 */ /* 0x000fe20008000000 */
[----:B------:R-:W-:Y:S02]  /*2160*/  UIADD3 UR46, UR48, -UR47, URZ ;  /* 0x8000002f302e7290 */ /* 0x000fe4000fffe03f */
[----:B------:R-:W-:Y:S02]  /*2170*/  @UP0 USHF.R.U32.HI UR12, URZ, UR13, UR11 ;  /* 0x0000000d3f0c0299 */ /* 0x000fe4000801160b */
[----:B------:R-:W-:Y:S02]  /*2180*/  ULEA.HI.SX32 UR4, UR7, UR4, 0x1c ;  /* 0x0000000407047291 */ /* 0x000fe4000f8fe23f */
[----:B------:R-:W-:Y:S02]  /*2190*/  ULEA.HI.SX32 UR6, UR9, UR6, 0x1c ;  /* 0x0000000609067291 */ /* 0x000fe4000f8fe23f */
[----:B------:R-:W-:-:S02]  /*21a0*/  UIADD3 UR7, UR46, UR12, URZ ;  /* 0x0000000c2e077290 */ /* 0x000fc4000fffe03f */
        /* <DEDUP_REMOVED lines=15> */
.L_x_12073:
[----:B------:R-:W-:-:S11]  /*22a0*/  UISETP.NE.AND UP0, UPT, UR5, 0x1, UPT ;  /* 0x000000010500788c */ /* 0x000fd6000bf05270 */
[----:B------:R-:W-:Y:S02]  /*22b0*/  @UP0 ULDC.64 UR12, c[0x0][0xae0] ;  /* 0x0002b800000c0ab9 */ /* 0x000fe40000000a00 */
[----:B------:R-:W-:-:S04]  /*22c0*/  UIMAD.WIDE.U32 UR8, UR7, UR12, URZ ;  /* 0x0000000c070872a5 */ /* 0x000fc8000f8e003f */
[----:B------:R-:W-:-:S12]  /*22d0*/  @UP0 USHF.R.U32.HI UR7, URZ, UR13, UR9 ;  /* 0x0000000d3f070299 */ /* 0x000fd80008011609 */
.L_x_12074:
[----:B------:R-:W-:-:S04]  /*22e0*/  UIMAD UR5, UR7, UR5, URZ ;  /* 0x00000005070572a4 */ /* 0x000fc8000f8e023f */
[----:B------:R-:W-:-:S04]  /*22f0*/  UISETP.LT.AND UP0, UPT, UR10, UR5, UPT ;  /* 0x000000050a00728c */ /* 0x000fc8000bf01270 */
[----:B------:R-:W-:-:S12]  /*2300*/  USEL UR10, UR10, UR5, !UP0 ;  /* 0x000000050a0a7287 */ /* 0x000fd8000c000000 */
.L_x_12072:
[----:B------:R-:W-:Y:S02]  /*2310*/  UIMAD.WIDE UR4, UR10, 0x2aaaaaab, URZ ;  /* 0x2aaaaaab0a0478a5 */ /* 0x000fe4000f8e023f */
[----:B------:R-:W-:Y:S02]  /*2320*/  ULOP3.LUT UR43, UR44, 0xff, URZ, 0xc0, !UPT ;  /* 0x000000ff2c2b7892 */ /* 0x000fe4000f8ec03f */
[----:B------:R-:W-:Y:S02]  /*2330*/  USHF.R.U32.HI UR4, URZ, 0x1f, UR5 ;  /* 0x0000001f3f047899 */ /* 0x000fe40008011605 */
[----:B------:R-:W-:Y:S02]  /*2340*/  USHF.R.U32.HI UR44, URZ, 0x10, UR44 ;  /* 0x000000103f2c7899 */ /* 0x000fe4000801162c */
[----:B------:R-:W-:-:S04]  /*2350*/  ULEA.HI.SX32 UR4, UR5, UR4, 0x1c ;  /* 0x0000000405047291 */ /* 0x000fc8000f8fe23f */
[----:B------:R-:W-:-:S04]  /*2360*/  UISETP.LT.AND UP0, UPT, URZ, UR4, UPT ;  /* 0x000000043f00728c */ /* 0x000fc8000bf01270 */
[----:B------:R-:W-:-:S03]  /*2370*/  USEL UR45, URZ, UR4, !UP0 ;  /* 0x000000043f2d7287 */ /* 0x000fc6000c000000 */
[----:B------:R-:W-:Y:S01]  /*2380*/  UMOV UR4, URZ ;  /* 0x0000003f00047c82 */ /* 0x000fe20008000000 */
[----:B------:R-:W-:-:S06]  /*2390*/  UISETP.GT.AND UP0, UPT, UR6, UR45, UPT ;  /* 0x0000002d0600728c */ /* 0x000fcc000bf04270 */
[----:B------:R-:W-:-:S13]  /*23a0*/  PLOP3.LUT P0, PT, PT, PT, UP0, 0x80, 0x0 ;  /* 0x000000000000781c */ /* 0x000fda0003f0f008 */
[----:B------:R-:W-:Y:S05]  /*23b0*/  @!P0 BRA `(.L_x_12075) ;  /* 0x0000000000948947 */ /* 0x000fea0003800000 */
[----:B------:R-:W-:Y:S01]  /*23c0*/  UISETP.NE.AND UP0, UPT, UR44, URZ, UPT ;  /* 0x0000003f2c00728c */ /* 0x000fe2000bf05270 */
[----:B------:R-:W-:-:S03]  /*23d0*/  ULDC UR4, c[0x0][0xae8] ;  /* 0x0002ba0000047ab9 */ /* 0x000fc60000000800 */
[----:B------:R-:W-:-:S04]  /*23e0*/  USEL UR10, UR44, UR4, UP0 ;  /* 0x000000042c0a7287 */ /* 0x000fc80008000000 */
[----:B------:R-:W-:Y:S02]  /*23f0*/  UIADD3 UR4, UR10, -0x1, UR6 ;  /* 0xffffffff0a047890 */ /* 0x000fe4000fffe006 */
[----:B-1----:R-:W-:Y:S02]  /*2400*/  IMAD.U32 R3, RZ, RZ, UR10 ;  /* 0x0000000aff037e24 */ /* 0x002fe4000f8e00ff */
[----:B------:R-:W-:-:S03]  /*2410*/  UIADD3 UR7, -UR45, UR4, URZ ;  /* 0x000000042d077290 */ /* 0x000fc6000fffe13f */
[-C--:B------:R-:W-:Y:S01]  /*2420*/  IABS R0, R3.reuse ;  /* 0x0000000300007213 */ /* 0x080fe20000000000 */
[----:B------:R-:W-:Y:S01]  /*2430*/  UMOV UR4, URZ ;  /* 0x0000003f00047c82 */ /* 0x000fe20008000000 */
[----:B------:R-:W-:Y:S01]  /*2440*/  IABS R5, R3 ;  /* 0x0000000300057213 */ /* 0x000fe20000000000 */
[----:B------:R-:W-:Y:S01]  /*2450*/  IMAD.U32 R4, RZ, RZ, UR7 ;  /* 0x00000007ff047e24 */ /* 0x000fe2000f8e00ff */
[----:B------:R-:W-:Y:S01]  /*2460*/  R2UR UR11, R0 ;  /* 0x00000000000b72ca */ /* 0x000fe200000e0000 */
[----:B------:R-:W-:-:S03]  /*2470*/  ULOP3.LUT UR7, UR7, UR10, URZ, 0x3c, !UPT ;  /* 0x0000000a07077292 */ /* 0x000fc6000f8e3c3f */
[----:B------:R-:W-:-:S05]  /*2480*/  IABS R4, R4 ;  /* 0x0000000400047213 */ /* 0x000fca0000000000 */
[----:B------:R-:W-:-:S04]  /*2490*/  IMAD.MOV.U32 R3, RZ, RZ, R4 ;  /* 0x000000ffff037224 */ /* 0x000fc800078e0004 */
[----:B------:R-:W0:Y:S01]  /*24a0*/  I2F.RP R0, UR11 ;  /* 0x0000000b00007d06 */ /* 0x000e220008209400 */
[----:B------:R-:W-:-:S07]  /*24b0*/  R2UR UR9, R3 ;  /* 0x00000000030972ca */ /* 0x000fce00000e0000 */
        /* <DEDUP_REMOVED lines=21> */
.L_x_12075:
[----:B------:R-:W-:Y:S01]  /*2610*/  UIMAD UR45, UR43, UR4, UR45 ;  /* 0x000000042b2d72a4 */ /* 0x000fe2000f8e022d */
[----:B------:R-:W-:Y:S01]  /*2620*/  IMAD.U32 R0, RZ, RZ, UR6 ;  /* 0x00000006ff007e24 */ /* 0x000fe2000f8e00ff */
[----:B------:R-:W-:Y:S01]  /*2630*/  PLOP3.LUT P0, PT, PT, PT, PT, 0x80, 0x0 ;  /* 0x000000000000781c */ /* 0x000fe20003f0f070 */
[----:B-1----:R-:W-:-:S05]  /*2640*/  IMAD.U32 R3, RZ, RZ, UR4 ;  /* 0x00000004ff037e24 */ /* 0x002fca000f8e00ff */
[----:B------:R-:W-:-:S04]  /*2650*/  VIADDMNMX R0, R3, UR45, R0, PT ;  /* 0x0000002d03007c46 */ /* 0x000fc8000b800100 */
[----:B------:R-:W-:-:S13]  /*2660*/  R2UR UR49, R0 ;  /* 0x00000000003172ca */ /* 0x000fda00000e0000 */
[----:B------:R-:W-:-:S06]  /*2670*/  UISETP.GT.AND UP0, UPT, UR49, UR45, UPT ;  /* 0x0000002d3100728c */ /* 0x000fcc000bf04270 */
[----:B------:R-:W-:-:S13]  /*2680*/  PLOP3.LUT P1, PT, PT, PT, UP0, 0x80, 0x0 ;  /* 0x000000000000781c */ /* 0x000fda0003f2f008 */
[----:B------:R-:W-:Y:S05]  /*2690*/  @!P1 BRA `(.L_x_12076) ;  /* 0x000001cc00309947 */ /* 0x000fea0003800000 */
[----:B------:R-:W2:Y:S01]  /*26a0*/  LDL R2, [R1+0x4cc] ;  /* 0x0004cc0001027983 */ /* 0x000ea20000100800 */
[----:B------:R-:W-:Y:S01]  /*26b0*/  VIADD R8, R72, 0x400 ;  /* 0x0000040048087836 */ /* 0x000fe20000000000 */
[----:B------:R-:W-:Y:S01]  /*26c0*/  IADD3 R36, P5, R16, 0xa8, RZ ;  /* 0x000000a810247810 */ /* 0x000fe20007fbe0ff */
[----:B------:R-:W-:Y:S01]  /*26d0*/  IMAD.MOV.U32 R4, RZ, RZ, 0x1 ;  /* 0x00000001ff047424 */ /* 0x000fe200078e00ff */
[----:B------:R-:W-:Y:S01]  /*26e0*/  STL.64 [R1+0x78], RZ ;  /* 0x000078ff01007387 */ /* 0x000fe20000100a00 */
[----:B------:R-:W-:Y:S01]  /*26f0*/  IMAD.MOV.U32 R5, RZ, RZ, RZ ;  /* 0x000000ffff057224 */ /* 0x000fe200078e00ff */
[----:B------:R-:W-:Y:S01]  /*2700*/  SHF.R.U32.HI R8, RZ, 0x4, R8 ;  /* 0x00000004ff087819 */ /* 0x000fe20000011608 */
[----:B------:R-:W-:Y:S01]  /*2710*/  IMAD.MOV.U32 R6, RZ, RZ, 0x1 ;  /* 0x00000001ff067424 */ /* 0x000fe200078e00ff */
[----:B------:R-:W-:Y:S01]  /*2720*/  STL.128 [R1+0xb0], RZ ;  /* 0x0000b0ff01007387 */ /* 0x000fe20000100c00 */
[----:B------:R-:W-:Y:S01]  /*2730*/  IMAD.MOV.U32 R7, RZ, RZ, RZ ;  /* 0x000000ffff077224 */ /* 0x000fe200078e00ff */
[----:B------:R-:W-:Y:S01]  /*2740*/  LOP3.LUT R8, R8, 0x3fff, RZ, 0xc0, !PT ;  /* 0x00003fff08087812 */ /* 0x000fe200078ec0ff */
[----:B------:R-:W-:Y:S01]  /*2750*/  IMAD.MOV.U32 R10, RZ, RZ, 0x1 ;  /* 0x00000001ff0a7424 */ /* 0x000fe200078e00ff */
[----:B------:R-:W-:Y:S01]  /*2760*/  STL.128 [R1+0xc0], RZ ;  /* 0x0000c0ff01007387 */ /* 0x000fe20000100c00 */
[----:B------:R-:W-:Y:S01]  /*2770*/  IMAD.MOV.U32 R11, RZ, RZ, RZ ;  /* 0x000000ffff0b7224 */ /* 0x000fe200078e00ff */
[C---:B------:R-:W-:Y:S01]  /*2780*/  IADD3 R26, P6, R16.reuse, 0x78, RZ ;  /* 0x00000078101a7810 */ /* 0x040fe20007fde0ff */
[----:B------:R-:W-:Y:S01]  /*2790*/  IMAD.X R37, RZ, RZ, R17, P5 ;  /* 0x000000ffff257224 */ /* 0x000fe200028e0611 */
[----:B------:R0:W-:Y:S01]  /*27a0*/  STL.128 [R1+0x80], R4 ;  /* 0x0000800401007387 */ /* 0x0001e20000100c00 */
[----:B------:R-:W-:-:S02]  /*27b0*/  IADD3 R35, P1, R16, 0x80, RZ ;  /* 0x0000008010237810 */ /* 0x000fc40007f3e0ff */
[C---:B------:R-:W-:Y:S01]  /*27c0*/  IADD3 R34, P2, R16.reuse, 0x88, RZ ;  /* 0x0000008810227810 */ /* 0x040fe20007f5e0ff */
[----:B------:R-:W-:Y:S01]  /*27d0*/  STL.64 [R1+0x90], R10 ;  /* 0x0000900a01007387 */ /* 0x000fe20000100a00 */
[--C-:B------:R-:W-:Y:S01]  /*27e0*/  IMAD.X R27, RZ, RZ, R17.reuse, P6 ;  /* 0x000000ffff1b7224 */ /* 0x100fe200030e0611 */
[C---:B------:R-:W-:Y:S01]  /*27f0*/  IADD3 R33, P3, R16.reuse, 0x90, RZ ;  /* 0x0000009010217810 */ /* 0x040fe20007f7e0ff */
[--C-:B------:R-:W-:Y:S01]  /*2800*/  IMAD.X R50, RZ, RZ, R17.reuse, P1 ;  /* 0x000000ffff327224 */ /* 0x100fe200008e0611 */
[----:B------:R-:W-:Y:S01]  /*2810*/  STL.128 [R1+0xd0], RZ ;  /* 0x0000d0ff01007387 */ /* 0x000fe20000100c00 */
[--C-:B------:R-:W-:Y:S01]  /*2820*/  IMAD.X R51, RZ, RZ, R17.reuse, P2 ;  /* 0x000000ffff337224 */ /* 0x100fe200010e0611 */
[C---:B------:R-:W-:Y:S01]  /*2830*/  IADD3 R32, P4, R16.reuse, 0x98, RZ ;  /* 0x0000009810207810 */ /* 0x040fe20007f9e0ff */
[----:B------:R-:W-:Y:S01]  /*2840*/  IMAD.X R48, RZ, RZ, R17, P3 ;  /* 0x000000ffff307224 */ /* 0x000fe200018e0611 */
[----:B------:R-:W-:Y:S01]  /*2850*/  STL.128 [R1+0xe0], RZ ;  /* 0x0000e0ff01007387 */ /* 0x000fe20000100c00 */
[----:B------:R-:W-:-:S02]  /*2860*/  IADD3 R31, P5, R16, 0xa0, RZ ;  /* 0x000000a0101f7810 */ /* 0x000fc40007fbe0ff */
[----:B------:R-:W-:Y:S01]  /*2870*/  IADD3 R30, P6, R16, 0xb0, RZ ;  /* 0x000000b0101e7810 */ /* 0x000fe20007fde0ff */
[----:B0-----:R-:W-:Y:S01]  /*2880*/  IMAD.MOV.U32 R5, RZ, RZ, 0x40000040 ;  /* 0x40000040ff057424 */ /* 0x001fe200078e00ff */
[C---:B------:R-:W-:Y:S01]  /*2890*/  LOP3.LUT R6, R8.reuse, 0x3000000, RZ, 0xfc, !PT ;  /* 0x0300000008067812 */ /* 0x040fe200078efcff */
[----:B------:R-:W-:Y:S01]  /*28a0*/  IMAD.MOV.U32 R7, RZ, RZ, 0x40000040 ;  /* 0x40000040ff077424 */ /* 0x000fe200078e00ff */
[----:B------:R-:W-:Y:S01]  /*28b0*/  LOP3.LUT R8, R8, 0x10000, RZ, 0xfc, !PT ;  /* 0x0001000008087812 */ /* 0x000fe200078efcff */
[----:B------:R-:W-:Y:S01]  /*28c0*/  STL.128 [R1+0xf0], RZ ;  /* 0x0000f0ff01007387 */ /* 0x000fe20000100c00 */
[C---:B------:R-:W-:Y:S01]  /*28d0*/  IADD3 R44, P1, R16.reuse, 0x110, RZ ;  /* 0x00000110102c7810 */ /* 0x040fe20007f3e0ff */
[--C-:B------:R-:W-:Y:S01]  /*28e0*/  IMAD.X R49, RZ, RZ, R17.reuse, P4 ;  /* 0x000000ffff317224 */ /* 0x100fe200020e0611 */
[----:B------:R-:W-:Y:S01]  /*28f0*/  IADD3 R42, P2, R16, 0x118, RZ ;  /* 0x00000118102a7810 */ /* 0x000fe20007f5e0ff */
[----:B------:R-:W-:Y:S01]  /*2900*/  STL.128 [R1+0x100], RZ ;  /* 0x000100ff01007387 */ /* 0x000fe20000100c00 */
[----:B------:R-:W-:-:S02]  /*2910*/  IMAD.X R46, RZ, RZ, R17, P5 ;  /* 0x000000ffff2e7224 */ /* 0x000fc400028e0611 */
[--C-:B------:R-:W-:Y:S02]  /*2920*/  IMAD.X R47, RZ, RZ, R17.reuse, P6 ;  /* 0x000000ffff2f7224 */ /* 0x100fe400030e0611 */
[--C-:B------:R-:W-:Y:S02]  /*2930*/  IMAD.X R45, RZ, RZ, R17.reuse, P1 ;  /* 0x000000ffff2d7224 */ /* 0x100fe400008e0611 */
[----:B------:R-:W-:Y:S01]  /*2940*/  IMAD.X R43, RZ, RZ, R17, P2 ;  /* 0x000000ffff2b7224 */ /* 0x000fe200010e0611 */
[----:B--2---:R-:W0:Y:S02]  /*2950*/  SHFL.IDX PT, R0, R2, RZ, 0x1f ;  /* 0x00001fff02007589 */ /* 0x004e2400000e0000 */
[----:B0-----:R-:W-:-:S04]  /*2960*/  LEA.HI R2, R0, R0, RZ, 0x1 ;  /* 0x0000000000027211 */ /* 0x001fc800078f08ff */
[----:B------:R-:W-:Y:S01]  /*2970*/  LOP3.LUT R3, R2, 0x7fffe, RZ, 0xc0, !PT ;  /* 0x0007fffe02037812 */ /* 0x000fe200078ec0ff */
[----:B------:R-:W-:-:S04]  /*2980*/  VIADD R2, R72, 0x1c400 ;  /* 0x0001c40048027836 */ /* 0x000fc80000000000 */
[----:B------:R-:W-:Y:S01]  /*2990*/  IMAD.IADD R0, R0, 0x1, -R3 ;  /* 0x0000000100007824 */ /* 0x000fe200078e0a03 */
[----:B------:R-:W-:Y:S01]  /*29a0*/  SHF.R.U32.HI R2, RZ, 0x4, R2 ;  /* 0x00000004ff027819 */ /* 0x000fe20000011602 */
[----:B------:R-:W-:-:S03]  /*29b0*/  VIADD R3, R72, 0x18400 ;  /* 0x0001840048037836 */ /* 0x000fc60000000000 */
[----:B------:R-:W-:Y:S01]  /*29c0*/  LOP3.LUT R2, R2, 0x3fff, RZ, 0xc0, !PT ;  /* 0x00003fff02027812 */ /* 0x000fe200078ec0ff */
[----:B------:R-:W-:Y:S01]  /*29d0*/  IMAD R0, R0, 0x2000, R3 ;  /* 0x0000200000007824 */ /* 0x000fe200078e0203 */
[----:B------:R-:W-:Y:S02]  /*29e0*/  LOP3.LUT P0, RZ, R3, 0x1bf, RZ, 0xc0, !PT ;  /* 0x000001bf03ff7812 */ /* 0x000fe4000780c0ff */
[----:B------:R-:W-:Y:S01]  /*29f0*/  LOP3.LUT R4, R2, 0x10000, RZ, 0xfc, !PT ;  /* 0x0001000002047812 */ /* 0x000fe200078efcff */
[----:B------:R-:W-:Y:S01]  /*2a00*/  VIADD R3, R0, 0xa000 ;  /* 0x0000a00000037836 */ /* 0x000fe20000000000 */
[----:B------:R-:W-:-:S03]  /*2a10*/  SHF.R.U32.HI R0, RZ, 0x4, R0 ;  /* 0x00000004ff007819 */ /* 0x000fc60000011600 */
[----:B------:R0:W-:Y:S01]  /*2a20*/  STL.128 [R1+0xa0], R4 ;  /* 0x0000a00401007387 */ /* 0x0001e20000100c00 */
[----:B------:R-:W-:Y:S02]  /*2a30*/  SHF.R.U32.HI R3, RZ, 0x4, R3 ;  /* 0x00000004ff037819 */ /* 0x000fe40000011603 */
[----:B------:R-:W-:Y:S02]  /*2a40*/  LOP3.LUT R0, R0, 0x3fff, RZ, 0xc0, !PT ;  /* 0x00003fff00007812 */ /* 0x000fe400078ec0ff */
[----:B------:R-:W-:Y:S02]  /*2a50*/  LOP3.LUT R3, R3, 0x3fff, RZ, 0xc0, !PT ;  /* 0x00003fff03037812 */ /* 0x000fe400078ec0ff */
[----:B------:R-:W-:Y:S02]  /*2a60*/  LOP3.LUT R2, R0, 0x10000, RZ, 0xfc, !PT ;  /* 0x0001000000027812 */ /* 0x000fe400078efcff */
[----:B------:R-:W-:Y:S01]  /*2a70*/  LOP3.LUT R0, R3, 0x10000, RZ, 0xfc, !PT ;  /* 0x0001000003007812 */ /* 0x000fe200078efcff */
[----:B------:R-:W-:-:S05]  /*2a80*/  IMAD.MOV.U32 R3, RZ, RZ, 0x40000040 ;  /* 0x40000040ff037424 */ /* 0x000fca00078e00ff */
[----:B------:R1:W-:Y:S01]  /*2a90*/  STL.64 [R1+0x98], R2 ;  /* 0x0000980201007387 */ /* 0x0003e20000100a00 */
[----:B0-----:R-:W-:Y:S02]  /*2aa0*/  IMAD.MOV.U32 R6, RZ, RZ, R8 ;  /* 0x000000ffff067224 */ /* 0x001fe400078e0008 */
[----:B------:R-:W-:-:S05]  /*2ab0*/  IMAD.MOV.U32 R4, RZ, RZ, R0 ;  /* 0x000000ffff047224 */ /* 0x000fca00078e0000 */
[----:B------:R1:W-:Y:S01]  /*2ac0*/  STL.128 [R1+0x110], R4 ;  /* 0x0001100401007387 */ /* 0x0003e20000100c00 */
[----:B------:R-:W-:Y:S05]  /*2ad0*/  @!P0 BRA `(.L_x_12077) ;  /* 0x0000000000408947 */ /* 0x000fea0003800000 */
[----:B-1----:R-:W-:Y:S01]  /*2ae0*/  MOV R2, 0x0 ;  /* 0x0000000000027802 */ /* 0x002fe20000000f00 */
        /* <DEDUP_REMOVED lines=15> */
.L_x_12077:
[----:B------:R-:W2:Y:S01]  /*2be0*/  LDL R41, [R1+0x21c] ;  /* 0x00021c0001297983 */ /* 0x000ea20000100800 */
[----:B-1----:R-:W0:Y:S01]  /*2bf0*/  LDC.64 R4, c[0x0][0xad8] ;  /* 0x0002b600ff047b82 */ /* 0x002e220000000a00 */
[----:B------:R-:W-:Y:S01]  /*2c00*/  IADD3 R20, P0, R16, 0x120, RZ ;  /* 0x0000012010147810 */ /* 0x000fe20007f1e0ff */
[----:B------:R-:W-:Y:S01]  /*2c10*/  IMAD.U32 R9, RZ, RZ, UR48 ;  /* 0x00000030ff097e24 */ /* 0x000fe2000f8e00ff */
[----:B------:R-:W1:Y:S01]  /*2c20*/  S2R R52, SR_TID.X ;  /* 0x0000000000347919 */ /* 0x000e620000002100 */
[----:B------:R-:W-:Y:S01]  /*2c30*/  IMAD.U32 R8, RZ, RZ, UR47 ;  /* 0x0000002fff087e24 */ /* 0x000fe2000f8e00ff */
[----:B------:R-:W-:Y:S01]  /*2c40*/  BSSY B0, `(.L_x_12078) ;  /* 0x000001c000007945 */ /* 0x000fe20003800000 */
[----:B------:R-:W-:Y:S01]  /*2c50*/  IMAD.MOV.U32 R12, RZ, RZ, RZ ;  /* 0x000000ffff0c7224 */ /* 0x000fe200078e00ff */
[----:B------:R3:W-:Y:S01]  /*2c60*/  STL.64 [R1+0x130], R26 ;  /* 0x0001301a01007387 */ /* 0x0007e20000100a00 */
[----:B------:R-:W4:Y:S01]  /*2c70*/  LDC.64 R2, c[0x0][0xae0] ;  /* 0x0002b800ff027b82 */ /* 0x000f220000000a00 */
[----:B------:R-:W-:-:S02]  /*2c80*/  IMAD.X R21, RZ, RZ, R17, P0 ;  /* 0x000000ffff157224 */ /* 0x000fc400000e0611 */
[----:B------:R0:W-:Y:S04]  /*2c90*/  STL.64 [R1+0x120], R178 ;  /* 0x000120b201007387 */ /* 0x0001e80000100a00 */
[----:B------:R0:W-:Y:S01]  /*2ca0*/  STL.64 [R1+0x128], R20 ;  /* 0x0001281401007387 */ /* 0x0001e20000100a00 */
[----:B------:R-:W5:Y:S03]  /*2cb0*/  LDC R10, c[0x0][0xad4] ;  /* 0x0002b500ff0a7b82 */ /* 0x000f660000000800 */
[----:B------:R0:W-:Y:S04]  /*2cc0*/  STL.U8 [R1+0x138], RZ ;  /* 0x000138ff01007387 */ /* 0x0001e80000100000 */
[----:B------:R0:W-:Y:S01]  /*2cd0*/  STL.U8 [R1+0x16c], RZ ;  /* 0x00016cff01007387 */ /* 0x0001e20000100000 */
[----:B------:R-:W3:Y:S01]  /*2ce0*/  LDC.64 R6, c[0x0][0x448] ;  /* 0x00011200ff067b82 */ /* 0x000ee20000000a00 */
[----:B0-----:R-:W-:-:S02]  /*2cf0*/  IMAD.MOV.U32 R11, RZ, RZ, R4 ;  /* 0x000000ffff0b7224 */ /* 0x001fc400078e0004 */
[----:B------:R-:W-:-:S05]  /*2d00*/  IMAD.MOV.U32 R13, RZ, RZ, R5 ;  /* 0x000000ffff0d7224 */ /* 0x000fca00078e0005 */
[----:B------:R-:W0:Y:S01]  /*2d10*/  LDC R220, c[0x0][0x450] ;  /* 0x00011400ffdc7b82 */ /* 0x000e220000000800 */
[----:B----4-:R-:W-:Y:S02]  /*2d20*/  IMAD.MOV.U32 R14, RZ, RZ, R2 ;  /* 0x000000ffff0e7224 */ /* 0x010fe400078e0002 */
[----:B------:R-:W-:Y:S02]  /*2d30*/  IMAD.MOV.U32 R15, RZ, RZ, R3 ;  /* 0x000000ffff0f7224 */ /* 0x000fe400078e0003 */
[----:B-1----:R-:W-:Y:S01]  /*2d40*/  VIADD R223, R52, 0xffffff80 ;  /* 0xffffff8034df7836 */ /* 0x002fe20000000000 */
[----:B-----5:R1:W-:Y:S04]  /*2d50*/  STL.128 [R1+0x140], R8 ;  /* 0x0001400801007387 */ /* 0x0203e80000100c00 */
[----:B------:R1:W-:Y:S04]  /*2d60*/  STL.128 [R1+0x150], R12 ;  /* 0x0001500c01007387 */ /* 0x0003e80000100c00 */
[----:B------:R1:W-:Y:S04]  /*2d70*/  STL [R1+0x13c], R223 ;  /* 0x00013cdf01007387 */ /* 0x0003e80000100800 */
[----:B---3--:R1:W-:Y:S04]  /*2d80*/  STL.64 [R1+0x160], R6 ;  /* 0x0001600601007387 */ /* 0x0083e80000100a00 */
[----:B0-----:R1:W-:Y:S01]  /*2d90*/  STL [R1+0x168], R220 ;  /* 0x000168dc01007387 */ /* 0x0013e20000100800 */
[----:B--2---:R-:W-:-:S04]  /*2da0*/  LEA.HI R0, R41, R41, RZ, 0x1 ;  /* 0x0000002929007211 */ /* 0x004fc800078f08ff */
[----:B------:R-:W-:-:S05]  /*2db0*/  LOP3.LUT R0, R0, 0xfffffffe, RZ, 0xc0, !PT ;  /* 0xfffffffe00007812 */ /* 0x000fca00078ec0ff */
[----:B------:R-:W-:-:S05]  /*2dc0*/  IMAD.IADD R0, R41, 0x1, -R0 ;  /* 0x0000000129007824 */ /* 0x000fca00078e0a00 */
[----:B------:R-:W-:-:S04]  /*2dd0*/  SHF.L.U32 R27, R0, 0x1f, RZ ;  /* 0x0000001f001b7819 */ /* 0x000fc800000006ff */
[----:B------:R-:W0:Y:S02]  /*2de0*/  SYNCS.PHASECHK.TRANS64.TRYWAIT P0, [R72+URZ+0x32400], R27 ;  /* 0x0324001b480075a7 */ /* 0x000e24000800017f */
[----:B01----:R-:W-:Y:S05]  /*2df0*/  @!P0 BRA `(.L_x_12079) ;  /* 0x0000028c00c08947 */ /* 0x003fea0003800000 */
.L_x_12330:
[----:B------:R-:W-:Y:S05]  /*2e00*/  BSYNC B0 ;  /* 0x0000000000007941 */ /* 0x000fea0003800000 */
.L_x_12078:
[----:B------:R-:W2:Y:S04]  /*2e10*/  LDL R9, [R1+0x4bc] ;  /* 0x0004bc0001097983 */ /* 0x000ea80000100800 */
[----:B------:R-:W2:Y:S04]  /*2e20*/  LDL R8, [R1+0x4c0] ;  /* 0x0004c00001087983 */ /* 0x000ea80000100800 */
[----:B------:R-:W3:Y:S04]  /*2e30*/  LDL R0, [R1+0x4c8] ;  /* 0x0004c80001007983 */ /* 0x000ee80000100800 */
[----:B------:R-:W0:Y:S04]  /*2e40*/  LDL R14, [R1+0x4c4] ;  /* 0x0004c400010e7983 */ /* 0x000e280000100800 */
[----:B------:R-:W4:Y:S04]  /*2e50*/  LDL R41, [R1+0x1c] ;  /* 0x00001c0001297983 */ /* 0x000f280000100800 */
[----:B------:R1:W5:Y:S01]  /*2e60*/  LDL.64 R12, [R1+0x210] ;  /* 0x00021000010c7983 */ /* 0x0003620000100a00 */
[----:B------:R-:W-:-:S02]  /*2e70*/  IMAD.MOV.U32 R10, RZ, RZ, R35 ;  /* 0x000000ffff0a7224 */ /* 0x000fc400078e0023 */
[----:B------:R-:W-:Y:S01]  /*2e80*/  IMAD.MOV.U32 R11, RZ, RZ, R50 ;  /* 0x000000ffff0b7224 */ /* 0x000fe200078e0032 */
[----:B------:R-:W-:Y:S01]  /*2e90*/  IADD3 R20, P0, R16, 0x16c, RZ ;  /* 0x0000016c10147810 */ /* 0x000fe20007f1e0ff */
[----:B------:R-:W1:Y:S01]  /*2ea0*/  S2R R52, SR_TID.X ;  /* 0x0000000000347919 */ /* 0x000e620000002100 */
[----:B------:R-:W-:Y:S05]  /*2eb0*/  WARPSYNC.ALL ;  /* 0x0000000000007948 */ /* 0x000fea0003800000 */
[----:B------:R-:W-:Y:S01]  /*2ec0*/  BSSY B0, `(.L_x_12080) ;  /* 0x0000037000007945 */ /* 0x000fe20003800000 */
[----:B-1----:R-:W-:-:S05]  /*2ed0*/  SHF.R.U32.HI R35, RZ, 0x7, R52 ;  /* 0x00000007ff237819 */ /* 0x002fca0000011634 */
[----:B------:R-:W-:-:S05]  /*2ee0*/  VIADD R78, R35, 0x8 ;  /* 0x00000008234e7836 */ /* 0x000fca0000000000 */
[----:B------:R1:W-:Y:S06]  /*2ef0*/  BAR.SYNC.DEFER_BLOCKING R78, 0x100 ;  /* 0x0004004e0000751d */ /* 0x0003ec0000010000 */
[----:B--2---:R2:W-:Y:S01]  /*2f00*/  STL.128 [R1+0x170], R8 ;  /* 0x0001700801007387 */ /* 0x0045e20000100c00 */
[----:B---3--:R-:W-:Y:S01]  /*2f10*/  IMAD.MOV.U32 R26, RZ, RZ, R0 ;  /* 0x000000ffff1a7224 */ /* 0x008fe200078e0000 */
[----:B------:R-:W-:Y:S01]  /*2f20*/  IADD3 R0, P2, R16, 0x220, RZ ;  /* 0x0000022010007810 */ /* 0x000fe20007f5e0ff */
[----:B--2---:R-:W-:Y:S02]  /*2f30*/  IMAD.MOV.U32 R8, RZ, RZ, R32 ;  /* 0x000000ffff087224 */ /* 0x004fe400078e0020 */
[----:B------:R-:W-:-:S02]  /*2f40*/  IMAD.MOV.U32 R9, RZ, RZ, R49 ;  /* 0x000000ffff097224 */ /* 0x000fc400078e0031 */
[----:B------:R-:W-:Y:S02]  /*2f50*/  IMAD.MOV.U32 R10, RZ, RZ, R31 ;  /* 0x000000ffff0a7224 */ /* 0x000fe400078e001f */
[----:B------:R-:W-:-:S05]  /*2f60*/  IMAD.MOV.U32 R11, RZ, RZ, R46 ;  /* 0x000000ffff0b7224 */ /* 0x000fca00078e002e */
[----:B------:R2:W-:Y:S01]  /*2f70*/  STL.128 [R1+0x190], R8 ;  /* 0x0001900801007387 */ /* 0x0005e20000100c00 */
[----:B0-----:R-:W-:Y:S01]  /*2f80*/  IMAD.MOV.U32 R27, RZ, RZ, R14 ;  /* 0x000000ffff1b7224 */ /* 0x001fe200078e000e */
[----:B------:R-:W-:Y:S01]  /*2f90*/  IADD3 R14, P1, R16, 0x128, RZ ;  /* 0x00000128100e7810 */ /* 0x000fe20007f3e0ff */
[--C-:B------:R-:W-:Y:S02]  /*2fa0*/  IMAD.X R31, RZ, RZ, R17.reuse, P0 ;  /* 0x000000ffff1f7224 */ /* 0x100fe400000e0611 */
[----:B------:R-:W-:Y:S02]  /*2fb0*/  IMAD.X R15, RZ, RZ, R17, P2 ;  /* 0x000000ffff0f7224 */ /* 0x000fe400010e0611 */
[----:B--2---:R-:W-:Y:S02]  /*2fc0*/  IMAD.MOV.U32 R8, RZ, RZ, R38 ;  /* 0x000000ffff087224 */ /* 0x004fe400078e0026 */
[----:B------:R-:W-:Y:S02]  /*2fd0*/  IMAD.MOV.U32 R9, RZ, RZ, R53 ;  /* 0x000000ffff097224 */ /* 0x000fe400078e0035 */
[----:B------:R-:W-:-:S02]  /*2fe0*/  IMAD.MOV.U32 R10, RZ, RZ, R33 ;  /* 0x000000ffff0a7224 */ /* 0x000fc400078e0021 */
[----:B------:R-:W-:-:S05]  /*2ff0*/  IMAD.MOV.U32 R11, RZ, RZ, R48 ;  /* 0x000000ffff0b7224 */ /* 0x000fca00078e0030 */
[----:B------:R0:W-:Y:S01]  /*3000*/  STL.128 [R1+0x1b0], R8 ;  /* 0x0001b00801007387 */ /* 0x0001e20000100c00 */
[----:B------:R-:W-:Y:S02]  /*3010*/  IMAD.X R21, RZ, RZ, R17, P1 ;  /* 0x000000ffff157224 */ /* 0x000fe400008e0611 */
        /* <DEDUP_REMOVED lines=9> */
[----:B------:R0:W-:Y:S01]  /*30b0*/  STL.128 [R1+0x1d0], R8 ;  /* 0x0001d00801007387 */ /* 0x0001e20000100c00 */
[----:B------:R-:W-:Y:S01]  /*30c0*/  IADD3 R20, P0, R16, 0x138, RZ ;  /* 0x0000013810147810 */ /* 0x000fe20007f1e0ff */
[----:B0-----:R-:W-:Y:S02]  /*30d0*/  IMAD.MOV.U32 R8, RZ, RZ, R29 ;  /* 0x000000ffff087224 */ /* 0x001fe400078e001d */
[----:B------:R-:W-:Y:S02]  /*30e0*/  IMAD.MOV.U32 R9, RZ, RZ, R40 ;  /* 0x000000ffff097224 */ /* 0x000fe400078e0028 */
[----:B------:R-:W-:Y:S02]  /*30f0*/  IMAD.MOV.U32 R10, RZ, RZ, R14 ;  /* 0x000000ffff0a7224 */ /* 0x000fe400078e000e */
[----:B------:R-:W-:-:S05]  /*3100*/  IMAD.MOV.U32 R11, RZ, RZ, R21 ;  /* 0x000000ffff0b7224 */ /* 0x000fca00078e0015 */
[----:B------:R0:W-:Y:S01]  /*3110*/  STL.128 [R1+0x1e0], R8 ;  /* 0x0001e00801007387 */ /* 0x0001e20000100c00 */
[----:B------:R-:W-:Y:S01]  /*3120*/  IMAD.X R21, RZ, RZ, R17, P0 ;  /* 0x000000ffff157224 */ /* 0x000fe200000e0611 */
[----:B----4-:R-:W-:Y:S02]  /*3130*/  LOP3.LUT R0, R41, 0x1, RZ, 0xfc, !PT ;  /* 0x0000000129007812 */ /* 0x010fe400078efcff */
[----:B------:R-:W-:Y:S01]  /*3140*/  STL.128 [R1+0x1a0], R24 ;  /* 0x0001a01801007387 */ /* 0x000fe20000100c00 */
[----:B0-----:R-:W-:Y:S02]  /*3150*/  IMAD.MOV.U32 R8, RZ, RZ, R28 ;  /* 0x000000ffff087224 */ /* 0x001fe400078e001c */
[----:B------:R-:W-:Y:S02]  /*3160*/  IMAD.MOV.U32 R9, RZ, RZ, R39 ;  /* 0x000000ffff097224 */ /* 0x000fe400078e0027 */
[----:B------:R-:W-:Y:S02]  /*3170*/  IMAD.MOV.U32 R10, RZ, RZ, R34 ;  /* 0x000000ffff0a7224 */ /* 0x000fe400078e0022 */
[----:B------:R-:W-:-:S05]  /*3180*/  IMAD.MOV.U32 R11, RZ, RZ, R51 ;  /* 0x000000ffff0b7224 */ /* 0x000fca00078e0033 */
[----:B------:R0:W-:Y:S04]  /*3190*/  STL.128 [R1+0x1f0], R8 ;  /* 0x0001f00801007387 */ /* 0x0001e80000100c00 */
[----:B------:R1:W-:Y:S01]  /*31a0*/  STL.128 [R1+0x180], R20 ;  /* 0x0001801401007387 */ /* 0x0003e20000100c00 */
[----:B------:R-:W-:Y:S01]  /*31b0*/  ISETP.NE.AND P1, PT, R0, 0x3, PT ;  /* 0x000000030000780c */ /* 0x000fe20003f25270 */
[----:B0-----:R-:W-:Y:S02]  /*31c0*/  IMAD.MOV.U32 R8, RZ, RZ, R30 ;  /* 0x000000ffff087224 */ /* 0x001fe400078e001e */
[----:B------:R-:W-:Y:S02]  /*31d0*/  IMAD.MOV.U32 R9, RZ, RZ, R47 ;  /* 0x000000ffff097224 */ /* 0x000fe400078e002f */
[----:B------:R-:W-:-:S02]  /*31e0*/  IMAD.MOV.U32 R10, RZ, RZ, R36 ;  /* 0x000000ffff0a7224 */ /* 0x000fc400078e0024 */
[----:B------:R-:W-:-:S05]  /*31f0*/  IMAD.MOV.U32 R11, RZ, RZ, R37 ;  /* 0x000000ffff0b7224 */ /* 0x000fca00078e0025 */
[----:B------:R1:W-:Y:S01]  /*3200*/  STL.128 [R1+0x200], R8 ;  /* 0x0002000801007387 */ /* 0x0003e20000100c00 */
[----:B------:R-:W-:Y:S05]  /*3210*/  @!P1 BRA `(.L_x_12081) ;  /* 0x0000000000049947 */ /* 0x000fea0003800000 */
[----:B------:R-:W-:Y:S01]  /*3220*/  BPT.TRAP 0x1 ;  /* 0x000000040000795c */ /* 0x000fe20000300000 */
.L_x_12081:
[----:B------:R-:W-:Y:S05]  /*3230*/  BSYNC B0 ;  /* 0x0000000000007941 */ /* 0x000fea0003800000 */
.L_x_12080:
[----:B-1----:R-:W2:Y:S01]  /*3240*/  LDL.64 R8, [R1+0x8] ;  /* 0x0000080001087983 */ /* 0x002ea20000100a00 */
[----:B-----5:R-:W-:Y:S01]  /*3250*/  SHF.L.U32 R13, R13, 0x1f, RZ ;  /* 0x0000001f0d0d7819 */ /* 0x020fe200000006ff */
[----:B------:R-:W-:Y:S01]  /*3260*/  BSSY B0, `(.L_x_12082) ;  /* 0x0000006000007945 */ /* 0x000fe20003800000 */
[----:B--2---:R-:W-:-:S05]  /*3270*/  MOV R9, R8 ;  /* 0x0000000800097202 */ /* 0x004fca0000000f00 */
[----:B------:R-:W-:-:S04]  /*3280*/  IMAD R12, R12, 0x8, R9 ;  /* 0x000000080c0c7824 */ /* 0x000fc800078e0209 */
[----:B------:R0:W1:Y:S01]  /*3290*/  SYNCS.PHASECHK.TRANS64.TRYWAIT P0, [R12+URZ], R13 ;  /* 0x0000000d0c0075a7 */ /* 0x000062000800017f */
[----:B------:R-:W-:Y:S05]  /*32a0*/  @!P1 BRA `(.L_x_12083) ;  /* 0x0000000000049947 */ /* 0x000fea0003800000 */
[----:B------:R-:W-:Y:S01]  /*32b0*/  BPT.TRAP 0x1 ;  /* 0x000000040000795c */ /* 0x000fe20000300000 */
.L_x_12083:
[----:B------:R-:W-:Y:S05]  /*32c0*/  BSYNC B0 ;  /* 0x0000000000007941 */ /* 0x000fea0003800000 */
.L_x_12082:
[----:B------:R-:W-:Y:S04]  /*32d0*/  BSSY B0, `(.L_x_12084) ;  /* 0x0000004000007945 */ /* 0x000fe80003800000 */
[----:B-1----:R-:W-:Y:S05]  /*32e0*/  @P0 BRA `(.L_x_12085) ;  /* 0x0000000000080947 */ /* 0x002fea0003800000 */
[----:B------:R-:W1:Y:S02]  /*32f0*/  SYNCS.PHASECHK.TRANS64.TRYWAIT P0, [R12+URZ], R13 ;  /* 0x0000000d0c0075a7 */ /* 0x000e64000800017f */
[----:B-1----:R-:W-:Y:S05]  /*3300*/  @!P0 BRA `(.L_x_12086) ;  /* 0x0000028800908947 */ /* 0x002fea0003800000 */
.L_x_12085:
[----:B------:R-:W-:Y:S05]  /*3310*/  BSYNC B0 ;  /* 0x0000000000007941 */ /* 0x000fea0003800000 */
.L_x_12084:
[----:B------:R-:W2:Y:S04]  /*3320*/  LDL R21, [R1+0x210] ;  /* 0x0002100001157983 */ /* 0x000ea80000100800 */
[----:B------:R-:W2:Y:S01]  /*3330*/  LDL.64 R8, [R1+0xa0] ;  /* 0x0000a00001087983 */ /* 0x000ea20000100a00 */
[----:B------:R-:W-:Y:S05]  /*3340*/  WARPSYNC.ALL ;  /* 0x0000000000007948 */ /* 0x000fea0003800000 */
[----:B------:R-:W3:Y:S04]  /*3350*/  LDL.64 R24, [R1+0x98] ;  /* 0x0000980001187983 */ /* 0x000ee80000100a00 */
[----:B------:R-:W4:Y:S04]  /*3360*/  LDL.64 R10, [R1+0x98] ;  /* 0x00009800010a7983 */ /* 0x000f280000100a00 */
[----:B01----:R-:W5:Y:S01]  /*3370*/  LDL.64 R12, [R1+0x98] ;  /* 0x00009800010c7983 */ /* 0x003f620000100a00 */
[----:B--2---:R-:W-:-:S03]  /*3380*/  IMAD R8, R21, 0x300, R8 ;  /* 0x0000030015087824 */ /* 0x004fc600078e0208 */
[----:B------:R-:W2:Y:S01]  /*3390*/  LDL.64 R14, [R1+0x98] ;  /* 0x00009800010e7983 */ /* 0x000ea20000100a00 */
[----:B------:R-:W-:Y:S02]  /*33a0*/  R2UR UR7, R9 ;  /* 0x00000000090772ca */ /* 0x000fe400000e0000 */
[C---:B------:R-:W-:Y:S01]  /*33b0*/  R2UR UR6, R8.reuse ;  /* 0x00000000080672ca */ /* 0x040fe200000e0000 */
[----:B------:R-:W2:Y:S01]  /*33c0*/  LDL R73, [R1+0x21c] ;  /* 0x00021c0001497983 */ /* 0x000ea20000100800 */
[----:B------:R-:W-:Y:S01]  /*33d0*/  VIADD R20, R8, 0x2 ;  /* 0x0000000208147836 */ /* 0x000fe20000000000 */
[----:B------:R-:W-:Y:S01]  /*33e0*/  BSSY B0, `(.L_x_12087) ;  /* 0x000002e000007945 */ /* 0x000fe20003800000 */
[----:B------:R-:W-:Y:S01]  /*33f0*/  IMAD.MOV.U32 R21, RZ, RZ, R9 ;  /* 0x000000ffff157224 */ /* 0x000fe200078e0009 */
[----:B------:R0:W-:Y:S01]  /*3400*/  STL [R1+0x80], RZ ;  /* 0x000080ff01007387 */ /* 0x0001e20000100800 */
[----:B---3--:R-:W-:Y:S02]  /*3410*/  R2UR UR4, R24 ;  /* 0x00000000180472ca */ /* 0x008fe400000e0000 */
[----:B------:R-:W-:-:S02]  /*3420*/  R2UR UR5, R25 ;  /* 0x00000000190572ca */ /* 0x000fc400000e0000 */
[----:B------:R-:W-:Y:S01]  /*3430*/  WARPGROUP.ARRIVE ;  /* 0x00000000000079c5 */ /* 0x000fe20000000000 */
[----:B----4-:R-:W-:Y:S02]  /*3440*/  VIADD R10, R10, 0x2 ;  /* 0x000000020a0a7836 */ /* 0x010fe40000000000 */
[----:B-----5:R-:W-:Y:S02]  /*3450*/  VIADD R12, R12, 0x4 ;  /* 0x000000040c0c7836 */ /* 0x020fe40000000000 */
[----:B--2---:R-:W-:-:S06]  /*3460*/  VIADD R14, R14, 0x6 ;  /* 0x000000060e0e7836 */ /* 0x004fcc0000000000 */
[----:B------:R-:W-:Y:S01]  /*3470*/  HGMMA.64x96x16.F32 R24, gdesc[UR4], RZ, !UPT, gsb0 ;  /* 0x01600000041879f0 */ /* 0x000fe2000c0008ff */
[----:B------:R-:W-:Y:S02]  /*3480*/  R2UR UR6, R20 ;  /* 0x00000000140672ca */ /* 0x000fe400000e0000 */
[----:B------:R-:W-:Y:S02]  /*3490*/  R2UR UR7, R21 ;  /* 0x00000000150772ca */ /* 0x000fe400000e0000 */
[----:B------:R-:W-:Y:S01]  /*34a0*/  R2UR UR4, R10 ;  /* 0x000000000a0472ca */ /* 0x000fe200000e0000 */
[C---:B------:R-:W-:Y:S01]  /*34b0*/  VIADD R10, R8.reuse, 0x4 ;  /* 0x00000004080a7836 */ /* 0x040fe20000000000 */
[----:B------:R-:W-:Y:S01]  /*34c0*/  R2UR UR5, R11 ;  /* 0x000000000b0572ca */ /* 0x000fe200000e0000 */
[----:B------:R-:W-:Y:S01]  /*34d0*/  IMAD.MOV.U32 R11, RZ, RZ, R9 ;  /* 0x000000ffff0b7224 */ /* 0x000fe200078e0009 */
[----:B------:R-:W-:Y:S01]  /*34e0*/  LEA.HI R0, R73, R73, RZ, 0x1 ;  /* 0x0000004949007211 */ /* 0x000fe200078f08ff */
[----:B------:R-:W-:Y:S01]  /*34f0*/  VIADD R8, R8, 0x6 ;  /* 0x0000000608087836 */ /* 0x000fe20000000000 */
[----:B------:R-:W-:-:S02]  /*3500*/  WARPGROUP.DEPBAR.LE gsb0, 0x0 ;  /* 0x00008000000079c5 */ /* 0x000fc40000010000 */
        /* <DEDUP_REMOVED lines=13> */
[----:B------:R-:W-:Y:S01]  /*35e0*/  LOP3.LUT R8, R0, 0xfffffffe, RZ, 0xc0, !PT ;  /* 0xfffffffe00087812 */ /* 0x000fe200078ec0ff */
[----:B------:R-:W-:-:S04]  /*35f0*/  IMAD.MOV.U32 R0, RZ, RZ, 0x1 ;  /* 0x00000001ff007424 */ /* 0x000fc800078e00ff */
[----:B------:R-:W-:Y:S01]  /*3600*/  IMAD.IADD R8, R73, 0x1, -R8 ;  /* 0x0000000149087824 */ /* 0x000fe200078e0a08 */
[----:B------:R0:W-:Y:S04]  /*3610*/  STL [R1+0x80], R0 ;  /* 0x0000800001007387 */ /* 0x0001e80000100800 */
[----:B------:R-:W-:Y:S01]  /*3620*/  SHF.L.U32 R9, R8, 0x1f, RZ ;  /* 0x0000001f08097819 */ /* 0x000fe200000006ff */
[----:B------:R0:W-:Y:S04]  /*3630*/  STL [R1+0x80], R0 ;  /* 0x0000800001007387 */ /* 0x0001e80000100800 */
[----:B------:R0:W-:Y:S04]  /*3640*/  STL [R1+0x80], R0 ;  /* 0x0000800001007387 */ /* 0x0001e80000100800 */
[----:B------:R0:W-:Y:S01]  /*3650*/  STL [R1+0x80], R0 ;  /* 0x0000800001007387 */ /* 0x0001e20000100800 */
[----:B------:R-:W-:-:S02]  /*3660*/  WARPGROUP.DEPBAR.LE gsb0, 0x0 ;  /* 0x00008000000079c5 */ /* 0x000fc40000010000 */
[----:B------:R-:W-:-:S06]  /*3670*/  WARPGROUP.ARRIVE ;  /* 0x00000000000079c5 */ /* 0x000fcc0000000000 */
[----:B------:R-:W-:Y:S03]  /*3680*/  HGMMA.64x96x16.F32 R24, gdesc[UR4], R24, gsb0 ;  /* 0x01600000041879f0 */ /* 0x000fe60008000818 */
[----:B------:R-:W-:Y:S02]  /*3690*/  WARPGROUP.DEPBAR.LE gsb0, 0x0 ;  /* 0x00008000000079c5 */ /* 0x000fe40000010000 */
[----:B------:R-:W1:Y:S02]  /*36a0*/  SYNCS.PHASECHK.TRANS64.TRYWAIT P0, [R72+URZ+0x32410], R9 ;  /* 0x03241009480075a7 */ /* 0x000e64000800017f */
[----:B01----:R-:W-:Y:S05]  /*36b0*/  @!P0 BRA `(.L_x_12088) ;  /* 0x0000028400b88947 */ /* 0x003fea0003800000 */
.L_x_12331:
[----:B------:R-:W-:Y:S05]  /*36c0*/  BSYNC B0 ;  /* 0x0000000000007941 */ /* 0x000fea0003800000 */
.L_x_12087:
[----:B------:R-:W2:Y:S04]  /*36d0*/  LDL R10, [R1+0x54] ;  /* 0x00005400010a7983 */ /* 0x000ea80000100800 */
[----:B0-----:R0:W5:Y:S01]  /*36e0*/  LDL.64 R8, [R1+0x210] ;  /* 0x0002100001087983 */ /* 0x0011620000100a00 */
[----:B------:R-:W-:Y:S01]  /*36f0*/  BSSY B0, `(.L_x_12089) ;  /* 0x0000005000007945 */ /* 0x000fe20003800000 */
[----:B--2---:R-:W-:-:S04]  /*3700*/  LOP3.LUT R10, R10, 0x1, RZ, 0xfc, !PT ;  /* 0x000000010a0a7812 */ /* 0x004fc800078efcff */
[----:B------:R-:W-:-:S13]  /*3710*/  ISETP.NE.AND P1, PT, R10, 0x3, PT ;  /* 0x000000030a00780c */ /* 0x000fda0003f25270 */
[----:B0-----:R-:W-:Y:S05]  /*3720*/  @!P1 BRA `(.L_x_12090) ;  /* 0x0000000000049947 */ /* 0x001fea0003800000 */
[----:B------:R-:W-:Y:S01]  /*3730*/  BPT.TRAP 0x1 ;  /* 0x000000040000795c */ /* 0x000fe20000300000 */
.L_x_12090:
[----:B------:R-:W-:Y:S05]  /*3740*/  BSYNC B0 ;  /* 0x0000000000007941 */ /* 0x000fea0003800000 */
.L_x_12089:
        /* <DEDUP_REMOVED lines=8> */
.L_x_12092:
[----:B------:R-:W-:Y:S05]  /*37d0*/  BSYNC B0 ;  /* 0x0000000000007941 */ /* 0x000fea0003800000 */
.L_x_12091:
[----:B------:R-:W-:Y:S04]  /*37e0*/  BSSY B0, `(.L_x_12093) ;  /* 0x0000004000007945 */ /* 0x000fe80003800000 */
[----:B-1----:R-:W-:Y:S05]  /*37f0*/  @P0 BRA `(.L_x_12094) ;  /* 0x0000000000080947 */ /* 0x002fea0003800000 */
[----:B------:R-:W1:Y:S02]  /*3800*/  SYNCS.PHASECHK.TRANS64.TRYWAIT P0, [R8+URZ], R9 ;  /* 0x00000009080075a7 */ /* 0x000e64000800017f */
[----:B-1----:R-:W-:Y:S05]  /*3810*/  @!P0 BRA `(.L_x_12095) ;  /* 0x0000028400748947 */ /* 0x002fea0003800000 */
.L_x_12094:
[----:B------:R-:W-:Y:S05]  /*3820*/  BSYNC B0 ;  /* 0x0000000000007941 */ /* 0x000fea0003800000 */
.L_x_12093:
        /* <DEDUP_REMOVED lines=9> */
[----:B------:R-:W5:Y:S04]  /*38c0*/  LDL.64 R74, [R1+0x110] ;  /* 0x00011000014a7983 */ /* 0x000f680000100a00 */
[----:B------:R-:W5:Y:S01]  /*38d0*/  LDL.64 R76, [R1+0x110] ;  /* 0x00011000014c7983 */ /* 0x000f620000100a00 */
[----:B--2---:R-:W-:Y:S01]  /*38e0*/  IMAD R8, R73, 0xc00, R8 ;  /* 0x00000c0049087824 */ /* 0x004fe200078e0208 */
[----:B------:R-:W-:-:S02]  /*38f0*/  R2UR UR7, R9 ;  /* 0x00000000090772ca */ /* 0x000fc400000e0000 */
[----:B---3--:R-:W-:Y:S02]  /*3900*/  ISETP.NE.U32.AND P0, PT, R72, RZ, PT ;  /* 0x000000ff4800720c */ /* 0x008fe40003f05070 */
[----:B------:R-:W-:Y:S02]  /*3910*/  R2UR UR6, R8 ;  /* 0x00000000080672ca */ /* 0x000fe400000e0000 */
[----:B----4-:R-:W-:Y:S02]  /*3920*/  R2UR UR4, R20 ;  /* 0x00000000140472ca */ /* 0x010fe400000e0000 */
[----:B------:R-:W-:Y:S02]  /*3930*/  R2UR UR5, R21 ;  /* 0x00000000150572ca */ /* 0x000fe400000e0000 */
[----:B------:R-:W2:Y:S05]  /*3940*/  LDL.64 R20, [R1+0x110] ;  /* 0x0001100001147983 */ /* 0x000eaa0000100a00 */
        /* <DEDUP_REMOVED lines=53> */
[----:B------:R-:W3:Y:S01]  /*3ca0*/  LDL.64 R72, [R1+0x110] ;  /* 0x0001100001487983 */ /* 0x000ee20000100a00 */
[----:B----4-:R-:W-:Y:S01]  /*3cb0*/  VIADD R12, R12, 0x404 ;  /* 0x000004040c0c7836 */ /* 0x010fe20000000000 */
[----:B------:R-:W-:Y:S02]  /*3cc0*/  WARPGROUP.DEPBAR.LE gsb0, 0x0 ;  /* 0x00008000000079c5 */ /* 0x000fe40000010000 */
[----:B------:R-:W-:-:S08]  /*3cd0*/  WARPGROUP.ARRIVE ;  /* 0x00000000000079c5 */ /* 0x000fd00000000000 */
[----:B------:R-:W-:Y:S01]  /*3ce0*/  HGMMA.64x96x16.F32 R24, gdesc[UR4], R24, gsb0 ;  /* 0x01600000041879f0 */ /* 0x000fe20008000818 */
[----:B------:R-:W-:Y:S02]  /*3cf0*/  VIADD R10, R8, 0x304 ;  /* 0x00000304080a7836 */ /* 0x000fe40000000000 */
[----:B------:R-:W-:Y:S01]  /*3d00*/  IMAD.MOV.U32 R11, RZ, RZ, R9 ;  /* 0x000000ffff0b7224 */ /* 0x000fe200078e0009 */
[----:B------:R-:W-:Y:S02]  /*3d10*/  R2UR UR4, R12 ;  /* 0x000000000c0472ca */ /* 0x000fe400000e0000 */
[----:B------:R-:W-:Y:S02]  /*3d20*/  R2UR UR6, R10 ;  /* 0x000000000a0672ca */ /* 0x000fe400000e0000 */
[----:B------:R-:W-:Y:S02]  /*3d30*/  R2UR UR7, R11 ;  /* 0x000000000b0772ca */ /* 0x000fe400000e0000 */
[----:B------:R-:W-:Y:S01]  /*3d40*/  R2UR UR5, R13 ;  /* 0x000000000d0572ca */ /* 0x000fe200000e0000 */
[----:B-----5:R-:W-:-:S02]  /*3d50*/  VIADD R14, R14, 0x406 ;  /* 0x000004060e0e7836 */ /* 0x020fc40000000000 */
        /* <DEDUP_REMOVED lines=9> */
[----:B--2---:R-:W-:Y:S02]  /*3df0*/  VIADD R20, R20, 0x800 ;  /* 0x0000080014147836 */ /* 0x004fe40000000000 */
[----:B------:R-:W-:-:S02]  /*3e00*/  VIADD R10, R8, 0x600 ;  /* 0x00000600080a7836 */ /* 0x000fc40000000000 */
[----:B------:R-:W-:Y:S01]  /*3e10*/  IMAD.MOV.U32 R11, RZ, RZ, R9 ;  /* 0x000000ffff0b7224 */ /* 0x000fe200078e0009 */
[----:B------:R-:W-:Y:S02]  /*3e20*/  WARPGROUP.DEPBAR.LE gsb0, 0x0 ;  /* 0x00008000000079c5 */ /* 0x000fe40000010000 */
[----:B------:R-:W-:-:S06]  /*3e30*/  WARPGROUP.ARRIVE ;  /* 0x00000000000079c5 */ /* 0x000fcc0000000000 */
[----:B------:R-:W-:Y:S01]  /*3e40*/  HGMMA.64x96x16.F32 R24, gdesc[UR4], R24, gsb0 ;  /* 0x01600000041879f0 */ /* 0x000fe20008000818 */
[----:B------:R-:W-:Y:S02]  /*3e50*/  R2UR UR6, R10 ;  /* 0x000000000a0672ca */ /* 0x000fe400000e0000 */
[----:B------:R-:W-:Y:S02]  /*3e60*/  R2UR UR7, R11 ;  /* 0x000000000b0772ca */ /* 0x000fe400000e0000 */
[----:B------:R-:W-:Y:S01]  /*3e70*/  R2UR UR4, R20 ;  /* 0x00000000140472ca */ /* 0x000fe200000e0000 */
[----:B------:R-:W2:Y:S01]  /*3e80*/  LDL.64 R10, [R1+0x110] ;  /* 0x00011000010a7983 */ /* 0x000ea20000100a00 */
[----:B------:R-:W-:Y:S01]  /*3e90*/  R2UR UR5, R21 ;  /* 0x00000000150572ca */ /* 0x000fe200000e0000 */
[----:B---3--:R-:W-:Y:S02]  /*3ea0*/  VIADD R72, R72, 0x802 ;  /* 0x0000080248487836 */ /* 0x008fe40000000000 */
        /* <DEDUP_REMOVED lines=8> */
[----:B------:R-:W3:Y:S01]  /*3f30*/  LDL.64 R12, [R1+0x110] ;  /* 0x00011000010c7983 */ /* 0x000ee20000100a00 */
[----:B------:R-:W-:Y:S01]  /*3f40*/  R2UR UR5, R73 ;  /* 0x00000000490572ca */ /* 0x000fe200000e0000 */
[----:B------:R-:W-:Y:S02]  /*3f50*/  VIADD R74, R74, 0x804 ;  /* 0x000008044a4a7836 */ /* 0x000fe40000000000 */
[----:B------:R-:W-:Y:S01]  /*3f60*/  VIADD R14, R8, 0x604 ;  /* 0x00000604080e7836 */ /* 0x000fe20000000000 */
[----:B------:R-:W4:Y:S01]  /*3f70*/  LDL.64 R72, [R1+0x110] ;  /* 0x0001100001487983 */ /* 0x000f220000100a00 */
[----:B------:R-:W-:Y:S01]  /*3f80*/  IMAD.MOV.U32 R15, RZ, RZ, R9 ;  /* 0x000000ffff0f7224 */ /* 0x000fe200078e0009 */
[----:B------:R-:W-:-:S02]  /*3f90*/  WARPGROUP.DEPBAR.LE gsb0, 0x0 ;  /* 0x00008000000079c5 */ /* 0x000fc40000010000 */
[----:B------:R-:W-:-:S06]  /*3fa0*/  WARPGROUP.ARRIVE ;  /* 0x00000000000079c5 */ /* 0x000fcc0000000000 */
[----:B------:R-:W-:Y:S01]  /*3fb0*/  HGMMA.64x96x16.F32 R24, gdesc[UR4], R24, gsb0 ;  /* 0x01600000041879f0 */ /* 0x000fe20008000818 */
[----:B------:R-:W-:Y:S02]  /*3fc0*/  R2UR UR6, R14 ;  /* 0x000000000e0672ca */ /* 0x000fe400000e0000 */
[----:B------:R-:W-:Y:S02]  /*3fd0*/  R2UR UR7, R15 ;  /* 0x000000000f0772ca */ /* 0x000fe400000e0000 */
[----:B------:R-:W-:Y:S01]  /*3fe0*/  R2UR UR4, R74 ;  /* 0x000000004a0472ca */ /* 0x000fe200000e0000 */
[----:B------:R-:W5:Y:S01]  /*3ff0*/  LDL.64 R14, [R1+0x110] ;  /* 0x00011000010e7983 */ /* 0x000f620000100a00 */
        /* <DEDUP_REMOVED lines=21> */
[----:B------:R-:W0:Y:S01]  /*4150*/  S2R R79, SR_TID.X ;  /* 0x00000000004f7919 */ /* 0x000e220000002100 */
[----:B---3--:R-:W-:Y:S02]  /*4160*/  VIADD R12, R12, 0xc02 ;  /* 0x00000c020c0c7836 */ /* 0x008fe40000000000 */
[----:B------:R-:W-:-:S02]  /*4170*/  VIADD R10, R8, 0x902 ;  /* 0x00000902080a7836 */ /* 0x000fc40000000000 */
[----:B------:R-:W-:Y:S01]  /*4180*/  IMAD.MOV.U32 R11, RZ, RZ, R9 ;  /* 0x000000ffff0b7224 */ /* 0x000fe200078e0009 */
[----:B------:R-:W-:Y:S02]  /*4190*/  WARPGROUP.DEPBAR.LE gsb0, 0x0 ;  /* 0x00008000000079c5 */ /* 0x000fe40000010000 */
[----:B------:R-:W-:-:S06]  /*41a0*/  WARPGROUP.ARRIVE ;  /* 0x00000000000079c5 */ /* 0x000fcc0000000000 */
[----:B------:R-:W-:Y:S01]  /*41b0*/  HGMMA.64x96x16.F32 R24, gdesc[UR4], R24, gsb0 ;  /* 0x01600000041879f0 */ /* 0x000fe20008000818 */
[----:B0-----:R-:W-:-:S04]  /*41c0*/  LOP3.LUT R79, R79, 0x7f, RZ, 0xc0, !PT ;  /* 0x0000007f4f4f7812 */ /* 0x001fc800078ec0ff */
[----:B------:R-:W-:Y:S02]  /*41d0*/  ISETP.NE.AND P0, PT, R79, RZ, PT ;  /* 0x000000ff4f00720c */ /* 0x000fe40003f05270 */
[----:B------:R-:W-:Y:S02]  /*41e0*/  R2UR UR6, R10 ;  /* 0x000000000a0672ca */ /* 0x000fe400000e0000 */
[----:B------:R-:W-:-:S09]  /*41f0*/  R2UR UR7, R11 ;  /* 0x000000000b0772ca */ /* 0x000fd200000e0000 */
[----:B------:R-:W2:Y:S04]  /*4200*/  @!P0 LDL.64 R20, [R1+0x30] ;  /* 0x0000300001148983 */ /* 0x000ea80000100a00 */
[----:B------:R-:W3:Y:S01]  /*4210*/  @!P0 LDL R76, [R1+0x210] ;  /* 0x00021000014c8983 */ /* 0x000ee20000100800 */
[----:B------:R-:W-:Y:S02]  /*4220*/  R2UR UR4, R12 ;  /* 0x000000000c0472ca */ /* 0x000fe400000e0000 */
[----:B------:R-:W-:Y:S01]  /*4230*/  R2UR UR5, R13 ;  /* 0x000000000d0572ca */ /* 0x000fe200000e0000 */
[----:B------:R-:W-:Y:S02]  /*4240*/  WARPGROUP.DEPBAR.LE gsb0, 0x0 ;  /* 0x00008000000079c5 */ /* 0x000fe40000010000 */
[----:B------:R-:W-:-:S10]  /*4250*/  WARPGROUP.ARRIVE ;  /* 0x00000000000079c5 */ /* 0x000fd40000000000 */
[----:B------:R-:W-:Y:S01]  /*4260*/  HGMMA.64x96x16.F32 R24, gdesc[UR4], R24, gsb0 ;  /* 0x01600000041879f0 */ /* 0x000fe20008000818 */
[----:B-----5:R-:W-:Y:S02]  /*4270*/  VIADD R14, R14, 0xc04 ;  /* 0x00000c040e0e7836 */ /* 0x020fe40000000000 */
        /* <DEDUP_REMOVED lines=10> */
[----:B----4-:R-:W-:Y:S01]  /*4320*/  VIADD R72, R72, 0xc06 ;  /* 0x00000c0648487836 */ /* 0x010fe20000000000 */
[----:B------:R-:W-:Y:S02]  /*4330*/  R2UR UR6, R8 ;  /* 0x00000000080672ca */ /* 0x000fe400000e0000 */
[----:B------:R-:W-:Y:S02]  /*4340*/  R2UR UR7, R9 ;  /* 0x00000000090772ca */ /* 0x000fe400000e0000 */
[----:B------:R-:W-:Y:S02]  /*4350*/  R2UR UR4, R72 ;  /* 0x00000000480472ca */ /* 0x000fe400000e0000 */
[----:B------:R-:W-:Y:S01]  /*4360*/  R2UR UR5, R73 ;  /* 0x00000000490572ca */ /* 0x000fe200000e0000 */
[----:B------:R-:W0:Y:S01]  /*4370*/  S2R R79, SR_TID.X ;  /* 0x00000000004f7919 */ /* 0x000e220000002100 */
[----:B------:R-:W-:Y:S01]  /*4380*/  STL [R1+0x90], R0 ;  /* 0x0000900001007387 */ /* 0x000fe20000100800 */
[----:B------:R-:W-:-:S02]  /*4390*/  WARPGROUP.DEPBAR.LE gsb0, 0x0 ;  /* 0x00008000000079c5 */ /* 0x000fc40000010000 */
[----:B------:R-:W-:-:S08]  /*43a0*/  WARPGROUP.ARRIVE ;  /* 0x00000000000079c5 */ /* 0x000fd00000000000 */
[----:B------:R-:W-:Y:S01]  /*43b0*/  HGMMA.64x96x16.F32 R24, gdesc[UR4], R24, gsb0 ;  /* 0x01600000041879f0 */ /* 0x000fe20008000818 */
[----:B------:R-:W-:Y:S01]  /*43c0*/  STL [R1+0x90], R0 ;  /* 0x0000900001007387 */ /* 0x000fe20000100800 */
[----:B--2---:R-:W-:-:S03]  /*43d0*/  @!P0 MOV R21, R20 ;  /* 0x0000001400158202 */ /* 0x004fc60000000f00 */
[----:B------:R-:W-:Y:S01]  /*43e0*/  STL [R1+0x90], R0 ;  /* 0x0000900001007387 */ /* 0x000fe20000100800 */
[----:B0-----:R-:W-:-:S03]  /*43f0*/  SHF.R.U32.HI R77, RZ, 0x7, R79 ;  /* 0x00000007ff4d7819 */ /* 0x001fc6000001164f */
[----:B------:R-:W-:Y:S01]  /*4400*/  STL [R1+0x90], R0 ;  /* 0x0000900001007387 */ /* 0x000fe20000100800 */
[----:B---3--:R-:W-:-:S03]  /*4410*/  @!P0 IMAD R10, R76, 0x8, R21 ;  /* 0x000000084c0a8824 */ /* 0x008fc600078e0215 */
[----:B------:R-:W-:Y:S04]  /*4420*/  STL [R1+0x90], R0 ;  /* 0x0000900001007387 */ /* 0x000fe80000100800 */
[----:B------:R-:W-:Y:S04]  /*4430*/  STL [R1+0x90], R0 ;  /* 0x0000900001007387 */ /* 0x000fe80000100800 */
[----:B------:R-:W-:Y:S01]  /*4440*/  STL [R1+0x90], R0 ;  /* 0x0000900001007387 */ /* 0x000fe20000100800 */
[----:B------:R-:W-:-:S03]  /*4450*/  IADD3 R76, -R77, 0xb, RZ ;  /* 0x0000000b4d4c7810 */ /* 0x000fc60007ffe1ff */
[----:B------:R-:W-:Y:S04]  /*4460*/  STL [R1+0x90], R0 ;  /* 0x0000900001007387 */ /* 0x000fe80000100800 */
        /* <DEDUP_REMOVED lines=13> */
[----:B------:R-:W3:Y:S04]  /*4540*/  LDL R81, [R1+0x70] ;  /* 0x0000700001517983 */ /* 0x000ee80000100800 */
[----:B------:R-:W4:Y:S04]  /*4550*/  LDL.64 R20, [R1+0x160] ;  /* 0x0001600001147983 */ /* 0x000f280000100a00 */
[----:B------:R-:W5:Y:S04]  /*4560*/  LDL R82, [R1+0x168] ;  /* 0x0001680001527983 */ /* 0x000f680000100800 */
[----:B-1----:R-:W5:Y:S04]  /*4570*/  LDL.128 R8, [R1+0x140] ;  /* 0x0001400001087983 */ /* 0x002f680000100c00 */
[----:B------:R-:W5:Y:S01]  /*4580*/  LDL.128 R12, [R1+0x150] ;  /* 0x00015000010c7983 */ /* 0x000f620000100c00 */
[----:B------:R-:W-:-:S02]  /*4590*/  UMOV UR4, 0xffffffa0 ;  /* 0xffffffa000047882 */ /* 0x000fc40000000000 */
[----:B------:R-:W-:Y:S01]  /*45a0*/  UIMAD UR4, UR49, UR4, 0x60 ;  /* 0x00000060310474a4 */ /* 0x000fe2000f8e0204 */
[----:B------:R-:W-:Y:S01]  /*45b0*/  BSSY B0, `(.L_x_12096) ;  /* 0x0000044000007945 */ /* 0x000fe20003800000 */
[----:B--2---:R-:W-:-:S04]  /*45c0*/  SHF.R.S32.HI R73, RZ, 0x1f, R72 ;  /* 0x0000001fff497819 */ /* 0x004fc80000011448 */
[----:B------:R-:W-:-:S04]  /*45d0*/  LEA.HI R74, R73, R72, RZ, 0x7 ;  /* 0x00000048494a7211 */ /* 0x000fc800078f38ff */
[----:B------:R-:W-:-:S05]  /*45e0*/  LOP3.LUT R75, R74, 0xffffff80, RZ, 0xc0, !PT ;  /* 0xffffff804a4b7812 */ /* 0x000fca00078ec0ff */
[----:B------:R-:W-:-:S05]  /*45f0*/  IMAD.IADD R75, R72, 0x1, -R75 ;  /* 0x00000001484b7824 */ /* 0x000fca00078e0a4b */
[----:B0-----:R-:W-:-:S04]  /*4600*/  SHF.R.S32.HI R76, RZ, 0x1f, R75 ;  /* 0x0000001fff4c7819 */ /* 0x001fc8000001144b */
        /* <DEDUP_REMOVED lines=23> */
[----:B------:R-:W-:-:S04]  /*4780*/  @P1 IMAD.HI.U32 R21, R72, R21, RZ ;  /* 0x0000001548151227 */ /* 0x000fc800078e00ff */
[----:B------:R-:W-:Y:S01]  /*4790*/  IMAD.U32 R20, RZ, RZ, UR49 ;  /* 0x00000031ff147e24 */ /* 0x000fe2000f8e00ff */
[----:B-----5:R-:W-:-:S03]  /*47a0*/  @P1 SHF.R.U32.HI R72, RZ, R82, R21 ;  /* 0x00000052ff481219 */ /* 0x020fc60000011615 */
[----:B------:R-:W-:Y:S01]  /*47b0*/  IMAD R21, R20, -0x60, R9 ;  /* 0xffffffa014157824 */ /* 0x000fe200078e0209 */
[----:B------:R-:W-:Y:S01]  /*47c0*/  LOP3.LUT R20, R77, 0x7ffffffc, RZ, 0xc0, !PT ;  /* 0x7ffffffc4d147812 */ /* 0x000fe200078ec0ff */
[----:B------:R-:W0:Y:S02]  /*47d0*/  SHFL.IDX PT, R83, R72, RZ, 0x1c1f ;  /* 0x001c1fff48537589 */ /* 0x000e2400000e0000 */
[----:B------:R-:W-:Y:S02]  /*47e0*/  VIADD R73, R21, 0x61 ;  /* 0x0000006115497836 */ /* 0x000fe40000000000 */
[----:B------:R-:W-:Y:S01]  /*47f0*/  IMAD.IADD R20, R75, 0x1, -R20 ;  /* 0x000000014b147824 */ /* 0x000fe200078e0a14 */
[----:B------:R-:W-:-:S03]  /*4800*/  ISETP.GE.AND P2, PT, R13, 0x1, PT ;  /* 0x000000010d00780c */ /* 0x000fc60003f46270 */
[C---:B------:R-:W-:Y:S02]  /*4810*/  IMAD R73, R20.reuse, -0x2, R73 ;  /* 0xfffffffe14497824 */ /* 0x040fe400078e0249 */
[----:B------:R-:W-:Y:S02]  /*4820*/  VIADD R21, R21, 0x60 ;  /* 0x0000006015157836 */ /* 0x000fe40000000000 */
[----:B------:R-:W-:Y:S01]  /*4830*/  IMAD.IADD R74, R73, 0x1, -R8 ;  /* 0x00000001494a7824 */ /* 0x000fe200078e0a08 */
[----:B------:R-:W-:Y:S01]  /*4840*/  LOP3.LUT R73, RZ, R10, RZ, 0x33, !PT ;  /* 0x0000000aff497212 */ /* 0x000fe200078e33ff */
[----:B------:R-:W-:Y:S02]  /*4850*/  IMAD R76, R20, -0x2, R21 ;  /* 0xfffffffe144c7824 */ /* 0x000fe400078e0215 */
[----:B------:R-:W-:Y:S02]  /*4860*/  IMAD.IADD R79, R74, 0x1, R11 ;  /* 0x000000014a4f7824 */ /* 0x000fe400078e020b */
[----:B------:R-:W-:-:S02]  /*4870*/  IMAD.U32 R81, RZ, RZ, UR4 ;  /* 0x00000004ff517e24 */ /* 0x000fc4000f8e00ff */
[----:B------:R-:W-:Y:S02]  /*4880*/  IMAD.IADD R74, R74, 0x1, R73 ;  /* 0x000000014a4a7824 */ /* 0x000fe400078e0249 */
[----:B------:R-:W-:Y:S02]  /*4890*/  VIADD R80, R12, UR4 ;  /* 0x000000040c507c36 */ /* 0x000fe40008000000 */
[----:B------:R-:W-:Y:S01]  /*48a0*/  IMAD R81, R20, -0x2, R81 ;  /* 0xfffffffe14517824 */ /* 0x000fe200078e0251 */
[----:B0-----:R-:W-:Y:S01]  /*48b0*/  VIADDMNMX R10, R83, R79, R76, PT ;  /* 0x0000004f530a7246 */ /* 0x001fe2000380014c */
        /* <DEDUP_REMOVED lines=12> */
.L_x_12099:
[----:B------:R-:W-:-:S13]  /*4980*/  ISETP.NE.AND P1, PT, R13, 0x1, PT ;  /* 0x000000010d00780c */ /* 0x000fda0003f25270 */
[----:B------:R-:W-:-:S05]  /*4990*/  @P1 IMAD.HI.U32 R20, R12, R14, RZ ;  /* 0x0000000e0c141227 */ /* 0x000fca00078e00ff */
[----:B------:R-:W-:-:S07]  /*49a0*/  @P1 SHF.R.U32.HI R12, RZ, R15, R20 ;  /* 0x0000000fff0c1219 */ /* 0x000fce0000011614 */
.L_x_12100:
[----:B------:R-:W-:Y:S05]  /*49b0*/  BSYNC B1 ;  /* 0x0000000000017941 */ /* 0x000fea0003800000 */
.L_x_12098:
[----:B------:R-:W-:-:S05]  /*49c0*/  IMAD R12, R12, R13, R81 ;  /* 0x0000000d0c0c7224 */ /* 0x000fca00078e0251 */
[----:B------:R-:W-:Y:S02]  /*49d0*/  VIMNMX R11, R11, R12, !PT ;  /* 0x0000000c0b0b7248 */ /* 0x000fe40007fe0100 */
[----:B------:R-:W-:-:S07]  /*49e0*/  VIADDMNMX R10, R12, R13, R10, PT ;  /* 0x0000000d0c0a7246 */ /* 0x000fce000380010a */
.L_x_12097:
[----:B------:R-:W-:Y:S05]  /*49f0*/  BSYNC B0 ;  /* 0x0000000000007941 */ /* 0x000fea0003800000 */
.L_x_12096:
[C---:B------:R-:W-:Y:S01]  /*4a00*/  ISETP.GE.AND P1, PT, R80.reuse, 0x2, PT ;  /* 0x000000025000780c */ /* 0x040fe20003f26270 */
[----:B------:R-:W-:Y:S01]  /*4a10*/  BSSY B0, `(.L_x_12101) ;  /* 0x0000089000007945 */ /* 0x000fe20003800000 */
[C---:B------:R-:W-:Y:S02]  /*4a20*/  ISETP.GE.AND P5, PT, R80.reuse, 0xa, PT ;  /* 0x0000000a5000780c */ /* 0x040fe40003fa6270 */
[----:B------:R-:W-:Y:S02]  /*4a30*/  ISETP.GT.AND P3, PT, R11, 0x1, !P1 ;  /* 0x000000010b00780c */ /* 0x000fe40004f64270 */
[----:B------:R-:W-:Y:S02]  /*4a40*/  ISETP.GE.AND P2, PT, R80, 0x9, PT ;  /* 0x000000095000780c */ /* 0x000fe40003f46270 */
[----:B------:R-:W-:Y:S02]  /*4a50*/  ISETP.LT.OR P3, PT, R10, 0x2, P3 ;  /* 0x000000020a00780c */ /* 0x000fe40001f61670 */
[----:B------:R-:W-:-:S02]  /*4a60*/  P2R R20, PR, RZ, 0x20 ;  /* 0x00000020ff147803 */ /* 0x000fc40000000000 */
[----:B------:R-:W-:Y:S02]  /*4a70*/  FSEL R73, R25, -INF , !P3 ;  /* 0xff80000019497808 */ /* 0x000fe40005800000 */
[C---:B------:R-:W-:Y:S01]  /*4a80*/  ISETP.GT.AND P3, PT, R11.reuse, 0x9, !P5 ;  /* 0x000000090b00780c */ /* 0x040fe20006f64270 */
[----:B------:R-:W0:Y:S01]  /*4a90*/  SHFL.IDX PT, R25, R72, 0x1, 0x1c1f ;  /* 0x003c1f0048197f89 */ /* 0x000e2200000e0000 */
        /* <DEDUP_REMOVED lines=121> */
.L_x_12104:
[----:B------:R-:W-:-:S13]  /*5230*/  ISETP.NE.AND P6, PT, R13, 0x1, PT ;  /* 0x000000010d00780c */ /* 0x000fda0003fc5270 */
[----:B------:R-:W-:-:S05]  /*5240*/  @P6 IMAD.HI.U32 R14, R8, R14, RZ ;  /* 0x0000000e080e6227 */ /* 0x000fca00078e00ff */
[----:B------:R-:W-:-:S07]  /*5250*/  @P6 SHF.R.U32.HI R8, RZ, R15, R14 ;  /* 0x0000000fff086219 */ /* 0x000fce000001160e */
.L_x_12105:
[----:B------:R-:W-:Y:S05]  /*5260*/  BSYNC B1 ;  /* 0x0000000000017941 */ /* 0x000fea0003800000 */
.L_x_12103:
[----:B------:R-:W-:-:S05]  /*5270*/  IMAD R8, R8, R13, R81 ;  /* 0x0000000d08087224 */ /* 0x000fca00078e0251 */
[----:B------:R-:W-:Y:S02]  /*5280*/  VIADDMNMX R10, R8, R13, R10, PT ;  /* 0x0000000d080a7246 */ /* 0x000fe4000380010a */
[----:B------:R-:W-:-:S07]  /*5290*/  VIMNMX R11, R11, R8, !PT ;  /* 0x000000080b0b7248 */ /* 0x000fce0007fe0100 */
.L_x_12102:
[----:B------:R-:W-:Y:S05]  /*52a0*/  BSYNC B0 ;  /* 0x0000000000007941 */ /* 0x000fea0003800000 */
.L_x_12101:
        /* <DEDUP_REMOVED lines=13> */
[----:B------:R-:W5:Y:S01]  /*5380*/  LDL R30, [R1+0x298] ;  /* 0x00029800011e7983 */ /* 0x000f620000100800 */
[----:B------:R-:W-:Y:S02]  /*5390*/  ISETP.LT.OR P1, PT, R10, 0xa, P1 ;  /* 0x0000000a0a00780c */ /* 0x000fe40000f21670 */
[----:B------:R-:W-:Y:S01]  /*53a0*/  ISETP.NE.AND P6, PT, R36, RZ, PT ;  /* 0x000000ff2400720c */ /* 0x000fe20003fc5270 */
[----:B------:R-:W5:Y:S01]  /*53b0*/  LDL R32, [R1+0x270] ;  /* 0x0002700001207983 */ /* 0x000f620000100800 */
[----:B------:R-:W-:-:S02]  /*53c0*/  FSEL R140, R31, -INF , !P1 ;  /* 0xff8000001f8c7808 */ /* 0x000fc40004800000 */
[----:B------:R-:W-:Y:S01]  /*53d0*/  ISETP.NE.AND P1, PT, R28, RZ, PT ;  /* 0x000000ff1c00720c */ /* 0x000fe20003f25270 */
[----:B------:R-:W5:Y:S01]  /*53e0*/  LDL R36, [R1+0x2a4] ;  /* 0x0002a40001247983 */ /* 0x000f620000100800 */
[----:B------:R-:W-:Y:S02]  /*53f0*/  FMNMX.FTZ R8, R77, R73, !PT ;  /* 0x000000494d087209 */ /* 0x000fe40007810000 */
[----:B------:R-:W-:Y:S01]  /*5400*/  ISETP.GT.AND P1, PT, R11, 0x10, !P1 ;  /* 0x000000100b00780c */ /* 0x000fe20004f24270 */
[----:B------:R-:W5:Y:S01]  /*5410*/  LDL R28, [R1+0x2a8] ;  /* 0x0002a800011c7983 */ /* 0x000f620000100800 */
[----:B------:R-:W-:Y:S02]  /*5420*/  FMNMX.FTZ R8, R153, R8, !PT ;  /* 0x0000000899087209 */ /* 0x000fe40007810000 */
[----:B------:R-:W-:Y:S01]  /*5430*/  ISETP.LT.OR P1, PT, R10, 0x11, P1 ;  /* 0x000000110a00780c */ /* 0x000fe20000f21670 */
[----:B------:R-:W5:Y:S01]  /*5440*/  LDL R31, [R1+0x400] ;  /* 0x00040000011f7983 */ /* 0x000f620000100800 */
[----:B------:R-:W-:-:S02]  /*5450*/  FMNMX.FTZ R8, R135, R8, !PT ;  /* 0x0000000887087209 */ /* 0x000fc40007810000 */
[----:B------:R-:W-:Y:S01]  /*5460*/  FSEL R74, R34, -INF , !P1 ;  /* 0xff800000224a7808 */ /* 0x000fe20004800000 */
[----:B------:R0:W-:Y:S01]  /*5470*/  BAR.SYNC.DEFER_BLOCKING R78, 0x100 ;  /* 0x0004004e0000751d */ /* 0x0001e20000010000 */
[----:B------:R-:W-:Y:S02]  /*5480*/  ISETP.NE.AND P1, PT, R29, RZ, PT ;  /* 0x000000ff1d00720c */ /* 0x000fe40003f25270 */
[----:B------:R-:W-:Y:S02]  /*5490*/  FMNMX.FTZ R8, R151, R8, !PT ;  /* 0x0000000897087209 */ /* 0x000fe40007810000 */
[----:B------:R-:W-:Y:S02]  /*54a0*/  ISETP.GT.AND P1, PT, R11, 0x11, !P1 ;  /* 0x000000110b00780c */ /* 0x000fe40004f24270 */
[----:B------:R-:W-:Y:S01]  /*54b0*/  FMNMX.FTZ R8, R75, R8, !PT ;  /* 0x000000084b087209 */ /* 0x000fe20007810000 */
[----:B------:R-:W5:Y:S01]  /*54c0*/  LDL R34, [R1+0x2b4] ;  /* 0x0002b40001227983 */ /* 0x000f620000100800 */
[----:B------:R-:W-:-:S02]  /*54d0*/  ISETP.LT.OR P1, PT, R10, 0x12, P1 ;  /* 0x000000120a00780c */ /* 0x000fc40000f21670 */
[----:B------:R-:W-:Y:S01]  /*54e0*/  FMNMX.FTZ R8, R149, R8, !PT ;  /* 0x0000000895087209 */ /* 0x000fe20007810000 */
[----:B------:R-:W5:Y:S01]  /*54f0*/  LDL R29, [R1+0x250] ;  /* 0x00025000011d7983 */ /* 0x000f620000100800 */
[----:B------:R-:W-:Y:S02]  /*5500*/  FSEL R138, R35, -INF , !P1 ;  /* 0xff800000238a7808 */ /* 0x000fe40004800000 */
[----:B------:R-:W-:Y:S01]  /*5510*/  ISETP.GT.AND P1, PT, R11, 0x18, !P2 ;  /* 0x000000180b00780c */ /* 0x000fe20005724270 */
[----:B------:R-:W5:Y:S01]  /*5520*/  LDL R35, [R1+0x3e4] ;  /* 0x0003e40001237983 */ /* 0x000f620000100800 */
[----:B------:R-:W-:Y:S02]  /*5530*/  ISETP.NE.AND P2, PT, R56, RZ, PT ;  /* 0x000000ff3800720c */ /* 0x000fe40003f45270 */
[----:B------:R-:W-:Y:S01]  /*5540*/  ISETP.LT.OR P1, PT, R10, 0x19, P1 ;  /* 0x000000190a00780c */ /* 0x000fe20000f21670 */
[----:B------:R-:W5:Y:S01]  /*5550*/  LDL R56, [R1+0x28c] ;  /* 0x00028c0001387983 */ /* 0x000f620000100800 */
[----:B------:R-:W-:-:S02]  /*5560*/  FMNMX.FTZ R8, R37, R8, !PT ;  /* 0x0000000825087209 */ /* 0x000fc40007810000 */
[----:B------:R-:W-:Y:S01]  /*5570*/  FSEL R76, R38, -INF , !P1 ;  /* 0xff800000264c7808 */ /* 0x000fe20004800000 */
[----:B------:R-:W5:Y:S01]  /*5580*/  LDL R129, [R1+0x2c4] ;  /* 0x0002c40001817983 */ /* 0x000f620000100800 */
[----:B------:R-:W-:Y:S02]  /*5590*/  ISETP.GT.AND P1, PT, R11, 0x19, !P6 ;  /* 0x000000190b00780c */ /* 0x000fe40007724270 */
[----:B------:R-:W-:Y:S01]  /*55a0*/  ISETP.NE.AND P6, PT, R12, RZ, PT ;  /* 0x000000ff0c00720c */ /* 0x000fe20003fc5270 */
[----:B------:R-:W5:Y:S01]  /*55b0*/  LDL R38, [R1+0x294] ;  /* 0x0002940001267983 */ /* 0x000f620000100800 */
[----:B------:R-:W-:Y:S02]  /*55c0*/  ISETP.LT.OR P1, PT, R10, 0x1a, P1 ;  /* 0x0000001a0a00780c */ /* 0x000fe40000f21670 */
[----:B------:R-:W-:Y:S01]  /*55d0*/  FMNMX.FTZ R8, R147, R8, !PT ;  /* 0x0000000893087209 */ /* 0x000fe20007810000 */
        /* <DEDUP_REMOVED lines=12> */
[----:B------:R-:W5:Y:S01]  /*56a0*/  LDL R124, [R1+0x2dc] ;  /* 0x0002dc00017c7983 */ /* 0x000f620000100800 */
[----:B------:R-:W-:Y:S02]  /*56b0*/  ISETP.NE.AND P1, PT, R40, RZ, PT ;  /* 0x000000ff2800720c */ /* 0x000fe40003f25270 */
[----:B------:R-:W-:Y:S01]  /*56c0*/  FMNMX.FTZ R8, R173, R8, !PT ;  /* 0x00000008ad087209 */ /* 0x000fe20007810000 */
[----:B------:R-:W5:Y:S01]  /*56d0*/  LDL R40, [R1+0x264] ;  /* 0x0002640001287983 */ /* 0x000f620000100800 */
[----:B------:R-:W-:Y:S02]  /*56e0*/  ISETP.GT.AND P1, PT, R11, 0x21, !P1 ;  /* 0x000000210b00780c */ /* 0x000fe40004f24270 */
[----:B------:R-:W-:Y:S01]  /*56f0*/  FMNMX.FTZ R8, R49, R8, !PT ;  /* 0x0000000831087209 */ /* 0x000fe20007810000 */
[----:B------:R-:W5:Y:S01]  /*5700*/  LDL R123, [R1+0x2e0] ;  /* 0x0002e000017b7983 */ /* 0x000f620000100800 */
[----:B------:R-:W-:-:S02]  /*5710*/  ISETP.LT.OR P1, PT, R10, 0x22, P1 ;  /* 0x000000220a00780c */ /* 0x000fc40000f21670 */
[----:B------:R-:W-:Y:S01]  /*5720*/  FMNMX.FTZ R8, R175, R8, !PT ;  /* 0x00000008af087209 */ /* 0x000fe20007810000 */
[----:B------:R-:W5:Y:S01]  /*5730*/  LDL R122, [R1+0x2e4] ;  /* 0x0002e400017a7983 */ /* 0x000f620000100800 */
[----:B------:R-:W-:Y:S02]  /*5740*/  FSEL R80, R43, -INF , !P1 ;  /* 0xff8000002b507808 */ /* 0x000fe40004800000 */
[----:B------:R-:W-:Y:S01]  /*5750*/  ISETP.NE.AND P1, PT, R83, RZ, PT ;  /* 0x000000ff5300720c */ /* 0x000fe20003f25270 */
[----:B------:R-:W5:Y:S01]  /*5760*/  LDL R43, [R1+0x210] ;  /* 0x00021000012b7983 */ /* 0x000f620000100800 */
[----:B------:R-:W-:Y:S02]  /*5770*/  FMNMX.FTZ R8, R53, R8, !PT ;  /* 0x0000000835087209 */ /* 0x000fe40007810000 */
[----:B------:R-:W-:Y:S01]  /*5780*/  ISETP.GT.AND P1, PT, R11, 0x28, !P1 ;  /* 0x000000280b00780c */ /* 0x000fe20004f24270 */
[----:B------:R-:W5:Y:S01]  /*5790*/  LDL R121, [R1+0x2e8] ;  /* 0x0002e80001797983 */ /* 0x000f620000100800 */
[----:B------:R-:W-:-:S02]  /*57a0*/  FMNMX.FTZ R8, R167, R8, !PT ;  /* 0x00000008a7087209 */ /* 0x000fc40007810000 */
[----:B------:R-:W-:Y:S01]  /*57b0*/  ISETP.LT.OR P1, PT, R10, 0x29, P1 ;  /* 0x000000290a00780c */ /* 0x000fe20000f21670 */
[----:B------:R-:W5:Y:S01]  /*57c0*/  LDL R120, [R1+0x2f0] ;  /* 0x0002f00001787983 */ /* 0x000f620000100800 */
[----:B------:R-:W-:Y:S02]  /*57d0*/  FMNMX.FTZ R8, R57, R8, !PT ;  /* 0x0000000839087209 */ /* 0x000fe40007810000 */
[----:B------:R-:W-:Y:S01]  /*57e0*/  FSEL R134, R46, -INF , !P1 ;  /* 0xff8000002e867808 */ /* 0x000fe20004800000 */
[----:B------:R-:W5:Y:S01]  /*57f0*/  LDL R119, [R1+0x2f4] ;  /* 0x0002f40001777983 */ /* 0x000f620000100800 */
[----:B------:R-:W-:Y:S02]  /*5800*/  ISETP.NE.AND P1, PT, R44, RZ, PT ;  /* 0x000000ff2c00720c */ /* 0x000fe40003f25270 */
[----:B------:R-:W-:Y:S01]  /*5810*/  FMNMX.FTZ R8, R165, R8, !PT ;  /* 0x00000008a5087209 */ /* 0x000fe20007810000 */
[----:B------:R-:W5:Y:S01]  /*5820*/  LDL R46, [R1+0x2b0] ;  /* 0x0002b000012e7983 */ /* 0x000f620000100800 */
[----:B------:R-:W-:-:S02]  /*5830*/  ISETP.GT.AND P1, PT, R11, 0x29, !P1 ;  /* 0x000000290b00780c */ /* 0x000fc40004f24270 */
[----:B------:R-:W-:Y:S01]  /*5840*/  FMNMX.FTZ R8, R61, R8, !PT ;  /* 0x000000083d087209 */ /* 0x000fe20007810000 */
[----:B------:R-:W5:Y:S01]  /*5850*/  LDL R44, [R1+0x2b8] ;  /* 0x0002b800012c7983 */ /* 0x000f620000100800 */
[----:B------:R-:W-:Y:S02]  /*5860*/  ISETP.LT.OR P1, PT, R10, 0x2a, P1 ;  /* 0x0000002a0a00780c */ /* 0x000fe40000f21670 */
[----:B------:R-:W-:Y:S01]  /*5870*/  FMNMX.FTZ R8, R33, R8, !PT ;  /* 0x0000000821087209 */ /* 0x000fe20007810000 */
[----:B------:R-:W5:Y:S01]  /*5880*/  LDL R118, [R1+0x2f8] ;  /* 0x0002f80001767983 */ /* 0x000f620000100800 */
[----:B------:R-:W-:Y:S02]  /*5890*/  FSEL R82, R47, -INF , !P1 ;  /* 0xff8000002f527808 */ /* 0x000fe40004800000 */
[----:B------:R-:W-:Y:S01]  /*58a0*/  ISETP.NE.AND P1, PT, R84, RZ, PT ;  /* 0x000000ff5400720c */ /* 0x000fe20003f25270 */
[----:B------:R-:W5:Y:S01]  /*58b0*/  LDL R117, [R1+0x2fc] ;  /* 0x0002fc0001757983 */ /* 0x000f620000100800 */
[----:B------:R-:W-:-:S02]  /*58c0*/  ISETP.GT.AND P3, PT, R11, 0x50, !P3 ;  /* 0x000000500b00780c */ /* 0x000fc40005f64270 */
[----:B------:R-:W-:Y:S01]  /*58d0*/  ISETP.GT.AND P1, PT, R11, 0x30, !P1 ;  /* 0x000000300b00780c */ /* 0x000fe20004f24270 */
[----:B------:R-:W5:Y:S01]  /*58e0*/  LDL R116, [R1+0x300] ;  /* 0x0003000001747983 */ /* 0x000f620000100800 */
[----:B------:R-:W-:Y:S02]  /*58f0*/  FMNMX.FTZ R8, R65, R8, !PT ;  /* 0x0000000841087209 */ /* 0x000fe40007810000 */
[----:B------:R-:W-:Y:S01]  /*5900*/  ISETP.LT.OR P1, PT, R10, 0x31, P1 ;  /* 0x000000310a00780c */ /* 0x000fe20000f21670 */
[----:B------:R-:W5:Y:S01]  /*5910*/  LDL R39, [R1+0x304] ;  /* 0x0003040001277983 */ /* 0x000f620000100800 */
[----:B------:R-:W-:Y:S02]  /*5920*/  ISETP.GT.AND P4, PT, R11, 0x51, !P4 ;  /* 0x000000510b00780c */ /* 0x000fe40006784270 */
[----:B------:R-:W-:Y:S01]  /*5930*/  FSEL R216, R50, -INF , !P1 ;  /* 0xff80000032d87808 */ /* 0x000fe20004800000 */
[----:B------:R-:W5:Y:S01]  /*5940*/  LDL R115, [R1+0x308] ;  /* 0x0003080001737983 */ /* 0x000f620000100800 */
[----:B------:R-:W-:-:S02]  /*5950*/  ISETP.NE.AND P1, PT, R48, RZ, PT ;  /* 0x000000ff3000720c */ /* 0x000fc40003f25270 */
[C---:B------:R-:W-:Y:S01]  /*5960*/  ISETP.LT.OR P3, PT, R10.reuse, 0x51, P3 ;  /* 0x000000510a00780c */ /* 0x040fe20001f61670 */
[----:B------:R-:W5:Y:S01]  /*5970*/  LDL R50, [R1+0x2a0] ;  /* 0x0002a00001327983 */ /* 0x000f620000100800 */
[----:B------:R-:W-:Y:S02]  /*5980*/  ISETP.GT.AND P1, PT, R11, 0x31, !P1 ;  /* 0x000000310b00780c */ /* 0x000fe40004f24270 */
[----:B------:R-:W-:Y:S01]  /*5990*/  FMNMX.FTZ R8, R21, R8, !PT ;  /* 0x0000000815087209 */ /* 0x000fe20007810000 */
[----:B------:R-:W5:Y:S01]  /*59a0*/  LDL R48, [R1+0x2ac] ;  /* 0x0002ac0001307983 */ /* 0x000f620000100800 */
[----:B------:R-:W-:Y:S02]  /*59b0*/  ISETP.LT.OR P1, PT, R10, 0x32, P1 ;  /* 0x000000320a00780c */ /* 0x000fe40000f21670 */
[----:B------:R-:W-:Y:S01]  /*59c0*/  ISETP.GT.AND P5, PT, R11, 0x58, !P5 ;  /* 0x000000580b00780c */ /* 0x000fe20006fa4270 */
[----:B------:R-:W5:Y:S01]  /*59d0*/  LDL R114, [R1+0x30c] ;  /* 0x00030c0001727983 */ /* 0x000f620000100800 */
[----:B------:R-:W-:-:S02]  /*59e0*/  FSEL R84, R51, -INF , !P1 ;  /* 0xff80000033547808 */ /* 0x000fc40004800000 */
[----:B------:R-:W-:Y:S01]  /*59f0*/  ISETP.NE.AND P1, PT, R85, RZ, PT ;  /* 0x000000ff5500720c */ /* 0x000fe20003f25270 */
[----:B------:R-:W5:Y:S01]  /*5a00*/  LDL R113, [R1+0x310] ;  /* 0x0003100001717983 */ /* 0x000f620000100800 */
[----:B------:R-:W-:Y:S02]  /*5a10*/  ISETP.LT.OR P4, PT, R10, 0x52, P4 ;  /* 0x000000520a00780c */ /* 0x000fe40002781670 */
[----:B------:R-:W-:Y:S01]  /*5a20*/  ISETP.GT.AND P1, PT, R11, 0x38, !P1 ;  /* 0x000000380b00780c */ /* 0x000fe20004f24270 */
[----:B------:R-:W5:Y:S01]  /*5a30*/  LDL R112, [R1+0x314] ;  /* 0x0003140001707983 */ /* 0x000f620000100800 */
[----:B------:R-:W-:Y:S02]  /*5a40*/  FSEL R92, R66, -INF , !P3 ;  /* 0xff800000425c7808 */ /* 0x000fe40005800000 */
[----:B------:R-:W-:Y:S01]  /*5a50*/  ISETP.LT.OR P1, PT, R10, 0x39, P1 ;  /* 0x000000390a00780c */ /* 0x000fe20000f21670 */
[----:B------:R-:W5:Y:S01]  /*5a60*/  LDL R66, [R1+0x278] ;  /* 0x0002780001427983 */ /* 0x000f620000100800 */
[----:B------:R-:W-:-:S02]  /*5a70*/  FMNMX.FTZ R8, R69, R8, !PT ;  /* 0x0000000845087209 */ /* 0x000fc40007810000 */
[----:B------:R-:W-:Y:S01]  /*5a80*/  FSEL R218, R54, -INF , !P1 ;  /* 0xff80000036da7808 */ /* 0x000fe20004800000 */
[----:B------:R-:W5:Y:S01]  /*5a90*/  LDL R111, [R1+0x318] ;  /* 0x00031800016f7983 */ /* 0x000f620000100800 */
[----:B------:R-:W-:Y:S02]  /*5aa0*/  ISETP.NE.AND P1, PT, R52, RZ, PT ;  /* 0x000000ff3400720c */ /* 0x000fe40003f25270 */
[C---:B------:R-:W-:Y:S01]  /*5ab0*/  ISETP.LT.OR P5, PT, R10.reuse, 0x59, P5 ;  /* 0x000000590a00780c */ /* 0x040fe20002fa1670 */
[----:B------:R-:W5:Y:S01]  /*5ac0*/  LDL R54, [R1+0x290] ;  /* 0x0002900001367983 */ /* 0x000f620000100800 */
[----:B------:R-:W-:Y:S02]  /*5ad0*/  ISETP.GT.AND P1, PT, R11, 0x39, !P1 ;  /* 0x000000390b00780c */ /* 0x000fe40004f24270 */
[----:B------:R-:W-:Y:S01]  /*5ae0*/  FSEL R94, R67, -INF , !P4 ;  /* 0xff800000435e7808 */ /* 0x000fe20006000000 */
[----:B------:R-:W5:Y:S01]  /*5af0*/  LDL R52, [R1+0x29c] ;  /* 0x00029c0001347983 */ /* 0x000f620000100800 */
[----:B------:R-:W-:-:S02]  /*5b00*/  ISETP.LT.OR P1, PT, R10, 0x3a, P1 ;  /* 0x0000003a0a00780c */ /* 0x000fc40000f21670 */
[----:B------:R-:W-:Y:S01]  /*5b10*/  FSEL R96, R70, -INF , !P5 ;  /* 0xff80000046607808 */ /* 0x000fe20006800000 */
[----:B------:R-:W5:Y:S01]  /*5b20*/  LDL R110, [R1+0x31c] ;  /* 0x00031c00016e7983 */ /* 0x000f620000100800 */
[----:B------:R-:W-:Y:S02]  /*5b30*/  FSEL R86, R55, -INF , !P1 ;  /* 0xff80000037567808 */ /* 0x000fe40004800000 */
[----:B------:R-:W-:Y:S01]  /*5b40*/  ISETP.NE.AND P1, PT, R87, RZ, PT ;  /* 0x000000ff5700720c */ /* 0x000fe20003f25270 */
[----:B------:R-:W5:Y:S03]  /*5b50*/  LDL R70, [R1+0x284] ;  /* 0x0002840001467983 */ /* 0x000f660000100800 */
[C---:B------:R-:W-:Y:S01]  /*5b60*/  ISETP.GT.AND P1, PT, R11.reuse, 0x40, !P1 ;  /* 0x000000400b00780c */ /* 0x040fe20004f24270 */
[----:B------:R-:W5:Y:S03]  /*5b70*/  LDL R109, [R1+0x324] ;  /* 0x00032400016d7983 */ /* 0x000f660000100800 */
[----:B------:R-:W-:Y:S01]  /*5b80*/  ISETP.LT.OR P1, PT, R10, 0x41, P1 ;  /* 0x000000410a00780c */ /* 0x000fe20000f21670 */
[----:B------:R-:W5:Y:S03]  /*5b90*/  LDL R108, [R1+0x328] ;  /* 0x00032800016c7983 */ /* 0x000f660000100800 */
[----:B------:R-:W-:Y:S01]  /*5ba0*/  FSEL R168, R58, -INF , !P1 ;  /* 0xff8000003aa87808 */ /* 0x000fe20004800000 */
[----:B------:R-:W5:Y:S01]  /*5bb0*/  LDL R107, [R1+0x32c] ;  /* 0x00032c00016b7983 */ /* 0x000f620000100800 */
[----:B------:R-:W-:-:S02]  /*5bc0*/  ISETP.GT.AND P1, PT, R11, 0x41, !P2 ;  /* 0x000000410b00780c */ /* 0x000fc40005724270 */
[----:B------:R-:W-:Y:S01]  /*5bd0*/  ISETP.NE.AND P2, PT, R60, RZ, PT ;  /* 0x000000ff3c00720c */ /* 0x000fe20003f45270 */
[----:B------:R-:W5:Y:S01]  /*5be0*/  LDL R58, [R1+0x280] ;  /* 0x00028000013a7983 */ /* 0x000f620000100800 */
[C---:B------:R-:W-:Y:S02]  /*5bf0*/  ISETP.LT.OR P1, PT, R10.reuse, 0x42, P1 ;  /* 0x000000420a00780c */ /* 0x040fe40000f21670 */
[----:B------:R-:W-:Y:S01]  /*5c00*/  ISETP.GT.AND P2, PT, R11, 0x49, !P2 ;  /* 0x000000490b00780c */ /* 0x000fe20005744270 */
[----:B------:R-:W5:Y:S01]  /*5c10*/  LDL R60, [R1+0x268] ;  /* 0x00026800013c7983 */ /* 0x000f620000100800 */
[----:B------:R-:W-:Y:S02]  /*5c20*/  FSEL R88, R59, -INF , !P1 ;  /* 0xff8000003b587808 */ /* 0x000fe40004800000 */
[----:B------:R-:W-:Y:S01]  /*5c30*/  ISETP.GT.AND P1, PT, R11, RZ, !P6 ;  /* 0x000000ff0b00720c */ /* 0x000fe20007724270 */
[----:B------:R-:W5:Y:S01]  /*5c40*/  LDL R106, [R1+0x330] ;  /* 0x00033000016a7983 */ /* 0x000f620000100800 */
[----:B------:R-:W-:-:S02]  /*5c50*/  ISETP.LT.OR P2, PT, R10, 0x4a, P2 ;  /* 0x0000004a0a00780c */ /* 0x000fc40001741670 */
[----:B------:R-:W-:Y:S01]  /*5c60*/  ISETP.LT.OR P1, PT, R10, 0x1, P1 ;  /* 0x000000010a00780c */ /* 0x000fe20000f21670 */
[----:B------:R-:W5:Y:S01]  /*5c70*/  LDL R105, [R1+0x334] ;  /* 0x0003340001697983 */ /* 0x000f620000100800 */
[----:B------:R-:W-:Y:S02]  /*5c80*/  FSEL R90, R63, -INF , !P2 ;  /* 0xff8000003f5a7808 */ /* 0x000fe40005000000 */
        /* <DEDUP_REMOVED lines=12> */
[----:B------:R-:W-:Y:S01]  /*5d50*/  FMNMX.FTZ R9, R74, R9, !PT ;  /* 0x000000094a097209 */ /* 0x000fe20007810000 */
[----:B------:R-:W5:Y:S01]  /*5d60*/  LDL R62, [R1+0x26c] ;  /* 0x00026c00013e7983 */ /* 0x000f620000100800 */
[----:B------:R-:W-:-:S02]  /*5d70*/  ISETP.NE.AND P6, PT, R24, RZ, PT ;  /* 0x000000ff1800720c */ /* 0x000fc40003fc5270 */
[----:B------:R-:W-:Y:S01]  /*5d80*/  FMNMX.FTZ R9, R138, R9, !PT ;  /* 0x000000098a097209 */ /* 0x000fe20007810000 */
[----:B------:R-:W5:Y:S01]  /*5d90*/  LDL.64 R24, [R1+0xa8] ;  /* 0x0000a80001187983 */ /* 0x000f620000100a00 */
[----:B------:R-:W-:Y:S02]  /*5da0*/  ISETP.GT.AND P6, PT, R11, 0x59, !P6 ;  /* 0x000000590b00780c */ /* 0x000fe400077c4270 */
[----:B------:R-:W-:Y:S01]  /*5db0*/  FMNMX.FTZ R9, R76, R9, !PT ;  /* 0x000000094c097209 */ /* 0x000fe20007810000 */
[----:B------:R-:W1:Y:S01]  /*5dc0*/  SHFL.BFLY PT, R11, R8, 0x2, 0x1f ;  /* 0x0c401f00080b7f89 */ /* 0x000e6200000e0000 */
[----:B------:R-:W-:Y:S02]  /*5dd0*/  ISETP.LT.OR P6, PT, R10, 0x5a, P6 ;  /* 0x0000005a0a00780c */ /* 0x000fe400037c1670 */
[----:B------:R-:W-:Y:S01]  /*5de0*/  FMNMX.FTZ R9, R132, R9, !PT ;  /* 0x0000000984097209 */ /* 0x000fe20007810000 */
[----:B------:R-:W5:Y:S01]  /*5df0*/  LDL R101, [R1+0x348] ;  /* 0x0003480001657983 */ /* 0x000f620000100800 */
[----:B------:R-:W-:-:S02]  /*5e00*/  FSEL R98, R71, -INF , !P6 ;  /* 0xff80000047627808 */ /* 0x000fc40007000000 */
[----:B------:R-:W-:Y:S01]  /*5e10*/  FMNMX.FTZ R9, R42, R9, !PT ;  /* 0x000000092a097209 */ /* 0x000fe20007810000 */
[----:B------:R-:W5:Y:S03]  /*5e20*/  LDL R100, [R1+0x34c] ;  /* 0x00034c0001647983 */ /* 0x000f660000100800 */
        /* <DEDUP_REMOVED lines=23> */
[----:B0-----:R-:W5:Y:S03]  /*5fa0*/  LDL R78, [R1+0x3b4] ;  /* 0x0003b400014e7983 */ /* 0x001f660000100800 */
[----:B------:R-:W-:Y:S01]  /*5fb0*/  FMNMX.FTZ R9, R94, R9, !PT ;  /* 0x000000095e097209 */ /* 0x000fe20007810000 */
[----:B--2---:R-:W-:Y:S03]  /*5fc0*/  STL [R1+0x274], R64 ;  /* 0x0002744001007387 */ /* 0x004fe60000100800 */
[----:B------:R-:W-:Y:S01]  /*5fd0*/  FMNMX.FTZ R9, R96, R9, !PT ;  /* 0x0000000960097209 */ /* 0x000fe20007810000 */
[----:B---3--:R-:W-:Y:S03]  /*5fe0*/  STL [R1+0x27c], R68 ;  /* 0x00027c4401007387 */ /* 0x008fe60000100800 */
[----:B------:R-:W-:Y:S01]  /*5ff0*/  FMNMX.FTZ R9, R98, R9, !PT ;  /* 0x0000000962097209 */ /* 0x000fe20007810000 */
[----:B----4-:R-:W-:Y:S04]  /*6000*/  STL [R1+0x288], R72 ;  /* 0x0002884801007387 */ /* 0x010fe80000100800 */
[----:B------:R-:W-:Y:S04]  /*6010*/  STL.64 [R1+0x230], R8 ;  /* 0x0002300801007387 */ /* 0x000fe80000100a00 */
[----:B------:R-:W2:Y:S01]  /*6020*/  LDL R13, [R1+0x234] ;  /* 0x00023400010d7983 */ /* 0x000ea20000100800 */
[----:B-1----:R-:W-:-:S03]  /*6030*/  FMNMX.FTZ R10, R8, R11, !PT ;  /* 0x0000000b080a7209 */ /* 0x002fc60007810000 */
[----:B-----5:R0:W-:Y:S04]  /*6040*/  STL [R1+0x2bc], R27 ;  /* 0x0002bc1b01007387 */ /* 0x0201e80000100800 */
[----:B------:R-:W1:Y:S04]  /*6050*/  SHFL.BFLY PT, R11, R10, 0x1, 0x1f ;  /* 0x0c201f000a0b7f89 */ /* 0x000e6800000e0000 */
[----:B------:R3:W-:Y:S04]  /*6060*/  STL [R1+0x2a4], R36 ;  /* 0x0002a42401007387 */ /* 0x0007e80000100800 */
[----:B0-----:R-:W4:Y:S04]  /*6070*/  LDL R27, [R1+0x438] ;  /* 0x00043800011b7983 */ /* 0x001f280000100800 */
[----:B------:R0:W-:Y:S04]  /*6080*/  STL [R1+0x2a8], R28 ;  /* 0x0002a81c01007387 */ /* 0x0001e80000100800 */
[----:B---3--:R-:W3:Y:S04]  /*6090*/  LDL R36, [R1+0x3ac] ;  /* 0x0003ac0001247983 */ /* 0x008ee80000100800 */
[----:B------:R5:W-:Y:S01]  /*60a0*/  STL [R1+0x2b4], R34 ;  /* 0x0002b42201007387 */ /* 0x000be20000100800 */
[----:B-1----:R-:W-:-:S03]  /*60b0*/  FMNMX.FTZ R12, R10, R11, !PT ;  /* 0x0000000b0a0c7209 */ /* 0x002fc60007810000 */
[----:B0-----:R-:W4:Y:S04]  /*60c0*/  LDL R28, [R1+0x3c8] ;  /* 0x0003c800011c7983 */ /* 0x001f280000100800 */
[----:B------:R-:W-:Y:S04]  /*60d0*/  STL [R1+0x230], R12 ;  /* 0x0002300c01007387 */ /* 0x000fe80000100800 */
[----:B------:R-:W3:Y:S04]  /*60e0*/  LDL R14, [R1+0x230] ;  /* 0x00023000010e7983 */ /* 0x000ee80000100800 */
[----:B-----5:R-:W5:Y:S04]  /*60f0*/  LDL R34, [R1+0x41c] ;  /* 0x00041c0001227983 */ /* 0x020f680000100800 */
[----:B------:R0:W-:Y:S04]  /*6100*/  STL [R1+0x270], R32 ;  /* 0x0002702001007387 */ /* 0x0001e80000100800 */
[----:B------:R1:W-:Y:S04]  /*6110*/  STL [R1+0x298], R30 ;  /* 0x0002981e01007387 */ /* 0x0003e80000100800 */
[----:B------:R-:W-:Y:S04]  /*6120*/  STL [R1+0x28c], R56 ;  /* 0x00028c3801007387 */ /* 0x000fe80000100800 */
[----:B0-----:R-:W4:Y:S04]  /*6130*/  LDL R32, [R1+0x2ec] ;  /* 0x0002ec0001207983 */ /* 0x001f280000100800 */
[----:B-1----:R-:W4:Y:S04]  /*6140*/  LDL R30, [R1+0x358] ;  /* 0x00035800011e7983 */ /* 0x002f280000100800 */
[----:B------:R0:W-:Y:S04]  /*6150*/  STL [R1+0x294], R38 ;  /* 0x0002942601007387 */ /* 0x0001e80000100800 */
[----:B------:R1:W-:Y:S04]  /*6160*/  STL [R1+0x264], R40 ;  /* 0x0002642801007387 */ /* 0x0003e80000100800 */
[----:B------:R-:W4:Y:S04]  /*6170*/  LDL R72, [R1+0x3d0] ;  /* 0x0003d00001487983 */ /* 0x000f280000100800 */
[----:B0-----:R-:W4:Y:S04]  /*6180*/  LDL R38, [R1+0x33c] ;  /* 0x00033c0001267983 */ /* 0x001f280000100800 */
[----:B-1----:R-:W4:Y:S04]  /*6190*/  LDL R40, [R1+0x2d4] ;  /* 0x0002d40001287983 */ /* 0x002f280000100800 */
[----:B------:R-:W4:Y:S04]  /*61a0*/  LDL R71, [R1+0x3d4] ;  /* 0x0003d40001477983 */ /* 0x000f280000100800 */
[----:B------:R-:W4:Y:S04]  /*61b0*/  LDL R68, [R1+0x3e0] ;  /* 0x0003e00001447983 */ /* 0x000f280000100800 */
[----:B------:R-:W4:Y:S04]  /*61c0*/  LDL R67, [R1+0x3e8] ;  /* 0x0003e80001437983 */ /* 0x000f280000100800 */
[----:B------:R-:W-:Y:S04]  /*61d0*/  STL [R1+0x2b0], R46 ;  /* 0x0002b02e01007387 */ /* 0x000fe80000100800 */
[----:B------:R-:W-:Y:S04]  /*61e0*/  STL [R1+0x2b8], R44 ;  /* 0x0002b82c01007387 */ /* 0x000fe80000100800 */
[----:B------:R-:W4:Y:S04]  /*61f0*/  LDL R64, [R1+0x3f4] ;  /* 0x0003f40001407983 */ /* 0x000f280000100800 */
[----:B------:R-:W4:Y:S04]  /*6200*/  LDL R63, [R1+0x3f8] ;  /* 0x0003f800013f7983 */ /* 0x000f280000100800 */
[----:B------:R-:W4:Y:S04]  /*6210*/  LDL R59, [R1+0x40c] ;  /* 0x00040c00013b7983 */ /* 0x000f280000100800 */
[----:B------:R-:W4:Y:S04]  /*6220*/  LDL R56, [R1+0x418] ;  /* 0x0004180001387983 */ /* 0x000f280000100800 */
[----:B------:R-:W4:Y:S04]  /*6230*/  LDL R55, [R1+0x420] ;  /* 0x0004200001377983 */ /* 0x000f280000100800 */
[----:B------:R0:W-:Y:S04]  /*6240*/  STL [R1+0x2a0], R50 ;  /* 0x0002a03201007387 */ /* 0x0001e80000100800 */
[----:B------:R1:W-:Y:S04]  /*6250*/  STL [R1+0x2ac], R48 ;  /* 0x0002ac3001007387 */ /* 0x0003e80000100800 */
[----:B------:R-:W4:Y:S04]  /*6260*/  LDL R51, [R1+0x430] ;  /* 0x0004300001337983 */ /* 0x000f280000100800 */
[----:B0-----:R-:W4:Y:S04]  /*6270*/  LDL R50, [R1+0x434] ;  /* 0x0004340001327983 */ /* 0x001f280000100800 */
[----:B-1----:R-:W4:Y:S04]  /*6280*/  LDL R48, [R1+0x440] ;  /* 0x0004400001307983 */ /* 0x002f280000100800 */
[----:B------:R0:W-:Y:S04]  /*6290*/  STL [R1+0x278], R66 ;  /* 0x0002784201007387 */ /* 0x0001e80000100800 */
[----:B------:R-:W4:Y:S04]  /*62a0*/  LDL R47, [R1+0x444] ;  /* 0x00044400012f7983 */ /* 0x000f280000100800 */
[----:B------:R1:W-:Y:S04]  /*62b0*/  STL [R1+0x290], R54 ;  /* 0x0002903601007387 */ /* 0x0003e80000100800 */
[----:B------:R1:W-:Y:S04]  /*62c0*/  STL [R1+0x29c], R52 ;  /* 0x00029c3401007387 */ /* 0x0003e80000100800 */
[----:B0-----:R-:W4:Y:S04]  /*62d0*/  LDL R66, [R1+0x3ec] ;  /* 0x0003ec0001427983 */ /* 0x001f280000100800 */
[----:B------:R0:W-:Y:S04]  /*62e0*/  STL [R1+0x284], R70 ;  /* 0x0002844601007387 */ /* 0x0001e80000100800 */
[----:B-1----:R-:W4:Y:S04]  /*62f0*/  LDL R54, [R1+0x424] ;  /* 0x0004240001367983 */ /* 0x002f280000100800 */
[----:B------:R-:W4:Y:S04]  /*6300*/  LDL R52, [R1+0x42c] ;  /* 0x00042c0001347983 */ /* 0x000f280000100800 */
[----:B0-----:R-:W4:Y:S04]  /*6310*/  LDL R70, [R1+0x3d8] ;  /* 0x0003d80001467983 */ /* 0x001f280000100800 */
[----:B------:R0:W-:Y:S04]  /*6320*/  STL [R1+0x280], R58 ;  /* 0x0002803a01007387 */ /* 0x0001e80000100800 */
[----:B------:R1:W-:Y:S04]  /*6330*/  STL [R1+0x268], R60 ;  /* 0x0002683c01007387 */ /* 0x0003e80000100800 */
[----:B------:R-:W4:Y:S04]  /*6340*/  LDL R46, [R1+0x448] ;  /* 0x00044800012e7983 */ /* 0x000f280000100800 */
[----:B0-----:R-:W4:Y:S04]  /*6350*/  LDL R58, [R1+0x410] ;  /* 0x00041000013a7983 */ /* 0x001f280000100800 */
[----:B-1----:R-:W4:Y:S04]  /*6360*/  LDL R60, [R1+0x408] ;  /* 0x00040800013c7983 */ /* 0x002f280000100800 */
[----:B------:R0:W-:Y:S04]  /*6370*/  STL [R1+0x260], R26 ;  /* 0x0002601a01007387 */ /* 0x0001e80000100800 */
[----:B------:R-:W4:Y:S04]  /*6380*/  LDL R44, [R1+0x450] ;  /* 0x00045000012c7983 */ /* 0x000f280000100800 */
[----:B0-----:R-:W4:Y:S04]  /*6390*/  LDL R26, [R1+0x2c0] ;  /* 0x0002c000011a7983 */ /* 0x001f280000100800 */
[----:B--2---:R-:W0:Y:S02]  /*63a0*/  SHFL.BFLY PT, R8, R13, 0x2, 0x1f ;  /* 0x0c401f000d087f89 */ /* 0x004e2400000e0000 */
[----:B0-----:R-:W-:-:S05]  /*63b0*/  FMNMX.FTZ R9, R8, R13, !PT ;  /* 0x0000000d08097209 */ /* 0x001fca0007810000 */
[----:B------:R-:W0:Y:S01]  /*63c0*/  SHFL.BFLY PT, R8, R9, 0x1, 0x1f ;  /* 0x0c201f0009087f89 */ /* 0x000e2200000e0000 */
[----:B---3--:R-:W-:Y:S01]  /*63d0*/  FMUL.FTZ R10, R29, R14 ;  /* 0x0000000e1d0a7220 */ /* 0x008fe20000410000 */
[----:B------:R-:W-:-:S04]  /*63e0*/  FSETP.NEU.FTZ.AND P1, PT, R14, -INF , PT ;  /* 0xff8000000e00780b */ /* 0x000fc80003f3d000 */
[----:B------:R-:W-:-:S05]  /*63f0*/  FSEL R14, R10, RZ, P1 ;  /* 0x000000ff0a0e7208 */ /* 0x000fca0000800000 */
[-C--:B------:R-:W-:Y:S01]  /*6400*/  FFMA.FTZ R148, R37, R29.reuse, -R14 ;  /* 0x0000001d25947223 */ /* 0x080fe2000001080e */
[----:B0-----:R-:W-:Y:S01]  /*6410*/  FMNMX.FTZ R8, R9, R8, !PT ;  /* 0x0000000809087209 */ /* 0x001fe20007810000 */
[----:B------:R-:W2:Y:S03]  /*6420*/  LDL R37, [R1+0x374] ;  /* 0x0003740001257983 */ /* 0x000ea60000100800 */
[C---:B------:R-:W-:Y:S01]  /*6430*/  FSETP.NEU.FTZ.AND P1, PT, R8.reuse, -INF , PT ;  /* 0xff8000000800780b */ /* 0x040fe20003f3d000 */
[----:B------:R-:W-:-:S05]  /*6440*/  FMUL.FTZ R9, R8, R29 ;  /* 0x0000001d08097220 */ /* 0x000fca0000410000 */
        /* <DEDUP_REMOVED lines=26> */
[----:B------:R-:W-:-:S02]  /*65f0*/  IMAD R42, R43, 0xc00, R24 ;  /* 0x00000c002b2a7824 */ /* 0x000fc400078e0218 */
        /* <DEDUP_REMOVED lines=21> */
[----:B------:R-:W3:Y:S01]  /*6750*/  LDL R24, [R1+0x320] ;  /* 0x0003200001187983 */ /* 0x000ee20000100800 */
[----:B------:R-:W-:-:S03]  /*6760*/  FFMA.FTZ R9, R98, R29, -R9 ;  /* 0x0000001d62097223 */ /* 0x000fc60000010809 */
[----:B------:R-:W3:Y:S04]  /*6770*/  LDL R29, [R1+0x390] ;  /* 0x00039000011d7983 */ /* 0x000ee80000100800 */
[----:B------:R-:W3:Y:S04]  /*6780*/  LDL R33, [R1+0x454] ;  /* 0x0004540001217983 */ /* 0x000ee80000100800 */
[----:B------:R-:W3:Y:S04]  /*6790*/  LDL R43, [R1+0x458] ;  /* 0x00045800012b7983 */ /* 0x000ee80000100800 */
[----:B------:R0:W-:Y:S04]  /*67a0*/  STL [R1+0x26c], R62 ;  /* 0x00026c3e01007387 */ /* 0x0001e80000100800 */
        /* <DEDUP_REMOVED lines=17> */
[----:B0-----:R-:W3:Y:S04]  /*68c0*/  LDL R62, [R1+0x3fc] ;  /* 0x0003fc00013e7983 */ /* 0x001ee80000100800 */
[----:B------:R-:W3:Y:S04]  /*68d0*/  LDL R61, [R1+0x404] ;  /* 0x00040400013d7983 */ /* 0x000ee80000100800 */
[----:B------:R-:W3:Y:S04]  /*68e0*/  LDL R57, [R1+0x414] ;  /* 0x0004140001397983 */ /* 0x000ee80000100800 */
[----:B------:R-:W3:Y:S04]  /*68f0*/  LDL R53, [R1+0x428] ;  /* 0x0004280001357983 */ /* 0x000ee80000100800 */
[----:B------:R-:W3:Y:S04]  /*6900*/  LDL R49, [R1+0x43c] ;  /* 0x00043c0001317983 */ /* 0x000ee80000100800 */
[----:B------:R-:W3:Y:S04]  /*6910*/  LDL R45, [R1+0x44c] ;  /* 0x00044c00012d7983 */ /* 0x000ee80000100800 */
[----:B------:R-:W3:Y:S01]  /*6920*/  LDL R41, [R1+0x45c] ;  /* 0x00045c0001297983 */ /* 0x000ee20000100800 */
[----:B------:R-:W-:Y:S08]  /*6930*/  MUFU.EX2 R152, R152 ;  /* 0x0000009800987308 */ /* 0x000ff00000000800 */
[----:B------:R-:W0:Y:S08]  /*6940*/  MUFU.EX2 R130, R130 ;  /* 0x0000008200827308 */ /* 0x000e300000000800 */
[----:B------:R-:W1:Y:S08]  /*6950*/  MUFU.EX2 R153, R153 ;  /* 0x0000009900997308 */ /* 0x000e700000000800 */
[----:B------:R-:W4:Y:S01]  /*6960*/  MUFU.EX2 R135, R135 ;  /* 0x0000008700877308 */ /* 0x000f220000000800 */
[----:B-----5:R0:W-:Y:S07]  /*6970*/  STL [R1+0x41c], R34 ;  /* 0x00041c2201007387 */ /* 0x0201ee0000100800 */
[----:B------:R-:W-:Y:S08]  /*6980*/  MUFU.EX2 R143, R143 ;  /* 0x0000008f008f7308 */ /* 0x000ff00000000800 */
[----:B------:R-:W5:Y:S01]  /*6990*/  MUFU.EX2 R142, R142 ;  /* 0x0000008e008e7308 */ /* 0x000f620000000800 */
[----:B0-----:R-:W-:-:S07]  /*69a0*/  FADD.FTZ R34, R152, R130 ;  /* 0x0000008298227221 */ /* 0x001fce0000010000 */
[----:B------:R-:W-:Y:S08]  /*69b0*/  MUFU.EX2 R151, R151 ;  /* 0x0000009700977308 */ /* 0x000ff00000000800 */
[----:B------:R-:W0:Y:S01]  /*69c0*/  MUFU.EX2 R141, R141 ;  /* 0x0000008d008d7308 */ /* 0x000e220000000800 */
[----:B-1----:R-:W-:-:S07]  /*69d0*/  FADD.FTZ R34, R153, R34 ;  /* 0x0000002299227221 */ /* 0x002fce0000010000 */
[----:B------:R-:W-:Y:S01]  /*69e0*/  MUFU.EX2 R150, R150 ;  /* 0x0000009600967308 */ /* 0x000fe20000000800 */
[----:B------:R4:W-:Y:S07]  /*69f0*/  STL [R1+0x3ac], R36 ;  /* 0x0003ac2401007387 */ /* 0x0009ee0000100800 */
[----:B------:R-:W1:Y:S01]  /*6a00*/  MUFU.EX2 R140, R140 ;  /* 0x0000008c008c7308 */ /* 0x000e620000000800 */
[----:B----4-:R-:W-:-:S07]  /*6a10*/  FADD.FTZ R36, R135, R34 ;  /* 0x0000002287247221 */ /* 0x010fce0000010000 */
[----:B------:R-:W-:Y:S01]  /*6a20*/  MUFU.EX2 R149, R149 ;  /* 0x0000009500957308 */ /* 0x000fe20000000800 */
[----:B-----5:R-:W-:-:S07]  /*6a30*/  FADD.FTZ R34, R143, R142 ;  /* 0x0000008e8f227221 */ /* 0x020fce0000010000 */
[----:B------:R-:W4:Y:S01]  /*6a40*/  MUFU.EX2 R139, R139 ;  /* 0x0000008b008b7308 */ /* 0x000f220000000800 */
[----:B------:R0:W-:Y:S07]  /*6a50*/  STL [R1+0x3e4], R35 ;  /* 0x0003e42301007387 */ /* 0x0001ee0000100800 */
[----:B------:R-:W5:Y:S01]  /*6a60*/  MUFU.EX2 R148, R148 ;  /* 0x0000009400947308 */ /* 0x000f620000000800 */
[----:B------:R1:W-:Y:S01]  /*6a70*/  STL [R1+0x400], R31 ;  /* 0x0004001f01007387 */ /* 0x0003e20000100800 */
[----:B0-----:R-:W-:-:S06]  /*6a80*/  FADD.FTZ R35, R141, R34 ;  /* 0x000000228d237221 */ /* 0x001fcc0000010000 */
[----:B------:R-:W0:Y:S01]  /*6a90*/  MUFU.EX2 R138, R138 ;  /* 0x0000008a008a7308 */ /* 0x000e220000000800 */
[----:B------:R4:W-:Y:S01]  /*6aa0*/  STL [R1+0x438], R27 ;  /* 0x0004381b01007387 */ /* 0x0009e20000100800 */
[----:B-1----:R-:W-:-:S06]  /*6ab0*/  IMAD.MOV.U32 R31, RZ, RZ, R25 ;  /* 0x000000ffff1f7224 */ /* 0x002fcc00078e0019 */
[----:B------:R-:W1:Y:S01]  /*6ac0*/  MUFU.EX2 R147, R147 ;  /* 0x0000009300937308 */ /* 0x000e620000000800 */
[----:B------:R5:W-:Y:S01]  /*6ad0*/  STL [R1+0x3c8], R28 ;  /* 0x0003c81c01007387 */ /* 0x000be20000100800 */
[----:B----4-:R-:W-:-:S06]  /*6ae0*/  IMAD.MOV.U32 R27, RZ, RZ, R25 ;  /* 0x000000ffff1b7224 */ /* 0x010fcc00078e0019 */
[----:B------:R-:W4:Y:S01]  /*6af0*/  MUFU.EX2 R137, R137 ;  /* 0x0000008900897308 */ /* 0x000f220000000800 */
[----:B------:R-:W-:Y:S01]  /*6b00*/  FADD.FTZ R34, R140, R35 ;  /* 0x000000238c227221 */ /* 0x000fe20000010000 */
[----:B------:R0:W-:Y:S01]  /*6b10*/  STL [R1+0x2c0], R26 ;  /* 0x0002c01a01007387 */ /* 0x0001e20000100800 */
[----:B-----5:R-:W-:-:S03]  /*6b20*/  VIADD R28, R42, 0x180 ;  /* 0x000001802a1c7836 */ /* 0x020fc60000000000 */
[----:B--2---:R2:W-:Y:S02]  /*6b30*/  STL [R1+0x374], R37 ;  /* 0x0003742501007387 */ /* 0x0045e40000100800 */
[----:B------:R-:W5:Y:S01]  /*6b40*/  MUFU.EX2 R146, R146 ;  /* 0x0000009200927308 */ /* 0x000f620000000800 */
[----:B0-----:R-:W-:Y:S01]  /*6b50*/  VIADD R26, R42, 0x80 ;  /* 0x000000802a1a7836 */ /* 0x001fe20000000000 */
[----:B------:R-:W-:Y:S01]  /*6b60*/  R2UR UR15, R31 ;  /* 0x000000001f0f72ca */ /* 0x000fe200000e0000 */
[----:B--2---:R-:W-:-:S05]  /*6b70*/  FADD.FTZ R37, R151, R36 ;  /* 0x0000002497257221 */ /* 0x004fca0000010000 */
[----:B------:R-:W0:Y:S01]  /*6b80*/  MUFU.EX2 R132, R132 ;  /* 0x0000008400847308 */ /* 0x000e220000000800 */
[----:B------:R-:W-:Y:S01]  /*6b90*/  FADD.FTZ R36, R150, R37 ;  /* 0x0000002596247221 */ /* 0x000fe20000010000 */
[----:B------:R-:W-:Y:S01]  /*6ba0*/  R2UR UR11, R27 ;  /* 0x000000001b0b72ca */ /* 0x000fe200000e0000 */
[----:B------:R-:W-:Y:S02]  /*6bb0*/  FADD.FTZ R27, R139, R34 ;  /* 0x000000228b1b7221 */ /* 0x000fe40000010000 */
[----:B------:R-:W-:-:S03]  /*6bc0*/  FADD.FTZ R31, R149, R36 ;  /* 0x00000024951f7221 */ /* 0x000fc60000010000 */
[----:B------:R-:W2:Y:S01]  /*6bd0*/  MUFU.EX2 R145, R145 ;  /* 0x0000009100917308 */ /* 0x000ea20000000800 */
[----:B------:R-:W-:Y:S02]  /*6be0*/  R2UR UR18, R28 ;  /* 0x000000001c1272ca */ /* 0x000fe400000e0000 */
[----:B------:R-:W-:Y:S01]  /*6bf0*/  R2UR UR10, R26 ;  /* 0x000000001a0a72ca */ /* 0x000fe200000e0000 */
[----:B------:R-:W-:-:S04]  /*6c00*/  FADD.FTZ R28, R148, R31 ;  /* 0x0000001f941c7221 */ /* 0x000fc80000010000 */
[----:B------:R-:W2:Y:S01]  /*6c10*/  MUFU.EX2 R136, R136 ;  /* 0x0000008800887308 */ /* 0x000ea20000000800 */
[----:B------:R-:W-:Y:S01]  /*6c20*/  FADD.FTZ R26, R138, R27 ;  /* 0x0000001b8a1a7221 */ /* 0x000fe20000010000 */
[----:B------:R-:W-:Y:S01]  /*6c30*/  R2UR UR23, R25 ;  /* 0x00000000191772ca */ /* 0x000fe200000e0000 */
[----:B-1----:R-:W-:-:S05]  /*6c40*/  FADD.FTZ R27, R147, R28 ;  /* 0x0000001c931b7221 */ /* 0x002fca0000010000 */
[----:B------:R-:W1:Y:S08]  /*6c50*/  MUFU.EX2 R133, R133 ;  /* 0x0000008500857308 */ /* 0x000e700000000800 */
[----:B------:R-:W1:Y:S01]  /*6c60*/  MUFU.EX2 R134, R134 ;  /* 0x0000008600867308 */ /* 0x000e620000000800 */
[----:B---3--:R3:W-:Y:S04]  /*6c70*/  STL [R1+0x320], R24 ;  /* 0x0003201801007387 */ /* 0x0087e80000100800 */
[----:B------:R4:W-:Y:S04]  /*6c80*/  STL [R1+0x390], R29 ;  /* 0x0003901d01007387 */ /* 0x0009e80000100800 */
[----:B------:R5:W-:Y:S01]  /*6c90*/  STL [R1+0x454], R33 ;  /* 0x0004542101007387 */ /* 0x000be20000100800 */
[----:B---3--:R-:W-:-:S03]  /*6ca0*/  VIADD R24, R42, 0x200 ;  /* 0x000002002a187836 */ /* 0x008fc60000000000 */
[----:B------:R3:W-:Y:S01]  /*6cb0*/  STL [R1+0x458], R43 ;  /* 0x0004582b01007387 */ /* 0x0007e20000100800 */
[--C-:B----4-:R-:W-:Y:S01]  /*6cc0*/  IMAD.MOV.U32 R29, RZ, RZ, R25.reuse ;  /* 0x000000ffff1d7224 */ /* 0x110fe200078e0019 */
[----:B------:R-:W-:Y:S01]  /*6cd0*/  R2UR UR22, R24 ;  /* 0x00000000181672ca */ /* 0x000fe200000e0000 */
[--C-:B-----5:R-:W-:Y:S02]  /*6ce0*/  IMAD.MOV.U32 R33, RZ, RZ, R25.reuse ;  /* 0x000000ffff217224 */ /* 0x120fe400078e0019 */
[----:B---3--:R-:W-:Y:S02]  /*6cf0*/  IMAD.MOV.U32 R43, RZ, RZ, R25 ;  /* 0x000000ffff2b7224 */ /* 0x008fe400078e0019 */
[----:B------:R-:W-:Y:S01]  /*6d00*/  FADD.FTZ R25, R137, R26 ;  /* 0x0000001a89197221 */ /* 0x000fe20000010000 */
[----:B------:R-:W3:Y:S01]  /*6d10*/  MUFU.EX2 R144, R144 ;  /* 0x0000009000907308 */ /* 0x000ee20000000800 */
[----:B------:R-:W-:Y:S02]  /*6d20*/  FADD.FTZ R24, R146, R27 ;  /* 0x0000001b92187221 */ /* 0x000fe40000010000 */
[----:B0-----:R-:W-:-:S05]  /*6d30*/  FADD.FTZ R25, R132, R25 ;  /* 0x0000001984197221 */ /* 0x001fca0000010000 */
[----:B------:R-:W0:Y:S01]  /*6d40*/  MUFU.EX2 R131, R131 ;  /* 0x0000008300837308 */ /* 0x000e220000000800 */
[----:B--2---:R-:W-:Y:S01]  /*6d50*/  FADD.FTZ R219, R145, R24 ;  /* 0x0000001891db7221 */ /* 0x004fe20000010000 */
[----:B------:R-:W-:Y:S01]  /*6d60*/  FADD.FTZ R24, R136, R25 ;  /* 0x0000001988187221 */ /* 0x000fe20000010000 */
[----:B------:R2:W-:Y:S01]  /*6d70*/  STL [R1+0x2ec], R32 ;  /* 0x0002ec2001007387 */ /* 0x0005e20000100800 */
[----:B------:R-:W-:Y:S02]  /*6d80*/  R2UR UR6, R42 ;  /* 0x000000002a0672ca */ /* 0x000fe400000e0000 */
[----:B-1----:R-:W-:Y:S01]  /*6d90*/  FADD.FTZ R25, R133, R24 ;  /* 0x0000001885197221 */ /* 0x002fe20000010000 */
[----:B------:R1:W-:Y:S01]  /*6da0*/  STL [R1+0x358], R30 ;  /* 0x0003581e01007387 */ /* 0x0003e20000100800 */
[----:B------:R-:W-:Y:S02]  /*6db0*/  R2UR UR7, R43 ;  /* 0x000000002b0772ca */ /* 0x000fe400000e0000 */
[----:B------:R-:W-:Y:S01]  /*6dc0*/  F2FP.F16.F32.PACK_AB R154, R135, R153 ;  /* 0x00000099879a723e */ /* 0x000fe200000000ff */
[----:B------:R-:W-:Y:S01]  /*6dd0*/  FADD.FTZ R172, R134, R25 ;  /* 0x0000001986ac7221 */ /* 0x000fe20000010000 */
[----:B--2---:R-:W-:Y:S01]  /*6de0*/  VIADD R32, R42, 0x280 ;  /* 0x000002802a207836 */ /* 0x004fe20000000000 */
[----:B------:R-:W-:Y:S01]  /*6df0*/  F2FP.F16.F32.PACK_AB R152, R130, R152 ;  /* 0x000000988298723e */ /* 0x000fe200000000ff */
[----:B-1----:R-:W-:Y:S01]  /*6e00*/  VIADD R30, R42, 0x100 ;  /* 0x000001002a1e7836 */ /* 0x002fe20000000000 */
[----:B------:R-:W-:-:S02]  /*6e10*/  F2FP.F16.F32.PACK_AB R153, R142, R143 ;  /* 0x0000008f8e99723e */ /* 0x000fc400000000ff */
[----:B------:R-:W-:Y:S01]  /*6e20*/  F2FP.F16.F32.PACK_AB R155, R140, R141 ;  /* 0x0000008d8c9b723e */ /* 0x000fe200000000ff */
[----:B------:R-:W-:Y:S01]  /*6e30*/  STL [R1+0x2c4], R129 ;  /* 0x0002c48101007387 */ /* 0x000fe20000100800 */
[----:B------:R-:W-:Y:S01]  /*6e40*/  R2UR UR14, R30 ;  /* 0x000000001e0e72ca */ /* 0x000fe200000e0000 */
[----:B---3--:R-:W-:Y:S01]  /*6e50*/  FADD.FTZ R219, R144, R219 ;  /* 0x000000db90db7221 */ /* 0x008fe20000010000 */
[----:B------:R-:W-:Y:S01]  /*6e60*/  R2UR UR19, R29 ;  /* 0x000000001d1372ca */ /* 0x000fe200000e0000 */
[----:B------:R-:W-:Y:S01]  /*6e70*/  STL [R1+0x2c8], R128 ;  /* 0x0002c88001007387 */ /* 0x000fe20000100800 */
[----:B------:R-:W-:Y:S01]  /*6e80*/  R2UR UR26, R32 ;  /* 0x00000000201a72ca */ /* 0x000fe200000e0000 */
[----:B0-----:R-:W-:Y:S01]  /*6e90*/  FADD.FTZ R172, R131, R172 ;  /* 0x000000ac83ac7221 */ /* 0x001fe20000010000 */
[----:B------:R-:W-:Y:S01]  /*6ea0*/  R2UR UR27, R33 ;  /* 0x00000000211b72ca */ /* 0x000fe200000e0000 */
[----:B------:R-:W-:Y:S01]  /*6eb0*/  STL [R1+0x2cc], R127 ;  /* 0x0002cc7f01007387 */ /* 0x000fe20000100800 */
[----:B------:R-:W-:-:S02]  /*6ec0*/  F2FP.F16.F32.PACK_AB R156, R150, R151 ;  /* 0x00000097969c723e */ /* 0x000fc400000000ff */
[----:B------:R-:W-:Y:S01]  /*6ed0*/  F2FP.F16.F32.PACK_AB R158, R148, R149 ;  /* 0x00000095949e723e */ /* 0x000fe200000000ff */
[----:B------:R-:W-:Y:S01]  /*6ee0*/  STL [R1+0x2d0], R126 ;  /* 0x0002d07e01007387 */ /* 0x000fe20000100800 */
[----:B------:R-:W-:Y:S02]  /*6ef0*/  F2FP.F16.F32.PACK_AB R160, R146, R147 ;  /* 0x0000009392a0723e */ /* 0x000fe400000000ff */
[----:B------:R-:W-:Y:S01]  /*6f00*/  F2FP.F16.F32.PACK_AB R162, R144, R145 ;  /* 0x0000009190a2723e */ /* 0x000fe200000000ff */
[----:B------:R-:W-:Y:S01]  /*6f10*/  STL [R1+0x2d4], R40 ;  /* 0x0002d42801007387 */ /* 0x000fe20000100800 */
[----:B------:R-:W-:Y:S02]  /*6f20*/  F2FP.F16.F32.PACK_AB R157, R138, R139 ;  /* 0x0000008b8a9d723e */ /* 0x000fe400000000ff */
[----:B------:R-:W-:Y:S01]  /*6f30*/  F2FP.F16.F32.PACK_AB R159, R132, R137 ;  /* 0x00000089849f723e */ /* 0x000fe200000000ff */
[----:B------:R-:W-:Y:S01]  /*6f40*/  STL [R1+0x2d8], R125 ;  /* 0x0002d87d01007387 */ /* 0x000fe20000100800 */
[----:B------:R-:W-:-:S02]  /*6f50*/  F2FP.F16.F32.PACK_AB R161, R133, R136 ;  /* 0x0000008885a1723e */ /* 0x000fc400000000ff */
[----:B------:R-:W-:Y:S01]  /*6f60*/  F2FP.F16.F32.PACK_AB R163, R131, R134 ;  /* 0x0000008683a3723e */ /* 0x000fe200000000ff */
        /* <DEDUP_REMOVED lines=83> */
[----:B------:R0:W-:Y:S02]  /*74a0*/  STL [R1+0x45c], R41 ;  /* 0x00045c2901007387 */ /* 0x0001e40000100800 */
[----:B0-----:R-:W-:-:S06]  /*74b0*/  WARPGROUP.ARRIVE ;  /* 0x00000000000079c5 */ /* 0x001fcc0000000000 */
[----:B------:R-:W-:Y:S03]  /*74c0*/  HGMMA.64x256x16.F32 R24, R152, gdesc[UR4].tnspB, RZ, !UPT, gsb0 ;  /* 0x43e0000498187df0 */ /* 0x000fe6000c0008ff */
        /* <DEDUP_REMOVED lines=35> */
[----:B------:R-:W0:Y:S08]  /*7700*/  MUFU.EX2 R152, R173 ;  /* 0x000000ad00987308 */ /* 0x000e300000000800 */
[----:B------:R-:W-:Y:S08]  /*7710*/  MUFU.EX2 R174, R174 ;  /* 0x000000ae00ae7308 */ /* 0x000ff00000000800 */
[----:B------:R-:W-:Y:S08]  /*7720*/  MUFU.EX2 R154, R175 ;  /* 0x000000af009a7308 */ /* 0x000ff00000000800 */
[----:B------:R-:W1:Y:S08]  /*7730*/  MUFU.EX2 R153, R216 ;  /* 0x000000d800997308 */ /* 0x000e700000000800 */
[----:B------:R-:W-:Y:S08]  /*7740*/  MUFU.EX2 R215, R215 ;  /* 0x000000d700d77308 */ /* 0x000ff00000000800 */
[----:B------:R-:W2:Y:S08]  /*7750*/  MUFU.EX2 R217, R217 ;  /* 0x000000d900d97308 */ /* 0x000eb00000000800 */
[----:B------:R-:W-:Y:S08]  /*7760*/  MUFU.EX2 R218, R218 ;  /* 0x000000da00da7308 */ /* 0x000ff00000000800 */
[----:B------:R-:W3:Y:S01]  /*7770*/  MUFU.EX2 R171, R171 ;  /* 0x000000ab00ab7308 */ /* 0x000ee20000000800 */
[----:B0-----:R-:W-:Y:S01]  /*7780*/  FADD.FTZ R219, R152, R219 ;  /* 0x000000db98db7221 */ /* 0x001fe20000010000 */
[----:B-1----:R-:W-:Y:S01]  /*7790*/  FADD.FTZ R172, R153, R172 ;  /* 0x000000ac99ac7221 */ /* 0x002fe20000010000 */
[----:B------:R-:W-:-:S02]  /*77a0*/  F2FP.F16.F32.PACK_AB R152, R174, R152 ;  /* 0x00000098ae98723e */ /* 0x000fc400000000ff */
[----:B--2---:R-:W-:Y:S02]  /*77b0*/  F2FP.F16.F32.PACK_AB R153, R217, R153 ;  /* 0x00000099d999723e */ /* 0x004fe400000000ff */
[----:B---3--:R-:W-:Y:S01]  /*77c0*/  F2FP.F16.F32.PACK_AB R155, R171, R218 ;  /* 0x000000daab9b723e */ /* 0x008fe200000000ff */
        /* <DEDUP_REMOVED lines=35> */
[----:B------:R-:W-:-:S04]  /*7a00*/  FADD.FTZ R156, R174, R219 ;  /* 0x000000dbae9c7221 */ /* 0x000fc80000010000 */
[----:B------:R-:W-:Y:S01]  /*7a10*/  FADD.FTZ R156, R154, R156 ;  /* 0x0000009c9a9c7221 */ /* 0x000fe20000010000 */
[----:B------:R-:W-:Y:S01]  /*7a20*/  F2FP.F16.F32.PACK_AB R154, R215, R154 ;  /* 0x0000009ad79a723e */ /* 0x000fe200000000ff */
[----:B------:R-:W-:Y:S01]  /*7a30*/  MUFU.EX2 R166, R166 ;  /* 0x000000a600a67308 */ /* 0x000fe20000000800 */
[----:B------:R-:W-:Y:S01]  /*7a40*/  FADD.FTZ R172, R217, R172 ;  /* 0x000000acd9ac7221 */ /* 0x000fe20000010000 */
[----:B------:R-:W-:-:S06]  /*7a50*/  FADD.FTZ R156, R215, R156 ;  /* 0x0000009cd79c7221 */ /* 0x000fcc0000010000 */
[----:B------:R-:W-:Y:S08]  /*7a60*/  MUFU.EX2 R164, R164 ;  /* 0x000000a400a47308 */ /* 0x000ff00000000800 */
[----:B------:R-:W-:Y:S08]  /*7a70*/  MUFU.EX2 R169, R169 ;  /* 0x000000a900a97308 */ /* 0x000ff00000000800 */
[----:B------:R-:W-:Y:S08]  /*7a80*/  MUFU.EX2 R170, R170 ;  /* 0x000000aa00aa7308 */ /* 0x000ff00000000800 */
[----:B------:R-:W-:Y:S01]  /*7a90*/  MUFU.EX2 R21, R21 ;  /* 0x0000001500157308 */ /* 0x000fe20000000800 */
[----:B------:R-:W-:-:S04]  /*7aa0*/  FADD.FTZ R172, R218, R172 ;  /* 0x000000acdaac7221 */ /* 0x000fc80000010000 */
        /* <DEDUP_REMOVED lines=45> */
[----:B------:R-:W0:Y:S08]  /*7d80*/  MUFU.EX2 R152, R167 ;  /* 0x000000a700987308 */ /* 0x000e300000000800 */
[----:B------:R-:W1:Y:S08]  /*7d90*/  MUFU.EX2 R154, R165 ;  /* 0x000000a5009a7308 */ /* 0x000e700000000800 */
[----:B------:R-:W2:Y:S01]  /*7da0*/  MUFU.EX2 R153, R168 ;  /* 0x000000a800997308 */ /* 0x000ea20000000800 */
[----:B0-----:R-:W-:-:S04]  /*7db0*/  FADD.FTZ R156, R152, R156 ;  /* 0x0000009c989c7221 */ /* 0x001fc80000010000 */
[C---:B------:R-:W-:Y:S01]  /*7dc0*/  FADD.FTZ R156, R166.reuse, R156 ;  /* 0x0000009ca69c7221 */ /* 0x040fe20000010000 */
[----:B------:R-:W-:Y:S02]  /*7dd0*/  F2FP.F16.F32.PACK_AB R152, R166, R152 ;  /* 0x00000098a698723e */ /* 0x000fe400000000ff */
[----:B------:R-:W-:Y:S01]  /*7de0*/  F2FP.F16.F32.PACK_AB R155, R21, R170 ;  /* 0x000000aa159b723e */ /* 0x000fe200000000ff */
[----:B-1----:R-:W-:Y:S01]  /*7df0*/  FADD.FTZ R156, R154, R156 ;  /* 0x0000009c9a9c7221 */ /* 0x002fe20000010000 */
[----:B------:R-:W-:Y:S01]  /*7e00*/  F2FP.F16.F32.PACK_AB R154, R164, R154 ;  /* 0x0000009aa49a723e */ /* 0x000fe200000000ff */
[----:B------:R-:W-:Y:S01]  /*7e10*/  STL.128 [R1+0x260], R24 ;  /* 0x0002601801007387 */ /* 0x000fe20000100c00 */
[----:B--2---:R-:W-:Y:S01]  /*7e20*/  FADD.FTZ R171, R153, R171 ;  /* 0x000000ab99ab7221 */ /* 0x004fe20000010000 */
[----:B------:R-:W-:Y:S02]  /*7e30*/  F2FP.F16.F32.PACK_AB R153, R169, R153 ;  /* 0x00000099a999723e */ /* 0x000fe400000000ff */
        /* <DEDUP_REMOVED lines=35> */
[----:B------:R-:W-:-:S04]  /*8070*/  FADD.FTZ R171, R170, R171 ;  /* 0x000000abaaab7221 */ /* 0x000fc80000010000 */
[----:B------:R-:W-:Y:S01]  /*8080*/  FADD.FTZ R171, R21, R171 ;  /* 0x000000ab15ab7221 */ /* 0x000fe20000010000 */
[----:B------:R-:W-:-:S04]  /*8090*/  FADD.FTZ R21, R10, R156 ;  /* 0x0000009c0a157221 */ /* 0x000fc80000010000 */
[----:B------:R-:W-:Y:S01]  /*80a0*/  FADD.FTZ R21, R11, R21 ;  /* 0x000000150b157221 */ /* 0x000fe20000010000 */
[----:B------:R-:W-:-:S04]  /*80b0*/  FADD.FTZ R171, R14, R171 ;  /* 0x000000ab0eab7221 */ /* 0x000fc80000010000 */
[----:B------:R-:W-:Y:S01]  /*80c0*/  FADD.FTZ R171, R15, R171 ;  /* 0x000000ab0fab7221 */ /* 0x000fe20000010000 */
[----:B------:R-:W-:Y:S02]  /*80d0*/  WARPGROUP.DEPBAR.LE gsb0, 0x0 ;  /* 0x00008000000079c5 */ /* 0x000fe40000010000 */
[----:B------:R-:W-:Y:S02]  /*80e0*/  F2FP.F16.F32.PACK_AB R152, R11, R10 ;  /* 0x0000000a0b98723e */ /* 0x000fe400000000ff */
[----:B------:R-:W-:Y:S02]  /*80f0*/  F2FP.F16.F32.PACK_AB R153, R15, R14 ;  /* 0x0000000e0f99723e */ /* 0x000fe400000000ff */
        /* <DEDUP_REMOVED lines=34> */
[----:B------:R-:W2:Y:S01]  /*8320*/  @!P0 LDL.64 R10, [R1+0x68] ;  /* 0x00006800010a8983 */ /* 0x000ea20000100a00 */
[----:B0-----:R-:W-:-:S06]  /*8330*/  WARPGROUP.ARRIVE ;  /* 0x00000000000079c5 */ /* 0x001fcc0000000000 */
[----:B------:R-:W-:Y:S03]  /*8340*/  HGMMA.64x256x16.F32 R24, R152, gdesc[UR24].tnspB, R24, gsb0 ;  /* 0x43e0001898187df0 */ /* 0x000fe60008000818 */
[----:B------:R-:W-:Y:S02]  /*8350*/  WARPGROUP.DEPBAR.LE gsb0, 0x0 ;  /* 0x00008000000079c5 */ /* 0x000fe40000010000 */
[----:B------:R0:W-:Y:S04]  /*8360*/  STL.128 [R1+0x440], R144 ;  /* 0x0004409001007387 */ /* 0x0001e80000100c00 */
[----:B------:R1:W-:Y:S04]  /*8370*/  STL.128 [R1+0x260], R24 ;  /* 0x0002601801007387 */ /* 0x0003e80000100c00 */
[----:B------:R3:W-:Y:S04]  /*8380*/  STL.128 [R1+0x270], R28 ;  /* 0x0002701c01007387 */ /* 0x0007e80000100c00 */
[----:B------:R4:W-:Y:S04]  /*8390*/  STL.128 [R1+0x280], R32 ;  /* 0x0002802001007387 */ /* 0x0009e80000100c00 */
[----:B0-----:R-:W5:Y:S04]  /*83a0*/  @!P0 LDL R144, [R1+0x210] ;  /* 0x0002100001908983 */ /* 0x001f680000100800 */
        /* <DEDUP_REMOVED lines=28> */
[----:B------:R-:W5:Y:S04]  /*8570*/  LDL R14, [R1+0x260] ;  /* 0x00026000010e7983 */ /* 0x000f680000100800 */
[----:B------:R-:W5:Y:S04]  /*8580*/  LDL R15, [R1+0x264] ;  /* 0x00026400010f7983 */ /* 0x000f680000100800 */
[----:B-1----:R-:W5:Y:S04]  /*8590*/  LDL R24, [R1+0x268] ;  /* 0x0002680001187983 */ /* 0x002f680000100800 */
[----:B------:R-:W5:Y:S04]  /*85a0*/  LDL R25, [R1+0x26c] ;  /* 0x00026c0001197983 */ /* 0x000f680000100800 */
[----:B------:R-:W5:Y:S04]  /*85b0*/  LDL R26, [R1+0x270] ;  /* 0x00027000011a7983 */ /* 0x000f680000100800 */
[----:B------:R-:W5:Y:S04]  /*85c0*/  LDL R27, [R1+0x274] ;  /* 0x00027400011b7983 */ /* 0x000f680000100800 */
[----:B---3--:R-:W3:Y:S04]  /*85d0*/  LDL R28, [R1+0x278] ;  /* 0x00027800011c7983 */ /* 0x008ee80000100800 */
[----:B------:R-:W3:Y:S04]  /*85e0*/  LDL R29, [R1+0x27c] ;  /* 0x00027c00011d7983 */ /* 0x000ee80000100800 */
[----:B------:R-:W3:Y:S04]  /*85f0*/  LDL R30, [R1+0x280] ;  /* 0x00028000011e7983 */ /* 0x000ee80000100800 */
[----:B------:R-:W3:Y:S04]  /*8600*/  LDL R31, [R1+0x284] ;  /* 0x00028400011f7983 */ /* 0x000ee80000100800 */
[----:B----4-:R-:W4:Y:S04]  /*8610*/  LDL R32, [R1+0x288] ;  /* 0x0002880001207983 */ /* 0x010f280000100800 */
[----:B------:R-:W4:Y:S04]  /*8620*/  LDL R33, [R1+0x28c] ;  /* 0x00028c0001217983 */ /* 0x000f280000100800 */
[----:B------:R-:W4:Y:S04]  /*8630*/  LDL R34, [R1+0x290] ;  /* 0x0002900001227983 */ /* 0x000f280000100800 */
[----:B------:R-:W4:Y:S04]  /*8640*/  LDL R35, [R1+0x294] ;  /* 0x0002940001237983 */ /* 0x000f280000100800 */
        /* <DEDUP_REMOVED lines=52> */
[----:B--2---:R-:W2:Y:S04]  /*8990*/  LDL R88, [R1+0x368] ;  /* 0x0003680001587983 */ /* 0x004ea80000100800 */
        /* <DEDUP_REMOVED lines=47> */
[----:B-----5:R-:W5:Y:S04]  /*8c90*/  LDL R136, [R1+0x428] ;  /* 0x0004280001887983 */ /* 0x020f680000100800 */
        /* <DEDUP_REMOVED lines=13> */
[----:B------:R-:W-:Y:S01]  /*8d70*/  @!P0 MOV R11, R10 ;  /* 0x0000000a000b8202 */ /* 0x000fe20000000f00 */
[----:B------:R-:W-:Y:S01]  /*8d80*/  FADD.FTZ R12, R12, R21 ;  /* 0x000000150c0c7221 */ /* 0x000fe20000010000 */
[----:B------:R-:W-:Y:S01]  /*8d90*/  FADD.FTZ R20, R20, R171 ;  /* 0x000000ab14147221 */ /* 0x000fe20000010000 */
[----:B------:R-:W-:Y:S02]  /*8da0*/  STL [R1+0x88], RZ ;  /* 0x000088ff01007387 */ /* 0x000fe40000100800 */
[----:B------:R-:W-:-:S02]  /*8db0*/  @!P0 IMAD R144, R144, 0x8, R11 ;  /* 0x0000000890908824 */ /* 0x000fc400078e020b */
        /* <DEDUP_REMOVED lines=8> */
[----:B------:R0:W-:Y:S04]  /*8e40*/  STL [R1+0x88], R0 ;  /* 0x0000880001007387 */ /* 0x0001e80000100800 */
[----:B------:R1:W-:Y:S04]  /*8e50*/  STL [R1+0x234], R8 ;  /* 0x0002340801007387 */ /* 0x0003e80000100800 */
[----:B------:R1:W-:Y:S04]  /*8e60*/  STL.64 [R1+0x240], R12 ;  /* 0x0002400c01007387 */ /* 0x0003e80000100a00 */
[----:B------:R1:W-:Y:S04]  /*8e70*/  STL [R1+0x260], R14 ;  /* 0x0002600e01007387 */ /* 0x0003e80000100800 */
[----:B------:R1:W-:Y:S04]  /*8e80*/  STL [R1+0x264], R15 ;  /* 0x0002640f01007387 */ /* 0x0003e80000100800 */
[----:B------:R1:W-:Y:S04]  /*8e90*/  STL [R1+0x268], R24 ;  /* 0x0002681801007387 */ /* 0x0003e80000100800 */
[----:B------:R1:W-:Y:S04]  /*8ea0*/  STL [R1+0x26c], R25 ;  /* 0x00026c1901007387 */ /* 0x0003e80000100800 */
[----:B------:R1:W-:Y:S04]  /*8eb0*/  STL [R1+0x270], R26 ;  /* 0x0002701a01007387 */ /* 0x0003e80000100800 */
[----:B------:R1:W-:Y:S04]  /*8ec0*/  STL [R1+0x274], R27 ;  /* 0x0002741b01007387 */ /* 0x0003e80000100800 */
[----:B---3--:R1:W-:Y:S04]  /*8ed0*/  STL [R1+0x278], R28 ;  /* 0x0002781c01007387 */ /* 0x0083e80000100800 */
[----:B------:R1:W-:Y:S04]  /*8ee0*/  STL [R1+0x27c], R29 ;  /* 0x00027c1d01007387 */ /* 0x0003e80000100800 */
[----:B------:R1:W-:Y:S04]  /*8ef0*/  STL [R1+0x280], R30 ;  /* 0x0002801e01007387 */ /* 0x0003e80000100800 */
[----:B------:R1:W-:Y:S04]  /*8f00*/  STL [R1+0x284], R31 ;  /* 0x0002841f01007387 */ /* 0x0003e80000100800 */
[----:B----4-:R1:W-:Y:S04]  /*8f10*/  STL [R1+0x288], R32 ;  /* 0x0002882001007387 */ /* 0x0103e80000100800 */
        /* <DEDUP_REMOVED lines=55> */
[----:B--2---:R1:W-:Y:S04]  /*9290*/  STL [R1+0x368], R88 ;  /* 0x0003685801007387 */ /* 0x0043e80000100800 */
        /* <DEDUP_REMOVED lines=64> */
[----:B------:R-:W-:-:S06]  /*96a0*/  UIADD3 UR49, UR49, -0x2, URZ ;  /* 0xfffffffe31317890 */ /* 0x000fcc000fffe03f */
[----:B------:R-:W-:Y:S02]  /*96b0*/  IMAD.U32 R10, RZ, RZ, UR49 ;  /* 0x00000031ff0a7e24 */ /* 0x000fe4000f8e00ff */
[----:B--2---:R-:W-:-:S04]  /*96c0*/  IMAD.SHL.U32 R0, R0, 0x80, RZ ;  /* 0x0000008000007824 */ /* 0x004fc800078e00ff */
[----:B------:R-:W-:-:S04]  /*96d0*/  @P1 IMAD.HI.U32 R7, R0, R7, RZ ;  /* 0x0000000700071227 */ /* 0x000fc800078e00ff */
[----:B------:R-:W-:Y:S01]  /*96e0*/  IMAD.MOV.U32 R6, RZ, RZ, R0 ;  /* 0x000000ffff067224 */ /* 0x000fe200078e0000 */
[----:B------:R-:W-:Y:S02]  /*96f0*/  @P1 SHF.R.U32.HI R6, RZ, R220, R7 ;  /* 0x000000dcff061219 */ /* 0x000fe40000011607 */
[----:B------:R-:W-:-:S03]  /*9700*/  ISETP.GE.AND P1, PT, R5, 0x1, PT ;  /* 0x000000010500780c */ /* 0x000fc60003f26270 */
[----:B------:R-:W-:-:S04]  /*9710*/  VIADD R7, R6, UR46 ;  /* 0x0000002e06077c36 */ /* 0x000fc80008000000 */
        /* <DEDUP_REMOVED lines=12> */
.L_x_12108:
[----:B------:R-:W-:-:S13]  /*97e0*/  ISETP.NE.AND P1, PT, R5, 0x1, PT ;  /* 0x000000010500780c */ /* 0x000fda0003f25270 */
[----:B------:R-:W-:-:S05]  /*97f0*/  @P1 IMAD.HI.U32 R2, R6, R2, RZ ;  /* 0x0000000206021227 */ /* 0x000fca00078e00ff */
[----:B------:R-:W-:-:S07]  /*9800*/  @P1 SHF.R.U32.HI R6, RZ, R3, R2 ;  /* 0x00000003ff061219 */ /* 0x000fce0000011602 */
.L_x_12109:
[----:B------:R-:W-:Y:S05]  /*9810*/  BSYNC B0 ;  /* 0x0000000000007941 */ /* 0x000fea0003800000 */
.L_x_12107:
[----:B------:R-:W-:-:S05]  /*9820*/  IMAD R5, R6, R5, R5 ;  /* 0x0000000506057224 */ /* 0x000fca00078e0205 */
[----:B------:R-:W-:-:S07]  /*9830*/  VIMNMX R4, R4, R5, PT ;  /* 0x0000000504047248 */ /* 0x000fce0003fe0100 */
.L_x_12106:
[----:B------:R-:W-:Y:S01]  /*9840*/  IMAD.HI R4, R4, 0x2aaaaaab, RZ ;  /* 0x2aaaaaab04047827 */ /* 0x000fe200078e02ff */
[----:B------:R-:W-:Y:S04]  /*9850*/  BSSY B2, `(.L_x_12110) ;  /* 0x0000016000027945 */ /* 0x000fe80003800000 */
[----:B------:R-:W-:-:S04]  /*9860*/  SHF.R.U32.HI R3, RZ, 0x1f, R4 ;  /* 0x0000001fff037819 */ /* 0x000fc80000011604 */
[----:B------:R-:W-:-:S04]  /*9870*/  LEA.HI.SX32 R3, R4, R3, 0x1c ;  /* 0x0000000304037211 */ /* 0x000fc800078fe2ff */
[----:B------:R-:W-:-:S04]  /*9880*/  VIMNMX R11, R3, UR45, !PT ;  /* 0x0000002d030b7c48 */ /* 0x000fc8000ffe0100 */
[----:B------:R-:W-:-:S13]  /*9890*/  ISETP.GE.AND P1, PT, R10, R11, PT ;  /* 0x0000000b0a00720c */ /* 0x000fda0003f26270 */
[----:B------:R-:W-:Y:S05]  /*98a0*/  @!P1 BRA `(.L_x_12111) ;  /* 0x0000000000409947 */ /* 0x000fea0003800000 */
[----:B------:R-:W-:Y:S01]  /*98b0*/  BSSY B1, `(.L_x_12112) ;  /* 0x000000d000017945 */ /* 0x000fe20003800000 */
.L_x_12114:
[C---:B------:R-:W-:Y:S01]  /*98c0*/  IADD3 R2, P1, R16.reuse, 0x70, RZ ;  /* 0x0000007010027810 */ /* 0x040fe20007f3e0ff */
[----:B------:R-:W-:Y:S01]  /*98d0*/  BSSY B0, `(.L_x_12113) ;  /* 0x0000007000007945 */ /* 0x000fe20003800000 */
[C---:B------:R-:W-:Y:S01]  /*98e0*/  IADD3 R26, P2, R16.reuse, 0x13c, RZ ;  /* 0x0000013c101a7810 */ /* 0x040fe20007f5e0ff */
[----:B------:R-:W-:Y:S01]  /*98f0*/  VIADD R0, R16, 0x170 ;  /* 0x0000017010007836 */ /* 0x000fe20000000000 */
[----:B------:R-:W-:Y:S01]  /*9900*/  MOV R215, 0x9940 ;  /* 0x0000994000d77802 */ /* 0x000fe20000000f00 */
[--C-:B------:R-:W-:Y:S02]  /*9910*/  IMAD.X R3, RZ, RZ, R17.reuse, P1 ;  /* 0x000000ffff037224 */ /* 0x100fe400008e0611 */
[----:B------:R-:W-:-:S08]  /*9920*/  IMAD.X R27, RZ, RZ, R17, P2 ;  /* 0x000000ffff1b7224 */ /* 0x000fd000010e0611 */
[----:B------:R-:W-:Y:S05]  /*9930*/  CALL.REL.NOINC `($_ZN7cutlass13device_kernelIN5flash11enable_sm90INS1_16FlashAttnFwdSm90INS1_25CollectiveMainloopFwdSm90ILi2EN4cute5tupleIJNS5_1CILi1EEES8_S8_EEENS6_IJNS7_ILi128EEENS7_ILi96EEENS7_ILi64EEEEEELi256ENS_6half_tEfNS_4arch4Sm90ELb0ELb1ELb0ELb1ELb0ELb0ELb1ELb1ELb0ELb1ELb1ELb0EEENS1_21CollectiveEpilogueFwdINS6_IJSA_NS7_ILi256EEESB_EEES9_SE_SG_Li256ELb1ELb1ELb1ELb0EEENS1_36VarlenDynamicPersistentTileSchedulerILi128ELi96ELi256ELi128ELb1ELb1ELb1ELb1ELb0ELb1EEEEEEEEEvNT_6ParamsE$_ZZN5flash25CollectiveMainloopFwdSm90ILi2EN4cute5tupleIJNS1_1CILi1EEES4_S4_EEENS2_IJNS3_ILi128EEENS3_ILi96EEENS3_ILi64EEEEEELi256EN7cutlass6half_tEfNSA_4arch4Sm90ELb0ELb1ELb0ELb1ELb0ELb0ELb1ELb1ELb0ELb1ELb1ELb0EE3mmaINS_16FlashAttnFwdSm90ISE_NS_21CollectiveEpilogueFwdINS2_IJS6_NS3_ILi256EEES7_EEES5_SB_SD_Li256ELb1ELb1ELb1ELb0EEENS_36VarlenDynamicPersistentTileSchedulerILi128ELi96ELi256ELi128ELb1ELb1ELb1ELb1ELb0ELb1EEEE13SharedStorageENS1_6TensorINS1_11ArrayEngineIfLm128EEENS1_6LayoutINS2_IJNS2_IJNS3_ILi2EEEST_NS3_ILi32EEEEEES4_S4_EEENS2_IJNS2_IJS4_ST_NS3_ILi4EEEEEENS3_ILi0EEESZ_EEEEEEENS_7SoftmaxILi2ELi0EEEEEbRKNSE_6ParamsENSA_25PipelineTmaAsyncNoClusterILi2ENSA_16PipelineTmaAsyncILi2EEEEES1B_RNSA_13PipelineStateILj2EEERT0_RT1_iRiRKNS_16SeqlenInfoQKNewKILb1ELb0EEENS2_IJiiiiEEERT_ENKUliT_T0_T1_E_clIZSF_ISO_S12_S14_EbS17_S1B_S1B_S1E_S1G_S1I_iS1J_S1N_S1O_S1Q_EUlRS1R_iE1_NS3_ILb0EEENS3_ILb1EEEEEDaiS1R_S1S_S1T_) ;  /* 0x0000025000307944 */ /* 0x000fea0003c00000 */
[----:B------:R-:W-:Y:S05]  /*9940*/  BSYNC B0 ;  /* 0x0000000000007941 */ /* 0x000fea0003800000 */
.L_x_12113:
[C---:B------:R-:W-:Y:S01]  /*9950*/  ISETP.GT.AND P1, PT, R10.reuse, R11, PT ;  /* 0x0000000b0a00720c */ /* 0x040fe20003f24270 */
[----:B------:R-:W-:-:S12]  /*9960*/  VIADD R10, R10, 0xffffffff ;  /* 0xffffffff0a0a7836 */ /* 0x000fd80000000000 */
[----:B------:R-:W-:Y:S05]  /*9970*/  @P1 BRA `(.L_x_12114) ;  /* 0xfffffffc00d01947 */ /* 0x000fea000383ffff */
[----:B------:R-:W-:Y:S05]  /*9980*/  BSYNC B1 ;  /* 0x0000000000017941 */ /* 0x000fea0003800000 */
.L_x_12112:
[----:B------:R-:W2:Y:S02]  /*9990*/  LDL R0, [R1+0x70] ;  /* 0x0000700001007983 */ /* 0x000ea40000100800 */
[----:B--2---:R-:W-:-:S07]  /*99a0*/  IMAD.SHL.U32 R0, R0, 0x80, RZ ;  /* 0x0000008000007824 */ /* 0x004fce00078e00ff */
.L_x_12111:
[----:B------:R-:W-:Y:S05]  /*99b0*/  BSYNC B2 ;  /* 0x0000000000027941 */ /* 0x000fea0003800000 */
.L_x_12110:
        /* <DEDUP_REMOVED lines=10> */
[----:B------:R-:W-:-:S04]  /*9a60*/  VIADD R0, R0, UR42 ;  /* 0x0000002a00007c36 */ /* 0x000fc80008000000 */
        /* <DEDUP_REMOVED lines=12> */
.L_x_12117:
[----:B------:R-:W-:-:S13]  /*9b30*/  ISETP.NE.AND P1, PT, R7, 0x1, PT ;  /* 0x000000010700780c */ /* 0x000fda0003f25270 */
[----:B------:R-:W0:Y:S02]  /*9b40*/  @P1 LDC.64 R4, c[0x0][0xae0] ;  /* 0x0002b800ff041b82 */ /* 0x000e240000000a00 */
[----:B0-----:R-:W-:-:S05]  /*9b50*/  @P1 IMAD.HI.U32 R4, R0, R4, RZ ;  /* 0x0000000400041227 */ /* 0x001fca00078e00ff */
[----:B------:R-:W-:-:S07]  /*9b60*/  @P1 SHF.R.U32.HI R0, RZ, R5, R4 ;  /* 0x00000005ff001219 */ /* 0x000fce0000011604 */
.L_x_12118:
[----:B------:R-:W-:Y:S05]  /*9b70*/  BSYNC B0 ;  /* 0x0000000000007941 */ /* 0x000fea0003800000 */
.L_x_12116:
[----:B------:R-:W-:-:S05]  /*9b80*/  IMAD R3, R0, R7, RZ ;  /* 0x0000000700037224 */ /* 0x000fca00078e02ff */
[----:B------:R-:W-:-:S07]  /*9b90*/  VIMNMX R2, R2, R3, !PT ;  /* 0x0000000302027248 */ /* 0x000fce0007fe0100 */
.L_x_12115:
[----:B------:R-:W-:-:S04]  /*9ba0*/  VIADD R2, R2, 0x5f ;  /* 0x0000005f02027836 */ /* 0x000fc80000000000 */
[----:B------:R-:W-:-:S05]  /*9bb0*/  IMAD.HI R2, R2, 0x2aaaaaab, RZ ;  /* 0x2aaaaaab02027827 */ /* 0x000fca00078e02ff */
[----:B------:R-:W-:-:S04]  /*9bc0*/  SHF.R.U32.HI R3, RZ, 0x1f, R2 ;  /* 0x0000001fff037819 */ /* 0x000fc80000011602 */
[----:B------:R-:W-:-:S04]  /*9bd0*/  LEA.HI.SX32 R2, R2, R3, 0x1c ;  /* 0x0000000302027211 */ /* 0x000fc800078fe2ff */
[----:B------:R-:W-:-:S04]  /*9be0*/  VIMNMX R2, R2, UR45, !PT ;  /* 0x0000002d02027c48 */ /* 0x000fc8000ffe0100 */
[----:B------:R-:W-:-:S13]  /*9bf0*/  ISETP.GE.AND P1, PT, R10, R2, PT ;  /* 0x000000020a00720c */ /* 0x000fda0003f26270 */
[----:B------:R-:W-:Y:S05]  /*9c00*/  @!P1 BRA `(.L_x_12119) ;  /* 0x0000009800109947 */ /* 0x000fea0003800000 */
.L_x_12136:
[----:B0-----:R-:W2:Y:S04]  /*9c10*/  LD.E R3, desc[UR40][R22.64+0x210] ;  /* 0x0002102816037980 */ /* 0x001ea8000c101900 */
        /* <DEDUP_REMOVED lines=13> */
[----:B------:R-:W-:Y:S01]  /*9cf0*/  IMAD.MOV.U32 R5, RZ, RZ, R10 ;  /* 0x000000ffff057224 */ /* 0x000fe200078e000a */
[----:B------:R-:W-:Y:S05]  /*9d00*/  YIELD ;  /* 0x0000000000007946 */ /* 0x000fea0003800000 */
[----:B------:R-:W-:Y:S01]  /*9d10*/  BSSY B0, `(.L_x_12120) ;  /* 0x0000008000007945 */ /* 0x000fe20003800000 */
[----:B------:R-:W-:Y:S01]  /*9d20*/  VIADD R10, R10, 0xffffffff ;  /* 0xffffffff0a0a7836 */ /* 0x000fe20000000000 */
[----:B------:R-:W-:Y:S01]  /*9d30*/  ISETP.GT.AND P1, PT, R5, R2, PT ;  /* 0x000000020500720c */ /* 0x000fe20003f24270 */
[----:B-1----:R-:W-:Y:S01]  /*9d40*/  @!P2 IMAD.MOV.U32 R3, RZ, RZ, RZ ;  /* 0x000000ffff03a224 */ /* 0x002fe200078e00ff */
[----:B--2---:R-:W-:-:S04]  /*9d50*/  LOP3.LUT R0, R0, 0x1, RZ, 0xfc, !PT ;  /* 0x0000000100007812 */ /* 0x004fc800078efcff */
[----:B------:R-:W-:-:S13]  /*9d60*/  ISETP.NE.AND P3, PT, R0, 0x3, PT ;  /* 0x000000030000780c */ /* 0x000fda0003f65270 */
[----:B0-----:R-:W-:Y:S05]  /*9d70*/  @!P3 BRA `(.L_x_12121) ;  /* 0x000000000004b947 */ /* 0x001fea0003800000 */
[----:B------:R-:W-:Y:S01]  /*9d80*/  BPT.TRAP 0x1 ;  /* 0x000000040000795c */ /* 0x000fe20000300000 */
.L_x_12121:
[----:B------:R-:W-:Y:S05]  /*9d90*/  BSYNC B0 ;  /* 0x0000000000007941 */ /* 0x000fea0003800000 */
.L_x_12120:
[----:B------:R-:W2:Y:S01]  /*9da0*/  LD.E.64 R4, desc[UR40][R20.64+0x8] ;  /* 0x0000082814047980 */ /* 0x000ea2000c101b00 */
[----:B-----5:R-:W-:Y:S02]  /*9db0*/  SHF.L.U32 R8, R9, 0x1f, RZ ;  /* 0x0000001f09087819 */ /* 0x020fe400000006ff */
[----:B--2---:R-:W-:-:S05]  /*9dc0*/  MOV R4, R4 ;  /* 0x0000000400047202 */ /* 0x004fca0000000f00 */
[----:B------:R-:W-:-:S04]  /*9dd0*/  IMAD R3, R3, 0x8, R4 ;  /* 0x0000000803037824 */ /* 0x000fc800078e0204 */
[----:B------:R0:W1:Y:S01]  /*9de0*/  SYNCS.PHASECHK.TRANS64.TRYWAIT P2, [R3+URZ], R8 ;  /* 0x00000008030075a7 */ /* 0x000062000804017f */
[----:B------:R-:W2:Y:S04]  /*9df0*/  LD.E R4, desc[UR40][R20.64+0x1c] ;  /* 0x00001c2814047980 */ /* 0x000ea8000c101900 */
[----:B------:R0:W5:Y:S04]  /*9e00*/  LD.E R0, desc[UR40][R22.64+0x210] ;  /* 0x0002102816007980 */ /* 0x000168000c101900 */
[----:B------:R0:W5:Y:S01]  /*9e10*/  LD.E R6, desc[UR40][R22.64+0x214] ;  /* 0x0002142816067980 */ /* 0x000162000c101900 */
[----:B------:R-:W-:Y:S01]  /*9e20*/  BSSY B0, `(.L_x_12122) ;  /* 0x0000005000007945 */ /* 0x000fe20003800000 */
[----:B--2---:R-:W-:-:S04]  /*9e30*/  LOP3.LUT R4, R4, 0x1, RZ, 0xfc, !PT ;  /* 0x0000000104047812 */ /* 0x004fc800078efcff */
[----:B------:R-:W-:-:S13]  /*9e40*/  ISETP.NE.AND P3, PT, R4, 0x3, PT ;  /* 0x000000030400780c */ /* 0x000fda0003f65270 */
[----:B01----:R-:W-:Y:S05]  /*9e50*/  @!P3 BRA `(.L_x_12123) ;  /* 0x000000000004b947 */ /* 0x003fea0003800000 */
[----:B------:R-:W-:Y:S01]  /*9e60*/  BPT.TRAP 0x1 ;  /* 0x000000040000795c */ /* 0x000fe20000300000 */
.L_x_12123:
[----:B------:R-:W-:Y:S05]  /*9e70*/  BSYNC B0 ;  /* 0x0000000000007941 */ /* 0x000fea0003800000 */
.L_x_12122:
[----:B------:R-:W-:Y:S04]  /*9e80*/  BSSY B0, `(.L_x_12124) ;  /* 0x0000008000007945 */ /* 0x000fe80003800000 */
[----:B------:R-:W-:Y:S05]  /*9e90*/  @P2 BRA `(.L_x_12125) ;  /* 0x0000000000182947 */ /* 0x000fea0003800000 */
[----:B------:R-:W2:Y:S01]  /*9ea0*/  LD.E.64 R4, desc[UR40][R20.64+0x8] ;  /* 0x0000082814047980 */ /* 0x000ea2000c101b00 */
[----:B-----5:R-:W-:Y:S02]  /*9eb0*/  SHF.L.U32 R3, R6, 0x1f, RZ ;  /* 0x0000001f06037819 */ /* 0x020fe400000006ff */
[----:B--2---:R-:W-:-:S05]  /*9ec0*/  MOV R5, R4 ;  /* 0x0000000400057202 */ /* 0x004fca0000000f00 */
[----:B------:R-:W-:-:S04]  /*9ed0*/  IMAD R0, R0, 0x8, R5 ;  /* 0x0000000800007824 */ /* 0x000fc800078e0205 */
[----:B------:R-:W0:Y:S02]  /*9ee0*/  SYNCS.PHASECHK.TRANS64.TRYWAIT P2, [R0+URZ], R3 ;  /* 0x00000003000075a7 */ /* 0x000e24000804017f */
[----:B0-----:R-:W-:Y:S05]  /*9ef0*/  @!P2 BRA `(.L_x_12126) ;  /* 0x0000021c00d0a947 */ /* 0x001fea0003800000 */
.L_x_12125:
[----:B------:R-:W-:Y:S05]  /*9f00*/  BSYNC B0 ;  /* 0x0000000000007941 */ /* 0x000fea0003800000 */
.L_x_12124:
[----:B0-----:R-:W2:Y:S04]  /*9f10*/  LD.E R3, desc[UR40][R22.64+0x210] ;  /* 0x0002102816037980 */ /* 0x001ea8000c101900 */
[----:B------:R-:W2:Y:S01]  /*9f20*/  LDL.64 R12, [R1+0xa0] ;  /* 0x0000a000010c7983 */ /* 0x000ea20000100a00 */
[----:B------:R-:W-:Y:S05]  /*9f30*/  WARPSYNC.ALL ;  /* 0x0000000000007948 */ /* 0x000fea0003800000 */
[----:B------:R-:W3:Y:S04]  /*9f40*/  LDL.64 R14, [R1+0x98] ;  /* 0x00009800010e7983 */ /* 0x000ee80000100a00 */
[----:B------:R-:W4:Y:S04]  /*9f50*/  LDL.64 R4, [R1+0x98] ;  /* 0x0000980001047983 */ /* 0x000f280000100a00 */
[----:B-----5:R-:W4:Y:S01]  /*9f60*/  LDL.64 R6, [R1+0x98] ;  /* 0x0000980001067983 */ /* 0x020f220000100a00 */
[----:B--2---:R-:W-:-:S03]  /*9f70*/  IMAD R12, R3, 0x300, R12 ;  /* 0x00000300030c7824 */ /* 0x004fc600078e020c */
[----:B------:R-:W2:Y:S01]  /*9f80*/  LDL.64 R8, [R1+0x98] ;  /* 0x0000980001087983 */ /* 0x000ea20000100a00 */
[----:B------:R-:W-:Y:S01]  /*9f90*/  R2UR UR7, R13 ;  /* 0x000000000d0772ca */ /* 0x000fe200000e0000 */
[----:B------:R-:W-:Y:S01]  /*9fa0*/  WARPGROUP.ARRIVE ;  /* 0x00000000000079c5 */ /* 0x000fe20000000000 */
[----:B------:R-:W-:Y:S01]  /*9fb0*/  R2UR UR6, R12 ;  /* 0x000000000c0672ca */ /* 0x000fe200000e0000 */
[----:B------:R-:W2:Y:S01]  /*9fc0*/  LDL R72, [R1+0x54] ;  /* 0x0000540001487983 */ /* 0x000ea20000100800 */
[----:B------:R-:W-:-:S03]  /*9fd0*/  IMAD.MOV.U32 R0, RZ, RZ, 0x1 ;  /* 0x00000001ff007424 */ /* 0x000fc600078e00ff */
        /* <DEDUP_REMOVED lines=17> */
[----:B------:R0:W5:Y:S04]  /*a0f0*/  LD.E R3, desc[UR40][R22.64+0x210] ;  /* 0x0002102816037980 */ /* 0x000168000c101900 */
[----:B------:R0:W5:Y:S01]  /*a100*/  LD.E R11, desc[UR40][R22.64+0x214] ;  /* 0x00021428160b7980 */ /* 0x000162000c101900 */
[----:B------:R-:W-:-:S06]  /*a110*/  WARPGROUP.ARRIVE ;  /* 0x00000000000079c5 */ /* 0x000fcc0000000000 */
[----:B------:R-:W-:Y:S01]  /*a120*/  HGMMA.64x96x16.F32 R24, gdesc[UR4], R24, gsb0 ;  /* 0x01600000041879f0 */ /* 0x000fe20008000818 */
[----:B------:R-:W-:Y:S02]  /*a130*/  VIADD R4, R12, 0x4 ;  /* 0x000000040c047836 */ /* 0x000fe40000000000 */
[----:B------:R-:W-:Y:S01]  /*a140*/  IMAD.MOV.U32 R5, RZ, RZ, R13 ;  /* 0x000000ffff057224 */ /* 0x000fe200078e000d */
[----:B------:R-:W-:Y:S02]  /*a150*/  R2UR UR4, R6 ;  /* 0x00000000060472ca */ /* 0x000fe400000e0000 */
[----:B------:R-:W-:Y:S02]  /*a160*/  R2UR UR6, R4 ;  /* 0x00000000040672ca */ /* 0x000fe400000e0000 */
[----:B------:R-:W-:Y:S02]  /*a170*/  R2UR UR7, R5 ;  /* 0x00000000050772ca */ /* 0x000fe400000e0000 */
[----:B------:R-:W-:Y:S01]  /*a180*/  R2UR UR5, R7 ;  /* 0x00000000070572ca */ /* 0x000fe200000e0000 */
[----:B------:R-:W-:-:S02]  /*a190*/  VIADD R4, R12, 0x6 ;  /* 0x000000060c047836 */ /* 0x000fc40000000000 */
[----:B--2---:R-:W-:Y:S01]  /*a1a0*/  VIADD R8, R8, 0x6 ;  /* 0x0000000608087836 */ /* 0x004fe20000000000 */
[----:B------:R-:W-:Y:S02]  /*a1b0*/  WARPGROUP.DEPBAR.LE gsb0, 0x0 ;  /* 0x00008000000079c5 */ /* 0x000fe40000010000 */
[----:B------:R-:W-:-:S07]  /*a1c0*/  WARPGROUP.ARRIVE ;  /* 0x00000000000079c5 */ /* 0x000fce0000000000 */
[----:B------:R-:W-:Y:S01]  /*a1d0*/  HGMMA.64x96x16.F32 R24, gdesc[UR4], R24, gsb0 ;  /* 0x01600000041879f0 */ /* 0x000fe20008000818 */
[----:B------:R-:W-:Y:S01]  /*a1e0*/  IMAD.MOV.U32 R5, RZ, RZ, R13 ;  /* 0x000000ffff057224 */ /* 0x000fe200078e000d */
        /* <DEDUP_REMOVED lines=11> */
[----:B0-----:R-:W-:Y:S05]  /*a2a0*/  @!P3 BRA `(.L_x_12128) ;  /* 0x000000000004b947 */ /* 0x001fea0003800000 */
[----:B------:R-:W-:Y:S01]  /*a2b0*/  BPT.TRAP 0x1 ;  /* 0x000000040000795c */ /* 0x000fe20000300000 */
.L_x_12128:
[----:B------:R-:W-:Y:S05]  /*a2c0*/  BSYNC B0 ;  /* 0x0000000000007941 */ /* 0x000fea0003800000 */
.L_x_12127:
[----:B------:R-:W2:Y:S01]  /*a2d0*/  LDL.64 R4, [R1+0x40] ;  /* 0x0000400001047983 */ /* 0x000ea20000100a00 */
[----:B-----5:R-:W-:Y:S02]  /*a2e0*/  SHF.L.U32 R8, R11, 0x1f, RZ ;  /* 0x0000001f0b087819 */ /* 0x020fe400000006ff */
[----:B--2---:R-:W-:-:S05]  /*a2f0*/  MOV R6, R4 ;  /* 0x0000000400067202 */ /* 0x004fca0000000f00 */
[----:B------:R-:W-:-:S04]  /*a300*/  IMAD R3, R3, 0x8, R6 ;  /* 0x0000000803037824 */ /* 0x000fc800078e0206 */
[----:B------:R0:W1:Y:S01]  /*a310*/  SYNCS.PHASECHK.TRANS64.TRYWAIT P2, [R3+URZ], R8 ;  /* 0x00000008030075a7 */ /* 0x000062000804017f */
[----:B------:R0:W5:Y:S04]  /*a320*/  LD.E R4, desc[UR40][R22.64+0x210] ;  /* 0x0002102816047980 */ /* 0x000168000c101900 */
[----:B------:R0:W5:Y:S01]  /*a330*/  LD.E R5, desc[UR40][R22.64+0x214] ;  /* 0x0002142816057980 */ /* 0x000162000c101900 */
[----:B------:R-:W-:Y:S04]  /*a340*/  BSSY B0, `(.L_x_12129) ;  /* 0x0000003000007945 */ /* 0x000fe80003800000 */
[----:B------:R-:W-:Y:S05]  /*a350*/  @!P3 BRA `(.L_x_12130) ;  /* 0x000000000004b947 */ /* 0x000fea0003800000 */
[----:B------:R-:W-:Y:S01]  /*a360*/  BPT.TRAP 0x1 ;  /* 0x000000040000795c */ /* 0x000fe20000300000 */
.L_x_12130:
[----:B------:R-:W-:Y:S05]  /*a370*/  BSYNC B0 ;  /* 0x0000000000007941 */ /* 0x000fea0003800000 */
.L_x_12129:
[----:B------:R-:W-:Y:S04]  /*a380*/  BSSY B0, `(.L_x_12131) ;  /* 0x0000006000007945 */ /* 0x000fe80003800000 */
[----:B-1----:R-:W-:Y:S05]  /*a390*/  @P2 BRA `(.L_x_12132) ;  /* 0x0000000000102947 */ /* 0x002fea0003800000 */
[----:B-----5:R-:W-:Y:S01]  /*a3a0*/  IMAD R4, R4, 0x8, R6 ;  /* 0x0000000804047824 */ /* 0x020fe200078e0206 */
[----:B------:R-:W-:-:S04]  /*a3b0*/  SHF.L.U32 R5, R5, 0x1f, RZ ;  /* 0x0000001f05057819 */ /* 0x000fc800000006ff */
[----:B------:R-:W1:Y:S02]  /*a3c0*/  SYNCS.PHASECHK.TRANS64.TRYWAIT P2, [R4+URZ], R5 ;  /* 0x00000005040075a7 */ /* 0x000e64000804017f */
[----:B-1----:R-:W-:Y:S05]  /*a3d0*/  @!P2 BRA `(.L_x_12133) ;  /* 0x0000021800aca947 */ /* 0x002fea0003800000 */
.L_x_12132:
[----:B------:R-:W-:Y:S05]  /*a3e0*/  BSYNC B0 ;  /* 0x0000000000007941 */ /* 0x000fea0003800000 */
.L_x_12131:
[----:B------:R-:W2:Y:S04]  /*a3f0*/  LD.E R11, desc[UR40][R22.64+0x210] ;  /* 0x00021028160b7980 */ /* 0x000ea8000c101900 */
[----:B-1---5:R-:W2:Y:S04]  /*a400*/  LDL.64 R4, [R1+0x118] ;  /* 0x0001180001047983 */ /* 0x022ea80000100a00 */
[----:B0-----:R-:W3:Y:S04]  /*a410*/  LDL R3, [R1+0x90] ;  /* 0x0000900001037983 */ /* 0x001ee80000100800 */
[----:B------:R-:W4:Y:S04]  /*a420*/  LDL.64 R6, [R1+0x110] ;  /* 0x0001100001067983 */ /* 0x000f280000100a00 */
[----:B------:R-:W4:Y:S04]  /*a430*/  LDL.64 R14, [R1+0x110] ;  /* 0x00011000010e7983 */ /* 0x000f280000100a00 */
[----:B------:R-:W4:Y:S04]  /*a440*/  LDL.64 R12, [R1+0x110] ;  /* 0x00011000010c7983 */ /* 0x000f280000100a00 */
[----:B------:R-:W4:Y:S01]  /*a450*/  LDL.64 R8, [R1+0x110] ;  /* 0x0001100001087983 */ /* 0x000f220000100a00 */
[----:B------:R-:W-:Y:S05]  /*a460*/  WARPSYNC.ALL ;  /* 0x0000000000007948 */ /* 0x000fea0003800000 */
[----:B------:R-:W-:Y:S01]  /*a470*/  WARPGROUP.ARRIVE ;  /* 0x00000000000079c5 */ /* 0x000fe20000000000 */
        /* <DEDUP_REMOVED lines=137> */
[----:B---3--:R-:W-:Y:S01]  /*ad10*/  VIADD R14, R14, 0xc02 ;  /* 0x00000c020e0e7836 */ /* 0x008fe20000000000 */
        /* <DEDUP_REMOVED lines=28> */
[----:B------:R-:W0:Y:S01]  /*aee0*/  S2R R74, SR_TID.X ;  /* 0x00000000004a7919 */ /* 0x000e220000002100 */
[----:B------:R-:W-:Y:S04]  /*aef0*/  STL [R1+0x90], R0 ;  /* 0x0000900001007387 */ /* 0x000fe80000100800 */
[----:B------:R-:W-:Y:S01]  /*af00*/  STL [R1+0x90], R0 ;  /* 0x0000900001007387 */ /* 0x000fe20000100800 */
[----:B------:R-:W-:-:S02]  /*af10*/  WARPGROUP.DEPBAR.LE gsb0, 0x0 ;  /* 0x00008000000079c5 */ /* 0x000fc40000010000 */
[----:B------:R-:W-:-:S06]  /*af20*/  WARPGROUP.ARRIVE ;  /* 0x00000000000079c5 */ /* 0x000fcc0000000000 */
[----:B------:R-:W-:Y:S01]  /*af30*/  HGMMA.64x96x16.F32 R24, gdesc[UR4], R24, gsb0 ;  /* 0x01600000041879f0 */ /* 0x000fe20008000818 */
[----:B------:R-:W-:Y:S01]  /*af40*/  STL [R1+0x90], R0 ;  /* 0x0000900001007387 */ /* 0x000fe20000100800 */
[----:B0-----:R-:W-:-:S03]  /*af50*/  SHF.R.U32.HI R74, RZ, 0x7, R74 ;  /* 0x00000007ff4a7819 */ /* 0x001fc6000001164a */
[----:B------:R-:W-:Y:S04]  /*af60*/  STL [R1+0x90], R0 ;  /* 0x0000900001007387 */ /* 0x000fe80000100800 */
[----:B------:R-:W-:Y:S04]  /*af70*/  STL [R1+0x90], R0 ;  /* 0x0000900001007387 */ /* 0x000fe80000100800 */
[----:B------:R-:W-:Y:S04]  /*af80*/  STL [R1+0x90], R0 ;  /* 0x0000900001007387 */ /* 0x000fe80000100800 */
[----:B------:R-:W-:Y:S01]  /*af90*/  STL [R1+0x90], R0 ;  /* 0x0000900001007387 */ /* 0x000fe20000100800 */
[----:B------:R-:W-:-:S03]  /*afa0*/  IADD3 R5, -R74, 0xb, RZ ;  /* 0x0000000b4a057810 */ /* 0x000fc60007ffe1ff */
        /* <DEDUP_REMOVED lines=17> */
[----:B------:R-:W2:Y:S02]  /*b0c0*/  LDL.64 R6, [R1+0x230] ;  /* 0x0002300001067983 */ /* 0x000ea40000100a00 */
[----:B--2---:R-:W-:-:S04]  /*b0d0*/  FMNMX.FTZ R4, R24, R6, !PT ;  /* 0x0000000618047209 */ /* 0x004fc80007810000 */
        /* <DEDUP_REMOVED lines=16> */
[----:B0-----:R-:W-:Y:S02]  /*b1e0*/  FMNMX.FTZ R5, R53, R8, !PT ;  /* 0x0000000835057209 */ /* 0x001fe40007810000 */
        /* <DEDUP_REMOVED lines=33> */
[----:B------:R-:W2:Y:S01]  /*b400*/  LDL R8, [R1+0x250] ;  /* 0x0002500001087983 */ /* 0x000ea20000100800 */
[----:B0-----:R-:W-:-:S03]  /*b410*/  FMNMX.FTZ R12, R9, R12, !PT ;  /* 0x0000000c090c7209 */ /* 0x001fc60007810000 */
[----:B------:R0:W-:Y:S04]  /*b420*/  STL.64 [R1+0x230], R4 ;  /* 0x0002300401007387 */ /* 0x0001e80000100a00 */
[----:B------:R-:W-:Y:S04]  /*b430*/  STL [R1+0x230], R12 ;  /* 0x0002300c01007387 */ /* 0x000fe80000100800 */
[----:B------:R-:W3:Y:S04]  /*b440*/  LDL R13, [R1+0x230] ;  /* 0x00023000010d7983 */ /* 0x000ee80000100800 */
[----:B------:R-:W4:Y:S04]  /*b450*/  LDL R11, [R1+0x234] ;  /* 0x00023400010b7983 */ /* 0x000f280000100800 */
[----:B0-----:R-:W2:Y:S01]  /*b460*/  LDL.64 R4, [R1+0x240] ;  /* 0x0002400001047983 */ /* 0x001ea20000100a00 */
[----:B---3--:R-:W-:-:S03]  /*b470*/  FADD.FTZ R3, R6, -R13 ;  /* 0x8000000d06037221 */ /* 0x008fc60000010000 */
[----:B----4-:R-:W0:Y:S02]  /*b480*/  SHFL.BFLY PT, R6, R11, 0x2, 0x1f ;  /* 0x0c401f000b067f89 */ /* 0x010e2400000e0000 */
[----:B0-----:R-:W-:-:S05]  /*b490*/  FMNMX.FTZ R12, R6, R11, !PT ;  /* 0x0000000b060c7209 */ /* 0x001fca0007810000 */
[----:B------:R-:W0:Y:S01]  /*b4a0*/  SHFL.BFLY PT, R11, R12, 0x1, 0x1f ;  /* 0x0c201f000c0b7f89 */ /* 0x000e2200000e0000 */
[----:B--2---:R-:W-:Y:S01]  /*b4b0*/  FMUL.FTZ R13, R8, R13 ;  /* 0x0000000d080d7220 */ /* 0x004fe20000410000 */
[----:B------:R-:W-:-:S03]  /*b4c0*/  FMUL.FTZ R3, R3, R8 ;  /* 0x0000000803037220 */ /* 0x000fc60000410000 */
        /* <DEDUP_REMOVED lines=16> */
[----:B0-----:R-:W-:Y:S01]  /*b5d0*/  FMNMX.FTZ R6, R12, R11, !PT ;  /* 0x0000000b0c067209 */ /* 0x001fe20007810000 */
[-CC-:B------:R-:W-:Y:S01]  /*b5e0*/  FFMA.FTZ R165, R53, R8.reuse, -R13.reuse ;  /* 0x0000000835a57223 */ /* 0x180fe2000001080d */
[-CC-:B------:R-:W-:Y:S01]  /*b5f0*/  FFMA.FTZ R14, R56, R8.reuse, -R13.reuse ;  /* 0x00000008380e7223 */ /* 0x180fe2000001080d */
[-CC-:B------:R-:W-:Y:S01]  /*b600*/  FFMA.FTZ R166, R57, R8.reuse, -R13.reuse ;  /* 0x0000000839a67223 */ /* 0x180fe2000001080d */
[-CC-:B------:R-:W-:Y:S01]  /*b610*/  FFMA.FTZ R15, R60, R8.reuse, -R13.reuse ;  /* 0x000000083c0f7223 */ /* 0x180fe2000001080d */
[-CC-:B------:R-:W-:Y:S01]  /*b620*/  FFMA.FTZ R167, R61, R8.reuse, -R13.reuse ;  /* 0x000000083da77223 */ /* 0x180fe2000001080d */
[-CC-:B-1----:R-:W-:Y:S01]  /*b630*/  FFMA.FTZ R3, R64, R8.reuse, -R13.reuse ;  /* 0x0000000840037223 */ /* 0x182fe2000001080d */
[-CC-:B------:R-:W-:Y:S01]  /*b640*/  FFMA.FTZ R168, R65, R8.reuse, -R13.reuse ;  /* 0x0000000841a87223 */ /* 0x180fe2000001080d */
[-CC-:B------:R-:W-:Y:S01]  /*b650*/  FFMA.FTZ R68, R68, R8.reuse, -R13.reuse ;  /* 0x0000000844447223 */ /* 0x180fe2000001080d */
[-C--:B------:R-:W-:Y:S01]  /*b660*/  FFMA.FTZ R169, R69, R8.reuse, -R13 ;  /* 0x0000000845a97223 */ /* 0x080fe2000001080d */
[----:B------:R-:W-:Y:S01]  /*b670*/  FMUL.FTZ R13, R6, R8 ;  /* 0x00000008060d7220 */ /* 0x000fe20000410000 */
[----:B------:R-:W-:-:S03]  /*b680*/  FADD.FTZ R7, R7, -R6 ;  /* 0x8000000607077221 */ /* 0x000fc60000010000 */
[-CC-:B------:R-:W-:Y:S01]  /*b690*/  FFMA.FTZ R153, R26, R8.reuse, -R13.reuse ;  /* 0x000000081a997223 */ /* 0x180fe2000001080d */
[----:B------:R-:W-:Y:S01]  /*b6a0*/  FMUL.FTZ R7, R8, R7 ;  /* 0x0000000708077220 */ /* 0x000fe20000410000 */
[-CC-:B------:R-:W-:Y:S01]  /*b6b0*/  FFMA.FTZ R36, R27, R8.reuse, -R13.reuse ;  /* 0x000000081b247223 */ /* 0x180fe2000001080d */
[----:B------:R-:W-:Y:S01]  /*b6c0*/  MUFU.EX2 R152, R152 ;  /* 0x0000009800987308 */ /* 0x000fe20000000800 */
[-CC-:B------:R-:W-:Y:S01]  /*b6d0*/  FFMA.FTZ R155, R30, R8.reuse, -R13.reuse ;  /* 0x000000081e9b7223 */ /* 0x180fe2000001080d */
[----:B------:R-:W-:-:S06]  /*b6e0*/  FFMA.FTZ R37, R31, R8, -R13 ;  /* 0x000000081f257223 */ /* 0x000fcc000001080d */
[----:B------:R-:W-:Y:S08]  /*b6f0*/  MUFU.EX2 R24, R7 ;  /* 0x0000000700187308 */ /* 0x000ff00000000800 */
[----:B------:R-:W0:Y:S01]  /*b700*/  MUFU.EX2 R153, R153 ;  /* 0x0000009900997308 */ /* 0x000e220000000800 */
[----:B------:R-:W-:-:S07]  /*b710*/  FFMA.FTZ R157, R34, R8, -R13 ;  /* 0x00000008229d7223 */ /* 0x000fce000001080d */
[----:B------:R-:W1:Y:S08]  /*b720*/  MUFU.EX2 R36, R36 ;  /* 0x0000002400247308 */ /* 0x000e700000000800 */
[----:B------:R-:W2:Y:S01]  /*b730*/  MUFU.EX2 R72, R72 ;  /* 0x0000004800487308 */ /* 0x000ea20000000800 */
[----:B------:R-:W-:-:S07]  /*b740*/  FFMA.FTZ R31, R35, R8, -R13 ;  /* 0x00000008231f7223 */ /* 0x000fce000001080d */
[----:B------:R-:W3:Y:S08]  /*b750*/  MUFU.EX2 R155, R155 ;  /* 0x0000009b009b7308 */ /* 0x000ef00000000800 */
[----:B------:R-:W4:Y:S01]  /*b760*/  MUFU.EX2 R154, R154 ;  /* 0x0000009a009a7308 */ /* 0x000f220000000800 */
[----:B0-----:R-:W-:Y:S01]  /*b770*/  FFMA.FTZ R7, R5, R24, R153 ;  /* 0x0000001805077223 */ /* 0x001fe20000010099 */
[----:B------:R-:W-:-:S06]  /*b780*/  FFMA.FTZ R159, R38, R8, -R13 ;  /* 0x00000008269f7223 */ /* 0x000fcc000001080d */
[----:B------:R-:W0:Y:S01]  /*b790*/  MUFU.EX2 R37, R37 ;  /* 0x0000002500257308 */ /* 0x000e220000000800 */
[----:B------:R-:W-:-:S07]  /*b7a0*/  FFMA.FTZ R5, R9, R4, R152 ;  /* 0x0000000409057223 */ /* 0x000fce0000010098 */
[----:B------:R-:W0:Y:S01]  /*b7b0*/  MUFU.EX2 R73, R73 ;  /* 0x0000004900497308 */ /* 0x000e220000000800 */
[----:B-1----:R-:W-:Y:S01]  /*b7c0*/  FADD.FTZ R4, R36, R7 ;  /* 0x0000000724047221 */ /* 0x002fe20000010000 */
[----:B------:R-:W-:-:S06]  /*b7d0*/  FFMA.FTZ R34, R39, R8, -R13 ;  /* 0x0000000827227223 */ /* 0x000fcc000001080d */
[----:B------:R-:W1:Y:S01]  /*b7e0*/  MUFU.EX2 R157, R157 ;  /* 0x0000009d009d7308 */ /* 0x000e620000000800 */
[----:B--2---:R-:W-:-:S07]  /*b7f0*/  FADD.FTZ R5, R72, R5 ;  /* 0x0000000548057221 */ /* 0x004fce0000010000 */
[----:B------:R-:W2:Y:S01]  /*b800*/  MUFU.EX2 R156, R156 ;  /* 0x0000009c009c7308 */ /* 0x000ea20000000800 */
[----:B---3--:R-:W-:Y:S01]  /*b810*/  FADD.FTZ R12, R155, R4 ;  /* 0x000000049b0c7221 */ /* 0x008fe20000010000 */
[----:B------:R-:W-:-:S06]  /*b820*/  FFMA.FTZ R161, R42, R8, -R13 ;  /* 0x000000082aa17223 */ /* 0x000fcc000001080d */
[----:B------:R-:W3:Y:S01]  /*b830*/  MUFU.EX2 R31, R31 ;  /* 0x0000001f001f7308 */ /* 0x000ee20000000800 */
[----:B----4-:R-:W-:-:S07]  /*b840*/  FADD.FTZ R4, R154, R5 ;  /* 0x000000059a047221 */ /* 0x010fce0000010000 */
[----:B------:R-:W4:Y:S01]  /*b850*/  MUFU.EX2 R29, R29 ;  /* 0x0000001d001d7308 */ /* 0x000f220000000800 */
[----:B0-----:R-:W-:Y:S01]  /*b860*/  FADD.FTZ R12, R37, R12 ;  /* 0x0000000c250c7221 */ /* 0x001fe20000010000 */
[----:B------:R-:W-:-:S06]  /*b870*/  FFMA.FTZ R30, R43, R8, -R13 ;  /* 0x000000082b1e7223 */ /* 0x000fcc000001080d */
[----:B------:R-:W0:Y:S01]  /*b880*/  MUFU.EX2 R159, R159 ;  /* 0x0000009f009f7308 */ /* 0x000e220000000800 */
[----:B------:R-:W-:-:S07]  /*b890*/  FADD.FTZ R5, R73, R4 ;  /* 0x0000000449057221 */ /* 0x000fce0000010000 */
        /* <DEDUP_REMOVED lines=57> */
[----:B------:R-:W-:-:S06]  /*bc30*/  FADD.FTZ R5, R165, R4 ;  /* 0x00000004a5057221 */ /* 0x000fcc0000010000 */
[----:B------:R-:W0:Y:S01]  /*bc40*/  MUFU.EX2 R175, R175 ;  /* 0x000000af00af7308 */ /* 0x000e220000000800 */
[----:B------:R-:W-:-:S07]  /*bc50*/  FFMA.FTZ R172, R67, R8, -R13 ;  /* 0x0000000843ac7223 */ /* 0x000fce000001080d */
[----:B------:R-:W0:Y:S01]  /*bc60*/  MUFU.EX2 R15, R15 ;  /* 0x0000000f000f7308 */ /* 0x000e220000000800 */
[----:B-1----:R-:W-:Y:S01]  /*bc70*/  FADD.FTZ R4, R174, R7 ;  /* 0x00000007ae047221 */ /* 0x002fe20000010000 */
[----:B--2---:R-:W-:-:S06]  /*bc80*/  FADD.FTZ R5, R14, R5 ;  /* 0x000000050e057221 */ /* 0x004fcc0000010000 */
[----:B------:R-:W1:Y:S01]  /*bc90*/  MUFU.EX2 R216, R216 ;  /* 0x000000d800d87308 */ /* 0x000e620000000800 */
[----:B------:R-:W-:-:S07]  /*bca0*/  FFMA.FTZ R171, R70, R8, -R13 ;  /* 0x0000000846ab7223 */ /* 0x000fce000001080d */
[----:B------:R-:W2:Y:S01]  /*bcb0*/  MUFU.EX2 R167, R167 ;  /* 0x000000a700a77308 */ /* 0x000ea20000000800 */
[----:B---3--:R-:W-:Y:S01]  /*bcc0*/  FADD.FTZ R12, R215, R4 ;  /* 0x00000004d70c7221 */ /* 0x008fe20000010000 */
[----:B----4-:R-:W-:-:S06]  /*bcd0*/  FADD.FTZ R4, R166, R5 ;  /* 0x00000005a6047221 */ /* 0x010fcc0000010000 */
[----:B------:R-:W3:Y:S01]  /*bce0*/  MUFU.EX2 R170, R170 ;  /* 0x000000aa00aa7308 */ /* 0x000ee20000000800 */
[----:B------:R-:W-:-:S07]  /*bcf0*/  FFMA.FTZ R173, R71, R8, -R13 ;  /* 0x0000000847ad7223 */ /* 0x000fce000001080d */
[----:B------:R-:W4:Y:S01]  /*bd00*/  MUFU.EX2 R3, R3 ;  /* 0x0000000300037308 */ /* 0x000f220000000800 */
[----:B0-----:R-:W-:Y:S01]  /*bd10*/  FADD.FTZ R5, R175, R12 ;  /* 0x0000000caf057221 */ /* 0x001fe20000010000 */
[----:B------:R-:W-:-:S06]  /*bd20*/  FADD.FTZ R4, R15, R4 ;  /* 0x000000040f047221 */ /* 0x000fcc0000010000 */
[----:B------:R-:W-:Y:S08]  /*bd30*/  MUFU.EX2 R168, R168 ;  /* 0x000000a800a87308 */ /* 0x000ff00000000800 */
[----:B------:R-:W0:Y:S01]  /*bd40*/  MUFU.EX2 R172, R172 ;  /* 0x000000ac00ac7308 */ /* 0x000e220000000800 */
[----:B-1----:R-:W-:Y:S01]  /*bd50*/  FADD.FTZ R5, R216, R5 ;  /* 0x00000005d8057221 */ /* 0x002fe20000010000 */
[----:B--2---:R-:W-:-:S06]  /*bd60*/  FADD.FTZ R4, R167, R4 ;  /* 0x00000004a7047221 */ /* 0x004fcc0000010000 */
[----:B------:R-:W-:Y:S08]  /*bd70*/  MUFU.EX2 R11, R68 ;  /* 0x00000044000b7308 */ /* 0x000ff00000000800 */
[----:B------:R-:W1:Y:S01]  /*bd80*/  MUFU.EX2 R171, R171 ;  /* 0x000000ab00ab7308 */ /* 0x000e620000000800 */
[----:B---3--:R-:W-:Y:S01]  /*bd90*/  FADD.FTZ R7, R170, R5 ;  /* 0x00000005aa077221 */ /* 0x008fe20000010000 */
[----:B----4-:R-:W-:-:S06]  /*bda0*/  FADD.FTZ R5, R3, R4 ;  /* 0x0000000403057221 */ /* 0x010fcc0000010000 */
[----:B------:R-:W2:Y:S08]  /*bdb0*/  MUFU.EX2 R169, R169 ;  /* 0x000000a900a97308 */ /* 0x000eb00000000800 */
[----:B------:R-:W3:Y:S01]  /*bdc0*/  MUFU.EX2 R173, R173 ;  /* 0x000000ad00ad7308 */ /* 0x000ee20000000800 */
[----:B0-----:R-:W-:Y:S01]  /*bdd0*/  FADD.FTZ R8, R172, R7 ;  /* 0x00000007ac087221 */ /* 0x001fe20000010000 */
[----:B------:R-:W-:-:S03]  /*bde0*/  FADD.FTZ R4, R168, R5 ;  /* 0x00000005a8047221 */ /* 0x000fc60000010000 */
[----:B-1----:R-:W-:Y:S01]  /*bdf0*/  FADD.FTZ R8, R171, R8 ;  /* 0x00000008ab087221 */ /* 0x002fe20000010000 */
[----:B------:R-:W-:-:S04]  /*be00*/  FADD.FTZ R4, R11, R4 ;  /* 0x000000040b047221 */ /* 0x000fc80000010000 */
[----:B--2---:R-:W-:Y:S01]  /*be10*/  FADD.FTZ R4, R169, R4 ;  /* 0x00000004a9047221 */ /* 0x004fe20000010000 */
[----:B------:R-:W-:Y:S01]  /*be20*/  STL [R1+0x234], R6 ;  /* 0x0002340601007387 */ /* 0x000fe20000100800 */
[----:B---3--:R-:W-:-:S05]  /*be30*/  FADD.FTZ R5, R173, R8 ;  /* 0x00000008ad057221 */ /* 0x008fca0000010000 */
[----:B------:R0:W-:Y:S04]  /*be40*/  STL.64 [R1+0x240], R4 ;  /* 0x0002400401007387 */ /* 0x0001e80000100a00 */
[----:B------:R-:W2:Y:S01]  /*be50*/  LD.E R8, desc[UR40][R22.64+0x260] ;  /* 0x0002602816087980 */ /* 0x000ea2000c101900 */
[----:B------:R-:W-:-:S05]  /*be60*/  IADD3 R12, P2, R16, 0x260, RZ ;  /* 0x00000260100c7810 */ /* 0x000fca0007f5e0ff */
[----:B0-----:R-:W-:Y:S01]  /*be70*/  IMAD.X R5, RZ, RZ, R17, P2 ;  /* 0x000000ffff057224 */ /* 0x001fe200010e0611 */
[----:B------:R-:W-:Y:S01]  /*be80*/  LOP3.LUT R4, R12, 0x4, RZ, 0xfc, !PT ;  /* 0x000000040c047812 */ /* 0x000fe200078efcff */
[----:B--2---:R-:W-:-:S05]  /*be90*/  FMUL.FTZ R7, R9, R8 ;  /* 0x0000000809077220 */ /* 0x004fca0000410000 */
[----:B------:R0:W-:Y:S04]  /*bea0*/  ST.E desc[UR40][R22.64+0x260], R7 ;  /* 0x0002600716007985 */ /* 0x0001e8000c101928 */
[----:B------:R-:W2:Y:S02]  /*beb0*/  LD.E R8, desc[UR40][R4.64] ;  /* 0x0000002804087980 */ /* 0x000ea4000c101900 */
[----:B--2---:R-:W-:-:S05]  /*bec0*/  FMUL.FTZ R13, R9, R8 ;  /* 0x00000008090d7220 */ /* 0x004fca0000410000 */
[----:B------:R1:W-:Y:S04]  /*bed0*/  ST.E desc[UR40][R4.64], R13 ;  /* 0x0000000d04007985 */ /* 0x0003e8000c101928 */
[----:B------:R-:W0:Y:S04]  /*bee0*/  LD.E R104, desc[UR40][R22.64+0x270] ;  /* 0x0002702816687980 */ /* 0x000e28000c101900 */
[----:B------:R-:W2:Y:S04]  /*bef0*/  LD.E R6, desc[UR40][R22.64+0x454] ;  /* 0x0004542816067980 */ /* 0x000ea8000c101900 */
[----:B------:R-:W1:Y:S04]  /*bf00*/  LD.E R106, desc[UR40][R22.64+0x274] ;  /* 0x00027428166a7980 */ /* 0x000e68000c101900 */
[----:B------:R-:W3:Y:S04]  /*bf10*/  LD.E R108, desc[UR40][R22.64+0x280] ;  /* 0x00028028166c7980 */ /* 0x000ee8000c101900 */
        /* <DEDUP_REMOVED lines=58> */
[C---:B0-----:R-:W-:Y:S01]  /*c2c0*/  FMUL.FTZ R7, R9.reuse, R104 ;  /* 0x0000006809077220 */ /* 0x041fe20000410000 */
[----:B--2---:R-:W-:-:S04]  /*c2d0*/  FMUL.FTZ R43, R9, R6 ;  /* 0x00000006092b7220 */ /* 0x004fc80000410000 */
[----:B------:R0:W-:Y:S01]  /*c2e0*/  ST.E desc[UR40][R22.64+0x270], R7 ;  /* 0x0002700716007985 */ /* 0x0001e2000c101928 */
[C---:B-1----:R-:W-:Y:S01]  /*c2f0*/  FMUL.FTZ R13, R9.reuse, R106 ;  /* 0x0000006a090d7220 */ /* 0x042fe20000410000 */
[C---:B---3--:R-:W-:Y:S01]  /*c300*/  FMUL.FTZ R25, R9.reuse, R108 ;  /* 0x0000006c09197220 */ /* 0x048fe20000410000 */
[C---:B----4-:R-:W-:Y:S01]  /*c310*/  FMUL.FTZ R27, R9.reuse, R110 ;  /* 0x0000006e091b7220 */ /* 0x050fe20000410000 */
[C---:B------:R-:W-:Y:S01]  /*c320*/  FMUL.FTZ R35, R9.reuse, R112 ;  /* 0x0000007009237220 */ /* 0x040fe20000410000 */
[C---:B------:R-:W-:Y:S01]  /*c330*/  FMUL.FTZ R39, R9.reuse, R114 ;  /* 0x0000007209277220 */ /* 0x040fe20000410000 */
[C---:B------:R-:W-:Y:S01]  /*c340*/  FMUL.FTZ R41, R9.reuse, R116 ;  /* 0x0000007409297220 */ /* 0x040fe20000410000 */
[C---:B0-----:R-:W-:Y:S01]  /*c350*/  FMUL.FTZ R7, R9.reuse, R118 ;  /* 0x0000007609077220 */ /* 0x041fe20000410000 */
[----:B------:R0:W-:Y:S04]  /*c360*/  ST.E desc[UR40][R22.64+0x454], R43 ;  /* 0x0004542b16007985 */ /* 0x0001e8000c101928 */
[----:B------:R1:W-:Y:S04]  /*c370*/  ST.E desc[UR40][R22.64+0x274], R13 ;  /* 0x0002740d16007985 */ /* 0x0003e8000c101928 */
[----:B------:R2:W-:Y:S01]  /*c380*/  ST.E desc[UR40][R22.64+0x280], R25 ;  /* 0x0002801916007985 */ /* 0x0005e2000c101928 */
[----:B------:R-:W-:-:S03]  /*c390*/  FMUL.FTZ R45, R9, R124 ;  /* 0x0000007c092d7220 */ /* 0x000fc60000410000 */
[----:B------:R3:W-:Y:S01]  /*c3a0*/  ST.E desc[UR40][R22.64+0x284], R27 ;  /* 0x0002841b16007985 */ /* 0x0007e2000c101928 */
[C---:B0-----:R-:W-:Y:S01]  /*c3b0*/  FMUL.FTZ R43, R9.reuse, R122 ;  /* 0x0000007a092b7220 */ /* 0x041fe20000410000 */
[C---:B------:R-:W-:Y:S02]  /*c3c0*/  FMUL.FTZ R47, R9.reuse, R126 ;  /* 0x0000007e092f7220 */ /* 0x040fe40000410000 */
        /* <DEDUP_REMOVED lines=71> */
[----:B------:R0:W-:Y:S01]  /*c840*/  ST.E desc[UR40][R22.64+0x3a0], R13 ;  /* 0x0003a00d16007985 */ /* 0x0001e2000c101928 */
[C---:B------:R-:W-:Y:S01]  /*c850*/  FMUL.FTZ R49, R9.reuse, R49 ;  /* 0x0000003109317220 */ /* 0x040fe20000410000 */
[C---:B------:R-:W-:Y:S02]  /*c860*/  FMUL.FTZ R51, R9.reuse, R51 ;  /* 0x0000003309337220 */ /* 0x040fe40000410000 */
        /* <DEDUP_REMOVED lines=26> */
[----:B------:R-:W-:Y:S04]  /*ca10*/  ST.E desc[UR40][R22.64+0x404], R43 ;  /* 0x0004042b16007985 */ /* 0x000fe8000c101928 */
[----:B------:R1:W-:Y:S04]  /*ca20*/  ST.E desc[UR40][R22.64+0x410], R25 ;  /* 0x0004101916007985 */ /* 0x0003e8000c101928 */
[----:B------:R2:W-:Y:S04]  /*ca30*/  ST.E desc[UR40][R22.64+0x414], R27 ;  /* 0x0004141b16007985 */ /* 0x0005e8000c101928 */
[----:B------:R-:W-:Y:S04]  /*ca40*/  ST.E desc[UR40][R22.64+0x420], R35 ;  /* 0x0004202316007985 */ /* 0x000fe8000c101928 */
[----:B------:R-:W-:Y:S04]  /*ca50*/  ST.E desc[UR40][R22.64+0x424], R45 ;  /* 0x0004242d16007985 */ /* 0x000fe8000c101928 */
[----:B------:R3:W-:Y:S04]  /*ca60*/  ST.E desc[UR40][R22.64+0x430], R47 ;  /* 0x0004302f16007985 */ /* 0x0007e8000c101928 */
[----:B------:R-:W-:Y:S04]  /*ca70*/  ST.E desc[UR40][R22.64+0x434], R7 ;  /* 0x0004340716007985 */ /* 0x000fe8000c101928 */
[----:B------:R4:W-:Y:S04]  /*ca80*/  ST.E desc[UR40][R22.64+0x440], R39 ;  /* 0x0004402716007985 */ /* 0x0009e8000c101928 */
[----:B------:R4:W-:Y:S04]  /*ca90*/  ST.E desc[UR40][R22.64+0x444], R41 ;  /* 0x0004442916007985 */ /* 0x0009e8000c101928 */
[----:B0-----:R-:W1:Y:S01]  /*caa0*/  LD.E R13, desc[UR40][R8.64] ;  /* 0x00000028080d7980 */ /* 0x001e62000c101900 */
[----:B------:R-:W-:Y:S01]  /*cab0*/  LOP3.LUT R12, R12, 0xc, RZ, 0xfc, !PT ;  /* 0x0000000c0c0c7812 */ /* 0x000fe200078efcff */
[----:B-1----:R-:W-:Y:S01]  /*cac0*/  FMUL.FTZ R25, R24, R13 ;  /* 0x0000000d18197220 */ /* 0x002fe20000410000 */
[----:B------:R-:W-:-:S04]  /*cad0*/  IMAD.MOV.U32 R13, RZ, RZ, R5 ;  /* 0x000000ffff0d7224 */ /* 0x000fc800078e0005 */
[----:B------:R0:W-:Y:S04]  /*cae0*/  ST.E desc[UR40][R8.64], R25 ;  /* 0x0000001908007985 */ /* 0x0001e8000c101928 */
[----:B--2---:R-:W2:Y:S01]  /*caf0*/  LD.E R27, desc[UR40][R12.64] ;  /* 0x000000280c1b7980 */ /* 0x004ea2000c101900 */
[----:B------:R-:W1:Y:S01]  /*cb00*/  S2R R104, SR_TID.X ;  /* 0x0000000000687919 */ /* 0x000e620000002100 */
[----:B--2---:R-:W-:-:S05]  /*cb10*/  FMUL.FTZ R27, R24, R27 ;  /* 0x0000001b181b7220 */ /* 0x004fca0000410000 */
[----:B------:R2:W-:Y:S04]  /*cb20*/  ST.E desc[UR40][R12.64], R27 ;  /* 0x0000001b0c007985 */ /* 0x0005e8000c101928 */
        /* <DEDUP_REMOVED lines=53> */
[----:B---3--:R-:W3:Y:S04]  /*ce80*/  LD.E R47, desc[UR40][R22.64+0x418] ;  /* 0x00041828162f7980 */ /* 0x008ee8000c101900 */
[----:B----4-:R-:W4:Y:S04]  /*ce90*/  LD.E R39, desc[UR40][R22.64+0x41c] ;  /* 0x00041c2816277980 */ /* 0x010f28000c101900 */
[----:B------:R-:W4:Y:S04]  /*cea0*/  LD.E R45, desc[UR40][R22.64+0x428] ;  /* 0x00042828162d7980 */ /* 0x000f28000c101900 */
[----:B------:R-:W4:Y:S04]  /*ceb0*/  LD.E R43, desc[UR40][R22.64+0x42c] ;  /* 0x00042c28162b7980 */ /* 0x000f28000c101900 */
[----:B------:R-:W4:Y:S04]  /*cec0*/  LD.E R41, desc[UR40][R22.64+0x438] ;  /* 0x0004382816297980 */ /* 0x000f28000c101900 */
[----:B------:R-:W4:Y:S04]  /*ced0*/  LD.E R35, desc[UR40][R22.64+0x43c] ;  /* 0x00043c2816237980 */ /* 0x000f28000c101900 */
[----:B------:R-:W4:Y:S04]  /*cee0*/  LD.E R7, desc[UR40][R22.64+0x448] ;  /* 0x0004482816077980 */ /* 0x000f28000c101900 */
[----:B0-----:R-:W4:Y:S04]  /*cef0*/  LD.E R25, desc[UR40][R22.64+0x44c] ;  /* 0x00044c2816197980 */ /* 0x001f28000c101900 */
[----:B--2---:R-:W2:Y:S01]  /*cf00*/  LD.E R27, desc[UR40][R22.64+0x458] ;  /* 0x00045828161b7980 */ /* 0x004ea2000c101900 */
[----:B-1----:R-:W-:-:S05]  /*cf10*/  SHF.R.U32.HI R104, RZ, 0x7, R104 ;  /* 0x00000007ff687819 */ /* 0x002fca0000011668 */
[----:B------:R-:W-:Y:S02]  /*cf20*/  VIADD R26, R104, 0x8 ;  /* 0x00000008681a7836 */ /* 0x000fe40000000000 */
[C---:B------:R-:W-:Y:S01]  /*cf30*/  FMUL.FTZ R49, R24.reuse, R49 ;  /* 0x0000003118317220 */ /* 0x040fe20000410000 */
[----:B------:R-:W-:-:S04]  /*cf40*/  FMUL.FTZ R6, R24, R6 ;  /* 0x0000000618067220 */ /* 0x000fc80000410000 */
[----:B------:R0:W-:Y:S01]  /*cf50*/  ST.E desc[UR40][R22.64+0x3f8], R49 ;  /* 0x0003f83116007985 */ /* 0x0001e2000c101928 */
        /* <DEDUP_REMOVED lines=51> */
[C---:B---3--:R-:W-:Y:S01]  /*d290*/  FMUL.FTZ R47, R24.reuse, R47 ;  /* 0x0000002f182f7220 */ /* 0x048fe20000410000 */
[C---:B----4-:R-:W-:Y:S01]  /*d2a0*/  FMUL.FTZ R39, R24.reuse, R39 ;  /* 0x0000002718277220 */ /* 0x050fe20000410000 */
[C---:B------:R-:W-:Y:S01]  /*d2b0*/  FMUL.FTZ R45, R24.reuse, R45 ;  /* 0x0000002d182d7220 */ /* 0x040fe20000410000 */
[C---:B------:R-:W-:Y:S01]  /*d2c0*/  FMUL.FTZ R43, R24.reuse, R43 ;  /* 0x0000002b182b7220 */ /* 0x040fe20000410000 */
[C---:B------:R-:W-:Y:S01]  /*d2d0*/  FMUL.FTZ R41, R24.reuse, R41 ;  /* 0x0000002918297220 */ /* 0x040fe20000410000 */
[C---:B------:R-:W-:Y:S01]  /*d2e0*/  FMUL.FTZ R35, R24.reuse, R35 ;  /* 0x0000002318237220 */ /* 0x040fe20000410000 */
[C---:B0-----:R-:W-:Y:S01]  /*d2f0*/  FMUL.FTZ R49, R24.reuse, R7 ;  /* 0x0000000718317220 */ /* 0x041fe20000410000 */
[C---:B------:R-:W-:Y:S01]  /*d300*/  FMUL.FTZ R25, R24.reuse, R25 ;  /* 0x0000001918197220 */ /* 0x040fe20000410000 */
[----:B--2---:R-:W-:Y:S01]  /*d310*/  FMUL.FTZ R27, R24, R27 ;  /* 0x0000001b181b7220 */ /* 0x004fe20000410000 */
        /* <DEDUP_REMOVED lines=57> */
[----:B------:R2:W-:Y:S04]  /*d6b0*/  ST.E desc[UR40][R22.64+0x43c], R35 ;  /* 0x00043c2316007985 */ /* 0x0005e8000c101928 */
[----:B------:R-:W-:Y:S04]  /*d6c0*/  ST.E desc[UR40][R22.64+0x448], R49 ;  /* 0x0004483116007985 */ /* 0x000fe8000c101928 */
[----:B------:R3:W-:Y:S04]  /*d6d0*/  ST.E desc[UR40][R22.64+0x44c], R25 ;  /* 0x00044c1916007985 */ /* 0x0007e8000c101928 */
[----:B------:R4:W-:Y:S01]  /*d6e0*/  ST.E desc[UR40][R22.64+0x458], R27 ;  /* 0x0004581b16007985 */ /* 0x0009e2000c101928 */
[----:B------:R4:W-:Y:S06]  /*d6f0*/  BAR.SYNC.DEFER_BLOCKING R26, 0x100 ;  /* 0x0004001a0000751d */ /* 0x0009ec0000010000 */
[----:B0-----:R-:W2:Y:S04]  /*d700*/  LD.E R39, desc[UR40][R22.64+0x260] ;  /* 0x0002602816277980 */ /* 0x001ea8000c101900 */
[----:B------:R-:W4:Y:S04]  /*d710*/  LD.E R24, desc[UR40][R22.64+0x210] ;  /* 0x0002102816187980 */ /* 0x000f28000c101900 */
[----:B------:R-:W4:Y:S04]  /*d720*/  LD.E.64 R6, desc[UR40][R22.64+0xa8] ;  /* 0x0000a82816067980 */ /* 0x000f28000c101b00 */
[----:B--2---:R0:W-:Y:S04]  /*d730*/  ST.E desc[UR40][R22.64+0x260], R39 ;  /* 0x0002602716007985 */ /* 0x0041e8000c101928 */
[----:B-1----:R-:W2:Y:S04]  /*d740*/  LD.E R41, desc[UR40][R4.64] ;  /* 0x0000002804297980 */ /* 0x002ea8000c101900 */
[----:B--2---:R1:W-:Y:S04]  /*d750*/  ST.E desc[UR40][R4.64], R41 ;  /* 0x0000002904007985 */ /* 0x0043e8000c101928 */
[----:B------:R-:W2:Y:S04]  /*d760*/  LD.E R35, desc[UR40][R8.64] ;  /* 0x0000002808237980 */ /* 0x000ea8000c101900 */
[----:B--2---:R2:W-:Y:S04]  /*d770*/  ST.E desc[UR40][R8.64], R35 ;  /* 0x0000002308007985 */ /* 0x0045e8000c101928 */
[----:B---3--:R-:W3:Y:S04]  /*d780*/  LD.E R25, desc[UR40][R12.64] ;  /* 0x000000280c197980 */ /* 0x008ee8000c101900 */
[----:B---3--:R3:W-:Y:S04]  /*d790*/  ST.E desc[UR40][R12.64], R25 ;  /* 0x000000190c007985 */ /* 0x0087e8000c101928 */
[----:B----4-:R-:W4:Y:S04]  /*d7a0*/  LD.E R27, desc[UR40][R22.64+0x270] ;  /* 0x00027028161b7980 */ /* 0x010f28000c101900 */
[----:B------:R-:W4:Y:S04]  /*d7b0*/  LD.E R43, desc[UR40][R22.64+0x274] ;  /* 0x00027428162b7980 */ /* 0x000f28000c101900 */
[----:B0-----:R-:W4:Y:S04]  /*d7c0*/  LD.E R39, desc[UR40][R22.64+0x278] ;  /* 0x0002782816277980 */ /* 0x001f28000c101900 */
[----:B------:R-:W4:Y:S04]  /*d7d0*/  LD.E R45, desc[UR40][R22.64+0x27c] ;  /* 0x00027c28162d7980 */ /* 0x000f28000c101900 */
[----:B------:R-:W4:Y:S04]  /*d7e0*/  LD.E R47, desc[UR40][R22.64+0x280] ;  /* 0x00028028162f7980 */ /* 0x000f28000c101900 */
[----:B------:R-:W4:Y:S04]  /*d7f0*/  LD.E R49, desc[UR40][R22.64+0x284] ;  /* 0x0002842816317980 */ /* 0x000f28000c101900 */
[----:B-1----:R-:W4:Y:S04]  /*d800*/  LD.E R41, desc[UR40][R22.64+0x288] ;  /* 0x0002882816297980 */ /* 0x002f28000c101900 */
[----:B------:R-:W4:Y:S04]  /*d810*/  LD.E R51, desc[UR40][R22.64+0x28c] ;  /* 0x00028c2816337980 */ /* 0x000f28000c101900 */
[----:B--2---:R-:W2:Y:S04]  /*d820*/  LD.E R35, desc[UR40][R22.64+0x290] ;  /* 0x0002902816237980 */ /* 0x004ea8000c101900 */
        /* <DEDUP_REMOVED lines=67> */
[----:B------:R-:W-:Y:S04]  /*dc60*/  ST.E desc[UR40][R22.64+0x274], R43 ;  /* 0x0002742b16007985 */ /* 0x000fe8000c101928 */
[----:B------:R-:W-:Y:S04]  /*dc70*/  ST.E desc[UR40][R22.64+0x278], R39 ;  /* 0x0002782716007985 */ /* 0x000fe8000c101928 */
[----:B------:R-:W-:Y:S04]  /*dc80*/  ST.E desc[UR40][R22.64+0x27c], R45 ;  /* 0x00027c2d16007985 */ /* 0x000fe8000c101928 */
[----:B------:R-:W-:Y:S04]  /*dc90*/  ST.E desc[UR40][R22.64+0x280], R47 ;  /* 0x0002802f16007985 */ /* 0x000fe8000c101928 */
[----:B------:R-:W-:Y:S04]  /*dca0*/  ST.E desc[UR40][R22.64+0x284], R49 ;  /* 0x0002843116007985 */ /* 0x000fe8000c101928 */
[----:B------:R-:W-:Y:S04]  /*dcb0*/  ST.E desc[UR40][R22.64+0x288], R41 ;  /* 0x0002882916007985 */ /* 0x000fe8000c101928 */
[----:B------:R-:W-:Y:S04]  /*dcc0*/  ST.E desc[UR40][R22.64+0x28c], R51 ;  /* 0x00028c3316007985 */ /* 0x000fe8000c101928 */
[----:B--2---:R1:W-:Y:S04]  /*dcd0*/  ST.E desc[UR40][R22.64+0x290], R35 ;  /* 0x0002902316007985 */ /* 0x0043e8000c101928 */
[----:B------:R2:W-:Y:S04]  /*dce0*/  ST.E desc[UR40][R22.64+0x294], R53 ;  /* 0x0002943516007985 */ /* 0x0005e8000c101928 */
[----:B------:R4:W-:Y:S04]  /*dcf0*/  ST.E desc[UR40][R22.64+0x298], R55 ;  /* 0x0002983716007985 */ /* 0x0009e8000c101928 */
[----:B------:R4:W-:Y:S04]  /*dd00*/  ST.E desc[UR40][R22.64+0x29c], R57 ;  /* 0x00029c3916007985 */ /* 0x0009e8000c101928 */
[----:B------:R4:W-:Y:S04]  /*dd10*/  ST.E desc[UR40][R22.64+0x2a0], R59 ;  /* 0x0002a03b16007985 */ /* 0x0009e8000c101928 */
[----:B------:R4:W-:Y:S04]  /*dd20*/  ST.E desc[UR40][R22.64+0x2a4], R61 ;  /* 0x0002a43d16007985 */ /* 0x0009e8000c101928 */
[----:B------:R4:W-:Y:S04]  /*dd30*/  ST.E desc[UR40][R22.64+0x2a8], R63 ;  /* 0x0002a83f16007985 */ /* 0x0009e8000c101928 */
[----:B------:R4:W-:Y:S04]  /*dd40*/  ST.E desc[UR40][R22.64+0x2ac], R65 ;  /* 0x0002ac4116007985 */ /* 0x0009e8000c101928 */
[----:B0-----:R-:W3:Y:S04]  /*dd50*/  LD.E R27, desc[UR40][R22.64+0x2b8] ;  /* 0x0002b828161b7980 */ /* 0x001ee8000c101900 */
        /* <DEDUP_REMOVED lines=8> */
[----:B--2---:R-:W2:Y:S04]  /*dde0*/  LD.E R53, desc[UR40][R22.64+0x2fc] ;  /* 0x0002fc2816357980 */ /* 0x004ea8000c101900 */
[----:B----4-:R-:W4:Y:S04]  /*ddf0*/  LD.E R55, desc[UR40][R22.64+0x304] ;  /* 0x0003042816377980 */ /* 0x010f28000c101900 */
        /* <DEDUP_REMOVED lines=38> */
[----:B---3--:R0:W-:Y:S04]  /*e060*/  ST.E desc[UR40][R22.64+0x2b0], R25 ;  /* 0x0002b01916007985 */ /* 0x0081e8000c101928 */
        /* <DEDUP_REMOVED lines=34> */
[----:B--2---:R2:W-:Y:S04]  /*e290*/  ST.E desc[UR40][R22.64+0x2fc], R53 ;  /* 0x0002fc3516007985 */ /* 0x0045e8000c101928 */
[----:B----4-:R4:W-:Y:S04]  /*e2a0*/  ST.E desc[UR40][R22.64+0x304], R55 ;  /* 0x0003043716007985 */ /* 0x0109e8000c101928 */
        /* <DEDUP_REMOVED lines=71> */
[----:B0-----:R-:W4:Y:S01]  /*e720*/  LDL R25, [R1+0x88] ;  /* 0x0000880001197983 */ /* 0x001f220000100800 */
[----:B------:R-:W-:-:S02]  /*e730*/  IMAD R6, R24, 0xc00, R6 ;  /* 0x00000c0018067824 */ /* 0x000fc400078e0206 */
[----:B-1----:R-:W-:Y:S01]  /*e740*/  IMAD.MOV.U32 R27, RZ, RZ, R7 ;  /* 0x000000ffff1b7224 */ /* 0x002fe200078e0007 */
[----:B------:R-:W-:Y:S01]  /*e750*/  F2FP.F16.F32.PACK_AB R152, R72, R152 ;  /* 0x000000984898723e */ /* 0x000fe200000000ff */
[----:B------:R-:W-:Y:S01]  /*e760*/  VIADD R24, R6, 0x80 ;  /* 0x0000008006187836 */ /* 0x000fe20000000000 */
[----:B------:R-:W-:Y:S01]  /*e770*/  F2FP.F16.F32.PACK_AB R153, R36, R153 ;  /* 0x000000992499723e */ /* 0x000fe200000000ff */
[----:B------:R-:W-:Y:S01]  /*e780*/  VIADD R26, R6, 0x100 ;  /* 0x00000100061a7836 */ /* 0x000fe20000000000 */
[----:B------:R-:W-:Y:S01]  /*e790*/  R2UR UR15, R27 ;  /* 0x000000001b0f72ca */ /* 0x000fe200000e0000 */
[----:B---3--:R-:W3:Y:S01]  /*e7a0*/  LD.E R35, desc[UR40][R22.64+0x28c] ;  /* 0x00028c2816237980 */ /* 0x008ee2000c101900 */
[----:B------:R-:W-:Y:S02]  /*e7b0*/  R2UR UR10, R24 ;  /* 0x00000000180a72ca */ /* 0x000fe400000e0000 */
[----:B------:R-:W-:Y:S01]  /*e7c0*/  R2UR UR14, R26 ;  /* 0x000000001a0e72ca */ /* 0x000fe200000e0000 */
[----:B------:R-:W3:Y:S01]  /*e7d0*/  LD.E R24, desc[UR40][R22.64+0x260] ;  /* 0x0002602816187980 */ /* 0x000ee2000c101900 */
[----:B------:R-:W-:-:S02]  /*e7e0*/  F2FP.F16.F32.PACK_AB R154, R73, R154 ;  /* 0x0000009a499a723e */ /* 0x000fc400000000ff */
[----:B------:R-:W-:Y:S01]  /*e7f0*/  F2FP.F16.F32.PACK_AB R155, R37, R155 ;  /* 0x0000009b259b723e */ /* 0x000fe200000000ff */
[----:B------:R-:W3:Y:S01]  /*e800*/  LD.E R36, desc[UR40][R22.64+0x290] ;  /* 0x0002902816247980 */ /* 0x000ee2000c101900 */
[----:B------:R-:W-:Y:S02]  /*e810*/  F2FP.F16.F32.PACK_AB R156, R29, R156 ;  /* 0x0000009c1d9c723e */ /* 0x000fe400000000ff */
[----:B------:R-:W-:Y:S01]  /*e820*/  F2FP.F16.F32.PACK_AB R157, R31, R157 ;  /* 0x0000009d1f9d723e */ /* 0x000fe200000000ff */
[----:B------:R-:W3:Y:S01]  /*e830*/  LD.E R29, desc[UR40][R22.64+0x274] ;  /* 0x00027428161d7980 */ /* 0x000ee2000c101900 */
[----:B------:R-:W-:Y:S02]  /*e840*/  F2FP.F16.F32.PACK_AB R158, R32, R158 ;  /* 0x0000009e209e723e */ /* 0x000fe400000000ff */
[----:B------:R-:W-:Y:S01]  /*e850*/  F2FP.F16.F32.PACK_AB R159, R34, R159 ;  /* 0x0000009f229f723e */ /* 0x000fe200000000ff */
[----:B------:R-:W3:Y:S01]  /*e860*/  LD.E R31, desc[UR40][R22.64+0x27c] ;  /* 0x00027c28161f7980 */ /* 0x000ee2000c101900 */
[----:B------:R-:W-:-:S02]  /*e870*/  F2FP.F16.F32.PACK_AB R160, R33, R160 ;  /* 0x000000a021a0723e */ /* 0x000fc400000000ff */
[----:B------:R-:W-:Y:S01]  /*e880*/  F2FP.F16.F32.PACK_AB R161, R30, R161 ;  /* 0x000000a11ea1723e */ /* 0x000fe200000000ff */
[----:B------:R-:W3:Y:S01]  /*e890*/  LD.E R32, desc[UR40][R22.64+0x280] ;  /* 0x0002802816207980 */ /* 0x000ee2000c101900 */
[----:B------:R-:W-:-:S03]  /*e8a0*/  F2FP.F16.F32.PACK_AB R162, R28, R162 ;  /* 0x000000a21ca2723e */ /* 0x000fc600000000ff */
        /* <DEDUP_REMOVED lines=20> */
[----:B--2---:R-:W3:Y:S04]  /*e9f0*/  LD.E R53, desc[UR40][R22.64+0x2d4] ;  /* 0x0002d42816357980 */ /* 0x004ee8000c101900 */
[----:B------:R-:W3:Y:S04]  /*ea00*/  LD.E R54, desc[UR40][R22.64+0x2d8] ;  /* 0x0002d82816367980 */ /* 0x000ee8000c101900 */
[----:B----4-:R-:W3:Y:S04]  /*ea10*/  LD.E R55, desc[UR40][R22.64+0x2dc] ;  /* 0x0002dc2816377980 */ /* 0x010ee8000c101900 */
        /* <DEDUP_REMOVED lines=44> */
[----:B------:R-:W-:Y:S01]  /*ece0*/  ISETP.NE.U32.AND P2, PT, R25, RZ, PT ;  /* 0x000000ff1900720c */ /* 0x000fe20003f45070 */
[----:B------:R-:W-:-:S02]  /*ecf0*/  IMAD.MOV.U32 R25, RZ, RZ, R7 ;  /* 0x000000ffff197224 */ /* 0x000fc400078e0007 */
[----:B------:R-:W3:Y:S03]  /*ed00*/  LD.E R100, desc[UR40][R22.64+0x390] ;  /* 0x0003902816647980 */ /* 0x000ee6000c101900 */
[----:B------:R-:W-:Y:S01]  /*ed10*/  R2UR UR11, R25 ;  /* 0x00000000190b72ca */ /* 0x000fe200000e0000 */
        /* <DEDUP_REMOVED lines=54> */
[----:B------:R-:W-:-:S02]  /*f080*/  R2UR UR6, R6 ;  /* 0x00000000060672ca */ /* 0x000fc400000e0000 */
[----:B------:R-:W-:Y:S01]  /*f090*/  R2UR UR7, R7 ;  /* 0x00000000070772ca */ /* 0x000fe200000e0000 */
[----:B------:R-:W-:Y:S01]  /*f0a0*/  VOTEU.ANY UP0, P2 ;  /* 0x00000000003f7886 */ /* 0x000fe20001000100 */
[----:B---3--:R-:W-:-:S11]  /*f0b0*/  WARPGROUP.ARRIVE ;  /* 0x00000000000079c5 */ /* 0x008fd60000000000 */
[----:B------:R-:W-:Y:S01]  /*f0c0*/  HGMMA.64x256x16.F32 R24, R152, gdesc[UR4].tnspB, R24, UP0, gsb0 ;  /* 0x43e0000498187df0 */ /* 0x000fe2000b800818 */
[----:B------:R-:W-:Y:S02]  /*f0d0*/  F2FP.F16.F32.PACK_AB R163, R221, R163 ;  /* 0x000000a3dda3723e */ /* 0x000fe400000000ff */
        /* <DEDUP_REMOVED lines=131> */
[----:B------:R-:W-:Y:S01]  /*f910*/  STL [R1+0x88], R0 ;  /* 0x0000880001007387 */ /* 0x000fe20000100800 */
[----:B------:R-:W-:Y:S02]  /*f920*/  VIADD R152, R6, 0x180 ;  /* 0x0000018006987836 */ /* 0x000fe40000000000 */
[----:B------:R-:W-:-:S03]  /*f930*/  IMAD.MOV.U32 R153, RZ, RZ, R7 ;  /* 0x000000ffff997224 */ /* 0x000fc600078e0007 */
[----:B------:R-:W-:Y:S02]  /*f940*/  R2UR UR6, R152 ;  /* 0x00000000980672ca */ /* 0x000fe400000e0000 */
[----:B------:R-:W-:Y:S02]  /*f950*/  R2UR UR7, R153 ;  /* 0x00000000990772ca */ /* 0x000fe400000e0000 */
[----:B------:R-:W-:Y:S02]  /*f960*/  F2FP.F16.F32.PACK_AB R152, R164, R20 ;  /* 0x00000014a498723e */ /* 0x000fe400000000ff */
        /* <DEDUP_REMOVED lines=136> */
[----:B------:R-:W-:Y:S01]  /*101f0*/  IMAD.MOV.U32 R21, RZ, RZ, R7 ;  /* 0x000000ffff157224 */ /* 0x000fe200078e0007 */
        /* <DEDUP_REMOVED lines=411> */
[----:B------:R0:W-:Y:S04]  /*11bb0*/  ST.E desc[UR40][R4.64], R25 ;  /* 0x0000001904007985 */ /* 0x0001e8000c101928 */
[----:B------:R-:W-:Y:S04]  /*11bc0*/  ST.E desc[UR40][R8.64], R26 ;  /* 0x0000001a08007985 */ /* 0x000fe8000c101928 */
[----:B------:R1:W-:Y:S04]  /*11bd0*/  ST.E desc[UR40][R12.64], R27 ;  /* 0x0000001b0c007985 */ /* 0x0003e8000c101928 */
        /* <DEDUP_REMOVED lines=125> */
[----:B------:R-:W3:Y:S04]  /*123b0*/  LD.E R3, desc[UR40][R22.64+0x260] ;  /* 0x0002602816037980 */ /* 0x000ee8000c101900 */
[----:B---3--:R3:W-:Y:S04]  /*123c0*/  ST.E desc[UR40][R22.64+0x260], R3 ;  /* 0x0002600316007985 */ /* 0x0087e8000c101928 */
[----:B------:R-:W4:Y:S04]  /*123d0*/  LD.E R7, desc[UR40][R4.64] ;  /* 0x0000002804077980 */ /* 0x000f28000c101900 */
[----:B----4-:R4:W-:Y:S04]  /*123e0*/  ST.E desc[UR40][R4.64], R7 ;  /* 0x0000000704007985 */ /* 0x0109e8000c101928 */
[----:B------:R-:W2:Y:S04]  /*123f0*/  LD.E R11, desc[UR40][R8.64] ;  /* 0x00000028080b7980 */ /* 0x000ea8000c101900 */
[----:B--2---:R2:W-:Y:S04]  /*12400*/  ST.E desc[UR40][R8.64], R11 ;  /* 0x0000000b08007985 */ /* 0x0045e8000c101928 */
[----:B------:R-:W3:Y:S04]  /*12410*/  LD.E R15, desc[UR40][R12.64] ;  /* 0x000000280c0f7980 */ /* 0x000ee8000c101900 */
[----:B---3--:R3:W-:Y:S04]  /*12420*/  ST.E desc[UR40][R12.64], R15 ;  /* 0x0000000f0c007985 */ /* 0x0087e8000c101928 */
[----:B------:R-:W3:Y:S04]  /*12430*/  LD.E R21, desc[UR40][R22.64+0x270] ;  /* 0x0002702816157980 */ /* 0x000ee8000c101900 */
[----:B0-----:R-:W3:Y:S04]  /*12440*/  LD.E R25, desc[UR40][R22.64+0x274] ;  /* 0x0002742816197980 */ /* 0x001ee8000c101900 */
[----:B-1----:R-:W3:Y:S04]  /*12450*/  LD.E R27, desc[UR40][R22.64+0x278] ;  /* 0x00027828161b7980 */ /* 0x002ee8000c101900 */
[----:B------:R-:W3:Y:S04]  /*12460*/  LD.E R29, desc[UR40][R22.64+0x27c] ;  /* 0x00027c28161d7980 */ /* 0x000ee8000c101900 */
[----:B------:R-:W3:Y:S04]  /*12470*/  LD.E R3, desc[UR40][R22.64+0x280] ;  /* 0x0002802816037980 */ /* 0x000ee8000c101900 */
[----:B------:R-:W3:Y:S04]  /*12480*/  LD.E R31, desc[UR40][R22.64+0x284] ;  /* 0x00028428161f7980 */ /* 0x000ee8000c101900 */
[----:B----4-:R-:W4:Y:S04]  /*12490*/  LD.E R5, desc[UR40][R22.64+0x288] ;  /* 0x0002882816057980 */ /* 0x010f28000c101900 */
[----:B------:R-:W4:Y:S04]  /*124a0*/  LD.E R7, desc[UR40][R22.64+0x28c] ;  /* 0x00028c2816077980 */ /* 0x000f28000c101900 */
        /* <DEDUP_REMOVED lines=116> */
[----:B------:R0:W-:Y:S04]  /*12bf0*/  ST.E desc[UR40][R22.64+0x270], R21 ;  /* 0x0002701516007985 */ /* 0x0001e8000c101928 */
[----:B------:R0:W-:Y:S04]  /*12c00*/  ST.E desc[UR40][R22.64+0x274], R25 ;  /* 0x0002741916007985 */ /* 0x0001e8000c101928 */
[----:B------:R0:W-:Y:S04]  /*12c10*/  ST.E desc[UR40][R22.64+0x278], R27 ;  /* 0x0002781b16007985 */ /* 0x0001e8000c101928 */
[----:B------:R0:W-:Y:S04]  /*12c20*/  ST.E desc[UR40][R22.64+0x27c], R29 ;  /* 0x00027c1d16007985 */ /* 0x0001e8000c101928 */
[----:B------:R0:W-:Y:S04]  /*12c30*/  ST.E desc[UR40][R22.64+0x280], R3 ;  /* 0x0002800316007985 */ /* 0x0001e8000c101928 */
[----:B------:R0:W-:Y:S04]  /*12c40*/  ST.E desc[UR40][R22.64+0x284], R31 ;  /* 0x0002841f16007985 */ /* 0x0001e8000c101928 */
[----:B----4-:R0:W-:Y:S04]  /*12c50*/  ST.E desc[UR40][R22.64+0x288], R5 ;  /* 0x0002880516007985 */ /* 0x0101e8000c101928 */
        /* <DEDUP_REMOVED lines=125> */
.L_x_12135:
[----:B------:R-:W-:Y:S05]  /*13430*/  BSYNC B0 ;  /* 0x0000000000007941 */ /* 0x000fea0003800000 */
.L_x_12134:
[----:B------:R-:W-:Y:S05]  /*13440*/  @P1 BRA `(.L_x_12136) ;  /* 0xffffff6400f01947 */ /* 0x000fea000383ffff */
.L_x_12119:
[----:B------:R-:W-:-:S13]  /*13450*/  ISETP.GE.AND P1, PT, R10, UR45, PT ;  /* 0x0000002d0a007c0c */ /* 0x000fda000bf26270 */
[----:B------:R-:W-:Y:S05]  /*13460*/  @!P1 BRA `(.L_x_12137) ;  /* 0x000000a800dc9947 */ /* 0x000fea0003800000 */
[----:B0-----:R0:W5:Y:S02]  /*13470*/  LDL.64 R2, [R1+0x170] ;  /* 0x0001700001027983 */ /* 0x0011640000100a00 */
.L_x_12164:
        /* <DEDUP_REMOVED lines=21> */
.L_x_12139:
[----:B------:R-:W-:Y:S05]  /*135d0*/  BSYNC B0 ;  /* 0x0000000000007941 */ /* 0x000fea0003800000 */
.L_x_12138:
        /* <DEDUP_REMOVED lines=13> */
.L_x_12141:
[----:B------:R-:W-:Y:S05]  /*136b0*/  BSYNC B0 ;  /* 0x0000000000007941 */ /* 0x000fea0003800000 */
.L_x_12140:
        /* <DEDUP_REMOVED lines=8> */
.L_x_12143:
[----:B------:R-:W-:Y:S05]  /*13740*/  BSYNC B0 ;  /* 0x0000000000007941 */ /* 0x000fea0003800000 */
.L_x_12142:
[----:B------:R-:W2:Y:S04]  /*13750*/  LD.E R11, desc[UR40][R2.64] ;  /* 0x00000028020b7980 */ /* 0x000ea8000c101900 */
[----:B------:R-:W2:Y:S01]  /*13760*/  LDL.64 R12, [R1+0xa0] ;  /* 0x0000a000010c7983 */ /* 0x000ea20000100a00 */
[----:B------:R-:W-:Y:S05]  /*13770*/  WARPSYNC.ALL ;  /* 0x0000000000007948 */ /* 0x000fea0003800000 */
[----:B------:R-:W3:Y:S04]  /*13780*/  LDL.64 R14, [R1+0x98] ;  /* 0x00009800010e7983 */ /* 0x000ee80000100a00 */
[----:B------:R-:W4:Y:S04]  /*13790*/  LDL.64 R4, [R1+0x98] ;  /* 0x0000980001047983 */ /* 0x000f280000100a00 */
[----:B-1---5:R-:W4:Y:S01]  /*137a0*/  LDL.64 R6, [R1+0x98] ;  /* 0x0000980001067983 */ /* 0x022f220000100a00 */
        /* <DEDUP_REMOVED lines=53> */
.L_x_12146:
[----:B------:R-:W-:Y:S05]  /*13b00*/  BSYNC B0 ;  /* 0x0000000000007941 */ /* 0x000fea0003800000 */
.L_x_12145:
        /* <DEDUP_REMOVED lines=10> */
.L_x_12148:
[----:B------:R-:W-:Y:S05]  /*13bb0*/  BSYNC B0 ;  /* 0x0000000000007941 */ /* 0x000fea0003800000 */
.L_x_12147:
[----:B------:R-:W-:Y:S04]  /*13bc0*/  BSSY B0, `(.L_x_12149) ;  /* 0x0000006000007945 */ /* 0x000fe80003800000 */
[----:B--2---:R-:W-:Y:S05]  /*13bd0*/  @P1 BRA `(.L_x_12150) ;  /* 0x0000000000101947 */ /* 0x004fea0003800000 */
[----:B-----5:R-:W-:Y:S01]  /*13be0*/  IMAD R4, R4, 0x8, R6 ;  /* 0x0000000804047824 */ /* 0x020fe200078e0206 */
[----:B------:R-:W-:-:S04]  /*13bf0*/  SHF.L.U32 R5, R5, 0x1f, RZ ;  /* 0x0000001f05057819 */ /* 0x000fc800000006ff */
[----:B------:R-:W2:Y:S02]  /*13c00*/  SYNCS.PHASECHK.TRANS64.TRYWAIT P1, [R4+URZ], R5 ;  /* 0x00000005040075a7 */ /* 0x000ea4000802017f */
[----:B--2---:R-:W-:Y:S05]  /*13c10*/  @!P1 BRA `(.L_x_12151) ;  /* 0x0000018000c49947 */ /* 0x004fea0003800000 */
.L_x_12150:
[----:B------:R-:W-:Y:S05]  /*13c20*/  BSYNC B0 ;  /* 0x0000000000007941 */ /* 0x000fea0003800000 */
.L_x_12149:
[----:B------:R-:W3:Y:S04]  /*13c30*/  LD.E R73, desc[UR40][R2.64] ;  /* 0x0000002802497980 */ /* 0x000ee8000c101900 */
[----:B--2--5:R-:W3:Y:S04]  /*13c40*/  LDL.64 R4, [R1+0x118] ;  /* 0x0001180001047983 */ /* 0x024ee80000100a00 */
[----:B-1----:R-:W2:Y:S04]  /*13c50*/  LDL R11, [R1+0x90] ;  /* 0x00009000010b7983 */ /* 0x002ea80000100800 */
[----:B------:R-:W4:Y:S04]  /*13c60*/  LDL.64 R6, [R1+0x110] ;  /* 0x0001100001067983 */ /* 0x000f280000100a00 */
[----:B------:R-:W4:Y:S04]  /*13c70*/  LDL.64 R14, [R1+0x110] ;  /* 0x00011000010e7983 */ /* 0x000f280000100a00 */
[----:B------:R-:W4:Y:S04]  /*13c80*/  LDL.64 R12, [R1+0x110] ;  /* 0x00011000010c7983 */ /* 0x000f280000100a00 */
[----:B------:R-:W4:Y:S01]  /*13c90*/  LDL.64 R8, [R1+0x110] ;  /* 0x0001100001087983 */ /* 0x000f220000100a00 */
[----:B------:R-:W-:Y:S05]  /*13ca0*/  WARPSYNC.ALL ;  /* 0x0000000000007948 */ /* 0x000fea0003800000 */
[----:B------:R-:W-:Y:S01]  /*13cb0*/  WARPGROUP.ARRIVE ;  /* 0x00000000000079c5 */ /* 0x000fe20000000000 */
[----:B---3--:R-:W-:Y:S01]  /*13cc0*/  IMAD R4, R73, 0xc00, R4 ;  /* 0x00000c0049047824 */ /* 0x008fe200078e0204 */
[----:B------:R-:W-:-:S02]  /*13cd0*/  R2UR UR7, R5 ;  /* 0x00000000050772ca */ /* 0x000fc400000e0000 */
[----:B--2---:R-:W-:Y:S02]  /*13ce0*/  ISETP.NE.U32.AND P1, PT, R11, RZ, PT ;  /* 0x000000ff0b00720c */ /* 0x004fe40003f25070 */
        /* <DEDUP_REMOVED lines=163> */
[----:B------:R-:W1:Y:S01]  /*14720*/  S2R R74, SR_TID.X ;  /* 0x00000000004a7919 */ /* 0x000e620000002100 */
[----:B------:R-:W-:Y:S04]  /*14730*/  STL [R1+0x90], R0 ;  /* 0x0000900001007387 */ /* 0x000fe80000100800 */
[----:B------:R-:W-:Y:S01]  /*14740*/  STL [R1+0x90], R0 ;  /* 0x0000900001007387 */ /* 0x000fe20000100800 */
[----:B------:R-:W-:-:S02]  /*14750*/  WARPGROUP.DEPBAR.LE gsb0, 0x0 ;  /* 0x00008000000079c5 */ /* 0x000fc40000010000 */
[----:B------:R-:W-:-:S06]  /*14760*/  WARPGROUP.ARRIVE ;  /* 0x00000000000079c5 */ /* 0x000fcc0000000000 */
[----:B------:R-:W-:Y:S01]  /*14770*/  HGMMA.64x96x16.F32 R24, gdesc[UR4], R24, gsb0 ;  /* 0x01600000041879f0 */ /* 0x000fe20008000818 */
[----:B------:R-:W-:Y:S01]  /*14780*/  STL [R1+0x90], R0 ;  /* 0x0000900001007387 */ /* 0x000fe20000100800 */
[----:B-1----:R-:W-:-:S03]  /*14790*/  SHF.R.U32.HI R74, RZ, 0x7, R74 ;  /* 0x00000007ff4a7819 */ /* 0x002fc6000001164a */
        /* <DEDUP_REMOVED lines=22> */
[----:B------:R-:W2:Y:S04]  /*14900*/  LDL R11, [R1+0x13c] ;  /* 0x00013c00010b7983 */ /* 0x000ea80000100800 */
[----:B------:R-:W3:Y:S04]  /*14910*/  LDL R77, [R1+0x70] ;  /* 0x00007000014d7983 */ /* 0x000ee80000100800 */
[----:B------:R-:W4:Y:S04]  /*14920*/  LDL.64 R8, [R1+0x160] ;  /* 0x0001600001087983 */ /* 0x000f280000100a00 */
[----:B------:R-:W4:Y:S04]  /*14930*/  LDL R78, [R1+0x168] ;  /* 0x00016800014e7983 */ /* 0x000f280000100800 */
[----:B------:R-:W4:Y:S04]  /*14940*/  LDL.128 R12, [R1+0x150] ;  /* 0x00015000010c7983 */ /* 0x000f280000100c00 */
[----:B-1----:R-:W4:Y:S01]  /*14950*/  LDL.128 R4, [R1+0x140] ;  /* 0x0001400001047983 */ /* 0x002f220000100c00 */
        /* <DEDUP_REMOVED lines=33> */
[----:B------:R-:W1:Y:S01]  /*14b70*/  SHFL.IDX PT, R76, R8, RZ, 0x1c1f ;  /* 0x001c1fff084c7589 */ /* 0x000e6200000e0000 */
        /* <DEDUP_REMOVED lines=10> */
[--C-:B-1----:R-:W-:Y:S02]  /*14c20*/  IMAD.IADD R6, R21, 0x1, R76.reuse ;  /* 0x0000000115067824 */ /* 0x102fe400078e024c */
        /* <DEDUP_REMOVED lines=12> */
.L_x_12155:
[----:B------:R-:W-:-:S13]  /*14cf0*/  ISETP.NE.AND P1, PT, R13, 0x1, PT ;  /* 0x000000010d00780c */ /* 0x000fda0003f25270 */
[----:B------:R-:W-:-:S05]  /*14d00*/  @P1 IMAD.HI.U32 R12, R9, R14, RZ ;  /* 0x0000000e090c1227 */ /* 0x000fca00078e00ff */
[----:B------:R-:W-:-:S07]  /*14d10*/  @P1 SHF.R.U32.HI R9, RZ, R15, R12 ;  /* 0x0000000fff091219 */ /* 0x000fce000001160c */
.L_x_12156:
[----:B------:R-:W-:Y:S05]  /*14d20*/  BSYNC B1 ;  /* 0x0000000000017941 */ /* 0x000fea0003800000 */
.L_x_12154:
[----:B------:R-:W-:-:S05]  /*14d30*/  IMAD R12, R9, R13, R92 ;  /* 0x0000000d090c7224 */ /* 0x000fca00078e025c */
[----:B------:R-:W-:Y:S02]  /*14d40*/  VIMNMX R7, R7, R12, !PT ;  /* 0x0000000c07077248 */ /* 0x000fe40007fe0100 */
[----:B------:R-:W-:-:S07]  /*14d50*/  VIADDMNMX R6, R12, R13, R6, PT ;  /* 0x0000000d0c067246 */ /* 0x000fce0003800106 */
.L_x_12153:
[----:B------:R-:W-:Y:S05]  /*14d60*/  BSYNC B0 ;  /* 0x0000000000007941 */ /* 0x000fea0003800000 */
.L_x_12152:
[C---:B------:R-:W-:Y:S01]  /*14d70*/  ISETP.GE.AND P1, PT, R73.reuse, 0x2, PT ;  /* 0x000000024900780c */ /* 0x040fe20003f26270 */
[----:B------:R-:W1:Y:S01]  /*14d80*/  SHFL.IDX PT, R8, R8, 0x1, 0x1c1f ;  /* 0x003c1f0008087f89 */ /* 0x000e6200000e0000 */
[----:B------:R-:W-:Y:S01]  /*14d90*/  ISETP.GE.AND P3, PT, R73, 0xa, PT ;  /* 0x0000000a4900780c */ /* 0x000fe20003f66270 */
[----:B------:R-:W-:Y:S01]  /*14da0*/  BSSY B0, `(.L_x_12157) ;  /* 0x0000087000007945 */ /* 0x000fe20003800000 */
[----:B------:R-:W-:Y:S02]  /*14db0*/  P2R R75, PR, RZ, 0x2 ;  /* 0x00000002ff4b7803 */ /* 0x000fe40000000000 */
[----:B------:R-:W-:Y:S02]  /*14dc0*/  ISETP.GT.AND P1, PT, R7, 0x1, !P1 ;  /* 0x000000010700780c */ /* 0x000fe40004f24270 */
[----:B------:R-:W-:Y:S02]  /*14dd0*/  ISETP.GE.AND P2, PT, R73, 0x9, PT ;  /* 0x000000094900780c */ /* 0x000fe40003f46270 */
[----:B------:R-:W-:-:S02]  /*14de0*/  ISETP.LT.OR P1, PT, R6, 0x2, P1 ;  /* 0x000000020600780c */ /* 0x000fc40000f21670 */
[----:B------:R-:W-:Y:S02]  /*14df0*/  P2R R77, PR, RZ, 0x4 ;  /* 0x00000004ff4d7803 */ /* 0x000fe40000000000 */
[----:B------:R-:W-:Y:S02]  /*14e00*/  FSEL R90, R25, -INF , !P1 ;  /* 0xff800000195a7808 */ /* 0x000fe40004800000 */
[C---:B------:R-:W-:Y:S02]  /*14e10*/  ISETP.GT.AND P1, PT, R7.reuse, 0x9, !P3 ;  /* 0x000000090700780c */ /* 0x040fe40005f24270 */
[----:B------:R-:W-:Y:S02]  /*14e20*/  P2R R25, PR, RZ, 0x8 ;  /* 0x00000008ff197803 */ /* 0x000fe40000000000 */
[----:B------:R-:W-:Y:S02]  /*14e30*/  ISETP.LT.OR P1, PT, R6, 0xa, P1 ;  /* 0x0000000a0600780c */ /* 0x000fe40000f21670 */
[----:B------:R-:W-:-:S02]  /*14e40*/  ISETP.GT.AND P2, PT, R7, 0x8, !P2 ;  /* 0x000000080700780c */ /* 0x000fc40005744270 */
[----:B------:R-:W-:Y:S01]  /*14e50*/  ISETP.GE.AND P3, PT, R73, 0x11, PT ;  /* 0x000000114900780c */ /* 0x000fe20003f66270 */
[--C-:B-1----:R-:W-:Y:S01]  /*14e60*/  IMAD.IADD R12, R21, 0x1, R8.reuse ;  /* 0x00000001150c7824 */ /* 0x102fe200078e0208 */
[----:B------:R-:W-:Y:S01]  /*14e70*/  FSEL R88, R29, -INF , !P1 ;  /* 0xff8000001d587808 */ /* 0x000fe20004800000 */
[----:B------:R-:W-:Y:S01]  /*14e80*/  IMAD.IADD R9, R11, 0x1, R8 ;  /* 0x000000010b097824 */ /* 0x000fe200078e0208 */
[----:B------:R-:W-:Y:S02]  /*14e90*/  ISETP.LT.OR P2, PT, R6, 0x9, P2 ;  /* 0x000000090600780c */ /* 0x000fe40001741670 */
[----:B------:R-:W-:Y:S02]  /*14ea0*/  ISETP.GT.AND P1, PT, R7, 0x10, !P3 ;  /* 0x000000100700780c */ /* 0x000fe40005f24270 */
[----:B------:R-:W-:Y:S02]  /*14eb0*/  FSEL R154, R28, -INF , !P2 ;  /* 0xff8000001c9a7808 */ /* 0x000fe40005000000 */
        /* <DEDUP_REMOVED lines=71> */
[----:B------:R-:W-:Y:S02]  /*15330*/  P2R R79, PR, RZ, 0x8 ;  /* 0x00000008ff4f7803 */ /* 0x000fe40000000000 */
[----:B------:R-:W-:-:S02]  /*15340*/  FSEL R60, R60, -INF , !P1 ;  /* 0xff8000003c3c7808 */ /* 0x000fc40004800000 */
        /* <DEDUP_REMOVED lines=37> */
.L_x_12160:
[----:B------:R-:W-:-:S13]  /*155a0*/  ISETP.NE.AND P6, PT, R13, 0x1, PT ;  /* 0x000000010d00780c */ /* 0x000fda0003fc5270 */
[----:B------:R-:W-:-:S05]  /*155b0*/  @P6 IMAD.HI.U32 R14, R4, R14, RZ ;  /* 0x0000000e040e6227 */ /* 0x000fca00078e00ff */
[----:B------:R-:W-:-:S07]  /*155c0*/  @P6 SHF.R.U32.HI R4, RZ, R15, R14 ;  /* 0x0000000fff046219 */ /* 0x000fce000001160e */
.L_x_12161:
[----:B------:R-:W-:Y:S05]  /*155d0*/  BSYNC B1 ;  /* 0x0000000000017941 */ /* 0x000fea0003800000 */
.L_x_12159:
[----:B------:R-:W-:-:S05]  /*155e0*/  IMAD R4, R4, R13, R92 ;  /* 0x0000000d04047224 */ /* 0x000fca00078e025c */
[----:B------:R-:W-:Y:S02]  /*155f0*/  VIADDMNMX R12, R4, R13, R12, PT ;  /* 0x0000000d040c7246 */ /* 0x000fe4000380010c */
[----:B------:R-:W-:-:S07]  /*15600*/  VIMNMX R9, R9, R4, !PT ;  /* 0x0000000409097248 */ /* 0x000fce0007fe0100 */
.L_x_12158:
[----:B------:R-:W-:Y:S05]  /*15610*/  BSYNC B0 ;  /* 0x0000000000007941 */ /* 0x000fea0003800000 */
.L_x_12157:
[----:B------:R-:W2:Y:S01]  /*15620*/  LDL.64 R6, [R1+0x230] ;  /* 0x0002300001067983 */ /* 0x000ea20000100a00 */
[----:B------:R-:W-:Y:S02]  /*15630*/  ISETP.GT.AND P5, PT, R9, RZ, !P5 ;  /* 0x000000ff0900720c */ /* 0x000fe40006fa4270 */
        /* <DEDUP_REMOVED lines=39> */
[----:B------:R-:W-:Y:S02]  /*158b0*/  ISETP.NE.AND P5, PT, R41, RZ, PT ;  /* 0x000000ff2900720c */ /* 0x000fe40003fa5270 */
[C---:B------:R-:W-:Y:S01]  /*158c0*/  ISETP.GT.AND P1, PT, R9.reuse, 0x49, !P1 ;  /* 0x000000490900780c */ /* 0x040fe20004f24270 */
[----:B------:R-:W3:Y:S01]  /*158d0*/  LDL R41, [R1+0x250] ;  /* 0x0002500001297983 */ /* 0x000ee20000100800 */
        /* <DEDUP_REMOVED lines=28> */
[----:B--2---:R-:W-:Y:S02]  /*15aa0*/  FMNMX.FTZ R4, R152, R6, !PT ;  /* 0x0000000698047209 */ /* 0x004fe40007810000 */
[----:B------:R-:W-:Y:S02]  /*15ab0*/  ISETP.LT.OR P5, PT, R12, 0x42, P5 ;  /* 0x000000420c00780c */ /* 0x000fe40002fa1670 */
[----:B------:R-:W-:Y:S02]  /*15ac0*/  FMNMX.FTZ R4, R90, R4, !PT ;  /* 0x000000045a047209 */ /* 0x000fe40007810000 */
[----:B------:R-:W-:-:S02]  /*15ad0*/  FSEL R59, R59, -INF , !P5 ;  /* 0xff8000003b3b7808 */ /* 0x000fc40006800000 */
[----:B------:R-:W-:Y:S02]  /*15ae0*/  FMNMX.FTZ R4, R154, R4, !PT ;  /* 0x000000049a047209 */ /* 0x000fe40007810000 */
[----:B------:R-:W-:Y:S02]  /*15af0*/  ISETP.NE.AND P5, PT, R57, RZ, PT ;  /* 0x000000ff3900720c */ /* 0x000fe40003fa5270 */
[----:B------:R-:W-:Y:S02]  /*15b00*/  FMNMX.FTZ R4, R88, R4, !PT ;  /* 0x0000000458047209 */ /* 0x000fe40007810000 */
[----:B------:R-:W-:Y:S02]  /*15b10*/  ISETP.GT.AND P2, PT, R9, 0x50, !P2 ;  /* 0x000000500900780c */ /* 0x000fe40005744270 */
[----:B------:R-:W-:Y:S02]  /*15b20*/  FMNMX.FTZ R4, R76, R4, !PT ;  /* 0x000000044c047209 */ /* 0x000fe40007810000 */
[----:B------:R-:W-:-:S02]  /*15b30*/  ISETP.LT.OR P1, PT, R12, 0x4a, P1 ;  /* 0x0000004a0c00780c */ /* 0x000fc40000f21670 */
        /* <DEDUP_REMOVED lines=9> */
[----:B------:R-:W-:Y:S02]  /*15bd0*/  FMNMX.FTZ R5, R48, R5, !PT ;  /* 0x0000000530057209 */ /* 0x000fe40007810000 */
[----:B------:R-:W-:Y:S02]  /*15be0*/  FMNMX.FTZ R4, R26, R7, !PT ;  /* 0x000000071a047209 */ /* 0x000fe40007810000 */
[----:B------:R-:W-:-:S04]  /*15bf0*/  FMNMX.FTZ R5, R40, R5, !PT ;  /* 0x0000000528057209 */ /* 0x000fc80007810000 */
        /* <DEDUP_REMOVED lines=19> */
[----:B------:R-:W-:Y:S02]  /*15d30*/  ISETP.GT.AND P5, PT, R9, 0x48, !P5 ;  /* 0x000000480900780c */ /* 0x000fe40006fa4270 */
[----:B------:R-:W-:Y:S02]  /*15d40*/  FMNMX.FTZ R5, R55, R4, !PT ;  /* 0x0000000437057209 */ /* 0x000fe40007810000 */
[----:B------:R-:W-:-:S02]  /*15d50*/  FMNMX.FTZ R11, R32, R11, !PT ;  /* 0x0000000b200b7209 */ /* 0x000fc40007810000 */
[----:B------:R-:W-:Y:S02]  /*15d60*/  ISETP.LT.OR P5, PT, R12, 0x49, P5 ;  /* 0x000000490c00780c */ /* 0x000fe40002fa1670 */
[----:B------:R-:W-:Y:S02]  /*15d70*/  FMNMX.FTZ R4, R58, R5, !PT ;  /* 0x000000053a047209 */ /* 0x000fe40007810000 */
[----:B------:R-:W-:Y:S02]  /*15d80*/  FMNMX.FTZ R11, R64, R11, !PT ;  /* 0x0000000b400b7209 */ /* 0x000fe40007810000 */
[----:B------:R-:W-:Y:S02]  /*15d90*/  FSEL R62, R62, -INF , !P5 ;  /* 0xff8000003e3e7808 */ /* 0x000fe40006800000 */
[----:B------:R-:W-:Y:S02]  /*15da0*/  FMNMX.FTZ R5, R59, R4, !PT ;  /* 0x000000043b057209 */ /* 0x000fe40007810000 */
[----:B------:R-:W-:-:S02]  /*15db0*/  FMNMX.FTZ R11, R20, R11, !PT ;  /* 0x0000000b140b7209 */ /* 0x000fc40007810000 */
[----:B------:R-:W-:Y:S02]  /*15dc0*/  ISETP.LT.OR P2, PT, R12, 0x51, P2 ;  /* 0x000000510c00780c */ /* 0x000fe40001741670 */
[----:B------:R-:W-:Y:S02]  /*15dd0*/  FSEL R63, R63, -INF , !P1 ;  /* 0xff8000003f3f7808 */ /* 0x000fe40004800000 */
[----:B------:R-:W-:Y:S02]  /*15de0*/  FMNMX.FTZ R4, R62, R5, !PT ;  /* 0x000000053e047209 */ /* 0x000fe40007810000 */
[----:B------:R-:W-:Y:S02]  /*15df0*/  FMNMX.FTZ R11, R68, R11, !PT ;  /* 0x0000000b440b7209 */ /* 0x000fe40007810000 */
[----:B------:R-:W-:Y:S02]  /*15e00*/  ISETP.GT.AND P4, PT, R9, 0x58, !P4 ;  /* 0x000000580900780c */ /* 0x000fe40006784270 */
[----:B------:R-:W-:-:S02]  /*15e10*/  ISETP.LT.OR P3, PT, R12, 0x52, P3 ;  /* 0x000000520c00780c */ /* 0x000fc40001f61670 */
[----:B------:R-:W-:Y:S02]  /*15e20*/  FSEL R66, R66, -INF , !P2 ;  /* 0xff80000042427808 */ /* 0x000fe40005000000 */
[----:B------:R-:W-:Y:S02]  /*15e30*/  FMNMX.FTZ R5, R63, R4, !PT ;  /* 0x000000043f057209 */ /* 0x000fe40007810000 */
[----:B------:R-:W-:Y:S02]  /*15e40*/  FMNMX.FTZ R8, R24, R11, !PT ;  /* 0x0000000b18087209 */ /* 0x000fe40007810000 */
[----:B------:R-:W-:Y:S02]  /*15e50*/  ISETP.GT.AND P1, PT, R9, 0x59, !P6 ;  /* 0x000000590900780c */ /* 0x000fe40007724270 */
[----:B------:R-:W-:Y:S02]  /*15e60*/  ISETP.LT.OR P4, PT, R12, 0x59, P4 ;  /* 0x000000590c00780c */ /* 0x000fe40002781670 */
[----:B------:R-:W-:-:S02]  /*15e70*/  FSEL R67, R67, -INF , !P3 ;  /* 0xff80000043437808 */ /* 0x000fc40005800000 */
[----:B------:R-:W-:Y:S01]  /*15e80*/  FMNMX.FTZ R4, R66, R5, !PT ;  /* 0x0000000542047209 */ /* 0x000fe20007810000 */
[----:B------:R-:W1:Y:S01]  /*15e90*/  SHFL.BFLY PT, R11, R8, 0x2, 0x1f ;  /* 0x0c401f00080b7f89 */ /* 0x000e6200000e0000 */
[----:B------:R-:W-:Y:S02]  /*15ea0*/  ISETP.LT.OR P1, PT, R12, 0x5a, P1 ;  /* 0x0000005a0c00780c */ /* 0x000fe40000f21670 */
[----:B------:R-:W-:Y:S02]  /*15eb0*/  FSEL R70, R70, -INF , !P4 ;  /* 0xff80000046467808 */ /* 0x000fe40006000000 */
[----:B------:R-:W-:Y:S02]  /*15ec0*/  FMNMX.FTZ R5, R67, R4, !PT ;  /* 0x0000000443057209 */ /* 0x000fe40007810000 */
[----:B------:R-:W-:Y:S02]  /*15ed0*/  FSEL R71, R71, -INF , !P1 ;  /* 0xff80000047477808 */ /* 0x000fe40004800000 */
[----:B------:R-:W-:-:S04]  /*15ee0*/  FMNMX.FTZ R4, R70, R5, !PT ;  /* 0x0000000546047209 */ /* 0x000fc80007810000 */
[----:B------:R-:W-:Y:S02]  /*15ef0*/  FMNMX.FTZ R9, R71, R4, !PT ;  /* 0x0000000447097209 */ /* 0x000fe40007810000 */
[----:B------:R-:W2:Y:S04]  /*15f00*/  LDL.64 R4, [R1+0x240] ;  /* 0x0002400001047983 */ /* 0x000ea80000100a00 */
[----:B------:R-:W-:Y:S04]  /*15f10*/  STL.64 [R1+0x230], R8 ;  /* 0x0002300801007387 */ /* 0x000fe80000100a00 */
[----:B------:R-:W4:Y:S01]  /*15f20*/  LDL R13, [R1+0x234] ;  /* 0x00023400010d7983 */ /* 0x000f220000100800 */
[----:B-1----:R-:W-:-:S05]  /*15f30*/  FMNMX.FTZ R11, R8, R11, !PT ;  /* 0x0000000b080b7209 */ /* 0x002fca0007810000 */
[----:B------:R-:W1:Y:S02]  /*15f40*/  SHFL.BFLY PT, R14, R11, 0x1, 0x1f ;  /* 0x0c201f000b0e7f89 */ /* 0x000e6400000e0000 */
[----:B-1----:R-:W-:-:S05]  /*15f50*/  FMNMX.FTZ R12, R11, R14, !PT ;  /* 0x0000000e0b0c7209 */ /* 0x002fca0007810000 */
[----:B------:R-:W-:Y:S04]  /*15f60*/  STL [R1+0x230], R12 ;  /* 0x0002300c01007387 */ /* 0x000fe80000100800 */
[----:B------:R-:W5:Y:S04]  /*15f70*/  LDL R14, [R1+0x230] ;  /* 0x00023000010e7983 */ /* 0x000f680000100800 */
[----:B----4-:R-:W1:Y:S02]  /*15f80*/  SHFL.BFLY PT, R8, R13, 0x2, 0x1f ;  /* 0x0c401f000d087f89 */ /* 0x010e6400000e0000 */
[----:B-1----:R-:W-:-:S05]  /*15f90*/  FMNMX.FTZ R8, R8, R13, !PT ;  /* 0x0000000d08087209 */ /* 0x002fca0007810000 */
[----:B------:R-:W1:Y:S01]  /*15fa0*/  SHFL.BFLY PT, R9, R8, 0x1, 0x1f ;  /* 0x0c201f0008097f89 */ /* 0x000e6200000e0000 */
[----:B-----5:R-:W-:-:S04]  /*15fb0*/  FSETP.NEU.FTZ.AND P1, PT, R14, -INF , PT ;  /* 0xff8000000e00780b */ /* 0x020fc80003f3d000 */
[----:B------:R-:W-:Y:S01]  /*15fc0*/  FSEL R13, R14, RZ, P1 ;  /* 0x000000ff0e0d7208 */ /* 0x000fe20000800000 */
[----:B---3--:R-:W-:-:S04]  /*15fd0*/  FMUL.FTZ R11, R41, R14 ;  /* 0x0000000e290b7220 */ /* 0x008fc80000410000 */
[----:B------:R-:W-:Y:S01]  /*15fe0*/  FADD.FTZ R6, R6, -R13 ;  /* 0x8000000d06067221 */ /* 0x000fe20000010000 */
[----:B------:R-:W-:Y:S02]  /*15ff0*/  FSEL R11, R11, RZ, P1 ;  /* 0x000000ff0b0b7208 */ /* 0x000fe40000800000 */
[----:B-1----:R-:W-:Y:S01]  /*16000*/  FMNMX.FTZ R8, R8, R9, !PT ;  /* 0x0000000908087209 */ /* 0x002fe20007810000 */
[----:B------:R-:W-:-:S03]  /*16010*/  FMUL.FTZ R6, R6, R41 ;  /* 0x0000002906067220 */ /* 0x000fc60000410000 */
[C---:B------:R-:W-:Y:S01]  /*16020*/  FSETP.NEU.FTZ.AND P1, PT, R8.reuse, -INF , PT ;  /* 0xff8000000800780b */ /* 0x040fe20003f3d000 */
[-C--:B------:R-:W-:Y:S01]  /*16030*/  FMUL.FTZ R9, R8, R41.reuse ;  /* 0x0000002908097220 */ /* 0x080fe20000410000 */
[----:B------:R1:W-:Y:S01]  /*16040*/  MUFU.EX2 R13, R6 ;  /* 0x00000006000d7308 */ /* 0x0003e20000000800 */
[----:B------:R-:W-:-:S03]  /*16050*/  FFMA.FTZ R168, R20, R41, -R11 ;  /* 0x0000002914a87223 */ /* 0x000fc6000001080b */
[----:B------:R-:W-:Y:S02]  /*16060*/  FSEL R20, R9, RZ, P1 ;  /* 0x000000ff09147208 */ /* 0x000fe40000800000 */
[----:B-1----:R-:W-:Y:S01]  /*16070*/  FSEL R6, R8, RZ, P1 ;  /* 0x000000ff08067208 */ /* 0x002fe20000800000 */
[-CC-:B------:R-:W-:Y:S01]  /*16080*/  FFMA.FTZ R152, R152, R41.reuse, -R11.reuse ;  /* 0x0000002998987223 */ /* 0x180fe2000001080b */
[-CC-:B------:R-:W-:Y:S01]  /*16090*/  FFMA.FTZ R173, R32, R41.reuse, -R11.reuse ;  /* 0x0000002920ad7223 */ /* 0x180fe2000001080b */
[-C--:B------:R-:W-:Y:S02]  /*160a0*/  FFMA.FTZ R32, R26, R41.reuse, -R20 ;  /* 0x000000291a207223 */ /* 0x080fe40000010814 */
[----:B------:R-:W-:Y:S01]  /*160b0*/  FADD.FTZ R6, R7, -R6 ;  /* 0x8000000607067221 */ /* 0x000fe20000010000 */
[-CC-:B------:R-:W-:Y:S01]  /*160c0*/  FFMA.FTZ R15, R90, R41.reuse, -R11.reuse ;  /* 0x000000295a0f7223 */ /* 0x180fe2000001080b */
[-CC-:B------:R-:W-:Y:S02]  /*160d0*/  FFMA.FTZ R153, R29, R41.reuse, -R20.reuse ;  /* 0x000000291d997223 */ /* 0x180fe40000010814 */
[----:B------:R-:W-:Y:S01]  /*160e0*/  FMUL.FTZ R6, R41, R6 ;  /* 0x0000000629067220 */ /* 0x000fe20000410000 */
[----:B------:R-:W2:Y:S01]  /*160f0*/  MUFU.EX2 R152, R152 ;  /* 0x0000009800987308 */ /* 0x000ea20000000800 */
[-CC-:B------:R-:W-:Y:S01]  /*16100*/  FFMA.FTZ R154, R154, R41.reuse, -R11.reuse ;  /* 0x000000299a9a7223 */ /* 0x180fe2000001080b */
[-C--:B------:R-:W-:Y:S01]  /*16110*/  FFMA.FTZ R31, R30, R41.reuse, -R20 ;  /* 0x000000291e1f7223 */ /* 0x080fe20000010814 */
[----:B------:R-:W-:-:S05]  /*16120*/  FFMA.FTZ R37, R88, R41, -R11 ;  /* 0x0000002958257223 */ /* 0x000fca000001080b */
[----:B------:R-:W-:Y:S01]  /*16130*/  MUFU.EX2 R32, R32 ;  /* 0x0000002000207308 */ /* 0x000fe20000000800 */
[----:B------:R-:W-:-:S07]  /*16140*/  FFMA.FTZ R155, R27, R41, -R20 ;  /* 0x000000291b9b7223 */ /* 0x000fce0000010814 */
[----:B------:R-:W1:Y:S01]  /*16150*/  MUFU.EX2 R12, R6 ;  /* 0x00000006000c7308 */ /* 0x000e620000000800 */
[----:B------:R-:W-:-:S07]  /*16160*/  FFMA.FTZ R36, R76, R41, -R11 ;  /* 0x000000294c247223 */ /* 0x000fce000001080b */
[----:B------:R-:W3:Y:S01]  /*16170*/  MUFU.EX2 R15, R15 ;  /* 0x0000000f000f7308 */ /* 0x000ee20000000800 */
[----:B------:R-:W-:-:S07]  /*16180*/  FFMA.FTZ R30, R21, R41, -R20 ;  /* 0x00000029151e7223 */ /* 0x000fce0000010814 */
[----:B------:R-:W4:Y:S01]  /*16190*/  MUFU.EX2 R153, R153 ;  /* 0x0000009900997308 */ /* 0x000f220000000800 */
[----:B------:R-:W-:-:S07]  /*161a0*/  FFMA.FTZ R156, R86, R41, -R11 ;  /* 0x00000029569c7223 */ /* 0x000fce000001080b */
[----:B------:R-:W5:Y:S01]  /*161b0*/  MUFU.EX2 R154, R154 ;  /* 0x0000009a009a7308 */ /* 0x000f620000000800 */
[----:B------:R-:W-:-:S07]  /*161c0*/  FFMA.FTZ R157, R25, R41, -R20 ;  /* 0x00000029199d7223 */ /* 0x000fce0000010814 */
[----:B------:R-:W0:Y:S01]  /*161d0*/  MUFU.EX2 R31, R31 ;  /* 0x0000001f001f7308 */ /* 0x000e220000000800 */
[----:B------:R-:W-:Y:S01]  /*161e0*/  FFMA.FTZ R165, R24, R41, -R11 ;  /* 0x0000002918a57223 */ /* 0x000fe2000001080b */
[----:B--2---:R-:W-:-:S06]  /*161f0*/  FFMA.FTZ R4, R13, R4, R152 ;  /* 0x000000040d047223 */ /* 0x004fcc0000010098 */
[----:B------:R-:W2:Y:S01]  /*16200*/  MUFU.EX2 R37, R37 ;  /* 0x0000002500257308 */ /* 0x000ea20000000800 */
[----:B------:R-:W-:Y:S01]  /*16210*/  FFMA.FTZ R35, R78, R41, -R11 ;  /* 0x000000294e237223 */ /* 0x000fe2000001080b */
[----:B-1----:R-:W-:-:S06]  /*16220*/  FFMA.FTZ R24, R5, R12, R32 ;  /* 0x0000000c05187223 */ /* 0x002fcc0000010020 */
[----:B------:R-:W1:Y:S01]  /*16230*/  MUFU.EX2 R155, R155 ;  /* 0x0000009b009b7308 */ /* 0x000e620000000800 */
[----:B------:R-:W-:Y:S01]  /*16240*/  FFMA.FTZ R29, R38, R41, -R20 ;  /* 0x00000029261d7223 */ /* 0x000fe20000010814 */
[----:B---3--:R-:W-:-:S06]  /*16250*/  FADD.FTZ R5, R15, R4 ;  /* 0x000000040f057221 */ /* 0x008fcc0000010000 */
[----:B------:R-:W3:Y:S01]  /*16260*/  MUFU.EX2 R36, R36 ;  /* 0x0000002400247308 */ /* 0x000ee20000000800 */
[----:B------:R-:W-:Y:S01]  /*16270*/  FFMA.FTZ R158, R84, R41, -R11 ;  /* 0x00000029549e7223 */ /* 0x000fe2000001080b */
[----:B----4-:R-:W-:-:S06]  /*16280*/  FADD.FTZ R24, R153, R24 ;  /* 0x0000001899187221 */ /* 0x010fcc0000010000 */
[----:B------:R-:W4:Y:S01]  /*16290*/  MUFU.EX2 R30, R30 ;  /* 0x0000001e001e7308 */ /* 0x000f220000000800 */
[----:B------:R-:W-:Y:S01]  /*162a0*/  FFMA.FTZ R159, R39, R41, -R20 ;  /* 0x00000029279f7223 */ /* 0x000fe20000010814 */
[----:B-----5:R-:W-:-:S06]  /*162b0*/  FADD.FTZ R4, R154, R5 ;  /* 0x000000059a047221 */ /* 0x020fcc0000010000 */
[----:B------:R-:W5:Y:S01]  /*162c0*/  MUFU.EX2 R156, R156 ;  /* 0x0000009c009c7308 */ /* 0x000f620000000800 */
[-CC-:B------:R-:W-:Y:S01]  /*162d0*/  FFMA.FTZ R34, R72, R41.reuse, -R11.reuse ;  /* 0x0000002948227223 */ /* 0x180fe2000001080b */
[----:B------:R-:W-:Y:S01]  /*162e0*/  FFMA.FTZ R175, R28, R41, -R11 ;  /* 0x000000291caf7223 */ /* 0x000fe2000001080b */
[----:B0-----:R-:W-:-:S05]  /*162f0*/  FADD.FTZ R24, R31, R24 ;  /* 0x000000181f187221 */ /* 0x001fca0000010000 */
[----:B------:R-:W0:Y:S01]  /*16300*/  MUFU.EX2 R157, R157 ;  /* 0x0000009d009d7308 */ /* 0x000e220000000800 */
[----:B------:R-:W-:Y:S01]  /*16310*/  FFMA.FTZ R28, R42, R41, -R20 ;  /* 0x000000292a1c7223 */ /* 0x000fe20000010814 */
[----:B--2---:R-:W-:-:S06]  /*16320*/  FADD.FTZ R5, R37, R4 ;  /* 0x0000000425057221 */ /* 0x004fcc0000010000 */
[----:B------:R-:W2:Y:S01]  /*16330*/  MUFU.EX2 R35, R35 ;  /* 0x0000002300237308 */ /* 0x000ea20000000800 */
[----:B------:R-:W-:Y:S01]  /*16340*/  FFMA.FTZ R160, R82, R41, -R11 ;  /* 0x0000002952a07223 */ /* 0x000fe2000001080b */
[----:B-1----:R-:W-:-:S06]  /*16350*/  FADD.FTZ R7, R155, R24 ;  /* 0x000000189b077221 */ /* 0x002fcc0000010000 */
        /* <DEDUP_REMOVED lines=10> */
[----:B------:R-:W-:Y:S01]  /*16400*/  FFMA.FTZ R162, R80, R41, -R11 ;  /* 0x0000002950a27223 */ /* 0x000fe2000001080b */
[----:B0-----:R-:W-:-:S06]  /*16410*/  FADD.FTZ R4, R157, R4 ;  /* 0x000000049d047221 */ /* 0x001fcc0000010000 */
        /* <DEDUP_REMOVED lines=34> */
[----:B0-----:R-:W-:Y:S01]  /*16640*/  FADD.FTZ R7, R14, R7 ;  /* 0x000000070e077221 */ /* 0x001fe20000010000 */
[----:B------:R-:W-:-:S06]  /*16650*/  FFMA.FTZ R172, R59, R41, -R20 ;  /* 0x000000293bac7223 */ /* 0x000fcc0000010814 */
[----:B------:R-:W0:Y:S01]  /*16660*/  MUFU.EX2 R216, R216 ;  /* 0x000000d800d87308 */ /* 0x000e220000000800 */
[----:B--2---:R-:W-:Y:S01]  /*16670*/  FADD.FTZ R4, R232, R5 ;  /* 0x00000005e8047221 */ /* 0x004fe20000010000 */
[----:B------:R-:W-:-:S06]  /*16680*/  FFMA.FTZ R174, R60, R41, -R11 ;  /* 0x000000293cae7223 */ /* 0x000fcc000001080b */
[----:B------:R-:W2:Y:S01]  /*16690*/  MUFU.EX2 R221, R221 ;  /* 0x000000dd00dd7308 */ /* 0x000ea20000000800 */
[----:B-1----:R-:W-:Y:S01]  /*166a0*/  FADD.FTZ R6, R218, R7 ;  /* 0x00000007da067221 */ /* 0x002fe20000010000 */
[----:B------:R-:W-:-:S06]  /*166b0*/  FFMA.FTZ R169, R62, R41, -R20 ;  /* 0x000000293ea97223 */ /* 0x000fcc0000010814 */
[----:B------:R-:W1:Y:S01]  /*166c0*/  MUFU.EX2 R217, R217 ;  /* 0x000000d900d97308 */ /* 0x000e620000000800 */
[----:B---3--:R-:W-:Y:S01]  /*166d0*/  FADD.FTZ R5, R233, R4 ;  /* 0x00000004e9057221 */ /* 0x008fe20000010000 */
[----:B----4-:R-:W-:-:S06]  /*166e0*/  FADD.FTZ R7, R219, R6 ;  /* 0x00000006db077221 */ /* 0x010fcc0000010000 */
[----:B------:R-:W3:Y:S01]  /*166f0*/  MUFU.EX2 R215, R215 ;  /* 0x000000d700d77308 */ /* 0x000ee20000000800 */
[----:B------:R-:W-:-:S07]  /*16700*/  FFMA.FTZ R170, R63, R41, -R20 ;  /* 0x000000293faa7223 */ /* 0x000fce0000010814 */
[----:B------:R-:W4:Y:S01]  /*16710*/  MUFU.EX2 R171, R171 ;  /* 0x000000ab00ab7308 */ /* 0x000f220000000800 */
[----:B-----5:R-:W-:Y:S01]  /*16720*/  FADD.FTZ R4, R220, R5 ;  /* 0x00000005dc047221 */ /* 0x020fe20000010000 */
[----:B------:R-:W-:-:S06]  /*16730*/  FFMA.FTZ R167, R64, R41, -R11 ;  /* 0x0000002940a77223 */ /* 0x000fcc000001080b */
[----:B------:R-:W5:Y:S01]  /*16740*/  MUFU.EX2 R175, R175 ;  /* 0x000000af00af7308 */ /* 0x000f620000000800 */
[----:B0-----:R-:W-:Y:S01]  /*16750*/  FADD.FTZ R6, R216, R7 ;  /* 0x00000007d8067221 */ /* 0x001fe20000010000 */
[----:B------:R-:W-:-:S06]  /*16760*/  FFMA.FTZ R21, R66, R41, -R20 ;  /* 0x0000002942157223 */ /* 0x000fcc0000010814 */
[----:B------:R-:W0:Y:S01]  /*16770*/  MUFU.EX2 R172, R172 ;  /* 0x000000ac00ac7308 */ /* 0x000e220000000800 */
[----:B--2---:R-:W-:Y:S01]  /*16780*/  FADD.FTZ R4, R221, R4 ;  /* 0x00000004dd047221 */ /* 0x004fe20000010000 */
[----:B-1----:R-:W-:-:S06]  /*16790*/  FADD.FTZ R6, R217, R6 ;  /* 0x00000006d9067221 */ /* 0x002fcc0000010000 */
[----:B------:R-:W1:Y:S01]  /*167a0*/  MUFU.EX2 R174, R174 ;  /* 0x000000ae00ae7308 */ /* 0x000e620000000800 */
[----:B------:R-:W-:-:S07]  /*167b0*/  FFMA.FTZ R164, R67, R41, -R20 ;  /* 0x0000002943a47223 */ /* 0x000fce0000010814 */
[----:B------:R-:W2:Y:S01]  /*167c0*/  MUFU.EX2 R169, R169 ;  /* 0x000000a900a97308 */ /* 0x000ea20000000800 */
[----:B---3--:R-:W-:Y:S01]  /*167d0*/  FADD.FTZ R4, R215, R4 ;  /* 0x00000004d7047221 */ /* 0x008fe20000010000 */
[----:B------:R-:W-:-:S06]  /*167e0*/  FFMA.FTZ R166, R68, R41, -R11 ;  /* 0x0000002944a67223 */ /* 0x000fcc000001080b */
[----:B------:R-:W3:Y:S01]  /*167f0*/  MUFU.EX2 R173, R173 ;  /* 0x000000ad00ad7308 */ /* 0x000ee20000000800 */
[----:B----4-:R-:W-:Y:S01]  /*16800*/  FADD.FTZ R5, R171, R6 ;  /* 0x00000006ab057221 */ /* 0x010fe20000010000 */
[----:B------:R-:W-:-:S06]  /*16810*/  FFMA.FTZ R11, R70, R41, -R20 ;  /* 0x00000029460b7223 */ /* 0x000fcc0000010814 */
[----:B------:R-:W4:Y:S01]  /*16820*/  MUFU.EX2 R170, R170 ;  /* 0x000000aa00aa7308 */ /* 0x000f220000000800 */
[----:B-----5:R-:W-:Y:S01]  /*16830*/  FADD.FTZ R7, R175, R4 ;  /* 0x00000004af077221 */ /* 0x020fe20000010000 */
[----:B0-----:R-:W-:-:S06]  /*16840*/  FADD.FTZ R4, R172, R5 ;  /* 0x00000005ac047221 */ /* 0x001fcc0000010000 */
[----:B------:R-:W0:Y:S01]  /*16850*/  MUFU.EX2 R167, R167 ;  /* 0x000000a700a77308 */ /* 0x000e220000000800 */
[----:B------:R-:W-:-:S07]  /*16860*/  FFMA.FTZ R20, R71, R41, -R20 ;  /* 0x0000002947147223 */ /* 0x000fce0000010814 */
[----:B------:R-:W5:Y:S01]  /*16870*/  MUFU.EX2 R21, R21 ;  /* 0x0000001500157308 */ /* 0x000f620000000800 */
[----:B-1----:R-:W-:Y:S01]  /*16880*/  FADD.FTZ R6, R174, R7 ;  /* 0x00000007ae067221 */ /* 0x002fe20000010000 */
[----:B--2---:R-:W-:-:S06]  /*16890*/  FADD.FTZ R5, R169, R4 ;  /* 0x00000004a9057221 */ /* 0x004fcc0000010000 */
[----:B------:R-:W1:Y:S08]  /*168a0*/  MUFU.EX2 R168, R168 ;  /* 0x000000a800a87308 */ /* 0x000e700000000800 */
[----:B------:R-:W2:Y:S01]  /*168b0*/  MUFU.EX2 R164, R164 ;  /* 0x000000a400a47308 */ /* 0x000ea20000000800 */
[----:B---3--:R-:W-:Y:S01]  /*168c0*/  FADD.FTZ R6, R173, R6 ;  /* 0x00000006ad067221 */ /* 0x008fe20000010000 */
[----:B----4-:R-:W-:-:S06]  /*168d0*/  FADD.FTZ R4, R170, R5 ;  /* 0x00000005aa047221 */ /* 0x010fcc0000010000 */
[----:B------:R-:W3:Y:S08]  /*168e0*/  MUFU.EX2 R166, R166 ;  /* 0x000000a600a67308 */ /* 0x000ef00000000800 */
[----:B------:R-:W4:Y:S01]  /*168f0*/  MUFU.EX2 R11, R11 ;  /* 0x0000000b000b7308 */ /* 0x000f220000000800 */
[----:B0-----:R-:W-:Y:S01]  /*16900*/  FADD.FTZ R5, R167, R6 ;  /* 0x00000006a7057221 */ /* 0x001fe20000010000 */
[----:B-----5:R-:W-:-:S06]  /*16910*/  FADD.FTZ R7, R21, R4 ;  /* 0x0000000415077221 */ /* 0x020fcc0000010000 */
[----:B------:R-:W0:Y:S08]  /*16920*/  MUFU.EX2 R165, R165 ;  /* 0x000000a500a57308 */ /* 0x000e300000000800 */
[----:B------:R-:W5:Y:S01]  /*16930*/  MUFU.EX2 R20, R20 ;  /* 0x0000001400147308 */ /* 0x000f620000000800 */
[----:B-1----:R-:W-:Y:S01]  /*16940*/  FADD.FTZ R5, R168, R5 ;  /* 0x00000005a8057221 */ /* 0x002fe20000010000 */
[----:B--2---:R-:W-:-:S03]  /*16950*/  FADD.FTZ R4, R164, R7 ;  /* 0x00000007a4047221 */ /* 0x004fc60000010000 */
[----:B---3--:R-:W-:Y:S01]  /*16960*/  FADD.FTZ R6, R166, R5 ;  /* 0x00000005a6067221 */ /* 0x008fe20000010000 */
[----:B----4-:R-:W-:-:S03]  /*16970*/  FADD.FTZ R5, R11, R4 ;  /* 0x000000040b057221 */ /* 0x010fc60000010000 */
[----:B0-----:R-:W-:Y:S01]  /*16980*/  FADD.FTZ R4, R165, R6 ;  /* 0x00000006a5047221 */ /* 0x001fe20000010000 */
[----:B------:R-:W-:Y:S01]  /*16990*/  STL [R1+0x234], R8 ;  /* 0x0002340801007387 */ /* 0x000fe20000100800 */
[----:B-----5:R-:W-:-:S05]  /*169a0*/  FADD.FTZ R5, R20, R5 ;  /* 0x0000000514057221 */ /* 0x020fca0000010000 */
[----:B------:R0:W-:Y:S04]  /*169b0*/  STL.64 [R1+0x240], R4 ;  /* 0x0002400401007387 */ /* 0x0001e80000100a00 */
[----:B------:R-:W2:Y:S01]  /*169c0*/  LD.E R7, desc[UR40][R22.64+0x260] ;  /* 0x0002602816077980 */ /* 0x000ea2000c101900 */
[----:B------:R-:W-:-:S05]  /*169d0*/  IADD3 R6, P1, R16, 0x260, RZ ;  /* 0x0000026010067810 */ /* 0x000fca0007f3e0ff */
[----:B0-----:R-:W-:Y:S01]  /*169e0*/  IMAD.X R5, RZ, RZ, R17, P1 ;  /* 0x000000ffff057224 */ /* 0x001fe200008e0611 */
[----:B------:R-:W-:Y:S01]  /*169f0*/  LOP3.LUT R4, R6, 0x4, RZ, 0xfc, !PT ;  /* 0x0000000406047812 */ /* 0x000fe200078efcff */
[----:B--2---:R-:W-:-:S05]  /*16a00*/  FMUL.FTZ R7, R13, R7 ;  /* 0x000000070d077220 */ /* 0x004fca0000410000 */
[----:B------:R-:W-:Y:S04]  /*16a10*/  ST.E desc[UR40][R22.64+0x260], R7 ;  /* 0x0002600716007985 */ /* 0x000fe8000c101928 */
[----:B------:R-:W2:Y:S02]  /*16a20*/  LD.E R9, desc[UR40][R4.64] ;  /* 0x0000002804097980 */ /* 0x000ea4000c101900 */
[----:B--2---:R-:W-:-:S05]  /*16a30*/  FMUL.FTZ R9, R13, R9 ;  /* 0x000000090d097220 */ /* 0x004fca0000410000 */
[----:B------:R0:W-:Y:S04]  /*16a40*/  ST.E desc[UR40][R4.64], R9 ;  /* 0x0000000904007985 */ /* 0x0001e8000c101928 */
[----:B------:R-:W0:Y:S04]  /*16a50*/  LD.E R104, desc[UR40][R22.64+0x274] ;  /* 0x0002742816687980 */ /* 0x000e28000c101900 */
[----:B------:R-:W2:Y:S04]  /*16a60*/  LD.E R118, desc[UR40][R22.64+0x2b0] ;  /* 0x0002b02816767980 */ /* 0x000ea8000c101900 */
[----:B------:R-:W3:Y:S04]  /*16a70*/  LD.E R8, desc[UR40][R22.64+0x454] ;  /* 0x0004542816087980 */ /* 0x000ee8000c101900 */
[----:B------:R-:W4:Y:S04]  /*16a80*/  LD.E R102, desc[UR40][R22.64+0x270] ;  /* 0x0002702816667980 */ /* 0x000f28000c101900 */
        /* <DEDUP_REMOVED lines=58> */
[----:B0-----:R-:W-:-:S05]  /*16e30*/  FMUL.FTZ R9, R13, R104 ;  /* 0x000000680d097220 */ /* 0x001fca0000410000 */
[----:B------:R2:W-:Y:S01]  /*16e40*/  ST.E desc[UR40][R22.64+0x274], R9 ;  /* 0x0002740916007985 */ /* 0x0005e2000c101928 */
[C---:B---3--:R-:W-:Y:S01]  /*16e50*/  FMUL.FTZ R45, R13.reuse, R8 ;  /* 0x000000080d2d7220 */ /* 0x048fe20000410000 */
[C---:B----4-:R-:W-:Y:S01]  /*16e60*/  FMUL.FTZ R7, R13.reuse, R102 ;  /* 0x000000660d077220 */ /* 0x050fe20000410000 */
[C---:B--2---:R-:W-:Y:S01]  /*16e70*/  FMUL.FTZ R9, R13.reuse, R118 ;  /* 0x000000760d097220 */ /* 0x044fe20000410000 */
[C---:B-----5:R-:W-:Y:S01]  /*16e80*/  FMUL.FTZ R25, R13.reuse, R106 ;  /* 0x0000006a0d197220 */ /* 0x060fe20000410000 */
[----:B------:R-:W-:-:S03]  /*16e90*/  FMUL.FTZ R27, R13, R108 ;  /* 0x0000006c0d1b7220 */ /* 0x000fc60000410000 */
[----:B------:R0:W-:Y:S01]  /*16ea0*/  ST.E desc[UR40][R22.64+0x2b0], R9 ;  /* 0x0002b00916007985 */ /* 0x0001e2000c101928 */
[C---:B------:R-:W-:Y:S01]  /*16eb0*/  FMUL.FTZ R39, R13.reuse, R110 ;  /* 0x0000006e0d277220 */ /* 0x040fe20000410000 */
[C---:B------:R-:W-:Y:S01]  /*16ec0*/  FMUL.FTZ R41, R13.reuse, R112 ;  /* 0x000000700d297220 */ /* 0x040fe20000410000 */
[C---:B------:R-:W-:Y:S01]  /*16ed0*/  FMUL.FTZ R43, R13.reuse, R114 ;  /* 0x000000720d2b7220 */ /* 0x040fe20000410000 */
[----:B------:R1:W-:Y:S01]  /*16ee0*/  ST.E desc[UR40][R22.64+0x454], R45 ;  /* 0x0004542d16007985 */ /* 0x0003e2000c101928 */
[----:B0-----:R-:W-:-:S03]  /*16ef0*/  FMUL.FTZ R9, R13, R138 ;  /* 0x0000008a0d097220 */ /* 0x001fc60000410000 */
[----:B------:R0:W-:Y:S04]  /*16f00*/  ST.E desc[UR40][R22.64+0x270], R7 ;  /* 0x0002700716007985 */ /* 0x0001e8000c101928 */
[----:B------:R2:W-:Y:S04]  /*16f10*/  ST.E desc[UR40][R22.64+0x280], R25 ;  /* 0x0002801916007985 */ /* 0x0005e8000c101928 */
[----:B------:R3:W-:Y:S01]  /*16f20*/  ST.E desc[UR40][R22.64+0x284], R27 ;  /* 0x0002841b16007985 */ /* 0x0007e2000c101928 */
[C---:B-1----:R-:W-:Y:S01]  /*16f30*/  FMUL.FTZ R45, R13.reuse, R120 ;  /* 0x000000780d2d7220 */ /* 0x042fe20000410000 */
[----:B------:R-:W-:-:S02]  /*16f40*/  FMUL.FTZ R47, R13, R122 ;  /* 0x0000007a0d2f7220 */ /* 0x000fc40000410000 */
[----:B------:R1:W-:Y:S01]  /*16f50*/  ST.E desc[UR40][R22.64+0x290], R39 ;  /* 0x0002902716007985 */ /* 0x0003e2000c101928 */
[C---:B0-----:R-:W-:Y:S01]  /*16f60*/  FMUL.FTZ R7, R13.reuse, R116 ;  /* 0x000000740d077220 */ /* 0x041fe20000410000 */
[C---:B------:R-:W-:Y:S02]  /*16f70*/  FMUL.FTZ R49, R13.reuse, R124 ;  /* 0x0000007c0d317220 */ /* 0x040fe40000410000 */
[----:B------:R0:W-:Y:S01]  /*16f80*/  ST.E desc[UR40][R22.64+0x294], R41 ;  /* 0x0002942916007985 */ /* 0x0001e2000c101928 */
[----:B--2---:R-:W-:-:S03]  /*16f90*/  FMUL.FTZ R25, R13, R126 ;  /* 0x0000007e0d197220 */ /* 0x004fc60000410000 */
[----:B------:R2:W-:Y:S01]  /*16fa0*/  ST.E desc[UR40][R22.64+0x2a0], R43 ;  /* 0x0002a02b16007985 */ /* 0x0005e2000c101928 */
[----:B---3--:R-:W-:-:S03]  /*16fb0*/  FMUL.FTZ R27, R13, R128 ;  /* 0x000000800d1b7220 */ /* 0x008fc60000410000 */
[----:B------:R3:W-:Y:S01]  /*16fc0*/  ST.E desc[UR40][R22.64+0x300], R9 ;  /* 0x0003000916007985 */ /* 0x0007e2000c101928 */
[C---:B-1----:R-:W-:Y:S01]  /*16fd0*/  FMUL.FTZ R39, R13.reuse, R130 ;  /* 0x000000820d277220 */ /* 0x042fe20000410000 */
[C---:B0-----:R-:W-:Y:S01]  /*16fe0*/  FMUL.FTZ R41, R13.reuse, R132 ;  /* 0x000000840d297220 */ /* 0x041fe20000410000 */
[C---:B--2---:R-:W-:Y:S01]  /*16ff0*/  FMUL.FTZ R43, R13.reuse, R134 ;  /* 0x000000860d2b7220 */ /* 0x044fe20000410000 */
[----:B------:R0:W-:Y:S01]  /*17000*/  ST.E desc[UR40][R22.64+0x2a4], R7 ;  /* 0x0002a40716007985 */ /* 0x0001e2000c101928 */
[----:B---3--:R-:W-:-:S03]  /*17010*/  FMUL.FTZ R9, R13, R98 ;  /* 0x000000620d097220 */ /* 0x008fc60000410000 */
        /* <DEDUP_REMOVED lines=13> */
[C---:B-1----:R-:W-:Y:S01]  /*170f0*/  FMUL.FTZ R27, R13.reuse, R148 ;  /* 0x000000940d1b7220 */ /* 0x042fe20000410000 */
[C---:B--2---:R-:W-:Y:S02]  /*17100*/  FMUL.FTZ R39, R13.reuse, R150 ;  /* 0x000000960d277220 */ /* 0x044fe40000410000 */
[----:B------:R1:W-:Y:S01]  /*17110*/  ST.E desc[UR40][R22.64+0x350], R9 ;  /* 0x0003500916007985 */ /* 0x0003e2000c101928 */
[C---:B---3--:R-:W-:Y:S01]  /*17120*/  FMUL.FTZ R41, R13.reuse, R96 ;  /* 0x000000600d297220 */ /* 0x048fe20000410000 */
[C---:B0-----:R-:W-:Y:S02]  /*17130*/  FMUL.FTZ R43, R13.reuse, R94 ;  /* 0x0000005e0d2b7220 */ /* 0x041fe40000410000 */
[----:B------:R0:W-:Y:S01]  /*17140*/  ST.E desc[UR40][R22.64+0x2f4], R7 ;  /* 0x0002f40716007985 */ /* 0x0001e2000c101928 */
[----:B-1----:R-:W-:-:S03]  /*17150*/  FMUL.FTZ R9, R13, R72 ;  /* 0x000000480d097220 */ /* 0x002fc60000410000 */
[----:B------:R1:W-:Y:S04]  /*17160*/  ST.E desc[UR40][R22.64+0x304], R45 ;  /* 0x0003042d16007985 */ /* 0x0003e8000c101928 */
[----:B------:R2:W-:Y:S01]  /*17170*/  ST.E desc[UR40][R22.64+0x310], R47 ;  /* 0x0003102f16007985 */ /* 0x0005e2000c101928 */
[----:B0-----:R-:W-:-:S03]  /*17180*/  FMUL.FTZ R7, R13, R100 ;  /* 0x000000640d077220 */ /* 0x001fc60000410000 */
[----:B------:R0:W-:Y:S04]  /*17190*/  ST.E desc[UR40][R22.64+0x314], R49 ;  /* 0x0003143116007985 */ /* 0x0001e8000c101928 */
[----:B------:R3:W-:Y:S01]  /*171a0*/  ST.E desc[UR40][R22.64+0x320], R25 ;  /* 0x0003201916007985 */ /* 0x0007e2000c101928 */
[----:B-1----:R-:W-:-:S03]  /*171b0*/  FMUL.FTZ R45, R13, R92 ;  /* 0x0000005c0d2d7220 */ /* 0x002fc60000410000 */
[----:B------:R1:W-:Y:S01]  /*171c0*/  ST.E desc[UR40][R22.64+0x324], R27 ;  /* 0x0003241b16007985 */ /* 0x0003e2000c101928 */
[----:B--2---:R-:W-:-:S03]  /*171d0*/  FMUL.FTZ R47, R13, R86 ;  /* 0x000000560d2f7220 */ /* 0x004fc60000410000 */
[----:B------:R2:W-:Y:S01]  /*171e0*/  ST.E desc[UR40][R22.64+0x330], R39 ;  /* 0x0003302716007985 */ /* 0x0005e2000c101928 */
[----:B0-----:R-:W-:-:S03]  /*171f0*/  FMUL.FTZ R49, R13, R84 ;  /* 0x000000540d317220 */ /* 0x001fc60000410000 */
[----:B------:R0:W-:Y:S01]  /*17200*/  ST.E desc[UR40][R22.64+0x354], R41 ;  /* 0x0003542916007985 */ /* 0x0001e2000c101928 */
[----:B---3--:R-:W-:-:S03]  /*17210*/  FMUL.FTZ R25, R13, R90 ;  /* 0x0000005a0d197220 */ /* 0x008fc60000410000 */
[----:B------:R3:W-:Y:S01]  /*17220*/  ST.E desc[UR40][R22.64+0x360], R43 ;  /* 0x0003602b16007985 */ /* 0x0007e2000c101928 */
[C---:B-1----:R-:W-:Y:S01]  /*17230*/  FMUL.FTZ R27, R13.reuse, R82 ;  /* 0x000000520d1b7220 */ /* 0x042fe20000410000 */
[C---:B--2---:R-:W-:Y:S02]  /*17240*/  FMUL.FTZ R39, R13.reuse, R88 ;  /* 0x000000580d277220 */ /* 0x044fe40000410000 */
[----:B------:R1:W-:Y:S01]  /*17250*/  ST.E desc[UR40][R22.64+0x3a0], R9 ;  /* 0x0003a00916007985 */ /* 0x0003e2000c101928 */
[C---:B0-----:R-:W-:Y:S01]  /*17260*/  FMUL.FTZ R41, R13.reuse, R78 ;  /* 0x0000004e0d297220 */ /* 0x041fe20000410000 */
[C---:B---3--:R-:W-:Y:S02]  /*17270*/  FMUL.FTZ R43, R13.reuse, R76 ;  /* 0x0000004c0d2b7220 */ /* 0x048fe40000410000 */
        /* <DEDUP_REMOVED lines=22> */
[----:B------:R1:W-:Y:S01]  /*173e0*/  ST.E desc[UR40][R22.64+0x3b4], R45 ;  /* 0x0003b42d16007985 */ /* 0x0003e2000c101928 */
[C---:B------:R-:W-:Y:S01]  /*173f0*/  FMUL.FTZ R51, R13.reuse, R51 ;  /* 0x000000330d337220 */ /* 0x040fe20000410000 */
[C---:B------:R-:W-:Y:S02]  /*17400*/  FMUL.FTZ R53, R13.reuse, R53 ;  /* 0x000000350d357220 */ /* 0x040fe40000410000 */
[----:B------:R2:W-:Y:S01]  /*17410*/  ST.E desc[UR40][R22.64+0x3c0], R25 ;  /* 0x0003c01916007985 */ /* 0x0005e2000c101928 */
[----:B------:R-:W-:Y:S01]  /*17420*/  LOP3.LUT R8, R6, 0x8, RZ, 0xfc, !PT ;  /* 0x0000000806087812 */ /* 0x000fe200078efcff */
[C---:B0-----:R-:W-:Y:S02]  /*17430*/  FMUL.FTZ R7, R13.reuse, R60 ;  /* 0x0000003c0d077220 */ /* 0x041fe40000410000 */
        /* <DEDUP_REMOVED lines=14> */
[C---:B---3--:R-:W-:Y:S01]  /*17520*/  FMUL.FTZ R43, R13.reuse, R26 ;  /* 0x0000001a0d2b7220 */ /* 0x048fe20000410000 */
[----:B------:R-:W-:Y:S01]  /*17530*/  FMUL.FTZ R13, R13, R38 ;  /* 0x000000260d0d7220 */ /* 0x000fe20000410000 */
[--C-:B-1----:R-:W-:Y:S01]  /*17540*/  IMAD.MOV.U32 R9, RZ, RZ, R5.reuse ;  /* 0x000000ffff097224 */ /* 0x102fe200078e0005 */
[----:B------:R-:W-:Y:S04]  /*17550*/  ST.E desc[UR40][R22.64+0x334], R51 ;  /* 0x0003343316007985 */ /* 0x000fe8000c101928 */
[----:B------:R-:W-:Y:S04]  /*17560*/  ST.E desc[UR40][R22.64+0x340], R53 ;  /* 0x0003403516007985 */ /* 0x000fe8000c101928 */
[----:B------:R0:W-:Y:S04]  /*17570*/  ST.E desc[UR40][R22.64+0x3e4], R7 ;  /* 0x0003e40716007985 */ /* 0x0001e8000c101928 */
[----:B------:R-:W-:Y:S04]  /*17580*/  ST.E desc[UR40][R22.64+0x404], R45 ;  /* 0x0004042d16007985 */ /* 0x000fe8000c101928 */
[----:B------:R1:W-:Y:S04]  /*17590*/  ST.E desc[UR40][R22.64+0x410], R25 ;  /* 0x0004101916007985 */ /* 0x0003e8000c101928 */
[----:B------:R2:W-:Y:S04]  /*175a0*/  ST.E desc[UR40][R22.64+0x414], R27 ;  /* 0x0004141b16007985 */ /* 0x0005e8000c101928 */
[----:B------:R-:W-:Y:S04]  /*175b0*/  ST.E desc[UR40][R22.64+0x420], R39 ;  /* 0x0004202716007985 */ /* 0x000fe8000c101928 */
[----:B------:R-:W-:Y:S04]  /*175c0*/  ST.E desc[UR40][R22.64+0x424], R47 ;  /* 0x0004242f16007985 */ /* 0x000fe8000c101928 */
[----:B------:R3:W-:Y:S04]  /*175d0*/  ST.E desc[UR40][R22.64+0x430], R49 ;  /* 0x0004303116007985 */ /* 0x0007e8000c101928 */
        /* <DEDUP_REMOVED lines=69> */
[----:B-----5:R-:W5:Y:S04]  /*17a30*/  LD.E R43, desc[UR40][R22.64+0x438] ;  /* 0x00043828162b7980 */ /* 0x020f68000c101900 */
[----:B------:R-:W5:Y:S04]  /*17a40*/  LD.E R39, desc[UR40][R22.64+0x43c] ;  /* 0x00043c2816277980 */ /* 0x000f68000c101900 */
[----:B------:R-:W5:Y:S04]  /*17a50*/  LD.E R13, desc[UR40][R22.64+0x448] ;  /* 0x00044828160d7980 */ /* 0x000f68000c101900 */
[----:B0-----:R-:W5:Y:S04]  /*17a60*/  LD.E R25, desc[UR40][R22.64+0x44c] ;  /* 0x00044c2816197980 */ /* 0x001f68000c101900 */
[----:B--2---:R-:W2:Y:S01]  /*17a70*/  LD.E R27, desc[UR40][R22.64+0x458] ;  /* 0x00045828161b7980 */ /* 0x004ea2000c101900 */
[----:B-1----:R-:W-:Y:S01]  /*17a80*/  SHF.R.U32.HI R102, RZ, 0x7, R102 ;  /* 0x00000007ff667819 */ /* 0x002fe20000011666 */
[C---:B------:R-:W-:Y:S01]  /*17a90*/  FMUL.FTZ R105, R12.reuse, R105 ;  /* 0x000000690c697220 */ /* 0x040fe20000410000 */
[C---:B------:R-:W-:Y:S01]  /*17aa0*/  FMUL.FTZ R51, R12.reuse, R51 ;  /* 0x000000330c337220 */ /* 0x040fe20000410000 */
[----:B------:R-:W-:-:S03]  /*17ab0*/  FMUL.FTZ R26, R12, R26 ;  /* 0x0000001a0c1a7220 */ /* 0x000fc60000410000 */
[----:B------:R-:W-:Y:S01]  /*17ac0*/  ST.E desc[UR40][R22.64+0x278], R105 ;  /* 0x0002786916007985 */ /* 0x000fe2000c101928 */
[----:B------:R-:W-:-:S03]  /*17ad0*/  FMUL.FTZ R107, R12, R107 ;  /* 0x0000006b0c6b7220 */ /* 0x000fc60000410000 */
[----:B------:R-:W-:Y:S01]  /*17ae0*/  ST.E desc[UR40][R22.64+0x3f8], R51 ;  /* 0x0003f83316007985 */ /* 0x000fe2000c101928 */
[----:B------:R-:W-:-:S03]  /*17af0*/  FMUL.FTZ R109, R12, R109 ;  /* 0x0000006d0c6d7220 */ /* 0x000fc60000410000 */
[----:B------:R0:W-:Y:S01]  /*17b00*/  ST.E desc[UR40][R22.64+0x45c], R26 ;  /* 0x00045c1a16007985 */ /* 0x0001e2000c101928 */
[C---:B------:R-:W-:Y:S01]  /*17b10*/  FMUL.FTZ R111, R12.reuse, R111 ;  /* 0x0000006f0c6f7220 */ /* 0x040fe20000410000 */
[C---:B------:R-:W-:Y:S01]  /*17b20*/  FMUL.FTZ R113, R12.reuse, R113 ;  /* 0x000000710c717220 */ /* 0x040fe20000410000 */
[----:B------:R-:W-:Y:S01]  /*17b30*/  FMUL.FTZ R115, R12, R115 ;  /* 0x000000730c737220 */ /* 0x000fe20000410000 */
[----:B0-----:R-:W-:Y:S02]  /*17b40*/  VIADD R26, R102, 0x8 ;  /* 0x00000008661a7836 */ /* 0x001fe40000000000 */
        /* <DEDUP_REMOVED lines=115> */
[----:B------:R-:W5:Y:S04]  /*18280*/  LD.E R24, desc[UR40][R2.64] ;  /* 0x0000002802187980 */ /* 0x000f68000c101900 */
[----:B------:R-:W5:Y:S04]  /*18290*/  LD.E.64 R12, desc[UR40][R22.64+0xa8] ;  /* 0x0000a828160c7980 */ /* 0x000f68000c101b00 */
        /* <DEDUP_REMOVED lines=9> */
[----:B------:R-:W4:Y:S04]  /*18330*/  LD.E R47, desc[UR40][R22.64+0x278] ;  /* 0x00027828162f7980 */ /* 0x000f28000c101900 */
[----:B0-----:R-:W4:Y:S04]  /*18340*/  LD.E R41, desc[UR40][R22.64+0x27c] ;  /* 0x00027c2816297980 */ /* 0x001f28000c101900 */
        /* <DEDUP_REMOVED lines=87> */
[----:B0-----:R-:W5:Y:S04]  /*188c0*/  LD.E R27, desc[UR40][R22.64+0x2b8] ;  /* 0x0002b828161b7980 */ /* 0x001f68000c101900 */
        /* <DEDUP_REMOVED lines=8> */
[----:B--2---:R-:W2:Y:S04]  /*18950*/  LD.E R55, desc[UR40][R22.64+0x300] ;  /* 0x0003002816377980 */ /* 0x004ea8000c101900 */
[----:B----4-:R-:W4:Y:S04]  /*18960*/  LD.E R57, desc[UR40][R22.64+0x308] ;  /* 0x0003082816397980 */ /* 0x010f28000c101900 */
[----:B------:R-:W4:Y:S04]  /*18970*/  LD.E R59, desc[UR40][R22.64+0x310] ;  /* 0x00031028163b7980 */ /* 0x000f28000c101900 */
        /* <DEDUP_REMOVED lines=145> */
[----:B0-----:R-:W3:Y:S01]  /*19290*/  LDL R25, [R1+0x88] ;  /* 0x0000880001197983 */ /* 0x001ee20000100800 */
[----:B------:R-:W-:-:S02]  /*192a0*/  IMAD R12, R24, 0xc00, R12 ;  /* 0x00000c00180c7824 */ /* 0x000fc400078e020c */
[----:B-1----:R-:W-:Y:S01]  /*192b0*/  IMAD.MOV.U32 R27, RZ, RZ, R13 ;  /* 0x000000ffff1b7224 */ /* 0x002fe200078e000d */
[----:B------:R-:W-:Y:S01]  /*192c0*/  F2FP.F16.F32.PACK_AB R154, R37, R154 ;  /* 0x0000009a259a723e */ /* 0x000fe200000000ff */
[----:B------:R-:W-:Y:S01]  /*192d0*/  VIADD R24, R12, 0x80 ;  /* 0x000000800c187836 */ /* 0x000fe20000000000 */
[----:B------:R-:W-:Y:S01]  /*192e0*/  F2FP.F16.F32.PACK_AB R156, R156, R36 ;  /* 0x000000249c9c723e */ /* 0x000fe200000000ff */
[----:B------:R-:W-:Y:S01]  /*192f0*/  VIADD R26, R12, 0x100 ;  /* 0x000001000c1a7836 */ /* 0x000fe20000000000 */
[----:B------:R-:W-:Y:S01]  /*19300*/  R2UR UR15, R27 ;  /* 0x000000001b0f72ca */ /* 0x000fe200000e0000 */
[----:B------:R-:W3:Y:S01]  /*19310*/  LD.E R36, desc[UR40][R22.64+0x290] ;  /* 0x0002902816247980 */ /* 0x000ee2000c101900 */
        /* <DEDUP_REMOVED lines=14> */
[----:B------:R-:W3:Y:S04]  /*19400*/  LD.E R29, desc[UR40][R22.64+0x274] ;  /* 0x00027428161d7980 */ /* 0x000ee8000c101900 */
[----:B------:R-:W3:Y:S04]  /*19410*/  LD.E R28, desc[UR40][R22.64+0x270] ;  /* 0x00027028161c7980 */ /* 0x000ee8000c101900 */
[----:B------:R-:W3:Y:S04]  /*19420*/  LD.E R30, desc[UR40][R22.64+0x278] ;  /* 0x00027828161e7980 */ /* 0x000ee8000c101900 */
[----:B------:R-:W3:Y:S04]  /*19430*/  LD.E R32, desc[UR40][R22.64+0x280] ;  /* 0x0002802816207980 */ /* 0x000ee8000c101900 */
[----:B------:R-:W3:Y:S04]  /*19440*/  LD.E R34, desc[UR40][R22.64+0x288] ;  /* 0x0002882816227980 */ /* 0x000ee8000c101900 */
[----:B------:R-:W3:Y:S04]  /*19450*/  LD.E R37, desc[UR40][R22.64+0x294] ;  /* 0x0002942816257980 */ /* 0x000ee8000c101900 */
        /* <DEDUP_REMOVED lines=17> */
[----:B--2---:R-:W5:Y:S04]  /*19570*/  LD.E R55, desc[UR40][R22.64+0x2dc] ;  /* 0x0002dc2816377980 */ /* 0x004f68000c101900 */
[----:B------:R-:W5:Y:S04]  /*19580*/  LD.E R56, desc[UR40][R22.64+0x2e0] ;  /* 0x0002e02816387980 */ /* 0x000f68000c101900 */
[----:B----4-:R-:W5:Y:S04]  /*19590*/  LD.E R57, desc[UR40][R22.64+0x2e4] ;  /* 0x0002e42816397980 */ /* 0x010f68000c101900 */
[----:B------:R-:W5:Y:S04]  /*195a0*/  LD.E R58, desc[UR40][R22.64+0x2e8] ;  /* 0x0002e828163a7980 */ /* 0x000f68000c101900 */
[----:B------:R-:W5:Y:S04]  /*195b0*/  LD.E R59, desc[UR40][R22.64+0x2ec] ;  /* 0x0002ec28163b7980 */ /* 0x000f68000c101900 */
[----:B------:R-:W5:Y:S04]  /*195c0*/  LD.E R60, desc[UR40][R22.64+0x2f0] ;  /* 0x0002f028163c7980 */ /* 0x000f68000c101900 */
[----:B---3--:R-:W5:Y:S04]  /*195d0*/  LD.E R61, desc[UR40][R22.64+0x2f4] ;  /* 0x0002f428163d7980 */ /* 0x008f68000c101900 */
        /* <DEDUP_REMOVED lines=38> */
[----:B------:R-:W-:Y:S01]  /*19840*/  ISETP.NE.U32.AND P1, PT, R25, RZ, PT ;  /* 0x000000ff1900720c */ /* 0x000fe20003f25070 */
[----:B------:R-:W-:-:S02]  /*19850*/  IMAD.MOV.U32 R25, RZ, RZ, R13 ;  /* 0x000000ffff197224 */ /* 0x000fc400078e000d */
[----:B------:R-:W5:Y:S03]  /*19860*/  LD.E R100, desc[UR40][R22.64+0x390] ;  /* 0x0003902816647980 */ /* 0x000f66000c101900 */
        /* <DEDUP_REMOVED lines=55> */
[----:B------:R-:W-:-:S02]  /*19be0*/  R2UR UR6, R12 ;  /* 0x000000000c0672ca */ /* 0x000fc400000e0000 */
[----:B------:R-:W-:Y:S02]  /*19bf0*/  R2UR UR7, R13 ;  /* 0x000000000d0772ca */ /* 0x000fe400000e0000 */
[----:B------:R-:W-:Y:S01]  /*19c00*/  F2FP.F16.F32.PACK_AB R152, R15, R152 ;  /* 0x000000980f98723e */ /* 0x000fe200000000ff */
[----:B------:R-:W-:-:S03]  /*19c10*/  VOTEU.ANY UP0, P1 ;  /* 0x00000000003f7886 */ /* 0x000fc60000800100 */
[----:B-----5:R-:W-:-:S07]  /*19c20*/  WARPGROUP.ARRIVE ;  /* 0x00000000000079c5 */ /* 0x020fce0000000000 */
        /* <DEDUP_REMOVED lines=815> */
[----:B------:R-:W4:Y:S04]  /*1cf20*/  LD.E R11, desc[UR40][R22.64+0x260] ;  /* 0x00026028160b7980 */ /* 0x000f28000c101900 */
[----:B----4-:R4:W-:Y:S04]  /*1cf30*/  ST.E desc[UR40][R22.64+0x260], R11 ;  /* 0x0002600b16007985 */ /* 0x0109e8000c101928 */
[----:B------:R-:W5:Y:S04]  /*1cf40*/  LD.E R13, desc[UR40][R4.64] ;  /* 0x00000028040d7980 */ /* 0x000f68000c101900 */
[----:B-----5:R5:W-:Y:S04]  /*1cf50*/  ST.E desc[UR40][R4.64], R13 ;  /* 0x0000000d04007985 */ /* 0x020be8000c101928 */
[----:B------:R-:W2:Y:S04]  /*1cf60*/  LD.E R15, desc[UR40][R8.64] ;  /* 0x00000028080f7980 */ /* 0x000ea8000c101900 */
[----:B--2---:R2:W-:Y:S04]  /*1cf70*/  ST.E desc[UR40][R8.64], R15 ;  /* 0x0000000f08007985 */ /* 0x0045e8000c101928 */
[----:B------:R-:W3:Y:S04]  /*1cf80*/  LD.E R21, desc[UR40][R6.64] ;  /* 0x0000002806157980 */ /* 0x000ee8000c101900 */
[----:B---3--:R3:W-:Y:S04]  /*1cf90*/  ST.E desc[UR40][R6.64], R21 ;  /* 0x0000001506007985 */ /* 0x0087e8000c101928 */
[----:B0-----:R-:W3:Y:S04]  /*1cfa0*/  LD.E R25, desc[UR40][R22.64+0x270] ;  /* 0x0002702816197980 */ /* 0x001ee8000c101900 */
[----:B-1----:R-:W3:Y:S04]  /*1cfb0*/  LD.E R27, desc[UR40][R22.64+0x274] ;  /* 0x00027428161b7980 */ /* 0x002ee8000c101900 */
[----:B------:R-:W3:Y:S04]  /*1cfc0*/  LD.E R29, desc[UR40][R22.64+0x278] ;  /* 0x00027828161d7980 */ /* 0x000ee8000c101900 */
[----:B------:R-:W3:Y:S04]  /*1cfd0*/  LD.E R31, desc[UR40][R22.64+0x27c] ;  /* 0x00027c28161f7980 */ /* 0x000ee8000c101900 */
[----:B----4-:R-:W4:Y:S04]  /*1cfe0*/  LD.E R11, desc[UR40][R22.64+0x280] ;  /* 0x00028028160b7980 */ /* 0x010f28000c101900 */
[----:B------:R-:W4:Y:S04]  /*1cff0*/  LD.E R33, desc[UR40][R22.64+0x284] ;  /* 0x0002842816217980 */ /* 0x000f28000c101900 */
[----:B-----5:R-:W5:Y:S04]  /*1d000*/  LD.E R5, desc[UR40][R22.64+0x288] ;  /* 0x0002882816057980 */ /* 0x020f68000c101900 */
        /* <DEDUP_REMOVED lines=121> */
[----:B----4-:R0:W-:Y:S04]  /*1d7a0*/  ST.E desc[UR40][R22.64+0x280], R11 ;  /* 0x0002800b16007985 */ /* 0x0101e8000c101928 */
[----:B------:R0:W-:Y:S04]  /*1d7b0*/  ST.E desc[UR40][R22.64+0x284], R33 ;  /* 0x0002842116007985 */ /* 0x0001e8000c101928 */
[----:B-----5:R0:W-:Y:S04]  /*1d7c0*/  ST.E desc[UR40][R22.64+0x288], R5 ;  /* 0x0002880516007985 */ /* 0x0201e8000c101928 */
        /* <DEDUP_REMOVED lines=125> */
.L_x_12163:
[----:B------:R-:W-:Y:S05]  /*1dfa0*/  BSYNC B0 ;  /* 0x0000000000007941 */ /* 0x000fea0003800000 */
.L_x_12162:
[C---:B------:R-:W-:Y:S01]  /*1dfb0*/  ISETP.GT.AND P1, PT, R10.reuse, UR45, PT ;  /* 0x0000002d0a007c0c */ /* 0x040fe2000bf24270 */
[----:B------:R-:W-:-:S12]  /*1dfc0*/  VIADD R10, R10, 0xffffffff ;  /* 0xffffffff0a0a7836 */ /* 0x000fd80000000000 */
[----:B------:R-:W-:Y:S05]  /*1dfd0*/  @P1 BRA `(.L_x_12164) ;  /* 0xffffff5400281947 */ /* 0x000fea000383ffff */
.L_x_12137:
[----:B01----:R-:W0:Y:S01]  /*1dfe0*/  S2R R0, SR_TID.X ;  /* 0x0000000000007919 */ /* 0x003e220000002100 */
[----:B------:R-:W-:Y:S05]  /*1dff0*/  WARPSYNC.ALL ;  /* 0x0000000000007948 */ /* 0x000fea0003800000 */
[----:B0-----:R-:W-:-:S04]  /*1e000*/  SHF.R.U32.HI R0, RZ, 0x7, R0 ;  /* 0x00000007ff007819 */ /* 0x001fc80000011600 */
[----:B------:R-:W-:Y:S01]  /*1e010*/  IADD3 R145, -R0, 0xb, RZ ;  /* 0x0000000b00917810 */ /* 0x000fe20007ffe1ff */
[----:B------:R-:W2:Y:S04]  /*1e020*/  LDL R5, [R1+0x240] ;  /* 0x0002400001057983 */ /* 0x000ea80000100800 */
        /* <DEDUP_REMOVED lines=64> */
[----:B------:R-:W5:Y:S04]  /*1e430*/  LDL R138, [R1+0x21c] ;  /* 0x00021c00018a7983 */ /* 0x000f680000100800 */
[----:B--2---:R-:W0:Y:S02]  /*1e440*/  SHFL.BFLY PT, R0, R5, 0x2, 0x1f ;  /* 0x0c401f0005007f89 */ /* 0x004e2400000e0000 */
[----:B0-----:R-:W-:-:S05]  /*1e450*/  FADD.FTZ R0, R5, R0 ;  /* 0x0000000005007221 */ /* 0x001fca0000010000 */
[----:B------:R-:W0:Y:S02]  /*1e460*/  SHFL.BFLY PT, R3, R0, 0x1, 0x1f ;  /* 0x0c201f0000037f89 */ /* 0x000e2400000e0000 */
[----:B0-----:R-:W-:-:S05]  /*1e470*/  FADD.FTZ R2, R0, R3 ;  /* 0x0000000300027221 */ /* 0x001fca0000010000 */
[----:B------:R-:W-:Y:S04]  /*1e480*/  STL [R1+0x240], R2 ;  /* 0x0002400201007387 */ /* 0x000fe80000100800 */
[----:B------:R-:W2:Y:S04]  /*1e490*/  LDL R143, [R1+0x240] ;  /* 0x00024000018f7983 */ /* 0x000ea80000100800 */
[----:B---3--:R-:W0:Y:S02]  /*1e4a0*/  SHFL.BFLY PT, R3, R6, 0x2, 0x1f ;  /* 0x0c401f0006037f89 */ /* 0x008e2400000e0000 */
[----:B0-----:R-:W-:Y:S01]  /*1e4b0*/  FADD.FTZ R3, R3, R6 ;  /* 0x0000000603037221 */ /* 0x001fe20000010000 */
[----:B----4-:R-:W-:Y:S01]  /*1e4c0*/  VIADD R0, R4, 0x1 ;  /* 0x0000000104007836 */ /* 0x010fe20000000000 */
[----:B------:R-:W3:Y:S04]  /*1e4d0*/  LDL.64 R6, [R1+0x428] ;  /* 0x0004280001067983 */ /* 0x000ee80000100a00 */
[----:B------:R-:W0:Y:S01]  /*1e4e0*/  SHFL.BFLY PT, R140, R3, 0x1, 0x1f ;  /* 0x0c201f00038c7f89 */ /* 0x000e2200000e0000 */
[----:B------:R-:W-:-:S03]  /*1e4f0*/  ISETP.NE.AND P2, PT, R0, 0x2, PT ;  /* 0x000000020000780c */ /* 0x000fc60003f45270 */
[----:B------:R-:W4:Y:S10]  /*1e500*/  LDL.64 R4, [R1+0x448] ;  /* 0x0004480001047983 */ /* 0x000f340000100a00 */
[----:B------:R-:W4:Y:S01]  /*1e510*/  @!P2 LDL R137, [R1+0x214] ;  /* 0x000214000189a983 */ /* 0x000f220000100800 */
[----:B0-----:R-:W-:-:S03]  /*1e520*/  FADD.FTZ R140, R3, R140 ;  /* 0x0000008c038c7221 */ /* 0x001fc60000010000 */
[----:B------:R-:W3:Y:S01]  /*1e530*/  LDL.64 R2, [R1+0x290] ;  /* 0x0002900001027983 */ /* 0x000ee20000100a00 */
[----:B------:R0:W-:Y:S08]  /*1e540*/  BAR.ARV R145, 0x100 ;  /* 0x000400910000751d */ /* 0x0001f00000002000 */
[----:B------:R-:W-:Y:S06]  /*1e550*/  BAR.ARV 0x8, 0x180 ;  /* 0x0206000000007b1d */ /* 0x000fec0000002000 */
[----:B------:R-:W-:-:S13]  /*1e560*/  FSETP.NE.FTZ.AND P1, PT, R140, RZ, PT ;  /* 0x000000ff8c00720b */ /* 0x000fda0003f35000 */
[----:B------:R-:W4:Y:S04]  /*1e570*/  @P1 LDL R142, [R1+0x250] ;  /* 0x00025000018e1983 */ /* 0x000f280000100800 */
[----:B------:R-:W4:Y:S01]  /*1e580*/  @P1 LDL R141, [R1+0x234] ;  /* 0x00023400018d1983 */ /* 0x000f220000100800 */
[----:B--2---:R-:W-:-:S13]  /*1e590*/  FSETP.NE.FTZ.AND P0, PT, R143, RZ, PT ;  /* 0x000000ff8f00720b */ /* 0x004fda0003f15000 */
[----:B------:R-:W2:Y:S04]  /*1e5a0*/  @P0 LDL R144, [R1+0x250] ;  /* 0x0002500001900983 */ /* 0x000ea80000100800 */
[----:B------:R-:W2:Y:S01]  /*1e5b0*/  @P0 LDL R147, [R1+0x230] ;  /* 0x0002300001930983 */ /* 0x000ea20000100800 */
[----:B------:R-:W-:-:S06]  /*1e5c0*/  IMAD.MOV.U32 R139, RZ, RZ, RZ ;  /* 0x000000ffff8b7224 */ /* 0x000fcc00078e00ff */
[----:B------:R-:W5:Y:S08]  /*1e5d0*/  @P0 MUFU.RCP R139, R143 ;  /* 0x0000008f008b0308 */ /* 0x000f700000001000 */
[----:B------:R-:W1:Y:S01]  /*1e5e0*/  @P0 MUFU.LG2 R146, R143 ;  /* 0x0000008f00920308 */ /* 0x000e620000000c00 */
[-C--:B-----5:R-:W-:Y:S01]  /*1e5f0*/  FMUL.FTZ R131, R131, R139.reuse ;  /* 0x0000008b83837220 */ /* 0x0a0fe20000410000 */
[----:B------:R-:W-:-:S06]  /*1e600*/  FMUL.FTZ R130, R130, R139 ;  /* 0x0000008b82827220 */ /* 0x000fcc0000410000 */
[----:B------:R-:W-:Y:S01]  /*1e610*/  @P1 MUFU.LG2 R148, R140 ;  /* 0x0000008c00941308 */ /* 0x000fe20000000c00 */
[----:B------:R5:W-:Y:S02]  /*1e620*/  STL.64 [R1+0x280], R130 ;  /* 0x0002808201007387 */ /* 0x000be40000100a00 */
[----:B-----5:R-:W-:-:S06]  /*1e630*/  IMAD.MOV.U32 R130, RZ, RZ, RZ ;  /* 0x000000ffff827224 */ /* 0x020fcc00078e00ff */
[----:B------:R-:W5:Y:S01]  /*1e640*/  @P1 MUFU.RCP R130, R140 ;  /* 0x0000008c00821308 */ /* 0x000f620000001000 */
[----:B-1----:R-:W-:Y:S01]  /*1e650*/  @P0 FMUL.FTZ R149, R146, 0.69314718246459960938 ;  /* 0x3f31721892950820 */ /* 0x002fe20000410000 */
[-C--:B---3--:R-:W-:Y:S01]  /*1e660*/  FMUL.FTZ R3, R3, R139.reuse ;  /* 0x0000008b03037220 */ /* 0x088fe20000410000 */
        /* <DEDUP_REMOVED lines=122> */
[-C--:B----4-:R-:W-:Y:S01]  /*1ee10*/  FMUL.FTZ R5, R5, R130.reuse ;  /* 0x0000008205057220 */ /* 0x090fe20000410000 */
[-C--:B------:R-:W-:Y:S01]  /*1ee20*/  FMUL.FTZ R4, R4, R130.reuse ;  /* 0x0000008204047220 */ /* 0x080fe20000410000 */
[-C--:B------:R-:W-:Y:S01]  /*1ee30*/  FMUL.FTZ R9, R9, R130.reuse ;  /* 0x0000008209097220 */ /* 0x080fe20000410000 */
[----:B------:R-:W-:Y:S01]  /*1ee40*/  FMUL.FTZ R8, R8, R130 ;  /* 0x0000008208087220 */ /* 0x000fe20000410000 */
[----:B------:R-:W-:Y:S01]  /*1ee50*/  VIADD R136, R136, 0x1 ;  /* 0x0000000188887836 */ /* 0x000fe20000000000 */
[----:B-1----:R-:W-:Y:S01]  /*1ee60*/  @!P2 LOP3.LUT R2, R137, 0x1, RZ, 0x3c, !PT ;  /* 0x000000018902a812 */ /* 0x002fe200078e3cff */
[----:B------:R-:W-:Y:S01]  /*1ee70*/  VIADD R138, R138, 0x1 ;  /* 0x000000018a8a7836 */ /* 0x000fe20000000000 */
[----:B------:R0:W-:Y:S04]  /*1ee80*/  STL [R1+0x244], R140 ;  /* 0x0002448c01007387 */ /* 0x0001e80000100800 */
        /* <DEDUP_REMOVED lines=24> */
[----:B------:R0:W-:Y:S01]  /*1f010*/  STL.64 [R1+0x3f0], R88 ;  /* 0x0003f05801007387 */ /* 0x0001e20000100a00 */
[----:B--2---:R-:W-:Y:S01]  /*1f020*/  @P0 FMUL.FTZ R146, R144, 0.69314718246459960938 ;  /* 0x3f31721890920820 */ /* 0x004fe20000410000 */
[----:B------:R-:W-:-:S03]  /*1f030*/  IMAD.MOV.U32 R144, RZ, RZ, -0x800000 ;  /* 0xff800000ff907424 */ /* 0x000fc600078e00ff */
[----:B------:R-:W-:Y:S01]  /*1f040*/  @P0 FFMA.FTZ R144, R146, R147, R149 ;  /* 0x0000009392900223 */ /* 0x000fe20000010095 */
[----:B------:R-:W-:Y:S01]  /*1f050*/  @P1 FMUL.FTZ R147, R148, 0.69314718246459960938 ;  /* 0x3f31721894931820 */ /* 0x000fe20000410000 */
[----:B------:R-:W-:Y:S01]  /*1f060*/  @P1 FMUL.FTZ R146, R142, 0.69314718246459960938 ;  /* 0x3f3172188e921820 */ /* 0x000fe20000410000 */
[----:B------:R-:W-:-:S03]  /*1f070*/  IMAD.MOV.U32 R142, RZ, RZ, -0x800000 ;  /* 0xff800000ff8e7424 */ /* 0x000fc600078e00ff */
[----:B------:R-:W-:Y:S01]  /*1f080*/  @P1 FFMA.FTZ R142, R146, R141, R147 ;  /* 0x0000008d928e1223 */ /* 0x000fe20000010093 */
        /* <DEDUP_REMOVED lines=40> */
[----:B------:R0:W-:Y:S04]  /*1f310*/  STL [R1+0x218], R136 ;  /* 0x0002188801007387 */ /* 0x0001e80000100800 */
[----:B------:R0:W-:Y:S04]  /*1f320*/  @!P2 STL [R1+0x214], R2 ;  /* 0x000214020100a387 */ /* 0x0001e80000100800 */
[----:B------:R0:W-:Y:S04]  /*1f330*/  STL [R1+0x21c], R138 ;  /* 0x00021c8a01007387 */ /* 0x0001e80000100800 */
[----:B------:R0:W-:Y:S01]  /*1f340*/  @!P2 STL [R1+0x210], RZ ;  /* 0x000210ff0100a387 */ /* 0x0001e20000100800 */
[----:B------:R-:W-:-:S13]  /*1f350*/  PLOP3.LUT P0, PT, PT, PT, PT, 0x8, 0x0 ;  /* 0x000000000000781c */ /* 0x000fda0003f0e170 */
.L_x_12076:
[----:B------:R-:W1:Y:S01]  /*1f360*/  S2R R3, SR_CgaCtaId ;  /* 0x0000000000037919 */ /* 0x000e620000008800 */
[----:B0-----:R-:W-:Y:S01]  /*1f370*/  MOV R0, 0x400 ;  /* 0x0000040000007802 */ /* 0x001fe20000000f00 */
[----:B------:R-:W-:Y:S01]  /*1f380*/  BSSY B0, `(.L_x_12165) ;  /* 0x00004aa000007945 */ /* 0x000fe20003800000 */
[----:B------:R-:W-:Y:S02]  /*1f390*/  BAR.SYNC.DEFER_BLOCKING 0x5, 0x180 ;  /* 0x0146000000007b1d */ /* 0x000fe40000010000 */
[----:B-1----:R-:W-:-:S05]  /*1f3a0*/  LEA R0, R3, R0, 0x18 ;  /* 0x0000000003007211 */ /* 0x002fca00078ec0ff */
[----:B------:R-:W0:Y:S02]  /*1f3b0*/  LDS.128 R4, [R0+0x324d0] ;  /* 0x0324d00000047984 */ /* 0x000e240000000c00 */
[----:B0-----:R-:W-:Y:S02]  /*1f3c0*/  R2UR UR5, R5 ;  /* 0x00000000050572ca */ /* 0x001fe400000e0000 */
[----:B------:R-:W-:Y:S02]  /*1f3d0*/  R2UR UR7, R6 ;  /* 0x00000000060772ca */ /* 0x000fe400000e0000 */
[----:B------:R-:W-:Y:S01]  /*1f3e0*/  R2UR UR6, R7 ;  /* 0x00000000070672ca */ /* 0x000fe200000e0000 */
[----:B------:R-:W-:Y:S06]  /*1f3f0*/  BAR.ARV 0x4, 0x180 ;  /* 0x0106000000007b1d */ /* 0x000fec0000002000 */
[----:B------:R-:W-:Y:S08]  /*1f400*/  @P0 BRA `(.L_x_12166) ;  /* 0x0000003800ec0947 */ /* 0x000ff00003800000 */
[----:B------:R-:W2:Y:S01]  /*1f410*/  LDL R20, [R1+0x4d4] ;  /* 0x0004d40001147983 */ /* 0x000ea20000100800 */
[----:B------:R-:W-:Y:S01]  /*1f420*/  ULDC.64 UR8, c[0x0][0xd00] ;  /* 0x0003400000087ab9 */ /* 0x000fe20000000a00 */
[----:B------:R-:W-:Y:S02]  /*1f430*/  ULDC.64 UR10, c[0x0][0xd00] ;  /* 0x00034000000a7ab9 */ /* 0x000fe40000000a00 */
[----:B------:R-:W3:Y:S04]  /*1f440*/  LDL.128 R136, [R1+0x260] ;  /* 0x0002600001887983 */ /* 0x000ee80000100c00 */
[----:B------:R-:W4:Y:S04]  /*1f450*/  LDL.128 R4, [R1+0x270] ;  /* 0x0002700001047983 */ /* 0x000f280000100c00 */
        /* <DEDUP_REMOVED lines=29> */
[----:B------:R-:W4:Y:S01]  /*1f630*/  LDL.128 R132, [R1+0x450] ;  /* 0x0004500001847983 */ /* 0x000f220000100c00 */
[----:B------:R-:W0:Y:S01]  /*1f640*/  S2R R21, SR_SWINHI ;  /* 0x0000000000157919 */ /* 0x000e220000002f00 */
[----:B------:R-:W-:-:S02]  /*1f650*/  MOV R2, R0 ;  /* 0x0000000000027202 */ /* 0x000fc40000000f00 */
[----:B0-----:R-:W-:Y:S01]  /*1f660*/  MOV R3, R21 ;  /* 0x0000001500037202 */ /* 0x001fe20000000f00 */
[----:B------:R-:W-:Y:S01]  /*1f670*/  UIMAD.WIDE UR8, UR38, 0x4, UR8 ;  /* 0x00000004260878a5 */ /* 0x000fe2000f8e0208 */
[----:B------:R-:W-:Y:S01]  /*1f680*/  ULDC UR4, c[0x0][0xb88] ;  /* 0x0002e20000047ab9 */ /* 0x000fe20000000800 */
[----:B--2---:R-:W-:-:S03]  /*1f690*/  IMAD.WIDE R20, R20, 0x2, R2 ;  /* 0x0000000214147825 */ /* 0x004fc600078e0202 */
[----:B------:R-:W-:Y:S02]  /*1f6a0*/  LOP3.LUT R141, R20, 0x380, RZ, 0xc0, !PT ;  /* 0x00000380148d7812 */ /* 0x000fe400078ec0ff */
[----:B---3--:R-:W-:Y:S02]  /*1f6b0*/  F2FP.F16.F32.PACK_AB R136, R137, R136 ;  /* 0x000000888988723e */ /* 0x008fe400000000ff */
[----:B------:R-:W-:Y:S02]  /*1f6c0*/  SHF.R.U64 R141, R141, 0x3, RZ ;  /* 0x000000038d8d7819 */ /* 0x000fe400000012ff */
[----:B------:R-:W-:Y:S02]  /*1f6d0*/  F2FP.F16.F32.PACK_AB R137, R139, R138 ;  /* 0x0000008a8b89723e */ /* 0x000fe400000000ff */
[----:B------:R-:W-:Y:S01]  /*1f6e0*/  LOP3.LUT R140, R141, R20, RZ, 0x3c, !PT ;  /* 0x000000148d8c7212 */ /* 0x000fe200078e3cff */
[----:B------:R-:W-:Y:S01]  /*1f6f0*/  IMAD.MOV.U32 R141, RZ, RZ, R21 ;  /* 0x000000ffff8d7224 */ /* 0x000fe200078e0015 */
[----:B----4-:R-:W-:-:S02]  /*1f700*/  F2FP.F16.F32.PACK_AB R138, R5, R4 ;  /* 0x00000004058a723e */ /* 0x010fc400000000ff */
[C---:B------:R-:W-:Y:S02]  /*1f710*/  IADD3 R5, P1, R20.reuse, 0x20, RZ ;  /* 0x0000002014057810 */ /* 0x040fe40007f3e0ff */
[----:B------:R-:W-:Y:S02]  /*1f720*/  F2FP.F16.F32.PACK_AB R139, R7, R6 ;  /* 0x00000006078b723e */ /* 0x000fe400000000ff */
[----:B------:R-:W-:Y:S02]  /*1f730*/  LOP3.LUT R4, R5, 0x380, RZ, 0xc0, !PT ;  /* 0x0000038005047812 */ /* 0x000fe400078ec0ff */
[----:B------:R-:W-:Y:S01]  /*1f740*/  MOV R140, R140 ;  /* 0x0000008c008c7202 */ /* 0x000fe20000000f00 */
[----:B------:R-:W-:Y:S01]  /*1f750*/  BAR.SYNC.DEFER_BLOCKING 0x1, 0x100 ;  /* 0x0044000000007b1d */ /* 0x000fe20000010000 */
[----:B------:R-:W-:Y:S02]  /*1f760*/  IADD3 R7, P0, R20, 0x40, RZ ;  /* 0x0000004014077810 */ /* 0x000fe40007f1e0ff */
[----:B------:R-:W-:-:S02]  /*1f770*/  SHF.R.U64 R4, R4, 0x3, RZ ;  /* 0x0000000304047819 */ /* 0x000fc400000012ff */
[----:B------:R-:W-:Y:S02]  /*1f780*/  LOP3.LUT R6, R7, 0x380, RZ, 0xc0, !PT ;  /* 0x0000038007067812 */ /* 0x000fe400078ec0ff */
[----:B------:R-:W-:Y:S02]  /*1f790*/  F2FP.F16.F32.PACK_AB R8, R9, R8 ;  /* 0x000000080908723e */ /* 0x000fe400000000ff */
[----:B------:R-:W-:Y:S02]  /*1f7a0*/  F2FP.F16.F32.PACK_AB R9, R11, R10 ;  /* 0x0000000a0b09723e */ /* 0x000fe400000000ff */
[----:B------:R-:W-:Y:S02]  /*1f7b0*/  F2FP.F16.F32.PACK_AB R10, R13, R12 ;  /* 0x0000000c0d0a723e */ /* 0x000fe400000000ff */
[----:B------:R-:W-:Y:S01]  /*1f7c0*/  IADD3 R149, P5, R20, 0x4040, RZ ;  /* 0x0000404014957810 */ /* 0x000fe20007fbe0ff */
[----:B------:R0:W-:Y:S03]  /*1f7d0*/  STSM.16.M88.4 [R140], R136 ;  /* 0x000000888c007844 */ /* 0x0001e60000000200 */
[----:B------:R-:W-:Y:S01]  /*1f7e0*/  LOP3.LUT R148, R149, 0x380, RZ, 0xc0, !PT ;  /* 0x0000038095947812 */ /* 0x000fe200078ec0ff */
[----:B0-----:R-:W-:Y:S01]  /*1f7f0*/  IMAD.X R137, RZ, RZ, R21, P1 ;  /* 0x000000ffff897224 */ /* 0x001fe200008e0615 */
[----:B------:R-:W-:-:S02]  /*1f800*/  LOP3.LUT R136, R4, R5, RZ, 0x3c, !PT ;  /* 0x0000000504887212 */ /* 0x000fc400078e3cff */
[----:B------:R-:W-:Y:S02]  /*1f810*/  SHF.R.U64 R4, R6, 0x3, RZ ;  /* 0x0000000306047819 */ /* 0x000fe400000012ff */
[----:B------:R-:W-:Y:S02]  /*1f820*/  MOV R136, R136 ;  /* 0x0000008800887202 */ /* 0x000fe40000000f00 */
[----:B------:R-:W-:Y:S02]  /*1f830*/  IADD3 R137, P6, R20, 0x4020, RZ ;  /* 0x0000402014897810 */ /* 0x000fe40007fde0ff */
[----:B------:R-:W-:Y:S02]  /*1f840*/  LOP3.LUT R4, R4, R7, RZ, 0x3c, !PT ;  /* 0x0000000704047212 */ /* 0x000fe400078e3cff */
[----:B------:R-:W-:Y:S02]  /*1f850*/  IADD3 R7, P3, R20, 0x4000, RZ ;  /* 0x0000400014077810 */ /* 0x000fe40007f7e0ff */
[----:B------:R-:W-:-:S02]  /*1f860*/  LOP3.LUT R12, R137, 0x380, RZ, 0xc0, !PT ;  /* 0x00000380890c7812 */ /* 0x000fc400078ec0ff */
[----:B------:R-:W-:Y:S02]  /*1f870*/  LOP3.LUT R5, R7, 0x380, RZ, 0xc0, !PT ;  /* 0x0000038007057812 */ /* 0x000fe400078ec0ff */
[----:B------:R-:W-:Y:S02]  /*1f880*/  SHF.R.U64 R12, R12, 0x3, RZ ;  /* 0x000000030c0c7819 */ /* 0x000fe400000012ff */
[----:B------:R-:W-:Y:S02]  /*1f890*/  IADD3 R141, P4, R20, 0x60, RZ ;  /* 0x00000060148d7810 */ /* 0x000fe40007f9e0ff */
[----:B------:R-:W-:Y:S02]  /*1f8a0*/  F2FP.F16.F32.PACK_AB R11, R15, R14 ;  /* 0x0000000e0f0b723e */ /* 0x000fe400000000ff */
[----:B------:R-:W-:Y:S02]  /*1f8b0*/  SHF.R.U64 R148, R148, 0x3, RZ ;  /* 0x0000000394947819 */ /* 0x000fe400000012ff */
[----:B------:R-:W-:-:S02]  /*1f8c0*/  SHF.R.U64 R14, R5, 0x3, RZ ;  /* 0x00000003050e7819 */ /* 0x000fc400000012ff */
[----:B------:R-:W-:Y:S02]  /*1f8d0*/  LOP3.LUT R12, R12, R137, RZ, 0x3c, !PT ;  /* 0x000000890c0c7212 */ /* 0x000fe400078e3cff */
[C---:B------:R-:W-:Y:S02]  /*1f8e0*/  IADD3 R147, P2, R20.reuse, 0x4060, RZ ;  /* 0x0000406014937810 */ /* 0x040fe40007f5e0ff */
[----:B------:R-:W-:Y:S01]  /*1f8f0*/  IADD3 R137, P1, R20, 0x8000, RZ ;  /* 0x0000800014897810 */ /* 0x000fe20007f3e0ff */
[----:B------:R0:W-:Y:S01]  /*1f900*/  STSM.16.M88.4 [R136], R8 ;  /* 0x0000000888007844 */ /* 0x0001e20000000200 */
[----:B------:R-:W-:Y:S02]  /*1f910*/  LOP3.LUT R6, R141, 0x380, RZ, 0xc0, !PT ;  /* 0x000003808d067812 */ /* 0x000fe400078ec0ff */
[----:B------:R-:W-:Y:S01]  /*1f920*/  LOP3.LUT R148, R148, R149, RZ, 0x3c, !PT ;  /* 0x0000009594947212 */ /* 0x000fe200078e3cff */
[----:B------:R-:W-:Y:S01]  /*1f930*/  IMAD.X R149, RZ, RZ, R21, P5 ;  /* 0x000000ffff957224 */ /* 0x000fe200028e0615 */
[----:B------:R-:W-:-:S02]  /*1f940*/  LOP3.LUT R14, R14, R7, RZ, 0x3c, !PT ;  /* 0x000000070e0e7212 */ /* 0x000fc400078e3cff */
[----:B------:R-:W-:Y:S02]  /*1f950*/  LOP3.LUT R146, R147, 0x380, RZ, 0xc0, !PT ;  /* 0x0000038093927812 */ /* 0x000fe400078ec0ff */
[----:B------:R-:W-:Y:S02]  /*1f960*/  LOP3.LUT R7, R137, 0x380, RZ, 0xc0, !PT ;  /* 0x0000038089077812 */ /* 0x000fe400078ec0ff */
[----:B------:R-:W-:Y:S01]  /*1f970*/  SHF.R.U64 R6, R6, 0x3, RZ ;  /* 0x0000000306067819 */ /* 0x000fe200000012ff */
[--C-:B------:R-:W-:Y:S01]  /*1f980*/  IMAD.X R5, RZ, RZ, R21.reuse, P0 ;  /* 0x000000ffff057224 */ /* 0x100fe200000e0615 */
[----:B------:R-:W-:Y:S02]  /*1f990*/  SHF.R.U64 R146, R146, 0x3, RZ ;  /* 0x0000000392927819 */ /* 0x000fe400000012ff */
[C---:B0-----:R-:W-:Y:S02]  /*1f9a0*/  IADD3 R11, P5, R20.reuse, 0xc020, RZ ;  /* 0x0000c020140b7810 */ /* 0x041fe40007fbe0ff */
[----:B------:R-:W-:Y:S01]  /*1f9b0*/  SHF.R.U64 R136, R7, 0x3, RZ ;  /* 0x0000000307887819 */ /* 0x000fe200000012ff */
[--C-:B------:R-:W-:Y:S01]  /*1f9c0*/  IMAD.X R7, RZ, RZ, R21.reuse, P4 ;  /* 0x000000ffff077224 */ /* 0x100fe200020e0615 */
[----:B------:R-:W-:Y:S01]  /*1f9d0*/  LOP3.LUT R10, R11, 0x380, RZ, 0xc0, !PT ;  /* 0x000003800b0a7812 */ /* 0x000fe200078ec0ff */
[--C-:B------:R-:W-:Y:S01]  /*1f9e0*/  IMAD.X R15, RZ, RZ, R21.reuse, P3 ;  /* 0x000000ffff0f7224 */ /* 0x100fe200018e0615 */
[----:B------:R-:W-:Y:S01]  /*1f9f0*/  IADD3 R145, P0, R20, 0x8020, RZ ;  /* 0x0000802014917810 */ /* 0x000fe20007f1e0ff */
[----:B------:R-:W-:Y:S01]  /*1fa00*/  IMAD.X R13, RZ, RZ, R21, P6 ;  /* 0x000000ffff0d7224 */ /* 0x000fe200030e0615 */
[----:B------:R-:W-:-:S02]  /*1fa10*/  LOP3.LUT R6, R6, R141, RZ, 0x3c, !PT ;  /* 0x0000008d06067212 */ /* 0x000fc400078e3cff */
[----:B------:R-:W-:Y:S02]  /*1fa20*/  IADD3 R143, P4, R20, 0x8040, RZ ;  /* 0x00008040148f7810 */ /* 0x000fe40007f9e0ff */
[----:B------:R-:W-:Y:S01]  /*1fa30*/  LOP3.LUT R146, R146, R147, RZ, 0x3c, !PT ;  /* 0x0000009392927212 */ /* 0x000fe200078e3cff */
[--C-:B------:R-:W-:Y:S01]  /*1fa40*/  IMAD.X R147, RZ, RZ, R21.reuse, P2 ;  /* 0x000000ffff937224 */ /* 0x100fe200010e0615 */
[----:B------:R-:W-:Y:S02]  /*1fa50*/  IADD3 R141, P3, R20, 0x8060, RZ ;  /* 0x00008060148d7810 */ /* 0x000fe40007f7e0ff */
[----:B------:R-:W-:Y:S01]  /*1fa60*/  LOP3.LUT R136, R136, R137, RZ, 0x3c, !PT ;  /* 0x0000008988887212 */ /* 0x000fe200078e3cff */
[----:B------:R-:W-:Y:S01]  /*1fa70*/  IMAD.X R137, RZ, RZ, R21, P1 ;  /* 0x000000ffff897224 */ /* 0x000fe200008e0615 */
[----:B------:R-:W-:Y:S02]  /*1fa80*/  IADD3 R139, P6, R20, 0xc000, RZ ;  /* 0x0000c000148b7810 */ /* 0x000fe40007fde0ff */
[----:B------:R-:W-:-:S02]  /*1fa90*/  SHF.R.U64 R10, R10, 0x3, RZ ;  /* 0x000000030a0a7819 */ /* 0x000fc400000012ff */
[----:B------:R-:W-:Y:S02]  /*1faa0*/  LOP3.LUT R144, R145, 0x380, RZ, 0xc0, !PT ;  /* 0x0000038091907812 */ /* 0x000fe400078ec0ff */
[C---:B------:R-:W-:Y:S02]  /*1fab0*/  IADD3 R8, P2, R20.reuse, 0xc040, RZ ;  /* 0x0000c04014087810 */ /* 0x040fe40007f5e0ff */
[----:B------:R-:W-:Y:S02]  /*1fac0*/  LOP3.LUT R142, R143, 0x380, RZ, 0xc0, !PT ;  /* 0x000003808f8e7812 */ /* 0x000fe400078ec0ff */
[----:B------:R-:W-:Y:S02]  /*1fad0*/  IADD3 R20, P1, R20, 0xc060, RZ ;  /* 0x0000c06014147810 */ /* 0x000fe40007f3e0ff */
[----:B------:R-:W-:Y:S02]  /*1fae0*/  LOP3.LUT R140, R141, 0x380, RZ, 0xc0, !PT ;  /* 0x000003808d8c7812 */ /* 0x000fe400078ec0ff */
[----:B------:R-:W-:-:S02]  /*1faf0*/  LOP3.LUT R138, R139, 0x380, RZ, 0xc0, !PT ;  /* 0x000003808b8a7812 */ /* 0x000fc400078ec0ff */
[----:B------:R-:W-:Y:S02]  /*1fb00*/  LOP3.LUT R10, R10, R11, RZ, 0x3c, !PT ;  /* 0x0000000b0a0a7212 */ /* 0x000fe400078e3cff */
[----:B------:R-:W-:Y:S02]  /*1fb10*/  SHF.R.U64 R144, R144, 0x3, RZ ;  /* 0x0000000390907819 */ /* 0x000fe400000012ff */
[----:B------:R-:W-:Y:S02]  /*1fb20*/  LOP3.LUT R11, R8, 0x380, RZ, 0xc0, !PT ;  /* 0x00000380080b7812 */ /* 0x000fe400078ec0ff */
[----:B------:R-:W-:Y:S02]  /*1fb30*/  SHF.R.U64 R142, R142, 0x3, RZ ;  /* 0x000000038e8e7819 */ /* 0x000fe400000012ff */
[----:B------:R-:W-:Y:S02]  /*1fb40*/  LOP3.LUT R9, R20, 0x380, RZ, 0xc0, !PT ;  /* 0x0000038014097812 */ /* 0x000fe400078ec0ff */
[----:B------:R-:W-:-:S02]  /*1fb50*/  F2FP.F16.F32.PACK_AB R24, R25, R24 ;  /* 0x000000181918723e */ /* 0x000fc400000000ff */
[----:B------:R-:W-:Y:S02]  /*1fb60*/  SHF.R.U64 R140, R140, 0x3, RZ ;  /* 0x000000038c8c7819 */ /* 0x000fe400000012ff */
[----:B------:R-:W-:Y:S02]  /*1fb70*/  F2FP.F16.F32.PACK_AB R25, R27, R26 ;  /* 0x0000001a1b19723e */ /* 0x000fe400000000ff */
[----:B------:R-:W-:Y:S02]  /*1fb80*/  F2FP.F16.F32.PACK_AB R32, R33, R32 ;  /* 0x000000202120723e */ /* 0x000fe400000000ff */
[----:B------:R-:W-:Y:S02]  /*1fb90*/  SHF.R.U64 R138, R138, 0x3, RZ ;  /* 0x000000038a8a7819 */ /* 0x000fe400000012ff */
[----:B------:R-:W-:Y:S02]  /*1fba0*/  MOV R4, R4 ;  /* 0x0000000400047202 */ /* 0x000fe40000000f00 */
[----:B------:R-:W-:-:S02]  /*1fbb0*/  F2FP.F16.F32.PACK_AB R26, R29, R28 ;  /* 0x0000001c1d1a723e */ /* 0x000fc400000000ff */
[----:B------:R-:W-:Y:S02]  /*1fbc0*/  F2FP.F16.F32.PACK_AB R27, R31, R30 ;  /* 0x0000001e1f1b723e */ /* 0x000fe400000000ff */
[----:B------:R-:W-:Y:S02]  /*1fbd0*/  F2FP.F16.F32.PACK_AB R33, R35, R34 ;  /* 0x000000222321723e */ /* 0x000fe400000000ff */
[----:B------:R-:W-:Y:S02]  /*1fbe0*/  F2FP.F16.F32.PACK_AB R40, R41, R40 ;  /* 0x000000282928723e */ /* 0x000fe400000000ff */
[----:B------:R-:W-:Y:S01]  /*1fbf0*/  LOP3.LUT R144, R144, R145, RZ, 0x3c, !PT ;  /* 0x0000009190907212 */ /* 0x000fe200078e3cff */
[----:B------:R-:W-:Y:S01]  /*1fc00*/  IMAD.X R145, RZ, RZ, R21, P0 ;  /* 0x000000ffff917224 */ /* 0x000fe200000e0615 */
[----:B------:R-:W-:Y:S02]  /*1fc10*/  SHF.R.U64 R11, R11, 0x3, RZ ;  /* 0x000000030b0b7819 */ /* 0x000fe400000012ff */
[----:B------:R-:W-:-:S02]  /*1fc20*/  MOV R6, R6 ;  /* 0x0000000600067202 */ /* 0x000fc40000000f00 */
[----:B------:R-:W-:Y:S02]  /*1fc30*/  F2FP.F16.F32.PACK_AB R34, R37, R36 ;  /* 0x000000242522723e */ /* 0x000fe400000000ff */
[----:B------:R-:W-:Y:S02]  /*1fc40*/  F2FP.F16.F32.PACK_AB R35, R39, R38 ;  /* 0x000000262723723e */ /* 0x000fe400000000ff */
[----:B------:R-:W-:Y:S02]  /*1fc50*/  F2FP.F16.F32.PACK_AB R41, R43, R42 ;  /* 0x0000002a2b29723e */ /* 0x000fe400000000ff */
[----:B------:R-:W-:Y:S02]  /*1fc60*/  F2FP.F16.F32.PACK_AB R48, R49, R48 ;  /* 0x000000303130723e */ /* 0x000fe400000000ff */
[----:B------:R-:W-:Y:S01]  /*1fc70*/  LOP3.LUT R142, R142, R143, RZ, 0x3c, !PT ;  /* 0x0000008f8e8e7212 */ /* 0x000fe200078e3cff */
[----:B------:R-:W-:Y:S01]  /*1fc80*/  IMAD.X R143, RZ, RZ, R21, P4 ;  /* 0x000000ffff8f7224 */ /* 0x000fe200020e0615 */
[----:B------:R-:W-:-:S02]  /*1fc90*/  SHF.R.U64 R9, R9, 0x3, RZ ;  /* 0x0000000309097819 */ /* 0x000fc400000012ff */
[----:B------:R-:W-:Y:S02]  /*1fca0*/  MOV R14, R14 ;  /* 0x0000000e000e7202 */ /* 0x000fe40000000f00 */
[----:B------:R-:W-:Y:S02]  /*1fcb0*/  F2FP.F16.F32.PACK_AB R42, R45, R44 ;  /* 0x0000002c2d2a723e */ /* 0x000fe400000000ff */
[----:B------:R-:W-:Y:S02]  /*1fcc0*/  F2FP.F16.F32.PACK_AB R43, R47, R46 ;  /* 0x0000002e2f2b723e */ /* 0x000fe400000000ff */
[----:B------:R-:W-:Y:S02]  /*1fcd0*/  F2FP.F16.F32.PACK_AB R49, R51, R50 ;  /* 0x000000323331723e */ /* 0x000fe400000000ff */
[----:B------:R-:W-:Y:S02]  /*1fce0*/  F2FP.F16.F32.PACK_AB R56, R57, R56 ;  /* 0x000000383938723e */ /* 0x000fe400000000ff */
[----:B------:R-:W-:Y:S01]  /*1fcf0*/  LOP3.LUT R140, R140, R141, RZ, 0x3c, !PT ;  /* 0x0000008d8c8c7212 */ /* 0x000fe200078e3cff */
[----:B------:R-:W-:Y:S01]  /*1fd00*/  IMAD.X R141, RZ, RZ, R21, P3 ;  /* 0x000000ffff8d7224 */ /* 0x000fe200018e0615 */
[----:B------:R-:W-:-:S02]  /*1fd10*/  MOV R12, R12 ;  /* 0x0000000c000c7202 */ /* 0x000fc40000000f00 */
[----:B------:R-:W-:Y:S02]  /*1fd20*/  F2FP.F16.F32.PACK_AB R50, R53, R52 ;  /* 0x000000343532723e */ /* 0x000fe400000000ff */
[----:B------:R-:W-:Y:S02]  /*1fd30*/  F2FP.F16.F32.PACK_AB R51, R55, R54 ;  /* 0x000000363733723e */ /* 0x000fe400000000ff */
[----:B------:R-:W-:Y:S02]  /*1fd40*/  F2FP.F16.F32.PACK_AB R57, R59, R58 ;  /* 0x0000003a3b39723e */ /* 0x000fe400000000ff */
[----:B------:R-:W-:Y:S01]  /*1fd50*/  F2FP.F16.F32.PACK_AB R64, R65, R64 ;  /* 0x000000404140723e */ /* 0x000fe200000000ff */
[----:B------:R0:W-:Y:S01]  /*1fd60*/  STSM.16.M88.4 [R4], R24 ;  /* 0x0000001804007844 */ /* 0x0001e20000000200 */
        /* <DEDUP_REMOVED lines=23> */
[----:B------:R-:W-:Y:S01]  /*1fee0*/  IMAD.X R21, RZ, RZ, R21, P1 ;  /* 0x000000ffff157224 */ /* 0x000fe200008e0615 */
[----:B------:R-:W-:Y:S01]  /*1fef0*/  MOV R144, R144 ;  /* 0x0000009000907202 */ /* 0x000fe20000000f00 */
[----:B------:R2:W-:Y:S01]  /*1ff00*/  STSM.16.M88.4 [R12], R48 ;  /* 0x000000300c007844 */ /* 0x0005e20000000200 */
[----:B------:R-:W-:-:S02]  /*1ff10*/  F2FP.F16.F32.PACK_AB R82, R85, R84 ;  /* 0x000000545552723e */ /* 0x000fc400000000ff */
[----:B------:R-:W-:Y:S02]  /*1ff20*/  F2FP.F16.F32.PACK_AB R96, R97, R96 ;  /* 0x000000606160723e */ /* 0x000fe400000000ff */
[----:B------:R-:W-:Y:S02]  /*1ff30*/  MOV R142, R142 ;  /* 0x0000008e008e7202 */ /* 0x000fe40000000f00 */
[----:B------:R-:W-:Y:S02]  /*1ff40*/  F2FP.F16.F32.PACK_AB R104, R105, R104 ;  /* 0x000000686968723e */ /* 0x000fe400000000ff */
[----:B------:R-:W-:Y:S02]  /*1ff50*/  MOV R140, R140 ;  /* 0x0000008c008c7202 */ /* 0x000fe40000000f00 */
[----:B------:R-:W-:Y:S02]  /*1ff60*/  F2FP.F16.F32.PACK_AB R112, R113, R112 ;  /* 0x000000707170723e */ /* 0x000fe400000000ff */
[----:B------:R-:W-:Y:S01]  /*1ff70*/  F2FP.F16.F32.PACK_AB R120, R121, R120 ;  /* 0x000000787978723e */ /* 0x000fe200000000ff */
[----:B0-----:R-:W-:Y:S01]  /*1ff80*/  IMAD.U32 R4, RZ, RZ, UR8 ;  /* 0x00000008ff047e24 */ /* 0x001fe2000f8e00ff */
[----:B------:R-:W-:Y:S01]  /*1ff90*/  F2FP.F16.F32.PACK_AB R83, R87, R86 ;  /* 0x000000565753723e */ /* 0x000fe200000000ff */
[----:B------:R-:W-:Y:S01]  /*1ffa0*/  IMAD.U32 R5, RZ, RZ, UR9 ;  /* 0x00000009ff057e24 */ /* 0x000fe2000f8e00ff */
[----:B------:R-:W-:Y:S01]  /*1ffb0*/  F2FP.F16.F32.PACK_AB R89, R91, R90 ;  /* 0x0000005a5b59723e */ /* 0x000fe200000000ff */
[----:B------:R2:W-:Y:S01]  /*1ffc0*/  STSM.16.M88.4 [R148], R56 ;  /* 0x0000003894007844 */ /* 0x0005e20000000200 */
[----:B------:R-:W-:Y:S01]  /*1ffd0*/  F2FP.F16.F32.PACK_AB R90, R93, R92 ;  /* 0x0000005c5d5a723e */ /* 0x000fe200000000ff */
[----:B------:R-:W-:Y:S01]  /*1ffe0*/  ULDC.64 UR8, c[0x0][0xd08] ;  /* 0x0003420000087ab9 */ /* 0x000fe20000000a00 */
[----:B------:R-:W-:Y:S01]  /*1fff0*/  F2FP.F16.F32.PACK_AB R91, R95, R94 ;  /* 0x0000005e5f5b723e */ /* 0x000fe200000000ff */
[----:B------:R-:W0:Y:S01]  /*20000*/  LDC R76, c[0x0][0xce8] ;  /* 0x00033a00ff4c7b82 */ /* 0x000e220000000800 */
[----:B------:R-:W-:Y:S01]  /*20010*/  F2FP.F16.F32.PACK_AB R97, R99, R98 ;  /* 0x000000626361723e */ /* 0x000fe200000000ff */
[----:B------:R2:W-:Y:S01]  /*20020*/  STSM.16.M88.4 [R146], R64 ;  /* 0x0000004092007844 */ /* 0x0005e20000000200 */
[----:B------:R-:W-:-:S02]  /*20030*/  F2FP.F16.F32.PACK_AB R98, R101, R100 ;  /* 0x000000646562723e */ /* 0x000fc400000000ff */
[----:B------:R-:W-:Y:S02]  /*20040*/  F2FP.F16.F32.PACK_AB R99, R103, R102 ;  /* 0x000000666763723e */ /* 0x000fe400000000ff */
[----:B------:R-:W-:Y:S01]  /*20050*/  F2FP.F16.F32.PACK_AB R105, R107, R106 ;  /* 0x0000006a6b69723e */ /* 0x000fe200000000ff */
[----:B------:R2:W-:Y:S01]  /*20060*/  STSM.16.M88.4 [R136], R72 ;  /* 0x0000004888007844 */ /* 0x0005e20000000200 */
[----:B------:R-:W-:Y:S02]  /*20070*/  MOV R138, R138 ;  /* 0x0000008a008a7202 */ /* 0x000fe40000000f00 */
[----:B------:R-:W-:Y:S02]  /*20080*/  F2FP.F16.F32.PACK_AB R106, R109, R108 ;  /* 0x0000006c6d6a723e */ /* 0x000fe400000000ff */
[----:B------:R-:W-:Y:S02]  /*20090*/  F2FP.F16.F32.PACK_AB R107, R111, R110 ;  /* 0x0000006e6f6b723e */ /* 0x000fe400000000ff */
[----:B------:R-:W-:Y:S01]  /*200a0*/  F2FP.F16.F32.PACK_AB R113, R115, R114 ;  /* 0x000000727371723e */ /* 0x000fe200000000ff */
[----:B------:R2:W-:Y:S01]  /*200b0*/  STSM.16.M88.4 [R144], R80 ;  /* 0x0000005090007844 */ /* 0x0005e20000000200 */
[----:B------:R-:W-:-:S02]  /*200c0*/  MOV R10, R10 ;  /* 0x0000000a000a7202 */ /* 0x000fc40000000f00 */
[----:B------:R-:W-:Y:S02]  /*200d0*/  F2FP.F16.F32.PACK_AB R114, R117, R116 ;  /* 0x000000747572723e */ /* 0x000fe400000000ff */
[----:B------:R-:W-:Y:S02]  /*200e0*/  F2FP.F16.F32.PACK_AB R115, R119, R118 ;  /* 0x000000767773723e */ /* 0x000fe400000000ff */
[----:B------:R-:W-:Y:S02]  /*200f0*/  F2FP.F16.F32.PACK_AB R121, R123, R122 ;  /* 0x0000007a7b79723e */ /* 0x000fe400000000ff */
[----:B------:R-:W-:Y:S01]  /*20100*/  F2FP.F16.F32.PACK_AB R128, R129, R128 ;  /* 0x000000808180723e */ /* 0x000fe200000000ff */
[----:B------:R2:W-:Y:S01]  /*20110*/  STSM.16.M88.4 [R142], R88 ;  /* 0x000000588e007844 */ /* 0x0005e20000000200 */
[----:B------:R-:W-:Y:S02]  /*20120*/  MOV R8, R8 ;  /* 0x0000000800087202 */ /* 0x000fe40000000f00 */
[----:B------:R-:W-:-:S02]  /*20130*/  F2FP.F16.F32.PACK_AB R122, R125, R124 ;  /* 0x0000007c7d7a723e */ /* 0x000fc400000000ff */
[----:B------:R-:W-:Y:S02]  /*20140*/  F2FP.F16.F32.PACK_AB R123, R127, R126 ;  /* 0x0000007e7f7b723e */ /* 0x000fe400000000ff */
[----:B------:R-:W-:Y:S01]  /*20150*/  F2FP.F16.F32.PACK_AB R129, R131, R130 ;  /* 0x000000828381723e */ /* 0x000fe200000000ff */
[----:B------:R2:W-:Y:S01]  /*20160*/  STSM.16.M88.4 [R140], R96 ;  /* 0x000000608c007844 */ /* 0x0005e20000000200 */
[----:B------:R-:W-:Y:S02]  /*20170*/  MOV R20, R20 ;  /* 0x0000001400147202 */ /* 0x000fe40000000f00 */
[----:B------:R-:W-:Y:S02]  /*20180*/  F2FP.F16.F32.PACK_AB R130, R133, R132 ;  /* 0x000000848582723e */ /* 0x000fe400000000ff */
[----:B------:R-:W-:Y:S01]  /*20190*/  F2FP.F16.F32.PACK_AB R131, R135, R134 ;  /* 0x000000868783723e */ /* 0x000fe200000000ff */
[----:B------:R2:W-:Y:S01]  /*201a0*/  STSM.16.M88.4 [R138], R104 ;  /* 0x000000688a007844 */ /* 0x0005e20000000200 */
[----:B------:R-:W-:-:S03]  /*201b0*/  UISETP.NE.U32.AND UP0, UPT, UR8, URZ, UPT ;  /* 0x0000003f0800728c */ /* 0x000fc6000bf05070 */
[----:B------:R2:W-:Y:S01]  /*201c0*/  STSM.16.M88.4 [R10], R112 ;  /* 0x000000700a007844 */ /* 0x0005e20000000200 */
[----:B------:R-:W-:-:S03]  /*201d0*/  UISETP.NE.AND.EX UP0, UPT, UR9, URZ, UPT, UP0 ;  /* 0x0000003f0900728c */ /* 0x000fc6000bf05300 */
[----:B------:R2:W-:Y:S04]  /*201e0*/  STSM.16.M88.4 [R8], R120 ;  /* 0x0000007808007844 */ /* 0x0005e80000000200 */
[----:B------:R2:W-:Y:S01]  /*201f0*/  STSM.16.M88.4 [R20], R128 ;  /* 0x0000008014007844 */ /* 0x0005e20000000200 */
[----:B------:R-:W-:Y:S01]  /*20200*/  BAR.SYNC.DEFER_BLOCKING 0x1, 0x100 ;  /* 0x0044000000007b1d */ /* 0x000fe20000010000 */
[----:B------:R-:W-:Y:S02]  /*20210*/  ISETP.NE.U32.AND P1, PT, RZ, UR10, PT ;  /* 0x0000000aff007c0c */ /* 0x000fe4000bf25070 */
[----:B------:R-:W-:Y:S02]  /*20220*/  PLOP3.LUT P0, PT, PT, PT, UP0, 0x80, 0x0 ;  /* 0x000000000000781c */ /* 0x000fe40003f0f008 */
[----:B------:R-:W-:Y:S01]  /*20230*/  ISETP.NE.AND.EX P1, PT, RZ, UR11, PT, P1 ;  /* 0x0000000bff007c0c */ /* 0x000fe2000bf25310 */
[----:B------:R-:W-:-:S02]  /*20240*/  @UP0 ULDC.64 UR8, c[0x0][0xd08] ;  /* 0x0003420000080ab9 */ /* 0x000fc40000000a00 */
[----:B------:R-:W-:Y:S01]  /*20250*/  @UP0 UIMAD.WIDE UR8, UR38, 0x4, UR8 ;  /* 0x00000004260808a5 */ /* 0x000fe2000f8e0208 */
[----:B------:R-:W-:-:S09]  /*20260*/  IMAD.U32 R9, RZ, RZ, UR4 ;  /* 0x00000004ff097e24 */ /* 0x000fd2000f8e00ff */
[----:B------:R2:W5:Y:S01]  /*20270*/  @P1 LDG.E R11, desc[UR40][R4.64] ;  /* 0x00000028040b1981 */ /* 0x000562000c1e1900 */
[----:B-1----:R-:W-:Y:S01]  /*20280*/  IMAD.U32 R6, RZ, RZ, UR8 ;  /* 0x00000008ff067e24 */ /* 0x002fe2000f8e00ff */
[----:B------:R-:W-:Y:S01]  /*20290*/  UISETP.NE.AND UP0, UPT, UR44, URZ, UPT ;  /* 0x0000003f2c00728c */ /* 0x000fe2000bf05270 */
[----:B------:R-:W-:Y:S01]  /*202a0*/  IMAD.U32 R7, RZ, RZ, UR9 ;  /* 0x00000009ff077e24 */ /* 0x000fe2000f8e00ff */
[----:B------:R-:W-:-:S04]  /*202b0*/  ULDC UR4, c[0x0][0xbd4] ;  /* 0x0002f50000047ab9 */ /* 0x000fc80000000800 */
[----:B------:R2:W5:Y:S01]  /*202c0*/  @P0 LDG.E R9, desc[UR40][R6.64] ;  /* 0x0000002806090981 */ /* 0x000562000c1e1900 */
[----:B------:R-:W-:Y:S01]  /*202d0*/  USEL UR4, UR44, UR4, UP0 ;  /* 0x000000042c047287 */ /* 0x000fe20008000000 */
[----:B0-----:R-:W-:Y:S11]  /*202e0*/  @P0 BRA `(.L_x_12167) ;  /* 0x0000000000100947 */ /* 0x001ff60003800000 */
[----:B------:R-:W-:Y:S05]  /*202f0*/  @!P1 BRA `(.L_x_12167) ;  /* 0x00000000000c9947 */ /* 0x000fea0003800000 */
[----:B--2---:R-:W2:Y:S04]  /*20300*/  LDG.E R6, desc[UR40][R4.64] ;  /* 0x0000002804067981 */ /* 0x004ea8000c1e1900 */
[----:B-----5:R-:W2:Y:S02]  /*20310*/  LDG.E R9, desc[UR40][R4.64+0x4] ;  /* 0x0000042804097981 */ /* 0x020ea4000c1e1900 */
[----:B--2---:R-:W-:-:S07]  /*20320*/  IMAD.IADD R9, R9, 0x1, -R6 ;  /* 0x0000000109097824 */ /* 0x004fce00078e0a06 */
.L_x_12167:
[----:B--2---:R-:W2:Y:S04]  /*20330*/  LDL R4, [R1+0x4b8] ;  /* 0x0004b80001047983 */ /* 0x004ea80000100800 */
[----:B------:R-:W3:Y:S01]  /*20340*/  LDL R6, [R1+0x4d0] ;  /* 0x0004d00001067983 */ /* 0x000ee20000100800 */
[----:B-----5:R-:W-:Y:S02]  /*20350*/  IMAD R80, R9, R76, RZ ;  /* 0x0000004c09507224 */ /* 0x020fe400078e02ff */
[----:B------:R-:W-:Y:S01]  /*20360*/  VIADD R15, R178, UR39 ;  /* 0x00000027b20f7c36 */ /* 0x000fe20008000000 */
[----:B------:R-:W-:Y:S01]  /*20370*/  ISETP.NE.AND P2, PT, R76, 0x1, PT ;  /* 0x000000014c00780c */ /* 0x000fe20003f45270 */
[----:B------:R-:W-:Y:S01]  /*20380*/  UISETP.GT.AND UP1, UPT, UR4, 0x1, UPT ;  /* 0x000000010400788c */ /* 0x000fe2000bf24270 */
[----:B------:R-:W-:-:S03]  /*20390*/  UMOV UR19, 0xab8 ;  /* 0x00000ab800137882 */ /* 0x000fc60000000000 */
[----:B------:R-:W-:-:S08]  /*203a0*/  USEL UR19, UR19, 0xa78, UP1 ;  /* 0x00000a7813137887 */ /* 0x000fd00008800000 */
[----:B------:R-:W0:Y:S01]  /*203b0*/  @P2 LDC R5, c[0x0][0xcf0] ;  /* 0x00033c00ff052b82 */ /* 0x000e220000000800 */
[----:B------:R-:W-:Y:S01]  /*203c0*/  UISETP.NE.U32.AND UP0, UPT, UR10, URZ, UPT ;  /* 0x0000003f0a00728c */ /* 0x000fe2000bf05070 */
[----:B------:R-:W-:Y:S01]  /*203d0*/  UMOV UR4, URZ ;  /* 0x0000003f00047c82 */ /* 0x000fe20008000000 */
[----:B------:R-:W-:Y:S01]  /*203e0*/  USHF.R.S32.HI UR10, URZ, 0x1f, UR38 ;  /* 0x0000001f3f0a7899 */ /* 0x000fe20008011426 */
[----:B------:R-:W-:Y:S01]  /*203f0*/  @P1 R2UR UR4, R11 ;  /* 0x000000000b0412ca */ /* 0x000fe200000e0000 */
[----:B------:R-:W-:Y:S02]  /*20400*/  UISETP.NE.AND.EX UP0, UPT, UR11, URZ, UPT, UP0 ;  /* 0x0000003f0b00728c */ /* 0x000fe4000bf05300 */
[----:B------:R-:W-:Y:S02]  /*20410*/  USEL UR9, UR43, URZ, UP1 ;  /* 0x0000003f2b097287 */ /* 0x000fe40008800000 */
[----:B------:R-:W-:Y:S02]  /*20420*/  USEL UR8, UR38, URZ, !UP0 ;  /* 0x0000003f26087287 */ /* 0x000fe4000c000000 */
[----:B------:R-:W-:Y:S01]  /*20430*/  USEL UR18, UR10, URZ, !UP0 ;  /* 0x0000003f0a127287 */ /* 0x000fe2000c000000 */
[----:B------:R-:W-:-:S02]  /*20440*/  ULDC.64 UR12, c[0x0][UR19+0x220] ;  /* 0x00008800130c7abb */ /* 0x000fc40008000a00 */
[----:B------:R-:W-:Y:S01]  /*20450*/  ULDC.64 UR10, c[0x0][UR19+0x218] ;  /* 0x00008600130a7abb */ /* 0x000fe20008000a00 */
[----:B------:R-:W-:Y:S01]  /*20460*/  ULDC.64 UR14, c[0x0][UR19+0x228] ;  /* 0x00008a00130e7abb */ /* 0x000fe20008000a00 */
[----:B------:R-:W-:Y:S02]  /*20470*/  UIMAD UR13, UR13, UR8, URZ ;  /* 0x000000080d0d72a4 */ /* 0x000fe4000f8e023f */
[----:B------:R-:W-:Y:S02]  /*20480*/  UIMAD.WIDE.U32 UR16, UR10, UR37, URZ ;  /* 0x000000250a1072a5 */ /* 0x000fe4000f8e003f */
[----:B------:R-:W-:Y:S01]  /*20490*/  UIMAD UR20, UR11, UR37, URZ ;  /* 0x000000250b1472a4 */ /* 0x000fe2000f8e023f */
[----:B--2---:R-:W-:Y:S02]  /*204a0*/  LOP3.LUT P0, RZ, R4, 0x3, RZ, 0xc0, !PT ;  /* 0x0000000304ff7812 */ /* 0x004fe4000780c0ff */
[----:B------:R-:W1:Y:S02]  /*204b0*/  @P2 LDC R4, c[0x0][0xcec] ;  /* 0x00033b00ff042b82 */ /* 0x000e640000000800 */
[----:B------:R-:W-:-:S13]  /*204c0*/  ISETP.GE.OR P3, PT, R15, R80, P0 ;  /* 0x000000500f00720c */ /* 0x000fda0000766670 */
[----:B------:R-:W2:Y:S01]  /*204d0*/  @!P3 LDL R13, [R1+0x240] ;  /* 0x00024000010db983 */ /* 0x000ea20000100800 */
[----:B---3--:R-:W-:Y:S01]  /*204e0*/  VIADD R11, R6, UR39 ;  /* 0x00000027060b7c36 */ /* 0x008fe20008000000 */
[----:B------:R-:W-:Y:S01]  /*204f0*/  UIMAD.WIDE.U32 UR10, UR12, UR8, URZ ;  /* 0x000000080c0a72a5 */ /* 0x000fe2000f8e003f */
[----:B------:R-:W-:Y:S01]  /*20500*/  VIADD R21, R15, 0x8 ;  /* 0x000000080f157836 */ /* 0x000fe20000000000 */
[----:B------:R-:W-:Y:S01]  /*20510*/  UIMAD.WIDE.U32 UR22, UR14, UR9, URZ ;  /* 0x000000090e1672a5 */ /* 0x000fe2000f8e003f */
[----:B------:R-:W-:Y:S01]  /*20520*/  IMAD.MOV.U32 R7, RZ, RZ, R11 ;  /* 0x000000ffff077224 */ /* 0x000fe200078e000b */
[----:B------:R-:W-:Y:S02]  /*20530*/  UIMAD UR9, UR15, UR9, URZ ;  /* 0x000000090f0972a4 */ /* 0x000fe4000f8e023f */
[----:B------:R-:W-:Y:S01]  /*20540*/  UIMAD UR13, UR12, UR18, UR13 ;  /* 0x000000120c0d72a4 */ /* 0x000fe2000f8e020d */
[----:B-1----:R-:W-:Y:S01]  /*20550*/  @P2 IMAD.HI.U32 R4, R11, R4, RZ ;  /* 0x000000040b042227 */ /* 0x002fe200078e00ff */
[----:B------:R-:W-:Y:S01]  /*20560*/  UIADD3 UR16, UP0, UP2, UR10, UR16, UR4 ;  /* 0x000000100a107290 */ /* 0x000fe2000fa1e004 */
[----:B------:R-:W-:Y:S01]  /*20570*/  ISETP.GE.OR P0, PT, R21, R80, P0 ;  /* 0x000000501500720c */ /* 0x000fe20000706670 */
[----:B------:R-:W-:-:S02]  /*20580*/  UIADD3 UR10, UR23, UR9, URZ ;  /* 0x00000009170a7290 */ /* 0x000fc4000fffe03f */
[----:B0-----:R-:W-:Y:S01]  /*20590*/  @P2 SHF.R.U32.HI R7, RZ, R5, R4 ;  /* 0x00000005ff072219 */ /* 0x001fe20000011604 */
[----:B------:R-:W-:Y:S01]  /*205a0*/  UIADD3 UR20, UR17, UR20, URZ ;  /* 0x0000001411147290 */ /* 0x000fe2000fffe03f */
[----:B------:R-:W-:Y:S01]  /*205b0*/  IMAD.U32 R4, RZ, RZ, UR22 ;  /* 0x00000016ff047e24 */ /* 0x000fe2000f8e00ff */
[----:B------:R-:W-:Y:S01]  /*205c0*/  UIADD3 UR9, UR11, UR13, URZ ;  /* 0x0000000d0b097290 */ /* 0x000fe2000fffe03f */
[----:B------:R-:W-:Y:S01]  /*205d0*/  IMAD.U32 R5, RZ, RZ, UR23 ;  /* 0x00000017ff057e24 */ /* 0x000fe2000f8e00ff */
[----:B------:R-:W-:Y:S01]  /*205e0*/  USHF.R.S32.HI UR14, URZ, 0x1f, UR4 ;  /* 0x0000001f3f0e7899 */ /* 0x000fe20008011404 */
[----:B------:R-:W-:Y:S01]  /*205f0*/  IMAD.MOV R9, RZ, RZ, -R7 ;  /* 0x000000ffff097224 */ /* 0x000fe200078e0a07 */
[----:B------:R-:W-:Y:S01]  /*20600*/  IADD3 R4, P1, P4, R7, UR16, R4 ;  /* 0x0000001007047c10 */ /* 0x000fe2000fc3e004 */
[----:B------:R-:W-:Y:S01]  /*20610*/  IMAD.U32 R8, RZ, RZ, UR10 ;  /* 0x0000000aff087e24 */ /* 0x000fe2000f8e00ff */
[----:B------:R-:W-:Y:S01]  /*20620*/  UIADD3.X UR9, UR9, UR20, UR14, UP0, UP2 ;  /* 0x0000001409097290 */ /* 0x000fe200087e440e */
[----:B------:R-:W-:Y:S01]  /*20630*/  IMAD R9, R76, R9, R11 ;  /* 0x000000094c097224 */ /* 0x000fe200078e020b */
[----:B------:R-:W-:Y:S01]  /*20640*/  SHF.R.S32.HI R5, RZ, 0x1f, R7 ;  /* 0x0000001fff057819 */ /* 0x000fe20000011407 */
[----:B------:R-:W-:Y:S01]  /*20650*/  ULDC.64 UR10, c[0x0][UR19+0x210] ;  /* 0x00008400130a7abb */ /* 0x000fe20008000a00 */
[----:B------:R-:W-:Y:S01]  /*20660*/  ULDC.64 UR12, c[0x0][0xca8] ;  /* 0x00032a00000c7ab9 */ /* 0x000fe20000000a00 */
[----:B------:R-:W-:Y:S01]  /*20670*/  IMAD R7, R9, UR11, RZ ;  /* 0x0000000b09077c24 */ /* 0x000fe2000f8e02ff */
[----:B------:R-:W-:Y:S01]  /*20680*/  SHF.R.S32.HI R6, RZ, 0x1f, R9 ;  /* 0x0000001fff067819 */ /* 0x000fe20000011409 */
[----:B------:R-:W-:Y:S01]  /*20690*/  @!UP1 ULDC UR12, c[0x0][0xc50] ;  /* 0x00031400000c9ab9 */ /* 0x000fe20000000800 */
[----:B------:R-:W-:Y:S01]  /*206a0*/  IADD3.X R5, R5, UR9, R8, P1, P4 ;  /* 0x0000000905057c10 */ /* 0x000fe20008fe8408 */
[----:B------:R-:W-:-:S02]  /*206b0*/  @!UP1 ULDC UR13, c[0x0][0xc54] ;  /* 0x00031500000d9ab9 */ /* 0x000fc40000000800 */
[----:B------:R-:W-:Y:S02]  /*206c0*/  IMAD R7, R6, UR10, R7 ;  /* 0x0000000a06077c24 */ /* 0x000fe4000f8e0207 */
[----:B------:R-:W-:-:S04]  /*206d0*/  IMAD.WIDE.U32 R4, R9, UR10, R4 ;  /* 0x0000000a09047c25 */ /* 0x000fc8000f8e0004 */
[----:B------:R-:W-:Y:S01]  /*206e0*/  IMAD.IADD R5, R5, 0x1, R7 ;  /* 0x0000000105057824 */ /* 0x000fe200078e0207 */
[----:B------:R-:W-:-:S04]  /*206f0*/  LEA R8, P1, R4, UR12, 0x2 ;  /* 0x0000000c04087c11 */ /* 0x000fc8000f8210ff */
[----:B------:R-:W-:Y:S01]  /*20700*/  LEA.HI.X R10, R4, UR13, R5, 0x2, P1 ;  /* 0x0000000d040a7c11 */ /* 0x000fe200088f1405 */
[----:B------:R-:W-:Y:S04]  /*20710*/  SHFL.IDX PT, R6, R8, RZ, 0x1c1f ;  /* 0x001c1fff08067589 */ /* 0x000fe800000e0000 */
[----:B------:R-:W2:Y:S04]  /*20720*/  SHFL.IDX PT, R7, R10, RZ, 0x1c1f ;  /* 0x001c1fff0a077589 */ /* 0x000ea800000e0000 */
[----:B--2---:R-:W-:Y:S04]  /*20730*/  @!P3 ST.E desc[UR40][R6.64], R13 ;  /* 0x0000000d0600b985 */ /* 0x004fe8000c101928 */
[----:B------:R-:W2:Y:S04]  /*20740*/  @!P0 LDL R9, [R1+0x244] ;  /* 0x0002440001098983 */ /* 0x000ea80000100800 */
[----:B------:R-:W-:Y:S04]  /*20750*/  SHFL.IDX PT, R4, R8, 0x1, 0x1c1f ;  /* 0x003c1f0008047f89 */ /* 0x000fe800000e0000 */
[----:B------:R-:W2:Y:S04]  /*20760*/  SHFL.IDX PT, R5, R10, 0x1, 0x1c1f ;  /* 0x003c1f000a057f89 */ /* 0x000ea800000e0000 */
[----:B--2---:R0:W-:Y:S01]  /*20770*/  @!P0 ST.E desc[UR40][R4.64], R9 ;  /* 0x0000000904008985 */ /* 0x0041e2000c101928 */
[----:B------:R-:W-:-:S13]  /*20780*/  PLOP3.LUT P0, PT, PT, PT, UP1, 0x80, 0x0 ;  /* 0x000000000000781c */ /* 0x000fda0003f0f018 */
[----:B0-----:R-:W-:Y:S05]  /*20790*/  @P0 BRA `(.L_x_12168) ;  /* 0x0000000c00c80947 */ /* 0x001fea0003800000 */
[----:B------:R-:W-:Y:S01]  /*207a0*/  IMAD R5, R222, 0x40, R18 ;  /* 0x00000040de057824 */ /* 0x000fe200078e0212 */
[----:B------:R-:W-:Y:S01]  /*207b0*/  ULDC.64 UR12, c[0x0][0xba0] ;  /* 0x0002e800000c7ab9 */ /* 0x000fe20000000a00 */
[----:B------:R-:W0:Y:S02]  /*207c0*/  @P2 LDC R77, c[0x0][0xcf0] ;  /* 0x00033c00ff4d2b82 */ /* 0x000e240000000800 */
[----:B------:R-:W-:-:S03]  /*207d0*/  IMAD.WIDE R2, R5, 0x2, R2 ;  /* 0x0000000205027825 */ /* 0x000fc600078e0202 */
[C---:B------:R-:W-:Y:S02]  /*207e0*/  IADD3 R25, P1, R2.reuse, 0x3000, RZ ;  /* 0x0000300002197810 */ /* 0x040fe40007f3e0ff */
[C---:B------:R-:W-:Y:S02]  /*207f0*/  IADD3 R9, P4, R2.reuse, 0x1000, RZ ;  /* 0x0000100002097810 */ /* 0x040fe40007f9e0ff */
[----:B------:R-:W-:Y:S02]  /*20800*/  IADD3 R13, P3, R2, 0x2000, RZ ;  /* 0x00002000020d7810 */ /* 0x000fe40007f7e0ff */
[----:B------:R-:W-:Y:S02]  /*20810*/  LOP3.LUT R24, R25, 0x380, RZ, 0xc0, !PT ;  /* 0x0000038019187812 */ /* 0x000fe400078ec0ff */
[----:B------:R-:W-:Y:S02]  /*20820*/  LOP3.LUT R8, R9, 0x380, RZ, 0xc0, !PT ;  /* 0x0000038009087812 */ /* 0x000fe400078ec0ff */
[----:B------:R-:W-:-:S02]  /*20830*/  LOP3.LUT R12, R13, 0x380, RZ, 0xc0, !PT ;  /* 0x000003800d0c7812 */ /* 0x000fc400078ec0ff */
[----:B------:R-:W-:Y:S02]  /*20840*/  SHF.R.U64 R24, R24, 0x3, RZ ;  /* 0x0000000318187819 */ /* 0x000fe400000012ff */
[----:B------:R-:W-:Y:S02]  /*20850*/  SHF.R.U64 R8, R8, 0x3, RZ ;  /* 0x0000000308087819 */ /* 0x000fe400000012ff */
[----:B------:R-:W-:Y:S02]  /*20860*/  SHF.R.U64 R12, R12, 0x3, RZ ;  /* 0x000000030c0c7819 */ /* 0x000fe400000012ff */
[----:B------:R-:W-:Y:S01]  /*20870*/  LOP3.LUT R24, R24, R25, RZ, 0x3c, !PT ;  /* 0x0000001918187212 */ /* 0x000fe200078e3cff */
[--C-:B------:R-:W-:Y:S01]  /*20880*/  IMAD.X R25, RZ, RZ, R3.reuse, P1 ;  /* 0x000000ffff197224 */ /* 0x100fe200008e0603 */
[----:B------:R-:W-:Y:S01]  /*20890*/  LOP3.LUT R8, R8, R9, RZ, 0x3c, !PT ;  /* 0x0000000908087212 */ /* 0x000fe200078e3cff */
[--C-:B------:R-:W-:Y:S01]  /*208a0*/  IMAD.X R9, RZ, RZ, R3.reuse, P4 ;  /* 0x000000ffff097224 */ /* 0x100fe200020e0603 */
[----:B------:R-:W-:Y:S01]  /*208b0*/  LOP3.LUT R12, R12, R13, RZ, 0x3c, !PT ;  /* 0x0000000d0c0c7212 */ /* 0x000fe200078e3cff */
[----:B------:R-:W-:Y:S01]  /*208c0*/  IMAD.X R13, RZ, RZ, R3, P3 ;  /* 0x000000ffff0d7224 */ /* 0x000fe200018e0603 */
[C---:B------:R-:W-:Y:S01]  /*208d0*/  IADD3 R49, P1, R2.reuse, 0x9000, RZ ;  /* 0x0000900002317810 */ /* 0x040fe20007f3e0ff */
[----:B------:R-:W-:Y:S01]  /*208e0*/  UIMAD UR9, UR14, UR12, URZ ;  /* 0x0000000c0e0972a4 */ /* 0x000fe2000f8e023f */
[C---:B------:R-:W-:Y:S01]  /*208f0*/  IADD3 R29, P0, R2.reuse, 0x4000, RZ ;  /* 0x00004000021d7810 */ /* 0x040fe20007f1e0ff */
[----:B------:R-:W-:Y:S01]  /*20900*/  UIMAD.WIDE.U32 UR10, UR4, UR12, URZ ;  /* 0x0000000c040a72a5 */ /* 0x000fe2000f8e003f */
[C---:B------:R-:W-:Y:S01]  /*20910*/  IADD3 R33, P6, R2.reuse, 0x5000, RZ ;  /* 0x0000500002217810 */ /* 0x040fe20007fde0ff */
[----:B------:R-:W5:Y:S01]  /*20920*/  LD.E.128 R8, desc[UR40][R8.64] ;  /* 0x0000002808087980 */ /* 0x000f62000c101d00 */
[----:B------:R-:W-:-:S02]  /*20930*/  IADD3 R37, P5, R2, 0x6000, RZ ;  /* 0x0000600002257810 */ /* 0x000fc40007fbe0ff */
[C---:B------:R-:W-:Y:S01]  /*20940*/  IADD3 R41, P4, R2.reuse, 0x7000, RZ ;  /* 0x0000700002297810 */ /* 0x040fe20007f9e0ff */
[----:B------:R-:W5:Y:S01]  /*20950*/  LD.E.128 R12, desc[UR40][R12.64] ;  /* 0x000000280c0c7980 */ /* 0x000f62000c101d00 */
[----:B------:R-:W-:Y:S02]  /*20960*/  IADD3 R45, P3, R2, 0x8000, RZ ;  /* 0x00008000022d7810 */ /* 0x000fe40007f7e0ff */
[----:B------:R-:W-:Y:S01]  /*20970*/  LOP3.LUT R48, R49, 0x380, RZ, 0xc0, !PT ;  /* 0x0000038031307812 */ /* 0x000fe200078ec0ff */
[----:B------:R-:W5:Y:S01]  /*20980*/  LD.E.128 R24, desc[UR40][R24.64] ;  /* 0x0000002818187980 */ /* 0x000f62000c101d00 */
[----:B------:R-:W-:Y:S02]  /*20990*/  LOP3.LUT R28, R29, 0x380, RZ, 0xc0, !PT ;  /* 0x000003801d1c7812 */ /* 0x000fe400078ec0ff */
[----:B------:R-:W-:Y:S02]  /*209a0*/  LOP3.LUT R32, R33, 0x380, RZ, 0xc0, !PT ;  /* 0x0000038021207812 */ /* 0x000fe400078ec0ff */
[----:B------:R-:W-:-:S02]  /*209b0*/  LOP3.LUT R36, R37, 0x380, RZ, 0xc0, !PT ;  /* 0x0000038025247812 */ /* 0x000fc400078ec0ff */
[----:B------:R-:W-:Y:S02]  /*209c0*/  LOP3.LUT R40, R41, 0x380, RZ, 0xc0, !PT ;  /* 0x0000038029287812 */ /* 0x000fe400078ec0ff */
[----:B------:R-:W-:Y:S02]  /*209d0*/  LOP3.LUT R44, R45, 0x380, RZ, 0xc0, !PT ;  /* 0x000003802d2c7812 */ /* 0x000fe400078ec0ff */
[----:B------:R-:W-:Y:S02]  /*209e0*/  SHF.R.U64 R48, R48, 0x3, RZ ;  /* 0x0000000330307819 */ /* 0x000fe400000012ff */
[----:B------:R-:W-:Y:S02]  /*209f0*/  SHF.R.U64 R28, R28, 0x3, RZ ;  /* 0x000000031c1c7819 */ /* 0x000fe400000012ff */
[----:B------:R-:W-:Y:S02]  /*20a00*/  SHF.R.U64 R32, R32, 0x3, RZ ;  /* 0x0000000320207819 */ /* 0x000fe400000012ff */
[----:B------:R-:W-:-:S02]  /*20a10*/  SHF.R.U64 R36, R36, 0x3, RZ ;  /* 0x0000000324247819 */ /* 0x000fc400000012ff */
[----:B------:R-:W-:Y:S02]  /*20a20*/  SHF.R.U64 R40, R40, 0x3, RZ ;  /* 0x0000000328287819 */ /* 0x000fe400000012ff */
        /* <DEDUP_REMOVED lines=14> */
[C---:B------:R-:W-:Y:S01]  /*20b10*/  LOP3.LUT R7, R2.reuse, 0x380, RZ, 0xc0, !PT ;  /* 0x0000038002077812 */ /* 0x040fe200078ec0ff */
[----:B------:R-:W-:Y:S01]  /*20b20*/  UIMAD UR9, UR4, UR13, UR9 ;  /* 0x0000000d040972a4 */ /* 0x000fe2000f8e0209 */
[C---:B------:R-:W-:Y:S01]  /*20b30*/  IADD3 R53, P0, R2.reuse, 0xa000, RZ ;  /* 0x0000a00002357810 */ /* 0x040fe20007f1e0ff */
[----:B------:R-:W-:Y:S01]  /*20b40*/  IMAD.X R73, RZ, RZ, R3, P1 ;  /* 0x000000ffff497224 */ /* 0x000fe200008e0603 */
[C---:B------:R-:W-:Y:S01]  /*20b50*/  IADD3 R57, P6, R2.reuse, 0xb000, RZ ;  /* 0x0000b00002397810 */ /* 0x040fe20007fde0ff */
[----:B------:R-:W-:Y:S01]  /*20b60*/  ULDC.64 UR12, c[0x0][0xbe8] ;  /* 0x0002fa00000c7ab9 */ /* 0x000fe20000000a00 */
[C---:B------:R-:W-:Y:S01]  /*20b70*/  IADD3 R61, P5, R2.reuse, 0xc000, RZ ;  /* 0x0000c000023d7810 */ /* 0x040fe20007fbe0ff */
[----:B------:R-:W5:Y:S01]  /*20b80*/  LD.E.128 R28, desc[UR40][R28.64] ;  /* 0x000000281c1c7980 */ /* 0x000f62000c101d00 */
[C---:B------:R-:W-:Y:S02]  /*20b90*/  IADD3 R65, P4, R2.reuse, 0xd000, RZ ;  /* 0x0000d00002417810 */ /* 0x040fe40007f9e0ff */
[----:B------:R-:W-:Y:S01]  /*20ba0*/  IADD3 R69, P3, R2, 0xe000, RZ ;  /* 0x0000e00002457810 */ /* 0x000fe20007f7e0ff */
        /* <DEDUP_REMOVED lines=11> */
[----:B------:R-:W-:Y:S01]  /*20c60*/  SHF.R.U64 R4, R4, 0x3, RZ ;  /* 0x0000000304047819 */ /* 0x000fe200000012ff */
[----:B------:R-:W5:Y:S01]  /*20c70*/  LD.E.128 R48, desc[UR40][R48.64] ;  /* 0x0000002830307980 */ /* 0x000f62000c101d00 */
[----:B------:R-:W-:Y:S02]  /*20c80*/  SHF.R.U64 R52, R52, 0x3, RZ ;  /* 0x0000000334347819 */ /* 0x000fe400000012ff */
[----:B------:R-:W-:Y:S02]  /*20c90*/  SHF.R.U64 R56, R56, 0x3, RZ ;  /* 0x0000000338387819 */ /* 0x000fe400000012ff */
[----:B------:R-:W-:Y:S02]  /*20ca0*/  SHF.R.U64 R60, R60, 0x3, RZ ;  /* 0x000000033c3c7819 */ /* 0x000fe400000012ff */
        /* <DEDUP_REMOVED lines=14> */
[----:B------:R-:W-:Y:S01]  /*20d90*/  UIADD3 UR11, UR11, UR9, URZ ;  /* 0x000000090b0b7290 */ /* 0x000fe2000fffe03f */
[----:B------:R1:W5:Y:S01]  /*20da0*/  LD.E.128 R4, desc[UR40][R2.64] ;  /* 0x0000002802047980 */ /* 0x000362000c101d00 */
[----:B------:R-:W-:-:S03]  /*20db0*/  USHF.R.S32.HI UR4, URZ, 0x1f, UR8 ;  /* 0x0000001f3f047899 */ /* 0x000fc60008011408 */
[----:B------:R-:W5:Y:S04]  /*20dc0*/  LD.E.128 R52, desc[UR40][R52.64] ;  /* 0x0000002834347980 */ /* 0x000f68000c101d00 */
[----:B------:R-:W5:Y:S01]  /*20dd0*/  LD.E.128 R56, desc[UR40][R56.64] ;  /* 0x0000002838387980 */ /* 0x000f62000c101d00 */
[----:B-1----:R-:W1:Y:S01]  /*20de0*/  @P2 LDC R3, c[0x0][0xcec] ;  /* 0x00033b00ff032b82 */ /* 0x002e620000000800 */
[----:B------:R-:W-:Y:S01]  /*20df0*/  IMAD R2, R224, 0x20, R222 ;  /* 0x00000020e0027824 */ /* 0x000fe200078e02de */
[----:B------:R-:W-:Y:S01]  /*20e00*/  UIMAD.WIDE.U32 UR10, UR37, UR12, UR10 ;  /* 0x0000000c250a72a5 */ /* 0x000fe2000f8e000a */
[----:B------:R-:W5:Y:S02]  /*20e10*/  LD.E.128 R60, desc[UR40][R60.64] ;  /* 0x000000283c3c7980 */ /* 0x000f64000c101d00 */
[----:B------:R-:W-:Y:S01]  /*20e20*/  VIADD R78, R2, UR39 ;  /* 0x00000027024e7c36 */ /* 0x000fe20008000000 */
[----:B------:R-:W-:Y:S01]  /*20e30*/  UIMAD UR11, UR37, UR13, UR11 ;  /* 0x0000000d250b72a4 */ /* 0x000fe2000f8e020b */
[----:B------:R-:W5:Y:S02]  /*20e40*/  LD.E.128 R64, desc[UR40][R64.64] ;  /* 0x0000002840407980 */ /* 0x000f64000c101d00 */
[----:B------:R-:W-:-:S02]  /*20e50*/  ULDC.64 UR12, c[0x0][0xbf0] ;  /* 0x0002fc00000c7ab9 */ /* 0x000fc40000000a00 */
[----:B------:R-:W-:Y:S01]  /*20e60*/  UIMAD UR4, UR4, UR12, URZ ;  /* 0x0000000c040472a4 */ /* 0x000fe2000f8e023f */
[----:B------:R-:W-:Y:S01]  /*20e70*/  IMAD.MOV.U32 R21, RZ, RZ, R78 ;  /* 0x000000ffff157224 */ /* 0x000fe200078e004e */
[----:B------:R-:W5:Y:S02]  /*20e80*/  LD.E.128 R68, desc[UR40][R68.64] ;  /* 0x0000002844447980 */ /* 0x000f64000c101d00 */
[----:B------:R-:W-:Y:S02]  /*20e90*/  UIMAD UR4, UR8, UR13, UR4 ;  /* 0x0000000d080472a4 */ /* 0x000fe4000f8e0204 */
[----:B------:R-:W-:Y:S01]  /*20ea0*/  UIMAD.WIDE.U32 UR8, UR8, UR12, UR10 ;  /* 0x0000000c080872a5 */ /* 0x000fe2000f8e000a */
[----:B------:R-:W5:Y:S02]  /*20eb0*/  LD.E.128 R72, desc[UR40][R72.64] ;  /* 0x0000002848487980 */ /* 0x000f64000c101d00 */
[----:B------:R-:W-:Y:S01]  /*20ec0*/  ULDC.64 UR10, c[0x0][0xbe0] ;  /* 0x0002f800000a7ab9 */ /* 0x000fe20000000a00 */
[----:B-1----:R-:W-:Y:S01]  /*20ed0*/  @P2 IMAD.HI.U32 R2, R78, R3, RZ ;  /* 0x000000034e022227 */ /* 0x002fe200078e00ff */
[----:B------:R-:W-:Y:S01]  /*20ee0*/  UIADD3 UR4, UR9, UR4, URZ ;  /* 0x0000000409047290 */ /* 0x000fe2000fffe03f */
[----:B------:R-:W-:Y:S01]  /*20ef0*/  @!PT LDS RZ, [RZ] ;  /* 0x00000000fffff984 */ /* 0x000fe20000000800 */
[----:B------:R-:W-:Y:S01]  /*20f00*/  @!PT LDS RZ, [RZ] ;  /* 0x00000000fffff984 */ /* 0x000fe20000000800 */
[----:B------:R-:W-:Y:S01]  /*20f10*/  @!PT LDS RZ, [RZ] ;  /* 0x00000000fffff984 */ /* 0x000fe20000000800 */
[----:B------:R-:W-:Y:S01]  /*20f20*/  @!PT LDS RZ, [RZ] ;  /* 0x00000000fffff984 */ /* 0x000fe20000000800 */
[----:B------:R1:W-:Y:S06]  /*20f30*/  MEMBAR.ALL.CTA ;  /* 0x0000000000007992 */ /* 0x0003ec0000008000 */
[----:B-1----:R-:W1:Y:S01]  /*20f40*/  FENCE.VIEW.ASYNC.S ;  /* 0x00000000000073c6 */ /* 0x002e620000000000 */
[----:B0-----:R-:W-:-:S04]  /*20f50*/  @P2 SHF.R.U32.HI R21, RZ, R77, R2 ;  /* 0x0000004dff152219 */ /* 0x001fc80000011602 */
[--C-:B------:R-:W-:Y:S01]  /*20f60*/  SHF.R.S32.HI R20, RZ, 0x1f, R21.reuse ;  /* 0x0000001fff147819 */ /* 0x100fe20000011415 */
[----:B------:R-:W-:Y:S02]  /*20f70*/  IMAD.MOV R77, RZ, RZ, -R21 ;  /* 0x000000ffff4d7224 */ /* 0x000fe400078e0a15 */
[----:B------:R-:W-:Y:S02]  /*20f80*/  IMAD.U32 R3, RZ, RZ, UR9 ;  /* 0x00000009ff037e24 */ /* 0x000fe4000f8e00ff */
[----:B------:R-:W-:Y:S02]  /*20f90*/  IMAD R20, R20, UR10, RZ ;  /* 0x0000000a14147c24 */ /* 0x000fe4000f8e02ff */
[----:B------:R-:W-:Y:S02]  /*20fa0*/  IMAD R77, R76, R77, R78 ;  /* 0x0000004d4c4d7224 */ /* 0x000fe400078e024e */
[----:B------:R-:W-:Y:S01]  /*20fb0*/  IMAD.U32 R2, RZ, RZ, UR8 ;  /* 0x00000008ff027e24 */ /* 0x000fe2000f8e00ff */
[----:B------:R-:W-:Y:S01]  /*20fc0*/  ULDC.64 UR8, c[0x0][0xbd8] ;  /* 0x0002f60000087ab9 */ /* 0x000fe20000000a00 */
[----:B------:R-:W-:-:S02]  /*20fd0*/  IMAD.U32 R3, RZ, RZ, UR4 ;  /* 0x00000004ff037e24 */ /* 0x000fc4000f8e00ff */
        /* <DEDUP_REMOVED lines=11> */
[C---:B------:R-:W-:Y:S01]  /*21090*/  LEA R81, P3, R2.reuse, UR8, 0x1 ;  /* 0x0000000802517c11 */ /* 0x040fe2000f8608ff */
[----:B------:R-:W-:Y:S02]  /*210a0*/  IMAD.IADD R3, R3, 0x1, R79 ;  /* 0x0000000103037824 */ /* 0x000fe400078e024f */
[----:B------:R-:W-:Y:S01]  /*210b0*/  VIADD R21, R83, 0x20 ;  /* 0x0000002053157836 */ /* 0x000fe20000000000 */
[----:B------:R-:W-:Y:S02]  /*210c0*/  PRMT R0, RZ, 0x654, R0 ;  /* 0x00000654ff007816 */ /* 0x000fe40000000000 */
[----:B------:R-:W-:Y:S02]  /*210d0*/  LEA.HI.X R82, R2, UR9, R3, 0x1, P3 ;  /* 0x0000000902527c11 */ /* 0x000fe400098f0c03 */
[-C--:B------:R-:W-:Y:S01]  /*210e0*/  ISETP.GE.AND P1, PT, R21, R80.reuse, PT ;  /* 0x000000501500720c */ /* 0x080fe20003f26270 */
[----:B------:R-:W-:Y:S01]  /*210f0*/  VIADD R21, R83, 0x40 ;  /* 0x0000004053157836 */ /* 0x000fe20000000000 */
[----:B-1----:R0:W-:Y:S01]  /*21100*/  SYNCS.ARRIVE.TRANS64.RED.A1T0 RZ, [R0+URZ], RZ ;  /* 0x000000ff00ff79a7 */ /* 0x0021e2000810043f */
[----:B------:R1:W2:Y:S01]  /*21110*/  SHFL.IDX PT, R78, R81, RZ, 0x181f ;  /* 0x00181fff514e7589 */ /* 0x0002a200000e0000 */
[----:B------:R-:W-:Y:S02]  /*21120*/  BSSY B1, `(.L_x_12169) ;  /* 0x0000015000017945 */ /* 0x000fe40003800000 */
[----:B------:R-:W-:Y:S01]  /*21130*/  ISETP.GE.AND P0, PT, R21, R80, PT ;  /* 0x000000501500720c */ /* 0x000fe20003f06270 */
[----:B0-----:R1:W0:Y:S01]  /*21140*/  SHFL.IDX PT, R0, R82, RZ, 0x181f ;  /* 0x00181fff52007589 */ /* 0x00122200000e0000 */
[----:B------:R-:W-:Y:S11]  /*21150*/  @P2 BRA `(.L_x_12170) ;  /* 0x0000000000442947 */ /* 0x000ff60003800000 */
[----:B------:R-:W-:Y:S02]  /*21160*/  ULDC UR4, c[0x0][0xbc8] ;  /* 0x0002f20000047ab9 */ /* 0x000fe40000000800 */
[----:B------:R-:W-:Y:S02]  /*21170*/  ISETP.GE.AND P5, PT, R18, UR4, PT ;  /* 0x0000000412007c0c */ /* 0x000fe4000bfa6270 */
[----:B------:R-:W-:Y:S02]  /*21180*/  ISETP.GE.AND P4, PT, R176, UR4, PT ;  /* 0x00000004b0007c0c */ /* 0x000fe4000bf86270 */
[----:B------:R-:W-:Y:S02]  /*21190*/  ISETP.GE.AND P3, PT, R19, UR4, PT ;  /* 0x0000000413007c0c */ /* 0x000fe4000bf66270 */
[----:B------:R-:W-:-:S07]  /*211a0*/  ISETP.GE.AND P2, PT, R177, UR4, PT ;  /* 0x00000004b1007c0c */ /* 0x000fce000bf46270 */
[----:B--2---:R-:W-:-:S04]  /*211b0*/  @!P5 LEA R2, P6, R18, R78, 0x1 ;  /* 0x0000004e1202d211 */ /* 0x004fc800078c08ff */
[----:B0-----:R-:W-:Y:S02]  /*211c0*/  @!P5 LEA.HI.X R3, R18, R0, R183, 0x1, P6 ;  /* 0x000000001203d211 */ /* 0x001fe400030f0cb7 */
        /* <DEDUP_REMOVED lines=10> */
.L_x_12170:
[----:B------:R-:W-:Y:S05]  /*21270*/  BSYNC B1 ;  /* 0x0000000000017941 */ /* 0x000fea0003800000 */
.L_x_12169:
[----:B0-----:R0:W4:Y:S01]  /*21280*/  SHFL.IDX PT, R0, R82, 0x1, 0x181f ;  /* 0x00381f0052007f89 */ /* 0x00112200000e0000 */
[----:B------:R-:W-:Y:S03]  /*21290*/  BSSY B1, `(.L_x_12171) ;  /* 0x0000014000017945 */ /* 0x000fe60003800000 */
[----:B---3--:R0:W3:Y:S01]  /*212a0*/  SHFL.IDX PT, R20, R81, 0x1, 0x181f ;  /* 0x00381f0051147f89 */ /* 0x0080e200000e0000 */
[----:B------:R-:W-:Y:S05]  /*212b0*/  @P1 BRA `(.L_x_12172) ;  /* 0x0000000000441947 */ /* 0x000fea0003800000 */
[----:B------:R-:W-:Y:S02]  /*212c0*/  ULDC UR4, c[0x0][0xbc8] ;  /* 0x0002f20000047ab9 */ /* 0x000fe40000000800 */
[----:B------:R-:W-:Y:S02]  /*212d0*/  ISETP.GE.AND P4, PT, R18, UR4, PT ;  /* 0x0000000412007c0c */ /* 0x000fe4000bf86270 */
[----:B------:R-:W-:Y:S02]  /*212e0*/  ISETP.GE.AND P3, PT, R176, UR4, PT ;  /* 0x00000004b0007c0c */ /* 0x000fe4000bf66270 */
[----:B------:R-:W-:Y:S02]  /*212f0*/  ISETP.GE.AND P2, PT, R19, UR4, PT ;  /* 0x0000000413007c0c */ /* 0x000fe4000bf46270 */
[----:B------:R-:W-:-:S07]  /*21300*/  ISETP.GE.AND P1, PT, R177, UR4, PT ;  /* 0x00000004b1007c0c */ /* 0x000fce000bf26270 */
[-C--:B---3--:R-:W-:Y:S02]  /*21310*/  @!P4 LEA R2, P6, R18, R20.reuse, 0x1 ;  /* 0x000000141202c211 */ /* 0x088fe400078c08ff */
[----:B-----5:R-:W-:Y:S02]  /*21320*/  @!P3 LEA R4, P5, R176, R20, 0x1 ;  /* 0x00000014b004b211 */ /* 0x020fe400078a08ff */
[----:B----4-:R-:W-:Y:S02]  /*21330*/  @!P4 LEA.HI.X R3, R18, R0, R183, 0x1, P6 ;  /* 0x000000001203c211 */ /* 0x010fe400030f0cb7 */
        /* <DEDUP_REMOVED lines=9> */
.L_x_12172:
[----:B------:R-:W-:Y:S05]  /*213d0*/  BSYNC B1 ;  /* 0x0000000000017941 */ /* 0x000fea0003800000 */
.L_x_12171:
[----:B----4-:R4:W0:Y:S01]  /*213e0*/  SHFL.IDX PT, R0, R82, 0x2, 0x181f ;  /* 0x00581f0052007f89 */ /* 0x01082200000e0000 */
[----:B------:R-:W-:Y:S03]  /*213f0*/  BSSY B1, `(.L_x_12173) ;  /* 0x0000014000017945 */ /* 0x000fe60003800000 */
[----:B---3-5:R4:W3:Y:S01]  /*21400*/  SHFL.IDX PT, R8, R81, 0x2, 0x181f ;  /* 0x00581f0051087f89 */ /* 0x0288e200000e0000 */
[----:B------:R-:W-:Y:S05]  /*21410*/  @P0 BRA `(.L_x_12174) ;  /* 0x0000000000440947 */ /* 0x000fea0003800000 */
[----:B------:R-:W-:Y:S02]  /*21420*/  ULDC UR4, c[0x0][0xbc8] ;  /* 0x0002f20000047ab9 */ /* 0x000fe40000000800 */
[----:B------:R-:W-:Y:S02]  /*21430*/  ISETP.GE.AND P3, PT, R18, UR4, PT ;  /* 0x0000000412007c0c */ /* 0x000fe4000bf66270 */
[----:B------:R-:W-:Y:S02]  /*21440*/  ISETP.GE.AND P2, PT, R176, UR4, PT ;  /* 0x00000004b0007c0c */ /* 0x000fe4000bf46270 */
[----:B------:R-:W-:Y:S02]  /*21450*/  ISETP.GE.AND P1, PT, R19, UR4, PT ;  /* 0x0000000413007c0c */ /* 0x000fe4000bf26270 */
[----:B------:R-:W-:-:S07]  /*21460*/  ISETP.GE.AND P0, PT, R177, UR4, PT ;  /* 0x00000004b1007c0c */ /* 0x000fce000bf06270 */
[-C--:B---3--:R-:W-:Y:S02]  /*21470*/  @!P3 LEA R2, P6, R18, R8.reuse, 0x1 ;  /* 0x000000081202b211 */ /* 0x088fe400078c08ff */
        /* <DEDUP_REMOVED lines=11> */
.L_x_12174:
[----:B------:R-:W-:Y:S05]  /*21530*/  BSYNC B1 ;  /* 0x0000000000017941 */ /* 0x000fea0003800000 */
.L_x_12173:
[----:B0-----:R-:W-:Y:S01]  /*21540*/  VIADD R3, R83, 0x60 ;  /* 0x0000006053037836 */ /* 0x001fe20000000000 */
[----:B-1--4-:R-:W0:Y:S04]  /*21550*/  SHFL.IDX PT, R82, R82, 0x3, 0x181f ;  /* 0x00781f0052527f89 */ /* 0x012e2800000e0000 */
[----:B------:R-:W-:Y:S01]  /*21560*/  ISETP.GE.AND P0, PT, R3, R80, PT ;  /* 0x000000500300720c */ /* 0x000fe20003f06270 */
[----:B------:R-:W1:-:S12]  /*21570*/  SHFL.IDX PT, R81, R81, 0x3, 0x181f ;  /* 0x00781f0051517f89 */ /* 0x000e5800000e0000 */
[----:B------:R-:W-:Y:S05]  /*21580*/  @P0 BRA `(.L_x_12175) ;  /* 0x0000002800240947 */ /* 0x000fea0003800000 */
[----:B------:R-:W-:Y:S02]  /*21590*/  ULDC UR4, c[0x0][0xbc8] ;  /* 0x0002f20000047ab9 */ /* 0x000fe40000000800 */
[----:B------:R-:W-:Y:S02]  /*215a0*/  ISETP.GE.AND P3, PT, R18, UR4, PT ;  /* 0x0000000412007c0c */ /* 0x000fe4000bf66270 */
[----:B------:R-:W-:Y:S02]  /*215b0*/  ISETP.GE.AND P4, PT, R176, UR4, PT ;  /* 0x00000004b0007c0c */ /* 0x000fe4000bf86270 */
[----:B------:R-:W-:-:S09]  /*215c0*/  ISETP.GE.AND P5, PT, R19, UR4, PT ;  /* 0x0000000413007c0c */ /* 0x000fd2000bfa6270 */
[-C--:B-1----:R-:W-:Y:S02]  /*215d0*/  @!P3 LEA R2, P0, R18, R81.reuse, 0x1 ;  /* 0x000000511202b211 */ /* 0x082fe400078008ff */
[-C--:B------:R-:W-:Y:S02]  /*215e0*/  @!P4 LEA R4, P1, R176, R81.reuse, 0x1 ;  /* 0x00000051b004c211 */ /* 0x080fe400078208ff */
[C---:B------:R-:W-:Y:S02]  /*215f0*/  @!P5 LEA R6, P2, R19.reuse, R81, 0x1 ;  /* 0x000000511306d211 */ /* 0x040fe400078408ff */
        /* <DEDUP_REMOVED lines=12> */
.L_x_12168:
[----:B------:R0:W5:Y:S01]  /*216c0*/  LDL R43, [R1+0x4b4] ;  /* 0x0004b400012b7983 */ /* 0x0001620000100800 */
[----:B------:R-:W-:Y:S01]  /*216d0*/  ULDC.64 UR12, c[0x0][0xc08] ;  /* 0x00030200000c7ab9 */ /* 0x000fe20000000a00 */
[----:B------:R-:W1:Y:S02]  /*216e0*/  @P2 LDC R2, c[0x0][0xcec] ;  /* 0x00033b00ff022b82 */ /* 0x000e640000000800 */
[----:B------:R0:W5:Y:S04]  /*216f0*/  LDL R42, [R1+0x4b0] ;  /* 0x0004b000012a7983 */ /* 0x0001680000100800 */
        /* <DEDUP_REMOVED lines=17> */
[----:B------:R0:W5:Y:S01]  /*21810*/  LDL R24, [R1+0x464] ;  /* 0x0004640001187983 */ /* 0x0001620000100800 */
[----:B------:R-:W-:Y:S01]  /*21820*/  UIMAD UR9, UR14, UR12, URZ ;  /* 0x0000000c0e0972a4 */ /* 0x000fe2000f8e023f */
[----:B------:R-:W2:Y:S01]  /*21830*/  @P2 LDC R3, c[0x0][0xcf0] ;  /* 0x00033c00ff032b82 */ /* 0x000ea20000000800 */
[----:B------:R-:W-:Y:S01]  /*21840*/  UIMAD.WIDE.U32 UR10, UR4, UR12, URZ ;  /* 0x0000000c040a72a5 */ /* 0x000fe2000f8e003f */
[----:B-1----:R-:W-:Y:S01]  /*21850*/  @P2 IMAD.HI.U32 R2, R11, R2, RZ ;  /* 0x000000020b022227 */ /* 0x002fe200078e00ff */
[----:B------:R-:W-:Y:S01]  /*21860*/  UIMAD UR9, UR4, UR13, UR9 ;  /* 0x0000000d040972a4 */ /* 0x000fe2000f8e0209 */
[----:B------:R-:W-:Y:S01]  /*21870*/  ISETP.GE.AND P0, PT, R15, R80, PT ;  /* 0x000000500f00720c */ /* 0x000fe20003f06270 */
[----:B------:R-:W-:Y:S01]  /*21880*/  USHF.R.S32.HI UR4, URZ, 0x1f, UR8 ;  /* 0x0000001f3f047899 */ /* 0x000fe20008011408 */
[----:B------:R-:W-:Y:S01]  /*21890*/  IMAD.MOV.U32 R5, RZ, RZ, R11 ;  /* 0x000000ffff057224 */ /* 0x000fe200078e000b */
[----:B------:R-:W-:Y:S01]  /*218a0*/  UIADD3 UR11, UR11, UR9, URZ ;  /* 0x000000090b0b7290 */ /* 0x000fe2000fffe03f */
[----:B------:R-:W-:Y:S01]  /*218b0*/  BSSY B1, `(.L_x_12176) ;  /* 0x00000c7000017945 */ /* 0x000fe20003800000 */
[----:B------:R-:W-:-:S02]  /*218c0*/  ULDC.64 UR12, c[0x0][0xc38] ;  /* 0x00030e00000c7ab9 */ /* 0x000fc40000000a00 */
[----:B------:R-:W-:-:S04]  /*218d0*/  UIMAD.WIDE.U32 UR10, UR37, UR12, UR10 ;  /* 0x0000000c250a72a5 */ /* 0x000fc8000f8e000a */
[----:B------:R-:W-:-:S03]  /*218e0*/  UIMAD UR11, UR37, UR13, UR11 ;  /* 0x0000000d250b72a4 */ /* 0x000fc6000f8e020b */
[----:B------:R-:W-:Y:S02]  /*218f0*/  ULDC.64 UR12, c[0x0][0xc40] ;  /* 0x00031000000c7ab9 */ /* 0x000fe40000000a00 */
[----:B------:R-:W-:-:S04]  /*21900*/  UIMAD UR4, UR4, UR12, URZ ;  /* 0x0000000c040472a4 */ /* 0x000fc8000f8e023f */
[----:B------:R-:W-:Y:S01]  /*21910*/  UIMAD UR4, UR8, UR13, UR4 ;  /* 0x0000000d080472a4 */ /* 0x000fe2000f8e0204 */
[----:B--2---:R-:W-:Y:S01]  /*21920*/  @P2 SHF.R.U32.HI R5, RZ, R3, R2 ;  /* 0x00000003ff052219 */ /* 0x004fe20000011602 */
[----:B------:R-:W-:-:S03]  /*21930*/  UIMAD.WIDE.U32 UR8, UR8, UR12, UR10 ;  /* 0x0000000c080872a5 */ /* 0x000fc6000f8e000a */
[----:B------:R-:W-:Y:S01]  /*21940*/  ULDC.64 UR10, c[0x0][0xc48] ;  /* 0x00031200000a7ab9 */ /* 0x000fe20000000a00 */
[----:B------:R-:W-:Y:S01]  /*21950*/  UIADD3 UR9, UR9, UR4, URZ ;  /* 0x0000000409097290 */ /* 0x000fe2000fffe03f */
[--C-:B------:R-:W-:Y:S01]  /*21960*/  SHF.R.S32.HI R2, RZ, 0x1f, R5.reuse ;  /* 0x0000001fff027819 */ /* 0x100fe20000011405 */
[----:B------:R-:W-:Y:S02]  /*21970*/  IMAD.MOV R7, RZ, RZ, -R5 ;  /* 0x000000ffff077224 */ /* 0x000fe400078e0a05 */
[----:B------:R-:W-:Y:S02]  /*21980*/  UIMAD.WIDE.U32 UR8, UR43, UR10, UR8 ;  /* 0x0000000a2b0872a5 */ /* 0x000fe4000f8e0008 */
[----:B------:R-:W-:Y:S02]  /*21990*/  IMAD R7, R76, R7, R11 ;  /* 0x000000074c077224 */ /* 0x000fe400078e020b */
[----:B------:R-:W-:Y:S02]  /*219a0*/  UIMAD UR43, UR43, UR11, UR9 ;  /* 0x0000000b2b2b72a4 */ /* 0x000fe4000f8e0209 */
[----:B------:R-:W-:Y:S01]  /*219b0*/  IMAD.U32 R3, RZ, RZ, UR9 ;  /* 0x00000009ff037e24 */ /* 0x000fe2000f8e00ff */
[----:B------:R-:W-:-:S02]  /*219c0*/  ULDC.64 UR10, c[0x0][0xc30] ;  /* 0x00030c00000a7ab9 */ /* 0x000fc40000000a00 */
[----:B------:R-:W-:Y:S02]  /*219d0*/  IMAD R4, R2, UR10, RZ ;  /* 0x0000000a02047c24 */ /* 0x000fe4000f8e02ff */
        /* <DEDUP_REMOVED lines=14> */
[----:B------:R-:W-:Y:S01]  /*21ac0*/  PRMT R4, RZ, 0x654, R4 ;  /* 0x00000654ff047816 */ /* 0x000fe20000000004 */
[----:B------:R0:W1:Y:S01]  /*21ad0*/  SHFL.IDX PT, R8, R0, RZ, 0x1c1f ;  /* 0x001c1fff00087589 */ /* 0x00006200000e0000 */
[----:B------:R-:W-:Y:S02]  /*21ae0*/  LEA.HI.X R20, R2, UR9, R3, 0x2, P1 ;  /* 0x0000000902147c11 */ /* 0x000fe400088f1403 */
[----:B------:R0:W-:Y:S03]  /*21af0*/  SYNCS.ARRIVE.TRANS64.RED.A1T0 RZ, [R4+URZ], RZ ;  /* 0x000000ff04ff79a7 */ /* 0x0001e6000810043f */
[----:B------:R0:W2:Y:S01]  /*21b00*/  SHFL.IDX PT, R9, R20, RZ, 0x1c1f ;  /* 0x001c1fff14097589 */ /* 0x0000a200000e0000 */
[----:B------:R-:W-:Y:S05]  /*21b10*/  @P0 BRA `(.L_x_12177) ;  /* 0x0000000800800947 */ /* 0x000fea0003800000 */
[----:B------:R-:W-:Y:S02]  /*21b20*/  ULDC UR4, c[0x0][0xbc8] ;  /* 0x0002f20000047ab9 */ /* 0x000fe40000000800 */
[----:B------:R-:W-:-:S13]  /*21b30*/  ISETP.GE.AND P0, PT, R179, UR4, PT ;  /* 0x00000004b3007c0c */ /* 0x000fda000bf06270 */
[----:B------:R-:W3:Y:S01]  /*21b40*/  @!P0 LDL.64 R14, [R1+0x260] ;  /* 0x00026000010e8983 */ /* 0x000ee20000100a00 */
[----:B------:R-:W-:Y:S01]  /*21b50*/  ISETP.GE.AND P1, PT, R212, UR4, PT ;  /* 0x00000004d4007c0c */ /* 0x000fe2000bf26270 */
[----:B-12---:R-:W-:-:S05]  /*21b60*/  @!P0 IMAD.WIDE R2, R179, 0x4, R8 ;  /* 0x00000004b3028825 */ /* 0x006fca00078e0208 */
[----:B---3--:R1:W-:Y:S07]  /*21b70*/  @!P0 ST.E.64 desc[UR40][R2.64], R14 ;  /* 0x0000000e02008985 */ /* 0x0083ee000c101b28 */
[----:B0-----:R-:W2:Y:S01]  /*21b80*/  @!P1 LDL.64 R4, [R1+0x270] ;  /* 0x0002700001049983 */ /* 0x001ea20000100a00 */
[----:B------:R-:W-:Y:S02]  /*21b90*/  ISETP.GE.AND P0, PT, R211, UR4, PT ;  /* 0x00000004d3007c0c */ /* 0x000fe4000bf06270 */
[----:B------:R-:W-:-:S04]  /*21ba0*/  @!P1 LEA R10, P2, R212, R8, 0x2 ;  /* 0x00000008d40a9211 */ /* 0x000fc800078410ff */
[----:B-----5:R-:W-:-:S05]  /*21bb0*/  @!P1 LEA.HI.X R11, R212, R9, R43, 0x2, P2 ;  /* 0x00000009d40b9211 */ /* 0x020fca00010f142b */
[----:B--2---:R0:W-:Y:S04]  /*21bc0*/  @!P1 ST.E.64 desc[UR40][R10.64], R4 ;  /* 0x000000040a009985 */ /* 0x0041e8000c101b28 */
[----:B------:R-:W2:Y:S01]  /*21bd0*/  @!P0 LDL.64 R6, [R1+0x280] ;  /* 0x0002800001068983 */ /* 0x000ea20000100a00 */
[----:B------:R-:W-:Y:S02]  /*21be0*/  ISETP.GE.AND P1, PT, R210, UR4, PT ;  /* 0x00000004d2007c0c */ /* 0x000fe4000bf26270 */
[----:B------:R-:W-:-:S04]  /*21bf0*/  @!P0 LEA R12, P2, R211, R8, 0x2 ;  /* 0x00000008d30c8211 */ /* 0x000fc800078410ff */
[----:B------:R-:W-:-:S05]  /*21c00*/  @!P0 LEA.HI.X R13, R211, R9, R42, 0x2, P2 ;  /* 0x00000009d30d8211 */ /* 0x000fca00010f142a */
[----:B--2---:R2:W-:Y:S04]  /*21c10*/  @!P0 ST.E.64 desc[UR40][R12.64], R6 ;  /* 0x000000060c008985 */ /* 0x0045e8000c101b28 */
[----:B-1----:R-:W3:Y:S01]  /*21c20*/  @!P1 LDL.64 R2, [R1+0x290] ;  /* 0x0002900001029983 */ /* 0x002ee20000100a00 */
[----:B------:R-:W-:Y:S02]  /*21c30*/  ISETP.GE.AND P0, PT, R209, UR4, PT ;  /* 0x00000004d1007c0c */ /* 0x000fe4000bf06270 */
[----:B------:R-:W-:-:S04]  /*21c40*/  @!P1 LEA R14, P2, R210, R8, 0x2 ;  /* 0x00000008d20e9211 */ /* 0x000fc800078410ff */
[----:B------:R-:W-:-:S05]  /*21c50*/  @!P1 LEA.HI.X R15, R210, R9, R41, 0x2, P2 ;  /* 0x00000009d20f9211 */ /* 0x000fca00010f1429 */
[----:B---3--:R1:W-:Y:S04]  /*21c60*/  @!P1 ST.E.64 desc[UR40][R14.64], R2 ;  /* 0x000000020e009985 */ /* 0x0083e8000c101b28 */
[----:B0-----:R-:W3:Y:S01]  /*21c70*/  @!P0 LDL.64 R4, [R1+0x2a0] ;  /* 0x0002a00001048983 */ /* 0x001ee20000100a00 */
[----:B------:R-:W-:Y:S02]  /*21c80*/  ISETP.GE.AND P1, PT, R208, UR4, PT ;  /* 0x00000004d0007c0c */ /* 0x000fe4000bf26270 */
[----:B------:R-:W-:-:S04]  /*21c90*/  @!P0 LEA R10, P2, R209, R8, 0x2 ;  /* 0x00000008d10a8211 */ /* 0x000fc800078410ff */
[----:B------:R-:W-:-:S05]  /*21ca0*/  @!P0 LEA.HI.X R11, R209, R9, R40, 0x2, P2 ;  /* 0x00000009d10b8211 */ /* 0x000fca00010f1428 */
[----:B---3--:R0:W-:Y:S04]  /*21cb0*/  @!P0 ST.E.64 desc[UR40][R10.64], R4 ;  /* 0x000000040a008985 */ /* 0x0081e8000c101b28 */
[----:B--2---:R-:W2:Y:S01]  /*21cc0*/  @!P1 LDL.64 R6, [R1+0x2b0] ;  /* 0x0002b00001069983 */ /* 0x004ea20000100a00 */
        /* <DEDUP_REMOVED lines=124> */
[----:B-1----:R-:W2:Y:S01]  /*22490*/  @!P0 LDL.64 R2, [R1+0x440] ;  /* 0x0004400001028983 */ /* 0x002ea20000100a00 */
[----:B------:R-:W-:Y:S02]  /*224a0*/  ISETP.GE.AND P1, PT, R213, UR4, PT ;  /* 0x00000004d5007c0c */ /* 0x000fe4000bf26270 */
[----:B------:R-:W-:-:S04]  /*224b0*/  @!P0 LEA R14, P2, R214, R8, 0x2 ;  /* 0x00000008d60e8211 */ /* 0x000fc800078410ff */
[----:B------:R-:W-:-:S05]  /*224c0*/  @!P0 LEA.HI.X R15, R214, R9, R226, 0x2, P2 ;  /* 0x00000009d60f8211 */ /* 0x000fca00010f14e2 */
[----:B--2---:R3:W-:Y:S04]  /*224d0*/  @!P0 ST.E.64 desc[UR40][R14.64], R2 ;  /* 0x000000020e008985 */ /* 0x0047e8000c101b28 */
[----:B0-----:R-:W2:Y:S01]  /*224e0*/  @!P1 LDL.64 R4, [R1+0x450] ;  /* 0x0004500001049983 */ /* 0x001ea20000100a00 */
[----:B------:R-:W-:-:S04]  /*224f0*/  @!P1 LEA R8, P0, R213, R8, 0x2 ;  /* 0x00000008d5089211 */ /* 0x000fc800078010ff */
[----:B------:R-:W-:-:S05]  /*22500*/  @!P1 LEA.HI.X R9, R213, R9, R225, 0x2, P0 ;  /* 0x00000009d5099211 */ /* 0x000fca00000f14e1 */
[----:B--2---:R3:W-:Y:S04]  /*22510*/  @!P1 ST.E.64 desc[UR40][R8.64], R4 ;  /* 0x0000000408009985 */ /* 0x0047e8000c101b28 */
.L_x_12177:
[----:B------:R-:W-:Y:S05]  /*22520*/  BSYNC B1 ;  /* 0x0000000000017941 */ /* 0x000fea0003800000 */
.L_x_12176:
[----:B------:R-:W-:Y:S01]  /*22530*/  ISETP.GE.AND P0, PT, R21, R80, PT ;  /* 0x000000501500720c */ /* 0x000fe20003f06270 */
[----:B--23--:R4:W2:Y:S04]  /*22540*/  SHFL.IDX PT, R9, R20, 0x1, 0x1c1f ;  /* 0x003c1f0014097f89 */ /* 0x00c8a800000e0000 */
[----:B-1----:R4:W1:Y:S08]  /*22550*/  SHFL.IDX PT, R8, R0, 0x1, 0x1c1f ;  /* 0x003c1f0000087f89 */ /* 0x00287000000e0000 */
[----:B----4-:R-:W-:Y:S05]  /*22560*/  @P0 BRA `(.L_x_12175) ;  /* 0x00000018002c0947 */ /* 0x010fea0003800000 */
[----:B0-----:R-:W0:Y:S02]  /*22570*/  LDC R0, c[0x0][0xbc8] ;  /* 0x0002f200ff007b82 */ /* 0x001e240000000800 */
[----:B0-----:R-:W-:-:S13]  /*22580*/  ISETP.GE.AND P0, PT, R179, R0, PT ;  /* 0x00000000b300720c */ /* 0x001fda0003f06270 */
[----:B------:R-:W3:Y:S01]  /*22590*/  @!P0 LDL.64 R14, [R1+0x268] ;  /* 0x00026800010e8983 */ /* 0x000ee20000100a00 */
[-C--:B------:R-:W-:Y:S01]  /*225a0*/  ISETP.GE.AND P1, PT, R212, R0.reuse, PT ;  /* 0x00000000d400720c */ /* 0x080fe20003f26270 */
[----:B-12---:R-:W-:Y:S01]  /*225b0*/  @!P0 IMAD.WIDE R2, R179, 0x4, R8 ;  /* 0x00000004b3028825 */ /* 0x006fe200078e0208 */
[----:B------:R-:W-:-:S04]  /*225c0*/  ISETP.GE.AND P2, PT, R211, R0, PT ;  /* 0x00000000d300720c */ /* 0x000fc80003f46270 */
[----:B---3--:R0:W-:Y:S07]  /*225d0*/  @!P0 ST.E.64 desc[UR40][R2.64], R14 ;  /* 0x0000000e02008985 */ /* 0x0081ee000c101b28 */
[----:B------:R-:W2:Y:S01]  /*225e0*/  @!P1 LDL.64 R4, [R1+0x278] ;  /* 0x0002780001049983 */ /* 0x000ea20000100a00 */
[----:B------:R-:W-:-:S04]  /*225f0*/  @!P1 LEA R10, P0, R212, R8, 0x2 ;  /* 0x00000008d40a9211 */ /* 0x000fc800078010ff */
[----:B-----5:R-:W-:Y:S02]  /*22600*/  @!P1 LEA.HI.X R11, R212, R9, R43, 0x2, P0 ;  /* 0x00000009d40b9211 */ /* 0x020fe400000f142b */
[----:B------:R-:W-:-:S03]  /*22610*/  @!P2 LEA R12, P0, R211, R8, 0x2 ;  /* 0x00000008d30ca211 */ /* 0x000fc600078010ff */
[----:B--2---:R1:W-:Y:S04]  /*22620*/  @!P1 ST.E.64 desc[UR40][R10.64], R4 ;  /* 0x000000040a009985 */ /* 0x0043e8000c101b28 */
[----:B------:R-:W2:Y:S01]  /*22630*/  @!P2 LDL.64 R6, [R1+0x288] ;  /* 0x000288000106a983 */ /* 0x000ea20000100a00 */
[----:B------:R-:W-:Y:S02]  /*22640*/  ISETP.GE.AND P1, PT, R210, R0, PT ;  /* 0x00000000d200720c */ /* 0x000fe40003f26270 */
[----:B------:R-:W-:-:S05]  /*22650*/  @!P2 LEA.HI.X R13, R211, R9, R42, 0x2, P0 ;  /* 0x00000009d30da211 */ /* 0x000fca00000f142a */
[----:B--2---:R2:W-:Y:S06]  /*22660*/  @!P2 ST.E.64 desc[UR40][R12.64], R6 ;  /* 0x000000060c00a985 */ /* 0x0045ec000c101b28 */
[----:B0-----:R-:W3:Y:S01]  /*22670*/  @!P1 LDL.64 R2, [R1+0x298] ;  /* 0x0002980001029983 */ /* 0x001ee20000100a00 */
[----:B------:R-:W-:Y:S02]  /*22680*/  ISETP.GE.AND P2, PT, R209, R0, PT ;  /* 0x00000000d100720c */ /* 0x000fe40003f46270 */
[----:B------:R-:W-:-:S04]  /*22690*/  @!P1 LEA R14, P0, R210, R8, 0x2 ;  /* 0x00000008d20e9211 */ /* 0x000fc800078010ff */
[----:B------:R-:W-:-:S05]  /*226a0*/  @!P1 LEA.HI.X R15, R210, R9, R41, 0x2, P0 ;  /* 0x00000009d20f9211 */ /* 0x000fca00000f1429 */
[----:B---3--:R0:W-:Y:S04]  /*226b0*/  @!P1 ST.E.64 desc[UR40][R14.64], R2 ;  /* 0x000000020e009985 */ /* 0x0081e8000c101b28 */
[----:B-1----:R-:W3:Y:S01]  /*226c0*/  @!P2 LDL.64 R4, [R1+0x2a8] ;  /* 0x0002a8000104a983 */ /* 0x002ee20000100a00 */
[----:B------:R-:W-:Y:S02]  /*226d0*/  ISETP.GE.AND P1, PT, R208, R0, PT ;  /* 0x00000000d000720c */ /* 0x000fe40003f26270 */
[----:B------:R-:W-:-:S04]  /*226e0*/  @!P2 LEA R10, P0, R209, R8, 0x2 ;  /* 0x00000008d10aa211 */ /* 0x000fc800078010ff */
[----:B------:R-:W-:-:S05]  /*226f0*/  @!P2 LEA.HI.X R11, R209, R9, R40, 0x2, P0 ;  /* 0x00000009d10ba211 */ /* 0x000fca00000f1428 */
[----:B---3--:R1:W-:Y:S04]  /*22700*/  @!P2 ST.E.64 desc[UR40][R10.64], R4 ;  /* 0x000000040a00a985 */ /* 0x0083e8000c101b28 */
[----:B--2---:R-:W2:Y:S01]  /*22710*/  @!P1 LDL.64 R6, [R1+0x2b8] ;  /* 0x0002b80001069983 */ /* 0x004ea20000100a00 */
[----:B------:R-:W-:Y:S02]  /*22720*/  ISETP.GE.AND P2, PT, R207, R0, PT ;  /* 0x00000000cf00720c */ /* 0x000fe40003f46270 */
[----:B------:R-:W-:-:S04]  /*22730*/  @!P1 LEA R12, P0, R208, R8, 0x2 ;  /* 0x00000008d00c9211 */ /* 0x000fc800078010ff */
[----:B------:R-:W-:-:S05]  /*22740*/  @!P1 LEA.HI.X R13, R208, R9, R39, 0x2, P0 ;  /* 0x00000009d00d9211 */ /* 0x000fca00000f1427 */
[----:B--2---:R2:W-:Y:S04]  /*22750*/  @!P1 ST.E.64 desc[UR40][R12.64], R6 ;  /* 0x000000060c009985 */ /* 0x0045e8000c101b28 */
        /* <DEDUP_REMOVED lines=113> */
[----:B------:R-:W-:-:S07]  /*22e70*/  @!P2 LEA.HI.X R11, R185, R9, R228, 0x2, P0 ;  /* 0x00000009b90ba211 */ /* 0x000fce00000f14e4 */
[C---:B--2---:R-:W-:Y:S01]  /*22e80*/  @!P1 LEA R12, P0, R184.reuse, R8, 0x2 ;  /* 0x00000008b80c9211 */ /* 0x044fe200078010ff */
[----:B---3--:R0:W-:Y:S04]  /*22e90*/  @!P2 ST.E.64 desc[UR40][R10.64], R4 ;  /* 0x000000040a00a985 */ /* 0x0081e8000c101b28 */
[----:B------:R-:W2:Y:S01]  /*22ea0*/  @!P1 LDL.64 R6, [R1+0x438] ;  /* 0x0004380001069983 */ /* 0x000ea20000100a00 */
[----:B------:R-:W-:Y:S01]  /*22eb0*/  @!P1 LEA.HI.X R13, R184, R9, R227, 0x2, P0 ;  /* 0x00000009b80d9211 */ /* 0x000fe200000f14e3 */
[----:B------:R-:W-:Y:S01]  /*22ec0*/  BSSY B1, `(.L_x_12178) ;  /* 0x0000009000017945 */ /* 0x000fe20003800000 */
[----:B------:R-:W-:-:S03]  /*22ed0*/  ISETP.GE.AND P0, PT, R214, R0, PT ;  /* 0x00000000d600720c */ /* 0x000fc60003f06270 */
[----:B--2---:R0:W-:Y:S01]  /*22ee0*/  @!P1 ST.E.64 desc[UR40][R12.64], R6 ;  /* 0x000000060c009985 */ /* 0x0041e2000c101b28 */
[----:B------:R-:W-:-:S09]  /*22ef0*/  ISETP.GE.AND P1, PT, R213, R0, PT ;  /* 0x00000000d500720c */ /* 0x000fd20003f26270 */
[----:B------:R-:W-:Y:S05]  /*22f00*/  @P0 BRA `(.L_x_12179) ;  /* 0x0000000000100947 */ /* 0x000fea0003800000 */
[----:B0-----:R-:W2:Y:S01]  /*22f10*/  LDL.64 R4, [R1+0x448] ;  /* 0x0004480001047983 */ /* 0x001ea20000100a00 */
[----:B------:R-:W-:-:S04]  /*22f20*/  LEA R2, P0, R214, R8, 0x2 ;  /* 0x00000008d6027211 */ /* 0x000fc800078010ff */
[----:B------:R-:W-:-:S05]  /*22f30*/  LEA.HI.X R3, R214, R9, R226, 0x2, P0 ;  /* 0x00000009d6037211 */ /* 0x000fca00000f14e2 */
[----:B--2---:R1:W-:Y:S04]  /*22f40*/  ST.E.64 desc[UR40][R2.64], R4 ;  /* 0x0000000402007985 */ /* 0x0043e8000c101b28 */
.L_x_12179:
[----:B------:R-:W-:Y:S05]  /*22f50*/  BSYNC B1 ;  /* 0x0000000000017941 */ /* 0x000fea0003800000 */
.L_x_12178:
[----:B------:R-:W-:Y:S05]  /*22f60*/  @P1 BRA `(.L_x_12175) ;  /* 0x0000000c00ac1947 */ /* 0x000fea0003800000 */
[----:B01----:R-:W2:Y:S01]  /*22f70*/  LDL.64 R4, [R1+0x458] ;  /* 0x0004580001047983 */ /* 0x003ea20000100a00 */
[----:B------:R-:W-:-:S04]  /*22f80*/  LEA R2, P0, R213, R8, 0x2 ;  /* 0x00000008d5027211 */ /* 0x000fc800078010ff */
[----:B------:R-:W-:-:S05]  /*22f90*/  LEA.HI.X R3, R213, R9, R225, 0x2, P0 ;  /* 0x00000009d5037211 */ /* 0x000fca00000f14e1 */
[----:B--2---:R4:W-:Y:S01]  /*22fa0*/  ST.E.64 desc[UR40][R2.64], R4 ;  /* 0x0000000402007985 */ /* 0x0049e2000c101b28 */
[----:B------:R-:W-:Y:S05]  /*22fb0*/  BRA `(.L_x_12175) ;  /* 0x0000000c00987947 */ /* 0x000fea0003800000 */
.L_x_12166:
        /* <DEDUP_REMOVED lines=21> */
[----:B------:R-:W-:Y:S01]  /*23110*/  ISETP.GT.AND P0, PT, R223, 0x7f, PT ;  /* 0x0000007fdf00780c */ /* 0x000fe20003f04270 */
[----:B------:R-:W-:-:S09]  /*23120*/  UMOV UR4, URZ ;  /* 0x0000003f00047c82 */ /* 0x000fd20008000000 */
[----:B------:R-:W-:Y:S01]  /*23130*/  @!UP1 ULDC UR44, c[0x0][0xbd4] ;  /* 0x0002f500002c9ab9 */ /* 0x000fe20000000800 */
[----:B--2---:R-:W-:Y:S01]  /*23140*/  @P1 R2UR UR4, R6 ;  /* 0x00000000060412ca */ /* 0x004fe200000e0000 */
[----:B0-----:R-:W-:-:S14]  /*23150*/  @P2 BRA `(.L_x_12180) ;  /* 0x0000000000102947 */ /* 0x001fdc0003800000 */
[----:B------:R-:W-:Y:S05]  /*23160*/  @!P1 BRA `(.L_x_12180) ;  /* 0x00000000000c9947 */ /* 0x000fea0003800000 */
[----:B------:R-:W2:Y:S04]  /*23170*/  LDG.E R5, desc[UR40][R2.64] ;  /* 0x0000002802057981 */ /* 0x000ea8000c1e1900 */
[----:B-----5:R-:W2:Y:S02]  /*23180*/  LDG.E R0, desc[UR40][R2.64+0x4] ;  /* 0x0000042802007981 */ /* 0x020ea4000c1e1900 */
[----:B--2---:R-:W-:-:S07]  /*23190*/  IMAD.IADD R0, R0, 0x1, -R5 ;  /* 0x0000000100007824 */ /* 0x004fce00078e0a05 */
.L_x_12180:
[----:B------:R-:W-:Y:S01]  /*231a0*/  USHF.R.S32.HI UR21, URZ, 0x1f, UR38 ;  /* 0x0000001f3f157899 */ /* 0x000fe20008011426 */
[----:B------:R-:W-:Y:S01]  /*231b0*/  BSSY B1, `(.L_x_12181) ;  /* 0x000003a000017945 */ /* 0x000fe20003800000 */
[----:B------:R-:W-:Y:S02]  /*231c0*/  USHF.R.S32.HI UR20, URZ, 0x1f, UR4 ;  /* 0x0000001f3f147899 */ /* 0x000fe40008011404 */
[----:B------:R-:W-:Y:S02]  /*231d0*/  USEL UR8, UR38, URZ, !UP0 ;  /* 0x0000003f26087287 */ /* 0x000fe4000c000000 */
[----:B------:R-:W-:Y:S01]  /*231e0*/  USEL UR21, UR21, URZ, !UP0 ;  /* 0x0000003f15157287 */ /* 0x000fe2000c000000 */
[----:B------:R-:W-:Y:S11]  /*231f0*/  @P0 BRA `(.L_x_12182) ;  /* 0x0000000000d40947 */ /* 0x000ff60003800000 */
        /* <DEDUP_REMOVED lines=9> */
[----:B------:R-:W-:Y:S01]  /*23290*/  IMAD.MOV.U32 R5, RZ, RZ, R4 ;  /* 0x000000ffff057224 */ /* 0x000fe200078e0004 */
[----:B------:R-:W-:Y:S02]  /*232a0*/  UMOV UR18, 0xab8 ;  /* 0x00000ab800127882 */ /* 0x000fe40000000000 */
[----:B------:R-:W-:Y:S02]  /*232b0*/  USEL UR18, UR18, 0xa78, UP0 ;  /* 0x00000a7812127887 */ /* 0x000fe40008000000 */
[----:B------:R-:W-:-:S06]  /*232c0*/  USEL UR9, UR43, URZ, UP0 ;  /* 0x0000003f2b097287 */ /* 0x000fcc0008000000 */
[----:B------:R-:W0:Y:S04]  /*232d0*/  @P0 LDC R3, c[0x0][0xcec] ;  /* 0x00033b00ff030b82 */ /* 0x000e280000000800 */
[----:B------:R-:W-:Y:S01]  /*232e0*/  ULDC.64 UR12, c[0x0][UR18+0x220] ;  /* 0x00008800120c7abb */ /* 0x000fe20008000a00 */
[----:B------:R-:W-:Y:S01]  /*232f0*/  ULDC.64 UR10, c[0x0][UR18+0x218] ;  /* 0x00008600120a7abb */ /* 0x000fe20008000a00 */
[----:B------:R-:W-:Y:S01]  /*23300*/  ULDC.64 UR14, c[0x0][UR18+0x228] ;  /* 0x00008a00120e7abb */ /* 0x000fe20008000a00 */
[----:B------:R-:W-:Y:S01]  /*23310*/  UIMAD UR13, UR13, UR8, URZ ;  /* 0x000000080d0d72a4 */ /* 0x000fe2000f8e023f */
[----:B------:R-:W1:Y:S01]  /*23320*/  @P0 LDC R7, c[0x0][0xcf0] ;  /* 0x00033c00ff070b82 */ /* 0x000e620000000800 */
[----:B------:R-:W-:Y:S02]  /*23330*/  UIMAD.WIDE.U32 UR16, UR10, UR37, URZ ;  /* 0x000000250a1072a5 */ /* 0x000fe4000f8e003f */
        /* <DEDUP_REMOVED lines=10> */
[----:B------:R-:W-:Y:S02]  /*233e0*/  IMAD.U32 R3, RZ, RZ, UR23 ;  /* 0x00000017ff037e24 */ /* 0x000fe4000f8e00ff */
[----:B------:R-:W-:Y:S01]  /*233f0*/  IMAD.U32 R6, RZ, RZ, UR10 ;  /* 0x0000000aff067e24 */ /* 0x000fe2000f8e00ff */
[----:B------:R-:W-:Y:S01]  /*23400*/  UIADD3.X UR9, UR9, UR19, UR20, UP1, UP2 ;  /* 0x0000001309097290 */ /* 0x000fe20008fe4414 */
[----:B-1----:R-:W-:Y:S01]  /*23410*/  @P0 SHF.R.U32.HI R5, RZ, R7, R2 ;  /* 0x00000007ff050219 */ /* 0x002fe20000011602 */
[----:B------:R-:W-:Y:S01]  /*23420*/  IMAD.U32 R2, RZ, RZ, UR22 ;  /* 0x00000016ff027e24 */ /* 0x000fe2000f8e00ff */
[----:B------:R-:W-:Y:S01]  /*23430*/  ULDC.64 UR10, c[0x0][UR18+0x210] ;  /* 0x00008400120a7abb */ /* 0x000fe20008000a00 */
[----:B------:R-:W-:Y:S01]  /*23440*/  ULDC.64 UR12, c[0x0][0xca8] ;  /* 0x00032a00000c7ab9 */ /* 0x000fe20000000a00 */
[----:B------:R-:W-:Y:S01]  /*23450*/  @!UP0 ULDC UR12, c[0x0][0xc50] ;  /* 0x00031400000c8ab9 */ /* 0x000fe20000000800 */
[--C-:B------:R-:W-:Y:S01]  /*23460*/  IMAD.MOV R7, RZ, RZ, -R5.reuse ;  /* 0x000000ffff077224 */ /* 0x100fe200078e0a05 */
[----:B------:R-:W-:Y:S01]  /*23470*/  IADD3 R2, P0, P1, R5, UR16, R2 ;  /* 0x0000001005027c10 */ /* 0x000fe2000f91e002 */
[----:B------:R-:W-:Y:S01]  /*23480*/  @!UP0 ULDC UR13, c[0x0][0xc54] ;  /* 0x00031500000d8ab9 */ /* 0x000fe20000000800 */
[----:B------:R-:W-:Y:S01]  /*23490*/  SHF.R.S32.HI R5, RZ, 0x1f, R5 ;  /* 0x0000001fff057819 */ /* 0x000fe20000011405 */
[----:B------:R-:W-:-:S03]  /*234a0*/  IMAD R7, R9, R7, R4 ;  /* 0x0000000709077224 */ /* 0x000fc600078e0204 */
[----:B------:R-:W-:Y:S01]  /*234b0*/  IADD3.X R3, R5, UR9, R6, P0, P1 ;  /* 0x0000000905037c10 */ /* 0x000fe200087e2406 */
        /* <DEDUP_REMOVED lines=9> */
.L_x_12182:
[----:B------:R-:W-:Y:S05]  /*23550*/  BSYNC B1 ;  /* 0x0000000000017941 */ /* 0x000fea0003800000 */
.L_x_12181:
[----:B------:R-:W-:-:S06]  /*23560*/  UISETP.GT.AND UP0, UPT, UR44, 0x1, UPT ;  /* 0x000000012c00788c */ /* 0x000fcc000bf04270 */
[----:B------:R-:W-:-:S13]  /*23570*/  PLOP3.LUT P0, PT, PT, PT, UP0, 0x80, 0x0 ;  /* 0x000000000000781c */ /* 0x000fda0003f0f008 */
[----:B------:R-:W-:Y:S05]  /*23580*/  @P0 BRA `(.L_x_12175) ;  /* 0x0000000800240947 */ /* 0x000fea0003800000 */
[----:B------:R-:W1:Y:S01]  /*23590*/  LDC R11, c[0x0][0xce8] ;  /* 0x00033a00ff0b7b82 */ /* 0x000e620000000800 */
[----:B------:R-:W-:Y:S01]  /*235a0*/  ULDC.64 UR12, c[0x0][0xba0] ;  /* 0x0002e800000c7ab9 */ /* 0x000fe20000000a00 */
[----:B------:R-:W-:Y:S01]  /*235b0*/  IMAD R2, R224, 0x20, R222 ;  /* 0x00000020e0027824 */ /* 0x000fe200078e02de */
[----:B------:R-:W-:Y:S01]  /*235c0*/  UIMAD UR9, UR20, UR12, URZ ;  /* 0x0000000c140972a4 */ /* 0x000fe2000f8e023f */
[----:B------:R-:W-:Y:S01]  /*235d0*/  BSSY B1, `(.L_x_12183) ;  /* 0x0000042000017945 */ /* 0x000fe20003800000 */
[----:B------:R-:W-:Y:S01]  /*235e0*/  UIMAD.WIDE.U32 UR10, UR4, UR12, URZ ;  /* 0x0000000c040a72a5 */ /* 0x000fe2000f8e003f */
[----:B------:R-:W-:Y:S01]  /*235f0*/  VIADD R6, R2, UR39 ;  /* 0x0000002702067c36 */ /* 0x000fe20008000000 */
[----:B------:R-:W-:-:S03]  /*23600*/  UIMAD UR9, UR4, UR13, UR9 ;  /* 0x0000000d040972a4 */ /* 0x000fc6000f8e0209 */
[----:B------:R-:W-:Y:S01]  /*23610*/  ULDC.64 UR12, c[0x0][0xbe8] ;  /* 0x0002fa00000c7ab9 */ /* 0x000fe20000000a00 */
[----:B------:R-:W-:Y:S01]  /*23620*/  UIADD3 UR11, UR11, UR9, URZ ;  /* 0x000000090b0b7290 */ /* 0x000fe2000fffe03f */
[----:B0-----:R-:W-:-:S03]  /*23630*/  IMAD.MOV.U32 R5, RZ, RZ, R6 ;  /* 0x000000ffff057224 */ /* 0x001fc600078e0006 */
[----:B------:R-:W-:-:S04]  /*23640*/  UIMAD.WIDE.U32 UR10, UR37, UR12, UR10 ;  /* 0x0000000c250a72a5 */ /* 0x000fc8000f8e000a */
[----:B------:R-:W-:-:S03]  /*23650*/  UIMAD UR11, UR37, UR13, UR11 ;  /* 0x0000000d250b72a4 */ /* 0x000fc6000f8e020b */
[----:B------:R-:W-:Y:S01]  /*23660*/  ULDC.64 UR12, c[0x0][0xbf0] ;  /* 0x0002fc00000c7ab9 */ /* 0x000fe20000000a00 */
[----:B-1----:R-:W-:Y:S01]  /*23670*/  ISETP.NE.AND P0, PT, R11, 0x1, PT ;  /* 0x000000010b00780c */ /* 0x002fe20003f05270 */
[----:B------:R-:W-:-:S04]  /*23680*/  UIMAD UR4, UR21, UR12, URZ ;  /* 0x0000000c150472a4 */ /* 0x000fc8000f8e023f */
[----:B------:R-:W-:Y:S02]  /*23690*/  UIMAD UR4, UR8, UR13, UR4 ;  /* 0x0000000d080472a4 */ /* 0x000fe4000f8e0204 */
[----:B------:R-:W-:-:S03]  /*236a0*/  UIMAD.WIDE.U32 UR8, UR8, UR12, UR10 ;  /* 0x0000000c080872a5 */ /* 0x000fc6000f8e000a */
[----:B------:R-:W-:Y:S01]  /*236b0*/  ULDC.64 UR10, c[0x0][0xbe0] ;  /* 0x0002f800000a7ab9 */ /* 0x000fe20000000a00 */
[----:B------:R-:W-:Y:S02]  /*236c0*/  UIADD3 UR4, UR9, UR4, URZ ;  /* 0x0000000409047290 */ /* 0x000fe4000fffe03f */
[----:B------:R-:W0:Y:S08]  /*236d0*/  @P0 LDC R3, c[0x0][0xcec] ;  /* 0x00033b00ff030b82 */ /* 0x000e300000000800 */
[----:B------:R-:W1:Y:S01]  /*236e0*/  @P0 LDC R7, c[0x0][0xcf0] ;  /* 0x00033c00ff070b82 */ /* 0x000e620000000800 */
        /* <DEDUP_REMOVED lines=16> */
[----:B-----5:R-:W-:Y:S02]  /*237f0*/  IMAD R11, R0, R11, RZ ;  /* 0x0000000b000b7224 */ /* 0x020fe400078e02ff */
        /* <DEDUP_REMOVED lines=31> */
.L_x_12184:
[----:B------:R-:W-:Y:S05]  /*239f0*/  BSYNC B1 ;  /* 0x0000000000017941 */ /* 0x000fea0003800000 */
.L_x_12183:
        /* <DEDUP_REMOVED lines=21> */
.L_x_12186:
[----:B------:R-:W-:Y:S05]  /*23b50*/  BSYNC B1 ;  /* 0x0000000000017941 */ /* 0x000fea0003800000 */
.L_x_12185:
        /* <DEDUP_REMOVED lines=21> */
.L_x_12188:
[----:B------:R-:W-:Y:S05]  /*23cb0*/  BSYNC B1 ;  /* 0x0000000000017941 */ /* 0x000fea0003800000 */
.L_x_12187:
        /* <DEDUP_REMOVED lines=10> */
[-C--:B---3--:R-:W-:Y:S02]  /*23d60*/  @!P3 LEA R6, P6, R18, R2.reuse, 0x1 ;  /* 0x000000021206b211 */ /* 0x088fe400078c08ff */
[-C--:B------:R-:W-:Y:S02]  /*23d70*/  @!P2 LEA R8, P5, R176, R2.reuse, 0x1 ;  /* 0x00000002b008a211 */ /* 0x080fe400078a08ff */
[-C--:B------:R-:W-:Y:S02]  /*23d80*/  @!P1 LEA R10, P4, R19, R2.reuse, 0x1 ;  /* 0x00000002130a9211 */ /* 0x080fe400078808ff */
[-C--:B--2---:R-:W-:Y:S02]  /*23d90*/  @!P3 LEA.HI.X R7, R18, R5.reuse, R183, 0x1, P6 ;  /* 0x000000051207b211 */ /* 0x084fe400030f0cb7 */
        /* <DEDUP_REMOVED lines=8> */
.L_x_12175:
[----:B------:R-:W-:Y:S05]  /*23e20*/  BSYNC B0 ;  /* 0x0000000000007941 */ /* 0x000fea0003800000 */
.L_x_12165:
[----:B------:R-:W-:Y:S02]  /*23e30*/  ULDC UR4, c[0x0][0xd3c] ;  /* 0x00034f0000047ab9 */ /* 0x000fe40000000800 */
[----:B------:R-:W-:-:S06]  /*23e40*/  UISETP.GE.AND UP0, UPT, UR6, UR4, UPT ;  /* 0x000000040600728c */ /* 0x000fcc000bf06270 */
[----:B------:R-:W-:-:S13]  /*23e50*/  PLOP3.LUT P0, PT, PT, PT, UP0, 0x80, 0x0 ;  /* 0x000000000000781c */ /* 0x000fda0003f0f008 */
[----:B------:R-:W-:Y:S05]  /*23e60*/  @!P0 BRA `(.L_x_12189) ;  /* 0xfffffdd400948947 */ /* 0x000fea000383ffff */
[----:B------:R-:W-:Y:S05]  /*23e70*/  EXIT ;  /* 0x000000000000794d */ /* 0x000fea0003800000 */
.L_x_12064:
        /* <DEDUP_REMOVED lines=16> */
[----:B-1----:R3:W-:Y:S01]  /*23f80*/  STL.128 [R1+0x460], R4 ;  /* 0x0004600401007387 */ /* 0x0027e20000100c00 */
[----:B------:R-:W-:Y:S06]  /*23f90*/  BAR.ARV 0x4, 0x180 ;  /* 0x0106000000007b1d */ /* 0x000fec0000002000 */
[----:B------:R-:W-:Y:S05]  /*23fa0*/  BRA `(.L_x_12191) ;  /* 0x0000000c00b47947 */ /* 0x000fea0003800000 */
.L_x_12190:
[----:B------:R-:W1:Y:S01]  /*23fb0*/  S2R R0, SR_TID.X ;  /* 0x0000000000007919 */ /* 0x000e620000002100 */
[----:B------:R-:W-:Y:S01]  /*23fc0*/  ULDC UR4, c[0x0][0xd3c] ;  /* 0x00034f0000047ab9 */ /* 0x000fe20000000800 */
        /* <DEDUP_REMOVED lines=9> */
[----:B-1----:R-:W-:-:S04]  /*24060*/  @!P1 IMAD.WIDE.U32 R2, R0, 0x4, R4 ;  /* 0x0000000400029825 */ /* 0x002fc800078e0004 */
        /* <DEDUP_REMOVED lines=32> */
.L_x_12194:
        /* <DEDUP_REMOVED lines=39> */
.L_x_12192:
        /* <DEDUP_REMOVED lines=12> */
.L_x_12195:
[----:B----4-:R-:W-:Y:S01]  /*245a0*/  IMAD R2, R8, UR5, R9 ;  /* 0x0000000508027c24 */ /* 0x010fe2000f8e0209 */
[----:B-1----:R-:W-:Y:S01]  /*245b0*/  ISETP.NE.AND P0, PT, R7, 0x1, PT ;  /* 0x000000010700780c */ /* 0x002fe20003f05270 */
[----:B------:R-:W-:-:S03]  /*245c0*/  VIADD R12, R10, UR4 ;  /* 0x000000040a0c7c36 */ /* 0x000fc60008000000 */
[----:B------:R1:W-:Y:S01]  /*245d0*/  STL [R1+0x460], R2 ;  /* 0x0004600201007387 */ /* 0x0003e20000100800 */
[----:B0-----:R-:W-:-:S03]  /*245e0*/  IADD3 R5, -R2, UR6, RZ ;  /* 0x0000000602057c10 */ /* 0x001fc6000fffe1ff */
[----:B------:R1:W-:Y:S05]  /*245f0*/  STL [R1+0x46c], R12 ;  /* 0x00046c0c01007387 */ /* 0x0003ea0000100800 */
[----:B------:R-:W-:Y:S05]  /*24600*/  @!P0 BRA `(.L_x_12196) ;  /* 0x0000000000e08947 */ /* 0x000fea0003800000 */
[-C--:B--2---:R-:W-:Y:S02]  /*24610*/  IABS R6, R4.reuse ;  /* 0x0000000400067213 */ /* 0x084fe40000000000 */
[----:B------:R-:W-:Y:S02]  /*24620*/  IABS R8, R7 ;  /* 0x0000000700087213 */ /* 0x000fe40000000000 */
[----:B------:R-:W0:Y:S08]  /*24630*/  I2F.RP R9, R6 ;  /* 0x0000000600097306 */ /* 0x000e300000209400 */
[----:B------:R-:W2:Y:S08]  /*24640*/  I2F.RP R10, R8 ;  /* 0x00000008000a7306 */ /* 0x000eb00000209400 */
[----:B0-----:R-:W1:Y:S08]  /*24650*/  MUFU.RCP R9, R9 ;  /* 0x0000000900097308 */ /* 0x001e700000001000 */
[----:B--2---:R-:W-:Y:S01]  /*24660*/  MUFU.RCP R10, R10 ;  /* 0x0000000a000a7308 */ /* 0x004fe20000001000 */
[----:B-1----:R-:W-:Y:S01]  /*24670*/  VIADD R2, R9, 0xffffffe ;  /* 0x0ffffffe09027836 */ /* 0x002fe20000000000 */
[----:B------:R-:W-:-:S06]  /*24680*/  IABS R9, R4 ;  /* 0x0000000400097213 */ /* 0x000fcc0000000000 */
[----:B---3--:R0:W1:Y:S02]  /*24690*/  F2I.FTZ.U32.TRUNC.NTZ R3, R2 ;  /* 0x0000000200037305 */ /* 0x008064000021f000 */
        /* <DEDUP_REMOVED lines=8> */
[----:B------:R-:W-:Y:S02]  /*24720*/  VIADD R3, R10, 0xffffffe ;  /* 0x0ffffffe0a037836 */ /* 0x000fe40000000000 */
[----:B------:R-:W-:Y:S01]  /*24730*/  IMAD.MOV.U32 R2, RZ, RZ, RZ ;  /* 0x000000ffff027224 */ /* 0x000fe200078e00ff */
[----:B------:R-:W-:-:S03]  /*24740*/  ISETP.GT.U32.AND P1, PT, R6, R11, PT ;  /* 0x0000000b0600720c */ /* 0x000fc60003f24070 */
        /* <DEDUP_REMOVED lines=36> */
.L_x_12196:
[----:B-1-3--:R-:W0:Y:S02]  /*24990*/  LDC.64 R2, c[0x0][0xd90] ;  /* 0x00036400ff027b82 */ /* 0x00ae240000000a00 */
        /* <DEDUP_REMOVED lines=60> */
.L_x_12197:
[----:B01----:R-:W-:-:S05]  /*24d60*/  LOP3.LUT R3, RZ, R2, RZ, 0x33, !PT ;  /* 0x00000002ff037212 */ /* 0x003fca00078e33ff */
[----:B------:R-:W-:-:S05]  /*24d70*/  IMAD.IADD R2, R4, 0x1, R3 ;  /* 0x0000000104027824 */ /* 0x000fca00078e0203 */
[----:B------:R1:W-:Y:S01]  /*24d80*/  STL [R1+0x464], R2 ;  /* 0x0004640201007387 */ /* 0x0003e20000100800 */
[----:B------:R-:W-:Y:S05]  /*24d90*/  BRA `(.L_x_12198) ;  /* 0x0000000000107947 */ /* 0x000fea0003800000 */
.L_x_12193:
[----:B------:R-:W-:Y:S01]  /*24da0*/  IMAD.U32 R2, RZ, RZ, UR6 ;  /* 0x00000006ff027e24 */ /* 0x000fe2000f8e00ff */
[----:B------:R0:W-:Y:S04]  /*24db0*/  STL [R1+0x464], RZ ;  /* 0x000464ff01007387 */ /* 0x0001e80000100800 */
[----:B------:R0:W-:Y:S04]  /*24dc0*/  STL [R1+0x468], RZ ;  /* 0x000468ff01007387 */ /* 0x0001e80000100800 */
[----:B------:R0:W-:Y:S02]  /*24dd0*/  STL [R1+0x460], R2 ;  /* 0x0004600201007387 */ /* 0x0001e40000100800 */
.L_x_12198:
[----:B------:R-:W2:Y:S04]  /*24de0*/  LDL R4, [R1+0x460] ;  /* 0x0004600001047983 */ /* 0x000ea80000100800 */
        /* <DEDUP_REMOVED lines=9> */
.L_x_12191:
[----:B--2---:R-:W2:Y:S01]  /*24e80*/  LDL R0, [R1+0x46c] ;  /* 0x00046c0001007983 */ /* 0x004ea20000100800 */
        /* <DEDUP_REMOVED lines=11> */
[----:B------:R-:W-:Y:S01]  /*24f40*/  STL [R1+0x4d8], RZ ;  /* 0x0004d8ff01007387 */ /* 0x000fe20000100800 */
[----:B------:R-:W-:Y:S01]  /*24f50*/  IMAD.MOV.U32 R19, RZ, RZ, RZ ;  /* 0x000000ffff137224 */ /* 0x000fe200078e00ff */
[----:B------:R-:W-:Y:S01]  /*24f60*/  ULDC UR37, c[0x0][0xc] ;  /* 0x0000030000257ab9 */ /* 0x000fe20000000800 */
[----:B------:R-:W-:Y:S01]  /*24f70*/  ULDC.64 UR38, c[0x0][0x198] ;  /* 0x0000660000267ab9 */ /* 0x000fe20000000a00 */
[----:B---3--:R-:W-:-:S06]  /*24f80*/  ULEA UR4, UR5, UR4, 0x18 ;  /* 0x0000000405047291 */ /* 0x008fcc000f8ec03f */
[----:B------:R-:W-:Y:S01]  /*24f90*/  IMAD.U32 R18, RZ, RZ, UR4 ;  /* 0x00000004ff127e24 */ /* 0x000fe2000f8e00ff */
[C---:B--2---:R-:W-:Y:S01]  /*24fa0*/  LOP3.LUT R4, R5.reuse, 0x7f, RZ, 0xc0, !PT ;  /* 0x0000007f05047812 */ /* 0x044fe200078ec0ff */
[----:B----4-:R-:W-:-:S05]  /*24fb0*/  IMAD.SHL.U32 R0, R5, 0x8, RZ ;  /* 0x0000000805007824 */ /* 0x010fca00078e00ff */
[C---:B01----:R-:W-:Y:S02]  /*24fc0*/  LOP3.LUT R2, R0.reuse, 0x1f8, RZ, 0xc0, !PT ;  /* 0x000001f800027812 */ /* 0x043fe400078ec0ff */
        /* <DEDUP_REMOVED lines=10> */
[----:B------:R1:W-:Y:S01]  /*25070*/  STL [R1+0x474], R2 ;  /* 0x0004740201007387 */ /* 0x0003e20000100800 */
[C---:B0-----:R-:W-:Y:S02]  /*25080*/  LOP3.LUT R3, R0.reuse, 0x40, RZ, 0xfc, !PT ;  /* 0x0000004000037812 */ /* 0x041fe400078efcff */
[C---:B-1----:R-:W-:Y:S02]  /*25090*/  LOP3.LUT R2, R0.reuse, 0x80, RZ, 0xfc, !PT ;  /* 0x0000008000027812 */ /* 0x042fe400078efcff */
[----:B------:R-:W-:-:S07]  /*250a0*/  LOP3.LUT R0, R0, 0xc0, RZ, 0xfc, !PT ;  /* 0x000000c000007812 */ /* 0x000fce00078efcff */
.L_x_12317:
[----:B------:R-:W2:Y:S01]  /*250b0*/  LDL R11, [R1+0x46c] ;  /* 0x00046c00010b7983 */ /* 0x000ea20000100800 */
[----:B------:R-:W-:Y:S05]  /*250c0*/  YIELD ;  /* 0x0000000000007946 */ /* 0x000fea0003800000 */
[----:B------:R-:W-:Y:S01]  /*250d0*/  ULDC.64 UR4, c[0x0][0xb20] ;  /* 0x0002c80000047ab9 */ /* 0x000fe20000000a00 */
[----:B------:R-:W-:Y:S01]  /*250e0*/  IMAD.MOV.U32 R0, RZ, RZ, RZ ;  /* 0x000000ffff007224 */ /* 0x000fe200078e00ff */
[----:B------:R-:W-:Y:S01]  /*250f0*/  ISETP.NE.U32.AND P0, PT, RZ, UR4, PT ;  /* 0x00000004ff007c0c */ /* 0x000fe2000bf05070 */
[----:B01----:R-:W0:Y:S01]  /*25100*/  LDC.64 R4, c[0x0][0xaf8] ;  /* 0x0002be00ff047b82 */ /* 0x003e220000000a00 */
[----:B------:R-:W-:Y:S01]  /*25110*/  CS2R R6, SRZ ;  /* 0x0000000000067805 */ /* 0x000fe2000001ff00 */
        /* <DEDUP_REMOVED lines=11> */
[----:B------:R-:W-:Y:S02]  /*251d0*/  ISETP.NE.AND.EX P1, PT, RZ, UR7, PT, P1 ;  /* 0x00000007ff007c0c */ /* 0x000fe4000bf25310 */
[----:B------:R-:W-:Y:S01]  /*251e0*/  ISETP.NE.U32.AND P0, PT, RZ, UR4, PT ;  /* 0x00000004ff007c0c */ /* 0x000fe2000bf05070 */
[----:B-1----:R-:W0:Y:S03]  /*251f0*/  LDC.64 R2, c[0x0][0xb00] ;  /* 0x0002c000ff027b82 */ /* 0x002e260000000a00 */
[----:B------:R-:W-:-:S05]  /*25200*/  ISETP.NE.AND.EX P0, PT, RZ, UR5, PT, P0 ;  /* 0x00000005ff007c0c */ /* 0x000fca000bf05300 */
[----:B------:R-:W1:Y:S08]  /*25210*/  @P2 LDC.64 R8, c[0x0][0xb10] ;  /* 0x0002c400ff082b82 */ /* 0x000e700000000a00 */
[----:B------:R-:W2:Y:S01]  /*25220*/  @P0 LDG.E R6, desc[UR40][R4.64] ;  /* 0x0000002804060981 */ /* 0x000ea2000c1e1900 */
[----:B------:R-:W-:Y:S01]  /*25230*/  ULDC UR4, c[0x0][0x288] ;  /* 0x0000a20000047ab9 */ /* 0x000fe20000000800 */
[----:B0-----:R-:W-:-:S05]  /*25240*/  IMAD.WIDE R2, R11, 0x4, R2 ;  /* 0x000000040b027825 */ /* 0x001fca00078e0202 */
[----:B------:R0:W5:Y:S01]  /*25250*/  @P1 LDG.E R7, desc[UR40][R2.64] ;  /* 0x0000002802071981 */ /* 0x000162000c1e1900 */
[----:B-1----:R-:W-:-:S03]  /*25260*/  @P2 IMAD.WIDE R8, R11, 0x4, R8 ;  /* 0x000000040b082825 */ /* 0x002fc600078e0208 */
        /* <DEDUP_REMOVED lines=8> */
[----:B------:R-:W-:-:S04]  /*252f0*/  USEL UR4, UR4, 0x1, UP0 ;  /* 0x0000000104047887 */ /* 0x000fc80008000000 */
[----:B------:R-:W-:Y:S01]  /*25300*/  UIMAD UR4, UR4, UR5, URZ ;  /* 0x00000005040472a4 */ /* 0x000fe2000f8e023f */
[----:B--2---:R1:W-:Y:S01]  /*25310*/  STL [R1+0x490], R6 ;  /* 0x0004900601007387 */ /* 0x0043e20000100800 */
[----:B------:R-:W-:-:S04]  /*25320*/  IMAD.MOV.U32 R10, RZ, RZ, R6 ;  /* 0x000000ffff0a7224 */ /* 0x000fc800078e0006 */
[----:B-1----:R-:W-:Y:S01]  /*25330*/  IMAD.U32 R6, RZ, RZ, UR4 ;  /* 0x00000004ff067e24 */ /* 0x002fe2000f8e00ff */
[----:B0-----:R-:W-:Y:S06]  /*25340*/  @P2 BRA `(.L_x_12200) ;  /* 0x0000000000142947 */ /* 0x001fec0003800000 */
[----:B------:R-:W-:Y:S05]  /*25350*/  @!P0 BRA `(.L_x_12200) ;  /* 0x0000000000108947 */ /* 0x000fea0003800000 */
[----:B------:R-:W2:Y:S04]  /*25360*/  LDG.E R8, desc[UR40][R4.64] ;  /* 0x0000002804087981 */ /* 0x000ea8000c1e1900 */
[----:B------:R-:W2:Y:S02]  /*25370*/  LDG.E R4, desc[UR40][R4.64+0x4] ;  /* 0x0000042804047981 */ /* 0x000ea4000c1e1900 */
[----:B--2---:R-:W-:-:S05]  /*25380*/  IMAD.IADD R10, R4, 0x1, -R8 ;  /* 0x00000001040a7824 */ /* 0x004fca00078e0a08 */
[----:B------:R0:W-:Y:S02]  /*25390*/  STL [R1+0x490], R10 ;  /* 0x0004900a01007387 */ /* 0x0001e40000100800 */
.L_x_12200:
        /* <DEDUP_REMOVED lines=12> */
[----:B------:R-:W2:Y:S02]  /*25460*/  LDC.64 R6, c[0x0][0xb18] ;  /* 0x0002c600ff067b82 */ /* 0x000ea40000000a00 */
[----:B--2---:R-:W-:-:S06]  /*25470*/  IMAD.WIDE R6, R11, 0x4, R6 ;  /* 0x000000040b067825 */ /* 0x004fcc00078e0206 */
[----:B------:R2:W5:Y:S01]  /*25480*/  LDG.E R6, desc[UR40][R6.64] ;  /* 0x0000002806067981 */ /* 0x000562000c1e1900 */
[----:B------:R-:W-:Y:S05]  /*25490*/  BRA `(.L_x_12202) ;  /* 0x0000000000107947 */ /* 0x000fea0003800000 */
.L_x_12201:
[----:B------:R-:W-:Y:S05]  /*254a0*/  @!P1 BRA `(.L_x_12202) ;  /* 0x00000000000c9947 */ /* 0x000fea0003800000 */
[----:B------:R-:W2:Y:S04]  /*254b0*/  LDG.E R6, desc[UR40][R2.64] ;  /* 0x0000002802067981 */ /* 0x000ea8000c1e1900 */
[----:B------:R-:W2:Y:S02]  /*254c0*/  LDG.E R2, desc[UR40][R2.64+0x4] ;  /* 0x0000042802027981 */ /* 0x000ea4000c1e1900 */
[----:B--2---:R-:W-:-:S07]  /*254d0*/  IMAD.IADD R6, R2, 0x1, -R6 ;  /* 0x0000000102067824 */ /* 0x004fce00078e0a06 */
.L_x_12202:
[----:B------:R-:W3:Y:S01]  /*254e0*/  LDL.LU R3, [R1+0x464] ;  /* 0x0004640001037983 */ /* 0x000ee20000300800 */
[----:B------:R-:W4:Y:S01]  /*254f0*/  LDC R2, c[0x0][0x448] ;  /* 0x00011200ff027b82 */ /* 0x000f220000000800 */
[----:B-----5:R-:W-:Y:S01]  /*25500*/  IMAD.IADD R0, R6, 0x1, -R0 ;  /* 0x0000000106007824 */ /* 0x020fe200078e0a00 */
[----:B----4-:R-:W-:-:S13]  /*25510*/  ISETP.NE.AND P1, PT, R2, 0x1, PT ;  /* 0x000000010200780c */ /* 0x010fda0003f25270 */
[----:B------:R-:W4:Y:S08]  /*25520*/  @P1 LDC R2, c[0x0][0x44c] ;  /* 0x00011300ff021b82 */ /* 0x000f300000000800 */
[----:B-1----:R-:W1:Y:S01]  /*25530*/  @P1 LDC R4, c[0x0][0x450] ;  /* 0x00011400ff041b82 */ /* 0x002e620000000800 */
[----:B---3--:R-:W-:-:S04]  /*25540*/  IMAD.SHL.U32 R11, R3, 0x80, RZ ;  /* 0x00000080030b7824 */ /* 0x008fc800078e00ff */
[----:B------:R-:W-:Y:S01]  /*25550*/  VIADD R3, R11, 0x7f ;  /* 0x0000007f0b037836 */ /* 0x000fe20000000000 */
[----:B------:R3:W-:Y:S03]  /*25560*/  STL [R1+0x484], R11 ;  /* 0x0004840b01007387 */ /* 0x0007e60000100800 */
[----:B----4-:R-:W-:-:S04]  /*25570*/  @P1 IMAD.HI.U32 R2, R3, R2, RZ ;  /* 0x0000000203021227 */ /* 0x010fc800078e00ff */
[----:B------:R-:W-:Y:S01]  /*25580*/  IMAD.MOV.U32 R6, RZ, RZ, R3 ;  /* 0x000000ffff067224 */ /* 0x000fe200078e0003 */
[----:B-1----:R-:W-:Y:S01]  /*25590*/  @P1 SHF.R.U32.HI R6, RZ, R4, R2 ;  /* 0x00000004ff061219 */ /* 0x002fe20000011602 */
[----:B------:R-:W-:-:S04]  /*255a0*/  VIADD R2, R0, 0x5f ;  /* 0x0000005f00027836 */ /* 0x000fc80000000000 */
[----:B------:R-:W-:-:S05]  /*255b0*/  IMAD.HI R2, R2, 0x2aaaaaab, RZ ;  /* 0x2aaaaaab02027827 */ /* 0x000fca00078e02ff */
[----:B------:R-:W-:-:S04]  /*255c0*/  SHF.R.U32.HI R3, RZ, 0x1f, R2 ;  /* 0x0000001fff037819 */ /* 0x000fc80000011602 */
[----:B------:R-:W-:Y:S02]  /*255d0*/  LEA.HI.SX32 R9, R2, R3, 0x1c ;  /* 0x0000000302097211 */ /* 0x000fe400078fe2ff */
[----:B------:R-:W-:-:S03]  /*255e0*/  IADD3 R2, R0, 0x1, -R10 ;  /* 0x0000000100027810 */ /* 0x000fc60007ffe80a */
[----:B------:R3:W-:Y:S02]  /*255f0*/  STL [R1+0x4e4], R9 ;  /* 0x0004e40901007387 */ /* 0x0007e40000100800 */
[----:B------:R-:W-:Y:S02]  /*25600*/  IMAD.IADD R6, R2, 0x1, R6 ;  /* 0x0000000102067824 */ /* 0x000fe400078e0206 */
[----:B------:R-:W1:Y:S02]  /*25610*/  LDC.64 R2, c[0x0][0xad8] ;  /* 0x0002b600ff027b82 */ /* 0x000e640000000a00 */
[----:B-1----:R-:W-:Y:S01]  /*25620*/  ISETP.GE.AND P2, PT, R3, 0x1, PT ;  /* 0x000000010300780c */ /* 0x002fe20003f46270 */
[----:B------:R-:W-:-:S12]  /*25630*/  IMAD.IADD R2, R6, 0x1, R2 ;  /* 0x0000000106027824 */ /* 0x000fd800078e0202 */
[----:B---3--:R-:W-:Y:S05]  /*25640*/  @!P2 BRA `(.L_x_12203) ;  /* 0x000000000048a947 */ /* 0x008fea0003800000 */
        /* <DEDUP_REMOVED lines=11> */
.L_x_12205:
[----:B------:R-:W-:-:S13]  /*25700*/  ISETP.NE.AND P0, PT, R3, 0x1, PT ;  /* 0x000000010300780c */ /* 0x000fda0003f05270 */
[----:B------:R-:W1:Y:S02]  /*25710*/  @P0 LDC.64 R4, c[0x0][0xae0] ;  /* 0x0002b800ff040b82 */ /* 0x000e640000000a00 */
[----:B-1----:R-:W-:-:S05]  /*25720*/  @P0 IMAD.HI.U32 R4, R7, R4, RZ ;  /* 0x0000000407040227 */ /* 0x002fca00078e00ff */
[----:B------:R-:W-:-:S07]  /*25730*/  @P0 SHF.R.U32.HI R7, RZ, R5, R4 ;  /* 0x00000005ff070219 */ /* 0x000fce0000011604 */
.L_x_12206:
[----:B------:R-:W-:Y:S05]  /*25740*/  BSYNC B0 ;  /* 0x0000000000007941 */ /* 0x000fea0003800000 */
.L_x_12204:
[----:B------:R-:W-:-:S05]  /*25750*/  IMAD R7, R7, R3, R3 ;  /* 0x0000000307077224 */ /* 0x000fca00078e0203 */
[----:B------:R-:W-:-:S07]  /*25760*/  VIMNMX R2, R2, R7, PT ;  /* 0x0000000702027248 */ /* 0x000fce0003fe0100 */
.L_x_12203:
[----:B------:R-:W1:Y:S01]  /*25770*/  @P1 LDC R4, c[0x0][0x44c] ;  /* 0x00011300ff041b82 */ /* 0x000e620000000800 */
[----:B------:R-:W-:Y:S01]  /*25780*/  VIADD R2, R2, 0x5f ;  /* 0x0000005f02027836 */ /* 0x000fe20000000000 */
[----:B------:R-:W-:Y:S01]  /*25790*/  ULDC UR4, c[0x0][0xad4] ;  /* 0x0002b50000047ab9 */ /* 0x000fe20000000800 */
[----:B------:R-:W-:Y:S02]  /*257a0*/  IMAD.MOV.U32 R5, RZ, RZ, R11 ;  /* 0x000000ffff057224 */ /* 0x000fe400078e000b */
[----:B------:R-:W-:-:S03]  /*257b0*/  IMAD.HI R2, R2, 0x2aaaaaab, RZ ;  /* 0x2aaaaaab02027827 */ /* 0x000fc600078e02ff */
[----:B------:R-:W3:Y:S01]  /*257c0*/  @P1 LDC R6, c[0x0][0x450] ;  /* 0x00011400ff061b82 */ /* 0x000ee20000000800 */
[----:B-1----:R-:W-:-:S05]  /*257d0*/  @P1 IMAD.HI.U32 R4, R11, R4, RZ ;  /* 0x000000040b041227 */ /* 0x002fca00078e00ff */
        /* <DEDUP_REMOVED lines=13> */
[----:B-1----:R-:W1:Y:S02]  /*258b0*/  @P0 LDC.64 R4, c[0x0][0xae0] ;  /* 0x0002b800ff040b82 */ /* 0x002e640000000a00 */
[----:B-1----:R-:W-:-:S05]  /*258c0*/  @P0 IMAD.HI.U32 R4, R6, R4, RZ ;  /* 0x0000000406040227 */ /* 0x002fca00078e00ff */
[----:B------:R-:W-:-:S04]  /*258d0*/  @P0 SHF.R.U32.HI R6, RZ, R5, R4 ;  /* 0x00000005ff060219 */ /* 0x000fc80000011604 */
[----:B------:R-:W-:Y:S01]  /*258e0*/  LOP3.LUT R6, RZ, R6, RZ, 0x33, !PT ;  /* 0x00000006ff067212 */ /* 0x000fe200078e33ff */
[----:B------:R-:W-:Y:S06]  /*258f0*/  BRA `(.L_x_12210) ;  /* 0x0000000000107947 */ /* 0x000fec0003800000 */
.L_x_12209:
[----:B------:R-:W-:-:S13]  /*25900*/  ISETP.NE.AND P0, PT, R3, 0x1, PT ;  /* 0x000000010300780c */ /* 0x000fda0003f05270 */
[----:B-1----:R-:W1:Y:S02]  /*25910*/  @P0 LDC.64 R4, c[0x0][0xae0] ;  /* 0x0002b800ff040b82 */ /* 0x002e640000000a00 */
[----:B-1----:R-:W-:-:S05]  /*25920*/  @P0 IMAD.HI.U32 R4, R6, R4, RZ ;  /* 0x0000000406040227 */ /* 0x002fca00078e00ff */
[----:B------:R-:W-:-:S07]  /*25930*/  @P0 SHF.R.U32.HI R6, RZ, R5, R4 ;  /* 0x00000005ff060219 */ /* 0x000fce0000011604 */
.L_x_12210:
[----:B------:R-:W-:Y:S05]  /*25940*/  BSYNC B0 ;  /* 0x0000000000007941 */ /* 0x000fea0003800000 */
.L_x_12208:
[----:B------:R-:W-:-:S05]  /*25950*/  IMAD R3, R6, R3, RZ ;  /* 0x0000000306037224 */ /* 0x000fca00078e02ff */
[----:B------:R-:W-:-:S07]  /*25960*/  VIMNMX R2, R2, R3, !PT ;  /* 0x0000000302027248 */ /* 0x000fce0007fe0100 */
.L_x_12207:
[----:B------:R-:W-:Y:S01]  /*25970*/  IMAD.HI R2, R2, 0x2aaaaaab, RZ ;  /* 0x2aaaaaab02027827 */ /* 0x000fe200078e02ff */
[----:B-1----:R-:W-:Y:S01]  /*25980*/  SHF.R.U32.HI R4, RZ, 0x10, R8 ;  /* 0x00000010ff047819 */ /* 0x002fe20000011608 */
[----:B------:R-:W-:Y:S01]  /*25990*/  BSSY B0, `(.L_x_12211) ;  /* 0x000002a000007945 */ /* 0x000fe20003800000 */
[----:B------:R-:W-:Y:S01]  /*259a0*/  LOP3.LUT R9, R8, 0xff, RZ, 0xc0, !PT ;  /* 0x000000ff08097812 */ /* 0x000fe200078ec0ff */
[----:B------:R-:W-:Y:S01]  /*259b0*/  IMAD.MOV.U32 R5, RZ, RZ, RZ ;  /* 0x000000ffff057224 */ /* 0x000fe200078e00ff */
[----:B------:R-:W-:Y:S02]  /*259c0*/  SHF.R.U32.HI R3, RZ, 0x1f, R2 ;  /* 0x0000001fff037819 */ /* 0x000fe40000011602 */
[----:B------:R-:W-:Y:S01]  /*259d0*/  ISETP.NE.AND P0, PT, R4, RZ, PT ;  /* 0x000000ff0400720c */ /* 0x000fe20003f05270 */
[----:B------:R1:W-:Y:S01]  /*259e0*/  STL [R1+0x4dc], R9 ;  /* 0x0004dc0901007387 */ /* 0x0003e20000100800 */
[----:B------:R-:W-:Y:S01]  /*259f0*/  LEA.HI.SX32 R3, R2, R3, 0x1c ;  /* 0x0000000302037211 */ /* 0x000fe200078fe2ff */
[----:B------:R-:W-:-:S02]  /*25a00*/  IMAD.MOV.U32 R8, RZ, RZ, R5 ;  /* 0x000000ffff087224 */ /* 0x000fc400078e0005 */
[----:B------:R1:W-:Y:S01]  /*25a10*/  STL [R1+0x4ac], R5 ;  /* 0x0004ac0501007387 */ /* 0x0003e20000100800 */
[----:B0-----:R-:W-:-:S04]  /*25a20*/  VIMNMX R10, RZ, R3, !PT ;  /* 0x00000003ff0a7248 */ /* 0x001fc80007fe0100 */
[----:B------:R-:W-:Y:S01]  /*25a30*/  ISETP.GT.AND P1, PT, R0, R10, PT ;  /* 0x0000000a0000720c */ /* 0x000fe20003f24270 */
[----:B------:R1:W-:Y:S02]  /*25a40*/  STL [R1+0x4a8], R10 ;  /* 0x0004a80a01007387 */ /* 0x0003e40000100800 */
[----:B------:R-:W0:Y:S10]  /*25a50*/  @!P0 LDC R4, c[0x0][0xae8] ;  /* 0x0002ba00ff048b82 */ /* 0x000e340000000800 */
[----:B-1----:R-:W-:Y:S05]  /*25a60*/  @!P1 BRA `(.L_x_12212) ;  /* 0x0000000000709947 */ /* 0x002fea0003800000 */
[-C--:B0-----:R-:W-:Y:S02]  /*25a70*/  IABS R5, R4.reuse ;  /* 0x0000000400057213 */ /* 0x081fe40000000000 */
[----:B--2---:R-:W-:Y:S02]  /*25a80*/  IABS R7, R4 ;  /* 0x0000000400077213 */ /* 0x004fe40000000000 */
        /* <DEDUP_REMOVED lines=26> */
.L_x_12212:
[----:B------:R-:W-:Y:S05]  /*25c30*/  BSYNC B0 ;  /* 0x0000000000007941 */ /* 0x000fea0003800000 */
.L_x_12211:
        /* <DEDUP_REMOVED lines=15> */
[----:B------:R-:W4:Y:S01]  /*25d30*/  POPC R5, UR4 ;  /* 0x0000000400057d09 */ /* 0x000f220008000000 */
[----:B---3--:R-:W-:-:S02]  /*25d40*/  ISETP.EQ.U32.AND P0, PT, R0, R3, PT ;  /* 0x000000030000720c */ /* 0x008fc40003f02070 */
[----:B------:R-:W4:Y:S11]  /*25d50*/  LDC.64 R2, c[0x0][0xd60] ;  /* 0x00035800ff027b82 */ /* 0x000f360000000a00 */
[----:B----4-:R-:W3:Y:S01]  /*25d60*/  @P0 ATOMG.E.ADD.STRONG.GPU PT, R3, desc[UR40][R2.64], R5 ;  /* 0x00000005020309a8 */ /* 0x010ee200081ee1e8 */
[----:B0-----:R-:W0:Y:S02]  /*25d70*/  S2R R4, SR_LTMASK ;  /* 0x0000000000047919 */ /* 0x001e240000003900 */
[----:B0-----:R-:W-:-:S04]  /*25d80*/  LOP3.LUT R4, R4, UR4, RZ, 0xc0, !PT ;  /* 0x0000000404047c12 */ /* 0x001fc8000f8ec0ff */
[----:B--2---:R-:W0:Y:S01]  /*25d90*/  POPC R7, R4 ;  /* 0x0000000400077309 */ /* 0x004e220000000000 */
[----:B---3--:R-:W0:Y:S02]  /*25da0*/  SHFL.IDX PT, R0, R3, R0, 0x1f ;  /* 0x00001f0003007589 */ /* 0x008e2400000e0000 */
[----:B0-----:R-:W-:-:S05]  /*25db0*/  IADD3 R0, R0, UR37, R7 ;  /* 0x0000002500007c10 */ /* 0x001fca000fffe007 */
[----:B------:R3:W-:Y:S01]  /*25dc0*/  STL [R1+0x460], R0 ;  /* 0x0004600001007387 */ /* 0x0007e20000100800 */
[----:B------:R-:W-:Y:S05]  /*25dd0*/  BRA `(.L_x_12215) ;  /* 0x00000048005c7947 */ /* 0x000fea0003800000 */
.L_x_12214:
        /* <DEDUP_REMOVED lines=12> */
[----:B--2---:R-:W-:-:S02]  /*25ea0*/  IMAD.U32 R7, RZ, RZ, UR9 ;  /* 0x00000009ff077e24 */ /* 0x004fc4000f8e00ff */
[----:B------:R-:W-:Y:S02]  /*25eb0*/  IMAD.U32 R10, RZ, RZ, UR4 ;  /* 0x00000004ff0a7e24 */ /* 0x000fe4000f8e00ff */
[----:B------:R-:W-:Y:S02]  /*25ec0*/  IMAD.U32 R11, RZ, RZ, UR5 ;  /* 0x00000005ff0b7e24 */ /* 0x000fe4000f8e00ff */
[----:B-1----:R-:W-:Y:S02]  /*25ed0*/  IMAD.MOV.U32 R8, RZ, RZ, 0x70 ;  /* 0x00000070ff087424 */ /* 0x002fe400078e00ff */
[----:B------:R-:W-:Y:S02]  /*25ee0*/  IMAD.MOV.U32 R12, RZ, RZ, 0x1 ;  /* 0x00000001ff0c7424 */ /* 0x000fe400078e00ff */
[----:B------:R-:W-:-:S07]  /*25ef0*/  IMAD.MOV.U32 R13, RZ, RZ, RZ ;  /* 0x000000ffff0d7224 */ /* 0x000fce00078e00ff */
[----:B------:R-:W-:-:S07]  /*25f00*/  LEPC R20, `(.L_x_12217) ;  /* 0x000000001014794e */ /* 0x000fce0000000000 */
[----:B0-----:R-:W-:Y:S05]  /*25f10*/  CALL.ABS.NOINC R2 ;  /* 0x0000000002007343 */ /* 0x001fea0003c00000 */
.L_x_12217:
[----:B------:R-:W-:Y:S05]  /*25f20*/  BSYNC B6 ;  /* 0x0000000000067941 */ /* 0x000fea0003800000 */
.L_x_12216:
        /* <DEDUP_REMOVED lines=9> */
[----:B0-----:R-:W-:Y:S02]  /*25fc0*/  IMAD.U32 R4, RZ, RZ, UR6 ;  /* 0x00000006ff047e24 */ /* 0x001fe4000f8e00ff */
[----:B------:R-:W-:Y:S02]  /*25fd0*/  IMAD.U32 R5, RZ, RZ, UR7 ;  /* 0x00000007ff057e24 */ /* 0x000fe4000f8e00ff */
[----:B------:R-:W-:Y:S02]  /*25fe0*/  IMAD.U32 R6, RZ, RZ, UR8 ;  /* 0x00000008ff067e24 */ /* 0x000fe4000f8e00ff */
[----:B--2---:R-:W-:-:S02]  /*25ff0*/  IMAD.U32 R7, RZ, RZ, UR9 ;  /* 0x00000009ff077e24 */ /* 0x004fc4000f8e00ff */
[----:B------:R-:W-:Y:S02]  /*26000*/  IMAD.U32 R10, RZ, RZ, UR4 ;  /* 0x00000004ff0a7e24 */ /* 0x000fe4000f8e00ff */
[----:B------:R-:W-:Y:S02]  /*26010*/  IMAD.U32 R11, RZ, RZ, UR5 ;  /* 0x00000005ff0b7e24 */ /* 0x000fe4000f8e00ff */
[----:B-1----:R-:W-:Y:S02]  /*26020*/  IMAD.MOV.U32 R8, RZ, RZ, 0x70 ;  /* 0x00000070ff087424 */ /* 0x002fe400078e00ff */
[----:B------:R-:W-:Y:S02]  /*26030*/  IMAD.MOV.U32 R12, RZ, RZ, 0x1 ;  /* 0x00000001ff0c7424 */ /* 0x000fe400078e00ff */
[----:B---3--:R-:W-:-:S07]  /*26040*/  IMAD.MOV.U32 R13, RZ, RZ, RZ ;  /* 0x000000ffff0d7224 */ /* 0x008fce00078e00ff */
[----:B------:R-:W-:-:S07]  /*26050*/  LEPC R20, `(.L_x_12220) ;  /* 0x000000001014794e */ /* 0x000fce0000000000 */
[----:B----4-:R-:W-:Y:S05]  /*26060*/  CALL.ABS.NOINC R2 ;  /* 0x0000000002007343 */ /* 0x010fea0003c00000 */
.L_x_12220:
        /* <DEDUP_REMOVED lines=15> */
.L_x_12219:
[----:B------:R-:W-:Y:S05]  /*26160*/  BSYNC B6 ;  /* 0x0000000000067941 */ /* 0x000fea0003800000 */
.L_x_12218:
        /* <DEDUP_REMOVED lines=9> */
[----:B------:R2:W1:Y:S01]  /*26200*/  @P0 LDG.E R7, desc[UR40][R2.64] ;  /* 0x0000002802070981 */ /* 0x000462000c1e1900 */
[----:B---3--:R-:W-:Y:S01]  /*26210*/  VIADD R0, R16, 0xffffffff ;  /* 0xffffffff10007836 */ /* 0x008fe20000000000 */
[----:B--2---:R-:W2:Y:S02]  /*26220*/  LDC.64 R2, c[0x0][0x418] ;  /* 0x00010600ff027b82 */ /* 0x004ea40000000a00 */
[----:B--2---:R-:W-:Y:S01]  /*26230*/  LOP3.LUT P0, RZ, R2, UR4, RZ, 0xfc, !PT ;  /* 0x0000000402ff7c12 */ /* 0x004fe2000f80fcff */
[----:B------:R-:W-:-:S03]  /*26240*/  UMOV UR4, 0xffffffff ;  /* 0xffffffff00047882 */ /* 0x000fc60000000000 */
[----:B------:R-:W-:Y:S02]  /*26250*/  LOP3.LUT P0, RZ, R3, UR5, RZ, 0xfc, P0 ;  /* 0x0000000503ff7c12 */ /* 0x000fe4000800fcff */
[----:B-1----:R-:W-:Y:S01]  /*26260*/  SHF.R.S32.HI R8, RZ, 0x1f, R7 ;  /* 0x0000001fff087819 */ /* 0x002fe20000011407 */
[----:B------:R1:W-:Y:S01]  /*26270*/  STL [R1+0x464], R7 ;  /* 0x0004640701007387 */ /* 0x0003e20000100800 */
[----:B------:R-:W-:-:S03]  /*26280*/  SEL R16, R7, RZ, !P0 ;  /* 0x000000ff07107207 */ /* 0x000fc60004000000 */
[----:B------:R1:W-:Y:S01]  /*26290*/  STL [R1+0x468], R8 ;  /* 0x0004680801007387 */ /* 0x0003e20000100800 */
[----:B------:R-:W-:Y:S05]  /*262a0*/  BRA.DIV UR4, `(.L_x_12221) ;  /* 0x0000005e04347947 */ /* 0x000fea000b800000 */
[----:B0-----:R-:W0:Y:S02]  /*262b0*/  S2R R4, SR_TID.X ;  /* 0x0000000000047919 */ /* 0x001e240000002100 */
[----:B0-----:R-:W-:-:S04]  /*262c0*/  SHF.R.U32.HI R4, RZ, 0x5, R4 ;  /* 0x00000005ff047819 */ /* 0x001fc80000011604 */
[----:B------:R-:W-:-:S05]  /*262d0*/  LOP3.LUT R4, R4, 0x3, RZ, 0xc0, !PT ;  /* 0x0000000304047812 */ /* 0x000fca00078ec0ff */
[----:B------:R0:W2:Y:S02]  /*262e0*/  SHFL.IDX PT, R14, R4, RZ, 0x1f ;  /* 0x00001fff040e7589 */ /* 0x0000a400000e0000 */
.L_x_12334:
[----:B0-----:R-:W3:Y:S01]  /*262f0*/  LDL.LU R4, [R1+0x480] ;  /* 0x0004800001047983 */ /* 0x001ee20000300800 */
[----:B------:R-:W-:Y:S02]  /*26300*/  PLOP3.LUT P1, PT, PT, PT, PT, 0x8, 0x0 ;  /* 0x000000000000781c */ /* 0x000fe40003f2e170 */
[----:B--2---:R-:W-:Y:S01]  /*26310*/  ISETP.NE.AND P0, PT, R14, RZ, PT ;  /* 0x000000ff0e00720c */ /* 0x004fe20003f05270 */
[----:B------:R0:W-:Y:S01]  /*26320*/  STL [R1+0x494], R0 ;  /* 0x0004940001007387 */ /* 0x0001e20000100800 */
[----:B---3--:R-:W-:-:S09]  /*26330*/  LOP3.LUT R4, R4, 0xfffffffe, RZ, 0xc0, !PT ;  /* 0xfffffffe04047812 */ /* 0x008fd200078ec0ff */
[----:B------:R-:W-:-:S05]  /*26340*/  @P1 LOP3.LUT R4, R4, 0x1, RZ, 0xfc, !PT ;  /* 0x0000000104041812 */ /* 0x000fca00078efcff */
[----:B------:R0:W-:Y:S01]  /*26350*/  STL [R1+0x480], R4 ;  /* 0x0004800401007387 */ /* 0x0001e20000100800 */
[----:B------:R-:W-:Y:S05]  /*26360*/  @P0 BRA `(.L_x_12222) ;  /* 0x00000004000c0947 */ /* 0x000fea0003800000 */
[----:B------:R-:W-:-:S03]  /*26370*/  UMOV UR4, 0xffffffff ;  /* 0xffffffff00047882 */ /* 0x000fc60000000000 */
[----:B------:R-:W-:Y:S05]  /*26380*/  BRA.DIV UR4, `(.L_x_12223) ;  /* 0x0000005e04307947 */ /* 0x000fea000b800000 */
[----:B------:R-:W-:-:S13]  /*26390*/  ELECT P6, URZ, PT ;  /* 0x00000000003f782f */ /* 0x000fda00038c0000 */
.L_x_12337:
[----:B------:R-:W-:Y:S05]  /*263a0*/  @!P6 BRA `(.L_x_12222) ;  /* 0x0000000000fce947 */ /* 0x000fea0003800000 */
[----:B------:R-:W-:-:S04]  /*263b0*/  ISETP.NE.U32.AND P0, PT, R2, RZ, PT ;  /* 0x000000ff0200720c */ /* 0x000fc80003f05070 */
[----:B------:R-:W-:-:S13]  /*263c0*/  ISETP.NE.AND.EX P0, PT, R3, RZ, PT, P0 ;  /* 0x000000ff0300720c */ /* 0x000fda0003f05300 */
[----:B------:R-:W-:Y:S05]  /*263d0*/  @!P0 BRA `(.L_x_12224) ;  /* 0x0000000000508947 */ /* 0x000fea0003800000 */
[----:B------:R-:W2:Y:S01]  /*263e0*/  LDC R6, c[0x0][0x43c] ;  /* 0x00010f00ff067b82 */ /* 0x000ea20000000800 */
[----:B------:R-:W-:Y:S01]  /*263f0*/  IMAD.MOV.U32 R9, RZ, RZ, R0 ;  /* 0x000000ffff097224 */ /* 0x000fe200078e0000 */
[----:B------:R-:W-:-:S03]  /*26400*/  ULDC.64 UR4, c[0x0][0x428] ;  /* 0x00010a0000047ab9 */ /* 0x000fc60000000a00 */
[----:B0-----:R-:W-:Y:S01]  /*26410*/  IMAD.MOV.U32 R0, RZ, RZ, R9 ;  /* 0x000000ffff007224 */ /* 0x001fe200078e0009 */
[----:B--2---:R-:W-:-:S13]  /*26420*/  ISETP.NE.AND P0, PT, R6, 0x1, PT ;  /* 0x000000010600780c */ /* 0x004fda0003f05270 */
        /* <DEDUP_REMOVED lines=15> */
.L_x_12224:
[----:B--2---:R-:W2:Y:S01]  /*26520*/  LDL R2, [R1+0x474] ;  /* 0x0004740001027983 */ /* 0x004ea20000100800 */
[----:B0-----:R-:W-:Y:S01]  /*26530*/  IMAD R0, R19, 0x8, R18 ;  /* 0x0000000813007824 */ /* 0x001fe200078e0212 */
[----:B--2---:R-:W-:-:S04]  /*26540*/  SHF.L.U32 R2, R2, 0x1f, RZ ;  /* 0x0000001f02027819 */ /* 0x004fc800000006ff */
[----:B------:R-:W0:Y:S02]  /*26550*/  SYNCS.PHASECHK.TRANS64.TRYWAIT P0, [R0+URZ+0x32440], R2 ;  /* 0x03244002000075a7 */ /* 0x000e24000800017f */
[----:B0-----:R-:W-:Y:S05]  /*26560*/  @!P0 BRA `(.L_x_12225) ;  /* 0x0000005800d88947 */ /* 0x001fea0003800000 */
.L_x_12338:
[----:B------:R-:W2:Y:S02]  /*26570*/  S2R R3, SR_TID.X ;  /* 0x0000000000037919 */ /* 0x000ea40000002100 */
[----:B--2---:R-:W-:-:S04]  /*26580*/  LOP3.LUT R3, R3, 0x7f, RZ, 0xc0, !PT ;  /* 0x0000007f03037812 */ /* 0x004fc800078ec0ff */
[----:B------:R-:W-:-:S13]  /*26590*/  ISETP.NE.AND P0, PT, R3, RZ, PT ;  /* 0x000000ff0300720c */ /* 0x000fda0003f05270 */
        /* <DEDUP_REMOVED lines=8> */
.L_x_12226:
        /* <DEDUP_REMOVED lines=24> */
.L_x_12222:
[----:B--2---:R-:W2:Y:S04]  /*267a0*/  LDL R2, [R1+0x46c] ;  /* 0x00046c0001027983 */ /* 0x004ea80000100800 */
[----:B------:R-:W3:Y:S01]  /*267b0*/  LDL R3, [R1+0x48c] ;  /* 0x00048c0001037983 */ /* 0x000ee20000100800 */
[----:B------:R-:W-:Y:S05]  /*267c0*/  WARPSYNC.ALL ;  /* 0x0000000000007948 */ /* 0x000fea0003800000 */
[----:B------:R-:W-:Y:S01]  /*267d0*/  ULDC.64 UR4, c[0x0][0xaf8] ;  /* 0x0002be0000047ab9 */ /* 0x000fe20000000a00 */
[----:B0-----:R-:W-:Y:S01]  /*267e0*/  VIADD R0, R18, 0x18400 ;  /* 0x0001840012007836 */ /* 0x001fe20000000000 */
[----:B------:R-:W-:Y:S01]  /*267f0*/  BAR.SYNC.DEFER_BLOCKING 0x8, 0x180 ;  /* 0x0206000000007b1d */ /* 0x000fe20000010000 */
[----:B------:R-:W-:-:S03]  /*26800*/  ISETP.NE.U32.AND P0, PT, RZ, UR4, PT ;  /* 0x00000004ff007c0c */ /* 0x000fc6000bf05070 */
[----:B------:R-:W-:Y:S02]  /*26810*/  LOP3.LUT P1, RZ, R0, 0x3ff, RZ, 0xc0, !PT ;  /* 0x000003ff00ff7812 */ /* 0x000fe4000782c0ff */
[----:B------:R-:W-:Y:S01]  /*26820*/  ISETP.NE.AND.EX P0, PT, RZ, UR5, PT, P0 ;  /* 0x00000005ff007c0c */ /* 0x000fe2000bf05300 */
[----:B------:R-:W-:Y:S01]  /*26830*/  BSSY B6, `(.L_x_12227) ;  /* 0x0000019000067945 */ /* 0x000fe20003800000 */
[----:B--2---:R-:W-:-:S04]  /*26840*/  SHF.R.S32.HI R0, RZ, 0x1f, R2 ;  /* 0x0000001fff007819 */ /* 0x004fc80000011402 */
[----:B------:R-:W-:Y:S02]  /*26850*/  SEL R4, R0, RZ, !P0 ;  /* 0x000000ff00047207 */ /* 0x000fe40004000000 */
[----:B---3--:R-:W-:Y:S02]  /*26860*/  SHF.R.S32.HI R3, RZ, 0x1f, R3 ;  /* 0x0000001fff037819 */ /* 0x008fe40000011403 */
[----:B------:R-:W-:Y:S01]  /*26870*/  SEL R0, R2, RZ, !P0 ;  /* 0x000000ff02007207 */ /* 0x000fe20004000000 */
        /* <DEDUP_REMOVED lines=19> */
[----:B0-----:R-:W-:Y:S05]  /*269b0*/  CALL.ABS.NOINC R2 ;  /* 0x0000000002007343 */ /* 0x001fea0003c00000 */
.L_x_12228:
[----:B------:R-:W-:Y:S05]  /*269c0*/  BSYNC B6 ;  /* 0x0000000000067941 */ /* 0x000fea0003800000 */
.L_x_12227:
[----:B------:R-:W2:Y:S01]  /*269d0*/  LDL R11, [R1+0x484] ;  /* 0x00048400010b7983 */ /* 0x000ea20000100800 */
[----:B-1----:R-:W1:Y:S01]  /*269e0*/  LDC R7, c[0x0][0x448] ;  /* 0x00011200ff077b82 */ /* 0x002e620000000800 */
        /* <DEDUP_REMOVED lines=15> */
[----:B--2---:R-:W-:-:S04]  /*26ae0*/  IMAD.IADD R5, R0, 0x1, R11 ;  /* 0x0000000100057824 */ /* 0x004fc800078e020b */
        /* <DEDUP_REMOVED lines=8> */
[----:B------:R-:W-:-:S04]  /*26b70*/  IMAD.WIDE.U32 R2, R17, UR4, R2 ;  /* 0x0000000411027c25 */ /* 0x000fc8000f8e0002 */
[----:B------:R-:W-:Y:S01]  /*26b80*/  IMAD R3, R17, UR5, R3 ;  /* 0x0000000511037c24 */ /* 0x000fe2000f8e0203 */
[----:B------:R-:W-:Y:S02]  /*26b90*/  ULDC.64 UR4, c[0x0][0x2e0] ;  /* 0x0000b80000047ab9 */ /* 0x000fe40000000a00 */
[----:B------:R-:W-:Y:S02]  /*26ba0*/  IMAD R4, R8, UR4, RZ ;  /* 0x0000000408047c24 */ /* 0x000fe4000f8e02ff */
[----:B------:R0:W5:Y:S01]  /*26bb0*/  LDL R8, [R1+0x470] ;  /* 0x0004700001087983 */ /* 0x0001620000100800 */
[C---:B------:R-:W-:Y:S01]  /*26bc0*/  IMAD.WIDE.U32 R2, R6.reuse, UR4, R2 ;  /* 0x0000000406027c25 */ /* 0x040fe2000f8e0002 */
[----:B------:R-:W1:Y:S03]  /*26bd0*/  S2R R10, SR_TID.X ;  /* 0x00000000000a7919 */ /* 0x000e660000002100 */
        /* <DEDUP_REMOVED lines=11> */
[----:B------:R-:W-:Y:S01]  /*26c90*/  IMAD.IADD R3, R3, 0x1, R4 ;  /* 0x0000000103037824 */ /* 0x000fe200078e0204 */
[----:B------:R2:W-:Y:S01]  /*26ca0*/  STL [R1+0x488], R5 ;  /* 0x0004880501007387 */ /* 0x0005e20000100800 */
[----:B-1----:R-:W-:Y:S02]  /*26cb0*/  IMAD.SHL.U32 R9, R10, 0x8, RZ ;  /* 0x000000080a097824 */ /* 0x002fe400078e00ff */
[----:B------:R-:W-:-:S03]  /*26cc0*/  IMAD R6, R6, UR4, RZ ;  /* 0x0000000406067c24 */ /* 0x000fc6000f8e02ff */
[----:B------:R-:W-:Y:S01]  /*26cd0*/  LOP3.LUT R9, R9, 0x38, RZ, 0xc0, !PT ;  /* 0x0000003809097812 */ /* 0x000fe200078ec0ff */
[----:B--2---:R-:W-:Y:S01]  /*26ce0*/  IMAD.WIDE.U32 R4, R0, UR4, R2 ;  /* 0x0000000400047c25 */ /* 0x004fe2000f8e0002 */
[----:B------:R-:W-:-:S03]  /*26cf0*/  ULDC UR4, c[0x0][0x2b8] ;  /* 0x0000ae0000047ab9 */ /* 0x000fc60000000800 */
[----:B------:R-:W-:Y:S01]  /*26d00*/  IMAD R0, R0, UR5, R6 ;  /* 0x0000000500007c24 */ /* 0x000fe2000f8e0206 */
[----:B------:R-:W-:-:S03]  /*26d10*/  LEA R3, P1, R4, UR6, 0x1 ;  /* 0x0000000604037c11 */ /* 0x000fc6000f8208ff */
[----:B------:R-:W-:Y:S01]  /*26d20*/  IMAD.IADD R0, R5, 0x1, R0 ;  /* 0x0000000105007824 */ /* 0x000fe200078e0200 */
[----:B------:R-:W-:Y:S01]  /*26d30*/  ISETP.GE.AND P0, PT, R9, UR4, PT ;  /* 0x0000000409007c0c */ /* 0x000fe2000bf06270 */
[----:B------:R-:W-:Y:S01]  /*26d40*/  UMOV UR4, 0xffffffff ;  /* 0xffffffff00047882 */ /* 0x000fe20000000000 */
[----:B------:R-:W-:Y:S02]  /*26d50*/  LOP3.LUT R10, R10, 0x7f, RZ, 0xc0, !PT ;  /* 0x0000007f0a0a7812 */ /* 0x000fe400078ec0ff */
[----:B------:R-:W-:Y:S02]  /*26d60*/  LEA.HI.X R0, R4, UR7, R0, 0x1, P1 ;  /* 0x0000000704007c11 */ /* 0x000fe400088f0c00 */
[----:B------:R-:W-:Y:S01]  /*26d70*/  SHF.R.U32.HI R10, RZ, 0x3, R10 ;  /* 0x00000003ff0a7819 */ /* 0x000fe2000001160a */
[----:B0-----:R-:W-:Y:S06]  /*26d80*/  BRA.DIV UR4, `(.L_x_12229) ;  /* 0x0000005204e47947 */ /* 0x001fec000b800000 */
[----:B------:R-:W2:Y:S04]  /*26d90*/  LDL R4, [R1+0x490] ;  /* 0x0004900001047983 */ /* 0x000ea80000100800 */
[----:B------:R-:W3:Y:S04]  /*26da0*/  LDL.LU R6, [R1+0x484] ;  /* 0x0004840001067983 */ /* 0x000ee80000300800 */
[----:B------:R-:W0:Y:S01]  /*26db0*/  SHFL.IDX PT, R5, R3, RZ, 0x181f ;  /* 0x00181fff03057589 */ /* 0x000e2200000e0000 */
[----:B--2---:R-:W-:-:S03]  /*26dc0*/  IMAD R2, R4, R7, RZ ;  /* 0x0000000704027224 */ /* 0x004fc600078e02ff */
[----:B------:R-:W1:Y:S01]  /*26dd0*/  SHFL.IDX PT, R4, R0, RZ, 0x181f ;  /* 0x00181fff00047589 */ /* 0x000e6200000e0000 */
[----:B---3--:R-:W-:-:S03]  /*26de0*/  IMAD.IADD R10, R10, 0x1, R6 ;  /* 0x000000010a0a7824 */ /* 0x008fc600078e0206 */
[----:B------:R-:W2:Y:S01]  /*26df0*/  SHFL.IDX PT, R6, R3, 0x1, 0x181f ;  /* 0x00381f0003067f89 */ /* 0x000ea200000e0000 */
[C---:B------:R-:W-:Y:S01]  /*26e00*/  VIADD R11, R10.reuse, 0x10 ;  /* 0x000000100a0b7836 */ /* 0x040fe20000000000 */
[CC--:B------:R-:W-:Y:S02]  /*26e10*/  ISETP.GE.AND P1, PT, R10.reuse, R2.reuse, PT ;  /* 0x000000020a00720c */ /* 0x0c0fe40003f26270 */
[----:B------:R-:W3:Y:S02]  /*26e20*/  SHFL.IDX PT, R7, R0, 0x1, 0x181f ;  /* 0x00381f0000077f89 */ /* 0x000ee400000e0000 */
[----:B------:R-:W-:Y:S02]  /*26e30*/  ISETP.GE.AND P2, PT, R11, R2, PT ;  /* 0x000000020b00720c */ /* 0x000fe40003f46270 */
[----:B------:R4:W-:Y:S04]  /*26e40*/  STL [R1+0x4b8], R11 ;  /* 0x0004b80b01007387 */ /* 0x0009e80000100800 */
[----:B------:R-:W-:Y:S03]  /*26e50*/  STL [R1+0x484], R10 ;  /* 0x0004840a01007387 */ /* 0x000fe60000100800 */
[----:B0-----:R-:W-:Y:S01]  /*26e60*/  @!P1 LEA R5, P3, R9, R5, 0x1 ;  /* 0x0000000509059211 */ /* 0x001fe200078608ff */
[----:B----4-:R-:W-:-:S04]  /*26e70*/  VIADD R11, R10, 0x20 ;  /* 0x000000200a0b7836 */ /* 0x010fc80000000000 */
[----:B-1----:R-:W-:Y:S01]  /*26e80*/  @!P1 IMAD.X R4, RZ, RZ, R4, P3 ;  /* 0x000000ffff049224 */ /* 0x002fe200018e0604 */
[----:B------:R-:W-:Y:S04]  /*26e90*/  STL [R1+0x4bc], R11 ;  /* 0x0004bc0b01007387 */ /* 0x000fe80000100800 */
[----:B------:R-:W-:-:S04]  /*26ea0*/  @!P1 LOP3.LUT R5, R5, R4, RZ, 0x3c, !PT ;  /* 0x0000000405059212 */ /* 0x000fc800078e3cff */
[----:B------:R-:W-:-:S04]  /*26eb0*/  @!P1 LOP3.LUT R4, R5, R4, RZ, 0x3c, !PT ;  /* 0x0000000405049212 */ /* 0x000fc800078e3cff */
[----:B------:R-:W-:-:S05]  /*26ec0*/  @!P1 LOP3.LUT R5, R5, R4, RZ, 0x3c, !PT ;  /* 0x0000000405059212 */ /* 0x000fca00078e3cff */
[----:B-----5:R2:W-:Y:S02]  /*26ed0*/  @!P1 LDGSTS.E.BYPASS.LTC128B.128 [R8+0x18400], desc[UR40][R4.64], !P0 ;  /* 0x1840000004089fae */ /* 0x0205e4000c101d68 */
[----:B--2---:R-:W-:Y:S02]  /*26ee0*/  @!P2 LEA R5, P1, R9, R6, 0x1 ;  /* 0x000000060905a211 */ /* 0x004fe400078208ff */
[----:B------:R-:W-:Y:S03]  /*26ef0*/  SHFL.IDX PT, R6, R0, 0x2, 0x181f ;  /* 0x00581f0000067f89 */ /* 0x000fe600000e0000 */
[----:B---3--:R-:W-:Y:S01]  /*26f00*/  @!P2 IMAD.X R4, RZ, RZ, R7, P1 ;  /* 0x000000ffff04a224 */ /* 0x008fe200008e0607 */
        /* <DEDUP_REMOVED lines=58> */
.L_x_12355:
        /* <DEDUP_REMOVED lines=12> */
.L_x_12230:
        /* <DEDUP_REMOVED lines=8> */
[----:B------:R-:W-:-:S03]  /*273f0*/  ULDC.64 UR4, c[0x0][0x398] ;  /* 0x0000e60000047ab9 */ /* 0x000fc60000000a00 */
[----:B0-----:R-:W3:Y:S01]  /*27400*/  LDL.LU R3, [R1+0x48c] ;  /* 0x00048c0001037983 */ /* 0x001ee20000300800 */
[----:B------:R-:W-:Y:S01]  /*27410*/  VIADD R2, R18, 0x22400 ;  /* 0x0002240012027836 */ /* 0x000fe20000000000 */
[----:B------:R0:W-:Y:S01]  /*27420*/  SYNCS.ARRIVE.TRANS64.A1T0 RZ, [R18+URZ+0x32400], RZ ;  /* 0x032400ff12ff79a7 */ /* 0x0001e2000810003f */
[----:B------:R-:W-:Y:S03]  /*27430*/  BSSY B6, `(.L_x_12231) ;  /* 0x0000019000067945 */ /* 0x000fe60003800000 */
        /* <DEDUP_REMOVED lines=24> */
.L_x_12232:
[----:B------:R-:W-:Y:S05]  /*275c0*/  BSYNC B6 ;  /* 0x0000000000067941 */ /* 0x000fea0003800000 */
.L_x_12231:
[----:B------:R-:W2:Y:S01]  /*275d0*/  LDL.LU R5, [R1+0x48c] ;  /* 0x00048c0001057983 */ /* 0x000ea20000300800 */
[----:B------:R-:W1:Y:S01]  /*275e0*/  LDC R7, c[0x0][0x448] ;  /* 0x00011200ff077b82 */ /* 0x000e620000000800 */
[----:B------:R-:W-:Y:S01]  /*275f0*/  ULDC.64 UR4, c[0x0][0x3d8] ;  /* 0x0000f60000047ab9 */ /* 0x000fe20000000a00 */
[----:B------:R-:W-:Y:S01]  /*27600*/  ULDC.64 UR6, c[0x0][0x390] ;  /* 0x0000e40000067ab9 */ /* 0x000fe20000000a00 */
[----:B0-----:R-:W2:Y:S04]  /*27610*/  LDL.LU.64 R2, [R1+0x4b0] ;  /* 0x0004b00001027983 */ /* 0x001ea80000300a00 */
[----:B------:R-:W3:Y:S04]  /*27620*/  LDL.LU R0, [R1+0x4c0] ;  /* 0x0004c00001007983 */ /* 0x000ee80000300800 */
[----:B------:R-:W4:Y:S04]  /*27630*/  LDL.LU R4, [R1+0x49c] ;  /* 0x00049c0001047983 */ /* 0x000f280000300800 */
[----:B------:R-:W5:Y:S01]  /*27640*/  LDL.LU R8, [R1+0x488] ;  /* 0x0004880001087983 */ /* 0x000f620000300800 */
[----:B------:R-:W0:Y:S01]  /*27650*/  S2R R9, SR_TID.X ;  /* 0x0000000000097919 */ /* 0x000e220000002100 */
[----:B-1----:R-:W-:Y:S01]  /*27660*/  ISETP.NE.AND P0, PT, R7, 0x1, PT ;  /* 0x000000010700780c */ /* 0x002fe20003f05270 */
[----:B--2---:R-:W-:-:S12]  /*27670*/  IMAD.MOV.U32 R3, RZ, RZ, R5 ;  /* 0x000000ffff037224 */ /* 0x004fd800078e0005 */
[----:B------:R-:W1:Y:S01]  /*27680*/  @P0 LDC R5, c[0x0][0x450] ;  /* 0x00011400ff050b82 */ /* 0x000e620000000800 */
[----:B------:R-:W-:-:S04]  /*27690*/  IMAD.WIDE.U32 R2, R17, UR4, R2 ;  /* 0x0000000411027c25 */ /* 0x000fc8000f8e0002 */
[----:B------:R-:W-:Y:S01]  /*276a0*/  IMAD R3, R17, UR5, R3 ;  /* 0x0000000511037c24 */ /* 0x000fe2000f8e0203 */
[----:B------:R-:W-:Y:S02]  /*276b0*/  ULDC.64 UR4, c[0x0][0x3e0] ;  /* 0x0000f80000047ab9 */ /* 0x000fe40000000a00 */
[----:B---3--:R-:W-:Y:S02]  /*276c0*/  IMAD R0, R0, UR4, RZ ;  /* 0x0000000400007c24 */ /* 0x008fe4000f8e02ff */
[----:B----4-:R-:W-:-:S04]  /*276d0*/  IMAD.WIDE.U32 R2, R4, UR4, R2 ;  /* 0x0000000404027c25 */ /* 0x010fc8000f8e0002 */
[----:B------:R-:W-:Y:S01]  /*276e0*/  IMAD R0, R4, UR5, R0 ;  /* 0x0000000504007c24 */ /* 0x000fe2000f8e0200 */
[----:B------:R-:W-:Y:S01]  /*276f0*/  ULDC.64 UR4, c[0x0][0x3d0] ;  /* 0x0000f40000047ab9 */ /* 0x000fe20000000a00 */
[----:B------:R-:W2:Y:S02]  /*27700*/  @P0 LDC R4, c[0x0][0x44c] ;  /* 0x00011300ff040b82 */ /* 0x000ea40000000800 */
[----:B------:R-:W-:Y:S02]  /*27710*/  IMAD.IADD R3, R3, 0x1, R0 ;  /* 0x0000000103037824 */ /* 0x000fe400078e0200 */
[----:B-----5:R-:W-:Y:S02]  /*27720*/  IMAD.MOV.U32 R0, RZ, RZ, R8 ;  /* 0x000000ffff007224 */ /* 0x020fe400078e0008 */
[----:B--2---:R-:W-:-:S05]  /*27730*/  @P0 IMAD.HI.U32 R4, R8, R4, RZ ;  /* 0x0000000408040227 */ /* 0x004fca00078e00ff */
[----:B-1----:R-:W-:-:S04]  /*27740*/  @P0 SHF.R.U32.HI R0, RZ, R5, R4 ;  /* 0x00000005ff000219 */ /* 0x002fc80000011604 */
[--C-:B------:R-:W-:Y:S01]  /*27750*/  SHF.R.S32.HI R4, RZ, 0x1f, R0.reuse ;  /* 0x0000001fff047819 */ /* 0x100fe20000011400 */
[----:B------:R-:W-:Y:S02]  /*27760*/  IMAD.MOV R6, RZ, RZ, -R0 ;  /* 0x000000ffff067224 */ /* 0x000fe400078e0a00 */
[----:B------:R-:W-:-:S04]  /*27770*/  IMAD.WIDE.U32 R2, R0, UR4, R2 ;  /* 0x0000000400027c25 */ /* 0x000fc8000f8e0002 */
[----:B------:R-:W-:Y:S02]  /*27780*/  IMAD R4, R4, UR4, RZ ;  /* 0x0000000404047c24 */ /* 0x000fe4000f8e02ff */
[----:B------:R-:W-:Y:S02]  /*27790*/  IMAD R6, R7, R6, R8 ;  /* 0x0000000607067224 */ /* 0x000fe400078e0208 */
[----:B------:R-:W-:Y:S01]  /*277a0*/  IMAD R0, R0, UR5, R4 ;  /* 0x0000000500007c24 */ /* 0x000fe2000f8e0204 */
[----:B------:R-:W-:Y:S01]  /*277b0*/  ULDC.64 UR4, c[0x0][0x3c8] ;  /* 0x0000f20000047ab9 */ /* 0x000fe20000000a00 */
[----:B0-----:R-:W-:Y:S02]  /*277c0*/  IMAD.SHL.U32 R8, R9, 0x8, RZ ;  /* 0x0000000809087824 */ /* 0x001fe400078e00ff */
[----:B------:R-:W-:Y:S01]  /*277d0*/  IMAD.IADD R3, R3, 0x1, R0 ;  /* 0x0000000103037824 */ /* 0x000fe200078e0200 */
[----:B------:R-:W-:Y:S01]  /*277e0*/  SHF.R.S32.HI R0, RZ, 0x1f, R6 ;  /* 0x0000001fff007819 */ /* 0x000fe20000011406 */
[----:B------:R-:W-:Y:S01]  /*277f0*/  IMAD.SHL.U32 R9, R9, 0x8, RZ ;  /* 0x0000000809097824 */ /* 0x000fe200078e00ff */
[----:B------:R-:W-:Y:S01]  /*27800*/  LOP3.LUT R8, R8, 0x38, RZ, 0xc0, !PT ;  /* 0x0000003808087812 */ /* 0x000fe200078ec0ff */
[----:B------:R-:W-:-:S03]  /*27810*/  IMAD.WIDE.U32 R4, R6, UR4, R2 ;  /* 0x0000000406047c25 */ /* 0x000fc6000f8e0002 */
[----:B------:R-:W-:Y:S01]  /*27820*/  LOP3.LUT R9, R9, 0x38, RZ, 0xc0, !PT ;  /* 0x0000003809097812 */ /* 0x000fe200078ec0ff */
[----:B------:R-:W-:Y:S01]  /*27830*/  IMAD R0, R0, UR4, RZ ;  /* 0x0000000400007c24 */ /* 0x000fe2000f8e02ff */
[----:B------:R-:W-:Y:S01]  /*27840*/  ULDC UR4, c[0x0][0x3b8] ;  /* 0x0000ee0000047ab9 */ /* 0x000fe20000000800 */
[----:B------:R-:W-:Y:S02]  /*27850*/  LEA R2, P4, R4, UR6, 0x1 ;  /* 0x0000000604027c11 */ /* 0x000fe4000f8808ff */
[----:B------:R-:W-:Y:S01]  /*27860*/  IMAD R6, R6, UR5, R0 ;  /* 0x0000000506067c24 */ /* 0x000fe2000f8e0200 */
[C---:B------:R-:W-:Y:S02]  /*27870*/  LOP3.LUT R11, R9.reuse, 0x40, RZ, 0xfc, !PT ;  /* 0x00000040090b7812 */ /* 0x040fe400078efcff */
[----:B------:R-:W-:Y:S01]  /*27880*/  LOP3.LUT R10, R9, 0x80, RZ, 0xfc, !PT ;  /* 0x00000080090a7812 */ /* 0x000fe200078efcff */
[----:B------:R-:W-:Y:S01]  /*27890*/  IMAD.IADD R0, R5, 0x1, R6 ;  /* 0x0000000105007824 */ /* 0x000fe200078e0206 */
[----:B------:R-:W-:-:S02]  /*278a0*/  LOP3.LUT R9, R9, 0xc0, RZ, 0xfc, !PT ;  /* 0x000000c009097812 */ /* 0x000fc400078efcff */
[----:B------:R-:W-:Y:S02]  /*278b0*/  ISETP.GE.AND P3, PT, R8, UR4, PT ;  /* 0x0000000408007c0c */ /* 0x000fe4000bf66270 */
[----:B------:R-:W-:Y:S02]  /*278c0*/  ISETP.GE.AND P2, PT, R11, UR4, PT ;  /* 0x000000040b007c0c */ /* 0x000fe4000bf46270 */
[----:B------:R-:W-:Y:S02]  /*278d0*/  ISETP.GE.AND P1, PT, R10, UR4, PT ;  /* 0x000000040a007c0c */ /* 0x000fe4000bf26270 */
[----:B------:R-:W-:Y:S01]  /*278e0*/  ISETP.GE.AND P0, PT, R9, UR4, PT ;  /* 0x0000000409007c0c */ /* 0x000fe2000bf06270 */
[----:B------:R-:W-:Y:S01]  /*278f0*/  UMOV UR4, 0xffffffff ;  /* 0xffffffff00047882 */ /* 0x000fe20000000000 */
[----:B------:R-:W-:Y:S02]  /*27900*/  LEA.HI.X R0, R4, UR7, R0, 0x1, P4 ;  /* 0x0000000704007c11 */ /* 0x000fe4000a0f0c00 */
[----:B------:R-:W-:Y:S09]  /*27910*/  BRA.DIV UR4, `(.L_x_12233) ;  /* 0x0000005204c87947 */ /* 0x000ff2000b800000 */
[----:B------:R-:W2:Y:S04]  /*27920*/  LDL.LU R10, [R1+0x490] ;  /* 0x00049000010a7983 */ /* 0x000ea80000300800 */
[----:B------:R-:W3:Y:S04]  /*27930*/  LDL.LU R5, [R1+0x484] ;  /* 0x0004840001057983 */ /* 0x000ee80000300800 */
[----:B------:R-:W4:Y:S04]  /*27940*/  LDL.LU R4, [R1+0x4b8] ;  /* 0x0004b80001047983 */ /* 0x000f280000300800 */
[----:B------:R-:W5:Y:S04]  /*27950*/  LDL R9, [R1+0x470] ;  /* 0x0004700001097983 */ /* 0x000f680000100800 */
[----:B------:R-:W5:Y:S04]  /*27960*/  LDL.LU R11, [R1+0x4bc] ;  /* 0x0004bc00010b7983 */ /* 0x000f680000300800 */
[----:B------:R-:W5:Y:S04]  /*27970*/  LDL.LU R12, [R1+0x4c8] ;  /* 0x0004c800010c7983 */ /* 0x000f680000300800 */
[----:B------:R-:W-:Y:S01]  /*27980*/  SHFL.IDX PT, R6, R0, 0x1, 0x181f ;  /* 0x00381f0000067f89 */ /* 0x000fe200000e0000 */
[----:B--2---:R-:W-:-:S03]  /*27990*/  IMAD R3, R10, R7, RZ ;  /* 0x000000070a037224 */ /* 0x004fc600078e02ff */
[----:B------:R-:W2:Y:S02]  /*279a0*/  LDL.LU R10, [R1+0x4c4] ;  /* 0x0004c400010a7983 */ /* 0x000ea40000300800 */
[-C--:B---3--:R-:W-:Y:S02]  /*279b0*/  ISETP.GE.AND P5, PT, R5, R3.reuse, PT ;  /* 0x000000030500720c */ /* 0x088fe40003fa6270 */
[----:B------:R-:W0:Y:S01]  /*279c0*/  SHFL.IDX PT, R5, R2, RZ, 0x181f ;  /* 0x00181fff02057589 */ /* 0x000e2200000e0000 */
[----:B----4-:R-:W-:-:S03]  /*279d0*/  ISETP.GE.AND P4, PT, R4, R3, PT ;  /* 0x000000030400720c */ /* 0x010fc60003f86270 */
[----:B------:R-:W1:Y:S07]  /*279e0*/  SHFL.IDX PT, R4, R0, RZ, 0x181f ;  /* 0x00181fff00047589 */ /* 0x000e6e00000e0000 */
        /* <DEDUP_REMOVED lines=17> */
[----:B------:R-:W3:Y:S04]  /*27b00*/  LDL.LU R11, [R1+0x4cc] ;  /* 0x0004cc00010b7983 */ /* 0x000ee80000300800 */
        /* <DEDUP_REMOVED lines=47> */
.L_x_12373:
        /* <DEDUP_REMOVED lines=14> */
.L_x_12235:
[----:B------:R-:W-:Y:S05]  /*27ee0*/  BSYNC B0 ;  /* 0x0000000000007941 */ /* 0x000fea0003800000 */
.L_x_12234:
[----:B------:R-:W-:Y:S01]  /*27ef0*/  NOP ;  /* 0x0000000000007918 */ /* 0x000fe20000000000 */
[----:B------:R-:W-:-:S13]  /*27f00*/  PLOP3.LUT P0, PT, PT, PT, PT, 0x80, 0x0 ;  /* 0x000000000000781c */ /* 0x000fda0003f0f070 */
.L_x_12236:
        /* <DEDUP_REMOVED lines=18> */
.L_x_12374:
[----:B------:R-:W-:Y:S05]  /*28030*/  BSYNC B0 ;  /* 0x0000000000007941 */ /* 0x000fea0003800000 */
.L_x_12237:
        /* <DEDUP_REMOVED lines=13> */
.L_x_12375:
[----:B------:R-:W-:Y:S05]  /*28110*/  BSYNC B1 ;  /* 0x0000000000017941 */ /* 0x000fea0003800000 */
.L_x_12241:
        /* <DEDUP_REMOVED lines=9> */
.L_x_12244:
[----:B------:R-:W-:Y:S05]  /*281b0*/  BSYNC B1 ;  /* 0x0000000000017941 */ /* 0x000fea0003800000 */
.L_x_12243:
        /* <DEDUP_REMOVED lines=12> */
.L_x_12245:
        /* <DEDUP_REMOVED lines=15> */
.L_x_12246:
        /* <DEDUP_REMOVED lines=15> */
.L_x_12247:
        /* <DEDUP_REMOVED lines=15> */
.L_x_12248:
        /* <DEDUP_REMOVED lines=10> */
.L_x_12240:
[----:B------:R-:W-:Y:S05]  /*285f0*/  BSYNC B0 ;  /* 0x0000000000007941 */ /* 0x000fea0003800000 */
.L_x_12239:
        /* <DEDUP_REMOVED lines=8> */
[----:B------:R-:W5:Y:S04]  /*28680*/  LDL.LU R7, [R1+0x4e0] ;  /* 0x0004e00001077983 */ /* 0x000f680000300800 */
[----:B--2---:R-:W2:Y:S04]  /*28690*/  LDL.LU R6, [R1+0x4a8] ;  /* 0x0004a80001067983 */ /* 0x004ea80000300800 */
[----:B------:R-:W2:Y:S01]  /*286a0*/  LDL.LU R4, [R1+0x4e4] ;  /* 0x0004e40001047983 */ /* 0x000ea20000300800 */
[----:B------:R-:W-:Y:S01]  /*286b0*/  BSSY B2, `(.L_x_12251) ;  /* 0x00000ad000027945 */ /* 0x000fe20003800000 */
[----:B---3--:R-:W-:-:S04]  /*286c0*/  VIADD R2, R9, 0x1 ;  /* 0x0000000109027836 */ /* 0x008fc80000000000 */
[----:B----4-:R-:W-:Y:S01]  /*286d0*/  IMAD R2, R2, R8, RZ ;  /* 0x0000000802027224 */ /* 0x010fe200078e02ff */
[----:B------:R-:W-:Y:S02]  /*286e0*/  LOP3.LUT R8, RZ, R5, RZ, 0x33, !PT ;  /* 0x00000005ff087212 */ /* 0x000fe400078e33ff */
[----:B-----5:R-:W-:Y:S02]  /*286f0*/  LOP3.LUT R3, RZ, R7, RZ, 0x33, !PT ;  /* 0x00000007ff037212 */ /* 0x020fe400078e33ff */
[----:B------:R-:W-:-:S04]  /*28700*/  LOP3.LUT R2, RZ, R2, RZ, 0x33, !PT ;  /* 0x00000002ff027212 */ /* 0x000fc800078e33ff */
[----:B--2---:R-:W-:Y:S02]  /*28710*/  VIADDMNMX R2, R2, -R6, R3, !PT ;  /* 0x8000000602027246 */ /* 0x004fe40007800103 */
        /* <DEDUP_REMOVED lines=9> */
[----:B------:R-:W3:Y:S01]  /*287b0*/  LDL R5, [R1+0x480] ;  /* 0x0004800001057983 */ /* 0x000ee20000100800 */
[----:B------:R-:W-:-:S05]  /*287c0*/  VIADD R19, R19, 0x1 ;  /* 0x0000000113137836 */ /* 0x000fca0000000000 */
[----:B------:R-:W-:-:S04]  /*287d0*/  ISETP.NE.AND P0, PT, R19, 0x2, PT ;  /* 0x000000021300780c */ /* 0x000fc80003f05270 */
[----:B------:R-:W-:Y:S01]  /*287e0*/  SEL R2, RZ, 0x1, P0 ;  /* 0x00000001ff027807 */ /* 0x000fe20000000000 */
[----:B------:R-:W-:Y:S01]  /*287f0*/  BSSY B1, `(.L_x_12253) ;  /* 0x0000096000017945 */ /* 0x000fe20003800000 */
[----:B------:R-:W-:Y:S02]  /*28800*/  SEL R19, R19, RZ, P0 ;  /* 0x000000ff13137207 */ /* 0x000fe40000000000 */
[----:B--2---:R-:W-:-:S05]  /*28810*/  LOP3.LUT R9, R9, R2, RZ, 0x3c, !PT ;  /* 0x0000000209097212 */ /* 0x004fca00078e3cff */
[----:B------:R0:W-:Y:S01]  /*28820*/  STL [R1+0x474], R9 ;  /* 0x0004740901007387 */ /* 0x0001e20000100800 */
[----:B---3--:R-:W-:-:S13]  /*28830*/  LOP3.LUT P2, RZ, R5, 0x1, RZ, 0xc0, !PT ;  /* 0x0000000105ff7812 */ /* 0x008fda000784c0ff */
[----:B0-----:R-:W-:Y:S05]  /*28840*/  @!P2 BRA `(.L_x_12254) ;  /* 0x000000080040a947 */ /* 0x001fea0003800000 */
[----:B------:R-:W-:Y:S02]  /*28850*/  ULDC.64 UR4, c[0x0][0x418] ;  /* 0x0001060000047ab9 */ /* 0x000fe40000000a00 */
        /* <DEDUP_REMOVED lines=22> */
.L_x_12255:
[----:B------:R-:W1:Y:S01]  /*289c0*/  S2R R2, SR_TID.X ;  /* 0x0000000000027919 */ /* 0x000e620000002100 */
[----:B0-----:R-:W-:Y:S01]  /*289d0*/  SHF.L.U32 R6, R9, 0x1f, RZ ;  /* 0x0000001f09067819 */ /* 0x001fe200000006ff */
[----:B------:R-:W-:Y:S01]  /*289e0*/  BSSY B3, `(.L_x_12256) ;  /* 0x0000006000037945 */ /* 0x000fe20003800000 */
[----:B-1----:R-:W-:Y:S01]  /*289f0*/  LOP3.LUT R3, R2, 0x7f, RZ, 0xc0, !PT ;  /* 0x0000007f02037812 */ /* 0x002fe200078ec0ff */
[----:B------:R-:W-:-:S03]  /*28a00*/  IMAD R2, R19, 0x8, R18 ;  /* 0x0000000813027824 */ /* 0x000fc600078e0212 */
[----:B------:R-:W-:Y:S01]  /*28a10*/  ISETP.NE.AND P1, PT, R3, RZ, PT ;  /* 0x000000ff0300720c */ /* 0x000fe20003f25270 */
[----:B------:R-:W0:Y:S02]  /*28a20*/  SYNCS.PHASECHK.TRANS64.TRYWAIT P0, [R2+URZ+0x32440], R6 ;  /* 0x03244006020075a7 */ /* 0x000e24000800017f */
[----:B0-----:R-:W-:Y:S10]  /*28a30*/  @!P0 BRA `(.L_x_12257) ;  /* 0x0000005000088947 */ /* 0x001ff40003800000 */
.L_x_12376:
[----:B------:R-:W-:Y:S05]  /*28a40*/  BSYNC B3 ;  /* 0x0000000000037941 */ /* 0x000fea0003800000 */
.L_x_12256:
[----:B------:R-:W-:Y:S04]  /*28a50*/  BSSY B3, `(.L_x_12258) ;  /* 0x0000009000037945 */ /* 0x000fe80003800000 */
[----:B------:R-:W-:Y:S05]  /*28a60*/  @P1 BRA `(.L_x_12259) ;  /* 0x00000000001c1947 */ /* 0x000fea0003800000 */
[----:B------:R-:W1:Y:S02]  /*28a70*/  S2R R3, SR_TID.X ;  /* 0x0000000000037919 */ /* 0x000e640000002100 */
[----:B-1----:R-:W-:Y:S01]  /*28a80*/  LOP3.LUT R5, R3, 0x1f, RZ, 0xc0, !PT ;  /* 0x0000001f03057812 */ /* 0x002fe200078ec0ff */
[----:B------:R-:W-:-:S03]  /*28a90*/  IMAD.MOV.U32 R3, RZ, RZ, 0x3000 ;  /* 0x00003000ff037424 */ /* 0x000fc600078e00ff */
[----:B------:R-:W-:Y:S01]  /*28aa0*/  ISETP.NE.AND P0, PT, R5, RZ, PT ;  /* 0x000000ff0500720c */ /* 0x000fe20003f05270 */
[----:B------:R1:W-:-:S12]  /*28ab0*/  SYNCS.ARRIVE.TRANS64 RZ, [R2+URZ+0x32430], R3 ;  /* 0x0324300302ff79a7 */ /* 0x0003d8000800003f */
[----:B-1----:R-:W-:Y:S05]  /*28ac0*/  @!P0 BRA `(.L_x_12259) ;  /* 0x0000000000048947 */ /* 0x002fea0003800000 */
[----:B------:R-:W-:Y:S01]  /*28ad0*/  BPT.TRAP 0x1 ;  /* 0x000000040000795c */ /* 0x000fe20000300000 */
.L_x_12259:
[----:B------:R-:W-:Y:S05]  /*28ae0*/  BSYNC B3 ;  /* 0x0000000000037941 */ /* 0x000fea0003800000 */
.L_x_12258:
        /* <DEDUP_REMOVED lines=12> */
.L_x_12260:
        /* <DEDUP_REMOVED lines=13> */
.L_x_12377:
[----:B------:R-:W-:Y:S05]  /*28c80*/  BSYNC B3 ;  /* 0x0000000000037941 */ /* 0x000fea0003800000 */
.L_x_12261:
        /* <DEDUP_REMOVED lines=11> */
.L_x_12264:
[----:B------:R-:W-:Y:S05]  /*28d40*/  BSYNC B3 ;  /* 0x0000000000037941 */ /* 0x000fea0003800000 */
.L_x_12263:
        /* <DEDUP_REMOVED lines=9> */
.L_x_12265:
        /* <DEDUP_REMOVED lines=15> */
.L_x_12266:
        /* <DEDUP_REMOVED lines=15> */
.L_x_12267:
        /* <DEDUP_REMOVED lines=15> */
.L_x_12268:
        /* <DEDUP_REMOVED lines=10> */
.L_x_12254:
[----:B------:R-:W-:Y:S05]  /*29150*/  BSYNC B1 ;  /* 0x0000000000017941 */ /* 0x000fea0003800000 */
.L_x_12253:
[----:B------:R-:W2:Y:S02]  /*29160*/  LDL.LU R5, [R1+0x4a4] ;  /* 0x0004a40001057983 */ /* 0x000ea40000300800 */
[----:B--2---:R-:W-:-:S07]  /*29170*/  VIADD R0, R5, 0xfffffffd ;  /* 0xfffffffd05007836 */ /* 0x004fce0000000000 */
.L_x_12252:
[----:B------:R-:W-:Y:S05]  /*29180*/  BSYNC B2 ;  /* 0x0000000000027941 */ /* 0x000fea0003800000 */
.L_x_12251:
[----:B------:R-:W-:-:S05]  /*29190*/  VIADD R8, R8, 0xfffffffe ;  /* 0xfffffffe08087836 */ /* 0x000fca0000000000 */
[----:B------:R-:W-:-:S13]  /*291a0*/  ISETP.NE.AND P0, PT, R8, R4, PT ;  /* 0x000000040800720c */ /* 0x000fda0003f05270 */
[----:B------:R-:W-:Y:S05]  /*291b0*/  @!P0 BRA `(.L_x_12250) ;  /* 0x0000001000f88947 */ /* 0x000fea0003800000 */
.L_x_12301:
        /* <DEDUP_REMOVED lines=35> */
.L_x_12271:
[----:B------:R-:W0:Y:S01]  /*293f0*/  S2R R2, SR_TID.X ;  /* 0x0000000000027919 */ /* 0x000e220000002100 */
[----:B------:R-:W-:Y:S01]  /*29400*/  SHF.L.U32 R3, R6, 0x1f, RZ ;  /* 0x0000001f06037819 */ /* 0x000fe200000006ff */
[----:B------:R-:W-:Y:S01]  /*29410*/  BSSY B2, `(.L_x_12272) ;  /* 0x0000006000027945 */ /* 0x000fe20003800000 */
[----:B0-----:R-:W-:Y:S01]  /*29420*/  LOP3.LUT R4, R2, 0x7f, RZ, 0xc0, !PT ;  /* 0x0000007f02047812 */ /* 0x001fe200078ec0ff */
[----:B------:R-:W-:-:S03]  /*29430*/  IMAD R2, R7, 0x8, R18 ;  /* 0x0000000807027824 */ /* 0x000fc600078e0212 */
[----:B------:R-:W-:Y:S01]  /*29440*/  ISETP.NE.AND P1, PT, R4, RZ, PT ;  /* 0x000000ff0400720c */ /* 0x000fe20003f25270 */
[----:B------:R-:W0:Y:S02]  /*29450*/  SYNCS.PHASECHK.TRANS64.TRYWAIT P0, [R2+URZ+0x32440], R3 ;  /* 0x03244003020075a7 */ /* 0x000e24000800017f */
[----:B0-----:R-:W-:Y:S10]  /*29460*/  @!P0 BRA `(.L_x_12273) ;  /* 0x0000004400a48947 */ /* 0x001ff40003800000 */
.L_x_12378:
[----:B------:R-:W-:Y:S05]  /*29470*/  BSYNC B2 ;  /* 0x0000000000027941 */ /* 0x000fea0003800000 */
.L_x_12272:
        /* <DEDUP_REMOVED lines=9> */
.L_x_12275:
[----:B------:R-:W-:Y:S05]  /*29510*/  BSYNC B2 ;  /* 0x0000000000027941 */ /* 0x000fea0003800000 */
.L_x_12274:
        /* <DEDUP_REMOVED lines=12> */
.L_x_12276:
        /* <DEDUP_REMOVED lines=13> */
.L_x_12379:
[----:B------:R-:W-:Y:S05]  /*296b0*/  BSYNC B2 ;  /* 0x0000000000027941 */ /* 0x000fea0003800000 */
.L_x_12277:
        /* <DEDUP_REMOVED lines=11> */
.L_x_12280:
[----:B------:R-:W-:Y:S05]  /*29770*/  BSYNC B2 ;  /* 0x0000000000027941 */ /* 0x000fea0003800000 */
.L_x_12279:
        /* <DEDUP_REMOVED lines=9> */
.L_x_12281:
        /* <DEDUP_REMOVED lines=15> */
.L_x_12282:
        /* <DEDUP_REMOVED lines=15> */
.L_x_12283:
        /* <DEDUP_REMOVED lines=15> */
.L_x_12284:
        /* <DEDUP_REMOVED lines=10> */
.L_x_12270:
[----:B------:R-:W-:Y:S05]  /*29b80*/  BSYNC B1 ;  /* 0x0000000000017941 */ /* 0x000fea0003800000 */
.L_x_12269:
        /* <DEDUP_REMOVED lines=10> */
[----:B0-----:R-:W-:Y:S05]  /*29c30*/  @!P2 BRA `(.L_x_12286) ;  /* 0x000000080044a947 */ /* 0x001fea0003800000 */
        /* <DEDUP_REMOVED lines=24> */
.L_x_12287:
[----:B------:R-:W0:Y:S01]  /*29dc0*/  S2R R2, SR_TID.X ;  /* 0x0000000000027919 */ /* 0x000e220000002100 */
[----:B------:R-:W-:Y:S01]  /*29dd0*/  IMAD R3, R19, 0x8, R18 ;  /* 0x0000000813037824 */ /* 0x000fe200078e0212 */
[----:B------:R-:W-:Y:S01]  /*29de0*/  BSSY B2, `(.L_x_12288) ;  /* 0x0000006000027945 */ /* 0x000fe20003800000 */
[----:B0-----:R-:W-:Y:S02]  /*29df0*/  LOP3.LUT R4, R2, 0x7f, RZ, 0xc0, !PT ;  /* 0x0000007f02047812 */ /* 0x001fe400078ec0ff */
[----:B------:R-:W-:Y:S02]  /*29e00*/  SHF.L.U32 R2, R8, 0x1f, RZ ;  /* 0x0000001f08027819 */ /* 0x000fe400000006ff */
[----:B------:R-:W-:Y:S02]  /*29e10*/  ISETP.NE.AND P1, PT, R4, RZ, PT ;  /* 0x000000ff0400720c */ /* 0x000fe40003f25270 */
[----:B------:R-:W0:Y:S02]  /*29e20*/  SYNCS.PHASECHK.TRANS64.TRYWAIT P0, [R3+URZ+0x32440], R2 ;  /* 0x03244002030075a7 */ /* 0x000e24000800017f */
[----:B0-----:R-:W-:Y:S09]  /*29e30*/  @!P0 BRA `(.L_x_12289) ;  /* 0x0000003c00588947 */ /* 0x001ff20003800000 */
.L_x_12380:
[----:B------:R-:W-:Y:S05]  /*29e40*/  BSYNC B2 ;  /* 0x0000000000027941 */ /* 0x000fea0003800000 */
.L_x_12288:
        /* <DEDUP_REMOVED lines=9> */
.L_x_12291:
[----:B------:R-:W-:Y:S05]  /*29ee0*/  BSYNC B2 ;  /* 0x0000000000027941 */ /* 0x000fea0003800000 */
.L_x_12290:
        /* <DEDUP_REMOVED lines=12> */
.L_x_12292:
        /* <DEDUP_REMOVED lines=13> */
.L_x_12381:
[----:B------:R-:W-:Y:S05]  /*2a080*/  BSYNC B2 ;  /* 0x0000000000027941 */ /* 0x000fea0003800000 */
.L_x_12293:
        /* <DEDUP_REMOVED lines=11> */
.L_x_12296:
[----:B------:R-:W-:Y:S05]  /*2a140*/  BSYNC B2 ;  /* 0x0000000000027941 */ /* 0x000fea0003800000 */
.L_x_12295:
        /* <DEDUP_REMOVED lines=9> */
.L_x_12297:
        /* <DEDUP_REMOVED lines=15> */
.L_x_12298:
        /* <DEDUP_REMOVED lines=15> */
.L_x_12299:
        /* <DEDUP_REMOVED lines=15> */
.L_x_12300:
        /* <DEDUP_REMOVED lines=10> */
.L_x_12286:
[----:B------:R-:W-:Y:S05]  /*2a550*/  BSYNC B1 ;  /* 0x0000000000017941 */ /* 0x000fea0003800000 */
.L_x_12285:
[----:B------:R-:W2:Y:S01]  /*2a560*/  LDL R5, [R1+0x47c] ;  /* 0x00047c0001057983 */ /* 0x000ea20000100800 */
[----:B------:R-:W-:Y:S01]  /*2a570*/  VIADD R0, R0, 0xfffffffe ;  /* 0xfffffffe00007836 */ /* 0x000fe20000000000 */
[----:B--2---:R-:W-:-:S13]  /*2a580*/  ISETP.GT.AND P0, PT, R6, R5, PT ;  /* 0x000000050600720c */ /* 0x004fda0003f04270 */
[----:B------:R-:W-:Y:S05]  /*2a590*/  @P0 BRA `(.L_x_12301) ;  /* 0xffffffec00080947 */ /* 0x000fea000383ffff */
.L_x_12250:
[----:B------:R-:W-:Y:S05]  /*2a5a0*/  BSYNC B0 ;  /* 0x0000000000007941 */ /* 0x000fea0003800000 */
.L_x_12249:
[----:B------:R-:W0:Y:S02]  /*2a5b0*/  S2R R2, SR_TID.X ;  /* 0x0000000000027919 */ /* 0x000e240000002100 */
[----:B0-----:R-:W-:Y:S02]  /*2a5c0*/  LOP3.LUT R3, R2, 0x7f, RZ, 0xc0, !PT ;  /* 0x0000007f02037812 */ /* 0x001fe400078ec0ff */
        /* <DEDUP_REMOVED lines=9> */
[----:B------:R-:W1:Y:S01]  /*2a660*/  S2R R3, SR_LANEID ;  /* 0x0000000000037919 */ /* 0x000e620000000000 */
[----:B------:R-:W-:Y:S02]  /*2a670*/  VOTEU.ANY UR4, UPT, PT ;  /* 0x0000000000047886 */ /* 0x000fe400038e0100 */
[----:B------:R-:W1:Y:S08]  /*2a680*/  FLO.U32 R0, UR4 ;  /* 0x0000000400007d00 */ /* 0x000e7000080e0000 */
[----:B------:R-:W3:Y:S01]  /*2a690*/  POPC R5, UR4 ;  /* 0x0000000400057d09 */ /* 0x000ee20008000000 */
[----:B-1----:R-:W-:-:S02]  /*2a6a0*/  ISETP.EQ.U32.AND P1, PT, R0, R3, PT ;  /* 0x000000030000720c */ /* 0x002fc40003f22070 */
[----:B0-----:R-:W3:Y:S11]  /*2a6b0*/  LDC.64 R2, c[0x0][0xd60] ;  /* 0x00035800ff027b82 */ /* 0x001ef60000000a00 */
[----:B---3--:R-:W3:Y:S01]  /*2a6c0*/  @P1 ATOMG.E.ADD.STRONG.GPU PT, R3, desc[UR40][R2.64], R5 ;  /* 0x00000005020319a8 */ /* 0x008ee200081ee1e8 */
[----:B------:R-:W0:Y:S02]  /*2a6d0*/  S2R R4, SR_LTMASK ;  /* 0x0000000000047919 */ /* 0x000e240000003900 */
[----:B0-----:R-:W-:-:S04]  /*2a6e0*/  LOP3.LUT R4, R4, UR4, RZ, 0xc0, !PT ;  /* 0x0000000404047c12 */ /* 0x001fc8000f8ec0ff */
[----:B------:R-:W0:Y:S01]  /*2a6f0*/  POPC R7, R4 ;  /* 0x0000000400077309 */ /* 0x000e220000000000 */
[----:B---3--:R-:W0:Y:S02]  /*2a700*/  SHFL.IDX PT, R0, R3, R0, 0x1f ;  /* 0x00001f0003007589 */ /* 0x008e2400000e0000 */
[----:B0-----:R-:W-:-:S05]  /*2a710*/  IADD3 R0, R0, UR37, R7 ;  /* 0x0000002500007c10 */ /* 0x001fca000fffe007 */
[----:B------:R1:W-:Y:S02]  /*2a720*/  STL [R1+0x460], R0 ;  /* 0x0004600001007387 */ /* 0x0003e40000100800 */
.L_x_12303:
[----:B------:R-:W-:Y:S05]  /*2a730*/  BSYNC B0 ;  /* 0x0000000000007941 */ /* 0x000fea0003800000 */
.L_x_12302:
[----:B------:R-:W-:-:S07]  /*2a740*/  SEL R19, R19, RZ, P0 ;  /* 0x000000ff13137207 */ /* 0x000fce0000000000 */
.L_x_12215:
[----:B------:R-:W-:Y:S05]  /*2a750*/  BSYNC B7 ;  /* 0x0000000000077941 */ /* 0x000fea0003800000 */
.L_x_12213:
[----:B-1-3--:R-:W3:Y:S02]  /*2a760*/  LDL R0, [R1+0x480] ;  /* 0x0004800001007983 */ /* 0x00aee40000100800 */
[----:B---3--:R-:W-:-:S13]  /*2a770*/  LOP3.LUT P0, RZ, R0, 0x40, RZ, 0xc0, !PT ;  /* 0x0000004000ff7812 */ /* 0x008fda000780c0ff */
[----:B------:R-:W-:Y:S05]  /*2a780*/  @!P0 BRA `(.L_x_12304) ;  /* 0x0000000000288947 */ /* 0x000fea0003800000 */
[----:B------:R-:W-:Y:S05]  /*2a790*/  WARPSYNC.ALL ;  /* 0x0000000000007948 */ /* 0x000fea0003800000 */
[----:B------:R-:W1:Y:S08]  /*2a7a0*/  S2UR UR5, SR_CgaCtaId ;  /* 0x00000000000579c3 */ /* 0x000e700000008800 */
[----:B------:R-:W-:Y:S06]  /*2a7b0*/  BAR.SYNC.DEFER_BLOCKING 0x5, 0x180 ;  /* 0x0146000000007b1d */ /* 0x000fec0000010000 */
[----:B------:R-:W-:-:S02]  /*2a7c0*/  UMOV UR4, 0x400 ;  /* 0x0000040000047882 */ /* 0x000fc40000000000 */
[----:B-1----:R-:W-:-:S06]  /*2a7d0*/  ULEA UR4, UR5, UR4, 0x18 ;  /* 0x0000000405047291 */ /* 0x002fcc000f8ec03f */
[----:B------:R-:W-:-:S05]  /*2a7e0*/  IMAD.U32 R18, RZ, RZ, UR4 ;  /* 0x00000004ff127e24 */ /* 0x000fca000f8e00ff */
[----:B0-2---:R-:W0:Y:S04]  /*2a7f0*/  LDS.128 R4, [R18+0x324d0] ;  /* 0x0324d00012047984 */ /* 0x005e280000000c00 */
[----:B0-----:R1:W-:Y:S01]  /*2a800*/  STL.128 [R1+0x460], R4 ;  /* 0x0004600401007387 */ /* 0x0013e20000100c00 */
[----:B------:R-:W-:Y:S06]  /*2a810*/  BAR.ARV 0x4, 0x180 ;  /* 0x0106000000007b1d */ /* 0x000fec0000002000 */
[----:B------:R-:W-:Y:S05]  /*2a820*/  BRA `(.L_x_12305) ;  /* 0x0000001000347947 */ /* 0x000fea0003800000 */
.L_x_12304:
[----:B------:R-:W1:Y:S01]  /*2a830*/  S2R R0, SR_TID.X ;  /* 0x0000000000007919 */ /* 0x000e620000002100 */
[----:B------:R-:W-:Y:S01]  /*2a840*/  UMOV UR4, 0xffffffff ;  /* 0xffffffff00047882 */ /* 0x000fe20000000000 */
[----:B-1----:R-:W-:-:S04]  /*2a850*/  LOP3.LUT R16, R0, 0x1f, RZ, 0xc0, !PT ;  /* 0x0000001f00107812 */ /* 0x002fc800078ec0ff */
[----:B------:R-:W-:Y:S01]  /*2a860*/  ISETP.NE.AND P0, PT, R16, 0x1f, PT ;  /* 0x0000001f1000780c */ /* 0x000fe20003f05270 */
[----:B------:R-:W-:-:S12]  /*2a870*/  BRA.DIV UR4, `(.L_x_12306) ;  /* 0x0000003204f07947 */ /* 0x000fd8000b800000 */
[----:B0-----:R-:W3:Y:S01]  /*2a880*/  LDL R4, [R1+0x46c] ;  /* 0x00046c0001047983 */ /* 0x001ee20000100800 */
[----:B------:R-:W-:-:S03]  /*2a890*/  ULDC UR4, c[0x0][0xd3c] ;  /* 0x00034f0000047ab9 */ /* 0x000fc60000000800 */
[----:B------:R-:W4:Y:S01]  /*2a8a0*/  LDL.LU R3, [R1+0x460] ;  /* 0x0004600001037983 */ /* 0x000f220000300800 */
[----:B---3--:R-:W-:-:S05]  /*2a8b0*/  IMAD.IADD R0, R4, 0x1, R16 ;  /* 0x0000000104007824 */ /* 0x008fca00078e0210 */
[----:B------:R-:W-:Y:S01]  /*2a8c0*/  ISETP.GE.OR P1, PT, R0, UR4, !P0 ;  /* 0x0000000400007c0c */ /* 0x000fe2000c726670 */
[----:B----4-:R-:W-:-:S12]  /*2a8d0*/  IMAD.MOV.U32 R11, RZ, RZ, R3 ;  /* 0x000000ffff0b7224 */ /* 0x010fd800078e0003 */
[----:B------:R-:W0:Y:S08]  /*2a8e0*/  @!P1 LDC.64 R2, c[0x0][0xd80] ;  /* 0x00036000ff029b82 */ /* 0x000e300000000a00 */
[----:B------:R-:W1:Y:S01]  /*2a8f0*/  @!P1 LDC.64 R4, c[0x0][0xd78] ;  /* 0x00035e00ff049b82 */ /* 0x000e620000000a00 */
[----:B0-----:R-:W-:-:S05]  /*2a900*/  @!P1 IMAD.WIDE R2, R0, 0x4, R2 ;  /* 0x0000000400029825 */ /* 0x001fca00078e0202 */
[----:B--2---:R1:W2:Y:S02]  /*2a910*/  @!P1 LDG.E R6, desc[UR40][R2.64] ;  /* 0x0000002802069981 */ /* 0x0042a4000c1e1900 */
[----:B-1----:R-:W-:-:S06]  /*2a920*/  @!P1 IMAD.WIDE R2, R0, 0x4, R4 ;  /* 0x0000000400029825 */ /* 0x002fcc00078e0204 */
[----:B------:R-:W3:Y:S01]  /*2a930*/  @!P1 LDG.E R2, desc[UR40][R2.64] ;  /* 0x0000002802029981 */ /* 0x000ee2000c1e1900 */
[----:B------:R-:W-:Y:S01]  /*2a940*/  IMAD.MOV.U32 R5, RZ, RZ, RZ ;  /* 0x000000ffff057224 */ /* 0x000fe200078e00ff */
[C---:B------:R-:W-:Y:S02]  /*2a950*/  ISETP.GE.U32.AND P2, PT, R16.reuse, 0x2, PT ;  /* 0x000000021000780c */ /* 0x040fe40003f46070 */
[C---:B------:R-:W-:Y:S02]  /*2a960*/  ISETP.GE.U32.AND P3, PT, R16.reuse, 0x4, PT ;  /* 0x000000041000780c */ /* 0x040fe40003f66070 */
[C---:B------:R-:W-:Y:S02]  /*2a970*/  ISETP.GE.U32.AND P4, PT, R16.reuse, 0x8, PT ;  /* 0x000000081000780c */ /* 0x040fe40003f86070 */
[----:B------:R-:W-:Y:S01]  /*2a980*/  ISETP.GE.U32.AND P5, PT, R16, 0x10, PT ;  /* 0x000000101000780c */ /* 0x000fe20003fa6070 */
[----:B------:R-:W-:Y:S04]  /*2a990*/  SHFL.IDX PT, R0, R11, RZ, 0x1f ;  /* 0x00001fff0b007589 */ /* 0x000fe800000e0000 */
[----:B------:R-:W-:Y:S01]  /*2a9a0*/  SHFL.IDX PT, R9, R11, 0x1, 0x1f ;  /* 0x00201f000b097f89 */ /* 0x000fe200000e0000 */
[----:B------:R-:W-:-:S02]  /*2a9b0*/  IMAD.MOV.U32 R8, RZ, RZ, RZ ;  /* 0x000000ffff087224 */ /* 0x000fc400078e00ff */
[----:B--2---:R-:W-:Y:S02]  /*2a9c0*/  @!P1 IMAD.MOV.U32 R5, RZ, RZ, R6 ;  /* 0x000000ffff059224 */ /* 0x004fe400078e0006 */
[----:B------:R-:W-:Y:S02]  /*2a9d0*/  IMAD.MOV.U32 R6, RZ, RZ, RZ ;  /* 0x000000ffff067224 */ /* 0x000fe400078e00ff */
[----:B---3--:R-:W-:-:S04]  /*2a9e0*/  @!P1 IMAD.MOV.U32 R6, RZ, RZ, R2 ;  /* 0x000000ffff069224 */ /* 0x008fc800078e0002 */
[----:B------:R-:W-:-:S05]  /*2a9f0*/  IMAD R2, R6, R5, RZ ;  /* 0x0000000506027224 */ /* 0x000fca00078e02ff */
[----:B------:R-:W0:Y:S01]  /*2aa00*/  SHFL.UP PT, R3, R2, 0x1, RZ ;  /* 0x0420000002037989 */ /* 0x000e2200000e00ff */
[----:B------:R-:W-:-:S04]  /*2aa10*/  ISETP.NE.AND P1, PT, R16, RZ, PT ;  /* 0x000000ff1000720c */ /* 0x000fc80003f25270 */
        /* <DEDUP_REMOVED lines=15> */
.L_x_12391:
[----:B------:R-:W-:Y:S02]  /*2ab10*/  ULDC UR4, c[0x0][0xd38] ;  /* 0x00034e0000047ab9 */ /* 0x000fe40000000800 */
[----:B------:R-:W-:-:S04]  /*2ab20*/  IMAD.U32 R7, RZ, RZ, UR4 ;  /* 0x00000004ff077e24 */ /* 0x000fc8000f8e00ff */
[----:B-1----:R-:W-:-:S04]  /*2ab30*/  IMAD R10, R10, R7, RZ ;  /* 0x000000070a0a7224 */ /* 0x002fc800078e02ff */
[----:B------:R-:W-:-:S05]  /*2ab40*/  IMAD.IADD R4, R9, 0x1, R10 ;  /* 0x0000000109047824 */ /* 0x000fca00078e020a */
[----:B------:R-:W-:-:S13]  /*2ab50*/  ISETP.GT.AND P6, PT, R4, R0, PT ;  /* 0x000000000400720c */ /* 0x000fda0003fc4270 */
[----:B------:R-:W-:Y:S05]  /*2ab60*/  @P6 BRA `(.L_x_12307) ;  /* 0x0000000000ac6947 */ /* 0x000fea0003800000 */
.L_x_12310:
        /* <DEDUP_REMOVED lines=37> */
.L_x_12399:
[----:B------:R-:W-:Y:S02]  /*2adc0*/  ULDC UR4, c[0x0][0xd38] ;  /* 0x00034e0000047ab9 */ /* 0x000fe40000000800 */
[----:B------:R-:W-:-:S04]  /*2add0*/  IMAD.U32 R7, RZ, RZ, UR4 ;  /* 0x00000004ff077e24 */ /* 0x000fc8000f8e00ff */
[----:B-1----:R-:W-:-:S04]  /*2ade0*/  IMAD R10, R10, R7, RZ ;  /* 0x000000070a0a7224 */ /* 0x002fc800078e02ff */
[----:B------:R-:W-:-:S05]  /*2adf0*/  IMAD.IADD R4, R10, 0x1, R4 ;  /* 0x000000010a047824 */ /* 0x000fca00078e0204 */
[----:B------:R-:W-:-:S13]  /*2ae00*/  ISETP.GT.AND P6, PT, R4, R0, PT ;  /* 0x000000000400720c */ /* 0x000fda0003fc4270 */
[----:B------:R-:W-:Y:S05]  /*2ae10*/  @!P6 BRA `(.L_x_12310) ;  /* 0xfffffffc0054e947 */ /* 0x000fea000383ffff */
.L_x_12307:
        /* <DEDUP_REMOVED lines=12> */
.L_x_12404:
[----:B------:R-:W-:-:S13]  /*2aee0*/  ISETP.NE.AND P0, PT, R3, RZ, PT ;  /* 0x000000ff0300720c */ /* 0x000fda0003f05270 */
[----:B------:R-:W-:Y:S05]  /*2aef0*/  @!P0 BRA `(.L_x_12312) ;  /* 0x0000000000148947 */ /* 0x000fea0003800000 */
[----:B------:R-:W-:Y:S01]  /*2af00*/  UMOV UR4, 0xffffffff ;  /* 0xffffffff00047882 */ /* 0x000fe20000000000 */
[----:B---3--:R-:W-:Y:S02]  /*2af10*/  VIADD R9, R9, 0xffffffff ;  /* 0xffffffff09097836 */ /* 0x008fe40000000000 */
[----:B------:R-:W-:Y:S05]  /*2af20*/  BRA.DIV UR4, `(.L_x_12313) ;  /* 0x0000003604e47947 */ /* 0x000fea000b800000 */
[----:B0-----:R0:W2:Y:S02]  /*2af30*/  SHFL.IDX PT, R2, R2, R9, 0x1f ;  /* 0x00001f0902027589 */ /* 0x0010a400000e0000 */
.L_x_12407:
[----:B--2---:R-:W-:-:S07]  /*2af40*/  IMAD.MOV.U32 R8, RZ, RZ, R2 ;  /* 0x000000ffff087224 */ /* 0x004fce00078e0002 */
.L_x_12312:
[----:B0-----:R-:W-:Y:S01]  /*2af50*/  IMAD R2, R8, R7, R10 ;  /* 0x0000000708027224 */ /* 0x001fe200078e020a */
[----:B------:R-:W-:-:S03]  /*2af60*/  ISETP.NE.AND P0, PT, R6, 0x1, PT ;  /* 0x000000010600780c */ /* 0x000fc60003f05270 */
[----:B------:R-:W-:Y:S01]  /*2af70*/  IMAD.IADD R0, R0, 0x1, -R2 ;  /* 0x0000000100007824 */ /* 0x000fe200078e0a02 */
[----:B------:R0:W-:Y:S09]  /*2af80*/  STL [R1+0x460], R2 ;  /* 0x0004600201007387 */ /* 0x0001f20000100800 */
        /* <DEDUP_REMOVED lines=58> */
.L_x_12314:
        /* <DEDUP_REMOVED lines=54> */
[----:B------:R-:W-:Y:S02]  /*2b690*/  ISETP.GE.AND P2, PT, R3, RZ, PT ;  /* 0x000000ff0300720c */ /* 0x000fe40003f46270 */
[----:B------:R-:W-:-:S05]  /*2b6a0*/  IADD3 R3, R8, 0x1000000, R0 ;  /* 0x0100000008037810 */ /* 0x000fca0007ffe000 */
[----:B------:R-:W-:-:S06]  /*2b6b0*/  @P0 VIADD R2, R2, 0x1 ;  /* 0x0000000102020836 */ /* 0x000fcc0000000000 */
[----:B------:R-:W-:Y:S01]  /*2b6c0*/  @!P2 IMAD.MOV R2, RZ, RZ, -R2 ;  /* 0x000000ffff02a224 */ /* 0x000fe200078e0a02 */
[----:B------:R-:W-:Y:S01]  /*2b6d0*/  @!P1 LOP3.LUT R2, RZ, R6, RZ, 0x33, !PT ;  /* 0x00000006ff029212 */ /* 0x000fe200078e33ff */
[----:B------:R-:W-:-:S04]  /*2b6e0*/  IMAD.MOV R6, RZ, RZ, -R6 ;  /* 0x000000ffff067224 */ /* 0x000fc800078e0a06 */
[----:B------:R-:W-:Y:S02]  /*2b6f0*/  IMAD R3, R2, R6, R3 ;  /* 0x0000000602037224 */ /* 0x000fe400078e0203 */
[----:B------:R-:W-:-:S03]  /*2b700*/  IMAD.MOV.U32 R0, RZ, RZ, R2 ;  /* 0x000000ffff007224 */ /* 0x000fc600078e0002 */
[----:B------:R1:W-:Y:S04]  /*2b710*/  STL [R1+0x468], R3 ;  /* 0x0004680301007387 */ /* 0x0003e80000100800 */
.L_x_12315:
[----:B-1----:R-:W-:-:S05]  /*2b720*/  LOP3.LUT R3, RZ, R0, RZ, 0x33, !PT ;  /* 0x00000000ff037212 */ /* 0x002fca00078e33ff */
[----:B------:R-:W-:-:S05]  /*2b730*/  IMAD.IADD R0, R4, 0x1, R3 ;  /* 0x0000000104007824 */ /* 0x000fca00078e0203 */
[----:B------:R2:W-:Y:S01]  /*2b740*/  STL [R1+0x464], R0 ;  /* 0x0004640001007387 */ /* 0x0005e20000100800 */
[----:B------:R-:W-:Y:S05]  /*2b750*/  BRA `(.L_x_12316) ;  /* 0x0000000000287947 */ /* 0x000fea0003800000 */
.L_x_12308:
[----:B------:R-:W-:Y:S01]  /*2b760*/  UMOV UR4, URZ ;  /* 0x0000003f00047c82 */ /* 0x000fe20008000000 */
[----:B------:R-:W-:Y:S01]  /*2b770*/  UMOV UR5, URZ ;  /* 0x0000003f00057c82 */ /* 0x000fe20008000000 */
[----:B------:R-:W-:Y:S01]  /*2b780*/  ULDC UR6, c[0x0][0xd3c] ;  /* 0x00034f0000067ab9 */ /* 0x000fe20000000800 */
[----:B------:R0:W-:Y:S01]  /*2b790*/  STL [R1+0x460], R0 ;  /* 0x0004600001007387 */ /* 0x0001e20000100800 */
[----:B------:R-:W-:Y:S02]  /*2b7a0*/  IMAD.U32 R3, RZ, RZ, UR4 ;  /* 0x00000004ff037e24 */ /* 0x000fe4000f8e00ff */
[----:B------:R-:W-:-:S03]  /*2b7b0*/  IMAD.U32 R2, RZ, RZ, UR5 ;  /* 0x00000005ff027e24 */ /* 0x000fc6000f8e00ff */
[----:B------:R1:W-:Y:S01]  /*2b7c0*/  STL [R1+0x464], R3 ;  /* 0x0004640301007387 */ /* 0x0003e20000100800 */
[----:B0-----:R-:W-:-:S03]  /*2b7d0*/  IMAD.U32 R0, RZ, RZ, UR6 ;  /* 0x00000006ff007e24 */ /* 0x001fc6000f8e00ff */
[----:B------:R1:W-:Y:S04]  /*2b7e0*/  STL [R1+0x468], R2 ;  /* 0x0004680201007387 */ /* 0x0003e80000100800 */
[----:B------:R1:W-:Y:S02]  /*2b7f0*/  STL [R1+0x46c], R0 ;  /* 0x00046c0001007387 */ /* 0x0003e40000100800 */
.L_x_12316:
[----:B-1----:R-:W3:Y:S04]  /*2b800*/  LDL R3, [R1+0x468] ;  /* 0x0004680001037983 */ /* 0x002ee80000100800 */
[----:B0-----:R-:W4:Y:S04]  /*2b810*/  LDL R2, [R1+0x46c] ;  /* 0x00046c0001027983 */ /* 0x001f280000100800 */
[----:B------:R-:W5:Y:S04]  /*2b820*/  LDL R4, [R1+0x460] ;  /* 0x0004600001047983 */ /* 0x000f680000100800 */
        /* <DEDUP_REMOVED lines=13> */
.L_x_12305:
[----:B------:R-:W2:Y:S01]  /*2b900*/  LDL R0, [R1+0x46c] ;  /* 0x00046c0001007983 */ /* 0x000ea20000100800 */
[----:B------:R-:W-:Y:S02]  /*2b910*/  ULDC UR4, c[0x0][0xd3c] ;  /* 0x00034f0000047ab9 */ /* 0x000fe40000000800 */
[----:B--2---:R-:W-:-:S13]  /*2b920*/  ISETP.GE.AND P0, PT, R0, UR4, PT ;  /* 0x0000000400007c0c */ /* 0x004fda000bf06270 */
[----:B------:R-:W-:Y:S05]  /*2b930*/  @!P0 BRA `(.L_x_12317) ;  /* 0xffffff9400dc8947 */ /* 0x000fea000383ffff */
[----:B------:R-:W-:Y:S05]  /*2b940*/  BSYNC B8 ;  /* 0x0000000000087941 */ /* 0x000fea0003800000 */
.L_x_12199:
[----:B----4-:R-:W2:Y:S01]  /*2b950*/  LDL.LU R0, [R1+0x4d8] ;  /* 0x0004d80001007983 */ /* 0x010ea20000300800 */
[----:B------:R-:W-:Y:S01]  /*2b960*/  BSSY B0, `(.L_x_12318) ;  /* 0x000000b000007945 */ /* 0x000fe20003800000 */
[----:B01-3--:R-:W0:Y:S01]  /*2b970*/  S2R R5, SR_CgaCtaId ;  /* 0x0000000000057919 */ /* 0x00be220000008800 */
        /* <DEDUP_REMOVED lines=9> */
.L_x_12408:
[----:B------:R-:W-:Y:S05]  /*2ba10*/  BSYNC B0 ;  /* 0x0000000000007941 */ /* 0x000fea0003800000 */
.L_x_12318:
[----:B------:R-:W-:-:S03]  /*2ba20*/  UMOV UR4, 0xffffffff ;  /* 0xffffffff00047882 */ /* 0x000fc60000000000 */
[----:B------:R-:W-:Y:S05]  /*2ba30*/  BRA.DIV UR4, `(.L_x_12320) ;  /* 0x0000002e04607947 */ /* 0x000fea000b800000 */
[----:B------:R-:W1:Y:S02]  /*2ba40*/  S2R R2, SR_TID.X ;  /* 0x0000000000027919 */ /* 0x000e640000002100 */
[----:B-1----:R-:W-:-:S04]  /*2ba50*/  SHF.R.U32.HI R2, RZ, 0x5, R2 ;  /* 0x00000005ff027819 */ /* 0x002fc80000011602 */
[----:B------:R-:W-:-:S05]  /*2ba60*/  LOP3.LUT R2, R2, 0x3, RZ, 0xc0, !PT ;  /* 0x0000000302027812 */ /* 0x000fca00078ec0ff */
[----:B------:R1:W2:Y:S02]  /*2ba70*/  SHFL.IDX PT, R14, R2, RZ, 0x1f ;  /* 0x00001fff020e7589 */ /* 0x0002a400000e0000 */
.L_x_12411:
[----:B--2---:R-:W-:Y:S01]  /*2ba80*/  ISETP.NE.AND P0, PT, R14, RZ, PT ;  /* 0x000000ff0e00720c */ /* 0x004fe20003f05270 */
[----:B------:R-:W-:-:S12]  /*2ba90*/  BSSY B0, `(.L_x_12321) ;  /* 0x0000025000007945 */ /* 0x000fd80003800000 */
[----:B------:R-:W-:Y:S05]  /*2baa0*/  @P0 BRA `(.L_x_12322) ;  /* 0x00000000008c0947 */ /* 0x000fea0003800000 */
[----:B------:R-:W-:-:S03]  /*2bab0*/  UMOV UR4, 0xffffffff ;  /* 0xffffffff00047882 */ /* 0x000fc60000000000 */
[----:B------:R-:W-:Y:S05]  /*2bac0*/  BRA.DIV UR4, `(.L_x_12323) ;  /* 0x0000002e04707947 */ /* 0x000fea000b800000 */
[----:B------:R-:W-:-:S13]  /*2bad0*/  ELECT P6, URZ, PT ;  /* 0x00000000003f782f */ /* 0x000fda00038c0000 */
.L_x_12414:
[----:B------:R-:W-:Y:S05]  /*2bae0*/  @!P6 BRA `(.L_x_12322) ;  /* 0x00000000007ce947 */ /* 0x000fea0003800000 */
[----:B------:R-:W-:-:S06]  /*2baf0*/  ULOP3.LUT UR4, UR36, 0x2, URZ, 0xfc, !UPT ;  /* 0x0000000224047892 */ /* 0x000fcc000f8efc3f */
[----:B-1----:R-:W-:-:S05]  /*2bb00*/  IMAD.U32 R2, RZ, RZ, UR4 ;  /* 0x00000004ff027e24 */ /* 0x002fca000f8e00ff */
[----:B------:R-:W-:-:S13]  /*2bb10*/  ISETP.NE.AND P2, PT, R2, 0x3, PT ;  /* 0x000000030200780c */ /* 0x000fda0003f45270 */
[----:B------:R-:W-:Y:S05]  /*2bb20*/  @!P2 BRA `(.L_x_12324) ;  /* 0x000000000004a947 */ /* 0x000fea0003800000 */
[----:B------:R-:W-:Y:S01]  /*2bb30*/  BPT.TRAP 0x1 ;  /* 0x000000040000795c */ /* 0x000fe20000300000 */
.L_x_12324:
        /* <DEDUP_REMOVED lines=13> */
.L_x_12415:
[----:B------:R-:W1:Y:S02]  /*2bc10*/  SYNCS.PHASECHK.TRANS64.TRYWAIT P0, [R7+URZ], R2 ;  /* 0x00000002070075a7 */ /* 0x000e64000800017f */
[----:B-1----:R-:W-:Y:S05]  /*2bc20*/  @!P0 BRA `(.L_x_12326) ;  /* 0x0000002c004c8947 */ /* 0x002fea0003800000 */
.L_x_12416:
[----:B------:R-:W-:Y:S05]  /*2bc30*/  @!P2 BRA `(.L_x_12327) ;  /* 0x000000000004a947 */ /* 0x000fea0003800000 */
[----:B------:R-:W-:Y:S01]  /*2bc40*/  BPT.TRAP 0x1 ;  /* 0x000000040000795c */ /* 0x000fe20000300000 */
.L_x_12327:
[----:B------:R-:W-:-:S04]  /*2bc50*/  VIADD R0, R0, 0x32460 ;  /* 0x0003246000007836 */ /* 0x000fc80000000000 */
[----:B------:R-:W-:-:S04]  /*2bc60*/  IMAD R4, R19, 0x8, R0 ;  /* 0x0000000813047824 */ /* 0x000fc800078e0200 */
[----:B------:R-:W2:Y:S02]  /*2bc70*/  SYNCS.PHASECHK.TRANS64.TRYWAIT P0, [R4+URZ], R5 ;  /* 0x00000005040075a7 */ /* 0x000ea4000800017f */
[----:B--2---:R-:W-:Y:S05]  /*2bc80*/  @!P0 BRA `(.L_x_12328) ;  /* 0x0000002c00488947 */ /* 0x004fea0003800000 */
.L_x_12417:
[----:B------:R-:W-:-:S07]  /*2bc90*/  IMAD R3, R3, 0x8, R0 ;  /* 0x0000000803037824 */ /* 0x000fce00078e0200 */
.L_x_12329:
[----:B---3--:R3:W4:Y:S02]  /*2bca0*/  SYNCS.PHASECHK.TRANS64.TRYWAIT P0, [R3+URZ], R2 ;  /* 0x00000002030075a7 */ /* 0x008724000800017f */
[----:B----4-:R-:W-:Y:S05]  /*2bcb0*/  @!P0 NANOSLEEP.SYNCS 0x989680 ;  /* 0x009896800000895d */ /* 0x010fea0003900000 */
[----:B------:R-:W4:Y:S02]  /*2bcc0*/  @!P0 SYNCS.PHASECHK.TRANS64 P0, [R3+URZ], R2 ;  /* 0x00000002030085a7 */ /* 0x000f24000800007f */
[----:B----4-:R-:W-:Y:S05]  /*2bcd0*/  @!P0 BRA `(.L_x_12329) ;  /* 0xfffffffc00f08947 */ /* 0x010fea000383ffff */
.L_x_12322:
[----:B------:R-:W-:Y:S05]  /*2bce0*/  BSYNC B0 ;  /* 0x0000000000007941 */ /* 0x000fea0003800000 */
.L_x_12321:
[----:B------:R-:W-:Y:S05]  /*2bcf0*/  EXIT ;  /* 0x000000000000794d */ /* 0x000fea0003800000 */
.L_x_12079:
[----:B0-----:R0:W1:Y:S02]  /*2bd00*/  SYNCS.PHASECHK.TRANS64.TRYWAIT P0, [R72+URZ+0x32400], R27 ;  /* 0x0324001b480075a7 */ /* 0x001064000800017f */
[----:B-1----:R-:W-:Y:S05]  /*2bd10*/  @!P0 NANOSLEEP.SYNCS 0x989680 ;  /* 0x009896800000895d */ /* 0x002fea0003900000 */
[----:B------:R-:W1:Y:S02]  /*2bd20*/  @!P0 SYNCS.PHASECHK.TRANS64 P0, [R72+URZ+0x32400], R27 ;  /* 0x0324001b480085a7 */ /* 0x000e64000800007f */
[----:B-1----:R-:W-:Y:S05]  /*2bd30*/  @!P0 BRA `(.L_x_12079) ;  /* 0xfffffffc00f08947 */ /* 0x002fea000383ffff */
[----:B------:R-:W-:Y:S05]  /*2bd40*/  BRA `(.L_x_12330) ;  /* 0xfffffd70002c7947 */ /* 0x000fea000383ffff */
.L_x_12086:
[----:B-1----:R1:W2:Y:S02]  /*2bd50*/  SYNCS.PHASECHK.TRANS64.TRYWAIT P0, [R12+URZ], R13 ;  /* 0x0000000d0c0075a7 */ /* 0x0022a4000800017f */
[----:B--2---:R-:W-:Y:S05]  /*2bd60*/  @!P0 NANOSLEEP.SYNCS 0x989680 ;  /* 0x009896800000895d */ /* 0x004fea0003900000 */
[----:B------:R-:W2:Y:S02]  /*2bd70*/  @!P0 SYNCS.PHASECHK.TRANS64 P0, [R12+URZ], R13 ;  /* 0x0000000d0c0085a7 */ /* 0x000ea4000800007f */
[----:B--2---:R-:W-:Y:S05]  /*2bd80*/  @!P0 BRA `(.L_x_12086) ;  /* 0xfffffffc00f08947 */ /* 0x004fea000383ffff */
[----:B------:R-:W-:Y:S05]  /*2bd90*/  BRA `(.L_x_12085) ;  /* 0xfffffd74005c7947 */ /* 0x000fea000383ffff */
.L_x_12088:
[----:B0-----:R0:W1:Y:S02]  /*2bda0*/  SYNCS.PHASECHK.TRANS64.TRYWAIT P0, [R72+URZ+0x32410], R9 ;  /* 0x03241009480075a7 */ /* 0x001064000800017f */
[----:B-1----:R-:W-:Y:S05]  /*2bdb0*/  @!P0 NANOSLEEP.SYNCS 0x989680 ;  /* 0x009896800000895d */ /* 0x002fea0003900000 */
[----:B------:R-:W1:Y:S02]  /*2bdc0*/  @!P0 SYNCS.PHASECHK.TRANS64 P0, [R72+URZ+0x32410], R9 ;  /* 0x03241009480085a7 */ /* 0x000e64000800007f */
[----:B-1----:R-:W-:Y:S05]  /*2bdd0*/  @!P0 BRA `(.L_x_12088) ;  /* 0xfffffffc00f08947 */ /* 0x002fea000383ffff */
[----:B------:R-:W-:Y:S05]  /*2bde0*/  BRA `(.L_x_12331) ;  /* 0xfffffd7800347947 */ /* 0x000fea000383ffff */
.L_x_12095:
[----:B-1----:R1:W2:Y:S02]  /*2bdf0*/  SYNCS.PHASECHK.TRANS64.TRYWAIT P0, [R8+URZ], R9 ;  /* 0x00000009080075a7 */ /* 0x0022a4000800017f */
[----:B--2---:R-:W-:Y:S05]  /*2be00*/  @!P0 NANOSLEEP.SYNCS 0x989680 ;  /* 0x009896800000895d */ /* 0x004fea0003900000 */
[----:B------:R-:W2:Y:S02]  /*2be10*/  @!P0 SYNCS.PHASECHK.TRANS64 P0, [R8+URZ], R9 ;  /* 0x00000009080085a7 */ /* 0x000ea4000800007f */
[----:B--2---:R-:W-:Y:S05]  /*2be20*/  @!P0 BRA `(.L_x_12095) ;  /* 0xfffffffc00f08947 */ /* 0x004fea000383ffff */
[----:B------:R-:W-:Y:S05]  /*2be30*/  BRA `(.L_x_12094) ;  /* 0xfffffd7800787947 */ /* 0x000fea000383ffff */
.L_x_12126:
[----:B0-----:R0:W1:Y:S02]  /*2be40*/  SYNCS.PHASECHK.TRANS64.TRYWAIT P2, [R0+URZ], R3 ;  /* 0x00000003000075a7 */ /* 0x001064000804017f */
[----:B-1----:R-:W-:Y:S05]  /*2be50*/  @!P2 NANOSLEEP.SYNCS 0x989680 ;  /* 0x009896800000a95d */ /* 0x002fea0003900000 */
[----:B------:R-:W1:Y:S02]  /*2be60*/  @!P2 SYNCS.PHASECHK.TRANS64 P2, [R0+URZ], R3 ;  /* 0x000000030000a5a7 */ /* 0x000e64000804007f */
[----:B-1----:R-:W-:Y:S05]  /*2be70*/  @!P2 BRA `(.L_x_12126) ;  /* 0xfffffffc00f0a947 */ /* 0x002fea000383ffff */
[----:B------:R-:W-:Y:S05]  /*2be80*/  BRA `(.L_x_12125) ;  /* 0xfffffde0001c7947 */ /* 0x000fea000383ffff */
.L_x_12133:
[----:B-1----:R1:W2:Y:S02]  /*2be90*/  SYNCS.PHASECHK.TRANS64.TRYWAIT P2, [R4+URZ], R5 ;  /* 0x00000005040075a7 */ /* 0x0022a4000804017f */
[----:B--2---:R-:W-:Y:S05]  /*2bea0*/  @!P2 NANOSLEEP.SYNCS 0x989680 ;  /* 0x009896800000a95d */ /* 0x004fea0003900000 */
[----:B------:R-:W2:Y:S02]  /*2beb0*/  @!P2 SYNCS.PHASECHK.TRANS64 P2, [R4+URZ], R5 ;  /* 0x000000050400a5a7 */ /* 0x000ea4000804007f */
[----:B--2---:R-:W-:Y:S05]  /*2bec0*/  @!P2 BRA `(.L_x_12133) ;  /* 0xfffffffc00f0a947 */ /* 0x004fea000383ffff */
[----:B------:R-:W-:Y:S05]  /*2bed0*/  BRA `(.L_x_12132) ;  /* 0xfffffde400407947 */ /* 0x000fea000383ffff */
.L_x_12144:
[----:B-1----:R1:W2:Y:S02]  /*2bee0*/  SYNCS.PHASECHK.TRANS64.TRYWAIT P1, [R0+URZ], R7 ;  /* 0x00000007000075a7 */ /* 0x0022a4000802017f */
[----:B--2---:R-:W-:Y:S05]  /*2bef0*/  @!P1 NANOSLEEP.SYNCS 0x989680 ;  /* 0x009896800000995d */ /* 0x004fea0003900000 */
[----:B------:R-:W2:Y:S02]  /*2bf00*/  @!P1 SYNCS.PHASECHK.TRANS64 P1, [R0+URZ], R7 ;  /* 0x00000007000095a7 */ /* 0x000ea4000802007f */
[----:B--2---:R-:W-:Y:S05]  /*2bf10*/  @!P1 BRA `(.L_x_12144) ;  /* 0xfffffffc00f09947 */ /* 0x004fea000383ffff */
[----:B------:R-:W-:Y:S05]  /*2bf20*/  BRA `(.L_x_12143) ;  /* 0xfffffe7800047947 */ /* 0x000fea000383ffff */
.L_x_12151:
[----:B--2---:R2:W3:Y:S02]  /*2bf30*/  SYNCS.PHASECHK.TRANS64.TRYWAIT P1, [R4+URZ], R5 ;  /* 0x00000005040075a7 */ /* 0x0044e4000802017f */
[----:B---3--:R-:W-:Y:S05]  /*2bf40*/  @!P1 NANOSLEEP.SYNCS 0x989680 ;  /* 0x009896800000995d */ /* 0x008fea0003900000 */
[----:B------:R-:W3:Y:S02]  /*2bf50*/  @!P1 SYNCS.PHASECHK.TRANS64 P1, [R4+URZ], R5 ;  /* 0x00000005040095a7 */ /* 0x000ee4000802007f */
[----:B---3--:R-:W-:Y:S05]  /*2bf60*/  @!P1 BRA `(.L_x_12151) ;  /* 0xfffffffc00f09947 */ /* 0x008fea000383ffff */
[----:B------:R-:W-:Y:S05]  /*2bf70*/  BRA `(.L_x_12150) ;  /* 0xfffffe7c00287947 */ /* 0x000fea000383ffff */
.L_x_12221:
[----:B0-----:R-:W0:Y:S01]  /*2bf80*/  S2R R4, SR_TID.X ;  /* 0x0000000000047919 */ /* 0x001e220000002100 */
[----:B------:R-:W-:Y:S01]  /*2bf90*/  BSSY B0, `(.L_x_12332) ;  /* 0x000000a000007945 */ /* 0x000fe20003800000 */
[----:B------:R-:W-:Y:S02]  /*2bfa0*/  IMAD.MOV.U32 R12, RZ, RZ, RZ ;  /* 0x000000ffff0c7224 */ /* 0x000fe400078e00ff */
[----:B------:R-:W-:Y:S02]  /*2bfb0*/  IMAD.MOV.U32 R11, RZ, RZ, 0x1f ;  /* 0x0000001fff0b7424 */ /* 0x000fe400078e00ff */
[----:B------:R-:W-:Y:S01]  /*2bfc0*/  IMAD.MOV.U32 R15, RZ, RZ, -0x1 ;  /* 0xffffffffff0f7424 */ /* 0x000fe200078e00ff */
[----:B0-----:R-:W-:-:S04]  /*2bfd0*/  SHF.R.U32.HI R4, RZ, 0x5, R4 ;  /* 0x00000005ff047819 */ /* 0x001fc80000011604 */
[----:B------:R-:W-:-:S05]  /*2bfe0*/  LOP3.LUT R4, R4, 0x3, RZ, 0xc0, !PT ;  /* 0x0000000304047812 */ /* 0x000fca00078ec0ff */
[----:B------:R-:W-:-:S07]  /*2bff0*/  IMAD.MOV.U32 R13, RZ, RZ, R4 ;  /* 0x000000ffff0d7224 */ /* 0x000fce00078e0004 */
[----:B-1----:R-:W-:Y:S05]  /*2c000*/  WARPSYNC.COLLECTIVE R15, `(.L_x_12333) ;  /* 0x000000000f087348 */ /* 0x002fea0003c00000 */
[----:B------:R0:W2:Y:S02]  /*2c010*/  SHFL.IDX P6, R14, R13, R12, R11 ;  /* 0x0000000c0d0e7389 */ /* 0x0000a400000c000b */
[----:B012---:R-:W-:Y:S01]  /*2c020*/  ENDCOLLECTIVE ;  /* 0x000000000000791b */ /* 0x007fe20003800000 */
.L_x_12333:
[----:B------:R-:W-:Y:S05]  /*2c030*/  BSYNC B0 ;  /* 0x0000000000007941 */ /* 0x000fea0003800000 */
.L_x_12332:
[----:B------:R-:W-:Y:S05]  /*2c040*/  BRA `(.L_x_12334) ;  /* 0xffffffa000a87947 */ /* 0x000fea000383ffff */
.L_x_12223:
[----:B------:R-:W-:Y:S01]  /*2c050*/  BSSY B0, `(.L_x_12335) ;  /* 0x0000006000007945 */ /* 0x000fe20003800000 */
[----:B------:R-:W-:-:S07]  /*2c060*/  IMAD.MOV.U32 R15, RZ, RZ, -0x1 ;  /* 0xffffffffff0f7424 */ /* 0x000fce00078e00ff */
[----:B01----:R-:W-:Y:S05]  /*2c070*/  WARPSYNC.COLLECTIVE R15, `(.L_x_12336) ;  /* 0x000000000f0c7348 */ /* 0x003fea0003c00000 */
[----:B------:R-:W-:Y:S02]  /*2c080*/  ELECT P6, UR62, PT ;  /* 0x00000000003e782f */ /* 0x000fe400038c0000 */
[----:B------:R-:W-:Y:S01]  /*2c090*/  MOV R14, UR62 ;  /* 0x0000003e000e7c02 */ /* 0x000fe20008000f00 */
[----:B01----:R-:W-:Y:S10]  /*2c0a0*/  ENDCOLLECTIVE ;  /* 0x000000000000791b */ /* 0x003ff40003800000 */
.L_x_12336:
[----:B------:R-:W-:Y:S05]  /*2c0b0*/  BSYNC B0 ;  /* 0x0000000000007941 */ /* 0x000fea0003800000 */
.L_x_12335:
[----:B------:R-:W-:Y:S05]  /*2c0c0*/  BRA `(.L_x_12337) ;  /* 0xffffffa000b47947 */ /* 0x000fea000383ffff */
.L_x_12225:
[----:B0-----:R0:W2:Y:S02]  /*2c0d0*/  SYNCS.PHASECHK.TRANS64.TRYWAIT P0, [R0+URZ+0x32440], R2 ;  /* 0x03244002000075a7 */ /* 0x0010a4000800017f */
[----:B--2---:R-:W-:Y:S05]  /*2c0e0*/  @!P0 NANOSLEEP.SYNCS 0x989680 ;  /* 0x009896800000895d */ /* 0x004fea0003900000 */
[----:B------:R-:W2:Y:S02]  /*2c0f0*/  @!P0 SYNCS.PHASECHK.TRANS64 P0, [R0+URZ+0x32440], R2 ;  /* 0x03244002000085a7 */ /* 0x000ea4000800007f */
[----:B--2---:R-:W-:Y:S05]  /*2c100*/  @!P0 BRA `(.L_x_12225) ;  /* 0xfffffffc00f08947 */ /* 0x004fea000383ffff */
[----:B------:R-:W-:Y:S05]  /*2c110*/  BRA `(.L_x_12338) ;  /* 0xffffffa400147947 */ /* 0x000fea000383ffff */
.L_x_12229:
        /* <DEDUP_REMOVED lines=10> */
.L_x_12339:
[----:B------:R0:W-:Y:S01]  /*2c1c0*/  STL [R1+0x484], R10 ;  /* 0x0004840a01007387 */ /* 0x0001e20000100800 */
[----:B------:R-:W-:Y:S02]  /*2c1d0*/  IMAD.MOV.U32 R13, RZ, RZ, R3 ;  /* 0x000000ffff0d7224 */ /* 0x000fe400078e0003 */
[----:B------:R-:W-:-:S07]  /*2c1e0*/  IMAD.MOV.U32 R4, RZ, RZ, R14 ;  /* 0x000000ffff047224 */ /* 0x000fce00078e000e */
[----:B0-----:R-:W-:Y:S05]  /*2c1f0*/  WARPSYNC.COLLECTIVE R15, `(.L_x_12340) ;  /* 0x000000000f087348 */ /* 0x001fea0003c00000 */
[----:B------:R1:W2:Y:S02]  /*2c200*/  SHFL.IDX P6, R14, R13, R12, R11 ;  /* 0x0000000c0d0e7389 */ /* 0x0002a400000c000b */
[----:B012---:R-:W-:Y:S01]  /*2c210*/  ENDCOLLECTIVE ;  /* 0x000000000000791b */ /* 0x007fe20003800000 */
.L_x_12340:
[----:B------:R-:W-:Y:S02]  /*2c220*/  IMAD.MOV.U32 R13, RZ, RZ, R0 ;  /* 0x000000ffff0d7224 */ /* 0x000fe400078e0000 */
[----:B------:R-:W-:Y:S02]  /*2c230*/  IMAD.MOV.U32 R12, RZ, RZ, 0x1 ;  /* 0x00000001ff0c7424 */ /* 0x000fe400078e00ff */
[----:B------:R-:W-:-:S07]  /*2c240*/  IMAD.MOV.U32 R5, RZ, RZ, R14 ;  /* 0x000000ffff057224 */ /* 0x000fce00078e000e */
[----:B------:R-:W-:Y:S05]  /*2c250*/  WARPSYNC.COLLECTIVE R15, `(.L_x_12341) ;  /* 0x000000000f087348 */ /* 0x000fea0003c00000 */
[----:B------:R0:W1:Y:S02]  /*2c260*/  SHFL.IDX P6, R14, R13, R12, R11 ;  /* 0x0000000c0d0e7389 */ /* 0x00006400000c000b */
[----:B01----:R-:W-:Y:S01]  /*2c270*/  ENDCOLLECTIVE ;  /* 0x000000000000791b */ /* 0x003fe20003800000 */
.L_x_12341:
[----:B------:R-:W-:Y:S02]  /*2c280*/  IMAD.MOV.U32 R13, RZ, RZ, R3 ;  /* 0x000000ffff0d7224 */ /* 0x000fe400078e0003 */
[----:B------:R-:W-:Y:S02]  /*2c290*/  IMAD R2, R2, R7, RZ ;  /* 0x0000000702027224 */ /* 0x000fe400078e02ff */
[----:B------:R-:W-:-:S07]  /*2c2a0*/  IMAD.MOV.U32 R7, RZ, RZ, R14 ;  /* 0x000000ffff077224 */ /* 0x000fce00078e000e */
[----:B------:R-:W-:Y:S05]  /*2c2b0*/  WARPSYNC.COLLECTIVE R15, `(.L_x_12342) ;  /* 0x000000000f087348 */ /* 0x000fea0003c00000 */
[----:B------:R0:W1:Y:S02]  /*2c2c0*/  SHFL.IDX P6, R14, R13, R12, R11 ;  /* 0x0000000c0d0e7389 */ /* 0x00006400000c000b */
[----:B01----:R-:W-:Y:S01]  /*2c2d0*/  ENDCOLLECTIVE ;  /* 0x000000000000791b */ /* 0x003fe20003800000 */
.L_x_12342:
[----:B------:R-:W-:-:S13]  /*2c2e0*/  ISETP.GE.AND P1, PT, R10, R2, PT ;  /* 0x000000020a00720c */ /* 0x000fda0003f26270 */
[----:B------:R-:W-:Y:S01]  /*2c2f0*/  @!P1 LEA R5, P3, R9, R5, 0x1 ;  /* 0x0000000509059211 */ /* 0x000fe200078608ff */
[----:B------:R-:W-:Y:S02]  /*2c300*/  IMAD.MOV.U32 R13, RZ, RZ, R0 ;  /* 0x000000ffff0d7224 */ /* 0x000fe400078e0000 */
[----:B------:R-:W-:Y:S02]  /*2c310*/  IMAD.MOV.U32 R12, RZ, RZ, 0x2 ;  /* 0x00000002ff0c7424 */ /* 0x000fe400078e00ff */
[----:B------:R-:W-:-:S05]  /*2c320*/  @!P1 IMAD.X R4, RZ, RZ, R4, P3 ;  /* 0x000000ffff049224 */ /* 0x000fca00018e0604 */
[----:B------:R-:W-:Y:S01]  /*2c330*/  @!P1 LOP3.LUT R5, R5, R4, RZ, 0x3c, !PT ;  /* 0x0000000405059212 */ /* 0x000fe200078e3cff */
[----:B------:R-:W-:-:S07]  /*2c340*/  IMAD.MOV.U32 R6, RZ, RZ, R14 ;  /* 0x000000ffff067224 */ /* 0x000fce00078e000e */
[----:B------:R-:W-:Y:S05]  /*2c350*/  WARPSYNC.COLLECTIVE R15, `(.L_x_12343) ;  /* 0x000000000f087348 */ /* 0x000fea0003c00000 */
[----:B------:R0:W1:Y:S02]  /*2c360*/  SHFL.IDX P6, R14, R13, R12, R11 ;  /* 0x0000000c0d0e7389 */ /* 0x00006400000c000b */
[----:B01----:R-:W-:Y:S01]  /*2c370*/  ENDCOLLECTIVE ;  /* 0x000000000000791b */ /* 0x003fe20003800000 */
.L_x_12343:
        /* <DEDUP_REMOVED lines=15> */
.L_x_12344:
        /* <DEDUP_REMOVED lines=19> */
.L_x_12345:
        /* <DEDUP_REMOVED lines=10> */
.L_x_12346:
        /* <DEDUP_REMOVED lines=13> */
.L_x_12347:
        /* <DEDUP_REMOVED lines=10> */
.L_x_12348:
        /* <DEDUP_REMOVED lines=13> */
.L_x_12349:
        /* <DEDUP_REMOVED lines=10> */
.L_x_12350:
        /* <DEDUP_REMOVED lines=13> */
.L_x_12351:
        /* <DEDUP_REMOVED lines=10> */
.L_x_12352:
        /* <DEDUP_REMOVED lines=11> */
.L_x_12353:
        /* <DEDUP_REMOVED lines=10> */
.L_x_12354:
[----:B------:R-:W-:Y:S01]  /*2cbe0*/  @!PT LDS RZ, [RZ] ;  /* 0x00000000fffff984 */ /* 0x000fe20000000800 */
[----:B------:R-:W-:Y:S01]  /*2cbf0*/  @!PT LDS RZ, [RZ] ;  /* 0x00000000fffff984 */ /* 0x000fe20000000800 */
[----:B------:R-:W-:Y:S01]  /*2cc00*/  @!PT LDS RZ, [RZ] ;  /* 0x00000000fffff984 */ /* 0x000fe20000000800 */
[----:B------:R1:W-:Y:S01]  /*2cc10*/  @!P1 LDGSTS.E.BYPASS.LTC128B.128 [R8+0x1b400], desc[UR40][R4.64], !P0 ;  /* 0x1b40000004089fae */ /* 0x0003e2000c101d68 */
[----:B------:R-:W-:Y:S01]  /*2cc20*/  IMAD.MOV.U32 R3, RZ, RZ, R14 ;  /* 0x000000ffff037224 */ /* 0x000fe200078e000e */
[----:B------:R-:W-:Y:S06]  /*2cc30*/  BRA `(.L_x_12355) ;  /* 0xffffffa4009c7947 */ /* 0x000fec000383ffff */
.L_x_12233:
        /* <DEDUP_REMOVED lines=11> */
[-C--:B---3--:R-:W-:Y:S02]  /*2ccf0*/  ISETP.GE.AND P4, PT, R6, R3.reuse, PT ;  /* 0x000000030600720c */ /* 0x088fe40003f86270 */
[----:B----4-:R-:W-:Y:S02]  /*2cd00*/  ISETP.GE.AND P5, PT, R15, R3, PT ;  /* 0x000000030f00720c */ /* 0x010fe40003fa6270 */
[----:B-----5:R-:W-:-:S09]  /*2cd10*/  LOP3.LUT R9, R9, 0xffffffef, RZ, 0xc0, !PT ;  /* 0xffffffef09097812 */ /* 0x020fd200078ec0ff */
        /* <DEDUP_REMOVED lines=9> */
[----:B------:R-:W-:-:S04]  /*2cdb0*/  @P4 LOP3.LUT R9, R9, 0x2, RZ, 0xfc, !PT ;  /* 0x0000000209094812 */ /* 0x000fc800078efcff */
[----:B------:R-:W-:-:S04]  /*2cdc0*/  LOP3.LUT R9, R9, 0xffffffdf, RZ, 0xc0, !PT ;  /* 0xffffffdf09097812 */ /* 0x000fc800078ec0ff */
[----:B------:R-:W-:-:S05]  /*2cdd0*/  @P6 LOP3.LUT R9, R9, 0x20, RZ, 0xfc, !PT ;  /* 0x0000002009096812 */ /* 0x000fca00078efcff */
[----:B------:R0:W-:Y:S01]  /*2cde0*/  STL [R1+0x480], R9 ;  /* 0x0004800901007387 */ /* 0x0001e20000100800 */
[-C--:B------:R-:W-:Y:S01]  /*2cdf0*/  ISETP.GE.AND P5, PT, R12, R3.reuse, PT ;  /* 0x000000030c00720c */ /* 0x080fe20003fa6270 */
[----:B------:R-:W-:Y:S01]  /*2ce00*/  IMAD.MOV.U32 R13, RZ, RZ, R0 ;  /* 0x000000ffff0d7224 */ /* 0x000fe200078e0000 */
[----:B------:R-:W-:Y:S01]  /*2ce10*/  ISETP.GE.AND P4, PT, R10, R3, PT ;  /* 0x000000030a00720c */ /* 0x000fe20003f86270 */
[----:B------:R-:W-:Y:S02]  /*2ce20*/  IMAD.MOV.U32 R12, RZ, RZ, RZ ;  /* 0x000000ffff0c7224 */ /* 0x000fe400078e00ff */
[----:B------:R-:W-:Y:S02]  /*2ce30*/  IMAD.MOV.U32 R11, RZ, RZ, 0x181f ;  /* 0x0000181fff0b7424 */ /* 0x000fe400078e00ff */
[----:B------:R-:W-:-:S08]  /*2ce40*/  IMAD.MOV.U32 R15, RZ, RZ, -0x1 ;  /* 0xffffffffff0f7424 */ /* 0x000fd000078e00ff */
[----:B0-----:R-:W-:Y:S05]  /*2ce50*/  WARPSYNC.COLLECTIVE R15, `(.L_x_12357) ;  /* 0x000000000f087348 */ /* 0x001fea0003c00000 */
[----:B------:R1:W2:Y:S02]  /*2ce60*/  SHFL.IDX P6, R14, R13, R12, R11 ;  /* 0x0000000c0d0e7389 */ /* 0x0002a400000c000b */
[----:B012---:R-:W-:Y:S01]  /*2ce70*/  ENDCOLLECTIVE ;  /* 0x000000000000791b */ /* 0x007fe20003800000 */
.L_x_12357:
[----:B------:R-:W-:Y:S05]  /*2ce80*/  BSYNC B0 ;  /* 0x0000000000007941 */ /* 0x000fea0003800000 */
.L_x_12356:
        /* <DEDUP_REMOVED lines=10> */
.L_x_12358:
        /* <DEDUP_REMOVED lines=16> */
.L_x_12359:
        /* <DEDUP_REMOVED lines=15> */
.L_x_12360:
        /* <DEDUP_REMOVED lines=12> */
.L_x_12361:
        /* <DEDUP_REMOVED lines=12> */
.L_x_12362:
        /* <DEDUP_REMOVED lines=12> */
.L_x_12363:
        /* <DEDUP_REMOVED lines=12> */
.L_x_12364:
        /* <DEDUP_REMOVED lines=12> */
.L_x_12365:
        /* <DEDUP_REMOVED lines=12> */
.L_x_12366:
        /* <DEDUP_REMOVED lines=12> */
.L_x_12367:
        /* <DEDUP_REMOVED lines=11> */
.L_x_12368:
        /* <DEDUP_REMOVED lines=16> */
.L_x_12369:
[----:B------:R-:W-:Y:S02]  /*2d810*/  IMAD.MOV.U32 R13, RZ, RZ, R2 ;  /* 0x000000ffff0d7224 */ /* 0x000fe400078e0002 */
[----:B------:R-:W-:-:S07]  /*2d820*/  IMAD.MOV.U32 R6, RZ, RZ, R14 ;  /* 0x000000ffff067224 */ /* 0x000fce00078e000e */
[----:B------:R-:W-:Y:S05]  /*2d830*/  WARPSYNC.COLLECTIVE R15, `(.L_x_12370) ;  /* 0x000000000f087348 */ /* 0x000fea0003c00000 */
[----:B------:R0:W1:Y:S02]  /*2d840*/  SHFL.IDX P6, R14, R13, R12, R11 ;  /* 0x0000000c0d0e7389 */ /* 0x00006400000c000b */
[----:B01----:R-:W-:Y:S01]  /*2d850*/  ENDCOLLECTIVE ;  /* 0x000000000000791b */ /* 0x003fe20003800000 */
.L_x_12370:
[----:B------:R-:W-:Y:S02]  /*2d860*/  IMAD.MOV.U32 R13, RZ, RZ, R0 ;  /* 0x000000ffff0d7224 */ /* 0x000fe400078e0000 */
[----:B------:R-:W-:Y:S02]  /*2d870*/  IMAD.MOV.U32 R12, RZ, RZ, 0x7 ;  /* 0x00000007ff0c7424 */ /* 0x000fe400078e00ff */
[----:B------:R-:W-:-:S07]  /*2d880*/  IMAD.MOV.U32 R4, RZ, RZ, R14 ;  /* 0x000000ffff047224 */ /* 0x000fce00078e000e */
[----:B------:R-:W-:Y:S05]  /*2d890*/  WARPSYNC.COLLECTIVE R15, `(.L_x_12371) ;  /* 0x000000000f087348 */ /* 0x000fea0003c00000 */
[----:B------:R0:W1:Y:S02]  /*2d8a0*/  SHFL.IDX P6, R14, R13, R12, R11 ;  /* 0x0000000c0d0e7389 */ /* 0x00006400000c000b */
[----:B01----:R-:W-:Y:S01]  /*2d8b0*/  ENDCOLLECTIVE ;  /* 0x000000000000791b */ /* 0x003fe20003800000 */
.L_x_12371:
        /* <DEDUP_REMOVED lines=14> */
.L_x_12372:
[----:B------:R-:W-:Y:S01]  /*2d9a0*/  IMAD.MOV.U32 R2, RZ, RZ, R14 ;  /* 0x000000ffff027224 */ /* 0x000fe200078e000e */
[----:B------:R-:W-:Y:S06]  /*2d9b0*/  BRA `(.L_x_12373) ;  /* 0xffffffa400107947 */ /* 0x000fec000383ffff */
.L_x_12238:
[----:B0-----:R0:W1:Y:S02]  /*2d9c0*/  SYNCS.PHASECHK.TRANS64.TRYWAIT P0, [R18+URZ+0x32420], R0 ;  /* 0x03242000120075a7 */ /* 0x001064000800017f */
[----:B-1----:R-:W-:Y:S05]  /*2d9d0*/  @!P0 NANOSLEEP.SYNCS 0x989680 ;  /* 0x009896800000895d */ /* 0x002fea0003900000 */
[----:B------:R-:W1:Y:S02]  /*2d9e0*/  @!P0 SYNCS.PHASECHK.TRANS64 P0, [R18+URZ+0x32420], R0 ;  /* 0x03242000120085a7 */ /* 0x000e64000800007f */
[----:B-1----:R-:W-:Y:S05]  /*2d9f0*/  @!P0 BRA `(.L_x_12238) ;  /* 0xfffffffc00f08947 */ /* 0x002fea000383ffff */
[----:B------:R-:W-:Y:S05]  /*2da00*/  BRA `(.L_x_12374) ;  /* 0xffffffa400887947 */ /* 0x000fea000383ffff */
.L_x_12242:
[----:B0-----:R0:W1:Y:S02]  /*2da10*/  SYNCS.PHASECHK.TRANS64.TRYWAIT P0, [R2+URZ+0x32460], R0 ;  /* 0x03246000020075a7 */ /* 0x001064000800017f */
[----:B-1----:R-:W-:Y:S05]  /*2da20*/  @!P0 NANOSLEEP.SYNCS 0x989680 ;  /* 0x009896800000895d */ /* 0x002fea0003900000 */
[----:B------:R-:W1:Y:S02]  /*2da30*/  @!P0 SYNCS.PHASECHK.TRANS64 P0, [R2+URZ+0x32460], R0 ;  /* 0x03246000020085a7 */ /* 0x000e64000800007f */
[----:B-1----:R-:W-:Y:S05]  /*2da40*/  @!P0 BRA `(.L_x_12242) ;  /* 0xfffffffc00f08947 */ /* 0x002fea000383ffff */
[----:B------:R-:W-:Y:S05]  /*2da50*/  BRA `(.L_x_12375) ;  /* 0xffffffa400ac7947 */ /* 0x000fea000383ffff */
.L_x_12257:
[----:B0-----:R0:W1:Y:S02]  /*2da60*/  SYNCS.PHASECHK.TRANS64.TRYWAIT P0, [R2+URZ+0x32440], R6 ;  /* 0x03244006020075a7 */ /* 0x001064000800017f */
[----:B-1----:R-:W-:Y:S05]  /*2da70*/  @!P0 NANOSLEEP.SYNCS 0x989680 ;  /* 0x009896800000895d */ /* 0x002fea0003900000 */
[----:B------:R-:W1:Y:S02]  /*2da80*/  @!P0 SYNCS.PHASECHK.TRANS64 P0, [R2+URZ+0x32440], R6 ;  /* 0x03244006020085a7 */ /* 0x000e64000800007f */
[----:B-1----:R-:W-:Y:S05]  /*2da90*/  @!P0 BRA `(.L_x_12257) ;  /* 0xfffffffc00f08947 */ /* 0x002fea000383ffff */
[----:B------:R-:W-:Y:S05]  /*2daa0*/  BRA `(.L_x_12376) ;  /* 0xffffffac00e47947 */ /* 0x000fea000383ffff */
.L_x_12262:
[----:B-1----:R1:W2:Y:S02]  /*2dab0*/  SYNCS.PHASECHK.TRANS64.TRYWAIT P0, [R2+URZ+0x32460], R6 ;  /* 0x03246006020075a7 */ /* 0x0022a4000800017f */
[----:B--2---:R-:W-:Y:S05]  /*2dac0*/  @!P0 NANOSLEEP.SYNCS 0x989680 ;  /* 0x009896800000895d */ /* 0x004fea0003900000 */
[----:B------:R-:W2:Y:S02]  /*2dad0*/  @!P0 SYNCS.PHASECHK.TRANS64 P0, [R2+URZ+0x32460], R6 ;  /* 0x03246006020085a7 */ /* 0x000ea4000800007f */
[----:B--2---:R-:W-:Y:S05]  /*2dae0*/  @!P0 BRA `(.L_x_12262) ;  /* 0xfffffffc00f08947 */ /* 0x004fea000383ffff */
[----:B------:R-:W-:Y:S05]  /*2daf0*/  BRA `(.L_x_12377) ;  /* 0xffffffb000607947 */ /* 0x000fea000383ffff */
.L_x_12273:
[----:B0-----:R0:W1:Y:S02]  /*2db00*/  SYNCS.PHASECHK.TRANS64.TRYWAIT P0, [R2+URZ+0x32440], R3 ;  /* 0x03244003020075a7 */ /* 0x001064000800017f */
[----:B-1----:R-:W-:Y:S05]  /*2db10*/  @!P0 NANOSLEEP.SYNCS 0x989680 ;  /* 0x009896800000895d */ /* 0x002fea0003900000 */
[----:B------:R-:W1:Y:S02]  /*2db20*/  @!P0 SYNCS.PHASECHK.TRANS64 P0, [R2+URZ+0x32440], R3 ;  /* 0x03244003020085a7 */ /* 0x000e64000800007f */
[----:B-1----:R-:W-:Y:S05]  /*2db30*/  @!P0 BRA `(.L_x_12273) ;  /* 0xfffffffc00f08947 */ /* 0x002fea000383ffff */
[----:B------:R-:W-:Y:S05]  /*2db40*/  BRA `(.L_x_12378) ;  /* 0xffffffb800487947 */ /* 0x000fea000383ffff */
.L_x_12278:
[----:B-1----:R1:W2:Y:S02]  /*2db50*/  SYNCS.PHASECHK.TRANS64.TRYWAIT P0, [R2+URZ+0x32460], R3 ;  /* 0x03246003020075a7 */ /* 0x0022a4000800017f */
[----:B--2---:R-:W-:Y:S05]  /*2db60*/  @!P0 NANOSLEEP.SYNCS 0x989680 ;  /* 0x009896800000895d */ /* 0x004fea0003900000 */
[----:B------:R-:W2:Y:S02]  /*2db70*/  @!P0 SYNCS.PHASECHK.TRANS64 P0, [R2+URZ+0x32460], R3 ;  /* 0x03246003020085a7 */ /* 0x000ea4000800007f */
[----:B--2---:R-:W-:Y:S05]  /*2db80*/  @!P0 BRA `(.L_x_12278) ;  /* 0xfffffffc00f08947 */ /* 0x004fea000383ffff */
[----:B------:R-:W-:Y:S05]  /*2db90*/  BRA `(.L_x_12379) ;  /* 0xffffffb800c47947 */ /* 0x000fea000383ffff */
.L_x_12289:
[----:B0-----:R0:W1:Y:S02]  /*2dba0*/  SYNCS.PHASECHK.TRANS64.TRYWAIT P0, [R3+URZ+0x32440], R2 ;  /* 0x03244002030075a7 */ /* 0x001064000800017f */
[----:B-1----:R-:W-:Y:S05]  /*2dbb0*/  @!P0 NANOSLEEP.SYNCS 0x989680 ;  /* 0x009896800000895d */ /* 0x002fea0003900000 */
[----:B------:R-:W1:Y:S02]  /*2dbc0*/  @!P0 SYNCS.PHASECHK.TRANS64 P0, [R3+URZ+0x32440], R2 ;  /* 0x03244002030085a7 */ /* 0x000e64000800007f */
[----:B-1----:R-:W-:Y:S05]  /*2dbd0*/  @!P0 BRA `(.L_x_12289) ;  /* 0xfffffffc00f08947 */ /* 0x002fea000383ffff */
[----:B------:R-:W-:Y:S05]  /*2dbe0*/  BRA `(.L_x_12380) ;  /* 0xffffffc000947947 */ /* 0x000fea000383ffff */
.L_x_12294:
[----:B-1----:R1:W2:Y:S02]  /*2dbf0*/  SYNCS.PHASECHK.TRANS64.TRYWAIT P0, [R3+URZ+0x32460], R2 ;  /* 0x03246002030075a7 */ /* 0x0022a4000800017f */
[----:B--2---:R-:W-:Y:S05]  /*2dc00*/  @!P0 NANOSLEEP.SYNCS 0x989680 ;  /* 0x009896800000895d */ /* 0x004fea0003900000 */
[----:B------:R-:W2:Y:S02]  /*2dc10*/  @!P0 SYNCS.PHASECHK.TRANS64 P0, [R3+URZ+0x32460], R2 ;  /* 0x03246002030085a7 */ /* 0x000ea4000800007f */
[----:B--2---:R-:W-:Y:S05]  /*2dc20*/  @!P0 BRA `(.L_x_12294) ;  /* 0xfffffffc00f08947 */ /* 0x004fea000383ffff */
[----:B------:R-:W-:Y:S05]  /*2dc30*/  BRA `(.L_x_12381) ;  /* 0xffffffc400107947 */ /* 0x000fea000383ffff */
.L_x_12306:
[----:B------:R-:W3:Y:S01]  /*2dc40*/  LDL R3, [R1+0x460] ;  /* 0x0004600001037983 */ /* 0x000ee20000100800 */
[----:B------:R-:W-:Y:S01]  /*2dc50*/  BSSY B0, `(.L_x_12382) ;  /* 0x0000008000007945 */ /* 0x000fe20003800000 */
[----:B------:R-:W-:Y:S02]  /*2dc60*/  IMAD.MOV.U32 R12, RZ, RZ, RZ ;  /* 0x000000ffff0c7224 */ /* 0x000fe400078e00ff */
[----:B------:R-:W-:Y:S02]  /*2dc70*/  IMAD.MOV.U32 R11, RZ, RZ, 0x1f ;  /* 0x0000001fff0b7424 */ /* 0x000fe400078e00ff */
[----:B------:R-:W-:Y:S02]  /*2dc80*/  IMAD.MOV.U32 R15, RZ, RZ, -0x1 ;  /* 0xffffffffff0f7424 */ /* 0x000fe400078e00ff */
[----:B---3--:R-:W-:-:S07]  /*2dc90*/  IMAD.MOV.U32 R13, RZ, RZ, R3 ;  /* 0x000000ffff0d7224 */ /* 0x008fce00078e0003 */
[----:B0-2---:R-:W-:Y:S05]  /*2dca0*/  WARPSYNC.COLLECTIVE R15, `(.L_x_12383) ;  /* 0x000000000f087348 */ /* 0x005fea0003c00000 */
[----:B------:R1:W3:Y:S02]  /*2dcb0*/  SHFL.IDX P6, R14, R13, R12, R11 ;  /* 0x0000000c0d0e7389 */ /* 0x0002e400000c000b */
[----:B0123--:R-:W-:Y:S01]  /*2dcc0*/  ENDCOLLECTIVE ;  /* 0x000000000000791b */ /* 0x00ffe20003800000 */
.L_x_12383:
[----:B------:R-:W-:Y:S05]  /*2dcd0*/  BSYNC B0 ;  /* 0x0000000000007941 */ /* 0x000fea0003800000 */
.L_x_12382:
        /* <DEDUP_REMOVED lines=9> */
.L_x_12384:
        /* <DEDUP_REMOVED lines=26> */
.L_x_12385:
        /* <DEDUP_REMOVED lines=8> */
.L_x_12386:
        /* <DEDUP_REMOVED lines=8> */
.L_x_12387:
        /* <DEDUP_REMOVED lines=8> */
.L_x_12388:
        /* <DEDUP_REMOVED lines=8> */
.L_x_12389:
        /* <DEDUP_REMOVED lines=9> */
.L_x_12390:
[----:B------:R-:W-:Y:S01]  /*2e1a0*/  IMAD.MOV.U32 R10, RZ, RZ, R14 ;  /* 0x000000ffff0a7224 */ /* 0x000fe200078e000e */
[----:B------:R-:W-:Y:S06]  /*2e1b0*/  BRA `(.L_x_12391) ;  /* 0xffffffc800547947 */ /* 0x000fec000383ffff */
.L_x_12309:
        /* <DEDUP_REMOVED lines=8> */
.L_x_12393:
[----:B------:R-:W-:Y:S05]  /*2e240*/  BSYNC B0 ;  /* 0x0000000000007941 */ /* 0x000fea0003800000 */
.L_x_12392:
        /* <DEDUP_REMOVED lines=10> */
.L_x_12394:
        /* <DEDUP_REMOVED lines=8> */
.L_x_12395:
        /* <DEDUP_REMOVED lines=8> */
.L_x_12396:
        /* <DEDUP_REMOVED lines=8> */
.L_x_12397:
        /* <DEDUP_REMOVED lines=9> */
.L_x_12398:
[----:B------:R-:W-:Y:S01]  /*2e500*/  IMAD.MOV.U32 R10, RZ, RZ, R14 ;  /* 0x000000ffff0a7224 */ /* 0x000fe200078e000e */
[----:B------:R-:W-:Y:S06]  /*2e510*/  BRA `(.L_x_12399) ;  /* 0xffffffc800287947 */ /* 0x000fec000383ffff */
.L_x_12311:
[----:B------:R-:W-:Y:S01]  /*2e520*/  BSSY B0, `(.L_x_12400) ;  /* 0x0000006000007945 */ /* 0x000fe20003800000 */
[----:B------:R-:W-:Y:S01]  /*2e530*/  PLOP3.LUT P6, PT, P6, PT, PT, 0x8, 0x0 ;  /* 0x000000000000781c */ /* 0x000fe200037ce170 */
[----:B------:R-:W-:-:S12]  /*2e540*/  IMAD.MOV.U32 R15, RZ, RZ, -0x1 ;  /* 0xffffffffff0f7424 */ /* 0x000fd800078e00ff */
[----:B0-----:R-:W-:Y:S05]  /*2e550*/  WARPSYNC.COLLECTIVE R15, `(.L_x_12401) ;  /* 0x000000000f087348 */ /* 0x001fea0003c00000 */
[----:B------:R-:W-:Y:S01]  /*2e560*/  VOTE.ANY R14, PT, P6 ;  /* 0x00000000000e7806 */ /* 0x000fe200030e0100 */
[----:B0-----:R-:W-:Y:S06]  /*2e570*/  ENDCOLLECTIVE ;  /* 0x000000000000791b */ /* 0x001fec0003800000 */
.L_x_12401:
[----:B------:R-:W-:Y:S05]  /*2e580*/  BSYNC B0 ;  /* 0x0000000000007941 */ /* 0x000fea0003800000 */
.L_x_12400:
        /* <DEDUP_REMOVED lines=10> */
.L_x_12402:
[----:B------:R-:W-:Y:S02]  /*2e630*/  IMAD.MOV.U32 R13, RZ, RZ, R6 ;  /* 0x000000ffff0d7224 */ /* 0x000fe400078e0006 */
[----:B------:R-:W-:-:S07]  /*2e640*/  IMAD.MOV.U32 R4, RZ, RZ, R14 ;  /* 0x000000ffff047224 */ /* 0x000fce00078e000e */
[----:B------:R-:W-:Y:S05]  /*2e650*/  WARPSYNC.COLLECTIVE R15, `(.L_x_12403) ;  /* 0x000000000f087348 */ /* 0x000fea0003c00000 */
[----:B------:R0:W1:Y:S02]  /*2e660*/  SHFL.IDX P6, R14, R13, R12, R11 ;  /* 0x0000000c0d0e7389 */ /* 0x00006400000c000b */
[----:B01----:R-:W-:Y:S01]  /*2e670*/  ENDCOLLECTIVE ;  /* 0x000000000000791b */ /* 0x003fe20003800000 */
.L_x_12403:
[----:B------:R-:W-:Y:S02]  /*2e680*/  IMAD.MOV.U32 R6, RZ, RZ, R14 ;  /* 0x000000ffff067224 */ /* 0x000fe400078e000e */
[----:B------:R-:W-:-:S05]  /*2e690*/  IMAD.IADD R5, R9, 0x1, R16 ;  /* 0x0000000109057824 */ /* 0x000fca00078e0210 */
[----:B------:R1:W-:Y:S01]  /*2e6a0*/  STL [R1+0x46c], R5 ;  /* 0x00046c0501007387 */ /* 0x0003e20000100800 */
[----:B------:R-:W-:Y:S05]  /*2e6b0*/  BRA `(.L_x_12404) ;  /* 0xffffffc800087947 */ /* 0x000fea000383ffff */
.L_x_12313:
        /* <DEDUP_REMOVED lines=8> */
.L_x_12406:
[----:B------:R-:W-:Y:S05]  /*2e740*/  BSYNC B0 ;  /* 0x0000000000007941 */ /* 0x000fea0003800000 */
.L_x_12405:
[----:B------:R-:W-:Y:S01]  /*2e750*/  IMAD.MOV.U32 R2, RZ, RZ, R14 ;  /* 0x000000ffff027224 */ /* 0x000fe200078e000e */
[----:B------:R-:W-:Y:S06]  /*2e760*/  BRA `(.L_x_12407) ;  /* 0xffffffc400f47947 */ /* 0x000fec000383ffff */
.L_x_12319:
[----:B0-----:R0:W1:Y:S02]  /*2e770*/  SYNCS.PHASECHK.TRANS64.TRYWAIT P0, [R0+URZ+0x32420], R3 ;  /* 0x03242003000075a7 */ /* 0x001064000800017f */
[----:B-1----:R-:W-:Y:S05]  /*2e780*/  @!P0 NANOSLEEP.SYNCS 0x989680 ;  /* 0x009896800000895d */ /* 0x002fea0003900000 */
[----:B------:R-:W1:Y:S02]  /*2e790*/  @!P0 SYNCS.PHASECHK.TRANS64 P0, [R0+URZ+0x32420], R3 ;  /* 0x03242003000085a7 */ /* 0x000e64000800007f */
[----:B-1----:R-:W-:Y:S05]  /*2e7a0*/  @!P0 BRA `(.L_x_12319) ;  /* 0xfffffffc00f08947 */ /* 0x002fea000383ffff */
[----:B------:R-:W-:Y:S05]  /*2e7b0*/  BRA `(.L_x_12408) ;  /* 0xffffffd000947947 */ /* 0x000fea000383ffff */
.L_x_12320:
        /* <DEDUP_REMOVED lines=11> */
.L_x_12410:
[----:B------:R-:W-:Y:S05]  /*2e870*/  BSYNC B0 ;  /* 0x0000000000007941 */ /* 0x000fea0003800000 */
.L_x_12409:
[----:B------:R-:W-:Y:S05]  /*2e880*/  BRA `(.L_x_12411) ;  /* 0xffffffd0007c7947 */ /* 0x000fea000383ffff */
.L_x_12323:
[----:B------:R-:W-:Y:S01]  /*2e890*/  BSSY B1, `(.L_x_12412) ;  /* 0x0000006000017945 */ /* 0x000fe20003800000 */
[----:B------:R-:W-:-:S07]  /*2e8a0*/  IMAD.MOV.U32 R15, RZ, RZ, -0x1 ;  /* 0xffffffffff0f7424 */ /* 0x000fce00078e00ff */
[----:B01----:R-:W-:Y:S05]  /*2e8b0*/  WARPSYNC.COLLECTIVE R15, `(.L_x_12413) ;  /* 0x000000000f0c7348 */ /* 0x003fea0003c00000 */
[----:B------:R-:W-:Y:S02]  /*2e8c0*/  ELECT P6, UR62, PT ;  /* 0x00000000003e782f */ /* 0x000fe400038c0000 */
[----:B------:R-:W-:Y:S01]  /*2e8d0*/  MOV R14, UR62 ;  /* 0x0000003e000e7c02 */ /* 0x000fe20008000f00 */
[----:B01----:R-:W-:Y:S10]  /*2e8e0*/  ENDCOLLECTIVE ;  /* 0x000000000000791b */ /* 0x003ff40003800000 */
.L_x_12413:
[----:B------:R-:W-:Y:S05]  /*2e8f0*/  BSYNC B1 ;  /* 0x0000000000017941 */ /* 0x000fea0003800000 */
.L_x_12412:
[----:B------:R-:W-:Y:S05]  /*2e900*/  BRA `(.L_x_12414) ;  /* 0xffffffd000747947 */ /* 0x000fea000383ffff */
.L_x_12325:
[----:B0-----:R0:W1:Y:S02]  /*2e910*/  SYNCS.PHASECHK.TRANS64.TRYWAIT P0, [R6+URZ], R5 ;  /* 0x00000005060075a7 */ /* 0x001064000800017f */
[----:B-1----:R-:W-:Y:S05]  /*2e920*/  @!P0 NANOSLEEP.SYNCS 0x989680 ;  /* 0x009896800000895d */ /* 0x002fea0003900000 */
[----:B------:R-:W1:Y:S02]  /*2e930*/  @!P0 SYNCS.PHASECHK.TRANS64 P0, [R6+URZ], R5 ;  /* 0x00000005060085a7 */ /* 0x000e64000800007f */
[----:B-1----:R-:W-:Y:S05]  /*2e940*/  @!P0 BRA `(.L_x_12325) ;  /* 0xfffffffc00f08947 */ /* 0x002fea000383ffff */
[----:B------:R-:W-:Y:S05]  /*2e950*/  BRA `(.L_x_12415) ;  /* 0xffffffd000ac7947 */ /* 0x000fea000383ffff */
.L_x_12326:
[----:B-1----:R1:W2:Y:S02]  /*2e960*/  SYNCS.PHASECHK.TRANS64.TRYWAIT P0, [R7+URZ], R2 ;  /* 0x00000002070075a7 */ /* 0x0022a4000800017f */
[----:B--2---:R-:W-:Y:S05]  /*2e970*/  @!P0 NANOSLEEP.SYNCS 0x989680 ;  /* 0x009896800000895d */ /* 0x004fea0003900000 */
[----:B------:R-:W2:Y:S02]  /*2e980*/  @!P0 SYNCS.PHASECHK.TRANS64 P0, [R7+URZ], R2 ;  /* 0x00000002070085a7 */ /* 0x000ea4000800007f */
[----:B--2---:R-:W-:Y:S05]  /*2e990*/  @!P0 BRA `(.L_x_12326) ;  /* 0xfffffffc00f08947 */ /* 0x004fea000383ffff */
[----:B------:R-:W-:Y:S05]  /*2e9a0*/  BRA `(.L_x_12416) ;  /* 0xffffffd000a07947 */ /* 0x000fea000383ffff */
.L_x_12328:
[----:B--2---:R2:W3:Y:S02]  /*2e9b0*/  SYNCS.PHASECHK.TRANS64.TRYWAIT P0, [R4+URZ], R5 ;  /* 0x00000005040075a7 */ /* 0x0044e4000800017f */
[----:B---3--:R-:W-:Y:S05]  /*2e9c0*/  @!P0 NANOSLEEP.SYNCS 0x989680 ;  /* 0x009896800000895d */ /* 0x008fea0003900000 */
[----:B------:R-:W3:Y:S02]  /*2e9d0*/  @!P0 SYNCS.PHASECHK.TRANS64 P0, [R4+URZ], R5 ;  /* 0x00000005040085a7 */ /* 0x000ee4000800007f */
[----:B---3--:R-:W-:Y:S05]  /*2e9e0*/  @!P0 BRA `(.L_x_12328) ;  /* 0xfffffffc00f08947 */ /* 0x008fea000383ffff */
[----:B------:R-:W-:Y:S05]  /*2e9f0*/  BRA `(.L_x_12417) ;  /* 0xffffffd000a47947 */ /* 0x000fea000383ffff */
        .type           $_ZN7cutlass13device_kernelIN5flash11enable_sm90INS1_16FlashAttnFwdSm90INS1_25CollectiveMainloopFwdSm90ILi2EN4cute5tupleIJNS5_1CILi1EEES8_S8_EEENS6_IJNS7_ILi128EEENS7_ILi96EEENS7_ILi64EEEEEELi256ENS_6half_tEfNS_4arch4Sm90ELb0ELb1ELb0ELb1ELb0ELb0ELb1ELb1ELb0ELb1ELb1ELb0EEENS1_21CollectiveEpilogueFwdINS6_IJSA_NS7_ILi256EEESB_EEES9_SE_SG_Li256ELb1ELb1ELb1ELb0EEENS1_36VarlenDynamicPersistentTileSchedulerILi128ELi96ELi256ELi128ELb1ELb1ELb1ELb1ELb0ELb1EEEEEEEEEvNT_6ParamsE$_ZZN5flash25CollectiveMainloopFwdSm90ILi2EN4cute5tupleIJNS1_1CILi1EEES4_S4_EEENS2_IJNS3_ILi128EEENS3_ILi96EEENS3_ILi64EEEEEELi256EN7cutlass6half_tEfNSA_4arch4Sm90ELb0ELb1ELb0ELb1ELb0ELb0ELb1ELb1ELb0ELb1ELb1ELb0EE3mmaINS_16FlashAttnFwdSm90ISE_NS_21CollectiveEpilogueFwdINS2_IJS6_NS3_ILi256EEES7_EEES5_SB_SD_Li256ELb1ELb1ELb1ELb0EEENS_36VarlenDynamicPersistentTileSchedulerILi128ELi96ELi256ELi128ELb1ELb1ELb1ELb1ELb0ELb1EEEE13SharedStorageENS1_6TensorINS1_11ArrayEngineIfLm128EEENS1_6LayoutINS2_IJNS2_IJNS3_ILi2EEEST_NS3_ILi32EEEEEES4_S4_EEENS2_IJNS2_IJS4_ST_NS3_ILi4EEEEEENS3_ILi0EEESZ_EEEEEEENS_7SoftmaxILi2ELi0EEEEEbRKNSE_6ParamsENSA_25PipelineTmaAsyncNoClusterILi2ENSA_16PipelineTmaAsyncILi2EEEEES1B_RNSA_13PipelineStateILj2EEERT0_RT1_iRiRKNS_16SeqlenInfoQKNewKILb1ELb0EEENS2_IJiiiiEEERT_ENKUliT_T0_T1_E_clIZSF_ISO_S12_S14_EbS17_S1B_S1B_S1E_S1G_S1I_iS1J_S1N_S1O_S1Q_EUlRS1R_iE1_NS3_ILb0EEENS3_ILb1EEEEEDaiS1R_S1S_S1T_,@function
        .size           $_ZN7cutlass13device_kernelIN5flash11enable_sm90INS1_16FlashAttnFwdSm90INS1_25CollectiveMainloopFwdSm90ILi2EN4cute5tupleIJNS5_1CILi1EEES8_S8_EEENS6_IJNS7_ILi128EEENS7_ILi96EEENS7_ILi64EEEEEELi256ENS_6half_tEfNS_4arch4Sm90ELb0ELb1ELb0ELb1ELb0ELb0ELb1ELb1ELb0ELb1ELb1ELb0EEENS1_21CollectiveEpilogueFwdINS6_IJSA_NS7_ILi256EEESB_EEES9_SE_SG_Li256ELb1ELb1ELb1ELb0EEENS1_36VarlenDynamicPersistentTileSchedulerILi128ELi96ELi256ELi128ELb1ELb1ELb1ELb1ELb0ELb1EEEEEEEEEvNT_6ParamsE$_ZZN5flash25CollectiveMainloopFwdSm90ILi2EN4cute5tupleIJNS1_1CILi1EEES4_S4_EEENS2_IJNS3_ILi128EEENS3_ILi96EEENS3_ILi64EEEEEELi256EN7cutlass6half_tEfNSA_4arch4Sm90ELb0ELb1ELb0ELb1ELb0ELb0ELb1ELb1ELb0ELb1ELb1ELb0EE3mmaINS_16FlashAttnFwdSm90ISE_NS_21CollectiveEpilogueFwdINS2_IJS6_NS3_ILi256EEES7_EEES5_SB_SD_Li256ELb1ELb1ELb1ELb0EEENS_36VarlenDynamicPersistentTileSchedulerILi128ELi96ELi256ELi128ELb1ELb1ELb1ELb1ELb0ELb1EEEE13SharedStorageENS1_6TensorINS1_11ArrayEngineIfLm128EEENS1_6LayoutINS2_IJNS2_IJNS3_ILi2EEEST_NS3_ILi32EEEEEES4_S4_EEENS2_IJNS2_IJS4_ST_NS3_ILi4EEEEEENS3_ILi0EEESZ_EEEEEEENS_7SoftmaxILi2ELi0EEEEEbRKNSE_6ParamsENSA_25PipelineTmaAsyncNoClusterILi2ENSA_16PipelineTmaAsyncILi2EEEEES1B_RNSA_13PipelineStateILj2EEERT0_RT1_iRiRKNS_16SeqlenInfoQKNewKILb1ELb0EEENS2_IJiiiiEEERT_ENKUliT_T0_T1_E_clIZSF_ISO_S12_S14_EbS17_S1B_S1B_S1E_S1G_S1I_iS1J_S1N_S1O_S1Q_EUlRS1R_iE1_NS3_ILb0EEENS3_ILb1EEEEEDaiS1R_S1S_S1T_,(.L_x_15025 - $_ZN7cutlass13device_kernelIN5flash11enable_sm90INS1_16FlashAttnFwdSm90INS1_25CollectiveMainloopFwdSm90ILi2EN4cute5tupleIJNS5_1CILi1EEES8_S8_EEENS6_IJNS7_ILi128EEENS7_ILi96EEENS7_ILi64EEEEEELi256ENS_6half_tEfNS_4arch4Sm90ELb0ELb1ELb0ELb1ELb0ELb0ELb1ELb1ELb0ELb1ELb1ELb0EEENS1_21CollectiveEpilogueFwdINS6_IJSA_NS7_ILi256EEESB_EEES9_SE_SG_Li256ELb1ELb1ELb1ELb0EEENS1_36VarlenDynamicPersistentTileSchedulerILi128ELi96ELi256ELi128ELb1ELb1ELb1ELb1ELb0ELb1EEEEEEEEEvNT_6ParamsE$_ZZN5flash25CollectiveMainloopFwdSm90ILi2EN4cute5tupleIJNS1_1CILi1EEES4_S4_EEENS2_IJNS3_ILi128EEENS3_ILi96EEENS3_ILi64EEEEEELi256EN7cutlass6half_tEfNSA_4arch4Sm90ELb0ELb1ELb0ELb1ELb0ELb0ELb1ELb1ELb0ELb1ELb1ELb0EE3mmaINS_16FlashAttnFwdSm90ISE_NS_21CollectiveEpilogueFwdINS2_IJS6_NS3_ILi256EEES7_EEES5_SB_SD_Li256ELb1ELb1ELb1ELb0EEENS_36VarlenDynamicPersistentTileSchedulerILi128ELi96ELi256ELi128ELb1ELb1ELb1ELb1ELb0ELb1EEEE13SharedStorageENS1_6TensorINS1_11ArrayEngineIfLm128EEENS1_6LayoutINS2_IJNS2_IJNS3_ILi2EEEST_NS3_ILi32EEEEEES4_S4_EEENS2_IJNS2_IJS4_ST_NS3_ILi4EEEEEENS3_ILi0EEESZ_EEEEEEENS_7SoftmaxILi2ELi0EEEEEbRKNSE_6ParamsENSA_25PipelineTmaAsyncNoClusterILi2ENSA_16PipelineTmaAsyncILi2EEEEES1B_RNSA_13PipelineStateILj2EEERT0_RT1_iRiRKNS_16SeqlenInfoQKNewKILb1ELb0EEENS2_IJiiiiEEERT_ENKUliT_T0_T1_E_clIZSF_ISO_S12_S14_EbS17_S1B_S1B_S1E_S1G_S1I_iS1J_S1N_S1O_S1Q_EUlRS1R_iE1_NS3_ILb0EEENS3_ILb1EEEEEDaiS1R_S1S_S1T_)
$_ZN7cutlass13device_kernelIN5flash11enable_sm90INS1_16FlashAttnFwdSm90INS1_25CollectiveMainloopFwdSm90ILi2EN4cute5tupleIJNS5_1CILi1EEES8_S8_EEENS6_IJNS7_ILi128EEENS7_ILi96EEENS7_ILi64EEEEEELi256ENS_6half_tEfNS_4arch4Sm90ELb0ELb1ELb0ELb1ELb0ELb0ELb1ELb1ELb0ELb1ELb1ELb0EEENS1_21CollectiveEpilogueFwdINS6_IJSA_NS7_ILi256EEESB_EEES9_SE_SG_Li256ELb1ELb1ELb1ELb0EEENS1_36VarlenDynamicPersistentTileSchedulerILi128ELi96ELi256ELi128ELb1ELb1ELb1ELb1ELb0ELb1EEEEEEEEEvNT_6ParamsE$_ZZN5flash25CollectiveMainloopFwdSm90ILi2EN4cute5tupleIJNS1_1CILi1EEES4_S4_EEENS2_IJNS3_ILi128EEENS3_ILi96EEENS3_ILi64EEEEEELi256EN7cutlass6half_tEfNSA_4arch4Sm90ELb0ELb1ELb0ELb1ELb0ELb0ELb1ELb1ELb0ELb1ELb1ELb0EE3mmaINS_16FlashAttnFwdSm90ISE_NS_21CollectiveEpilogueFwdINS2_IJS6_NS3_ILi256EEES7_EEES5_SB_SD_Li256ELb1ELb1ELb1ELb0EEENS_36VarlenDynamicPersistentTileSchedulerILi128ELi96ELi256ELi128ELb1ELb1ELb1ELb1ELb0ELb1EEEE13SharedStorageENS1_6TensorINS1_11ArrayEngineIfLm128EEENS1_6LayoutINS2_IJNS2_IJNS3_ILi2EEEST_NS3_ILi32EEEEEES4_S4_EEENS2_IJNS2_IJS4_ST_NS3_ILi4EEEEEENS3_ILi0EEESZ_EEEEEEENS_7SoftmaxILi2ELi0EEEEEbRKNSE_6ParamsENSA_25PipelineTmaAsyncNoClusterILi2ENSA_16PipelineTmaAsyncILi2EEEEES1B_RNSA_13PipelineStateILj2EEERT0_RT1_iRiRKNS_16SeqlenInfoQKNewKILb1ELb0EEENS2_IJiiiiEEERT_ENKUliT_T0_T1_E_clIZSF_ISO_S12_S14_EbS17_S1B_S1B_S1E_S1G_S1I_iS1J_S1N_S1O_S1Q_EUlRS1R_iE1_NS3_ILb0EEENS3_ILb1EEEEEDaiS1R_S1S_S1T_:
        /* <DEDUP_REMOVED lines=48> */
.L_x_12419:
[----:B------:R-:W-:Y:S05]  /*2ed00*/  BSYNC B3 ;  /* 0x0000000000037941 */ /* 0x000fea0003800000 */
.L_x_12418:
        /* <DEDUP_REMOVED lines=17> */
.L_x_12421:
[----:B------:R-:W-:Y:S05]  /*2ee20*/  BSYNC B3 ;  /* 0x0000000000037941 */ /* 0x000fea0003800000 */
.L_x_12420:
        /* <DEDUP_REMOVED lines=10> */
.L_x_12423:
[----:B------:R-:W-:Y:S05]  /*2eed0*/  BSYNC B3 ;  /* 0x0000000000037941 */ /* 0x000fea0003800000 */
.L_x_12422:
[----:B------:R-:W2:Y:S04]  /*2eee0*/  LDL.64 R12, [R0] ;  /* 0x00000000000c7983 */ /* 0x000ea80000100a00 */
[----:B------:R-:W3:Y:S01]  /*2eef0*/  LDL.64 R8, [R0+0x28] ;  /* 0x0000280000087983 */ /* 0x000ee20000100a00 */
[C---:B------:R-:W-:Y:S02]  /*2ef00*/  R2UR UR6, R4.reuse ;  /* 0x00000000040672ca */ /* 0x040fe400000e0000 */
[C---:B------:R-:W-:Y:S01]  /*2ef10*/  R2UR UR7, R5.reuse ;  /* 0x00000000050772ca */ /* 0x040fe200000e0000 */
[----:B------:R-:W4:Y:S01]  /*2ef20*/  LDL.64 R20, [R0+0x20] ;  /* 0x0000200000147983 */ /* 0x000f220000100a00 */
[C---:B------:R-:W-:Y:S02]  /*2ef30*/  R2UR UR4, R4.reuse ;  /* 0x00000000040472ca */ /* 0x040fe400000e0000 */
[----:B------:R-:W-:Y:S01]  /*2ef40*/  R2UR UR5, R5 ;  /* 0x00000000050572ca */ /* 0x000fe200000e0000 */
[----:B0----5:R-:W4:Y:S08]  /*2ef50*/  LDL.64 R14, [R0+0x8] ;  /* 0x00000800000e7983 */ /* 0x021f300000100a00 */
[----:B--2---:R-:W2:Y:S04]  /*2ef60*/  LD.E R25, desc[UR6][R12.64] ;  /* 0x000000060c197980 */ /* 0x004ea8000c101900 */
[----:B---3--:R-:W2:Y:S01]  /*2ef70*/  LD.E.64 R8, desc[UR4][R8.64] ;  /* 0x0000000408087980 */ /* 0x008ea2000c101b00 */
[----:B------:R-:W-:Y:S05]  /*2ef80*/  WARPSYNC.ALL ;  /* 0x0000000000007948 */ /* 0x000fea0003800000 */
[----:B------:R-:W-:-:S02]  /*2ef90*/  R2UR UR4, R4 ;  /* 0x00000000040472ca */ /* 0x000fc400000e0000 */
[C---:B------:R-:W-:Y:S02]  /*2efa0*/  R2UR UR5, R5.reuse ;  /* 0x00000000050572ca */ /* 0x040fe400000e0000 */
[----:B------:R-:W-:Y:S02]  /*2efb0*/  R2UR UR6, R4 ;  /* 0x00000000040672ca */ /* 0x000fe400000e0000 */
[----:B------:R-:W-:-:S09]  /*2efc0*/  R2UR UR7, R5 ;  /* 0x00000000050772ca */ /* 0x000fd200000e0000 */
[----:B----4-:R-:W-:Y:S04]  /*2efd0*/  ST.E desc[UR4][R14.64], RZ ;  /* 0x000000ff0e007985 */ /* 0x010fe8000c101904 */
[----:B------:R-:W3:Y:S01]  /*2efe0*/  LD.E.64 R12, desc[UR6][R20.64] ;  /* 0x00000006140c7980 */ /* 0x000ee2000c101b00 */
[----:B--2---:R-:W-:Y:S01]  /*2eff0*/  IMAD R8, R25, 0x300, R8 ;  /* 0x0000030019087824 */ /* 0x004fe200078e0208 */
[----:B------:R-:W-:Y:S01]  /*2f000*/  R2UR UR7, R9 ;  /* 0x00000000090772ca */ /* 0x000fe200000e0000 */
[----:B------:R-:W-:Y:S01]  /*2f010*/  WARPGROUP.ARRIVE ;  /* 0x00000000000079c5 */ /* 0x000fe20000000000 */
[----:B------:R-:W-:Y:S02]  /*2f020*/  R2UR UR8, R4 ;  /* 0x00000000040872ca */ /* 0x000fe400000e0000 */
[----:B------:R-:W-:-:S02]  /*2f030*/  R2UR UR6, R8 ;  /* 0x00000000080672ca */ /* 0x000fc400000e0000 */
[C---:B------:R-:W-:Y:S02]  /*2f040*/  R2UR UR9, R5.reuse ;  /* 0x00000000050972ca */ /* 0x040fe400000e0000 */
[----:B------:R-:W-:Y:S02]  /*2f050*/  R2UR UR10, R4 ;  /* 0x00000000040a72ca */ /* 0x000fe400000e0000 */
[----:B------:R-:W-:Y:S02]  /*2f060*/  R2UR UR11, R5 ;  /* 0x00000000050b72ca */ /* 0x000fe400000e0000 */
[----:B---3--:R-:W-:Y:S01]  /*2f070*/  R2UR UR4, R12 ;  /* 0x000000000c0472ca */ /* 0x008fe200000e0000 */
[----:B------:R-:W-:Y:S01]  /*2f080*/  IMAD.MOV.U32 R12, RZ, RZ, 0x1 ;  /* 0x00000001ff0c7424 */ /* 0x000fe200078e00ff */
[----:B------:R-:W-:-:S13]  /*2f090*/  R2UR UR5, R13 ;  /* 0x000000000d0572ca */ /* 0x000fda00000e0000 */
[----:B------:R-:W-:Y:S03]  /*2f0a0*/  HGMMA.64x96x16.F32 R24, gdesc[UR4], RZ, !UPT, gsb0 ;  /* 0x01600000041879f0 */ /* 0x000fe6000c0008ff */
[----:B------:R-:W-:Y:S02]  /*2f0b0*/  WARPGROUP.DEPBAR.LE gsb0, 0x0 ;  /* 0x00008000000079c5 */ /* 0x000fe40000010000 */
[----:B------:R-:W-:Y:S04]  /*2f0c0*/  ST.E desc[UR8][R14.64], R12 ;  /* 0x0000000c0e007985 */ /* 0x000fe8000c101908 */
[----:B------:R-:W2:Y:S01]  /*2f0d0*/  LD.E.64 R72, desc[UR10][R20.64] ;  /* 0x0000000a14487980 */ /* 0x000ea2000c101b00 */
[----:B------:R-:W-:Y:S01]  /*2f0e0*/  VIADD R74, R8, 0x2 ;  /* 0x00000002084a7836 */ /* 0x000fe20000000000 */
[----:B------:R-:W-:Y:S01]  /*2f0f0*/  WARPGROUP.ARRIVE ;  /* 0x00000000000079c5 */ /* 0x000fe20000000000 */
[----:B------:R-:W-:Y:S01]  /*2f100*/  IMAD.MOV.U32 R75, RZ, RZ, R9 ;  /* 0x000000ffff4b7224 */ /* 0x000fe200078e0009 */
[----:B------:R-:W-:-:S02]  /*2f110*/  R2UR UR8, R4 ;  /* 0x00000000040872ca */ /* 0x000fc400000e0000 */
[----:B------:R-:W-:Y:S02]  /*2f120*/  R2UR UR6, R74 ;  /* 0x000000004a0672ca */ /* 0x000fe400000e0000 */
        /* <DEDUP_REMOVED lines=28> */
[----:B------:R-:W-:Y:S01]  /*2f2f0*/  R2UR UR7, R9 ;  /* 0x00000000090772ca */ /* 0x000fe200000e0000 */
[----:B------:R-:W-:Y:S01]  /*2f300*/  WARPGROUP.ARRIVE ;  /* 0x00000000000079c5 */ /* 0x000fe20000000000 */
[----:B------:R-:W-:-:S02]  /*2f310*/  R2UR UR8, R4 ;  /* 0x00000000040872ca */ /* 0x000fc400000e0000 */
        /* <DEDUP_REMOVED lines=11> */
[----:B0-----:R-:W3:-:S12]  /*2f3d0*/  LDL.64 R14, [R0] ;  /* 0x00000000000e7983 */ /* 0x001ed80000100a00 */
        /* <DEDUP_REMOVED lines=12> */
.L_x_12426:
[----:B------:R-:W-:Y:S05]  /*2f4a0*/  BSYNC B3 ;  /* 0x0000000000037941 */ /* 0x000fea0003800000 */
.L_x_12425:
        /* <DEDUP_REMOVED lines=17> */
.L_x_12428:
[----:B------:R-:W-:Y:S05]  /*2f5c0*/  BSYNC B3 ;  /* 0x0000000000037941 */ /* 0x000fea0003800000 */
.L_x_12427:
        /* <DEDUP_REMOVED lines=10> */
.L_x_12430:
[----:B------:R-:W-:Y:S05]  /*2f670*/  BSYNC B3 ;  /* 0x0000000000037941 */ /* 0x000fea0003800000 */
.L_x_12429:
[----:B------:R-:W2:Y:S04]  /*2f680*/  LDL.64 R14, [R0] ;  /* 0x00000000000e7983 */ /* 0x000ea80000100a00 */
[----:B------:R-:W3:Y:S04]  /*2f690*/  LDL.64 R72, [R0+0x58] ;  /* 0x0000580000487983 */ /* 0x000ee80000100a00 */
[----:B------:R-:W4:Y:S04]  /*2f6a0*/  LDL.64 R8, [R0+0x48] ;  /* 0x0000480000087983 */ /* 0x000f280000100a00 */
[----:B0----5:R-:W4:Y:S01]  /*2f6b0*/  LDL.64 R20, [R0+0x50] ;  /* 0x0000500000147983 */ /* 0x021f220000100a00 */
[----:B------:R-:W-:-:S02]  /*2f6c0*/  R2UR UR6, R4 ;  /* 0x00000000040672ca */ /* 0x000fc400000e0000 */
[C---:B------:R-:W-:Y:S01]  /*2f6d0*/  R2UR UR7, R5.reuse ;  /* 0x00000000050772ca */ /* 0x040fe200000e0000 */
[----:B------:R-:W4:Y:S01]  /*2f6e0*/  LDL.LU R76, [R1+0x480] ;  /* 0x00048000014c7983 */ /* 0x000f220000300800 */
        /* <DEDUP_REMOVED lines=16> */
[----:B--2---:R-:W-:Y:S01]  /*2f7f0*/  IMAD R14, R13, 0xc00, R14 ;  /* 0x00000c000d0e7824 */ /* 0x004fe200078e020e */
[----:B------:R-:W-:-:S04]  /*2f800*/  R2UR UR7, R15 ;  /* 0x000000000f0772ca */ /* 0x000fc800000e0000 */
        /* <DEDUP_REMOVED lines=9> */
[----:B------:R-:W-:-:S02]  /*2f8a0*/  VIADD R74, R14, 0x2 ;  /* 0x000000020e4a7836 */ /* 0x000fc40000000000 */
[----:B------:R-:W-:-:S03]  /*2f8b0*/  IMAD.MOV.U32 R75, RZ, RZ, R15 ;  /* 0x000000ffff4b7224 */ /* 0x000fc600078e000f */
[----:B------:R-:W-:Y:S02]  /*2f8c0*/  R2UR UR6, R74 ;  /* 0x000000004a0672ca */ /* 0x000fe400000e0000 */
        /* <DEDUP_REMOVED lines=236> */
[----:B0-----:R-:W3:Y:S01]  /*30790*/  @!P2 LDL.64 R8, [R0] ;  /* 0x000000000008a983 */ /* 0x001ee20000100a00 */
[----:B------:R-:W-:-:S02]  /*307a0*/  @!P2 R2UR UR4, R4 ;  /* 0x000000000404a2ca */ /* 0x000fc400000e0000 */
[C---:B------:R-:W-:Y:S02]  /*307b0*/  @!P2 R2UR UR5, R5.reuse ;  /* 0x000000000505a2ca */ /* 0x040fe400000e0000 */
[----:B------:R-:W-:Y:S02]  /*307c0*/  SHF.R.U32.HI R20, RZ, 0x7, R13 ;  /* 0x00000007ff147819 */ /* 0x000fe4000001160d */
[----:B------:R-:W-:Y:S02]  /*307d0*/  @!P2 R2UR UR6, R4 ;  /* 0x000000000406a2ca */ /* 0x000fe400000e0000 */
[----:B------:R-:W-:Y:S02]  /*307e0*/  @!P2 R2UR UR7, R5 ;  /* 0x000000000507a2ca */ /* 0x000fe400000e0000 */
[----:B------:R-:W-:-:S05]  /*307f0*/  IADD3 R20, -R20, 0xb, RZ ;  /* 0x0000000b14147810 */ /* 0x000fca0007ffe1ff */
[----:B------:R0:W-:Y:S06]  /*30800*/  BAR.ARV R20, 0x100 ;  /* 0x000400140000751d */ /* 0x0001ec0000002000 */
[----:B--2---:R-:W2:Y:S04]  /*30810*/  @!P2 LD.E.64 R14, desc[UR4][R14.64+0x30] ;  /* 0x000030040e0ea980 */ /* 0x004ea8000c101b00 */
[----:B---3--:R-:W3:Y:S01]  /*30820*/  @!P2 LD.E R21, desc[UR6][R8.64] ;  /* 0x000000060815a980 */ /* 0x008ee2000c101900 */
[----:B------:R-:W-:-:S02]  /*30830*/  R2UR UR4, R4 ;  /* 0x00000000040472ca */ /* 0x000fc400000e0000 */
[----:B------:R-:W-:Y:S02]  /*30840*/  R2UR UR5, R5 ;  /* 0x00000000050572ca */ /* 0x000fe400000e0000 */
[----:B--2---:R-:W-:-:S05]  /*30850*/  @!P2 MOV R72, R14 ;  /* 0x0000000e0048a202 */ /* 0x004fca0000000f00 */
[----:B---3--:R-:W-:-:S05]  /*30860*/  @!P2 IMAD R21, R21, 0x8, R72 ;  /* 0x000000081515a824 */ /* 0x008fca00078e0248 */
[----:B------:R-:W-:-:S04]  /*30870*/  @!P2 PRMT R21, RZ, 0x654, R21 ;  /* 0x00000654ff15a816 */ /* 0x000fc80000000015 */
[----:B------:R1:W-:Y:S01]  /*30880*/  @!P2 SYNCS.ARRIVE.TRANS64.RED.A1T0 RZ, [R21+URZ], RZ ;  /* 0x000000ff15ffa9a7 */ /* 0x0003e2000810043f */
[----:B------:R-:W2:Y:S01]  /*30890*/  LD.E R72, desc[UR4][R6.64+0x24] ;  /* 0x0000240406487980 */ /* 0x000ea2000c101900 */
[----:B------:R-:W-:Y:S02]  /*308a0*/  R2UR UR4, R4 ;  /* 0x00000000040472ca */ /* 0x000fe400000e0000 */
[----:B------:R-:W-:-:S13]  /*308b0*/  R2UR UR5, R5 ;  /* 0x00000000050572ca */ /* 0x000fda00000e0000 */
[----:B-1----:R-:W3:Y:S01]  /*308c0*/  LD.E R21, desc[UR4][R6.64] ;  /* 0x0000000406157980 */ /* 0x002ee2000c101900 */
[----:B------:R-:W-:Y:S02]  /*308d0*/  R2UR UR4, R4 ;  /* 0x00000000040472ca */ /* 0x000fe400000e0000 */
[----:B------:R-:W-:Y:S02]  /*308e0*/  R2UR UR5, R5 ;  /* 0x00000000050572ca */ /* 0x000fe400000e0000 */
[----:B------:R-:W-:-:S04]  /*308f0*/  LOP3.LUT R76, R76, 0xfff7ffff, RZ, 0xc0, !PT ;  /* 0xfff7ffff4c4c7812 */ /* 0x000fc800078ec0ff */
[----:B------:R-:W-:-:S05]  /*30900*/  @P2 LOP3.LUT R76, R76, 0x80000, RZ, 0xfc, !PT ;  /* 0x000800004c4c2812 */ /* 0x000fca00078efcff */
[----:B------:R1:W-:Y:S04]  /*30910*/  STL [R1+0x480], R76 ;  /* 0x0004804c01007387 */ /* 0x0003e80000100800 */
[----:B-1----:R-:W4:Y:S01]  /*30920*/  LD.E R76, desc[UR4][R2.64] ;  /* 0x00000004024c7980 */ /* 0x002f22000c101900 */
        /* <DEDUP_REMOVED lines=12> */
[----:B--2---:R-:W-:-:S13]  /*309f0*/  ISETP.NE.AND P1, PT, R72, 0x1, PT ;  /* 0x000000014800780c */ /* 0x004fda0003f25270 */
[C---:B------:R-:W-:Y:S02]  /*30a00*/  @P1 R2UR UR4, R4.reuse ;  /* 0x00000000040412ca */ /* 0x040fe400000e0000 */
[C---:B------:R-:W-:Y:S02]  /*30a10*/  @P1 R2UR UR5, R5.reuse ;  /* 0x00000000050512ca */ /* 0x040fe400000e0000 */
[----:B------:R-:W-:Y:S02]  /*30a20*/  @P1 R2UR UR6, R4 ;  /* 0x00000000040612ca */ /* 0x000fe400000e0000 */
        /* <DEDUP_REMOVED lines=11> */
[----:B0-----:R-:W-:-:S05]  /*30ae0*/  LOP3.LUT R20, R9, 0xffffff80, RZ, 0xc0, !PT ;  /* 0xffffff8009147812 */ /* 0x001fca00078ec0ff */
[----:B------:R-:W-:-:S05]  /*30af0*/  IMAD.IADD R20, R21, 0x1, -R20 ;  /* 0x0000000115147824 */ /* 0x000fca00078e0a14 */
[----:B------:R-:W-:Y:S02]  /*30b00*/  SHF.R.S32.HI R15, RZ, 0x1f, R20 ;  /* 0x0000001fff0f7819 */ /* 0x000fe40000011414 */
[----:B------:R-:W-:Y:S02]  /*30b10*/  LEA.HI R75, R14, R21, RZ, 0x2 ;  /* 0x000000150e4b7211 */ /* 0x000fe400078f10ff */
[CC--:B------:R-:W-:Y:S02]  /*30b20*/  LEA.HI R72, R15.reuse, R20.reuse, RZ, 0x2 ;  /* 0x000000140f487211 */ /* 0x0c0fe400078f10ff */
[----:B------:R-:W-:Y:S02]  /*30b30*/  LEA.HI R15, R15, R20, RZ, 0x5 ;  /* 0x000000140f0f7211 */ /* 0x000fe400078f28ff */
[--C-:B------:R-:W-:Y:S02]  /*30b40*/  SHF.R.S32.HI R73, RZ, 0x2, R72.reuse ;  /* 0x00000002ff497819 */ /* 0x100fe40000011448 */
[----:B------:R-:W-:-:S02]  /*30b50*/  SHF.R.S32.HI R74, RZ, 0x1f, R72 ;  /* 0x0000001fff4a7819 */ /* 0x000fc40000011448 */
[----:B------:R-:W-:Y:S02]  /*30b60*/  LOP3.LUT R78, R75, 0xfffffffc, RZ, 0xc0, !PT ;  /* 0xfffffffc4b4e7812 */ /* 0x000fe400078ec0ff */
[----:B------:R-:W-:Y:S02]  /*30b70*/  SHF.R.S32.HI R14, RZ, 0x7, R9 ;  /* 0x00000007ff0e7819 */ /* 0x000fe40000011409 */
[----:B------:R-:W-:Y:S01]  /*30b80*/  LEA.HI R74, R74, R73, RZ, 0x3 ;  /* 0x000000494a4a7211 */ /* 0x000fe200078f18ff */
[----:B------:R-:W-:Y:S01]  /*30b90*/  IMAD.IADD R78, R21, 0x1, -R78 ;  /* 0x00000001154e7824 */ /* 0x000fe200078e0a4e */
[----:B------:R-:W-:Y:S02]  /*30ba0*/  SHF.R.S32.HI R15, RZ, 0x5, R15 ;  /* 0x00000005ff0f7819 */ /* 0x000fe4000001140f */
[----:B------:R-:W-:Y:S02]  /*30bb0*/  LEA.HI R9, R9, R14, RZ, 0x1 ;  /* 0x0000000e09097211 */ /* 0x000fe400078f08ff */
[----:B------:R-:W-:Y:S01]  /*30bc0*/  LOP3.LUT R74, R74, 0xfffffff8, RZ, 0xc0, !PT ;  /* 0xfffffff84a4a7812 */ /* 0x000fe200078ec0ff */
[----:B----4-:R-:W-:Y:S01]  /*30bd0*/  IMAD R21, R76, 0x8, R15 ;  /* 0x000000084c157824 */ /* 0x010fe200078e020f */
[----:B------:R-:W-:-:S02]  /*30be0*/  LOP3.LUT R9, R9, 0x3fffffe, RZ, 0xc0, !PT ;  /* 0x03fffffe09097812 */ /* 0x000fc400078ec0ff */
[----:B------:R-:W-:Y:S01]  /*30bf0*/  LEA.HI R15, R78, R78, RZ, 0x1 ;  /* 0x0000004e4e0f7211 */ /* 0x000fe200078f08ff */
[----:B------:R-:W-:Y:S02]  /*30c00*/  IMAD.IADD R74, R73, 0x1, -R74 ;  /* 0x00000001494a7824 */ /* 0x000fe400078e0a4a */
[----:B------:R-:W-:Y:S01]  /*30c10*/  IMAD.IADD R9, R14, 0x1, -R9 ;  /* 0x000000010e097824 */ /* 0x000fe200078e0a09 */
[----:B------:R-:W-:Y:S01]  /*30c20*/  LOP3.LUT R15, R15, 0x1ffffffe, RZ, 0xc0, !PT ;  /* 0x1ffffffe0f0f7812 */ /* 0x000fe200078ec0ff */
[----:B------:R-:W-:-:S04]  /*30c30*/  IMAD.U32 R74, R21, 0x10, R74 ;  /* 0x00000010154a7824 */ /* 0x000fc800078e004a */
[----:B------:R-:W-:Y:S02]  /*30c40*/  IMAD.IADD R15, R78, 0x1, -R15 ;  /* 0x000000014e0f7824 */ /* 0x000fe400078e0a0f */
[----:B------:R-:W-:-:S04]  /*30c50*/  IMAD R74, R9, 0x40, R74 ;  /* 0x00000040094a7824 */ /* 0x000fc800078e024a */
[----:B------:R-:W-:Y:S01]  /*30c60*/  IMAD R74, R15, 0x8, R74 ;  /* 0x000000080f4a7824 */ /* 0x000fe200078e024a */
[----:B------:R-:W-:Y:S01]  /*30c70*/  LOP3.LUT R9, R72, 0x7ffffffc, RZ, 0xc0, !PT ;  /* 0x7ffffffc48097812 */ /* 0x000fe200078ec0ff */
[----:B------:R-:W-:Y:S01]  /*30c80*/  IMAD.MOV.U32 R15, RZ, RZ, -0x60 ;  /* 0xffffffa0ff0f7424 */ /* 0x000fe200078e00ff */
[----:B------:R-:W-:-:S03]  /*30c90*/  ISETP.GE.AND P2, PT, R2, 0x1, PT ;  /* 0x000000010200780c */ /* 0x000fc60003f46270 */
[----:B------:R-:W-:Y:S02]  /*30ca0*/  IMAD.IADD R9, R20, 0x1, -R9 ;  /* 0x0000000114097824 */ /* 0x000fe400078e0a09 */
[----:B------:R-:W-:-:S04]  /*30cb0*/  IMAD R14, R10, R15, 0x1 ;  /* 0x000000010a0e7424 */ /* 0x000fc800078e020f */
[----:B------:R-:W-:Y:S01]  /*30cc0*/  IMAD R9, R9, -0x2, R14 ;  /* 0xfffffffe09097824 */ /* 0x000fe200078e020e */
[----:B------:R-:W-:Y:S01]  /*30cd0*/  LOP3.LUT R81, RZ, R81, RZ, 0x33, !PT ;  /* 0x00000051ff517212 */ /* 0x000fe200078e33ff */
[----:B------:R-:W-:Y:S01]  /*30ce0*/  BSSY B3, `(.L_x_12432) ;  /* 0x000002d000037945 */ /* 0x000fe20003800000 */
[----:B------:R-:W-:Y:S02]  /*30cf0*/  IMAD R83, R10, -0x60, R83 ;  /* 0xffffffa00a537824 */ /* 0x000fe400078e0253 */
[----:B------:R-:W-:Y:S02]  /*30d00*/  VIADD R21, R9, 0xffffffff ;  /* 0xffffffff09157836 */ /* 0x000fe40000000000 */
[----:B--2---:R-:W-:-:S05]  /*30d10*/  @P1 IMAD.HI.U32 R77, R74, R77, RZ ;  /* 0x0000004d4a4d1227 */ /* 0x004fca00078e00ff */
[----:B------:R-:W-:-:S05]  /*30d20*/  @P1 SHF.R.U32.HI R74, RZ, R80, R77 ;  /* 0x00000050ff4a1219 */ /* 0x000fca000001164d */
[----:B------:R-:W0:Y:S01]  /*30d30*/  SHFL.IDX PT, R76, R74, RZ, 0x1c1f ;  /* 0x001c1fff4a4c7589 */ /* 0x000e2200000e0000 */
[----:B------:R-:W-:-:S05]  /*30d40*/  IADD3 R14, -R8, R9, R3 ;  /* 0x00000009080e7210 */ /* 0x000fca0007ffe103 */
        /* <DEDUP_REMOVED lines=21> */
.L_x_12437:
[----:B------:R-:W-:Y:S05]  /*30ea0*/  BSYNC B5 ;  /* 0x0000000000057941 */ /* 0x000fea0003800000 */
.L_x_12436:
[----:B------:R-:W-:Y:S01]  /*30eb0*/  LOP3.LUT R15, RZ, R15, RZ, 0x33, !PT ;  /* 0x0000000fff0f7212 */ /* 0x000fe200078e33ff */
[----:B------:R-:W-:Y:S06]  /*30ec0*/  BRA `(.L_x_12438) ;  /* 0x0000000000287947 */ /* 0x000fec0003800000 */
.L_x_12435:
        /* <DEDUP_REMOVED lines=10> */
.L_x_12438:
[----:B------:R-:W-:Y:S05]  /*30f70*/  BSYNC B4 ;  /* 0x0000000000047941 */ /* 0x000fea0003800000 */
.L_x_12434:
[----:B------:R-:W-:-:S05]  /*30f80*/  IMAD R15, R2, R15, R21 ;  /* 0x0000000f020f7224 */ /* 0x000fca00078e0215 */
[----:B------:R-:W-:Y:S02]  /*30f90*/  VIMNMX R14, R14, R15, !PT ;  /* 0x0000000f0e0e7248 */ /* 0x000fe40007fe0100 */
[----:B------:R-:W-:-:S07]  /*30fa0*/  VIADDMNMX R9, R15, R2, R9, PT ;  /* 0x000000020f097246 */ /* 0x000fce0003800109 */
.L_x_12433:
[----:B------:R-:W-:Y:S05]  /*30fb0*/  BSYNC B3 ;  /* 0x0000000000037941 */ /* 0x000fea0003800000 */
.L_x_12432:
        /* <DEDUP_REMOVED lines=137> */
.L_x_12444:
[----:B------:R-:W-:Y:S05]  /*31850*/  BSYNC B5 ;  /* 0x0000000000057941 */ /* 0x000fea0003800000 */
.L_x_12443:
[----:B------:R-:W-:Y:S01]  /*31860*/  LOP3.LUT R3, RZ, R3, RZ, 0x33, !PT ;  /* 0x00000003ff037212 */ /* 0x000fe200078e33ff */
[----:B------:R-:W-:Y:S06]  /*31870*/  BRA `(.L_x_12445) ;  /* 0x0000000000287947 */ /* 0x000fec0003800000 */
.L_x_12442:
        /* <DEDUP_REMOVED lines=10> */
.L_x_12445:
[----:B------:R-:W-:Y:S05]  /*31920*/  BSYNC B4 ;  /* 0x0000000000047941 */ /* 0x000fea0003800000 */
.L_x_12441:
[----:B------:R-:W-:-:S05]  /*31930*/  IMAD R3, R2, R3, R21 ;  /* 0x0000000302037224 */ /* 0x000fca00078e0215 */
[----:B------:R-:W-:Y:S02]  /*31940*/  VIADDMNMX R9, R3, R2, R9, PT ;  /* 0x0000000203097246 */ /* 0x000fe40003800109 */
[----:B------:R-:W-:-:S07]  /*31950*/  VIMNMX R14, R14, R3, !PT ;  /* 0x000000030e0e7248 */ /* 0x000fce0007fe0100 */
.L_x_12440:
[----:B------:R-:W-:Y:S05]  /*31960*/  BSYNC B3 ;  /* 0x0000000000037941 */ /* 0x000fea0003800000 */
.L_x_12439:
        /* <DEDUP_REMOVED lines=169> */
[----:B------:R-:W-:Y:S02]  /*32400*/  FMUL.FTZ R20, R14, R7 ;  /* 0x000000070e147220 */ /* 0x000fe40000410000 */
[----:B------:R-:W0:Y:S08]  /*32410*/  MUFU.EX2 R14, R21 ;  /* 0x00000015000e7308 */ /* 0x000e300000000800 */
[----:B------:R-:W4:Y:S01]  /*32420*/  MUFU.EX2 R20, R20 ;  /* 0x0000001400147308 */ /* 0x000f220000000800 */
[----:B------:R-:W-:Y:S01]  /*32430*/  ST.E desc[UR4][R2.64+0x4], R9 ;  /* 0x0000040902007985 */ /* 0x000fe2000c101904 */
[----:B0-----:R-:W-:Y:S01]  /*32440*/  FMUL.FTZ R75, R14, R75 ;  /* 0x0000004b0e4b7220 */ /* 0x001fe20000410000 */
[----:B----4-:R-:W-:-:S04]  /*32450*/  FMUL.FTZ R73, R20, R79 ;  /* 0x0000004f14497220 */ /* 0x010fc80000410000 */
[----:B------:R0:W-:Y:S04]  /*32460*/  ST.E desc[UR6][R2.64+0x10], R75 ;  /* 0x0000104b02007985 */ /* 0x0001e8000c101906 */
[----:B------:R1:W-:Y:S04]  /*32470*/  ST.E desc[UR8][R2.64+0x14], R73 ;  /* 0x0000144902007985 */ /* 0x0003e8000c101908 */
[----:B------:R-:W2:Y:S04]  /*32480*/  LDL.64 R6, [R0+0x70] ;  /* 0x0000700000067983 */ /* 0x000ea80000100a00 */
[----:B--2---:R-:W1:Y:S04]  /*32490*/  LD.E R24, desc[UR6][R6.64+0x20] ;  /* 0x0000200606187980 */ /* 0x004e68000c101900 */
[----:B------:R-:W1:Y:S04]  /*324a0*/  LD.E R8, desc[UR4][R6.64] ;  /* 0x0000000406087980 */ /* 0x000e68000c101900 */
[----:B------:R-:W2:Y:S04]  /*324b0*/  LD.E R21, desc[UR8][R6.64+0x4] ;  /* 0x0000040806157980 */ /* 0x000ea8000c101900 */
[----:B0-----:R-:W3:Y:S04]  /*324c0*/  LD.E R75, desc[UR4][R6.64+0x10] ;  /* 0x00001004064b7980 */ /* 0x001ee8000c101900 */
[----:B------:R-:W4:Y:S01]  /*324d0*/  LD.E R72, desc[UR6][R6.64+0x14] ;  /* 0x0000140606487980 */ /* 0x000f22000c101900 */
[C---:B-1----:R-:W-:Y:S01]  /*324e0*/  FMUL.FTZ R2, R8.reuse, R24 ;  /* 0x0000001808027220 */ /* 0x042fe20000410000 */
[----:B------:R-:W-:-:S02]  /*324f0*/  FSETP.NEU.FTZ.AND P1, PT, R8, -INF , PT ;  /* 0xff8000000800780b */ /* 0x000fc40003f3d000 */
[----:B--2---:R-:W-:Y:S01]  /*32500*/  FSETP.NEU.FTZ.AND P2, PT, R21, -INF , PT ;  /* 0xff8000001500780b */ /* 0x004fe20003f5d000 */
[----:B------:R-:W-:Y:S01]  /*32510*/  FMUL.FTZ R21, R24, R21 ;  /* 0x0000001518157220 */ /* 0x000fe20000410000 */
[----:B------:R-:W-:-:S04]  /*32520*/  FSEL R3, R2, RZ, P1 ;  /* 0x000000ff02037208 */ /* 0x000fc80000800000 */
[----:B------:R-:W-:Y:S01]  /*32530*/  FSEL R73, R21, RZ, P2 ;  /* 0x000000ff15497208 */ /* 0x000fe20001000000 */
[-CC-:B------:R-:W-:Y:S01]  /*32540*/  FFMA.FTZ R172, R15, R24.reuse, -R3.reuse ;  /* 0x000000180fac7223 */ /* 0x180fe20000010803 */
[----:B------:R-:W-:-:S03]  /*32550*/  FFMA.FTZ R25, R25, R24, -R3 ;  /* 0x0000001819197223 */ /* 0x000fc60000010803 */
[-C--:B------:R-:W-:Y:S02]  /*32560*/  FFMA.FTZ R173, R26, R24.reuse, -R73 ;  /* 0x000000181aad7223 */ /* 0x080fe40000010849 */
[----:B------:R-:W3:Y:S01]  /*32570*/  MUFU.EX2 R172, R172 ;  /* 0x000000ac00ac7308 */ /* 0x000ee20000000800 */
[-CC-:B------:R-:W-:Y:S01]  /*32580*/  FFMA.FTZ R174, R28, R24.reuse, -R3.reuse ;  /* 0x000000181cae7223 */ /* 0x180fe20000010803 */
[-CC-:B------:R-:W-:Y:S01]  /*32590*/  FFMA.FTZ R21, R29, R24.reuse, -R3.reuse ;  /* 0x000000181d157223 */ /* 0x180fe20000010803 */
[-C--:B------:R-:W-:Y:S01]  /*325a0*/  FFMA.FTZ R8, R33, R24.reuse, -R3 ;  /* 0x0000001821087223 */ /* 0x080fe20000010803 */
[-C--:B------:R-:W-:Y:S01]  /*325b0*/  FFMA.FTZ R15, R27, R24.reuse, -R73 ;  /* 0x000000181b0f7223 */ /* 0x080fe20000010849 */
        /* <DEDUP_REMOVED lines=43> */
[----:B------:R-:W1:Y:S08]  /*32870*/  MUFU.EX2 R174, R174 ;  /* 0x000000ae00ae7308 */ /* 0x000e700000000800 */
[----:B------:R-:W2:Y:S08]  /*32880*/  MUFU.EX2 R24, R15 ;  /* 0x0000000f00187308 */ /* 0x000eb00000000800 */
[----:B------:R-:W5:Y:S08]  /*32890*/  MUFU.EX2 R175, R175 ;  /* 0x000000af00af7308 */ /* 0x000f700000000800 */
[----:B------:R-:W5:Y:S08]  /*328a0*/  MUFU.EX2 R21, R21 ;  /* 0x0000001500157308 */ /* 0x000f700000000800 */
[----:B------:R-:W5:Y:S08]  /*328b0*/  MUFU.EX2 R26, R26 ;  /* 0x0000001a001a7308 */ /* 0x000f700000000800 */
[----:B------:R-:W5:Y:S08]  /*328c0*/  MUFU.EX2 R152, R152 ;  /* 0x0000009800987308 */ /* 0x000f700000000800 */
[----:B------:R3:W-:Y:S02]  /*328d0*/  MUFU.EX2 R27, R8 ;  /* 0x00000008001b7308 */ /* 0x0007e40000000800 */
[----:B---3--:R-:W-:-:S06]  /*328e0*/  FADD.FTZ R8, R172, R75 ;  /* 0x0000004bac087221 */ /* 0x008fcc0000010000 */
[----:B------:R4:W-:Y:S01]  /*328f0*/  MUFU.EX2 R31, R9 ;  /* 0x00000009001f7308 */ /* 0x0009e20000000800 */
[----:B0-----:R-:W-:-:S07]  /*32900*/  FADD.FTZ R47, R25, R8 ;  /* 0x00000008192f7221 */ /* 0x001fce0000010000 */
[----:B------:R-:W0:Y:S01]  /*32910*/  MUFU.EX2 R153, R153 ;  /* 0x0000009900997308 */ /* 0x000e220000000800 */
[----:B----4-:R-:W-:Y:S01]  /*32920*/  FADD.FTZ R9, R173, R72 ;  /* 0x00000048ad097221 */ /* 0x010fe20000010000 */
[----:B-1----:R-:W-:-:S03]  /*32930*/  FADD.FTZ R44, R174, R47 ;  /* 0x0000002fae2c7221 */ /* 0x002fc60000010000 */
[----:B--2---:R-:W-:-:S03]  /*32940*/  FADD.FTZ R8, R24, R9 ;  /* 0x0000000918087221 */ /* 0x004fc60000010000 */
[----:B------:R-:W1:Y:S01]  /*32950*/  MUFU.EX2 R28, R28 ;  /* 0x0000001c001c7308 */ /* 0x000e620000000800 */
[----:B-----5:R-:W-:Y:S01]  /*32960*/  FADD.FTZ R9, R175, R8 ;  /* 0x00000008af097221 */ /* 0x020fe20000010000 */
[----:B------:R-:W-:-:S06]  /*32970*/  FADD.FTZ R15, R21, R44 ;  /* 0x0000002c150f7221 */ /* 0x000fcc0000010000 */
[----:B------:R-:W2:Y:S01]  /*32980*/  MUFU.EX2 R154, R154 ;  /* 0x0000009a009a7308 */ /* 0x000ea20000000800 */
[----:B------:R-:W-:Y:S01]  /*32990*/  FADD.FTZ R8, R26, R9 ;  /* 0x000000091a087221 */ /* 0x000fe20000010000 */
[----:B------:R-:W-:-:S06]  /*329a0*/  FADD.FTZ R44, R152, R15 ;  /* 0x0000000f982c7221 */ /* 0x000fcc0000010000 */
[----:B------:R-:W3:Y:S08]  /*329b0*/  MUFU.EX2 R155, R155 ;  /* 0x0000009b009b7308 */ /* 0x000ef00000000800 */
[----:B------:R-:W4:Y:S01]  /*329c0*/  MUFU.EX2 R29, R29 ;  /* 0x0000001d001d7308 */ /* 0x000f220000000800 */
[----:B0-----:R-:W-:Y:S01]  /*329d0*/  FADD.FTZ R9, R153, R8 ;  /* 0x0000000899097221 */ /* 0x001fe20000010000 */
[----:B------:R-:W-:-:S06]  /*329e0*/  FADD.FTZ R15, R27, R44 ;  /* 0x0000002c1b0f7221 */ /* 0x000fcc0000010000 */
[----:B------:R-:W0:Y:S08]  /*329f0*/  MUFU.EX2 R30, R30 ;  /* 0x0000001e001e7308 */ /* 0x000e300000000800 */
[----:B------:R-:W5:Y:S01]  /*32a00*/  MUFU.EX2 R156, R156 ;  /* 0x0000009c009c7308 */ /* 0x000f620000000800 */
[----:B-1----:R-:W-:Y:S01]  /*32a10*/  FADD.FTZ R8, R28, R9 ;  /* 0x000000091c087221 */ /* 0x002fe20000010000 */
[----:B--2---:R-:W-:-:S06]  /*32a20*/  FADD.FTZ R44, R154, R15 ;  /* 0x0000000f9a2c7221 */ /* 0x004fcc0000010000 */
[----:B------:R-:W1:Y:S01]  /*32a30*/  MUFU.EX2 R157, R157 ;  /* 0x0000009d009d7308 */ /* 0x000e620000000800 */
[----:B---3--:R-:W-:Y:S01]  /*32a40*/  FADD.FTZ R9, R155, R8 ;  /* 0x000000089b097221 */ /* 0x008fe20000010000 */
[----:B----4-:R-:W-:-:S06]  /*32a50*/  FADD.FTZ R15, R29, R44 ;  /* 0x0000002c1d0f7221 */ /* 0x010fcc0000010000 */
[----:B------:R-:W2:Y:S08]  /*32a60*/  MUFU.EX2 R32, R32 ;  /* 0x0000002000207308 */ /* 0x000eb00000000800 */
[----:B------:R-:W3:Y:S01]  /*32a70*/  MUFU.EX2 R158, R158 ;  /* 0x0000009e009e7308 */ /* 0x000ee20000000800 */
[----:B0-----:R-:W-:Y:S01]  /*32a80*/  FADD.FTZ R8, R30, R9 ;  /* 0x000000091e087221 */ /* 0x001fe20000010000 */
[----:B-----5:R-:W-:-:S06]  /*32a90*/  FADD.FTZ R44, R156, R15 ;  /* 0x0000000f9c2c7221 */ /* 0x020fcc0000010000 */
[----:B------:R-:W0:Y:S08]  /*32aa0*/  MUFU.EX2 R159, R159 ;  /* 0x0000009f009f7308 */ /* 0x000e300000000800 */
[----:B------:R-:W4:Y:S01]  /*32ab0*/  MUFU.EX2 R33, R33 ;  /* 0x0000002100217308 */ /* 0x000f220000000800 */
[----:B-1----:R-:W-:Y:S01]  /*32ac0*/  FADD.FTZ R9, R157, R8 ;  /* 0x000000089d097221 */ /* 0x002fe20000010000 */
[----:B------:R-:W-:-:S06]  /*32ad0*/  FADD.FTZ R15, R31, R44 ;  /* 0x0000002c1f0f7221 */ /* 0x000fcc0000010000 */
[----:B------:R-:W1:Y:S08]  /*32ae0*/  MUFU.EX2 R34, R34 ;  /* 0x0000002200227308 */ /* 0x000e700000000800 */
[----:B------:R-:W5:Y:S01]  /*32af0*/  MUFU.EX2 R160, R160 ;  /* 0x000000a000a07308 */ /* 0x000f620000000800 */
[----:B--2---:R-:W-:Y:S01]  /*32b00*/  FADD.FTZ R8, R32, R9 ;  /* 0x0000000920087221 */ /* 0x004fe20000010000 */
[----:B---3--:R-:W-:-:S06]  /*32b10*/  FADD.FTZ R44, R158, R15 ;  /* 0x0000000f9e2c7221 */ /* 0x008fcc0000010000 */
[----:B------:R-:W2:Y:S08]  /*32b20*/  MUFU.EX2 R161, R161 ;  /* 0x000000a100a17308 */ /* 0x000eb00000000800 */
[----:B------:R-:W3:Y:S01]  /*32b30*/  MUFU.EX2 R35, R49 ;  /* 0x0000003100237308 */ /* 0x000ee20000000800 */
[----:B0-----:R-:W-:Y:S01]  /*32b40*/  FADD.FTZ R9, R159, R8 ;  /* 0x000000089f097221 */ /* 0x001fe20000010000 */
[----:B----4-:R-:W-:-:S06]  /*32b50*/  FADD.FTZ R15, R33, R44 ;  /* 0x0000002c210f7221 */ /* 0x010fcc0000010000 */
[----:B------:R-:W0:Y:S08]  /*32b60*/  MUFU.EX2 R36, R36 ;  /* 0x0000002400247308 */ /* 0x000e300000000800 */
[----:B------:R-:W4:Y:S01]  /*32b70*/  MUFU.EX2 R162, R162 ;  /* 0x000000a200a27308 */ /* 0x000f220000000800 */
[----:B-1----:R-:W-:Y:S01]  /*32b80*/  FADD.FTZ R8, R34, R9 ;  /* 0x0000000922087221 */ /* 0x002fe20000010000 */
[----:B-----5:R-:W-:-:S06]  /*32b90*/  FADD.FTZ R44, R160, R15 ;  /* 0x0000000fa02c7221 */ /* 0x020fcc0000010000 */
        /* <DEDUP_REMOVED lines=8> */
[----:B------:R-:W0:Y:S01]  /*32c20*/  MUFU.EX2 R165, R165 ;  /* 0x000000a500a57308 */ /* 0x000e220000000800 */
[----:B-1----:R-:W-:-:S07]  /*32c30*/  FADD.FTZ R9, R163, R8 ;  /* 0x00000008a3097221 */ /* 0x002fce0000010000 */
[----:B------:R-:W1:Y:S01]  /*32c40*/  MUFU.EX2 R39, R57 ;  /* 0x0000003900277308 */ /* 0x000e620000000800 */
[----:B-----5:R-:W-:-:S07]  /*32c50*/  FADD.FTZ R15, R37, R44 ;  /* 0x0000002c250f7221 */ /* 0x020fce0000010000 */
[----:B------:R-:W4:Y:S01]  /*32c60*/  MUFU.EX2 R40, R40 ;  /* 0x0000002800287308 */ /* 0x000f220000000800 */
[----:B--2---:R-:W-:Y:S01]  /*32c70*/  FADD.FTZ R8, R38, R9 ;  /* 0x0000000926087221 */ /* 0x004fe20000010000 */
[----:B---3--:R-:W-:-:S06]  /*32c80*/  FADD.FTZ R44, R164, R15 ;  /* 0x0000000fa42c7221 */ /* 0x008fcc0000010000 */
[----:B------:R-:W2:Y:S08]  /*32c90*/  MUFU.EX2 R166, R166 ;  /* 0x000000a600a67308 */ /* 0x000eb00000000800 */
[----:B------:R-:W3:Y:S01]  /*32ca0*/  MUFU.EX2 R167, R167 ;  /* 0x000000a700a77308 */ /* 0x000ee20000000800 */
[----:B0-----:R-:W-:-:S07]  /*32cb0*/  FADD.FTZ R9, R165, R8 ;  /* 0x00000008a5097221 */ /* 0x001fce0000010000 */
[----:B------:R-:W0:Y:S01]  /*32cc0*/  MUFU.EX2 R41, R41 ;  /* 0x0000002900297308 */ /* 0x000e220000000800 */
[----:B-1----:R-:W-:-:S07]  /*32cd0*/  FADD.FTZ R15, R39, R44 ;  /* 0x0000002c270f7221 */ /* 0x002fce0000010000 */
[----:B------:R-:W1:Y:S01]  /*32ce0*/  MUFU.EX2 R42, R42 ;  /* 0x0000002a002a7308 */ /* 0x000e620000000800 */
[----:B----4-:R-:W-:-:S07]  /*32cf0*/  FADD.FTZ R8, R40, R9 ;  /* 0x0000000928087221 */ /* 0x010fce0000010000 */
[----:B------:R-:W4:Y:S08]  /*32d00*/  MUFU.EX2 R168, R168 ;  /* 0x000000a800a87308 */ /* 0x000f300000000800 */
[----:B------:R-:W5:Y:S01]  /*32d10*/  MUFU.EX2 R169, R169 ;  /* 0x000000a900a97308 */ /* 0x000f620000000800 */
[----:B--2---:R-:W-:Y:S01]  /*32d20*/  FADD.FTZ R48, R166, R15 ;  /* 0x0000000fa6307221 */ /* 0x004fe20000010000 */
[----:B---3--:R-:W-:-:S06]  /*32d30*/  FADD.FTZ R9, R167, R8 ;  /* 0x00000008a7097221 */ /* 0x008fcc0000010000 */
[----:B------:R-:W2:Y:S08]  /*32d40*/  MUFU.EX2 R43, R65 ;  /* 0x00000041002b7308 */ /* 0x000eb00000000800 */
[----:B------:R-:W3:Y:S01]  /*32d50*/  MUFU.EX2 R44, R67 ;  /* 0x00000043002c7308 */ /* 0x000ee20000000800 */
[----:B0-----:R-:W-:Y:S01]  /*32d60*/  FADD.FTZ R15, R41, R48 ;  /* 0x00000030290f7221 */ /* 0x001fe20000010000 */
[----:B-1----:R-:W-:-:S06]  /*32d70*/  FADD.FTZ R8, R42, R9 ;  /* 0x000000092a087221 */ /* 0x002fcc0000010000 */
[----:B------:R-:W0:Y:S08]  /*32d80*/  MUFU.EX2 R170, R170 ;  /* 0x000000aa00aa7308 */ /* 0x000e300000000800 */
[----:B------:R-:W1:Y:S01]  /*32d90*/  MUFU.EX2 R171, R2 ;  /* 0x0000000200ab7308 */ /* 0x000e620000000800 */
[----:B----4-:R-:W-:Y:S01]  /*32da0*/  FADD.FTZ R48, R168, R15 ;  /* 0x0000000fa8307221 */ /* 0x010fe20000010000 */
[----:B-----5:R-:W-:-:S06]  /*32db0*/  FADD.FTZ R9, R169, R8 ;  /* 0x00000008a9097221 */ /* 0x020fcc0000010000 */
[----:B------:R-:W4:Y:S08]  /*32dc0*/  MUFU.EX2 R45, R45 ;  /* 0x0000002d002d7308 */ /* 0x000f300000000800 */
[----:B------:R4:W5:Y:S01]  /*32dd0*/  MUFU.EX2 R46, R3 ;  /* 0x00000003002e7308 */ /* 0x0009620000000800 */
[----:B--2---:R-:W-:Y:S01]  /*32de0*/  FADD.FTZ R15, R43, R48 ;  /* 0x000000302b0f7221 */ /* 0x004fe20000010000 */
[----:B---3--:R-:W-:-:S03]  /*32df0*/  FADD.FTZ R8, R44, R9 ;  /* 0x000000092c087221 */ /* 0x008fc60000010000 */
[----:B0-----:R-:W-:Y:S01]  /*32e00*/  FADD.FTZ R48, R170, R15 ;  /* 0x0000000faa307221 */ /* 0x001fe20000010000 */
[----:B-1----:R-:W-:-:S03]  /*32e10*/  FADD.FTZ R9, R171, R8 ;  /* 0x00000008ab097221 */ /* 0x002fc60000010000 */
[----:B----4-:R-:W-:Y:S01]  /*32e20*/  FADD.FTZ R3, R45, R48 ;  /* 0x000000302d037221 */ /* 0x010fe20000010000 */
[----:B-----5:R-:W-:-:S04]  /*32e30*/  FADD.FTZ R15, R46, R9 ;  /* 0x000000092e0f7221 */ /* 0x020fc80000010000 */
[----:B------:R0:W-:Y:S04]  /*32e40*/  ST.E desc[UR4][R6.64+0x10], R3 ;  /* 0x0000100306007985 */ /* 0x0001e8000c101904 */
[----:B------:R1:W-:Y:S04]  /*32e50*/  ST.E desc[UR6][R6.64+0x14], R15 ;  /* 0x0000140f06007985 */ /* 0x0003e8000c101906 */
[----:B------:R-:W0:Y:S01]  /*32e60*/  LDL.64 R8, [R0+0x80] ;  /* 0x0000800000087983 */ /* 0x000e220000100a00 */
[----:B------:R-:W-:Y:S02]  /*32e70*/  R2UR UR10, R4 ;  /* 0x00000000040a72ca */ /* 0x000fe400000e0000 */
[----:B------:R-:W-:-:S02]  /*32e80*/  R2UR UR11, R5 ;  /* 0x00000000050b72ca */ /* 0x000fc400000e0000 */
[C---:B------:R-:W-:Y:S02]  /*32e90*/  R2UR UR12, R4.reuse ;  /* 0x00000000040c72ca */ /* 0x040fe400000e0000 */
[----:B------:R-:W-:Y:S01]  /*32ea0*/  R2UR UR13, R5 ;  /* 0x00000000050d72ca */ /* 0x000fe200000e0000 */
[----:B0-----:R-:W2:Y:S08]  /*32eb0*/  LD.E R3, desc[UR8][R8.64+0x10] ;  /* 0x0000100808037980 */ /* 0x001eb0000c101900 */
[----:B-1----:R-:W3:Y:S04]  /*32ec0*/  LD.E R7, desc[UR10][R8.64+0x14] ;  /* 0x0000140a08077980 */ /* 0x002ee8000c101900 */
[----:B------:R-:W4:Y:S01]  /*32ed0*/  LD.E R15, desc[UR12][R8.64+0x20] ;  /* 0x0000200c080f7980 */ /* 0x000f22000c101900 */
[----:B------:R-:W-:-:S02]  /*32ee0*/  R2UR UR18, R4 ;  /* 0x00000000041272ca */ /* 0x000fc400000e0000 */
[C---:B------:R-:W-:Y:S01]  /*32ef0*/  R2UR UR19, R5.reuse ;  /* 0x00000000051372ca */ /* 0x040fe200000e0000 */
[----:B------:R-:W5:Y:S01]  /*32f00*/  LD.E R47, desc[UR4][R8.64] ;  /* 0x00000004082f7980 */ /* 0x000f62000c101900 */
[C---:B------:R-:W-:Y:S02]  /*32f10*/  R2UR UR14, R4.reuse ;  /* 0x00000000040e72ca */ /* 0x040fe400000e0000 */
        /* <DEDUP_REMOVED lines=43> */
[----:B----4-:R-:W-:-:S03]  /*331d0*/  FMUL.FTZ R15, R14, R15 ;  /* 0x0000000f0e0f7220 */ /* 0x010fc60000410000 */
[----:B------:R0:W-:Y:S04]  /*331e0*/  ST.E desc[UR8][R8.64+0x10], R3 ;  /* 0x0000100308007985 */ /* 0x0001e8000c101908 */
[----:B------:R1:W-:Y:S04]  /*331f0*/  ST.E desc[UR10][R8.64+0x14], R7 ;  /* 0x0000140708007985 */ /* 0x0003e8000c10190a */
[----:B------:R2:W-:Y:S04]  /*33200*/  ST.E desc[UR12][R8.64+0x20], R15 ;  /* 0x0000200f08007985 */ /* 0x0005e8000c10190c */
[----:B0-----:R-:W3:Y:S04]  /*33210*/  LD.E R3, desc[UR18][R8.64+0x150] ;  /* 0x0001501208037980 */ /* 0x001ee8000c101900 */
[----:B-1----:R-:W4:Y:S04]  /*33220*/  LD.E R7, desc[UR6][R8.64+0x154] ;  /* 0x0001540608077980 */ /* 0x002f28000c101900 */
[----:B--2---:R-:W2:Y:S01]  /*33230*/  LD.E R15, desc[UR6][R8.64+0x160] ;  /* 0x00016006080f7980 */ /* 0x004ea2000c101900 */
[C---:B---3--:R-:W-:Y:S01]  /*33240*/  FMUL.FTZ R3, R14.reuse, R3 ;  /* 0x000000030e037220 */ /* 0x048fe20000410000 */
[C---:B----4-:R-:W-:Y:S01]  /*33250*/  FMUL.FTZ R7, R14.reuse, R7 ;  /* 0x000000070e077220 */ /* 0x050fe20000410000 */
[----:B--2---:R-:W-:-:S03]  /*33260*/  FMUL.FTZ R15, R14, R15 ;  /* 0x0000000f0e0f7220 */ /* 0x004fc60000410000 */
        /* <DEDUP_REMOVED lines=60> */
[----:B---3--:R-:W-:Y:S01]  /*33630*/  FMUL.FTZ R3, R14, R3 ;  /* 0x000000030e037220 */ /* 0x008fe20000410000 */
        /* <DEDUP_REMOVED lines=131> */
[C---:B---3--:R-:W-:Y:S01]  /*33e70*/  FMUL.FTZ R3, R20.reuse, R3 ;  /* 0x0000000314037220 */ /* 0x048fe20000410000 */
[C---:B----4-:R-:W-:Y:S01]  /*33e80*/  FMUL.FTZ R7, R20.reuse, R7 ;  /* 0x0000000714077220 */ /* 0x050fe20000410000 */
[----:B--2---:R-:W-:-:S03]  /*33e90*/  FMUL.FTZ R15, R20, R15 ;  /* 0x0000000f140f7220 */ /* 0x004fc60000410000 */
[----:B------:R0:W-:Y:S04]  /*33ea0*/  ST.E desc[UR4][R8.64+0x8c], R3 ;  /* 0x00008c0308007985 */ /* 0x0001e8000c101904 */
[----:B------:R1:W-:Y:S04]  /*33eb0*/  ST.E desc[UR4][R8.64+0x98], R7 ;  /* 0x0000980708007985 */ /* 0x0003e8000c101904 */
[----:B------:R2:W-:Y:S04]  /*33ec0*/  ST.E desc[UR4][R8.64+0x9c], R15 ;  /* 0x00009c0f08007985 */ /* 0x0005e8000c101904 */
[----:B0-----:R-:W3:Y:S02]  /*33ed0*/  LD.E R3, desc[UR6][R8.64+0xa8] ;  /* 0x0000a80608037980 */ /* 0x001ee4000c101900 */
[----:B---3--:R-:W-:-:S05]  /*33ee0*/  FMUL.FTZ R3, R20, R3 ;  /* 0x0000000314037220 */ /* 0x008fca0000410000 */
[----:B------:R0:W-:Y:S04]  /*33ef0*/  ST.E desc[UR4][R8.64+0xa8], R3 ;  /* 0x0000a80308007985 */ /* 0x0001e8000c101904 */
[----:B-1----:R-:W3:Y:S02]  /*33f00*/  LD.E R7, desc[UR6][R8.64+0xac] ;  /* 0x0000ac0608077980 */ /* 0x002ee4000c101900 */
[----:B---3--:R-:W-:-:S05]  /*33f10*/  FMUL.FTZ R7, R20, R7 ;  /* 0x0000000714077220 */ /* 0x008fca0000410000 */
[----:B------:R1:W-:Y:S04]  /*33f20*/  ST.E desc[UR4][R8.64+0xac], R7 ;  /* 0x0000ac0708007985 */ /* 0x0003e8000c101904 */
[----:B--2---:R-:W2:Y:S02]  /*33f30*/  LD.E R15, desc[UR6][R8.64+0xb8] ;  /* 0x0000b806080f7980 */ /* 0x004ea4000c101900 */
[----:B--2---:R-:W-:-:S05]  /*33f40*/  FMUL.FTZ R15, R20, R15 ;  /* 0x0000000f140f7220 */ /* 0x004fca0000410000 */
        /* <DEDUP_REMOVED lines=114> */
[----:B------:R-:W-:Y:S04]  /*34670*/  ST.E desc[UR4][R8.64+0x1e8], R7 ;  /* 0x0001e80708007985 */ /* 0x000fe8000c101904 */
[----:B--2---:R-:W2:Y:S02]  /*34680*/  LD.E R15, desc[UR6][R8.64+0x1ec] ;  /* 0x0001ec06080f7980 */ /* 0x004ea4000c101900 */
[----:B--2---:R-:W-:-:S05]  /*34690*/  FMUL.FTZ R15, R20, R15 ;  /* 0x0000000f140f7220 */ /* 0x004fca0000410000 */
[----:B------:R1:W-:Y:S04]  /*346a0*/  ST.E desc[UR4][R8.64+0x1ec], R15 ;  /* 0x0001ec0f08007985 */ /* 0x0003e8000c101904 */
[----:B0-----:R-:W2:Y:S02]  /*346b0*/  LD.E R3, desc[UR6][R8.64+0x1f8] ;  /* 0x0001f80608037980 */ /* 0x001ea4000c101900 */
[----:B--2---:R-:W-:-:S05]  /*346c0*/  FMUL.FTZ R47, R20, R3 ;  /* 0x00000003142f7220 */ /* 0x004fca0000410000 */
[----:B------:R-:W-:Y:S04]  /*346d0*/  ST.E desc[UR4][R8.64+0x1f8], R47 ;  /* 0x0001f82f08007985 */ /* 0x000fe8000c101904 */
[----:B------:R-:W2:Y:S02]  /*346e0*/  LD.E R3, desc[UR6][R8.64+0x1fc] ;  /* 0x0001fc0608037980 */ /* 0x000ea4000c101900 */
[----:B--2---:R-:W-:-:S05]  /*346f0*/  FMUL.FTZ R49, R20, R3 ;  /* 0x0000000314317220 */ /* 0x004fca0000410000 */
[----:B------:R0:W-:Y:S04]  /*34700*/  ST.E desc[UR4][R8.64+0x1fc], R49 ;  /* 0x0001fc3108007985 */ /* 0x0001e8000c101904 */
[----:B------:R-:W2:Y:S01]  /*34710*/  LDL.64 R2, [R0+0x80] ;  /* 0x0000800000027983 */ /* 0x000ea20000100a00 */
[----:B------:R-:W-:-:S03]  /*34720*/  LEA.HI R20, R13, 0x8, RZ, 0x19 ;  /* 0x000000080d147811 */ /* 0x000fc600078fc8ff */
[----:B-1----:R-:W3:Y:S02]  /*34730*/  LDL.64 R14, [R0] ;  /* 0x00000000000e7983 */ /* 0x002ee40000100a00 */
[----:B------:R1:W-:Y:S06]  /*34740*/  BAR.SYNC.DEFER_BLOCKING R20, 0x100 ;  /* 0x000400140000751d */ /* 0x0003ec0000010000 */
[----:B------:R-:W4:Y:S04]  /*34750*/  LDL.64 R6, [R0+0x98] ;  /* 0x0000980000067983 */ /* 0x000f280000100a00 */
[----:B0-----:R-:W5:Y:S04]  /*34760*/  LDL.64 R8, [R0+0x88] ;  /* 0x0000880000087983 */ /* 0x001f680000100a00 */
[----:B--2---:R-:W2:Y:S04]  /*34770*/  LD.E R47, desc[UR4][R2.64] ;  /* 0x00000004022f7980 */ /* 0x004ea8000c101900 */
[----:B---3--:R-:W3:Y:S04]  /*34780*/  LD.E R15, desc[UR6][R14.64] ;  /* 0x000000060e0f7980 */ /* 0x008ee8000c101900 */
[----:B----4-:R-:W3:Y:S04]  /*34790*/  LD.E.64 R6, desc[UR4][R6.64] ;  /* 0x0000000406067980 */ /* 0x010ee8000c101b00 */
[----:B--2---:R0:W-:Y:S04]  /*347a0*/  ST.E desc[UR8][R2.64], R47 ;  /* 0x0000002f02007985 */ /* 0x0041e8000c101908 */
[----:B------:R-:W2:Y:S04]  /*347b0*/  LD.E R49, desc[UR10][R2.64+0x4] ;  /* 0x0000040a02317980 */ /* 0x000ea8000c101900 */
[----:B--2---:R2:W-:Y:S04]  /*347c0*/  ST.E desc[UR4][R2.64+0x4], R49 ;  /* 0x0000043102007985 */ /* 0x0045e8000c101904 */
[----:B------:R-:W4:Y:S04]  /*347d0*/  LD.E R51, desc[UR6][R2.64+0x8] ;  /* 0x0000080602337980 */ /* 0x000f28000c101900 */
[----:B----4-:R4:W-:Y:S04]  /*347e0*/  ST.E desc[UR4][R2.64+0x8], R51 ;  /* 0x0000083302007985 */ /* 0x0109e8000c101904 */
[----:B------:R-:W5:Y:S04]  /*347f0*/  LD.E R53, desc[UR6][R2.64+0xc] ;  /* 0x00000c0602357980 */ /* 0x000f68000c101900 */
[----:B-----5:R5:W-:Y:S04]  /*34800*/  ST.E desc[UR4][R2.64+0xc], R53 ;  /* 0x00000c3502007985 */ /* 0x020be8000c101904 */
[----:B0-----:R-:W3:Y:S04]  /*34810*/  LD.E R47, desc[UR6][R2.64+0x10] ;  /* 0x00001006022f7980 */ /* 0x001ee8000c101900 */
[----:B---3--:R0:W-:Y:S04]  /*34820*/  ST.E desc[UR4][R2.64+0x10], R47 ;  /* 0x0000102f02007985 */ /* 0x0081e8000c101904 */
[----:B--2---:R-:W2:Y:S04]  /*34830*/  LD.E R49, desc[UR6][R2.64+0x14] ;  /* 0x0000140602317980 */ /* 0x004ea8000c101900 */
[----:B--2---:R2:W-:Y:S04]  /*34840*/  ST.E desc[UR4][R2.64+0x14], R49 ;  /* 0x0000143102007985 */ /* 0x0045e8000c101904 */
[----:B----4-:R-:W3:Y:S04]  /*34850*/  LD.E R51, desc[UR6][R2.64+0x18] ;  /* 0x0000180602337980 */ /* 0x010ee8000c101900 */
[----:B---3--:R3:W-:Y:S04]  /*34860*/  ST.E desc[UR4][R2.64+0x18], R51 ;  /* 0x0000183302007985 */ /* 0x0087e8000c101904 */
[----:B-----5:R-:W4:Y:S04]  /*34870*/  LD.E R53, desc[UR6][R2.64+0x1c] ;  /* 0x00001c0602357980 */ /* 0x020f28000c101900 */
[----:B----4-:R4:W-:Y:S04]  /*34880*/  ST.E desc[UR4][R2.64+0x1c], R53 ;  /* 0x00001c3502007985 */ /* 0x0109e8000c101904 */
[----:B0-----:R-:W5:Y:S04]  /*34890*/  LD.E R47, desc[UR6][R2.64+0x20] ;  /* 0x00002006022f7980 */ /* 0x001f68000c101900 */
[----:B-----5:R0:W-:Y:S04]  /*348a0*/  ST.E desc[UR4][R2.64+0x20], R47 ;  /* 0x0000202f02007985 */ /* 0x0201e8000c101904 */
[----:B--2---:R-:W2:Y:S04]  /*348b0*/  LD.E R49, desc[UR6][R2.64+0x24] ;  /* 0x0000240602317980 */ /* 0x004ea8000c101900 */
[----:B--2---:R2:W-:Y:S04]  /*348c0*/  ST.E desc[UR4][R2.64+0x24], R49 ;  /* 0x0000243102007985 */ /* 0x0045e8000c101904 */
[----:B---3--:R-:W3:Y:S04]  /*348d0*/  LD.E R51, desc[UR6][R2.64+0x28] ;  /* 0x0000280602337980 */ /* 0x008ee8000c101900 */
[----:B---3--:R3:W-:Y:S04]  /*348e0*/  ST.E desc[UR4][R2.64+0x28], R51 ;  /* 0x0000283302007985 */ /* 0x0087e8000c101904 */
[----:B----4-:R-:W4:Y:S04]  /*348f0*/  LD.E R53, desc[UR6][R2.64+0x2c] ;  /* 0x00002c0602357980 */ /* 0x010f28000c101900 */
        /* <DEDUP_REMOVED lines=231> */
[----:B----4-:R-:W4:Y:S01]  /*35770*/  LD.E R53, desc[UR6][R2.64+0x1fc] ;  /* 0x0001fc0602357980 */ /* 0x010f22000c101900 */
        /* <DEDUP_REMOVED lines=32> */
[----:B------:R-:W-:Y:S02]  /*35980*/  F2FP.F16.F32.PACK_AB R172, R25, R172 ;  /* 0x000000ac19ac723e */ /* 0x000fe400000000ff */
        /* <DEDUP_REMOVED lines=22> */
[----:B----4-:R4:W-:Y:S04]  /*35af0*/  ST.E desc[UR4][R2.64+0x1fc], R53 ;  /* 0x0001fc3502007985 */ /* 0x0109e8000c101904 */
        /* <DEDUP_REMOVED lines=24> */
[----:B0-----:R-:W5:Y:S04]  /*35c80*/  LD.E R47, desc[UR26][R2.64+0x5c] ;  /* 0x00005c1a022f7980 */ /* 0x001f68000c101900 */
[----:B------:R-:W5:Y:S04]  /*35c90*/  LD.E R48, desc[UR28][R2.64+0x60] ;  /* 0x0000601c02307980 */ /* 0x000f68000c101900 */
[----:B--2---:R-:W2:Y:S04]  /*35ca0*/  LD.E R49, desc[UR30][R2.64+0x64] ;  /* 0x0000641e02317980 */ /* 0x004ea8000c101900 */
[----:B------:R-:W2:Y:S04]  /*35cb0*/  LD.E R50, desc[UR32][R2.64+0x68] ;  /* 0x0000682002327980 */ /* 0x000ea8000c101900 */
[----:B---3--:R-:W2:Y:S04]  /*35cc0*/  LD.E R51, desc[UR34][R2.64+0x6c] ;  /* 0x00006c2202337980 */ /* 0x008ea8000c101900 */
[----:B------:R-:W2:Y:S04]  /*35cd0*/  LD.E R52, desc[UR46][R2.64+0x70] ;  /* 0x0000702e02347980 */ /* 0x000ea8000c101900 */
[----:B----4-:R-:W2:Y:S04]  /*35ce0*/  LD.E R53, desc[UR48][R2.64+0x74] ;  /* 0x0000743002357980 */ /* 0x010ea8000c101900 */
        /* <DEDUP_REMOVED lines=99> */
[----:B-----5:R-:W-:-:S02]  /*36320*/  ISETP.NE.U32.AND P1, PT, R14, RZ, PT ;  /* 0x000000ff0e00720c */ /* 0x020fc40003f25070 */
[----:B------:R-:W-:Y:S02]  /*36330*/  R2UR UR7, R7 ;  /* 0x00000000070772ca */ /* 0x000fe400000e0000 */
[----:B------:R-:W-:Y:S02]  /*36340*/  R2UR UR6, R6 ;  /* 0x00000000060672ca */ /* 0x000fe400000e0000 */
[----:B------:R-:W-:-:S07]  /*36350*/  F2FP.F16.F32.PACK_AB R174, R21, R174 ;  /* 0x000000ae15ae723e */ /* 0x000fce00000000ff */
[----:B------:R-:W-:Y:S01]  /*36360*/  VOTEU.ANY UP0, P1 ;  /* 0x00000000003f7886 */ /* 0x000fe20000800100 */
        /* <DEDUP_REMOVED lines=23> */
[----:B------:R-:W-:Y:S01]  /*364e0*/  R2UR UR29, R5 ;  /* 0x00000000051d72ca */ /* 0x000fe200000e0000 */
[----:B--2---:R-:W-:-:S06]  /*364f0*/  WARPGROUP.ARRIVE ;  /* 0x00000000000079c5 */ /* 0x004fcc0000000000 */
        /* <DEDUP_REMOVED lines=25> */
[----:B------:R-:W-:-:S02]  /*36690*/  WARPGROUP.DEPBAR.LE gsb0, 0x0 ;  /* 0x00008000000079c5 */ /* 0x000fc40000010000 */
[----:B------:R0:W-:Y:S01]  /*366a0*/  ST.E desc[UR4][R2.64], R24 ;  /* 0x0000001802007985 */ /* 0x0001e2000c101904 */
[C---:B------:R-:W-:Y:S02]  /*366b0*/  R2UR UR4, R4.reuse ;  /* 0x00000000040472ca */ /* 0x040fe400000e0000 */
[C---:B------:R-:W-:Y:S01]  /*366c0*/  R2UR UR5, R5.reuse ;  /* 0x00000000050572ca */ /* 0x040fe200000e0000 */
[----:B------:R2:W-:Y:S01]  /*366d0*/  ST.E desc[UR6][R2.64+0x4], R25 ;  /* 0x0000041902007985 */ /* 0x0005e2000c101906 */
[----:B------:R-:W-:Y:S02]  /*366e0*/  R2UR UR6, R4 ;  /* 0x00000000040672ca */ /* 0x000fe400000e0000 */
[----:B------:R-:W-:-:S09]  /*366f0*/  R2UR UR7, R5 ;  /* 0x00000000050772ca */ /* 0x000fd200000e0000 */
[----:B------:R3:W-:Y:S01]  /*36700*/  ST.E desc[UR4][R2.64+0x8], R26 ;  /* 0x0000081a02007985 */ /* 0x0007e2000c101904 */
[C---:B------:R-:W-:Y:S02]  /*36710*/  R2UR UR4, R4.reuse ;  /* 0x00000000040472ca */ /* 0x040fe400000e0000 */
        /* <DEDUP_REMOVED lines=349> */
[----:B------:R-:W-:-:S02]  /*37cf0*/  R2UR UR26, R4 ;  /* 0x00000000041a72ca */ /* 0x000fc400000e0000 */
[C---:B------:R-:W-:Y:S01]  /*37d00*/  R2UR UR27, R5.reuse ;  /* 0x00000000051b72ca */ /* 0x040fe200000e0000 */
[----:B------:R1:W-:Y:S01]  /*37d10*/  ST.E desc[UR28][R2.64+0x1fc], R151 ;  /* 0x0001fc9702007985 */ /* 0x0003e2000c10191c */
[C---:B------:R-:W-:Y:S02]  /*37d20*/  R2UR UR28, R4.reuse ;  /* 0x00000000041c72ca */ /* 0x040fe400000e0000 */
[C---:B------:R-:W-:Y:S02]  /*37d30*/  R2UR UR29, R5.reuse ;  /* 0x00000000051d72ca */ /* 0x040fe400000e0000 */
[C---:B------:R-:W-:Y:S02]  /*37d40*/  R2UR UR4, R4.reuse ;  /* 0x00000000040472ca */ /* 0x040fe400000e0000 */
[----:B------:R-:W-:Y:S02]  /*37d50*/  R2UR UR5, R5 ;  /* 0x00000000050572ca */ /* 0x000fe400000e0000 */
[----:B------:R-:W-:-:S03]  /*37d60*/  R2UR UR6, R4 ;  /* 0x00000000040672ca */ /* 0x000fc600000e0000 */
[----:B------:R-:W-:Y:S01]  /*37d70*/  ST.E desc[UR26][R8.64], R12 ;  /* 0x0000000c08007985 */ /* 0x000fe2000c10191a */
[C---:B------:R-:W-:Y:S02]  /*37d80*/  R2UR UR7, R5.reuse ;  /* 0x00000000050772ca */ /* 0x040fe400000e0000 */
[C---:B------:R-:W-:Y:S01]  /*37d90*/  R2UR UR8, R4.reuse ;  /* 0x00000000040872ca */ /* 0x040fe200000e0000 */
[----:B0-----:R-:W5:Y:S01]  /*37da0*/  LD.E R24, desc[UR28][R2.64] ;  /* 0x0000001c02187980 */ /* 0x001f62000c101900 */
[C---:B------:R-:W-:Y:S02]  /*37db0*/  R2UR UR9, R5.reuse ;  /* 0x00000000050972ca */ /* 0x040fe400000e0000 */
[C---:B------:R-:W-:Y:S01]  /*37dc0*/  R2UR UR10, R4.reuse ;  /* 0x00000000040a72ca */ /* 0x040fe200000e0000 */
[----:B--2---:R-:W2:Y:S01]  /*37dd0*/  LD.E R25, desc[UR30][R2.64+0x4] ;  /* 0x0000041e02197980 */ /* 0x004ea2000c101900 */
[C---:B------:R-:W-:Y:S02]  /*37de0*/  R2UR UR11, R5.reuse ;  /* 0x00000000050b72ca */ /* 0x040fe400000e0000 */
[----:B------:R-:W-:Y:S01]  /*37df0*/  R2UR UR12, R4 ;  /* 0x00000000040c72ca */ /* 0x000fe200000e0000 */
[----:B---3--:R-:W2:Y:S01]  /*37e00*/  LD.E R26, desc[UR32][R2.64+0x8] ;  /* 0x00000820021a7980 */ /* 0x008ea2000c101900 */
[----:B------:R-:W-:-:S02]  /*37e10*/  R2UR UR13, R5 ;  /* 0x00000000050d72ca */ /* 0x000fc400000e0000 */
[C---:B------:R-:W-:Y:S01]  /*37e20*/  R2UR UR14, R4.reuse ;  /* 0x00000000040e72ca */ /* 0x040fe200000e0000 */
[----:B----4-:R-:W2:Y:S01]  /*37e30*/  LD.E R27, desc[UR34][R2.64+0xc] ;  /* 0x00000c22021b7980 */ /* 0x010ea2000c101900 */
[C---:B------:R-:W-:Y:S02]  /*37e40*/  R2UR UR15, R5.reuse ;  /* 0x00000000050f72ca */ /* 0x040fe400000e0000 */
[C---:B------:R-:W-:Y:S01]  /*37e50*/  R2UR UR16, R4.reuse ;  /* 0x00000000041072ca */ /* 0x040fe200000e0000 */
[----:B-----5:R-:W2:Y:S01]  /*37e60*/  LD.E R28, desc[UR46][R2.64+0x10] ;  /* 0x0000102e021c7980 */ /* 0x020ea2000c101900 */
[C---:B------:R-:W-:Y:S02]  /*37e70*/  R2UR UR17, R5.reuse ;  /* 0x00000000051172ca */ /* 0x040fe400000e0000 */
[----:B------:R-:W-:Y:S01]  /*37e80*/  R2UR UR18, R4 ;  /* 0x00000000041272ca */ /* 0x000fe200000e0000 */
[----:B-1----:R-:W2:Y:S01]  /*37e90*/  LD.E R29, desc[UR48][R2.64+0x14] ;  /* 0x00001430021d7980 */ /* 0x002ea2000c101900 */
        /* <DEDUP_REMOVED lines=3077> */
[----:B------:R5:W-:Y:S04]  /*43ef0*/  ST.E desc[UR24][R2.64+0x1dc], R143 ;  /* 0x0001dc8f02007985 */ /* 0x000be8000c101918 */
[----:B------:R5:W-:Y:S01]  /*43f00*/  ST.E desc[UR26][R2.64+0x1e0], R144 ;  /* 0x0001e09002007985 */ /* 0x000be2000c10191a */
[C---:B------:R-:W-:Y:S02]  /*43f10*/  R2UR UR26, R4.reuse ;  /* 0x00000000041a72ca */ /* 0x040fe400000e0000 */
[----:B------:R-:W-:Y:S01]  /*43f20*/  R2UR UR27, R5 ;  /* 0x00000000051b72ca */ /* 0x000fe200000e0000 */
[----:B------:R5:W-:Y:S01]  /*43f30*/  ST.E desc[UR28][R2.64+0x1e4], R145 ;  /* 0x0001e49102007985 */ /* 0x000be2000c10191c */
[----:B------:R-:W-:-:S02]  /*43f40*/  R2UR UR28, R4 ;  /* 0x00000000041c72ca */ /* 0x000fc400000e0000 */
[----:B------:R-:W-:Y:S01]  /*43f50*/  R2UR UR29, R5 ;  /* 0x00000000051d72ca */ /* 0x000fe200000e0000 */
[----:B------:R-:W-:Y:S04]  /*43f60*/  ST.E desc[UR6][R2.64+0x1ec], R147 ;  /* 0x0001ec9302007985 */ /* 0x000fe8000c101906 */
[----:B------:R-:W-:Y:S04]  /*43f70*/  ST.E desc[UR8][R2.64+0x1f0], R148 ;  /* 0x0001f09402007985 */ /* 0x000fe8000c101908 */
[----:B------:R-:W-:Y:S04]  /*43f80*/  ST.E desc[UR10][R2.64+0x1f4], R149 ;  /* 0x0001f49502007985 */ /* 0x000fe8000c10190a */
[----:B------:R-:W-:Y:S04]  /*43f90*/  ST.E desc[UR12][R2.64+0x1f8], R150 ;  /* 0x0001f89602007985 */ /* 0x000fe8000c10190c */
[----:B------:R-:W-:Y:S01]  /*43fa0*/  ST.E desc[UR14][R2.64+0x1fc], R151 ;  /* 0x0001fc9702007985 */ /* 0x000fe2000c10190e */
        /* <DEDUP_REMOVED lines=363> */
[----:B------:R-:W-:-:S04]  /*45660*/  R2UR UR7, R7 ;  /* 0x00000000070772ca */ /* 0x000fc800000e0000 */
[----:B------:R-:W-:Y:S02]  /*45670*/  R2UR UR6, R6 ;  /* 0x00000000060672ca */ /* 0x000fe400000e0000 */
        /* <DEDUP_REMOVED lines=1172> */
.L_x_12446:
[----:B-1----:R-:W-:Y:S02]  /*49fc0*/  IMAD.MOV.U32 R2, RZ, RZ, R215 ;  /* 0x000000ffff027224 */ /* 0x002fe400078e00d7 */
[----:B------:R-:W-:-:S04]  /*49fd0*/  IMAD.MOV.U32 R3, RZ, RZ, 0x0 ;  /* 0x00000000ff037424 */ /* 0x000fc800078e00ff */
[----:B0-----:R-:W-:Y:S05]  /*49fe0*/  RET.REL.NODEC R2 `(_ZN7cutlass13device_kernelIN5flash11enable_sm90INS1_16FlashAttnFwdSm90INS1_25CollectiveMainloopFwdSm90ILi2EN4cute5tupleIJNS5_1CILi1EEES8_S8_EEENS6_IJNS7_ILi128EEENS7_ILi96EEENS7_ILi64EEEEEELi256ENS_6half_tEfNS_4arch4Sm90ELb0ELb1ELb0ELb1ELb0ELb0ELb1ELb1ELb0ELb1ELb1ELb0EEENS1_21CollectiveEpilogueFwdINS6_IJSA_NS7_ILi256EEESB_EEES9_SE_SG_Li256ELb1ELb1ELb1ELb0EEENS1_36VarlenDynamicPersistentTileSchedulerILi128ELi96ELi256ELi128ELb1ELb1ELb1ELb1ELb0ELb1EEEEEEEEEvNT_6ParamsE) ;  /* 0xfffffb6002047950 */ /* 0x001fea0003c3ffff */
.L_x_12424:
[----:B0-----:R0:W1:Y:S02]  /*49ff0*/  SYNCS.PHASECHK.TRANS64.TRYWAIT P1, [R14+URZ], R15 ;  /* 0x0000000f0e0075a7 */ /* 0x001064000802017f */
[----:B-1----:R-:W-:Y:S05]  /*4a000*/  @!P1 NANOSLEEP.SYNCS 0x989680 ;  /* 0x009896800000995d */ /* 0x002fea0003900000 */
[----:B------:R-:W1:Y:S02]  /*4a010*/  @!P1 SYNCS.PHASECHK.TRANS64 P1, [R14+URZ], R15 ;  /* 0x0000000f0e0095a7 */ /* 0x000e64000802007f */
[----:B-1----:R-:W-:Y:S05]  /*4a020*/  @!P1 BRA `(.L_x_12424) ;  /* 0xfffffffc00f09947 */ /* 0x002fea000383ffff */
[----:B------:R-:W-:Y:S05]  /*4a030*/  BRA `(.L_x_12423) ;  /* 0xfffffe4c00a47947 */ /* 0x000fea000383ffff */
.L_x_12431:
[----:B0-----:R0:W1:Y:S02]  /*4a040*/  SYNCS.PHASECHK.TRANS64.TRYWAIT P1, [R20+URZ], R21 ;  /* 0x00000015140075a7 */ /* 0x001064000802017f */
[----:B-1----:R-:W-:Y:S05]  /*4a050*/  @!P1 NANOSLEEP.SYNCS 0x989680 ;  /* 0x009896800000995d */ /* 0x002fea0003900000 */
[----:B------:R-:W1:Y:S02]  /*4a060*/  @!P1 SYNCS.PHASECHK.TRANS64 P1, [R20+URZ], R21 ;  /* 0x00000015140095a7 */ /* 0x000e64000802007f */
[----:B-1----:R-:W-:Y:S05]  /*4a070*/  @!P1 BRA `(.L_x_12431) ;  /* 0xfffffffc00f09947 */ /* 0x002fea000383ffff */
[----:B------:R-:W-:Y:S05]  /*4a080*/  BRA `(.L_x_12430) ;  /* 0xfffffe5400787947 */ /* 0x000fea000383ffff */
.L_x_12447:
        /* <DEDUP_REMOVED lines=15> */
.L_x_15025:


//--------------------- .text._ZN7cutlass13device_kernelIN5flash11enable_sm90INS1_16FlashAttnFwdSm90INS1_25CollectiveMainloopFwdSm90ILi2EN4cute5tupleIJNS5_1CILi1EEES8_S8_EEENS6_IJNS7_ILi128EEENS7_ILi96EEENS7_ILi64EEEEEELi256ENS_6half_tEfNS_4arch4Sm90ELb0ELb1ELb0ELb1ELb0ELb1ELb1ELb1ELb0ELb1ELb1ELb0EEENS1_21CollectiveEpilogueFwdINS6_IJSA_NS7_ILi256EEESB_EEES9_SE_SG_Li256ELb1ELb1ELb1ELb0EEENS1_36VarlenDynamicPersistentTileSchedulerILi128ELi96ELi256ELi128ELb1ELb1ELb1ELb1ELb0ELb1EEEEEEEEEvNT_6ParamsE --------------------------
	.section	.text._ZN7cutlass13device_kernelIN5flash11enable_sm90INS1_16FlashAttnFwdSm90INS1_25CollectiveMainloopFwdSm90ILi2EN4cute5tupleIJNS5_1CILi1EEES8_S8_EEENS6_IJNS7_ILi128EEENS7_ILi96EEENS7_ILi64EEEEEELi256ENS_6half_tEfNS_4arch4Sm90ELb0ELb1ELb0ELb1ELb0ELb1ELb1ELb1ELb0ELb1ELb1ELb0EEENS1_21CollectiveEpilogueFwdINS6_IJSA_NS7_ILi256EEESB_EEES9_SE_SG_Li256ELb1ELb1ELb1ELb0EEENS1_36VarlenDynamicPersistentTileSchedulerILi128ELi96ELi256ELi128ELb1ELb1ELb1ELb1ELb0ELb1EEEEEEEEEvNT_6ParamsE,"ax",@progbits
	.align	128
.text._ZN7cutlass13device_kernelIN5flash11enable_sm90INS1_16FlashAttnFwdSm90INS1_25CollectiveMainloopFwdSm90ILi2EN4cute5tupleIJNS5_1CILi1EEES8_S8_EEENS6_IJNS7_ILi128EEENS7_ILi96EEENS7_ILi64EEEEEELi256ENS_6half_tEfNS_4arch4Sm90ELb0ELb1ELb0ELb1ELb0ELb1ELb1ELb1ELb0ELb1ELb1ELb0EEENS1_21CollectiveEpilogueFwdINS6_IJSA_NS7_ILi256EEESB_EEES9_SE_SG_Li256ELb1ELb1ELb1ELb0EEENS1_36VarlenDynamicPersistentTileSchedulerILi128ELi96ELi256ELi128ELb1ELb1ELb1ELb1ELb0ELb1EEEEEEEEEvNT_6ParamsE:
        .type           _ZN7cutlass13device_kernelIN5flash11enable_sm90INS1_16FlashAttnFwdSm90INS1_25CollectiveMainloopFwdSm90ILi2EN4cute5tupleIJNS5_1CILi1EEES8_S8_EEENS6_IJNS7_ILi128EEENS7_ILi96EEENS7_ILi64EEEEEELi256ENS_6half_tEfNS_4arch4Sm90ELb0ELb1ELb0ELb1ELb0ELb1ELb1ELb1ELb0ELb1ELb1ELb0EEENS1_21CollectiveEpilogueFwdINS6_IJSA_NS7_ILi256EEESB_EEES9_SE_SG_Li256ELb1ELb1ELb1ELb0EEENS1_36VarlenDynamicPersistentTileSchedulerILi128ELi96ELi256ELi128ELb1ELb1ELb1ELb1ELb0ELb1EEEEEEEEEvNT_6ParamsE,@function
        .size           _ZN7cutlass13device_kernelIN5flash11enable_sm90INS1_16FlashAttnFwdSm90INS1_25CollectiveMainloopFwdSm90ILi2EN4cute5tupleIJNS5_1CILi1EEES8_S8_EEENS6_IJNS7_ILi128EEENS7_ILi96EEENS7_ILi64EEEEEELi256ENS_6half_tEfNS_4arch4Sm90ELb0ELb1ELb0ELb1ELb0ELb1ELb1ELb1ELb0ELb1ELb1ELb0EEENS1_21CollectiveEpilogueFwdINS6_IJSA_NS7_ILi256EEESB_EEES9_SE_SG_Li256ELb1ELb1ELb1ELb0EEENS1_36VarlenDynamicPersistentTileSchedulerILi128ELi96ELi256ELi128ELb1ELb1ELb1ELb1ELb0ELb1EEEEEEEEEvNT_6ParamsE,(.L_x_15027 - _ZN7cutlass13device_kernelIN5flash11enable_sm90INS1_16FlashAttnFwdSm90INS1_25CollectiveMainloopFwdSm90ILi2EN4cute5tupleIJNS5_1CILi1EEES8_S8_EEENS6_IJNS7_ILi128EEENS7_ILi96EEENS7_ILi64EEEEEELi256ENS_6half_tEfNS_4arch4Sm90ELb0ELb1ELb0ELb1ELb0ELb1ELb1ELb1ELb0ELb1ELb1ELb0EEENS1_21CollectiveEpilogueFwdINS6_IJSA_NS7_ILi256EEESB_EEES9_SE_SG_Li256ELb1ELb1ELb1ELb0EEENS1_36VarlenDynamicPersistentTileSchedulerILi128ELi96ELi256ELi128ELb1ELb1ELb1ELb1ELb0ELb1EEEEEEEEEvNT_6ParamsE)
        .other          _ZN7cutlass13device_kernelIN5flash11enable_sm90INS1_16FlashAttnFwdSm90INS1_25CollectiveMainloopFwdSm90ILi2EN4cute5tupleIJNS5_1CILi1EEES8_S8_EEENS6_IJNS7_ILi128EEENS7_ILi96EEENS7_ILi64EEEEEELi256ENS_6half_tEfNS_4arch4Sm90ELb0ELb1ELb0ELb1ELb0ELb1ELb1ELb1ELb0ELb1ELb1ELb0EEENS1_21CollectiveEpilogueFwdINS6_IJSA_NS7_ILi256EEESB_EEES9_SE_SG_Li256ELb1ELb1ELb1ELb0EEENS1_36VarlenDynamicPersistentTileSchedulerILi128ELi96ELi256ELi128ELb1ELb1ELb1ELb1ELb0ELb1EEEEEEEEEvNT_6ParamsE,@"STO_CUDA_ENTRY STV_DEFAULT"
_ZN7cutlass13device_kernelIN5flash11enable_sm90INS1_16FlashAttnFwdSm90INS1_25CollectiveMainloopFwdSm90ILi2EN4cute5tupleIJNS5_1CILi1EEES8_S8_EEENS6_IJNS7_ILi128EEENS7_ILi96EEENS7_ILi64EEEEEELi256ENS_6half_tEfNS_4arch4Sm90ELb0ELb1ELb0ELb1ELb0ELb1ELb1ELb1ELb0ELb1ELb1ELb0EEENS1_21CollectiveEpilogueFwdINS6_IJSA_NS7_ILi256EEESB_EEES9_SE_SG_Li256ELb1ELb1ELb1ELb0EEENS1_36VarlenDynamicPersistentTileSchedulerILi128ELi96ELi256ELi128ELb1ELb1ELb1ELb1ELb0ELb1EEEEEEEEEvNT_6ParamsE:
[----:B------:R-:W0:Y:S02]  /*0000*/  LDC R1, c[0x0][0x28] ;  /* 0x00000a00ff017b82 */ /* 0x000e240000000800 */
[----:B0-----:R-:W-:-:S05]  /*0010*/  VIADD R1, R1, 0xfffffae0 ;  /* 0xfffffae001017836 */ /* 0x001fca0000000000 */
[----:B------:R-:W-:Y:S01]  /*0020*/  R2UR UR4, R1 ;  /* 0x00000000010472ca */ /* 0x000fe200000e0000 */
[----:B------:R-:W0:Y:S01]  /*0030*/  S2R R3, SR_TID.X ;  /* 0x0000000000037919 */ /* 0x000e220000002100 */
[----:B------:R-:W-:Y:S01]  /*0040*/  ELECT P0, URZ, PT ;  /* 0x00000000003f782f */ /* 0x000fe20003800000 */
[----:B------:R-:W-:Y:S01]  /*0050*/  BSSY B0, `(.L_x_12448) ;  /* 0x0000018000007945 */ /* 0x000fe20003800000 */
[----:B------:R-:W-:Y:S01]  /*0060*/  ULDC UR37, c[0x0][0x20] ;  /* 0x0000080000257ab9 */ /* 0x000fe20000000800 */
[----:B------:R-:W-:-:S08]  /*0070*/  ULDC UR36, c[0x0][0x24] ;  /* 0x0000090000247ab9 */ /* 0x000fd00000000800 */
[----:B------:R-:W-:-:S04]  /*0080*/  UIADD3 UR37, UP0, UR4, UR37, URZ ;  /* 0x0000002504257290 */ /* 0x000fc8000ff1e03f */
[----:B------:R-:W-:Y:S01]  /*0090*/  UIADD3.X UR36, URZ, UR36, URZ, UP0, !UPT ;  /* 0x000000243f247290 */ /* 0x000fe200087fe43f */
        /* <DEDUP_REMOVED lines=19> */
.L_x_12449:
[----:B------:R-:W-:Y:S05]  /*01d0*/  BSYNC B0 ;  /* 0x0000000000007941 */ /* 0x000fea0003800000 */
.L_x_12448:
        /* <DEDUP_REMOVED lines=43> */
.L_x_12450:
        /* <DEDUP_REMOVED lines=22> */
.L_x_12451:
        /* <DEDUP_REMOVED lines=18> */
.L_x_12452:
        /* <DEDUP_REMOVED lines=22> */
.L_x_12453:
        /* <DEDUP_REMOVED lines=22> */
.L_x_12454:
[----:B------:R-:W-:Y:S01]  /*09d0*/  PLOP3.LUT P0, PT, PT, PT, UP0, 0x80, 0x0 ;  /* 0x000000000000781c */ /* 0x000fe20003f0f008 */
[----:B------:R-:W-:Y:S01]  /*09e0*/  UMOV UR38, 0x1 ;  /* 0x0000000100267882 */ /* 0x000fe20000000000 */
[----:B------:R-:W-:Y:S01]  /*09f0*/  NOP ;  /* 0x0000000000007918 */ /* 0x000fe20000000000 */
[----:B------:R-:W-:Y:S01]  /*0a00*/  USEL UR38, UR38, 0x2, !UP0 ;  /* 0x0000000226267887 */ /* 0x000fe2000c000000 */
[----:B------:R-:W-:Y:S01]  /*0a10*/  BSSY B9, `(.L_x_12455) ;  /* 0x000395e000097945 */ /* 0x000fe20003800000 */
[----:B------:R-:W-:Y:S01]  /*0a20*/  ULDC.64 UR42, c[0x0][0x208] ;  /* 0x00008200002a7ab9 */ /* 0x000fe20000000a00 */
[----:B------:R-:W-:Y:S02]  /*0a30*/  IMAD.U32 R18, RZ, RZ, UR37 ;  /* 0x00000025ff127e24 */ /* 0x000fe4000f8e00ff */
[----:B------:R-:W-:Y:S01]  /*0a40*/  IMAD.U32 R19, RZ, RZ, UR36 ;  /* 0x00000024ff137e24 */ /* 0x000fe2000f8e00ff */
[----:B0123--:R-:W-:Y:S06]  /*0a50*/  BAR.SYNC.DEFER_BLOCKING 0x0 ;  /* 0x0000000000007b1d */ /* 0x00ffec0000010000 */
[----:B------:R-:W-:Y:S05]  /*0a60*/  @!P0 BRA `(.L_x_12456) ;  /* 0x000002f8009c8947 */ /* 0x000fea0003800000 */
.L_x_12457:
[----:B------:R-:W-:-:S08]  /*0a70*/  NOP ;  /* 0x0000000000007918 */ /* 0x000fd00000000000 */
[----:B------:R-:W0:Y:S02]  /*0a80*/  USETMAXREG.TRY_ALLOC.CTAPOOL UP0, 0xf0 ;  /* 0x000000f0000079c8 */ /* 0x000e240008000600 */
[----:B0-----:R-:W-:-:S13]  /*0a90*/  PLOP3.LUT P0, PT, PT, PT, UP0, 0x80, 0x0 ;  /* 0x000000000000781c */ /* 0x001fda0003f0f008 */
[----:B------:R-:W-:Y:S05]  /*0aa0*/  @!P0 BRA `(.L_x_12457) ;  /* 0xfffffffc00f08947 */ /* 0x000fea000383ffff */
[----:B------:R-:W2:Y:S01]  /*0ab0*/  LDL.LU R0, [R1+0x48c] ;  /* 0x00048c0001007983 */ /* 0x000ea20000300800 */
[----:B------:R-:W0:Y:S01]  /*0ac0*/  S2R R2, SR_TID.X ;  /* 0x0000000000027919 */ /* 0x000e220000002100 */
[----:B------:R-:W1:Y:S01]  /*0ad0*/  S2UR UR5, SR_CgaCtaId ;  /* 0x00000000000579c3 */ /* 0x000e620000008800 */
[----:B------:R-:W-:Y:S01]  /*0ae0*/  UMOV UR4, 0x400 ;  /* 0x0000040000047882 */ /* 0x000fe20000000000 */
[----:B0-----:R-:W-:-:S04]  /*0af0*/  SHF.R.U32.HI R2, RZ, 0x7, R2 ;  /* 0x00000007ff027819 */ /* 0x001fc80000011602 */
[----:B------:R-:W-:Y:S01]  /*0b00*/  ISETP.NE.AND P0, PT, R2, 0x1, PT ;  /* 0x000000010200780c */ /* 0x000fe20003f05270 */
[----:B-1----:R-:W-:-:S06]  /*0b10*/  ULEA UR4, UR5, UR4, 0x18 ;  /* 0x0000000405047291 */ /* 0x002fcc000f8ec03f */
[----:B------:R-:W-:Y:S01]  /*0b20*/  IMAD.U32 R2, RZ, RZ, UR4 ;  /* 0x00000004ff027e24 */ /* 0x000fe2000f8e00ff */
[----:B------:R-:W-:Y:S06]  /*0b30*/  BAR.ARV 0x8, 0x180 ;  /* 0x0206000000007b1d */ /* 0x000fec0000002000 */
[----:B------:R-:W-:Y:S01]  /*0b40*/  ULDC UR4, c[0x0][0xd3c] ;  /* 0x00034f0000047ab9 */ /* 0x000fe20000000800 */
[----:B------:R-:W-:Y:S04]  /*0b50*/  STL.64 [R1+0x210], RZ ;  /* 0x000210ff01007387 */ /* 0x000fe80000100a00 */
[----:B------:R-:W-:Y:S04]  /*0b60*/  STL [R1+0x218], RZ ;  /* 0x000218ff01007387 */ /* 0x000fe80000100800 */
[----:B------:R-:W-:Y:S01]  /*0b70*/  STL [R1+0x21c], RZ ;  /* 0x00021cff01007387 */ /* 0x000fe20000100800 */
[----:B------:R-:W-:-:S02]  /*0b80*/  UIADD3 UR39, UP0, UR37, 0x210, URZ ;  /* 0x0000021025277890 */ /* 0x000fc4000ff1e03f */
[----:B------:R-:W-:Y:S02]  /*0b90*/  UIADD3 UR46, UP1, UR37, 0x21c, URZ ;  /* 0x0000021c252e7890 */ /* 0x000fe4000ff3e03f */
[----:B------:R-:W-:Y:S02]  /*0ba0*/  UIADD3.X UR47, URZ, UR36, URZ, UP0, !UPT ;  /* 0x000000243f2f7290 */ /* 0x000fe400087fe43f */
[----:B------:R-:W-:Y:S01]  /*0bb0*/  UIADD3.X UR48, URZ, UR36, URZ, UP1, !UPT ;  /* 0x000000243f307290 */ /* 0x000fe20008ffe43f */
[----:B------:R-:W-:Y:S08]  /*0bc0*/  @!P0 BAR.ARV 0x9, 0x100 ;  /* 0x0244000000008b1d */ /* 0x000ff00000002000 */
[----:B------:R-:W-:Y:S06]  /*0bd0*/  BAR.SYNC.DEFER_BLOCKING 0x5, 0x180 ;  /* 0x0146000000007b1d */ /* 0x000fec0000010000 */
[----:B------:R-:W0:Y:S02]  /*0be0*/  LDS.128 R88, [R2+0x324d0] ;  /* 0x0324d00002587984 */ /* 0x000e240000000c00 */
[----:B------:R-:W-:Y:S06]  /*0bf0*/  BAR.ARV 0x4, 0x180 ;  /* 0x0106000000007b1d */ /* 0x000fec0000002000 */
[----:B--2---:R-:W-:-:S04]  /*0c00*/  LOP3.LUT R0, R0, 0xffefffff, RZ, 0xc0, !PT ;  /* 0xffefffff00007812 */ /* 0x004fc800078ec0ff */
[----:B------:R-:W-:-:S05]  /*0c10*/  @P0 LOP3.LUT R0, R0, 0x100000, RZ, 0xfc, !PT ;  /* 0x0010000000000812 */ /* 0x000fca00078efcff */
[----:B------:R4:W-:Y:S01]  /*0c20*/  STL [R1+0x48c], R0 ;  /* 0x00048c0001007387 */ /* 0x0009e20000100800 */
[----:B0-----:R-:W-:-:S13]  /*0c30*/  ISETP.GE.AND P0, PT, R91, UR4, PT ;  /* 0x000000045b007c0c */ /* 0x001fda000bf06270 */
[----:B----4-:R-:W-:Y:S05]  /*0c40*/  @P0 BRA `(.L_x_12458) ;  /* 0x0000039000e80947 */ /* 0x010fea0003800000 */
[----:B------:R-:W0:Y:S01]  /*0c50*/  S2R R0, SR_TID.X ;  /* 0x0000000000007919 */ /* 0x000e220000002100 */
[----:B------:R-:W-:Y:S02]  /*0c60*/  IMAD.MOV.U32 R23, RZ, RZ, RZ ;  /* 0x000000ffff177224 */ /* 0x000fe400078e00ff */
[----:B------:R-:W-:Y:S02]  /*0c70*/  IMAD.MOV.U32 R158, RZ, RZ, RZ ;  /* 0x000000ffff9e7224 */ /* 0x000fe400078e00ff */
[----:B0-----:R-:W-:-:S05]  /*0c80*/  VIADD R12, R0, 0xffffff80 ;  /* 0xffffff80000c7836 */ /* 0x001fca0000000000 */
[----:B------:R-:W-:Y:S01]  /*0c90*/  SHF.R.S32.HI R0, RZ, 0x1f, R12 ;  /* 0x0000001fff007819 */ /* 0x000fe2000001140c */
[----:B------:R-:W-:Y:S03]  /*0ca0*/  STL [R1+0x47c], R12 ;  /* 0x00047c0c01007387 */ /* 0x000fe60000100800 */
[CC--:B------:R-:W-:Y:S02]  /*0cb0*/  LEA.HI R3, R0.reuse, R12.reuse, RZ, 0x7 ;  /* 0x0000000c00037211 */ /* 0x0c0fe400078f38ff */
[----:B------:R-:W-:Y:S02]  /*0cc0*/  LEA.HI R8, R0, R12, RZ, 0x4 ;  /* 0x0000000c00087211 */ /* 0x000fe400078f20ff */
[----:B------:R-:W-:Y:S02]  /*0cd0*/  LOP3.LUT R4, R3, 0xffffff80, RZ, 0xc0, !PT ;  /* 0xffffff8003047812 */ /* 0x000fe400078ec0ff */
[----:B------:R-:W-:-:S02]  /*0ce0*/  SHF.R.S32.HI R13, RZ, 0x7, R3 ;  /* 0x00000007ff0d7819 */ /* 0x000fc40000011403 */
[----:B------:R-:W-:Y:S01]  /*0cf0*/  SHF.R.S32.HI R11, RZ, 0x4, R8 ;  /* 0x00000004ff0b7819 */ /* 0x000fe20000011408 */
[----:B------:R-:W-:Y:S01]  /*0d00*/  IMAD.IADD R10, R12, 0x1, -R4 ;  /* 0x000000010c0a7824 */ /* 0x000fe200078e0a04 */
[----:B------:R-:W-:Y:S01]  /*0d10*/  LEA.HI R3, R3, R13, RZ, 0x1 ;  /* 0x0000000d03037211 */ /* 0x000fe200078f08ff */
[----:B------:R-:W-:Y:S01]  /*0d20*/  STL [R1+0x514], R13 ;  /* 0x0005140d01007387 */ /* 0x000fe20000100800 */
[----:B------:R-:W-:Y:S02]  /*0d30*/  LEA.HI R180, R0, R12, RZ, 0x5 ;  /* 0x0000000c00b47211 */ /* 0x000fe400078f28ff */
[----:B------:R-:W-:Y:S01]  /*0d40*/  SHF.R.S32.HI R4, RZ, 0x1f, R10 ;  /* 0x0000001fff047819 */ /* 0x000fe2000001140a */
[----:B------:R-:W-:Y:S01]  /*0d50*/  STL [R1+0x510], R10 ;  /* 0x0005100a01007387 */ /* 0x000fe20000100800 */
[----:B------:R-:W-:Y:S02]  /*0d60*/  LOP3.LUT R3, R3, 0x3fffffe, RZ, 0xc0, !PT ;  /* 0x03fffffe03037812 */ /* 0x000fe400078ec0ff */
[----:B------:R-:W-:-:S02]  /*0d70*/  LEA.HI R5, R4, R10, RZ, 0x2 ;  /* 0x0000000a04057211 */ /* 0x000fc400078f10ff */
[----:B------:R-:W-:Y:S01]  /*0d80*/  LEA.HI R4, R4, R10, RZ, 0x5 ;  /* 0x0000000a04047211 */ /* 0x000fe200078f28ff */
[----:B------:R-:W-:Y:S01]  /*0d90*/  IMAD.IADD R3, R13, 0x1, -R3 ;  /* 0x000000010d037824 */ /* 0x000fe200078e0a03 */
[--C-:B------:R-:W-:Y:S02]  /*0da0*/  SHF.R.S32.HI R6, RZ, 0x2, R5.reuse ;  /* 0x00000002ff067819 */ /* 0x100fe40000011405 */
[----:B------:R-:W-:Y:S02]  /*0db0*/  SHF.R.S32.HI R7, RZ, 0x1f, R5 ;  /* 0x0000001fff077819 */ /* 0x000fe40000011405 */
[----:B------:R-:W-:Y:S02]  /*0dc0*/  SHF.R.S32.HI R4, RZ, 0x5, R4 ;  /* 0x00000005ff047819 */ /* 0x000fe40000011404 */
[----:B------:R-:W-:Y:S02]  /*0dd0*/  LEA.HI R7, R7, R6, RZ, 0x3 ;  /* 0x0000000607077211 */ /* 0x000fe400078f18ff */
[----:B------:R-:W-:-:S02]  /*0de0*/  SHF.R.S32.HI R180, RZ, 0x5, R180 ;  /* 0x00000005ffb47819 */ /* 0x000fc400000114b4 */
[----:B------:R-:W-:Y:S02]  /*0df0*/  LOP3.LUT R7, R7, 0xfffffff8, RZ, 0xc0, !PT ;  /* 0xfffffff807077812 */ /* 0x000fe400078ec0ff */
[----:B------:R-:W-:-:S03]  /*0e00*/  LOP3.LUT R5, R5, 0x7ffffffc, RZ, 0xc0, !PT ;  /* 0x7ffffffc05057812 */ /* 0x000fc600078ec0ff */
[----:B------:R-:W-:Y:S01]  /*0e10*/  IMAD.IADD R7, R6, 0x1, -R7 ;  /* 0x0000000106077824 */ /* 0x000fe200078e0a07 */
[----:B------:R-:W-:Y:S01]  /*0e20*/  LOP3.LUT R6, R8, 0x3fffff0, RZ, 0xc0, !PT ;  /* 0x03fffff008067812 */ /* 0x000fe200078ec0ff */
[----:B------:R-:W-:Y:S01]  /*0e30*/  IMAD.IADD R5, R10, 0x1, -R5 ;  /* 0x000000010a057824 */ /* 0x000fe200078e0a05 */
[----:B------:R-:W-:Y:S01]  /*0e40*/  LEA.HI R8, R8, R11, RZ, 0x1 ;  /* 0x0000000b08087211 */ /* 0x000fe200078f08ff */
[----:B------:R-:W-:Y:S02]  /*0e50*/  IMAD R4, R4, 0x10, R7 ;  /* 0x0000001004047824 */ /* 0x000fe400078e0207 */
[----:B------:R-:W-:Y:S01]  /*0e60*/  IMAD.IADD R9, R12, 0x1, -R6 ;  /* 0x000000010c097824 */ /* 0x000fe200078e0a06 */
[----:B------:R-:W-:Y:S01]  /*0e70*/  LOP3.LUT R8, R8, 0x1ffffffe, RZ, 0xc0, !PT ;  /* 0x1ffffffe08087812 */ /* 0x000fe200078ec0ff */
[----:B------:R-:W-:Y:S01]  /*0e80*/  IMAD R196, R3, 0x40, R4 ;  /* 0x0000004003c47824 */ /* 0x000fe200078e0204 */
[-C--:B------:R-:W-:Y:S01]  /*0e90*/  LEA.HI R3, R0, R12.reuse, RZ, 0x2 ;  /* 0x0000000c00037211 */ /* 0x080fe200078f10ff */
[----:B------:R-:W-:Y:S01]  /*0ea0*/  IMAD R9, R180, 0x10, R9 ;  /* 0x00000010b4097824 */ /* 0x000fe200078e0209 */
[----:B------:R-:W-:Y:S01]  /*0eb0*/  LEA.HI R4, R0, R12, RZ, 0x3 ;  /* 0x0000000c00047211 */ /* 0x000fe200078f18ff */
[----:B------:R-:W-:Y:S01]  /*0ec0*/  IMAD.IADD R8, R11, 0x1, -R8 ;  /* 0x000000010b087824 */ /* 0x000fe200078e0a08 */
[--C-:B------:R-:W-:Y:S01]  /*0ed0*/  SHF.R.S32.HI R22, RZ, 0x2, R3.reuse ;  /* 0x00000002ff167819 */ /* 0x100fe20000011403 */
[----:B------:R-:W-:Y:S01]  /*0ee0*/  IMAD.SHL.U32 R197, R5, 0x2, RZ ;  /* 0x0000000205c57824 */ /* 0x000fe200078e00ff */
[----:B------:R-:W-:Y:S01]  /*0ef0*/  LOP3.LUT R0, R3, 0xfffffffc, RZ, 0xc0, !PT ;  /* 0xfffffffc03007812 */ /* 0x000fe200078ec0ff */
[----:B------:R-:W-:Y:S01]  /*0f00*/  IMAD R8, R9, 0x8, R8 ;  /* 0x0000000809087824 */ /* 0x000fe200078e0208 */
[----:B------:R-:W-:Y:S01]  /*0f10*/  SHF.R.S32.HI R3, RZ, 0x1f, R3 ;  /* 0x0000001fff037819 */ /* 0x000fe20000011403 */
[----:B------:R-:W-:Y:S01]  /*0f20*/  VIADD R156, R22, 0x40 ;  /* 0x00000040169c7836 */ /* 0x000fe20000000000 */
[----:B------:R-:W-:Y:S01]  /*0f30*/  LOP3.LUT R6, R4, 0xfffffff8, RZ, 0xc0, !PT ;  /* 0xfffffff804067812 */ /* 0x000fe200078ec0ff */
[----:B------:R-:W-:Y:S01]  /*0f40*/  IMAD.IADD R9, R12, 0x1, -R0 ;  /* 0x000000010c097824 */ /* 0x000fe200078e0a00 */
[----:B------:R-:W-:Y:S01]  /*0f50*/  LEA.HI R3, R3, R22, RZ, 0x3 ;  /* 0x0000001603037211 */ /* 0x000fe200078f18ff */
[----:B------:R-:W-:Y:S01]  /*0f60*/  IMAD.SHL.U32 R190, R156, 0x40, RZ ;  /* 0x000000409cbe7824 */ /* 0x000fe200078e00ff */
[----:B------:R-:W-:Y:S01]  /*0f70*/  SHF.R.S32.HI R7, RZ, 0x1f, R156 ;  /* 0x0000001fff077819 */ /* 0x000fe2000001149c */
[----:B------:R-:W-:Y:S01]  /*0f80*/  IMAD.SHL.U32 R152, R9, 0x8, RZ ;  /* 0x0000000809987824 */ /* 0x000fe200078e00ff */
[----:B------:R-:W-:Y:S01]  /*0f90*/  LOP3.LUT R3, R3, 0xfffffff8, RZ, 0xc0, !PT ;  /* 0xfffffff803037812 */ /* 0x000fe200078ec0ff */
[----:B------:R-:W-:Y:S01]  /*0fa0*/  VIADD R5, R197, 0x10 ;  /* 0x00000010c5057836 */ /* 0x000fe20000000000 */
[----:B------:R-:W-:Y:S01]  /*0fb0*/  LEA.HI R0, R9, R9, RZ, 0x1 ;  /* 0x0000000909007211 */ /* 0x000fe200078f08ff */
[----:B------:R-:W-:Y:S01]  /*0fc0*/  VIADD R237, R197, 0x18 ;  /* 0x00000018c5ed7836 */ /* 0x000fe20000000000 */
[----:B------:R-:W-:Y:S01]  /*0fd0*/  LEA.HI R7, R7, R156, RZ, 0x3 ;  /* 0x0000009c07077211 */ /* 0x000fe200078f18ff */
[----:B------:R-:W-:Y:S01]  /*0fe0*/  IMAD.IADD R3, R22, 0x1, -R3 ;  /* 0x0000000116037824 */ /* 0x000fe200078e0a03 */
[----:B------:R-:W-:Y:S01]  /*0ff0*/  LOP3.LUT R0, R0, 0x1ffffffe, RZ, 0xc0, !PT ;  /* 0x1ffffffe00007812 */ /* 0x000fe200078ec0ff */
[----:B------:R-:W-:Y:S01]  /*1000*/  STL [R1+0x464], R5 ;  /* 0x0004640501007387 */ /* 0x000fe20000100800 */
[----:B------:R-:W-:Y:S01]  /*1010*/  LOP3.LUT R190, R190, 0x1c0, RZ, 0xc0, !PT ;  /* 0x000001c0bebe7812 */ /* 0x000fe200078ec0ff */
[----:B------:R-:W-:Y:S01]  /*1020*/  IMAD.SHL.U32 R7, R7, 0x40, RZ ;  /* 0x0000004007077824 */ /* 0x000fe200078e00ff */
[----:B------:R-:W-:Y:S01]  /*1030*/  SHF.R.S32.HI R4, RZ, 0x3, R4 ;  /* 0x00000003ff047819 */ /* 0x000fe20000011404 */
[----:B------:R0:W-:Y:S01]  /*1040*/  STL [R1+0x474], R3 ;  /* 0x0004740301007387 */ /* 0x0001e20000100800 */
[----:B------:R-:W-:Y:S01]  /*1050*/  SHF.R.U32.HI R191, RZ, 0x3, R190 ;  /* 0x00000003ffbf7819 */ /* 0x000fe200000116be */
[----:B------:R-:W-:Y:S01]  /*1060*/  VIADD R234, R197, 0x30 ;  /* 0x00000030c5ea7836 */ /* 0x000fe20000000000 */
[----:B------:R-:W-:Y:S01]  /*1070*/  LOP3.LUT R192, R7, 0xfffffe00, RZ, 0xc0, !PT ;  /* 0xfffffe0007c07812 */ /* 0x000fe200078ec0ff */
[----:B------:R1:W-:Y:S01]  /*1080*/  STL [R1+0x478], R4 ;  /* 0x0004780401007387 */ /* 0x0003e20000100800 */
[C---:B------:R-:W-:Y:S01]  /*1090*/  VIADD R236, R197.reuse, 0x20 ;  /* 0x00000020c5ec7836 */ /* 0x040fe20000000000 */
[----:B------:R-:W-:Y:S01]  /*10a0*/  SHF.R.S32.HI R157, RZ, 0x1f, R22 ;  /* 0x0000001fff9d7819 */ /* 0x000fe20000011416 */
[C---:B------:R-:W-:Y:S01]  /*10b0*/  VIADD R235, R197.reuse, 0x28 ;  /* 0x00000028c5eb7836 */ /* 0x040fe20000000000 */
[----:B------:R-:W-:Y:S01]  /*10c0*/  STL [R1+0x480], R9 ;  /* 0x0004800901007387 */ /* 0x000fe20000100800 */
[----:B------:R-:W-:Y:S01]  /*10d0*/  VIADD R231, R197, 0x48 ;  /* 0x00000048c5e77836 */ /* 0x000fe20000000000 */
[----:B------:R-:W-:Y:S01]  /*10e0*/  SHF.R.S32.HI R153, RZ, 0x1f, R152 ;  /* 0x0000001fff997819 */ /* 0x000fe20000011498 */
[----:B0-----:R-:W-:Y:S01]  /*10f0*/  IMAD.IADD R3, R9, 0x1, -R0 ;  /* 0x0000000109037824 */ /* 0x001fe200078e0a00 */
[----:B------:R-:W-:Y:S01]  /*1100*/  LOP3.LUT R0, R190, 0x38, R152, 0xf8, !PT ;  /* 0x00000038be007812 */ /* 0x000fe200078ef898 */
[----:B------:R-:W-:-:S02]  /*1110*/  VIADD R233, R197, 0x38 ;  /* 0x00000038c5e97836 */ /* 0x000fc40000000000 */
[----:B-1----:R-:W-:Y:S01]  /*1120*/  IMAD.IADD R4, R12, 0x1, -R6 ;  /* 0x000000010c047824 */ /* 0x002fe200078e0a06 */
[----:B------:R-:W-:Y:S01]  /*1130*/  LOP3.LUT R7, R192, R0, R191, 0xf6, !PT ;  /* 0x00000000c0077212 */ /* 0x000fe200078ef6bf */
[C---:B------:R-:W-:Y:S02]  /*1140*/  VIADD R6, R197.reuse, 0x8 ;  /* 0x00000008c5067836 */ /* 0x040fe40000000000 */
[----:B------:R-:W-:Y:S01]  /*1150*/  VIADD R232, R197, 0x40 ;  /* 0x00000040c5e87836 */ /* 0x000fe20000000000 */
[----:B------:R-:W-:Y:S01]  /*1160*/  STL [R1+0x488], R4 ;  /* 0x0004880401007387 */ /* 0x000fe20000100800 */
[----:B------:R-:W-:Y:S01]  /*1170*/  IMAD R0, R7, 0x2, R2 ;  /* 0x0000000207007824 */ /* 0x000fe200078e0202 */
[----:B------:R-:W-:Y:S01]  /*1180*/  SHF.R.S32.HI R7, RZ, 0x1f, R6 ;  /* 0x0000001fff077819 */ /* 0x000fe20000011406 */
[C---:B------:R-:W-:Y:S01]  /*1190*/  VIADD R228, R197.reuse, 0x60 ;  /* 0x00000060c5e47836 */ /* 0x040fe20000000000 */
[----:B------:R0:W-:Y:S01]  /*11a0*/  STL [R1+0x468], R6 ;  /* 0x0004680601007387 */ /* 0x0001e20000100800 */
[----:B------:R-:W-:-:S02]  /*11b0*/  VIADD R230, R197, 0x50 ;  /* 0x00000050c5e67836 */ /* 0x000fc40000000000 */
[C---:B------:R-:W-:Y:S01]  /*11c0*/  VIADD R229, R197.reuse, 0x58 ;  /* 0x00000058c5e57836 */ /* 0x040fe20000000000 */
[----:B------:R1:W-:Y:S01]  /*11d0*/  STL [R1+0x508], R7 ;  /* 0x0005080701007387 */ /* 0x0003e20000100800 */
[C---:B------:R-:W-:Y:S02]  /*11e0*/  VIADD R225, R197.reuse, 0x78 ;  /* 0x00000078c5e17836 */ /* 0x040fe40000000000 */
[C---:B------:R-:W-:Y:S01]  /*11f0*/  VIADD R227, R197.reuse, 0x68 ;  /* 0x00000068c5e37836 */ /* 0x040fe20000000000 */
[----:B------:R-:W-:Y:S01]  /*1200*/  STL [R1+0x50c], R0 ;  /* 0x00050c0001007387 */ /* 0x000fe20000100800 */
[C---:B------:R-:W-:Y:S01]  /*1210*/  VIADD R226, R197.reuse, 0x70 ;  /* 0x00000070c5e27836 */ /* 0x040fe20000000000 */
[----:B0-----:R-:W-:Y:S01]  /*1220*/  SHF.R.S32.HI R6, RZ, 0x1f, R5 ;  /* 0x0000001fff067819 */ /* 0x001fe20000011405 */
[C---:B------:R-:W-:Y:S01]  /*1230*/  VIADD R222, R197.reuse, 0x90 ;  /* 0x00000090c5de7836 */ /* 0x040fe20000000000 */
[----:B------:R-:W-:Y:S01]  /*1240*/  SHF.R.S32.HI R5, RZ, 0x1f, R237 ;  /* 0x0000001fff057819 */ /* 0x000fe200000114ed */
[C---:B------:R-:W-:Y:S01]  /*1250*/  VIADD R224, R197.reuse, 0x80 ;  /* 0x00000080c5e07836 */ /* 0x040fe20000000000 */
[----:B-1----:R-:W-:Y:S01]  /*1260*/  SHF.R.S32.HI R7, RZ, 0x1f, R236 ;  /* 0x0000001fff077819 */ /* 0x002fe200000114ec */
[----:B------:R0:W-:Y:S01]  /*1270*/  STL [R1+0x504], R6 ;  /* 0x0005040601007387 */ /* 0x0001e20000100800 */
[----:B------:R-:W-:-:S02]  /*1280*/  VIADD R223, R197, 0x88 ;  /* 0x00000088c5df7836 */ /* 0x000fc40000000000 */
[----:B------:R-:W-:Y:S01]  /*1290*/  IMAD.SHL.U32 R154, R9, 0x4, RZ ;  /* 0x00000004099a7824 */ /* 0x000fe200078e00ff */
[----:B------:R1:W-:Y:S01]  /*12a0*/  STL [R1+0x500], R5 ;  /* 0x0005000501007387 */ /* 0x0003e20000100800 */
[C---:B------:R-:W-:Y:S02]  /*12b0*/  VIADD R214, R197.reuse, 0xa8 ;  /* 0x000000a8c5d67836 */ /* 0x040fe40000000000 */
[----:B------:R-:W-:Y:S01]  /*12c0*/  VIADD R159, R154, 0x10 ;  /* 0x000000109a9f7836 */ /* 0x000fe20000000000 */
[----:B------:R2:W-:Y:S01]  /*12d0*/  STL [R1+0x4fc], R7 ;  /* 0x0004fc0701007387 */ /* 0x0005e20000100800 */
[C---:B------:R-:W-:Y:S01]  /*12e0*/  VIADD R221, R197.reuse, 0x98 ;  /* 0x00000098c5dd7836 */ /* 0x040fe20000000000 */
[----:B0-----:R-:W-:Y:S01]  /*12f0*/  SHF.R.S32.HI R6, RZ, 0x1f, R235 ;  /* 0x0000001fff067819 */ /* 0x001fe200000114eb */
[C---:B------:R-:W-:Y:S02]  /*1300*/  VIADD R215, R197.reuse, 0xa0 ;  /* 0x000000a0c5d77836 */ /* 0x040fe40000000000 */
[----:B------:R-:W-:Y:S01]  /*1310*/  IMAD.SHL.U32 R181, R4, 0x8, RZ ;  /* 0x0000000804b57824 */ /* 0x000fe200078e00ff */
[----:B-1----:R-:W-:Y:S01]  /*1320*/  SHF.R.S32.HI R5, RZ, 0x1f, R234 ;  /* 0x0000001fff057819 */ /* 0x002fe200000114ea */
[----:B------:R0:W-:Y:S01]  /*1330*/  STL [R1+0x4f8], R6 ;  /* 0x0004f80601007387 */ /* 0x0001e20000100800 */
[----:B------:R-:W-:Y:S01]  /*1340*/  SHF.R.S32.HI R4, RZ, 0x1f, R159 ;  /* 0x0000001fff047819 */ /* 0x000fe2000001149f */
[C---:B------:R-:W-:Y:S01]  /*1350*/  VIADD R211, R197.reuse, 0xc0 ;  /* 0x000000c0c5d37836 */ /* 0x040fe20000000000 */
[----:B--2---:R-:W-:Y:S01]  /*1360*/  SHF.R.S32.HI R7, RZ, 0x1f, R233 ;  /* 0x0000001fff077819 */ /* 0x004fe200000114e9 */
[----:B------:R1:W-:Y:S01]  /*1370*/  STL [R1+0x4f4], R5 ;  /* 0x0004f40501007387 */ /* 0x0003e20000100800 */
[C---:B------:R-:W-:Y:S01]  /*1380*/  VIADD R213, R197.reuse, 0xb0 ;  /* 0x000000b0c5d57836 */ /* 0x040fe20000000000 */
[----:B------:R-:W-:Y:S01]  /*1390*/  SHF.R.S32.HI R202, RZ, 0x1f, R181 ;  /* 0x0000001fffca7819 */ /* 0x000fe200000114b5 */
[C---:B------:R-:W-:Y:S01]  /*13a0*/  VIADD R212, R197.reuse, 0xb8 ;  /* 0x000000b8c5d47836 */ /* 0x040fe20000000000 */
[----:B------:R2:W-:Y:S01]  /*13b0*/  STL [R1+0x4f0], R7 ;  /* 0x0004f00701007387 */ /* 0x0005e20000100800 */
[C---:B------:R-:W-:Y:S01]  /*13c0*/  VIADD R208, R197.reuse, 0xd8 ;  /* 0x000000d8c5d07836 */ /* 0x040fe20000000000 */
[----:B0-----:R-:W-:Y:S01]  /*13d0*/  SHF.R.S32.HI R6, RZ, 0x1f, R232 ;  /* 0x0000001fff067819 */ /* 0x001fe200000114e8 */
[C---:B------:R-:W-:Y:S01]  /*13e0*/  VIADD R210, R197.reuse, 0xc8 ;  /* 0x000000c8c5d27836 */ /* 0x040fe20000000000 */
[----:B------:R0:W-:Y:S01]  /*13f0*/  STL [R1+0x484], R4 ;  /* 0x0004840401007387 */ /* 0x0001e20000100800 */
[C---:B------:R-:W-:Y:S01]  /*1400*/  VIADD R209, R197.reuse, 0xd0 ;  /* 0x000000d0c5d17836 */ /* 0x040fe20000000000 */
[----:B-1----:R-:W-:Y:S01]  /*1410*/  SHF.R.S32.HI R5, RZ, 0x1f, R231 ;  /* 0x0000001fff057819 */ /* 0x002fe200000114e7 */
[C---:B------:R-:W-:Y:S01]  /*1420*/  VIADD R0, R197.reuse, 0xf8 ;  /* 0x000000f8c5007836 */ /* 0x040fe20000000000 */
[----:B------:R1:W-:Y:S01]  /*1430*/  STL [R1+0x4ec], R6 ;  /* 0x0004ec0601007387 */ /* 0x0003e20000100800 */
[C---:B------:R-:W-:Y:S01]  /*1440*/  VIADD R207, R197.reuse, 0xe0 ;  /* 0x000000e0c5cf7836 */ /* 0x040fe20000000000 */
[----:B--2---:R-:W-:Y:S01]  /*1450*/  SHF.R.S32.HI R7, RZ, 0x1f, R230 ;  /* 0x0000001fff077819 */ /* 0x004fe200000114e6 */
[----:B------:R-:W-:Y:S01]  /*1460*/  VIADD R206, R197, 0xe8 ;  /* 0x000000e8c5ce7836 */ /* 0x000fe20000000000 */
[----:B------:R2:W-:Y:S01]  /*1470*/  STL [R1+0x4e8], R5 ;  /* 0x0004e80501007387 */ /* 0x0005e20000100800 */
[----:B------:R-:W-:-:S02]  /*1480*/  VIADD R183, R181, 0x40 ;  /* 0x00000040b5b77836 */ /* 0x000fc40000000000 */
[----:B0-----:R-:W-:Y:S01]  /*1490*/  IMAD.SHL.U32 R4, R8, 0x8, RZ ;  /* 0x0000000808047824 */ /* 0x001fe200078e00ff */
[----:B------:R0:W-:Y:S01]  /*14a0*/  STL [R1+0x4e4], R7 ;  /* 0x0004e40701007387 */ /* 0x0001e20000100800 */
[C---:B------:R-:W-:Y:S01]  /*14b0*/  VIADD R182, R181.reuse, 0x80 ;  /* 0x00000080b5b67836 */ /* 0x040fe20000000000 */
[----:B-1----:R-:W-:Y:S01]  /*14c0*/  SHF.R.S32.HI R6, RZ, 0x1f, R229 ;  /* 0x0000001fff067819 */ /* 0x002fe200000114e5 */
[----:B------:R-:W-:Y:S01]  /*14d0*/  VIADD R188, R181, 0xc0 ;  /* 0x000000c0b5bc7836 */ /* 0x000fe20000000000 */
[----:B------:R1:W-:Y:S01]  /*14e0*/  STL [R1+0x51c], R4 ;  /* 0x00051c0401007387 */ /* 0x0003e20000100800 */
[----:B------:R-:W-:Y:S02]  /*14f0*/  SHF.R.S32.HI R201, RZ, 0x1f, R183 ;  /* 0x0000001fffc97819 */ /* 0x000fe400000114b7 */
[----:B--2---:R-:W-:Y:S01]  /*1500*/  SHF.R.S32.HI R5, RZ, 0x1f, R228 ;  /* 0x0000001fff057819 */ /* 0x004fe200000114e4 */
[----:B------:R2:W-:Y:S01]  /*1510*/  STL [R1+0x4e0], R6 ;  /* 0x0004e00601007387 */ /* 0x0005e20000100800 */
[----:B------:R-:W-:-:S02]  /*1520*/  SHF.R.S32.HI R200, RZ, 0x1f, R182 ;  /* 0x0000001fffc87819 */ /* 0x000fc400000114b6 */
[----:B0-----:R-:W-:Y:S01]  /*1530*/  SHF.R.S32.HI R7, RZ, 0x1f, R227 ;  /* 0x0000001fff077819 */ /* 0x001fe200000114e3 */
[----:B------:R0:W-:Y:S01]  /*1540*/  STL [R1+0x4dc], R5 ;  /* 0x0004dc0501007387 */ /* 0x0001e20000100800 */
[----:B------:R-:W-:Y:S01]  /*1550*/  SHF.R.S32.HI R199, RZ, 0x1f, R188 ;  /* 0x0000001fffc77819 */ /* 0x000fe200000114bc */
[----:B-1----:R-:W-:Y:S02]  /*1560*/  VIADD R4, R197, 0xf0 ;  /* 0x000000f0c5047836 */ /* 0x002fe40000000000 */
[----:B------:R1:W-:Y:S01]  /*1570*/  STL [R1+0x4d8], R7 ;  /* 0x0004d80701007387 */ /* 0x0003e20000100800 */
[----:B--2---:R-:W-:-:S03]  /*1580*/  SHF.R.S32.HI R6, RZ, 0x1f, R226 ;  /* 0x0000001fff067819 */ /* 0x004fc600000114e2 */
[----:B------:R-:W-:Y:S01]  /*1590*/  STL [R1+0x470], R4 ;  /* 0x0004700401007387 */ /* 0x000fe20000100800 */
[----:B0-----:R-:W-:-:S03]  /*15a0*/  SHF.R.S32.HI R5, RZ, 0x1f, R225 ;  /* 0x0000001fff057819 */ /* 0x001fc600000114e1 */
[----:B------:R0:W-:Y:S01]  /*15b0*/  STL [R1+0x4d4], R6 ;  /* 0x0004d40601007387 */ /* 0x0001e20000100800 */
[----:B-1----:R-:W-:-:S03]  /*15c0*/  SHF.R.S32.HI R7, RZ, 0x1f, R224 ;  /* 0x0000001fff077819 */ /* 0x002fc600000114e0 */
[----:B------:R1:W-:Y:S04]  /*15d0*/  STL [R1+0x4d0], R5 ;  /* 0x0004d00501007387 */ /* 0x0003e80000100800 */
[----:B------:R2:W-:Y:S01]  /*15e0*/  STL [R1+0x4cc], R7 ;  /* 0x0004cc0701007387 */ /* 0x0005e20000100800 */
[----:B0-----:R-:W-:-:S03]  /*15f0*/  SHF.R.S32.HI R6, RZ, 0x1f, R223 ;  /* 0x0000001fff067819 */ /* 0x001fc600000114df */
[----:B------:R-:W-:Y:S01]  /*1600*/  STL [R1+0x46c], R0 ;  /* 0x00046c0001007387 */ /* 0x000fe20000100800 */
[----:B-1----:R-:W-:-:S03]  /*1610*/  SHF.R.S32.HI R5, RZ, 0x1f, R222 ;  /* 0x0000001fff057819 */ /* 0x002fc600000114de */
[----:B------:R0:W-:Y:S01]  /*1620*/  STL [R1+0x4c8], R6 ;  /* 0x0004c80601007387 */ /* 0x0001e20000100800 */
[----:B--2---:R-:W-:-:S03]  /*1630*/  SHF.R.S32.HI R7, RZ, 0x1f, R221 ;  /* 0x0000001fff077819 */ /* 0x004fc600000114dd */
[----:B------:R1:W-:Y:S04]  /*1640*/  STL [R1+0x4c4], R5 ;  /* 0x0004c40501007387 */ /* 0x0003e80000100800 */
[----:B------:R2:W-:Y:S01]  /*1650*/  STL [R1+0x4c0], R7 ;  /* 0x0004c00701007387 */ /* 0x0005e20000100800 */
[----:B0-----:R-:W-:Y:S02]  /*1660*/  SHF.R.S32.HI R6, RZ, 0x1f, R215 ;  /* 0x0000001fff067819 */ /* 0x001fe400000114d7 */
        /* <DEDUP_REMOVED lines=20> */
[----:B------:R-:W-:Y:S01]  /*17b0*/  SHF.R.S32.HI R4, RZ, 0x1f, R0 ;  /* 0x0000001fff047819 */ /* 0x000fe20000011400 */
[----:B------:R-:W-:Y:S02]  /*17c0*/  IMAD R0, R3, 0x8, R196 ;  /* 0x0000000803007824 */ /* 0x000fe400078e02c4 */
[----:B------:R2:W-:Y:S04]  /*17d0*/  STL [R1+0x494], R5 ;  /* 0x0004940501007387 */ /* 0x0005e80000100800 */
[----:B------:R2:W-:Y:S04]  /*17e0*/  STL [R1+0x518], R0 ;  /* 0x0005180001007387 */ /* 0x0005e80000100800 */
[----:B------:R2:W-:Y:S02]  /*17f0*/  STL [R1+0x490], R4 ;  /* 0x0004900401007387 */ /* 0x0005e40000100800 */
.L_x_12692:
[----:B------:R-:W-:Y:S05]  /*1800*/  YIELD ;  /* 0x0000000000007946 */ /* 0x000fea0003800000 */
[----:B------:R-:W-:Y:S01]  /*1810*/  ULDC.64 UR4, c[0x0][0xb20] ;  /* 0x0002c80000047ab9 */ /* 0x000fe20000000a00 */
[----:B0-2---:R-:W0:Y:S01]  /*1820*/  LDC.64 R4, c[0x0][0xb00] ;  /* 0x0002c000ff047b82 */ /* 0x005e220000000a00 */
[----:B------:R-:W-:Y:S01]  /*1830*/  ISETP.NE.U32.AND P1, PT, RZ, UR4, PT ;  /* 0x00000004ff007c0c */ /* 0x000fe2000bf25070 */
[----:B------:R-:W-:Y:S02]  /*1840*/  IMAD.MOV.U32 R10, RZ, RZ, RZ ;  /* 0x000000ffff0a7224 */ /* 0x000fe400078e00ff */
[----:B----4-:R-:W-:Y:S01]  /*1850*/  IMAD.MOV.U32 R16, RZ, RZ, RZ ;  /* 0x000000ffff107224 */ /* 0x010fe200078e00ff */
[----:B------:R-:W-:Y:S01]  /*1860*/  ISETP.NE.AND.EX P1, PT, RZ, UR5, PT, P1 ;  /* 0x00000005ff007c0c */ /* 0x000fe2000bf25310 */
[----:B------:R-:W-:-:S02]  /*1870*/  ULDC.64 UR4, c[0x0][0xb10] ;  /* 0x0002c40000047ab9 */ /* 0x000fc40000000a00 */
        /* <DEDUP_REMOVED lines=25> */
[----:B--23--:R-:W-:Y:S06]  /*1a10*/  @P2 BRA `(.L_x_12459) ;  /* 0x0000000000242947 */ /* 0x00cfec0003800000 */
        /* <DEDUP_REMOVED lines=9> */
.L_x_12459:
        /* <DEDUP_REMOVED lines=14> */
.L_x_12460:
[----:B------:R-:W-:Y:S05]  /*1b90*/  @!P0 BRA `(.L_x_12461) ;  /* 0x00000000000c8947 */ /* 0x000fea0003800000 */
[----:B------:R-:W2:Y:S04]  /*1ba0*/  LDG.E R0, desc[UR42][R4.64] ;  /* 0x0000002a04007981 */ /* 0x000ea8000c1e1900 */
[----:B------:R-:W2:Y:S02]  /*1bb0*/  LDG.E R17, desc[UR42][R4.64+0x4] ;  /* 0x0000042a04117981 */ /* 0x000ea4000c1e1900 */
[----:B--2---:R-:W-:-:S07]  /*1bc0*/  IMAD.IADD R17, R17, 0x1, -R0 ;  /* 0x0000000111117824 */ /* 0x004fce00078e0a00 */
.L_x_12461:
        /* <DEDUP_REMOVED lines=27> */
[----:B------:R-:W-:Y:S01]  /*1d80*/  VIADD R0, R29, 0x5f ;  /* 0x0000005f1d007836 */ /* 0x000fe20000000000 */
[----:B----4-:R-:W-:-:S03]  /*1d90*/  @P1 SHF.R.U32.HI R3, RZ, R11, R6 ;  /* 0x0000000bff031219 */ /* 0x010fc60000011606 */
        /* <DEDUP_REMOVED lines=17> */
.L_x_12464:
[----:B------:R-:W-:-:S13]  /*1eb0*/  ISETP.NE.AND P0, PT, R5, 0x1, PT ;  /* 0x000000010500780c */ /* 0x000fda0003f05270 */
[----:B------:R-:W0:Y:S02]  /*1ec0*/  @P0 LDC.64 R6, c[0x0][0xae0] ;  /* 0x0002b800ff060b82 */ /* 0x000e240000000a00 */
[----:B0-----:R-:W-:-:S05]  /*1ed0*/  @P0 IMAD.HI.U32 R6, R0, R6, RZ ;  /* 0x0000000600060227 */ /* 0x001fca00078e00ff */
[----:B------:R-:W-:-:S07]  /*1ee0*/  @P0 SHF.R.U32.HI R0, RZ, R7, R6 ;  /* 0x00000007ff000219 */ /* 0x000fce0000011606 */
.L_x_12465:
[----:B------:R-:W-:Y:S05]  /*1ef0*/  BSYNC B0 ;  /* 0x0000000000007941 */ /* 0x000fea0003800000 */
.L_x_12463:
[----:B------:R-:W-:-:S05]  /*1f00*/  IMAD R3, R0, R5, R5 ;  /* 0x0000000500037224 */ /* 0x000fca00078e0205 */
[----:B------:R-:W-:-:S07]  /*1f10*/  VIMNMX R4, R4, R3, PT ;  /* 0x0000000304047248 */ /* 0x000fce0003fe0100 */
.L_x_12462:
        /* <DEDUP_REMOVED lines=25> */
.L_x_12468:
[----:B------:R-:W-:-:S13]  /*20b0*/  ISETP.NE.AND P0, PT, R5, 0x1, PT ;  /* 0x000000010500780c */ /* 0x000fda0003f05270 */
[----:B------:R-:W0:Y:S02]  /*20c0*/  @P0 LDC.64 R6, c[0x0][0xae0] ;  /* 0x0002b800ff060b82 */ /* 0x000e240000000a00 */
[----:B0-----:R-:W-:-:S05]  /*20d0*/  @P0 IMAD.HI.U32 R6, R0, R6, RZ ;  /* 0x0000000600060227 */ /* 0x001fca00078e00ff */
[----:B------:R-:W-:-:S07]  /*20e0*/  @P0 SHF.R.U32.HI R0, RZ, R7, R6 ;  /* 0x00000007ff000219 */ /* 0x000fce0000011606 */
.L_x_12469:
[----:B------:R-:W-:Y:S05]  /*20f0*/  BSYNC B0 ;  /* 0x0000000000007941 */ /* 0x000fea0003800000 */
.L_x_12467:
[----:B------:R-:W-:-:S05]  /*2100*/  IMAD R0, R0, R5, RZ ;  /* 0x0000000500007224 */ /* 0x000fca00078e02ff */
[----:B------:R-:W-:-:S07]  /*2110*/  VIMNMX R3, R3, R0, !PT ;  /* 0x0000000003037248 */ /* 0x000fce0007fe0100 */
.L_x_12466:
        /* <DEDUP_REMOVED lines=41> */
.L_x_12471:
[----:B------:R-:W-:Y:S05]  /*23b0*/  BSYNC B0 ;  /* 0x0000000000007941 */ /* 0x000fea0003800000 */
.L_x_12470:
        /* <DEDUP_REMOVED lines=37> */
.L_x_12474:
[----:B------:R-:W-:Y:S05]  /*2610*/  BSYNC B6 ;  /* 0x0000000000067941 */ /* 0x000fea0003800000 */
.L_x_12473:
        /* <DEDUP_REMOVED lines=20> */
.L_x_12476:
[----:B------:R-:W-:Y:S05]  /*2760*/  BSYNC B6 ;  /* 0x0000000000067941 */ /* 0x000fea0003800000 */
.L_x_12475:
[----:B------:R-:W-:Y:S01]  /*2770*/  ULDC.64 UR4, c[0x0][0xaf0] ;  /* 0x0002bc0000047ab9 */ /* 0x000fe20000000a00 */
[----:B------:R-:W2:Y:S01]  /*2780*/  LDL R12, [R1+0x474] ;  /* 0x00047400010c7983 */ /* 0x000ea20000100800 */
[----:B------:R-:W-:Y:S01]  /*2790*/  ISETP.NE.U32.AND P0, PT, RZ, UR4, PT ;  /* 0x00000004ff007c0c */ /* 0x000fe2000bf05070 */
[----:B------:R-:W-:Y:S01]  /*27a0*/  IMAD.IADD R43, R16, 0x1, R17 ;  /* 0x00000001102b7824 */ /* 0x000fe200078e0211 */
[----:B------:R-:W-:Y:S01]  /*27b0*/  ULDC.64 UR8, c[0x0][0x408] ;  /* 0x0001020000087ab9 */ /* 0x000fe20000000a00 */
[----:B------:R-:W-:Y:S01]  /*27c0*/  SHF.R.S32.HI R155, RZ, 0x1f, R154 ;  /* 0x0000001fff9b7819 */ /* 0x000fe2000001149a */
[----:B------:R-:W-:Y:S01]  /*27d0*/  ULDC.64 UR10, c[0x0][0xb00] ;  /* 0x0002c000000a7ab9 */ /* 0x000fe20000000a00 */
[----:B------:R-:W-:Y:S01]  /*27e0*/  ISETP.NE.AND.EX P0, PT, RZ, UR5, PT, P0 ;  /* 0x00000005ff007c0c */ /* 0x000fe2000bf05300 */
[----:B------:R-:W0:Y:S01]  /*27f0*/  S2R R24, SR_TID.X ;  /* 0x0000000000187919 */ /* 0x000e220000002100 */
[----:B------:R-:W-:Y:S01]  /*2800*/  SHF.R.S32.HI R10, RZ, 0x1f, R43 ;  /* 0x0000001fff0a7819 */ /* 0x000fe2000001142b */
[----:B------:R-:W-:Y:S01]  /*2810*/  ULDC.64 UR4, c[0x0][0x300] ;  /* 0x0000c00000047ab9 */ /* 0x000fe20000000a00 */
[----:B------:R-:W-:-:S09]  /*2820*/  ULDC.64 UR6, c[0x0][0x3f8] ;  /* 0x0000fe0000067ab9 */ /* 0x000fd20000000a00 */
[----:B------:R-:W1:Y:S02]  /*2830*/  @P0 LDC.64 R4, c[0x0][0xaf0] ;  /* 0x0002bc00ff040b82 */ /* 0x000e640000000a00 */
[----:B-1----:R-:W-:-:S05]  /*2840*/  @P0 IMAD.WIDE R4, R91, 0x4, R4 ;  /* 0x000000045b040825 */ /* 0x002fca00078e0204 */
[----:B------:R1:W3:Y:S01]  /*2850*/  @P0 LDG.E R91, desc[UR42][R4.64] ;  /* 0x0000002a045b0981 */ /* 0x0002e2000c1e1900 */
[----:B------:R-:W-:Y:S01]  /*2860*/  IMAD R0, R10, UR4, RZ ;  /* 0x000000040a007c24 */ /* 0x000fe2000f8e02ff */
[----:B------:R-:W-:Y:S01]  /*2870*/  ISETP.NE.U32.AND P0, PT, RZ, UR10, PT ;  /* 0x0000000aff007c0c */ /* 0x000fe2000bf05070 */
[C---:B------:R-:W-:Y:S01]  /*2880*/  IMAD.WIDE.U32 R30, R43.reuse, UR4, RZ ;  /* 0x000000042b1e7c25 */ /* 0x040fe2000f8e00ff */
[----:B0-----:R-:W-:Y:S02]  /*2890*/  SHF.R.U32.HI R24, RZ, 0x7, R24 ;  /* 0x00000007ff187819 */ /* 0x001fe40000011618 */
[----:B------:R-:W-:Y:S01]  /*28a0*/  ISETP.NE.AND.EX P0, PT, RZ, UR11, PT, P0 ;  /* 0x0000000bff007c0c */ /* 0x000fe2000bf05300 */
[----:B------:R-:W-:Y:S01]  /*28b0*/  IMAD R3, R43, UR5, R0 ;  /* 0x000000052b037c24 */ /* 0x000fe2000f8e0200 */
[----:B------:R-:W-:Y:S01]  /*28c0*/  ULDC.64 UR4, c[0x0][0x308] ;  /* 0x0000c20000047ab9 */ /* 0x000fe20000000a00 */
[----:B------:R-:W-:Y:S01]  /*28d0*/  IMAD.WIDE.U32 R20, R22, UR8, R154 ;  /* 0x0000000816147c25 */ /* 0x000fe2000f8e009a */
[----:B------:R-:W-:-:S02]  /*28e0*/  ISETP.NE.AND P6, PT, R24, 0x1, PT ;  /* 0x000000011800780c */ /* 0x000fc40003fc5270 */
[----:B-----5:R-:W-:Y:S01]  /*28f0*/  SHF.R.S32.HI R0, RZ, 0x1f, R44 ;  /* 0x0000001fff007819 */ /* 0x020fe2000001142c */
[----:B------:R-:W-:Y:S02]  /*2900*/  IMAD.IADD R31, R31, 0x1, R3 ;  /* 0x000000011f1f7824 */ /* 0x000fe400078e0203 */
[C---:B------:R-:W-:Y:S02]  /*2910*/  IMAD R3, R157.reuse, UR8, RZ ;  /* 0x000000089d037c24 */ /* 0x040fe4000f8e02ff */
[----:B------:R-:W-:Y:S02]  /*2920*/  IMAD R7, R157, UR6, RZ ;  /* 0x000000069d077c24 */ /* 0x000fe4000f8e02ff */
[----:B------:R-:W-:Y:S02]  /*2930*/  IMAD R3, R22, UR9, R3 ;  /* 0x0000000916037c24 */ /* 0x000fe4000f8e0203 */
[----:B------:R-:W-:-:S04]  /*2940*/  IMAD.WIDE.U32 R30, R193, UR4, R30 ;  /* 0x00000004c11e7c25 */ /* 0x000fc8000f8e001e */
[----:B------:R-:W-:Y:S02]  /*2950*/  IMAD.IADD R21, R21, 0x1, R3 ;  /* 0x0000000115157824 */ /* 0x000fe400078e0203 */
[C---:B------:R-:W-:Y:S02]  /*2960*/  IMAD R7, R22.reuse, UR7, R7 ;  /* 0x0000000716077c24 */ /* 0x040fe4000f8e0207 */
[----:B------:R-:W-:-:S04]  /*2970*/  IMAD.WIDE.U32 R16, R22, UR6, R154 ;  /* 0x0000000616107c25 */ /* 0x000fc8000f8e009a */
[----:B------:R-:W-:Y:S01]  /*2980*/  IMAD R31, R193, UR5, R31 ;  /* 0x00000005c11f7c24 */ /* 0x000fe2000f8e021f */
[----:B------:R-:W-:Y:S01]  /*2990*/  ULDC.64 UR4, c[0x0][0x310] ;  /* 0x0000c40000047ab9 */ /* 0x000fe20000000a00 */
[----:B------:R-:W-:Y:S02]  /*29a0*/  IMAD.IADD R17, R17, 0x1, R7 ;  /* 0x0000000111117824 */ /* 0x000fe400078e0207 */
[C---:B-1----:R-:W-:Y:S02]  /*29b0*/  IMAD R5, R0.reuse, UR6, RZ ;  /* 0x0000000600057c24 */ /* 0x042fe4000f8e02ff */
[----:B------:R-:W-:Y:S02]  /*29c0*/  IMAD R7, R0, UR8, RZ ;  /* 0x0000000800077c24 */ /* 0x000fe4000f8e02ff */
[C---:B------:R-:W-:Y:S02]  /*29d0*/  IMAD R13, R44.reuse, UR7, R5 ;  /* 0x000000072c0d7c24 */ /* 0x040fe4000f8e0205 */
[----:B------:R-:W-:-:S04]  /*29e0*/  IMAD.WIDE.U32 R16, R44, UR6, R16 ;  /* 0x000000062c107c25 */ /* 0x000fc8000f8e0010 */
[C---:B------:R-:W-:Y:S02]  /*29f0*/  IMAD R61, R44.reuse, UR9, R7 ;  /* 0x000000092c3d7c24 */ /* 0x040fe4000f8e0207 */
[----:B------:R-:W-:Y:S01]  /*2a00*/  IMAD.WIDE.U32 R20, R44, UR8, R20 ;  /* 0x000000082c147c25 */ /* 0x000fe2000f8e0014 */
[----:B------:R-:W0:Y:S03]  /*2a10*/  LDC R7, c[0x0][0x3f4] ;  /* 0x0000fd00ff077b82 */ /* 0x000e260000000800 */
[C---:B------:R-:W-:Y:S02]  /*2a20*/  VIADD R4, R152.reuse, 0xc0 ;  /* 0x000000c098047836 */ /* 0x040fe40000000000 */
[C---:B------:R-:W-:Y:S02]  /*2a30*/  VIADD R51, R152.reuse, 0x40 ;  /* 0x0000004098337836 */ /* 0x040fe40000000000 */
[----:B------:R-:W-:-:S02]  /*2a40*/  VIADD R52, R152, 0x60 ;  /* 0x0000006098347836 */ /* 0x000fc40000000000 */
[C---:B------:R-:W-:Y:S02]  /*2a50*/  VIADD R53, R152.reuse, 0x80 ;  /* 0x0000008098357836 */ /* 0x040fe40000000000 */
[C---:B------:R-:W-:Y:S02]  /*2a60*/  VIADD R54, R152.reuse, 0xa0 ;  /* 0x000000a098367836 */ /* 0x040fe40000000000 */
[----:B------:R-:W-:Y:S02]  /*2a70*/  VIADD R9, R152, 0xe0 ;  /* 0x000000e098097836 */ /* 0x000fe40000000000 */
[----:B------:R-:W-:Y:S02]  /*2a80*/  IMAD.MOV.U32 R57, RZ, RZ, 0x20 ;  /* 0x00000020ff397424 */ /* 0x000fe400078e00ff */
[----:B------:R-:W-:Y:S02]  /*2a90*/  IMAD.IADD R60, R17, 0x1, R13 ;  /* 0x00000001113c7824 */ /* 0x000fe400078e020d */
[----:B------:R-:W-:Y:S01]  /*2aa0*/  IMAD.IADD R61, R21, 0x1, R61 ;  /* 0x00000001153d7824 */ /* 0x000fe200078e023d */
[----:B---3--:R-:W-:-:S02]  /*2ab0*/  SHF.R.S32.HI R3, RZ, 0x1f, R91 ;  /* 0x0000001fff037819 */ /* 0x008fc4000001145b */
[----:B------:R-:W-:Y:S02]  /*2ac0*/  SEL R91, R91, RZ, !P0 ;  /* 0x000000ff5b5b7207 */ /* 0x000fe40004000000 */
[----:B------:R-:W-:-:S05]  /*2ad0*/  SEL R8, R3, RZ, !P0 ;  /* 0x000000ff03087207 */ /* 0x000fca0004000000 */
[----:B------:R-:W-:Y:S02]  /*2ae0*/  IMAD R3, R8, UR4, RZ ;  /* 0x0000000408037c24 */ /* 0x000fe4000f8e02ff */
[----:B------:R-:W-:-:S04]  /*2af0*/  IMAD.WIDE.U32 R30, R91, UR4, R30 ;  /* 0x000000045b1e7c25 */ /* 0x000fc8000f8e001e */
[----:B------:R-:W-:Y:S02]  /*2b00*/  IMAD R11, R91, UR5, R3 ;  /* 0x000000055b0b7c24 */ /* 0x000fe4000f8e0203 */
[----:B------:R-:W-:Y:S01]  /*2b10*/  VIADD R3, R152, 0x20 ;  /* 0x0000002098037836 */ /* 0x000fe20000000000 */
[----:B------:R-:W-:Y:S05]  /*2b20*/  @!P6 WARPSYNC.ALL ;  /* 0x000000000000e948 */ /* 0x000fea0003800000 */
[----:B------:R-:W-:Y:S01]  /*2b30*/  ULDC UR4, c[0x0][0x320] ;  /* 0x0000c80000047ab9 */ /* 0x000fe20000000800 */
[----:B--2---:R-:W-:Y:S01]  /*2b40*/  IMAD.SHL.U32 R55, R12, 0x40, RZ ;  /* 0x000000400c377824 */ /* 0x004fe200078e00ff */
[----:B------:R-:W-:Y:S01]  /*2b50*/  @!P6 BAR.SYNC.DEFER_BLOCKING 0x9, 0x100 ;  /* 0x024400000000eb1d */ /* 0x000fe20000010000 */
[----:B------:R-:W-:-:S02]  /*2b60*/  ISETP.GE.AND P0, PT, R3, UR4, PT ;  /* 0x0000000403007c0c */ /* 0x000fc4000bf06270 */
[----:B------:R-:W-:Y:S02]  /*2b70*/  ISETP.GE.AND P1, PT, R152, UR4, PT ;  /* 0x0000000498007c0c */ /* 0x000fe4000bf26270 */
[----:B------:R-:W-:Y:S01]  /*2b80*/  SEL R5, RZ, 0xffffffff, P0 ;  /* 0xffffffffff057807 */ /* 0x000fe20000000000 */
[----:B------:R-:W-:Y:S01]  /*2b90*/  ULDC.64 UR6, c[0x0][0x330] ;  /* 0x0000cc0000067ab9 */ /* 0x000fe20000000a00 */
[----:B------:R-:W-:Y:S02]  /*2ba0*/  ISETP.GE.AND P0, PT, R4, UR4, PT ;  /* 0x0000000404007c0c */ /* 0x000fe4000bf06270 */
[----:B------:R-:W-:Y:S01]  /*2bb0*/  SEL R4, RZ, 0x1, P1 ;  /* 0x00000001ff047807 */ /* 0x000fe20000800000 */
[----:B------:R-:W-:Y:S01]  /*2bc0*/  IMAD.SHL.U32 R5, R5, 0x2, RZ ;  /* 0x0000000205057824 */ /* 0x000fe200078e00ff */
[----:B------:R-:W-:Y:S02]  /*2bd0*/  ISETP.GE.AND P1, PT, R51, UR4, PT ;  /* 0x0000000433007c0c */ /* 0x000fe4000bf26270 */
[----:B------:R-:W-:-:S02]  /*2be0*/  ISETP.GE.AND P2, PT, R52, UR4, PT ;  /* 0x0000000434007c0c */ /* 0x000fc4000bf46270 */
[----:B------:R-:W-:Y:S02]  /*2bf0*/  LOP3.LUT R4, R5, 0x2, R4, 0xe2, !PT ;  /* 0x0000000205047812 */ /* 0x000fe400078ee204 */
[----:B------:R-:W-:Y:S02]  /*2c00*/  SEL R5, RZ, 0x4, P1 ;  /* 0x00000004ff057807 */ /* 0x000fe40000800000 */
[----:B------:R-:W-:Y:S02]  /*2c10*/  SEL R6, RZ, 0x8, P2 ;  /* 0x00000008ff067807 */ /* 0x000fe40001000000 */
[----:B------:R-:W-:Y:S02]  /*2c20*/  ISETP.GE.AND P1, PT, R53, UR4, PT ;  /* 0x0000000435007c0c */ /* 0x000fe4000bf26270 */
[----:B------:R-:W-:Y:S02]  /*2c30*/  ISETP.GE.AND P2, PT, R54, UR4, PT ;  /* 0x0000000436007c0c */ /* 0x000fe4000bf46270 */
[----:B------:R-:W-:-:S02]  /*2c40*/  LOP3.LUT R4, R6, R4, R5, 0xfe, !PT ;  /* 0x0000000406047212 */ /* 0x000fc400078efe05 */
[----:B------:R-:W-:Y:S02]  /*2c50*/  SEL R5, RZ, 0x10, P1 ;  /* 0x00000010ff057807 */ /* 0x000fe40000800000 */
[----:B------:R-:W-:-:S04]  /*2c60*/  SEL R6, RZ, 0x20, P2 ;  /* 0x00000020ff067807 */ /* 0x000fc80001000000 */
[----:B------:R-:W-:Y:S02]  /*2c70*/  LOP3.LUT R5, R6, R4, R5, 0xfe, !PT ;  /* 0x0000000406057212 */ /* 0x000fe400078efe05 */
[----:B------:R-:W-:Y:S02]  /*2c80*/  SEL R4, RZ, 0x40, P0 ;  /* 0x00000040ff047807 */ /* 0x000fe40000000000 */
[----:B0-----:R-:W-:-:S04]  /*2c90*/  ISETP.GE.AND P0, PT, R152, R7, PT ;  /* 0x000000079800720c */ /* 0x001fc80003f06270 */
[----:B------:R-:W-:-:S05]  /*2ca0*/  SEL R7, R7, RZ, P0 ;  /* 0x000000ff07077207 */ /* 0x000fca0000000000 */
[----:B------:R-:W-:Y:S01]  /*2cb0*/  IMAD.IADD R7, R152, 0x1, R7 ;  /* 0x0000000198077824 */ /* 0x000fe200078e0207 */
[----:B------:R-:W-:Y:S02]  /*2cc0*/  LOP3.LUT R5, R5, R4, RZ, 0xfc, !PT ;  /* 0x0000000405057212 */ /* 0x000fe400078efcff */
[----:B------:R-:W-:Y:S02]  /*2cd0*/  LOP3.LUT R55, R55, 0x1c0, RZ, 0xc0, !PT ;  /* 0x000001c037377812 */ /* 0x000fe400078ec0ff */
[----:B------:R-:W-:Y:S02]  /*2ce0*/  SHF.R.S32.HI R4, RZ, 0x1f, R7 ;  /* 0x0000001fff047819 */ /* 0x000fe40000011407 */
[----:B------:R-:W-:Y:S01]  /*2cf0*/  ISETP.GE.AND P3, PT, R9, UR4, PT ;  /* 0x0000000409007c0c */ /* 0x000fe2000bf66270 */
[----:B------:R-:W-:Y:S01]  /*2d00*/  IMAD.WIDE.U32 R40, R193, UR6, R152 ;  /* 0x00000006c1287c25 */ /* 0x000fe2000f8e0098 */
[----:B------:R-:W-:Y:S01]  /*2d10*/  LOP3.LUT R9, R55, 0x18, R152, 0xf8, !PT ;  /* 0x0000001837097812 */ /* 0x000fe200078ef898 */
[----:B------:R-:W-:Y:S01]  /*2d20*/  ULDC.64 UR4, c[0x0][0x338] ;  /* 0x0000ce0000047ab9 */ /* 0x000fe20000000a00 */
[----:B------:R-:W-:-:S02]  /*2d30*/  SHF.R.U32.HI R56, RZ, 0x3, R55 ;  /* 0x00000003ff387819 */ /* 0x000fc40000011637 */
[----:B------:R-:W-:Y:S01]  /*2d40*/  LEA.HI R7, R4, R7, RZ, 0x3 ;  /* 0x0000000704077211 */ /* 0x000fe200078f18ff */
[----:B------:R-:W-:Y:S01]  /*2d50*/  IMAD R41, R193, UR7, R41 ;  /* 0x00000007c1297c24 */ /* 0x000fe2000f8e0229 */
[----:B------:R-:W-:Y:S01]  /*2d60*/  LOP3.LUT P1, RZ, R12, 0x4, RZ, 0xc0, !PT ;  /* 0x000000040cff7812 */ /* 0x000fe2000782c0ff */
[----:B------:R-:W-:Y:S01]  /*2d70*/  IMAD R6, R8, UR4, RZ ;  /* 0x0000000408067c24 */ /* 0x000fe2000f8e02ff */
[----:B------:R-:W-:Y:S02]  /*2d80*/  LOP3.LUT R9, R9, R56, RZ, 0x3c, !PT ;  /* 0x0000003809097212 */ /* 0x000fe400078e3cff */
[----:B------:R-:W-:Y:S02]  /*2d90*/  LOP3.LUT R4, R190, 0x38, R7, 0xf8, !PT ;  /* 0x00000038be047812 */ /* 0x000fe400078ef807 */
[----:B------:R-:W-:Y:S01]  /*2da0*/  IADD3 R42, P2, R22, R43, RZ ;  /* 0x0000002b162a7210 */ /* 0x000fe20007f5e0ff */
[----:B------:R-:W-:Y:S01]  /*2db0*/  IMAD R65, R91, UR5, R6 ;  /* 0x000000055b417c24 */ /* 0x000fe2000f8e0206 */
[----:B------:R-:W-:Y:S01]  /*2dc0*/  SEL R57, R57, 0xffffffe0, !P1 ;  /* 0xffffffe039397807 */ /* 0x000fe20004800000 */
[----:B------:R-:W-:Y:S01]  /*2dd0*/  IMAD.WIDE.U32 R40, R91, UR4, R40 ;  /* 0x000000045b287c25 */ /* 0x000fe2000f8e0028 */
[----:B------:R-:W-:Y:S01]  /*2de0*/  LOP3.LUT R63, R4, R191, RZ, 0x3c, !PT ;  /* 0x000000bf043f7212 */ /* 0x000fe200078e3cff */
[----:B------:R-:W-:Y:S01]  /*2df0*/  ULDC UR4, c[0x0][0x2f4] ;  /* 0x0000bd0000047ab9 */ /* 0x000fe20000000800 */
[----:B------:R-:W-:Y:S01]  /*2e00*/  SEL R66, RZ, 0xffffff80, P3 ;  /* 0xffffff80ff427807 */ /* 0x000fe20001800000 */
[----:B------:R-:W-:Y:S01]  /*2e10*/  IMAD R58, R180, 0x200, R9 ;  /* 0x00000200b43a7824 */ /* 0x000fe200078e0209 */
[----:B------:R-:W-:Y:S01]  /*2e20*/  SHF.R.S32.HI R62, RZ, 0x3, R7 ;  /* 0x00000003ff3e7819 */ /* 0x000fe20000011407 */
[----:B------:R-:W-:Y:S01]  /*2e30*/  IMAD.X R43, R157, 0x1, R10, P2 ;  /* 0x000000019d2b7824 */ /* 0x000fe200010e060a */
[----:B------:R-:W-:Y:S01]  /*2e40*/  ISETP.GE.AND P1, PT, R152, UR4, PT ;  /* 0x0000000498007c0c */ /* 0x000fe2000bf26270 */
[----:B------:R-:W-:Y:S01]  /*2e50*/  IMAD.IADD R59, R57, 0x1, R58 ;  /* 0x00000001393b7824 */ /* 0x000fe200078e023a */
[----:B------:R-:W-:Y:S01]  /*2e60*/  ISETP.GE.AND P2, PT, R3, UR4, PT ;  /* 0x0000000403007c0c */ /* 0x000fe2000bf46270 */
[----:B------:R-:W-:Y:S01]  /*2e70*/  IMAD.IADD R63, R192, 0x1, R63 ;  /* 0x00000001c03f7824 */ /* 0x000fe200078e023f */
[----:B------:R-:W-:Y:S01]  /*2e80*/  LOP3.LUT R66, R5, 0x80, R66, 0xc8, !PT ;  /* 0x0000008005427812 */ /* 0x000fe200078ec842 */
[----:B------:R-:W-:Y:S01]  /*2e90*/  IMAD.IADD R64, R31, 0x1, R11 ;  /* 0x000000011f407824 */ /* 0x000fe200078e020b */
[----:B------:R-:W-:Y:S01]  /*2ea0*/  LOP3.LUT R67, R5, 0x40, RZ, 0xc0, !PT ;  /* 0x0000004005437812 */ /* 0x000fe200078ec0ff */
[----:B------:R-:W-:-:S08]  /*2eb0*/  IMAD.IADD R65, R41, 0x1, R65 ;  /* 0x0000000129417824 */ /* 0x000fd000078e0241 */
.L_x_12528:
[----:B------:R-:W0:Y:S01]  /*2ec0*/  LDC.64 R74, c[0x0][0x300] ;  /* 0x0000c000ff4a7b82 */ /* 0x000e220000000a00 */
[----:B------:R-:W-:Y:S01]  /*2ed0*/  VIADD R49, R49, 0xffffffff ;  /* 0xffffffff31317836 */ /* 0x000fe20000000000 */
[----:B------:R-:W-:Y:S05]  /*2ee0*/  YIELD ;  /* 0x0000000000007946 */ /* 0x000fea0003800000 */
[----:B------:R-:W-:Y:S01]  /*2ef0*/  SHF.R.S32.HI R11, RZ, 0x1f, R49 ;  /* 0x0000001fff0b7819 */ /* 0x000fe20000011431 */
[----:B------:R-:W1:Y:S01]  /*2f00*/  LDC.64 R70, c[0x0][0x2e8] ;  /* 0x0000ba00ff467b82 */ /* 0x000e620000000a00 */
[----:B------:R-:W-:Y:S01]  /*2f10*/  IMAD.MOV.U32 R78, RZ, RZ, R152 ;  /* 0x000000ffff4e7224 */ /* 0x000fe200078e0098 */
[----:B------:R-:W-:Y:S01]  /*2f20*/  BSSY B0, `(.L_x_12477) ;  /* 0x00002fd000007945 */ /* 0x000fe20003800000 */
[----:B------:R-:W-:-:S02]  /*2f30*/  IMAD.MOV.U32 R79, RZ, RZ, R153 ;  /* 0x000000ffff4f7224 */ /* 0x000fc400078e0099 */
[----:B------:R-:W-:-:S03]  /*2f40*/  IMAD R83, R23, 0x1800, R59 ;  /* 0x0000180017537824 */ /* 0x000fc600078e023b */
[----:B------:R-:W2:Y:S01]  /*2f50*/  LDC R73, c[0x0][0x3f4] ;  /* 0x0000fd00ff497b82 */ /* 0x000ea20000000800 */
[----:B------:R-:W-:Y:S02]  /*2f60*/  IMAD R83, R83, 0x2, R48 ;  /* 0x0000000253537824 */ /* 0x000fe400078e0230 */
[-C--:B0-----:R-:W-:Y:S02]  /*2f70*/  IMAD R4, R11, R74.reuse, RZ ;  /* 0x0000004a0b047224 */ /* 0x081fe400078e02ff */
[----:B------:R-:W-:-:S04]  /*2f80*/  IMAD.WIDE.U32 R32, R49, R74, RZ ;  /* 0x0000004a31207225 */ /* 0x000fc800078e00ff */
[----:B------:R-:W-:Y:S02]  /*2f90*/  IMAD R5, R49, R75, R4 ;  /* 0x0000004b31057224 */ /* 0x000fe400078e0204 */
[-C--:B------:R-:W-:Y:S02]  /*2fa0*/  IMAD R81, R157, R74.reuse, RZ ;  /* 0x0000004a9d517224 */ /* 0x080fe400078e02ff */
[----:B------:R-:W-:Y:S02]  /*2fb0*/  IMAD.IADD R6, R33, 0x1, R5 ;  /* 0x0000000121067824 */ /* 0x000fe400078e0205 */
[----:B------:R-:W-:-:S04]  /*2fc0*/  IMAD.WIDE.U32 R4, R22, R74, R78 ;  /* 0x0000004a16047225 */ /* 0x000fc800078e004e */
[----:B------:R-:W-:Y:S01]  /*2fd0*/  IMAD.WIDE.U32 R32, R32, 0x60, RZ ;  /* 0x0000006020207825 */ /* 0x000fe200078e00ff */
[----:B------:R-:W-:-:S03]  /*2fe0*/  IADD3 R7, P3, R30, R4, RZ ;  /* 0x000000041e077210 */ /* 0x000fc60007f7e0ff */
[----:B------:R-:W-:Y:S01]  /*2ff0*/  IMAD R9, R6, 0x60, RZ ;  /* 0x0000006006097824 */ /* 0x000fe200078e02ff */
[-C--:B------:R-:W-:Y:S01]  /*3000*/  LEA R4, P5, R74, R32.reuse, 0x6 ;  /* 0x000000204a047211 */ /* 0x080fe200078a30ff */
[----:B------:R-:W-:Y:S02]  /*3010*/  IMAD R81, R22, R75, R81 ;  /* 0x0000004b16517224 */ /* 0x000fe400078e0251 */
[----:B------:R-:W-:Y:S01]  /*3020*/  IMAD.IADD R82, R33, 0x1, R9 ;  /* 0x0000000121527824 */ /* 0x000fe200078e0209 */
[----:B------:R-:W-:Y:S02]  /*3030*/  IADD3 R4, P4, R4, R7, RZ ;  /* 0x0000000704047210 */ /* 0x000fe40007f9e0ff */
[----:B------:R-:W-:Y:S02]  /*3040*/  IADD3.X R8, R64, R5, R81, P3, !PT ;  /* 0x0000000540087210 */ /* 0x000fe40001ffe451 */
[----:B------:R-:W-:Y:S02]  /*3050*/  IADD3 R6, P3, R7, R32, RZ ;  /* 0x0000002007067210 */ /* 0x000fe40007f7e0ff */
[----:B------:R-:W-:-:S02]  /*3060*/  LEA.HI.X R5, R74, R82, R75, 0x6, P5 ;  /* 0x000000524a057211 */ /* 0x000fc400028f344b */
[-C--:B-1----:R-:W-:Y:S01]  /*3070*/  LEA R14, P5, R6, R70.reuse, 0x1 ;  /* 0x00000046060e7211 */ /* 0x082fe200078a08ff */
[----:B------:R-:W-:Y:S01]  /*3080*/  IMAD.X R7, R8, 0x1, R82, P3 ;  /* 0x0000000108077824 */ /* 0x000fe200018e0652 */
[----:B----4-:R-:W-:Y:S01]  /*3090*/  LEA R12, P3, R4, R70, 0x1 ;  /* 0x00000046040c7211 */ /* 0x010fe200078608ff */
[----:B------:R-:W-:Y:S01]  /*30a0*/  IMAD.X R5, R5, 0x1, R8, P4 ;  /* 0x0000000105057824 */ /* 0x000fe200020e0608 */
[----:B------:R-:W-:Y:S02]  /*30b0*/  ISETP.GT.AND P4, PT, R49, R50, PT ;  /* 0x000000323100720c */ /* 0x000fe40003f84270 */
[-C--:B------:R-:W-:Y:S02]  /*30c0*/  LEA.HI.X R15, R6, R71.reuse, R7, 0x1, P5 ;  /* 0x00000047060f7211 */ /* 0x080fe400028f0c07 */
[----:B------:R-:W-:Y:S01]  /*30d0*/  LEA.HI.X R13, R4, R71, R5, 0x1, P3 ;  /* 0x00000047040d7211 */ /* 0x000fe200018f0c05 */
[----:B------:R-:W-:Y:S01]  /*30e0*/  IMAD R5, R23, 0x1800, R58 ;  /* 0x0000180017057824 */ /* 0x000fe200078e023a */
[----:B--2---:R-:W-:-:S02]  /*30f0*/  ISETP.GE.AND P3, PT, R73, 0x1, PT ;  /* 0x000000014900780c */ /* 0x004fc40003f66270 */
[----:B------:R-:W-:Y:S01]  /*3100*/  P2R R69, PR, RZ, 0x10 ;  /* 0x00000010ff457803 */ /* 0x000fe20000000000 */
[----:B------:R-:W-:-:S10]  /*3110*/  IMAD R84, R5, 0x2, R48 ;  /* 0x0000000205547824 */ /* 0x000fd400078e0230 */
[----:B------:R-:W-:Y:S05]  /*3120*/  @!P3 BRA `(.L_x_12478) ;  /* 0x0000002c0004b947 */ /* 0x000fea0003800000 */
[----:B------:R-:W0:Y:S01]  /*3130*/  LDC.64 R76, c[0x0][0x3f8] ;  /* 0x0000fe00ff4c7b82 */ /* 0x000e220000000a00 */
[----:B------:R-:W-:Y:S01]  /*3140*/  ULDC.U8 UR4, c[0x0][0x410] ;  /* 0x0001040000047ab9 */ /* 0x000fe20000000000 */
[----:B------:R-:W-:Y:S01]  /*3150*/  IMAD R72, R49, -0x60, R46 ;  /* 0xffffffa031487824 */ /* 0x000fe200078e022e */
[----:B------:R-:W-:-:S04]  /*3160*/  ISETP.NE.AND P3, PT, RZ, UR4, PT ;  /* 0x00000004ff007c0c */ /* 0x000fc8000bf65270 */
[----:B------:R-:W-:Y:S01]  /*3170*/  VIMNMX R72, R72, 0x60, PT ;  /* 0x0000006048487848 */ /* 0x000fe20003fe0100 */
[----:B------:R-:W1:Y:S01]  /*3180*/  LDC.64 R38, c[0x0][0x408] ;  /* 0x00010200ff267b82 */ /* 0x000e620000000a00 */
[-C--:B0-----:R-:W-:Y:S02]  /*3190*/  IMAD R4, R11, R76.reuse, RZ ;  /* 0x0000004c0b047224 */ /* 0x081fe400078e02ff */
[----:B------:R-:W-:-:S04]  /*31a0*/  IMAD.WIDE.U32 R36, R49, R76, RZ ;  /* 0x0000004c31247225 */ /* 0x000fc800078e00ff */
[----:B------:R-:W-:Y:S02]  /*31b0*/  IMAD R5, R49, R77, R4 ;  /* 0x0000004d31057224 */ /* 0x000fe400078e0204 */
[-C--:B-1----:R-:W-:Y:S02]  /*31c0*/  IMAD R6, R11, R38.reuse, RZ ;  /* 0x000000260b067224 */ /* 0x082fe400078e02ff */
[----:B------:R-:W-:-:S04]  /*31d0*/  IMAD.WIDE.U32 R34, R49, R38, RZ ;  /* 0x0000002631227225 */ /* 0x000fc800078e00ff */
[----:B------:R-:W-:Y:S02]  /*31e0*/  IMAD R7, R49, R39, R6 ;  /* 0x0000002731077224 */ /* 0x000fe400078e0206 */
        /* <DEDUP_REMOVED lines=11> */
[----:B------:R-:W-:Y:S01]  /*32a0*/  IMAD.MOV.U32 R4, RZ, RZ, R16 ;  /* 0x000000ffff047224 */ /* 0x000fe200078e0010 */
[----:B------:R-:W-:Y:S01]  /*32b0*/  ULDC.64 UR4, c[0x0][0x3e8] ;  /* 0x0000fa0000047ab9 */ /* 0x000fe20000000a00 */
[----:B------:R-:W-:Y:S01]  /*32c0*/  IMAD.MOV.U32 R5, RZ, RZ, R60 ;  /* 0x000000ffff057224 */ /* 0x000fe200078e003c */
[----:B------:R-:W-:Y:S01]  /*32d0*/  ULDC.64 UR6, c[0x0][0x400] ;  /* 0x0001000000067ab9 */ /* 0x000fe20000000a00 */
[----:B------:R-:W-:Y:S01]  /*32e0*/  IMAD R25, R80, 0x60, RZ ;  /* 0x0000006050197824 */ /* 0x000fe200078e02ff */
[----:B------:R-:W-:Y:S01]  /*32f0*/  CS2R R74, SRZ ;  /* 0x00000000004a7805 */ /* 0x000fe2000001ff00 */
[----:B------:R-:W-:Y:S01]  /*3300*/  IMAD.WIDE.U32 R6, R36, 0x60, R4 ;  /* 0x0000006024067825 */ /* 0x000fe200078e0004 */
[----:B------:R-:W-:-:S03]  /*3310*/  CS2R R78, SRZ ;  /* 0x00000000004e7805 */ /* 0x000fc6000001ff00 */
[----:B------:R-:W-:Y:S02]  /*3320*/  IMAD.MOV.U32 R4, RZ, RZ, R20 ;  /* 0x000000ffff047224 */ /* 0x000fe400078e0014 */
[----:B------:R-:W-:Y:S02]  /*3330*/  IMAD.MOV.U32 R5, RZ, RZ, R61 ;  /* 0x000000ffff057224 */ /* 0x000fe400078e003d */
[----:B------:R-:W-:Y:S02]  /*3340*/  IMAD R27, R68, 0x60, RZ ;  /* 0x00000060441b7824 */ /* 0x000fe400078e02ff */
[----:B------:R-:W-:Y:S01]  /*3350*/  IMAD.WIDE.U32 R10, R34, 0x60, R4 ;  /* 0x00000060220a7825 */ /* 0x000fe200078e0004 */
[----:B------:R-:W-:-:S03]  /*3360*/  LEA R4, P3, R6, UR4, 0x1 ;  /* 0x0000000406047c11 */ /* 0x000fc6000f8608ff */
[----:B------:R-:W-:Y:S02]  /*3370*/  IMAD.IADD R5, R7, 0x1, R25 ;  /* 0x0000000107057824 */ /* 0x000fe400078e0219 */
[----:B------:R-:W-:-:S03]  /*3380*/  IMAD.IADD R7, R11, 0x1, R27 ;  /* 0x000000010b077824 */ /* 0x000fc600078e021b */
        /* <DEDUP_REMOVED lines=11> */
.L_x_12481:
[----:B------:R-:W-:Y:S05]  /*3440*/  BSYNC B1 ;  /* 0x0000000000017941 */ /* 0x000fea0003800000 */
.L_x_12480:
[----:B------:R-:W-:Y:S01]  /*3450*/  ISETP.GE.AND P5, PT, R156, R72, PT ;  /* 0x000000489c00720c */ /* 0x000fe20003fa6270 */
[----:B------:R-:W-:Y:S01]  /*3460*/  BSSY B1, `(.L_x_12482) ;  /* 0x0000023000017945 */ /* 0x000fe20003800000 */
[----:B------:R-:W-:Y:S02]  /*3470*/  CS2R R24, SRZ ;  /* 0x0000000000187805 */ /* 0x000fe4000001ff00 */
[----:B------:R-:W-:Y:S01]  /*3480*/  CS2R R10, SRZ ;  /* 0x00000000000a7805 */ /* 0x000fe2000001ff00 */
[----:B-----5:R-:W-:Y:S01]  /*3490*/  IMAD.MOV.U32 R81, RZ, RZ, R32 ;  /* 0x000000ffff517224 */ /* 0x020fe200078e0020 */
[----:B------:R-:W-:Y:S01]  /*34a0*/  CS2R R26, SRZ ;  /* 0x00000000001a7805 */ /* 0x000fe2000001ff00 */
[----:B------:R-:W-:-:S06]  /*34b0*/  IMAD.MOV.U32 R82, RZ, RZ, R33 ;  /* 0x000000ffff527224 */ /* 0x000fcc00078e0021 */
[----:B------:R-:W-:Y:S05]  /*34c0*/  @P5 BRA `(.L_x_12483) ;  /* 0x0000000000705947 */ /* 0x000fea0003800000 */
[C---:B0-----:R-:W-:Y:S01]  /*34d0*/  SHF.L.U64.HI R5, R76.reuse, 0x6, R77 ;  /* 0x000000064c057819 */ /* 0x041fe2000001024d */
[----:B------:R-:W-:Y:S01]  /*34e0*/  IMAD.SHL.U32 R4, R76, 0x40, RZ ;  /* 0x000000404c047824 */ /* 0x000fe200078e00ff */
[----:B------:R-:W-:Y:S01]  /*34f0*/  ULDC.64 UR4, c[0x0][0x3e8] ;  /* 0x0000fa0000047ab9 */ /* 0x000fe20000000a00 */
[----:B------:R-:W-:Y:S01]  /*3500*/  IMAD R9, R80, 0x60, RZ ;  /* 0x0000006050097824 */ /* 0x000fe200078e02ff */
[----:B------:R-:W-:Y:S01]  /*3510*/  CS2R R24, SRZ ;  /* 0x0000000000187805 */ /* 0x000fe2000001ff00 */
[----:B------:R-:W-:Y:S01]  /*3520*/  IMAD.WIDE.U32 R4, R36, 0x60, R4 ;  /* 0x0000006024047825 */ /* 0x000fe200078e0004 */
[----:B------:R-:W-:-:S03]  /*3530*/  CS2R R26, SRZ ;  /* 0x00000000001a7805 */ /* 0x000fc6000001ff00 */
[----:B------:R-:W-:Y:S01]  /*3540*/  IMAD R8, R68, 0x60, RZ ;  /* 0x0000006044087824 */ /* 0x000fe200078e02ff */
[----:B------:R-:W-:Y:S01]  /*3550*/  IADD3 R6, P3, R16, R4, RZ ;  /* 0x0000000410067210 */ /* 0x000fe20007f7e0ff */
[----:B------:R-:W-:-:S03]  /*3560*/  IMAD.SHL.U32 R4, R38, 0x40, RZ ;  /* 0x0000004026047824 */ /* 0x000fc600078e00ff */
[----:B------:R-:W-:Y:S02]  /*3570*/  IADD3.X R9, R60, R9, R5, P3, !PT ;  /* 0x000000093c097210 */ /* 0x000fe40001ffe405 */
[----:B------:R-:W-:-:S03]  /*3580*/  SHF.L.U64.HI R5, R38, 0x6, R39 ;  /* 0x0000000626057819 */ /* 0x000fc60000010227 */
[----:B------:R-:W-:-:S03]  /*3590*/  IMAD.WIDE.U32 R4, R34, 0x60, R4 ;  /* 0x0000006022047825 */ /* 0x000fc600078e0004 */
[----:B------:R-:W-:-:S04]  /*35a0*/  IADD3 R7, P3, R20, R4, RZ ;  /* 0x0000000414077210 */ /* 0x000fc80007f7e0ff */
[----:B------:R-:W-:Y:S02]  /*35b0*/  IADD3.X R8, R61, R8, R5, P3, !PT ;  /* 0x000000083d087210 */ /* 0x000fe40001ffe405 */
        /* <DEDUP_REMOVED lines=13> */
.L_x_12483:
[----:B------:R-:W-:Y:S05]  /*3690*/  BSYNC B1 ;  /* 0x0000000000017941 */ /* 0x000fea0003800000 */
.L_x_12482:
[----:B------:R-:W-:Y:S01]  /*36a0*/  ULOP3.LUT UR4, UR38, 0x1, URZ, 0xfc, !UPT ;  /* 0x0000000126047892 */ /* 0x000fe2000f8efc3f */
[----:B01----:R-:W-:Y:S01]  /*36b0*/  IMAD.MOV.U32 R4, RZ, RZ, R74 ;  /* 0x000000ffff047224 */ /* 0x003fe200078e004a */
[----:B------:R-:W-:Y:S01]  /*36c0*/  PRMT R38, R82, 0x5410, R81 ;  /* 0x0000541052267816 */ /* 0x000fe20000000051 */
[----:B------:R-:W-:Y:S01]  /*36d0*/  IMAD.MOV.U32 R5, RZ, RZ, R75 ;  /* 0x000000ffff057224 */ /* 0x000fe200078e004b */
[----:B------:R-:W-:Y:S01]  /*36e0*/  UISETP.NE.AND UP0, UPT, UR4, 0x3, UPT ;  /* 0x000000030400788c */ /* 0x000fe2000bf05270 */
        /* <DEDUP_REMOVED lines=24> */
.L_x_12484:
[----:B------:R-:W-:Y:S01]  /*3870*/  IMAD R68, R23, 0x8, R2 ;  /* 0x0000000817447824 */ /* 0x000fe200078e0202 */
[----:B------:R-:W-:Y:S01]  /*3880*/  SHF.L.U32 R80, R158, 0x1f, RZ ;  /* 0x0000001f9e507819 */ /* 0x000fe200000006ff */
[----:B------:R-:W-:Y:S03]  /*3890*/  BSSY B1, `(.L_x_12485) ;  /* 0x0000003000017945 */ /* 0x000fe60003800000 */
[----:B------:R-:W0:Y:S02]  /*38a0*/  SYNCS.PHASECHK.TRANS64.TRYWAIT P6, [R68+URZ+0x32490], R80 ;  /* 0x03249050440075a7 */ /* 0x000e2400080c017f */
[----:B0-----:R-:W-:Y:S05]  /*38b0*/  @!P6 BRA `(.L_x_12486) ;  /* 0x0000036400d4e947 */ /* 0x001fea0003800000 */
.L_x_12879:
[----:B------:R-:W-:Y:S05]  /*38c0*/  BSYNC B1 ;  /* 0x0000000000017941 */ /* 0x000fea0003800000 */
.L_x_12485:
        /* <DEDUP_REMOVED lines=19> */
[-C--:B------:R-:W-:Y:S01]  /*3a00*/  FMUL.FTZ R82, R6, R77.reuse ;  /* 0x0000004d06527220 */ /* 0x080fe20000410000 */
[----:B------:R-:W-:Y:S02]  /*3a10*/  HADD2.F32 R7, -RZ, R7.H0_H0 ;  /* 0x20000007ff077230 */ /* 0x000fe40000004100 */
[C---:B------:R-:W-:Y:S01]  /*3a20*/  FMUL.FTZ R77, R5.reuse, R77 ;  /* 0x0000004d054d7220 */ /* 0x040fe20000410000 */
[----:B------:R-:W-:Y:S02]  /*3a30*/  HADD2.F32 R76, -RZ, R76.H0_H0 ;  /* 0x2000004cff4c7230 */ /* 0x000fe40000004100 */
[-C--:B------:R-:W-:Y:S01]  /*3a40*/  FMUL.FTZ R86, R74, R78.reuse ;  /* 0x0000004e4a567220 */ /* 0x080fe20000410000 */
[-C--:B------:R-:W-:Y:S01]  /*3a50*/  FFMA.FTZ R82, R5, R75.reuse, -R82 ;  /* 0x0000004b05527223 */ /* 0x080fe20000010852 */
[----:B------:R-:W-:Y:S01]  /*3a60*/  FMUL.FTZ R85, R7, R78 ;  /* 0x0000004e07557220 */ /* 0x000fe20000410000 */
[----:B------:R-:W-:Y:S01]  /*3a70*/  FFMA.FTZ R79, R6, R75, R77 ;  /* 0x0000004b064f7223 */ /* 0x000fe2000001004d */
[----:B------:R-:W-:-:S02]  /*3a80*/  HADD2.F32 R5, -RZ, R4.H1_H1 ;  /* 0x30000004ff057230 */ /* 0x000fc40000004100 */
[-C--:B------:R-:W-:Y:S01]  /*3a90*/  FFMA.FTZ R81, R7, R76.reuse, -R86 ;  /* 0x0000004c07517223 */ /* 0x080fe20000010856 */
[----:B------:R-:W-:Y:S01]  /*3aa0*/  FFMA.FTZ R88, R74, R76, R85 ;  /* 0x0000004c4a587223 */ /* 0x000fe20000010055 */
[----:B------:R-:W-:Y:S02]  /*3ab0*/  HADD2.F32 R75, -RZ, R91.H0_H0 ;  /* 0x2000005bff4b7230 */ /* 0x000fe40000004100 */
[----:B------:R-:W-:Y:S02]  /*3ac0*/  HADD2.F32 R4, -RZ, R4.H0_H0 ;  /* 0x20000004ff047230 */ /* 0x000fe40000004100 */
[----:B------:R-:W-:Y:S02]  /*3ad0*/  HADD2.F32 R6, -RZ, R39.H1_H1 ;  /* 0x30000027ff067230 */ /* 0x000fe40000004100 */
[-C--:B------:R-:W-:Y:S01]  /*3ae0*/  FMUL.FTZ R77, R5, R75.reuse ;  /* 0x0000004b054d7220 */ /* 0x080fe20000410000 */
[----:B------:R-:W-:Y:S02]  /*3af0*/  HADD2.F32 R76, -RZ, R91.H1_H1 ;  /* 0x3000005bff4c7230 */ /* 0x000fe40000004100 */
[----:B------:R-:W-:Y:S01]  /*3b00*/  FMUL.FTZ R78, R4, R75 ;  /* 0x0000004b044e7220 */ /* 0x000fe20000410000 */
[----:B------:R-:W-:-:S02]  /*3b10*/  HADD2.F32 R39, -RZ, R39.H0_H0 ;  /* 0x20000027ff277230 */ /* 0x000fc40000004100 */
[--C-:B------:R-:W-:Y:S02]  /*3b20*/  HADD2.F32 R7, -RZ, R87.reuse.H0_H0 ;  /* 0x20000057ff077230 */ /* 0x100fe40000004100 */
[-C--:B------:R-:W-:Y:S01]  /*3b30*/  FMUL.FTZ R86, R6, R76.reuse ;  /* 0x0000004c06567220 */ /* 0x080fe20000410000 */
        /* <DEDUP_REMOVED lines=10> */
.L_x_12492:
[----:B------:R-:W-:Y:S05]  /*3be0*/  BSYNC B3 ;  /* 0x0000000000037941 */ /* 0x000fea0003800000 */
.L_x_12491:
[----:B--2---:R1:W-:Y:S02]  /*3bf0*/  STG.E.128 desc[UR42][R14.64], R4 ;  /* 0x000000040e007986 */ /* 0x0043e4000c101d2a */
.L_x_12490:
[----:B------:R-:W-:Y:S05]  /*3c00*/  BSYNC B2 ;  /* 0x0000000000027941 */ /* 0x000fea0003800000 */
.L_x_12489:
[----:B------:R-:W-:Y:S05]  /*3c10*/  @P2 BRA `(.L_x_12488) ;  /* 0x0000000000bc2947 */ /* 0x000fea0003800000 */
[----:B-1----:R1:W2:Y:S01]  /*3c20*/  LDS.128 R4, [R83] ;  /* 0x0000000053047984 */ /* 0x0022a20000000c00 */
        /* <DEDUP_REMOVED lines=18> */
[-C--:B------:R-:W-:Y:S01]  /*3d50*/  FMUL.FTZ R78, R33, R74.reuse ;  /* 0x0000004a214e7220 */ /* 0x080fe20000410000 */
[-C--:B------:R-:W-:Y:S01]  /*3d60*/  FFMA.FTZ R76, R5, R39.reuse, -R76 ;  /* 0x00000027054c7223 */ /* 0x080fe2000001084c */
[----:B------:R-:W-:Y:S01]  /*3d70*/  FMUL.FTZ R74, R7, R74 ;  /* 0x0000004a074a7220 */ /* 0x000fe20000410000 */
[----:B------:R-:W-:Y:S01]  /*3d80*/  FFMA.FTZ R77, R6, R39, R71 ;  /* 0x00000027064d7223 */ /* 0x000fe20000010047 */
[----:B------:R-:W-:-:S02]  /*3d90*/  HADD2.F32 R5, -RZ, R4.H1_H1 ;  /* 0x30000004ff057230 */ /* 0x000fc40000004100 */
[-C--:B------:R-:W-:Y:S01]  /*3da0*/  FFMA.FTZ R78, R7, R70.reuse, -R78 ;  /* 0x00000046074e7223 */ /* 0x080fe2000001084e */
[----:B------:R-:W-:Y:S02]  /*3db0*/  HADD2.F32 R39, -RZ, R90.H0_H0 ;  /* 0x2000005aff277230 */ /* 0x000fe40000004100 */
[----:B------:R-:W-:Y:S01]  /*3dc0*/  FFMA.FTZ R79, R33, R70, R74 ;  /* 0x00000046214f7223 */ /* 0x000fe2000001004a */
[----:B------:R-:W-:Y:S02]  /*3dd0*/  HADD2.F32 R4, -RZ, R4.H0_H0 ;  /* 0x20000004ff047230 */ /* 0x000fe40000004100 */
[----:B------:R-:W-:Y:S02]  /*3de0*/  HADD2.F32 R71, -RZ, R90.H1_H1 ;  /* 0x3000005aff477230 */ /* 0x000fe40000004100 */
[----:B------:R-:W-:Y:S01]  /*3df0*/  FMUL.FTZ R75, R5, R39 ;  /* 0x00000027054b7220 */ /* 0x000fe20000410000 */
[--C-:B------:R-:W-:Y:S02]  /*3e00*/  HADD2.F32 R6, -RZ, R32.reuse.H1_H1 ;  /* 0x30000020ff067230 */ /* 0x100fe40000004100 */
[----:B------:R-:W-:-:S02]  /*3e10*/  HADD2.F32 R32, -RZ, R32.H0_H0 ;  /* 0x20000020ff207230 */ /* 0x000fc40000004100 */
[--C-:B------:R-:W-:Y:S02]  /*3e20*/  HADD2.F32 R7, -RZ, R38.reuse.H1_H1 ;  /* 0x30000026ff077230 */ /* 0x100fe40000004100 */
        /* <DEDUP_REMOVED lines=12> */
.L_x_12494:
[----:B------:R-:W-:Y:S05]  /*3ef0*/  BSYNC B2 ;  /* 0x0000000000027941 */ /* 0x000fea0003800000 */
.L_x_12493:
[----:B--2---:R2:W-:Y:S02]  /*3f00*/  STG.E.128 desc[UR42][R14.64+0x40], R4 ;  /* 0x000040040e007986 */ /* 0x0045e4000c101d2a */
.L_x_12488:
[----:B------:R-:W-:Y:S05]  /*3f10*/  BSYNC B1 ;  /* 0x0000000000017941 */ /* 0x000fea0003800000 */
.L_x_12487:
        /* <DEDUP_REMOVED lines=22> */
[C---:B------:R-:W-:Y:S01]  /*4080*/  FMUL.FTZ R25, R5.reuse, R25 ;  /* 0x0000001905197220 */ /* 0x040fe20000410000 */
[----:B------:R-:W-:Y:S01]  /*4090*/  FFMA.FTZ R38, R5, R24, -R38 ;  /* 0x0000001805267223 */ /* 0x000fe20000010826 */
[----:B------:R-:W-:Y:S01]  /*40a0*/  FMUL.FTZ R32, R7, R32 ;  /* 0x0000002007207220 */ /* 0x000fe20000410000 */
[----:B------:R-:W-:-:S02]  /*40b0*/  HADD2.F32 R5, -RZ, R4.H1_H1 ;  /* 0x30000004ff057230 */ /* 0x000fc40000004100 */
[----:B------:R-:W-:Y:S01]  /*40c0*/  FFMA.FTZ R70, R7, R26, -R70 ;  /* 0x0000001a07467223 */ /* 0x000fe20000010846 */
[--C-:B------:R-:W-:Y:S02]  /*40d0*/  HADD2.F32 R7, -RZ, R37.reuse.H1_H1 ;  /* 0x30000025ff077230 */ /* 0x100fe40000004100 */
[----:B------:R-:W-:Y:S01]  /*40e0*/  FFMA.FTZ R33, R6, R24, R25 ;  /* 0x0000001806217223 */ /* 0x000fe20000010019 */
[----:B------:R-:W-:Y:S02]  /*40f0*/  HADD2.F32 R37, -RZ, R37.H0_H0 ;  /* 0x20000025ff257230 */ /* 0x000fe40000004100 */
[----:B------:R-:W-:Y:S01]  /*4100*/  FFMA.FTZ R39, R15, R26, R32 ;  /* 0x0000001a0f277223 */ /* 0x000fe20000010020 */
[----:B------:R-:W-:Y:S02]  /*4110*/  HADD2.F32 R4, -RZ, R4.H0_H0 ;  /* 0x20000004ff047230 */ /* 0x000fe40000004100 */
[----:B------:R-:W-:Y:S02]  /*4120*/  HADD2.F32 R25, -RZ, R36.H1_H1 ;  /* 0x30000024ff197230 */ /* 0x000fe40000004100 */
[----:B------:R-:W-:Y:S01]  /*4130*/  FMUL.FTZ R27, R5, R37 ;  /* 0x00000025051b7220 */ /* 0x000fe20000410000 */
[----:B------:R-:W-:-:S02]  /*4140*/  HADD2.F32 R6, -RZ, R14.H1_H1 ;  /* 0x3000000eff067230 */ /* 0x000fc40000004100 */
[C---:B------:R-:W-:Y:S01]  /*4150*/  FMUL.FTZ R24, R4.reuse, R37 ;  /* 0x0000002504187220 */ /* 0x040fe20000410000 */
[----:B------:R-:W-:Y:S02]  /*4160*/  HADD2.F32 R14, -RZ, R14.H0_H0 ;  /* 0x2000000eff0e7230 */ /* 0x000fe40000004100 */
[----:B------:R-:W-:Y:S01]  /*4170*/  FFMA.FTZ R27, R4, R7, -R27 ;  /* 0x00000007041b7223 */ /* 0x000fe2000001081b */
[----:B------:R-:W-:Y:S02]  /*4180*/  HADD2.F32 R15, -RZ, R36.H0_H0 ;  /* 0x20000024ff0f7230 */ /* 0x000fe40000004100 */
[----:B------:R-:W-:Y:S01]  /*4190*/  FMUL.FTZ R37, R6, R25 ;  /* 0x0000001906257220 */ /* 0x000fe20000410000 */
[----:B------:R-:W-:Y:S01]  /*41a0*/  FFMA.FTZ R24, R5, R7, R24 ;  /* 0x0000000705187223 */ /* 0x000fe20000010018 */
[C---:B------:R-:W-:Y:S01]  /*41b0*/  FMUL.FTZ R25, R14.reuse, R25 ;  /* 0x000000190e197220 */ /* 0x040fe20000410000 */
[----:B------:R-:W-:Y:S01]  /*41c0*/  F2FP.F16.F32.PACK_AB R5, R33, R38 ;  /* 0x000000262105723e */ /* 0x000fe200000000ff */
[-C--:B------:R-:W-:Y:S01]  /*41d0*/  FFMA.FTZ R37, R14, R15.reuse, -R37 ;  /* 0x0000000f0e257223 */ /* 0x080fe20000010825 */
[----:B------:R-:W-:Y:S01]  /*41e0*/  F2FP.F16.F32.PACK_AB R7, R39, R70 ;  /* 0x000000462707723e */ /* 0x000fe200000000ff */
[----:B------:R-:W-:Y:S01]  /*41f0*/  FFMA.FTZ R6, R6, R15, R25 ;  /* 0x0000000f06067223 */ /* 0x000fe20000010019 */
[----:B------:R-:W-:-:S04]  /*4200*/  F2FP.F16.F32.PACK_AB R4, R24, R27 ;  /* 0x0000001b1804723e */ /* 0x000fc800000000ff */
[----:B------:R-:W-:-:S07]  /*4210*/  F2FP.F16.F32.PACK_AB R6, R6, R37 ;  /* 0x000000250606723e */ /* 0x000fce00000000ff */
.L_x_12499:
[----:B------:R-:W-:Y:S05]  /*4220*/  BSYNC B2 ;  /* 0x0000000000027941 */ /* 0x000fea0003800000 */
.L_x_12498:
[----:B--2---:R3:W-:Y:S02]  /*4230*/  STG.E.128 desc[UR42][R12.64], R4 ;  /* 0x000000040c007986 */ /* 0x0047e4000c101d2a */
.L_x_12497:
[----:B------:R-:W-:Y:S05]  /*4240*/  BSYNC B1 ;  /* 0x0000000000017941 */ /* 0x000fea0003800000 */
.L_x_12496:
[----:B------:R-:W-:Y:S05]  /*4250*/  @P2 BRA `(.L_x_12495) ;  /* 0x0000001c00242947 */ /* 0x000fea0003800000 */
[----:B-123--:R1:W2:Y:S01]  /*4260*/  LDS.128 R4, [R83+0x2000] ;  /* 0x0020000053047984 */ /* 0x00e2a20000000c00 */
        /* <DEDUP_REMOVED lines=44> */
.L_x_12501:
[----:B------:R-:W-:Y:S05]  /*4530*/  BSYNC B1 ;  /* 0x0000000000017941 */ /* 0x000fea0003800000 */
.L_x_12500:
[----:B--2---:R1:W-:Y:S01]  /*4540*/  STG.E.128 desc[UR42][R12.64+0x40], R4 ;  /* 0x000040040c007986 */ /* 0x0043e2000c101d2a */
[----:B------:R-:W-:Y:S05]  /*4550*/  BRA `(.L_x_12495) ;  /* 0x0000001800647947 */ /* 0x000fea0003800000 */
.L_x_12479:
[-C--:B------:R-:W-:Y:S01]  /*4560*/  ISETP.GE.AND P3, PT, R22, R72.reuse, PT ;  /* 0x000000481600720c */ /* 0x080fe20003f66270 */
[----:B------:R-:W-:Y:S01]  /*4570*/  BSSY B1, `(.L_x_12502) ;  /* 0x000002a000017945 */ /* 0x000fe20003800000 */
[----:B------:R-:W-:Y:S02]  /*4580*/  ISETP.GE.AND P4, PT, R156, R72, PT ;  /* 0x000000489c00720c */ /* 0x000fe40003f86270 */
[----:B------:R-:W-:Y:S02]  /*4590*/  CS2R R10, SRZ ;  /* 0x00000000000a7805 */ /* 0x000fe4000001ff00 */
[CC--:B------:R-:W-:Y:S02]  /*45a0*/  ISETP.GE.OR P3, PT, R152.reuse, R73.reuse, P3 ;  /* 0x000000499800720c */ /* 0x0c0fe40001f66670 */
[----:B------:R-:W-:Y:S02]  /*45b0*/  CS2R R6, SRZ ;  /* 0x0000000000067805 */ /* 0x000fe4000001ff00 */
[----:B------:R-:W-:-:S02]  /*45c0*/  ISETP.GE.OR P4, PT, R152, R73, P4 ;  /* 0x000000499800720c */ /* 0x000fc40002786670 */
[----:B------:R-:W-:Y:S02]  /*45d0*/  CS2R R4, SRZ ;  /* 0x0000000000047805 */ /* 0x000fe4000001ff00 */
[----:B------:R-:W-:Y:S02]  /*45e0*/  CS2R R14, SRZ ;  /* 0x00000000000e7805 */ /* 0x000fe4000001ff00 */
[----:B------:R-:W-:Y:S02]  /*45f0*/  CS2R R8, SRZ ;  /* 0x0000000000087805 */ /* 0x000fe4000001ff00 */
[----:B------:R-:W-:Y:S02]  /*4600*/  CS2R R26, SRZ ;  /* 0x00000000001a7805 */ /* 0x000fe4000001ff00 */
[----:B------:R-:W-:Y:S01]  /*4610*/  CS2R R12, SRZ ;  /* 0x00000000000c7805 */ /* 0x000fe2000001ff00 */
[----:B------:R-:W-:Y:S06]  /*4620*/  @P3 BRA `(.L_x_12503) ;  /* 0x0000000000783947 */ /* 0x000fec0003800000 */
[C---:B------:R-:W-:Y:S01]  /*4630*/  IMAD R4, R157.reuse, R76, RZ ;  /* 0x0000004c9d047224 */ /* 0x040fe200078e02ff */
[----:B------:R-:W-:Y:S01]  /*4640*/  ULDC.64 UR4, c[0x0][0x3e8] ;  /* 0x0000fa0000047ab9 */ /* 0x000fe20000000a00 */
[----:B------:R-:W-:Y:S01]  /*4650*/  IMAD R6, R157, R38, RZ ;  /* 0x000000269d067224 */ /* 0x000fe200078e02ff */
[----:B------:R-:W-:Y:S01]  /*4660*/  ULDC.64 UR6, c[0x0][0x400] ;  /* 0x0001000000067ab9 */ /* 0x000fe20000000a00 */
[----:B------:R-:W-:-:S04]  /*4670*/  IMAD.WIDE.U32 R12, R22, R76, R78 ;  /* 0x0000004c160c7225 */ /* 0x000fc800078e004e */
[C---:B------:R-:W-:Y:S02]  /*4680*/  IMAD R7, R22.reuse, R77, R4 ;  /* 0x0000004d16077224 */ /* 0x040fe400078e0204 */
[----:B------:R-:W-:Y:S02]  /*4690*/  IMAD R15, R22, R39, R6 ;  /* 0x00000027160f7224 */ /* 0x000fe400078e0206 */
[----:B------:R-:W-:Y:S02]  /*46a0*/  IMAD.IADD R13, R7, 0x1, R13 ;  /* 0x00000001070d7824 */ /* 0x000fe400078e020d */
[----:B------:R-:W-:Y:S02]  /*46b0*/  IMAD R6, R0, R76, RZ ;  /* 0x0000004c00067224 */ /* 0x000fe400078e02ff */
[----:B------:R-:W-:-:S04]  /*46c0*/  IMAD.WIDE.U32 R4, R22, R38, R78 ;  /* 0x0000002616047225 */ /* 0x000fc800078e004e */
[C---:B------:R-:W-:Y:S02]  /*46d0*/  IMAD R7, R44.reuse, R77, R6 ;  /* 0x0000004d2c077224 */ /* 0x040fe400078e0206 */
[----:B------:R-:W-:-:S04]  /*46e0*/  IMAD.WIDE.U32 R12, R44, R76, R12 ;  /* 0x0000004c2c0c7225 */ /* 0x000fc800078e000c */
[----:B------:R-:W-:Y:S02]  /*46f0*/  IMAD.IADD R5, R15, 0x1, R5 ;  /* 0x000000010f057824 */ /* 0x000fe400078e0205 */
[-C--:B------:R-:W-:Y:S02]  /*4700*/  IMAD R14, R0, R38.reuse, RZ ;  /* 0x00000026000e7224 */ /* 0x080fe400078e02ff */
[----:B------:R-:W-:Y:S02]  /*4710*/  IMAD.IADD R13, R7, 0x1, R13 ;  /* 0x00000001070d7824 */ /* 0x000fe400078e020d */
[C---:B------:R-:W-:Y:S02]  /*4720*/  IMAD R15, R44.reuse, R39, R14 ;  /* 0x000000272c0f7224 */ /* 0x040fe400078e020e */
[----:B------:R-:W-:-:S04]  /*4730*/  IMAD.WIDE.U32 R4, R44, R38, R4 ;  /* 0x000000262c047225 */ /* 0x000fc800078e0004 */
[----:B------:R-:W-:Y:S02]  /*4740*/  IMAD R7, R80, 0x60, RZ ;  /* 0x0000006050077824 */ /* 0x000fe400078e02ff */
[----:B------:R-:W-:-:S04]  /*4750*/  IMAD.WIDE.U32 R12, R36, 0x60, R12 ;  /* 0x00000060240c7825 */ /* 0x000fc800078e000c */
[----:B------:R-:W-:Y:S01]  /*4760*/  IMAD.IADD R5, R15, 0x1, R5 ;  /* 0x000000010f057824 */ /* 0x000fe200078e0205 */
[----:B------:R-:W-:Y:S01]  /*4770*/  LEA R6, P3, R12, UR4, 0x1 ;  /* 0x000000040c067c11 */ /* 0x000fe2000f8608ff */
[----:B------:R-:W-:Y:S02]  /*4780*/  IMAD.IADD R7, R7, 0x1, R13 ;  /* 0x0000000107077824 */ /* 0x000fe400078e020d */
[----:B------:R-:W-:Y:S02]  /*4790*/  IMAD R15, R68, 0x60, RZ ;  /* 0x00000060440f7824 */ /* 0x000fe400078e02ff */
[----:B------:R-:W-:Y:S01]  /*47a0*/  IMAD.WIDE.U32 R4, R34, 0x60, R4 ;  /* 0x0000006022047825 */ /* 0x000fe200078e0004 */
[----:B------:R-:W-:-:S03]  /*47b0*/  LEA.HI.X R7, R12, UR5, R7, 0x1, P3 ;  /* 0x000000050c077c11 */ /* 0x000fc600098f0c07 */
[----:B------:R-:W-:Y:S01]  /*47c0*/  IMAD.IADD R5, R15, 0x1, R5 ;  /* 0x000000010f057824 */ /* 0x000fe200078e0205 */
[----:B------:R-:W-:-:S04]  /*47d0*/  LEA R12, P3, R4, UR6, 0x1 ;  /* 0x00000006040c7c11 */ /* 0x000fc8000f8608ff */
[----:B------:R-:W-:Y:S02]  /*47e0*/  LEA.HI.X R13, R4, UR7, R5, 0x1, P3 ;  /* 0x00000007040d7c11 */ /* 0x000fe400098f0c05 */
[----:B------:R-:W5:Y:S04]  /*47f0*/  LDG.E.128 R4, desc[UR42][R6.64] ;  /* 0x0000002a06047981 */ /* 0x000f68000c1e1d00 */
[----:B------:R-:W5:Y:S03]  /*4800*/  LDG.E.128 R12, desc[UR42][R12.64] ;  /* 0x0000002a0c0c7981 */ /* 0x000f66000c1e1d00 */
.L_x_12503:
[----:B------:R-:W-:Y:S05]  /*4810*/  BSYNC B1 ;  /* 0x0000000000017941 */ /* 0x000fea0003800000 */
.L_x_12502:
[----:B------:R-:W-:Y:S01]  /*4820*/  BSSY B1, `(.L_x_12504) ;  /* 0x0000029000017945 */ /* 0x000fe20003800000 */
[----:B-----5:R-:W-:Y:S01]  /*4830*/  IMAD.MOV.U32 R83, RZ, RZ, R6 ;  /* 0x000000ffff537224 */ /* 0x020fe200078e0006 */
[----:B------:R-:W-:Y:S01]  /*4840*/  CS2R R24, SRZ ;  /* 0x0000000000187805 */ /* 0x000fe2000001ff00 */
[----:B------:R-:W-:Y:S01]  /*4850*/  IMAD.MOV.U32 R84, RZ, RZ, R7 ;  /* 0x000000ffff547224 */ /* 0x000fe200078e0007 */
[----:B------:R-:W-:Y:S06]  /*4860*/  @P4 BRA `(.L_x_12505) ;  /* 0x0000000000904947 */ /* 0x000fec0003800000 */
[CC--:B------:R-:W-:Y:S01]  /*4870*/  IMAD R8, R157.reuse, R76.reuse, RZ ;  /* 0x0000004c9d087224 */ /* 0x0c0fe200078e02ff */
[----:B------:R-:W-:Y:S01]  /*4880*/  SHF.L.U64.HI R9, R76, 0x6, R77 ;  /* 0x000000064c097819 */ /* 0x000fe2000001024d */
[----:B------:R-:W-:Y:S01]  /*4890*/  IMAD R10, R0, R76, RZ ;  /* 0x0000004c000a7224 */ /* 0x000fe200078e02ff */
[----:B------:R-:W-:Y:S01]  /*48a0*/  SHF.L.U64.HI R25, R38, 0x6, R39 ;  /* 0x0000000626197819 */ /* 0x000fe20000010227 */
[----:B------:R-:W-:Y:S01]  /*48b0*/  IMAD R24, R157, R38, RZ ;  /* 0x000000269d187224 */ /* 0x000fe200078e02ff */
[----:B------:R-:W-:Y:S01]  /*48c0*/  ULDC.64 UR4, c[0x0][0x3e8] ;  /* 0x0000fa0000047ab9 */ /* 0x000fe20000000a00 */
[-C--:B------:R-:W-:Y:S01]  /*48d0*/  IMAD R27, R22, R77.reuse, R8 ;  /* 0x0000004d161b7224 */ /* 0x080fe200078e0208 */
[----:B------:R-:W-:Y:S01]  /*48e0*/  ULDC.64 UR6, c[0x0][0x400] ;  /* 0x0001000000067ab9 */ /* 0x000fe20000000a00 */
[----:B------:R-:W-:Y:S02]  /*48f0*/  IMAD R77, R44, R77, R10 ;  /* 0x0000004d2c4d7224 */ /* 0x000fe400078e020a */
[----:B------:R-:W-:-:S04]  /*4900*/  IMAD.WIDE.U32 R10, R22, R76, R78 ;  /* 0x0000004c160a7225 */ /* 0x000fc800078e004e */
[----:B------:R-:W-:-:S04]  /*4910*/  IMAD.WIDE.U32 R78, R22, R38, R78 ;  /* 0x00000026164e7225 */ /* 0x000fc800078e004e */
[----:B------:R-:W-:Y:S02]  /*4920*/  IMAD R35, R22, R39, R24 ;  /* 0x0000002716237224 */ /* 0x000fe400078e0218 */
[----:B------:R-:W-:Y:S02]  /*4930*/  IMAD.SHL.U32 R8, R76, 0x40, RZ ;  /* 0x000000404c087824 */ /* 0x000fe400078e00ff */
[----:B------:R-:W-:Y:S02]  /*4940*/  IMAD.SHL.U32 R24, R38, 0x40, RZ ;  /* 0x0000004026187824 */ /* 0x000fe400078e00ff */
[----:B------:R-:W-:Y:S02]  /*4950*/  IMAD.IADD R11, R27, 0x1, R11 ;  /* 0x000000011b0b7824 */ /* 0x000fe400078e020b */
[----:B------:R-:W-:Y:S02]  /*4960*/  IMAD.IADD R79, R35, 0x1, R79 ;  /* 0x00000001234f7824 */ /* 0x000fe400078e024f */
[----:B------:R-:W-:-:S04]  /*4970*/  IMAD.WIDE.U32 R8, R36, 0x60, R8 ;  /* 0x0000006024087825 */ /* 0x000fc800078e0008 */
[----:B------:R-:W-:-:S04]  /*4980*/  IMAD.WIDE.U32 R24, R34, 0x60, R24 ;  /* 0x0000006022187825 */ /* 0x000fc800078e0018 */
[----:B------:R-:W-:Y:S02]  /*4990*/  IMAD R27, R80, 0x60, RZ ;  /* 0x00000060501b7824 */ /* 0x000fe400078e02ff */
[----:B------:R-:W-:Y:S02]  /*49a0*/  IMAD R26, R0, R38, RZ ;  /* 0x00000026001a7224 */ /* 0x000fe400078e02ff */
[----:B------:R-:W-:-:S04]  /*49b0*/  IMAD.WIDE.U32 R10, R44, R76, R10 ;  /* 0x0000004c2c0a7225 */ /* 0x000fc800078e000a */
[----:B------:R-:W-:Y:S02]  /*49c0*/  IMAD R35, R68, 0x60, RZ ;  /* 0x0000006044237824 */ /* 0x000fe400078e02ff */
[----:B------:R-:W-:-:S04]  /*49d0*/  IMAD.WIDE.U32 R78, R44, R38, R78 ;  /* 0x000000262c4e7225 */ /* 0x000fc800078e004e */
[----:B------:R-:W-:Y:S02]  /*49e0*/  IMAD R26, R44, R39, R26 ;  /* 0x000000272c1a7224 */ /* 0x000fe400078e021a */
[----:B------:R-:W-:Y:S01]  /*49f0*/  IMAD.IADD R27, R27, 0x1, R9 ;  /* 0x000000011b1b7824 */ /* 0x000fe200078e0209 */
[----:B------:R-:W-:Y:S01]  /*4a00*/  IADD3 R9, P3, R8, R10, RZ ;  /* 0x0000000a08097210 */ /* 0x000fe20007f7e0ff */
[----:B------:R-:W-:Y:S01]  /*4a10*/  IMAD.IADD R35, R35, 0x1, R25 ;  /* 0x0000000123237824 */ /* 0x000fe200078e0219 */
[----:B------:R-:W-:Y:S02]  /*4a20*/  IADD3 R25, P4, R24, R78, RZ ;  /* 0x0000004e18197210 */ /* 0x000fe40007f9e0ff */
[----:B------:R-:W-:Y:S02]  /*4a30*/  IADD3.X R10, R27, R77, R11, P3, !PT ;  /* 0x0000004d1b0a7210 */ /* 0x000fe40001ffe40b */
[----:B------:R-:W-:Y:S02]  /*4a40*/  IADD3.X R78, R35, R26, R79, P4, !PT ;  /* 0x0000001a234e7210 */ /* 0x000fe400027fe44f */
[----:B------:R-:W-:-:S02]  /*4a50*/  LEA R8, P3, R9, UR4, 0x1 ;  /* 0x0000000409087c11 */ /* 0x000fc4000f8608ff */
[----:B------:R-:W-:Y:S02]  /*4a60*/  LEA R24, P4, R25, UR6, 0x1 ;  /* 0x0000000619187c11 */ /* 0x000fe4000f8808ff */
[----:B------:R-:W-:Y:S02]  /*4a70*/  LEA.HI.X R9, R9, UR5, R10, 0x1, P3 ;  /* 0x0000000509097c11 */ /* 0x000fe400098f0c0a */
[----:B------:R-:W-:-:S04]  /*4a80*/  LEA.HI.X R25, R25, UR7, R78, 0x1, P4 ;  /* 0x0000000719197c11 */ /* 0x000fc8000a0f0c4e */
[----:B------:R-:W5:Y:S04]  /*4a90*/  LDG.E.128 R8, desc[UR42][R8.64] ;  /* 0x0000002a08087981 */ /* 0x000f68000c1e1d00 */
[----:B------:R-:W5:Y:S02]  /*4aa0*/  LDG.E.128 R24, desc[UR42][R24.64] ;  /* 0x0000002a18187981 */ /* 0x000f64000c1e1d00 */
.L_x_12505:
[----:B------:R-:W-:Y:S05]  /*4ab0*/  BSYNC B1 ;  /* 0x0000000000017941 */ /* 0x000fea0003800000 */
.L_x_12504:
[----:B------:R-:W-:Y:S01]  /*4ac0*/  ULOP3.LUT UR4, UR38, 0x1, URZ, 0xfc, !UPT ;  /* 0x0000000126047892 */ /* 0x000fe2000f8efc3f */
[----:B------:R-:W-:Y:S01]  /*4ad0*/  IMAD.MOV.U32 R34, RZ, RZ, R4 ;  /* 0x000000ffff227224 */ /* 0x000fe200078e0004 */
[----:B------:R-:W-:Y:S01]  /*4ae0*/  PRMT R93, R93, 0x5410, R83 ;  /* 0x000054105d5d7816 */ /* 0x000fe20000000053 */
[----:B------:R-:W-:Y:S01]  /*4af0*/  IMAD.MOV.U32 R35, RZ, RZ, R5 ;  /* 0x000000ffff237224 */ /* 0x000fe200078e0005 */
[----:B------:R-:W-:Y:S01]  /*4b00*/  UISETP.NE.AND UP0, UPT, UR4, 0x3, UPT ;  /* 0x000000030400788c */ /* 0x000fe2000bf05270 */
[----:B------:R-:W-:Y:S01]  /*4b10*/  IMAD.MOV.U32 R36, RZ, RZ, R14 ;  /* 0x000000ffff247224 */ /* 0x000fe200078e000e */
[----:B------:R-:W-:Y:S01]  /*4b20*/  PRMT R95, R34, 0x5410, R84 ;  /* 0x00005410225f7816 */ /* 0x000fe20000000054 */
[----:B------:R-:W-:Y:S01]  /*4b30*/  IMAD.MOV.U32 R34, RZ, RZ, R15 ;  /* 0x000000ffff227224 */ /* 0x000fe200078e000f */
[----:B------:R-:W-:Y:S01]  /*4b40*/  PRMT R94, R35, 0x7610, R94 ;  /* 0x00007610235e7816 */ /* 0x000fe2000000005e */
[----:B------:R-:W-:Y:S01]  /*4b50*/  IMAD.MOV.U32 R35, RZ, RZ, R12 ;  /* 0x000000ffff237224 */ /* 0x000fe200078e000c */
[----:B------:R-:W-:Y:S01]  /*4b60*/  PRMT R93, R36, 0x7610, R93 ;  /* 0x00007610245d7816 */ /* 0x000fe2000000005d */
[----:B------:R-:W-:Y:S01]  /*4b70*/  IMAD.MOV.U32 R36, RZ, RZ, R13 ;  /* 0x000000ffff247224 */ /* 0x000fe200078e000d */
[----:B------:R-:W-:Y:S01]  /*4b80*/  PLOP3.LUT P3, PT, PT, PT, UP0, 0x80, 0x0 ;  /* 0x000000000000781c */ /* 0x000fe20003f6f008 */
[----:B-----5:R-:W-:Y:S01]  /*4b90*/  IMAD.MOV.U32 R37, RZ, RZ, R10 ;  /* 0x000000ffff257224 */ /* 0x020fe200078e000a */
        /* <DEDUP_REMOVED lines=14> */
[----:B------:R-:W-:-:S02]  /*4c80*/  ISETP.GE.AND P4, PT, R152, R73, PT ;  /* 0x000000499800720c */ /* 0x000fc40003f86270 */
[----:B------:R-:W-:Y:S02]  /*4c90*/  PRMT R88, R88, 0x5410, R34 ;  /* 0x0000541058587816 */ /* 0x000fe40000000022 */
[----:B------:R-:W-:Y:S02]  /*4ca0*/  PRMT R90, R35, 0x5410, R36 ;  /* 0x00005410235a7816 */ /* 0x000fe40000000024 */
[----:B------:R-:W-:Y:S01]  /*4cb0*/  PRMT R91, R91, 0x5410, R37 ;  /* 0x000054105b5b7816 */ /* 0x000fe20000000025 */
[----:B------:R-:W-:Y:S06]  /*4cc0*/  @!P3 BRA `(.L_x_12506) ;  /* 0x000000000004b947 */ /* 0x000fec0003800000 */
[----:B------:R-:W-:Y:S01]  /*4cd0*/  BPT.TRAP 0x1 ;  /* 0x000000040000795c */ /* 0x000fe20000300000 */
.L_x_12506:
[----:B------:R-:W-:Y:S01]  /*4ce0*/  IMAD R68, R23, 0x8, R2 ;  /* 0x0000000817447824 */ /* 0x000fe200078e0202 */
[----:B------:R-:W-:Y:S01]  /*4cf0*/  SHF.L.U32 R80, R158, 0x1f, RZ ;  /* 0x0000001f9e507819 */ /* 0x000fe200000006ff */
[----:B------:R-:W-:Y:S01]  /*4d00*/  BSSY B1, `(.L_x_12507) ;  /* 0x0000006000017945 */ /* 0x000fe20003800000 */
[----:B------:R-:W-:Y:S02]  /*4d10*/  IMAD.MOV.U32 R76, RZ, RZ, R32 ;  /* 0x000000ffff4c7224 */ /* 0x000fe400078e0020 */
[----:B------:R-:W0:Y:S01]  /*4d20*/  SYNCS.PHASECHK.TRANS64.TRYWAIT P5, [R68+URZ+0x32490], R80 ;  /* 0x03249050440075a7 */ /* 0x000e2200080a017f */
[----:B------:R-:W-:Y:S02]  /*4d30*/  IMAD.MOV.U32 R77, RZ, RZ, R82 ;  /* 0x000000ffff4d7224 */ /* 0x000fe400078e0052 */
[----:B------:R-:W-:Y:S01]  /*4d40*/  IMAD.SHL.U32 R73, R73, 0x2, RZ ;  /* 0x0000000249497824 */ /* 0x000fe200078e00ff */
[----:B0-----:R-:W-:Y:S06]  /*4d50*/  @!P5 BRA `(.L_x_12508) ;  /* 0x0000035000c0d947 */ /* 0x001fec0003800000 */
.L_x_12880:
[----:B------:R-:W-:Y:S05]  /*4d60*/  BSYNC B1 ;  /* 0x0000000000017941 */ /* 0x000fea0003800000 */
.L_x_12507:
[----:B------:R-:W-:Y:S01]  /*4d70*/  ISETP.GE.OR P5, PT, R22, R72, P1 ;  /* 0x000000481600720c */ /* 0x000fe20000fa6670 */
[----:B------:R-:W-:-:S12]  /*4d80*/  BSSY B1, `(.L_x_12509) ;  /* 0x000007c000017945 */ /* 0x000fd80003800000 */
[----:B------:R-:W-:Y:S05]  /*4d90*/  @P5 BRA `(.L_x_12510) ;  /* 0x0000000400e85947 */ /* 0x000fea0003800000 */
[----:B------:R-:W1:Y:S01]  /*4da0*/  LDC R84, c[0x0][0x2f4] ;  /* 0x0000bd00ff547b82 */ /* 0x000e620000000800 */
[----:B------:R-:W-:Y:S01]  /*4db0*/  IMAD.WIDE.U32 R78, R22, R74, R76 ;  /* 0x0000004a164e7225 */ /* 0x000fe200078e004c */
[----:B------:R-:W-:Y:S03]  /*4dc0*/  BSSY B2, `(.L_x_12511) ;  /* 0x000006b000027945 */ /* 0x000fe60003800000 */
[----:B------:R-:W-:Y:S02]  /*4dd0*/  IMAD.SHL.U32 R35, R62, 0x8, RZ ;  /* 0x000000083e237824 */ /* 0x000fe400078e00ff */
[----:B------:R-:W-:-:S03]  /*4de0*/  IMAD.IADD R83, R81, 0x1, R79 ;  /* 0x0000000151537824 */ /* 0x000fc600078e024f */
[--C-:B------:R-:W-:Y:S02]  /*4df0*/  SHF.R.S32.HI R82, RZ, 0x1f, R35.reuse ;  /* 0x0000001fff527819 */ /* 0x100fe40000011423 */
[--C-:B------:R-:W-:Y:S02]  /*4e00*/  IADD3 R81, P5, P6, R30, R78, R35.reuse ;  /* 0x0000004e1e517210 */ /* 0x100fe40007ebe023 */
[----:B------:R-:W-:Y:S02]  /*4e10*/  LOP3.LUT R35, R55, 0x38, R35, 0xf8, !PT ;  /* 0x0000003837237812 */ /* 0x000fe400078ef823 */
[----:B------:R-:W-:Y:S02]  /*4e20*/  IADD3.X R82, R64, R83, R82, P5, P6 ;  /* 0x0000005340527210 */ /* 0x000fe40002fec452 */
[----:B------:R-:W-:Y:S01]  /*4e30*/  LOP3.LUT R35, R35, R56, RZ, 0x3c, !PT ;  /* 0x0000003823237212 */ /* 0x000fe200078e3cff */
[----:B-1----:R-:W-:-:S05]  /*4e40*/  IMAD.IADD R32, R84, 0x1, -R73 ;  /* 0x0000000154207824 */ /* 0x002fca00078e0a49 */
[----:B------:R-:W-:-:S04]  /*4e50*/  SEL R32, R73, R32, !P0 ;  /* 0x0000002049207207 */ /* 0x000fc80004000000 */
[----:B------:R-:W-:-:S04]  /*4e60*/  SHF.R.S32.HI R33, RZ, 0x1f, R32 ;  /* 0x0000001fff217819 */ /* 0x000fc80000011420 */
[----:B------:R-:W-:Y:S01]  /*4e70*/  LEA.HI R33, R33, R32, RZ, 0x4 ;  /* 0x0000002021217211 */ /* 0x000fe200078f20ff */
[----:B------:R-:W-:-:S03]  /*4e80*/  IMAD R32, R180, 0x200, R35 ;  /* 0x00000200b4207824 */ /* 0x000fc600078e0223 */
[----:B------:R-:W-:-:S05]  /*4e90*/  LEA.HI.SX32 R33, R33, R62, 0x1c ;  /* 0x0000003e21217211 */ /* 0x000fca00078fe2ff */
[----:B------:R-:W-:-:S05]  /*4ea0*/  IMAD.SHL.U32 R85, R33, 0x8, RZ ;  /* 0x0000000821557824 */ /* 0x000fca00078e00ff */
[----:B------:R-:W-:-:S04]  /*4eb0*/  LOP3.LUT R33, R55, 0x38, R85, 0xf8, !PT ;  /* 0x0000003837217812 */ /* 0x000fc800078ef855 */
[----:B------:R-:W-:-:S05]  /*4ec0*/  LOP3.LUT R33, R33, R56, RZ, 0x3c, !PT ;  /* 0x0000003821217212 */ /* 0x000fca00078e3cff */
[----:B------:R-:W-:Y:S02]  /*4ed0*/  IMAD R34, R180, 0x200, R33 ;  /* 0x00000200b4227824 */ /* 0x000fe400078e0221 */
[C---:B------:R-:W-:Y:S02]  /*4ee0*/  IMAD R33, R23.reuse, 0x1800, R32 ;  /* 0x0000180017217824 */ /* 0x040fe400078e0220 */
[----:B------:R-:W-:Y:S02]  /*4ef0*/  IMAD R35, R23, 0x1800, R34 ;  /* 0x0000180017237824 */ /* 0x000fe400078e0222 */
[--C-:B------:R-:W-:Y:S02]  /*4f00*/  IMAD R33, R33, 0x2, R2.reuse ;  /* 0x0000000221217824 */ /* 0x100fe400078e0202 */
[----:B------:R-:W-:-:S04]  /*4f10*/  IMAD R36, R35, 0x2, R2 ;  /* 0x0000000223247824 */ /* 0x000fc800078e0202 */
[----:B------:R-:W1:Y:S04]  /*4f20*/  LDS.128 R32, [R33+0x1c400] ;  /* 0x01c4000021207984 */ /* 0x000e680000000c00 */
[----:B------:R-:W2:Y:S01]  /*4f30*/  LDS.128 R36, [R36+0x1c400] ;  /* 0x01c4000024247984 */ /* 0x000ea20000000c00 */
[----:B------:R-:W-:Y:S05]  /*4f40*/  @P4 BRA `(.L_x_12512) ;  /* 0x0000000400484947 */ /* 0x000fea0003800000 */
[--C-:B------:R-:W-:Y:S01]  /*4f50*/  SHF.R.U64 R12, R12, 0x10, R13.reuse ;  /* 0x000000100c0c7819 */ /* 0x100fe2000000120d */
[----:B------:R-:W-:Y:S01]  /*4f60*/  HADD2.F32 R98, -RZ, R98.H0_H0 ;  /* 0x20000062ff627230 */ /* 0x000fe20000004100 */
[----:B------:R-:W-:Y:S02]  /*4f70*/  SHF.R.U32.HI R13, RZ, 0x10, R13 ;  /* 0x00000010ff0d7819 */ /* 0x000fe4000001160d */
[--C-:B------:R-:W-:Y:S02]  /*4f80*/  SHF.R.U64 R86, R4, 0x10, R5.reuse ;  /* 0x0000001004567819 */ /* 0x100fe40000001205 */
[----:B------:R-:W-:Y:S02]  /*4f90*/  SHF.R.U32.HI R96, RZ, 0x10, R5 ;  /* 0x00000010ff607819 */ /* 0x000fe40000011605 */
[--C-:B------:R-:W-:Y:S01]  /*4fa0*/  SHF.R.U64 R4, R6, 0x10, R7.reuse ;  /* 0x0000001006047819 */ /* 0x100fe20000001207 */
[----:B-1----:R-:W-:Y:S01]  /*4fb0*/  HADD2.F32 R6, -RZ, R33.H0_H0 ;  /* 0x20000021ff067230 */ /* 0x002fe20000004100 */
[----:B------:R-:W-:Y:S01]  /*4fc0*/  SHF.R.U32.HI R92, RZ, 0x10, R7 ;  /* 0x00000010ff5c7819 */ /* 0x000fe20000011607 */
[--C-:B--2---:R-:W-:Y:S01]  /*4fd0*/  HADD2.F32 R7, -RZ, R37.reuse.H0_H0 ;  /* 0x20000025ff077230 */ /* 0x104fe20000004100 */
[--C-:B------:R-:W-:Y:S01]  /*4fe0*/  SHF.R.U64 R5, R14, 0x10, R15.reuse ;  /* 0x000000100e057819 */ /* 0x100fe2000000120f */
[----:B------:R-:W-:Y:S01]  /*4ff0*/  HADD2.F32 R14, -RZ, R37.H1_H1 ;  /* 0x30000025ff0e7230 */ /* 0x000fe20000004100 */
[----:B------:R-:W-:Y:S01]  /*5000*/  SHF.R.U32.HI R100, RZ, 0x10, R15 ;  /* 0x00000010ff647819 */ /* 0x000fe2000001160f */
[----:B------:R-:W-:-:S02]  /*5010*/  HADD2.F32 R15, -RZ, R94.H0_H0 ;  /* 0x2000005eff0f7230 */ /* 0x000fc40000004100 */
[----:B------:R-:W-:Y:S02]  /*5020*/  HADD2.F32 R37, -RZ, R13.H0_H0 ;  /* 0x2000000dff257230 */ /* 0x000fe40000004100 */
[----:B------:R-:W-:Y:S02]  /*5030*/  HADD2.F32 R94, -RZ, R94.H1_H1 ;  /* 0x3000005eff5e7230 */ /* 0x000fe40000004100 */
        /* <DEDUP_REMOVED lines=11> */
[----:B------:R-:W-:Y:S01]  /*50f0*/  HADD2.F32 R39, -RZ, R39.H1_H1 ;  /* 0x30000027ff277230 */ /* 0x000fe20000004100 */
[----:B------:R-:W-:Y:S01]  /*5100*/  F2FP.F16.F32.PACK_AB R6, R13, R6 ;  /* 0x000000060d06723e */ /* 0x000fe200000000ff */
[--C-:B------:R-:W-:Y:S02]  /*5110*/  HADD2.F32 R15, -RZ, R35.reuse.H0_H0 ;  /* 0x20000023ff0f7230 */ /* 0x100fe40000004100 */
[----:B------:R-:W-:Y:S02]  /*5120*/  HADD2.F32 R100, -RZ, R100.H0_H0 ;  /* 0x20000064ff647230 */ /* 0x000fe40000004100 */
[----:B------:R-:W-:Y:S02]  /*5130*/  HADD2.F32 R35, -RZ, R35.H1_H1 ;  /* 0x30000023ff237230 */ /* 0x000fe40000004100 */
[----:B------:R-:W-:Y:S02]  /*5140*/  HADD2.F32 R96, -RZ, R92.H0_H0 ;  /* 0x2000005cff607230 */ /* 0x000fe40000004100 */
[----:B------:R-:W-:Y:S01]  /*5150*/  FMUL.FTZ R92, R33, R98 ;  /* 0x00000062215c7220 */ /* 0x000fe20000410000 */
[----:B------:R-:W-:-:S02]  /*5160*/  HADD2.F32 R94, -RZ, R95.H1_H1 ;  /* 0x3000005fff5e7230 */ /* 0x000fc40000004100 */
[----:B------:R-:W-:Y:S01]  /*5170*/  FMUL.FTZ R98, R15, R98 ;  /* 0x000000620f627220 */ /* 0x000fe20000410000 */
[-C--:B------:R-:W-:Y:S01]  /*5180*/  FMUL.FTZ R102, R39, R100.reuse ;  /* 0x0000006427667220 */ /* 0x080fe20000410000 */
[----:B------:R-:W-:Y:S01]  /*5190*/  FMUL.FTZ R100, R35, R100 ;  /* 0x0000006423647220 */ /* 0x000fe20000410000 */
[----:B------:R-:W-:Y:S02]  /*51a0*/  HADD2.F32 R97, -RZ, R12.H0_H0 ;  /* 0x2000000cff617230 */ /* 0x000fe40000004100 */
[-C--:B------:R-:W-:Y:S01]  /*51b0*/  FFMA.FTZ R15, R15, R94.reuse, -R92 ;  /* 0x0000005e0f0f7223 */ /* 0x080fe2000001085c */
[----:B------:R-:W-:Y:S01]  /*51c0*/  FFMA.FTZ R33, R33, R94, R98 ;  /* 0x0000005e21217223 */ /* 0x000fe20000010062 */
[-C--:B------:R-:W-:Y:S01]  /*51d0*/  FFMA.FTZ R92, R35, R96.reuse, -R102 ;  /* 0x00000060235c7223 */ /* 0x080fe20000010866 */
[----:B------:R-:W-:Y:S01]  /*51e0*/  FFMA.FTZ R94, R39, R96, R100 ;  /* 0x00000060275e7223 */ /* 0x000fe20000010064 */
[----:B------:R-:W-:Y:S02]  /*51f0*/  HADD2.F32 R39, -RZ, R99.H0_H0 ;  /* 0x20000063ff277230 */ /* 0x000fe40000004100 */
[----:B------:R-:W-:-:S02]  /*5200*/  HADD2.F32 R35, -RZ, R36.H0_H0 ;  /* 0x20000024ff237230 */ /* 0x000fc40000004100 */
[----:B------:R-:W-:Y:S01]  /*5210*/  HADD2.F32 R12, -RZ, R32.H0_H0 ;  /* 0x20000020ff0c7230 */ /* 0x000fe20000004100 */
[----:B------:R-:W-:Y:S01]  /*5220*/  F2FP.F16.F32.PACK_AB R94, R94, R33 ;  /* 0x000000215e5e723e */ /* 0x000fe200000000ff */
        /* <DEDUP_REMOVED lines=8> */
[----:B------:R-:W-:Y:S02]  /*52b0*/  IMAD.MOV.U32 R33, RZ, RZ, R6 ;  /* 0x000000ffff217224 */ /* 0x000fe400078e0006 */
[----:B------:R-:W-:Y:S01]  /*52c0*/  FFMA.FTZ R99, R12, R95, -R99 ;  /* 0x0000005f0c637223 */ /* 0x000fe20000010863 */
[-C--:B------:R-:W-:Y:S01]  /*52d0*/  FFMA.FTZ R96, R32, R37.reuse, -R39 ;  /* 0x0000002520607223 */ /* 0x080fe20000010827 */
[----:B------:R-:W-:Y:S01]  /*52e0*/  FFMA.FTZ R97, R36, R37, R97 ;  /* 0x0000002524617223 */ /* 0x000fe20000010061 */
[----:B------:R-:W-:Y:S02]  /*52f0*/  HADD2.F32 R32, -RZ, R93.H1_H1 ;  /* 0x3000005dff207230 */ /* 0x000fe40000004100 */
[----:B------:R-:W-:Y:S01]  /*5300*/  FFMA.FTZ R86, R35, R95, R86 ;  /* 0x0000005f23567223 */ /* 0x000fe20000010056 */
[----:B------:R-:W-:-:S02]  /*5310*/  HADD2.F32 R37, -RZ, R5.H0_H0 ;  /* 0x20000005ff257230 */ /* 0x000fc40000004100 */
[----:B------:R-:W-:Y:S02]  /*5320*/  HADD2.F32 R12, -RZ, R38.H0_H0 ;  /* 0x20000026ff0c7230 */ /* 0x000fe40000004100 */
[----:B------:R-:W-:Y:S01]  /*5330*/  HADD2.F32 R93, -RZ, R93.H0_H0 ;  /* 0x2000005dff5d7230 */ /* 0x000fe20000004100 */
[----:B------:R-:W-:Y:S01]  /*5340*/  F2FP.F16.F32.PACK_AB R36, R97, R86 ;  /* 0x000000566124723e */ /* 0x000fe200000000ff */
[----:B------:R-:W-:Y:S02]  /*5350*/  HADD2.F32 R5, -RZ, R34.H0_H0 ;  /* 0x20000022ff057230 */ /* 0x000fe40000004100 */
[----:B------:R-:W-:Y:S02]  /*5360*/  HADD2.F32 R38, -RZ, R38.H1_H1 ;  /* 0x30000026ff267230 */ /* 0x000fe40000004100 */
[----:B------:R-:W-:Y:S02]  /*5370*/  HADD2.F32 R34, -RZ, R34.H1_H1 ;  /* 0x30000022ff227230 */ /* 0x000fe40000004100 */
[----:B------:R-:W-:-:S02]  /*5380*/  HADD2.F32 R35, -RZ, R4.H0_H0 ;  /* 0x20000004ff237230 */ /* 0x000fc40000004100 */
[----:B------:R-:W-:Y:S01]  /*5390*/  FMUL.FTZ R4, R12, R93 ;  /* 0x0000005d0c047220 */ /* 0x000fe20000410000 */
[----:B------:R-:W-:Y:S01]  /*53a0*/  FMUL.FTZ R39, R38, R37 ;  /* 0x0000002526277220 */ /* 0x000fe20000410000 */
[C---:B------:R-:W-:Y:S01]  /*53b0*/  FMUL.FTZ R93, R5.reuse, R93 ;  /* 0x0000005d055d7220 */ /* 0x040fe20000410000 */
[C---:B------:R-:W-:Y:S01]  /*53c0*/  FMUL.FTZ R37, R34.reuse, R37 ;  /* 0x0000002522257220 */ /* 0x040fe20000410000 */
[-C--:B------:R-:W-:Y:S01]  /*53d0*/  FFMA.FTZ R4, R5, R32.reuse, -R4 ;  /* 0x0000002005047223 */ /* 0x080fe20000010804 */
[-C--:B------:R-:W-:Y:S01]  /*53e0*/  FFMA.FTZ R39, R34, R35.reuse, -R39 ;  /* 0x0000002322277223 */ /* 0x080fe20000010827 */
[----:B------:R-:W-:Y:S01]  /*53f0*/  FFMA.FTZ R93, R12, R32, R93 ;  /* 0x000000200c5d7223 */ /* 0x000fe2000001005d */
[----:B------:R-:W-:Y:S01]  /*5400*/  FFMA.FTZ R38, R38, R35, R37 ;  /* 0x0000002326267223 */ /* 0x000fe20000010025 */
[----:B------:R-:W-:Y:S02]  /*5410*/  F2FP.F16.F32.PACK_AB R35, R92, R15 ;  /* 0x0000000f5c23723e */ /* 0x000fe400000000ff */
[----:B------:R-:W-:Y:S01]  /*5420*/  F2FP.F16.F32.PACK_AB R34, R39, R4 ;  /* 0x000000042722723e */ /* 0x000fe200000000ff */
[----:B------:R-:W-:Y:S01]  /*5430*/  IMAD.MOV.U32 R39, RZ, RZ, R94 ;  /* 0x000000ffff277224 */ /* 0x000fe200078e005e */
[----:B------:R-:W-:-:S02]  /*5440*/  F2FP.F16.F32.PACK_AB R37, R14, R7 ;  /* 0x000000070e25723e */ /* 0x000fc400000000ff */
[----:B------:R-:W-:Y:S02]  /*5450*/  F2FP.F16.F32.PACK_AB R32, R96, R99 ;  /* 0x000000636020723e */ /* 0x000fe400000000ff */
[----:B------:R-:W-:-:S07]  /*5460*/  F2FP.F16.F32.PACK_AB R38, R38, R93 ;  /* 0x0000005d2626723e */ /* 0x000fce00000000ff */
.L_x_12512:
[----:B------:R-:W-:Y:S05]  /*5470*/  BSYNC B2 ;  /* 0x0000000000027941 */ /* 0x000fea0003800000 */
.L_x_12511:
[----:B------:R-:W-:Y:S02]  /*5480*/  ISETP.GE.AND P5, PT, R85, R84, PT ;  /* 0x000000545500720c */ /* 0x000fe40003fa6270 */
[----:B------:R-:W-:-:S11]  /*5490*/  P2R R5, PR, RZ, 0x1 ;  /* 0x00000001ff057803 */ /* 0x000fd60000000000 */
[--C-:B------:R-:W-:Y:S02]  /*54a0*/  @!P5 SHF.R.S32.HI R4, RZ, 0x1f, R85.reuse ;  /* 0x0000001fff04d819 */ /* 0x100fe40000011455 */
[----:B------:R-:W-:-:S04]  /*54b0*/  @!P5 IADD3 R78, P0, P6, R30, R78, R85 ;  /* 0x0000004e1e4ed210 */ /* 0x000fc80007e1e055 */
[----:B------:R-:W-:Y:S02]  /*54c0*/  @!P5 IADD3.X R83, R64, R83, R4, P0, P6 ;  /* 0x000000534053d210 */ /* 0x000fe400007ec404 */
[-C--:B------:R-:W-:Y:S02]  /*54d0*/  LEA R4, P6, R81, R70.reuse, 0x1 ;  /* 0x0000004651047211 */ /* 0x080fe400078c08ff */
[----:B------:R-:W-:Y:S02]  /*54e0*/  ISETP.NE.AND P0, PT, R5, RZ, PT ;  /* 0x000000ff0500720c */ /* 0x000fe40003f05270 */
[----:B------:R-:W-:Y:S02]  /*54f0*/  LEA.HI.X R5, R81, R71, R82, 0x1, P6 ;  /* 0x0000004751057211 */ /* 0x000fe400030f0c52 */
[----:B------:R-:W-:-:S03]  /*5500*/  @!P5 LEA R6, P6, R78, R70, 0x1 ;  /* 0x000000464e06d211 */ /* 0x000fc600078c08ff */
[----:B-1----:R1:W-:Y:S01]  /*5510*/  STG.E.128 desc[UR42][R4.64], R32 ;  /* 0x0000002004007986 */ /* 0x0023e2000c101d2a */
[----:B------:R-:W-:-:S05]  /*5520*/  @!P5 LEA.HI.X R7, R78, R71, R83, 0x1, P6 ;  /* 0x000000474e07d211 */ /* 0x000fca00030f0c53 */
[----:B--2---:R1:W-:Y:S04]  /*5530*/  @!P5 STG.E.128 desc[UR42][R6.64], R36 ;  /* 0x000000240600d986 */ /* 0x0043e8000c101d2a */
.L_x_12510:
[----:B------:R-:W-:Y:S05]  /*5540*/  BSYNC B1 ;  /* 0x0000000000017941 */ /* 0x000fea0003800000 */
.L_x_12509:
[C---:B------:R-:W-:Y:S01]  /*5550*/  ISETP.GE.OR P5, PT, R156.reuse, R72, P1 ;  /* 0x000000489c00720c */ /* 0x040fe20000fa6670 */
[----:B------:R-:W-:Y:S01]  /*5560*/  IMAD.WIDE.U32 R76, R156, R74, R76 ;  /* 0x0000004a9c4c7225 */ /* 0x000fe200078e004c */
[----:B-1----:R-:W-:-:S05]  /*5570*/  SHF.R.S32.HI R5, RZ, 0x1f, R156 ;  /* 0x0000001fff057819 */ /* 0x002fca000001149c */
[----:B------:R-:W-:-:S04]  /*5580*/  IMAD R5, R5, R74, RZ ;  /* 0x0000004a05057224 */ /* 0x000fc800078e02ff */
[----:B------:R-:W-:Y:S02]  /*5590*/  IMAD R5, R156, R75, R5 ;  /* 0x0000004b9c057224 */ /* 0x000fe400078e0205 */
[----:B------:R-:W-:Y:S05]  /*55a0*/  @P5 BRA `(.L_x_12495) ;  /* 0x0000000800505947 */ /* 0x000fea0003800000 */
[----:B------:R-:W1:Y:S01]  /*55b0*/  LDC R34, c[0x0][0x2f4] ;  /* 0x0000bd00ff227b82 */ /* 0x000e620000000800 */
[----:B------:R-:W-:Y:S01]  /*55c0*/  IMAD.SHL.U32 R7, R62, 0x8, RZ ;  /* 0x000000083e077824 */ /* 0x000fe200078e00ff */
[----:B------:R-:W-:Y:S01]  /*55d0*/  BSSY B1, `(.L_x_12513) ;  /* 0x000006c000017945 */ /* 0x000fe20003800000 */
[----:B------:R-:W-:-:S03]  /*55e0*/  IMAD.IADD R35, R77, 0x1, R5 ;  /* 0x000000014d237824 */ /* 0x000fc600078e0205 */
[--C-:B------:R-:W-:Y:S02]  /*55f0*/  SHF.R.S32.HI R5, RZ, 0x1f, R7.reuse ;  /* 0x0000001fff057819 */ /* 0x100fe40000011407 */
[----:B------:R-:W-:-:S04]  /*5600*/  IADD3 R4, P5, P6, R30, R76, R7 ;  /* 0x0000004c1e047210 */ /* 0x000fc80007ebe007 */
[----:B------:R-:W-:Y:S02]  /*5610*/  IADD3.X R5, R64, R35, R5, P5, P6 ;  /* 0x0000002340057210 */ /* 0x000fe40002fec405 */
[----:B------:R-:W-:-:S04]  /*5620*/  LEA R32, P5, R4, R70, 0x1 ;  /* 0x0000004604207211 */ /* 0x000fc800078a08ff */
[----:B------:R-:W-:Y:S01]  /*5630*/  LEA.HI.X R33, R4, R71, R5, 0x1, P5 ;  /* 0x0000004704217211 */ /* 0x000fe200028f0c05 */
[----:B-1----:R-:W-:-:S05]  /*5640*/  @P0 IMAD.IADD R73, R34, 0x1, -R73 ;  /* 0x0000000122490824 */ /* 0x002fca00078e0a49 */
        /* <DEDUP_REMOVED lines=14> */
[----:B------:R-:W-:Y:S02]  /*5730*/  SHF.R.U32.HI R38, RZ, 0x10, R25 ;  /* 0x00000010ff267819 */ /* 0x000fe40000011619 */
[----:B------:R-:W-:Y:S02]  /*5740*/  SHF.R.U64 R36, R8, 0x10, R9 ;  /* 0x0000001008247819 */ /* 0x000fe40000001209 */
[----:B------:R-:W-:Y:S01]  /*5750*/  SHF.R.U64 R79, R24, 0x10, R25 ;  /* 0x00000010184f7819 */ /* 0x000fe20000001219 */
[----:B--2---:R-:W-:Y:S01]  /*5760*/  IMAD.MOV.U32 R24, RZ, RZ, R15 ;  /* 0x000000ffff187224 */ /* 0x004fe200078e000f */
[----:B------:R-:W-:Y:S01]  /*5770*/  SHF.R.U64 R8, R10, 0x10, R11 ;  /* 0x000000100a087819 */ /* 0x000fe2000000120b */
[--C-:B------:R-:W-:Y:S01]  /*5780*/  HADD2.F32 R25, -RZ, R91.reuse.H0_H0 ;  /* 0x2000005bff197230 */ /* 0x100fe20000004100 */
[----:B------:R-:W-:Y:S01]  /*5790*/  SHF.R.U32.HI R74, RZ, 0x10, R9 ;  /* 0x00000010ff4a7819 */ /* 0x000fe20000011609 */
[----:B-1----:R-:W-:Y:S01]  /*57a0*/  IMAD.MOV.U32 R10, RZ, RZ, R4 ;  /* 0x000000ffff0a7224 */ /* 0x002fe200078e0004 */
[----:B------:R-:W-:Y:S01]  /*57b0*/  SHF.R.U32.HI R73, RZ, 0x10, R11 ;  /* 0x00000010ff497819 */ /* 0x000fe2000001160b */
[----:B------:R-:W-:Y:S01]  /*57c0*/  HADD2.F32 R91, -RZ, R91.H1_H1 ;  /* 0x3000005bff5b7230 */ /* 0x000fe20000004100 */
[--C-:B------:R-:W-:Y:S01]  /*57d0*/  SHF.R.U64 R9, R26, 0x10, R27.reuse ;  /* 0x000000101a097819 */ /* 0x100fe2000000121b */
[----:B------:R-:W-:Y:S01]  /*57e0*/  HADD2.F32 R15, -RZ, R13.H0_H0 ;  /* 0x2000000dff0f7230 */ /* 0x000fe20000004100 */
[----:B------:R-:W-:Y:S01]  /*57f0*/  SHF.R.U32.HI R39, RZ, 0x10, R27 ;  /* 0x00000010ff277819 */ /* 0x000fe2000001161b */
[----:B------:R-:W-:-:S02]  /*5800*/  IMAD.MOV.U32 R11, RZ, RZ, R7 ;  /* 0x000000ffff0b7224 */ /* 0x000fc400078e0007 */
[----:B------:R-:W-:Y:S02]  /*5810*/  HADD2.F32 R13, -RZ, R13.H1_H1 ;  /* 0x3000000dff0d7230 */ /* 0x000fe40000004100 */
[--C-:B------:R-:W-:Y:S02]  /*5820*/  HADD2.F32 R4, -RZ, R5.reuse.H0_H0 ;  /* 0x20000005ff047230 */ /* 0x100fe40000004100 */
[----:B------:R-:W-:Y:S02]  /*5830*/  HADD2.F32 R38, -RZ, R38.H0_H0 ;  /* 0x20000026ff267230 */ /* 0x000fe40000004100 */
        /* <DEDUP_REMOVED lines=16> */
[----:B------:R-:W-:Y:S02]  /*5940*/  HADD2.F32 R38, -RZ, R90.H0_H0 ;  /* 0x2000005aff267230 */ /* 0x000fe40000004100 */
[----:B------:R-:W-:Y:S02]  /*5950*/  HADD2.F32 R11, -RZ, R11.H1_H1 ;  /* 0x3000000bff0b7230 */ /* 0x000fe40000004100 */
[----:B------:R-:W-:Y:S01]  /*5960*/  FMUL.FTZ R82, R24, R25 ;  /* 0x0000001918527220 */ /* 0x000fe20000410000 */
[----:B------:R-:W-:-:S02]  /*5970*/  HADD2.F32 R15, -RZ, R73.H0_H0 ;  /* 0x20000049ff0f7230 */ /* 0x000fc40000004100 */
[-C--:B------:R-:W-:Y:S01]  /*5980*/  FMUL.FTZ R78, R13, R38.reuse ;  /* 0x000000260d4e7220 */ /* 0x080fe20000410000 */
[----:B------:R-:W-:Y:S02]  /*5990*/  HADD2.F32 R26, -RZ, R87.H1_H1 ;  /* 0x30000057ff1a7230 */ /* 0x000fe40000004100 */
[----:B------:R-:W-:Y:S01]  /*59a0*/  FMUL.FTZ R25, R11, R25 ;  /* 0x000000190b197220 */ /* 0x000fe20000410000 */
[----:B------:R-:W-:Y:S01]  /*59b0*/  FMUL.FTZ R38, R7, R38 ;  /* 0x0000002607267220 */ /* 0x000fe20000410000 */
[-C--:B------:R-:W-:Y:S01]  /*59c0*/  FFMA.FTZ R73, R11, R15.reuse, -R82 ;  /* 0x0000000f0b497223 */ /* 0x080fe20000010852 */
[----:B------:R-:W-:Y:S02]  /*59d0*/  HADD2.F32 R11, -RZ, R12.H0_H0 ;  /* 0x2000000cff0b7230 */ /* 0x000fe40000004100 */
[----:B------:R-:W-:Y:S01]  /*59e0*/  FFMA.FTZ R78, R7, R26, -R78 ;  /* 0x0000001a074e7223 */ /* 0x000fe2000001084e */
[----:B------:R-:W-:Y:S01]  /*59f0*/  FFMA.FTZ R75, R24, R15, R25 ;  /* 0x0000000f184b7223 */ /* 0x000fe20000010019 */
[----:B------:R-:W-:-:S02]  /*5a00*/  HADD2.F32 R15, -RZ, R79.H0_H0 ;  /* 0x2000004fff0f7230 */ /* 0x000fc40000004100 */
[----:B------:R-:W-:Y:S01]  /*5a10*/  FFMA.FTZ R38, R13, R26, R38 ;  /* 0x0000001a0d267223 */ /* 0x000fe20000010026 */
[----:B------:R-:W-:Y:S02]  /*5a20*/  HADD2.F32 R7, -RZ, R10.H0_H0 ;  /* 0x2000000aff077230 */ /* 0x000fe40000004100 */
[----:B------:R-:W-:Y:S02]  /*5a30*/  HADD2.F32 R12, -RZ, R12.H1_H1 ;  /* 0x3000000cff0c7230 */ /* 0x000fe40000004100 */
[----:B------:R-:W-:Y:S01]  /*5a40*/  HADD2.F32 R10, -RZ, R10.H1_H1 ;  /* 0x3000000aff0a7230 */ /* 0x000fe20000004100 */
[----:B------:R-:W-:Y:S01]  /*5a50*/  F2FP.F16.F32.PACK_AB R38, R75, R38 ;  /* 0x000000264b26723e */ /* 0x000fe200000000ff */
[----:B------:R-:W-:Y:S02]  /*5a60*/  HADD2.F32 R90, -RZ, R90.H1_H1 ;  /* 0x3000005aff5a7230 */ /* 0x000fe40000004100 */
[----:B------:R-:W-:Y:S01]  /*5a70*/  FMUL.FTZ R25, R12, R15 ;  /* 0x0000000f0c197220 */ /* 0x000fe20000410000 */
[----:B------:R-:W-:-:S02]  /*5a80*/  HADD2.F32 R13, -RZ, R36.H0_H0 ;  /* 0x20000024ff0d7230 */ /* 0x000fc40000004100 */
[C---:B------:R-:W-:Y:S01]  /*5a90*/  FMUL.FTZ R15, R10.reuse, R15 ;  /* 0x0000000f0a0f7220 */ /* 0x040fe20000410000 */
[----:B------:R-:W-:Y:S02]  /*5aa0*/  HADD2.F32 R24, -RZ, R88.H0_H0 ;  /* 0x20000058ff187230 */ /* 0x000fe40000004100 */
[-C--:B------:R-:W-:Y:S01]  /*5ab0*/  FMUL.FTZ R26, R11, R90.reuse ;  /* 0x0000005a0b1a7220 */ /* 0x080fe20000410000 */
[C---:B------:R-:W-:Y:S01]  /*5ac0*/  FMUL.FTZ R90, R7.reuse, R90 ;  /* 0x0000005a075a7220 */ /* 0x040fe20000410000 */
[-C--:B------:R-:W-:Y:S01]  /*5ad0*/  FFMA.FTZ R25, R10, R13.reuse, -R25 ;  /* 0x0000000d0a197223 */ /* 0x080fe20000010819 */
[----:B------:R-:W-:Y:S01]  /*5ae0*/  FFMA.FTZ R15, R12, R13, R15 ;  /* 0x0000000d0c0f7223 */ /* 0x000fe2000001000f */
[----:B------:R-:W-:Y:S02]  /*5af0*/  HADD2.F32 R13, -RZ, R9.H0_H0 ;  /* 0x20000009ff0d7230 */ /* 0x000fe40000004100 */
[----:B------:R-:W-:Y:S01]  /*5b00*/  FFMA.FTZ R26, R7, R24, -R26 ;  /* 0x00000018071a7223 */ /* 0x000fe2000001081a */
[----:B------:R-:W-:-:S02]  /*5b10*/  HADD2.F32 R9, -RZ, R14.H0_H0 ;  /* 0x2000000eff097230 */ /* 0x000fc40000004100 */
[----:B------:R-:W-:Y:S01]  /*5b20*/  FFMA.FTZ R90, R11, R24, R90 ;  /* 0x000000180b5a7223 */ /* 0x000fe2000001005a */
[----:B------:R-:W-:Y:S02]  /*5b30*/  HADD2.F32 R88, -RZ, R88.H1_H1 ;  /* 0x30000058ff587230 */ /* 0x000fe40000004100 */
[----:B------:R-:W-:Y:S01]  /*5b40*/  HADD2.F32 R7, -RZ, R6.H0_H0 ;  /* 0x20000006ff077230 */ /* 0x000fe20000004100 */
[----:B------:R-:W-:Y:S01]  /*5b50*/  F2FP.F16.F32.PACK_AB R4, R25, R26 ;  /* 0x0000001a1904723e */ /* 0x000fe200000000ff */
[----:B------:R-:W-:Y:S01]  /*5b60*/  HADD2.F32 R14, -RZ, R14.H1_H1 ;  /* 0x3000000eff0e7230 */ /* 0x000fe20000004100 */
[----:B------:R-:W-:Y:S01]  /*5b70*/  F2FP.F16.F32.PACK_AB R12, R15, R90 ;  /* 0x0000005a0f0c723e */ /* 0x000fe200000000ff */
[----:B------:R-:W-:Y:S02]  /*5b80*/  HADD2.F32 R6, -RZ, R6.H1_H1 ;  /* 0x30000006ff067230 */ /* 0x000fe40000004100 */
[----:B------:R-:W-:Y:S02]  /*5b90*/  HADD2.F32 R11, -RZ, R8.H0_H0 ;  /* 0x20000008ff0b7230 */ /* 0x000fe40000004100 */
[----:B------:R-:W-:Y:S01]  /*5ba0*/  FMUL.FTZ R8, R9, R88 ;  /* 0x0000005809087220 */ /* 0x000fe20000410000 */
[----:B------:R-:W-:-:S02]  /*5bb0*/  HADD2.F32 R10, -RZ, R87.H0_H0 ;  /* 0x20000057ff0a7230 */ /* 0x000fc40000004100 */
[-C--:B------:R-:W-:Y:S01]  /*5bc0*/  FMUL.FTZ R39, R14, R13.reuse ;  /* 0x0000000d0e277220 */ /* 0x080fe20000410000 */
[C---:B------:R-:W-:Y:S01]  /*5bd0*/  FMUL.FTZ R88, R7.reuse, R88 ;  /* 0x0000005807587220 */ /* 0x040fe20000410000 */
[----:B------:R-:W-:Y:S01]  /*5be0*/  FMUL.FTZ R13, R6, R13 ;  /* 0x0000000d060d7220 */ /* 0x000fe20000410000 */
[----:B------:R-:W-:Y:S02]  /*5bf0*/  IMAD.MOV.U32 R5, RZ, RZ, R27 ;  /* 0x000000ffff057224 */ /* 0x000fe400078e001b */
[-C--:B------:R-:W-:Y:S01]  /*5c00*/  FFMA.FTZ R8, R7, R10.reuse, -R8 ;  /* 0x0000000a07087223 */ /* 0x080fe20000010808 */
[----:B------:R-:W-:Y:S01]  /*5c10*/  FFMA.FTZ R88, R9, R10, R88 ;  /* 0x0000000a09587223 */ /* 0x000fe20000010058 */
[-C--:B------:R-:W-:Y:S01]  /*5c20*/  FFMA.FTZ R13, R14, R11.reuse, R13 ;  /* 0x0000000b0e0d7223 */ /* 0x080fe2000001000d */
[----:B------:R-:W-:Y:S01]  /*5c30*/  FFMA.FTZ R39, R6, R11, -R39 ;  /* 0x0000000b06277223 */ /* 0x000fe20000010827 */
[----:B------:R-:W-:Y:S01]  /*5c40*/  F2FP.F16.F32.PACK_AB R7, R73, R78 ;  /* 0x0000004e4907723e */ /* 0x000fe200000000ff */
[----:B------:R-:W-:-:S02]  /*5c50*/  IMAD.MOV.U32 R15, RZ, RZ, R38 ;  /* 0x000000ffff0f7224 */ /* 0x000fc400078e0026 */
[----:B------:R-:W-:Y:S01]  /*5c60*/  F2FP.F16.F32.PACK_AB R14, R13, R88 ;  /* 0x000000580d0e723e */ /* 0x000fe200000000ff */
[----:B------:R-:W-:Y:S01]  /*5c70*/  IMAD.MOV.U32 R13, RZ, RZ, R74 ;  /* 0x000000ffff0d7224 */ /* 0x000fe200078e004a */
[----:B------:R-:W-:-:S07]  /*5c80*/  F2FP.F16.F32.PACK_AB R6, R39, R8 ;  /* 0x000000082706723e */ /* 0x000fce00000000ff */
.L_x_12514:
[----:B------:R-:W-:Y:S05]  /*5c90*/  BSYNC B1 ;  /* 0x0000000000017941 */ /* 0x000fea0003800000 */
.L_x_12513:
        /* <DEDUP_REMOVED lines=10> */
.L_x_12478:
[----:B------:R-:W-:-:S04]  /*5d40*/  ULOP3.LUT UR4, UR38, 0x1, URZ, 0xfc, !UPT ;  /* 0x0000000126047892 */ /* 0x000fc8000f8efc3f */
[----:B------:R-:W-:-:S06]  /*5d50*/  UISETP.NE.AND UP0, UPT, UR4, 0x3, UPT ;  /* 0x000000030400788c */ /* 0x000fcc000bf05270 */
[----:B------:R-:W-:-:S13]  /*5d60*/  PLOP3.LUT P3, PT, PT, PT, UP0, 0x80, 0x0 ;  /* 0x000000000000781c */ /* 0x000fda0003f6f008 */
[----:B------:R-:W-:Y:S05]  /*5d70*/  @!P3 BRA `(.L_x_12515) ;  /* 0x000000000004b947 */ /* 0x000fea0003800000 */
[----:B------:R-:W-:Y:S01]  /*5d80*/  BPT.TRAP 0x1 ;  /* 0x000000040000795c */ /* 0x000fe20000300000 */
.L_x_12515:
[----:B------:R-:W-:Y:S01]  /*5d90*/  IMAD R68, R23, 0x8, R2 ;  /* 0x0000000817447824 */ /* 0x000fe200078e0202 */
[----:B------:R-:W-:Y:S01]  /*5da0*/  SHF.L.U32 R80, R158, 0x1f, RZ ;  /* 0x0000001f9e507819 */ /* 0x000fe200000006ff */
[----:B------:R-:W-:Y:S01]  /*5db0*/  IMAD R72, R49, -0x60, R46 ;  /* 0xffffffa031487824 */ /* 0x000fe200078e022e */
[----:B------:R-:W-:Y:S02]  /*5dc0*/  BSSY B1, `(.L_x_12516) ;  /* 0x0000004000017945 */ /* 0x000fe40003800000 */
[----:B------:R-:W0:Y:S02]  /*5dd0*/  SYNCS.PHASECHK.TRANS64.TRYWAIT P4, [R68+URZ+0x32490], R80 ;  /* 0x03249050440075a7 */ /* 0x000e24000808017f */
[----:B------:R-:W-:Y:S01]  /*5de0*/  VIMNMX R72, R72, 0x60, PT ;  /* 0x0000006048487848 */ /* 0x000fe20003fe0100 */
[----:B0-----:R-:W-:Y:S06]  /*5df0*/  @!P4 BRA `(.L_x_12517) ;  /* 0x0000034000acc947 */ /* 0x001fec0003800000 */
.L_x_12881:
[----:B------:R-:W-:Y:S05]  /*5e00*/  BSYNC B1 ;  /* 0x0000000000017941 */ /* 0x000fea0003800000 */
.L_x_12516:
        /* <DEDUP_REMOVED lines=8> */
.L_x_12519:
[----:B------:R-:W-:Y:S05]  /*5e90*/  BSYNC B1 ;  /* 0x0000000000017941 */ /* 0x000fea0003800000 */
.L_x_12518:
[----:B------:R-:W-:Y:S05]  /*5ea0*/  @P4 BRA `(.L_x_12495) ;  /* 0x0000000000104947 */ /* 0x000fea0003800000 */
[----:B-1----:R-:W1:Y:S04]  /*5eb0*/  @!P1 LDS.128 R4, [R84+0x2000] ;  /* 0x0020000054049984 */ /* 0x002e680000000c00 */
[----:B------:R-:W2:Y:S04]  /*5ec0*/  @!P2 LDS.128 R8, [R83+0x2000] ;  /* 0x002000005308a984 */ /* 0x000ea80000000c00 */
[----:B-1----:R3:W-:Y:S04]  /*5ed0*/  @!P1 STG.E.128 desc[UR42][R12.64], R4 ;  /* 0x000000040c009986 */ /* 0x0027e8000c101d2a */
[----:B--2---:R3:W-:Y:S02]  /*5ee0*/  @!P2 STG.E.128 desc[UR42][R12.64+0x40], R8 ;  /* 0x000040080c00a986 */ /* 0x0047e4000c101d2a */
.L_x_12495:
[----:B------:R-:W-:Y:S05]  /*5ef0*/  BSYNC B0 ;  /* 0x0000000000007941 */ /* 0x000fea0003800000 */
.L_x_12477:
        /* <DEDUP_REMOVED lines=9> */
[----:B-1----:R-:W-:-:S02]  /*5f90*/  LOP3.LUT R4, R5, 0x7f, RZ, 0xc0, !PT ;  /* 0x0000007f05047812 */ /* 0x002fc400078ec0ff */
[----:B------:R-:W-:Y:S02]  /*5fa0*/  SHF.R.U32.HI R5, RZ, 0x7, R5 ;  /* 0x00000007ff057819 */ /* 0x000fe40000011605 */
[----:B------:R-:W-:-:S03]  /*5fb0*/  ISETP.NE.AND P4, PT, R4, RZ, PT ;  /* 0x000000ff0400720c */ /* 0x000fc60003f85270 */
[----:B------:R-:W-:-:S10]  /*5fc0*/  VIADD R12, R5, 0x8 ;  /* 0x00000008050c7836 */ /* 0x000fd40000000000 */
[----:B------:R-:W-:-:S05]  /*5fd0*/  @!P4 VIADD R4, R68, 0x324a0 ;  /* 0x000324a04404c836 */ /* 0x000fca0000000000 */
[----:B------:R-:W-:Y:S01]  /*5fe0*/  @!P4 PRMT R4, RZ, 0x654, R4 ;  /* 0x00000654ff04c816 */ /* 0x000fe20000000004 */
[----:B--2---:R1:W-:Y:S06]  /*5ff0*/  BAR.SYNC.DEFER_BLOCKING R12, 0x80 ;  /* 0x0002000c0000751d */ /* 0x0043ec0000010000 */
[----:B------:R1:W-:Y:S01]  /*6000*/  @!P4 SYNCS.ARRIVE.TRANS64.RED.A1T0 RZ, [R4+URZ], RZ ;  /* 0x000000ff04ffc9a7 */ /* 0x0003e2000810043f */
[----:B------:R-:W-:Y:S05]  /*6010*/  @!P3 BRA `(.L_x_12521) ;  /* 0x000000000004b947 */ /* 0x000fea0003800000 */
[----:B------:R-:W-:Y:S01]  /*6020*/  BPT.TRAP 0x1 ;  /* 0x000000040000795c */ /* 0x000fe20000300000 */
.L_x_12521:
[----:B------:R-:W-:Y:S05]  /*6030*/  BSYNC B0 ;  /* 0x0000000000007941 */ /* 0x000fea0003800000 */
.L_x_12520:
[----:B------:R-:W2:Y:S01]  /*6040*/  SYNCS.PHASECHK.TRANS64.TRYWAIT P3, [R68+URZ+0x324b0], R80 ;  /* 0x0324b050440075a7 */ /* 0x000ea2000806017f */
[----:B------:R-:W-:Y:S01]  /*6050*/  ULDC UR49, c[0x0][0x320] ;  /* 0x0000c80000317ab9 */ /* 0x000fe20000000800 */
[----:B------:R-:W-:Y:S01]  /*6060*/  ULDC.64 UR44, c[0x0][0x328] ;  /* 0x0000ca00002c7ab9 */ /* 0x000fe20000000a00 */
[----:B------:R-:W-:Y:S01]  /*6070*/  ULDC.64 UR40, c[0x0][0x318] ;  /* 0x0000c60000287ab9 */ /* 0x000fe20000000a00 */
[----:B------:R-:W-:Y:S01]  /*6080*/  BSSY B0, `(.L_x_12522) ;  /* 0x0000003000007945 */ /* 0x000fe20003800000 */
[----:B-1----:R-:W-:-:S03]  /*6090*/  IMAD R4, R23, 0x6000, R58 ;  /* 0x0000600017047824 */ /* 0x002fc600078e023a */
[----:B--2---:R-:W-:Y:S05]  /*60a0*/  @!P3 BRA `(.L_x_12523) ;  /* 0x000003400014b947 */ /* 0x004fea0003800000 */
.L_x_12882:
[----:B------:R-:W-:Y:S05]  /*60b0*/  BSYNC B0 ;  /* 0x0000000000007941 */ /* 0x000fea0003800000 */
.L_x_12522:
        /* <DEDUP_REMOVED lines=8> */
[----:B------:R-:W-:Y:S02]  /*6140*/  IMAD.MOV.U32 R4, RZ, RZ, R40 ;  /* 0x000000ffff047224 */ /* 0x000fe400078e0028 */
[----:B------:R-:W-:Y:S02]  /*6150*/  IMAD.MOV.U32 R5, RZ, RZ, R65 ;  /* 0x000000ffff057224 */ /* 0x000fe400078e0041 */
[C---:B------:R-:W-:Y:S02]  /*6160*/  IMAD R7, R8.reuse, UR45, R7 ;  /* 0x0000002d08077c24 */ /* 0x040fe4000f8e0207 */
[----:B------:R-:W-:-:S04]  /*6170*/  IMAD.WIDE.U32 R4, R8, UR44, R4 ;  /* 0x0000002c08047c25 */ /* 0x000fc8000f8e0004 */
[----:B------:R-:W-:Y:S01]  /*6180*/  IMAD.IADD R5, R5, 0x1, R7 ;  /* 0x0000000105057824 */ /* 0x000fe200078e0207 */
[----:B------:R-:W-:-:S04]  /*6190*/  LEA R10, P3, R4, UR40, 0x1 ;  /* 0x00000028040a7c11 */ /* 0x000fc8000f8608ff */
[----:B------:R-:W-:Y:S02]  /*61a0*/  LEA.HI.X R11, R4, UR41, R5, 0x1, P3 ;  /* 0x00000029040b7c11 */ /* 0x000fe400098f0c05 */
[----:B------:R-:W-:-:S13]  /*61b0*/  ISETP.GE.AND P3, PT, R152, UR49, PT ;  /* 0x0000003198007c0c */ /* 0x000fda000bf66270 */
[----:B------:R-:W2:Y:S04]  /*61c0*/  @!P3 LDS.128 R4, [R14] ;  /* 0x000000000e04b984 */ /* 0x000ea80000000c00 */
[----:B--2---:R-:W-:Y:S01]  /*61d0*/  @!P3 STG.E.128 desc[UR42][R10.64], R4 ;  /* 0x000000040a00b986 */ /* 0x004fe2000c101d2a */
[----:B------:R-:W-:-:S13]  /*61e0*/  ISETP.GE.AND P3, PT, R3, UR49, PT ;  /* 0x0000003103007c0c */ /* 0x000fda000bf66270 */
[----:B------:R-:W2:Y:S04]  /*61f0*/  @!P3 LDS.128 R4, [R13] ;  /* 0x000000000d04b984 */ /* 0x000ea80000000c00 */
[----:B--2---:R-:W-:Y:S01]  /*6200*/  @!P3 STG.E.128 desc[UR42][R10.64+0x40], R4 ;  /* 0x000040040a00b986 */ /* 0x004fe2000c101d2a */
[----:B------:R-:W-:-:S13]  /*6210*/  ISETP.GE.AND P3, PT, R51, UR49, PT ;  /* 0x0000003133007c0c */ /* 0x000fda000bf66270 */
[----:B------:R-:W2:Y:S04]  /*6220*/  @!P3 LDS.128 R4, [R14+0x3000] ;  /* 0x003000000e04b984 */ /* 0x000ea80000000c00 */
        /* <DEDUP_REMOVED lines=10> */
[----:B------:R-:W-:-:S13]  /*62d0*/  ISETP.NE.AND P3, PT, R67, RZ, PT ;  /* 0x000000ff4300720c */ /* 0x000fda0003f65270 */
[----:B------:R-:W2:Y:S04]  /*62e0*/  @P3 LDS.128 R4, [R14+0x9000] ;  /* 0x009000000e043984 */ /* 0x000ea80000000c00 */
[----:B--2---:R-:W-:Y:S01]  /*62f0*/  @P3 STG.E.128 desc[UR42][R10.64+0x180], R4 ;  /* 0x000180040a003986 */ /* 0x004fe2000c101d2a */
[----:B------:R-:W-:-:S13]  /*6300*/  ISETP.NE.AND P3, PT, R66, RZ, PT ;  /* 0x000000ff4200720c */ /* 0x000fda0003f65270 */
[----:B------:R-:W2:Y:S04]  /*6310*/  @P3 LDS.128 R4, [R13+0x9000] ;  /* 0x009000000d043984 */ /* 0x000ea80000000c00 */
[----:B--2---:R2:W-:Y:S02]  /*6320*/  @P3 STG.E.128 desc[UR42][R10.64+0x1c0], R4 ;  /* 0x0001c0040a003986 */ /* 0x0045e4000c101d2a */
.L_x_12525:
[----:B------:R-:W-:Y:S05]  /*6330*/  BSYNC B0 ;  /* 0x0000000000007941 */ /* 0x000fea0003800000 */
.L_x_12524:
[----:B------:R-:W-:Y:S01]  /*6340*/  ISETP.GE.AND P3, PT, R156, R72, PT ;  /* 0x000000489c00720c */ /* 0x000fe20003f66270 */
[----:B------:R-:W-:-:S12]  /*6350*/  BSSY B0, `(.L_x_12526) ;  /* 0x0000024000007945 */ /* 0x000fd80003800000 */
[----:B------:R-:W-:Y:S05]  /*6360*/  @P3 BRA `(.L_x_12527) ;  /* 0x0000000000883947 */ /* 0x000fea0003800000 */
[----:B--2---:R-:W-:Y:S01]  /*6370*/  IADD3 R7, P3, R8, 0x40, RZ ;  /* 0x0000004008077810 */ /* 0x004fe20007f7e0ff */
[----:B------:R-:W-:Y:S02]  /*6380*/  IMAD.MOV.U32 R4, RZ, RZ, R40 ;  /* 0x000000ffff047224 */ /* 0x000fe400078e0028 */
        /* <DEDUP_REMOVED lines=31> */
[----:B--2---:R3:W-:Y:S02]  /*6580*/  @P3 STG.E.128 desc[UR42][R8.64+0x1c0], R4 ;  /* 0x0001c00408003986 */ /* 0x0047e4000c101d2a */
.L_x_12527:
[----:B------:R-:W-:Y:S05]  /*6590*/  BSYNC B0 ;  /* 0x0000000000007941 */ /* 0x000fea0003800000 */
.L_x_12526:
[----:B------:R-:W-:Y:S01]  /*65a0*/  @!PT LDS RZ, [RZ] ;  /* 0x00000000fffff984 */ /* 0x000fe20000000800 */
[----:B------:R-:W-:Y:S01]  /*65b0*/  @!PT LDS RZ, [RZ] ;  /* 0x00000000fffff984 */ /* 0x000fe20000000800 */
[----:B------:R-:W-:Y:S01]  /*65c0*/  @!PT LDS RZ, [RZ] ;  /* 0x00000000fffff984 */ /* 0x000fe20000000800 */
[----:B------:R-:W-:Y:S01]  /*65d0*/  @!PT LDS RZ, [RZ] ;  /* 0x00000000fffff984 */ /* 0x000fe20000000800 */
[----:B------:R4:W-:Y:S06]  /*65e0*/  MEMBAR.ALL.CTA ;  /* 0x0000000000007992 */ /* 0x0009ec0000008000 */
[----:B----4-:R-:W4:Y:S02]  /*65f0*/  FENCE.VIEW.ASYNC.S ;  /* 0x00000000000073c6 */ /* 0x010f240000000000 */
[----:B----4-:R4:W-:Y:S01]  /*6600*/  BAR.SYNC.DEFER_BLOCKING R12, 0x80 ;  /* 0x0002000c0000751d */ /* 0x0109e20000010000 */
[----:B------:R-:W-:Y:S01]  /*6610*/  ISETP.NE.AND P5, PT, R69, RZ, PT ;  /* 0x000000ff4500720c */ /* 0x000fe20003fa5270 */
[----:B------:R-:W-:-:S02]  /*6620*/  VIADD R23, R23, 0x1 ;  /* 0x0000000117177836 */ /* 0x000fc40000000000 */
[----:B01----:R-:W-:-:S03]  /*6630*/  @!P4 VIADD R68, R68, 0x324c0 ;  /* 0x000324c04444c836 */ /* 0x003fc60000000000 */
[C---:B------:R-:W-:Y:S02]  /*6640*/  ISETP.NE.AND P3, PT, R23.reuse, 0x2, PT ;  /* 0x000000021700780c */ /* 0x040fe40003f65270 */
[----:B------:R-:W-:Y:S02]  /*6650*/  @!P4 PRMT R68, RZ, 0x654, R68 ;  /* 0x00000654ff44c816 */ /* 0x000fe40000000044 */
[----:B--23--:R-:W-:Y:S02]  /*6660*/  SEL R5, RZ, 0x1, P3 ;  /* 0x00000001ff057807 */ /* 0x00cfe40001800000 */
[----:B------:R-:W-:Y:S02]  /*6670*/  SEL R23, R23, RZ, P3 ;  /* 0x000000ff17177207 */ /* 0x000fe40001800000 */
[----:B------:R-:W-:Y:S01]  /*6680*/  LOP3.LUT R158, R158, R5, RZ, 0x3c, !PT ;  /* 0x000000059e9e7212 */ /* 0x000fe200078e3cff */
[----:B------:R4:W-:Y:S01]  /*6690*/  @!P4 SYNCS.ARRIVE.TRANS64.RED.A1T0 RZ, [R68+URZ], RZ ;  /* 0x000000ff44ffc9a7 */ /* 0x0009e2000810043f */
[----:B------:R-:W-:Y:S05]  /*66a0*/  @P5 BRA `(.L_x_12528) ;  /* 0xffffffc800045947 */ /* 0x000fea000383ffff */
[----:B------:R-:W0:Y:S01]  /*66b0*/  S2R R4, SR_TID.X ;  /* 0x0000000000047919 */ /* 0x000e220000002100 */
[----:B------:R-:W-:Y:S02]  /*66c0*/  PLOP3.LUT P0, PT, PT, PT, PT, 0x8, 0x0 ;  /* 0x000000000000781c */ /* 0x000fe40003f0e170 */
[----:B0-----:R-:W-:-:S04]  /*66d0*/  SHF.R.U32.HI R4, RZ, 0x7, R4 ;  /* 0x00000007ff047819 */ /* 0x001fc80000011604 */
[----:B------:R-:W-:-:S13]  /*66e0*/  ISETP.NE.AND P5, PT, R4, 0x1, PT ;  /* 0x000000010400780c */ /* 0x000fda0003fa5270 */
[----:B------:R-:W-:Y:S06]  /*66f0*/  @!P5 BAR.ARV 0x9, 0x100 ;  /* 0x024400000000db1d */ /* 0x000fec0000002000 */
.L_x_12472:
[----:B------:R-:W0:Y:S01]  /*6700*/  S2R R0, SR_TID.X ;  /* 0x0000000000007919 */ /* 0x000e220000002100 */
[----:B------:R-:W1:Y:S01]  /*6710*/  LDC R17, c[0x0][0x448] ;  /* 0x00011200ff117b82 */ /* 0x000e620000000800 */
[----:B----4-:R-:W-:Y:S01]  /*6720*/  IMAD.MOV.U32 R12, RZ, RZ, 0x3000 ;  /* 0x00003000ff0c7424 */ /* 0x010fe200078e00ff */
[----:B------:R-:W2:Y:S01]  /*6730*/  S2R R3, SR_SWINHI ;  /* 0x0000000000037919 */ /* 0x000ea20000002f00 */
[----:B------:R-:W-:Y:S02]  /*6740*/  IMAD.U32 R13, RZ, RZ, UR38 ;  /* 0x00000026ff0d7e24 */ /* 0x000fe4000f8e00ff */
[----:B------:R-:W-:Y:S01]  /*6750*/  IMAD.MOV.U32 R14, RZ, RZ, 0x1 ;  /* 0x00000001ff0e7424 */ /* 0x000fe200078e00ff */
[----:B------:R-:W-:Y:S02]  /*6760*/  STL [R1+0x70], R89 ;  /* 0x0000705901007387 */ /* 0x000fe40000100800 */
[----:B------:R-:W3:Y:S01]  /*6770*/  LDC R16, c[0x0][0xa80] ;  /* 0x0002a000ff107b82 */ /* 0x000ee20000000800 */
[----:B------:R-:W-:Y:S01]  /*6780*/  IMAD.MOV.U32 R15, RZ, RZ, RZ ;  /* 0x000000ffff0f7224 */ /* 0x000fe200078e00ff */
[----:B------:R4:W-:Y:S01]  /*6790*/  STL.64 [R1+0x18], R12 ;  /* 0x0000180c01007387 */ /* 0x0009e20000100a00 */
[----:B------:R-:W-:-:S02]  /*67a0*/  IMAD.MOV.U32 R5, RZ, RZ, 0x100 ;  /* 0x00000100ff057424 */ /* 0x000fc400078e00ff */
[----:B------:R-:W-:Y:S01]  /*67b0*/  IMAD.MOV.U32 R6, RZ, RZ, 0x1 ;  /* 0x00000001ff067424 */ /* 0x000fe200078e00ff */
[----:B------:R1:W-:Y:S01]  /*67c0*/  STL.64 [R1+0x60], R14 ;  /* 0x0000600e01007387 */ /* 0x0003e20000100a00 */
[----:B------:R-:W-:Y:S02]  /*67d0*/  IMAD.MOV.U32 R7, RZ, RZ, RZ ;  /* 0x000000ffff077224 */ /* 0x000fe400078e00ff */
[----:B------:R-:W-:Y:S01]  /*67e0*/  IMAD.MOV.U32 R8, RZ, RZ, 0xc000 ;  /* 0x0000c000ff087424 */ /* 0x000fe200078e00ff */
[----:B------:R-:W-:Y:S01]  /*67f0*/  STL.128 [R1+0x230], RZ ;  /* 0x000230ff01007387 */ /* 0x000fe20000100c00 */
[----:B------:R-:W-:Y:S02]  /*6800*/  IMAD.U32 R9, RZ, RZ, UR38 ;  /* 0x00000026ff097e24 */ /* 0x000fe4000f8e00ff */
[----:B------:R-:W-:Y:S01]  /*6810*/  IMAD.MOV.U32 R11, RZ, RZ, 0x100 ;  /* 0x00000100ff0b7424 */ /* 0x000fe200078e00ff */
[----:B------:R-:W-:Y:S01]  /*6820*/  STL.128 [R1+0x240], RZ ;  /* 0x000240ff01007387 */ /* 0x000fe20000100c00 */
[----:B------:R-:W-:-:S02]  /*6830*/  IMAD.U32 R27, RZ, RZ, UR37 ;  /* 0x00000025ff1b7e24 */ /* 0x000fc4000f8e00ff */
[----:B------:R-:W-:Y:S01]  /*6840*/  IMAD.U32 R36, RZ, RZ, UR37 ;  /* 0x00000025ff247e24 */ /* 0x000fe2000f8e00ff */
[----:B------:R-:W-:Y:S01]  /*6850*/  STL.128 [R1+0x260], RZ ;  /* 0x000260ff01007387 */ /* 0x000fe20000100c00 */
[----:B------:R-:W-:Y:S01]  /*6860*/  IMAD.U32 R72, RZ, RZ, UR37 ;  /* 0x00000025ff487e24 */ /* 0x000fe2000f8e00ff */
[----:B0-----:R-:W-:Y:S02]  /*6870*/  LOP3.LUT R0, R0, 0x7f, RZ, 0xc0, !PT ;  /* 0x0000007f00007812 */ /* 0x001fe400078ec0ff */
[----:B---3--:R-:W-:Y:S02]  /*6880*/  STL [R1+0x250], R16 ;  /* 0x0002501001007387 */ /* 0x008fe40000100800 */
[----:B------:R-:W-:Y:S02]  /*6890*/  IADD3 R72, P5, R72, 0x70, RZ ;  /* 0x0000007048487810 */ /* 0x000fe40007fbe0ff */
[----:B------:R-:W-:Y:S01]  /*68a0*/  ISETP.NE.AND P1, PT, R0, RZ, PT ;  /* 0x000000ff0000720c */ /* 0x000fe20003f25270 */
[----:B------:R-:W-:Y:S01]  /*68b0*/  STL.128 [R1+0x270], RZ ;  /* 0x000270ff01007387 */ /* 0x000fe20000100c00 */
[----:B------:R-:W-:-:S02]  /*68c0*/  MOV R24, R2 ;  /* 0x0000000200187202 */ /* 0x000fc40000000f00 */
[----:B--2---:R-:W-:Y:S02]  /*68d0*/  MOV R25, R3 ;  /* 0x0000000300197202 */ /* 0x004fe40000000f00 */
[----:B------:R-:W-:Y:S01]  /*68e0*/  SEL R4, RZ, 0x1, P1 ;  /* 0x00000001ff047807 */ /* 0x000fe20000800000 */
[----:B------:R-:W-:Y:S01]  /*68f0*/  STL.128 [R1+0x280], RZ ;  /* 0x000280ff01007387 */ /* 0x000fe20000100c00 */
[C---:B----4-:R-:W-:Y:S02]  /*6900*/  IADD3 R12, P1, R24.reuse, 0x32430, RZ ;  /* 0x00032430180c7810 */ /* 0x050fe40007f3e0ff */
[C---:B------:R-:W-:Y:S01]  /*6910*/  IADD3 R0, P3, R24.reuse, 0x32450, RZ ;  /* 0x0003245018007810 */ /* 0x040fe20007f7e0ff */
[----:B------:R0:W-:Y:S01]  /*6920*/  STL.128 [R1+0x20], R4 ;  /* 0x0000200401007387 */ /* 0x0001e20000100c00 */
[C---:B------:R-:W-:Y:S01]  /*6930*/  IADD3 R3, P4, R24.reuse, 0x32460, RZ ;  /* 0x0003246018037810 */ /* 0x040fe20007f9e0ff */
[----:B------:R-:W-:Y:S01]  /*6940*/  IMAD.X R13, RZ, RZ, R25, P1 ;  /* 0x000000ffff0d7224 */ /* 0x000fe200008e0619 */
[----:B-1----:R-:W-:Y:S01]  /*6950*/  ISETP.NE.AND P1, PT, R17, 0x1, PT ;  /* 0x000000011100780c */ /* 0x002fe20003f25270 */
[----:B------:R-:W-:Y:S01]  /*6960*/  IMAD.MOV.U32 R10, RZ, RZ, R4 ;  /* 0x000000ffff0a7224 */ /* 0x000fe200078e0004 */
[----:B------:R-:W-:Y:S01]  /*6970*/  IADD3 R14, P2, R24, 0x32440, RZ ;  /* 0x00032440180e7810 */ /* 0x000fe20007f5e0ff */
[----:B------:R-:W-:Y:S01]  /*6980*/  STL.128 [R1+0x290], RZ ;  /* 0x000290ff01007387 */ /* 0x000fe20000100c00 */
[----:B------:R-:W-:-:S03]  /*6990*/  IMAD.U32 R17, RZ, RZ, UR37 ;  /* 0x00000025ff117e24 */ /* 0x000fc6000f8e00ff */
[----:B------:R-:W-:Y:S01]  /*69a0*/  IMAD.X R15, RZ, RZ, R25, P2 ;  /* 0x000000ffff0f7224 */ /* 0x000fe200010e0619 */
[----:B------:R-:W-:Y:S01]  /*69b0*/  STL.128 [R1+0x50], R8 ;  /* 0x0000500801007387 */ /* 0x000fe20000100c00 */
[----:B------:R-:W-:-:S03]  /*69c0*/  IADD3 R27, P2, R27, 0x230, RZ ;  /* 0x000002301b1b7810 */ /* 0x000fc60007f5e0ff */
[----:B------:R-:W-:Y:S01]  /*69d0*/  STL.64 [R1+0x8], R12 ;  /* 0x0000080c01007387 */ /* 0x000fe20000100a00 */
[--C-:B0-----:R-:W-:Y:S01]  /*69e0*/  IMAD.X R5, RZ, RZ, R25.reuse, P3 ;  /* 0x000000ffff057224 */ /* 0x101fe200018e0619 */
[----:B------:R-:W-:Y:S01]  /*69f0*/  IADD3 R17, P3, R17, 0x260, RZ ;  /* 0x0000026011117810 */ /* 0x000fe20007f7e0ff */
[----:B------:R-:W-:Y:S01]  /*6a00*/  IMAD.X R7, RZ, RZ, R25, P4 ;  /* 0x000000ffff077224 */ /* 0x000fe200020e0619 */
[----:B------:R-:W-:Y:S01]  /*6a10*/  STL.64 [R1+0x10], R14 ;  /* 0x0000100e01007387 */ /* 0x000fe20000100a00 */
[----:B------:R-:W-:Y:S01]  /*6a20*/  IMAD.MOV.U32 R4, RZ, RZ, R0 ;  /* 0x000000ffff047224 */ /* 0x000fe200078e0000 */
[----:B------:R-:W-:Y:S01]  /*6a30*/  IADD3 R36, P4, R36, 0x38, RZ ;  /* 0x0000003824247810 */ /* 0x000fe20007f9e0ff */
[----:B------:R-:W-:Y:S01]  /*6a40*/  IMAD.MOV.U32 R6, RZ, RZ, R3 ;  /* 0x000000ffff067224 */ /* 0x000fe200078e0003 */
[----:B------:R-:W0:Y:S01]  /*6a50*/  @P1 LDC R0, c[0x0][0x44c] ;  /* 0x00011300ff001b82 */ /* 0x000e220000000800 */
[----:B------:R-:W-:Y:S01]  /*6a60*/  STL.64 [R1+0x30], R14 ;  /* 0x0000300e01007387 */ /* 0x000fe20000100a00 */
[----:B------:R-:W-:-:S03]  /*6a70*/  VIADD R3, R194, 0x7f ;  /* 0x0000007fc2037836 */ /* 0x000fc60000000000 */
[----:B------:R-:W-:Y:S04]  /*6a80*/  STL.128 [R1+0x40], R4 ;  /* 0x0000400401007387 */ /* 0x000fe80000100c00 */
[----:B------:R1:W-:Y:S04]  /*6a90*/  STL.64 [R1+0x68], R6 ;  /* 0x0000680601007387 */ /* 0x0003e80000100a00 */
[----:B------:R2:W-:Y:S04]  /*6aa0*/  STL.128 [R1+0x2a0], RZ ;  /* 0x0002a0ff01007387 */ /* 0x0005e80000100c00 */
[----:B------:R2:W-:Y:S01]  /*6ab0*/  STL.128 [R1+0x2b0], RZ ;  /* 0x0002b0ff01007387 */ /* 0x0005e20000100c00 */
[----:B-1----:R-:W1:Y:S03]  /*6ac0*/  @P1 LDC R7, c[0x0][0x450] ;  /* 0x00011400ff071b82 */ /* 0x002e660000000800 */
[----:B------:R2:W-:Y:S01]  /*6ad0*/  STL.128 [R1+0x2c0], RZ ;  /* 0x0002c0ff01007387 */ /* 0x0005e20000100c00 */
[----:B0-----:R-:W-:-:S03]  /*6ae0*/  @P1 IMAD.HI.U32 R0, R3, R0, RZ ;  /* 0x0000000003001227 */ /* 0x001fc600078e00ff */
[----:B------:R2:W-:Y:S01]  /*6af0*/  STL.128 [R1+0x2d0], RZ ;  /* 0x0002d0ff01007387 */ /* 0x0005e20000100c00 */
[----:B------:R-:W0:Y:S03]  /*6b00*/  LDC.64 R4, c[0x0][0xad8] ;  /* 0x0002b600ff047b82 */ /* 0x000e260000000a00 */
[----:B------:R2:W-:Y:S04]  /*6b10*/  STL.128 [R1+0x2e0], RZ ;  /* 0x0002e0ff01007387 */ /* 0x0005e80000100c00 */
[----:B------:R2:W-:Y:S04]  /*6b20*/  STL.128 [R1+0x2f0], RZ ;  /* 0x0002f0ff01007387 */ /* 0x0005e80000100c00 */
[----:B------:R2:W-:Y:S04]  /*6b30*/  STL.128 [R1+0x300], RZ ;  /* 0x000300ff01007387 */ /* 0x0005e80000100c00 */
[----:B------:R2:W-:Y:S01]  /*6b40*/  STL.128 [R1+0x310], RZ ;  /* 0x000310ff01007387 */ /* 0x0005e20000100c00 */
[----:B-1----:R-:W-:-:S03]  /*6b50*/  @P1 SHF.R.U32.HI R3, RZ, R7, R0 ;  /* 0x00000007ff031219 */ /* 0x002fc60000011600 */
[----:B------:R2:W-:Y:S04]  /*6b60*/  STL.128 [R1+0x320], RZ ;  /* 0x000320ff01007387 */ /* 0x0005e80000100c00 */
[----:B------:R2:W-:Y:S01]  /*6b70*/  STL.128 [R1+0x330], RZ ;  /* 0x000330ff01007387 */ /* 0x0005e20000100c00 */
[----:B0-----:R-:W-:-:S03]  /*6b80*/  ISETP.GE.AND P6, PT, R5, 0x1, PT ;  /* 0x000000010500780c */ /* 0x001fc60003fc6270 */
        /* <DEDUP_REMOVED lines=20> */
[----:B------:R-:W-:Y:S05]  /*6cd0*/  @P0 BRA `(.L_x_12529) ;  /* 0x00000000000c0947 */ /* 0x000fea0003800000 */
[----:B------:R-:W0:Y:S01]  /*6ce0*/  FENCE.VIEW.ASYNC.G ;  /* 0x00000000000073c6 */ /* 0x000e220000000100 */
[----:B------:R-:W-:Y:S05]  /*6cf0*/  WARPSYNC.ALL ;  /* 0x0000000000007948 */ /* 0x000fea0003800000 */
[----:B0-----:R-:W-:Y:S06]  /*6d00*/  BAR.ARV 0xc, 0x180 ;  /* 0x0306000000007b1d */ /* 0x001fec0000002000 */
.L_x_12529:
[----:B------:R-:W-:Y:S02]  /*6d10*/  IMAD.IADD R3, R220, 0x1, R3 ;  /* 0x00000001dc037824 */ /* 0x000fe400078e0203 */
[----:B------:R-:W-:Y:S02]  /*6d20*/  IMAD.X R46, RZ, RZ, UR36, P2 ;  /* 0x00000024ff2e7e24 */ /* 0x000fe400090e06ff */
[----:B------:R-:W-:Y:S02]  /*6d30*/  IMAD.X R42, RZ, RZ, UR36, P3 ;  /* 0x00000024ff2a7e24 */ /* 0x000fe400098e06ff */
[----:B------:R-:W-:Y:S02]  /*6d40*/  IMAD.X R50, RZ, RZ, UR36, P4 ;  /* 0x00000024ff327e24 */ /* 0x000fe4000a0e06ff */
[----:B------:R-:W-:Y:S02]  /*6d50*/  IMAD.X R73, RZ, RZ, UR36, P5 ;  /* 0x00000024ff497e24 */ /* 0x000fe4000a8e06ff */
        /* <DEDUP_REMOVED lines=13> */
.L_x_12532:
[----:B------:R-:W-:-:S13]  /*6e30*/  ISETP.NE.AND P0, PT, R5, 0x1, PT ;  /* 0x000000010500780c */ /* 0x000fda0003f05270 */
[----:B------:R-:W0:Y:S02]  /*6e40*/  @P0 LDC.64 R6, c[0x0][0xae0] ;  /* 0x0002b800ff060b82 */ /* 0x000e240000000a00 */
[----:B0-----:R-:W-:-:S05]  /*6e50*/  @P0 IMAD.HI.U32 R6, R0, R6, RZ ;  /* 0x0000000600060227 */ /* 0x001fca00078e00ff */
[----:B------:R-:W-:-:S07]  /*6e60*/  @P0 SHF.R.U32.HI R0, RZ, R7, R6 ;  /* 0x00000007ff000219 */ /* 0x000fce0000011606 */
.L_x_12533:
[----:B------:R-:W-:Y:S05]  /*6e70*/  BSYNC B0 ;  /* 0x0000000000007941 */ /* 0x000fea0003800000 */
.L_x_12531:
[----:B------:R-:W-:-:S05]  /*6e80*/  IMAD R3, R0, R5, R5 ;  /* 0x0000000500037224 */ /* 0x000fca00078e0205 */
[----:B------:R-:W-:-:S07]  /*6e90*/  VIMNMX R4, R4, R3, PT ;  /* 0x0000000304047248 */ /* 0x000fce0003fe0100 */
.L_x_12530:
[----:B------:R-:W0:Y:S01]  /*6ea0*/  @P1 LDC R3, c[0x0][0x44c] ;  /* 0x00011300ff031b82 */ /* 0x000e220000000800 */
[----:B------:R-:W-:Y:S01]  /*6eb0*/  VIADD R4, R4, 0x5f ;  /* 0x0000005f04047836 */ /* 0x000fe20000000000 */
[----:B------:R-:W-:Y:S01]  /*6ec0*/  ULDC UR4, c[0x0][0xad4] ;  /* 0x0002b50000047ab9 */ /* 0x000fe20000000800 */
[----:B------:R-:W-:Y:S02]  /*6ed0*/  IMAD.MOV.U32 R0, RZ, RZ, R194 ;  /* 0x000000ffff007224 */ /* 0x000fe400078e00c2 */
[----:B------:R-:W-:-:S03]  /*6ee0*/  IMAD.HI R4, R4, 0x2aaaaaab, RZ ;  /* 0x2aaaaaab04047827 */ /* 0x000fc600078e02ff */
[----:B------:R-:W1:Y:S01]  /*6ef0*/  @P1 LDC R7, c[0x0][0x450] ;  /* 0x00011400ff071b82 */ /* 0x000e620000000800 */
        /* <DEDUP_REMOVED lines=18> */
.L_x_12536:
[----:B------:R-:W-:-:S13]  /*7020*/  ISETP.NE.AND P0, PT, R5, 0x1, PT ;  /* 0x000000010500780c */ /* 0x000fda0003f05270 */
[----:B------:R-:W0:Y:S02]  /*7030*/  @P0 LDC.64 R6, c[0x0][0xae0] ;  /* 0x0002b800ff060b82 */ /* 0x000e240000000a00 */
[----:B0-----:R-:W-:-:S05]  /*7040*/  @P0 IMAD.HI.U32 R6, R0, R6, RZ ;  /* 0x0000000600060227 */ /* 0x001fca00078e00ff */
[----:B------:R-:W-:-:S07]  /*7050*/  @P0 SHF.R.U32.HI R0, RZ, R7, R6 ;  /* 0x00000007ff000219 */ /* 0x000fce0000011606 */
.L_x_12537:
[----:B------:R-:W-:Y:S05]  /*7060*/  BSYNC B0 ;  /* 0x0000000000007941 */ /* 0x000fea0003800000 */
.L_x_12535:
[----:B------:R-:W-:-:S05]  /*7070*/  IMAD R0, R0, R5, RZ ;  /* 0x0000000500007224 */ /* 0x000fca00078e02ff */
[----:B------:R-:W-:-:S07]  /*7080*/  VIMNMX R3, R3, R0, !PT ;  /* 0x0000000003037248 */ /* 0x000fce0007fe0100 */
.L_x_12534:
        /* <DEDUP_REMOVED lines=39> */
.L_x_12539:
[----:B------:R-:W-:Y:S05]  /*7300*/  BSYNC B0 ;  /* 0x0000000000007941 */ /* 0x000fea0003800000 */
.L_x_12538:
[----:B------:R-:W-:Y:S01]  /*7310*/  IMAD R189, R203, R204, R189 ;  /* 0x000000cccbbd7224 */ /* 0x000fe200078e02bd */
[----:B------:R-:W-:-:S04]  /*7320*/  PLOP3.LUT P0, PT, PT, PT, PT, 0x80, 0x0 ;  /* 0x000000000000781c */ /* 0x000fc80003f0f070 */
[----:B------:R-:W-:-:S04]  /*7330*/  VIADDMNMX R204, R189, R204, R45, PT ;  /* 0x000000ccbdcc7246 */ /* 0x000fc8000380012d */
[----:B------:R-:W-:-:S13]  /*7340*/  ISETP.GT.AND P1, PT, R204, R189, PT ;  /* 0x000000bdcc00720c */ /* 0x000fda0003f24270 */
[----:B------:R-:W-:Y:S05]  /*7350*/  @!P1 BRA `(.L_x_12540) ;  /* 0x0000024000b09947 */ /* 0x000fea0003800000 */
[----:B------:R0:W-:Y:S01]  /*7360*/  STL.64 [R1+0x78], RZ ;  /* 0x000078ff01007387 */ /* 0x0001e20000100a00 */
[----:B------:R-:W-:Y:S01]  /*7370*/  IMAD.U32 R16, RZ, RZ, UR37 ;  /* 0x00000025ff107e24 */ /* 0x000fe2000f8e00ff */
[----:B------:R-:W-:Y:S01]  /*7380*/  UMOV UR4, 0xffffffff ;  /* 0xffffffff00047882 */ /* 0x000fe20000000000 */
[----:B------:R-:W-:Y:S02]  /*7390*/  IMAD.U32 R32, RZ, RZ, UR37 ;  /* 0x00000025ff207e24 */ /* 0x000fe4000f8e00ff */
[----:B------:R-:W-:Y:S01]  /*73a0*/  IMAD.U32 R26, RZ, RZ, UR37 ;  /* 0x00000025ff1a7e24 */ /* 0x000fe2000f8e00ff */
[----:B------:R-:W-:Y:S02]  /*73b0*/  IADD3 R16, P0, R16, 0xa8, RZ ;  /* 0x000000a810107810 */ /* 0x000fe40007f1e0ff */
[----:B------:R-:W-:Y:S02]  /*73c0*/  IADD3 R32, P1, R32, 0x78, RZ ;  /* 0x0000007820207810 */ /* 0x000fe40007f3e0ff */
[----:B------:R-:W-:Y:S01]  /*73d0*/  IADD3 R26, P2, R26, 0x80, RZ ;  /* 0x000000801a1a7810 */ /* 0x000fe20007f5e0ff */
[----:B------:R-:W-:-:S02]  /*73e0*/  IMAD.X R40, RZ, RZ, UR36, P0 ;  /* 0x00000024ff287e24 */ /* 0x000fc400080e06ff */
[----:B------:R-:W-:Y:S02]  /*73f0*/  IMAD.X R33, RZ, RZ, UR36, P1 ;  /* 0x00000024ff217e24 */ /* 0x000fe400088e06ff */
[----:B------:R-:W-:Y:S01]  /*7400*/  IMAD.X R39, RZ, RZ, UR36, P2 ;  /* 0x00000024ff277e24 */ /* 0x000fe200090e06ff */
[----:B0-----:R-:W-:Y:S07]  /*7410*/  BRA.DIV UR4, `(.L_x_12541) ;  /* 0x0000032e044c7947 */ /* 0x001fee000b800000 */
[----:B------:R-:W3:Y:S04]  /*7420*/  LDL R0, [R1+0x514] ;  /* 0x0005140001007983 */ /* 0x000ee80000100800 */
[----:B---3--:R0:W1:Y:S02]  /*7430*/  SHFL.IDX PT, R14, R0, RZ, 0x1f ;  /* 0x00001fff000e7589 */ /* 0x00806400000e0000 */
.L_x_12885:
[----:B01----:R-:W-:Y:S01]  /*7440*/  LEA.HI R0, R14, R14, RZ, 0x1 ;  /* 0x0000000e0e007211 */ /* 0x003fe200078f08ff */
[C---:B------:R-:W-:Y:S01]  /*7450*/  VIADD R54, R2.reuse, 0x18400 ;  /* 0x0001840002367836 */ /* 0x040fe20000000000 */
[----:B------:R-:W-:Y:S01]  /*7460*/  STL.128 [R1+0xb0], RZ ;  /* 0x0000b0ff01007387 */ /* 0x000fe20000100c00 */
[----:B------:R-:W-:Y:S01]  /*7470*/  VIADD R10, R2, 0x400 ;  /* 0x00000400020a7836 */ /* 0x000fe20000000000 */
[----:B------:R-:W-:Y:S01]  /*7480*/  LOP3.LUT R3, R0, 0x7fffe, RZ, 0xc0, !PT ;  /* 0x0007fffe00037812 */ /* 0x000fe200078ec0ff */
[----:B------:R-:W-:Y:S01]  /*7490*/  IMAD.MOV.U32 R4, RZ, RZ, 0x1 ;  /* 0x00000001ff047424 */ /* 0x000fe200078e00ff */
[----:B------:R-:W-:Y:S01]  /*74a0*/  STL.128 [R1+0xc0], RZ ;  /* 0x0000c0ff01007387 */ /* 0x000fe20000100c00 */
[----:B------:R-:W-:Y:S01]  /*74b0*/  IMAD.MOV.U32 R5, RZ, RZ, RZ ;  /* 0x000000ffff057224 */ /* 0x000fe200078e00ff */
[----:B------:R-:W-:Y:S01]  /*74c0*/  SHF.R.U32.HI R10, RZ, 0x4, R10 ;  /* 0x00000004ff0a7819 */ /* 0x000fe2000001160a */
[----:B------:R-:W-:Y:S01]  /*74d0*/  IMAD.IADD R11, R14, 0x1, -R3 ;  /* 0x000000010e0b7824 */ /* 0x000fe200078e0a03 */
[----:B------:R-:W-:Y:S01]  /*74e0*/  STL.128 [R1+0xd0], RZ ;  /* 0x0000d0ff01007387 */ /* 0x000fe20000100c00 */
[----:B------:R-:W-:Y:S01]  /*74f0*/  VIADD R3, R2, 0x1c400 ;  /* 0x0001c40002037836 */ /* 0x000fe20000000000 */
[----:B------:R-:W-:Y:S01]  /*7500*/  LOP3.LUT R10, R10, 0x3fff, RZ, 0xc0, !PT ;  /* 0x00003fff0a0a7812 */ /* 0x000fe200078ec0ff */
[----:B------:R-:W-:Y:S01]  /*7510*/  IMAD R0, R11, 0x2000, R54 ;  /* 0x000020000b007824 */ /* 0x000fe200078e0236 */
[----:B------:R-:W-:Y:S01]  /*7520*/  STL.128 [R1+0xe0], RZ ;  /* 0x0000e0ff01007387 */ /* 0x000fe20000100c00 */
[----:B------:R-:W-:Y:S01]  /*7530*/  IMAD.MOV.U32 R6, RZ, RZ, 0x1 ;  /* 0x00000001ff067424 */ /* 0x000fe200078e00ff */
[----:B------:R-:W-:Y:S01]  /*7540*/  SHF.R.U32.HI R3, RZ, 0x4, R3 ;  /* 0x00000004ff037819 */ /* 0x000fe20000011603 */
[----:B------:R-:W-:Y:S01]  /*7550*/  VIADD R11, R0, 0xa000 ;  /* 0x0000a000000b7836 */ /* 0x000fe20000000000 */
[----:B------:R-:W-:Y:S01]  /*7560*/  SHF.R.U32.HI R0, RZ, 0x4, R0 ;  /* 0x00000004ff007819 */ /* 0x000fe20000011600 */
[----:B------:R-:W-:Y:S01]  /*7570*/  IMAD.MOV.U32 R7, RZ, RZ, RZ ;  /* 0x000000ffff077224 */ /* 0x000fe200078e00ff */
[----:B------:R-:W-:Y:S01]  /*7580*/  LOP3.LUT R3, R3, 0x3fff, RZ, 0xc0, !PT ;  /* 0x00003fff03037812 */ /* 0x000fe200078ec0ff */
[----:B------:R-:W-:Y:S01]  /*7590*/  IMAD.MOV.U32 R8, RZ, RZ, 0x1 ;  /* 0x00000001ff087424 */ /* 0x000fe200078e00ff */
[----:B------:R-:W-:Y:S01]  /*75a0*/  SHF.R.U32.HI R11, RZ, 0x4, R11 ;  /* 0x00000004ff0b7819 */ /* 0x000fe2000001160b */
[----:B------:R-:W-:Y:S01]  /*75b0*/  IMAD.MOV.U32 R9, RZ, RZ, RZ ;  /* 0x000000ffff097224 */ /* 0x000fe200078e00ff */
[----:B------:R-:W-:Y:S01]  /*75c0*/  LOP3.LUT R3, R3, 0x10000, RZ, 0xfc, !PT ;  /* 0x0001000003037812 */ /* 0x000fe200078efcff */
[----:B------:R0:W-:Y:S01]  /*75d0*/  STL.128 [R1+0x80], R4 ;  /* 0x0000800401007387 */ /* 0x0001e20000100c00 */
[----:B------:R-:W-:Y:S01]  /*75e0*/  LOP3.LUT R11, R11, 0x3fff, RZ, 0xc0, !PT ;  /* 0x00003fff0b0b7812 */ /* 0x000fe200078ec0ff */
[----:B------:R-:W-:Y:S01]  /*75f0*/  IMAD.U32 R38, RZ, RZ, UR37 ;  /* 0x00000025ff267e24 */ /* 0x000fe2000f8e00ff */
[----:B------:R-:W-:Y:S01]  /*7600*/  LOP3.LUT R0, R0, 0x3fff, RZ, 0xc0, !PT ;  /* 0x00003fff00007812 */ /* 0x000fe200078ec0ff */
[----:B------:R1:W-:Y:S01]  /*7610*/  STL.64 [R1+0x90], R8 ;  /* 0x0000900801007387 */ /* 0x0003e20000100a00 */
[----:B------:R-:W-:Y:S01]  /*7620*/  LOP3.LUT R11, R11, 0x10000, RZ, 0xfc, !PT ;  /* 0x000100000b0b7812 */ /* 0x000fe200078efcff */
[----:B------:R-:W-:Y:S01]  /*7630*/  IMAD.U32 R34, RZ, RZ, UR37 ;  /* 0x00000025ff227e24 */ /* 0x000fe2000f8e00ff */
[----:B------:R-:W-:Y:S01]  /*7640*/  IADD3 R38, P5, R38, 0x90, RZ ;  /* 0x0000009026267810 */ /* 0x000fe20007fbe0ff */
[----:B------:R-:W-:Y:S01]  /*7650*/  STL.128 [R1+0xf0], RZ ;  /* 0x0000f0ff01007387 */ /* 0x000fe20000100c00 */
[----:B------:R-:W-:Y:S01]  /*7660*/  IMAD.U32 R61, RZ, RZ, UR37 ;  /* 0x00000025ff3d7e24 */ /* 0x000fe2000f8e00ff */
[----:B------:R-:W-:Y:S01]  /*7670*/  BSSY B6, `(.L_x_12542) ;  /* 0x0000031000067945 */ /* 0x000fe20003800000 */
[----:B------:R-:W-:Y:S01]  /*7680*/  IADD3 R34, P0, R34, 0x88, RZ ;  /* 0x0000008822227810 */ /* 0x000fe20007f1e0ff */
[----:B------:R-:W-:Y:S01]  /*7690*/  STL.128 [R1+0x100], RZ ;  /* 0x000100ff01007387 */ /* 0x000fe20000100c00 */
[----:B------:R-:W-:Y:S01]  /*76a0*/  IMAD.X R58, RZ, RZ, UR36, P5 ;  /* 0x00000024ff3a7e24 */ /* 0x000fe2000a8e06ff */
[----:B------:R-:W-:Y:S01]  /*76b0*/  LOP3.LUT P5, RZ, R54, 0x1bf, RZ, 0xc0, !PT ;  /* 0x000001bf36ff7812 */ /* 0x000fe200078ac0ff */
[----:B------:R-:W-:Y:S01]  /*76c0*/  IMAD.U32 R59, RZ, RZ, UR37 ;  /* 0x00000025ff3b7e24 */ /* 0x000fe2000f8e00ff */
[C---:B0-----:R-:W-:Y:S01]  /*76d0*/  LOP3.LUT R6, R10.reuse, 0x3000000, RZ, 0xfc, !PT ;  /* 0x030000000a067812 */ /* 0x041fe200078efcff */
[----:B------:R-:W-:Y:S01]  /*76e0*/  IMAD.MOV.U32 R4, RZ, RZ, R3 ;  /* 0x000000ffff047224 */ /* 0x000fe200078e0003 */
[----:B------:R-:W-:Y:S01]  /*76f0*/  LOP3.LUT R10, R10, 0x10000, RZ, 0xfc, !PT ;  /* 0x000100000a0a7812 */ /* 0x000fe200078efcff */
[----:B------:R-:W-:Y:S01]  /*7700*/  IMAD.MOV.U32 R5, RZ, RZ, 0x40000040 ;  /* 0x40000040ff057424 */ /* 0x000fe200078e00ff */
[----:B-1----:R-:W-:Y:S01]  /*7710*/  LOP3.LUT R8, R0, 0x10000, RZ, 0xfc, !PT ;  /* 0x0001000000087812 */ /* 0x002fe200078efcff */
[----:B------:R-:W-:Y:S01]  /*7720*/  IMAD.MOV.U32 R7, RZ, RZ, 0x40000040 ;  /* 0x40000040ff077424 */ /* 0x000fe200078e00ff */
[----:B------:R-:W-:Y:S01]  /*7730*/  IADD3 R61, P4, R61, 0x98, RZ ;  /* 0x000000983d3d7810 */ /* 0x000fe20007f9e0ff */
[----:B------:R-:W-:Y:S01]  /*7740*/  IMAD.MOV.U32 R9, RZ, RZ, 0x40000040 ;  /* 0x40000040ff097424 */ /* 0x000fe200078e00ff */
[----:B------:R-:W-:Y:S01]  /*7750*/  IADD3 R59, P3, R59, 0xa0, RZ ;  /* 0x000000a03b3b7810 */ /* 0x000fe20007f7e0ff */
[----:B------:R-:W-:Y:S01]  /*7760*/  IMAD.U32 R47, RZ, RZ, UR37 ;  /* 0x00000025ff2f7e24 */ /* 0x000fe2000f8e00ff */
[----:B------:R0:W-:Y:S01]  /*7770*/  STL.128 [R1+0xa0], R4 ;  /* 0x0000a00401007387 */ /* 0x0001e20000100c00 */
[----:B------:R-:W-:-:S02]  /*7780*/  IMAD.U32 R53, RZ, RZ, UR37 ;  /* 0x00000025ff357e24 */ /* 0x000fc4000f8e00ff */
[----:B------:R-:W-:Y:S01]  /*7790*/  IMAD.U32 R52, RZ, RZ, UR37 ;  /* 0x00000025ff347e24 */ /* 0x000fe2000f8e00ff */
[----:B------:R1:W-:Y:S01]  /*77a0*/  STL.64 [R1+0x98], R8 ;  /* 0x0000980801007387 */ /* 0x0003e20000100a00 */
[----:B------:R-:W-:Y:S01]  /*77b0*/  IMAD.X R48, RZ, RZ, UR36, P0 ;  /* 0x00000024ff307e24 */ /* 0x000fe200080e06ff */
[----:B------:R-:W-:Y:S01]  /*77c0*/  IADD3 R47, P2, R47, 0xb0, RZ ;  /* 0x000000b02f2f7810 */ /* 0x000fe20007f5e0ff */
[----:B------:R-:W-:Y:S01]  /*77d0*/  IMAD.X R62, RZ, RZ, UR36, P4 ;  /* 0x00000024ff3e7e24 */ /* 0x000fe2000a0e06ff */
[----:B------:R-:W-:Y:S01]  /*77e0*/  IADD3 R53, P1, R53, 0x110, RZ ;  /* 0x0000011035357810 */ /* 0x000fe20007f3e0ff */
[----:B------:R-:W-:Y:S01]  /*77f0*/  IMAD.X R60, RZ, RZ, UR36, P3 ;  /* 0x00000024ff3c7e24 */ /* 0x000fe200098e06ff */
[----:B------:R-:W-:Y:S01]  /*7800*/  IADD3 R52, P0, R52, 0x118, RZ ;  /* 0x0000011834347810 */ /* 0x000fe20007f1e0ff */
[----:B------:R-:W-:Y:S02]  /*7810*/  IMAD.X R45, RZ, RZ, UR36, P2 ;  /* 0x00000024ff2d7e24 */ /* 0x000fe400090e06ff */
[----:B------:R-:W-:-:S02]  /*7820*/  IMAD.X R56, RZ, RZ, UR36, P1 ;  /* 0x00000024ff387e24 */ /* 0x000fc400088e06ff */
[----:B------:R-:W-:Y:S02]  /*7830*/  IMAD.X R51, RZ, RZ, UR36, P0 ;  /* 0x00000024ff337e24 */ /* 0x000fe400080e06ff */
[----:B0-----:R-:W-:Y:S02]  /*7840*/  IMAD.MOV.U32 R6, RZ, RZ, R10 ;  /* 0x000000ffff067224 */ /* 0x001fe400078e000a */
[----:B------:R-:W-:-:S05]  /*7850*/  IMAD.MOV.U32 R4, RZ, RZ, R11 ;  /* 0x000000ffff047224 */ /* 0x000fca00078e000b */
[----:B------:R1:W-:Y:S01]  /*7860*/  STL.128 [R1+0x110], R4 ;  /* 0x0001100401007387 */ /* 0x0003e20000100c00 */
[----:B------:R-:W-:Y:S05]  /*7870*/  @!P5 BRA `(.L_x_12543) ;  /* 0x000000000040d947 */ /* 0x000fea0003800000 */
[----:B------:R-:W-:Y:S01]  /*7880*/  MOV R14, 0x0 ;  /* 0x00000000000e7802 */ /* 0x000fe20000000f00 */
[----:B------:R-:W-:Y:S01]  /*7890*/  ULDC.64 UR4, c[0x4][0x118] ;  /* 0x0100460000047ab9 */ /* 0x000fe20000000a00 */
[----:B------:R-:W-:Y:S01]  /*78a0*/  ULDC.64 UR6, c[0x4][0x120] ;  /* 0x0100480000067ab9 */ /* 0x000fe20000000a00 */
[----:B-1----:R-:W-:Y:S02]  /*78b0*/  IMAD.U32 R4, RZ, RZ, UR4 ;  /* 0x00000004ff047e24 */ /* 0x002fe4000f8e00ff */
        /* <DEDUP_REMOVED lines=11> */
[----:B0-2--5:R-:W-:Y:S05]  /*7970*/  CALL.ABS.NOINC R14 ;  /* 0x000000000e007343 */ /* 0x025fea0003c00000 */
.L_x_12543:
[----:B------:R-:W-:Y:S05]  /*7980*/  BSYNC B6 ;  /* 0x0000000000067941 */ /* 0x000fea0003800000 */
.L_x_12542:
[----:B------:R-:W0:Y:S01]  /*7990*/  S2R R20, SR_TID.X ;  /* 0x0000000000147919 */ /* 0x000e220000002100 */
[----:B-1----:R-:W1:Y:S01]  /*79a0*/  LDC.64 R6, c[0x0][0xad8] ;  /* 0x0002b600ff067b82 */ /* 0x002e620000000a00 */
[----:B------:R-:W-:Y:S01]  /*79b0*/  UIADD3 UR4, UP0, UR37, 0x120, URZ ;  /* 0x0000012025047890 */ /* 0x000fe2000ff1e03f */
[----:B------:R-:W-:Y:S01]  /*79c0*/  IMAD.MOV.U32 R4, RZ, RZ, RZ ;  /* 0x000000ffff047224 */ /* 0x000fe200078e00ff */
[----:B------:R-:W-:Y:S01]  /*79d0*/  STL.64 [R1+0x120], R196 ;  /* 0x000120c401007387 */ /* 0x000fe20000100a00 */
[----:B------:R-:W-:Y:S01]  /*79e0*/  IMAD.U32 R35, RZ, RZ, UR37 ;  /* 0x00000025ff237e24 */ /* 0x000fe2000f8e00ff */
[----:B------:R-:W-:Y:S01]  /*79f0*/  UIADD3.X UR5, URZ, UR36, URZ, UP0, !UPT ;  /* 0x000000243f057290 */ /* 0x000fe200087fe43f */
[----:B------:R-:W-:Y:S01]  /*7a00*/  IMAD.U32 R37, RZ, RZ, UR37 ;  /* 0x00000025ff257e24 */ /* 0x000fe2000f8e00ff */
[----:B------:R-:W-:Y:S01]  /*7a10*/  STL.U8 [R1+0x138], RZ ;  /* 0x000138ff01007387 */ /* 0x000fe20000100000 */
[----:B------:R-:W3:Y:S01]  /*7a20*/  LDC.64 R12, c[0x0][0xae0] ;  /* 0x0002b800ff0c7b82 */ /* 0x000ee20000000a00 */
[----:B------:R-:W-:Y:S01]  /*7a30*/  IMAD.U32 R10, RZ, RZ, UR4 ;  /* 0x00000004ff0a7e24 */ /* 0x000fe2000f8e00ff */
[----:B------:R-:W-:Y:S01]  /*7a40*/  ULDC UR4, c[0x0][0x3f4] ;  /* 0x0000fd0000047ab9 */ /* 0x000fe20000000800 */
[----:B------:R-:W-:Y:S01]  /*7a50*/  IMAD.U32 R11, RZ, RZ, UR5 ;  /* 0x00000005ff0b7e24 */ /* 0x000fe2000f8e00ff */
[----:B------:R-:W-:Y:S01]  /*7a60*/  STL.U8 [R1+0x16c], RZ ;  /* 0x00016cff01007387 */ /* 0x000fe20000100000 */
[----:B------:R-:W-:-:S02]  /*7a70*/  ISETP.LT.AND P0, PT, RZ, UR4, PT ;  /* 0x00000004ff007c0c */ /* 0x000fc4000bf01270 */
[----:B------:R-:W-:Y:S01]  /*7a80*/  IADD3 R35, P3, R35, 0x138, RZ ;  /* 0x0000013823237810 */ /* 0x000fe20007f7e0ff */
[----:B------:R-:W4:Y:S01]  /*7a90*/  LDC R30, c[0x0][0xad4] ;  /* 0x0002b500ff1e7b82 */ /* 0x000f220000000800 */
[----:B------:R-:W-:Y:S01]  /*7aa0*/  STL.64 [R1+0x128], R10 ;  /* 0x0001280a01007387 */ /* 0x000fe20000100a00 */
[----:B------:R-:W-:Y:S02]  /*7ab0*/  IADD3 R37, P4, R37, 0x128, RZ ;  /* 0x0000012825257810 */ /* 0x000fe40007f9e0ff */
[----:B------:R-:W-:Y:S01]  /*7ac0*/  IMAD.X R49, RZ, RZ, UR36, P3 ;  /* 0x00000024ff317e24 */ /* 0x000fe200098e06ff */
[----:B------:R2:W-:Y:S02]  /*7ad0*/  STL.64 [R1+0x130], R32 ;  /* 0x0001302001007387 */ /* 0x0005e40000100a00 */
[----:B------:R-:W-:Y:S01]  /*7ae0*/  IMAD.X R57, RZ, RZ, UR36, P4 ;  /* 0x00000024ff397e24 */ /* 0x000fe2000a0e06ff */
[----:B------:R-:W4:Y:S01]  /*7af0*/  LDC.64 R8, c[0x0][0x448] ;  /* 0x00011200ff087b82 */ /* 0x000f220000000a00 */
[----:B-1----:R-:W-:-:S02]  /*7b00*/  IMAD.MOV.U32 R31, RZ, RZ, R6 ;  /* 0x000000ffff1f7224 */ /* 0x002fc400078e0006 */
[----:B------:R-:W-:Y:S02]  /*7b10*/  IMAD.MOV.U32 R5, RZ, RZ, R7 ;  /* 0x000000ffff057224 */ /* 0x000fe400078e0007 */
[----:B0-----:R-:W-:-:S03]  /*7b20*/  VIADD R3, R20, 0xffffff80 ;  /* 0xffffff8014037836 */ /* 0x001fc60000000000 */
[----:B------:R-:W0:Y:S01]  /*7b30*/  LDC R0, c[0x0][0x450] ;  /* 0x00011400ff007b82 */ /* 0x000e220000000800 */
[----:B---3--:R-:W-:Y:S02]  /*7b40*/  IMAD.MOV.U32 R6, RZ, RZ, R12 ;  /* 0x000000ffff067224 */ /* 0x008fe400078e000c */
[----:B------:R-:W-:Y:S01]  /*7b50*/  IMAD.MOV.U32 R7, RZ, RZ, R13 ;  /* 0x000000ffff077224 */ /* 0x000fe200078e000d */
[----:B------:R1:W-:Y:S01]  /*7b60*/  STL [R1+0x47c], R3 ;  /* 0x00047c0301007387 */ /* 0x0003e20000100800 */
[----:B--2---:R-:W-:Y:S02]  /*7b70*/  IMAD.U32 R33, RZ, RZ, UR37 ;  /* 0x00000025ff217e24 */ /* 0x004fe4000f8e00ff */
[----:B------:R-:W-:Y:S01]  /*7b80*/  IMAD.U32 R32, RZ, RZ, UR37 ;  /* 0x00000025ff207e24 */ /* 0x000fe2000f8e00ff */
[----:B----4-:R1:W-:Y:S02]  /*7b90*/  STL.128 [R1+0x140], R28 ;  /* 0x0001401c01007387 */ /* 0x0103e40000100c00 */
[----:B------:R-:W-:-:S02]  /*7ba0*/  IADD3 R33, P1, R33, 0x16c, RZ ;  /* 0x0000016c21217810 */ /* 0x000fc40007f3e0ff */
[----:B------:R1:W-:Y:S01]  /*7bb0*/  STL.128 [R1+0x150], R4 ;  /* 0x0001500401007387 */ /* 0x0003e20000100c00 */
[----:B------:R-:W-:Y:S02]  /*7bc0*/  IADD3 R32, P2, R32, 0x13c, RZ ;  /* 0x0000013c20207810 */ /* 0x000fe40007f5e0ff */
[----:B------:R-:W-:Y:S01]  /*7bd0*/  IMAD.X R43, RZ, RZ, UR36, P1 ;  /* 0x00000024ff2b7e24 */ /* 0x000fe200088e06ff */
[----:B------:R1:W-:Y:S02]  /*7be0*/  STL.64 [R1+0x160], R8 ;  /* 0x0001600801007387 */ /* 0x0003e40000100a00 */
[----:B------:R-:W-:Y:S02]  /*7bf0*/  IMAD.X R41, RZ, RZ, UR36, P2 ;  /* 0x00000024ff297e24 */ /* 0x000fe400090e06ff */
[----:B------:R1:W-:Y:S04]  /*7c00*/  STL [R1+0x13c], R3 ;  /* 0x00013c0301007387 */ /* 0x0003e80000100800 */
[----:B0-----:R1:W-:Y:S01]  /*7c10*/  STL [R1+0x168], R0 ;  /* 0x0001680001007387 */ /* 0x0013e20000100800 */
[----:B------:R-:W-:Y:S05]  /*7c20*/  @P0 BRA `(.L_x_12544) ;  /* 0x0000000000400947 */ /* 0x000fea0003800000 */
[----:B-1----:R-:W2:Y:S02]  /*7c30*/  LDL R3, [R1+0x21c] ;  /* 0x00021c0001037983 */ /* 0x002ea40000100800 */
[----:B--2---:R-:W-:-:S04]  /*7c40*/  LEA.HI R0, R3, R3, RZ, 0x1 ;  /* 0x0000000303007211 */ /* 0x004fc800078f08ff */
        /* <DEDUP_REMOVED lines=8> */
.L_x_12547:
[----:B-1----:R1:W2:Y:S02]  /*7cd0*/  SYNCS.PHASECHK.TRANS64.TRYWAIT P0, [R2+URZ+0x32400], R3 ;  /* 0x03240003020075a7 */ /* 0x0022a4000800017f */
[----:B--2---:R-:W-:Y:S05]  /*7ce0*/  @!P0 NANOSLEEP.SYNCS 0x989680 ;  /* 0x009896800000895d */ /* 0x004fea0003900000 */
[----:B------:R-:W2:Y:S02]  /*7cf0*/  @!P0 SYNCS.PHASECHK.TRANS64 P0, [R2+URZ+0x32400], R3 ;  /* 0x03240003020085a7 */ /* 0x000ea4000800007f */
[----:B--2---:R-:W-:Y:S05]  /*7d00*/  @!P0 BRA `(.L_x_12547) ;  /* 0xfffffffc00f08947 */ /* 0x004fea000383ffff */
.L_x_12546:
[----:B------:R-:W-:Y:S05]  /*7d10*/  BSYNC B0 ;  /* 0x0000000000007941 */ /* 0x000fea0003800000 */
.L_x_12545:
[----:B------:R-:W-:Y:S05]  /*7d20*/  BRA `(.L_x_12548) ;  /* 0x0000002c00047947 */ /* 0x000fea0003800000 */
.L_x_12544:
[----:B------:R-:W-:Y:S01]  /*7d30*/  LOP3.LUT P0, RZ, R54, 0x3ff, RZ, 0xc0, !PT ;  /* 0x000003ff36ff7812 */ /* 0x000fe2000780c0ff */
[----:B------:R-:W-:Y:S01]  /*7d40*/  ULDC.64 UR4, c[0x0][0x3f8] ;  /* 0x0000fe0000047ab9 */ /* 0x000fe20000000a00 */
[----:B-1---5:R-:W-:Y:S01]  /*7d50*/  SHF.R.S32.HI R5, RZ, 0x1f, R44 ;  /* 0x0000001fff057819 */ /* 0x022fe2000001142c */
        /* <DEDUP_REMOVED lines=27> */
.L_x_12550:
[----:B------:R-:W-:Y:S05]  /*7f10*/  BSYNC B6 ;  /* 0x0000000000067941 */ /* 0x000fea0003800000 */
.L_x_12549:
[----:B------:R-:W2:Y:S01]  /*7f20*/  LDL R3, [R1+0x70] ;  /* 0x0000700001037983 */ /* 0x000ea20000100800 */
[----:B------:R-:W-:Y:S01]  /*7f30*/  ULDC.U8 UR4, c[0x0][0x410] ;  /* 0x0001040000047ab9 */ /* 0x000fe20000000000 */
[----:B------:R-:W-:Y:S01]  /*7f40*/  BSSY B0, `(.L_x_12551) ;  /* 0x0000297000007945 */ /* 0x000fe20003800000 */
[----:B------:R-:W-:Y:S01]  /*7f50*/  ISETP.NE.AND P0, PT, RZ, UR4, PT ;  /* 0x00000004ff007c0c */ /* 0x000fe2000bf05270 */
[----:B--2---:R-:W-:-:S12]  /*7f60*/  IMAD R0, R3, 0x80, R22 ;  /* 0x0000008003007824 */ /* 0x004fd800078e0216 */
[----:B------:R-:W-:Y:S05]  /*7f70*/  @!P0 BRA `(.L_x_12552) ;  /* 0x0000001400708947 */ /* 0x000fea0003800000 */
[----:B------:R-:W2:Y:S01]  /*7f80*/  LDL R20, [R1+0x480] ;  /* 0x0004800001147983 */ /* 0x000ea20000100800 */
[----:B------:R-:W0:Y:S01]  /*7f90*/  LDC R69, c[0x0][0x448] ;  /* 0x00011200ff457b82 */ /* 0x000e220000000800 */
[----:B------:R-:W-:Y:S01]  /*7fa0*/  ULDC.64 UR4, c[0x0][0x3f8] ;  /* 0x0000fe0000047ab9 */ /* 0x000fe20000000a00 */
[----:B------:R-:W-:Y:S01]  /*7fb0*/  ULDC.64 UR6, c[0x0][0x408] ;  /* 0x0001020000067ab9 */ /* 0x000fe20000000a00 */
[----:B------:R-:W-:Y:S02]  /*7fc0*/  IMAD.MOV.U32 R31, RZ, RZ, R29 ;  /* 0x000000ffff1f7224 */ /* 0x000fe400078e001d */
[----:B------:R-:W-:Y:S01]  /*7fd0*/  IMAD.MOV.U32 R55, RZ, RZ, R63 ;  /* 0x000000ffff377224 */ /* 0x000fe200078e003f */
[----:B0-----:R-:W-:-:S13]  /*7fe0*/  ISETP.NE.AND P0, PT, R69, 0x1, PT ;  /* 0x000000014500780c */ /* 0x001fda0003f05270 */
[----:B------:R-:W0:Y:S08]  /*7ff0*/  @P0 LDC R4, c[0x0][0x44c] ;  /* 0x00011300ff040b82 */ /* 0x000e300000000800 */
[----:B------:R-:W1:Y:S01]  /*8000*/  @P0 LDC R5, c[0x0][0x450] ;  /* 0x00011400ff050b82 */ /* 0x000e620000000800 */
[----:B--2---:R-:W-:-:S04]  /*8010*/  IMAD R3, R20, 0x40, R0 ;  /* 0x0000004014037824 */ /* 0x004fc800078e0200 */
        /* <DEDUP_REMOVED lines=23> */
.L_x_12891:
        /* <DEDUP_REMOVED lines=8> */
[----:B------:R-:W3:Y:S01]  /*8210*/  LDL R11, [R1+0x484] ;  /* 0x00048400010b7983 */ /* 0x000ee20000100800 */
[----:B------:R-:W-:Y:S01]  /*8220*/  ULDC UR4, c[0x0][0x3f4] ;  /* 0x0000fd0000047ab9 */ /* 0x000fe20000000800 */
[----:B--2---:R-:W-:Y:S01]  /*8230*/  IMAD.MOV.U32 R4, RZ, RZ, R6 ;  /* 0x000000ffff047224 */ /* 0x004fe200078e0006 */
[----:B------:R-:W-:Y:S01]  /*8240*/  ISETP.GE.AND P2, PT, R154, UR4, PT ;  /* 0x000000049a007c0c */ /* 0x000fe2000bf46270 */
[----:B-1----:R-:W-:Y:S01]  /*8250*/  IMAD.MOV.U32 R5, RZ, RZ, R3 ;  /* 0x000000ffff057224 */ /* 0x002fe200078e0003 */
[----:B------:R-:W-:Y:S02]  /*8260*/  ISETP.GE.AND P3, PT, R159, UR4, PT ;  /* 0x000000049f007c0c */ /* 0x000fe4000bf66270 */
[----:B------:R-:W-:-:S09]  /*8270*/  CS2R R54, SRZ ;  /* 0x0000000000367805 */ /* 0x000fd2000001ff00 */
[----:B------:R-:W-:-:S04]  /*8280*/  @!P2 IMAD.WIDE R4, R154, 0x2, R4 ;  /* 0x000000029a04a825 */ /* 0x000fc800078e0204 */
[----:B------:R-:W-:Y:S01]  /*8290*/  @!P3 IMAD.SHL.U32 R9, R159, 0x2, RZ ;  /* 0x000000029f09b824 */ /* 0x000fe200078e00ff */
[----:B------:R1:W5:Y:S01]  /*82a0*/  @!P2 LD.E.64 R54, desc[UR42][R4.64] ;  /* 0x0000002a0436a980 */ /* 0x000362000c101b00 */
[----:B------:R-:W-:Y:S02]  /*82b0*/  CS2R R64, SRZ ;  /* 0x0000000000407805 */ /* 0x000fe4000001ff00 */
[----:B------:R-:W-:Y:S02]  /*82c0*/  CS2R R28, SRZ ;  /* 0x00000000001c7805 */ /* 0x000fe4000001ff00 */
[----:B------:R-:W-:Y:S02]  /*82d0*/  CS2R R30, SRZ ;  /* 0x00000000001e7805 */ /* 0x000fe4000001ff00 */
[-C--:B-1----:R-:W-:Y:S02]  /*82e0*/  @!P3 IADD3 R4, P0, R6, R9.reuse, RZ ;  /* 0x000000090604b210 */ /* 0x082fe40007f1e0ff */
[----:B----4-:R-:W-:Y:S01]  /*82f0*/  @!P3 IADD3 R6, P1, R8, R9, RZ ;  /* 0x000000090806b210 */ /* 0x010fe20007f3e0ff */
[----:B---3--:R-:W-:-:S02]  /*8300*/  IMAD.MOV.U32 R9, RZ, RZ, R7 ;  /* 0x000000ffff097224 */ /* 0x008fc400078e0007 */
[----:B------:R-:W-:-:S05]  /*8310*/  @!P2 IMAD.WIDE R8, R154, 0x2, R8 ;  /* 0x000000029a08a825 */ /* 0x000fca00078e0208 */
[----:B------:R1:W5:Y:S01]  /*8320*/  @!P2 LD.E.64 R64, desc[UR42][R8.64] ;  /* 0x0000002a0840a980 */ /* 0x000362000c101b00 */
[----:B------:R-:W-:-:S05]  /*8330*/  @!P3 SHF.L.U64.HI R12, R159, 0x1, R11 ;  /* 0x000000019f0cb819 */ /* 0x000fca000001020b */
[--C-:B------:R-:W-:Y:S02]  /*8340*/  @!P3 IMAD.X R5, R3, 0x1, R12.reuse, P0 ;  /* 0x000000010305b824 */ /* 0x100fe400000e060c */
[----:B------:R-:W-:-:S03]  /*8350*/  @!P3 IMAD.X R7, R7, 0x1, R12, P1 ;  /* 0x000000010707b824 */ /* 0x000fc600008e060c */
[----:B------:R1:W5:Y:S04]  /*8360*/  @!P3 LD.E.64 R28, desc[UR42][R4.64] ;  /* 0x0000002a041cb980 */ /* 0x000368000c101b00 */
[----:B------:R1:W5:Y:S02]  /*8370*/  @!P3 LD.E.64 R30, desc[UR42][R6.64] ;  /* 0x0000002a061eb980 */ /* 0x000364000c101b00 */
.L_x_12555:
[----:B------:R-:W-:Y:S05]  /*8380*/  BSYNC B1 ;  /* 0x0000000000017941 */ /* 0x000fea0003800000 */
.L_x_12554:
[----:B-1---5:R-:W-:Y:S01]  /*8390*/  IMAD.MOV.U32 R3, RZ, RZ, R28 ;  /* 0x000000ffff037224 */ /* 0x022fe200078e001c */
[----:B------:R-:W-:Y:S01]  /*83a0*/  UMOV UR4, 0xffffffff ;  /* 0xffffffff00047882 */ /* 0x000fe20000000000 */
[----:B------:R-:W-:Y:S01]  /*83b0*/  IMAD.MOV.U32 R4, RZ, RZ, R29 ;  /* 0x000000ffff047224 */ /* 0x000fe200078e001d */
[----:B------:R-:W-:Y:S01]  /*83c0*/  CS2R R20, SRZ ;  /* 0x0000000000147805 */ /* 0x000fe2000001ff00 */
[----:B------:R-:W-:Y:S01]  /*83d0*/  IMAD.MOV.U32 R5, RZ, RZ, R54 ;  /* 0x000000ffff057224 */ /* 0x000fe200078e0036 */
[----:B------:R-:W-:Y:S01]  /*83e0*/  PRMT R68, R3, 0x7610, R68 ;  /* 0x0000761003447816 */ /* 0x000fe20000000044 */
[----:B--2---:R-:W-:Y:S01]  /*83f0*/  IMAD.MOV.U32 R6, RZ, RZ, R55 ;  /* 0x000000ffff067224 */ /* 0x004fe200078e0037 */
        /* <DEDUP_REMOVED lines=11> */
[----:B------:R-:W-:Y:S06]  /*84b0*/  BRA.DIV UR4, `(.L_x_12556) ;  /* 0x0000031e04c07947 */ /* 0x000fec000b800000 */
[----:B------:R1:W2:Y:S04]  /*84c0*/  SHFL.IDX PT, R3, R44, 0x1, 0x1c1f ;  /* 0x003c1f002c037f89 */ /* 0x0002a800000e0000 */
[----:B------:R1:W0:Y:S04]  /*84d0*/  SHFL.IDX PT, R6, R10, 0x1, 0x1c1f ;  /* 0x003c1f000a067f89 */ /* 0x00022800000e0000 */
[----:B---3--:R1:W3:Y:S04]  /*84e0*/  SHFL.IDX PT, R7, R66, 0x1, 0x1c1f ;  /* 0x003c1f0042077f89 */ /* 0x0082e800000e0000 */
[----:B------:R1:W0:Y:S02]  /*84f0*/  SHFL.IDX PT, R14, R63, 0x1, 0x1c1f ;  /* 0x003c1f003f0e7f89 */ /* 0x00022400000e0000 */
.L_x_12897:
[----:B------:R-:W5:Y:S01]  /*8500*/  LDL R5, [R1+0x21c] ;  /* 0x00021c0001057983 */ /* 0x000f620000100800 */
[----:B------:R-:W-:Y:S01]  /*8510*/  VIADD R0, R0, 0x40 ;  /* 0x0000004000007836 */ /* 0x000fe20000000000 */
[----:B------:R-:W-:Y:S01]  /*8520*/  BSSY B1, `(.L_x_12557) ;  /* 0x0000022000017945 */ /* 0x000fe20003800000 */
[----:B01----:R-:W-:Y:S02]  /*8530*/  CS2R R10, SRZ ;  /* 0x00000000000a7805 */ /* 0x003fe4000001ff00 */
[----:B----4-:R-:W-:Y:S02]  /*8540*/  CS2R R8, SRZ ;  /* 0x0000000000087805 */ /* 0x010fe4000001ff00 */
[----:B------:R-:W-:Y:S02]  /*8550*/  CS2R R12, SRZ ;  /* 0x00000000000c7805 */ /* 0x000fe4000001ff00 */
[----:B------:R-:W-:Y:S02]  /*8560*/  ISETP.GE.AND P0, PT, R0, R69, PT ;  /* 0x000000450000720c */ /* 0x000fe40003f06270 */
[----:B-----5:R-:W-:-:S04]  /*8570*/  LEA.HI R4, R5, R5, RZ, 0x1 ;  /* 0x0000000505047211 */ /* 0x020fc800078f08ff */
[----:B------:R-:W-:-:S05]  /*8580*/  LOP3.LUT R4, R4, 0xfffffffe, RZ, 0xc0, !PT ;  /* 0xfffffffe04047812 */ /* 0x000fca00078ec0ff */
[----:B------:R-:W-:-:S05]  /*8590*/  IMAD.IADD R4, R5, 0x1, -R4 ;  /* 0x0000000105047824 */ /* 0x000fca00078e0a04 */
[----:B------:R-:W-:Y:S01]  /*85a0*/  SHF.L.U32 R63, R4, 0x1f, RZ ;  /* 0x0000001f043f7819 */ /* 0x000fe200000006ff */
[----:B------:R-:W-:Y:S06]  /*85b0*/  @P0 BRA `(.L_x_12558) ;  /* 0x0000000000600947 */ /* 0x000fec0003800000 */
[----:B------:R-:W4:Y:S01]  /*85c0*/  LDL R15, [R1+0x484] ;  /* 0x00048400010f7983 */ /* 0x000f220000100800 */
[----:B------:R-:W-:Y:S01]  /*85d0*/  ULDC UR4, c[0x0][0x3f4] ;  /* 0x0000fd0000047ab9 */ /* 0x000fe20000000800 */
[----:B------:R-:W-:Y:S01]  /*85e0*/  IMAD.MOV.U32 R4, RZ, RZ, R6 ;  /* 0x000000ffff047224 */ /* 0x000fe200078e0006 */
[----:B------:R-:W-:Y:S01]  /*85f0*/  ISETP.GE.AND P2, PT, R154, UR4, PT ;  /* 0x000000049a007c0c */ /* 0x000fe2000bf46270 */
[----:B--2---:R-:W-:Y:S01]  /*8600*/  IMAD.MOV.U32 R5, RZ, RZ, R3 ;  /* 0x000000ffff057224 */ /* 0x004fe200078e0003 */
[----:B------:R-:W-:Y:S02]  /*8610*/  ISETP.GE.AND P3, PT, R159, UR4, PT ;  /* 0x000000049f007c0c */ /* 0x000fe4000bf66270 */
[----:B------:R-:W-:Y:S01]  /*8620*/  CS2R R10, SRZ ;  /* 0x00000000000a7805 */ /* 0x000fe2000001ff00 */
[----:B------:R-:W-:-:S08]  /*8630*/  IMAD.MOV.U32 R8, RZ, RZ, R14 ;  /* 0x000000ffff087224 */ /* 0x000fd000078e000e */
[----:B------:R-:W-:-:S04]  /*8640*/  @!P2 IMAD.WIDE R4, R154, 0x2, R4 ;  /* 0x000000029a04a825 */ /* 0x000fc800078e0204 */
[C---:B------:R-:W-:Y:S01]  /*8650*/  @!P3 IMAD.SHL.U32 R9, R159.reuse, 0x2, RZ ;  /* 0x000000029f09b824 */ /* 0x040fe200078e00ff */
[----:B------:R0:W5:Y:S01]  /*8660*/  @!P2 LD.E.64 R10, desc[UR42][R4.64] ;  /* 0x0000002a040aa980 */ /* 0x000162000c101b00 */
[----:B------:R-:W-:Y:S02]  /*8670*/  CS2R R12, SRZ ;  /* 0x00000000000c7805 */ /* 0x000fe4000001ff00 */
[----:B------:R-:W-:Y:S02]  /*8680*/  CS2R R20, SRZ ;  /* 0x0000000000147805 */ /* 0x000fe4000001ff00 */
[-C--:B0-----:R-:W-:Y:S02]  /*8690*/  @!P3 IADD3 R4, P0, R6, R9.reuse, RZ ;  /* 0x000000090604b210 */ /* 0x081fe40007f1e0ff */
[----:B------:R-:W-:Y:S01]  /*86a0*/  @!P3 IADD3 R6, P1, R14, R9, RZ ;  /* 0x000000090e06b210 */ /* 0x000fe20007f3e0ff */
[----:B---3--:R-:W-:Y:S01]  /*86b0*/  IMAD.MOV.U32 R9, RZ, RZ, R7 ;  /* 0x000000ffff097224 */ /* 0x008fe200078e0007 */
[----:B----4-:R-:W-:Y:S01]  /*86c0*/  @!P3 SHF.L.U64.HI R0, R159, 0x1, R15 ;  /* 0x000000019f00b819 */ /* 0x010fe2000001020f */
[----:B------:R-:W-:Y:S01]  /*86d0*/  @!P2 IMAD.WIDE R14, R154, 0x2, R8 ;  /* 0x000000029a0ea825 */ /* 0x000fe200078e0208 */
[----:B------:R-:W-:-:S03]  /*86e0*/  CS2R R8, SRZ ;  /* 0x0000000000087805 */ /* 0x000fc6000001ff00 */
[--C-:B------:R-:W-:Y:S01]  /*86f0*/  @!P3 IMAD.X R5, R3, 0x1, R0.reuse, P0 ;  /* 0x000000010305b824 */ /* 0x100fe200000e0600 */
[----:B------:R0:W5:Y:S01]  /*8700*/  @!P2 LD.E.64 R12, desc[UR42][R14.64] ;  /* 0x0000002a0e0ca980 */ /* 0x000162000c101b00 */
[----:B------:R-:W-:-:S03]  /*8710*/  @!P3 IMAD.X R7, R7, 0x1, R0, P1 ;  /* 0x000000010707b824 */ /* 0x000fc600008e0600 */
[----:B------:R0:W5:Y:S04]  /*8720*/  @!P3 LD.E.64 R20, desc[UR42][R4.64] ;  /* 0x0000002a0414b980 */ /* 0x000168000c101b00 */
[----:B------:R0:W5:Y:S02]  /*8730*/  @!P3 LD.E.64 R8, desc[UR42][R6.64] ;  /* 0x0000002a0608b980 */ /* 0x000164000c101b00 */
.L_x_12558:
[----:B------:R-:W-:Y:S05]  /*8740*/  BSYNC B1 ;  /* 0x0000000000017941 */ /* 0x000fea0003800000 */
.L_x_12557:
[----:B------:R-:W1:Y:S01]  /*8750*/  SYNCS.PHASECHK.TRANS64.TRYWAIT P0, [R2+URZ+0x32400], R63 ;  /* 0x0324003f020075a7 */ /* 0x000e62000800017f */
[----:B------:R-:W-:Y:S04]  /*8760*/  BSSY B1, `(.L_x_12559) ;  /* 0x0000002000017945 */ /* 0x000fe80003800000 */
[----:B-1----:R-:W-:Y:S05]  /*8770*/  @!P0 BRA `(.L_x_12560) ;  /* 0x0000031c00808947 */ /* 0x002fea0003800000 */
.L_x_12898:
[----:B------:R-:W-:Y:S05]  /*8780*/  BSYNC B1 ;  /* 0x0000000000017941 */ /* 0x000fea0003800000 */
.L_x_12559:
[----:B0--3--:R-:W3:Y:S04]  /*8790*/  LDL R7, [R1+0x474] ;  /* 0x0004740001077983 */ /* 0x009ee80000100800 */
[----:B------:R-:W4:Y:S01]  /*87a0*/  LDL R6, [R1+0x70] ;  /* 0x0000700001067983 */ /* 0x000f220000100800 */
[----:B-----5:R-:W-:Y:S01]  /*87b0*/  IMAD.MOV.U32 R4, RZ, RZ, R21 ;  /* 0x000000ffff047224 */ /* 0x020fe200078e0015 */
[----:B------:R-:W-:Y:S01]  /*87c0*/  BSSY B1, `(.L_x_12561) ;  /* 0x0000079000017945 */ /* 0x000fe20003800000 */
[----:B------:R-:W-:-:S05]  /*87d0*/  IMAD.MOV.U32 R5, RZ, RZ, R8 ;  /* 0x000000ffff057224 */ /* 0x000fca00078e0008 */
[----:B------:R-:W-:Y:S01]  /*87e0*/  PRMT R14, R5, 0x7610, R14 ;  /* 0x00007610050e7816 */ /* 0x000fe2000000000e */
[----:B------:R-:W-:Y:S02]  /*87f0*/  IMAD.MOV.U32 R5, RZ, RZ, R12 ;  /* 0x000000ffff057224 */ /* 0x000fe400078e000c */
[C---:B---3--:R-:W-:Y:S01]  /*8800*/  IMAD.SHL.U32 R0, R7.reuse, 0x40, RZ ;  /* 0x0000004007007824 */ /* 0x048fe200078e00ff */
[----:B------:R-:W-:Y:S01]  /*8810*/  LOP3.LUT P1, RZ, R7, 0x4, RZ, 0xc0, !PT ;  /* 0x0000000407ff7812 */ /* 0x000fe2000782c0ff */
[----:B----4-:R-:W-:-:S03]  /*8820*/  IMAD R6, R6, -0x80, R69 ;  /* 0xffffff8006067824 */ /* 0x010fc600078e0245 */
[----:B--2---:R-:W-:-:S04]  /*8830*/  LOP3.LUT R3, R0, 0x1c0, RZ, 0xc0, !PT ;  /* 0x000001c000037812 */ /* 0x004fc800078ec0ff */
[----:B------:R-:W-:Y:S02]  /*8840*/  LOP3.LUT R0, R3, 0x18, R152, 0xf8, !PT ;  /* 0x0000001803007812 */ /* 0x000fe400078ef898 */
[----:B------:R-:W-:Y:S02]  /*8850*/  SHF.R.U32.HI R3, RZ, 0x3, R3 ;  /* 0x00000003ff037819 */ /* 0x000fe40000011603 */
[----:B------:R-:W-:Y:S01]  /*8860*/  VIMNMX R15, R6, 0x80, PT ;  /* 0x00000080060f7848 */ /* 0x000fe20003fe0100 */
[----:B------:R-:W-:Y:S01]  /*8870*/  IMAD.MOV.U32 R6, RZ, RZ, R13 ;  /* 0x000000ffff067224 */ /* 0x000fe200078e000d */
[----:B------:R-:W-:Y:S01]  /*8880*/  LOP3.LUT R3, R0, R3, RZ, 0x3c, !PT ;  /* 0x0000000300037212 */ /* 0x000fe200078e3cff */
[----:B------:R-:W-:Y:S01]  /*8890*/  IMAD.MOV.U32 R0, RZ, RZ, R20 ;  /* 0x000000ffff007224 */ /* 0x000fe200078e0014 */
[----:B------:R-:W-:-:S03]  /*88a0*/  ISETP.GE.AND P0, PT, R22, R15, PT ;  /* 0x0000000f1600720c */ /* 0x000fc60003f06270 */
[----:B------:R-:W-:Y:S01]  /*88b0*/  IMAD R3, R180, 0x200, R3 ;  /* 0x00000200b4037824 */ /* 0x000fe200078e0203 */
[----:B------:R-:W-:Y:S01]  /*88c0*/  PRMT R0, R0, 0x5410, R4 ;  /* 0x0000541000007816 */ /* 0x000fe20000000004 */
[----:B------:R-:W-:Y:S02]  /*88d0*/  IMAD.MOV.U32 R4, RZ, RZ, R11 ;  /* 0x000000ffff047224 */ /* 0x000fe400078e000b */
[----:B-1----:R-:W-:Y:S02]  /*88e0*/  IMAD R2, R3, 0x2, R2 ;  /* 0x0000000203027824 */ /* 0x002fe400078e0202 */
[----:B------:R-:W-:Y:S01]  /*88f0*/  IMAD.MOV.U32 R3, RZ, RZ, R10 ;  /* 0x000000ffff037224 */ /* 0x000fe200078e000a */
[----:B------:R-:W-:Y:S01]  /*8900*/  PRMT R44, R4, 0x7610, R44 ;  /* 0x00007610042c7816 */ /* 0x000fe2000000002c */
[----:B------:R-:W-:Y:S02]  /*8910*/  IMAD.MOV.U32 R4, RZ, RZ, R9 ;  /* 0x000000ffff047224 */ /* 0x000fe400078e0009 */
[C---:B------:R-:W-:Y:S01]  /*8920*/  VIADD R7, R2.reuse, 0x18400 ;  /* 0x0001840002077836 */ /* 0x040fe20000000000 */
[----:B------:R-:W-:Y:S01]  /*8930*/  PRMT R79, R3, 0x7610, R79 ;  /* 0x00007610034f7816 */ /* 0x000fe2000000004f */
[----:B------:R-:W-:Y:S01]  /*8940*/  VIADD R3, R2, 0x18440 ;  /* 0x0001844002037836 */ /* 0x000fe20000000000 */
[----:B------:R-:W-:Y:S01]  /*8950*/  PRMT R14, R14, 0x5410, R4 ;  /* 0x000054100e0e7816 */ /* 0x000fe20000000004 */
[----:B------:R-:W-:Y:S01]  /*8960*/  @P1 VIADD R3, R7, 0xffffffc0 ;  /* 0xffffffc007031836 */ /* 0x000fe20000000000 */
[----:B------:R-:W-:-:S02]  /*8970*/  PRMT R79, R79, 0x5410, R5 ;  /* 0x000054104f4f7816 */ /* 0x000fc40000000005 */
[----:B------:R-:W-:Y:S01]  /*8980*/  PRMT R44, R44, 0x5410, R6 ;  /* 0x000054102c2c7816 */ /* 0x000fe20000000006 */
[----:B------:R-:W-:Y:S06]  /*8990*/  @P0 BRA `(.L_x_12562) ;  /* 0x00000004006c0947 */ /* 0x000fec0003800000 */
[----:B------:R-:W0:Y:S01]  /*89a0*/  LDC R4, c[0x0][0x3f4] ;  /* 0x0000fd00ff047b82 */ /* 0x000e220000000800 */
[----:B------:R-:W-:Y:S01]  /*89b0*/  BSSY B2, `(.L_x_12563) ;  /* 0x000002e000027945 */ /* 0x000fe20003800000 */
[-C--:B0-----:R-:W-:Y:S02]  /*89c0*/  ISETP.GE.AND P0, PT, R154, R4.reuse, PT ;  /* 0x000000049a00720c */ /* 0x081fe40003f06270 */
[----:B------:R-:W-:-:S11]  /*89d0*/  ISETP.GE.AND P1, PT, R159, R4, PT ;  /* 0x000000049f00720c */ /* 0x000fd60003f26270 */
[----:B------:R-:W-:Y:S05]  /*89e0*/  @P0 BRA `(.L_x_12564) ;  /* 0x0000000000a80947 */ /* 0x000fea0003800000 */
[----:B------:R-:W0:Y:S01]  /*89f0*/  LDS.128 R4, [R2+0x18400] ;  /* 0x0184000002047984 */ /* 0x000e220000000c00 */
[----:B------:R-:W-:Y:S01]  /*8a00*/  SHF.R.U32.HI R66, RZ, 0x10, R55 ;  /* 0x00000010ff427819 */ /* 0x000fe20000011637 */
[--C-:B------:R-:W-:Y:S01]  /*8a10*/  HADD2.F32 R69, -RZ, R71.reuse.H1_H1 ;  /* 0x30000047ff457230 */ /* 0x100fe20000004100 */
[--C-:B------:R-:W-:Y:S02]  /*8a20*/  SHF.R.U32.HI R70, RZ, 0x10, R65.reuse ;  /* 0x00000010ff467819 */ /* 0x100fe40000011641 */
[----:B------:R-:W-:Y:S01]  /*8a30*/  SHF.R.U64 R76, R64, 0x10, R65 ;  /* 0x00000010404c7819 */ /* 0x000fe20000001241 */
[----:B------:R-:W-:Y:S01]  /*8a40*/  HADD2.F32 R66, -RZ, R66.H0_H0 ;  /* 0x20000042ff427230 */ /* 0x000fe20000004100 */
[----:B------:R-:W-:Y:S01]  /*8a50*/  SHF.R.U64 R77, R54, 0x10, R55 ;  /* 0x00000010364d7819 */ /* 0x000fe20000001237 */
[----:B------:R-:W-:Y:S02]  /*8a60*/  HADD2.F32 R70, -RZ, R70.H0_H0 ;  /* 0x20000046ff467230 */ /* 0x000fe40000004100 */
[----:B------:R-:W-:-:S02]  /*8a70*/  HADD2.F32 R65, -RZ, R71.H0_H0 ;  /* 0x20000047ff417230 */ /* 0x000fc40000004100 */
[--C-:B0-----:R-:W-:Y:S02]  /*8a80*/  HADD2.F32 R63, -RZ, R7.reuse.H0_H0 ;  /* 0x20000007ff3f7230 */ /* 0x101fe40000004100 */
[----:B------:R-:W-:Y:S02]  /*8a90*/  HADD2.F32 R64, -RZ, R7.H1_H1 ;  /* 0x30000007ff407230 */ /* 0x000fe40000004100 */
[--C-:B------:R-:W-:Y:S02]  /*8aa0*/  HADD2.F32 R7, -RZ, R4.reuse.H0_H0 ;  /* 0x20000004ff077230 */ /* 0x100fe40000004100 */
[----:B------:R-:W-:Y:S02]  /*8ab0*/  HADD2.F32 R4, -RZ, R4.H1_H1 ;  /* 0x30000004ff047230 */ /* 0x000fe40000004100 */
[C---:B------:R-:W-:Y:S01]  /*8ac0*/  FMUL.FTZ R74, R64.reuse, R70 ;  /* 0x00000046404a7220 */ /* 0x040fe20000410000 */
[----:B------:R-:W-:Y:S01]  /*8ad0*/  FMUL.FTZ R71, R64, R66 ;  /* 0x0000004240477220 */ /* 0x000fe20000410000 */
[----:B------:R-:W-:-:S02]  /*8ae0*/  HADD2.F32 R54, -RZ, R6.H0_H0 ;  /* 0x20000006ff367230 */ /* 0x000fc40000004100 */
[C---:B------:R-:W-:Y:S01]  /*8af0*/  FMUL.FTZ R64, R4.reuse, R69 ;  /* 0x0000004504407220 */ /* 0x040fe20000410000 */
[C---:B------:R-:W-:Y:S01]  /*8b00*/  FFMA.FTZ R74, R63.reuse, R66, -R74 ;  /* 0x000000423f4a7223 */ /* 0x040fe2000001084a */
[----:B------:R-:W-:Y:S01]  /*8b10*/  FFMA.FTZ R75, R63, R70, R71 ;  /* 0x000000463f4b7223 */ /* 0x000fe20000010047 */
[----:B------:R-:W-:Y:S02]  /*8b20*/  HADD2.F32 R55, -RZ, R6.H1_H1 ;  /* 0x30000006ff377230 */ /* 0x000fe40000004100 */
[-C--:B------:R-:W-:Y:S01]  /*8b30*/  FMUL.FTZ R70, R4, R65.reuse ;  /* 0x0000004104467220 */ /* 0x080fe20000410000 */
[C---:B------:R-:W-:Y:S01]  /*8b40*/  FFMA.FTZ R66, R7.reuse, R65, -R64 ;  /* 0x0000004107427223 */ /* 0x040fe20000010840 */
[----:B------:R-:W-:Y:S02]  /*8b50*/  HADD2.F32 R6, -RZ, R5.H0_H0 ;  /* 0x20000005ff067230 */ /* 0x000fe40000004100 */
[--C-:B------:R-:W-:Y:S02]  /*8b60*/  HADD2.F32 R65, -RZ, R78.reuse.H1_H1 ;  /* 0x3000004eff417230 */ /* 0x100fe40000004100 */
[----:B------:R-:W-:Y:S01]  /*8b70*/  FFMA.FTZ R69, R7, R69, R70 ;  /* 0x0000004507457223 */ /* 0x000fe20000010046 */
[----:B------:R-:W-:-:S02]  /*8b80*/  HADD2.F32 R63, -RZ, R78.H0_H0 ;  /* 0x2000004eff3f7230 */ /* 0x000fc40000004100 */
[----:B------:R-:W-:Y:S02]  /*8b90*/  HADD2.F32 R5, -RZ, R5.H1_H1 ;  /* 0x30000005ff057230 */ /* 0x000fe40000004100 */
[C---:B------:R-:W-:Y:S01]  /*8ba0*/  FMUL.FTZ R71, R55.reuse, R65 ;  /* 0x0000004137477220 */ /* 0x040fe20000410000 */
[----:B------:R-:W-:Y:S02]  /*8bb0*/  HADD2.F32 R64, -RZ, R76.H0_H0 ;  /* 0x2000004cff407230 */ /* 0x000fe40000004100 */
[-C--:B------:R-:W-:Y:S01]  /*8bc0*/  FMUL.FTZ R70, R55, R63.reuse ;  /* 0x0000003f37467220 */ /* 0x080fe20000410000 */
[----:B------:R-:W-:Y:S02]  /*8bd0*/  HADD2.F32 R4, -RZ, R77.H0_H0 ;  /* 0x2000004dff047230 */ /* 0x000fe40000004100 */
[C---:B------:R-:W-:Y:S01]  /*8be0*/  FFMA.FTZ R71, R54.reuse, R63, -R71 ;  /* 0x0000003f36477223 */ /* 0x040fe20000010847 */
[C---:B------:R-:W-:Y:S01]  /*8bf0*/  FMUL.FTZ R7, R5.reuse, R64 ;  /* 0x0000004005077220 */ /* 0x040fe20000410000 */
[----:B------:R-:W-:Y:S01]  /*8c00*/  FFMA.FTZ R70, R54, R65, R70 ;  /* 0x0000004136467223 */ /* 0x000fe20000010046 */
[----:B------:R-:W-:-:S02]  /*8c10*/  FMUL.FTZ R55, R5, R4 ;  /* 0x0000000405377220 */ /* 0x000fc40000410000 */
[C---:B------:R-:W-:Y:S01]  /*8c20*/  FFMA.FTZ R5, R6.reuse, R4, -R7 ;  /* 0x0000000406057223 */ /* 0x040fe20000010807 */
[----:B------:R-:W-:Y:S01]  /*8c30*/  F2FP.F16.F32.PACK_AB R7, R75, R74 ;  /* 0x0000004a4b07723e */ /* 0x000fe200000000ff */
[----:B------:R-:W-:Y:S01]  /*8c40*/  FFMA.FTZ R64, R6, R64, R55 ;  /* 0x0000004006407223 */ /* 0x000fe20000010037 */
[----:B------:R-:W-:Y:S02]  /*8c50*/  F2FP.F16.F32.PACK_AB R6, R70, R71 ;  /* 0x000000474606723e */ /* 0x000fe400000000ff */
[----:B------:R-:W-:Y:S02]  /*8c60*/  F2FP.F16.F32.PACK_AB R4, R69, R66 ;  /* 0x000000424504723e */ /* 0x000fe400000000ff */
[----:B------:R-:W-:-:S05]  /*8c70*/  F2FP.F16.F32.PACK_AB R5, R64, R5 ;  /* 0x000000054005723e */ /* 0x000fca00000000ff */
[----:B------:R0:W-:Y:S02]  /*8c80*/  STS.128 [R2+0x18400], R4 ;  /* 0x0184000402007388 */ /* 0x0001e40000000c00 */
.L_x_12564:
[----:B------:R-:W-:Y:S05]  /*8c90*/  BSYNC B2 ;  /* 0x0000000000027941 */ /* 0x000fea0003800000 */
.L_x_12563:
[----:B------:R-:W-:Y:S05]  /*8ca0*/  @P1 BRA `(.L_x_12562) ;  /* 0x0000000000a81947 */ /* 0x000fea0003800000 */
[----:B0-----:R-:W0:Y:S01]  /*8cb0*/  LDS.128 R4, [R3] ;  /* 0x0000000003047984 */ /* 0x001e220000000c00 */
[----:B------:R-:W-:Y:S01]  /*8cc0*/  SHF.R.U32.HI R55, RZ, 0x10, R29 ;  /* 0x00000010ff377819 */ /* 0x000fe2000001161d */
[--C-:B------:R-:W-:Y:S01]  /*8cd0*/  HADD2.F32 R54, -RZ, R68.reuse.H0_H0 ;  /* 0x20000044ff367230 */ /* 0x100fe20000004100 */
[--C-:B------:R-:W-:Y:S01]  /*8ce0*/  SHF.R.U32.HI R63, RZ, 0x10, R31.reuse ;  /* 0x00000010ff3f7819 */ /* 0x100fe2000001161f */
[----:B------:R-:W-:Y:S01]  /*8cf0*/  HADD2.F32 R68, -RZ, R68.H1_H1 ;  /* 0x30000044ff447230 */ /* 0x000fe20000004100 */
[----:B------:R-:W-:Y:S01]  /*8d00*/  SHF.R.U64 R69, R30, 0x10, R31 ;  /* 0x000000101e457819 */ /* 0x000fe2000000121f */
[----:B------:R-:W-:Y:S01]  /*8d10*/  HADD2.F32 R55, -RZ, R55.H0_H0 ;  /* 0x20000037ff377230 */ /* 0x000fe20000004100 */
[----:B------:R-:W-:Y:S01]  /*8d20*/  SHF.R.U64 R71, R28, 0x10, R29 ;  /* 0x000000101c477819 */ /* 0x000fe2000000121d */
[----:B------:R-:W-:Y:S02]  /*8d30*/  HADD2.F32 R63, -RZ, R63.H0_H0 ;  /* 0x2000003fff3f7230 */ /* 0x000fe40000004100 */
[----:B0-----:R-:W-:-:S02]  /*8d40*/  HADD2.F32 R31, -RZ, R7.H1_H1 ;  /* 0x30000007ff1f7230 */ /* 0x001fc40000004100 */
[----:B------:R-:W-:Y:S02]  /*8d50*/  HADD2.F32 R30, -RZ, R7.H0_H0 ;  /* 0x20000007ff1e7230 */ /* 0x000fe40000004100 */
[--C-:B------:R-:W-:Y:S02]  /*8d60*/  HADD2.F32 R7, -RZ, R4.reuse.H0_H0 ;  /* 0x20000004ff077230 */ /* 0x100fe40000004100 */
[C---:B------:R-:W-:Y:S01]  /*8d70*/  FMUL.FTZ R66, R31.reuse, R55 ;  /* 0x000000371f427220 */ /* 0x040fe20000410000 */
[----:B------:R-:W-:Y:S02]  /*8d80*/  HADD2.F32 R4, -RZ, R4.H1_H1 ;  /* 0x30000004ff047230 */ /* 0x000fe40000004100 */
[-C--:B------:R-:W-:Y:S01]  /*8d90*/  FMUL.FTZ R65, R31, R63.reuse ;  /* 0x0000003f1f417220 */ /* 0x080fe20000410000 */
[--C-:B------:R-:W-:Y:S02]  /*8da0*/  HADD2.F32 R28, -RZ, R6.reuse.H0_H0 ;  /* 0x20000006ff1c7230 */ /* 0x100fe40000004100 */
[----:B------:R-:W-:Y:S01]  /*8db0*/  FFMA.FTZ R70, R30, R63, R66 ;  /* 0x0000003f1e467223 */ /* 0x000fe20000010042 */
[----:B------:R-:W-:-:S02]  /*8dc0*/  HADD2.F32 R29, -RZ, R6.H1_H1 ;  /* 0x30000006ff1d7230 */ /* 0x000fc40000004100 */
[----:B------:R-:W-:Y:S01]  /*8dd0*/  FMUL.FTZ R64, R4, R68 ;  /* 0x0000004404407220 */ /* 0x000fe20000410000 */
[----:B------:R-:W-:Y:S02]  /*8de0*/  HADD2.F32 R31, -RZ, R67.H1_H1 ;  /* 0x30000043ff1f7230 */ /* 0x000fe40000004100 */
[----:B------:R-:W-:Y:S01]  /*8df0*/  FFMA.FTZ R65, R30, R55, -R65 ;  /* 0x000000371e417223 */ /* 0x000fe20000010841 */
[----:B------:R-:W-:Y:S02]  /*8e00*/  HADD2.F32 R6, -RZ, R5.H0_H0 ;  /* 0x20000005ff067230 */ /* 0x000fe40000004100 */
[-C--:B------:R-:W-:Y:S01]  /*8e10*/  FMUL.FTZ R66, R4, R54.reuse ;  /* 0x0000003604427220 */ /* 0x080fe20000410000 */
[----:B------:R-:W-:Y:S02]  /*8e20*/  HADD2.F32 R67, -RZ, R67.H0_H0 ;  /* 0x20000043ff437230 */ /* 0x000fe40000004100 */
[----:B------:R-:W-:Y:S01]  /*8e30*/  FFMA.FTZ R64, R7, R54, -R64 ;  /* 0x0000003607407223 */ /* 0x000fe20000010840 */
[----:B------:R-:W-:-:S02]  /*8e40*/  HADD2.F32 R5, -RZ, R5.H1_H1 ;  /* 0x30000005ff057230 */ /* 0x000fc40000004100 */
        /* <DEDUP_REMOVED lines=15> */
[----:B------:R1:W-:Y:S02]  /*8f40*/  STS.128 [R3], R4 ;  /* 0x0000000403007388 */ /* 0x0003e40000000c00 */
.L_x_12562:
[----:B------:R-:W-:Y:S05]  /*8f50*/  BSYNC B1 ;  /* 0x0000000000017941 */ /* 0x000fea0003800000 */
.L_x_12561:
        /* <DEDUP_REMOVED lines=20> */
[----:B------:R-:W-:Y:S01]  /*90a0*/  FMUL.FTZ R13, R13, R28 ;  /* 0x0000001c0d0d7220 */ /* 0x000fe20000410000 */
[----:B------:R-:W-:Y:S02]  /*90b0*/  HADD2.F32 R4, -RZ, R4.H1_H1 ;  /* 0x30000004ff047230 */ /* 0x000fe40000004100 */
[--C-:B------:R-:W-:Y:S02]  /*90c0*/  HADD2.F32 R10, -RZ, R6.reuse.H0_H0 ;  /* 0x20000006ff0a7230 */ /* 0x100fe40000004100 */
[----:B------:R-:W-:Y:S01]  /*90d0*/  FFMA.FTZ R30, R12, R30, R13 ;  /* 0x0000001e0c1e7223 */ /* 0x000fe2000001000d */
[----:B------:R-:W-:-:S02]  /*90e0*/  HADD2.F32 R11, -RZ, R6.H1_H1 ;  /* 0x30000006ff0b7230 */ /* 0x000fc40000004100 */
[----:B------:R-:W-:Y:S01]  /*90f0*/  FFMA.FTZ R31, R12, R28, -R31 ;  /* 0x0000001c0c1f7223 */ /* 0x000fe2000001081f */
[--C-:B------:R-:W-:Y:S02]  /*9100*/  HADD2.F32 R13, -RZ, R44.reuse.H1_H1 ;  /* 0x3000002cff0d7230 */ /* 0x100fe40000004100 */
[C---:B------:R-:W-:Y:S01]  /*9110*/  FMUL.FTZ R54, R4.reuse, R29 ;  /* 0x0000001d04367220 */ /* 0x040fe20000410000 */
[--C-:B------:R-:W-:Y:S02]  /*9120*/  HADD2.F32 R6, -RZ, R5.reuse.H0_H0 ;  /* 0x20000005ff067230 */ /* 0x100fe40000004100 */
[-C--:B------:R-:W-:Y:S01]  /*9130*/  FMUL.FTZ R28, R4, R15.reuse ;  /* 0x0000000f041c7220 */ /* 0x080fe20000410000 */
[----:B------:R-:W-:Y:S02]  /*9140*/  HADD2.F32 R44, -RZ, R44.H0_H0 ;  /* 0x2000002cff2c7230 */ /* 0x000fe40000004100 */
[----:B------:R-:W-:Y:S01]  /*9150*/  FFMA.FTZ R54, R7, R15, -R54 ;  /* 0x0000000f07367223 */ /* 0x000fe20000010836 */
[----:B------:R-:W-:-:S02]  /*9160*/  HADD2.F32 R5, -RZ, R5.H1_H1 ;  /* 0x30000005ff057230 */ /* 0x000fc40000004100 */
[----:B------:R-:W-:Y:S01]  /*9170*/  FFMA.FTZ R29, R7, R29, R28 ;  /* 0x0000001d071d7223 */ /* 0x000fe2000001001c */
[----:B------:R-:W-:Y:S02]  /*9180*/  HADD2.F32 R12, -RZ, R55.H0_H0 ;  /* 0x20000037ff0c7230 */ /* 0x000fe40000004100 */
[CC--:B------:R-:W-:Y:S01]  /*9190*/  FMUL.FTZ R15, R11.reuse, R13.reuse ;  /* 0x0000000d0b0f7220 */ /* 0x0c0fe20000410000 */
[----:B------:R-:W-:Y:S02]  /*91a0*/  HADD2.F32 R4, -RZ, R63.H0_H0 ;  /* 0x2000003fff047230 */ /* 0x000fe40000004100 */
[----:B------:R-:W-:Y:S01]  /*91b0*/  FMUL.FTZ R28, R11, R44 ;  /* 0x0000002c0b1c7220 */ /* 0x000fe20000410000 */
        /* <DEDUP_REMOVED lines=11> */
.L_x_12567:
[----:B------:R-:W-:Y:S05]  /*9270*/  BSYNC B1 ;  /* 0x0000000000017941 */ /* 0x000fea0003800000 */
.L_x_12566:
[----:B------:R-:W-:Y:S05]  /*9280*/  @P1 BRA `(.L_x_12565) ;  /* 0x0000001400881947 */ /* 0x000fea0003800000 */
[----:B0-----:R-:W0:Y:S01]  /*9290*/  LDS.128 R4, [R3+0x2000] ;  /* 0x0020000003047984 */ /* 0x001e220000000c00 */
        /* <DEDUP_REMOVED lines=8> */
[----:B------:R-:W-:-:S02]  /*9320*/  HADD2.F32 R14, -RZ, R14.H1_H1 ;  /* 0x3000000eff0e7230 */ /* 0x000fc40000004100 */
[--C-:B0-----:R-:W-:Y:S02]  /*9330*/  HADD2.F32 R10, -RZ, R7.reuse.H1_H1 ;  /* 0x30000007ff0a7230 */ /* 0x101fe40000004100 */
[----:B------:R-:W-:Y:S02]  /*9340*/  HADD2.F32 R9, -RZ, R7.H0_H0 ;  /* 0x20000007ff097230 */ /* 0x000fe40000004100 */
[--C-:B------:R-:W-:Y:S02]  /*9350*/  HADD2.F32 R2, -RZ, R4.reuse.H0_H0 ;  /* 0x20000004ff027230 */ /* 0x100fe40000004100 */
[C---:B------:R-:W-:Y:S01]  /*9360*/  FMUL.FTZ R20, R10.reuse, R15 ;  /* 0x0000000f0a147220 */ /* 0x040fe20000410000 */
[----:B------:R-:W-:Y:S02]  /*9370*/  HADD2.F32 R4, -RZ, R4.H1_H1 ;  /* 0x30000004ff047230 */ /* 0x000fe40000004100 */
[----:B------:R-:W-:Y:S01]  /*9380*/  FMUL.FTZ R10, R10, R12 ;  /* 0x0000000c0a0a7220 */ /* 0x000fe20000410000 */
[----:B------:R-:W-:-:S02]  /*9390*/  HADD2.F32 R7, -RZ, R6.H0_H0 ;  /* 0x20000006ff077230 */ /* 0x000fc40000004100 */
[C---:B------:R-:W-:Y:S01]  /*93a0*/  FFMA.FTZ R20, R9.reuse, R12, -R20 ;  /* 0x0000000c09147223 */ /* 0x040fe20000010814 */
[----:B------:R-:W-:Y:S02]  /*93b0*/  HADD2.F32 R8, -RZ, R6.H1_H1 ;  /* 0x30000006ff087230 */ /* 0x000fe40000004100 */
[----:B------:R-:W-:Y:S01]  /*93c0*/  FFMA.FTZ R29, R9, R15, R10 ;  /* 0x0000000f091d7223 */ /* 0x000fe2000001000a */
[C---:B------:R-:W-:Y:S01]  /*93d0*/  FMUL.FTZ R21, R4.reuse, R13 ;  /* 0x0000000d04157220 */ /* 0x040fe20000410000 */
[-C--:B------:R-:W-:Y:S01]  /*93e0*/  FMUL.FTZ R15, R4, R11.reuse ;  /* 0x0000000b040f7220 */ /* 0x080fe20000410000 */
[--C-:B------:R-:W-:Y:S02]  /*93f0*/  HADD2.F32 R6, -RZ, R5.reuse.H0_H0 ;  /* 0x20000005ff067230 */ /* 0x100fe40000004100 */
[----:B------:R-:W-:Y:S01]  /*9400*/  FMUL.FTZ R10, R8, R14 ;  /* 0x0000000e080a7220 */ /* 0x000fe20000410000 */
[----:B------:R-:W-:Y:S02]  /*9410*/  HADD2.F32 R4, -RZ, R0.H1_H1 ;  /* 0x30000000ff047230 */ /* 0x000fe40000004100 */
[----:B------:R-:W-:Y:S01]  /*9420*/  FFMA.FTZ R21, R2, R11, -R21 ;  /* 0x0000000b02157223 */ /* 0x000fe20000010815 */
[----:B------:R-:W-:-:S02]  /*9430*/  HADD2.F32 R5, -RZ, R5.H1_H1 ;  /* 0x30000005ff057230 */ /* 0x000fc40000004100 */
[----:B------:R-:W-:Y:S01]  /*9440*/  FFMA.FTZ R2, R2, R13, R15 ;  /* 0x0000000d02027223 */ /* 0x000fe2000001000f */
[----:B------:R-:W-:Y:S02]  /*9450*/  HADD2.F32 R9, -RZ, R28.H0_H0 ;  /* 0x2000001cff097230 */ /* 0x000fe40000004100 */
[-C--:B------:R-:W-:Y:S01]  /*9460*/  FMUL.FTZ R13, R8, R4.reuse ;  /* 0x00000004080d7220 */ /* 0x080fe20000410000 */
[----:B------:R-:W-:Y:S02]  /*9470*/  HADD2.F32 R0, -RZ, R30.H0_H0 ;  /* 0x2000001eff007230 */ /* 0x000fe40000004100 */
[----:B------:R-:W-:Y:S01]  /*9480*/  FFMA.FTZ R10, R7, R4, -R10 ;  /* 0x00000004070a7223 */ /* 0x000fe2000001080a */
[----:B------:R-:W-:Y:S01]  /*9490*/  F2FP.F16.F32.PACK_AB R4, R2, R21 ;  /* 0x000000150204723e */ /* 0x000fe200000000ff */
[----:B------:R-:W-:Y:S01]  /*94a0*/  FMUL.FTZ R11, R5, R9 ;  /* 0x00000009050b7220 */ /* 0x000fe20000410000 */
[----:B------:R-:W-:Y:S01]  /*94b0*/  FFMA.FTZ R13, R7, R14, R13 ;  /* 0x0000000e070d7223 */ /* 0x000fe2000001000d */
[----:B------:R-:W-:Y:S01]  /*94c0*/  FMUL.FTZ R8, R5, R0 ;  /* 0x0000000005087220 */ /* 0x000fe20000410000 */
[----:B------:R-:W-:Y:S01]  /*94d0*/  F2FP.F16.F32.PACK_AB R7, R29, R20 ;  /* 0x000000141d07723e */ /* 0x000fe200000000ff */
[----:B------:R-:W-:-:S02]  /*94e0*/  FFMA.FTZ R5, R6, R0, -R11 ;  /* 0x0000000006057223 */ /* 0x000fc4000001080b */
[----:B------:R-:W-:Y:S01]  /*94f0*/  FFMA.FTZ R8, R6, R9, R8 ;  /* 0x0000000906087223 */ /* 0x000fe20000010008 */
[----:B------:R-:W-:-:S04]  /*9500*/  F2FP.F16.F32.PACK_AB R6, R13, R10 ;  /* 0x0000000a0d06723e */ /* 0x000fc800000000ff */
[----:B------:R-:W-:-:S05]  /*9510*/  F2FP.F16.F32.PACK_AB R5, R8, R5 ;  /* 0x000000050805723e */ /* 0x000fca00000000ff */
[----:B------:R2:W-:Y:S01]  /*9520*/  STS.128 [R3+0x2000], R4 ;  /* 0x0020000403007388 */ /* 0x0005e20000000c00 */
[----:B------:R-:W-:Y:S05]  /*9530*/  BRA `(.L_x_12565) ;  /* 0x0000001000dc7947 */ /* 0x000fea0003800000 */
.L_x_12552:
        /* <DEDUP_REMOVED lines=29> */
[----:B------:R-:W0:Y:S01]  /*9710*/  LDC R69, c[0x0][0x3f4] ;  /* 0x0000fd00ff457b82 */ /* 0x000e220000000800 */
[----:B------:R-:W1:Y:S01]  /*9720*/  SHFL.IDX PT, R5, R29, RZ, 0x1c1f ;  /* 0x001c1fff1d057589 */ /* 0x000e6200000e0000 */
[----:B------:R-:W-:-:S03]  /*9730*/  IMAD R3, R28, R7, RZ ;  /* 0x000000071c037224 */ /* 0x000fc600078e02ff */
[----:B------:R-:W2:Y:S04]  /*9740*/  SHFL.IDX PT, R4, R31, RZ, 0x1c1f ;  /* 0x001c1fff1f047589 */ /* 0x000ea800000e0000 */
[----:B------:R-:W3:Y:S04]  /*9750*/  SHFL.IDX PT, R14, R44, RZ, 0x1c1f ;  /* 0x001c1fff2c0e7589 */ /* 0x000ee800000e0000 */
[----:B------:R-:W4:Y:S01]  /*9760*/  SHFL.IDX PT, R6, R30, RZ, 0x1c1f ;  /* 0x001c1fff1e067589 */ /* 0x000f2200000e0000 */
[----:B0-----:R-:W-:-:S04]  /*9770*/  ISETP.GE.AND P0, PT, R152, R69, PT ;  /* 0x000000459800720c */ /* 0x001fc80003f06270 */
[----:B------:R-:W-:-:S13]  /*9780*/  ISETP.GE.OR P1, PT, R0, R3, P0 ;  /* 0x000000030000720c */ /* 0x000fda0000726670 */
[C---:B------:R-:W-:Y:S01]  /*9790*/  @!P1 IMAD.SHL.U32 R7, R152.reuse, 0x2, RZ ;  /* 0x0000000298079824 */ /* 0x040fe200078e00ff */
[----:B------:R-:W-:-:S04]  /*97a0*/  @!P1 SHF.L.U64.HI R21, R152, 0x1, R153 ;  /* 0x0000000198159819 */ /* 0x000fc80000010299 */
[----:B-1----:R-:W-:-:S05]  /*97b0*/  @!P1 IADD3 R8, P2, R5, R7, RZ ;  /* 0x0000000705089210 */ /* 0x002fca0007f5e0ff */
[----:B--2---:R-:W-:Y:S01]  /*97c0*/  @!P1 IMAD.X R9, R4, 0x1, R21, P2 ;  /* 0x0000000104099824 */ /* 0x004fe200010e0615 */
[----:B---3--:R-:W-:-:S05]  /*97d0*/  @!P1 IADD3 R4, P2, R14, R7, RZ ;  /* 0x000000070e049210 */ /* 0x008fca0007f5e0ff */
[----:B----4-:R-:W-:Y:S01]  /*97e0*/  @!P1 IMAD.X R5, R6, 0x1, R21, P2 ;  /* 0x0000000106059824 */ /* 0x010fe200010e0615 */
[----:B------:R-:W2:Y:S05]  /*97f0*/  @!P1 LD.E.128 R8, desc[UR42][R8.64] ;  /* 0x0000002a08089980 */ /* 0x000eaa000c101d00 */
[----:B------:R-:W3:Y:S01]  /*9800*/  @!P1 LD.E.128 R4, desc[UR42][R4.64] ;  /* 0x0000002a04049980 */ /* 0x000ee2000c101d00 */
[----:B------:R-:W-:Y:S02]  /*9810*/  CS2R R64, SRZ ;  /* 0x0000000000407805 */ /* 0x000fe4000001ff00 */
[----:B------:R-:W-:Y:S02]  /*9820*/  CS2R R66, SRZ ;  /* 0x0000000000427805 */ /* 0x000fe4000001ff00 */
[----:B------:R-:W-:Y:S01]  /*9830*/  CS2R R20, SRZ ;  /* 0x0000000000147805 */ /* 0x000fe2000001ff00 */
[----:B------:R-:W0:Y:S01]  /*9840*/  SHFL.IDX PT, R29, R29, 0x1, 0x1c1f ;  /* 0x003c1f001d1d7f89 */ /* 0x000e2200000e0000 */
[----:B------:R-:W-:-:S03]  /*9850*/  CS2R R54, SRZ ;  /* 0x0000000000367805 */ /* 0x000fc6000001ff00 */
[----:B------:R1:W4:Y:S04]  /*9860*/  SHFL.IDX PT, R28, R31, 0x1, 0x1c1f ;  /* 0x003c1f001f1c7f89 */ /* 0x00032800000e0000 */
[----:B------:R1:W0:Y:S04]  /*9870*/  SHFL.IDX PT, R14, R44, 0x1, 0x1c1f ;  /* 0x003c1f002c0e7f89 */ /* 0x00022800000e0000 */
[----:B------:R-:W0:Y:S01]  /*9880*/  SHFL.IDX PT, R30, R30, 0x1, 0x1c1f ;  /* 0x003c1f001e1e7f89 */ /* 0x000e2200000e0000 */
[----:B--2---:R-:W-:Y:S02]  /*9890*/  @!P1 IMAD.MOV.U32 R20, RZ, RZ, R10 ;  /* 0x000000ffff149224 */ /* 0x004fe400078e000a */
[----:B------:R-:W-:-:S02]  /*98a0*/  @!P1 IMAD.MOV.U32 R21, RZ, RZ, R11 ;  /* 0x000000ffff159224 */ /* 0x000fc400078e000b */
[----:B------:R-:W-:Y:S02]  /*98b0*/  @!P1 IMAD.MOV.U32 R54, RZ, RZ, R8 ;  /* 0x000000ffff369224 */ /* 0x000fe400078e0008 */
[----:B---3--:R-:W-:Y:S02]  /*98c0*/  @!P1 IMAD.MOV.U32 R64, RZ, RZ, R6 ;  /* 0x000000ffff409224 */ /* 0x008fe400078e0006 */
[----:B------:R-:W-:Y:S02]  /*98d0*/  @!P1 IMAD.MOV.U32 R66, RZ, RZ, R4 ;  /* 0x000000ffff429224 */ /* 0x000fe400078e0004 */
[----:B------:R-:W-:Y:S02]  /*98e0*/  @!P1 IMAD.MOV.U32 R67, RZ, RZ, R5 ;  /* 0x000000ffff439224 */ /* 0x000fe400078e0005 */
[----:B------:R-:W-:Y:S02]  /*98f0*/  @!P1 IMAD.MOV.U32 R55, RZ, RZ, R9 ;  /* 0x000000ffff379224 */ /* 0x000fe400078e0009 */
[----:B------:R-:W-:-:S02]  /*9900*/  @!P1 IMAD.MOV.U32 R65, RZ, RZ, R7 ;  /* 0x000000ffff419224 */ /* 0x000fc400078e0007 */
[----:B------:R-:W-:Y:S02]  /*9910*/  IMAD.MOV.U32 R4, RZ, RZ, R64 ;  /* 0x000000ffff047224 */ /* 0x000fe400078e0040 */
[----:B------:R-:W-:Y:S02]  /*9920*/  IMAD.MOV.U32 R6, RZ, RZ, R66 ;  /* 0x000000ffff067224 */ /* 0x000fe400078e0042 */
[----:B------:R-:W-:Y:S02]  /*9930*/  IMAD.MOV.U32 R7, RZ, RZ, R67 ;  /* 0x000000ffff077224 */ /* 0x000fe400078e0043 */
[----:B------:R-:W-:Y:S01]  /*9940*/  IMAD.MOV.U32 R10, RZ, RZ, R20 ;  /* 0x000000ffff0a7224 */ /* 0x000fe200078e0014 */
[----:B------:R-:W-:Y:S01]  /*9950*/  PRMT R91, R4, 0x5410, R6 ;  /* 0x00005410045b7816 */ /* 0x000fe20000000006 */
[----:B------:R-:W-:Y:S01]  /*9960*/  IMAD.MOV.U32 R11, RZ, RZ, R21 ;  /* 0x000000ffff0b7224 */ /* 0x000fe200078e0015 */
[----:B------:R-:W-:Y:S01]  /*9970*/  PRMT R84, R7, 0x7610, R84 ;  /* 0x0000761007547816 */ /* 0x000fe20000000054 */
[----:B------:R-:W-:Y:S01]  /*9980*/  IMAD.MOV.U32 R8, RZ, RZ, R54 ;  /* 0x000000ffff087224 */ /* 0x000fe200078e0036 */
[----:B------:R-:W-:Y:S01]  /*9990*/  CS2R R6, SRZ ;  /* 0x0000000000067805 */ /* 0x000fe2000001ff00 */
[----:B------:R-:W-:Y:S01]  /*99a0*/  IMAD.MOV.U32 R9, RZ, RZ, R55 ;  /* 0x000000ffff097224 */ /* 0x000fe200078e0037 */
[----:B------:R-:W-:Y:S01]  /*99b0*/  PRMT R75, R10, 0x5410, R11 ;  /* 0x000054100a4b7816 */ /* 0x000fe2000000000b */
[----:B------:R-:W-:-:S03]  /*99c0*/  IMAD.MOV.U32 R5, RZ, RZ, R65 ;  /* 0x000000ffff057224 */ /* 0x000fc600078e0041 */
[----:B------:R-:W-:Y:S02]  /*99d0*/  PRMT R63, R8, 0x5410, R9 ;  /* 0x00005410083f7816 */ /* 0x000fe40000000009 */
[----:B01--4-:R-:W-:-:S07]  /*99e0*/  PRMT R85, R5, 0x7610, R85 ;  /* 0x0000761005557816 */ /* 0x013fce0000000055 */
.L_x_12908:
[----:B------:R-:W2:Y:S01]  /*99f0*/  LDL R5, [R1+0x21c] ;  /* 0x00021c0001057983 */ /* 0x000ea20000100800 */
[----:B------:R-:W-:Y:S01]  /*9a00*/  VIADD R0, R0, 0x40 ;  /* 0x0000004000007836 */ /* 0x000fe20000000000 */
[----:B------:R-:W-:Y:S01]  /*9a10*/  BSSY B1, `(.L_x_12569) ;  /* 0x0000016000017945 */ /* 0x000fe20003800000 */
[----:B------:R-:W-:Y:S02]  /*9a20*/  CS2R R8, SRZ ;  /* 0x0000000000087805 */ /* 0x000fe4000001ff00 */
[----:B------:R-:W-:Y:S02]  /*9a30*/  CS2R R10, SRZ ;  /* 0x00000000000a7805 */ /* 0x000fe4000001ff00 */
[----:B------:R-:W-:Y:S02]  /*9a40*/  ISETP.GE.AND P1, PT, R0, R3, PT ;  /* 0x000000030000720c */ /* 0x000fe40003f26270 */
[----:B--2---:R-:W-:-:S04]  /*9a50*/  LEA.HI R4, R5, R5, RZ, 0x1 ;  /* 0x0000000505047211 */ /* 0x004fc800078f08ff */
        /* <DEDUP_REMOVED lines=11> */
[-C--:B------:R-:W-:Y:S02]  /*9b10*/  IADD3 R8, P1, R29, R4.reuse, RZ ;  /* 0x000000041d087210 */ /* 0x080fe40007f3e0ff */
[----:B------:R-:W-:-:S03]  /*9b20*/  IADD3 R4, P2, R14, R4, RZ ;  /* 0x000000040e047210 */ /* 0x000fc60007f5e0ff */
[--C-:B------:R-:W-:Y:S02]  /*9b30*/  IMAD.X R9, R28, 0x1, R5.reuse, P1 ;  /* 0x000000011c097824 */ /* 0x100fe400008e0605 */
[----:B------:R-:W-:-:S04]  /*9b40*/  IMAD.X R5, R30, 0x1, R5, P2 ;  /* 0x000000011e057824 */ /* 0x000fc800010e0605 */
[----:B------:R-:W5:Y:S04]  /*9b50*/  LD.E.128 R8, desc[UR42][R8.64] ;  /* 0x0000002a08087980 */ /* 0x000f68000c101d00 */
[----:B------:R-:W5:Y:S02]  /*9b60*/  LD.E.128 R4, desc[UR42][R4.64] ;  /* 0x0000002a04047980 */ /* 0x000f64000c101d00 */
.L_x_12570:
[----:B------:R-:W-:Y:S05]  /*9b70*/  BSYNC B1 ;  /* 0x0000000000017941 */ /* 0x000fea0003800000 */
.L_x_12569:
[----:B------:R-:W0:Y:S01]  /*9b80*/  SYNCS.PHASECHK.TRANS64.TRYWAIT P1, [R2+URZ+0x32400], R13 ;  /* 0x0324000d020075a7 */ /* 0x000e22000802017f */
[----:B------:R-:W-:Y:S04]  /*9b90*/  BSSY B1, `(.L_x_12571) ;  /* 0x0000002000017945 */ /* 0x000fe80003800000 */
[----:B0-----:R-:W-:Y:S05]  /*9ba0*/  @!P1 BRA `(.L_x_12572) ;  /* 0x0000030c00e49947 */ /* 0x001fea0003800000 */
.L_x_12909:
[----:B------:R-:W-:Y:S05]  /*9bb0*/  BSYNC B1 ;  /* 0x0000000000017941 */ /* 0x000fea0003800000 */
.L_x_12571:
[----:B------:R-:W2:Y:S01]  /*9bc0*/  LDL R14, [R1+0x70] ;  /* 0x00007000010e7983 */ /* 0x000ea20000100800 */
[----:B0----5:R-:W-:Y:S01]  /*9bd0*/  IMAD.MOV.U32 R13, RZ, RZ, R4 ;  /* 0x000000ffff0d7224 */ /* 0x021fe200078e0004 */
[----:B------:R-:W-:Y:S01]  /*9be0*/  BSSY B1, `(.L_x_12573) ;  /* 0x0000072000017945 */ /* 0x000fe20003800000 */
[----:B------:R-:W-:Y:S02]  /*9bf0*/  IMAD.MOV.U32 R0, RZ, RZ, R6 ;  /* 0x000000ffff007224 */ /* 0x000fe400078e0006 */
[----:B------:R-:W-:Y:S01]  /*9c00*/  IMAD.MOV.U32 R12, RZ, RZ, R7 ;  /* 0x000000ffff0c7224 */ /* 0x000fe200078e0007 */
[----:B------:R-:W-:Y:S01]  /*9c10*/  PRMT R44, R13, 0x7610, R44 ;  /* 0x000076100d2c7816 */ /* 0x000fe2000000002c */
[----:B------:R-:W-:Y:S02]  /*9c20*/  IMAD.MOV.U32 R13, RZ, RZ, R8 ;  /* 0x000000ffff0d7224 */ /* 0x000fe400078e0008 */
[----:B------:R-:W-:Y:S01]  /*9c30*/  IMAD.IADD R69, R152, 0x1, R69 ;  /* 0x0000000198457824 */ /* 0x000fe200078e0245 */
[----:B------:R-:W-:Y:S01]  /*9c40*/  PRMT R0, R0, 0x5410, R12 ;  /* 0x0000541000007816 */ /* 0x000fe2000000000c */
[----:B------:R-:W-:-:S02]  /*9c50*/  IMAD.MOV.U32 R12, RZ, RZ, R5 ;  /* 0x000000ffff0c7224 */ /* 0x000fc400078e0005 */
[----:B------:R-:W-:Y:S01]  /*9c60*/  IMAD.MOV.U32 R68, RZ, RZ, R11 ;  /* 0x000000ffff447224 */ /* 0x000fe200078e000b */
[----:B------:R-:W-:Y:S02]  /*9c70*/  LOP3.LUT R69, R69, 0x38, RZ, 0xc0, !PT ;  /* 0x0000003845457812 */ /* 0x000fe400078ec0ff */
[----:B------:R-:W-:Y:S01]  /*9c80*/  PRMT R44, R44, 0x5410, R12 ;  /* 0x000054102c2c7816 */ /* 0x000fe2000000000c */
[----:B--2---:R-:W-:-:S05]  /*9c90*/  IMAD R3, R14, -0x80, R3 ;  /* 0xffffff800e037824 */ /* 0x004fca00078e0203 */
[----:B------:R-:W-:-:S04]  /*9ca0*/  VIMNMX R3, R3, 0x80, PT ;  /* 0x0000008003037848 */ /* 0x000fc80003fe0100 */
[-C--:B------:R-:W-:Y:S02]  /*9cb0*/  ISETP.GE.OR P1, PT, R22, R3.reuse, P0 ;  /* 0x000000031600720c */ /* 0x080fe40000726670 */
[----:B------:R-:W-:Y:S01]  /*9cc0*/  ISETP.GE.OR P0, PT, R156, R3, P0 ;  /* 0x000000039c00720c */ /* 0x000fe20000706670 */
[----:B------:R-:W-:-:S05]  /*9cd0*/  IMAD.MOV.U32 R3, RZ, RZ, R9 ;  /* 0x000000ffff037224 */ /* 0x000fca00078e0009 */
[----:B------:R-:W-:Y:S01]  /*9ce0*/  PRMT R74, R13, 0x5410, R3 ;  /* 0x000054100d4a7816 */ /* 0x000fe20000000003 */
[----:B------:R-:W-:-:S04]  /*9cf0*/  IMAD.MOV.U32 R3, RZ, RZ, R10 ;  /* 0x000000ffff037224 */ /* 0x000fc800078e000a */
[----:B------:R-:W-:Y:S05]  /*9d00*/  @P1 BRA `(.L_x_12574) ;  /* 0x00000004007c1947 */ /* 0x000fea0003800000 */
[----:B------:R-:W2:Y:S01]  /*9d10*/  LDL R15, [R1+0x474] ;  /* 0x00047400010f7983 */ /* 0x000ea20000100800 */
[--C-:B------:R-:W-:Y:S01]  /*9d20*/  SHF.R.U64 R54, R54, 0x10, R55.reuse ;  /* 0x0000001036367819 */ /* 0x100fe20000001237 */
[----:B------:R-:W-:Y:S01]  /*9d30*/  HADD2.F32 R84, -RZ, R84.H0_H0 ;  /* 0x20000054ff547230 */ /* 0x000fe20000004100 */
[----:B------:R-:W-:Y:S01]  /*9d40*/  SHF.R.U32.HI R81, RZ, 0x10, R55 ;  /* 0x00000010ff517819 */ /* 0x000fe20000011637 */
[--C-:B------:R-:W-:Y:S01]  /*9d50*/  HADD2.F32 R82, -RZ, R63.reuse.H1_H1 ;  /* 0x3000003fff527230 */ /* 0x100fe20000004100 */
[--C-:B------:R-:W-:Y:S01]  /*9d60*/  SHF.R.U64 R55, R66, 0x10, R67.reuse ;  /* 0x0000001042377819 */ /* 0x100fe20000001243 */
[----:B------:R-:W-:Y:S01]  /*9d70*/  HADD2.F32 R63, -RZ, R63.H0_H0 ;  /* 0x2000003fff3f7230 */ /* 0x000fe20000004100 */
[----:B------:R-:W-:Y:S01]  /*9d80*/  SHF.R.U32.HI R83, RZ, 0x10, R67 ;  /* 0x00000010ff537819 */ /* 0x000fe20000011643 */
[----:B------:R-:W-:Y:S01]  /*9d90*/  HADD2.F32 R81, -RZ, R81.H0_H0 ;  /* 0x20000051ff517230 */ /* 0x000fe20000004100 */
[--C-:B------:R-:W-:Y:S01]  /*9da0*/  SHF.R.U64 R20, R20, 0x10, R21.reuse ;  /* 0x0000001014147819 */ /* 0x100fe20000001215 */
[----:B------:R-:W-:Y:S01]  /*9db0*/  HADD2.F32 R55, -RZ, R55.H0_H0 ;  /* 0x20000037ff377230 */ /* 0x000fe20000004100 */
[----:B------:R-:W-:Y:S01]  /*9dc0*/  SHF.R.U32.HI R89, RZ, 0x10, R21 ;  /* 0x00000010ff597819 */ /* 0x000fe20000011615 */
[----:B------:R-:W-:Y:S01]  /*9dd0*/  HADD2.F32 R83, -RZ, R83.H0_H0 ;  /* 0x20000053ff537230 */ /* 0x000fe20000004100 */
[----:B------:R-:W-:-:S02]  /*9de0*/  SHF.R.U64 R21, R64, 0x10, R65 ;  /* 0x0000001040157819 */ /* 0x000fc40000001241 */
[----:B------:R-:W-:Y:S01]  /*9df0*/  SHF.R.U32.HI R87, RZ, 0x10, R65 ;  /* 0x00000010ff577819 */ /* 0x000fe20000011641 */
[----:B--2---:R-:W-:-:S05]  /*9e00*/  IMAD.SHL.U32 R12, R15, 0x40, RZ ;  /* 0x000000400f0c7824 */ /* 0x004fca00078e00ff */
[----:B------:R-:W-:-:S04]  /*9e10*/  LOP3.LUT R29, R12, 0x1c0, RZ, 0xc0, !PT ;  /* 0x000001c00c1d7812 */ /* 0x000fc800078ec0ff */
[----:B------:R-:W-:Y:S02]  /*9e20*/  LOP3.LUT R12, R29, 0x38, R152, 0xf8, !PT ;  /* 0x000000381d0c7812 */ /* 0x000fe400078ef898 */
[----:B------:R-:W-:-:S04]  /*9e30*/  SHF.R.U32.HI R14, RZ, 0x3, R29 ;  /* 0x00000003ff0e7819 */ /* 0x000fc8000001161d */
[----:B------:R-:W-:Y:S02]  /*9e40*/  LOP3.LUT R13, R12, R14, RZ, 0x3c, !PT ;  /* 0x0000000e0c0d7212 */ /* 0x000fe400078e3cff */
[----:B------:R-:W-:-:S03]  /*9e50*/  LOP3.LUT R29, R14, R69, R29, 0x1e, !PT ;  /* 0x000000450e1d7212 */ /* 0x000fc600078e1e1d */
        /* <DEDUP_REMOVED lines=9> */
[----:B------:R-:W-:-:S02]  /*9ef0*/  HADD2.F32 R65, -RZ, R13.H0_H0 ;  /* 0x2000000dff417230 */ /* 0x000fc40000004100 */
[----:B------:R-:W-:Y:S02]  /*9f00*/  HADD2.F32 R77, -RZ, R29.H1_H1 ;  /* 0x3000001dff4d7230 */ /* 0x000fe40000004100 */
[C---:B------:R-:W-:Y:S01]  /*9f10*/  FMUL.FTZ R86, R15.reuse, R84 ;  /* 0x000000540f567220 */ /* 0x040fe20000410000 */
[-C--:B------:R-:W-:Y:S01]  /*9f20*/  FMUL.FTZ R88, R15, R82.reuse ;  /* 0x000000520f587220 */ /* 0x080fe20000410000 */
        /* <DEDUP_REMOVED lines=9> */
[----:B------:R-:W-:Y:S02]  /*9fc0*/  HADD2.F32 R80, -RZ, R31.H1_H1 ;  /* 0x3000001fff507230 */ /* 0x000fe40000004100 */
[-C--:B------:R-:W-:Y:S01]  /*9fd0*/  FMUL.FTZ R79, R79, R82.reuse ;  /* 0x000000524f4f7220 */ /* 0x080fe20000410000 */
[----:B------:R-:W-:Y:S02]  /*9fe0*/  HADD2.F32 R77, -RZ, R87.H0_H0 ;  /* 0x20000057ff4d7230 */ /* 0x000fe40000004100 */
[----:B------:R-:W-:Y:S01]  /*9ff0*/  FFMA.FTZ R88, R66, R83, R65 ;  /* 0x0000005342587223 */ /* 0x000fe20000010041 */
[----:B------:R-:W-:Y:S01]  /*a000*/  FFMA.FTZ R90, R67, R82, -R90 ;  /* 0x00000052435a7223 */ /* 0x000fe2000001085a */
[----:B------:R-:W-:-:S02]  /*a010*/  HADD2.F32 R65, -RZ, R89.H0_H0 ;  /* 0x20000059ff417230 */ /* 0x000fc40000004100 */
[----:B------:R-:W-:Y:S01]  /*a020*/  FFMA.FTZ R79, R67, R86, R79 ;  /* 0x00000056434f7223 */ /* 0x000fe2000001004f */
[----:B------:R-:W-:Y:S01]  /*a030*/  FFMA.FTZ R84, R66, R81, -R85 ;  /* 0x0000005142547223 */ /* 0x000fe20000010855 */
[C---:B------:R-:W-:Y:S01]  /*a040*/  FMUL.FTZ R67, R80.reuse, R77 ;  /* 0x0000004d50437220 */ /* 0x040fe20000410000 */
        /* <DEDUP_REMOVED lines=15> */
[----:B------:R-:W-:Y:S01]  /*a140*/  FFMA.FTZ R64, R64, R66, R31 ;  /* 0x0000004240407223 */ /* 0x000fe2000001001f */
[----:B------:R-:W-:Y:S02]  /*a150*/  HADD2.F32 R30, -RZ, R30.H1_H1 ;  /* 0x3000001eff1e7230 */ /* 0x000fe40000004100 */
[-C--:B------:R-:W-:Y:S01]  /*a160*/  FMUL.FTZ R78, R78, R75.reuse ;  /* 0x0000004b4e4e7220 */ /* 0x080fe20000410000 */
        /* <DEDUP_REMOVED lines=25> */
.L_x_12574:
[----:B------:R-:W-:Y:S05]  /*a300*/  BSYNC B1 ;  /* 0x0000000000017941 */ /* 0x000fea0003800000 */
.L_x_12573:
[----:B------:R-:W-:Y:S01]  /*a310*/  PRMT R66, R3, 0x5410, R68 ;  /* 0x0000541003427816 */ /* 0x000fe20000000044 */
[----:B------:R-:W-:Y:S06]  /*a320*/  @P0 BRA `(.L_x_12565) ;  /* 0x0000000400600947 */ /* 0x000fec0003800000 */
[----:B------:R-:W2:Y:S01]  /*a330*/  LDL R75, [R1+0x50c] ;  /* 0x00050c00014b7983 */ /* 0x000ea20000100800 */
[----:B------:R-:W-:Y:S01]  /*a340*/  LOP3.LUT R69, R191, R69, R190, 0x1e, !PT ;  /* 0x00000045bf457212 */ /* 0x000fe200078e1ebe */
[--C-:B------:R-:W-:Y:S01]  /*a350*/  HADD2.F32 R21, -RZ, R44.reuse.H1_H1 ;  /* 0x3000002cff157230 */ /* 0x100fe20000004100 */
[----:B------:R-:W-:Y:S01]  /*a360*/  SHF.R.U32.HI R20, RZ, 0x10, R5 ;  /* 0x00000010ff147819 */ /* 0x000fe20000011605 */
[----:B------:R-:W-:Y:S01]  /*a370*/  HADD2.F32 R44, -RZ, R44.H0_H0 ;  /* 0x2000002cff2c7230 */ /* 0x000fe20000004100 */
[----:B0-----:R-:W-:Y:S01]  /*a380*/  SHF.R.U64 R71, R8, 0x10, R9 ;  /* 0x0000001008477819 */ /* 0x001fe20000001209 */
[----:B------:R-:W-:Y:S01]  /*a390*/  IMAD.IADD R69, R192, 0x1, R69 ;  /* 0x00000001c0457824 */ /* 0x000fe200078e0245 */
[--C-:B------:R-:W-:Y:S01]  /*a3a0*/  SHF.R.U64 R70, R10, 0x10, R11.reuse ;  /* 0x000000100a467819 */ /* 0x100fe2000000120b */
[----:B------:R-:W-:Y:S01]  /*a3b0*/  HADD2.F32 R20, -RZ, R20.H0_H0 ;  /* 0x20000014ff147230 */ /* 0x000fe20000004100 */
[----:B------:R-:W-:Y:S01]  /*a3c0*/  SHF.R.U32.HI R68, RZ, 0x10, R11 ;  /* 0x00000010ff447819 */ /* 0x000fe2000001160b */
[----:B------:R-:W-:Y:S01]  /*a3d0*/  IMAD R2, R69, 0x2, R2 ;  /* 0x0000000245027824 */ /* 0x000fe200078e0202 */
[----:B------:R-:W-:Y:S01]  /*a3e0*/  SHF.R.U32.HI R54, RZ, 0x10, R9 ;  /* 0x00000010ff367819 */ /* 0x000fe20000011609 */
[--C-:B------:R-:W-:Y:S01]  /*a3f0*/  HADD2.F32 R11, -RZ, R74.reuse.H1_H1 ;  /* 0x3000004aff0b7230 */ /* 0x100fe20000004100 */
[----:B------:R-:W-:Y:S01]  /*a400*/  SHF.R.U64 R69, R4, 0x10, R5 ;  /* 0x0000001004457819 */ /* 0x000fe20000001205 */
[----:B------:R-:W-:Y:S01]  /*a410*/  HADD2.F32 R74, -RZ, R74.H0_H0 ;  /* 0x2000004aff4a7230 */ /* 0x000fe20000004100 */
[----:B------:R-:W0:Y:S01]  /*a420*/  LDS.128 R28, [R2+0x18400] ;  /* 0x01840000021c7984 */ /* 0x000e220000000c00 */
[----:B------:R-:W-:-:S02]  /*a430*/  SHF.R.U64 R67, R6, 0x10, R7 ;  /* 0x0000001006437819 */ /* 0x000fc40000001207 */
[----:B------:R-:W-:Y:S01]  /*a440*/  SHF.R.U32.HI R65, RZ, 0x10, R7 ;  /* 0x00000010ff417819 */ /* 0x000fe20000011607 */
[--C-:B0-----:R-:W-:Y:S02]  /*a450*/  HADD2.F32 R8, -RZ, R29.reuse.H0_H0 ;  /* 0x2000001dff087230 */ /* 0x101fe40000004100 */
[----:B------:R-:W-:Y:S02]  /*a460*/  HADD2.F32 R29, -RZ, R29.H1_H1 ;  /* 0x3000001dff1d7230 */ /* 0x000fe40000004100 */
[----:B------:R-:W-:Y:S02]  /*a470*/  HADD2.F32 R7, -RZ, R28.H0_H0 ;  /* 0x2000001cff077230 */ /* 0x000fe40000004100 */
[C---:B------:R-:W-:Y:S01]  /*a480*/  FMUL.FTZ R55, R8.reuse, R21 ;  /* 0x0000001508377220 */ /* 0x040fe20000410000 */
[----:B------:R-:W-:Y:S01]  /*a490*/  FMUL.FTZ R63, R8, R11 ;  /* 0x0000000b083f7220 */ /* 0x000fe20000410000 */
[----:B------:R-:W-:Y:S02]  /*a4a0*/  HADD2.F32 R8, -RZ, R54.H0_H0 ;  /* 0x20000036ff087230 */ /* 0x000fe40000004100 */
[----:B------:R-:W-:Y:S01]  /*a4b0*/  FMUL.FTZ R54, R29, R20 ;  /* 0x000000141d367220 */ /* 0x000fe20000410000 */
[----:B------:R-:W-:-:S02]  /*a4c0*/  HADD2.F32 R9, -RZ, R30.H0_H0 ;  /* 0x2000001eff097230 */ /* 0x000fc40000004100 */
[--C-:B------:R-:W-:Y:S02]  /*a4d0*/  HADD2.F32 R10, -RZ, R31.reuse.H0_H0 ;  /* 0x2000001fff0a7230 */ /* 0x100fe40000004100 */
[----:B------:R-:W-:Y:S01]  /*a4e0*/  FMUL.FTZ R64, R29, R8 ;  /* 0x000000081d407220 */ /* 0x000fe20000410000 */
        /* <DEDUP_REMOVED lines=8> */
[----:B------:R-:W-:Y:S01]  /*a570*/  FFMA.FTZ R63, R4, R21, R63 ;  /* 0x00000015043f7223 */ /* 0x000fe2000001003f */
[----:B------:R-:W-:Y:S01]  /*a580*/  FFMA.FTZ R54, R13, R8, -R54 ;  /* 0x000000080d367223 */ /* 0x000fe20000010836 */
[C---:B------:R-:W-:Y:S01]  /*a590*/  FMUL.FTZ R4, R7.reuse, R44 ;  /* 0x0000002c07047220 */ /* 0x040fe20000410000 */
[----:B------:R-:W-:Y:S02]  /*a5a0*/  HADD2.F32 R8, -RZ, R0.H0_H0 ;  /* 0x20000000ff087230 */ /* 0x000fe40000004100 */
[----:B------:R-:W-:Y:S01]  /*a5b0*/  FMUL.FTZ R7, R7, R74 ;  /* 0x0000004a07077220 */ /* 0x000fe20000410000 */
[----:B------:R-:W-:-:S02]  /*a5c0*/  HADD2.F32 R5, -RZ, R14.H0_H0 ;  /* 0x2000000eff057230 */ /* 0x000fc40000004100 */
[----:B------:R-:W-:Y:S01]  /*a5d0*/  FFMA.FTZ R74, R3, R74, -R4 ;  /* 0x0000004a034a7223 */ /* 0x000fe20000010804 */
[----:B------:R-:W-:Y:S01]  /*a5e0*/  FFMA.FTZ R64, R13, R20, R64 ;  /* 0x000000140d407223 */ /* 0x000fe20000010040 */
[--C-:B------:R-:W-:Y:S02]  /*a5f0*/  HADD2.F32 R4, -RZ, R66.reuse.H0_H0 ;  /* 0x20000042ff047230 */ /* 0x100fe40000004100 */
[----:B------:R-:W-:Y:S01]  /*a600*/  FFMA.FTZ R44, R3, R44, R7 ;  /* 0x0000002c032c7223 */ /* 0x000fe20000010007 */
[C---:B------:R-:W-:Y:S01]  /*a610*/  FMUL.FTZ R20, R9.reuse, R8 ;  /* 0x0000000809147220 */ /* 0x040fe20000410000 */
[----:B------:R-:W-:Y:S02]  /*a620*/  HADD2.F32 R3, -RZ, R66.H1_H1 ;  /* 0x30000042ff037230 */ /* 0x000fe40000004100 */
[----:B------:R-:W-:Y:S02]  /*a630*/  HADD2.F32 R7, -RZ, R0.H1_H1 ;  /* 0x30000000ff077230 */ /* 0x000fe40000004100 */
[----:B------:R-:W-:Y:S01]  /*a640*/  FMUL.FTZ R66, R9, R4 ;  /* 0x0000000409427220 */ /* 0x000fe20000410000 */
[----:B------:R-:W-:-:S02]  /*a650*/  HADD2.F32 R6, -RZ, R15.H0_H0 ;  /* 0x2000000fff067230 */ /* 0x000fc40000004100 */
[C---:B------:R-:W-:Y:S01]  /*a660*/  FFMA.FTZ R20, R5.reuse, R4, -R20 ;  /* 0x0000000405147223 */ /* 0x040fe20000010814 */
[----:B------:R-:W-:Y:S02]  /*a670*/  HADD2.F32 R0, -RZ, R68.H0_H0 ;  /* 0x20000044ff007230 */ /* 0x000fe40000004100 */
[C---:B------:R-:W-:Y:S01]  /*a680*/  FMUL.FTZ R9, R10.reuse, R7 ;  /* 0x000000070a097220 */ /* 0x040fe20000410000 */
[----:B------:R-:W-:Y:S02]  /*a690*/  HADD2.F32 R4, -RZ, R65.H0_H0 ;  /* 0x20000041ff047230 */ /* 0x000fe40000004100 */
[-C--:B------:R-:W-:Y:S01]  /*a6a0*/  FMUL.FTZ R68, R10, R3.reuse ;  /* 0x000000030a447220 */ /* 0x080fe20000410000 */
        /* <DEDUP_REMOVED lines=32> */
.L_x_12565:
[----:B------:R-:W-:Y:S05]  /*a8b0*/  BSYNC B0 ;  /* 0x0000000000007941 */ /* 0x000fea0003800000 */
.L_x_12551:
        /* <DEDUP_REMOVED lines=8> */
.L_x_12548:
[----:B------:R-:W4:Y:S01]  /*a940*/  S2R R0, SR_TID.X ;  /* 0x0000000000007919 */ /* 0x000f220000002100 */
[----:B------:R-:W-:Y:S05]  /*a950*/  WARPSYNC.ALL ;  /* 0x0000000000007948 */ /* 0x000fea0003800000 */
[----:B----4-:R-:W-:-:S05]  /*a960*/  SHF.R.U32.HI R0, RZ, 0x7, R0 ;  /* 0x00000007ff007819 */ /* 0x010fca0000011600 */
[----:B------:R-:W-:Y:S02]  /*a970*/  VIADD R0, R0, 0x8 ;  /* 0x0000000800007836 */ /* 0x000fe40000000000 */
[----:B0123--:R-:W-:Y:S01]  /*a980*/  IMAD.MOV.U32 R4, RZ, RZ, R61 ;  /* 0x000000ffff047224 */ /* 0x00ffe200078e003d */
[----:B------:R-:W-:Y:S01]  /*a990*/  UIADD3 UR4, UP0, UR37, 0x220, URZ ;  /* 0x0000022025047890 */ /* 0x000fe2000ff1e03f */
[----:B------:R-:W-:Y:S01]  /*a9a0*/  IMAD.MOV.U32 R5, RZ, RZ, R62 ;  /* 0x000000ffff057224 */ /* 0x000fe200078e003e */
[----:B------:R0:W-:Y:S01]  /*a9b0*/  BAR.SYNC.DEFER_BLOCKING R0, 0x100 ;  /* 0x000400000000751d */ /* 0x0001e20000010000 */
[----:B------:R-:W-:Y:S01]  /*a9c0*/  IMAD.MOV.U32 R6, RZ, RZ, R59 ;  /* 0x000000ffff067224 */ /* 0x000fe200078e003b */
[----:B------:R-:W-:Y:S01]  /*a9d0*/  UIADD3.X UR5, URZ, UR36, URZ, UP0, !UPT ;  /* 0x000000243f057290 */ /* 0x000fe200087fe43f */
[----:B------:R-:W-:Y:S01]  /*a9e0*/  IMAD.MOV.U32 R7, RZ, RZ, R60 ;  /* 0x000000ffff077224 */ /* 0x000fe200078e003c */
[----:B------:R-:W-:Y:S01]  /*a9f0*/  MOV R217, 0xad30 ;  /* 0x0000ad3000d97802 */ /* 0x000fe20000000f00 */
[----:B------:R-:W-:Y:S01]  /*aa00*/  IMAD.MOV.U32 R8, RZ, RZ, R36 ;  /* 0x000000ffff087224 */ /* 0x000fe200078e0024 */
[----:B------:R-:W-:Y:S01]  /*aa10*/  BSSY B0, `(.L_x_12575) ;  /* 0x0000032000007945 */ /* 0x000fe20003800000 */
[----:B------:R-:W-:Y:S01]  /*aa20*/  IMAD.MOV.U32 R9, RZ, RZ, R50 ;  /* 0x000000ffff097224 */ /* 0x000fe200078e0032 */
[----:B------:R1:W-:Y:S01]  /*aa30*/  STL.128 [R1+0x190], R4 ;  /* 0x0001900401007387 */ /* 0x0003e20000100c00 */
[----:B------:R-:W-:-:S02]  /*aa40*/  IMAD.MOV.U32 R10, RZ, RZ, R38 ;  /* 0x000000ffff0a7224 */ /* 0x000fc400078e0026 */
[----:B------:R-:W-:Y:S02]  /*aa50*/  IMAD.MOV.U32 R11, RZ, RZ, R58 ;  /* 0x000000ffff0b7224 */ /* 0x000fe400078e003a */
[----:B0-----:R-:W-:Y:S02]  /*aa60*/  IMAD.U32 R0, RZ, RZ, UR39 ;  /* 0x00000027ff007e24 */ /* 0x001fe4000f8e00ff */
[----:B------:R-:W-:Y:S01]  /*aa70*/  IMAD.U32 R3, RZ, RZ, UR47 ;  /* 0x0000002fff037e24 */ /* 0x000fe2000f8e00ff */
[----:B------:R0:W-:Y:S01]  /*aa80*/  STL.128 [R1+0x1b0], R8 ;  /* 0x0001b00801007387 */ /* 0x0001e20000100c00 */
[----:B------:R-:W-:Y:S02]  /*aa90*/  IMAD.U32 R2, RZ, RZ, UR46 ;  /* 0x0000002eff027e24 */ /* 0x000fe4000f8e00ff */
[----:B-1----:R-:W-:Y:S02]  /*aaa0*/  IMAD.MOV.U32 R4, RZ, RZ, R53 ;  /* 0x000000ffff047224 */ /* 0x002fe400078e0035 */
[----:B------:R-:W-:-:S02]  /*aab0*/  IMAD.MOV.U32 R5, RZ, RZ, R56 ;  /* 0x000000ffff057224 */ /* 0x000fc400078e0038 */
[----:B------:R-:W-:Y:S02]  /*aac0*/  IMAD.MOV.U32 R6, RZ, RZ, R52 ;  /* 0x000000ffff067224 */ /* 0x000fe400078e0034 */
[----:B------:R-:W-:Y:S02]  /*aad0*/  IMAD.MOV.U32 R7, RZ, RZ, R51 ;  /* 0x000000ffff077224 */ /* 0x000fe400078e0033 */
[----:B0-----:R-:W-:Y:S02]  /*aae0*/  IMAD.U32 R8, RZ, RZ, UR4 ;  /* 0x00000004ff087e24 */ /* 0x001fe4000f8e00ff */
[----:B------:R-:W-:Y:S01]  /*aaf0*/  IMAD.U32 R9, RZ, RZ, UR5 ;  /* 0x00000005ff097e24 */ /* 0x000fe2000f8e00ff */
[----:B------:R0:W-:Y:S01]  /*ab00*/  STL.128 [R1+0x1c0], R4 ;  /* 0x0001c00401007387 */ /* 0x0001e20000100c00 */
[----:B------:R-:W-:Y:S01]  /*ab10*/  UIADD3 UR5, UR37, 0x170, URZ ;  /* 0x0000017025057890 */ /* 0x000fe2000fffe03f */
[----:B0-----:R-:W-:Y:S02]  /*ab20*/  IMAD.MOV.U32 R4, RZ, RZ, R27 ;  /* 0x000000ffff047224 */ /* 0x001fe400078e001b */
[----:B------:R-:W-:-:S02]  /*ab30*/  IMAD.MOV.U32 R5, RZ, RZ, R46 ;  /* 0x000000ffff057224 */ /* 0x000fc400078e002e */
[----:B------:R-:W-:Y:S02]  /*ab40*/  IMAD.MOV.U32 R6, RZ, RZ, R37 ;  /* 0x000000ffff067224 */ /* 0x000fe400078e0025 */
[----:B------:R-:W-:Y:S02]  /*ab50*/  IMAD.MOV.U32 R7, RZ, RZ, R57 ;  /* 0x000000ffff077224 */ /* 0x000fe400078e0039 */
[----:B------:R-:W-:-:S03]  /*ab60*/  IMAD.U32 R27, RZ, RZ, UR48 ;  /* 0x00000030ff1b7e24 */ /* 0x000fc6000f8e00ff */
[----:B------:R0:W-:Y:S02]  /*ab70*/  STL.128 [R1+0x1e0], R4 ;  /* 0x0001e00401007387 */ /* 0x0001e40000100c00 */
[----:B0-----:R-:W-:Y:S02]  /*ab80*/  IMAD.MOV.U32 R4, RZ, RZ, R17 ;  /* 0x000000ffff047224 */ /* 0x001fe400078e0011 */
[----:B------:R-:W-:Y:S02]  /*ab90*/  IMAD.MOV.U32 R5, RZ, RZ, R42 ;  /* 0x000000ffff057224 */ /* 0x000fe400078e002a */
[----:B------:R-:W-:Y:S02]  /*aba0*/  IMAD.MOV.U32 R6, RZ, RZ, R34 ;  /* 0x000000ffff067224 */ /* 0x000fe400078e0022 */
[----:B------:R-:W-:Y:S02]  /*abb0*/  IMAD.MOV.U32 R7, RZ, RZ, R48 ;  /* 0x000000ffff077224 */ /* 0x000fe400078e0030 */
[----:B------:R-:W-:-:S03]  /*abc0*/  IMAD.MOV.U32 R17, RZ, RZ, R49 ;  /* 0x000000ffff117224 */ /* 0x000fc600078e0031 */
[----:B------:R0:W-:Y:S02]  /*abd0*/  STL.128 [R1+0x1f0], R4 ;  /* 0x0001f00401007387 */ /* 0x0001e40000100c00 */
[----:B0-----:R-:W-:Y:S02]  /*abe0*/  IMAD.MOV.U32 R4, RZ, RZ, R47 ;  /* 0x000000ffff047224 */ /* 0x001fe400078e002f */
[----:B------:R-:W-:Y:S02]  /*abf0*/  IMAD.MOV.U32 R5, RZ, RZ, R45 ;  /* 0x000000ffff057224 */ /* 0x000fe400078e002d */
[----:B------:R-:W-:Y:S02]  /*ac00*/  IMAD.MOV.U32 R6, RZ, RZ, R16 ;  /* 0x000000ffff067224 */ /* 0x000fe400078e0010 */
[----:B------:R-:W-:Y:S02]  /*ac10*/  IMAD.MOV.U32 R7, RZ, RZ, R40 ;  /* 0x000000ffff077224 */ /* 0x000fe400078e0028 */
[----:B------:R-:W-:-:S03]  /*ac20*/  IMAD.MOV.U32 R16, RZ, RZ, R35 ;  /* 0x000000ffff107224 */ /* 0x000fc600078e0023 */
[----:B------:R0:W-:Y:S04]  /*ac30*/  STL.128 [R1+0x200], R4 ;  /* 0x0002000401007387 */ /* 0x0001e80000100c00 */
[----:B------:R-:W-:Y:S01]  /*ac40*/  STL.128 [R1+0x180], R16 ;  /* 0x0001801001007387 */ /* 0x000fe20000100c00 */
[----:B0-----:R-:W-:Y:S02]  /*ac50*/  IMAD.MOV.U32 R6, RZ, RZ, R26 ;  /* 0x000000ffff067224 */ /* 0x001fe400078e001a */
[----:B------:R-:W-:Y:S02]  /*ac60*/  IMAD.MOV.U32 R7, RZ, RZ, R39 ;  /* 0x000000ffff077224 */ /* 0x000fe400078e0027 */
[----:B------:R-:W-:Y:S02]  /*ac70*/  IMAD.MOV.U32 R4, RZ, RZ, R0 ;  /* 0x000000ffff047224 */ /* 0x000fe400078e0000 */
[----:B------:R-:W-:-:S02]  /*ac80*/  IMAD.MOV.U32 R5, RZ, RZ, R3 ;  /* 0x000000ffff057224 */ /* 0x000fc400078e0003 */
[----:B------:R-:W-:Y:S02]  /*ac90*/  IMAD.MOV.U32 R26, RZ, RZ, R2 ;  /* 0x000000ffff1a7224 */ /* 0x000fe400078e0002 */
[----:B------:R-:W-:Y:S01]  /*aca0*/  VIADD R2, R204, 0xffffffff ;  /* 0xffffffffcc027836 */ /* 0x000fe20000000000 */
[----:B------:R0:W-:Y:S04]  /*acb0*/  STL.128 [R1+0x170], R4 ;  /* 0x0001700401007387 */ /* 0x0001e80000100c00 */
[----:B------:R1:W-:Y:S01]  /*acc0*/  STL.128 [R1+0x1a0], R24 ;  /* 0x0001a01801007387 */ /* 0x0003e20000100c00 */
[----:B0-----:R-:W-:Y:S02]  /*acd0*/  IMAD.MOV.U32 R6, RZ, RZ, R33 ;  /* 0x000000ffff067224 */ /* 0x001fe400078e0021 */
[----:B------:R-:W-:-:S02]  /*ace0*/  IMAD.MOV.U32 R7, RZ, RZ, R43 ;  /* 0x000000ffff077224 */ /* 0x000fc400078e002b */
[----:B------:R-:W-:Y:S02]  /*acf0*/  IMAD.MOV.U32 R4, RZ, RZ, R8 ;  /* 0x000000ffff047224 */ /* 0x000fe400078e0008 */
[----:B------:R-:W-:-:S05]  /*ad00*/  IMAD.MOV.U32 R5, RZ, RZ, R9 ;  /* 0x000000ffff057224 */ /* 0x000fca00078e0009 */
[----:B------:R1:W-:Y:S02]  /*ad10*/  STL.128 [R1+0x1d0], R4 ;  /* 0x0001d00401007387 */ /* 0x0003e40000100c00 */
[----:B-1---5:R-:W-:Y:S05]  /*ad20*/  CALL.REL.NOINC `($_ZN7cutlass13device_kernelIN5flash11enable_sm90INS1_16FlashAttnFwdSm90INS1_25CollectiveMainloopFwdSm90ILi2EN4cute5tupleIJNS5_1CILi1EEES8_S8_EEENS6_IJNS7_ILi128EEENS7_ILi96EEENS7_ILi64EEEEEELi256ENS_6half_tEfNS_4arch4Sm90ELb0ELb1ELb0ELb1ELb0ELb1ELb1ELb1ELb0ELb1ELb1ELb0EEENS1_21CollectiveEpilogueFwdINS6_IJSA_NS7_ILi256EEESB_EEES9_SE_SG_Li256ELb1ELb1ELb1ELb0EEENS1_36VarlenDynamicPersistentTileSchedulerILi128ELi96ELi256ELi128ELb1ELb1ELb1ELb1ELb0ELb1EEEEEEEEEvNT_6ParamsE$_ZZN5flash25CollectiveMainloopFwdSm90ILi2EN4cute5tupleIJNS1_1CILi1EEES4_S4_EEENS2_IJNS3_ILi128EEENS3_ILi96EEENS3_ILi64EEEEEELi256EN7cutlass6half_tEfNSA_4arch4Sm90ELb0ELb1ELb0ELb1ELb0ELb1ELb1ELb1ELb0ELb1ELb1ELb0EE3mmaINS_16FlashAttnFwdSm90ISE_NS_21CollectiveEpilogueFwdINS2_IJS6_NS3_ILi256EEES7_EEES5_SB_SD_Li256ELb1ELb1ELb1ELb0EEENS_36VarlenDynamicPersistentTileSchedulerILi128ELi96ELi256ELi128ELb1ELb1ELb1ELb1ELb0ELb1EEEE13SharedStorageENS1_6TensorINS1_11ArrayEngineIfLm128EEENS1_6LayoutINS2_IJNS2_IJNS3_ILi2EEEST_NS3_ILi32EEEEEES4_S4_EEENS2_IJNS2_IJS4_ST_NS3_ILi4EEEEEENS3_ILi0EEESZ_EEEEEEENS_7SoftmaxILi2ELi0EEEEEbRKNSE_6ParamsENSA_25PipelineTmaAsyncNoClusterILi2ENSA_16PipelineTmaAsyncILi2EEEEES1B_RNSA_13PipelineStateILj2EEERT0_RT1_iRiRKNS_16SeqlenInfoQKNewKILb1ELb1EEENS2_IJiiiiEEERT_ENKUliT_T0_T1_E_clIZSF_ISO_S12_S14_EbS17_S1B_S1B_S1E_S1G_S1I_iS1J_S1N_S1O_S1Q_EUlRS1R_iE0_NS3_ILb1EEES1Y_EEDaiS1R_S1S_S1T_) ;  /* 0x0000033800147944 */ /* 0x022fea0003c00000 */
[----:B------:R-:W-:Y:S05]  /*ad30*/  BSYNC B0 ;  /* 0x0000000000007941 */ /* 0x000fea0003800000 */
.L_x_12575:
[----:B------:R-:W2:Y:S01]  /*ad40*/  LDL R4, [R1+0x70] ;  /* 0x0000700001047983 */ /* 0x000ea20000100800 */
[----:B------:R-:W0:Y:S08]  /*ad50*/  LDC R0, c[0x0][0x448] ;  /* 0x00011200ff007b82 */ /* 0x000e300000000800 */
[----:B------:R-:W1:Y:S01]  /*ad60*/  LDC.64 R2, c[0x0][0xad8] ;  /* 0x0002b600ff027b82 */ /* 0x000e620000000a00 */
[----:B0-----:R-:W-:-:S13]  /*ad70*/  ISETP.NE.AND P0, PT, R0, 0x1, PT ;  /* 0x000000010000780c */ /* 0x001fda0003f05270 */
[----:B------:R-:W0:Y:S08]  /*ad80*/  @P0 LDC R5, c[0x0][0x44c] ;  /* 0x00011300ff050b82 */ /* 0x000e300000000800 */
[----:B------:R-:W3:Y:S01]  /*ad90*/  @P0 LDC R6, c[0x0][0x450] ;  /* 0x00011400ff060b82 */ /* 0x000ee20000000800 */
[----:B--2---:R-:W-:-:S04]  /*ada0*/  IMAD.SHL.U32 R4, R4, 0x80, RZ ;  /* 0x0000008004047824 */ /* 0x004fc800078e00ff */
[----:B0-----:R-:W-:-:S04]  /*adb0*/  @P0 IMAD.HI.U32 R5, R4, R5, RZ ;  /* 0x0000000504050227 */ /* 0x001fc800078e00ff */
[----:B------:R-:W-:Y:S01]  /*adc0*/  IMAD.MOV.U32 R0, RZ, RZ, R4 ;  /* 0x000000ffff007224 */ /* 0x000fe200078e0004 */
[----:B---3--:R-:W-:Y:S02]  /*add0*/  @P0 SHF.R.U32.HI R0, RZ, R6, R5 ;  /* 0x00000006ff000219 */ /* 0x008fe40000011605 */
[----:B-1----:R-:W-:-:S03]  /*ade0*/  ISETP.GE.AND P0, PT, R3, 0x1, PT ;  /* 0x000000010300780c */ /* 0x002fc60003f06270 */
[----:B------:R-:W-:Y:S02]  /*adf0*/  IMAD.IADD R205, R205, 0x1, R0 ;  /* 0x00000001cdcd7824 */ /* 0x000fe400078e0200 */
[----:B------:R-:W-:Y:S02]  /*ae00*/  VIADD R0, R204, 0xfffffffe ;  /* 0xfffffffecc007836 */ /* 0x000fe40000000000 */
[----:B------:R-:W-:-:S06]  /*ae10*/  IMAD.IADD R2, R205, 0x1, R2 ;  /* 0x00000001cd027824 */ /* 0x000fcc00078e0202 */
[----:B------:R-:W-:Y:S05]  /*ae20*/  @!P0 BRA `(.L_x_12576) ;  /* 0x0000000000488947 */ /* 0x000fea0003800000 */
        /* <DEDUP_REMOVED lines=11> */
.L_x_12578:
[----:B------:R-:W-:-:S13]  /*aee0*/  ISETP.NE.AND P0, PT, R3, 0x1, PT ;  /* 0x000000010300780c */ /* 0x000fda0003f05270 */
[----:B------:R-:W0:Y:S02]  /*aef0*/  @P0 LDC.64 R6, c[0x0][0xae0] ;  /* 0x0002b800ff060b82 */ /* 0x000e240000000a00 */
[----:B0-----:R-:W-:-:S05]  /*af00*/  @P0 IMAD.HI.U32 R6, R5, R6, RZ ;  /* 0x0000000605060227 */ /* 0x001fca00078e00ff */
[----:B------:R-:W-:-:S07]  /*af10*/  @P0 SHF.R.U32.HI R5, RZ, R7, R6 ;  /* 0x00000007ff050219 */ /* 0x000fce0000011606 */
.L_x_12579:
[----:B------:R-:W-:Y:S05]  /*af20*/  BSYNC B0 ;  /* 0x0000000000007941 */ /* 0x000fea0003800000 */
.L_x_12577:
[----:B------:R-:W-:-:S05]  /*af30*/  IMAD R3, R5, R3, R3 ;  /* 0x0000000305037224 */ /* 0x000fca00078e0203 */
[----:B------:R-:W-:-:S07]  /*af40*/  VIMNMX R2, R2, R3, PT ;  /* 0x0000000302027248 */ /* 0x000fce0003fe0100 */
.L_x_12576:
[----:B------:R-:W-:-:S05]  /*af50*/  IMAD.HI R2, R2, 0x2aaaaaab, RZ ;  /* 0x2aaaaaab02027827 */ /* 0x000fca00078e02ff */
[----:B------:R-:W-:-:S04]  /*af60*/  SHF.R.U32.HI R3, RZ, 0x1f, R2 ;  /* 0x0000001fff037819 */ /* 0x000fc80000011602 */
[----:B------:R-:W-:-:S04]  /*af70*/  LEA.HI.SX32 R2, R2, R3, 0x1c ;  /* 0x0000000302027211 */ /* 0x000fc800078fe2ff */
[----:B------:R-:W-:-:S04]  /*af80*/  VIMNMX R3, R189, R2, !PT ;  /* 0x00000002bd037248 */ /* 0x000fc80007fe0100 */
[----:B------:R-:W-:-:S13]  /*af90*/  ISETP.GE.AND P0, PT, R0, R3, PT ;  /* 0x000000030000720c */ /* 0x000fda0003f06270 */
[----:B------:R-:W-:Y:S05]  /*afa0*/  @!P0 BRA `(.L_x_12580) ;  /* 0x000000a800f88947 */ /* 0x000fea0003800000 */
.L_x_12607:
        /* <DEDUP_REMOVED lines=16> */
[----:B-1----:R-:W-:Y:S01]  /*b0b0*/  @!P0 IMAD.MOV.U32 R5, RZ, RZ, RZ ;  /* 0x000000ffff058224 */ /* 0x002fe200078e00ff */
[----:B--2---:R-:W-:-:S04]  /*b0c0*/  LOP3.LUT R2, R2, 0x1, RZ, 0xfc, !PT ;  /* 0x0000000102027812 */ /* 0x004fc800078efcff */
[----:B------:R-:W-:-:S13]  /*b0d0*/  ISETP.NE.AND P1, PT, R2, 0x3, PT ;  /* 0x000000030200780c */ /* 0x000fda0003f25270 */
[----:B0-----:R-:W-:Y:S05]  /*b0e0*/  @!P1 BRA `(.L_x_12582) ;  /* 0x0000000000049947 */ /* 0x001fea0003800000 */
[----:B------:R-:W-:Y:S01]  /*b0f0*/  BPT.TRAP 0x1 ;  /* 0x000000040000795c */ /* 0x000fe20000300000 */
.L_x_12582:
[----:B------:R-:W-:Y:S05]  /*b100*/  BSYNC B0 ;  /* 0x0000000000007941 */ /* 0x000fea0003800000 */
.L_x_12581:
        /* <DEDUP_REMOVED lines=13> */
.L_x_12584:
[----:B------:R-:W-:Y:S05]  /*b1e0*/  BSYNC B0 ;  /* 0x0000000000007941 */ /* 0x000fea0003800000 */
.L_x_12583:
        /* <DEDUP_REMOVED lines=8> */
.L_x_12586:
[----:B------:R-:W-:Y:S05]  /*b270*/  BSYNC B0 ;  /* 0x0000000000007941 */ /* 0x000fea0003800000 */
.L_x_12585:
[----:B------:R-:W2:Y:S04]  /*b280*/  LD.E R13, desc[UR42][R18.64+0x210] ;  /* 0x0002102a120d7980 */ /* 0x000ea8000c101900 */
[----:B------:R-:W2:Y:S01]  /*b290*/  LDL.64 R10, [R1+0xa0] ;  /* 0x0000a000010a7983 */ /* 0x000ea20000100a00 */
[----:B------:R-:W-:Y:S05]  /*b2a0*/  WARPSYNC.ALL ;  /* 0x0000000000007948 */ /* 0x000fea0003800000 */
[----:B------:R-:W3:Y:S04]  /*b2b0*/  LDL.64 R16, [R1+0x98] ;  /* 0x0000980001107983 */ /* 0x000ee80000100a00 */
[----:B------:R-:W4:Y:S04]  /*b2c0*/  LDL.64 R4, [R1+0x98] ;  /* 0x0000980001047983 */ /* 0x000f280000100a00 */
[----:B0----5:R-:W4:Y:S01]  /*b2d0*/  LDL.64 R6, [R1+0x98] ;  /* 0x0000980001067983 */ /* 0x021f220000100a00 */
[----:B--2---:R-:W-:-:S03]  /*b2e0*/  IMAD R10, R13, 0x300, R10 ;  /* 0x000003000d0a7824 */ /* 0x004fc600078e020a */
[----:B------:R-:W2:Y:S01]  /*b2f0*/  LDL.64 R8, [R1+0x98] ;  /* 0x0000980001087983 */ /* 0x000ea20000100a00 */
[----:B------:R-:W-:Y:S01]  /*b300*/  R2UR UR7, R11 ;  /* 0x000000000b0772ca */ /* 0x000fe200000e0000 */
[----:B------:R-:W-:Y:S01]  /*b310*/  WARPGROUP.ARRIVE ;  /* 0x00000000000079c5 */ /* 0x000fe20000000000 */
[C---:B------:R-:W-:Y:S01]  /*b320*/  R2UR UR6, R10.reuse ;  /* 0x000000000a0672ca */ /* 0x040fe200000e0000 */
[----:B------:R-:W2:Y:S01]  /*b330*/  LDL R20, [R1+0x54] ;  /* 0x0000540001147983 */ /* 0x000ea20000100800 */
[----:B------:R-:W-:Y:S02]  /*b340*/  VIADD R12, R10, 0x2 ;  /* 0x000000020a0c7836 */ /* 0x000fe40000000000 */
[----:B------:R-:W-:Y:S02]  /*b350*/  IMAD.MOV.U32 R13, RZ, RZ, R11 ;  /* 0x000000ffff0d7224 */ /* 0x000fe400078e000b */
        /* <DEDUP_REMOVED lines=45> */
.L_x_12589:
[----:B------:R-:W-:Y:S05]  /*b630*/  BSYNC B0 ;  /* 0x0000000000007941 */ /* 0x000fea0003800000 */
.L_x_12588:
        /* <DEDUP_REMOVED lines=10> */
.L_x_12591:
[----:B------:R-:W-:Y:S05]  /*b6e0*/  BSYNC B0 ;  /* 0x0000000000007941 */ /* 0x000fea0003800000 */
.L_x_12590:
[----:B------:R-:W-:Y:S04]  /*b6f0*/  BSSY B0, `(.L_x_12592) ;  /* 0x0000006000007945 */ /* 0x000fe80003800000 */
[----:B-1----:R-:W-:Y:S05]  /*b700*/  @P0 BRA `(.L_x_12593) ;  /* 0x0000000000100947 */ /* 0x002fea0003800000 */
[----:B-----5:R-:W-:Y:S01]  /*b710*/  IMAD R4, R4, 0x8, R7 ;  /* 0x0000000804047824 */ /* 0x020fe200078e0207 */
[----:B------:R-:W-:-:S04]  /*b720*/  SHF.L.U32 R5, R5, 0x1f, RZ ;  /* 0x0000001f05057819 */ /* 0x000fc800000006ff */
[----:B------:R-:W1:Y:S02]  /*b730*/  SYNCS.PHASECHK.TRANS64.TRYWAIT P0, [R4+URZ], R5 ;  /* 0x00000005040075a7 */ /* 0x000e64000800017f */
[----:B-1----:R-:W-:Y:S05]  /*b740*/  @!P0 BRA `(.L_x_12594) ;  /* 0x000002f400248947 */ /* 0x002fea0003800000 */
.L_x_12593:
[----:B------:R-:W-:Y:S05]  /*b750*/  BSYNC B0 ;  /* 0x0000000000007941 */ /* 0x000fea0003800000 */
.L_x_12592:
[----:B0-----:R-:W2:Y:S04]  /*b760*/  LD.E R17, desc[UR42][R18.64+0x210] ;  /* 0x0002102a12117980 */ /* 0x001ea8000c101900 */
[----:B-1---5:R-:W2:Y:S04]  /*b770*/  LDL.64 R4, [R1+0x118] ;  /* 0x0001180001047983 */ /* 0x022ea80000100a00 */
[----:B------:R-:W3:Y:S04]  /*b780*/  LDL R16, [R1+0x90] ;  /* 0x0000900001107983 */ /* 0x000ee80000100800 */
        /* <DEDUP_REMOVED lines=178> */
[----:B0-----:R-:W-:Y:S01]  /*c2b0*/  LOP3.LUT R21, R20, 0x7f, RZ, 0xc0, !PT ;  /* 0x0000007f14157812 */ /* 0x001fe200078ec0ff */
[----:B------:R-:W-:Y:S03]  /*c2c0*/  STL [R1+0x90], R2 ;  /* 0x0000900201007387 */ /* 0x000fe60000100800 */
[----:B------:R-:W-:Y:S01]  /*c2d0*/  ISETP.NE.AND P0, PT, R21, RZ, PT ;  /* 0x000000ff1500720c */ /* 0x000fe20003f05270 */
[----:B------:R-:W-:Y:S01]  /*c2e0*/  STL [R1+0x90], R2 ;  /* 0x0000900201007387 */ /* 0x000fe20000100800 */
[----:B------:R-:W-:-:S03]  /*c2f0*/  SHF.R.U32.HI R20, RZ, 0x7, R20 ;  /* 0x00000007ff147819 */ /* 0x000fc60000011614 */
        /* <DEDUP_REMOVED lines=26> */
[----:B0-----:R-:W4:Y:S01]  /*c4a0*/  LDL.128 R4, [R1+0x140] ;  /* 0x0001400001047983 */ /* 0x001f220000100c00 */
[----:B------:R-:W-:Y:S01]  /*c4b0*/  BSSY B0, `(.L_x_12595) ;  /* 0x0000040000007945 */ /* 0x000fe20003800000 */
[----:B--2---:R-:W-:-:S04]  /*c4c0*/  SHF.R.S32.HI R15, RZ, 0x1f, R16 ;  /* 0x0000001fff0f7819 */ /* 0x004fc80000011410 */
        /* <DEDUP_REMOVED lines=10> */
[----:B------:R-:W-:Y:S02]  /*c570*/  LEA.HI R73, R73, R72, RZ, 0x3 ;  /* 0x0000004849497211 */ /* 0x000fe400078f18ff */
[----:B------:R-:W-:Y:S01]  /*c580*/  SHF.R.S32.HI R77, RZ, 0x7, R14 ;  /* 0x00000007ff4d7819 */ /* 0x000fe2000001140e */
[----:B------:R-:W-:Y:S01]  /*c590*/  IMAD.IADD R79, R16, 0x1, -R79 ;  /* 0x00000001104f7824 */ /* 0x000fe200078e0a4f */
[----:B------:R-:W-:Y:S02]  /*c5a0*/  SHF.R.S32.HI R15, RZ, 0x5, R20 ;  /* 0x00000005ff0f7819 */ /* 0x000fe40000011414 */
[----:B------:R-:W-:Y:S02]  /*c5b0*/  LOP3.LUT R73, R73, 0xfffffff8, RZ, 0xc0, !PT ;  /* 0xfffffff849497812 */ /* 0x000fe400078ec0ff */
[----:B------:R-:W-:Y:S01]  /*c5c0*/  LEA.HI R14, R14, R77, RZ, 0x1 ;  /* 0x0000004d0e0e7211 */ /* 0x000fe200078f08ff */
[----:B---3--:R-:W-:Y:S01]  /*c5d0*/  IMAD R74, R74, 0x8, R15 ;  /* 0x000000084a4a7824 */ /* 0x008fe200078e020f */
[----:B------:R-:W-:Y:S01]  /*c5e0*/  LEA.HI R15, R79, R79, RZ, 0x1 ;  /* 0x0000004f4f0f7211 */ /* 0x000fe200078f08ff */
[----:B------:R-:W-:Y:S01]  /*c5f0*/  IMAD.IADD R73, R72, 0x1, -R73 ;  /* 0x0000000148497824 */ /* 0x000fe200078e0a49 */
[----:B------:R-:W-:-:S02]  /*c600*/  LOP3.LUT R14, R14, 0x3fffffe, RZ, 0xc0, !PT ;  /* 0x03fffffe0e0e7812 */ /* 0x000fc400078ec0ff */
[----:B------:R-:W-:Y:S01]  /*c610*/  LOP3.LUT R16, R15, 0x1ffffffe, RZ, 0xc0, !PT ;  /* 0x1ffffffe0f107812 */ /* 0x000fe200078ec0ff */
[----:B------:R-:W-:Y:S01]  /*c620*/  IMAD.U32 R73, R74, 0x10, R73 ;  /* 0x000000104a497824 */ /* 0x000fe200078e0049 */
[----:B----4-:R-:W-:Y:S01]  /*c630*/  ISETP.NE.AND P1, PT, R12, 0x1, PT ;  /* 0x000000010c00780c */ /* 0x010fe20003f25270 */
[----:B------:R-:W-:Y:S02]  /*c640*/  IMAD.IADD R14, R77, 0x1, -R14 ;  /* 0x000000014d0e7824 */ /* 0x000fe400078e0a0e */
[----:B------:R-:W-:Y:S02]  /*c650*/  IMAD.IADD R16, R79, 0x1, -R16 ;  /* 0x000000014f107824 */ /* 0x000fe400078e0a10 */
[----:B------:R-:W-:-:S04]  /*c660*/  IMAD R73, R14, 0x40, R73 ;  /* 0x000000400e497824 */ /* 0x000fc800078e0249 */
[----:B------:R-:W-:-:S04]  /*c670*/  IMAD R14, R16, 0x8, R73 ;  /* 0x00000008100e7824 */ /* 0x000fc800078e0249 */
[----:B------:R-:W-:-:S05]  /*c680*/  @P1 IMAD.HI.U32 R12, R14, R13, RZ ;  /* 0x0000000d0e0c1227 */ /* 0x000fca00078e00ff */
[----:B------:R-:W-:Y:S01]  /*c690*/  @P1 SHF.R.U32.HI R14, RZ, R75, R12 ;  /* 0x0000004bff0e1219 */ /* 0x000fe2000001160c */
[----:B------:R-:W-:Y:S01]  /*c6a0*/  IMAD.MOV.U32 R13, RZ, RZ, -0x60 ;  /* 0xffffffa0ff0d7424 */ /* 0x000fe200078e00ff */
[----:B------:R-:W-:-:S03]  /*c6b0*/  LOP3.LUT R12, R21, 0x7ffffffc, RZ, 0xc0, !PT ;  /* 0x7ffffffc150c7812 */ /* 0x000fc600078ec0ff */
[----:B------:R-:W0:Y:S01]  /*c6c0*/  SHFL.IDX PT, R20, R14, RZ, 0x1c1f ;  /* 0x001c1fff0e147589 */ /* 0x000e2200000e0000 */
        /* <DEDUP_REMOVED lines=10> */
[--C-:B0-----:R-:W-:Y:S02]  /*c770*/  IMAD.IADD R6, R15, 0x1, R20.reuse ;  /* 0x000000010f067824 */ /* 0x101fe400078e0214 */
        /* <DEDUP_REMOVED lines=12> */
.L_x_12598:
[----:B------:R-:W-:-:S13]  /*c840*/  ISETP.NE.AND P1, PT, R9, 0x1, PT ;  /* 0x000000010900780c */ /* 0x000fda0003f25270 */
[----:B------:R-:W-:-:S05]  /*c850*/  @P1 IMAD.HI.U32 R12, R8, R10, RZ ;  /* 0x0000000a080c1227 */ /* 0x000fca00078e00ff */
[----:B------:R-:W-:-:S07]  /*c860*/  @P1 SHF.R.U32.HI R8, RZ, R11, R12 ;  /* 0x0000000bff081219 */ /* 0x000fce000001160c */
.L_x_12599:
[----:B------:R-:W-:Y:S05]  /*c870*/  BSYNC B1 ;  /* 0x0000000000017941 */ /* 0x000fea0003800000 */
.L_x_12597:
[----:B------:R-:W-:-:S05]  /*c880*/  IMAD R8, R8, R9, R73 ;  /* 0x0000000908087224 */ /* 0x000fca00078e0249 */
[----:B------:R-:W-:Y:S02]  /*c890*/  VIMNMX R7, R7, R8, !PT ;  /* 0x0000000807077248 */ /* 0x000fe40007fe0100 */
[----:B------:R-:W-:-:S07]  /*c8a0*/  VIADDMNMX R6, R8, R9, R6, PT ;  /* 0x0000000908067246 */ /* 0x000fce0003800106 */
.L_x_12596:
[----:B------:R-:W-:Y:S05]  /*c8b0*/  BSYNC B0 ;  /* 0x0000000000007941 */ /* 0x000fea0003800000 */
.L_x_12595:
[C---:B------:R-:W-:Y:S01]  /*c8c0*/  ISETP.GE.AND P1, PT, R21.reuse, 0x9, PT ;  /* 0x000000091500780c */ /* 0x040fe20003f26270 */
[----:B------:R-:W0:Y:S01]  /*c8d0*/  SHFL.IDX PT, R14, R14, 0x1, 0x1c1f ;  /* 0x003c1f000e0e7f89 */ /* 0x000e2200000e0000 */
[----:B------:R-:W-:Y:S01]  /*c8e0*/  ISETP.GE.AND P2, PT, R21, 0x2, PT ;  /* 0x000000021500780c */ /* 0x000fe20003f46270 */
[----:B------:R-:W-:Y:S01]  /*c8f0*/  BSSY B0, `(.L_x_12600) ;  /* 0x0000087000007945 */ /* 0x000fe20003800000 */
[----:B------:R-:W-:Y:S02]  /*c900*/  P2R R75, PR, RZ, 0x2 ;  /* 0x00000002ff4b7803 */ /* 0x000fe40000000000 */
[----:B------:R-:W-:Y:S02]  /*c910*/  ISETP.GT.AND P1, PT, R7, 0x8, !P1 ;  /* 0x000000080700780c */ /* 0x000fe40004f24270 */
[----:B------:R-:W-:Y:S02]  /*c920*/  P2R R8, PR, RZ, 0x4 ;  /* 0x00000004ff087803 */ /* 0x000fe40000000000 */
[----:B------:R-:W-:-:S02]  /*c930*/  ISETP.LT.OR P1, PT, R6, 0x9, P1 ;  /* 0x000000090600780c */ /* 0x000fc40000f21670 */
[----:B------:R-:W-:Y:S02]  /*c940*/  ISETP.GT.AND P2, PT, R7, 0x1, !P2 ;  /* 0x000000010700780c */ /* 0x000fe40005744270 */
[----:B------:R-:W-:Y:S02]  /*c950*/  ISETP.GE.AND P3, PT, R21, 0xa, PT ;  /* 0x0000000a1500780c */ /* 0x000fe40003f66270 */
[----:B------:R-:W-:Y:S02]  /*c960*/  FSEL R162, R28, -INF , !P1 ;  /* 0xff8000001ca27808 */ /* 0x000fe40004800000 */
[----:B------:R-:W-:Y:S02]  /*c970*/  ISETP.LT.OR P2, PT, R6, 0x2, P2 ;  /* 0x000000020600780c */ /* 0x000fe40001741670 */
[----:B------:R-:W-:Y:S02]  /*c980*/  ISETP.GT.AND P1, PT, R7, 0x9, !P3 ;  /* 0x000000090700780c */ /* 0x000fe40005f24270 */
[----:B------:R-:W-:-:S02]  /*c990*/  FSEL R88, R25, -INF , !P2 ;  /* 0xff80000019587808 */ /* 0x000fc40005000000 */
[C---:B------:R-:W-:Y:S01]  /*c9a0*/  ISETP.LT.OR P1, PT, R6.reuse, 0xa, P1 ;  /* 0x0000000a0600780c */ /* 0x040fe20000f21670 */
[--C-:B0-----:R-:W-:Y:S01]  /*c9b0*/  IMAD.IADD R12, R15, 0x1, R14.reuse ;  /* 0x000000010f0c7824 */ /* 0x101fe200078e020e */
[----:B------:R-:W-:Y:S01]  /*c9c0*/  ISETP.GE.AND P2, PT, R21, 0x11, PT ;  /* 0x000000111500780c */ /* 0x000fe20003f46270 */
[----:B------:R-:W-:Y:S01]  /*c9d0*/  IMAD.IADD R13, R17, 0x1, R14 ;  /* 0x00000001110d7824 */ /* 0x000fe200078e020e */
        /* <DEDUP_REMOVED lines=113> */
.L_x_12603:
[----:B------:R-:W-:-:S13]  /*d0f0*/  ISETP.NE.AND P6, PT, R9, 0x1, PT ;  /* 0x000000010900780c */ /* 0x000fda0003fc5270 */
[----:B------:R-:W-:-:S05]  /*d100*/  @P6 IMAD.HI.U32 R10, R4, R10, RZ ;  /* 0x0000000a040a6227 */ /* 0x000fca00078e00ff */
[----:B------:R-:W-:-:S07]  /*d110*/  @P6 SHF.R.U32.HI R4, RZ, R11, R10 ;  /* 0x0000000bff046219 */ /* 0x000fce000001160a */
.L_x_12604:
[----:B------:R-:W-:Y:S05]  /*d120*/  BSYNC B1 ;  /* 0x0000000000017941 */ /* 0x000fea0003800000 */
.L_x_12602:
[----:B------:R-:W-:-:S05]  /*d130*/  IMAD R4, R4, R9, R73 ;  /* 0x0000000904047224 */ /* 0x000fca00078e0249 */
[----:B------:R-:W-:Y:S02]  /*d140*/  VIADDMNMX R12, R4, R9, R12, PT ;  /* 0x00000009040c7246 */ /* 0x000fe4000380010c */
[----:B------:R-:W-:-:S07]  /*d150*/  VIMNMX R13, R13, R4, !PT ;  /* 0x000000040d0d7248 */ /* 0x000fce0007fe0100 */
.L_x_12601:
[----:B------:R-:W-:Y:S05]  /*d160*/  BSYNC B0 ;  /* 0x0000000000007941 */ /* 0x000fea0003800000 */
.L_x_12600:
        /* <DEDUP_REMOVED lines=81> */
[C---:B------:R-:W-:Y:S02]  /*d680*/  ISETP.GT.AND P2, PT, R13.reuse, 0x50, !P2 ;  /* 0x000000500d00780c */ /* 0x040fe40005744270 */
[----:B------:R-:W-:Y:S02]  /*d690*/  FMNMX.FTZ R4, R86, R4, !PT ;  /* 0x0000000456047209 */ /* 0x000fe40007810000 */
[----:B------:R-:W-:Y:S02]  /*d6a0*/  ISETP.LT.OR P1, PT, R12, 0x4a, P1 ;  /* 0x0000004a0c00780c */ /* 0x000fe40000f21670 */
[----:B------:R-:W-:Y:S02]  /*d6b0*/  FMNMX.FTZ R4, R74, R4, !PT ;  /* 0x000000044a047209 */ /* 0x000fe40007810000 */
[----:B------:R-:W-:-:S02]  /*d6c0*/  ISETP.GT.AND P3, PT, R13, 0x51, !P3 ;  /* 0x000000510d00780c */ /* 0x000fc40005f64270 */
        /* <DEDUP_REMOVED lines=35> */
[----:B------:R-:W-:-:S04]  /*d900*/  FMNMX.FTZ R5, R55, R4, !PT ;  /* 0x0000000437057209 */ /* 0x000fc80007810000 */
[----:B------:R-:W-:Y:S01]  /*d910*/  FMNMX.FTZ R4, R58, R5, !PT ;  /* 0x000000053a047209 */ /* 0x000fe20007810000 */
[----:B------:R-:W0:Y:S03]  /*d920*/  SHFL.BFLY PT, R9, R8, 0x2, 0x1f ;  /* 0x0c401f0008097f89 */ /* 0x000e2600000e0000 */
        /* <DEDUP_REMOVED lines=17> */
[----:B0-----:R-:W-:Y:S02]  /*da40*/  FMNMX.FTZ R10, R8, R9, !PT ;  /* 0x00000009080a7209 */ /* 0x001fe40007810000 */
[----:B------:R-:W-:Y:S02]  /*da50*/  FMNMX.FTZ R9, R71, R4, !PT ;  /* 0x0000000447097209 */ /* 0x000fe40007810000 */
[----:B------:R-:W2:Y:S04]  /*da60*/  LDL.64 R4, [R1+0x240] ;  /* 0x0002400001047983 */ /* 0x000ea80000100a00 */
[----:B------:R-:W-:Y:S04]  /*da70*/  STL.64 [R1+0x230], R8 ;  /* 0x0002300801007387 */ /* 0x000fe80000100a00 */
[----:B------:R-:W4:Y:S04]  /*da80*/  LDL R12, [R1+0x234] ;  /* 0x00023400010c7983 */ /* 0x000f280000100800 */
[----:B------:R-:W0:Y:S02]  /*da90*/  SHFL.BFLY PT, R11, R10, 0x1, 0x1f ;  /* 0x0c201f000a0b7f89 */ /* 0x000e2400000e0000 */
[----:B0-----:R-:W-:-:S05]  /*daa0*/  FMNMX.FTZ R10, R10, R11, !PT ;  /* 0x0000000b0a0a7209 */ /* 0x001fca0007810000 */
[----:B------:R-:W-:Y:S04]  /*dab0*/  STL [R1+0x230], R10 ;  /* 0x0002300a01007387 */ /* 0x000fe80000100800 */
[----:B------:R-:W3:Y:S04]  /*dac0*/  LDL R14, [R1+0x230] ;  /* 0x00023000010e7983 */ /* 0x000ee80000100800 */
[----:B----4-:R-:W0:Y:S02]  /*dad0*/  SHFL.BFLY PT, R9, R12, 0x2, 0x1f ;  /* 0x0c401f000c097f89 */ /* 0x010e2400000e0000 */
[----:B0-----:R-:W-:-:S05]  /*dae0*/  FMNMX.FTZ R9, R9, R12, !PT ;  /* 0x0000000c09097209 */ /* 0x001fca0007810000 */
[----:B------:R-:W0:Y:S01]  /*daf0*/  SHFL.BFLY PT, R8, R9, 0x1, 0x1f ;  /* 0x0c201f0009087f89 */ /* 0x000e2200000e0000 */
[----:B---3--:R-:W-:Y:S01]  /*db00*/  FMUL.FTZ R11, R41, R14 ;  /* 0x0000000e290b7220 */ /* 0x008fe20000410000 */
[----:B------:R-:W-:-:S04]  /*db10*/  FSETP.NEU.FTZ.AND P1, PT, R14, -INF , PT ;  /* 0xff8000000e00780b */ /* 0x000fc80003f3d000 */
[----:B------:R-:W-:Y:S02]  /*db20*/  FSEL R29, R14, RZ, P1 ;  /* 0x000000ff0e1d7208 */ /* 0x000fe40000800000 */
[----:B------:R-:W-:Y:S02]  /*db30*/  FSEL R11, R11, RZ, P1 ;  /* 0x000000ff0b0b7208 */ /* 0x000fe40000800000 */
[----:B0-----:R-:W-:Y:S01]  /*db40*/  FMNMX.FTZ R8, R9, R8, !PT ;  /* 0x0000000809087209 */ /* 0x001fe20007810000 */
[----:B------:R-:W-:-:S03]  /*db50*/  FADD.FTZ R6, R6, -R29 ;  /* 0x8000001d06067221 */ /* 0x000fc60000010000 */
[C---:B------:R-:W-:Y:S01]  /*db60*/  FSETP.NEU.FTZ.AND P1, PT, R8.reuse, -INF , PT ;  /* 0xff8000000800780b */ /* 0x040fe20003f3d000 */
[-C--:B------:R-:W-:Y:S01]  /*db70*/  FMUL.FTZ R9, R8, R41.reuse ;  /* 0x0000002908097220 */ /* 0x080fe20000410000 */
[-CC-:B------:R-:W-:Y:S02]  /*db80*/  FFMA.FTZ R184, R20, R41.reuse, -R11.reuse ;  /* 0x0000002914b87223 */ /* 0x180fe4000001080b */
        /* <DEDUP_REMOVED lines=25> */
[----:B------:R-:W-:Y:S01]  /*dd20*/  FSEL R6, R9, RZ, P1 ;  /* 0x000000ff09067208 */ /* 0x000fe20000800000 */
[----:B------:R-:W-:-:S04]  /*dd30*/  FADD.FTZ R10, R7, -R10 ;  /* 0x8000000a070a7221 */ /* 0x000fc80000010000 */
[-CC-:B------:R-:W-:Y:S01]  /*dd40*/  FFMA.FTZ R32, R26, R41.reuse, -R6.reuse ;  /* 0x000000291a207223 */ /* 0x180fe20000010806 */
[----:B------:R-:W-:Y:S01]  /*dd50*/  FMUL.FTZ R10, R41, R10 ;  /* 0x0000000a290a7220 */ /* 0x000fe20000410000 */
[-CC-:B------:R-:W-:Y:S01]  /*dd60*/  FFMA.FTZ R161, R27, R41.reuse, -R6.reuse ;  /* 0x000000291ba17223 */ /* 0x180fe20000010806 */
[----:B------:R-:W-:Y:S01]  /*dd70*/  MUFU.EX2 R160, R160 ;  /* 0x000000a000a07308 */ /* 0x000fe20000000800 */
[----:B------:R-:W-:-:S07]  /*dd80*/  FFMA.FTZ R31, R30, R41, -R6 ;  /* 0x000000291e1f7223 */ /* 0x000fce0000010806 */
[----:B------:R-:W2:Y:S01]  /*dd90*/  MUFU.EX2 R11, R11 ;  /* 0x0000000b000b7308 */ /* 0x000ea20000000800 */
[----:B------:R-:W-:-:S07]  /*dda0*/  FFMA.FTZ R163, R25, R41, -R6 ;  /* 0x0000002919a37223 */ /* 0x000fce0000010806 */
[----:B------:R-:W-:Y:S08]  /*ddb0*/  MUFU.EX2 R32, R32 ;  /* 0x0000002000207308 */ /* 0x000ff00000000800 */
[----:B------:R-:W0:Y:S01]  /*ddc0*/  MUFU.EX2 R10, R10 ;  /* 0x0000000a000a7308 */ /* 0x000e220000000800 */
[----:B------:R-:W-:-:S07]  /*ddd0*/  FFMA.FTZ R30, R15, R41, -R6 ;  /* 0x000000290f1e7223 */ /* 0x000fce0000010806 */
[----:B------:R-:W1:Y:S08]  /*dde0*/  MUFU.EX2 R13, R13 ;  /* 0x0000000d000d7308 */ /* 0x000e700000000800 */
[----:B------:R-:W3:Y:S01]  /*ddf0*/  MUFU.EX2 R161, R161 ;  /* 0x000000a100a17308 */ /* 0x000ee20000000800 */
[----:B------:R-:W-:-:S07]  /*de00*/  FFMA.FTZ R165, R17, R41, -R6 ;  /* 0x0000002911a57223 */ /* 0x000fce0000010806 */
[----:B------:R-:W4:Y:S08]  /*de10*/  MUFU.EX2 R162, R162 ;  /* 0x000000a200a27308 */ /* 0x000f300000000800 */
[----:B------:R-:W5:Y:S01]  /*de20*/  MUFU.EX2 R31, R31 ;  /* 0x0000001f001f7308 */ /* 0x000f620000000800 */
[----:B--2---:R-:W-:Y:S01]  /*de30*/  FFMA.FTZ R4, R11, R4, R160 ;  /* 0x000000040b047223 */ /* 0x004fe200000100a0 */
[----:B0-----:R-:W-:-:S06]  /*de40*/  FFMA.FTZ R14, R5, R10, R32 ;  /* 0x0000000a050e7223 */ /* 0x001fcc0000010020 */
[----:B------:R-:W0:Y:S01]  /*de50*/  MUFU.EX2 R37, R37 ;  /* 0x0000002500257308 */ /* 0x000e220000000800 */
[----:B------:R-:W-:-:S07]  /*de60*/  FFMA.FTZ R29, R38, R41, -R6 ;  /* 0x00000029261d7223 */ /* 0x000fce0000010806 */
[----:B------:R-:W2:Y:S01]  /*de70*/  MUFU.EX2 R163, R163 ;  /* 0x000000a300a37308 */ /* 0x000ea20000000800 */
[----:B-1----:R-:W-:Y:S01]  /*de80*/  FADD.FTZ R5, R13, R4 ;  /* 0x000000040d057221 */ /* 0x002fe20000010000 */
[----:B---3--:R-:W-:-:S06]  /*de90*/  FADD.FTZ R14, R161, R14 ;  /* 0x0000000ea10e7221 */ /* 0x008fcc0000010000 */
[----:B------:R-:W1:Y:S01]  /*dea0*/  MUFU.EX2 R36, R36 ;  /* 0x0000002400247308 */ /* 0x000e620000000800 */
[----:B------:R-:W-:-:S07]  /*deb0*/  FFMA.FTZ R167, R39, R41, -R6 ;  /* 0x0000002927a77223 */ /* 0x000fce0000010806 */
[----:B------:R-:W3:Y:S01]  /*dec0*/  MUFU.EX2 R30, R30 ;  /* 0x0000001e001e7308 */ /* 0x000ee20000000800 */
[----:B----4-:R-:W-:Y:S01]  /*ded0*/  FADD.FTZ R4, R162, R5 ;  /* 0x00000005a2047221 */ /* 0x010fe20000010000 */
[----:B-----5:R-:W-:-:S06]  /*dee0*/  FADD.FTZ R14, R31, R14 ;  /* 0x0000000e1f0e7221 */ /* 0x020fcc0000010000 */
[----:B------:R-:W4:Y:S01]  /*def0*/  MUFU.EX2 R164, R164 ;  /* 0x000000a400a47308 */ /* 0x000f220000000800 */
[----:B------:R-:W-:-:S07]  /*df00*/  FFMA.FTZ R28, R42, R41, -R6 ;  /* 0x000000292a1c7223 */ /* 0x000fce0000010806 */
[----:B------:R-:W5:Y:S01]  /*df10*/  MUFU.EX2 R165, R165 ;  /* 0x000000a500a57308 */ /* 0x000f620000000800 */
[----:B0-----:R-:W-:Y:S01]  /*df20*/  FADD.FTZ R5, R37, R4 ;  /* 0x0000000425057221 */ /* 0x001fe20000010000 */
[----:B--2---:R-:W-:-:S06]  /*df30*/  FADD.FTZ R7, R163, R14 ;  /* 0x0000000ea3077221 */ /* 0x004fcc0000010000 */
        /* <DEDUP_REMOVED lines=75> */
[----:B------:R-:W0:Y:S08]  /*e3f0*/  MUFU.EX2 R173, R173 ;  /* 0x000000ad00ad7308 */ /* 0x000e300000000800 */
[----:B------:R-:W2:Y:S01]  /*e400*/  MUFU.EX2 R17, R17 ;  /* 0x0000001100117308 */ /* 0x000ea20000000800 */
[----:B-1----:R-:W-:Y:S01]  /*e410*/  FADD.FTZ R7, R178, R7 ;  /* 0x00000007b2077221 */ /* 0x002fe20000010000 */
[----:B---3--:R-:W-:-:S06]  /*e420*/  FADD.FTZ R5, R175, R4 ;  /* 0x00000004af057221 */ /* 0x008fcc0000010000 */
[----:B------:R-:W1:Y:S08]  /*e430*/  MUFU.EX2 R21, R21 ;  /* 0x0000001500157308 */ /* 0x000e700000000800 */
[----:B------:R-:W3:Y:S01]  /*e440*/  MUFU.EX2 R14, R14 ;  /* 0x0000000e000e7308 */ /* 0x000ee20000000800 */
[----:B----4-:R-:W-:Y:S01]  /*e450*/  FADD.FTZ R4, R172, R7 ;  /* 0x00000007ac047221 */ /* 0x010fe20000010000 */
[----:B-----5:R-:W-:-:S06]  /*e460*/  FADD.FTZ R6, R16, R5 ;  /* 0x0000000510067221 */ /* 0x020fcc0000010000 */
[----:B------:R-:W4:Y:S08]  /*e470*/  MUFU.EX2 R20, R20 ;  /* 0x0000001400147308 */ /* 0x000f300000000800 */
[----:B------:R-:W5:Y:S01]  /*e480*/  MUFU.EX2 R15, R15 ;  /* 0x0000000f000f7308 */ /* 0x000f620000000800 */
[----:B0-----:R-:W-:Y:S01]  /*e490*/  FADD.FTZ R4, R173, R4 ;  /* 0x00000004ad047221 */ /* 0x001fe20000010000 */
[----:B--2---:R-:W-:-:S03]  /*e4a0*/  FADD.FTZ R5, R17, R6 ;  /* 0x0000000611057221 */ /* 0x004fc60000010000 */
[----:B-1----:R-:W-:Y:S01]  /*e4b0*/  FADD.FTZ R7, R21, R4 ;  /* 0x0000000415077221 */ /* 0x002fe20000010000 */
[----:B---3--:R-:W-:-:S03]  /*e4c0*/  FADD.FTZ R6, R14, R5 ;  /* 0x000000050e067221 */ /* 0x008fc60000010000 */
[----:B----4-:R-:W-:Y:S01]  /*e4d0*/  FADD.FTZ R4, R20, R7 ;  /* 0x0000000714047221 */ /* 0x010fe20000010000 */
[----:B------:R-:W-:Y:S01]  /*e4e0*/  STL [R1+0x234], R8 ;  /* 0x0002340801007387 */ /* 0x000fe20000100800 */
[----:B-----5:R-:W-:-:S05]  /*e4f0*/  FADD.FTZ R5, R15, R6 ;  /* 0x000000060f057221 */ /* 0x020fca0000010000 */
[----:B------:R0:W-:Y:S04]  /*e500*/  STL.64 [R1+0x240], R4 ;  /* 0x0002400401007387 */ /* 0x0001e80000100a00 */
[----:B------:R-:W2:Y:S01]  /*e510*/  LD.E R6, desc[UR42][R18.64+0x260] ;  /* 0x0002602a12067980 */ /* 0x000ea2000c101900 */
[----:B------:R-:W-:-:S04]  /*e520*/  UIADD3 UR4, UP0, UR37, 0x260, URZ ;  /* 0x0000026025047890 */ /* 0x000fc8000ff1e03f */
[----:B------:R-:W-:Y:S02]  /*e530*/  ULOP3.LUT UR5, UR4, 0x4, URZ, 0xfc, !UPT ;  /* 0x0000000404057892 */ /* 0x000fe4000f8efc3f */
[----:B------:R-:W-:-:S04]  /*e540*/  UIADD3.X UR6, URZ, UR36, URZ, UP0, !UPT ;  /* 0x000000243f067290 */ /* 0x000fc800087fe43f */
[----:B0-----:R-:W-:Y:S02]  /*e550*/  IMAD.U32 R4, RZ, RZ, UR5 ;  /* 0x00000005ff047e24 */ /* 0x001fe4000f8e00ff */
[----:B------:R-:W-:Y:S02]  /*e560*/  IMAD.U32 R5, RZ, RZ, UR6 ;  /* 0x00000006ff057e24 */ /* 0x000fe4000f8e00ff */
        /* <DEDUP_REMOVED lines=67> */
[----:B------:R-:W-:Y:S01]  /*e9a0*/  ULOP3.LUT UR5, UR4, 0x8, URZ, 0xfc, !UPT ;  /* 0x0000000804057892 */ /* 0x000fe2000f8efc3f */
[C---:B0-----:R-:W-:Y:S01]  /*e9b0*/  FMUL.FTZ R9, R11.reuse, R134 ;  /* 0x000000860b097220 */ /* 0x041fe20000410000 */
[----:B--2---:R-:W-:-:S04]  /*e9c0*/  FMUL.FTZ R45, R11, R25 ;  /* 0x000000190b2d7220 */ /* 0x004fc80000410000 */
[----:B------:R0:W-:Y:S01]  /*e9d0*/  ST.E desc[UR42][R18.64+0x274], R9 ;  /* 0x0002740912007985 */ /* 0x0001e2000c10192a */
[C---:B---3--:R-:W-:Y:S01]  /*e9e0*/  FMUL.FTZ R7, R11.reuse, R132 ;  /* 0x000000840b077220 */ /* 0x048fe20000410000 */
[C---:B----4-:R-:W-:Y:S01]  /*e9f0*/  FMUL.FTZ R25, R11.reuse, R136 ;  /* 0x000000880b197220 */ /* 0x050fe20000410000 */
[C---:B-----5:R-:W-:Y:S01]  /*ea00*/  FMUL.FTZ R27, R11.reuse, R138 ;  /* 0x0000008a0b1b7220 */ /* 0x060fe20000410000 */
[C---:B------:R-:W-:Y:S01]  /*ea10*/  FMUL.FTZ R39, R11.reuse, R140 ;  /* 0x0000008c0b277220 */ /* 0x040fe20000410000 */
[----:B------:R-:W-:Y:S01]  /*ea20*/  ST.E desc[UR42][R18.64+0x454], R45 ;  /* 0x0004542d12007985 */ /* 0x000fe2000c10192a */
[----:B0-----:R-:W-:-:S03]  /*ea30*/  FMUL.FTZ R9, R11, R148 ;  /* 0x000000940b097220 */ /* 0x001fc60000410000 */
[----:B------:R0:W-:Y:S01]  /*ea40*/  ST.E desc[UR42][R18.64+0x270], R7 ;  /* 0x0002700712007985 */ /* 0x0001e2000c10192a */
[----:B------:R-:W-:-:S03]  /*ea50*/  FMUL.FTZ R41, R11, R142 ;  /* 0x0000008e0b297220 */ /* 0x000fc60000410000 */
[----:B------:R1:W-:Y:S01]  /*ea60*/  ST.E desc[UR42][R18.64+0x280], R25 ;  /* 0x0002801912007985 */ /* 0x0003e2000c10192a */
[----:B------:R-:W-:-:S03]  /*ea70*/  FMUL.FTZ R43, R11, R144 ;  /* 0x000000900b2b7220 */ /* 0x000fc60000410000 */
[----:B------:R2:W-:Y:S04]  /*ea80*/  ST.E desc[UR42][R18.64+0x284], R27 ;  /* 0x0002841b12007985 */ /* 0x0005e8000c10192a */
[----:B------:R3:W-:Y:S01]  /*ea90*/  ST.E desc[UR42][R18.64+0x290], R39 ;  /* 0x0002902712007985 */ /* 0x0007e2000c10192a */
[C---:B0-----:R-:W-:Y:S01]  /*eaa0*/  FMUL.FTZ R7, R11.reuse, R146 ;  /* 0x000000920b077220 */ /* 0x041fe20000410000 */
[C---:B------:R-:W-:Y:S02]  /*eab0*/  FMUL.FTZ R45, R11.reuse, R150 ;  /* 0x000000960b2d7220 */ /* 0x040fe40000410000 */
[----:B------:R0:W-:Y:S01]  /*eac0*/  ST.E desc[UR42][R18.64+0x2b0], R9 ;  /* 0x0002b00912007985 */ /* 0x0001e2000c10192a */
[C---:B------:R-:W-:Y:S01]  /*ead0*/  FMUL.FTZ R47, R11.reuse, R130 ;  /* 0x000000820b2f7220 */ /* 0x040fe20000410000 */
[C---:B-1----:R-:W-:Y:S01]  /*eae0*/  FMUL.FTZ R25, R11.reuse, R128 ;  /* 0x000000800b197220 */ /* 0x042fe20000410000 */
[C---:B--2---:R-:W-:Y:S01]  /*eaf0*/  FMUL.FTZ R27, R11.reuse, R126 ;  /* 0x0000007e0b1b7220 */ /* 0x044fe20000410000 */
[C---:B---3--:R-:W-:Y:S01]  /*eb00*/  FMUL.FTZ R39, R11.reuse, R124 ;  /* 0x0000007c0b277220 */ /* 0x048fe20000410000 */
[----:B------:R1:W-:Y:S01]  /*eb10*/  ST.E desc[UR42][R18.64+0x294], R41 ;  /* 0x0002942912007985 */ /* 0x0003e2000c10192a */
[----:B0-----:R-:W-:-:S03]  /*eb20*/  FMUL.FTZ R9, R11, R118 ;  /* 0x000000760b097220 */ /* 0x001fc60000410000 */
[----:B------:R0:W-:Y:S04]  /*eb30*/  ST.E desc[UR42][R18.64+0x2a0], R43 ;  /* 0x0002a02b12007985 */ /* 0x0001e8000c10192a */
[----:B------:R2:W-:Y:S04]  /*eb40*/  ST.E desc[UR42][R18.64+0x2a4], R7 ;  /* 0x0002a40712007985 */ /* 0x0005e8000c10192a */
[----:B------:R3:W-:Y:S01]  /*eb50*/  ST.E desc[UR42][R18.64+0x2b4], R45 ;  /* 0x0002b42d12007985 */ /* 0x0007e2000c10192a */
[----:B-1----:R-:W-:-:S03]  /*eb60*/  FMUL.FTZ R41, R11, R110 ;  /* 0x0000006e0b297220 */ /* 0x002fc60000410000 */
[----:B------:R1:W-:Y:S01]  /*eb70*/  ST.E desc[UR42][R18.64+0x2c0], R47 ;  /* 0x0002c02f12007985 */ /* 0x0003e2000c10192a */
[----:B0-----:R-:W-:-:S03]  /*eb80*/  FMUL.FTZ R43, R11, R120 ;  /* 0x000000780b2b7220 */ /* 0x001fc60000410000 */
[----:B------:R0:W-:Y:S01]  /*eb90*/  ST.E desc[UR42][R18.64+0x2c4], R25 ;  /* 0x0002c41912007985 */ /* 0x0001e2000c10192a */
[----:B--2---:R-:W-:-:S03]  /*eba0*/  FMUL.FTZ R7, R11, R122 ;  /* 0x0000007a0b077220 */ /* 0x004fc60000410000 */
[----:B------:R2:W-:Y:S01]  /*ebb0*/  ST.E desc[UR42][R18.64+0x2d0], R27 ;  /* 0x0002d01b12007985 */ /* 0x0005e2000c10192a */
[----:B---3--:R-:W-:-:S03]  /*ebc0*/  FMUL.FTZ R45, R11, R100 ;  /* 0x000000640b2d7220 */ /* 0x008fc60000410000 */
[----:B------:R3:W-:Y:S01]  /*ebd0*/  ST.E desc[UR42][R18.64+0x2d4], R39 ;  /* 0x0002d42712007985 */ /* 0x0007e2000c10192a */
[C---:B-1----:R-:W-:Y:S01]  /*ebe0*/  FMUL.FTZ R47, R11.reuse, R112 ;  /* 0x000000700b2f7220 */ /* 0x042fe20000410000 */
[C---:B0-----:R-:W-:Y:S02]  /*ebf0*/  FMUL.FTZ R25, R11.reuse, R116 ;  /* 0x000000740b197220 */ /* 0x041fe40000410000 */
[----:B------:R0:W-:Y:S01]  /*ec00*/  ST.E desc[UR42][R18.64+0x2f4], R9 ;  /* 0x0002f40912007985 */ /* 0x0001e2000c10192a */
[C---:B--2---:R-:W-:Y:S01]  /*ec10*/  FMUL.FTZ R27, R11.reuse, R114 ;  /* 0x000000720b1b7220 */ /* 0x044fe20000410000 */
[C---:B---3--:R-:W-:Y:S02]  /*ec20*/  FMUL.FTZ R39, R11.reuse, R108 ;  /* 0x0000006c0b277220 */ /* 0x048fe40000410000 */
[----:B------:R1:W-:Y:S01]  /*ec30*/  ST.E desc[UR42][R18.64+0x2e0], R41 ;  /* 0x0002e02912007985 */ /* 0x0003e2000c10192a */
[----:B0-----:R-:W-:-:S03]  /*ec40*/  FMUL.FTZ R9, R11, R104 ;  /* 0x000000680b097220 */ /* 0x001fc60000410000 */
[----:B------:R0:W-:Y:S04]  /*ec50*/  ST.E desc[UR42][R18.64+0x2e4], R43 ;  /* 0x0002e42b12007985 */ /* 0x0001e8000c10192a */
[----:B------:R2:W-:Y:S01]  /*ec60*/  ST.E desc[UR42][R18.64+0x2f0], R7 ;  /* 0x0002f00712007985 */ /* 0x0005e2000c10192a */
[----:B-1----:R-:W-:-:S03]  /*ec70*/  FMUL.FTZ R41, R11, R90 ;  /* 0x0000005a0b297220 */ /* 0x002fc60000410000 */
[----:B------:R1:W-:Y:S04]  /*ec80*/  ST.E desc[UR42][R18.64+0x300], R25 ;  /* 0x0003001912007985 */ /* 0x0003e8000c10192a */
[----:B------:R3:W-:Y:S01]  /*ec90*/  ST.E desc[UR42][R18.64+0x304], R45 ;  /* 0x0003042d12007985 */ /* 0x0007e2000c10192a */
[----:B0-----:R-:W-:-:S03]  /*eca0*/  FMUL.FTZ R43, R11, R102 ;  /* 0x000000660b2b7220 */ /* 0x001fc60000410000 */
[----:B------:R0:W-:Y:S01]  /*ecb0*/  ST.E desc[UR42][R18.64+0x310], R47 ;  /* 0x0003102f12007985 */ /* 0x0001e2000c10192a */
[----:B--2---:R-:W-:-:S03]  /*ecc0*/  FMUL.FTZ R7, R11, R106 ;  /* 0x0000006a0b077220 */ /* 0x004fc60000410000 */
[----:B------:R2:W-:Y:S01]  /*ecd0*/  ST.E desc[UR42][R18.64+0x314], R27 ;  /* 0x0003141b12007985 */ /* 0x0005e2000c10192a */
[----:B-1----:R-:W-:-:S03]  /*ece0*/  FMUL.FTZ R25, R11, R98 ;  /* 0x000000620b197220 */ /* 0x002fc60000410000 */
[----:B------:R1:W-:Y:S01]  /*ecf0*/  ST.E desc[UR42][R18.64+0x320], R39 ;  /* 0x0003202712007985 */ /* 0x0003e2000c10192a */
[C---:B---3--:R-:W-:Y:S01]  /*ed00*/  FMUL.FTZ R45, R11.reuse, R80 ;  /* 0x000000500b2d7220 */ /* 0x048fe20000410000 */
[C---:B0-----:R-:W-:Y:S02]  /*ed10*/  FMUL.FTZ R47, R11.reuse, R92 ;  /* 0x0000005c0b2f7220 */ /* 0x041fe40000410000 */
[----:B------:R0:W-:Y:S01]  /*ed20*/  ST.E desc[UR42][R18.64+0x340], R9 ;  /* 0x0003400912007985 */ /* 0x0001e2000c10192a */
[C---:B--2---:R-:W-:Y:S01]  /*ed30*/  FMUL.FTZ R27, R11.reuse, R96 ;  /* 0x000000600b1b7220 */ /* 0x044fe20000410000 */
[C---:B-1----:R-:W-:Y:S02]  /*ed40*/  FMUL.FTZ R39, R11.reuse, R94 ;  /* 0x0000005e0b277220 */ /* 0x042fe40000410000 */
        /* <DEDUP_REMOVED lines=41> */
[----:B------:R1:W-:Y:S01]  /*efe0*/  ST.E desc[UR42][R18.64+0x3d4], R43 ;  /* 0x0003d42b12007985 */ /* 0x0003e2000c10192a */
[----:B------:R-:W-:-:S03]  /*eff0*/  FMUL.FTZ R49, R11, R8 ;  /* 0x000000080b317220 */ /* 0x000fc60000410000 */
        /* <DEDUP_REMOVED lines=8> */
[----:B------:R-:W-:Y:S02]  /*f080*/  IMAD.U32 R8, RZ, RZ, UR5 ;  /* 0x00000005ff087e24 */ /* 0x000fe4000f8e00ff */
[C---:B0-----:R-:W-:Y:S01]  /*f090*/  FMUL.FTZ R39, R11.reuse, R44 ;  /* 0x0000002c0b277220 */ /* 0x041fe20000410000 */
[----:B------:R0:W-:Y:S01]  /*f0a0*/  ST.E desc[UR42][R18.64+0x404], R9 ;  /* 0x0004040912007985 */ /* 0x0001e2000c10192a */
[C---:B--2---:R-:W-:Y:S01]  /*f0b0*/  FMUL.FTZ R45, R11.reuse, R26 ;  /* 0x0000001a0b2d7220 */ /* 0x044fe20000410000 */
[C---:B-1----:R-:W-:Y:S01]  /*f0c0*/  FMUL.FTZ R47, R11.reuse, R6 ;  /* 0x000000060b2f7220 */ /* 0x042fe20000410000 */
[----:B------:R-:W-:Y:S01]  /*f0d0*/  FMUL.FTZ R11, R11, R24 ;  /* 0x000000180b0b7220 */ /* 0x000fe20000410000 */
[----:B0-----:R-:W-:Y:S01]  /*f0e0*/  IMAD.U32 R9, RZ, RZ, UR6 ;  /* 0x00000006ff097e24 */ /* 0x001fe2000f8e00ff */
[----:B------:R-:W-:Y:S04]  /*f0f0*/  ST.E desc[UR42][R18.64+0x3f0], R7 ;  /* 0x0003f00712007985 */ /* 0x000fe8000c10192a */
[----:B------:R0:W-:Y:S04]  /*f100*/  ST.E desc[UR42][R18.64+0x410], R25 ;  /* 0x0004101912007985 */ /* 0x0001e8000c10192a */
[----:B------:R1:W-:Y:S04]  /*f110*/  ST.E desc[UR42][R18.64+0x414], R27 ;  /* 0x0004141b12007985 */ /* 0x0003e8000c10192a */
[----:B------:R-:W-:Y:S04]  /*f120*/  ST.E desc[UR42][R18.64+0x420], R41 ;  /* 0x0004202912007985 */ /* 0x000fe8000c10192a */
[----:B------:R-:W-:Y:S04]  /*f130*/  ST.E desc[UR42][R18.64+0x424], R43 ;  /* 0x0004242b12007985 */ /* 0x000fe8000c10192a */
[----:B------:R-:W-:Y:S04]  /*f140*/  ST.E desc[UR42][R18.64+0x430], R39 ;  /* 0x0004302712007985 */ /* 0x000fe8000c10192a */
[----:B------:R-:W-:Y:S04]  /*f150*/  ST.E desc[UR42][R18.64+0x434], R45 ;  /* 0x0004342d12007985 */ /* 0x000fe8000c10192a */
[----:B------:R-:W-:Y:S04]  /*f160*/  ST.E desc[UR42][R18.64+0x440], R47 ;  /* 0x0004402f12007985 */ /* 0x000fe8000c10192a */
[----:B------:R2:W-:Y:S04]  /*f170*/  ST.E desc[UR42][R18.64+0x444], R49 ;  /* 0x0004443112007985 */ /* 0x0005e8000c10192a */
[----:B------:R3:W-:Y:S04]  /*f180*/  ST.E desc[UR42][R18.64+0x450], R11 ;  /* 0x0004500b12007985 */ /* 0x0007e8000c10192a */
[----:B0-----:R-:W4:Y:S01]  /*f190*/  LD.E R25, desc[UR42][R8.64] ;  /* 0x0000002a08197980 */ /* 0x001f22000c101900 */
[----:B------:R-:W-:Y:S01]  /*f1a0*/  ULOP3.LUT UR4, UR4, 0xc, URZ, 0xfc, !UPT ;  /* 0x0000000c04047892 */ /* 0x000fe2000f8efc3f */
[----:B------:R-:W-:-:S05]  /*f1b0*/  IMAD.U32 R7, RZ, RZ, UR6 ;  /* 0x00000006ff077e24 */ /* 0x000fca000f8e00ff */
[----:B------:R-:W-:Y:S02]  /*f1c0*/  IMAD.U32 R6, RZ, RZ, UR4 ;  /* 0x00000004ff067e24 */ /* 0x000fe4000f8e00ff */
[----:B----4-:R-:W-:-:S05]  /*f1d0*/  FMUL.FTZ R25, R10, R25 ;  /* 0x000000190a197220 */ /* 0x010fca0000410000 */
[----:B------:R0:W-:Y:S04]  /*f1e0*/  ST.E desc[UR42][R8.64], R25 ;  /* 0x0000001908007985 */ /* 0x0001e8000c10192a */
[----:B-1----:R-:W4:Y:S01]  /*f1f0*/  LD.E R27, desc[UR42][R6.64] ;  /* 0x0000002a061b7980 */ /* 0x002f22000c101900 */
[----:B------:R-:W1:Y:S01]  /*f200*/  S2R R132, SR_TID.X ;  /* 0x0000000000847919 */ /* 0x000e620000002100 */
[----:B----4-:R-:W-:-:S05]  /*f210*/  FMUL.FTZ R27, R10, R27 ;  /* 0x0000001b0a1b7220 */ /* 0x010fca0000410000 */
[----:B------:R4:W-:Y:S04]  /*f220*/  ST.E desc[UR42][R6.64], R27 ;  /* 0x0000001b06007985 */ /* 0x0009e8000c10192a */
        /* <DEDUP_REMOVED lines=54> */
[----:B------:R-:W2:Y:S04]  /*f590*/  LD.E R41, desc[UR42][R18.64+0x41c] ;  /* 0x00041c2a12297980 */ /* 0x000ea8000c101900 */
[----:B------:R-:W2:Y:S04]  /*f5a0*/  LD.E R47, desc[UR42][R18.64+0x428] ;  /* 0x0004282a122f7980 */ /* 0x000ea8000c101900 */
[----:B------:R-:W2:Y:S04]  /*f5b0*/  LD.E R45, desc[UR42][R18.64+0x42c] ;  /* 0x00042c2a122d7980 */ /* 0x000ea8000c101900 */
[----:B------:R-:W2:Y:S04]  /*f5c0*/  LD.E R43, desc[UR42][R18.64+0x438] ;  /* 0x0004382a122b7980 */ /* 0x000ea8000c101900 */
[----:B------:R-:W2:Y:S04]  /*f5d0*/  LD.E R39, desc[UR42][R18.64+0x43c] ;  /* 0x00043c2a12277980 */ /* 0x000ea8000c101900 */
[----:B---3--:R-:W3:Y:S04]  /*f5e0*/  LD.E R11, desc[UR42][R18.64+0x448] ;  /* 0x0004482a120b7980 */ /* 0x008ee8000c101900 */
[----:B0-----:R-:W3:Y:S04]  /*f5f0*/  LD.E R25, desc[UR42][R18.64+0x44c] ;  /* 0x00044c2a12197980 */ /* 0x001ee8000c101900 */
[----:B----4-:R-:W4:Y:S01]  /*f600*/  LD.E R27, desc[UR42][R18.64+0x458] ;  /* 0x0004582a121b7980 */ /* 0x010f22000c101900 */
[----:B-1----:R-:W-:Y:S01]  /*f610*/  SHF.R.U32.HI R132, RZ, 0x7, R132 ;  /* 0x00000007ff847819 */ /* 0x002fe20000011684 */
[C---:B-----5:R-:W-:Y:S01]  /*f620*/  FMUL.FTZ R51, R10.reuse, R51 ;  /* 0x000000330a337220 */ /* 0x060fe20000410000 */
[----:B------:R-:W-:-:S04]  /*f630*/  FMUL.FTZ R26, R10, R26 ;  /* 0x0000001a0a1a7220 */ /* 0x000fc80000410000 */
        /* <DEDUP_REMOVED lines=54> */
[C---:B--2---:R-:W-:Y:S01]  /*f9a0*/  FMUL.FTZ R49, R10.reuse, R49 ;  /* 0x000000310a317220 */ /* 0x044fe20000410000 */
[C---:B------:R-:W-:Y:S01]  /*f9b0*/  FMUL.FTZ R41, R10.reuse, R41 ;  /* 0x000000290a297220 */ /* 0x040fe20000410000 */
[C---:B------:R-:W-:Y:S01]  /*f9c0*/  FMUL.FTZ R47, R10.reuse, R47 ;  /* 0x0000002f0a2f7220 */ /* 0x040fe20000410000 */
[C---:B------:R-:W-:Y:S01]  /*f9d0*/  FMUL.FTZ R45, R10.reuse, R45 ;  /* 0x0000002d0a2d7220 */ /* 0x040fe20000410000 */
[C---:B------:R-:W-:Y:S01]  /*f9e0*/  FMUL.FTZ R43, R10.reuse, R43 ;  /* 0x0000002b0a2b7220 */ /* 0x040fe20000410000 */
[C---:B------:R-:W-:Y:S01]  /*f9f0*/  FMUL.FTZ R39, R10.reuse, R39 ;  /* 0x000000270a277220 */ /* 0x040fe20000410000 */
[C---:B---3--:R-:W-:Y:S01]  /*fa00*/  FMUL.FTZ R51, R10.reuse, R11 ;  /* 0x0000000b0a337220 */ /* 0x048fe20000410000 */
[C---:B------:R-:W-:Y:S01]  /*fa10*/  FMUL.FTZ R25, R10.reuse, R25 ;  /* 0x000000190a197220 */ /* 0x040fe20000410000 */
[----:B----4-:R-:W-:Y:S01]  /*fa20*/  FMUL.FTZ R27, R10, R27 ;  /* 0x0000001b0a1b7220 */ /* 0x010fe20000410000 */
        /* <DEDUP_REMOVED lines=1292> */
[----:B------:R-:W5:Y:S04]  /*14af0*/  LD.E R15, desc[UR42][R8.64] ;  /* 0x0000002a080f7980 */ /* 0x000f68000c101900 */
[----:B-----5:R5:W-:Y:S04]  /*14b00*/  ST.E desc[UR42][R8.64], R15 ;  /* 0x0000000f08007985 */ /* 0x020be8000c10192a */
[----:B------:R-:W2:Y:S04]  /*14b10*/  LD.E R17, desc[UR42][R6.64] ;  /* 0x0000002a06117980 */ /* 0x000ea8000c101900 */
[----:B--2---:R2:W-:Y:S04]  /*14b20*/  ST.E desc[UR42][R6.64], R17 ;  /* 0x0000001106007985 */ /* 0x0045e8000c10192a */
[----:B------:R-:W2:Y:S04]  /*14b30*/  LD.E R21, desc[UR42][R18.64+0x270] ;  /* 0x0002702a12157980 */ /* 0x000ea8000c101900 */
[----:B0-----:R-:W2:Y:S04]  /*14b40*/  LD.E R25, desc[UR42][R18.64+0x274] ;  /* 0x0002742a12197980 */ /* 0x001ea8000c101900 */
[----:B-1----:R-:W2:Y:S04]  /*14b50*/  LD.E R27, desc[UR42][R18.64+0x278] ;  /* 0x0002782a121b7980 */ /* 0x002ea8000c101900 */
[----:B------:R-:W2:Y:S04]  /*14b60*/  LD.E R29, desc[UR42][R18.64+0x27c] ;  /* 0x00027c2a121d7980 */ /* 0x000ea8000c101900 */
[----:B---3--:R-:W3:Y:S04]  /*14b70*/  LD.E R11, desc[UR42][R18.64+0x280] ;  /* 0x0002802a120b7980 */ /* 0x008ee8000c101900 */
[----:B------:R-:W3:Y:S04]  /*14b80*/  LD.E R31, desc[UR42][R18.64+0x284] ;  /* 0x0002842a121f7980 */ /* 0x000ee8000c101900 */
[----:B----4-:R-:W4:Y:S04]  /*14b90*/  LD.E R5, desc[UR42][R18.64+0x288] ;  /* 0x0002882a12057980 */ /* 0x010f28000c101900 */
[----:B------:R-:W4:Y:S04]  /*14ba0*/  LD.E R13, desc[UR42][R18.64+0x28c] ;  /* 0x00028c2a120d7980 */ /* 0x000f28000c101900 */
[----:B-----5:R-:W5:Y:S04]  /*14bb0*/  LD.E R9, desc[UR42][R18.64+0x290] ;  /* 0x0002902a12097980 */ /* 0x020f68000c101900 */
[----:B------:R-:W5:Y:S04]  /*14bc0*/  LD.E R15, desc[UR42][R18.64+0x294] ;  /* 0x0002942a120f7980 */ /* 0x000f68000c101900 */
        /* <DEDUP_REMOVED lines=114> */
[----:B------:R0:W-:Y:S04]  /*152f0*/  ST.E desc[UR42][R18.64+0x270], R21 ;  /* 0x0002701512007985 */ /* 0x0001e8000c10192a */
[----:B------:R0:W-:Y:S04]  /*15300*/  ST.E desc[UR42][R18.64+0x274], R25 ;  /* 0x0002741912007985 */ /* 0x0001e8000c10192a */
[----:B------:R0:W-:Y:S04]  /*15310*/  ST.E desc[UR42][R18.64+0x278], R27 ;  /* 0x0002781b12007985 */ /* 0x0001e8000c10192a */
[----:B------:R0:W-:Y:S04]  /*15320*/  ST.E desc[UR42][R18.64+0x27c], R29 ;  /* 0x00027c1d12007985 */ /* 0x0001e8000c10192a */
[----:B---3--:R0:W-:Y:S04]  /*15330*/  ST.E desc[UR42][R18.64+0x280], R11 ;  /* 0x0002800b12007985 */ /* 0x0081e8000c10192a */
[----:B------:R0:W-:Y:S04]  /*15340*/  ST.E desc[UR42][R18.64+0x284], R31 ;  /* 0x0002841f12007985 */ /* 0x0001e8000c10192a */
[----:B----4-:R0:W-:Y:S04]  /*15350*/  ST.E desc[UR42][R18.64+0x288], R5 ;  /* 0x0002880512007985 */ /* 0x0101e8000c10192a */
[----:B------:R0:W-:Y:S04]  /*15360*/  ST.E desc[UR42][R18.64+0x28c], R13 ;  /* 0x00028c0d12007985 */ /* 0x0001e8000c10192a */
[----:B-----5:R0:W-:Y:S04]  /*15370*/  ST.E desc[UR42][R18.64+0x290], R9 ;  /* 0x0002900912007985 */ /* 0x0201e8000c10192a */
[----:B------:R0:W-:Y:S04]  /*15380*/  ST.E desc[UR42][R18.64+0x294], R15 ;  /* 0x0002940f12007985 */ /* 0x0001e8000c10192a */
        /* <DEDUP_REMOVED lines=122> */
.L_x_12606:
[----:B------:R-:W-:Y:S05]  /*15b30*/  BSYNC B0 ;  /* 0x0000000000007941 */ /* 0x000fea0003800000 */
.L_x_12605:
[C---:B------:R-:W-:Y:S01]  /*15b40*/  ISETP.GT.AND P0, PT, R0.reuse, R3, PT ;  /* 0x000000030000720c */ /* 0x040fe20003f04270 */
[----:B------:R-:W-:-:S12]  /*15b50*/  VIADD R0, R0, 0xffffffff ;  /* 0xffffffff00007836 */ /* 0x000fd80000000000 */
[----:B------:R-:W-:Y:S05]  /*15b60*/  @P0 BRA `(.L_x_12607) ;  /* 0xffffff5400100947 */ /* 0x000fea000383ffff */
[----:B0-----:R-:W2:Y:S02]  /*15b70*/  LDL R4, [R1+0x70] ;  /* 0x0000700001047983 */ /* 0x001ea40000100800 */
[----:B--2---:R-:W-:-:S07]  /*15b80*/  IMAD.SHL.U32 R4, R4, 0x80, RZ ;  /* 0x0000008004047824 */ /* 0x004fce00078e00ff */
.L_x_12580:
[----:B-1----:R-:W0:Y:S01]  /*15b90*/  LDC R2, c[0x0][0x448] ;  /* 0x00011200ff027b82 */ /* 0x002e220000000800 */
        /* <DEDUP_REMOVED lines=22> */
.L_x_12610:
[----:B------:R-:W-:-:S13]  /*15d00*/  ISETP.NE.AND P0, PT, R6, 0x1, PT ;  /* 0x000000010600780c */ /* 0x000fda0003f05270 */
[----:B------:R-:W0:Y:S02]  /*15d10*/  @P0 LDC.64 R4, c[0x0][0xae0] ;  /* 0x0002b800ff040b82 */ /* 0x000e240000000a00 */
[----:B0-----:R-:W-:-:S05]  /*15d20*/  @P0 IMAD.HI.U32 R4, R3, R4, RZ ;  /* 0x0000000403040227 */ /* 0x001fca00078e00ff */
[----:B------:R-:W-:-:S07]  /*15d30*/  @P0 SHF.R.U32.HI R3, RZ, R5, R4 ;  /* 0x00000005ff030219 */ /* 0x000fce0000011604 */
.L_x_12611:
[----:B------:R-:W-:Y:S05]  /*15d40*/  BSYNC B0 ;  /* 0x0000000000007941 */ /* 0x000fea0003800000 */
.L_x_12609:
[----:B------:R-:W-:-:S05]  /*15d50*/  IMAD R3, R3, R6, RZ ;  /* 0x0000000603037224 */ /* 0x000fca00078e02ff */
[----:B------:R-:W-:-:S07]  /*15d60*/  VIMNMX R2, R2, R3, !PT ;  /* 0x0000000302027248 */ /* 0x000fce0007fe0100 */
.L_x_12608:
        /* <DEDUP_REMOVED lines=9> */
.L_x_12629:
        /* <DEDUP_REMOVED lines=24> */
.L_x_12614:
[----:B------:R-:W-:Y:S05]  /*15f80*/  BSYNC B0 ;  /* 0x0000000000007941 */ /* 0x000fea0003800000 */
.L_x_12613:
        /* <DEDUP_REMOVED lines=13> */
.L_x_12616:
[----:B------:R-:W-:Y:S05]  /*16060*/  BSYNC B0 ;  /* 0x0000000000007941 */ /* 0x000fea0003800000 */
.L_x_12615:
        /* <DEDUP_REMOVED lines=8> */
.L_x_12618:
[----:B------:R-:W-:Y:S05]  /*160f0*/  BSYNC B0 ;  /* 0x0000000000007941 */ /* 0x000fea0003800000 */
.L_x_12617:
        /* <DEDUP_REMOVED lines=59> */
.L_x_12621:
[----:B------:R-:W-:Y:S05]  /*164b0*/  BSYNC B0 ;  /* 0x0000000000007941 */ /* 0x000fea0003800000 */
.L_x_12620:
        /* <DEDUP_REMOVED lines=10> */
.L_x_12623:
[----:B------:R-:W-:Y:S05]  /*16560*/  BSYNC B0 ;  /* 0x0000000000007941 */ /* 0x000fea0003800000 */
.L_x_12622:
[----:B------:R-:W-:Y:S04]  /*16570*/  BSSY B0, `(.L_x_12624) ;  /* 0x0000006000007945 */ /* 0x000fe80003800000 */
[----:B--2---:R-:W-:Y:S05]  /*16580*/  @P1 BRA `(.L_x_12625) ;  /* 0x0000000000101947 */ /* 0x004fea0003800000 */
[----:B-----5:R-:W-:Y:S01]  /*16590*/  IMAD R6, R6, 0x8, R9 ;  /* 0x0000000806067824 */ /* 0x020fe200078e0209 */
[----:B------:R-:W-:-:S04]  /*165a0*/  SHF.L.U32 R7, R7, 0x1f, RZ ;  /* 0x0000001f07077819 */ /* 0x000fc800000006ff */
[----:B------:R-:W2:Y:S02]  /*165b0*/  SYNCS.PHASECHK.TRANS64.TRYWAIT P1, [R6+URZ], R7 ;  /* 0x00000007060075a7 */ /* 0x000ea4000802017f */
[----:B--2---:R-:W-:Y:S05]  /*165c0*/  @!P1 BRA `(.L_x_12626) ;  /* 0x0000024400ac9947 */ /* 0x004fea0003800000 */
.L_x_12625:
[----:B------:R-:W-:Y:S05]  /*165d0*/  BSYNC B0 ;  /* 0x0000000000007941 */ /* 0x000fea0003800000 */
.L_x_12624:
[----:B-1----:R-:W3:Y:S04]  /*165e0*/  LD.E R21, desc[UR42][R2.64] ;  /* 0x0000002a02157980 */ /* 0x002ee8000c101900 */
[----:B--2--5:R-:W3:Y:S04]  /*165f0*/  LDL.64 R6, [R1+0x118] ;  /* 0x0001180001067983 */ /* 0x024ee80000100a00 */
[----:B------:R-:W2:Y:S04]  /*16600*/  LDL R20, [R1+0x90] ;  /* 0x0000900001147983 */ /* 0x000ea80000100800 */
        /* <DEDUP_REMOVED lines=178> */
[----:B-1----:R-:W-:Y:S01]  /*17130*/  LOP3.LUT R73, R72, 0x7f, RZ, 0xc0, !PT ;  /* 0x0000007f48497812 */ /* 0x002fe200078ec0ff */
        /* <DEDUP_REMOVED lines=41> */
[----:B-1----:R-:W-:Y:S02]  /*173d0*/  FMNMX.FTZ R10, R52, R7, !PT ;  /* 0x00000007340a7209 */ /* 0x002fe40007810000 */
        /* <DEDUP_REMOVED lines=23> */
[----:B------:R-:W-:Y:S01]  /*17550*/  FMNMX.FTZ R7, R55, R10, !PT ;  /* 0x0000000a37077209 */ /* 0x000fe20007810000 */
[----:B------:R-:W1:Y:S03]  /*17560*/  SHFL.BFLY PT, R11, R6, 0x2, 0x1f ;  /* 0x0c401f00060b7f89 */ /* 0x000e6600000e0000 */
[----:B------:R-:W-:-:S04]  /*17570*/  FMNMX.FTZ R10, R58, R7, !PT ;  /* 0x000000073a0a7209 */ /* 0x000fc80007810000 */
        /* <DEDUP_REMOVED lines=8> */
[----:B------:R-:W1:Y:S04]  /*17600*/  SHFL.BFLY PT, R12, R11, 0x1, 0x1f ;  /* 0x0c201f000b0c7f89 */ /* 0x000e6800000e0000 */
[----:B------:R2:W-:Y:S04]  /*17610*/  STL.64 [R1+0x230], R6 ;  /* 0x0002300601007387 */ /* 0x0005e80000100a00 */
[----:B------:R-:W3:Y:S04]  /*17620*/  LDL R14, [R1+0x234] ;  /* 0x00023400010e7983 */ /* 0x000ee80000100800 */
[----:B--2---:R-:W2:Y:S01]  /*17630*/  LDL.64 R6, [R1+0x240] ;  /* 0x0002400001067983 */ /* 0x004ea20000100a00 */
[----:B-1----:R-:W-:-:S03]  /*17640*/  FMNMX.FTZ R10, R11, R12, !PT ;  /* 0x0000000c0b0a7209 */ /* 0x002fc60007810000 */
[----:B------:R-:W4:Y:S04]  /*17650*/  LDL R12, [R1+0x250] ;  /* 0x00025000010c7983 */ /* 0x000f280000100800 */
[----:B------:R-:W-:Y:S04]  /*17660*/  STL [R1+0x230], R10 ;  /* 0x0002300a01007387 */ /* 0x000fe80000100800 */
[----:B------:R-:W2:Y:S04]  /*17670*/  LDL R15, [R1+0x230] ;  /* 0x00023000010f7983 */ /* 0x000ea80000100800 */
[----:B---3--:R-:W1:Y:S02]  /*17680*/  SHFL.BFLY PT, R17, R14, 0x2, 0x1f ;  /* 0x0c401f000e117f89 */ /* 0x008e6400000e0000 */
[----:B-1----:R-:W-:Y:S01]  /*17690*/  FMNMX.FTZ R21, R17, R14, !PT ;  /* 0x0000000e11157209 */ /* 0x002fe20007810000 */
[----:B--2---:R-:W-:-:S04]  /*176a0*/  FADD.FTZ R11, R8, -R15 ;  /* 0x8000000f080b7221 */ /* 0x004fc80000010000 */
[----:B------:R-:W1:Y:S01]  /*176b0*/  SHFL.BFLY PT, R8, R21, 0x1, 0x1f ;  /* 0x0c201f0015087f89 */ /* 0x000e6200000e0000 */
[----:B----4-:R-:W-:-:S04]  /*176c0*/  FMUL.FTZ R15, R12, R15 ;  /* 0x0000000f0c0f7220 */ /* 0x010fc80000410000 */
[-CC-:B------:R-:W-:Y:S01]  /*176d0*/  FFMA.FTZ R160, R24, R12.reuse, -R15.reuse ;  /* 0x0000000c18a07223 */ /* 0x180fe2000001080f */
[-C--:B------:R-:W-:Y:S01]  /*176e0*/  FMUL.FTZ R11, R11, R12.reuse ;  /* 0x0000000c0b0b7220 */ /* 0x080fe20000410000 */
[----:B------:R-:W-:Y:S01]  /*176f0*/  FFMA.FTZ R166, R36, R12, -R15 ;  /* 0x0000000c24a67223 */ /* 0x000fe2000001080f */
[----:B-1----:R-:W-:-:S05]  /*17700*/  FMNMX.FTZ R8, R21, R8, !PT ;  /* 0x0000000815087209 */ /* 0x002fca0007810000 */
[----:B------:R-:W-:-:S04]  /*17710*/  FADD.FTZ R9, R9, -R8 ;  /* 0x8000000809097221 */ /* 0x000fc80000010000 */
[----:B------:R-:W-:Y:S01]  /*17720*/  FMUL.FTZ R24, R12, R9 ;  /* 0x000000090c187220 */ /* 0x000fe20000410000 */
[----:B------:R-:W-:-:S04]  /*17730*/  FMUL.FTZ R9, R8, R12 ;  /* 0x0000000c08097220 */ /* 0x000fc80000410000 */
[-CC-:B------:R-:W-:Y:S01]  /*17740*/  FFMA.FTZ R161, R26, R12.reuse, -R9.reuse ;  /* 0x0000000c1aa17223 */ /* 0x180fe20000010809 */
[-C--:B------:R-:W-:Y:S01]  /*17750*/  FFMA.FTZ R36, R27, R12.reuse, -R9 ;  /* 0x0000000c1b247223 */ /* 0x080fe20000010809 */
[-C--:B------:R-:W-:Y:S01]  /*17760*/  FFMA.FTZ R72, R25, R12.reuse, -R15 ;  /* 0x0000000c19487223 */ /* 0x080fe2000001080f */
[----:B------:R-:W-:Y:S01]  /*17770*/  MUFU.EX2 R24, R24 ;  /* 0x0000001800187308 */ /* 0x000fe20000000800 */
[-C--:B------:R-:W-:Y:S01]  /*17780*/  FFMA.FTZ R163, R30, R12.reuse, -R9 ;  /* 0x0000000c1ea37223 */ /* 0x080fe20000010809 */
[-CC-:B------:R-:W-:Y:S01]  /*17790*/  FFMA.FTZ R162, R28, R12.reuse, -R15.reuse ;  /* 0x0000000c1ca27223 */ /* 0x180fe2000001080f */
[----:B------:R-:W-:-:S05]  /*177a0*/  FFMA.FTZ R164, R32, R12, -R15 ;  /* 0x0000000c20a47223 */ /* 0x000fca000001080f */
[----:B------:R-:W1:Y:S01]  /*177b0*/  MUFU.EX2 R161, R161 ;  /* 0x000000a100a17308 */ /* 0x000e620000000800 */
[-C--:B------:R-:W-:Y:S01]  /*177c0*/  FFMA.FTZ R32, R37, R12.reuse, -R15 ;  /* 0x0000000c25207223 */ /* 0x080fe2000001080f */
[----:B------:R-:W-:-:S06]  /*177d0*/  FFMA.FTZ R37, R31, R12, -R9 ;  /* 0x0000000c1f257223 */ /* 0x000fcc0000010809 */
[----:B------:R2:W-:Y:S01]  /*177e0*/  MUFU.EX2 R13, R11 ;  /* 0x0000000b000d7308 */ /* 0x0005e20000000800 */
[----:B------:R-:W-:-:S07]  /*177f0*/  FFMA.FTZ R73, R29, R12, -R15 ;  /* 0x0000000c1d497223 */ /* 0x000fce000001080f */
[----:B------:R-:W3:Y:S01]  /*17800*/  MUFU.EX2 R160, R160 ;  /* 0x000000a000a07308 */ /* 0x000ee20000000800 */
[----:B------:R-:W-:-:S07]  /*17810*/  FFMA.FTZ R165, R34, R12, -R9 ;  /* 0x0000000c22a57223 */ /* 0x000fce0000010809 */
[----:B------:R-:W4:Y:S08]  /*17820*/  MUFU.EX2 R36, R36 ;  /* 0x0000002400247308 */ /* 0x000f300000000800 */
[----:B------:R-:W0:Y:S01]  /*17830*/  MUFU.EX2 R72, R72 ;  /* 0x0000004800487308 */ /* 0x000e220000000800 */
[----:B------:R-:W-:-:S07]  /*17840*/  FFMA.FTZ R31, R35, R12, -R9 ;  /* 0x0000000c231f7223 */ /* 0x000fce0000010809 */
[----:B------:R-:W0:Y:S01]  /*17850*/  MUFU.EX2 R163, R163 ;  /* 0x000000a300a37308 */ /* 0x000e220000000800 */
[----:B------:R-:W-:-:S07]  /*17860*/  FFMA.FTZ R29, R33, R12, -R15 ;  /* 0x0000000c211d7223 */ /* 0x000fce000001080f */
[----:B------:R-:W0:Y:S01]  /*17870*/  MUFU.EX2 R162, R162 ;  /* 0x000000a200a27308 */ /* 0x000e220000000800 */
[-CC-:B------:R-:W-:Y:S01]  /*17880*/  FFMA.FTZ R168, R40, R12.reuse, -R15.reuse ;  /* 0x0000000c28a87223 */ /* 0x180fe2000001080f */
[-CC-:B------:R-:W-:Y:S01]  /*17890*/  FFMA.FTZ R33, R41, R12.reuse, -R15.reuse ;  /* 0x0000000c29217223 */ /* 0x180fe2000001080f */
[-CC-:B------:R-:W-:Y:S01]  /*178a0*/  FFMA.FTZ R170, R44, R12.reuse, -R15.reuse ;  /* 0x0000000c2caa7223 */ /* 0x180fe2000001080f */
[----:B------:R-:W-:-:S04]  /*178b0*/  FFMA.FTZ R28, R45, R12, -R15 ;  /* 0x0000000c2d1c7223 */ /* 0x000fc8000001080f */
[----:B------:R-:W0:Y:S01]  /*178c0*/  MUFU.EX2 R37, R37 ;  /* 0x0000002500257308 */ /* 0x000e220000000800 */
[-CC-:B------:R-:W-:Y:S01]  /*178d0*/  FFMA.FTZ R10, R48, R12.reuse, -R15.reuse ;  /* 0x0000000c300a7223 */ /* 0x180fe2000001080f */
[-CC-:B------:R-:W-:Y:S01]  /*178e0*/  FFMA.FTZ R177, R49, R12.reuse, -R15.reuse ;  /* 0x0000000c31b17223 */ /* 0x180fe2000001080f */
[-CC-:B--2---:R-:W-:Y:S01]  /*178f0*/  FFMA.FTZ R11, R52, R12.reuse, -R15.reuse ;  /* 0x0000000c340b7223 */ /* 0x184fe2000001080f */
[-CC-:B------:R-:W-:Y:S01]  /*17900*/  FFMA.FTZ R176, R53, R12.reuse, -R15.reuse ;  /* 0x0000000c35b07223 */ /* 0x180fe2000001080f */
[----:B------:R-:W-:-:S03]  /*17910*/  FFMA.FTZ R16, R56, R12, -R15 ;  /* 0x0000000c38107223 */ /* 0x000fc6000001080f */
[----:B------:R-:W2:Y:S01]  /*17920*/  MUFU.EX2 R73, R73 ;  /* 0x0000004900497308 */ /* 0x000ea20000000800 */
        /* <DEDUP_REMOVED lines=8> */
[----:B-1----:R-:W-:Y:S01]  /*179b0*/  FFMA.FTZ R15, R7, R24, R161 ;  /* 0x00000018070f7223 */ /* 0x002fe200000100a1 */
[----:B------:R-:W-:Y:S01]  /*179c0*/  FFMA.FTZ R167, R38, R12, -R9 ;  /* 0x0000000c26a77223 */ /* 0x000fe20000010809 */
[----:B---3--:R-:W-:-:S05]  /*179d0*/  FFMA.FTZ R7, R13, R6, R160 ;  /* 0x000000060d077223 */ /* 0x008fca00000100a0 */
[----:B------:R-:W1:Y:S01]  /*179e0*/  MUFU.EX2 R164, R164 ;  /* 0x000000a400a47308 */ /* 0x000e620000000800 */
[----:B----4-:R-:W-:Y:S01]  /*179f0*/  FADD.FTZ R6, R36, R15 ;  /* 0x0000000f24067221 */ /* 0x010fe20000010000 */
[----:B------:R-:W-:Y:S01]  /*17a00*/  FFMA.FTZ R34, R39, R12, -R9 ;  /* 0x0000000c27227223 */ /* 0x000fe20000010809 */
[----:B0-----:R-:W-:-:S05]  /*17a10*/  FADD.FTZ R7, R72, R7 ;  /* 0x0000000748077221 */ /* 0x001fca0000010000 */
[----:B------:R-:W0:Y:S01]  /*17a20*/  MUFU.EX2 R31, R31 ;  /* 0x0000001f001f7308 */ /* 0x000e220000000800 */
[----:B------:R-:W-:Y:S01]  /*17a30*/  FADD.FTZ R14, R163, R6 ;  /* 0x00000006a30e7221 */ /* 0x000fe20000010000 */
[----:B------:R-:W-:Y:S01]  /*17a40*/  FFMA.FTZ R169, R42, R12, -R9 ;  /* 0x0000000c2aa97223 */ /* 0x000fe20000010809 */
[----:B------:R-:W-:-:S05]  /*17a50*/  FADD.FTZ R6, R162, R7 ;  /* 0x00000007a2067221 */ /* 0x000fca0000010000 */
[----:B------:R-:W3:Y:S01]  /*17a60*/  MUFU.EX2 R29, R29 ;  /* 0x0000001d001d7308 */ /* 0x000ee20000000800 */
[----:B------:R-:W-:Y:S01]  /*17a70*/  FADD.FTZ R14, R37, R14 ;  /* 0x0000000e250e7221 */ /* 0x000fe20000010000 */
[----:B------:R-:W-:-:S06]  /*17a80*/  FFMA.FTZ R30, R43, R12, -R9 ;  /* 0x0000000c2b1e7223 */ /* 0x000fcc0000010809 */
[----:B------:R-:W4:Y:S01]  /*17a90*/  MUFU.EX2 R167, R167 ;  /* 0x000000a700a77308 */ /* 0x000f220000000800 */
[----:B--2---:R-:W-:-:S07]  /*17aa0*/  FADD.FTZ R7, R73, R6 ;  /* 0x0000000649077221 */ /* 0x004fce0000010000 */
[----:B------:R-:W2:Y:S01]  /*17ab0*/  MUFU.EX2 R166, R166 ;  /* 0x000000a600a67308 */ /* 0x000ea20000000800 */
[----:B------:R-:W-:Y:S01]  /*17ac0*/  FADD.FTZ R14, R165, R14 ;  /* 0x0000000ea50e7221 */ /* 0x000fe20000010000 */
[----:B------:R-:W-:-:S06]  /*17ad0*/  FFMA.FTZ R171, R46, R12, -R9 ;  /* 0x0000000c2eab7223 */ /* 0x000fcc0000010809 */
[----:B------:R-:W2:Y:S01]  /*17ae0*/  MUFU.EX2 R34, R34 ;  /* 0x0000002200227308 */ /* 0x000ea20000000800 */
[----:B-1----:R-:W-:-:S07]  /*17af0*/  FADD.FTZ R6, R164, R7 ;  /* 0x00000007a4067221 */ /* 0x002fce0000010000 */
[----:B------:R-:W1:Y:S01]  /*17b00*/  MUFU.EX2 R32, R32 ;  /* 0x0000002000207308 */ /* 0x000e620000000800 */
[----:B0-----:R-:W-:Y:S01]  /*17b10*/  FADD.FTZ R14, R31, R14 ;  /* 0x0000000e1f0e7221 */ /* 0x001fe20000010000 */
[----:B------:R-:W-:-:S06]  /*17b20*/  FFMA.FTZ R220, R47, R12, -R9 ;  /* 0x0000000c2fdc7223 */ /* 0x000fcc0000010809 */
[----:B------:R-:W0:Y:S01]  /*17b30*/  MUFU.EX2 R169, R169 ;  /* 0x000000a900a97308 */ /* 0x000e220000000800 */
[----:B---3--:R-:W-:-:S07]  /*17b40*/  FADD.FTZ R7, R29, R6 ;  /* 0x000000061d077221 */ /* 0x008fce0000010000 */
[----:B------:R-:W3:Y:S01]  /*17b50*/  MUFU.EX2 R168, R168 ;  /* 0x000000a800a87308 */ /* 0x000ee20000000800 */
[----:B----4-:R-:W-:Y:S01]  /*17b60*/  FADD.FTZ R15, R167, R14 ;  /* 0x0000000ea70f7221 */ /* 0x010fe20000010000 */
[----:B------:R-:W-:-:S06]  /*17b70*/  FFMA.FTZ R217, R50, R12, -R9 ;  /* 0x0000000c32d97223 */ /* 0x000fcc0000010809 */
[----:B------:R-:W4:Y:S01]  /*17b80*/  MUFU.EX2 R30, R30 ;  /* 0x0000001e001e7308 */ /* 0x000f220000000800 */
[----:B--2---:R-:W-:-:S07]  /*17b90*/  FADD.FTZ R7, R166, R7 ;  /* 0x00000007a6077221 */ /* 0x004fce0000010000 */
[----:B------:R-:W2:Y:S01]  /*17ba0*/  MUFU.EX2 R33, R33 ;  /* 0x0000002100217308 */ /* 0x000ea20000000800 */
[----:B------:R-:W-:Y:S01]  /*17bb0*/  FADD.FTZ R6, R34, R15 ;  /* 0x0000000f22067221 */ /* 0x000fe20000010000 */
[----:B-1----:R-:W-:-:S06]  /*17bc0*/  FADD.FTZ R7, R32, R7 ;  /* 0x0000000720077221 */ /* 0x002fcc0000010000 */
[----:B------:R-:W1:Y:S01]  /*17bd0*/  MUFU.EX2 R171, R171 ;  /* 0x000000ab00ab7308 */ /* 0x000e620000000800 */
[----:B------:R-:W-:-:S07]  /*17be0*/  FFMA.FTZ R218, R51, R12, -R9 ;  /* 0x0000000c33da7223 */ /* 0x000fce0000010809 */
[----:B------:R-:W1:Y:S01]  /*17bf0*/  MUFU.EX2 R170, R170 ;  /* 0x000000aa00aa7308 */ /* 0x000e620000000800 */
[----:B0-----:R-:W-:Y:S01]  /*17c00*/  FADD.FTZ R15, R169, R6 ;  /* 0x00000006a90f7221 */ /* 0x001fe20000010000 */
[----:B---3--:R-:W-:-:S06]  /*17c10*/  FADD.FTZ R6, R168, R7 ;  /* 0x00000007a8067221 */ /* 0x008fcc0000010000 */
[----:B------:R-:W0:Y:S01]  /*17c20*/  MUFU.EX2 R220, R220 ;  /* 0x000000dc00dc7308 */ /* 0x000e220000000800 */
[----:B------:R-:W-:-:S07]  /*17c30*/  FFMA.FTZ R216, R54, R12, -R9 ;  /* 0x0000000c36d87223 */ /* 0x000fce0000010809 */
[----:B------:R-:W3:Y:S01]  /*17c40*/  MUFU.EX2 R28, R28 ;  /* 0x0000001c001c7308 */ /* 0x000ee20000000800 */
[----:B----4-:R-:W-:Y:S01]  /*17c50*/  FADD.FTZ R14, R30, R15 ;  /* 0x0000000f1e0e7221 */ /* 0x010fe20000010000 */
[----:B--2---:R-:W-:-:S06]  /*17c60*/  FADD.FTZ R7, R33, R6 ;  /* 0x0000000621077221 */ /* 0x004fcc0000010000 */
[----:B------:R-:W2:Y:S01]  /*17c70*/  MUFU.EX2 R217, R217 ;  /* 0x000000d900d97308 */ /* 0x000ea20000000800 */
[----:B------:R-:W-:-:S07]  /*17c80*/  FFMA.FTZ R219, R55, R12, -R9 ;  /* 0x0000000c37db7223 */ /* 0x000fce0000010809 */
[----:B------:R-:W4:Y:S01]  /*17c90*/  MUFU.EX2 R10, R10 ;  /* 0x0000000a000a7308 */ /* 0x000f220000000800 */
[----:B-1----:R-:W-:Y:S01]  /*17ca0*/  FADD.FTZ R15, R171, R14 ;  /* 0x0000000eab0f7221 */ /* 0x002fe20000010000 */
[----:B------:R-:W-:-:S06]  /*17cb0*/  FADD.FTZ R7, R170, R7 ;  /* 0x00000007aa077221 */ /* 0x000fcc0000010000 */
[----:B------:R-:W-:Y:S01]  /*17cc0*/  MUFU.EX2 R177, R177 ;  /* 0x000000b100b17308 */ /* 0x000fe20000000800 */
[----:B------:R-:W-:-:S07]  /*17cd0*/  FFMA.FTZ R186, R58, R12, -R9 ;  /* 0x0000000c3aba7223 */ /* 0x000fce0000010809 */
[----:B------:R-:W1:Y:S01]  /*17ce0*/  MUFU.EX2 R218, R218 ;  /* 0x000000da00da7308 */ /* 0x000e620000000800 */
[----:B0-----:R-:W-:Y:S01]  /*17cf0*/  FADD.FTZ R6, R220, R15 ;  /* 0x0000000fdc067221 */ /* 0x001fe20000010000 */
[----:B---3--:R-:W-:-:S06]  /*17d00*/  FADD.FTZ R7, R28, R7 ;  /* 0x000000071c077221 */ /* 0x008fcc0000010000 */
[----:B------:R-:W-:Y:S01]  /*17d10*/  MUFU.EX2 R11, R11 ;  /* 0x0000000b000b7308 */ /* 0x000fe20000000800 */
[----:B------:R-:W-:-:S07]  /*17d20*/  FFMA.FTZ R204, R59, R12, -R9 ;  /* 0x0000000c3bcc7223 */ /* 0x000fce0000010809 */
[----:B------:R-:W0:Y:S01]  /*17d30*/  MUFU.EX2 R216, R216 ;  /* 0x000000d800d87308 */ /* 0x000e220000000800 */
[----:B--2---:R-:W-:Y:S01]  /*17d40*/  FADD.FTZ R15, R217, R6 ;  /* 0x00000006d90f7221 */ /* 0x004fe20000010000 */
[----:B----4-:R-:W-:-:S06]  /*17d50*/  FADD.FTZ R6, R10, R7 ;  /* 0x000000070a067221 */ /* 0x010fcc0000010000 */
[----:B------:R-:W-:Y:S01]  /*17d60*/  MUFU.EX2 R176, R176 ;  /* 0x000000b000b07308 */ /* 0x000fe20000000800 */
[----:B------:R-:W-:-:S07]  /*17d70*/  FFMA.FTZ R187, R62, R12, -R9 ;  /* 0x0000000c3ebb7223 */ /* 0x000fce0000010809 */
[----:B------:R-:W2:Y:S01]  /*17d80*/  MUFU.EX2 R219, R219 ;  /* 0x000000db00db7308 */ /* 0x000ea20000000800 */
[----:B-1----:R-:W-:Y:S01]  /*17d90*/  FADD.FTZ R15, R218, R15 ;  /* 0x0000000fda0f7221 */ /* 0x002fe20000010000 */
[----:B------:R-:W-:-:S06]  /*17da0*/  FADD.FTZ R6, R177, R6 ;  /* 0x00000006b1067221 */ /* 0x000fcc0000010000 */
[----:B------:R-:W-:Y:S01]  /*17db0*/  MUFU.EX2 R16, R16 ;  /* 0x0000001000107308 */ /* 0x000fe20000000800 */
[----:B------:R-:W-:-:S07]  /*17dc0*/  FFMA.FTZ R205, R63, R12, -R9 ;  /* 0x0000000c3fcd7223 */ /* 0x000fce0000010809 */
[----:B------:R-:W1:Y:S01]  /*17dd0*/  MUFU.EX2 R186, R186 ;  /* 0x000000ba00ba7308 */ /* 0x000e620000000800 */
[----:B0-----:R-:W-:Y:S01]  /*17de0*/  FADD.FTZ R14, R216, R15 ;  /* 0x0000000fd80e7221 */ /* 0x001fe20000010000 */
[----:B------:R-:W-:-:S06]  /*17df0*/  FADD.FTZ R7, R11, R6 ;  /* 0x000000060b077221 */ /* 0x000fcc0000010000 */
[----:B------:R-:W-:Y:S01]  /*17e00*/  MUFU.EX2 R175, R175 ;  /* 0x000000af00af7308 */ /* 0x000fe20000000800 */
[----:B------:R-:W-:-:S07]  /*17e10*/  FFMA.FTZ R178, R66, R12, -R9 ;  /* 0x0000000c42b27223 */ /* 0x000fce0000010809 */
[----:B------:R-:W0:Y:S01]  /*17e20*/  MUFU.EX2 R204, R204 ;  /* 0x000000cc00cc7308 */ /* 0x000e220000000800 */
[----:B--2---:R-:W-:Y:S01]  /*17e30*/  FADD.FTZ R15, R219, R14 ;  /* 0x0000000edb0f7221 */ /* 0x004fe20000010000 */
[----:B------:R-:W-:-:S06]  /*17e40*/  FADD.FTZ R7, R176, R7 ;  /* 0x00000007b0077221 */ /* 0x000fcc0000010000 */
        /* <DEDUP_REMOVED lines=15> */
[----:B------:R-:W-:Y:S08]  /*17f40*/  MUFU.EX2 R173, R173 ;  /* 0x000000ad00ad7308 */ /* 0x000ff00000000800 */
[----:B------:R-:W2:Y:S01]  /*17f50*/  MUFU.EX2 R184, R184 ;  /* 0x000000b800b87308 */ /* 0x000ea20000000800 */
[----:B-1----:R-:W-:Y:S01]  /*17f60*/  FADD.FTZ R9, R205, R14 ;  /* 0x0000000ecd097221 */ /* 0x002fe20000010000 */
[----:B------:R-:W-:-:S06]  /*17f70*/  FADD.FTZ R7, R174, R7 ;  /* 0x00000007ae077221 */ /* 0x000fcc0000010000 */
[----:B------:R-:W-:Y:S08]  /*17f80*/  MUFU.EX2 R21, R68 ;  /* 0x0000004400157308 */ /* 0x000ff00000000800 */
[----:B------:R-:W1:Y:S01]  /*17f90*/  MUFU.EX2 R179, R179 ;  /* 0x000000b300b37308 */ /* 0x000e620000000800 */
[----:B0-----:R-:W-:Y:S01]  /*17fa0*/  FADD.FTZ R9, R178, R9 ;  /* 0x00000009b2097221 */ /* 0x001fe20000010000 */
[----:B------:R-:W-:-:S06]  /*17fb0*/  FADD.FTZ R6, R20, R7 ;  /* 0x0000000714067221 */ /* 0x000fcc0000010000 */
[----:B------:R-:W0:Y:S08]  /*17fc0*/  MUFU.EX2 R172, R172 ;  /* 0x000000ac00ac7308 */ /* 0x000e300000000800 */
[----:B------:R-:W3:Y:S01]  /*17fd0*/  MUFU.EX2 R185, R185 ;  /* 0x000000b900b97308 */ /* 0x000ee20000000800 */
[----:B--2---:R-:W-:Y:S01]  /*17fe0*/  FADD.FTZ R12, R184, R9 ;  /* 0x00000009b80c7221 */ /* 0x004fe20000010000 */
[----:B------:R-:W-:-:S03]  /*17ff0*/  FADD.FTZ R6, R173, R6 ;  /* 0x00000006ad067221 */ /* 0x000fc60000010000 */
[----:B-1----:R-:W-:Y:S01]  /*18000*/  FADD.FTZ R12, R179, R12 ;  /* 0x0000000cb30c7221 */ /* 0x002fe20000010000 */
[----:B------:R-:W-:-:S04]  /*18010*/  FADD.FTZ R9, R21, R6 ;  /* 0x0000000615097221 */ /* 0x000fc80000010000 */
[----:B0-----:R-:W-:Y:S01]  /*18020*/  FADD.FTZ R6, R172, R9 ;  /* 0x00000009ac067221 */ /* 0x001fe20000010000 */
[----:B------:R-:W-:Y:S01]  /*18030*/  STL [R1+0x234], R8 ;  /* 0x0002340801007387 */ /* 0x000fe20000100800 */
[----:B---3--:R-:W-:-:S05]  /*18040*/  FADD.FTZ R7, R185, R12 ;  /* 0x0000000cb9077221 */ /* 0x008fca0000010000 */
        /* <DEDUP_REMOVED lines=74> */
[----:B------:R-:W-:Y:S01]  /*184f0*/  ULOP3.LUT UR6, UR4, 0x8, URZ, 0xfc, !UPT ;  /* 0x0000000804067892 */ /* 0x000fe2000f8efc3f */
        /* <DEDUP_REMOVED lines=8> */
[C---:B0-----:R-:W-:Y:S01]  /*18580*/  FMUL.FTZ R9, R13.reuse, R136 ;  /* 0x000000880d097220 */ /* 0x041fe20000410000 */
        /* <DEDUP_REMOVED lines=12> */
[C---:B---3--:R-:W-:Y:S01]  /*18650*/  FMUL.FTZ R27, R13.reuse, R128 ;  /* 0x000000800d1b7220 */ /* 0x048fe20000410000 */
[C---:B0-----:R-:W-:Y:S01]  /*18660*/  FMUL.FTZ R35, R13.reuse, R126 ;  /* 0x0000007e0d237220 */ /* 0x041fe20000410000 */
[C---:B-1----:R-:W-:Y:S01]  /*18670*/  FMUL.FTZ R39, R13.reuse, R112 ;  /* 0x000000700d277220 */ /* 0x042fe20000410000 */
[C---:B--2---:R-:W-:Y:S01]  /*18680*/  FMUL.FTZ R9, R13.reuse, R120 ;  /* 0x000000780d097220 */ /* 0x044fe20000410000 */
        /* <DEDUP_REMOVED lines=15> */
[C---:B--2---:R-:W-:Y:S01]  /*18780*/  FMUL.FTZ R35, R13.reuse, R110 ;  /* 0x0000006e0d237220 */ /* 0x044fe20000410000 */
[C---:B---3--:R-:W-:Y:S01]  /*18790*/  FMUL.FTZ R39, R13.reuse, R108 ;  /* 0x0000006c0d277220 */ /* 0x048fe20000410000 */
[C---:B0-----:R-:W-:Y:S01]  /*187a0*/  FMUL.FTZ R9, R13.reuse, R106 ;  /* 0x0000006a0d097220 */ /* 0x041fe20000410000 */
        /* <DEDUP_REMOVED lines=70> */
[----:B------:R-:W-:Y:S02]  /*18c10*/  IMAD.U32 R12, RZ, RZ, UR6 ;  /* 0x00000006ff0c7e24 */ /* 0x000fe4000f8e00ff */
[C---:B---3--:R-:W-:Y:S01]  /*18c20*/  FMUL.FTZ R45, R13.reuse, R14 ;  /* 0x0000000e0d2d7220 */ /* 0x048fe20000410000 */
[----:B0-----:R-:W-:Y:S01]  /*18c30*/  FMUL.FTZ R9, R13, R26 ;  /* 0x0000001a0d097220 */ /* 0x001fe20000410000 */
[----:B------:R-:W-:Y:S01]  /*18c40*/  IMAD.U32 R13, RZ, RZ, UR5 ;  /* 0x00000005ff0d7e24 */ /* 0x000fe2000f8e00ff */
[----:B------:R-:W-:Y:S04]  /*18c50*/  ST.E desc[UR42][R18.64+0x410], R15 ;  /* 0x0004100f12007985 */ /* 0x000fe8000c10192a */
[----:B------:R0:W-:Y:S04]  /*18c60*/  ST.E desc[UR42][R18.64+0x414], R25 ;  /* 0x0004141912007985 */ /* 0x0001e8000c10192a */
[----:B------:R-:W-:Y:S04]  /*18c70*/  ST.E desc[UR42][R18.64+0x420], R41 ;  /* 0x0004202912007985 */ /* 0x000fe8000c10192a */
[----:B------:R-:W-:Y:S04]  /*18c80*/  ST.E desc[UR42][R18.64+0x424], R43 ;  /* 0x0004242b12007985 */ /* 0x000fe8000c10192a */
[----:B------:R1:W-:Y:S04]  /*18c90*/  ST.E desc[UR42][R18.64+0x430], R27 ;  /* 0x0004301b12007985 */ /* 0x0003e8000c10192a */
        /* <DEDUP_REMOVED lines=68> */
[----:B--2---:R-:W2:Y:S04]  /*190e0*/  LD.E R39, desc[UR42][R18.64+0x41c] ;  /* 0x00041c2a12277980 */ /* 0x004ea8000c101900 */
[----:B---3--:R-:W3:Y:S04]  /*190f0*/  LD.E R45, desc[UR42][R18.64+0x428] ;  /* 0x0004282a122d7980 */ /* 0x008ee8000c101900 */
[----:B------:R-:W3:Y:S04]  /*19100*/  LD.E R43, desc[UR42][R18.64+0x42c] ;  /* 0x00042c2a122b7980 */ /* 0x000ee8000c101900 */
[----:B------:R-:W3:Y:S04]  /*19110*/  LD.E R41, desc[UR42][R18.64+0x438] ;  /* 0x0004382a12297980 */ /* 0x000ee8000c101900 */
[----:B------:R-:W3:Y:S04]  /*19120*/  LD.E R35, desc[UR42][R18.64+0x43c] ;  /* 0x00043c2a12237980 */ /* 0x000ee8000c101900 */
[----:B------:R-:W3:Y:S04]  /*19130*/  LD.E R9, desc[UR42][R18.64+0x448] ;  /* 0x0004482a12097980 */ /* 0x000ee8000c101900 */
[----:B0-----:R-:W3:Y:S04]  /*19140*/  LD.E R25, desc[UR42][R18.64+0x44c] ;  /* 0x00044c2a12197980 */ /* 0x001ee8000c101900 */
[----:B----4-:R-:W4:Y:S01]  /*19150*/  LD.E R27, desc[UR42][R18.64+0x458] ;  /* 0x0004582a121b7980 */ /* 0x010f22000c101900 */
[----:B-1----:R-:W-:Y:S01]  /*19160*/  SHF.R.U32.HI R138, RZ, 0x7, R138 ;  /* 0x00000007ff8a7819 */ /* 0x002fe2000001168a */
[C---:B------:R-:W-:Y:S01]  /*19170*/  FMUL.FTZ R49, R24.reuse, R49 ;  /* 0x0000003118317220 */ /* 0x040fe20000410000 */
        /* <DEDUP_REMOVED lines=57> */
[C---:B---3--:R-:W-:Y:S01]  /*19510*/  FMUL.FTZ R45, R24.reuse, R45 ;  /* 0x0000002d182d7220 */ /* 0x048fe20000410000 */
[C---:B------:R-:W-:Y:S01]  /*19520*/  FMUL.FTZ R43, R24.reuse, R43 ;  /* 0x0000002b182b7220 */ /* 0x040fe20000410000 */
[C---:B------:R-:W-:Y:S01]  /*19530*/  FMUL.FTZ R41, R24.reuse, R41 ;  /* 0x0000002918297220 */ /* 0x040fe20000410000 */
[C---:B------:R-:W-:Y:S01]  /*19540*/  FMUL.FTZ R35, R24.reuse, R35 ;  /* 0x0000002318237220 */ /* 0x040fe20000410000 */
[C---:B------:R-:W-:Y:S01]  /*19550*/  FMUL.FTZ R49, R24.reuse, R9 ;  /* 0x0000000918317220 */ /* 0x040fe20000410000 */
        /* <DEDUP_REMOVED lines=1289> */
[----:B------:R0:W-:Y:S04]  /*1e5f0*/  STL [R1+0x88], R0 ;  /* 0x0000880001007387 */ /* 0x0001e80000100800 */
[----:B------:R-:W2:Y:S04]  /*1e600*/  LD.E R9, desc[UR42][R18.64+0x260] ;  /* 0x0002602a12097980 */ /* 0x000ea8000c101900 */
[----:B--2---:R-:W-:Y:S04]  /*1e610*/  ST.E desc[UR42][R18.64+0x260], R9 ;  /* 0x0002600912007985 */ /* 0x004fe8000c10192a */
[----:B------:R-:W2:Y:S04]  /*1e620*/  LD.E R11, desc[UR42][R6.64] ;  /* 0x0000002a060b7980 */ /* 0x000ea8000c101900 */
[----:B--2---:R1:W-:Y:S04]  /*1e630*/  ST.E desc[UR42][R6.64], R11 ;  /* 0x0000000b06007985 */ /* 0x0043e8000c10192a */
[----:B------:R-:W2:Y:S04]  /*1e640*/  LD.E R17, desc[UR42][R12.64] ;  /* 0x0000002a0c117980 */ /* 0x000ea8000c101900 */
[----:B--2---:R2:W-:Y:S04]  /*1e650*/  ST.E desc[UR42][R12.64], R17 ;  /* 0x000000110c007985 */ /* 0x0045e8000c10192a */
[----:B------:R-:W3:Y:S04]  /*1e660*/  LD.E R21, desc[UR42][R14.64] ;  /* 0x0000002a0e157980 */ /* 0x000ee8000c101900 */
[----:B---3--:R3:W-:Y:S04]  /*1e670*/  ST.E desc[UR42][R14.64], R21 ;  /* 0x000000150e007985 */ /* 0x0087e8000c10192a */
[----:B0-----:R-:W4:Y:S04]  /*1e680*/  LD.E R0, desc[UR42][R18.64+0x270] ;  /* 0x0002702a12007980 */ /* 0x001f28000c101900 */
[----:B-1----:R-:W4:Y:S04]  /*1e690*/  LD.E R6, desc[UR42][R18.64+0x274] ;  /* 0x0002742a12067980 */ /* 0x002f28000c101900 */
[----:B------:R-:W4:Y:S04]  /*1e6a0*/  LD.E R7, desc[UR42][R18.64+0x278] ;  /* 0x0002782a12077980 */ /* 0x000f28000c101900 */
[----:B------:R-:W4:Y:S04]  /*1e6b0*/  LD.E R8, desc[UR42][R18.64+0x27c] ;  /* 0x00027c2a12087980 */ /* 0x000f28000c101900 */
[----:B------:R-:W4:Y:S04]  /*1e6c0*/  LD.E R9, desc[UR42][R18.64+0x280] ;  /* 0x0002802a12097980 */ /* 0x000f28000c101900 */
[----:B------:R-:W4:Y:S04]  /*1e6d0*/  LD.E R10, desc[UR42][R18.64+0x284] ;  /* 0x0002842a120a7980 */ /* 0x000f28000c101900 */
        /* <DEDUP_REMOVED lines=250> */
.L_x_12628:
[----:B------:R-:W-:Y:S05]  /*1f680*/  BSYNC B0 ;  /* 0x0000000000007941 */ /* 0x000fea0003800000 */
.L_x_12627:
[----:B------:R-:W-:Y:S05]  /*1f690*/  @P0 BRA `(.L_x_12629) ;  /* 0xffffff6400d80947 */ /* 0x000fea000383ffff */
[----:B01----:R-:W-:-:S07]  /*1f6a0*/  IMAD.MOV.U32 R0, RZ, RZ, R5 ;  /* 0x000000ffff007224 */ /* 0x003fce00078e0005 */
.L_x_12612:
[----:B------:R-:W-:-:S13]  /*1f6b0*/  ISETP.GE.AND P0, PT, R0, R189, PT ;  /* 0x000000bd0000720c */ /* 0x000fda0003f06270 */
[----:B------:R-:W-:Y:S05]  /*1f6c0*/  @!P0 BRA `(.L_x_12630) ;  /* 0x000000a800f48947 */ /* 0x000fea0003800000 */
[----:B------:R0:W5:Y:S02]  /*1f6d0*/  LDL.64 R2, [R1+0x170] ;  /* 0x0001700001027983 */ /* 0x0001640000100a00 */
.L_x_12657:
        /* <DEDUP_REMOVED lines=21> */
.L_x_12632:
[----:B------:R-:W-:Y:S05]  /*1f830*/  BSYNC B0 ;  /* 0x0000000000007941 */ /* 0x000fea0003800000 */
.L_x_12631:
        /* <DEDUP_REMOVED lines=13> */
.L_x_12634:
[----:B------:R-:W-:Y:S05]  /*1f910*/  BSYNC B0 ;  /* 0x0000000000007941 */ /* 0x000fea0003800000 */
.L_x_12633:
        /* <DEDUP_REMOVED lines=8> */
.L_x_12636:
[----:B------:R-:W-:Y:S05]  /*1f9a0*/  BSYNC B0 ;  /* 0x0000000000007941 */ /* 0x000fea0003800000 */
.L_x_12635:
[----:B------:R-:W2:Y:S04]  /*1f9b0*/  LD.E R5, desc[UR42][R2.64] ;  /* 0x0000002a02057980 */ /* 0x000ea8000c101900 */
[----:B------:R-:W2:Y:S01]  /*1f9c0*/  LDL.64 R12, [R1+0xa0] ;  /* 0x0000a000010c7983 */ /* 0x000ea20000100a00 */
[----:B------:R-:W-:Y:S05]  /*1f9d0*/  WARPSYNC.ALL ;  /* 0x0000000000007948 */ /* 0x000fea0003800000 */
[----:B------:R-:W3:Y:S04]  /*1f9e0*/  LDL.64 R14, [R1+0x98] ;  /* 0x00009800010e7983 */ /* 0x000ee80000100a00 */
[----:B-1---5:R-:W4:Y:S04]  /*1f9f0*/  LDL.64 R6, [R1+0x98] ;  /* 0x0000980001067983 */ /* 0x022f280000100a00 */
[----:B------:R-:W4:Y:S01]  /*1fa00*/  LDL.64 R8, [R1+0x98] ;  /* 0x0000980001087983 */ /* 0x000f220000100a00 */
        /* <DEDUP_REMOVED lines=53> */
.L_x_12639:
[----:B------:R-:W-:Y:S05]  /*1fd60*/  BSYNC B0 ;  /* 0x0000000000007941 */ /* 0x000fea0003800000 */
.L_x_12638:
        /* <DEDUP_REMOVED lines=10> */
.L_x_12641:
[----:B------:R-:W-:Y:S05]  /*1fe10*/  BSYNC B0 ;  /* 0x0000000000007941 */ /* 0x000fea0003800000 */
.L_x_12640:
[----:B------:R-:W-:Y:S04]  /*1fe20*/  BSSY B0, `(.L_x_12642) ;  /* 0x0000006000007945 */ /* 0x000fe80003800000 */
[----:B--2---:R-:W-:Y:S05]  /*1fe30*/  @P0 BRA `(.L_x_12643) ;  /* 0x0000000000100947 */ /* 0x004fea0003800000 */
[----:B-----5:R-:W-:Y:S01]  /*1fe40*/  IMAD R6, R6, 0x8, R8 ;  /* 0x0000000806067824 */ /* 0x020fe200078e0208 */
[----:B------:R-:W-:-:S04]  /*1fe50*/  SHF.L.U32 R7, R7, 0x1f, RZ ;  /* 0x0000001f07077819 */ /* 0x000fc800000006ff */
[----:B------:R-:W2:Y:S02]  /*1fe60*/  SYNCS.PHASECHK.TRANS64.TRYWAIT P0, [R6+URZ], R7 ;  /* 0x00000007060075a7 */ /* 0x000ea4000800017f */
[----:B--2---:R-:W-:Y:S05]  /*1fe70*/  @!P0 BRA `(.L_x_12644) ;  /* 0x000001ac00a88947 */ /* 0x004fea0003800000 */
.L_x_12643:
[----:B------:R-:W-:Y:S05]  /*1fe80*/  BSYNC B0 ;  /* 0x0000000000007941 */ /* 0x000fea0003800000 */
.L_x_12642:
        /* <DEDUP_REMOVED lines=253> */
[----:B------:R-:W-:-:S04]  /*20e60*/  VIADD R92, R5, 0xffffffff ;  /* 0xffffffff055c7836 */ /* 0x000fc80000000000 */
[C---:B------:R-:W-:Y:S02]  /*20e70*/  IMAD.IADD R11, R6.reuse, 0x1, R11 ;  /* 0x00000001060b7824 */ /* 0x040fe400078e020b */
[----:B------:R-:W-:Y:S02]  /*20e80*/  IMAD.IADD R17, R6, 0x1, R7 ;  /* 0x0000000106117824 */ /* 0x000fe400078e0207 */
[----:B------:R-:W-:Y:S02]  /*20e90*/  IMAD R12, R0, -0x60, R12 ;  /* 0xffffffa0000c7824 */ /* 0x000fe400078e020c */
        /* <DEDUP_REMOVED lines=13> */
.L_x_12648:
[----:B------:R-:W-:-:S13]  /*20f70*/  ISETP.NE.AND P1, PT, R13, 0x1, PT ;  /* 0x000000010d00780c */ /* 0x000fda0003f25270 */
[----:B------:R-:W-:-:S05]  /*20f80*/  @P1 IMAD.HI.U32 R10, R7, R14, RZ ;  /* 0x0000000e070a1227 */ /* 0x000fca00078e00ff */
[----:B------:R-:W-:-:S07]  /*20f90*/  @P1 SHF.R.U32.HI R7, RZ, R15, R10 ;  /* 0x0000000fff071219 */ /* 0x000fce000001160a */
.L_x_12649:
[----:B------:R-:W-:Y:S05]  /*20fa0*/  BSYNC B1 ;  /* 0x0000000000017941 */ /* 0x000fea0003800000 */
.L_x_12647:
[----:B------:R-:W-:-:S05]  /*20fb0*/  IMAD R10, R7, R13, R92 ;  /* 0x0000000d070a7224 */ /* 0x000fca00078e025c */
[----:B------:R-:W-:Y:S02]  /*20fc0*/  VIMNMX R5, R5, R10, !PT ;  /* 0x0000000a05057248 */ /* 0x000fe40007fe0100 */
[----:B------:R-:W-:-:S07]  /*20fd0*/  VIADDMNMX R6, R10, R13, R6, PT ;  /* 0x0000000d0a067246 */ /* 0x000fce0003800106 */
.L_x_12646:
[----:B------:R-:W-:Y:S05]  /*20fe0*/  BSYNC B0 ;  /* 0x0000000000007941 */ /* 0x000fea0003800000 */
.L_x_12645:
[C---:B------:R-:W-:Y:S01]  /*20ff0*/  ISETP.GE.AND P1, PT, R12.reuse, 0x9, PT ;  /* 0x000000090c00780c */ /* 0x040fe20003f26270 */
[----:B------:R-:W1:Y:S01]  /*21000*/  SHFL.IDX PT, R90, R90, 0x1, 0x1c1f ;  /* 0x003c1f005a5a7f89 */ /* 0x000e6200000e0000 */
[----:B------:R-:W-:Y:S01]  /*21010*/  ISETP.GE.AND P2, PT, R12, 0x2, PT ;  /* 0x000000020c00780c */ /* 0x000fe20003f46270 */
[----:B------:R-:W-:Y:S01]  /*21020*/  BSSY B0, `(.L_x_12650) ;  /* 0x0000087000007945 */ /* 0x000fe20003800000 */
[----:B------:R-:W-:Y:S02]  /*21030*/  P2R R21, PR, RZ, 0x2 ;  /* 0x00000002ff157803 */ /* 0x000fe40000000000 */
[----:B------:R-:W-:Y:S02]  /*21040*/  ISETP.GT.AND P1, PT, R5, 0x8, !P1 ;  /* 0x000000080500780c */ /* 0x000fe40004f24270 */
[----:B------:R-:W-:Y:S02]  /*21050*/  P2R R10, PR, RZ, 0x4 ;  /* 0x00000004ff0a7803 */ /* 0x000fe40000000000 */
[----:B------:R-:W-:-:S02]  /*21060*/  ISETP.LT.OR P1, PT, R6, 0x9, P1 ;  /* 0x000000090600780c */ /* 0x000fc40000f21670 */
[C---:B------:R-:W-:Y:S02]  /*21070*/  ISETP.GT.AND P2, PT, R5.reuse, 0x1, !P2 ;  /* 0x000000010500780c */ /* 0x040fe40005744270 */
[----:B------:R-:W-:Y:S02]  /*21080*/  ISETP.GE.AND P3, PT, R12, 0xa, PT ;  /* 0x0000000a0c00780c */ /* 0x000fe40003f66270 */
[----:B------:R-:W-:Y:S02]  /*21090*/  FSEL R162, R28, -INF , !P1 ;  /* 0xff8000001ca27808 */ /* 0x000fe40004800000 */
[----:B------:R-:W-:Y:S02]  /*210a0*/  ISETP.LT.OR P2, PT, R6, 0x2, P2 ;  /* 0x000000020600780c */ /* 0x000fe40001741670 */
[----:B------:R-:W-:Y:S02]  /*210b0*/  ISETP.GT.AND P1, PT, R5, 0x9, !P3 ;  /* 0x000000090500780c */ /* 0x000fe40005f24270 */
[----:B------:R-:W-:-:S02]  /*210c0*/  FSEL R88, R25, -INF , !P2 ;  /* 0xff80000019587808 */ /* 0x000fc40005000000 */
[----:B------:R-:W-:Y:S01]  /*210d0*/  ISETP.LT.OR P1, PT, R6, 0xa, P1 ;  /* 0x0000000a0600780c */ /* 0x000fe20000f21670 */
[----:B-1----:R-:W-:Y:S01]  /*210e0*/  IMAD.IADD R7, R17, 0x1, R90 ;  /* 0x0000000111077824 */ /* 0x002fe200078e025a */
        /* <DEDUP_REMOVED lines=115> */
.L_x_12653:
[----:B------:R-:W-:-:S13]  /*21820*/  ISETP.NE.AND P6, PT, R13, 0x1, PT ;  /* 0x000000010d00780c */ /* 0x000fda0003fc5270 */
[----:B------:R-:W-:-:S05]  /*21830*/  @P6 IMAD.HI.U32 R14, R8, R14, RZ ;  /* 0x0000000e080e6227 */ /* 0x000fca00078e00ff */
[----:B------:R-:W-:-:S07]  /*21840*/  @P6 SHF.R.U32.HI R8, RZ, R15, R14 ;  /* 0x0000000fff086219 */ /* 0x000fce000001160e */
.L_x_12654:
[----:B------:R-:W-:Y:S05]  /*21850*/  BSYNC B1 ;  /* 0x0000000000017941 */ /* 0x000fea0003800000 */
.L_x_12652:
[----:B------:R-:W-:-:S05]  /*21860*/  IMAD R8, R8, R13, R92 ;  /* 0x0000000d08087224 */ /* 0x000fca00078e025c */
[----:B------:R-:W-:Y:S02]  /*21870*/  VIADDMNMX R6, R8, R13, R6, PT ;  /* 0x0000000d08067246 */ /* 0x000fe40003800106 */
[----:B------:R-:W-:-:S07]  /*21880*/  VIMNMX R7, R7, R8, !PT ;  /* 0x0000000807077248 */ /* 0x000fce0007fe0100 */
.L_x_12651:
[----:B------:R-:W-:Y:S05]  /*21890*/  BSYNC B0 ;  /* 0x0000000000007941 */ /* 0x000fea0003800000 */
.L_x_12650:
        /* <DEDUP_REMOVED lines=78> */
[----:B--2---:R-:W-:Y:S02]  /*21d80*/  FMNMX.FTZ R5, R160, R8, !PT ;  /* 0x00000008a0057209 */ /* 0x004fe40007810000 */
[----:B------:R-:W-:-:S02]  /*21d90*/  FMNMX.FTZ R10, R26, R9, !PT ;  /* 0x000000091a0a7209 */ /* 0x000fc40007810000 */
[----:B------:R-:W-:Y:S02]  /*21da0*/  FMNMX.FTZ R5, R88, R5, !PT ;  /* 0x0000000558057209 */ /* 0x000fe40007810000 */
[----:B------:R-:W-:Y:S02]  /*21db0*/  FSEL R62, R62, -INF , !P5 ;  /* 0xff8000003e3e7808 */ /* 0x000fe40006800000 */
        /* <DEDUP_REMOVED lines=39> */
[----:B------:R-:W-:Y:S02]  /*22030*/  ISETP.GT.AND P2, PT, R7, 0x50, !P2 ;  /* 0x000000500700780c */ /* 0x000fe40005744270 */
[----:B-1----:R-:W-:Y:S02]  /*22040*/  FMNMX.FTZ R13, R10, R11, !PT ;  /* 0x0000000b0a0d7209 */ /* 0x002fe40007810000 */
[----:B------:R-:W-:Y:S02]  /*22050*/  ISETP.LT.OR P1, PT, R6, 0x4a, P1 ;  /* 0x0000004a0600780c */ /* 0x000fe40000f21670 */
[----:B------:R-:W-:Y:S01]  /*22060*/  FMNMX.FTZ R5, R59, R12, !PT ;  /* 0x0000000c3b057209 */ /* 0x000fe20007810000 */
[----:B------:R-:W1:Y:S01]  /*22070*/  SHFL.BFLY PT, R14, R13, 0x1, 0x1f ;  /* 0x0c201f000d0e7f89 */ /* 0x000e6200000e0000 */
[----:B------:R-:W-:-:S02]  /*22080*/  ISETP.GT.AND P3, PT, R7, 0x51, !P3 ;  /* 0x000000510700780c */ /* 0x000fc40005f64270 */
[----:B------:R-:W-:Y:S02]  /*22090*/  ISETP.LT.OR P2, PT, R6, 0x51, P2 ;  /* 0x000000510600780c */ /* 0x000fe40001741670 */
[----:B------:R-:W-:Y:S02]  /*220a0*/  FSEL R63, R63, -INF , !P1 ;  /* 0xff8000003f3f7808 */ /* 0x000fe40004800000 */
[----:B------:R-:W-:Y:S02]  /*220b0*/  FMNMX.FTZ R12, R62, R5, !PT ;  /* 0x000000053e0c7209 */ /* 0x000fe40007810000 */
[----:B------:R-:W-:Y:S02]  /*220c0*/  ISETP.GT.AND P4, PT, R7, 0x58, !P4 ;  /* 0x000000580700780c */ /* 0x000fe40006784270 */
[----:B------:R-:W-:Y:S02]  /*220d0*/  ISETP.LT.OR P3, PT, R6, 0x52, P3 ;  /* 0x000000520600780c */ /* 0x000fe40001f61670 */
[----:B------:R-:W-:-:S02]  /*220e0*/  FSEL R66, R66, -INF , !P2 ;  /* 0xff80000042427808 */ /* 0x000fc40005000000 */
[----:B------:R-:W-:Y:S02]  /*220f0*/  FMNMX.FTZ R5, R63, R12, !PT ;  /* 0x0000000c3f057209 */ /* 0x000fe40007810000 */
[----:B------:R-:W-:Y:S02]  /*22100*/  ISETP.GT.AND P1, PT, R7, 0x59, !P6 ;  /* 0x000000590700780c */ /* 0x000fe40007724270 */
[----:B------:R-:W-:Y:S02]  /*22110*/  ISETP.LT.OR P4, PT, R6, 0x59, P4 ;  /* 0x000000590600780c */ /* 0x000fe40002781670 */
[----:B------:R-:W-:Y:S02]  /*22120*/  FSEL R67, R67, -INF , !P3 ;  /* 0xff80000043437808 */ /* 0x000fe40005800000 */
[----:B------:R-:W-:Y:S02]  /*22130*/  FMNMX.FTZ R12, R66, R5, !PT ;  /* 0x00000005420c7209 */ /* 0x000fe40007810000 */
[----:B------:R-:W-:-:S02]  /*22140*/  ISETP.LT.OR P1, PT, R6, 0x5a, P1 ;  /* 0x0000005a0600780c */ /* 0x000fc40000f21670 */
[----:B------:R-:W-:Y:S02]  /*22150*/  FSEL R70, R70, -INF , !P4 ;  /* 0xff80000046467808 */ /* 0x000fe40006000000 */
[----:B------:R-:W-:Y:S02]  /*22160*/  FMNMX.FTZ R5, R67, R12, !PT ;  /* 0x0000000c43057209 */ /* 0x000fe40007810000 */
[----:B------:R-:W-:Y:S02]  /*22170*/  FSEL R71, R71, -INF , !P1 ;  /* 0xff80000047477808 */ /* 0x000fe40004800000 */
[----:B------:R-:W-:-:S04]  /*22180*/  FMNMX.FTZ R6, R70, R5, !PT ;  /* 0x0000000546067209 */ /* 0x000fc80007810000 */
[----:B------:R-:W-:Y:S02]  /*22190*/  FMNMX.FTZ R11, R71, R6, !PT ;  /* 0x00000006470b7209 */ /* 0x000fe40007810000 */
[----:B-1----:R-:W-:Y:S01]  /*221a0*/  FMNMX.FTZ R12, R13, R14, !PT ;  /* 0x0000000e0d0c7209 */ /* 0x002fe20007810000 */
[----:B------:R-:W2:Y:S04]  /*221b0*/  LDL.64 R6, [R1+0x240] ;  /* 0x0002400001067983 */ /* 0x000ea80000100a00 */
[----:B------:R-:W-:Y:S04]  /*221c0*/  STL.64 [R1+0x230], R10 ;  /* 0x0002300a01007387 */ /* 0x000fe80000100a00 */
[----:B------:R-:W4:Y:S04]  /*221d0*/  LDL R13, [R1+0x234] ;  /* 0x00023400010d7983 */ /* 0x000f280000100800 */
[----:B------:R-:W-:Y:S04]  /*221e0*/  STL [R1+0x230], R12 ;  /* 0x0002300c01007387 */ /* 0x000fe80000100800 */
[----:B------:R-:W3:Y:S04]  /*221f0*/  LDL R14, [R1+0x230] ;  /* 0x00023000010e7983 */ /* 0x000ee80000100800 */
[----:B----4-:R-:W1:Y:S02]  /*22200*/  SHFL.BFLY PT, R10, R13, 0x2, 0x1f ;  /* 0x0c401f000d0a7f89 */ /* 0x010e6400000e0000 */
[----:B-1----:R-:W-:-:S05]  /*22210*/  FMNMX.FTZ R10, R10, R13, !PT ;  /* 0x0000000d0a0a7209 */ /* 0x002fca0007810000 */
[----:B------:R-:W1:Y:S01]  /*22220*/  SHFL.BFLY PT, R11, R10, 0x1, 0x1f ;  /* 0x0c201f000a0b7f89 */ /* 0x000e6200000e0000 */
[----:B---3--:R-:W-:Y:S01]  /*22230*/  FMUL.FTZ R5, R41, R14 ;  /* 0x0000000e29057220 */ /* 0x008fe20000410000 */
[----:B------:R-:W-:-:S04]  /*22240*/  FSETP.NEU.FTZ.AND P1, PT, R14, -INF , PT ;  /* 0xff8000000e00780b */ /* 0x000fc80003f3d000 */
[----:B------:R-:W-:Y:S02]  /*22250*/  FSEL R5, R5, RZ, P1 ;  /* 0x000000ff05057208 */ /* 0x000fe40000800000 */
[----:B------:R-:W-:-:S03]  /*22260*/  FSEL R13, R14, RZ, P1 ;  /* 0x000000ff0e0d7208 */ /* 0x000fc60000800000 */
[-CC-:B------:R-:W-:Y:S01]  /*22270*/  FFMA.FTZ R160, R160, R41.reuse, -R5.reuse ;  /* 0x00000029a0a07223 */ /* 0x180fe20000010805 */
        /* <DEDUP_REMOVED lines=9> */
[----:B------:R-:W-:-:S02]  /*22310*/  FFMA.FTZ R168, R80, R41, -R5 ;  /* 0x0000002950a87223 */ /* 0x000fc40000010805 */
[----:B------:R-:W-:Y:S01]  /*22320*/  FSETP.NEU.FTZ.AND P1, PT, R10, -INF , PT ;  /* 0xff8000000a00780b */ /* 0x000fe20003f3d000 */
        /* <DEDUP_REMOVED lines=14> */
[----:B------:R-:W-:Y:S01]  /*22410*/  FADD.FTZ R8, R8, -R13 ;  /* 0x8000000d08087221 */ /* 0x000fe20000010000 */
[C---:B------:R-:W-:Y:S01]  /*22420*/  FMUL.FTZ R5, R10.reuse, R41 ;  /* 0x000000290a057220 */ /* 0x040fe20000410000 */
[----:B------:R-:W-:-:S02]  /*22430*/  FSEL R12, R10, RZ, P1 ;  /* 0x000000ff0a0c7208 */ /* 0x000fc40000800000 */
[----:B------:R-:W-:Y:S02]  /*22440*/  FMUL.FTZ R13, R8, R41 ;  /* 0x00000029080d7220 */ /* 0x000fe40000410000 */
        /* <DEDUP_REMOVED lines=10> */
[----:B------:R-:W1:Y:S01]  /*224f0*/  MUFU.EX2 R12, R12 ;  /* 0x0000000c000c7308 */ /* 0x000e620000000800 */
[----:B------:R-:W-:-:S07]  /*22500*/  FFMA.FTZ R30, R17, R41, -R8 ;  /* 0x00000029111e7223 */ /* 0x000fce0000010808 */
[----:B------:R-:W3:Y:S08]  /*22510*/  MUFU.EX2 R15, R15 ;  /* 0x0000000f000f7308 */ /* 0x000ef00000000800 */
[----:B------:R-:W4:Y:S01]  /*22520*/  MUFU.EX2 R161, R161 ;  /* 0x000000a100a17308 */ /* 0x000f220000000800 */
[----:B------:R-:W-:-:S07]  /*22530*/  FFMA.FTZ R165, R25, R41, -R8 ;  /* 0x0000002919a57223 */ /* 0x000fce0000010808 */
[----:B------:R-:W5:Y:S08]  /*22540*/  MUFU.EX2 R162, R162 ;  /* 0x000000a200a27308 */ /* 0x000f700000000800 */
[----:B------:R-:W0:Y:S01]  /*22550*/  MUFU.EX2 R31, R31 ;  /* 0x0000001f001f7308 */ /* 0x000e220000000800 */
[----:B--2---:R-:W-:Y:S01]  /*22560*/  FFMA.FTZ R6, R13, R6, R160 ;  /* 0x000000060d067223 */ /* 0x004fe200000100a0 */
[----:B-1----:R-:W-:-:S06]  /*22570*/  FFMA.FTZ R16, R7, R12, R32 ;  /* 0x0000000c07107223 */ /* 0x002fcc0000010020 */
        /* <DEDUP_REMOVED lines=1998> */
.L_x_12656:
[----:B------:R-:W-:Y:S05]  /*2a260*/  BSYNC B0 ;  /* 0x0000000000007941 */ /* 0x000fea0003800000 */
.L_x_12655:
[C---:B------:R-:W-:Y:S01]  /*2a270*/  ISETP.GT.AND P0, PT, R0.reuse, R189, PT ;  /* 0x000000bd0000720c */ /* 0x040fe20003f04270 */
[----:B------:R-:W-:-:S12]  /*2a280*/  VIADD R0, R0, 0xffffffff ;  /* 0xffffffff00007836 */ /* 0x000fd80000000000 */
[----:B------:R-:W-:Y:S05]  /*2a290*/  @P0 BRA `(.L_x_12657) ;  /* 0xffffff5400100947 */ /* 0x000fea000383ffff */
.L_x_12630:
[----:B0-----:R-:W2:Y:S01]  /*2a2a0*/  LDL R5, [R1+0x240] ;  /* 0x0002400001057983 */ /* 0x001ea20000100800 */
[----:B------:R-:W-:Y:S05]  /*2a2b0*/  WARPSYNC.ALL ;  /* 0x0000000000007948 */ /* 0x000fea0003800000 */
[----:B------:R-:W3:Y:S04]  /*2a2c0*/  LDL R6, [R1+0x244] ;  /* 0x0002440001067983 */ /* 0x000ee80000100800 */
[----:B------:R-:W4:Y:S04]  /*2a2d0*/  LDL.64 R8, [R1+0x260] ;  /* 0x0002600001087983 */ /* 0x000f280000100a00 */
[----:B------:R-:W5:Y:S04]  /*2a2e0*/  LDL R126, [R1+0x210] ;  /* 0x00021000017e7983 */ /* 0x000f680000100800 */
[----:B------:R-:W4:Y:S01]  /*2a2f0*/  LDL.64 R112, [R1+0x300] ;  /* 0x0003000001707983 */ /* 0x000f220000100a00 */
[----:B------:R-:W-:-:S02]  /*2a300*/  IMAD.MOV.U32 R132, RZ, RZ, -0x800000 ;  /* 0xff800000ff847424 */ /* 0x000fc400078e00ff */
[----:B------:R-:W-:Y:S01]  /*2a310*/  IMAD.MOV.U32 R130, RZ, RZ, -0x800000 ;  /* 0xff800000ff827424 */ /* 0x000fe200078e00ff */
        /* <DEDUP_REMOVED lines=51> */
[----:B------:R-:W4:Y:S04]  /*2a650*/  LDL R127, [R1+0x218] ;  /* 0x00021800017f7983 */ /* 0x000f280000100800 */
[----:B------:R-:W4:Y:S04]  /*2a660*/  LDL R129, [R1+0x21c] ;  /* 0x00021c0001817983 */ /* 0x000f280000100800 */
[----:B--2---:R-:W0:Y:S02]  /*2a670*/  SHFL.BFLY PT, R0, R5, 0x2, 0x1f ;  /* 0x0c401f0005007f89 */ /* 0x004e2400000e0000 */
[----:B0-----:R-:W-:-:S05]  /*2a680*/  FADD.FTZ R0, R5, R0 ;  /* 0x0000000005007221 */ /* 0x001fca0000010000 */
[----:B------:R-:W0:Y:S02]  /*2a690*/  SHFL.BFLY PT, R3, R0, 0x1, 0x1f ;  /* 0x0c201f0000037f89 */ /* 0x000e2400000e0000 */
[----:B0-----:R-:W-:-:S05]  /*2a6a0*/  FADD.FTZ R2, R0, R3 ;  /* 0x0000000300027221 */ /* 0x001fca0000010000 */
[----:B------:R-:W-:Y:S04]  /*2a6b0*/  STL [R1+0x240], R2 ;  /* 0x0002400201007387 */ /* 0x000fe80000100800 */
[----:B------:R-:W2:Y:S04]  /*2a6c0*/  LDL R16, [R1+0x240] ;  /* 0x0002400001107983 */ /* 0x000ea80000100800 */
[----:B---3--:R-:W0:Y:S02]  /*2a6d0*/  SHFL.BFLY PT, R3, R6, 0x2, 0x1f ;  /* 0x0c401f0006037f89 */ /* 0x008e2400000e0000 */
[----:B0-----:R-:W-:-:S02]  /*2a6e0*/  FADD.FTZ R3, R3, R6 ;  /* 0x0000000603037221 */ /* 0x001fc40000010000 */
[----:B------:R-:W3:Y:S04]  /*2a6f0*/  LDL.64 R6, [R1+0x270] ;  /* 0x0002700001067983 */ /* 0x000ee80000100a00 */
[----:B-1----:R-:W0:Y:S02]  /*2a700*/  SHFL.BFLY PT, R4, R3, 0x1, 0x1f ;  /* 0x0c201f0003047f89 */ /* 0x002e2400000e0000 */
[----:B0-----:R-:W-:Y:S02]  /*2a710*/  FADD.FTZ R131, R3, R4 ;  /* 0x0000000403837221 */ /* 0x001fe40000010000 */
[----:B------:R-:W3:Y:S03]  /*2a720*/  LDL.64 R4, [R1+0x280] ;  /* 0x0002800001047983 */ /* 0x000ee60000100a00 */
[----:B------:R-:W-:Y:S01]  /*2a730*/  FSETP.NE.FTZ.AND P1, PT, R131, RZ, PT ;  /* 0x000000ff8300720b */ /* 0x000fe20003f35000 */
[----:B------:R-:W3:-:S12]  /*2a740*/  LDL.64 R2, [R1+0x290] ;  /* 0x0002900001027983 */ /* 0x000ed80000100a00 */
[----:B------:R-:W3:Y:S04]  /*2a750*/  @P1 LDL R14, [R1+0x250] ;  /* 0x00025000010e1983 */ /* 0x000ee80000100800 */
[----:B------:R-:W3:Y:S01]  /*2a760*/  @P1 LDL R15, [R1+0x234] ;  /* 0x00023400010f1983 */ /* 0x000ee20000100800 */
[----:B--2---:R-:W-:-:S13]  /*2a770*/  FSETP.NE.FTZ.AND P0, PT, R16, RZ, PT ;  /* 0x000000ff1000720b */ /* 0x004fda0003f15000 */
[----:B------:R-:W2:Y:S04]  /*2a780*/  @P0 LDL R10, [R1+0x250] ;  /* 0x00025000010a0983 */ /* 0x000ea80000100800 */
[----:B------:R-:W2:Y:S01]  /*2a790*/  @P0 LDL R11, [R1+0x230] ;  /* 0x00023000010b0983 */ /* 0x000ea20000100800 */
[----:B------:R-:W0:Y:S01]  /*2a7a0*/  @P1 MUFU.LG2 R13, R131 ;  /* 0x00000083000d1308 */ /* 0x000e220000000c00 */
[----:B------:R-:W-:-:S07]  /*2a7b0*/  IMAD.MOV.U32 R0, RZ, RZ, RZ ;  /* 0x000000ffff007224 */ /* 0x000fce00078e00ff */
[----:B------:R-:W1:Y:S08]  /*2a7c0*/  @P0 MUFU.LG2 R12, R16 ;  /* 0x00000010000c0308 */ /* 0x000e700000000c00 */
[----:B------:R-:W4:Y:S01]  /*2a7d0*/  @P0 MUFU.RCP R0, R16 ;  /* 0x0000001000000308 */ /* 0x000f220000001000 */
[----:B0-----:R-:W-:Y:S01]  /*2a7e0*/  @P1 FMUL.FTZ R17, R13, 0.69314718246459960938 ;  /* 0x3f3172180d111820 */ /* 0x001fe20000410000 */
[----:B-1----:R-:W-:Y:S01]  /*2a7f0*/  @P0 FMUL.FTZ R13, R12, 0.69314718246459960938 ;  /* 0x3f3172180c0d0820 */ /* 0x002fe20000410000 */
[----:B-----5:R-:W-:-:S02]  /*2a800*/  VIADD R126, R126, 0x1 ;  /* 0x000000017e7e7836 */ /* 0x020fc40000000000 */
[-C--:B----4-:R-:W-:Y:S01]  /*2a810*/  FMUL.FTZ R9, R9, R0.reuse ;  /* 0x0000000009097220 */ /* 0x090fe20000410000 */
[-C--:B------:R-:W-:Y:S01]  /*2a820*/  FMUL.FTZ R8, R8, R0.reuse ;  /* 0x0000000008087220 */ /* 0x080fe20000410000 */
[-C--:B---3--:R-:W-:Y:S01]  /*2a830*/  FMUL.FTZ R7, R7, R0.reuse ;  /* 0x0000000007077220 */ /* 0x088fe20000410000 */
[-C--:B------:R-:W-:Y:S01]  /*2a840*/  FMUL.FTZ R6, R6, R0.reuse ;  /* 0x0000000006067220 */ /* 0x080fe20000410000 */
[-C--:B------:R-:W-:Y:S01]  /*2a850*/  FMUL.FTZ R5, R5, R0.reuse ;  /* 0x0000000005057220 */ /* 0x080fe20000410000 */
[-C--:B------:R-:W-:Y:S01]  /*2a860*/  FMUL.FTZ R4, R4, R0.reuse ;  /* 0x0000000004047220 */ /* 0x080fe20000410000 */
[-C--:B------:R-:W-:Y:S01]  /*2a870*/  FMUL.FTZ R3, R3, R0.reuse ;  /* 0x0000000003037220 */ /* 0x080fe20000410000 */
[----:B------:R-:W-:Y:S01]  /*2a880*/  FMUL.FTZ R2, R2, R0 ;  /* 0x0000000002027220 */ /* 0x000fe20000410000 */
[----:B------:R0:W-:Y:S04]  /*2a890*/  STL.64 [R1+0x260], R8 ;  /* 0x0002600801007387 */ /* 0x0001e80000100a00 */
[----:B------:R-:W-:Y:S01]  /*2a8a0*/  STL.64 [R1+0x270], R6 ;  /* 0x0002700601007387 */ /* 0x000fe20000100a00 */
[----:B------:R-:W-:-:S03]  /*2a8b0*/  @P1 FMUL.FTZ R14, R14, 0.69314718246459960938 ;  /* 0x3f3172180e0e1820 */ /* 0x000fc60000410000 */
[----:B------:R1:W-:Y:S01]  /*2a8c0*/  STL.64 [R1+0x280], R4 ;  /* 0x0002800401007387 */ /* 0x0003e20000100a00 */
[----:B------:R-:W-:-:S03]  /*2a8d0*/  @P1 FFMA.FTZ R130, R14, R15, R17 ;  /* 0x0000000f0e821223 */ /* 0x000fc60000010011 */
[----:B------:R3:W-:Y:S04]  /*2a8e0*/  STL.64 [R1+0x290], R2 ;  /* 0x0002900201007387 */ /* 0x0007e80000100a00 */
[----:B------:R-:W4:Y:S04]  /*2a8f0*/  LDL.64 R16, [R1+0x3f8] ;  /* 0x0003f80001107983 */ /* 0x000f280000100a00 */
[----:B------:R-:W5:Y:S04]  /*2a900*/  LDL.64 R14, [R1+0x408] ;  /* 0x00040800010e7983 */ /* 0x000f680000100a00 */
[----:B0-----:R-:W5:Y:S04]  /*2a910*/  LDL.64 R8, [R1+0x418] ;  /* 0x0004180001087983 */ /* 0x001f680000100a00 */
[----:B-1----:R-:W5:Y:S04]  /*2a920*/  LDL.64 R4, [R1+0x428] ;  /* 0x0004280001047983 */ /* 0x002f680000100a00 */
[----:B---3--:R-:W3:Y:S04]  /*2a930*/  LDL.64 R2, [R1+0x448] ;  /* 0x0004480001027983 */ /* 0x008ee80000100a00 */
[----:B------:R-:W3:Y:S01]  /*2a940*/  LDL.64 R6, [R1+0x458] ;  /* 0x0004580001067983 */ /* 0x000ee20000100a00 */
[----:B--2---:R-:W-:-:S04]  /*2a950*/  @P0 FMUL.FTZ R10, R10, 0.69314718246459960938 ;  /* 0x3f3172180a0a0820 */ /* 0x004fc80000410000 */
[----:B------:R-:W-:Y:S02]  /*2a960*/  @P0 FFMA.FTZ R132, R10, R11, R13 ;  /* 0x0000000b0a840223 */ /* 0x000fe4000001000d */
[----:B------:R-:W2:Y:S04]  /*2a970*/  LDL.64 R12, [R1+0x3c8] ;  /* 0x0003c800010c7983 */ /* 0x000ea80000100a00 */
[----:B------:R-:W2:Y:S01]  /*2a980*/  LDL.64 R10, [R1+0x438] ;  /* 0x00043800010a7983 */ /* 0x000ea20000100a00 */
[----:B------:R-:W-:-:S13]  /*2a990*/  ISETP.NE.AND P0, PT, R126, 0x2, PT ;  /* 0x000000027e00780c */ /* 0x000fda0003f05270 */
[----:B------:R-:W2:Y:S01]  /*2a9a0*/  @!P0 LDL R128, [R1+0x214] ;  /* 0x0002140001808983 */ /* 0x000ea20000100800 */
[-C--:B------:R-:W-:Y:S01]  /*2a9b0*/  FMUL.FTZ R113, R113, R0.reuse ;  /* 0x0000000071717220 */ /* 0x080fe20000410000 */
[----:B------:R-:W-:Y:S01]  /*2a9c0*/  FMUL.FTZ R112, R112, R0 ;  /* 0x0000000070707220 */ /* 0x000fe20000410000 */
[----:B------:R-:W0:Y:S04]  /*2a9d0*/  S2R R133, SR_TID.X ;  /* 0x0000000000857919 */ /* 0x000e280000002100 */
[----:B------:R1:W-:Y:S02]  /*2a9e0*/  STL.64 [R1+0x300], R112 ;  /* 0x0003007001007387 */ /* 0x0003e40000100a00 */
[----:B-1----:R-:W-:-:S06]  /*2a9f0*/  IMAD.MOV.U32 R112, RZ, RZ, RZ ;  /* 0x000000ffff707224 */ /* 0x002fcc00078e00ff */
[----:B------:R-:W1:Y:S01]  /*2aa00*/  @P1 MUFU.RCP R112, R131 ;  /* 0x0000008300701308 */ /* 0x000e620000001000 */
[-C--:B------:R-:W-:Y:S01]  /*2aa10*/  FMUL.FTZ R125, R125, R0.reuse ;  /* 0x000000007d7d7220 */ /* 0x080fe20000410000 */
[-C--:B------:R-:W-:Y:S01]  /*2aa20*/  FMUL.FTZ R124, R124, R0.reuse ;  /* 0x000000007c7c7220 */ /* 0x080fe20000410000 */
[-C--:B------:R-:W-:Y:S01]  /*2aa30*/  FMUL.FTZ R123, R123, R0.reuse ;  /* 0x000000007b7b7220 */ /* 0x080fe20000410000 */
[-C--:B------:R-:W-:Y:S01]  /*2aa40*/  FMUL.FTZ R122, R122, R0.reuse ;  /* 0x000000007a7a7220 */ /* 0x080fe20000410000 */
[-C--:B------:R-:W-:Y:S01]  /*2aa50*/  FMUL.FTZ R121, R121, R0.reuse ;  /* 0x0000000079797220 */ /* 0x080fe20000410000 */
[-C--:B------:R-:W-:Y:S01]  /*2aa60*/  FMUL.FTZ R120, R120, R0.reuse ;  /* 0x0000000078787220 */ /* 0x080fe20000410000 */
[----:B0-----:R-:W-:Y:S01]  /*2aa70*/  SHF.R.U32.HI R133, RZ, 0x7, R133 ;  /* 0x00000007ff857819 */ /* 0x001fe20000011685 */
        /* <DEDUP_REMOVED lines=12> */
[----:B------:R-:W-:Y:S01]  /*2ab40*/  IADD3 R113, -R133, 0xb, RZ ;  /* 0x0000000b85717810 */ /* 0x000fe20007ffe1ff */
        /* <DEDUP_REMOVED lines=86> */
[-C--:B-----5:R-:W-:Y:S01]  /*2b0b0*/  FMUL.FTZ R15, R15, R112.reuse ;  /* 0x000000700f0f7220 */ /* 0x0a0fe20000410000 */
[-C--:B------:R-:W-:Y:S01]  /*2b0c0*/  FMUL.FTZ R14, R14, R112.reuse ;  /* 0x000000700e0e7220 */ /* 0x080fe20000410000 */
[-C--:B------:R-:W-:Y:S01]  /*2b0d0*/  FMUL.FTZ R9, R9, R112.reuse ;  /* 0x0000007009097220 */ /* 0x080fe20000410000 */
[-C--:B------:R-:W-:Y:S01]  /*2b0e0*/  FMUL.FTZ R8, R8, R112.reuse ;  /* 0x0000007008087220 */ /* 0x080fe20000410000 */
[-C--:B------:R-:W-:Y:S01]  /*2b0f0*/  FMUL.FTZ R5, R5, R112.reuse ;  /* 0x0000007005057220 */ /* 0x080fe20000410000 */
[-C--:B------:R-:W-:Y:S01]  /*2b100*/  FMUL.FTZ R4, R4, R112.reuse ;  /* 0x0000007004047220 */ /* 0x080fe20000410000 */
[-C--:B---3--:R-:W-:Y:S01]  /*2b110*/  FMUL.FTZ R3, R3, R112.reuse ;  /* 0x0000007003037220 */ /* 0x088fe20000410000 */
[-C--:B------:R-:W-:Y:S01]  /*2b120*/  FMUL.FTZ R2, R2, R112.reuse ;  /* 0x0000007002027220 */ /* 0x080fe20000410000 */
[-C--:B------:R-:W-:Y:S01]  /*2b130*/  FMUL.FTZ R7, R7, R112.reuse ;  /* 0x0000007007077220 */ /* 0x080fe20000410000 */
[-C--:B------:R-:W-:Y:S01]  /*2b140*/  FMUL.FTZ R6, R6, R112.reuse ;  /* 0x0000007006067220 */ /* 0x080fe20000410000 */
[----:B------:R-:W-:Y:S01]  /*2b150*/  VIADD R0, R127, 0x1 ;  /* 0x000000017f007836 */ /* 0x000fe20000000000 */
[----:B------:R-:W-:Y:S04]  /*2b160*/  STL [R1+0x244], R131 ;  /* 0x0002448301007387 */ /* 0x000fe80000100800 */
[----:B------:R-:W-:Y:S04]  /*2b170*/  STL.64 [R1+0x2a0], R124 ;  /* 0x0002a07c01007387 */ /* 0x000fe80000100a00 */
[----:B------:R-:W-:Y:S04]  /*2b180*/  STL.64 [R1+0x2b0], R122 ;  /* 0x0002b07a01007387 */ /* 0x000fe80000100a00 */
[----:B------:R-:W-:Y:S04]  /*2b190*/  STL.64 [R1+0x2c0], R120 ;  /* 0x0002c07801007387 */ /* 0x000fe80000100a00 */
[----:B------:R-:W-:Y:S04]  /*2b1a0*/  STL.64 [R1+0x2d0], R118 ;  /* 0x0002d07601007387 */ /* 0x000fe80000100a00 */
[----:B------:R-:W-:Y:S04]  /*2b1b0*/  STL.64 [R1+0x2e0], R116 ;  /* 0x0002e07401007387 */ /* 0x000fe80000100a00 */
[----:B------:R-:W-:Y:S04]  /*2b1c0*/  STL.64 [R1+0x2f0], R114 ;  /* 0x0002f07201007387 */ /* 0x000fe80000100a00 */
[----:B------:R-:W-:Y:S04]  /*2b1d0*/  STL [R1+0x240], R132 ;  /* 0x0002408401007387 */ /* 0x000fe80000100800 */
        /* <DEDUP_REMOVED lines=23> */
[----:B------:R-:W-:Y:S01]  /*2b350*/  STL.64 [R1+0x278], R68 ;  /* 0x0002784401007387 */ /* 0x000fe20000100a00 */
[-C--:B--2---:R-:W-:Y:S01]  /*2b360*/  FMUL.FTZ R13, R13, R112.reuse ;  /* 0x000000700d0d7220 */ /* 0x084fe20000410000 */
[-C--:B------:R-:W-:Y:S01]  /*2b370*/  FMUL.FTZ R12, R12, R112.reuse ;  /* 0x000000700c0c7220 */ /* 0x080fe20000410000 */
[-C--:B------:R-:W-:Y:S01]  /*2b380*/  FMUL.FTZ R11, R11, R112.reuse ;  /* 0x000000700b0b7220 */ /* 0x080fe20000410000 */
[----:B------:R-:W-:-:S03]  /*2b390*/  FMUL.FTZ R10, R10, R112 ;  /* 0x000000700a0a7220 */ /* 0x000fc60000410000 */
[----:B------:R0:W-:Y:S04]  /*2b3a0*/  STL.64 [R1+0x3c8], R12 ;  /* 0x0003c80c01007387 */ /* 0x0001e80000100a00 */
[----:B------:R1:W-:Y:S01]  /*2b3b0*/  STL.64 [R1+0x288], R56 ;  /* 0x0002883801007387 */ /* 0x0003e20000100a00 */
[----:B0-----:R-:W-:-:S03]  /*2b3c0*/  VIADD R12, R129, 0x1 ;  /* 0x00000001810c7836 */ /* 0x001fc60000000000 */
        /* <DEDUP_REMOVED lines=29> */
[----:B------:R1:W-:Y:S01]  /*2b5a0*/  STL [R1+0x21c], R12 ;  /* 0x00021c0c01007387 */ /* 0x0003e20000100800 */
[----:B------:R-:W-:-:S03]  /*2b5b0*/  @!P0 LOP3.LUT R128, R128, 0x1, RZ, 0x3c, !PT ;  /* 0x0000000180808812 */ /* 0x000fc600078e3cff */
[----:B------:R1:W-:Y:S04]  /*2b5c0*/  STL [R1+0x210], R126 ;  /* 0x0002107e01007387 */ /* 0x0003e80000100800 */
[----:B------:R1:W-:Y:S04]  /*2b5d0*/  @!P0 STL [R1+0x214], R128 ;  /* 0x0002148001008387 */ /* 0x0003e80000100800 */
[----:B------:R1:W-:Y:S01]  /*2b5e0*/  @!P0 STL [R1+0x210], RZ ;  /* 0x000210ff01008387 */ /* 0x0003e20000100800 */
[----:B------:R1:W-:Y:S08]  /*2b5f0*/  BAR.ARV R113, 0x100 ;  /* 0x000400710000751d */ /* 0x0003f00000002000 */
[----:B------:R-:W-:Y:S06]  /*2b600*/  BAR.ARV 0x8, 0x180 ;  /* 0x0206000000007b1d */ /* 0x000fec0000002000 */
[----:B------:R-:W-:-:S13]  /*2b610*/  PLOP3.LUT P0, PT, PT, PT, PT, 0x8, 0x0 ;  /* 0x000000000000781c */ /* 0x000fda0003f0e170 */
.L_x_12540:
[----:B------:R-:W-:Y:S05]  /*2b620*/  WARPSYNC.ALL ;  /* 0x0000000000007948 */ /* 0x000fea0003800000 */
[----:B------:R-:W0:Y:S08]  /*2b630*/  S2UR UR5, SR_CgaCtaId ;  /* 0x00000000000579c3 */ /* 0x000e300000008800 */
[----:B------:R-:W-:Y:S06]  /*2b640*/  BAR.SYNC.DEFER_BLOCKING 0x5, 0x180 ;  /* 0x0146000000007b1d */ /* 0x000fec0000010000 */
[----:B------:R-:W-:Y:S01]  /*2b650*/  UMOV UR4, 0x400 ;  /* 0x0000040000047882 */ /* 0x000fe20000000000 */
[----:B------:R-:W-:Y:S01]  /*2b660*/  BSSY B0, `(.L_x_12658) ;  /* 0x00004e3000007945 */ /* 0x000fe20003800000 */
[----:B0-----:R-:W-:-:S06]  /*2b670*/  ULEA UR4, UR5, UR4, 0x18 ;  /* 0x0000000405047291 */ /* 0x001fcc000f8ec03f */
[----:B-1----:R-:W-:-:S05]  /*2b680*/  IMAD.U32 R2, RZ, RZ, UR4 ;  /* 0x00000004ff027e24 */ /* 0x002fca000f8e00ff */
[----:B------:R0:W1:Y:S01]  /*2b690*/  LDS.128 R88, [R2+0x324d0] ;  /* 0x0324d00002587984 */ /* 0x0000620000000c00 */
[----:B------:R-:W-:Y:S06]  /*2b6a0*/  BAR.ARV 0x4, 0x180 ;  /* 0x0106000000007b1d */ /* 0x000fec0000002000 */
[----:B------:R-:W-:Y:S05]  /*2b6b0*/  @P0 BRA `(.L_x_12659) ;  /* 0x0000003c00ec0947 */ /* 0x000fea0003800000 */
[----:B------:R-:W3:Y:S04]  /*2b6c0*/  LDL R0, [R1+0x51c] ;  /* 0x00051c0001007983 */ /* 0x000ee80000100800 */
[----:B------:R-:W4:Y:S04]  /*2b6d0*/  LDL.128 R28, [R1+0x260] ;  /* 0x00026000011c7983 */ /* 0x000f280000100c00 */
[----:B------:R-:W2:Y:S04]  /*2b6e0*/  LDL.128 R24, [R1+0x270] ;  /* 0x0002700001187983 */ /* 0x000ea80000100c00 */
[----:B------:R-:W2:Y:S04]  /*2b6f0*/  LDL.128 R32, [R1+0x280] ;  /* 0x0002800001207983 */ /* 0x000ea80000100c00 */
[----:B------:R-:W2:Y:S04]  /*2b700*/  LDL.128 R12, [R1+0x290] ;  /* 0x00029000010c7983 */ /* 0x000ea80000100c00 */
[----:B------:R-:W2:Y:S04]  /*2b710*/  LDL.128 R4, [R1+0x2a0] ;  /* 0x0002a00001047983 */ /* 0x000ea80000100c00 */
[----:B------:R-:W2:Y:S01]  /*2b720*/  LDL.128 R8, [R1+0x2b0] ;  /* 0x0002b00001087983 */ /* 0x000ea20000100c00 */
[C---:B------:R-:W-:Y:S01]  /*2b730*/  ISETP.NE.AND P0, PT, R195.reuse, RZ, PT ;  /* 0x000000ffc300720c */ /* 0x040fe20003f05270 */
[----:B------:R-:W-:Y:S01]  /*2b740*/  ULDC UR4, c[0x0][0xbd4] ;  /* 0x0002f50000047ab9 */ /* 0x000fe20000000800 */
[----:B------:R-:W0:Y:S02]  /*2b750*/  S2R R3, SR_SWINHI ;  /* 0x0000000000037919 */ /* 0x000e240000002f00 */
[----:B------:R-:W-:Y:S01]  /*2b760*/  SEL R195, R195, UR4, P0 ;  /* 0x00000004c3c37c07 */ /* 0x000fe20008000000 */
[----:B------:R-:W-:Y:S05]  /*2b770*/  WARPSYNC.ALL ;  /* 0x0000000000007948 */ /* 0x000fea0003800000 */
[----:B------:R-:W2:Y:S01]  /*2b780*/  LDL.128 R116, [R1+0x2c0] ;  /* 0x0002c00001747983 */ /* 0x000ea20000100c00 */
[----:B------:R-:W-:Y:S01]  /*2b790*/  ULDC.64 UR6, c[0x0][0xd08] ;  /* 0x0003420000067ab9 */ /* 0x000fe20000000a00 */
[----:B------:R-:W-:-:S02]  /*2b7a0*/  ULDC.64 UR4, c[0x0][0xd00] ;  /* 0x0003400000047ab9 */ /* 0x000fc40000000a00 */
[----:B------:R-:W2:Y:S04]  /*2b7b0*/  LDL.128 R108, [R1+0x2e0] ;  /* 0x0002e000016c7983 */ /* 0x000ea80000100c00 */
[----:B------:R-:W2:Y:S04]  /*2b7c0*/  LDL.128 R112, [R1+0x2d0] ;  /* 0x0002d00001707983 */ /* 0x000ea80000100c00 */
[----:B------:R-:W2:Y:S04]  /*2b7d0*/  LDL.128 R100, [R1+0x300] ;  /* 0x0003000001647983 */ /* 0x000ea80000100c00 */
[----:B------:R-:W2:Y:S04]  /*2b7e0*/  LDL.128 R104, [R1+0x2f0] ;  /* 0x0002f00001687983 */ /* 0x000ea80000100c00 */
[----:B------:R-:W2:Y:S04]  /*2b7f0*/  LDL.128 R92, [R1+0x320] ;  /* 0x00032000015c7983 */ /* 0x000ea80000100c00 */
[----:B------:R-:W2:Y:S01]  /*2b800*/  LDL.128 R96, [R1+0x310] ;  /* 0x0003100001607983 */ /* 0x000ea20000100c00 */
[----:B------:R-:W-:-:S02]  /*2b810*/  MOV R16, R2 ;  /* 0x0000000200107202 */ /* 0x000fc40000000f00 */
[----:B0-----:R-:W-:Y:S01]  /*2b820*/  MOV R17, R3 ;  /* 0x0000000300117202 */ /* 0x001fe20000000f00 */
[----:B------:R-:W2:Y:S04]  /*2b830*/  LDL.128 R80, [R1+0x340] ;  /* 0x0003400001507983 */ /* 0x000ea80000100c00 */
        /* <DEDUP_REMOVED lines=9> */
[----:B-----5:R-:W2:Y:S01]  /*2b8d0*/  LDL.128 R44, [R1+0x3d0] ;  /* 0x0003d000012c7983 */ /* 0x020ea20000100c00 */
[----:B---3--:R-:W-:Y:S01]  /*2b8e0*/  IMAD.WIDE R20, R0, 0x2, R16 ;  /* 0x0000000200147825 */ /* 0x008fe200078e0210 */
[----:B----4-:R-:W-:-:S02]  /*2b8f0*/  F2FP.F16.F32.PACK_AB R28, R29, R28 ;  /* 0x0000001c1d1c723e */ /* 0x010fc400000000ff */
[C---:B------:R-:W-:Y:S02]  /*2b900*/  IADD3 R37, P3, R20.reuse, 0x20, RZ ;  /* 0x0000002014257810 */ /* 0x040fe40007f7e0ff */
[C---:B------:R-:W-:Y:S02]  /*2b910*/  LOP3.LUT R41, R20.reuse, 0x380, RZ, 0xc0, !PT ;  /* 0x0000038014297812 */ /* 0x040fe400078ec0ff */
[----:B------:R-:W-:Y:S02]  /*2b920*/  IADD3 R38, P2, R20, 0x40, RZ ;  /* 0x0000004014267810 */ /* 0x000fe40007f5e0ff */
[----:B------:R-:W-:Y:S02]  /*2b930*/  LOP3.LUT R36, R37, 0x380, RZ, 0xc0, !PT ;  /* 0x0000038025247812 */ /* 0x000fe400078ec0ff */
[----:B------:R-:W-:Y:S02]  /*2b940*/  SHF.R.U64 R41, R41, 0x3, RZ ;  /* 0x0000000329297819 */ /* 0x000fe400000012ff */
[----:B------:R-:W-:-:S02]  /*2b950*/  LOP3.LUT R0, R38, 0x380, RZ, 0xc0, !PT ;  /* 0x0000038026007812 */ /* 0x000fc400078ec0ff */
[----:B------:R-:W-:Y:S02]  /*2b960*/  SHF.R.U64 R36, R36, 0x3, RZ ;  /* 0x0000000324247819 */ /* 0x000fe400000012ff */
[----:B------:R-:W-:Y:S01]  /*2b970*/  LOP3.LUT R40, R41, R20, RZ, 0x3c, !PT ;  /* 0x0000001429287212 */ /* 0x000fe200078e3cff */
[--C-:B------:R-:W-:Y:S01]  /*2b980*/  IMAD.MOV.U32 R41, RZ, RZ, R21.reuse ;  /* 0x000000ffff297224 */ /* 0x100fe200078e0015 */
[----:B------:R-:W-:Y:S02]  /*2b990*/  SHF.R.U64 R39, R0, 0x3, RZ ;  /* 0x0000000300277819 */ /* 0x000fe400000012ff */
[----:B------:R-:W-:Y:S01]  /*2b9a0*/  LOP3.LUT R36, R36, R37, RZ, 0x3c, !PT ;  /* 0x0000002524247212 */ /* 0x000fe200078e3cff */
[--C-:B------:R-:W-:Y:S01]  /*2b9b0*/  IMAD.X R37, RZ, RZ, R21.reuse, P3 ;  /* 0x000000ffff257224 */ /* 0x100fe200018e0615 */
[----:B------:R-:W-:Y:S01]  /*2b9c0*/  LOP3.LUT R38, R39, R38, RZ, 0x3c, !PT ;  /* 0x0000002627267212 */ /* 0x000fe200078e3cff */
[----:B------:R-:W-:Y:S01]  /*2b9d0*/  IMAD.X R39, RZ, RZ, R21, P2 ;  /* 0x000000ffff277224 */ /* 0x000fe200010e0615 */
[----:B------:R-:W-:-:S02]  /*2b9e0*/  F2FP.F16.F32.PACK_AB R29, R31, R30 ;  /* 0x0000001e1f1d723e */ /* 0x000fc400000000ff */
[----:B------:R-:W-:Y:S02]  /*2b9f0*/  MOV R40, R40 ;  /* 0x0000002800287202 */ /* 0x000fe40000000f00 */
[----:B--2---:R-:W-:Y:S02]  /*2ba00*/  F2FP.F16.F32.PACK_AB R30, R25, R24 ;  /* 0x00000018191e723e */ /* 0x004fe400000000ff */
[----:B------:R-:W-:Y:S01]  /*2ba10*/  F2FP.F16.F32.PACK_AB R31, R27, R26 ;  /* 0x0000001a1b1f723e */ /* 0x000fe200000000ff */
[----:B------:R-:W-:Y:S01]  /*2ba20*/  BAR.SYNC.DEFER_BLOCKING 0x1, 0x100 ;  /* 0x0044000000007b1d */ /* 0x000fe20000010000 */
[----:B------:R-:W-:Y:S02]  /*2ba30*/  MOV R36, R36 ;  /* 0x0000002400247202 */ /* 0x000fe40000000f00 */
[----:B------:R-:W-:Y:S02]  /*2ba40*/  F2FP.F16.F32.PACK_AB R24, R33, R32 ;  /* 0x000000202118723e */ /* 0x000fe400000000ff */
[----:B------:R-:W-:-:S02]  /*2ba50*/  F2FP.F16.F32.PACK_AB R25, R35, R34 ;  /* 0x000000222319723e */ /* 0x000fc400000000ff */
[----:B------:R-:W-:Y:S01]  /*2ba60*/  F2FP.F16.F32.PACK_AB R26, R13, R12 ;  /* 0x0000000c0d1a723e */ /* 0x000fe200000000ff */
[----:B------:R-:W2:Y:S01]  /*2ba70*/  LDL.128 R32, [R1+0x400] ;  /* 0x0004000001207983 */ /* 0x000ea20000100c00 */
[----:B------:R-:W-:Y:S02]  /*2ba80*/  F2FP.F16.F32.PACK_AB R27, R15, R14 ;  /* 0x0000000e0f1b723e */ /* 0x000fe400000000ff */
[----:B------:R-:W-:Y:S01]  /*2ba90*/  F2FP.F16.F32.PACK_AB R4, R5, R4 ;  /* 0x000000040504723e */ /* 0x000fe200000000ff */
[----:B------:R-:W3:Y:S01]  /*2baa0*/  LDL.128 R12, [R1+0x430] ;  /* 0x00043000010c7983 */ /* 0x000ee20000100c00 */
[----:B------:R-:W-:Y:S02]  /*2bab0*/  F2FP.F16.F32.PACK_AB R5, R7, R6 ;  /* 0x000000060705723e */ /* 0x000fe400000000ff */
[----:B------:R-:W-:Y:S02]  /*2bac0*/  MOV R0, R38 ;  /* 0x0000002600007202 */ /* 0x000fe40000000f00 */
[----:B------:R-:W-:-:S02]  /*2bad0*/  F2FP.F16.F32.PACK_AB R6, R9, R8 ;  /* 0x000000080906723e */ /* 0x000fc400000000ff */
[----:B------:R-:W-:Y:S02]  /*2bae0*/  F2FP.F16.F32.PACK_AB R7, R11, R10 ;  /* 0x0000000a0b07723e */ /* 0x000fe400000000ff */
[----:B------:R-:W4:Y:S01]  /*2baf0*/  LDL.128 R8, [R1+0x440] ;  /* 0x0004400001087983 */ /* 0x000f220000100c00 */
[C---:B------:R-:W-:Y:S02]  /*2bb00*/  IADD3 R135, P0, R20.reuse, 0x4000, RZ ;  /* 0x0000400014877810 */ /* 0x040fe40007f1e0ff */
[C---:B------:R-:W-:Y:S01]  /*2bb10*/  IADD3 R136, P1, R20.reuse, 0x60, RZ ;  /* 0x0000006014887810 */ /* 0x040fe20007f3e0ff */
[----:B------:R0:W-:Y:S01]  /*2bb20*/  STSM.16.M88.4 [R40], R28 ;  /* 0x0000001c28007844 */ /* 0x0001e20000000200 */
[----:B------:R-:W-:Y:S02]  /*2bb30*/  LOP3.LUT R134, R135, 0x380, RZ, 0xc0, !PT ;  /* 0x0000038087867812 */ /* 0x000fe400078ec0ff */
[----:B------:R-:W-:Y:S01]  /*2bb40*/  IADD3 R129, P5, R20, 0x4020, RZ ;  /* 0x0000402014817810 */ /* 0x000fe20007fbe0ff */
[----:B------:R1:W-:Y:S01]  /*2bb50*/  STSM.16.M88.4 [R36], R24 ;  /* 0x0000001824007844 */ /* 0x0003e20000000200 */
[----:B------:R-:W-:Y:S01]  /*2bb60*/  SHF.R.U64 R134, R134, 0x3, RZ ;  /* 0x0000000386867819 */ /* 0x000fe200000012ff */
[----:B------:R-:W-:Y:S01]  /*2bb70*/  IMAD.X R137, RZ, RZ, R21, P1 ;  /* 0x000000ffff897224 */ /* 0x000fe200008e0615 */
[C---:B------:R-:W-:Y:S01]  /*2bb80*/  IADD3 R121, P4, R20.reuse, 0x4040, RZ ;  /* 0x0000404014797810 */ /* 0x040fe20007f9e0ff */
[----:B------:R1:W-:Y:S01]  /*2bb90*/  STSM.16.M88.4 [R0], R4 ;  /* 0x0000000400007844 */ /* 0x0003e20000000200 */
[----:B------:R-:W-:-:S02]  /*2bba0*/  IADD3 R123, P3, R20, 0x4060, RZ ;  /* 0x00004060147b7810 */ /* 0x000fc40007f7e0ff */
[----:B------:R-:W-:Y:S02]  /*2bbb0*/  IADD3 R125, P2, R20, 0x8000, RZ ;  /* 0x00008000147d7810 */ /* 0x000fe40007f5e0ff */
[----:B------:R-:W-:Y:S02]  /*2bbc0*/  LOP3.LUT R128, R129, 0x380, RZ, 0xc0, !PT ;  /* 0x0000038081807812 */ /* 0x000fe400078ec0ff */
[----:B------:R-:W-:Y:S01]  /*2bbd0*/  LOP3.LUT R134, R134, R135, RZ, 0x3c, !PT ;  /* 0x0000008786867212 */ /* 0x000fe200078e3cff */
[----:B0-----:R-:W3:Y:S01]  /*2bbe0*/  LDL.128 R40, [R1+0x3e0] ;  /* 0x0003e00001287983 */ /* 0x001ee20000100c00 */
[----:B------:R-:W-:Y:S01]  /*2bbf0*/  LOP3.LUT R120, R121, 0x380, RZ, 0xc0, !PT ;  /* 0x0000038079787812 */ /* 0x000fe200078ec0ff */
[----:B------:R-:W-:Y:S01]  /*2bc00*/  IMAD.X R135, RZ, RZ, R21, P0 ;  /* 0x000000ffff877224 */ /* 0x000fe200000e0615 */
[----:B------:R-:W-:Y:S01]  /*2bc10*/  LOP3.LUT R122, R123, 0x380, RZ, 0xc0, !PT ;  /* 0x000003807b7a7812 */ /* 0x000fe200078ec0ff */
[----:B-1----:R-:W3:Y:S01]  /*2bc20*/  LDL.128 R36, [R1+0x3f0] ;  /* 0x0003f00001247983 */ /* 0x002ee20000100c00 */
[----:B------:R-:W-:-:S02]  /*2bc30*/  IADD3 R127, P1, R20, 0x8020, RZ ;  /* 0x00008020147f7810 */ /* 0x000fc40007f3e0ff */
[----:B------:R-:W-:Y:S01]  /*2bc40*/  IADD3 R131, P0, R20, 0x8040, RZ ;  /* 0x0000804014837810 */ /* 0x000fe20007f1e0ff */
[----:B------:R-:W3:Y:S01]  /*2bc50*/  LDL.128 R24, [R1+0x420] ;  /* 0x0004200001187983 */ /* 0x000ee20000100c00 */
[----:B------:R-:W-:Y:S02]  /*2bc60*/  LOP3.LUT R124, R125, 0x380, RZ, 0xc0, !PT ;  /* 0x000003807d7c7812 */ /* 0x000fe400078ec0ff */
[----:B------:R-:W-:Y:S01]  /*2bc70*/  SHF.R.U64 R128, R128, 0x3, RZ ;  /* 0x0000000380807819 */ /* 0x000fe200000012ff */
[----:B------:R-:W3:Y:S01]  /*2bc80*/  LDL.128 R28, [R1+0x410] ;  /* 0x00041000011c7983 */ /* 0x000ee20000100c00 */
[----:B------:R-:W-:Y:S02]  /*2bc90*/  SHF.R.U64 R120, R120, 0x3, RZ ;  /* 0x0000000378787819 */ /* 0x000fe400000012ff */
[----:B------:R-:W-:Y:S01]  /*2bca0*/  SHF.R.U64 R122, R122, 0x3, RZ ;  /* 0x000000037a7a7819 */ /* 0x000fe200000012ff */
[----:B------:R-:W3:Y:S01]  /*2bcb0*/  LDL.128 R4, [R1+0x450] ;  /* 0x0004500001047983 */ /* 0x000ee20000100c00 */
[----:B------:R-:W-:-:S02]  /*2bcc0*/  LOP3.LUT R126, R127, 0x380, RZ, 0xc0, !PT ;  /* 0x000003807f7e7812 */ /* 0x000fc400078ec0ff */
[----:B------:R-:W-:Y:S02]  /*2bcd0*/  LOP3.LUT R130, R131, 0x380, RZ, 0xc0, !PT ;  /* 0x0000038083827812 */ /* 0x000fe400078ec0ff */
[----:B------:R-:W-:Y:S02]  /*2bce0*/  SHF.R.U64 R124, R124, 0x3, RZ ;  /* 0x000000037c7c7819 */ /* 0x000fe400000012ff */
[----:B------:R-:W-:Y:S02]  /*2bcf0*/  LOP3.LUT R3, R136, 0x380, RZ, 0xc0, !PT ;  /* 0x0000038088037812 */ /* 0x000fe400078ec0ff */
[----:B------:R-:W-:Y:S01]  /*2bd00*/  LOP3.LUT R128, R128, R129, RZ, 0x3c, !PT ;  /* 0x0000008180807212 */ /* 0x000fe200078e3cff */
[--C-:B------:R-:W-:Y:S01]  /*2bd10*/  IMAD.X R129, RZ, RZ, R21.reuse, P5 ;  /* 0x000000ffff817224 */ /* 0x100fe200028e0615 */
[----:B------:R-:W-:Y:S01]  /*2bd20*/  LOP3.LUT R120, R120, R121, RZ, 0x3c, !PT ;  /* 0x0000007978787212 */ /* 0x000fe200078e3cff */
[--C-:B------:R-:W-:Y:S01]  /*2bd30*/  IMAD.X R121, RZ, RZ, R21.reuse, P4 ;  /* 0x000000ffff797224 */ /* 0x100fe200020e0615 */
[----:B------:R-:W-:Y:S01]  /*2bd40*/  LOP3.LUT R122, R122, R123, RZ, 0x3c, !PT ;  /* 0x0000007b7a7a7212 */ /* 0x000fe200078e3cff */
[----:B------:R-:W-:Y:S01]  /*2bd50*/  IMAD.X R123, RZ, RZ, R21, P3 ;  /* 0x000000ffff7b7224 */ /* 0x000fe200018e0615 */
[----:B------:R-:W-:-:S02]  /*2bd60*/  IADD3 R133, P5, R20, 0x8060, RZ ;  /* 0x0000806014857810 */ /* 0x000fc40007fbe0ff */
[----:B------:R-:W-:Y:S02]  /*2bd70*/  SHF.R.U64 R126, R126, 0x3, RZ ;  /* 0x000000037e7e7819 */ /* 0x000fe400000012ff */
[----:B------:R-:W-:Y:S02]  /*2bd80*/  SHF.R.U64 R130, R130, 0x3, RZ ;  /* 0x0000000382827819 */ /* 0x000fe400000012ff */
[----:B------:R-:W-:Y:S01]  /*2bd90*/  LOP3.LUT R124, R124, R125, RZ, 0x3c, !PT ;  /* 0x0000007d7c7c7212 */ /* 0x000fe200078e3cff */
[----:B------:R-:W-:Y:S01]  /*2bda0*/  IMAD.X R125, RZ, RZ, R21, P2 ;  /* 0x000000ffff7d7224 */ /* 0x000fe200010e0615 */
[C---:B------:R-:W-:Y:S02]  /*2bdb0*/  IADD3 R139, P4, R20.reuse, 0xc000, RZ ;  /* 0x0000c000148b7810 */ /* 0x040fe40007f9e0ff */
[----:B------:R-:W-:Y:S02]  /*2bdc0*/  SHF.R.U64 R3, R3, 0x3, RZ ;  /* 0x0000000303037819 */ /* 0x000fe400000012ff */
[----:B------:R-:W-:-:S02]  /*2bdd0*/  IADD3 R141, P3, R20, 0xc020, RZ ;  /* 0x0000c020148d7810 */ /* 0x000fc40007f7e0ff */
[----:B------:R-:W-:Y:S02]  /*2bde0*/  IADD3 R143, P2, R20, 0xc040, RZ ;  /* 0x0000c040148f7810 */ /* 0x000fe40007f5e0ff */
[----:B------:R-:W-:Y:S02]  /*2bdf0*/  LOP3.LUT R132, R133, 0x380, RZ, 0xc0, !PT ;  /* 0x0000038085847812 */ /* 0x000fe400078ec0ff */
[----:B------:R-:W-:Y:S01]  /*2be00*/  LOP3.LUT R126, R126, R127, RZ, 0x3c, !PT ;  /* 0x0000007f7e7e7212 */ /* 0x000fe200078e3cff */
[--C-:B------:R-:W-:Y:S01]  /*2be10*/  IMAD.X R127, RZ, RZ, R21.reuse, P1 ;  /* 0x000000ffff7f7224 */ /* 0x100fe200008e0615 */
[----:B------:R-:W-:Y:S01]  /*2be20*/  LOP3.LUT R130, R130, R131, RZ, 0x3c, !PT ;  /* 0x0000008382827212 */ /* 0x000fe200078e3cff */
[----:B------:R-:W-:Y:S01]  /*2be30*/  IMAD.X R131, RZ, RZ, R21, P0 ;  /* 0x000000ffff837224 */ /* 0x000fe200000e0615 */
[----:B------:R-:W-:Y:S02]  /*2be40*/  LOP3.LUT R138, R139, 0x380, RZ, 0xc0, !PT ;  /* 0x000003808b8a7812 */ /* 0x000fe400078ec0ff */
[----:B------:R-:W-:-:S02]  /*2be50*/  LOP3.LUT R136, R3, R136, RZ, 0x3c, !PT ;  /* 0x0000008803887212 */ /* 0x000fc400078e3cff */
[----:B------:R-:W-:Y:S02]  /*2be60*/  LOP3.LUT R140, R141, 0x380, RZ, 0xc0, !PT ;  /* 0x000003808d8c7812 */ /* 0x000fe400078ec0ff */
[----:B------:R-:W-:Y:S02]  /*2be70*/  IADD3 R20, P1, R20, 0xc060, RZ ;  /* 0x0000c06014147810 */ /* 0x000fe40007f3e0ff */
[----:B------:R-:W-:Y:S02]  /*2be80*/  ISETP.NE.U32.AND P0, PT, RZ, UR6, PT ;  /* 0x00000006ff007c0c */ /* 0x000fe4000bf05070 */
[----:B------:R-:W-:Y:S02]  /*2be90*/  LOP3.LUT R142, R143, 0x380, RZ, 0xc0, !PT ;  /* 0x000003808f8e7812 */ /* 0x000fe400078ec0ff */
[----:B------:R-:W-:Y:S02]  /*2bea0*/  SHF.R.U64 R132, R132, 0x3, RZ ;  /* 0x0000000384847819 */ /* 0x000fe400000012ff */
[----:B------:R-:W-:-:S02]  /*2beb0*/  F2FP.F16.F32.PACK_AB R116, R117, R116 ;  /* 0x000000747574723e */ /* 0x000fc400000000ff */
[----:B------:R-:W-:Y:S02]  /*2bec0*/  SHF.R.U64 R138, R138, 0x3, RZ ;  /* 0x000000038a8a7819 */ /* 0x000fe400000012ff */
[----:B------:R-:W-:Y:S02]  /*2bed0*/  F2FP.F16.F32.PACK_AB R117, R119, R118 ;  /* 0x000000767775723e */ /* 0x000fe400000000ff */
[----:B------:R-:W-:Y:S02]  /*2bee0*/  F2FP.F16.F32.PACK_AB R108, R109, R108 ;  /* 0x0000006c6d6c723e */ /* 0x000fe400000000ff */
[----:B------:R-:W-:Y:S02]  /*2bef0*/  SHF.R.U64 R140, R140, 0x3, RZ ;  /* 0x000000038c8c7819 */ /* 0x000fe400000012ff */
[----:B------:R-:W-:Y:S02]  /*2bf00*/  MOV R136, R136 ;  /* 0x0000008800887202 */ /* 0x000fe40000000f00 */
[----:B------:R-:W-:-:S02]  /*2bf10*/  LOP3.LUT R0, R20, 0x380, RZ, 0xc0, !PT ;  /* 0x0000038014007812 */ /* 0x000fc400078ec0ff */
[----:B------:R-:W-:Y:S02]  /*2bf20*/  F2FP.F16.F32.PACK_AB R118, R113, R112 ;  /* 0x000000707176723e */ /* 0x000fe400000000ff */
[----:B------:R-:W-:Y:S02]  /*2bf30*/  F2FP.F16.F32.PACK_AB R119, R115, R114 ;  /* 0x000000727377723e */ /* 0x000fe400000000ff */
[----:B------:R-:W-:Y:S02]  /*2bf40*/  F2FP.F16.F32.PACK_AB R109, R111, R110 ;  /* 0x0000006e6f6d723e */ /* 0x000fe400000000ff */
[----:B------:R-:W-:Y:S02]  /*2bf50*/  F2FP.F16.F32.PACK_AB R100, R101, R100 ;  /* 0x000000646564723e */ /* 0x000fe400000000ff */
[----:B------:R-:W-:Y:S02]  /*2bf60*/  ISETP.NE.AND.EX P0, PT, RZ, UR7, PT, P0 ;  /* 0x00000007ff007c0c */ /* 0x000fe4000bf05300 */
        /* <DEDUP_REMOVED lines=23> */
[----:B------:R-:W-:-:S02]  /*2c0e0*/  SHF.R.U64 R0, R0, 0x3, RZ ;  /* 0x0000000300007819 */ /* 0x000fc400000012ff */
[----:B------:R-:W-:Y:S02]  /*2c0f0*/  MOV R122, R122 ;  /* 0x0000007a007a7202 */ /* 0x000fe40000000f00 */
        /* <DEDUP_REMOVED lines=17> */
[----:B------:R-:W-:Y:S02]  /*2c210*/  F2FP.F16.F32.PACK_AB R57, R59, R58 ;  /* 0x0000003a3b39723e */ /* 0x000fe400000000ff */
[----:B------:R-:W-:Y:S01]  /*2c220*/  F2FP.F16.F32.PACK_AB R48, R49, R48 ;  /* 0x000000303130723e */ /* 0x000fe200000000ff */
[----:B------:R0:W-:Y:S01]  /*2c230*/  STSM.16.M88.4 [R120], R92 ;  /* 0x0000005c78007844 */ /* 0x0001e20000000200 */
[----:B------:R-:W-:Y:S02]  /*2c240*/  MOV R130, R130 ;  /* 0x0000008200827202 */ /* 0x000fe40000000f00 */
[----:B------:R-:W-:Y:S02]  /*2c250*/  F2FP.F16.F32.PACK_AB R58, R53, R52 ;  /* 0x00000034353a723e */ /* 0x000fe400000000ff */
[----:B------:R-:W-:-:S02]  /*2c260*/  F2FP.F16.F32.PACK_AB R59, R55, R54 ;  /* 0x00000036373b723e */ /* 0x000fc400000000ff */
[----:B------:R-:W-:Y:S01]  /*2c270*/  F2FP.F16.F32.PACK_AB R49, R51, R50 ;  /* 0x000000323331723e */ /* 0x000fe200000000ff */
[----:B------:R0:W-:Y:S01]  /*2c280*/  STSM.16.M88.4 [R122], R80 ;  /* 0x000000507a007844 */ /* 0x0001e20000000200 */
[----:B------:R-:W-:Y:S02]  /*2c290*/  LOP3.LUT R20, R0, R20, RZ, 0x3c, !PT ;  /* 0x0000001400147212 */ /* 0x000fe400078e3cff */
[----:B------:R-:W-:Y:S02]  /*2c2a0*/  MOV R132, R132 ;  /* 0x0000008400847202 */ /* 0x000fe40000000f00 */
[----:B------:R-:W-:Y:S02]  /*2c2b0*/  F2FP.F16.F32.PACK_AB R50, R45, R44 ;  /* 0x0000002c2d32723e */ /* 0x000fe400000000ff */
[----:B------:R-:W-:Y:S01]  /*2c2c0*/  F2FP.F16.F32.PACK_AB R51, R47, R46 ;  /* 0x0000002e2f33723e */ /* 0x000fe200000000ff */
[----:B------:R0:W-:Y:S01]  /*2c2d0*/  STSM.16.M88.4 [R124], R72 ;  /* 0x000000487c007844 */ /* 0x0001e20000000200 */
[----:B------:R-:W-:Y:S01]  /*2c2e0*/  MOV R138, R138 ;  /* 0x0000008a008a7202 */ /* 0x000fe20000000f00 */
[----:B------:R-:W1:Y:S01]  /*2c2f0*/  LDC.64 R44, c[0x0][0xd00] ;  /* 0x00034000ff2c7b82 */ /* 0x000e620000000a00 */
[----:B------:R-:W-:Y:S01]  /*2c300*/  MOV R140, R140 ;  /* 0x0000008c008c7202 */ /* 0x000fe20000000f00 */
[----:B------:R0:W-:Y:S01]  /*2c310*/  STSM.16.M88.4 [R126], R64 ;  /* 0x000000407e007844 */ /* 0x0001e20000000200 */
[----:B------:R-:W-:-:S02]  /*2c320*/  MOV R142, R142 ;  /* 0x0000008e008e7202 */ /* 0x000fc40000000f00 */
[----:B------:R-:W-:Y:S01]  /*2c330*/  MOV R20, R20 ;  /* 0x0000001400147202 */ /* 0x000fe20000000f00 */
[----:B------:R0:W-:Y:S04]  /*2c340*/  STSM.16.M88.4 [R130], R56 ;  /* 0x0000003882007844 */ /* 0x0001e80000000200 */
[----:B------:R0:W-:Y:S01]  /*2c350*/  STSM.16.M88.4 [R132], R48 ;  /* 0x0000003084007844 */ /* 0x0001e20000000200 */
[----:B------:R-:W-:-:S04]  /*2c360*/  ISETP.NE.U32.AND P1, PT, RZ, UR4, PT ;  /* 0x00000004ff007c0c */ /* 0x000fc8000bf25070 */
[----:B------:R-:W-:Y:S01]  /*2c370*/  ISETP.NE.AND.EX P1, PT, RZ, UR5, PT, P1 ;  /* 0x00000005ff007c0c */ /* 0x000fe2000bf25310 */
[----:B------:R-:W-:Y:S01]  /*2c380*/  ULDC UR6, c[0x0][0xb88] ;  /* 0x0002e20000067ab9 */ /* 0x000fe20000000800 */
[----:B------:R-:W-:Y:S02]  /*2c390*/  IMAD.MOV.U32 R3, RZ, RZ, RZ ;  /* 0x000000ffff037224 */ /* 0x000fe400078e00ff */
[----:B-1----:R-:W-:Y:S01]  /*2c3a0*/  IMAD.WIDE R44, R198, 0x4, R44 ;  /* 0x00000004c62c7825 */ /* 0x002fe200078e022c */
[----:B--2---:R-:W-:Y:S02]  /*2c3b0*/  F2FP.F16.F32.PACK_AB R32, R33, R32 ;  /* 0x000000202120723e */ /* 0x004fe400000000ff */
[----:B------:R-:W-:Y:S02]  /*2c3c0*/  F2FP.F16.F32.PACK_AB R33, R35, R34 ;  /* 0x000000222321723e */ /* 0x000fe400000000ff */
[----:B----4-:R-:W-:Y:S02]  /*2c3d0*/  F2FP.F16.F32.PACK_AB R8, R9, R8 ;  /* 0x000000080908723e */ /* 0x010fe400000000ff */
[----:B------:R-:W-:-:S02]  /*2c3e0*/  F2FP.F16.F32.PACK_AB R9, R11, R10 ;  /* 0x0000000a0b09723e */ /* 0x000fc400000000ff */
[----:B---3--:R-:W-:Y:S02]  /*2c3f0*/  F2FP.F16.F32.PACK_AB R40, R41, R40 ;  /* 0x000000282928723e */ /* 0x008fe400000000ff */
        /* <DEDUP_REMOVED lines=11> */
[----:B------:R-:W1:Y:S01]  /*2c4b0*/  @P0 LDC.64 R4, c[0x0][0xd08] ;  /* 0x00034200ff040b82 */ /* 0x000e620000000a00 */
[----:B------:R0:W-:Y:S04]  /*2c4c0*/  STSM.16.M88.4 [R138], R40 ;  /* 0x000000288a007844 */ /* 0x0001e80000000200 */
[----:B------:R0:W-:Y:S03]  /*2c4d0*/  STSM.16.M88.4 [R140], R32 ;  /* 0x000000208c007844 */ /* 0x0001e60000000200 */
[----:B------:R-:W2:Y:S01]  /*2c4e0*/  LDC R12, c[0x0][0xce8] ;  /* 0x00033a00ff0c7b82 */ /* 0x000ea20000000800 */
[----:B------:R0:W-:Y:S04]  /*2c4f0*/  STSM.16.M88.4 [R142], R24 ;  /* 0x000000188e007844 */ /* 0x0001e80000000200 */
[----:B------:R0:W-:Y:S03]  /*2c500*/  STSM.16.M88.4 [R20], R8 ;  /* 0x0000000814007844 */ /* 0x0001e60000000200 */
[----:B------:R-:W-:Y:S01]  /*2c510*/  BAR.SYNC.DEFER_BLOCKING 0x1, 0x100 ;  /* 0x0044000000007b1d */ /* 0x000fe20000010000 */
[----:B------:R-:W-:-:S02]  /*2c520*/  IMAD.U32 R7, RZ, RZ, UR6 ;  /* 0x00000006ff077e24 */ /* 0x000fc4000f8e00ff */
[----:B-1----:R-:W-:-:S03]  /*2c530*/  @P0 IMAD.WIDE R4, R198, 0x4, R4 ;  /* 0x00000004c6040825 */ /* 0x002fc600078e0204 */
[----:B------:R0:W5:Y:S04]  /*2c540*/  @P1 LDG.E R3, desc[UR42][R44.64] ;  /* 0x0000002a2c031981 */ /* 0x000168000c1e1900 */
[----:B------:R0:W5:Y:S01]  /*2c550*/  @P0 LDG.E R7, desc[UR42][R4.64] ;  /* 0x0000002a04070981 */ /* 0x000162000c1e1900 */
[----:B------:R-:W-:Y:S05]  /*2c560*/  @P0 BRA `(.L_x_12660) ;  /* 0x0000000000100947 */ /* 0x000fea0003800000 */
[----:B------:R-:W-:Y:S05]  /*2c570*/  @!P1 BRA `(.L_x_12660) ;  /* 0x00000000000c9947 */ /* 0x000fea0003800000 */
[----:B------:R-:W3:Y:S04]  /*2c580*/  LDG.E R0, desc[UR42][R44.64] ;  /* 0x0000002a2c007981 */ /* 0x000ee8000c1e1900 */
[----:B-----5:R-:W3:Y:S02]  /*2c590*/  LDG.E R7, desc[UR42][R44.64+0x4] ;  /* 0x0000042a2c077981 */ /* 0x020ee4000c1e1900 */
[----:B---3--:R-:W-:-:S07]  /*2c5a0*/  IMAD.IADD R7, R7, 0x1, -R0 ;  /* 0x0000000107077824 */ /* 0x008fce00078e0a00 */
.L_x_12660:
[----:B------:R-:W3:Y:S04]  /*2c5b0*/  LDL R0, [R1+0x510] ;  /* 0x0005100001007983 */ /* 0x000ee80000100800 */
[----:B0-----:R-:W4:Y:S01]  /*2c5c0*/  LDL R26, [R1+0x518] ;  /* 0x00051800011a7983 */ /* 0x001f220000100800 */
[----:B------:R-:W-:Y:S01]  /*2c5d0*/  IMAD.IADD R37, R196, 0x1, R194 ;  /* 0x00000001c4257824 */ /* 0x000fe200078e02c2 */
[----:B------:R-:W-:Y:S01]  /*2c5e0*/  ISETP.GT.AND P3, PT, R195, 0x1, PT ;  /* 0x00000001c300780c */ /* 0x000fe20003f64270 */
[----:B------:R-:W-:Y:S01]  /*2c5f0*/  IMAD.MOV.U32 R13, RZ, RZ, 0xab8 ;  /* 0x00000ab8ff0d7424 */ /* 0x000fe200078e00ff */
[----:B--2---:R-:W-:Y:S01]  /*2c600*/  ISETP.NE.AND P2, PT, R12, 0x1, PT ;  /* 0x000000010c00780c */ /* 0x004fe20003f45270 */
[----:B------:R-:W0:Y:S03]  /*2c610*/  LDC.64 R20, c[0x0][0xca8] ;  /* 0x00032a00ff147b82 */ /* 0x000e260000000a00 */
[----:B------:R-:W-:-:S05]  /*2c620*/  SEL R13, R13, 0xa78, P3 ;  /* 0x00000a780d0d7807 */ /* 0x000fca0001800000 */
[----:B------:R-:W1:Y:S08]  /*2c630*/  LDC.64 R10, c[0x0][R13+0x218] ;  /* 0x000086000d0a7b82 */ /* 0x000e700000000a00 */
[----:B------:R-:W2:Y:S08]  /*2c640*/  LDC.64 R4, c[0x0][R13+0x228] ;  /* 0x00008a000d047b82 */ /* 0x000eb00000000a00 */
[----:B------:R2:W2:Y:S01]  /*2c650*/  LDC.64 R8, c[0x0][R13+0x210] ;  /* 0x000084000d087b82 */ /* 0x0004a20000000a00 */
[----:B------:R-:W-:-:S07]  /*2c660*/  ISETP.NE.U32.AND P1, PT, RZ, UR4, PT ;  /* 0x00000004ff007c0c */ /* 0x000fce000bf25070 */
[----:B------:R-:W1:Y:S01]  /*2c670*/  @P2 LDC R14, c[0x0][0xcec] ;  /* 0x00033b00ff0e2b82 */ /* 0x000e620000000800 */
[----:B------:R-:W-:-:S07]  /*2c680*/  ISETP.NE.AND.EX P1, PT, RZ, UR5, PT, P1 ;  /* 0x00000005ff007c0c */ /* 0x000fce000bf25310 */
[----:B------:R-:W2:Y:S01]  /*2c690*/  @P2 LDC R33, c[0x0][0xcf0] ;  /* 0x00033c00ff212b82 */ /* 0x000ea20000000800 */
[----:B------:R-:W-:Y:S02]  /*2c6a0*/  SHF.R.S32.HI R24, RZ, 0x1f, R198 ;  /* 0x0000001fff187819 */ /* 0x000fe400000114c6 */
[----:B------:R-:W-:Y:S02]  /*2c6b0*/  SEL R15, R198, RZ, !P1 ;  /* 0x000000ffc60f7207 */ /* 0x000fe40004800000 */
[----:B---3--:R-:W-:Y:S01]  /*2c6c0*/  LOP3.LUT P0, RZ, R0, 0x3, RZ, 0xc0, !PT ;  /* 0x0000000300ff7812 */ /* 0x008fe2000780c0ff */
[----:B-----5:R-:W-:Y:S02]  /*2c6d0*/  IMAD R0, R7, R12, RZ ;  /* 0x0000000c07007224 */ /* 0x020fe400078e02ff */
[----:B0-----:R-:W0:Y:S03]  /*2c6e0*/  @!P3 LDC R20, c[0x0][0xc50] ;  /* 0x00031400ff14bb82 */ /* 0x001e260000000800 */
[----:B------:R-:W-:Y:S01]  /*2c6f0*/  ISETP.GE.OR P4, PT, R37, R0, P0 ;  /* 0x000000002500720c */ /* 0x000fe20000786670 */
[----:B----4-:R-:W-:-:S04]  /*2c700*/  IMAD.IADD R35, R26, 0x1, R194 ;  /* 0x000000011a237824 */ /* 0x010fc800078e02c2 */
[----:B------:R-:W3:Y:S08]  /*2c710*/  @!P3 LDC R21, c[0x0][0xc54] ;  /* 0x00031500ff15bb82 */ /* 0x000ef00000000800 */
[----:B------:R-:W4:Y:S01]  /*2c720*/  @!P4 LDL R27, [R1+0x240] ;  /* 0x00024000011bc983 */ /* 0x000f220000100800 */
[----:B------:R-:W2:Y:S01]  /*2c730*/  LDC.64 R6, c[0x0][R13+0x220] ;  /* 0x000088000d067b82 */ /* 0x000ea20000000a00 */
[----:B------:R-:W-:Y:S01]  /*2c740*/  SEL R25, R24, RZ, !P1 ;  /* 0x000000ff18197207 */ /* 0x000fe20004800000 */
[----:B-1----:R-:W-:-:S04]  /*2c750*/  @P2 IMAD.HI.U32 R14, R35, R14, RZ ;  /* 0x0000000e230e2227 */ /* 0x002fc800078e00ff */
[-C--:B------:R-:W-:Y:S02]  /*2c760*/  IMAD R29, R11, R193.reuse, RZ ;  /* 0x000000c10b1d7224 */ /* 0x080fe400078e02ff */
[----:B------:R-:W-:-:S04]  /*2c770*/  IMAD.WIDE.U32 R10, R10, R193, RZ ;  /* 0x000000c10a0a7225 */ /* 0x000fc800078e00ff */
[----:B------:R-:W-:Y:S02]  /*2c780*/  IMAD.IADD R29, R11, 0x1, R29 ;  /* 0x000000010b1d7824 */ /* 0x000fe400078e021d */
[----:B--2---:R-:W-:-:S04]  /*2c790*/  IMAD R7, R7, R15, RZ ;  /* 0x0000000f07077224 */ /* 0x004fc800078e02ff */
[C---:B------:R-:W-:Y:S01]  /*2c7a0*/  IMAD R31, R6.reuse, R25, R7 ;  /* 0x00000019061f7224 */ /* 0x040fe200078e0207 */
[----:B------:R-:W-:Y:S01]  /*2c7b0*/  SEL R25, R203, RZ, P3 ;  /* 0x000000ffcb197207 */ /* 0x000fe20001800000 */
[----:B------:R-:W-:-:S04]  /*2c7c0*/  IMAD.WIDE.U32 R6, R6, R15, RZ ;  /* 0x0000000f06067225 */ /* 0x000fc800078e00ff */
[----:B------:R-:W-:Y:S01]  /*2c7d0*/  IMAD.IADD R31, R7, 0x1, R31 ;  /* 0x00000001071f7824 */ /* 0x000fe200078e021f */
[----:B------:R-:W-:Y:S01]  /*2c7e0*/  IADD3 R6, P1, P5, R6, R10, R3 ;  /* 0x0000000a06067210 */ /* 0x000fe20007d3e003 */
[----:B------:R-:W-:Y:S01]  /*2c7f0*/  IMAD.MOV.U32 R7, RZ, RZ, R35 ;  /* 0x000000ffff077224 */ /* 0x000fe200078e0023 */
[----:B------:R-:W-:Y:S01]  /*2c800*/  @P2 SHF.R.U32.HI R7, RZ, R33, R14 ;  /* 0x00000021ff072219 */ /* 0x000fe2000001160e */
[-C--:B------:R-:W-:Y:S01]  /*2c810*/  IMAD R11, R5, R25.reuse, RZ ;  /* 0x00000019050b7224 */ /* 0x080fe200078e02ff */
[----:B------:R-:W-:Y:S01]  /*2c820*/  SHF.R.S32.HI R10, RZ, 0x1f, R3 ;  /* 0x0000001fff0a7819 */ /* 0x000fe20000011403 */
[----:B------:R-:W-:-:S03]  /*2c830*/  IMAD.WIDE.U32 R4, R4, R25, RZ ;  /* 0x0000001904047225 */ /* 0x000fc600078e00ff */
[----:B------:R-:W-:Y:S01]  /*2c840*/  IADD3.X R14, R31, R29, R10, P1, P5 ;  /* 0x0000001d1f0e7210 */ /* 0x000fe20000fea40a */
[----:B------:R-:W-:Y:S01]  /*2c850*/  IMAD.MOV R13, RZ, RZ, -R7 ;  /* 0x000000ffff0d7224 */ /* 0x000fe200078e0a07 */
[----:B------:R-:W-:Y:S01]  /*2c860*/  IADD3 R4, P1, P5, R7, R6, R4 ;  /* 0x0000000607047210 */ /* 0x000fe20007d3e004 */
[----:B------:R-:W-:Y:S01]  /*2c870*/  IMAD.IADD R11, R5, 0x1, R11 ;  /* 0x00000001050b7824 */ /* 0x000fe200078e020b */
[----:B------:R-:W-:Y:S01]  /*2c880*/  SHF.R.S32.HI R5, RZ, 0x1f, R7 ;  /* 0x0000001fff057819 */ /* 0x000fe20000011407 */
[----:B------:R-:W-:Y:S02]  /*2c890*/  IMAD R7, R12, R13, R35 ;  /* 0x0000000d0c077224 */ /* 0x000fe400078e0223 */
[----:B------:R-:W-:Y:S01]  /*2c8a0*/  VIADD R25, R37, 0x8 ;  /* 0x0000000825197836 */ /* 0x000fe20000000000 */
[----:B------:R-:W-:Y:S01]  /*2c8b0*/  IADD3.X R5, R5, R14, R11, P1, P5 ;  /* 0x0000000e05057210 */ /* 0x000fe20000fea40b */
[----:B------:R-:W-:Y:S01]  /*2c8c0*/  IMAD R6, R9, R7, RZ ;  /* 0x0000000709067224 */ /* 0x000fe200078e02ff */
[----:B------:R-:W-:-:S02]  /*2c8d0*/  SHF.R.S32.HI R11, RZ, 0x1f, R7 ;  /* 0x0000001fff0b7819 */ /* 0x000fc40000011407 */
[----:B------:R-:W-:Y:S01]  /*2c8e0*/  ISETP.GE.OR P0, PT, R25, R0, P0 ;  /* 0x000000001900720c */ /* 0x000fe20000706670 */
[----:B------:R-:W-:-:S04]  /*2c8f0*/  IMAD.WIDE.U32 R4, R8, R7, R4 ;  /* 0x0000000708047225 */ /* 0x000fc800078e0004 */
[----:B------:R-:W-:Y:S01]  /*2c900*/  IMAD R11, R8, R11, R6 ;  /* 0x0000000b080b7224 */ /* 0x000fe200078e0206 */
[----:B0-----:R-:W-:-:S03]  /*2c910*/  LEA R20, P1, R4, R20, 0x2 ;  /* 0x0000001404147211 */ /* 0x001fc600078210ff */
[----:B------:R-:W-:Y:S02]  /*2c920*/  IMAD.IADD R5, R5, 0x1, R11 ;  /* 0x0000000105057824 */ /* 0x000fe400078e020b */
[----:B------:R-:W-:Y:S03]  /*2c930*/  SHFL.IDX PT, R6, R20, RZ, 0x1c1f ;  /* 0x001c1fff14067589 */ /* 0x000fe600000e0000 */
[----:B---3--:R-:W-:-:S05]  /*2c940*/  LEA.HI.X R21, R4, R21, R5, 0x2, P1 ;  /* 0x0000001504157211 */ /* 0x008fca00008f1405 */
[----:B------:R-:W4:Y:S04]  /*2c950*/  SHFL.IDX PT, R7, R21, RZ, 0x1c1f ;  /* 0x001c1fff15077589 */ /* 0x000f2800000e0000 */
[----:B----4-:R-:W-:Y:S04]  /*2c960*/  @!P4 ST.E desc[UR42][R6.64], R27 ;  /* 0x0000001b0600c985 */ /* 0x010fe8000c10192a */
[----:B------:R-:W2:Y:S04]  /*2c970*/  @!P0 LDL R9, [R1+0x244] ;  /* 0x0002440001098983 */ /* 0x000ea80000100800 */
[----:B------:R-:W-:Y:S04]  /*2c980*/  SHFL.IDX PT, R4, R20, 0x1, 0x1c1f ;  /* 0x003c1f0014047f89 */ /* 0x000fe800000e0000 */
[----:B------:R-:W2:Y:S04]  /*2c990*/  SHFL.IDX PT, R5, R21, 0x1, 0x1c1f ;  /* 0x003c1f0015057f89 */ /* 0x000ea800000e0000 */
[----:B--2---:R0:W-:Y:S01]  /*2c9a0*/  @!P0 ST.E desc[UR42][R4.64], R9 ;  /* 0x0000000904008985 */ /* 0x0041e2000c10192a */
[----:B------:R-:W-:Y:S05]  /*2c9b0*/  @P3 BRA `(.L_x_12661) ;  /* 0x0000000c00e83947 */ /* 0x000fea0003800000 */
[----:B------:R-:W2:Y:S01]  /*2c9c0*/  LDL R84, [R1+0x478] ;  /* 0x0004780001547983 */ /* 0x000ea20000100800 */
[----:B------:R-:W1:Y:S01]  /*2c9d0*/  @P2 LDC R13, c[0x0][0xcec] ;  /* 0x00033b00ff0d2b82 */ /* 0x000e620000000800 */
[----:B------:R-:W-:Y:S02]  /*2c9e0*/  ULDC.64 UR4, c[0x0][0xba0] ;  /* 0x0002e80000047ab9 */ /* 0x000fe40000000a00 */
[----:B------:R-:W3:Y:S01]  /*2c9f0*/  LDL R85, [R1+0x488] ;  /* 0x0004880001557983 */ /* 0x000ee20000100800 */
[----:B------:R-:W-:Y:S02]  /*2ca00*/  IMAD R10, R10, UR4, RZ ;  /* 0x000000040a0a7c24 */ /* 0x000fe4000f8e02ff */
[----:B0-----:R-:W-:-:S04]  /*2ca10*/  IMAD.WIDE.U32 R8, R3, UR4, RZ ;  /* 0x0000000403087c25 */ /* 0x001fc8000f8e00ff */
[----:B------:R-:W-:Y:S01]  /*2ca20*/  IMAD R11, R3, UR5, R10 ;  /* 0x00000005030b7c24 */ /* 0x000fe2000f8e020a */
        /* <DEDUP_REMOVED lines=8> */
[----:B--2---:R-:W-:-:S04]  /*2cab0*/  IMAD R5, R84, 0x40, R181 ;  /* 0x0000004054057824 */ /* 0x004fc800078e02b5 */
        /* <DEDUP_REMOVED lines=27> */
[----:B---3--:R-:W-:Y:S01]  /*2cc70*/  IMAD R3, R85, 0x20, R84 ;  /* 0x0000002055037824 */ /* 0x008fe200078e0254 */
        /* <DEDUP_REMOVED lines=15> */
[----:B------:R-:W-:Y:S02]  /*2cd70*/  SHF.R.U64 R48, R48, 0x3, RZ ;  /* 0x0000000330307819 */ /* 0x000fe400000012ff */
[----:B------:R-:W-:Y:S02]  /*2cd80*/  SHF.R.U64 R52, R52, 0x3, RZ ;  /* 0x0000000334347819 */ /* 0x000fe400000012ff */
[----:B------:R-:W-:Y:S02]  /*2cd90*/  SHF.R.U64 R56, R56, 0x3, RZ ;  /* 0x0000000338387819 */ /* 0x000fe400000012ff */
[----:B------:R-:W-:-:S02]  /*2cda0*/  SHF.R.U64 R60, R60, 0x3, RZ ;  /* 0x000000033c3c7819 */ /* 0x000fc400000012ff */
        /* <DEDUP_REMOVED lines=8> */
[----:B------:R-:W-:Y:S01]  /*2ce30*/  LOP3.LUT R5, R16, 0x380, RZ, 0xc0, !PT ;  /* 0x0000038010057812 */ /* 0x000fe200078ec0ff */
        /* <DEDUP_REMOVED lines=11> */
[----:B------:R-:W-:Y:S02]  /*2cef0*/  SHF.R.U64 R5, R5, 0x3, RZ ;  /* 0x0000000305057819 */ /* 0x000fe400000012ff */
[----:B------:R-:W-:Y:S01]  /*2cf00*/  LOP3.LUT R64, R65, 0x380, RZ, 0xc0, !PT ;  /* 0x0000038041407812 */ /* 0x000fe200078ec0ff */
[----:B------:R-:W5:Y:S01]  /*2cf10*/  LD.E.128 R60, desc[UR42][R60.64] ;  /* 0x0000002a3c3c7980 */ /* 0x000f62000c101d00 */
[----:B------:R-:W-:-:S02]  /*2cf20*/  LOP3.LUT R68, R69, 0x380, RZ, 0xc0, !PT ;  /* 0x0000038045447812 */ /* 0x000fc400078ec0ff */
[----:B------:R-:W-:Y:S02]  /*2cf30*/  LOP3.LUT R72, R73, 0x380, RZ, 0xc0, !PT ;  /* 0x0000038049487812 */ /* 0x000fe400078ec0ff */
[----:B------:R-:W-:Y:S02]  /*2cf40*/  LOP3.LUT R76, R77, 0x380, RZ, 0xc0, !PT ;  /* 0x000003804d4c7812 */ /* 0x000fe400078ec0ff */
[----:B------:R-:W-:Y:S02]  /*2cf50*/  LOP3.LUT R6, R7, 0x380, RZ, 0xc0, !PT ;  /* 0x0000038007067812 */ /* 0x000fe400078ec0ff */
[----:B------:R-:W-:Y:S02]  /*2cf60*/  LOP3.LUT R4, R5, R16, RZ, 0x3c, !PT ;  /* 0x0000001005047212 */ /* 0x000fe400078e3cff */
[----:B------:R-:W0:Y:S01]  /*2cf70*/  @P2 LDC R16, c[0x0][0xcf0] ;  /* 0x00033c00ff102b82 */ /* 0x000e220000000800 */
[----:B------:R-:W-:Y:S02]  /*2cf80*/  SHF.R.U64 R64, R64, 0x3, RZ ;  /* 0x0000000340407819 */ /* 0x000fe400000012ff */
[----:B------:R-:W-:-:S02]  /*2cf90*/  SHF.R.U64 R68, R68, 0x3, RZ ;  /* 0x0000000344447819 */ /* 0x000fc400000012ff */
[----:B------:R-:W-:Y:S02]  /*2cfa0*/  SHF.R.U64 R72, R72, 0x3, RZ ;  /* 0x0000000348487819 */ /* 0x000fe400000012ff */
[----:B------:R-:W-:Y:S02]  /*2cfb0*/  SHF.R.U64 R76, R76, 0x3, RZ ;  /* 0x000000034c4c7819 */ /* 0x000fe400000012ff */
[----:B------:R-:W-:Y:S01]  /*2cfc0*/  SHF.R.U64 R6, R6, 0x3, RZ ;  /* 0x0000000306067819 */ /* 0x000fe200000012ff */
        /* <DEDUP_REMOVED lines=12> */
[----:B------:R-:W-:-:S03]  /*2d090*/  IMAD.IADD R14, R194, 0x1, R3 ;  /* 0x00000001c20e7824 */ /* 0x000fc600078e0203 */
[----:B------:R-:W5:Y:S04]  /*2d0a0*/  LD.E.128 R68, desc[UR42][R68.64] ;  /* 0x0000002a44447980 */ /* 0x000f68000c101d00 */
        /* <DEDUP_REMOVED lines=9> */
[----:B--2---:R-:W2:Y:S01]  /*2d140*/  FENCE.VIEW.ASYNC.S ;  /* 0x00000000000073c6 */ /* 0x004ea20000000000 */
[----:B-1----:R-:W-:-:S04]  /*2d150*/  @P2 IMAD.HI.U32 R3, R14, R13, RZ ;  /* 0x0000000d0e032227 */ /* 0x002fc800078e00ff */
[----:B------:R-:W-:Y:S01]  /*2d160*/  IMAD.MOV.U32 R11, RZ, RZ, R14 ;  /* 0x000000ffff0b7224 */ /* 0x000fe200078e000e */
[----:B0-----:R-:W-:Y:S01]  /*2d170*/  @P2 SHF.R.U32.HI R11, RZ, R16, R3 ;  /* 0x00000010ff0b2219 */ /* 0x001fe20000011603 */
[----:B------:R-:W-:Y:S01]  /*2d180*/  IMAD R13, R15, UR5, R10 ;  /* 0x000000050f0d7c24 */ /* 0x000fe2000f8e020a */
[----:B------:R-:W-:Y:S01]  /*2d190*/  ULDC.64 UR4, c[0x0][0xbe0] ;  /* 0x0002f80000047ab9 */ /* 0x000fe20000000a00 */
[----:B------:R-:W-:Y:S02]  /*2d1a0*/  VIADD R3, R2, 0x32420 ;  /* 0x0003242002037836 */ /* 0x000fe40000000000 */
[----:B------:R-:W-:Y:S01]  /*2d1b0*/  IMAD.IADD R9, R9, 0x1, R13 ;  /* 0x0000000109097824 */ /* 0x000fe200078e020d */
[--C-:B------:R-:W-:Y:S01]  /*2d1c0*/  SHF.R.S32.HI R10, RZ, 0x1f, R11.reuse ;  /* 0x0000001fff0a7819 */ /* 0x100fe2000001140b */
[----:B------:R-:W-:Y:S01]  /*2d1d0*/  IMAD.MOV R13, RZ, RZ, -R11 ;  /* 0x000000ffff0d7224 */ /* 0x000fe200078e0a0b */
[----:B------:R-:W-:-:S03]  /*2d1e0*/  PRMT R3, RZ, 0x654, R3 ;  /* 0x00000654ff037816 */ /* 0x000fc60000000003 */
[----:B------:R-:W-:Y:S02]  /*2d1f0*/  IMAD R13, R12, R13, R14 ;  /* 0x0000000d0c0d7224 */ /* 0x000fe400078e020e */
[----:B------:R-:W-:Y:S02]  /*2d200*/  IMAD R10, R10, UR4, RZ ;  /* 0x000000040a0a7c24 */ /* 0x000fe4000f8e02ff */
[C---:B------:R-:W-:Y:S01]  /*2d210*/  IMAD.WIDE.U32 R8, R11.reuse, UR4, R8 ;  /* 0x000000040b087c25 */ /* 0x040fe2000f8e0008 */
[----:B--2---:R0:W-:Y:S03]  /*2d220*/  SYNCS.ARRIVE.TRANS64.RED.A1T0 RZ, [R3+URZ], RZ ;  /* 0x000000ff03ff79a7 */ /* 0x0041e6000810043f */
[----:B------:R-:W-:Y:S01]  /*2d230*/  IMAD R15, R11, UR5, R10 ;  /* 0x000000050b0f7c24 */ /* 0x000fe2000f8e020a */
[----:B------:R-:W-:Y:S01]  /*2d240*/  ULDC.64 UR4, c[0x0][0xbd8] ;  /* 0x0002f60000047ab9 */ /* 0x000fe20000000a00 */
[----:B0-----:R-:W-:-:S02]  /*2d250*/  SHF.R.S32.HI R3, RZ, 0x1f, R13 ;  /* 0x0000001fff037819 */ /* 0x001fc4000001140d */
[----:B------:R-:W-:-:S03]  /*2d260*/  IMAD.IADD R9, R9, 0x1, R15 ;  /* 0x0000000109097824 */ /* 0x000fc600078e020f */
[----:B------:R-:W-:Y:S02]  /*2d270*/  IMAD R10, R3, UR4, RZ ;  /* 0x00000004030a7c24 */ /* 0x000fe4000f8e02ff */
[----:B------:R-:W-:-:S04]  /*2d280*/  IMAD.WIDE.U32 R8, R13, UR4, R8 ;  /* 0x000000040d087c25 */ /* 0x000fc8000f8e0008 */
        /* <DEDUP_REMOVED lines=9> */
.L_x_12912:
[----:B------:R-:W-:Y:S01]  /*2d320*/  IMAD.IADD R21, R84, 0x1, R194 ;  /* 0x0000000154157824 */ /* 0x000fe200078e02c2 */
[----:B------:R-:W-:Y:S04]  /*2d330*/  BSSY B1, `(.L_x_12663) ;  /* 0x0000014000017945 */ /* 0x000fe80003800000 */
[----:B------:R-:W-:-:S13]  /*2d340*/  ISETP.GE.AND P0, PT, R21, R0, PT ;  /* 0x000000001500720c */ /* 0x000fda0003f06270 */
[----:B------:R-:W-:Y:S05]  /*2d350*/  @P0 BRA `(.L_x_12664) ;  /* 0x0000000000440947 */ /* 0x000fea0003800000 */
[----:B------:R-:W-:Y:S02]  /*2d360*/  ULDC UR4, c[0x0][0xbc8] ;  /* 0x0002f20000047ab9 */ /* 0x000fe40000000800 */
[----:B------:R-:W-:Y:S02]  /*2d370*/  ISETP.GE.AND P3, PT, R181, UR4, PT ;  /* 0x00000004b5007c0c */ /* 0x000fe4000bf66270 */
[----:B------:R-:W-:Y:S02]  /*2d380*/  ISETP.GE.AND P2, PT, R183, UR4, PT ;  /* 0x00000004b7007c0c */ /* 0x000fe4000bf46270 */
[----:B------:R-:W-:Y:S02]  /*2d390*/  ISETP.GE.AND P1, PT, R182, UR4, PT ;  /* 0x00000004b6007c0c */ /* 0x000fe4000bf26270 */
[----:B------:R-:W-:-:S07]  /*2d3a0*/  ISETP.GE.AND P0, PT, R188, UR4, PT ;  /* 0x00000004bc007c0c */ /* 0x000fce000bf06270 */
[-C--:B--2---:R-:W-:Y:S02]  /*2d3b0*/  @!P3 LEA R8, P5, R181, R14.reuse, 0x1 ;  /* 0x0000000eb508b211 */ /* 0x084fe400078a08ff */
[-C--:B------:R-:W-:Y:S02]  /*2d3c0*/  @!P2 LEA R10, P4, R183, R14.reuse, 0x1 ;  /* 0x0000000eb70aa211 */ /* 0x080fe400078808ff */
[-C--:B-1----:R-:W-:Y:S02]  /*2d3d0*/  @!P3 LEA.HI.X R9, R181, R3.reuse, R202, 0x1, P5 ;  /* 0x00000003b509b211 */ /* 0x082fe400028f0cca */
[-C--:B------:R-:W-:Y:S02]  /*2d3e0*/  @!P1 LEA R12, P5, R182, R14.reuse, 0x1 ;  /* 0x0000000eb60c9211 */ /* 0x080fe400078a08ff */
[----:B------:R-:W-:Y:S01]  /*2d3f0*/  @!P2 LEA.HI.X R11, R183, R3, R201, 0x1, P4 ;  /* 0x00000003b70ba211 */ /* 0x000fe200020f0cc9 */
[----:B-----5:R3:W-:Y:S01]  /*2d400*/  @!P3 ST.E.128 desc[UR42][R8.64], R4 ;  /* 0x000000040800b985 */ /* 0x0207e2000c101d2a */
[----:B------:R-:W-:-:S02]  /*2d410*/  @!P0 LEA R14, P4, R188, R14, 0x1 ;  /* 0x0000000ebc0e8211 */ /* 0x000fc400078808ff */
[-C--:B------:R-:W-:Y:S01]  /*2d420*/  @!P1 LEA.HI.X R13, R182, R3.reuse, R200, 0x1, P5 ;  /* 0x00000003b60d9211 */ /* 0x080fe200028f0cc8 */
[----:B------:R3:W-:Y:S01]  /*2d430*/  @!P2 ST.E.128 desc[UR42][R10.64], R36 ;  /* 0x000000240a00a985 */ /* 0x0007e2000c101d2a */
[----:B------:R-:W-:-:S03]  /*2d440*/  @!P0 LEA.HI.X R15, R188, R3, R199, 0x1, P4 ;  /* 0x00000003bc0f8211 */ /* 0x000fc600020f0cc7 */
[----:B------:R3:W-:Y:S04]  /*2d450*/  @!P1 ST.E.128 desc[UR42][R12.64], R52 ;  /* 0x000000340c009985 */ /* 0x0007e8000c101d2a */
[----:B------:R3:W-:Y:S02]  /*2d460*/  @!P0 ST.E.128 desc[UR42][R14.64], R68 ;  /* 0x000000440e008985 */ /* 0x0007e4000c101d2a */
.L_x_12664:
[----:B------:R-:W-:Y:S05]  /*2d470*/  BSYNC B1 ;  /* 0x0000000000017941 */ /* 0x000fea0003800000 */
.L_x_12663:
[----:B------:R-:W-:-:S03]  /*2d480*/  UMOV UR4, 0xffffffff ;  /* 0xffffffff00047882 */ /* 0x000fc60000000000 */
[----:B------:R-:W-:Y:S05]  /*2d490*/  BRA.DIV UR4, `(.L_x_12665) ;  /* 0x000000da04687947 */ /* 0x000fea000b800000 */
[----:B-1----:R1:W4:Y:S04]  /*2d4a0*/  SHFL.IDX PT, R3, R17, 0x1, 0x181f ;  /* 0x00381f0011037f89 */ /* 0x00232800000e0000 */
[----:B--23--:R1:W2:Y:S02]  /*2d4b0*/  SHFL.IDX PT, R14, R16, 0x1, 0x181f ;  /* 0x00381f00100e7f89 */ /* 0x00c2a400000e0000 */
.L_x_12916:
[----:B-----5:R-:W-:Y:S01]  /*2d4c0*/  VIADD R5, R21, 0x20 ;  /* 0x0000002015057836 */ /* 0x020fe20000000000 */
        /* <DEDUP_REMOVED lines=10> */
[-C--:B----4-:R-:W-:Y:S02]  /*2d570*/  @!P3 LEA.HI.X R5, R181, R3.reuse, R202, 0x1, P5 ;  /* 0x00000003b505b211 */ /* 0x090fe400028f0cca */
        /* <DEDUP_REMOVED lines=9> */
.L_x_12667:
[----:B------:R-:W-:Y:S05]  /*2d610*/  BSYNC B1 ;  /* 0x0000000000017941 */ /* 0x000fea0003800000 */
.L_x_12666:
[----:B------:R-:W-:-:S03]  /*2d620*/  UMOV UR4, 0xffffffff ;  /* 0xffffffff00047882 */ /* 0x000fc60000000000 */
[----:B------:R-:W-:Y:S05]  /*2d630*/  BRA.DIV UR4, `(.L_x_12668) ;  /* 0x000000da04487947 */ /* 0x000fea000b800000 */
[----:B----4-:R4:W0:Y:S04]  /*2d640*/  SHFL.IDX PT, R3, R17, 0x2, 0x181f ;  /* 0x00581f0011037f89 */ /* 0x01082800000e0000 */
[----:B--2---:R4:W2:Y:S02]  /*2d650*/  SHFL.IDX PT, R14, R16, 0x2, 0x181f ;  /* 0x00581f00100e7f89 */ /* 0x0048a400000e0000 */
.L_x_12920:
[----:B---3--:R-:W-:Y:S01]  /*2d660*/  VIADD R5, R21, 0x40 ;  /* 0x0000004015057836 */ /* 0x008fe20000000000 */
        /* <DEDUP_REMOVED lines=20> */
.L_x_12670:
[----:B------:R-:W-:Y:S05]  /*2d7b0*/  BSYNC B1 ;  /* 0x0000000000017941 */ /* 0x000fea0003800000 */
.L_x_12669:
[----:B------:R-:W-:-:S03]  /*2d7c0*/  UMOV UR4, 0xffffffff ;  /* 0xffffffff00047882 */ /* 0x000fc60000000000 */
[----:B------:R-:W-:Y:S05]  /*2d7d0*/  BRA.DIV UR4, `(.L_x_12671) ;  /* 0x000000da04287947 */ /* 0x000fea000b800000 */
[----:B0-----:R0:W0:Y:S04]  /*2d7e0*/  SHFL.IDX PT, R3, R17, 0x3, 0x181f ;  /* 0x00781f0011037f89 */ /* 0x00102800000e0000 */
[----:B--2---:R2:W0:Y:S02]  /*2d7f0*/  SHFL.IDX PT, R14, R16, 0x3, 0x181f ;  /* 0x00781f00100e7f89 */ /* 0x00442400000e0000 */
.L_x_12924:
[----:B---3--:R-:W-:-:S05]  /*2d800*/  VIADD R5, R21, 0x60 ;  /* 0x0000006015057836 */ /* 0x008fca0000000000 */
[----:B------:R-:W-:-:S13]  /*2d810*/  ISETP.GE.AND P0, PT, R5, R0, PT ;  /* 0x000000000500720c */ /* 0x000fda0003f06270 */
[----:B------:R-:W-:Y:S05]  /*2d820*/  @P0 BRA `(.L_x_12672) ;  /* 0x0000002c00180947 */ /* 0x000fea0003800000 */
[----:B------:R-:W-:Y:S02]  /*2d830*/  ULDC UR4, c[0x0][0xbc8] ;  /* 0x0002f20000047ab9 */ /* 0x000fe40000000800 */
[----:B------:R-:W-:Y:S02]  /*2d840*/  ISETP.GE.AND P3, PT, R181, UR4, PT ;  /* 0x00000004b5007c0c */ /* 0x000fe4000bf66270 */
[----:B------:R-:W-:Y:S02]  /*2d850*/  ISETP.GE.AND P4, PT, R183, UR4, PT ;  /* 0x00000004b7007c0c */ /* 0x000fe4000bf86270 */
[----:B------:R-:W-:-:S09]  /*2d860*/  ISETP.GE.AND P5, PT, R182, UR4, PT ;  /* 0x00000004b6007c0c */ /* 0x000fd2000bfa6270 */
[-C--:B0-----:R-:W-:Y:S02]  /*2d870*/  @!P3 LEA R4, P0, R181, R14.reuse, 0x1 ;  /* 0x0000000eb504b211 */ /* 0x081fe400078008ff */
        /* <DEDUP_REMOVED lines=14> */
.L_x_12661:
[----:B------:R-:W-:Y:S01]  /*2d960*/  ULDC.64 UR4, c[0x0][0xc08] ;  /* 0x0003020000047ab9 */ /* 0x000fe20000000a00 */
[----:B------:R-:W1:Y:S01]  /*2d970*/  @P2 LDC R8, c[0x0][0xcec] ;  /* 0x00033b00ff082b82 */ /* 0x000e620000000800 */
[----:B------:R-:W-:Y:S01]  /*2d980*/  IMAD R10, R10, UR4, RZ ;  /* 0x000000040a0a7c24 */ /* 0x000fe2000f8e02ff */
[----:B------:R-:W-:Y:S01]  /*2d990*/  SHF.R.S32.HI R6, RZ, 0x1f, R15 ;  /* 0x0000001fff067819 */ /* 0x000fe2000001140f */
[----:B0-----:R-:W-:-:S04]  /*2d9a0*/  IMAD.WIDE.U32 R4, R3, UR4, RZ ;  /* 0x0000000403047c25 */ /* 0x001fc8000f8e00ff */
[----:B------:R-:W-:Y:S01]  /*2d9b0*/  IMAD R3, R3, UR5, R10 ;  /* 0x0000000503037c24 */ /* 0x000fe2000f8e020a */
[----:B------:R-:W0:Y:S01]  /*2d9c0*/  @P2 LDC R9, c[0x0][0xcf0] ;  /* 0x00033c00ff092b82 */ /* 0x000e220000000800 */
[----:B------:R-:W-:Y:S02]  /*2d9d0*/  ULDC.64 UR4, c[0x0][0xc38] ;  /* 0x00030e0000047ab9 */ /* 0x000fe40000000a00 */
[----:B------:R-:W-:Y:S02]  /*2d9e0*/  IMAD.IADD R5, R5, 0x1, R3 ;  /* 0x0000000105057824 */ /* 0x000fe400078e0203 */
[----:B------:R-:W-:Y:S02]  /*2d9f0*/  IMAD.MOV.U32 R3, RZ, RZ, R35 ;  /* 0x000000ffff037224 */ /* 0x000fe400078e0023 */
[----:B------:R-:W-:-:S04]  /*2da00*/  IMAD.WIDE.U32 R4, R193, UR4, R4 ;  /* 0x00000004c1047c25 */ /* 0x000fc8000f8e0004 */
[----:B------:R-:W-:Y:S01]  /*2da10*/  IMAD R5, R193, UR5, R5 ;  /* 0x00000005c1057c24 */ /* 0x000fe2000f8e0205 */
[----:B------:R-:W-:Y:S02]  /*2da20*/  ULDC.64 UR4, c[0x0][0xc40] ;  /* 0x0003100000047ab9 */ /* 0x000fe40000000a00 */
[----:B------:R-:W-:Y:S02]  /*2da30*/  IMAD R6, R6, UR4, RZ ;  /* 0x0000000406067c24 */ /* 0x000fe4000f8e02ff */
[----:B------:R-:W-:-:S04]  /*2da40*/  IMAD.WIDE.U32 R4, R15, UR4, R4 ;  /* 0x000000040f047c25 */ /* 0x000fc8000f8e0004 */
[----:B------:R-:W-:Y:S01]  /*2da50*/  IMAD R7, R15, UR5, R6 ;  /* 0x000000050f077c24 */ /* 0x000fe2000f8e0206 */
[----:B------:R-:W-:Y:S01]  /*2da60*/  ULDC.64 UR4, c[0x0][0xc48] ;  /* 0x0003120000047ab9 */ /* 0x000fe20000000a00 */
[----:B-1----:R-:W-:-:S04]  /*2da70*/  @P2 IMAD.HI.U32 R8, R35, R8, RZ ;  /* 0x0000000823082227 */ /* 0x002fc800078e00ff */
[----:B------:R-:W-:Y:S01]  /*2da80*/  IMAD.IADD R5, R5, 0x1, R7 ;  /* 0x0000000105057824 */ /* 0x000fe200078e0207 */
[----:B0-----:R-:W-:Y:S01]  /*2da90*/  @P2 SHF.R.U32.HI R3, RZ, R9, R8 ;  /* 0x00000009ff032219 */ /* 0x001fe20000011608 */
[----:B------:R-:W-:Y:S02]  /*2daa0*/  VIADD R8, R2, 0x32420 ;  /* 0x0003242002087836 */ /* 0x000fe40000000000 */
[C---:B------:R-:W-:Y:S01]  /*2dab0*/  IMAD.WIDE.U32 R4, R203.reuse, UR4, R4 ;  /* 0x00000004cb047c25 */ /* 0x040fe2000f8e0004 */
[--C-:B------:R-:W-:Y:S02]  /*2dac0*/  SHF.R.S32.HI R6, RZ, 0x1f, R3.reuse ;  /* 0x0000001fff067819 */ /* 0x100fe40000011403 */
[----:B------:R-:W-:Y:S01]  /*2dad0*/  PRMT R8, RZ, 0x654, R8 ;  /* 0x00000654ff087816 */ /* 0x000fe20000000008 */
[----:B------:R-:W-:Y:S02]  /*2dae0*/  IMAD.MOV R7, RZ, RZ, -R3 ;  /* 0x000000ffff077224 */ /* 0x000fe400078e0a03 */
[----:B------:R-:W-:Y:S01]  /*2daf0*/  IMAD R5, R203, UR5, R5 ;  /* 0x00000005cb057c24 */ /* 0x000fe2000f8e0205 */
[----:B------:R-:W-:Y:S01]  /*2db00*/  ULDC.64 UR4, c[0x0][0xc30] ;  /* 0x00030c0000047ab9 */ /* 0x000fe20000000a00 */
[----:B------:R-:W-:Y:S01]  /*2db10*/  IMAD R7, R12, R7, R35 ;  /* 0x000000070c077224 */ /* 0x000fe200078e0223 */
[----:B------:R0:W-:Y:S01]  /*2db20*/  SYNCS.ARRIVE.TRANS64.RED.A1T0 RZ, [R8+URZ], RZ ;  /* 0x000000ff08ff79a7 */ /* 0x0001e2000810043f */
[----:B------:R-:W-:-:S02]  /*2db30*/  IMAD R6, R6, UR4, RZ ;  /* 0x0000000406067c24 */ /* 0x000fc4000f8e02ff */
        /* <DEDUP_REMOVED lines=16> */
.L_x_12927:
[----:B------:R-:W-:Y:S01]  /*2dc40*/  ISETP.GE.AND P0, PT, R37, R0, PT ;  /* 0x000000002500720c */ /* 0x000fe20003f06270 */
[----:B------:R-:W-:-:S12]  /*2dc50*/  BSSY B1, `(.L_x_12674) ;  /* 0x00000c6000017945 */ /* 0x000fd80003800000 */
[----:B------:R-:W-:Y:S05]  /*2dc60*/  @P0 BRA `(.L_x_12675) ;  /* 0x0000000c00100947 */ /* 0x000fea0003800000 */
[----:B------:R-:W-:Y:S01]  /*2dc70*/  ULDC UR4, c[0x0][0xbc8] ;  /* 0x0002f20000047ab9 */ /* 0x000fe20000000800 */
[----:B------:R-:W3:Y:S01]  /*2dc80*/  LDL R10, [R1+0x468] ;  /* 0x00046800010a7983 */ /* 0x000ee20000100800 */
[----:B------:R-:W-:-:S03]  /*2dc90*/  ISETP.GE.AND P0, PT, R197, UR4, PT ;  /* 0x00000004c5007c0c */ /* 0x000fc6000bf06270 */
[----:B------:R-:W4:Y:S04]  /*2dca0*/  LDL R28, [R1+0x464] ;  /* 0x00046400011c7983 */ /* 0x000f280000100800 */
[----:B------:R-:W5:Y:S04]  /*2dcb0*/  LDL R11, [R1+0x508] ;  /* 0x00050800010b7983 */ /* 0x000f680000100800 */
[----:B------:R-:W5:Y:S04]  /*2dcc0*/  LDL R31, [R1+0x504] ;  /* 0x00050400011f7983 */ /* 0x000f680000100800 */
[----:B------:R-:W4:Y:S01]  /*2dcd0*/  @!P0 LDL.64 R20, [R1+0x260] ;  /* 0x0002600001148983 */ /* 0x000f220000100a00 */
[----:B-1----:R-:W-:-:S03]  /*2dce0*/  @!P0 IMAD.MOV.U32 R15, RZ, RZ, R5 ;  /* 0x000000ffff0f8224 */ /* 0x002fc600078e0005 */
[----:B------:R-:W5:Y:S01]  /*2dcf0*/  LDL R27, [R1+0x500] ;  /* 0x00050000011b7983 */ /* 0x000f620000100800 */
[----:B--2---:R-:W-:-:S03]  /*2dd00*/  @!P0 IMAD.WIDE R6, R197, 0x4, R14 ;  /* 0x00000004c5068825 */ /* 0x004fc600078e020e */
[----:B------:R-:W2:Y:S04]  /*2dd10*/  LDL R24, [R1+0x4fc] ;  /* 0x0004fc0001187983 */ /* 0x000ea80000100800 */
[----:B------:R-:W2:Y:S04]  /*2dd20*/  LDL R30, [R1+0x4f8] ;  /* 0x0004f800011e7983 */ /* 0x000ea80000100800 */
[----:B------:R-:W2:Y:S04]  /*2dd30*/  LDL R29, [R1+0x4f4] ;  /* 0x0004f400011d7983 */ /* 0x000ea80000100800 */
[----:B------:R-:W2:Y:S04]  /*2dd40*/  LDL R26, [R1+0x4f0] ;  /* 0x0004f000011a7983 */ /* 0x000ea80000100800 */
[----:B------:R-:W2:Y:S04]  /*2dd50*/  LDL R15, [R1+0x4e0] ;  /* 0x0004e000010f7983 */ /* 0x000ea80000100800 */
[----:B------:R-:W2:Y:S01]  /*2dd60*/  LDL R32, [R1+0x4a8] ;  /* 0x0004a80001207983 */ /* 0x000ea20000100800 */
[----:B---3--:R-:W-:-:S03]  /*2dd70*/  ISETP.GE.AND P1, PT, R10, UR4, PT ;  /* 0x000000040a007c0c */ /* 0x008fc6000bf26270 */
[----:B----4-:R1:W-:Y:S10]  /*2dd80*/  @!P0 ST.E.64 desc[UR42][R6.64], R20 ;  /* 0x0000001406008985 */ /* 0x0103f4000c101b2a */
[----:B------:R-:W3:Y:S01]  /*2dd90*/  @!P1 LDL.64 R8, [R1+0x270] ;  /* 0x0002700001089983 */ /* 0x000ee20000100a00 */
[----:B------:R-:W-:-:S02]  /*2dda0*/  ISETP.GE.AND P0, PT, R28, UR4, PT ;  /* 0x000000041c007c0c */ /* 0x000fc4000bf06270 */
[----:B------:R-:W-:-:S04]  /*2ddb0*/  @!P1 LEA R12, P2, R10, R14, 0x2 ;  /* 0x0000000e0a0c9211 */ /* 0x000fc800078410ff */
[----:B-----5:R-:W-:-:S05]  /*2ddc0*/  @!P1 LEA.HI.X R13, R10, R5, R11, 0x2, P2 ;  /* 0x000000050a0d9211 */ /* 0x020fca00010f140b */
[----:B---3--:R3:W-:Y:S04]  /*2ddd0*/  @!P1 ST.E.64 desc[UR42][R12.64], R8 ;  /* 0x000000080c009985 */ /* 0x0087e8000c101b2a */
[----:B------:R-:W4:Y:S01]  /*2dde0*/  @!P0 LDL.64 R10, [R1+0x280] ;  /* 0x00028000010a8983 */ /* 0x000f220000100a00 */
[----:B------:R-:W-:Y:S02]  /*2ddf0*/  ISETP.GE.AND P1, PT, R237, UR4, PT ;  /* 0x00000004ed007c0c */ /* 0x000fe4000bf26270 */
[----:B------:R-:W-:-:S04]  /*2de00*/  @!P0 LEA R16, P2, R28, R14, 0x2 ;  /* 0x0000000e1c108211 */ /* 0x000fc800078410ff */
[----:B------:R-:W-:Y:S02]  /*2de10*/  @!P0 LEA.HI.X R17, R28, R5, R31, 0x2, P2 ;  /* 0x000000051c118211 */ /* 0x000fe400010f141f */
[----:B------:R-:W5:Y:S04]  /*2de20*/  LDL R28, [R1+0x4ec] ;  /* 0x0004ec00011c7983 */ /* 0x000f680000100800 */
[----:B------:R-:W5:Y:S04]  /*2de30*/  LDL R31, [R1+0x4a4] ;  /* 0x0004a400011f7983 */ /* 0x000f680000100800 */
[----:B----4-:R4:W-:Y:S04]  /*2de40*/  @!P0 ST.E.64 desc[UR42][R16.64], R10 ;  /* 0x0000000a10008985 */ /* 0x0109e8000c101b2a */
[----:B-1----:R-:W2:Y:S01]  /*2de50*/  @!P1 LDL.64 R6, [R1+0x290] ;  /* 0x0002900001069983 */ /* 0x002ea20000100a00 */
[----:B------:R-:W-:-:S02]  /*2de60*/  ISETP.GE.AND P0, PT, R236, UR4, PT ;  /* 0x00000004ec007c0c */ /* 0x000fc4000bf06270 */
[----:B------:R-:W-:-:S04]  /*2de70*/  @!P1 LEA R20, P2, R237, R14, 0x2 ;  /* 0x0000000eed149211 */ /* 0x000fc800078410ff */
[----:B------:R-:W-:Y:S02]  /*2de80*/  @!P1 LEA.HI.X R21, R237, R5, R27, 0x2, P2 ;  /* 0x00000005ed159211 */ /* 0x000fe400010f141b */
[----:B------:R-:W5:Y:S04]  /*2de90*/  LDL R27, [R1+0x4e8] ;  /* 0x0004e800011b7983 */ /* 0x000f680000100800 */
[----:B--2---:R1:W-:Y:S04]  /*2dea0*/  @!P1 ST.E.64 desc[UR42][R20.64], R6 ;  /* 0x0000000614009985 */ /* 0x0043e8000c101b2a */
[----:B---3--:R-:W2:Y:S01]  /*2deb0*/  @!P0 LDL.64 R8, [R1+0x2a0] ;  /* 0x0002a00001088983 */ /* 0x008ea20000100a00 */
[----:B------:R-:W-:-:S02]  /*2dec0*/  ISETP.GE.AND P1, PT, R235, UR4, PT ;  /* 0x00000004eb007c0c */ /* 0x000fc4000bf26270 */
[----:B------:R-:W-:-:S04]  /*2ded0*/  @!P0 LEA R12, P2, R236, R14, 0x2 ;  /* 0x0000000eec0c8211 */ /* 0x000fc800078410ff */
[----:B------:R-:W-:Y:S02]  /*2dee0*/  @!P0 LEA.HI.X R13, R236, R5, R24, 0x2, P2 ;  /* 0x00000005ec0d8211 */ /* 0x000fe400010f1418 */
[----:B------:R-:W3:Y:S04]  /*2def0*/  LDL R24, [R1+0x4e4] ;  /* 0x0004e40001187983 */ /* 0x000ee80000100800 */
[----:B--2---:R2:W-:Y:S04]  /*2df00*/  @!P0 ST.E.64 desc[UR42][R12.64], R8 ;  /* 0x000000080c008985 */ /* 0x0045e8000c101b2a */
[----:B----4-:R-:W4:Y:S01]  /*2df10*/  @!P1 LDL.64 R10, [R1+0x2b0] ;  /* 0x0002b000010a9983 */ /* 0x010f220000100a00 */
[----:B------:R-:W-:-:S02]  /*2df20*/  ISETP.GE.AND P0, PT, R234, UR4, PT ;  /* 0x00000004ea007c0c */ /* 0x000fc4000bf06270 */
[----:B------:R-:W-:-:S04]  /*2df30*/  @!P1 LEA R16, P2, R235, R14, 0x2 ;  /* 0x0000000eeb109211 */ /* 0x000fc800078410ff */
[----:B------:R-:W-:Y:S02]  /*2df40*/  @!P1 LEA.HI.X R17, R235, R5, R30, 0x2, P2 ;  /* 0x00000005eb119211 */ /* 0x000fe400010f141e */
[----:B------:R-:W3:Y:S04]  /*2df50*/  LDL R30, [R1+0x4a0] ;  /* 0x0004a000011e7983 */ /* 0x000ee80000100800 */
[----:B----4-:R4:W-:Y:S04]  /*2df60*/  @!P1 ST.E.64 desc[UR42][R16.64], R10 ;  /* 0x0000000a10009985 */ /* 0x0109e8000c101b2a */
[----:B-1----:R-:W5:Y:S01]  /*2df70*/  @!P0 LDL.64 R6, [R1+0x2c0] ;  /* 0x0002c00001068983 */ /* 0x002f620000100a00 */
[----:B------:R-:W-:-:S02]  /*2df80*/  ISETP.GE.AND P1, PT, R233, UR4, PT ;  /* 0x00000004e9007c0c */ /* 0x000fc4000bf26270 */
[----:B------:R-:W-:-:S04]  /*2df90*/  @!P0 LEA R20, P2, R234, R14, 0x2 ;  /* 0x0000000eea148211 */ /* 0x000fc800078410ff */
[----:B------:R-:W-:Y:S02]  /*2dfa0*/  @!P0 LEA.HI.X R21, R234, R5, R29, 0x2, P2 ;  /* 0x00000005ea158211 */ /* 0x000fe400010f141d */
[----:B------:R-:W3:Y:S04]  /*2dfb0*/  LDL R29, [R1+0x4dc] ;  /* 0x0004dc00011d7983 */ /* 0x000ee80000100800 */
[----:B-----5:R1:W-:Y:S04]  /*2dfc0*/  @!P0 ST.E.64 desc[UR42][R20.64], R6 ;  /* 0x0000000614008985 */ /* 0x0203e8000c101b2a */
[----:B--2---:R-:W2:Y:S01]  /*2dfd0*/  @!P1 LDL.64 R8, [R1+0x2d0] ;  /* 0x0002d00001089983 */ /* 0x004ea20000100a00 */
[----:B------:R-:W-:-:S02]  /*2dfe0*/  ISETP.GE.AND P0, PT, R232, UR4, PT ;  /* 0x00000004e8007c0c */ /* 0x000fc4000bf06270 */
[----:B------:R-:W-:-:S04]  /*2dff0*/  @!P1 LEA R12, P2, R233, R14, 0x2 ;  /* 0x0000000ee90c9211 */ /* 0x000fc800078410ff */
[----:B------:R-:W-:Y:S02]  /*2e000*/  @!P1 LEA.HI.X R13, R233, R5, R26, 0x2, P2 ;  /* 0x00000005e90d9211 */ /* 0x000fe400010f141a */
[----:B------:R-:W5:Y:S04]  /*2e010*/  LDL R26, [R1+0x4d8] ;  /* 0x0004d800011a7983 */ /* 0x000f680000100800 */
[----:B--2---:R2:W-:Y:S04]  /*2e020*/  @!P1 ST.E.64 desc[UR42][R12.64], R8 ;  /* 0x000000080c009985 */ /* 0x0045e8000c101b2a */
[----:B----4-:R-:W4:Y:S01]  /*2e030*/  @!P0 LDL.64 R10, [R1+0x2e0] ;  /* 0x0002e000010a8983 */ /* 0x010f220000100a00 */
[----:B------:R-:W-:-:S02]  /*2e040*/  ISETP.GE.AND P1, PT, R231, UR4, PT ;  /* 0x00000004e7007c0c */ /* 0x000fc4000bf26270 */
[----:B------:R-:W-:-:S04]  /*2e050*/  @!P0 LEA R16, P2, R232, R14, 0x2 ;  /* 0x0000000ee8108211 */ /* 0x000fc800078410ff */
[----:B------:R-:W-:Y:S02]  /*2e060*/  @!P0 LEA.HI.X R17, R232, R5, R28, 0x2, P2 ;  /* 0x00000005e8118211 */ /* 0x000fe400010f141c */
[----:B------:R-:W5:Y:S04]  /*2e070*/  LDL R28, [R1+0x4d4] ;  /* 0x0004d400011c7983 */ /* 0x000f680000100800 */
[----:B----4-:R4:W-:Y:S04]  /*2e080*/  @!P0 ST.E.64 desc[UR42][R16.64], R10 ;  /* 0x0000000a10008985 */ /* 0x0109e8000c101b2a */
[----:B-1----:R-:W3:Y:S01]  /*2e090*/  @!P1 LDL.64 R6, [R1+0x2f0] ;  /* 0x0002f00001069983 */ /* 0x002ee20000100a00 */
[----:B------:R-:W-:-:S02]  /*2e0a0*/  ISETP.GE.AND P0, PT, R230, UR4, PT ;  /* 0x00000004e6007c0c */ /* 0x000fc4000bf06270 */
[----:B------:R-:W-:-:S04]  /*2e0b0*/  @!P1 LEA R20, P2, R231, R14, 0x2 ;  /* 0x0000000ee7149211 */ /* 0x000fc800078410ff */
[----:B------:R-:W-:Y:S02]  /*2e0c0*/  @!P1 LEA.HI.X R21, R231, R5, R27, 0x2, P2 ;  /* 0x00000005e7159211 */ /* 0x000fe400010f141b */
[----:B------:R-:W5:Y:S04]  /*2e0d0*/  LDL R27, [R1+0x4d0] ;  /* 0x0004d000011b7983 */ /* 0x000f680000100800 */
[----:B---3--:R1:W-:Y:S04]  /*2e0e0*/  @!P1 ST.E.64 desc[UR42][R20.64], R6 ;  /* 0x0000000614009985 */ /* 0x0083e8000c101b2a */
[----:B--2---:R-:W2:Y:S01]  /*2e0f0*/  @!P0 LDL.64 R8, [R1+0x300] ;  /* 0x0003000001088983 */ /* 0x004ea20000100a00 */
        /* <DEDUP_REMOVED lines=83> */
[----:B-1----:R-:W2:Y:S01]  /*2e630*/  @!P0 LDL.64 R6, [R1+0x3e0] ;  /* 0x0003e00001068983 */ /* 0x002ea20000100a00 */
[----:B------:R-:W-:-:S02]  /*2e640*/  ISETP.GE.AND P1, PT, R210, UR4, PT ;  /* 0x00000004d2007c0c */ /* 0x000fc4000bf26270 */
[----:B------:R-:W-:-:S04]  /*2e650*/  @!P0 LEA R20, P2, R211, R14, 0x2 ;  /* 0x0000000ed3148211 */ /* 0x000fc800078410ff */
[----:B-----5:R-:W-:Y:S02]  /*2e660*/  @!P0 LEA.HI.X R21, R211, R5, R26, 0x2, P2 ;  /* 0x00000005d3158211 */ /* 0x020fe400010f141a */
[----:B------:R-:W5:Y:S04]  /*2e670*/  LDL R26, [R1+0x490] ;  /* 0x00049000011a7983 */ /* 0x000f680000100800 */
[----:B--2---:R1:W-:Y:S04]  /*2e680*/  @!P0 ST.E.64 desc[UR42][R20.64], R6 ;  /* 0x0000000614008985 */ /* 0x0043e8000c101b2a */
[----:B------:R-:W2:Y:S01]  /*2e690*/  @!P1 LDL.64 R8, [R1+0x3f0] ;  /* 0x0003f00001089983 */ /* 0x000ea20000100a00 */
[----:B------:R-:W-:-:S02]  /*2e6a0*/  ISETP.GE.AND P0, PT, R209, UR4, PT ;  /* 0x00000004d1007c0c */ /* 0x000fc4000bf06270 */
[----:B------:R-:W-:-:S04]  /*2e6b0*/  @!P1 LEA R12, P2, R210, R14, 0x2 ;  /* 0x0000000ed20c9211 */ /* 0x000fc800078410ff */
[----:B------:R-:W-:-:S05]  /*2e6c0*/  @!P1 LEA.HI.X R13, R210, R5, R32, 0x2, P2 ;  /* 0x00000005d20d9211 */ /* 0x000fca00010f1420 */
[----:B--2---:R2:W-:Y:S04]  /*2e6d0*/  @!P1 ST.E.64 desc[UR42][R12.64], R8 ;  /* 0x000000080c009985 */ /* 0x0045e8000c101b2a */
[----:B----4-:R-:W4:Y:S01]  /*2e6e0*/  @!P0 LDL.64 R10, [R1+0x400] ;  /* 0x00040000010a8983 */ /* 0x010f220000100a00 */
[----:B------:R-:W-:Y:S02]  /*2e6f0*/  ISETP.GE.AND P1, PT, R208, UR4, PT ;  /* 0x00000004d0007c0c */ /* 0x000fe4000bf26270 */
[----:B------:R-:W-:-:S04]  /*2e700*/  @!P0 LEA R16, P2, R209, R14, 0x2 ;  /* 0x0000000ed1108211 */ /* 0x000fc800078410ff */
[----:B------:R-:W-:-:S05]  /*2e710*/  @!P0 LEA.HI.X R17, R209, R5, R31, 0x2, P2 ;  /* 0x00000005d1118211 */ /* 0x000fca00010f141f */
[----:B----4-:R4:W-:Y:S04]  /*2e720*/  @!P0 ST.E.64 desc[UR42][R16.64], R10 ;  /* 0x0000000a10008985 */ /* 0x0109e8000c101b2a */
[----:B-1----:R-:W3:Y:S01]  /*2e730*/  @!P1 LDL.64 R6, [R1+0x410] ;  /* 0x0004100001069983 */ /* 0x002ee20000100a00 */
        /* <DEDUP_REMOVED lines=9> */
[----:B----4-:R-:W3:Y:S01]  /*2e7d0*/  @!P1 LDL.64 R10, [R1+0x430] ;  /* 0x00043000010a9983 */ /* 0x010ee20000100a00 */
[----:B------:R-:W-:Y:S02]  /*2e7e0*/  ISETP.GE.AND P0, PT, R15, UR4, PT ;  /* 0x000000040f007c0c */ /* 0x000fe4000bf06270 */
[----:B------:R-:W-:-:S04]  /*2e7f0*/  @!P1 LEA R16, P2, R206, R14, 0x2 ;  /* 0x0000000ece109211 */ /* 0x000fc800078410ff */
[----:B------:R-:W-:-:S05]  /*2e800*/  @!P1 LEA.HI.X R17, R206, R5, R28, 0x2, P2 ;  /* 0x00000005ce119211 */ /* 0x000fca00010f141c */
[----:B---3--:R3:W-:Y:S04]  /*2e810*/  @!P1 ST.E.64 desc[UR42][R16.64], R10 ;  /* 0x0000000a10009985 */ /* 0x0087e8000c101b2a */
[----:B-1----:R-:W4:Y:S01]  /*2e820*/  @!P0 LDL.64 R6, [R1+0x440] ;  /* 0x0004400001068983 */ /* 0x002f220000100a00 */
[----:B------:R-:W-:Y:S02]  /*2e830*/  ISETP.GE.AND P1, PT, R24, UR4, PT ;  /* 0x0000000418007c0c */ /* 0x000fe4000bf26270 */
[----:B------:R-:W-:-:S04]  /*2e840*/  @!P0 LEA R20, P2, R15, R14, 0x2 ;  /* 0x0000000e0f148211 */ /* 0x000fc800078410ff */
[----:B------:R-:W-:-:S05]  /*2e850*/  @!P0 LEA.HI.X R21, R15, R5, R27, 0x2, P2 ;  /* 0x000000050f158211 */ /* 0x000fca00010f141b */
[----:B----4-:R3:W-:Y:S04]  /*2e860*/  @!P0 ST.E.64 desc[UR42][R20.64], R6 ;  /* 0x0000000614008985 */ /* 0x0107e8000c101b2a */
[----:B--2---:R-:W2:Y:S01]  /*2e870*/  @!P1 LDL.64 R8, [R1+0x450] ;  /* 0x0004500001089983 */ /* 0x004ea20000100a00 */
[----:B------:R-:W-:-:S04]  /*2e880*/  @!P1 LEA R14, P0, R24, R14, 0x2 ;  /* 0x0000000e180e9211 */ /* 0x000fc800078010ff */
[----:B-----5:R-:W-:-:S05]  /*2e890*/  @!P1 LEA.HI.X R15, R24, R5, R26, 0x2, P0 ;  /* 0x00000005180f9211 */ /* 0x020fca00000f141a */
[----:B--2---:R3:W-:Y:S04]  /*2e8a0*/  @!P1 ST.E.64 desc[UR42][R14.64], R8 ;  /* 0x000000080e009985 */ /* 0x0047e8000c101b2a */
.L_x_12675:
[----:B------:R-:W-:Y:S05]  /*2e8b0*/  BSYNC B1 ;  /* 0x0000000000017941 */ /* 0x000fea0003800000 */
.L_x_12674:
[----:B------:R-:W-:-:S03]  /*2e8c0*/  UMOV UR4, 0xffffffff ;  /* 0xffffffff00047882 */ /* 0x000fc60000000000 */
[----:B------:R-:W-:Y:S05]  /*2e8d0*/  BRA.DIV UR4, `(.L_x_12676) ;  /* 0x000000ca04647947 */ /* 0x000fea000b800000 */
[----:B0-----:R-:W0:Y:S04]  /*2e8e0*/  SHFL.IDX PT, R4, R4, 0x1, 0x1c1f ;  /* 0x003c1f0004047f89 */ /* 0x001e2800000e0000 */
[----:B--23--:R2:W3:Y:S02]  /*2e8f0*/  SHFL.IDX PT, R14, R3, 0x1, 0x1c1f ;  /* 0x003c1f00030e7f89 */ /* 0x00c4e400000e0000 */
.L_x_12931:
[----:B------:R-:W-:-:S13]  /*2e900*/  ISETP.GE.AND P0, PT, R25, R0, PT ;  /* 0x000000001900720c */ /* 0x000fda0003f06270 */
[----:B------:R-:W-:Y:S05]  /*2e910*/  @P0 BRA `(.L_x_12672) ;  /* 0x0000001800dc0947 */ /* 0x000fea0003800000 */
[----:B------:R-:W4:Y:S01]  /*2e920*/  LDC R0, c[0x0][0xbc8] ;  /* 0x0002f200ff007b82 */ /* 0x000f220000000800 */
[----:B------:R-:W5:Y:S04]  /*2e930*/  LDL R49, [R1+0x468] ;  /* 0x0004680001317983 */ /* 0x000f680000100800 */
[----:B------:R-:W5:Y:S04]  /*2e940*/  LDL R52, [R1+0x464] ;  /* 0x0004640001347983 */ /* 0x000f680000100800 */
[----:B------:R-:W5:Y:S04]  /*2e950*/  LDL R50, [R1+0x508] ;  /* 0x0005080001327983 */ /* 0x000f680000100800 */
[----:B------:R-:W5:Y:S04]  /*2e960*/  LDL R45, [R1+0x4f8] ;  /* 0x0004f800012d7983 */ /* 0x000f680000100800 */
[----:B------:R-:W5:Y:S04]  /*2e970*/  LDL R42, [R1+0x4e8] ;  /* 0x0004e800012a7983 */ /* 0x000f680000100800 */
[----:B------:R-:W5:Y:S01]  /*2e980*/  LDL R46, [R1+0x4fc] ;  /* 0x0004fc00012e7983 */ /* 0x000f620000100800 */
[----:B----4-:R-:W-:-:S03]  /*2e990*/  ISETP.GE.AND P0, PT, R197, R0, PT ;  /* 0x00000000c500720c */ /* 0x010fc60003f06270 */
[----:B------:R-:W4:Y:S04]  /*2e9a0*/  LDL R40, [R1+0x4dc] ;  /* 0x0004dc0001287983 */ /* 0x000f280000100800 */
[----:B------:R-:W4:Y:S04]  /*2e9b0*/  LDL R10, [R1+0x4ec] ;  /* 0x0004ec00010a7983 */ /* 0x000f280000100800 */
[----:B------:R-:W4:Y:S04]  /*2e9c0*/  LDL R11, [R1+0x4d4] ;  /* 0x0004d400010b7983 */ /* 0x000f280000100800 */
[----:B------:R-:W4:Y:S01]  /*2e9d0*/  @!P0 LDL.64 R20, [R1+0x268] ;  /* 0x0002680001148983 */ /* 0x000f220000100a00 */
[----:B0-----:R-:W-:-:S03]  /*2e9e0*/  @!P0 IMAD.MOV.U32 R15, RZ, RZ, R4 ;  /* 0x000000ffff0f8224 */ /* 0x001fc600078e0004 */
[----:B------:R-:W4:Y:S01]  /*2e9f0*/  LDL R48, [R1+0x504] ;  /* 0x0005040001307983 */ /* 0x000f220000100800 */
[----:B---3--:R-:W-:-:S03]  /*2ea00*/  @!P0 IMAD.WIDE R6, R197, 0x4, R14 ;  /* 0x00000004c5068825 */ /* 0x008fc600078e020e */
        /* <DEDUP_REMOVED lines=21> */
[----:B-1----:R-:W3:Y:S04]  /*2eb60*/  LDL R5, [R1+0x470] ;  /* 0x0004700001057983 */ /* 0x002ee80000100800 */
[----:B--2---:R-:W2:Y:S01]  /*2eb70*/  LDL R3, [R1+0x46c] ;  /* 0x00046c0001037983 */ /* 0x004ea20000100800 */
[----:B-----5:R-:W-:-:S03]  /*2eb80*/  ISETP.GE.AND P1, PT, R49, R0, PT ;  /* 0x000000003100720c */ /* 0x020fc60003f26270 */
[----:B----4-:R0:W-:Y:S10]  /*2eb90*/  @!P0 ST.E.64 desc[UR42][R6.64], R20 ;  /* 0x0000001406008985 */ /* 0x0101f4000c101b2a */
[----:B------:R-:W4:Y:S01]  /*2eba0*/  @!P1 LDL.64 R8, [R1+0x278] ;  /* 0x0002780001089983 */ /* 0x000f220000100a00 */
[----:B------:R-:W-:-:S02]  /*2ebb0*/  ISETP.GE.AND P2, PT, R52, R0, PT ;  /* 0x000000003400720c */ /* 0x000fc40003f46270 */
[----:B------:R-:W-:-:S04]  /*2ebc0*/  @!P1 LEA R12, P0, R49, R14, 0x2 ;  /* 0x0000000e310c9211 */ /* 0x000fc800078010ff */
[----:B------:R-:W-:Y:S01]  /*2ebd0*/  @!P1 LEA.HI.X R13, R49, R4, R50, 0x2, P0 ;  /* 0x00000004310d9211 */ /* 0x000fe200000f1432 */
[----:B------:R-:W-:Y:S02]  /*2ebe0*/  IMAD.MOV.U32 R49, RZ, RZ, R45 ;  /* 0x000000ffff317224 */ /* 0x000fe400078e002d */
[----:B------:R-:W-:Y:S02]  /*2ebf0*/  IMAD.MOV.U32 R45, RZ, RZ, R42 ;  /* 0x000000ffff2d7224 */ /* 0x000fe400078e002a */
[----:B------:R-:W-:Y:S02]  /*2ec00*/  IMAD.MOV.U32 R50, RZ, RZ, R46 ;  /* 0x000000ffff327224 */ /* 0x000fe400078e002e */
[----:B------:R-:W-:Y:S02]  /*2ec10*/  IMAD.MOV.U32 R42, RZ, RZ, R40 ;  /* 0x000000ffff2a7224 */ /* 0x000fe400078e0028 */
[----:B------:R-:W-:Y:S02]  /*2ec20*/  IMAD.MOV.U32 R40, RZ, RZ, R11 ;  /* 0x000000ffff287224 */ /* 0x000fe400078e000b */
[----:B------:R-:W-:Y:S01]  /*2ec30*/  IMAD.MOV.U32 R46, RZ, RZ, R10 ;  /* 0x000000ffff2e7224 */ /* 0x000fe200078e000a */
[----:B----4-:R1:W-:Y:S04]  /*2ec40*/  @!P1 ST.E.64 desc[UR42][R12.64], R8 ;  /* 0x000000080c009985 */ /* 0x0103e8000c101b2a */
[----:B------:R-:W4:Y:S01]  /*2ec50*/  @!P2 LDL.64 R10, [R1+0x288] ;  /* 0x00028800010aa983 */ /* 0x000f220000100a00 */
[----:B------:R-:W-:Y:S01]  /*2ec60*/  ISETP.GE.AND P1, PT, R237, R0, PT ;  /* 0x00000000ed00720c */ /* 0x000fe20003f26270 */
[----:B------:R-:W-:-:S02]  /*2ec70*/  IMAD.MOV.U32 R53, RZ, RZ, R48 ;  /* 0x000000ffff357224 */ /* 0x000fc400078e0030 */
[----:B---3--:R-:W-:Y:S01]  /*2ec80*/  IMAD.MOV.U32 R48, RZ, RZ, R16 ;  /* 0x000000ffff307224 */ /* 0x008fe200078e0010 */
[C---:B------:R-:W-:Y:S01]  /*2ec90*/  @!P2 LEA R16, P0, R52.reuse, R14, 0x2 ;  /* 0x0000000e3410a211 */ /* 0x040fe200078010ff */
[----:B------:R-:W-:Y:S02]  /*2eca0*/  IMAD.MOV.U32 R51, RZ, RZ, R47 ;  /* 0x000000ffff337224 */ /* 0x000fe400078e002f */
[----:B------:R-:W-:Y:S02]  /*2ecb0*/  IMAD.MOV.U32 R47, RZ, RZ, R43 ;  /* 0x000000ffff2f7224 */ /* 0x000fe400078e002b */
[----:B------:R-:W-:Y:S02]  /*2ecc0*/  IMAD.MOV.U32 R43, RZ, RZ, R36 ;  /* 0x000000ffff2b7224 */ /* 0x000fe400078e0024 */
[----:B------:R-:W-:Y:S01]  /*2ecd0*/  IMAD.MOV.U32 R36, RZ, RZ, R17 ;  /* 0x000000ffff247224 */ /* 0x000fe200078e0011 */
[----:B------:R-:W-:-:S05]  /*2ece0*/  @!P2 LEA.HI.X R17, R52, R4, R53, 0x2, P0 ;  /* 0x000000043411a211 */ /* 0x000fca00000f1435 */
[----:B----4-:R3:W-:Y:S04]  /*2ecf0*/  @!P2 ST.E.64 desc[UR42][R16.64], R10 ;  /* 0x0000000a1000a985 */ /* 0x0107e8000c101b2a */
[----:B0-----:R-:W4:Y:S01]  /*2ed00*/  @!P1 LDL.64 R6, [R1+0x298] ;  /* 0x0002980001069983 */ /* 0x001f220000100a00 */
[----:B------:R-:W-:Y:S02]  /*2ed10*/  ISETP.GE.AND P2, PT, R236, R0, PT ;  /* 0x00000000ec00720c */ /* 0x000fe40003f46270 */
[----:B------:R-:W-:-:S04]  /*2ed20*/  @!P1 LEA R20, P0, R237, R14, 0x2 ;  /* 0x0000000eed149211 */ /* 0x000fc800078010ff */
[----:B------:R-:W-:-:S05]  /*2ed30*/  @!P1 LEA.HI.X R21, R237, R4, R51, 0x2, P0 ;  /* 0x00000004ed159211 */ /* 0x000fca00000f1433 */
[----:B----4-:R0:W-:Y:S04]  /*2ed40*/  @!P1 ST.E.64 desc[UR42][R20.64], R6 ;  /* 0x0000000614009985 */ /* 0x0101e8000c101b2a */
[----:B-1----:R-:W4:Y:S01]  /*2ed50*/  @!P2 LDL.64 R8, [R1+0x2a8] ;  /* 0x0002a8000108a983 */ /* 0x002f220000100a00 */
[----:B------:R-:W-:Y:S02]  /*2ed60*/  ISETP.GE.AND P1, PT, R235, R0, PT ;  /* 0x00000000eb00720c */ /* 0x000fe40003f26270 */
[----:B------:R-:W-:-:S04]  /*2ed70*/  @!P2 LEA R12, P0, R236, R14, 0x2 ;  /* 0x0000000eec0ca211 */ /* 0x000fc800078010ff */
[----:B------:R-:W-:-:S05]  /*2ed80*/  @!P2 LEA.HI.X R13, R236, R4, R50, 0x2, P0 ;  /* 0x00000004ec0da211 */ /* 0x000fca00000f1432 */
[----:B----4-:R1:W-:Y:S04]  /*2ed90*/  @!P2 ST.E.64 desc[UR42][R12.64], R8 ;  /* 0x000000080c00a985 */ /* 0x0103e8000c101b2a */
[----:B---3--:R-:W3:Y:S01]  /*2eda0*/  @!P1 LDL.64 R10, [R1+0x2b8] ;  /* 0x0002b800010a9983 */ /* 0x008ee20000100a00 */
[----:B------:R-:W-:Y:S02]  /*2edb0*/  ISETP.GE.AND P2, PT, R234, R0, PT ;  /* 0x00000000ea00720c */ /* 0x000fe40003f46270 */
[----:B------:R-:W-:-:S04]  /*2edc0*/  @!P1 LEA R16, P0, R235, R14, 0x2 ;  /* 0x0000000eeb109211 */ /* 0x000fc800078010ff */
[----:B------:R-:W-:-:S05]  /*2edd0*/  @!P1 LEA.HI.X R17, R235, R4, R49, 0x2, P0 ;  /* 0x00000004eb119211 */ /* 0x000fca00000f1431 */
[----:B---3--:R3:W-:Y:S04]  /*2ede0*/  @!P1 ST.E.64 desc[UR42][R16.64], R10 ;  /* 0x0000000a10009985 */ /* 0x0087e8000c101b2a */
        /* <DEDUP_REMOVED lines=113> */
[----:B------:R-:W-:-:S07]  /*2f500*/  @!P2 LEA.HI.X R13, R207, R4, R26, 0x2, P0 ;  /* 0x00000004cf0da211 */ /* 0x000fce00000f141a */
[C---:B---3--:R-:W-:Y:S01]  /*2f510*/  @!P1 LEA R16, P0, R206.reuse, R14, 0x2 ;  /* 0x0000000ece109211 */ /* 0x048fe200078010ff */
[----:B----4-:R0:W-:Y:S04]  /*2f520*/  @!P2 ST.E.64 desc[UR42][R12.64], R8 ;  /* 0x000000080c00a985 */ /* 0x0101e8000c101b2a */
[----:B------:R-:W3:Y:S01]  /*2f530*/  @!P1 LDL.64 R10, [R1+0x438] ;  /* 0x00043800010a9983 */ /* 0x000ee20000100a00 */
[----:B------:R-:W-:Y:S02]  /*2f540*/  @!P1 LEA.HI.X R17, R206, R4, R24, 0x2, P0 ;  /* 0x00000004ce119211 */ /* 0x000fe400000f1418 */
[-C--:B------:R-:W-:Y:S01]  /*2f550*/  ISETP.GE.AND P0, PT, R5, R0.reuse, PT ;  /* 0x000000000500720c */ /* 0x080fe20003f06270 */
[----:B------:R-:W-:Y:S02]  /*2f560*/  BSSY B1, `(.L_x_12677) ;  /* 0x0000009000017945 */ /* 0x000fe40003800000 */
[----:B---3--:R0:W-:Y:S01]  /*2f570*/  @!P1 ST.E.64 desc[UR42][R16.64], R10 ;  /* 0x0000000a10009985 */ /* 0x0081e2000c101b2a */
[----:B--2---:R-:W-:-:S09]  /*2f580*/  ISETP.GE.AND P1, PT, R3, R0, PT ;  /* 0x000000000300720c */ /* 0x004fd20003f26270 */
[----:B------:R-:W-:Y:S05]  /*2f590*/  @P0 BRA `(.L_x_12678) ;  /* 0x0000000000140947 */ /* 0x000fea0003800000 */
[----:B------:R-:W2:Y:S04]  /*2f5a0*/  LDL R24, [R1+0x494] ;  /* 0x0004940001187983 */ /* 0x000ea80000100800 */
[----:B0-----:R-:W3:Y:S01]  /*2f5b0*/  LDL.64 R8, [R1+0x448] ;  /* 0x0004480001087983 */ /* 0x001ee20000100a00 */
[----:B------:R-:W-:-:S04]  /*2f5c0*/  LEA R6, P0, R5, R14, 0x2 ;  /* 0x0000000e05067211 */ /* 0x000fc800078010ff */
[----:B--2---:R-:W-:-:S05]  /*2f5d0*/  LEA.HI.X R7, R5, R4, R24, 0x2, P0 ;  /* 0x0000000405077211 */ /* 0x004fca00000f1418 */
[----:B---3--:R1:W-:Y:S04]  /*2f5e0*/  ST.E.64 desc[UR42][R6.64], R8 ;  /* 0x0000000806007985 */ /* 0x0083e8000c101b2a */
.L_x_12678:
[----:B------:R-:W-:Y:S05]  /*2f5f0*/  BSYNC B1 ;  /* 0x0000000000017941 */ /* 0x000fea0003800000 */
.L_x_12677:
[----:B------:R-:W-:Y:S05]  /*2f600*/  @P1 BRA `(.L_x_12672) ;  /* 0x0000000c00a01947 */ /* 0x000fea0003800000 */
[----:B------:R-:W2:Y:S04]  /*2f610*/  LDL R0, [R1+0x490] ;  /* 0x0004900001007983 */ /* 0x000ea80000100800 */
[----:B01----:R-:W3:Y:S01]  /*2f620*/  LDL.64 R6, [R1+0x458] ;  /* 0x0004580001067983 */ /* 0x003ee20000100a00 */
[----:B------:R-:W-:-:S04]  /*2f630*/  LEA R14, P0, R3, R14, 0x2 ;  /* 0x0000000e030e7211 */ /* 0x000fc800078010ff */
[----:B--2---:R-:W-:-:S05]  /*2f640*/  LEA.HI.X R15, R3, R4, R0, 0x2, P0 ;  /* 0x00000004030f7211 */ /* 0x004fca00000f1400 */
[----:B---3--:R4:W-:Y:S01]  /*2f650*/  ST.E.64 desc[UR42][R14.64], R6 ;  /* 0x000000060e007985 */ /* 0x0089e2000c101b2a */
[----:B------:R-:W-:Y:S05]  /*2f660*/  BRA `(.L_x_12672) ;  /* 0x0000000c00887947 */ /* 0x000fea0003800000 */
.L_x_12659:
[----:B------:R-:W-:Y:S01]  /*2f670*/  ULDC.64 UR4, c[0x0][0xd08] ;  /* 0x0003420000047ab9 */ /* 0x000fe20000000a00 */
[----:B------:R-:W3:Y:S01]  /*2f680*/  LDC.64 R4, c[0x0][0xd00] ;  /* 0x00034000ff047b82 */ /* 0x000ee20000000a00 */
[----:B------:R-:W-:Y:S01]  /*2f690*/  ISETP.NE.U32.AND P0, PT, RZ, UR4, PT ;  /* 0x00000004ff007c0c */ /* 0x000fe2000bf05070 */
[----:B------:R-:W4:Y:S01]  /*2f6a0*/  LDL R0, [R1+0x47c] ;  /* 0x00047c0001007983 */ /* 0x000f220000100800 */
[----:B------:R-:W-:Y:S02]  /*2f6b0*/  IMAD.MOV.U32 R3, RZ, RZ, RZ ;  /* 0x000000ffff037224 */ /* 0x000fe400078e00ff */
[----:B------:R-:W-:Y:S01]  /*2f6c0*/  ISETP.NE.AND.EX P1, PT, RZ, UR5, PT, P0 ;  /* 0x00000005ff007c0c */ /* 0x000fe2000bf25300 */
[----:B------:R-:W-:Y:S02]  /*2f6d0*/  ULDC.64 UR4, c[0x0][0xd00] ;  /* 0x0003400000047ab9 */ /* 0x000fe40000000a00 */
[----:B------:R-:W-:-:S04]  /*2f6e0*/  ISETP.NE.U32.AND P0, PT, RZ, UR4, PT ;  /* 0x00000004ff007c0c */ /* 0x000fc8000bf05070 */
[----:B------:R-:W-:-:S06]  /*2f6f0*/  ISETP.NE.AND.EX P0, PT, RZ, UR5, PT, P0 ;  /* 0x00000005ff007c0c */ /* 0x000fcc000bf05300 */
[----:B------:R-:W2:Y:S01]  /*2f700*/  @P1 LDC.64 R6, c[0x0][0xd08] ;  /* 0x00034200ff061b82 */ /* 0x000ea20000000a00 */
[----:B------:R-:W-:Y:S02]  /*2f710*/  ULDC UR4, c[0x0][0xb88] ;  /* 0x0002e20000047ab9 */ /* 0x000fe40000000800 */
[----:B------:R-:W-:Y:S02]  /*2f720*/  IMAD.U32 R16, RZ, RZ, UR4 ;  /* 0x00000004ff107e24 */ /* 0x000fe4000f8e00ff */
[----:B---3--:R-:W-:-:S05]  /*2f730*/  IMAD.WIDE R4, R198, 0x4, R4 ;  /* 0x00000004c6047825 */ /* 0x008fca00078e0204 */
[----:B------:R3:W5:Y:S01]  /*2f740*/  @P0 LDG.E R3, desc[UR42][R4.64] ;  /* 0x0000002a04030981 */ /* 0x000762000c1e1900 */
[----:B--2---:R-:W-:-:S05]  /*2f750*/  @P1 IMAD.WIDE R6, R198, 0x4, R6 ;  /* 0x00000004c6061825 */ /* 0x004fca00078e0206 */
[----:B------:R3:W5:Y:S01]  /*2f760*/  @P1 LDG.E R16, desc[UR42][R6.64] ;  /* 0x0000002a06101981 */ /* 0x000762000c1e1900 */
[----:B------:R-:W-:Y:S02]  /*2f770*/  ISETP.NE.AND P2, PT, R195, RZ, PT ;  /* 0x000000ffc300720c */ /* 0x000fe40003f45270 */
[----:B------:R-:W-:-:S11]  /*2f780*/  SHF.R.S32.HI R26, RZ, 0x1f, R198 ;  /* 0x0000001fff1a7819 */ /* 0x000fd600000114c6 */
[----:B------:R-:W2:Y:S02]  /*2f790*/  @!P2 LDC R195, c[0x0][0xbd4] ;  /* 0x0002f500ffc3ab82 */ /* 0x000ea40000000800 */
[----:B--2---:R-:W-:Y:S02]  /*2f7a0*/  ISETP.GT.AND P2, PT, R195, 0x1, PT ;  /* 0x00000001c300780c */ /* 0x004fe40003f44270 */
[----:B----4-:R-:W-:Y:S01]  /*2f7b0*/  ISETP.GT.AND P3, PT, R0, 0x7f, PT ;  /* 0x0000007f0000780c */ /* 0x010fe20003f64270 */
[----:B---3--:R-:W-:-:S12]  /*2f7c0*/  @P1 BRA `(.L_x_12679) ;  /* 0x0000000000101947 */ /* 0x008fd80003800000 */
[----:B------:R-:W-:Y:S05]  /*2f7d0*/  @!P0 BRA `(.L_x_12679) ;  /* 0x00000000000c8947 */ /* 0x000fea0003800000 */
[----:B------:R-:W2:Y:S04]  /*2f7e0*/  LDG.E R7, desc[UR42][R4.64] ;  /* 0x0000002a04077981 */ /* 0x000ea8000c1e1900 */
[----:B-----5:R-:W2:Y:S02]  /*2f7f0*/  LDG.E R16, desc[UR42][R4.64+0x4] ;  /* 0x0000042a04107981 */ /* 0x020ea4000c1e1900 */
[----:B--2---:R-:W-:-:S07]  /*2f800*/  IMAD.IADD R16, R16, 0x1, -R7 ;  /* 0x0000000110107824 */ /* 0x004fce00078e0a07 */
.L_x_12679:
[----:B------:R-:W-:Y:S01]  /*2f810*/  BSSY B1, `(.L_x_12680) ;  /* 0x0000036000017945 */ /* 0x000fe20003800000 */
[----:B------:R-:W-:Y:S02]  /*2f820*/  SEL R25, R198, RZ, !P0 ;  /* 0x000000ffc6197207 */ /* 0x000fe40004000000 */
[----:B------:R-:W-:Y:S02]  /*2f830*/  SEL R26, R26, RZ, !P0 ;  /* 0x000000ff1a1a7207 */ /* 0x000fe40004000000 */
[----:B-----5:R-:W-:Y:S01]  /*2f840*/  SHF.R.S32.HI R24, RZ, 0x1f, R3 ;  /* 0x0000001fff187819 */ /* 0x020fe20000011403 */
        /* <DEDUP_REMOVED lines=50> */
.L_x_12681:
[----:B------:R-:W-:Y:S05]  /*2fb70*/  BSYNC B1 ;  /* 0x0000000000017941 */ /* 0x000fea0003800000 */
.L_x_12680:
[----:B------:R-:W-:Y:S05]  /*2fb80*/  @P2 BRA `(.L_x_12672) ;  /* 0x0000000800402947 */ /* 0x000fea0003800000 */
[----:B------:R-:W3:Y:S01]  /*2fb90*/  LDL R6, [R1+0x488] ;  /* 0x0004880001067983 */ /* 0x000ee20000100800 */
[----:B------:R-:W4:Y:S01]  /*2fba0*/  LDC R17, c[0x0][0xce8] ;  /* 0x00033a00ff117b82 */ /* 0x000f220000000800 */
[----:B------:R-:W-:Y:S01]  /*2fbb0*/  ULDC.64 UR4, c[0x0][0xba0] ;  /* 0x0002e80000047ab9 */ /* 0x000fe20000000a00 */
[----:B------:R-:W-:Y:S01]  /*2fbc0*/  ULDC.64 UR6, c[0x0][0xbf0] ;  /* 0x0002fc0000067ab9 */ /* 0x000fe20000000a00 */
[----:B------:R-:W3:Y:S01]  /*2fbd0*/  LDL R10, [R1+0x478] ;  /* 0x00047800010a7983 */ /* 0x000ee20000100800 */
[----:B------:R-:W-:Y:S02]  /*2fbe0*/  IMAD R0, R24, UR4, RZ ;  /* 0x0000000418007c24 */ /* 0x000fe4000f8e02ff */
[----:B--2---:R-:W-:-:S04]  /*2fbf0*/  IMAD.WIDE.U32 R4, R3, UR4, RZ ;  /* 0x0000000403047c25 */ /* 0x004fc8000f8e00ff */
[----:B------:R-:W-:Y:S01]  /*2fc00*/  IMAD R7, R3, UR5, R0 ;  /* 0x0000000503077c24 */ /* 0x000fe2000f8e0200 */
[----:B------:R-:W-:-:S03]  /*2fc10*/  ULDC.64 UR4, c[0x0][0xbe8] ;  /* 0x0002fa0000047ab9 */ /* 0x000fc60000000a00 */
[----:B------:R-:W-:Y:S02]  /*2fc20*/  IMAD.IADD R5, R5, 0x1, R7 ;  /* 0x0000000105057824 */ /* 0x000fe400078e0207 */
[----:B------:R-:W-:-:S04]  /*2fc30*/  IMAD.WIDE.U32 R4, R193, UR4, R4 ;  /* 0x00000004c1047c25 */ /* 0x000fc8000f8e0004 */
[----:B------:R-:W-:Y:S01]  /*2fc40*/  IMAD R5, R193, UR5, R5 ;  /* 0x00000005c1057c24 */ /* 0x000fe2000f8e0205 */
[----:B------:R-:W-:Y:S01]  /*2fc50*/  ULDC.64 UR4, c[0x0][0xbe0] ;  /* 0x0002f80000047ab9 */ /* 0x000fe20000000a00 */
[----:B----4-:R-:W-:Y:S01]  /*2fc60*/  ISETP.NE.AND P0, PT, R17, 0x1, PT ;  /* 0x000000011100780c */ /* 0x010fe20003f05270 */
[----:B------:R-:W-:-:S12]  /*2fc70*/  IMAD.WIDE.U32 R4, R25, UR6, R4 ;  /* 0x0000000619047c25 */ /* 0x000fd8000f8e0004 */
[----:B------:R-:W2:Y:S08]  /*2fc80*/  @P0 LDC R9, c[0x0][0xcec] ;  /* 0x00033b00ff090b82 */ /* 0x000eb00000000800 */
[----:B------:R-:W4:Y:S01]  /*2fc90*/  @P0 LDC R11, c[0x0][0xcf0] ;  /* 0x00033c00ff0b0b82 */ /* 0x000f220000000800 */
[----:B---3--:R-:W-:Y:S02]  /*2fca0*/  IMAD R3, R6, 0x20, R10 ;  /* 0x0000002006037824 */ /* 0x008fe400078e020a */
[----:B------:R-:W-:-:S02]  /*2fcb0*/  IMAD R6, R26, UR6, RZ ;  /* 0x000000061a067c24 */ /* 0x000fc4000f8e02ff */
[----:B------:R-:W-:-:S04]  /*2fcc0*/  IMAD.IADD R8, R194, 0x1, R3 ;  /* 0x00000001c2087824 */ /* 0x000fc800078e0203 */
[----:B--2---:R-:W-:-:S04]  /*2fcd0*/  @P0 IMAD.HI.U32 R0, R8, R9, RZ ;  /* 0x0000000908000227 */ /* 0x004fc800078e00ff */
[----:B------:R-:W-:Y:S01]  /*2fce0*/  IMAD.MOV.U32 R3, RZ, RZ, R8 ;  /* 0x000000ffff037224 */ /* 0x000fe200078e0008 */
[----:B----4-:R-:W-:Y:S01]  /*2fcf0*/  @P0 SHF.R.U32.HI R3, RZ, R11, R0 ;  /* 0x0000000bff030219 */ /* 0x010fe20000011600 */
[----:B------:R-:W-:-:S03]  /*2fd00*/  IMAD R9, R25, UR7, R6 ;  /* 0x0000000719097c24 */ /* 0x000fc6000f8e0206 */
        /* <DEDUP_REMOVED lines=21> */
.L_x_12934:
[----:B------:R-:W-:Y:S01]  /*2fe60*/  IMAD R16, R16, R17, RZ ;  /* 0x0000001110107224 */ /* 0x000fe200078e02ff */
[----:B------:R-:W-:Y:S01]  /*2fe70*/  BSSY B1, `(.L_x_12683) ;  /* 0x0000015000017945 */ /* 0x000fe20003800000 */
[----:B------:R-:W-:-:S05]  /*2fe80*/  IMAD.IADD R7, R10, 0x1, R194 ;  /* 0x000000010a077824 */ /* 0x000fca00078e02c2 */
[----:B------:R-:W-:-:S13]  /*2fe90*/  ISETP.GE.AND P0, PT, R7, R16, PT ;  /* 0x000000100700720c */ /* 0x000fda0003f06270 */
        /* <DEDUP_REMOVED lines=18> */
.L_x_12684:
[----:B------:R-:W-:Y:S05]  /*2ffc0*/  BSYNC B1 ;  /* 0x0000000000017941 */ /* 0x000fea0003800000 */
.L_x_12683:
[----:B------:R-:W-:-:S03]  /*2ffd0*/  UMOV UR4, 0xffffffff ;  /* 0xffffffff00047882 */ /* 0x000fc60000000000 */
[----:B------:R-:W-:Y:S05]  /*2ffe0*/  BRA.DIV UR4, `(.L_x_12685) ;  /* 0x000000b6041c7947 */ /* 0x000fea000b800000 */
[----:B---3--:R3:W0:Y:S04]  /*2fff0*/  SHFL.IDX PT, R0, R4, 0x1, 0x181f ;  /* 0x00381f0004007f89 */ /* 0x00862800000e0000 */
[----:B----4-:R3:W4:Y:S02]  /*30000*/  SHFL.IDX PT, R14, R3, 0x1, 0x181f ;  /* 0x00381f00030e7f89 */ /* 0x01072400000e0000 */
.L_x_12938:
[----:B------:R-:W-:Y:S01]  /*30010*/  VIADD R5, R7, 0x20 ;  /* 0x0000002007057836 */ /* 0x000fe20000000000 */
        /* <DEDUP_REMOVED lines=20> */
.L_x_12687:
[----:B------:R-:W-:Y:S05]  /*30160*/  BSYNC B1 ;  /* 0x0000000000017941 */ /* 0x000fea0003800000 */
.L_x_12686:
[----:B------:R-:W-:-:S03]  /*30170*/  UMOV UR4, 0xffffffff ;  /* 0xffffffff00047882 */ /* 0x000fc60000000000 */
[----:B------:R-:W-:Y:S05]  /*30180*/  BRA.DIV UR4, `(.L_x_12688) ;  /* 0x000000b204fc7947 */ /* 0x000fea000b800000 */
[----:B0-----:R0:W0:Y:S04]  /*30190*/  SHFL.IDX PT, R0, R4, 0x2, 0x181f ;  /* 0x00581f0004007f89 */ /* 0x00102800000e0000 */
[----:B----4-:R4:W0:Y:S02]  /*301a0*/  SHFL.IDX PT, R14, R3, 0x2, 0x181f ;  /* 0x00581f00030e7f89 */ /* 0x01082400000e0000 */
.L_x_12942:
        /* <DEDUP_REMOVED lines=21> */
.L_x_12690:
[----:B------:R-:W-:Y:S05]  /*30300*/  BSYNC B1 ;  /* 0x0000000000017941 */ /* 0x000fea0003800000 */
.L_x_12689:
[----:B------:R-:W-:-:S03]  /*30310*/  UMOV UR4, 0xffffffff ;  /* 0xffffffff00047882 */ /* 0x000fc60000000000 */
[----:B------:R-:W-:Y:S05]  /*30320*/  BRA.DIV UR4, `(.L_x_12691) ;  /* 0x000000b204dc7947 */ /* 0x000fea000b800000 */
[----:B0-----:R0:W0:Y:S04]  /*30330*/  SHFL.IDX PT, R0, R4, 0x3, 0x181f ;  /* 0x00781f0004007f89 */ /* 0x00102800000e0000 */
[----:B------:R0:W0:Y:S02]  /*30340*/  SHFL.IDX PT, R14, R3, 0x3, 0x181f ;  /* 0x00781f00030e7f89 */ /* 0x00002400000e0000 */
.L_x_12946:
[----:B0-234-:R-:W-:-:S05]  /*30350*/  VIADD R3, R7, 0x60 ;  /* 0x0000006007037836 */ /* 0x01dfca0000000000 */
[----:B------:R-:W-:-:S13]  /*30360*/  ISETP.GE.AND P0, PT, R3, R16, PT ;  /* 0x000000100300720c */ /* 0x000fda0003f06270 */
[----:B------:R-:W-:Y:S05]  /*30370*/  @P0 BRA `(.L_x_12672) ;  /* 0x0000000000440947 */ /* 0x000fea0003800000 */
[----:B------:R-:W-:Y:S02]  /*30380*/  ULDC UR4, c[0x0][0xbc8] ;  /* 0x0002f20000047ab9 */ /* 0x000fe40000000800 */
[----:B------:R-:W-:Y:S02]  /*30390*/  ISETP.GE.AND P3, PT, R181, UR4, PT ;  /* 0x00000004b5007c0c */ /* 0x000fe4000bf66270 */
[----:B------:R-:W-:Y:S02]  /*303a0*/  ISETP.GE.AND P2, PT, R183, UR4, PT ;  /* 0x00000004b7007c0c */ /* 0x000fe4000bf46270 */
[----:B------:R-:W-:Y:S02]  /*303b0*/  ISETP.GE.AND P1, PT, R182, UR4, PT ;  /* 0x00000004b6007c0c */ /* 0x000fe4000bf26270 */
[----:B------:R-:W-:-:S07]  /*303c0*/  ISETP.GE.AND P0, PT, R188, UR4, PT ;  /* 0x00000004bc007c0c */ /* 0x000fce000bf06270 */
        /* <DEDUP_REMOVED lines=12> */
.L_x_12672:
[----:B------:R-:W-:Y:S05]  /*30490*/  BSYNC B0 ;  /* 0x0000000000007941 */ /* 0x000fea0003800000 */
.L_x_12658:
[----:B------:R-:W-:Y:S02]  /*304a0*/  ULDC UR4, c[0x0][0xd3c] ;  /* 0x00034f0000047ab9 */ /* 0x000fe40000000800 */
[----:B-1----:R-:W-:-:S13]  /*304b0*/  ISETP.GE.AND P0, PT, R91, UR4, PT ;  /* 0x000000045b007c0c */ /* 0x002fda000bf06270 */
[----:B------:R-:W-:Y:S05]  /*304c0*/  @!P0 BRA `(.L_x_12692) ;  /* 0xfffffd1000cc8947 */ /* 0x000fea000383ffff */
[----:B------:R-:W-:Y:S05]  /*304d0*/  BRA `(.L_x_12458) ;  /* 0x0000009800c47947 */ /* 0x000fea0003800000 */
.L_x_12456:
        /* <DEDUP_REMOVED lines=19> */
.L_x_12693:
        /* <DEDUP_REMOVED lines=44> */
.L_x_12697:
        /* <DEDUP_REMOVED lines=39> */
.L_x_12695:
        /* <DEDUP_REMOVED lines=12> */
.L_x_12698:
        /* <DEDUP_REMOVED lines=63> */
.L_x_12699:
        /* <DEDUP_REMOVED lines=61> */
.L_x_12700:
[----:B01----:R-:W-:-:S05]  /*313c0*/  LOP3.LUT R3, RZ, R2, RZ, 0x33, !PT ;  /* 0x00000002ff037212 */ /* 0x003fca00078e33ff */
[----:B------:R-:W-:-:S05]  /*313d0*/  IMAD.IADD R2, R4, 0x1, R3 ;  /* 0x0000000104027824 */ /* 0x000fca00078e0203 */
[----:B------:R1:W-:Y:S01]  /*313e0*/  STL [R1+0x464], R2 ;  /* 0x0004640201007387 */ /* 0x0003e20000100800 */
[----:B------:R-:W-:Y:S05]  /*313f0*/  BRA `(.L_x_12701) ;  /* 0x0000000000107947 */ /* 0x000fea0003800000 */
.L_x_12696:
[----:B------:R-:W-:Y:S01]  /*31400*/  IMAD.U32 R2, RZ, RZ, UR6 ;  /* 0x00000006ff027e24 */ /* 0x000fe2000f8e00ff */
[----:B------:R0:W-:Y:S04]  /*31410*/  STL [R1+0x464], RZ ;  /* 0x000464ff01007387 */ /* 0x0001e80000100800 */
[----:B------:R0:W-:Y:S04]  /*31420*/  STL [R1+0x468], RZ ;  /* 0x000468ff01007387 */ /* 0x0001e80000100800 */
[----:B------:R0:W-:Y:S02]  /*31430*/  STL [R1+0x460], R2 ;  /* 0x0004600201007387 */ /* 0x0001e40000100800 */
.L_x_12701:
        /* <DEDUP_REMOVED lines=10> */
.L_x_12694:
        /* <DEDUP_REMOVED lines=8> */
[----:B-1----:R-:W1:Y:S01]  /*31560*/  S2R R5, SR_TID.X ;  /* 0x0000000000057919 */ /* 0x002e620000002100 */
[----:B------:R-:W2:Y:S01]  /*31570*/  S2UR UR5, SR_CgaCtaId ;  /* 0x00000000000579c3 */ /* 0x000ea20000008800 */
[----:B------:R-:W-:Y:S01]  /*31580*/  UMOV UR4, 0x400 ;  /* 0x0000040000047882 */ /* 0x000fe20000000000 */
[----:B------:R-:W-:Y:S01]  /*31590*/  BSSY B8, `(.L_x_12702) ;  /* 0x000086d000087945 */ /* 0x000fe20003800000 */
[----:B------:R-:W-:Y:S01]  /*315a0*/  STL [R1+0x4e0], RZ ;  /* 0x0004e0ff01007387 */ /* 0x000fe20000100800 */
[----:B------:R-:W-:Y:S01]  /*315b0*/  IMAD.MOV.U32 R19, RZ, RZ, RZ ;  /* 0x000000ffff137224 */ /* 0x000fe200078e00ff */
[----:B------:R-:W-:Y:S01]  /*315c0*/  ULDC.64 UR40, c[0x0][0x198] ;  /* 0x0000660000287ab9 */ /* 0x000fe20000000a00 */
[----:B------:R-:W-:Y:S01]  /*315d0*/  ULDC UR39, c[0x0][0xc] ;  /* 0x0000030000277ab9 */ /* 0x000fe20000000800 */
[----:B------:R-:W-:Y:S01]  /*315e0*/  STL [R1+0x470], RZ ;  /* 0x000470ff01007387 */ /* 0x000fe20000100800 */
[----:B--2---:R-:W-:-:S06]  /*315f0*/  ULEA UR4, UR5, UR4, 0x18 ;  /* 0x0000000405047291 */ /* 0x004fcc000f8ec03f */
[----:B------:R-:W-:Y:S01]  /*31600*/  IMAD.U32 R18, RZ, RZ, UR4 ;  /* 0x00000004ff127e24 */ /* 0x000fe2000f8e00ff */
[C---:B-1----:R-:W-:Y:S01]  /*31610*/  LOP3.LUT R4, R5.reuse, 0x7f, RZ, 0xc0, !PT ;  /* 0x0000007f05047812 */ /* 0x042fe200078ec0ff */
[----:B---3--:R-:W-:-:S05]  /*31620*/  IMAD.SHL.U32 R0, R5, 0x8, RZ ;  /* 0x0000000805007824 */ /* 0x008fca00078e00ff */
        /* <DEDUP_REMOVED lines=9> */
[----:B------:R-:W-:Y:S02]  /*316c0*/  IMAD.MOV.U32 R4, RZ, RZ, 0x1 ;  /* 0x00000001ff047424 */ /* 0x000fe400078e00ff */
[----:B------:R-:W-:Y:S01]  /*316d0*/  IMAD.MOV.U32 R2, RZ, RZ, 0x1 ;  /* 0x00000001ff027424 */ /* 0x000fe200078e00ff */
[----:B------:R0:W-:Y:S04]  /*316e0*/  STL [R1+0x474], R3 ;  /* 0x0004740301007387 */ /* 0x0001e80000100800 */
[----:B------:R-:W-:Y:S04]  /*316f0*/  STL [R1+0x478], R4 ;  /* 0x0004780401007387 */ /* 0x000fe80000100800 */
[----:B------:R1:W-:Y:S01]  /*31700*/  STL [R1+0x47c], R2 ;  /* 0x00047c0201007387 */ /* 0x0003e20000100800 */
[----:B0-----:R-:W-:-:S02]  /*31710*/  LOP3.LUT R3, R0, 0x40, RZ, 0xfc, !PT ;  /* 0x0000004000037812 */ /* 0x001fc400078efcff */
[C---:B-1----:R-:W-:Y:S02]  /*31720*/  LOP3.LUT R2, R0.reuse, 0x80, RZ, 0xfc, !PT ;  /* 0x0000008000027812 */ /* 0x042fe400078efcff */
[----:B------:R-:W-:-:S07]  /*31730*/  LOP3.LUT R0, R0, 0xc0, RZ, 0xfc, !PT ;  /* 0x000000c000007812 */ /* 0x000fce00078efcff */
.L_x_12868:
        /* <DEDUP_REMOVED lines=20> */
[----:B------:R-:W-:Y:S01]  /*31880*/  IMAD.MOV.U32 R8, RZ, RZ, RZ ;  /* 0x000000ffff087224 */ /* 0x000fe200078e00ff */
        /* <DEDUP_REMOVED lines=35> */
.L_x_12703:
        /* <DEDUP_REMOVED lines=16> */
.L_x_12704:
[----:B------:R-:W-:Y:S05]  /*31bc0*/  @!P1 BRA `(.L_x_12705) ;  /* 0x00000000000c9947 */ /* 0x000fea0003800000 */
[----:B------:R-:W2:Y:S04]  /*31bd0*/  LDG.E R7, desc[UR42][R4.64] ;  /* 0x0000002a04077981 */ /* 0x000ea8000c1e1900 */
[----:B------:R-:W2:Y:S02]  /*31be0*/  LDG.E R4, desc[UR42][R4.64+0x4] ;  /* 0x0000042a04047981 */ /* 0x000ea4000c1e1900 */
[----:B--2---:R-:W-:-:S07]  /*31bf0*/  IMAD.IADD R7, R4, 0x1, -R7 ;  /* 0x0000000104077824 */ /* 0x004fce00078e0a07 */
.L_x_12705:
        /* <DEDUP_REMOVED lines=37> */
.L_x_12708:
[----:B------:R-:W-:-:S13]  /*31e50*/  ISETP.NE.AND P0, PT, R3, 0x1, PT ;  /* 0x000000010300780c */ /* 0x000fda0003f05270 */
[----:B------:R-:W1:Y:S02]  /*31e60*/  @P0 LDC.64 R4, c[0x0][0xae0] ;  /* 0x0002b800ff040b82 */ /* 0x000e640000000a00 */
[----:B-1----:R-:W-:-:S05]  /*31e70*/  @P0 IMAD.HI.U32 R4, R2, R4, RZ ;  /* 0x0000000402040227 */ /* 0x002fca00078e00ff */
[----:B------:R-:W-:-:S07]  /*31e80*/  @P0 SHF.R.U32.HI R2, RZ, R5, R4 ;  /* 0x00000005ff020219 */ /* 0x000fce0000011604 */
.L_x_12709:
[----:B------:R-:W-:Y:S05]  /*31e90*/  BSYNC B0 ;  /* 0x0000000000007941 */ /* 0x000fea0003800000 */
.L_x_12707:
[----:B------:R-:W-:-:S05]  /*31ea0*/  IMAD R2, R2, R3, R3 ;  /* 0x0000000302027224 */ /* 0x000fca00078e0203 */
[----:B------:R-:W-:-:S07]  /*31eb0*/  VIMNMX R8, R8, R2, PT ;  /* 0x0000000208087248 */ /* 0x000fce0003fe0100 */
.L_x_12706:
        /* <DEDUP_REMOVED lines=25> */
.L_x_12712:
[----:B------:R-:W-:-:S13]  /*32050*/  ISETP.NE.AND P0, PT, R3, 0x1, PT ;  /* 0x000000010300780c */ /* 0x000fda0003f05270 */
[----:B------:R-:W1:Y:S02]  /*32060*/  @P0 LDC.64 R4, c[0x0][0xae0] ;  /* 0x0002b800ff040b82 */ /* 0x000e640000000a00 */
[----:B-1----:R-:W-:-:S05]  /*32070*/  @P0 IMAD.HI.U32 R4, R2, R4, RZ ;  /* 0x0000000402040227 */ /* 0x002fca00078e00ff */
[----:B------:R-:W-:-:S07]  /*32080*/  @P0 SHF.R.U32.HI R2, RZ, R5, R4 ;  /* 0x00000005ff020219 */ /* 0x000fce0000011604 */
.L_x_12713:
[----:B------:R-:W-:Y:S05]  /*32090*/  BSYNC B0 ;  /* 0x0000000000007941 */ /* 0x000fea0003800000 */
.L_x_12711:
[----:B------:R-:W-:-:S05]  /*320a0*/  IMAD R2, R2, R3, RZ ;  /* 0x0000000302027224 */ /* 0x000fca00078e02ff */
[----:B------:R-:W-:-:S07]  /*320b0*/  VIMNMX R6, R6, R2, !PT ;  /* 0x0000000206067248 */ /* 0x000fce0007fe0100 */
.L_x_12710:
        /* <DEDUP_REMOVED lines=41> */
.L_x_12715:
[----:B------:R-:W-:Y:S05]  /*32350*/  BSYNC B0 ;  /* 0x0000000000007941 */ /* 0x000fea0003800000 */
.L_x_12714:
        /* <DEDUP_REMOVED lines=25> */
.L_x_12949:
[----:B--2---:R-:W-:Y:S02]  /*324f0*/  ISETP.NE.AND P0, PT, R14, RZ, PT ;  /* 0x000000ff0e00720c */ /* 0x004fe40003f05270 */
[----:B------:R-:W-:-:S11]  /*32500*/  PLOP3.LUT P6, PT, PT, PT, PT, 0x8, 0x0 ;  /* 0x000000000000781c */ /* 0x000fd60003fce170 */
[----:B------:R-:W-:Y:S05]  /*32510*/  @P0 BRA `(.L_x_12719) ;  /* 0x00000000000c0947 */ /* 0x000fea0003800000 */
[----:B------:R-:W-:-:S03]  /*32520*/  UMOV UR4, 0xffffffff ;  /* 0xffffffff00047882 */ /* 0x000fc60000000000 */
[----:B------:R-:W-:Y:S05]  /*32530*/  BRA.DIV UR4, `(.L_x_12720) ;  /* 0x0000009204d47947 */ /* 0x000fea000b800000 */
[----:B------:R-:W-:-:S13]  /*32540*/  ELECT P6, URZ, PT ;  /* 0x00000000003f782f */ /* 0x000fda00038c0000 */
.L_x_12719:
        /* <DEDUP_REMOVED lines=9> */
.L_x_12952:
[----:B------:R-:W-:Y:S05]  /*325e0*/  BSYNC B1 ;  /* 0x0000000000017941 */ /* 0x000fea0003800000 */
.L_x_12721:
[----:B------:R-:W-:Y:S04]  /*325f0*/  BSSY B1, `(.L_x_12723) ;  /* 0x000007f000017945 */ /* 0x000fe80003800000 */
[----:B------:R-:W-:Y:S05]  /*32600*/  @!P6 BRA `(.L_x_12724) ;  /* 0x0000000400f4e947 */ /* 0x000fea0003800000 */
[----:B------:R-:W1:Y:S04]  /*32610*/  LDL R8, [R1+0x470] ;  /* 0x0004700001087983 */ /* 0x000e680000100800 */
[----:B------:R-:W2:Y:S01]  /*32620*/  LDL R7, [R1+0x47c] ;  /* 0x00047c0001077983 */ /* 0x000ea20000100800 */
[----:B------:R-:W3:Y:S01]  /*32630*/  S2R R6, SR_TID.X ;  /* 0x0000000000067919 */ /* 0x000ee20000002100 */
[----:B------:R-:W-:Y:S01]  /*32640*/  BSSY B2, `(.L_x_12725) ;  /* 0x0000007000027945 */ /* 0x000fe20003800000 */
[----:B---3--:R-:W-:-:S04]  /*32650*/  LOP3.LUT R6, R6, 0x7f, RZ, 0xc0, !PT ;  /* 0x0000007f06067812 */ /* 0x008fc800078ec0ff */
[----:B------:R-:W-:Y:S01]  /*32660*/  ISETP.NE.AND P1, PT, R6, RZ, PT ;  /* 0x000000ff0600720c */ /* 0x000fe20003f25270 */
[----:B-1----:R-:W-:Y:S01]  /*32670*/  IMAD R5, R8, 0x8, R18 ;  /* 0x0000000808057824 */ /* 0x002fe200078e0212 */
[----:B--2---:R-:W-:-:S04]  /*32680*/  SHF.L.U32 R10, R7, 0x1f, RZ ;  /* 0x0000001f070a7819 */ /* 0x004fc800000006ff */
[----:B------:R-:W1:Y:S02]  /*32690*/  SYNCS.PHASECHK.TRANS64.TRYWAIT P0, [R5+URZ+0x324a0], R10 ;  /* 0x0324a00a050075a7 */ /* 0x000e64000800017f */
[----:B-1----:R-:W-:Y:S05]  /*326a0*/  @!P0 BRA `(.L_x_12726) ;  /* 0x0000009000ac8947 */ /* 0x002fea0003800000 */
.L_x_12953:
[----:B------:R-:W-:Y:S05]  /*326b0*/  BSYNC B2 ;  /* 0x0000000000027941 */ /* 0x000fea0003800000 */
.L_x_12725:
        /* <DEDUP_REMOVED lines=9> */
.L_x_12728:
[----:B------:R-:W-:Y:S05]  /*32750*/  BSYNC B2 ;  /* 0x0000000000027941 */ /* 0x000fea0003800000 */
.L_x_12727:
        /* <DEDUP_REMOVED lines=13> */
.L_x_12729:
        /* <DEDUP_REMOVED lines=13> */
.L_x_12954:
[----:B------:R-:W-:Y:S05]  /*32900*/  BSYNC B2 ;  /* 0x0000000000027941 */ /* 0x000fea0003800000 */
.L_x_12730:
[----:B------:R-:W-:Y:S01]  /*32910*/  BSSY B2, `(.L_x_12732) ;  /* 0x000000b000027945 */ /* 0x000fe20003800000 */
[----:B-12---:R-:W-:Y:S02]  /*32920*/  IMAD.MOV.U32 R10, RZ, RZ, 0x0 ;  /* 0x00000000ff0a7424 */ /* 0x006fe400078e00ff */
        /* <DEDUP_REMOVED lines=9> */
.L_x_12733:
[----:B------:R-:W-:Y:S05]  /*329c0*/  BSYNC B2 ;  /* 0x0000000000027941 */ /* 0x000fea0003800000 */
.L_x_12732:
        /* <DEDUP_REMOVED lines=10> */
.L_x_12734:
        /* <DEDUP_REMOVED lines=15> */
.L_x_12735:
        /* <DEDUP_REMOVED lines=15> */
.L_x_12736:
        /* <DEDUP_REMOVED lines=15> */
.L_x_12737:
        /* <DEDUP_REMOVED lines=10> */
.L_x_12724:
[----:B------:R-:W-:Y:S05]  /*32de0*/  BSYNC B1 ;  /* 0x0000000000017941 */ /* 0x000fea0003800000 */
.L_x_12723:
        /* <DEDUP_REMOVED lines=13> */
.L_x_12753:
[----:B------:R-:W-:Y:S05]  /*32ec0*/  YIELD ;  /* 0x0000000000007946 */ /* 0x000fea0003800000 */
[----:B------:R-:W-:Y:S04]  /*32ed0*/  BSSY B1, `(.L_x_12738) ;  /* 0x000007e000017945 */ /* 0x000fe80003800000 */
[----:B--2---:R-:W-:Y:S05]  /*32ee0*/  @!P6 BRA `(.L_x_12739) ;  /* 0x0000000400f0e947 */ /* 0x004fea0003800000 */
[----:B-1----:R-:W2:Y:S04]  /*32ef0*/  LDL R6, [R1+0x470] ;  /* 0x0004700001067983 */ /* 0x002ea80000100800 */
[----:B------:R-:W3:Y:S01]  /*32f00*/  LDL R7, [R1+0x47c] ;  /* 0x00047c0001077983 */ /* 0x000ee20000100800 */
[----:B------:R-:W1:Y:S01]  /*32f10*/  S2R R8, SR_TID.X ;  /* 0x0000000000087919 */ /* 0x000e620000002100 */
[----:B------:R-:W-:Y:S01]  /*32f20*/  BSSY B2, `(.L_x_12740) ;  /* 0x0000007000027945 */ /* 0x000fe20003800000 */
[----:B-1----:R-:W-:-:S04]  /*32f30*/  LOP3.LUT R8, R8, 0x7f, RZ, 0xc0, !PT ;  /* 0x0000007f08087812 */ /* 0x002fc800078ec0ff */
[----:B------:R-:W-:Y:S01]  /*32f40*/  ISETP.NE.AND P2, PT, R8, RZ, PT ;  /* 0x000000ff0800720c */ /* 0x000fe20003f45270 */
[----:B--2---:R-:W-:Y:S01]  /*32f50*/  IMAD R6, R6, 0x8, R18 ;  /* 0x0000000806067824 */ /* 0x004fe200078e0212 */
[----:B---3--:R-:W-:-:S04]  /*32f60*/  SHF.L.U32 R7, R7, 0x1f, RZ ;  /* 0x0000001f07077819 */ /* 0x008fc800000006ff */
[----:B------:R-:W1:Y:S02]  /*32f70*/  SYNCS.PHASECHK.TRANS64.TRYWAIT P1, [R6+URZ+0x324a0], R7 ;  /* 0x0324a007060075a7 */ /* 0x000e64000802017f */
[----:B-1----:R-:W-:Y:S05]  /*32f80*/  @!P1 BRA `(.L_x_12741) ;  /* 0x00000088009c9947 */ /* 0x002fea0003800000 */
.L_x_12955:
[----:B------:R-:W-:Y:S05]  /*32f90*/  BSYNC B2 ;  /* 0x0000000000027941 */ /* 0x000fea0003800000 */
.L_x_12740:
        /* <DEDUP_REMOVED lines=9> */
.L_x_12743:
[----:B------:R-:W-:Y:S05]  /*33030*/  BSYNC B2 ;  /* 0x0000000000027941 */ /* 0x000fea0003800000 */
.L_x_12742:
        /* <DEDUP_REMOVED lines=12> */
.L_x_12744:
        /* <DEDUP_REMOVED lines=13> */
.L_x_12956:
[----:B------:R-:W-:Y:S05]  /*331d0*/  BSYNC B2 ;  /* 0x0000000000027941 */ /* 0x000fea0003800000 */
.L_x_12745:
        /* <DEDUP_REMOVED lines=11> */
.L_x_12748:
[----:B------:R-:W-:Y:S05]  /*33290*/  BSYNC B2 ;  /* 0x0000000000027941 */ /* 0x000fea0003800000 */
.L_x_12747:
        /* <DEDUP_REMOVED lines=10> */
.L_x_12749:
        /* <DEDUP_REMOVED lines=15> */
.L_x_12750:
        /* <DEDUP_REMOVED lines=15> */
.L_x_12751:
        /* <DEDUP_REMOVED lines=15> */
.L_x_12752:
        /* <DEDUP_REMOVED lines=10> */
.L_x_12739:
[----:B------:R-:W-:Y:S05]  /*336b0*/  BSYNC B1 ;  /* 0x0000000000017941 */ /* 0x000fea0003800000 */
.L_x_12738:
        /* <DEDUP_REMOVED lines=8> */
[----:B---3--:R-:W-:-:S03]  /*33740*/  LOP3.LUT R8, R8, R7, RZ, 0x3c, !PT ;  /* 0x0000000708087212 */ /* 0x008fc600078e3cff */
[----:B------:R2:W-:Y:S04]  /*33750*/  STL [R1+0x470], R6 ;  /* 0x0004700601007387 */ /* 0x0005e80000100800 */
[----:B------:R2:W-:Y:S01]  /*33760*/  STL [R1+0x47c], R8 ;  /* 0x00047c0801007387 */ /* 0x0005e20000100800 */
[----:B------:R-:W-:Y:S05]  /*33770*/  @P2 BRA `(.L_x_12753) ;  /* 0xfffffff400d02947 */ /* 0x000fea000383ffff */
.L_x_12717:
[----:B------:R-:W-:Y:S05]  /*33780*/  BSYNC B0 ;  /* 0x0000000000007941 */ /* 0x000fea0003800000 */
.L_x_12716:
        /* <DEDUP_REMOVED lines=26> */
.L_x_12756:
[----:B------:R-:W-:-:S13]  /*33930*/  ISETP.NE.AND P0, PT, R3, 0x1, PT ;  /* 0x000000010300780c */ /* 0x000fda0003f05270 */
[----:B------:R-:W1:Y:S02]  /*33940*/  @P0 LDC.64 R6, c[0x0][0xae0] ;  /* 0x0002b800ff060b82 */ /* 0x000e640000000a00 */
[----:B-1----:R-:W-:-:S05]  /*33950*/  @P0 IMAD.HI.U32 R6, R2, R6, RZ ;  /* 0x0000000602060227 */ /* 0x002fca00078e00ff */
[----:B------:R-:W-:-:S07]  /*33960*/  @P0 SHF.R.U32.HI R2, RZ, R7, R6 ;  /* 0x00000007ff020219 */ /* 0x000fce0000011606 */
.L_x_12757:
[----:B------:R-:W-:Y:S05]  /*33970*/  BSYNC B0 ;  /* 0x0000000000007941 */ /* 0x000fea0003800000 */
.L_x_12755:
[----:B------:R-:W-:-:S05]  /*33980*/  IMAD R2, R2, R3, R3 ;  /* 0x0000000302027224 */ /* 0x000fca00078e0203 */
[----:B------:R-:W-:-:S07]  /*33990*/  VIMNMX R5, R5, R2, PT ;  /* 0x0000000205057248 */ /* 0x000fce0003fe0100 */
.L_x_12754:
[----:B------:R-:W2:Y:S01]  /*339a0*/  LDL R7, [R1+0x4e8] ;  /* 0x0004e80001077983 */ /* 0x000ea20000100800 */
[----:B------:R-:W1:Y:S01]  /*339b0*/  @P1 LDC R2, c[0x0][0x44c] ;  /* 0x00011300ff021b82 */ /* 0x000e620000000800 */
[----:B------:R-:W-:Y:S01]  /*339c0*/  VIADD R5, R5, 0x5f ;  /* 0x0000005f05057836 */ /* 0x000fe20000000000 */
[----:B------:R-:W-:Y:S01]  /*339d0*/  ULDC UR4, c[0x0][0xad4] ;  /* 0x0002b50000047ab9 */ /* 0x000fe20000000800 */
[----:B------:R-:W-:Y:S02]  /*339e0*/  IMAD.MOV.U32 R0, RZ, RZ, R8 ;  /* 0x000000ffff007224 */ /* 0x000fe400078e0008 */
[----:B------:R-:W-:-:S03]  /*339f0*/  IMAD.HI R5, R5, 0x2aaaaaab, RZ ;  /* 0x2aaaaaab05057827 */ /* 0x000fc600078e02ff */
[----:B------:R-:W3:Y:S01]  /*33a00*/  @P1 LDC R6, c[0x0][0x450] ;  /* 0x00011400ff061b82 */ /* 0x000ee20000000800 */
[----:B-1----:R-:W-:-:S05]  /*33a10*/  @P1 IMAD.HI.U32 R2, R8, R2, RZ ;  /* 0x0000000208021227 */ /* 0x002fca00078e00ff */
[----:B---3--:R-:W-:Y:S02]  /*33a20*/  @P1 SHF.R.U32.HI R0, RZ, R6, R2 ;  /* 0x00000006ff001219 */ /* 0x008fe40000011602 */
[----:B------:R-:W-:-:S03]  /*33a30*/  SHF.R.U32.HI R2, RZ, 0x1f, R5 ;  /* 0x0000001fff027819 */ /* 0x000fc60000011605 */
[----:B------:R-:W-:Y:S01]  /*33a40*/  IMAD.IADD R0, R17, 0x1, R0 ;  /* 0x0000000111007824 */ /* 0x000fe200078e0200 */
[----:B------:R-:W-:-:S03]  /*33a50*/  LEA.HI.SX32 R8, R5, R2, 0x1c ;  /* 0x0000000205087211 */ /* 0x000fc600078fe2ff */
[----:B------:R-:W-:Y:S02]  /*33a60*/  VIADD R2, R0, -UR4 ;  /* 0x8000000400027c36 */ /* 0x000fe40008000000 */
        /* <DEDUP_REMOVED lines=13> */
.L_x_12760:
[----:B------:R-:W-:-:S13]  /*33b40*/  ISETP.NE.AND P0, PT, R3, 0x1, PT ;  /* 0x000000010300780c */ /* 0x000fda0003f05270 */
[----:B------:R-:W1:Y:S02]  /*33b50*/  @P0 LDC.64 R6, c[0x0][0xae0] ;  /* 0x0002b800ff060b82 */ /* 0x000e640000000a00 */
[----:B-1----:R-:W-:-:S05]  /*33b60*/  @P0 IMAD.HI.U32 R6, R0, R6, RZ ;  /* 0x0000000600060227 */ /* 0x002fca00078e00ff */
[----:B------:R-:W-:-:S07]  /*33b70*/  @P0 SHF.R.U32.HI R0, RZ, R7, R6 ;  /* 0x00000007ff000219 */ /* 0x000fce0000011606 */
.L_x_12761:
[----:B------:R-:W-:Y:S05]  /*33b80*/  BSYNC B0 ;  /* 0x0000000000007941 */ /* 0x000fea0003800000 */
.L_x_12759:
[----:B------:R-:W-:-:S05]  /*33b90*/  IMAD R0, R0, R3, RZ ;  /* 0x0000000300007224 */ /* 0x000fca00078e02ff */
[----:B------:R-:W-:-:S07]  /*33ba0*/  VIMNMX R2, R2, R0, !PT ;  /* 0x0000000002027248 */ /* 0x000fce0007fe0100 */
.L_x_12758:
[----:B------:R-:W-:Y:S01]  /*33bb0*/  IMAD.HI R2, R2, 0x2aaaaaab, RZ ;  /* 0x2aaaaaab02027827 */ /* 0x000fe200078e02ff */
[----:B------:R-:W-:Y:S01]  /*33bc0*/  ISETP.NE.AND P1, PT, R4, RZ, PT ;  /* 0x000000ff0400720c */ /* 0x000fe20003f25270 */
[----:B------:R1:W-:Y:S01]  /*33bd0*/  STL [R1+0x4ac], RZ ;  /* 0x0004acff01007387 */ /* 0x0003e20000100800 */
[----:B------:R-:W-:Y:S02]  /*33be0*/  BSSY B0, `(.L_x_12762) ;  /* 0x0000024000007945 */ /* 0x000fe40003800000 */
[----:B------:R-:W-:-:S04]  /*33bf0*/  SHF.R.U32.HI R0, RZ, 0x1f, R2 ;  /* 0x0000001fff007819 */ /* 0x000fc80000011602 */
[----:B------:R-:W-:-:S04]  /*33c00*/  LEA.HI.SX32 R0, R2, R0, 0x1c ;  /* 0x0000000002007211 */ /* 0x000fc800078fe2ff */
[----:B------:R-:W-:Y:S01]  /*33c10*/  VIMNMX R9, RZ, R0, !PT ;  /* 0x00000000ff097248 */ /* 0x000fe20007fe0100 */
[----:B------:R-:W2:Y:S03]  /*33c20*/  @!P1 LDC R4, c[0x0][0xae8] ;  /* 0x0002ba00ff049b82 */ /* 0x000ea60000000800 */
[----:B------:R-:W-:Y:S01]  /*33c30*/  ISETP.GT.AND P0, PT, R5, R9, PT ;  /* 0x000000090500720c */ /* 0x000fe20003f04270 */
[----:B------:R1:W-:-:S12]  /*33c40*/  STL [R1+0x4a8], R9 ;  /* 0x0004a80901007387 */ /* 0x0003d80000100800 */
[----:B-1----:R-:W-:Y:S05]  /*33c50*/  @!P0 BRA `(.L_x_12763) ;  /* 0x0000000000708947 */ /* 0x002fea0003800000 */
        /* <DEDUP_REMOVED lines=28> */
.L_x_12763:
[----:B------:R-:W-:Y:S05]  /*33e20*/  BSYNC B0 ;  /* 0x0000000000007941 */ /* 0x000fea0003800000 */
.L_x_12762:
[----:B------:R-:W3:Y:S04]  /*33e30*/  LDL R0, [R1+0x4ac] ;  /* 0x0004ac0001007983 */ /* 0x000ee80000100800 */
[----:B-1----:R-:W3:Y:S01]  /*33e40*/  LDL R2, [R1+0x4e4] ;  /* 0x0004e40001027983 */ /* 0x002ee20000100800 */
[----:B------:R-:W-:Y:S01]  /*33e50*/  BSSY B7, `(.L_x_12764) ;  /* 0x00004c2000077945 */ /* 0x000fe20003800000 */
[----:B---3--:R-:W-:-:S05]  /*33e60*/  IMAD R2, R2, R0, R9 ;  /* 0x0000000002027224 */ /* 0x008fca00078e0209 */
[----:B------:R-:W-:Y:S01]  /*33e70*/  VIADDMNMX R0, R2, R0, R5, PT ;  /* 0x0000000002007246 */ /* 0x000fe20003800105 */
        /* <DEDUP_REMOVED lines=10> */
[----:B--2---:R-:W2:Y:S01]  /*33f20*/  LDC.64 R4, c[0x0][0xd60] ;  /* 0x00035800ff047b82 */ /* 0x004ea20000000a00 */
[----:B------:R-:W1:Y:S08]  /*33f30*/  FLO.U32 R0, UR4 ;  /* 0x0000000400007d00 */ /* 0x000e7000080e0000 */
[----:B------:R-:W2:Y:S01]  /*33f40*/  POPC R2, UR4 ;  /* 0x0000000400027d09 */ /* 0x000ea20008000000 */
[----:B-1----:R-:W-:-:S13]  /*33f50*/  ISETP.EQ.U32.AND P0, PT, R0, R3, PT ;  /* 0x000000030000720c */ /* 0x002fda0003f02070 */
[----:B--2---:R-:W2:Y:S01]  /*33f60*/  @P0 ATOMG.E.ADD.STRONG.GPU PT, R5, desc[UR42][R4.64], R2 ;  /* 0x00000002040509a8 */ /* 0x004ea200081ee1ea */
[----:B------:R-:W1:Y:S02]  /*33f70*/  S2R R3, SR_LTMASK ;  /* 0x0000000000037919 */ /* 0x000e640000003900 */
[----:B-1----:R-:W-:-:S06]  /*33f80*/  LOP3.LUT R3, R3, UR4, RZ, 0xc0, !PT ;  /* 0x0000000403037c12 */ /* 0x002fcc000f8ec0ff */
[----:B------:R-:W1:Y:S01]  /*33f90*/  POPC R3, R3 ;  /* 0x0000000300037309 */ /* 0x000e620000000000 */
[----:B--2---:R-:W1:Y:S02]  /*33fa0*/  SHFL.IDX PT, R0, R5, R0, 0x1f ;  /* 0x00001f0005007589 */ /* 0x004e6400000e0000 */
[----:B-1----:R-:W-:-:S05]  /*33fb0*/  IADD3 R0, R0, UR39, R3 ;  /* 0x0000002700007c10 */ /* 0x002fca000fffe003 */
[----:B------:R4:W-:Y:S01]  /*33fc0*/  STL [R1+0x460], R0 ;  /* 0x0004600001007387 */ /* 0x0009e20000100800 */
[----:B------:R-:W-:Y:S05]  /*33fd0*/  BRA `(.L_x_12766) ;  /* 0x0000004800a47947 */ /* 0x000fea0003800000 */
.L_x_12765:
        /* <DEDUP_REMOVED lines=20> */
.L_x_12768:
[----:B------:R-:W-:Y:S05]  /*34120*/  BSYNC B6 ;  /* 0x0000000000067941 */ /* 0x000fea0003800000 */
.L_x_12767:
        /* <DEDUP_REMOVED lines=9> */
[----:B--2---:R-:W-:Y:S02]  /*341c0*/  IMAD.U32 R4, RZ, RZ, UR6 ;  /* 0x00000006ff047e24 */ /* 0x004fe4000f8e00ff */
[----:B------:R-:W-:Y:S02]  /*341d0*/  IMAD.U32 R5, RZ, RZ, UR7 ;  /* 0x00000007ff057e24 */ /* 0x000fe4000f8e00ff */
        /* <DEDUP_REMOVED lines=8> */
[----:B0--3--:R-:W-:Y:S05]  /*34260*/  CALL.ABS.NOINC R2 ;  /* 0x0000000002007343 */ /* 0x009fea0003c00000 */
.L_x_12771:
        /* <DEDUP_REMOVED lines=15> */
.L_x_12770:
[----:B------:R-:W-:Y:S05]  /*34360*/  BSYNC B6 ;  /* 0x0000000000067941 */ /* 0x000fea0003800000 */
.L_x_12769:
[----:B------:R-:W3:Y:S01]  /*34370*/  LDL R0, [R1+0x46c] ;  /* 0x00046c0001007983 */ /* 0x000ee20000100800 */
[----:B------:R-:W-:Y:S02]  /*34380*/  ULDC.64 UR4, c[0x0][0xaf0] ;  /* 0x0002bc0000047ab9 */ /* 0x000fe40000000a00 */
[----:B------:R-:W-:Y:S01]  /*34390*/  ISETP.NE.U32.AND P0, PT, RZ, UR4, PT ;  /* 0x00000004ff007c0c */ /* 0x000fe2000bf05070 */
[----:B------:R-:W4:Y:S03]  /*343a0*/  LDL R17, [R1+0x4b0] ;  /* 0x0004b00001117983 */ /* 0x000f260000100800 */
[----:B------:R-:W-:Y:S01]  /*343b0*/  ISETP.NE.AND.EX P0, PT, RZ, UR5, PT, P0 ;  /* 0x00000005ff007c0c */ /* 0x000fe2000bf05300 */
[----:B------:R-:W-:-:S12]  /*343c0*/  ULDC.64 UR4, c[0x0][0xb00] ;  /* 0x0002c00000047ab9 */ /* 0x000fd80000000a00 */
[----:B------:R-:W1:Y:S01]  /*343d0*/  @P0 LDC.64 R2, c[0x0][0xaf0] ;  /* 0x0002bc00ff020b82 */ /* 0x000e620000000a00 */
[----:B---3--:R-:W-:Y:S02]  /*343e0*/  IMAD.MOV.U32 R7, RZ, RZ, R0 ;  /* 0x000000ffff077224 */ /* 0x008fe400078e0000 */
[----:B-1----:R-:W-:-:S05]  /*343f0*/  @P0 IMAD.WIDE R2, R0, 0x4, R2 ;  /* 0x0000000400020825 */ /* 0x002fca00078e0202 */
[----:B------:R1:W3:Y:S01]  /*34400*/  @P0 LDG.E R7, desc[UR42][R2.64] ;  /* 0x0000002a02070981 */ /* 0x0002e2000c1e1900 */
[----:B----4-:R-:W-:Y:S01]  /*34410*/  VIADD R0, R17, 0xffffffff ;  /* 0xffffffff11007836 */ /* 0x010fe20000000000 */
[----:B-1----:R-:W1:Y:S02]  /*34420*/  LDC.64 R2, c[0x0][0x418] ;  /* 0x00010600ff027b82 */ /* 0x002e640000000a00 */
[----:B-1----:R-:W-:Y:S01]  /*34430*/  LOP3.LUT P0, RZ, R2, UR4, RZ, 0xfc, !PT ;  /* 0x0000000402ff7c12 */ /* 0x002fe2000f80fcff */
[----:B------:R-:W-:-:S03]  /*34440*/  UMOV UR4, 0xffffffff ;  /* 0xffffffff00047882 */ /* 0x000fc60000000000 */
[----:B------:R-:W-:Y:S02]  /*34450*/  LOP3.LUT P0, RZ, R3, UR5, RZ, 0xfc, P0 ;  /* 0x0000000503ff7c12 */ /* 0x000fe4000800fcff */
[----:B---3--:R-:W-:Y:S01]  /*34460*/  SHF.R.S32.HI R8, RZ, 0x1f, R7 ;  /* 0x0000001fff087819 */ /* 0x008fe20000011407 */
[----:B------:R1:W-:Y:S01]  /*34470*/  STL [R1+0x464], R7 ;  /* 0x0004640701007387 */ /* 0x0003e20000100800 */
[----:B------:R-:W-:-:S03]  /*34480*/  SEL R17, R7, RZ, !P0 ;  /* 0x000000ff07117207 */ /* 0x000fc60004000000 */
[----:B------:R1:W-:Y:S01]  /*34490*/  STL [R1+0x468], R8 ;  /* 0x0004680801007387 */ /* 0x0003e20000100800 */
[----:B------:R-:W-:Y:S05]  /*344a0*/  BRA.DIV UR4, `(.L_x_12772) ;  /* 0x00000076047c7947 */ /* 0x000fea000b800000 */
[----:B--2---:R-:W2:Y:S02]  /*344b0*/  S2R R4, SR_TID.X ;  /* 0x0000000000047919 */ /* 0x004ea40000002100 */
[----:B--2---:R-:W-:-:S04]  /*344c0*/  SHF.R.U32.HI R4, RZ, 0x5, R4 ;  /* 0x00000005ff047819 */ /* 0x004fc80000011604 */
[----:B------:R-:W-:-:S05]  /*344d0*/  LOP3.LUT R4, R4, 0x3, RZ, 0xc0, !PT ;  /* 0x0000000304047812 */ /* 0x000fca00078ec0ff */
[----:B------:R2:W3:Y:S02]  /*344e0*/  SHFL.IDX PT, R14, R4, RZ, 0x1f ;  /* 0x00001fff040e7589 */ /* 0x0004e400000e0000 */
.L_x_12959:
        /* <DEDUP_REMOVED lines=11> */
.L_x_12962:
        /* <DEDUP_REMOVED lines=24> */
.L_x_12775:
[----:B--2---:R-:W2:Y:S01]  /*34720*/  LDL R2, [R1+0x478] ;  /* 0x0004780001027983 */ /* 0x004ea20000100800 */
[----:B---3--:R-:W-:Y:S01]  /*34730*/  IMAD R0, R19, 0x8, R18 ;  /* 0x0000000813007824 */ /* 0x008fe200078e0212 */
[----:B--2---:R-:W-:-:S04]  /*34740*/  SHF.L.U32 R2, R2, 0x1f, RZ ;  /* 0x0000001f02027819 */ /* 0x004fc800000006ff */
[----:B------:R-:W2:Y:S02]  /*34750*/  SYNCS.PHASECHK.TRANS64.TRYWAIT P0, [R0+URZ+0x32440], R2 ;  /* 0x03244002000075a7 */ /* 0x000ea4000800017f */
[----:B--2---:R-:W-:Y:S05]  /*34760*/  @!P0 BRA `(.L_x_12776) ;  /* 0x0000007400208947 */ /* 0x004fea0003800000 */
.L_x_12963:
        /* <DEDUP_REMOVED lines=11> */
.L_x_12777:
        /* <DEDUP_REMOVED lines=24> */
.L_x_12773:
[----:B--2---:R-:W2:Y:S04]  /*349a0*/  LDL R2, [R1+0x46c] ;  /* 0x00046c0001027983 */ /* 0x004ea80000100800 */
[----:B------:R-:W4:Y:S01]  /*349b0*/  LDL R3, [R1+0x498] ;  /* 0x0004980001037983 */ /* 0x000f220000100800 */
[----:B------:R-:W-:Y:S05]  /*349c0*/  WARPSYNC.ALL ;  /* 0x0000000000007948 */ /* 0x000fea0003800000 */
[----:B------:R-:W-:Y:S01]  /*349d0*/  ULDC.64 UR4, c[0x0][0xaf8] ;  /* 0x0002be0000047ab9 */ /* 0x000fe20000000a00 */
[----:B---3--:R-:W-:Y:S01]  /*349e0*/  VIADD R0, R18, 0x18400 ;  /* 0x0001840012007836 */ /* 0x008fe20000000000 */
[----:B------:R-:W-:Y:S01]  /*349f0*/  BAR.SYNC.DEFER_BLOCKING 0x8, 0x180 ;  /* 0x0206000000007b1d */ /* 0x000fe20000010000 */
[----:B------:R-:W-:-:S03]  /*34a00*/  ISETP.NE.U32.AND P0, PT, RZ, UR4, PT ;  /* 0x00000004ff007c0c */ /* 0x000fc6000bf05070 */
[----:B------:R-:W-:Y:S02]  /*34a10*/  LOP3.LUT P1, RZ, R0, 0x3ff, RZ, 0xc0, !PT ;  /* 0x000003ff00ff7812 */ /* 0x000fe4000782c0ff */
[----:B------:R-:W-:Y:S01]  /*34a20*/  ISETP.NE.AND.EX P0, PT, RZ, UR5, PT, P0 ;  /* 0x00000005ff007c0c */ /* 0x000fe2000bf05300 */
[----:B------:R-:W-:Y:S01]  /*34a30*/  BSSY B6, `(.L_x_12778) ;  /* 0x0000019000067945 */ /* 0x000fe20003800000 */
[----:B--2---:R-:W-:-:S04]  /*34a40*/  SHF.R.S32.HI R0, RZ, 0x1f, R2 ;  /* 0x0000001fff007819 */ /* 0x004fc80000011402 */
[----:B------:R-:W-:Y:S02]  /*34a50*/  SEL R4, R0, RZ, !P0 ;  /* 0x000000ff00047207 */ /* 0x000fe40004000000 */
[----:B----4-:R-:W-:Y:S02]  /*34a60*/  SHF.R.S32.HI R3, RZ, 0x1f, R3 ;  /* 0x0000001fff037819 */ /* 0x010fe40000011403 */
        /* <DEDUP_REMOVED lines=20> */
[----:B0-2---:R-:W-:Y:S05]  /*34bb0*/  CALL.ABS.NOINC R2 ;  /* 0x0000000002007343 */ /* 0x005fea0003c00000 */
.L_x_12779:
[----:B------:R-:W-:Y:S05]  /*34bc0*/  BSYNC B6 ;  /* 0x0000000000067941 */ /* 0x000fea0003800000 */
.L_x_12778:
[----:B------:R-:W3:Y:S01]  /*34bd0*/  LDL R11, [R1+0x488] ;  /* 0x00048800010b7983 */ /* 0x000ee20000100800 */
[----:B-1----:R-:W1:Y:S01]  /*34be0*/  LDC R7, c[0x0][0x448] ;  /* 0x00011200ff077b82 */ /* 0x002e620000000800 */
        /* <DEDUP_REMOVED lines=15> */
[----:B---3--:R-:W-:-:S04]  /*34ce0*/  IMAD.IADD R5, R0, 0x1, R11 ;  /* 0x0000000100057824 */ /* 0x008fc800078e020b */
        /* <DEDUP_REMOVED lines=44> */
[----:B------:R-:W0:Y:S04]  /*34fb0*/  SHFL.IDX PT, R5, R3, RZ, 0x181f ;  /* 0x00181fff03057589 */ /* 0x000e2800000e0000 */
[----:B------:R-:W1:Y:S01]  /*34fc0*/  SHFL.IDX PT, R4, R2, RZ, 0x181f ;  /* 0x00181fff02047589 */ /* 0x000e6200000e0000 */
[----:B--2---:R-:W-:-:S03]  /*34fd0*/  IMAD R0, R11, R7, RZ ;  /* 0x000000070b007224 */ /* 0x004fc600078e02ff */
[----:B------:R-:W-:Y:S01]  /*34fe0*/  SHFL.IDX PT, R7, R2, 0x1, 0x181f ;  /* 0x00381f0002077f89 */ /* 0x000fe200000e0000 */
[----:B---3--:R-:W-:-:S03]  /*34ff0*/  IMAD.IADD R10, R10, 0x1, R6 ;  /* 0x000000010a0a7824 */ /* 0x008fc600078e0206 */
[----:B------:R-:W2:Y:S01]  /*35000*/  SHFL.IDX PT, R6, R3, 0x1, 0x181f ;  /* 0x00381f0003067f89 */ /* 0x000ea200000e0000 */
[C---:B------:R-:W-:Y:S01]  /*35010*/  VIADD R11, R10.reuse, 0x10 ;  /* 0x000000100a0b7836 */ /* 0x040fe20000000000 */
[CC--:B------:R-:W-:Y:S02]  /*35020*/  ISETP.GE.AND P1, PT, R10.reuse, R0.reuse, PT ;  /* 0x000000000a00720c */ /* 0x0c0fe40003f26270 */
[----:B------:R-:W-:Y:S02]  /*35030*/  STL [R1+0x488], R10 ;  /* 0x0004880a01007387 */ /* 0x000fe40000100800 */
[----:B------:R-:W-:Y:S02]  /*35040*/  ISETP.GE.AND P2, PT, R11, R0, PT ;  /* 0x000000000b00720c */ /* 0x000fe40003f46270 */
[----:B------:R3:W-:Y:S07]  /*35050*/  STL [R1+0x4c0], R11 ;  /* 0x0004c00b01007387 */ /* 0x0007ee0000100800 */
[----:B0-----:R-:W-:Y:S01]  /*35060*/  @!P1 LEA R5, P3, R9, R5, 0x1 ;  /* 0x0000000509059211 */ /* 0x001fe200078608ff */
[----:B---3--:R-:W-:-:S04]  /*35070*/  VIADD R11, R10, 0x20 ;  /* 0x000000200a0b7836 */ /* 0x008fc80000000000 */
        /* <DEDUP_REMOVED lines=67> */
.L_x_12980:
        /* <DEDUP_REMOVED lines=12> */
.L_x_12781:
        /* <DEDUP_REMOVED lines=37> */
.L_x_12783:
[----:B------:R-:W-:Y:S05]  /*357c0*/  BSYNC B6 ;  /* 0x0000000000067941 */ /* 0x000fea0003800000 */
.L_x_12782:
        /* <DEDUP_REMOVED lines=144> */
[----:B------:R2:W3:Y:S04]  /*360d0*/  SHFL.IDX PT, R6, R0, 0x7, 0x181f ;  /* 0x00f81f0000067f89 */ /* 0x0004e800000e0000 */
[----:B------:R2:W-:Y:S04]  /*360e0*/  @!P4 LDGSTS.E.BYPASS.LTC128B.128 [R9+0x25400], desc[UR42][R4.64], !P3 ;  /* 0x254000000409cfae */ /* 0x0005e8000d901d6a */
[----:B------:R2:W-:Y:S04]  /*360f0*/  @!P4 LDGSTS.E.BYPASS.LTC128B.128 [R9+0x29400], desc[UR42][R4.64+0x80], !P2 ;  /* 0x294000800409cfae */ /* 0x0005e8000d101d6a */
[----:B------:R2:W-:Y:S04]  /*36100*/  @!P4 LDGSTS.E.BYPASS.LTC128B.128 [R9+0x2d400], desc[UR42][R4.64+0x100], !P1 ;  /* 0x2d4001000409cfae */ /* 0x0005e8000c901d6a */
[----:B-1----:R2:W-:Y:S02]  /*36110*/  @!P4 LDGSTS.E.BYPASS.LTC128B.128 [R9+0x31400], desc[UR42][R4.64+0x180], !P0 ;  /* 0x314001800409cfae */ /* 0x0025e4000c101d6a */
.L_x_12998:
[----:B--2---:R-:W2:Y:S01]  /*36120*/  LDL.LU R0, [R1+0x4dc] ;  /* 0x0004dc0001007983 */ /* 0x004ea20000300800 */
[----:B------:R-:W-:Y:S01]  /*36130*/  BSSY B0, `(.L_x_12785) ;  /* 0x000000d000007945 */ /* 0x000fe20003800000 */
[----:B--2---:R-:W-:-:S13]  /*36140*/  ISETP.GE.AND P4, PT, R0, R3, PT ;  /* 0x000000030000720c */ /* 0x004fda0003f86270 */
[----:B------:R-:W-:Y:S05]  /*36150*/  @P4 BRA `(.L_x_12786) ;  /* 0x0000000000284947 */ /* 0x000fea0003800000 */
[----:B------:R-:W2:Y:S01]  /*36160*/  LDL R0, [R1+0x474] ;  /* 0x0004740001007983 */ /* 0x000ea20000100800 */
[----:B------:R-:W-:-:S05]  /*36170*/  LEA R2, P4, R8, R2, 0x1 ;  /* 0x0000000208027211 */ /* 0x000fca00078808ff */
[----:B---3--:R-:W-:-:S05]  /*36180*/  IMAD.X R3, RZ, RZ, R6, P4 ;  /* 0x000000ffff037224 */ /* 0x008fca00020e0606 */
[----:B------:R-:W-:Y:S01]  /*36190*/  @!PT LDS RZ, [RZ] ;  /* 0x00000000fffff984 */ /* 0x000fe20000000800 */
[----:B------:R-:W-:Y:S01]  /*361a0*/  @!PT LDS RZ, [RZ] ;  /* 0x00000000fffff984 */ /* 0x000fe20000000800 */
[----:B------:R-:W-:Y:S01]  /*361b0*/  @!PT LDS RZ, [RZ] ;  /* 0x00000000fffff984 */ /* 0x000fe20000000800 */
[----:B--2---:R1:W-:Y:S04]  /*361c0*/  LDGSTS.E.BYPASS.LTC128B.128 [R0+0x25c00], desc[UR42][R2.64], !P3 ;  /* 0x25c0000002007fae */ /* 0x0043e8000d901d6a */
[----:B------:R1:W-:Y:S04]  /*361d0*/  LDGSTS.E.BYPASS.LTC128B.128 [R0+0x29c00], desc[UR42][R2.64+0x80], !P2 ;  /* 0x29c0008002007fae */ /* 0x0003e8000d101d6a */
[----:B------:R1:W-:Y:S04]  /*361e0*/  LDGSTS.E.BYPASS.LTC128B.128 [R0+0x2dc00], desc[UR42][R2.64+0x100], !P1 ;  /* 0x2dc0010002007fae */ /* 0x0003e8000c901d6a */
[----:B------:R1:W-:Y:S02]  /*361f0*/  LDGSTS.E.BYPASS.LTC128B.128 [R0+0x31c00], desc[UR42][R2.64+0x180], !P0 ;  /* 0x31c0018002007fae */ /* 0x0003e4000c101d6a */
.L_x_12786:
[----:B------:R-:W-:Y:S05]  /*36200*/  BSYNC B0 ;  /* 0x0000000000007941 */ /* 0x000fea0003800000 */
.L_x_12785:
[----:B------:R-:W-:Y:S01]  /*36210*/  NOP ;  /* 0x0000000000007918 */ /* 0x000fe20000000000 */
[----:B------:R-:W-:-:S13]  /*36220*/  PLOP3.LUT P0, PT, PT, PT, PT, 0x80, 0x0 ;  /* 0x000000000000781c */ /* 0x000fda0003f0f070 */
.L_x_12787:
        /* <DEDUP_REMOVED lines=18> */
.L_x_12999:
[----:B------:R-:W-:Y:S05]  /*36350*/  BSYNC B0 ;  /* 0x0000000000007941 */ /* 0x000fea0003800000 */
.L_x_12788:
[----:B------:R-:W2:Y:S01]  /*36360*/  LDL R2, [R1+0x48c] ;  /* 0x00048c0001027983 */ /* 0x000ea20000100800 */
[----:B------:R-:W-:Y:S01]  /*36370*/  BSSY B0, `(.L_x_12790) ;  /* 0x000005a000007945 */ /* 0x000fe20003800000 */
[----:B--2---:R-:W-:-:S13]  /*36380*/  LOP3.LUT P0, RZ, R2, 0x1, RZ, 0xc0, !PT ;  /* 0x0000000102ff7812 */ /* 0x004fda000780c0ff */
[----:B------:R-:W-:Y:S05]  /*36390*/  @!P0 BRA `(.L_x_12791) ;  /* 0x00000004005c8947 */ /* 0x000fea0003800000 */
[----:B0-----:R-:W1:Y:S01]  /*363a0*/  LDL R4, [R1+0x478] ;  /* 0x0004780001047983 */ /* 0x001e620000100800 */
[----:B------:R-:W0:Y:S02]  /*363b0*/  S2R R2, SR_TID.X ;  /* 0x0000000000027919 */ /* 0x000e240000002100 */
[----:B0-----:R-:W-:Y:S01]  /*363c0*/  LOP3.LUT R3, R2, 0x7f, RZ, 0xc0, !PT ;  /* 0x0000007f02037812 */ /* 0x001fe200078ec0ff */
[----:B------:R-:W-:Y:S01]  /*363d0*/  IMAD R2, R19, 0x8, R18 ;  /* 0x0000000813027824 */ /* 0x000fe200078e0212 */
[----:B------:R-:W-:Y:S02]  /*363e0*/  BSSY B1, `(.L_x_12792) ;  /* 0x0000005000017945 */ /* 0x000fe40003800000 */
[----:B------:R-:W-:Y:S02]  /*363f0*/  ISETP.NE.AND P1, PT, R3, RZ, PT ;  /* 0x000000ff0300720c */ /* 0x000fe40003f25270 */
[----:B-1----:R-:W-:-:S04]  /*36400*/  SHF.L.U32 R0, R4, 0x1f, RZ ;  /* 0x0000001f04007819 */ /* 0x002fc800000006ff */
[----:B------:R-:W0:Y:S02]  /*36410*/  SYNCS.PHASECHK.TRANS64.TRYWAIT P0, [R2+URZ+0x32460], R0 ;  /* 0x03246000020075a7 */ /* 0x000e24000800017f */
[----:B0-----:R-:W-:Y:S05]  /*36420*/  @!P0 BRA `(.L_x_12793) ;  /* 0x0000007000588947 */ /* 0x001fea0003800000 */
.L_x_13000:
[----:B------:R-:W-:Y:S05]  /*36430*/  BSYNC B1 ;  /* 0x0000000000017941 */ /* 0x000fea0003800000 */
.L_x_12792:
        /* <DEDUP_REMOVED lines=9> */
.L_x_12795:
[----:B------:R-:W-:Y:S05]  /*364d0*/  BSYNC B1 ;  /* 0x0000000000017941 */ /* 0x000fea0003800000 */
.L_x_12794:
        /* <DEDUP_REMOVED lines=12> */
.L_x_12796:
        /* <DEDUP_REMOVED lines=15> */
.L_x_12797:
        /* <DEDUP_REMOVED lines=15> */
.L_x_12798:
        /* <DEDUP_REMOVED lines=15> */
.L_x_12799:
        /* <DEDUP_REMOVED lines=10> */
.L_x_12791:
[----:B------:R-:W-:Y:S05]  /*36910*/  BSYNC B0 ;  /* 0x0000000000007941 */ /* 0x000fea0003800000 */
.L_x_12790:
[----:B0-----:R-:W1:Y:S04]  /*36920*/  LDL R4, [R1+0x4b0] ;  /* 0x0004b00001047983 */ /* 0x001e680000100800 */
[----:B------:R-:W2:Y:S01]  /*36930*/  LDL R5, [R1+0x484] ;  /* 0x0004840001057983 */ /* 0x000ea20000100800 */
[----:B------:R-:W-:Y:S01]  /*36940*/  BSSY B0, `(.L_x_12800) ;  /* 0x00001f8000007945 */ /* 0x000fe20003800000 */
[----:B-1----:R-:W-:-:S05]  /*36950*/  VIADD R0, R4, 0xfffffffe ;  /* 0xfffffffe04007836 */ /* 0x002fca0000000000 */
[----:B--2---:R-:W-:-:S13]  /*36960*/  ISETP.GE.AND P0, PT, R0, R5, PT ;  /* 0x000000050000720c */ /* 0x004fda0003f06270 */
[----:B------:R-:W-:Y:S05]  /*36970*/  @!P0 BRA `(.L_x_12801) ;  /* 0x0000001c00d08947 */ /* 0x000fea0003800000 */
[----:B------:R-:W2:Y:S04]  /*36980*/  LDL.LU R9, [R1+0x4e4] ;  /* 0x0004e40001097983 */ /* 0x000ea80000300800 */
[----:B------:R-:W4:Y:S04]  /*36990*/  LDL.LU R8, [R1+0x4ac] ;  /* 0x0004ac0001087983 */ /* 0x000f280000300800 */
[----:B------:R-:W5:Y:S04]  /*369a0*/  LDL.LU R7, [R1+0x4ec] ;  /* 0x0004ec0001077983 */ /* 0x000f680000300800 */
[----:B---3--:R-:W3:Y:S04]  /*369b0*/  LDL.LU R6, [R1+0x4a8] ;  /* 0x0004a80001067983 */ /* 0x008ee80000300800 */
[----:B------:R-:W3:Y:S01]  /*369c0*/  LDL.LU R4, [R1+0x4e8] ;  /* 0x0004e80001047983 */ /* 0x000ee20000300800 */
[----:B------:R-:W-:Y:S01]  /*369d0*/  BSSY B2, `(.L_x_12802) ;  /* 0x00000ad000027945 */ /* 0x000fe20003800000 */
[----:B--2---:R-:W-:-:S04]  /*369e0*/  VIADD R3, R9, 0x1 ;  /* 0x0000000109037836 */ /* 0x004fc80000000000 */
[----:B----4-:R-:W-:Y:S01]  /*369f0*/  IMAD R3, R3, R8, RZ ;  /* 0x0000000803037224 */ /* 0x010fe200078e02ff */
[----:B------:R-:W-:Y:S02]  /*36a00*/  LOP3.LUT R8, RZ, R5, RZ, 0x33, !PT ;  /* 0x00000005ff087212 */ /* 0x000fe400078e33ff */
[----:B-----5:R-:W-:Y:S02]  /*36a10*/  LOP3.LUT R2, RZ, R7, RZ, 0x33, !PT ;  /* 0x00000007ff027212 */ /* 0x020fe400078e33ff */
[----:B------:R-:W-:-:S04]  /*36a20*/  LOP3.LUT R3, RZ, R3, RZ, 0x33, !PT ;  /* 0x00000003ff037212 */ /* 0x000fc800078e33ff */
[----:B---3--:R-:W-:Y:S02]  /*36a30*/  VIADDMNMX R2, R3, -R6, R2, !PT ;  /* 0x8000000603027246 */ /* 0x008fe40007800102 */
        /* <DEDUP_REMOVED lines=42> */
.L_x_12806:
        /* <DEDUP_REMOVED lines=8> */
.L_x_13001:
[----:B------:R-:W-:Y:S05]  /*36d60*/  BSYNC B3 ;  /* 0x0000000000037941 */ /* 0x000fea0003800000 */
.L_x_12807:
        /* <DEDUP_REMOVED lines=9> */
.L_x_12810:
[----:B------:R-:W-:Y:S05]  /*36e00*/  BSYNC B3 ;  /* 0x0000000000037941 */ /* 0x000fea0003800000 */
.L_x_12809:
        /* <DEDUP_REMOVED lines=12> */
.L_x_12811:
        /* <DEDUP_REMOVED lines=13> */
.L_x_13002:
[----:B------:R-:W-:Y:S05]  /*36fa0*/  BSYNC B3 ;  /* 0x0000000000037941 */ /* 0x000fea0003800000 */
.L_x_12812:
        /* <DEDUP_REMOVED lines=11> */
.L_x_12815:
[----:B------:R-:W-:Y:S05]  /*37060*/  BSYNC B3 ;  /* 0x0000000000037941 */ /* 0x000fea0003800000 */
.L_x_12814:
        /* <DEDUP_REMOVED lines=9> */
.L_x_12816:
        /* <DEDUP_REMOVED lines=15> */
.L_x_12817:
        /* <DEDUP_REMOVED lines=15> */
.L_x_12818:
        /* <DEDUP_REMOVED lines=15> */
.L_x_12819:
        /* <DEDUP_REMOVED lines=10> */
.L_x_12805:
[----:B------:R-:W-:Y:S05]  /*37470*/  BSYNC B1 ;  /* 0x0000000000017941 */ /* 0x000fea0003800000 */
.L_x_12804:
[----:B------:R-:W2:Y:S02]  /*37480*/  LDL.LU R5, [R1+0x4b0] ;  /* 0x0004b00001057983 */ /* 0x000ea40000300800 */
[----:B--2---:R-:W-:-:S07]  /*37490*/  VIADD R0, R5, 0xfffffffd ;  /* 0xfffffffd05007836 */ /* 0x004fce0000000000 */
.L_x_12803:
[----:B------:R-:W-:Y:S05]  /*374a0*/  BSYNC B2 ;  /* 0x0000000000027941 */ /* 0x000fea0003800000 */
.L_x_12802:
[----:B------:R-:W-:-:S05]  /*374b0*/  VIADD R8, R8, 0xfffffffe ;  /* 0xfffffffe08087836 */ /* 0x000fca0000000000 */
[----:B------:R-:W-:-:S13]  /*374c0*/  ISETP.NE.AND P0, PT, R8, R4, PT ;  /* 0x000000040800720c */ /* 0x000fda0003f05270 */
[----:B------:R-:W-:Y:S05]  /*374d0*/  @!P0 BRA `(.L_x_12801) ;  /* 0x0000001000f88947 */ /* 0x000fea0003800000 */
.L_x_12852:
        /* <DEDUP_REMOVED lines=35> */
.L_x_12822:
        /* <DEDUP_REMOVED lines=8> */
.L_x_13003:
[----:B------:R-:W-:Y:S05]  /*37790*/  BSYNC B2 ;  /* 0x0000000000027941 */ /* 0x000fea0003800000 */
.L_x_12823:
        /* <DEDUP_REMOVED lines=9> */
.L_x_12826:
[----:B------:R-:W-:Y:S05]  /*37830*/  BSYNC B2 ;  /* 0x0000000000027941 */ /* 0x000fea0003800000 */
.L_x_12825:
        /* <DEDUP_REMOVED lines=12> */
.L_x_12827:
        /* <DEDUP_REMOVED lines=13> */
.L_x_13004:
[----:B------:R-:W-:Y:S05]  /*379d0*/  BSYNC B2 ;  /* 0x0000000000027941 */ /* 0x000fea0003800000 */
.L_x_12828:
        /* <DEDUP_REMOVED lines=11> */
.L_x_12831:
[----:B------:R-:W-:Y:S05]  /*37a90*/  BSYNC B2 ;  /* 0x0000000000027941 */ /* 0x000fea0003800000 */
.L_x_12830:
        /* <DEDUP_REMOVED lines=9> */
.L_x_12832:
        /* <DEDUP_REMOVED lines=15> */
.L_x_12833:
        /* <DEDUP_REMOVED lines=15> */
.L_x_12834:
        /* <DEDUP_REMOVED lines=15> */
.L_x_12835:
        /* <DEDUP_REMOVED lines=10> */
.L_x_12821:
[----:B------:R-:W-:Y:S05]  /*37ea0*/  BSYNC B1 ;  /* 0x0000000000017941 */ /* 0x000fea0003800000 */
.L_x_12820:
        /* <DEDUP_REMOVED lines=35> */
.L_x_12838:
        /* <DEDUP_REMOVED lines=8> */
.L_x_13005:
[----:B------:R-:W-:Y:S05]  /*38160*/  BSYNC B2 ;  /* 0x0000000000027941 */ /* 0x000fea0003800000 */
.L_x_12839:
        /* <DEDUP_REMOVED lines=9> */
.L_x_12842:
[----:B------:R-:W-:Y:S05]  /*38200*/  BSYNC B2 ;  /* 0x0000000000027941 */ /* 0x000fea0003800000 */
.L_x_12841:
        /* <DEDUP_REMOVED lines=12> */
.L_x_12843:
        /* <DEDUP_REMOVED lines=13> */
.L_x_13006:
[----:B------:R-:W-:Y:S05]  /*383a0*/  BSYNC B2 ;  /* 0x0000000000027941 */ /* 0x000fea0003800000 */
.L_x_12844:
        /* <DEDUP_REMOVED lines=11> */
.L_x_12847:
[----:B------:R-:W-:Y:S05]  /*38460*/  BSYNC B2 ;  /* 0x0000000000027941 */ /* 0x000fea0003800000 */
.L_x_12846:
        /* <DEDUP_REMOVED lines=9> */
.L_x_12848:
        /* <DEDUP_REMOVED lines=15> */
.L_x_12849:
        /* <DEDUP_REMOVED lines=15> */
.L_x_12850:
        /* <DEDUP_REMOVED lines=15> */
.L_x_12851:
        /* <DEDUP_REMOVED lines=10> */
.L_x_12837:
[----:B------:R-:W-:Y:S05]  /*38870*/  BSYNC B1 ;  /* 0x0000000000017941 */ /* 0x000fea0003800000 */
.L_x_12836:
[----:B------:R-:W2:Y:S01]  /*38880*/  LDL R5, [R1+0x484] ;  /* 0x0004840001057983 */ /* 0x000ea20000100800 */
[----:B------:R-:W-:Y:S01]  /*38890*/  VIADD R0, R0, 0xfffffffe ;  /* 0xfffffffe00007836 */ /* 0x000fe20000000000 */
[----:B--2---:R-:W-:-:S13]  /*388a0*/  ISETP.GT.AND P0, PT, R6, R5, PT ;  /* 0x000000050600720c */ /* 0x004fda0003f04270 */
[----:B------:R-:W-:Y:S05]  /*388b0*/  @P0 BRA `(.L_x_12852) ;  /* 0xffffffec00080947 */ /* 0x000fea000383ffff */
.L_x_12801:
[----:B------:R-:W-:Y:S05]  /*388c0*/  BSYNC B0 ;  /* 0x0000000000007941 */ /* 0x000fea0003800000 */
.L_x_12800:
[----:B------:R-:W0:Y:S02]  /*388d0*/  S2R R2, SR_TID.X ;  /* 0x0000000000027919 */ /* 0x000e240000002100 */
[----:B0-----:R-:W-:Y:S02]  /*388e0*/  LOP3.LUT R3, R2, 0x7f, RZ, 0xc0, !PT ;  /* 0x0000007f02037812 */ /* 0x001fe400078ec0ff */
[----:B------:R-:W2:Y:S01]  /*388f0*/  LDL.LU R2, [R1+0x478] ;  /* 0x0004780001027983 */ /* 0x000ea20000300800 */
[----:B------:R-:W-:Y:S01]  /*38900*/  VIADD R19, R19, 0x1 ;  /* 0x0000000113137836 */ /* 0x000fe20000000000 */
[----:B------:R-:W-:Y:S01]  /*38910*/  ISETP.NE.AND P1, PT, R3, RZ, PT ;  /* 0x000000ff0300720c */ /* 0x000fe20003f25270 */
[----:B------:R-:W-:Y:S03]  /*38920*/  BSSY B0, `(.L_x_12853) ;  /* 0x0000013000007945 */ /* 0x000fe60003800000 */
[----:B------:R-:W-:-:S04]  /*38930*/  ISETP.NE.AND P0, PT, R19, 0x2, PT ;  /* 0x000000021300780c */ /* 0x000fc80003f05270 */
[----:B------:R-:W-:-:S04]  /*38940*/  SEL R0, RZ, 0x1, P0 ;  /* 0x00000001ff007807 */ /* 0x000fc80000000000 */
[----:B--2---:R-:W-:-:S05]  /*38950*/  LOP3.LUT R2, R2, R0, RZ, 0x3c, !PT ;  /* 0x0000000002027212 */ /* 0x004fca00078e3cff */
[----:B------:R0:W-:Y:S01]  /*38960*/  STL [R1+0x478], R2 ;  /* 0x0004780201007387 */ /* 0x0001e20000100800 */
[----:B------:R-:W-:Y:S05]  /*38970*/  @P1 BRA `(.L_x_12854) ;  /* 0x0000000000341947 */ /* 0x000fea0003800000 */
[----:B------:R-:W1:Y:S01]  /*38980*/  S2R R3, SR_LANEID ;  /* 0x0000000000037919 */ /* 0x000e620000000000 */
[----:B------:R-:W-:Y:S01]  /*38990*/  VOTEU.ANY UR4, UPT, PT ;  /* 0x0000000000047886 */ /* 0x000fe200038e0100 */
[----:B------:R-:W2:Y:S01]  /*389a0*/  LDC.64 R4, c[0x0][0xd60] ;  /* 0x00035800ff047b82 */ /* 0x000ea20000000a00 */
[----:B------:R-:W1:Y:S08]  /*389b0*/  FLO.U32 R0, UR4 ;  /* 0x0000000400007d00 */ /* 0x000e7000080e0000 */
[----:B0-----:R-:W2:Y:S01]  /*389c0*/  POPC R2, UR4 ;  /* 0x0000000400027d09 */ /* 0x001ea20008000000 */
[----:B-1----:R-:W-:-:S13]  /*389d0*/  ISETP.EQ.U32.AND P1, PT, R0, R3, PT ;  /* 0x000000030000720c */ /* 0x002fda0003f22070 */
[----:B--2---:R-:W2:Y:S01]  /*389e0*/  @P1 ATOMG.E.ADD.STRONG.GPU PT, R5, desc[UR42][R4.64], R2 ;  /* 0x00000002040519a8 */ /* 0x004ea200081ee1ea */
[----:B------:R-:W0:Y:S02]  /*389f0*/  S2R R3, SR_LTMASK ;  /* 0x0000000000037919 */ /* 0x000e240000003900 */
[----:B0-----:R-:W-:-:S06]  /*38a00*/  LOP3.LUT R3, R3, UR4, RZ, 0xc0, !PT ;  /* 0x0000000403037c12 */ /* 0x001fcc000f8ec0ff */
[----:B------:R-:W0:Y:S01]  /*38a10*/  POPC R3, R3 ;  /* 0x0000000300037309 */ /* 0x000e220000000000 */
[----:B--2---:R-:W0:Y:S02]  /*38a20*/  SHFL.IDX PT, R0, R5, R0, 0x1f ;  /* 0x00001f0005007589 */ /* 0x004e2400000e0000 */
[----:B0-----:R-:W-:-:S05]  /*38a30*/  IADD3 R0, R0, UR39, R3 ;  /* 0x0000002700007c10 */ /* 0x001fca000fffe003 */
[----:B------:R1:W-:Y:S02]  /*38a40*/  STL [R1+0x460], R0 ;  /* 0x0004600001007387 */ /* 0x0003e40000100800 */
.L_x_12854:
[----:B------:R-:W-:Y:S05]  /*38a50*/  BSYNC B0 ;  /* 0x0000000000007941 */ /* 0x000fea0003800000 */
.L_x_12853:
[----:B------:R-:W-:-:S07]  /*38a60*/  SEL R19, R19, RZ, P0 ;  /* 0x000000ff13137207 */ /* 0x000fce0000000000 */
.L_x_12766:
[----:B------:R-:W-:Y:S05]  /*38a70*/  BSYNC B7 ;  /* 0x0000000000077941 */ /* 0x000fea0003800000 */
.L_x_12764:
[----:B-1--4-:R-:W4:Y:S02]  /*38a80*/  LDL R0, [R1+0x48c] ;  /* 0x00048c0001007983 */ /* 0x012f240000100800 */
[----:B----4-:R-:W-:-:S13]  /*38a90*/  LOP3.LUT P0, RZ, R0, 0x40, RZ, 0xc0, !PT ;  /* 0x0000004000ff7812 */ /* 0x010fda000780c0ff */
[----:B------:R-:W-:Y:S05]  /*38aa0*/  @!P0 BRA `(.L_x_12855) ;  /* 0x0000000000288947 */ /* 0x000fea0003800000 */
[----:B------:R-:W-:Y:S05]  /*38ab0*/  WARPSYNC.ALL ;  /* 0x0000000000007948 */ /* 0x000fea0003800000 */
[----:B------:R-:W1:Y:S08]  /*38ac0*/  S2UR UR5, SR_CgaCtaId ;  /* 0x00000000000579c3 */ /* 0x000e700000008800 */
[----:B------:R-:W-:Y:S06]  /*38ad0*/  BAR.SYNC.DEFER_BLOCKING 0x5, 0x180 ;  /* 0x0146000000007b1d */ /* 0x000fec0000010000 */
[----:B------:R-:W-:-:S02]  /*38ae0*/  UMOV UR4, 0x400 ;  /* 0x0000040000047882 */ /* 0x000fc40000000000 */
[----:B-1----:R-:W-:-:S06]  /*38af0*/  ULEA UR4, UR5, UR4, 0x18 ;  /* 0x0000000405047291 */ /* 0x002fcc000f8ec03f */
[----:B------:R-:W-:-:S05]  /*38b00*/  IMAD.U32 R18, RZ, RZ, UR4 ;  /* 0x00000004ff127e24 */ /* 0x000fca000f8e00ff */
[----:B--23--:R-:W1:Y:S04]  /*38b10*/  LDS.128 R4, [R18+0x324d0] ;  /* 0x0324d00012047984 */ /* 0x00ce680000000c00 */
[----:B-1----:R1:W-:Y:S01]  /*38b20*/  STL.128 [R1+0x460], R4 ;  /* 0x0004600401007387 */ /* 0x0023e20000100c00 */
[----:B------:R-:W-:Y:S06]  /*38b30*/  BAR.ARV 0x4, 0x180 ;  /* 0x0106000000007b1d */ /* 0x000fec0000002000 */
[----:B------:R-:W-:Y:S05]  /*38b40*/  BRA `(.L_x_12856) ;  /* 0x0000001000347947 */ /* 0x000fea0003800000 */
.L_x_12855:
[----:B------:R-:W1:Y:S01]  /*38b50*/  S2R R0, SR_TID.X ;  /* 0x0000000000007919 */ /* 0x000e620000002100 */
[----:B------:R-:W-:Y:S01]  /*38b60*/  UMOV UR4, 0xffffffff ;  /* 0xffffffff00047882 */ /* 0x000fe20000000000 */
[----:B-1----:R-:W-:-:S04]  /*38b70*/  LOP3.LUT R16, R0, 0x1f, RZ, 0xc0, !PT ;  /* 0x0000001f00107812 */ /* 0x002fc800078ec0ff */
[----:B------:R-:W-:Y:S01]  /*38b80*/  ISETP.NE.AND P0, PT, R16, 0x1f, PT ;  /* 0x0000001f1000780c */ /* 0x000fe20003f05270 */
[----:B------:R-:W-:-:S12]  /*38b90*/  BRA.DIV UR4, `(.L_x_12857) ;  /* 0x0000004e04087947 */ /* 0x000fd8000b800000 */
[----:B------:R-:W4:Y:S01]  /*38ba0*/  LDL R3, [R1+0x46c] ;  /* 0x00046c0001037983 */ /* 0x000f220000100800 */
[----:B------:R-:W-:-:S03]  /*38bb0*/  ULDC UR4, c[0x0][0xd3c] ;  /* 0x00034f0000047ab9 */ /* 0x000fc60000000800 */
[----:B0-----:R-:W5:Y:S01]  /*38bc0*/  LDL.LU R2, [R1+0x460] ;  /* 0x0004600001027983 */ /* 0x001f620000300800 */
[----:B----4-:R-:W-:-:S05]  /*38bd0*/  IMAD.IADD R0, R3, 0x1, R16 ;  /* 0x0000000103007824 */ /* 0x010fca00078e0210 */
[----:B------:R-:W-:Y:S01]  /*38be0*/  ISETP.GE.OR P1, PT, R0, UR4, !P0 ;  /* 0x0000000400007c0c */ /* 0x000fe2000c726670 */
[----:B-----5:R-:W-:-:S12]  /*38bf0*/  IMAD.MOV.U32 R10, RZ, RZ, R2 ;  /* 0x000000ffff0a7224 */ /* 0x020fd800078e0002 */
[----:B------:R-:W0:Y:S08]  /*38c00*/  @!P1 LDC.64 R2, c[0x0][0xd80] ;  /* 0x00036000ff029b82 */ /* 0x000e300000000a00 */
[----:B---3--:R-:W1:Y:S01]  /*38c10*/  @!P1 LDC.64 R6, c[0x0][0xd78] ;  /* 0x00035e00ff069b82 */ /* 0x008e620000000a00 */
[----:B0-----:R-:W-:-:S05]  /*38c20*/  @!P1 IMAD.WIDE R2, R0, 0x4, R2 ;  /* 0x0000000400029825 */ /* 0x001fca00078e0202 */
[----:B------:R1:W3:Y:S02]  /*38c30*/  @!P1 LDG.E R8, desc[UR42][R2.64] ;  /* 0x0000002a02089981 */ /* 0x0002e4000c1e1900 */
[----:B-1----:R-:W-:-:S06]  /*38c40*/  @!P1 IMAD.WIDE R2, R0, 0x4, R6 ;  /* 0x0000000400029825 */ /* 0x002fcc00078e0206 */
[----:B------:R-:W4:Y:S01]  /*38c50*/  @!P1 LDG.E R2, desc[UR42][R2.64] ;  /* 0x0000002a02029981 */ /* 0x000f22000c1e1900 */
[----:B--2---:R-:W-:Y:S02]  /*38c60*/  IMAD.MOV.U32 R4, RZ, RZ, RZ ;  /* 0x000000ffff047224 */ /* 0x004fe400078e00ff */
[----:B------:R-:W-:Y:S01]  /*38c70*/  IMAD.MOV.U32 R6, RZ, RZ, RZ ;  /* 0x000000ffff067224 */ /* 0x000fe200078e00ff */
[C---:B------:R-:W-:Y:S02]  /*38c80*/  ISETP.GE.U32.AND P2, PT, R16.reuse, 0x2, PT ;  /* 0x000000021000780c */ /* 0x040fe40003f46070 */
[C---:B------:R-:W-:Y:S02]  /*38c90*/  ISETP.GE.U32.AND P3, PT, R16.reuse, 0x4, PT ;  /* 0x000000041000780c */ /* 0x040fe40003f66070 */
[C---:B------:R-:W-:Y:S02]  /*38ca0*/  ISETP.GE.U32.AND P4, PT, R16.reuse, 0x8, PT ;  /* 0x000000081000780c */ /* 0x040fe40003f86070 */
[----:B------:R-:W-:Y:S01]  /*38cb0*/  ISETP.GE.U32.AND P5, PT, R16, 0x10, PT ;  /* 0x000000101000780c */ /* 0x000fe20003fa6070 */
[----:B------:R-:W-:Y:S04]  /*38cc0*/  SHFL.IDX PT, R5, R10, RZ, 0x1f ;  /* 0x00001fff0a057589 */ /* 0x000fe800000e0000 */
[----:B------:R-:W-:Y:S01]  /*38cd0*/  SHFL.IDX PT, R0, R10, 0x1, 0x1f ;  /* 0x00201f000a007f89 */ /* 0x000fe200000e0000 */
[----:B---3--:R-:W-:-:S02]  /*38ce0*/  @!P1 IMAD.MOV.U32 R4, RZ, RZ, R8 ;  /* 0x000000ffff049224 */ /* 0x008fc400078e0008 */
[----:B----4-:R-:W-:-:S04]  /*38cf0*/  @!P1 IMAD.MOV.U32 R6, RZ, RZ, R2 ;  /* 0x000000ffff069224 */ /* 0x010fc800078e0002 */
        /* <DEDUP_REMOVED lines=17> */
[----:B------:R0:W1:Y:S01]  /*38e10*/  SHFL.IDX PT, R9, R7, 0x1f, 0x1f ;  /* 0x03e01f0007097f89 */ /* 0x00006200000e0000 */
[----:B------:R-:W-:-:S07]  /*38e20*/  IMAD.MOV.U32 R8, RZ, RZ, RZ ;  /* 0x000000ffff087224 */ /* 0x000fce00078e00ff */
.L_x_13016:
[----:B------:R-:W-:Y:S02]  /*38e30*/  ULDC UR4, c[0x0][0xd38] ;  /* 0x00034e0000047ab9 */ /* 0x000fe40000000800 */
[----:B------:R-:W-:-:S04]  /*38e40*/  IMAD.U32 R2, RZ, RZ, UR4 ;  /* 0x00000004ff027e24 */ /* 0x000fc8000f8e00ff */
[----:B-1----:R-:W-:-:S04]  /*38e50*/  IMAD R9, R9, R2, RZ ;  /* 0x0000000209097224 */ /* 0x002fc800078e02ff */
[----:B------:R-:W-:-:S05]  /*38e60*/  IMAD.IADD R0, R0, 0x1, R9 ;  /* 0x0000000100007824 */ /* 0x000fca00078e0209 */
[----:B------:R-:W-:-:S13]  /*38e70*/  ISETP.GT.AND P6, PT, R0, R5, PT ;  /* 0x000000050000720c */ /* 0x000fda0003fc4270 */
[----:B------:R-:W-:Y:S05]  /*38e80*/  @P6 BRA `(.L_x_12858) ;  /* 0x0000000000ac6947 */ /* 0x000fea0003800000 */
.L_x_12861:
        /* <DEDUP_REMOVED lines=37> */
.L_x_13024:
[----:B------:R-:W-:Y:S02]  /*390e0*/  ULDC UR4, c[0x0][0xd38] ;  /* 0x00034e0000047ab9 */ /* 0x000fe40000000800 */
[----:B------:R-:W-:-:S04]  /*390f0*/  IMAD.U32 R2, RZ, RZ, UR4 ;  /* 0x00000004ff027e24 */ /* 0x000fc8000f8e00ff */
[----:B-1----:R-:W-:-:S04]  /*39100*/  IMAD R9, R9, R2, RZ ;  /* 0x0000000209097224 */ /* 0x002fc800078e02ff */
[----:B------:R-:W-:-:S05]  /*39110*/  IMAD.IADD R0, R9, 0x1, R0 ;  /* 0x0000000109007824 */ /* 0x000fca00078e0200 */
[----:B------:R-:W-:-:S13]  /*39120*/  ISETP.GT.AND P6, PT, R0, R5, PT ;  /* 0x000000050000720c */ /* 0x000fda0003fc4270 */
[----:B------:R-:W-:Y:S05]  /*39130*/  @!P6 BRA `(.L_x_12861) ;  /* 0xfffffffc0054e947 */ /* 0x000fea000383ffff */
.L_x_12858:
        /* <DEDUP_REMOVED lines=12> */
.L_x_13029:
[----:B------:R-:W-:-:S13]  /*39200*/  ISETP.NE.AND P0, PT, R0, RZ, PT ;  /* 0x000000ff0000720c */ /* 0x000fda0003f05270 */
[----:B------:R-:W-:Y:S05]  /*39210*/  @!P0 BRA `(.L_x_12863) ;  /* 0x0000000000148947 */ /* 0x000fea0003800000 */
[----:B------:R-:W-:Y:S01]  /*39220*/  UMOV UR4, 0xffffffff ;  /* 0xffffffff00047882 */ /* 0x000fe20000000000 */
[----:B-1----:R-:W-:Y:S02]  /*39230*/  VIADD R3, R3, 0xffffffff ;  /* 0xffffffff03037836 */ /* 0x002fe40000000000 */
[----:B------:R-:W-:Y:S05]  /*39240*/  BRA.DIV UR4, `(.L_x_12864) ;  /* 0x0000004e04fc7947 */ /* 0x000fea000b800000 */
[----:B------:R1:W3:Y:S02]  /*39250*/  SHFL.IDX PT, R3, R7, R3, 0x1f ;  /* 0x00001f0307037589 */ /* 0x0002e400000e0000 */
.L_x_13032:
[----:B---3--:R-:W-:-:S07]  /*39260*/  IMAD.MOV.U32 R8, RZ, RZ, R3 ;  /* 0x000000ffff087224 */ /* 0x008fce00078e0003 */
.L_x_12863:
[----:B------:R-:W-:Y:S01]  /*39270*/  ISETP.NE.AND P0, PT, R6, 0x1, PT ;  /* 0x000000010600780c */ /* 0x000fe20003f05270 */
[----:B------:R-:W-:-:S05]  /*39280*/  IMAD R0, R8, R2, R9 ;  /* 0x0000000208007224 */ /* 0x000fca00078e0209 */
[----:B------:R3:W-:Y:S02]  /*39290*/  STL [R1+0x460], R0 ;  /* 0x0004600001007387 */ /* 0x0007e40000100800 */
[----:B---3--:R-:W-:-:S05]  /*392a0*/  IMAD.IADD R0, R5, 0x1, -R0 ;  /* 0x0000000105007824 */ /* 0x008fca00078e0a00 */
        /* <DEDUP_REMOVED lines=58> */
.L_x_12865:
        /* <DEDUP_REMOVED lines=63> */
.L_x_12866:
[----:B------:R-:W-:-:S05]  /*39a40*/  LOP3.LUT R0, RZ, R0, RZ, 0x33, !PT ;  /* 0x00000000ff007212 */ /* 0x000fca00078e33ff */
[----:B------:R-:W-:-:S05]  /*39a50*/  IMAD.IADD R0, R4, 0x1, R0 ;  /* 0x0000000104007824 */ /* 0x000fca00078e0200 */
[----:B------:R3:W-:Y:S01]  /*39a60*/  STL [R1+0x464], R0 ;  /* 0x0004640001007387 */ /* 0x0007e20000100800 */
[----:B------:R-:W-:Y:S05]  /*39a70*/  BRA `(.L_x_12867) ;  /* 0x0000000000287947 */ /* 0x000fea0003800000 */
.L_x_12859:
[----:B------:R-:W-:Y:S01]  /*39a80*/  UMOV UR4, URZ ;  /* 0x0000003f00047c82 */ /* 0x000fe20008000000 */
[----:B------:R-:W-:Y:S01]  /*39a90*/  UMOV UR5, URZ ;  /* 0x0000003f00057c82 */ /* 0x000fe20008000000 */
[----:B------:R-:W-:Y:S01]  /*39aa0*/  ULDC UR6, c[0x0][0xd3c] ;  /* 0x00034f0000067ab9 */ /* 0x000fe20000000800 */
[----:B------:R-:W-:Y:S01]  /*39ab0*/  IMAD.U32 R3, RZ, RZ, UR4 ;  /* 0x00000004ff037e24 */ /* 0x000fe2000f8e00ff */
[----:B------:R1:W-:Y:S01]  /*39ac0*/  STL [R1+0x460], R5 ;  /* 0x0004600501007387 */ /* 0x0003e20000100800 */
[----:B------:R-:W-:Y:S02]  /*39ad0*/  IMAD.U32 R2, RZ, RZ, UR5 ;  /* 0x00000005ff027e24 */ /* 0x000fe4000f8e00ff */
[----:B------:R-:W-:Y:S01]  /*39ae0*/  IMAD.U32 R0, RZ, RZ, UR6 ;  /* 0x00000006ff007e24 */ /* 0x000fe2000f8e00ff */
[----:B------:R1:W-:Y:S04]  /*39af0*/  STL [R1+0x464], R3 ;  /* 0x0004640301007387 */ /* 0x0003e80000100800 */
[----:B------:R1:W-:Y:S04]  /*39b00*/  STL [R1+0x46c], R0 ;  /* 0x00046c0001007387 */ /* 0x0003e80000100800 */
[----:B------:R1:W-:Y:S02]  /*39b10*/  STL [R1+0x468], R2 ;  /* 0x0004680201007387 */ /* 0x0003e40000100800 */
.L_x_12867:
[----:B01----:R-:W4:Y:S04]  /*39b20*/  LDL R2, [R1+0x46c] ;  /* 0x00046c0001027983 */ /* 0x003f280000100800 */
[----:B------:R-:W5:Y:S04]  /*39b30*/  LDL R3, [R1+0x468] ;  /* 0x0004680001037983 */ /* 0x000f680000100800 */
[----:B------:R-:W2:Y:S04]  /*39b40*/  LDL R4, [R1+0x460] ;  /* 0x0004600001047983 */ /* 0x000ea80000100800 */
[----:B------:R-:W2:Y:S01]  /*39b50*/  LDL R5, [R1+0x464] ;  /* 0x0004640001057983 */ /* 0x000ea20000100800 */
        /* <DEDUP_REMOVED lines=12> */
.L_x_12856:
[----:B------:R-:W2:Y:S01]  /*39c20*/  LDL R0, [R1+0x46c] ;  /* 0x00046c0001007983 */ /* 0x000ea20000100800 */
[----:B------:R-:W-:Y:S02]  /*39c30*/  ULDC UR4, c[0x0][0xd3c] ;  /* 0x00034f0000047ab9 */ /* 0x000fe40000000800 */
[----:B--2---:R-:W-:-:S13]  /*39c40*/  ISETP.GE.AND P0, PT, R0, UR4, PT ;  /* 0x0000000400007c0c */ /* 0x004fda000bf06270 */
[----:B------:R-:W-:Y:S05]  /*39c50*/  @!P0 BRA `(.L_x_12868) ;  /* 0xffffff7800b88947 */ /* 0x000fea000383ffff */
[----:B------:R-:W-:Y:S05]  /*39c60*/  BSYNC B8 ;  /* 0x0000000000087941 */ /* 0x000fea0003800000 */
.L_x_12702:
        /* <DEDUP_REMOVED lines=12> */
.L_x_13033:
[----:B------:R-:W-:Y:S05]  /*39d30*/  BSYNC B0 ;  /* 0x0000000000007941 */ /* 0x000fea0003800000 */
.L_x_12869:
[----:B------:R-:W-:-:S03]  /*39d40*/  UMOV UR4, 0xffffffff ;  /* 0xffffffff00047882 */ /* 0x000fc60000000000 */
[----:B------:R-:W-:Y:S05]  /*39d50*/  BRA.DIV UR4, `(.L_x_12871) ;  /* 0x0000004604787947 */ /* 0x000fea000b800000 */
[----:B------:R-:W1:Y:S02]  /*39d60*/  S2R R2, SR_TID.X ;  /* 0x0000000000027919 */ /* 0x000e640000002100 */
[----:B-1----:R-:W-:-:S04]  /*39d70*/  SHF.R.U32.HI R2, RZ, 0x5, R2 ;  /* 0x00000005ff027819 */ /* 0x002fc80000011602 */
[----:B------:R-:W-:-:S05]  /*39d80*/  LOP3.LUT R2, R2, 0x3, RZ, 0xc0, !PT ;  /* 0x0000000302027812 */ /* 0x000fca00078ec0ff */
[----:B------:R1:W2:Y:S02]  /*39d90*/  SHFL.IDX PT, R14, R2, RZ, 0x1f ;  /* 0x00001fff020e7589 */ /* 0x0002a400000e0000 */
.L_x_13036:
[----:B--2---:R-:W-:-:S13]  /*39da0*/  ISETP.NE.AND P0, PT, R14, RZ, PT ;  /* 0x000000ff0e00720c */ /* 0x004fda0003f05270 */
[----:B------:R-:W-:Y:S05]  /*39db0*/  @P0 BRA `(.L_x_12458) ;  /* 0x00000000008c0947 */ /* 0x000fea0003800000 */
[----:B------:R-:W-:-:S03]  /*39dc0*/  UMOV UR4, 0xffffffff ;  /* 0xffffffff00047882 */ /* 0x000fc60000000000 */
[----:B------:R-:W-:Y:S05]  /*39dd0*/  BRA.DIV UR4, `(.L_x_12872) ;  /* 0x00000046048c7947 */ /* 0x000fea000b800000 */
[----:B------:R-:W-:-:S13]  /*39de0*/  ELECT P6, URZ, PT ;  /* 0x00000000003f782f */ /* 0x000fda00038c0000 */
.L_x_13039:
[----:B------:R-:W-:Y:S05]  /*39df0*/  @!P6 BRA `(.L_x_12458) ;  /* 0x00000000007ce947 */ /* 0x000fea0003800000 */
[----:B------:R-:W-:-:S06]  /*39e00*/  ULOP3.LUT UR4, UR38, 0x2, URZ, 0xfc, !UPT ;  /* 0x0000000226047892 */ /* 0x000fcc000f8efc3f */
[----:B-1----:R-:W-:-:S05]  /*39e10*/  IMAD.U32 R2, RZ, RZ, UR4 ;  /* 0x00000004ff027e24 */ /* 0x002fca000f8e00ff */
[----:B------:R-:W-:-:S13]  /*39e20*/  ISETP.NE.AND P2, PT, R2, 0x3, PT ;  /* 0x000000030200780c */ /* 0x000fda0003f45270 */
[----:B------:R-:W-:Y:S05]  /*39e30*/  @!P2 BRA `(.L_x_12873) ;  /* 0x000000000004a947 */ /* 0x000fea0003800000 */
[----:B------:R-:W-:Y:S01]  /*39e40*/  BPT.TRAP 0x1 ;  /* 0x000000040000795c */ /* 0x000fe20000300000 */
.L_x_12873:
        /* <DEDUP_REMOVED lines=13> */
.L_x_13040:
[----:B------:R-:W1:Y:S02]  /*39f20*/  SYNCS.PHASECHK.TRANS64.TRYWAIT P0, [R7+URZ], R2 ;  /* 0x00000002070075a7 */ /* 0x000e64000800017f */
[----:B-1----:R-:W-:Y:S05]  /*39f30*/  @!P0 BRA `(.L_x_12875) ;  /* 0x0000004400688947 */ /* 0x002fea0003800000 */
.L_x_13041:
[----:B------:R-:W-:Y:S05]  /*39f40*/  @!P2 BRA `(.L_x_12876) ;  /* 0x000000000004a947 */ /* 0x000fea0003800000 */
[----:B------:R-:W-:Y:S01]  /*39f50*/  BPT.TRAP 0x1 ;  /* 0x000000040000795c */ /* 0x000fe20000300000 */
.L_x_12876:
[----:B------:R-:W-:-:S04]  /*39f60*/  VIADD R0, R0, 0x32460 ;  /* 0x0003246000007836 */ /* 0x000fc80000000000 */
[----:B------:R-:W-:-:S04]  /*39f70*/  IMAD R4, R19, 0x8, R0 ;  /* 0x0000000813047824 */ /* 0x000fc800078e0200 */
[----:B------:R-:W2:Y:S02]  /*39f80*/  SYNCS.PHASECHK.TRANS64.TRYWAIT P0, [R4+URZ], R5 ;  /* 0x00000005040075a7 */ /* 0x000ea4000800017f */
[----:B--2---:R-:W-:Y:S05]  /*39f90*/  @!P0 BRA `(.L_x_12877) ;  /* 0x0000004400648947 */ /* 0x004fea0003800000 */
.L_x_13042:
[----:B------:R-:W-:-:S07]  /*39fa0*/  IMAD R3, R3, 0x8, R0 ;  /* 0x0000000803037824 */ /* 0x000fce00078e0200 */
.L_x_12878:
[----:B---3--:R3:W4:Y:S02]  /*39fb0*/  SYNCS.PHASECHK.TRANS64.TRYWAIT P0, [R3+URZ], R2 ;  /* 0x00000002030075a7 */ /* 0x008724000800017f */
[----:B----4-:R-:W-:Y:S05]  /*39fc0*/  @!P0 NANOSLEEP.SYNCS 0x989680 ;  /* 0x009896800000895d */ /* 0x010fea0003900000 */
[----:B------:R-:W4:Y:S02]  /*39fd0*/  @!P0 SYNCS.PHASECHK.TRANS64 P0, [R3+URZ], R2 ;  /* 0x00000002030085a7 */ /* 0x000f24000800007f */
[----:B----4-:R-:W-:Y:S05]  /*39fe0*/  @!P0 BRA `(.L_x_12878) ;  /* 0xfffffffc00f08947 */ /* 0x010fea000383ffff */
.L_x_12458:
[----:B------:R-:W-:Y:S05]  /*39ff0*/  BSYNC B9 ;  /* 0x0000000000097941 */ /* 0x000fea0003800000 */
.L_x_12455:
[----:B------:R-:W-:Y:S05]  /*3a000*/  EXIT ;  /* 0x000000000000794d */ /* 0x000fea0003800000 */
.L_x_12486:
[----:B0-----:R0:W1:Y:S02]  /*3a010*/  SYNCS.PHASECHK.TRANS64.TRYWAIT P6, [R68+URZ+0x32490], R80 ;  /* 0x03249050440075a7 */ /* 0x00106400080c017f */
[----:B-1----:R-:W-:Y:S05]  /*3a020*/  @!P6 NANOSLEEP.SYNCS 0x989680 ;  /* 0x009896800000e95d */ /* 0x002fea0003900000 */
[----:B------:R-:W1:Y:S02]  /*3a030*/  @!P6 SYNCS.PHASECHK.TRANS64 P6, [R68+URZ+0x32490], R80 ;  /* 0x032490504400e5a7 */ /* 0x000e6400080c007f */
[----:B-1----:R-:W-:Y:S05]  /*3a040*/  @!P6 BRA `(.L_x_12486) ;  /* 0xfffffffc00f0e947 */ /* 0x002fea000383ffff */
[----:B------:R-:W-:Y:S05]  /*3a050*/  BRA `(.L_x_12879) ;  /* 0xfffffc9800187947 */ /* 0x000fea000383ffff */
.L_x_12508:
[----:B0-----:R0:W1:Y:S02]  /*3a060*/  SYNCS.PHASECHK.TRANS64.TRYWAIT P5, [R68+URZ+0x32490], R80 ;  /* 0x03249050440075a7 */ /* 0x00106400080a017f */
[----:B-1----:R-:W-:Y:S05]  /*3a070*/  @!P5 NANOSLEEP.SYNCS 0x989680 ;  /* 0x009896800000d95d */ /* 0x002fea0003900000 */
[----:B------:R-:W1:Y:S02]  /*3a080*/  @!P5 SYNCS.PHASECHK.TRANS64 P5, [R68+URZ+0x32490], R80 ;  /* 0x032490504400d5a7 */ /* 0x000e6400080a007f */
[----:B-1----:R-:W-:Y:S05]  /*3a090*/  @!P5 BRA `(.L_x_12508) ;  /* 0xfffffffc00f0d947 */ /* 0x002fea000383ffff */
[----:B------:R-:W-:Y:S05]  /*3a0a0*/  BRA `(.L_x_12880) ;  /* 0xfffffcac002c7947 */ /* 0x000fea000383ffff */
.L_x_12517:
[----:B0-----:R0:W1:Y:S02]  /*3a0b0*/  SYNCS.PHASECHK.TRANS64.TRYWAIT P4, [R68+URZ+0x32490], R80 ;  /* 0x03249050440075a7 */ /* 0x001064000808017f */
[----:B-1----:R-:W-:Y:S05]  /*3a0c0*/  @!P4 NANOSLEEP.SYNCS 0x989680 ;  /* 0x009896800000c95d */ /* 0x002fea0003900000 */
[----:B------:R-:W1:Y:S02]  /*3a0d0*/  @!P4 SYNCS.PHASECHK.TRANS64 P4, [R68+URZ+0x32490], R80 ;  /* 0x032490504400c5a7 */ /* 0x000e64000808007f */
[----:B-1----:R-:W-:Y:S05]  /*3a0e0*/  @!P4 BRA `(.L_x_12517) ;  /* 0xfffffffc00f0c947 */ /* 0x002fea000383ffff */
[----:B------:R-:W-:Y:S05]  /*3a0f0*/  BRA `(.L_x_12881) ;  /* 0xfffffcbc00407947 */ /* 0x000fea000383ffff */
.L_x_12523:
[----:B-1----:R1:W2:Y:S02]  /*3a100*/  SYNCS.PHASECHK.TRANS64.TRYWAIT P3, [R68+URZ+0x324b0], R80 ;  /* 0x0324b050440075a7 */ /* 0x0022a4000806017f */
[----:B--2---:R-:W-:Y:S05]  /*3a110*/  @!P3 NANOSLEEP.SYNCS 0x989680 ;  /* 0x009896800000b95d */ /* 0x004fea0003900000 */
[----:B------:R-:W2:Y:S02]  /*3a120*/  @!P3 SYNCS.PHASECHK.TRANS64 P3, [R68+URZ+0x324b0], R80 ;  /* 0x0324b0504400b5a7 */ /* 0x000ea4000806007f */
[----:B--2---:R-:W-:Y:S05]  /*3a130*/  @!P3 BRA `(.L_x_12523) ;  /* 0xfffffffc00f0b947 */ /* 0x004fea000383ffff */
[----:B------:R-:W-:Y:S05]  /*3a140*/  BRA `(.L_x_12882) ;  /* 0xfffffcbc00d87947 */ /* 0x000fea000383ffff */
.L_x_12541:
[----:B------:R0:W5:Y:S01]  /*3a150*/  LDL R13, [R1+0x514] ;  /* 0x00051400010d7983 */ /* 0x0001620000100800 */
[----:B------:R-:W-:Y:S01]  /*3a160*/  BSSY B0, `(.L_x_12883) ;  /* 0x0000007000007945 */ /* 0x000fe20003800000 */
[----:B------:R-:W-:Y:S02]  /*3a170*/  IMAD.MOV.U32 R12, RZ, RZ, RZ ;  /* 0x000000ffff0c7224 */ /* 0x000fe400078e00ff */
[----:B------:R-:W-:Y:S02]  /*3a180*/  IMAD.MOV.U32 R11, RZ, RZ, 0x1f ;  /* 0x0000001fff0b7424 */ /* 0x000fe400078e00ff */
[----:B------:R-:W-:-:S07]  /*3a190*/  IMAD.MOV.U32 R15, RZ, RZ, -0x1 ;  /* 0xffffffffff0f7424 */ /* 0x000fce00078e00ff */
[----:B0-2--5:R-:W-:Y:S05]  /*3a1a0*/  WARPSYNC.COLLECTIVE R15, `(.L_x_12884) ;  /* 0x000000000f087348 */ /* 0x025fea0003c00000 */
[----:B-----5:R1:W3:Y:S02]  /*3a1b0*/  SHFL.IDX P6, R14, R13, R12, R11 ;  /* 0x0000000c0d0e7389 */ /* 0x0202e400000c000b */
[----:B0123--:R-:W-:Y:S01]  /*3a1c0*/  ENDCOLLECTIVE ;  /* 0x000000000000791b */ /* 0x00ffe20003800000 */
.L_x_12884:
[----:B------:R-:W-:Y:S05]  /*3a1d0*/  BSYNC B0 ;  /* 0x0000000000007941 */ /* 0x000fea0003800000 */
.L_x_12883:
[----:B------:R-:W-:Y:S05]  /*3a1e0*/  BRA `(.L_x_12885) ;  /* 0xfffffcd000947947 */ /* 0x000fea000383ffff */
.L_x_12553:
        /* <DEDUP_REMOVED lines=8> */
.L_x_12887:
[----:B------:R-:W-:Y:S05]  /*3a270*/  BSYNC B1 ;  /* 0x0000000000017941 */ /* 0x000fea0003800000 */
.L_x_12886:
        /* <DEDUP_REMOVED lines=8> */
.L_x_12888:
[----:B------:R-:W-:Y:S02]  /*3a300*/  IMAD.MOV.U32 R13, RZ, RZ, R66 ;  /* 0x000000ffff0d7224 */ /* 0x000fe400078e0042 */
[----:B------:R-:W-:-:S07]  /*3a310*/  IMAD.MOV.U32 R6, RZ, RZ, R14 ;  /* 0x000000ffff067224 */ /* 0x000fce00078e000e */
[----:B------:R-:W-:Y:S05]  /*3a320*/  WARPSYNC.COLLECTIVE R15, `(.L_x_12889) ;  /* 0x000000000f087348 */ /* 0x000fea0003c00000 */
[----:B------:R0:W1:Y:S02]  /*3a330*/  SHFL.IDX P6, R14, R13, R12, R11 ;  /* 0x0000000c0d0e7389 */ /* 0x00006400000c000b */
[----:B01----:R-:W-:Y:S01]  /*3a340*/  ENDCOLLECTIVE ;  /* 0x000000000000791b */ /* 0x003fe20003800000 */
.L_x_12889:
[----:B------:R-:W-:Y:S02]  /*3a350*/  IMAD.MOV.U32 R13, RZ, RZ, R63 ;  /* 0x000000ffff0d7224 */ /* 0x000fe400078e003f */
[----:B------:R-:W-:-:S07]  /*3a360*/  IMAD.MOV.U32 R7, RZ, RZ, R14 ;  /* 0x000000ffff077224 */ /* 0x000fce00078e000e */
[----:B------:R-:W-:Y:S05]  /*3a370*/  WARPSYNC.COLLECTIVE R15, `(.L_x_12890) ;  /* 0x000000000f087348 */ /* 0x000fea0003c00000 */
[----:B------:R0:W1:Y:S02]  /*3a380*/  SHFL.IDX P6, R14, R13, R12, R11 ;  /* 0x0000000c0d0e7389 */ /* 0x00006400000c000b */
[----:B01----:R-:W-:Y:S01]  /*3a390*/  ENDCOLLECTIVE ;  /* 0x000000000000791b */ /* 0x003fe20003800000 */
.L_x_12890:
[----:B------:R-:W-:Y:S01]  /*3a3a0*/  IMAD.MOV.U32 R8, RZ, RZ, R14 ;  /* 0x000000ffff087224 */ /* 0x000fe200078e000e */
[----:B------:R-:W-:Y:S06]  /*3a3b0*/  BRA `(.L_x_12891) ;  /* 0xfffffcdc00747947 */ /* 0x000fec000383ffff */
.L_x_12556:
        /* <DEDUP_REMOVED lines=8> */
.L_x_12893:
[----:B------:R-:W-:Y:S05]  /*3a440*/  BSYNC B1 ;  /* 0x0000000000017941 */ /* 0x000fea0003800000 */
.L_x_12892:
        /* <DEDUP_REMOVED lines=8> */
.L_x_12894:
[----:B------:R-:W-:Y:S02]  /*3a4d0*/  IMAD.MOV.U32 R13, RZ, RZ, R66 ;  /* 0x000000ffff0d7224 */ /* 0x000fe400078e0042 */
[----:B------:R-:W-:-:S07]  /*3a4e0*/  IMAD.MOV.U32 R6, RZ, RZ, R14 ;  /* 0x000000ffff067224 */ /* 0x000fce00078e000e */
[----:B------:R-:W-:Y:S05]  /*3a4f0*/  WARPSYNC.COLLECTIVE R15, `(.L_x_12895) ;  /* 0x000000000f087348 */ /* 0x000fea0003c00000 */
[----:B------:R0:W1:Y:S02]  /*3a500*/  SHFL.IDX P6, R14, R13, R12, R11 ;  /* 0x0000000c0d0e7389 */ /* 0x00006400000c000b */
[----:B01----:R-:W-:Y:S01]  /*3a510*/  ENDCOLLECTIVE ;  /* 0x000000000000791b */ /* 0x003fe20003800000 */
.L_x_12895:
[----:B------:R-:W-:Y:S02]  /*3a520*/  IMAD.MOV.U32 R13, RZ, RZ, R63 ;  /* 0x000000ffff0d7224 */ /* 0x000fe400078e003f */
[----:B------:R-:W-:-:S07]  /*3a530*/  IMAD.MOV.U32 R7, RZ, RZ, R14 ;  /* 0x000000ffff077224 */ /* 0x000fce00078e000e */
[----:B------:R-:W-:Y:S05]  /*3a540*/  WARPSYNC.COLLECTIVE R15, `(.L_x_12896) ;  /* 0x000000000f087348 */ /* 0x000fea0003c00000 */
[----:B------:R0:W1:Y:S02]  /*3a550*/  SHFL.IDX P6, R14, R13, R12, R11 ;  /* 0x0000000c0d0e7389 */ /* 0x00006400000c000b */
[----:B01----:R-:W-:Y:S01]  /*3a560*/  ENDCOLLECTIVE ;  /* 0x000000000000791b */ /* 0x003fe20003800000 */
.L_x_12896:
[----:B------:R-:W-:Y:S05]  /*3a570*/  BRA `(.L_x_12897) ;  /* 0xfffffcdc00e07947 */ /* 0x000fea000383ffff */
.L_x_12560:
[----:B-1----:R1:W4:Y:S02]  /*3a580*/  SYNCS.PHASECHK.TRANS64.TRYWAIT P0, [R2+URZ+0x32400], R63 ;  /* 0x0324003f020075a7 */ /* 0x002324000800017f */
[----:B----4-:R-:W-:Y:S05]  /*3a590*/  @!P0 NANOSLEEP.SYNCS 0x989680 ;  /* 0x009896800000895d */ /* 0x010fea0003900000 */
[----:B------:R-:W4:Y:S02]  /*3a5a0*/  @!P0 SYNCS.PHASECHK.TRANS64 P0, [R2+URZ+0x32400], R63 ;  /* 0x0324003f020085a7 */ /* 0x000f24000800007f */
[----:B----4-:R-:W-:Y:S05]  /*3a5b0*/  @!P0 BRA `(.L_x_12560) ;  /* 0xfffffffc00f08947 */ /* 0x010fea000383ffff */
[----:B------:R-:W-:Y:S05]  /*3a5c0*/  BRA `(.L_x_12898) ;  /* 0xfffffce0006c7947 */ /* 0x000fea000383ffff */
.L_x_12568:
[----:B------:R-:W0:Y:S01]  /*3a5d0*/  LDC R69, c[0x0][0x3f4] ;  /* 0x0000fd00ff457b82 */ /* 0x000e220000000800 */
        /* <DEDUP_REMOVED lines=8> */
.L_x_12900:
[----:B------:R-:W-:Y:S05]  /*3a660*/  BSYNC B1 ;  /* 0x0000000000017941 */ /* 0x000fea0003800000 */
.L_x_12899:
        /* <DEDUP_REMOVED lines=10> */
.L_x_12901:
        /* <DEDUP_REMOVED lines=8> */
.L_x_12902:
[----:B------:R-:W-:-:S05]  /*3a790*/  @!P1 IADD3 R8, P2, R5, R7, RZ ;  /* 0x0000000705089210 */ /* 0x000fca0007f5e0ff */
[----:B------:R-:W-:Y:S02]  /*3a7a0*/  @!P1 IMAD.X R9, R4, 0x1, R21, P2 ;  /* 0x0000000104099824 */ /* 0x000fe400010e0615 */
[----:B------:R-:W-:Y:S02]  /*3a7b0*/  IMAD.MOV.U32 R13, RZ, RZ, R44 ;  /* 0x000000ffff0d7224 */ /* 0x000fe400078e002c */
[----:B------:R-:W-:-:S07]  /*3a7c0*/  IMAD.MOV.U32 R6, RZ, RZ, R14 ;  /* 0x000000ffff067224 */ /* 0x000fce00078e000e */
[----:B------:R-:W-:Y:S05]  /*3a7d0*/  WARPSYNC.COLLECTIVE R15, `(.L_x_12903) ;  /* 0x000000000f087348 */ /* 0x000fea0003c00000 */
[----:B------:R0:W1:Y:S02]  /*3a7e0*/  SHFL.IDX P6, R14, R13, R12, R11 ;  /* 0x0000000c0d0e7389 */ /* 0x00006400000c000b */
[----:B01----:R-:W-:Y:S01]  /*3a7f0*/  ENDCOLLECTIVE ;  /* 0x000000000000791b */ /* 0x003fe20003800000 */
.L_x_12903:
[----:B------:R-:W2:Y:S01]  /*3a800*/  @!P1 LD.E.128 R8, desc[UR42][R8.64] ;  /* 0x0000002a08089980 */ /* 0x000ea2000c101d00 */
[----:B------:R-:W-:-:S05]  /*3a810*/  @!P1 IADD3 R4, P2, R14, R7, RZ ;  /* 0x000000070e049210 */ /* 0x000fca0007f5e0ff */
[----:B------:R-:W-:-:S06]  /*3a820*/  @!P1 IMAD.X R5, R6, 0x1, R21, P2 ;  /* 0x0000000106059824 */ /* 0x000fcc00010e0615 */
[----:B------:R-:W5:Y:S01]  /*3a830*/  @!P1 LD.E.128 R4, desc[UR42][R4.64] ;  /* 0x0000002a04049980 */ /* 0x000f62000c101d00 */
[----:B------:R-:W-:Y:S01]  /*3a840*/  CS2R R20, SRZ ;  /* 0x0000000000147805 */ /* 0x000fe2000001ff00 */
[----:B------:R-:W-:Y:S01]  /*3a850*/  IMAD.MOV.U32 R13, RZ, RZ, R31 ;  /* 0x000000ffff0d7224 */ /* 0x000fe200078e001f */
[----:B------:R-:W-:Y:S01]  /*3a860*/  CS2R R64, SRZ ;  /* 0x0000000000407805 */ /* 0x000fe2000001ff00 */
[----:B------:R-:W-:Y:S01]  /*3a870*/  IMAD.MOV.U32 R12, RZ, RZ, 0x1 ;  /* 0x00000001ff0c7424 */ /* 0x000fe200078e00ff */
[----:B------:R-:W-:Y:S02]  /*3a880*/  CS2R R66, SRZ ;  /* 0x0000000000427805 */ /* 0x000fe4000001ff00 */
[----:B------:R-:W-:Y:S01]  /*3a890*/  CS2R R54, SRZ ;  /* 0x0000000000367805 */ /* 0x000fe2000001ff00 */
[----:B--2---:R-:W-:Y:S02]  /*3a8a0*/  @!P1 IMAD.MOV.U32 R20, RZ, RZ, R10 ;  /* 0x000000ffff149224 */ /* 0x004fe400078e000a */
[----:B------:R-:W-:-:S02]  /*3a8b0*/  @!P1 IMAD.MOV.U32 R21, RZ, RZ, R11 ;  /* 0x000000ffff159224 */ /* 0x000fc400078e000b */
[----:B------:R-:W-:Y:S02]  /*3a8c0*/  IMAD.MOV.U32 R10, RZ, RZ, R20 ;  /* 0x000000ffff0a7224 */ /* 0x000fe400078e0014 */
[----:B------:R-:W-:Y:S02]  /*3a8d0*/  IMAD.MOV.U32 R11, RZ, RZ, R21 ;  /* 0x000000ffff0b7224 */ /* 0x000fe400078e0015 */
[----:B------:R-:W-:Y:S02]  /*3a8e0*/  @!P1 IMAD.MOV.U32 R54, RZ, RZ, R8 ;  /* 0x000000ffff369224 */ /* 0x000fe400078e0008 */
[----:B------:R-:W-:Y:S01]  /*3a8f0*/  @!P1 IMAD.MOV.U32 R55, RZ, RZ, R9 ;  /* 0x000000ffff379224 */ /* 0x000fe200078e0009 */
[----:B------:R-:W-:Y:S01]  /*3a900*/  PRMT R75, R10, 0x5410, R11 ;  /* 0x000054100a4b7816 */ /* 0x000fe2000000000b */
[----:B------:R-:W-:Y:S02]  /*3a910*/  IMAD.MOV.U32 R11, RZ, RZ, 0x1c1f ;  /* 0x00001c1fff0b7424 */ /* 0x000fe400078e00ff */
[----:B------:R-:W-:-:S02]  /*3a920*/  IMAD.MOV.U32 R8, RZ, RZ, R54 ;  /* 0x000000ffff087224 */ /* 0x000fc400078e0036 */
[----:B------:R-:W-:-:S07]  /*3a930*/  IMAD.MOV.U32 R9, RZ, RZ, R55 ;  /* 0x000000ffff097224 */ /* 0x000fce00078e0037 */
[----:B-----5:R-:W-:Y:S05]  /*3a940*/  WARPSYNC.COLLECTIVE R15, `(.L_x_12904) ;  /* 0x000000000f087348 */ /* 0x020fea0003c00000 */
[----:B------:R0:W1:Y:S02]  /*3a950*/  SHFL.IDX P6, R14, R13, R12, R11 ;  /* 0x0000000c0d0e7389 */ /* 0x00006400000c000b */
[----:B01---5:R-:W-:Y:S01]  /*3a960*/  ENDCOLLECTIVE ;  /* 0x000000000000791b */ /* 0x023fe20003800000 */
.L_x_12904:
[----:B------:R-:W-:Y:S01]  /*3a970*/  @!P1 IMAD.MOV.U32 R64, RZ, RZ, R6 ;  /* 0x000000ffff409224 */ /* 0x000fe200078e0006 */
[----:B------:R-:W-:Y:S01]  /*3a980*/  PRMT R63, R8, 0x5410, R9 ;  /* 0x00005410083f7816 */ /* 0x000fe20000000009 */
[----:B------:R-:W-:Y:S02]  /*3a990*/  @!P1 IMAD.MOV.U32 R66, RZ, RZ, R4 ;  /* 0x000000ffff429224 */ /* 0x000fe400078e0004 */
[----:B------:R-:W-:Y:S02]  /*3a9a0*/  @!P1 IMAD.MOV.U32 R67, RZ, RZ, R5 ;  /* 0x000000ffff439224 */ /* 0x000fe400078e0005 */
[----:B------:R-:W-:Y:S02]  /*3a9b0*/  @!P1 IMAD.MOV.U32 R65, RZ, RZ, R7 ;  /* 0x000000ffff419224 */ /* 0x000fe400078e0007 */
[----:B------:R-:W-:Y:S02]  /*3a9c0*/  IMAD.MOV.U32 R4, RZ, RZ, R64 ;  /* 0x000000ffff047224 */ /* 0x000fe400078e0040 */
[----:B------:R-:W-:-:S02]  /*3a9d0*/  IMAD.MOV.U32 R13, RZ, RZ, R29 ;  /* 0x000000ffff0d7224 */ /* 0x000fc400078e001d */
[----:B------:R-:W-:Y:S02]  /*3a9e0*/  IMAD.MOV.U32 R6, RZ, RZ, R66 ;  /* 0x000000ffff067224 */ /* 0x000fe400078e0042 */
[----:B------:R-:W-:Y:S02]  /*3a9f0*/  IMAD.MOV.U32 R7, RZ, RZ, R67 ;  /* 0x000000ffff077224 */ /* 0x000fe400078e0043 */
[----:B------:R-:W-:Y:S01]  /*3aa00*/  IMAD.MOV.U32 R5, RZ, RZ, R65 ;  /* 0x000000ffff057224 */ /* 0x000fe200078e0041 */
[----:B------:R-:W-:Y:S02]  /*3aa10*/  PRMT R91, R4, 0x5410, R6 ;  /* 0x00005410045b7816 */ /* 0x000fe40000000006 */
[----:B------:R-:W-:Y:S01]  /*3aa20*/  PRMT R84, R7, 0x7610, R84 ;  /* 0x0000761007547816 */ /* 0x000fe20000000054 */
[----:B------:R-:W-:Y:S01]  /*3aa30*/  IMAD.MOV.U32 R28, RZ, RZ, R14 ;  /* 0x000000ffff1c7224 */ /* 0x000fe200078e000e */
[----:B------:R-:W-:-:S07]  /*3aa40*/  PRMT R85, R5, 0x7610, R85 ;  /* 0x0000761005557816 */ /* 0x000fce0000000055 */
[----:B------:R-:W-:Y:S05]  /*3aa50*/  WARPSYNC.COLLECTIVE R15, `(.L_x_12905) ;  /* 0x000000000f087348 */ /* 0x000fea0003c00000 */
[----:B------:R0:W1:Y:S02]  /*3aa60*/  SHFL.IDX P6, R14, R13, R12, R11 ;  /* 0x0000000c0d0e7389 */ /* 0x00006400000c000b */
[----:B01----:R-:W-:Y:S01]  /*3aa70*/  ENDCOLLECTIVE ;  /* 0x000000000000791b */ /* 0x003fe20003800000 */
.L_x_12905:
[----:B------:R-:W-:Y:S01]  /*3aa80*/  CS2R R6, SRZ ;  /* 0x0000000000067805 */ /* 0x000fe2000001ff00 */
[----:B------:R-:W-:Y:S02]  /*3aa90*/  IMAD.MOV.U32 R13, RZ, RZ, R30 ;  /* 0x000000ffff0d7224 */ /* 0x000fe400078e001e */
[----:B------:R-:W-:-:S07]  /*3aaa0*/  IMAD.MOV.U32 R29, RZ, RZ, R14 ;  /* 0x000000ffff1d7224 */ /* 0x000fce00078e000e */
[----:B------:R-:W-:Y:S05]  /*3aab0*/  WARPSYNC.COLLECTIVE R15, `(.L_x_12906) ;  /* 0x000000000f087348 */ /* 0x000fea0003c00000 */
[----:B------:R0:W1:Y:S02]  /*3aac0*/  SHFL.IDX P6, R14, R13, R12, R11 ;  /* 0x0000000c0d0e7389 */ /* 0x00006400000c000b */
[----:B01----:R-:W-:Y:S01]  /*3aad0*/  ENDCOLLECTIVE ;  /* 0x000000000000791b */ /* 0x003fe20003800000 */
.L_x_12906:
[----:B------:R-:W-:Y:S02]  /*3aae0*/  IMAD.MOV.U32 R13, RZ, RZ, R44 ;  /* 0x000000ffff0d7224 */ /* 0x000fe400078e002c */
[----:B------:R-:W-:-:S07]  /*3aaf0*/  IMAD.MOV.U32 R30, RZ, RZ, R14 ;  /* 0x000000ffff1e7224 */ /* 0x000fce00078e000e */
[----:B------:R-:W-:Y:S05]  /*3ab00*/  WARPSYNC.COLLECTIVE R15, `(.L_x_12907) ;  /* 0x000000000f087348 */ /* 0x000fea0003c00000 */
[----:B------:R0:W1:Y:S02]  /*3ab10*/  SHFL.IDX P6, R14, R13, R12, R11 ;  /* 0x0000000c0d0e7389 */ /* 0x00006400000c000b */
[----:B01----:R-:W-:Y:S01]  /*3ab20*/  ENDCOLLECTIVE ;  /* 0x000000000000791b */ /* 0x003fe20003800000 */
.L_x_12907:
[----:B------:R-:W-:Y:S05]  /*3ab30*/  BRA `(.L_x_12908) ;  /* 0xfffffcec00ac7947 */ /* 0x000fea000383ffff */
.L_x_12572:
[----:B0-----:R0:W1:Y:S02]  /*3ab40*/  SYNCS.PHASECHK.TRANS64.TRYWAIT P1, [R2+URZ+0x32400], R13 ;  /* 0x0324000d020075a7 */ /* 0x001064000802017f */
[----:B-1----:R-:W-:Y:S05]  /*3ab50*/  @!P1 NANOSLEEP.SYNCS 0x989680 ;  /* 0x009896800000995d */ /* 0x002fea0003900000 */
[----:B------:R-:W1:Y:S02]  /*3ab60*/  @!P1 SYNCS.PHASECHK.TRANS64 P1, [R2+URZ+0x32400], R13 ;  /* 0x0324000d020095a7 */ /* 0x000e64000802007f */
[----:B-1----:R-:W-:Y:S05]  /*3ab70*/  @!P1 BRA `(.L_x_12572) ;  /* 0xfffffffc00f09947 */ /* 0x002fea000383ffff */
[----:B------:R-:W-:Y:S05]  /*3ab80*/  BRA `(.L_x_12909) ;  /* 0xfffffcf000087947 */ /* 0x000fea000383ffff */
.L_x_12587:
[----:B0-----:R0:W1:Y:S02]  /*3ab90*/  SYNCS.PHASECHK.TRANS64.TRYWAIT P0, [R2+URZ], R7 ;  /* 0x00000007020075a7 */ /* 0x001064000800017f */
[----:B-1----:R-:W-:Y:S05]  /*3aba0*/  @!P0 NANOSLEEP.SYNCS 0x989680 ;  /* 0x009896800000895d */ /* 0x002fea0003900000 */
[----:B------:R-:W1:Y:S02]  /*3abb0*/  @!P0 SYNCS.PHASECHK.TRANS64 P0, [R2+URZ], R7 ;  /* 0x00000007020085a7 */ /* 0x000e64000800007f */
[----:B-1----:R-:W-:Y:S05]  /*3abc0*/  @!P0 BRA `(.L_x_12587) ;  /* 0xfffffffc00f08947 */ /* 0x002fea000383ffff */
[----:B------:R-:W-:Y:S05]  /*3abd0*/  BRA `(.L_x_12586) ;  /* 0xfffffd0400a47947 */ /* 0x000fea000383ffff */
.L_x_12594:
[----:B-1----:R1:W2:Y:S02]  /*3abe0*/  SYNCS.PHASECHK.TRANS64.TRYWAIT P0, [R4+URZ], R5 ;  /* 0x00000005040075a7 */ /* 0x0022a4000800017f */
[----:B--2---:R-:W-:Y:S05]  /*3abf0*/  @!P0 NANOSLEEP.SYNCS 0x989680 ;  /* 0x009896800000895d */ /* 0x004fea0003900000 */
[----:B------:R-:W2:Y:S02]  /*3ac00*/  @!P0 SYNCS.PHASECHK.TRANS64 P0, [R4+URZ], R5 ;  /* 0x00000005040085a7 */ /* 0x000ea4000800007f */
[----:B--2---:R-:W-:Y:S05]  /*3ac10*/  @!P0 BRA `(.L_x_12594) ;  /* 0xfffffffc00f08947 */ /* 0x004fea000383ffff */
[----:B------:R-:W-:Y:S05]  /*3ac20*/  BRA `(.L_x_12593) ;  /* 0xfffffd0800c87947 */ /* 0x000fea000383ffff */
.L_x_12619:
[----:B-1----:R1:W2:Y:S02]  /*3ac30*/  SYNCS.PHASECHK.TRANS64.TRYWAIT P1, [R0+URZ], R9 ;  /* 0x00000009000075a7 */ /* 0x0022a4000802017f */
[----:B--2---:R-:W-:Y:S05]  /*3ac40*/  @!P1 NANOSLEEP.SYNCS 0x989680 ;  /* 0x009896800000995d */ /* 0x004fea0003900000 */
[----:B------:R-:W2:Y:S02]  /*3ac50*/  @!P1 SYNCS.PHASECHK.TRANS64 P1, [R0+URZ], R9 ;  /* 0x00000009000095a7 */ /* 0x000ea4000802007f */
[----:B--2---:R-:W-:Y:S05]  /*3ac60*/  @!P1 BRA `(.L_x_12619) ;  /* 0xfffffffc00f09947 */ /* 0x004fea000383ffff */
[----:B------:R-:W-:Y:S05]  /*3ac70*/  BRA `(.L_x_12618) ;  /* 0xfffffdb4001c7947 */ /* 0x000fea000383ffff */
.L_x_12626:
[----:B--2---:R2:W3:Y:S02]  /*3ac80*/  SYNCS.PHASECHK.TRANS64.TRYWAIT P1, [R6+URZ], R7 ;  /* 0x00000007060075a7 */ /* 0x0044e4000802017f */
[----:B---3--:R-:W-:Y:S05]  /*3ac90*/  @!P1 NANOSLEEP.SYNCS 0x989680 ;  /* 0x009896800000995d */ /* 0x008fea0003900000 */
[----:B------:R-:W3:Y:S02]  /*3aca0*/  @!P1 SYNCS.PHASECHK.TRANS64 P1, [R6+URZ], R7 ;  /* 0x00000007060095a7 */ /* 0x000ee4000802007f */
[----:B---3--:R-:W-:Y:S05]  /*3acb0*/  @!P1 BRA `(.L_x_12626) ;  /* 0xfffffffc00f09947 */ /* 0x008fea000383ffff */
[----:B------:R-:W-:Y:S05]  /*3acc0*/  BRA `(.L_x_12625) ;  /* 0xfffffdb800407947 */ /* 0x000fea000383ffff */
.L_x_12637:
[----:B-1----:R1:W2:Y:S02]  /*3acd0*/  SYNCS.PHASECHK.TRANS64.TRYWAIT P0, [R6+URZ], R7 ;  /* 0x00000007060075a7 */ /* 0x0022a4000800017f */
[----:B--2---:R-:W-:Y:S05]  /*3ace0*/  @!P0 NANOSLEEP.SYNCS 0x989680 ;  /* 0x009896800000895d */ /* 0x004fea0003900000 */
[----:B------:R-:W2:Y:S02]  /*3acf0*/  @!P0 SYNCS.PHASECHK.TRANS64 P0, [R6+URZ], R7 ;  /* 0x00000007060085a7 */ /* 0x000ea4000800007f */
[----:B--2---:R-:W-:Y:S05]  /*3ad00*/  @!P0 BRA `(.L_x_12637) ;  /* 0xfffffffc00f08947 */ /* 0x004fea000383ffff */
[----:B------:R-:W-:Y:S05]  /*3ad10*/  BRA `(.L_x_12636) ;  /* 0xfffffe4c00207947 */ /* 0x000fea000383ffff */
.L_x_12644:
[----:B--2---:R2:W3:Y:S02]  /*3ad20*/  SYNCS.PHASECHK.TRANS64.TRYWAIT P0, [R6+URZ], R7 ;  /* 0x00000007060075a7 */ /* 0x0044e4000800017f */
[----:B---3--:R-:W-:Y:S05]  /*3ad30*/  @!P0 NANOSLEEP.SYNCS 0x989680 ;  /* 0x009896800000895d */ /* 0x008fea0003900000 */
[----:B------:R-:W3:Y:S02]  /*3ad40*/  @!P0 SYNCS.PHASECHK.TRANS64 P0, [R6+URZ], R7 ;  /* 0x00000007060085a7 */ /* 0x000ee4000800007f */
[----:B---3--:R-:W-:Y:S05]  /*3ad50*/  @!P0 BRA `(.L_x_12644) ;  /* 0xfffffffc00f08947 */ /* 0x008fea000383ffff */
[----:B------:R-:W-:Y:S05]  /*3ad60*/  BRA `(.L_x_12643) ;  /* 0xfffffe5000447947 */ /* 0x000fea000383ffff */
.L_x_12662:
[----:B------:R-:W-:Y:S02]  /*3ad70*/  IMAD.MOV.U32 R13, RZ, RZ, R17 ;  /* 0x000000ffff0d7224 */ /* 0x000fe400078e0011 */
[----:B------:R-:W-:Y:S02]  /*3ad80*/  IMAD.MOV.U32 R12, RZ, RZ, RZ ;  /* 0x000000ffff0c7224 */ /* 0x000fe400078e00ff */
[----:B------:R-:W-:Y:S02]  /*3ad90*/  IMAD.MOV.U32 R11, RZ, RZ, 0x181f ;  /* 0x0000181fff0b7424 */ /* 0x000fe400078e00ff */
[----:B------:R-:W-:-:S07]  /*3ada0*/  IMAD.MOV.U32 R15, RZ, RZ, -0x1 ;  /* 0xffffffffff0f7424 */ /* 0x000fce00078e00ff */
[----:B-----5:R-:W-:Y:S05]  /*3adb0*/  WARPSYNC.COLLECTIVE R15, `(.L_x_12910) ;  /* 0x000000000f087348 */ /* 0x020fea0003c00000 */
[----:B------:R0:W1:Y:S02]  /*3adc0*/  SHFL.IDX P6, R14, R13, R12, R11 ;  /* 0x0000000c0d0e7389 */ /* 0x00006400000c000b */
[----:B01---5:R-:W-:Y:S01]  /*3add0*/  ENDCOLLECTIVE ;  /* 0x000000000000791b */ /* 0x023fe20003800000 */
.L_x_12910:
[----:B------:R-:W-:Y:S02]  /*3ade0*/  IMAD.MOV.U32 R13, RZ, RZ, R16 ;  /* 0x000000ffff0d7224 */ /* 0x000fe400078e0010 */
[----:B------:R-:W-:-:S07]  /*3adf0*/  IMAD.MOV.U32 R3, RZ, RZ, R14 ;  /* 0x000000ffff037224 */ /* 0x000fce00078e000e */
[----:B------:R-:W-:Y:S05]  /*3ae00*/  WARPSYNC.COLLECTIVE R15, `(.L_x_12911) ;  /* 0x000000000f087348 */ /* 0x000fea0003c00000 */
[----:B------:R0:W1:Y:S02]  /*3ae10*/  SHFL.IDX P6, R14, R13, R12, R11 ;  /* 0x0000000c0d0e7389 */ /* 0x00006400000c000b */
[----:B01----:R-:W-:Y:S01]  /*3ae20*/  ENDCOLLECTIVE ;  /* 0x000000000000791b */ /* 0x003fe20003800000 */
.L_x_12911:
[----:B------:R-:W-:Y:S05]  /*3ae30*/  BRA `(.L_x_12912) ;  /* 0xffffff2400387947 */ /* 0x000fea000383ffff */
.L_x_12665:
[----:B------:R-:W-:Y:S01]  /*3ae40*/  BSSY B1, `(.L_x_12913) ;  /* 0x0000008000017945 */ /* 0x000fe20003800000 */
[----:B---3--:R-:W-:Y:S02]  /*3ae50*/  IMAD.MOV.U32 R13, RZ, RZ, R17 ;  /* 0x000000ffff0d7224 */ /* 0x008fe400078e0011 */
[----:B------:R-:W-:Y:S02]  /*3ae60*/  IMAD.MOV.U32 R12, RZ, RZ, 0x1 ;  /* 0x00000001ff0c7424 */ /* 0x000fe400078e00ff */
[----:B------:R-:W-:Y:S02]  /*3ae70*/  IMAD.MOV.U32 R11, RZ, RZ, 0x181f ;  /* 0x0000181fff0b7424 */ /* 0x000fe400078e00ff */
[----:B------:R-:W-:-:S07]  /*3ae80*/  IMAD.MOV.U32 R15, RZ, RZ, -0x1 ;  /* 0xffffffffff0f7424 */ /* 0x000fce00078e00ff */
[----:B012--5:R-:W-:Y:S05]  /*3ae90*/  WARPSYNC.COLLECTIVE R15, `(.L_x_12914) ;  /* 0x000000000f087348 */ /* 0x027fea0003c00000 */
[----:B--2---:R2:W3:Y:S02]  /*3aea0*/  SHFL.IDX P6, R14, R13, R12, R11 ;  /* 0x0000000c0d0e7389 */ /* 0x0044e400000c000b */
[----:B0123-5:R-:W-:Y:S01]  /*3aeb0*/  ENDCOLLECTIVE ;  /* 0x000000000000791b */ /* 0x02ffe20003800000 */
.L_x_12914:
[----:B------:R-:W-:Y:S05]  /*3aec0*/  BSYNC B1 ;  /* 0x0000000000017941 */ /* 0x000fea0003800000 */
.L_x_12913:
        /* <DEDUP_REMOVED lines=8> */
.L_x_12915:
[----:B------:R-:W-:Y:S05]  /*3af50*/  BRA `(.L_x_12916) ;  /* 0xffffff2400587947 */ /* 0x000fea000383ffff */
.L_x_12668:
[----:B------:R-:W-:Y:S01]  /*3af60*/  BSSY B1, `(.L_x_12917) ;  /* 0x0000008000017945 */ /* 0x000fe20003800000 */
[----:B------:R-:W-:Y:S02]  /*3af70*/  IMAD.MOV.U32 R13, RZ, RZ, R17 ;  /* 0x000000ffff0d7224 */ /* 0x000fe400078e0011 */
[----:B------:R-:W-:Y:S02]  /*3af80*/  IMAD.MOV.U32 R12, RZ, RZ, 0x2 ;  /* 0x00000002ff0c7424 */ /* 0x000fe400078e00ff */
[----:B---3--:R-:W-:Y:S02]  /*3af90*/  IMAD.MOV.U32 R11, RZ, RZ, 0x181f ;  /* 0x0000181fff0b7424 */ /* 0x008fe400078e00ff */
[----:B------:R-:W-:-:S07]  /*3afa0*/  IMAD.MOV.U32 R15, RZ, RZ, -0x1 ;  /* 0xffffffffff0f7424 */ /* 0x000fce00078e00ff */
[----:B012-4-:R-:W-:Y:S05]  /*3afb0*/  WARPSYNC.COLLECTIVE R15, `(.L_x_12918) ;  /* 0x000000000f087348 */ /* 0x017fea0003c00000 */
[----:B--2---:R2:W3:Y:S02]  /*3afc0*/  SHFL.IDX P6, R14, R13, R12, R11 ;  /* 0x0000000c0d0e7389 */ /* 0x0044e400000c000b */
[----:B01234-:R-:W-:Y:S01]  /*3afd0*/  ENDCOLLECTIVE ;  /* 0x000000000000791b */ /* 0x01ffe20003800000 */
.L_x_12918:
[----:B------:R-:W-:Y:S05]  /*3afe0*/  BSYNC B1 ;  /* 0x0000000000017941 */ /* 0x000fea0003800000 */
.L_x_12917:
        /* <DEDUP_REMOVED lines=8> */
.L_x_12919:
[----:B------:R-:W-:Y:S05]  /*3b070*/  BRA `(.L_x_12920) ;  /* 0xffffff2400787947 */ /* 0x000fea000383ffff */
.L_x_12671:
        /* <DEDUP_REMOVED lines=8> */
.L_x_12922:
[----:B------:R-:W-:Y:S05]  /*3b100*/  BSYNC B1 ;  /* 0x0000000000017941 */ /* 0x000fea0003800000 */
.L_x_12921:
        /* <DEDUP_REMOVED lines=8> */
.L_x_12923:
[----:B------:R-:W-:Y:S05]  /*3b190*/  BRA `(.L_x_12924) ;  /* 0xffffff2400987947 */ /* 0x000fea000383ffff */
.L_x_12673:
[----:B------:R-:W-:Y:S02]  /*3b1a0*/  IMAD.MOV.U32 R13, RZ, RZ, R4 ;  /* 0x000000ffff0d7224 */ /* 0x000fe400078e0004 */
[----:B------:R-:W-:Y:S02]  /*3b1b0*/  IMAD.MOV.U32 R12, RZ, RZ, RZ ;  /* 0x000000ffff0c7224 */ /* 0x000fe400078e00ff */
[----:B------:R-:W-:Y:S02]  /*3b1c0*/  IMAD.MOV.U32 R11, RZ, RZ, 0x1c1f ;  /* 0x00001c1fff0b7424 */ /* 0x000fe400078e00ff */
[----:B------:R-:W-:-:S07]  /*3b1d0*/  IMAD.MOV.U32 R15, RZ, RZ, -0x1 ;  /* 0xffffffffff0f7424 */ /* 0x000fce00078e00ff */
[----:B------:R-:W-:Y:S05]  /*3b1e0*/  WARPSYNC.COLLECTIVE R15, `(.L_x_12925) ;  /* 0x000000000f087348 */ /* 0x000fea0003c00000 */
[----:B------:R0:W1:Y:S02]  /*3b1f0*/  SHFL.IDX P6, R14, R13, R12, R11 ;  /* 0x0000000c0d0e7389 */ /* 0x00006400000c000b */
[----:B01----:R-:W-:Y:S01]  /*3b200*/  ENDCOLLECTIVE ;  /* 0x000000000000791b */ /* 0x003fe20003800000 */
.L_x_12925:
[----:B------:R-:W-:Y:S02]  /*3b210*/  IMAD.MOV.U32 R13, RZ, RZ, R3 ;  /* 0x000000ffff0d7224 */ /* 0x000fe400078e0003 */
[----:B------:R-:W-:-:S07]  /*3b220*/  IMAD.MOV.U32 R5, RZ, RZ, R14 ;  /* 0x000000ffff057224 */ /* 0x000fce00078e000e */
[----:B------:R-:W-:Y:S05]  /*3b230*/  WARPSYNC.COLLECTIVE R15, `(.L_x_12926) ;  /* 0x000000000f087348 */ /* 0x000fea0003c00000 */
[----:B------:R0:W1:Y:S02]  /*3b240*/  SHFL.IDX P6, R14, R13, R12, R11 ;  /* 0x0000000c0d0e7389 */ /* 0x00006400000c000b */
[----:B01----:R-:W-:Y:S01]  /*3b250*/  ENDCOLLECTIVE ;  /* 0x000000000000791b */ /* 0x003fe20003800000 */
.L_x_12926:
[----:B------:R-:W-:Y:S05]  /*3b260*/  BRA `(.L_x_12927) ;  /* 0xffffff2800747947 */ /* 0x000fea000383ffff */
.L_x_12676:
[----:B------:R-:W-:Y:S01]  /*3b270*/  BSSY B1, `(.L_x_12928) ;  /* 0x0000008000017945 */ /* 0x000fe20003800000 */
[----:B------:R-:W-:Y:S02]  /*3b280*/  IMAD.MOV.U32 R13, RZ, RZ, R4 ;  /* 0x000000ffff0d7224 */ /* 0x000fe400078e0004 */
[----:B------:R-:W-:Y:S02]  /*3b290*/  IMAD.MOV.U32 R12, RZ, RZ, 0x1 ;  /* 0x00000001ff0c7424 */ /* 0x000fe400078e00ff */
[----:B---3--:R-:W-:Y:S02]  /*3b2a0*/  IMAD.MOV.U32 R11, RZ, RZ, 0x1c1f ;  /* 0x00001c1fff0b7424 */ /* 0x008fe400078e00ff */
[----:B------:R-:W-:-:S07]  /*3b2b0*/  IMAD.MOV.U32 R15, RZ, RZ, -0x1 ;  /* 0xffffffffff0f7424 */ /* 0x000fce00078e00ff */
[----:B012---:R-:W-:Y:S05]  /*3b2c0*/  WARPSYNC.COLLECTIVE R15, `(.L_x_12929) ;  /* 0x000000000f087348 */ /* 0x007fea0003c00000 */
[----:B--2---:R2:W3:Y:S02]  /*3b2d0*/  SHFL.IDX P6, R14, R13, R12, R11 ;  /* 0x0000000c0d0e7389 */ /* 0x0044e400000c000b */
[----:B0123--:R-:W-:Y:S01]  /*3b2e0*/  ENDCOLLECTIVE ;  /* 0x000000000000791b */ /* 0x00ffe20003800000 */
.L_x_12929:
[----:B------:R-:W-:Y:S05]  /*3b2f0*/  BSYNC B1 ;  /* 0x0000000000017941 */ /* 0x000fea0003800000 */
.L_x_12928:
        /* <DEDUP_REMOVED lines=8> */
.L_x_12930:
[----:B------:R-:W-:Y:S05]  /*3b380*/  BRA `(.L_x_12931) ;  /* 0xffffff34005c7947 */ /* 0x000fea000383ffff */
.L_x_12682:
[----:B------:R-:W-:Y:S02]  /*3b390*/  IMAD.MOV.U32 R13, RZ, RZ, R4 ;  /* 0x000000ffff0d7224 */ /* 0x000fe400078e0004 */
[----:B------:R-:W-:Y:S02]  /*3b3a0*/  IMAD.MOV.U32 R12, RZ, RZ, RZ ;  /* 0x000000ffff0c7224 */ /* 0x000fe400078e00ff */
[----:B------:R-:W-:Y:S02]  /*3b3b0*/  IMAD.MOV.U32 R11, RZ, RZ, 0x181f ;  /* 0x0000181fff0b7424 */ /* 0x000fe400078e00ff */
[----:B------:R-:W-:-:S07]  /*3b3c0*/  IMAD.MOV.U32 R15, RZ, RZ, -0x1 ;  /* 0xffffffffff0f7424 */ /* 0x000fce00078e00ff */
[----:B01----:R-:W-:Y:S05]  /*3b3d0*/  WARPSYNC.COLLECTIVE R15, `(.L_x_12932) ;  /* 0x000000000f087348 */ /* 0x003fea0003c00000 */
[----:B------:R2:W3:Y:S02]  /*3b3e0*/  SHFL.IDX P6, R14, R13, R12, R11 ;  /* 0x0000000c0d0e7389 */ /* 0x0004e400000c000b */
[----:B0123--:R-:W-:Y:S01]  /*3b3f0*/  ENDCOLLECTIVE ;  /* 0x000000000000791b */ /* 0x00ffe20003800000 */
.L_x_12932:
[----:B------:R-:W-:Y:S02]  /*3b400*/  IMAD.MOV.U32 R13, RZ, RZ, R3 ;  /* 0x000000ffff0d7224 */ /* 0x000fe400078e0003 */
[----:B------:R-:W-:-:S07]  /*3b410*/  IMAD.MOV.U32 R0, RZ, RZ, R14 ;  /* 0x000000ffff007224 */ /* 0x000fce00078e000e */
[----:B------:R-:W-:Y:S05]  /*3b420*/  WARPSYNC.COLLECTIVE R15, `(.L_x_12933) ;  /* 0x000000000f087348 */ /* 0x000fea0003c00000 */
[----:B------:R0:W1:Y:S02]  /*3b430*/  SHFL.IDX P6, R14, R13, R12, R11 ;  /* 0x0000000c0d0e7389 */ /* 0x00006400000c000b */
[----:B01----:R-:W-:Y:S01]  /*3b440*/  ENDCOLLECTIVE ;  /* 0x000000000000791b */ /* 0x003fe20003800000 */
.L_x_12933:
[----:B------:R-:W-:Y:S05]  /*3b450*/  BRA `(.L_x_12934) ;  /* 0xffffff4800807947 */ /* 0x000fea000383ffff */
.L_x_12685:
        /* <DEDUP_REMOVED lines=8> */
.L_x_12936:
[----:B------:R-:W-:Y:S05]  /*3b4e0*/  BSYNC B1 ;  /* 0x0000000000017941 */ /* 0x000fea0003800000 */
.L_x_12935:
        /* <DEDUP_REMOVED lines=8> */
.L_x_12937:
[----:B------:R-:W-:Y:S05]  /*3b570*/  BRA `(.L_x_12938) ;  /* 0xffffff4800a47947 */ /* 0x000fea000383ffff */
.L_x_12688:
        /* <DEDUP_REMOVED lines=8> */
.L_x_12940:
[----:B------:R-:W-:Y:S05]  /*3b600*/  BSYNC B1 ;  /* 0x0000000000017941 */ /* 0x000fea0003800000 */
.L_x_12939:
        /* <DEDUP_REMOVED lines=8> */
.L_x_12941:
[----:B------:R-:W-:Y:S05]  /*3b690*/  BRA `(.L_x_12942) ;  /* 0xffffff4800c47947 */ /* 0x000fea000383ffff */
.L_x_12691:
        /* <DEDUP_REMOVED lines=8> */
.L_x_12944:
[----:B------:R-:W-:Y:S05]  /*3b720*/  BSYNC B1 ;  /* 0x0000000000017941 */ /* 0x000fea0003800000 */
.L_x_12943:
        /* <DEDUP_REMOVED lines=8> */
.L_x_12945:
[----:B------:R-:W-:Y:S05]  /*3b7b0*/  BRA `(.L_x_12946) ;  /* 0xffffff4800e47947 */ /* 0x000fea000383ffff */
.L_x_12718:
        /* <DEDUP_REMOVED lines=11> */
.L_x_12948:
[----:B------:R-:W-:Y:S05]  /*3b870*/  BSYNC B1 ;  /* 0x0000000000017941 */ /* 0x000fea0003800000 */
.L_x_12947:
[----:B------:R-:W-:Y:S05]  /*3b880*/  BRA `(.L_x_12949) ;  /* 0xffffff6c00187947 */ /* 0x000fea000383ffff */
.L_x_12720:
[----:B------:R-:W-:Y:S01]  /*3b890*/  BSSY B1, `(.L_x_12950) ;  /* 0x0000006000017945 */ /* 0x000fe20003800000 */
[----:B0-----:R-:W-:-:S07]  /*3b8a0*/  IMAD.MOV.U32 R15, RZ, RZ, -0x1 ;  /* 0xffffffffff0f7424 */ /* 0x001fce00078e00ff */
[----:B-1----:R-:W-:Y:S05]  /*3b8b0*/  WARPSYNC.COLLECTIVE R15, `(.L_x_12951) ;  /* 0x000000000f0c7348 */ /* 0x002fea0003c00000 */
[----:B------:R-:W-:Y:S02]  /*3b8c0*/  ELECT P6, UR62, PT ;  /* 0x00000000003e782f */ /* 0x000fe400038c0000 */
[----:B------:R-:W-:Y:S01]  /*3b8d0*/  MOV R14, UR62 ;  /* 0x0000003e000e7c02 */ /* 0x000fe20008000f00 */
[----:B-1----:R-:W-:Y:S10]  /*3b8e0*/  ENDCOLLECTIVE ;  /* 0x000000000000791b */ /* 0x002ff40003800000 */
.L_x_12951:
[----:B------:R-:W-:Y:S05]  /*3b8f0*/  BSYNC B1 ;  /* 0x0000000000017941 */ /* 0x000fea0003800000 */
.L_x_12950:
[----:B------:R-:W-:Y:S05]  /*3b900*/  BRA `(.L_x_12719) ;  /* 0xffffff6c00107947 */ /* 0x000fea000383ffff */
.L_x_12722:
[----:B-1----:R1:W2:Y:S02]  /*3b910*/  SYNCS.PHASECHK.TRANS64.TRYWAIT P0, [R18+URZ+0x32420], R5 ;  /* 0x03242005120075a7 */ /* 0x0022a4000800017f */
[----:B--2---:R-:W-:Y:S05]  /*3b920*/  @!P0 NANOSLEEP.SYNCS 0x989680 ;  /* 0x009896800000895d */ /* 0x004fea0003900000 */
[----:B------:R-:W2:Y:S02]  /*3b930*/  @!P0 SYNCS.PHASECHK.TRANS64 P0, [R18+URZ+0x32420], R5 ;  /* 0x03242005120085a7 */ /* 0x000ea4000800007f */
[----:B--2---:R-:W-:Y:S05]  /*3b940*/  @!P0 BRA `(.L_x_12722) ;  /* 0xfffffffc00f08947 */ /* 0x004fea000383ffff */
[----:B------:R-:W-:Y:S05]  /*3b950*/  BRA `(.L_x_12952) ;  /* 0xffffff6c00207947 */ /* 0x000fea000383ffff */
.L_x_12726:
[----:B-1----:R1:W2:Y:S02]  /*3b960*/  SYNCS.PHASECHK.TRANS64.TRYWAIT P0, [R5+URZ+0x324a0], R10 ;  /* 0x0324a00a050075a7 */ /* 0x0022a4000800017f */
[----:B--2---:R-:W-:Y:S05]  /*3b970*/  @!P0 NANOSLEEP.SYNCS 0x989680 ;  /* 0x009896800000895d */ /* 0x004fea0003900000 */
[----:B------:R-:W2:Y:S02]  /*3b980*/  @!P0 SYNCS.PHASECHK.TRANS64 P0, [R5+URZ+0x324a0], R10 ;  /* 0x0324a00a050085a7 */ /* 0x000ea4000800007f */
[----:B--2---:R-:W-:Y:S05]  /*3b990*/  @!P0 BRA `(.L_x_12726) ;  /* 0xfffffffc00f08947 */ /* 0x004fea000383ffff */
[----:B------:R-:W-:Y:S05]  /*3b9a0*/  BRA `(.L_x_12953) ;  /* 0xffffff6c00407947 */ /* 0x000fea000383ffff */
.L_x_12731:
[----:B--2---:R2:W3:Y:S02]  /*3b9b0*/  SYNCS.PHASECHK.TRANS64.TRYWAIT P0, [R5+URZ+0x324c0], R10 ;  /* 0x0324c00a050075a7 */ /* 0x0044e4000800017f */
[----:B---3--:R-:W-:Y:S05]  /*3b9c0*/  @!P0 NANOSLEEP.SYNCS 0x989680 ;  /* 0x009896800000895d */ /* 0x008fea0003900000 */
[----:B------:R-:W3:Y:S02]  /*3b9d0*/  @!P0 SYNCS.PHASECHK.TRANS64 P0, [R5+URZ+0x324c0], R10 ;  /* 0x0324c00a050085a7 */ /* 0x000ee4000800007f */
[----:B---3--:R-:W-:Y:S05]  /*3b9e0*/  @!P0 BRA `(.L_x_12731) ;  /* 0xfffffffc00f08947 */ /* 0x008fea000383ffff */
[----:B------:R-:W-:Y:S05]  /*3b9f0*/  BRA `(.L_x_12954) ;  /* 0xffffff6c00c07947 */ /* 0x000fea000383ffff */
.L_x_12741:
[----:B-1----:R1:W2:Y:S02]  /*3ba00*/  SYNCS.PHASECHK.TRANS64.TRYWAIT P1, [R6+URZ+0x324a0], R7 ;  /* 0x0324a007060075a7 */ /* 0x0022a4000802017f */
[----:B--2---:R-:W-:Y:S05]  /*3ba10*/  @!P1 NANOSLEEP.SYNCS 0x989680 ;  /* 0x009896800000995d */ /* 0x004fea0003900000 */
[----:B------:R-:W2:Y:S02]  /*3ba20*/  @!P1 SYNCS.PHASECHK.TRANS64 P1, [R6+URZ+0x324a0], R7 ;  /* 0x0324a007060095a7 */ /* 0x000ea4000802007f */
[----:B--2---:R-:W-:Y:S05]  /*3ba30*/  @!P1 BRA `(.L_x_12741) ;  /* 0xfffffffc00f09947 */ /* 0x004fea000383ffff */
[----:B------:R-:W-:Y:S05]  /*3ba40*/  BRA `(.L_x_12955) ;  /* 0xffffff7400507947 */ /* 0x000fea000383ffff */
.L_x_12746:
[----:B--2---:R2:W3:Y:S02]  /*3ba50*/  SYNCS.PHASECHK.TRANS64.TRYWAIT P1, [R6+URZ+0x324c0], R7 ;  /* 0x0324c007060075a7 */ /* 0x0044e4000802017f */
[----:B---3--:R-:W-:Y:S05]  /*3ba60*/  @!P1 NANOSLEEP.SYNCS 0x989680 ;  /* 0x009896800000995d */ /* 0x008fea0003900000 */
[----:B------:R-:W3:Y:S02]  /*3ba70*/  @!P1 SYNCS.PHASECHK.TRANS64 P1, [R6+URZ+0x324c0], R7 ;  /* 0x0324c007060095a7 */ /* 0x000ee4000802007f */
[----:B---3--:R-:W-:Y:S05]  /*3ba80*/  @!P1 BRA `(.L_x_12746) ;  /* 0xfffffffc00f09947 */ /* 0x008fea000383ffff */
[----:B------:R-:W-:Y:S05]  /*3ba90*/  BRA `(.L_x_12956) ;  /* 0xffffff7400cc7947 */ /* 0x000fea000383ffff */
.L_x_12772:
[----:B--2---:R-:W2:Y:S01]  /*3baa0*/  S2R R4, SR_TID.X ;  /* 0x0000000000047919 */ /* 0x004ea20000002100 */
[----:B------:R-:W-:Y:S01]  /*3bab0*/  BSSY B0, `(.L_x_12957) ;  /* 0x000000a000007945 */ /* 0x000fe20003800000 */
[----:B------:R-:W-:Y:S02]  /*3bac0*/  IMAD.MOV.U32 R12, RZ, RZ, RZ ;  /* 0x000000ffff0c7224 */ /* 0x000fe400078e00ff */
        /* <DEDUP_REMOVED lines=8> */
.L_x_12958:
[----:B------:R-:W-:Y:S05]  /*3bb50*/  BSYNC B0 ;  /* 0x0000000000007941 */ /* 0x000fea0003800000 */
.L_x_12957:
[----:B------:R-:W-:Y:S05]  /*3bb60*/  BRA `(.L_x_12959) ;  /* 0xffffff8800607947 */ /* 0x000fea000383ffff */
.L_x_12774:
[----:B------:R-:W-:Y:S01]  /*3bb70*/  BSSY B0, `(.L_x_12960) ;  /* 0x0000006000007945 */ /* 0x000fe20003800000 */
[----:B0-----:R-:W-:-:S07]  /*3bb80*/  IMAD.MOV.U32 R15, RZ, RZ, -0x1 ;  /* 0xffffffffff0f7424 */ /* 0x001fce00078e00ff */
[----:B-1-3--:R-:W-:Y:S05]  /*3bb90*/  WARPSYNC.COLLECTIVE R15, `(.L_x_12961) ;  /* 0x000000000f0c7348 */ /* 0x00afea0003c00000 */
[----:B------:R-:W-:Y:S02]  /*3bba0*/  ELECT P6, UR62, PT ;  /* 0x00000000003e782f */ /* 0x000fe400038c0000 */
[----:B------:R-:W-:Y:S01]  /*3bbb0*/  MOV R14, UR62 ;  /* 0x0000003e000e7c02 */ /* 0x000fe20008000f00 */
[----:B-1-3--:R-:W-:Y:S10]  /*3bbc0*/  ENDCOLLECTIVE ;  /* 0x000000000000791b */ /* 0x00aff40003800000 */
.L_x_12961:
[----:B------:R-:W-:Y:S05]  /*3bbd0*/  BSYNC B0 ;  /* 0x0000000000007941 */ /* 0x000fea0003800000 */
.L_x_12960:
[----:B------:R-:W-:Y:S05]  /*3bbe0*/  BRA `(.L_x_12962) ;  /* 0xffffff88006c7947 */ /* 0x000fea000383ffff */
.L_x_12776:
[----:B--2---:R2:W3:Y:S02]  /*3bbf0*/  SYNCS.PHASECHK.TRANS64.TRYWAIT P0, [R0+URZ+0x32440], R2 ;  /* 0x03244002000075a7 */ /* 0x0044e4000800017f */
[----:B---3--:R-:W-:Y:S05]  /*3bc00*/  @!P0 NANOSLEEP.SYNCS 0x989680 ;  /* 0x009896800000895d */ /* 0x008fea0003900000 */
[----:B------:R-:W3:Y:S02]  /*3bc10*/  @!P0 SYNCS.PHASECHK.TRANS64 P0, [R0+URZ+0x32440], R2 ;  /* 0x03244002000085a7 */ /* 0x000ee4000800007f */
[----:B---3--:R-:W-:Y:S05]  /*3bc20*/  @!P0 BRA `(.L_x_12776) ;  /* 0xfffffffc00f08947 */ /* 0x008fea000383ffff */
[----:B------:R-:W-:Y:S05]  /*3bc30*/  BRA `(.L_x_12963) ;  /* 0xffffff8800cc7947 */ /* 0x000fea000383ffff */
.L_x_12780:
        /* <DEDUP_REMOVED lines=10> */
.L_x_12964:
[----:B------:R0:W-:Y:S01]  /*3bce0*/  STL [R1+0x488], R10 ;  /* 0x0004880a01007387 */ /* 0x0001e20000100800 */
[----:B------:R-:W-:Y:S02]  /*3bcf0*/  IMAD.MOV.U32 R13, RZ, RZ, R3 ;  /* 0x000000ffff0d7224 */ /* 0x000fe400078e0003 */
[----:B------:R-:W-:-:S07]  /*3bd00*/  IMAD.MOV.U32 R4, RZ, RZ, R14 ;  /* 0x000000ffff047224 */ /* 0x000fce00078e000e */
[----:B0-----:R-:W-:Y:S05]  /*3bd10*/  WARPSYNC.COLLECTIVE R15, `(.L_x_12965) ;  /* 0x000000000f087348 */ /* 0x001fea0003c00000 */
[----:B------:R1:W2:Y:S02]  /*3bd20*/  SHFL.IDX P6, R14, R13, R12, R11 ;  /* 0x0000000c0d0e7389 */ /* 0x0002a400000c000b */
[----:B012---:R-:W-:Y:S01]  /*3bd30*/  ENDCOLLECTIVE ;  /* 0x000000000000791b */ /* 0x007fe20003800000 */
.L_x_12965:
[----:B------:R-:W-:Y:S02]  /*3bd40*/  IMAD.MOV.U32 R13, RZ, RZ, R2 ;  /* 0x000000ffff0d7224 */ /* 0x000fe400078e0002 */
[----:B------:R-:W-:Y:S02]  /*3bd50*/  IMAD.MOV.U32 R12, RZ, RZ, 0x1 ;  /* 0x00000001ff0c7424 */ /* 0x000fe400078e00ff */
[----:B------:R-:W-:-:S07]  /*3bd60*/  IMAD.MOV.U32 R5, RZ, RZ, R14 ;  /* 0x000000ffff057224 */ /* 0x000fce00078e000e */
[----:B------:R-:W-:Y:S05]  /*3bd70*/  WARPSYNC.COLLECTIVE R15, `(.L_x_12966) ;  /* 0x000000000f087348 */ /* 0x000fea0003c00000 */
[----:B------:R0:W1:Y:S02]  /*3bd80*/  SHFL.IDX P6, R14, R13, R12, R11 ;  /* 0x0000000c0d0e7389 */ /* 0x00006400000c000b */
[----:B01----:R-:W-:Y:S01]  /*3bd90*/  ENDCOLLECTIVE ;  /* 0x000000000000791b */ /* 0x003fe20003800000 */
.L_x_12966:
[----:B------:R-:W-:Y:S02]  /*3bda0*/  IMAD.MOV.U32 R13, RZ, RZ, R3 ;  /* 0x000000ffff0d7224 */ /* 0x000fe400078e0003 */
[----:B------:R-:W-:Y:S02]  /*3bdb0*/  IMAD R0, R0, R7, RZ ;  /* 0x0000000700007224 */ /* 0x000fe400078e02ff */
[----:B------:R-:W-:-:S07]  /*3bdc0*/  IMAD.MOV.U32 R7, RZ, RZ, R14 ;  /* 0x000000ffff077224 */ /* 0x000fce00078e000e */
[----:B------:R-:W-:Y:S05]  /*3bdd0*/  WARPSYNC.COLLECTIVE R15, `(.L_x_12967) ;  /* 0x000000000f087348 */ /* 0x000fea0003c00000 */
[----:B------:R0:W1:Y:S02]  /*3bde0*/  SHFL.IDX P6, R14, R13, R12, R11 ;  /* 0x0000000c0d0e7389 */ /* 0x00006400000c000b */
[----:B01----:R-:W-:Y:S01]  /*3bdf0*/  ENDCOLLECTIVE ;  /* 0x000000000000791b */ /* 0x003fe20003800000 */
.L_x_12967:
        /* <DEDUP_REMOVED lines=10> */
.L_x_12968:
        /* <DEDUP_REMOVED lines=15> */
.L_x_12969:
        /* <DEDUP_REMOVED lines=19> */
.L_x_12970:
        /* <DEDUP_REMOVED lines=10> */
.L_x_12971:
        /* <DEDUP_REMOVED lines=13> */
.L_x_12972:
        /* <DEDUP_REMOVED lines=10> */
.L_x_12973:
        /* <DEDUP_REMOVED lines=13> */
.L_x_12974:
        /* <DEDUP_REMOVED lines=10> */
.L_x_12975:
        /* <DEDUP_REMOVED lines=13> */
.L_x_12976:
        /* <DEDUP_REMOVED lines=10> */
.L_x_12977:
        /* <DEDUP_REMOVED lines=11> */
.L_x_12978:
        /* <DEDUP_REMOVED lines=14> */
.L_x_12979:
[----:B------:R-:W-:Y:S01]  /*3c740*/  IMAD.MOV.U32 R3, RZ, RZ, R14 ;  /* 0x000000ffff037224 */ /* 0x000fe200078e000e */
[----:B------:R-:W-:Y:S06]  /*3c750*/  BRA `(.L_x_12980) ;  /* 0xffffff8c00547947 */ /* 0x000fec000383ffff */
.L_x_12784:
        /* <DEDUP_REMOVED lines=36> */
.L_x_12982:
[----:B------:R-:W-:Y:S05]  /*3c9a0*/  BSYNC B0 ;  /* 0x0000000000007941 */ /* 0x000fea0003800000 */
.L_x_12981:
        /* <DEDUP_REMOVED lines=10> */
.L_x_12983:
        /* <DEDUP_REMOVED lines=16> */
.L_x_12984:
        /* <DEDUP_REMOVED lines=15> */
.L_x_12985:
        /* <DEDUP_REMOVED lines=9> */
.L_x_12986:
        /* <DEDUP_REMOVED lines=15> */
.L_x_12987:
        /* <DEDUP_REMOVED lines=9> */
.L_x_12988:
        /* <DEDUP_REMOVED lines=15> */
.L_x_12989:
        /* <DEDUP_REMOVED lines=9> */
.L_x_12990:
        /* <DEDUP_REMOVED lines=15> */
.L_x_12991:
        /* <DEDUP_REMOVED lines=9> */
.L_x_12992:
        /* <DEDUP_REMOVED lines=14> */
.L_x_12993:
        /* <DEDUP_REMOVED lines=19> */
.L_x_12994:
[----:B------:R-:W-:Y:S02]  /*3d360*/  IMAD.MOV.U32 R13, RZ, RZ, R2 ;  /* 0x000000ffff0d7224 */ /* 0x000fe400078e0002 */
[----:B------:R-:W-:-:S07]  /*3d370*/  IMAD.MOV.U32 R6, RZ, RZ, R14 ;  /* 0x000000ffff067224 */ /* 0x000fce00078e000e */
[----:B------:R-:W-:Y:S05]  /*3d380*/  WARPSYNC.COLLECTIVE R15, `(.L_x_12995) ;  /* 0x000000000f087348 */ /* 0x000fea0003c00000 */
[----:B------:R0:W1:Y:S02]  /*3d390*/  SHFL.IDX P6, R14, R13, R12, R11 ;  /* 0x0000000c0d0e7389 */ /* 0x00006400000c000b */
[----:B01----:R-:W-:Y:S01]  /*3d3a0*/  ENDCOLLECTIVE ;  /* 0x000000000000791b */ /* 0x003fe20003800000 */
.L_x_12995:
[----:B------:R-:W-:Y:S02]  /*3d3b0*/  IMAD.MOV.U32 R13, RZ, RZ, R0 ;  /* 0x000000ffff0d7224 */ /* 0x000fe400078e0000 */
[----:B------:R-:W-:Y:S02]  /*3d3c0*/  IMAD.MOV.U32 R12, RZ, RZ, 0x7 ;  /* 0x00000007ff0c7424 */ /* 0x000fe400078e00ff */
[----:B------:R-:W-:-:S07]  /*3d3d0*/  IMAD.MOV.U32 R5, RZ, RZ, R14 ;  /* 0x000000ffff057224 */ /* 0x000fce00078e000e */
[----:B------:R-:W-:Y:S05]  /*3d3e0*/  WARPSYNC.COLLECTIVE R15, `(.L_x_12996) ;  /* 0x000000000f087348 */ /* 0x000fea0003c00000 */
[----:B------:R0:W1:Y:S02]  /*3d3f0*/  SHFL.IDX P6, R14, R13, R12, R11 ;  /* 0x0000000c0d0e7389 */ /* 0x00006400000c000b */
[----:B01----:R-:W-:Y:S01]  /*3d400*/  ENDCOLLECTIVE ;  /* 0x000000000000791b */ /* 0x003fe20003800000 */
.L_x_12996:
        /* <DEDUP_REMOVED lines=10> */
.L_x_12997:
        /* <DEDUP_REMOVED lines=9> */
.L_x_12789:
[----:B-1----:R1:W2:Y:S02]  /*3d540*/  SYNCS.PHASECHK.TRANS64.TRYWAIT P0, [R18+URZ+0x32420], R0 ;  /* 0x03242000120075a7 */ /* 0x0022a4000800017f */
[----:B--2---:R-:W-:Y:S05]  /*3d550*/  @!P0 NANOSLEEP.SYNCS 0x989680 ;  /* 0x009896800000895d */ /* 0x004fea0003900000 */
[----:B------:R-:W2:Y:S02]  /*3d560*/  @!P0 SYNCS.PHASECHK.TRANS64 P0, [R18+URZ+0x32420], R0 ;  /* 0x03242000120085a7 */ /* 0x000ea4000800007f */
[----:B--2---:R-:W-:Y:S05]  /*3d570*/  @!P0 BRA `(.L_x_12789) ;  /* 0xfffffffc00f08947 */ /* 0x004fea000383ffff */
[----:B------:R-:W-:Y:S05]  /*3d580*/  BRA `(.L_x_12999) ;  /* 0xffffff8c00707947 */ /* 0x000fea000383ffff */
.L_x_12793:
[----:B0-----:R0:W1:Y:S02]  /*3d590*/  SYNCS.PHASECHK.TRANS64.TRYWAIT P0, [R2+URZ+0x32460], R0 ;  /* 0x03246000020075a7 */ /* 0x001064000800017f */
[----:B-1----:R-:W-:Y:S05]  /*3d5a0*/  @!P0 NANOSLEEP.SYNCS 0x989680 ;  /* 0x009896800000895d */ /* 0x002fea0003900000 */
[----:B------:R-:W1:Y:S02]  /*3d5b0*/  @!P0 SYNCS.PHASECHK.TRANS64 P0, [R2+URZ+0x32460], R0 ;  /* 0x03246000020085a7 */ /* 0x000e64000800007f */
[----:B-1----:R-:W-:Y:S05]  /*3d5c0*/  @!P0 BRA `(.L_x_12793) ;  /* 0xfffffffc00f08947 */ /* 0x002fea000383ffff */
[----:B------:R-:W-:Y:S05]  /*3d5d0*/  BRA `(.L_x_13000) ;  /* 0xffffff8c00947947 */ /* 0x000fea000383ffff */
.L_x_12808:
[----:B0-----:R0:W1:Y:S02]  /*3d5e0*/  SYNCS.PHASECHK.TRANS64.TRYWAIT P0, [R2+URZ+0x32440], R6 ;  /* 0x03244006020075a7 */ /* 0x001064000800017f */
[----:B-1----:R-:W-:Y:S05]  /*3d5f0*/  @!P0 NANOSLEEP.SYNCS 0x989680 ;  /* 0x009896800000895d */ /* 0x002fea0003900000 */
[----:B------:R-:W1:Y:S02]  /*3d600*/  @!P0 SYNCS.PHASECHK.TRANS64 P0, [R2+URZ+0x32440], R6 ;  /* 0x03244006020085a7 */ /* 0x000e64000800007f */
[----:B-1----:R-:W-:Y:S05]  /*3d610*/  @!P0 BRA `(.L_x_12808) ;  /* 0xfffffffc00f08947 */ /* 0x002fea000383ffff */
[----:B------:R-:W-:Y:S05]  /*3d620*/  BRA `(.L_x_13001) ;  /* 0xffffff9400cc7947 */ /* 0x000fea000383ffff */
.L_x_12813:
[----:B-1----:R1:W2:Y:S02]  /*3d630*/  SYNCS.PHASECHK.TRANS64.TRYWAIT P0, [R2+URZ+0x32460], R6 ;  /* 0x03246006020075a7 */ /* 0x0022a4000800017f */
[----:B--2---:R-:W-:Y:S05]  /*3d640*/  @!P0 NANOSLEEP.SYNCS 0x989680 ;  /* 0x009896800000895d */ /* 0x004fea0003900000 */
[----:B------:R-:W2:Y:S02]  /*3d650*/  @!P0 SYNCS.PHASECHK.TRANS64 P0, [R2+URZ+0x32460], R6 ;  /* 0x03246006020085a7 */ /* 0x000ea4000800007f */
[----:B--2---:R-:W-:Y:S05]  /*3d660*/  @!P0 BRA `(.L_x_12813) ;  /* 0xfffffffc00f08947 */ /* 0x004fea000383ffff */
[----:B------:R-:W-:Y:S05]  /*3d670*/  BRA `(.L_x_13002) ;  /* 0xffffff9800487947 */ /* 0x000fea000383ffff */
.L_x_12824:
[----:B0-----:R0:W1:Y:S02]  /*3d680*/  SYNCS.PHASECHK.TRANS64.TRYWAIT P0, [R3+URZ+0x32440], R2 ;  /* 0x03244002030075a7 */ /* 0x001064000800017f */
[----:B-1----:R-:W-:Y:S05]  /*3d690*/  @!P0 NANOSLEEP.SYNCS 0x989680 ;  /* 0x009896800000895d */ /* 0x002fea0003900000 */
[----:B------:R-:W1:Y:S02]  /*3d6a0*/  @!P0 SYNCS.PHASECHK.TRANS64 P0, [R3+URZ+0x32440], R2 ;  /* 0x03244002030085a7 */ /* 0x000e64000800007f */
[----:B-1----:R-:W-:Y:S05]  /*3d6b0*/  @!P0 BRA `(.L_x_12824) ;  /* 0xfffffffc00f08947 */ /* 0x002fea000383ffff */
[----:B------:R-:W-:Y:S05]  /*3d6c0*/  BRA `(.L_x_13003) ;  /* 0xffffffa000307947 */ /* 0x000fea000383ffff */
.L_x_12829:
[----:B-1----:R1:W2:Y:S02]  /*3d6d0*/  SYNCS.PHASECHK.TRANS64.TRYWAIT P0, [R3+URZ+0x32460], R2 ;  /* 0x03246002030075a7 */ /* 0x0022a4000800017f */
[----:B--2---:R-:W-:Y:S05]  /*3d6e0*/  @!P0 NANOSLEEP.SYNCS 0x989680 ;  /* 0x009896800000895d */ /* 0x004fea0003900000 */
[----:B------:R-:W2:Y:S02]  /*3d6f0*/  @!P0 SYNCS.PHASECHK.TRANS64 P0, [R3+URZ+0x32460], R2 ;  /* 0x03246002030085a7 */ /* 0x000ea4000800007f */
[----:B--2---:R-:W-:Y:S05]  /*3d700*/  @!P0 BRA `(.L_x_12829) ;  /* 0xfffffffc00f08947 */ /* 0x004fea000383ffff */
[----:B------:R-:W-:Y:S05]  /*3d710*/  BRA `(.L_x_13004) ;  /* 0xffffffa000ac7947 */ /* 0x000fea000383ffff */
.L_x_12840:
[----:B0-----:R0:W1:Y:S02]  /*3d720*/  SYNCS.PHASECHK.TRANS64.TRYWAIT P0, [R3+URZ+0x32440], R2 ;  /* 0x03244002030075a7 */ /* 0x001064000800017f */
[----:B-1----:R-:W-:Y:S05]  /*3d730*/  @!P0 NANOSLEEP.SYNCS 0x989680 ;  /* 0x009896800000895d */ /* 0x002fea0003900000 */
[----:B------:R-:W1:Y:S02]  /*3d740*/  @!P0 SYNCS.PHASECHK.TRANS64 P0, [R3+URZ+0x32440], R2 ;  /* 0x03244002030085a7 */ /* 0x000e64000800007f */
[----:B-1----:R-:W-:Y:S05]  /*3d750*/  @!P0 BRA `(.L_x_12840) ;  /* 0xfffffffc00f08947 */ /* 0x002fea000383ffff */
[----:B------:R-:W-:Y:S05]  /*3d760*/  BRA `(.L_x_13005) ;  /* 0xffffffa8007c7947 */ /* 0x000fea000383ffff */
.L_x_12845:
[----:B-1----:R1:W2:Y:S02]  /*3d770*/  SYNCS.PHASECHK.TRANS64.TRYWAIT P0, [R3+URZ+0x32460], R2 ;  /* 0x03246002030075a7 */ /* 0x0022a4000800017f */
[----:B--2---:R-:W-:Y:S05]  /*3d780*/  @!P0 NANOSLEEP.SYNCS 0x989680 ;  /* 0x009896800000895d */ /* 0x004fea0003900000 */
[----:B------:R-:W2:Y:S02]  /*3d790*/  @!P0 SYNCS.PHASECHK.TRANS64 P0, [R3+URZ+0x32460], R2 ;  /* 0x03246002030085a7 */ /* 0x000ea4000800007f */
[----:B--2---:R-:W-:Y:S05]  /*3d7a0*/  @!P0 BRA `(.L_x_12845) ;  /* 0xfffffffc00f08947 */ /* 0x004fea000383ffff */
[----:B------:R-:W-:Y:S05]  /*3d7b0*/  BRA `(.L_x_13006) ;  /* 0xffffffa800f87947 */ /* 0x000fea000383ffff */
.L_x_12857:
[----:B------:R-:W4:Y:S01]  /*3d7c0*/  LDL R0, [R1+0x460] ;  /* 0x0004600001007983 */ /* 0x000f220000100800 */
[----:B------:R-:W-:Y:S01]  /*3d7d0*/  BSSY B0, `(.L_x_13007) ;  /* 0x0000008000007945 */ /* 0x000fe20003800000 */
[----:B------:R-:W-:Y:S02]  /*3d7e0*/  IMAD.MOV.U32 R12, RZ, RZ, RZ ;  /* 0x000000ffff0c7224 */ /* 0x000fe400078e00ff */
[----:B------:R-:W-:Y:S02]  /*3d7f0*/  IMAD.MOV.U32 R11, RZ, RZ, 0x1f ;  /* 0x0000001fff0b7424 */ /* 0x000fe400078e00ff */
[----:B0-----:R-:W-:Y:S02]  /*3d800*/  IMAD.MOV.U32 R15, RZ, RZ, -0x1 ;  /* 0xffffffffff0f7424 */ /* 0x001fe400078e00ff */
[----:B----4-:R-:W-:-:S07]  /*3d810*/  IMAD.MOV.U32 R13, RZ, RZ, R0 ;  /* 0x000000ffff0d7224 */ /* 0x010fce00078e0000 */
[----:B--23--:R-:W-:Y:S05]  /*3d820*/  WARPSYNC.COLLECTIVE R15, `(.L_x_13008) ;  /* 0x000000000f087348 */ /* 0x00cfea0003c00000 */
[----:B------:R0:W1:Y:S02]  /*3d830*/  SHFL.IDX P6, R14, R13, R12, R11 ;  /* 0x0000000c0d0e7389 */ /* 0x00006400000c000b */
[----:B0123--:R-:W-:Y:S01]  /*3d840*/  ENDCOLLECTIVE ;  /* 0x000000000000791b */ /* 0x00ffe20003800000 */
.L_x_13008:
[----:B------:R-:W-:Y:S05]  /*3d850*/  BSYNC B0 ;  /* 0x0000000000007941 */ /* 0x000fea0003800000 */
.L_x_13007:
        /* <DEDUP_REMOVED lines=9> */
.L_x_13009:
        /* <DEDUP_REMOVED lines=26> */
.L_x_13010:
        /* <DEDUP_REMOVED lines=8> */
.L_x_13011:
        /* <DEDUP_REMOVED lines=8> */
.L_x_13012:
        /* <DEDUP_REMOVED lines=8> */
.L_x_13013:
        /* <DEDUP_REMOVED lines=8> */
.L_x_13014:
        /* <DEDUP_REMOVED lines=9> */
.L_x_13015:
[----:B------:R-:W-:Y:S01]  /*3dd20*/  IMAD.MOV.U32 R9, RZ, RZ, R14 ;  /* 0x000000ffff097224 */ /* 0x000fe200078e000e */
[----:B------:R-:W-:Y:S06]  /*3dd30*/  BRA `(.L_x_13016) ;  /* 0xffffffb0003c7947 */ /* 0x000fec000383ffff */
.L_x_12860:
        /* <DEDUP_REMOVED lines=8> */
.L_x_13018:
[----:B------:R-:W-:Y:S05]  /*3ddc0*/  BSYNC B0 ;  /* 0x0000000000007941 */ /* 0x000fea0003800000 */
.L_x_13017:
        /* <DEDUP_REMOVED lines=10> */
.L_x_13019:
        /* <DEDUP_REMOVED lines=8> */
.L_x_13020:
        /* <DEDUP_REMOVED lines=8> */
.L_x_13021:
        /* <DEDUP_REMOVED lines=8> */
.L_x_13022:
        /* <DEDUP_REMOVED lines=9> */
.L_x_13023:
[----:B------:R-:W-:Y:S01]  /*3e080*/  IMAD.MOV.U32 R9, RZ, RZ, R14 ;  /* 0x000000ffff097224 */ /* 0x000fe200078e000e */
[----:B------:R-:W-:Y:S06]  /*3e090*/  BRA `(.L_x_13024) ;  /* 0xffffffb000107947 */ /* 0x000fec000383ffff */
.L_x_12862:
[----:B------:R-:W-:Y:S01]  /*3e0a0*/  BSSY B0, `(.L_x_13025) ;  /* 0x0000006000007945 */ /* 0x000fe20003800000 */
[----:B------:R-:W-:Y:S01]  /*3e0b0*/  PLOP3.LUT P6, PT, P6, PT, PT, 0x8, 0x0 ;  /* 0x000000000000781c */ /* 0x000fe200037ce170 */
[----:B------:R-:W-:-:S12]  /*3e0c0*/  IMAD.MOV.U32 R15, RZ, RZ, -0x1 ;  /* 0xffffffffff0f7424 */ /* 0x000fd800078e00ff */
[----:B0-----:R-:W-:Y:S05]  /*3e0d0*/  WARPSYNC.COLLECTIVE R15, `(.L_x_13026) ;  /* 0x000000000f087348 */ /* 0x001fea0003c00000 */
[----:B------:R-:W-:Y:S01]  /*3e0e0*/  VOTE.ANY R14, PT, P6 ;  /* 0x00000000000e7806 */ /* 0x000fe200030e0100 */
[----:B0-----:R-:W-:Y:S06]  /*3e0f0*/  ENDCOLLECTIVE ;  /* 0x000000000000791b */ /* 0x001fec0003800000 */
.L_x_13026:
[----:B------:R-:W-:Y:S05]  /*3e100*/  BSYNC B0 ;  /* 0x0000000000007941 */ /* 0x000fea0003800000 */
.L_x_13025:
        /* <DEDUP_REMOVED lines=10> */
.L_x_13027:
[----:B------:R-:W-:Y:S02]  /*3e1b0*/  IMAD.MOV.U32 R13, RZ, RZ, R6 ;  /* 0x000000ffff0d7224 */ /* 0x000fe400078e0006 */
[----:B------:R-:W-:-:S07]  /*3e1c0*/  IMAD.MOV.U32 R4, RZ, RZ, R14 ;  /* 0x000000ffff047224 */ /* 0x000fce00078e000e */
[----:B------:R-:W-:Y:S05]  /*3e1d0*/  WARPSYNC.COLLECTIVE R15, `(.L_x_13028) ;  /* 0x000000000f087348 */ /* 0x000fea0003c00000 */
[----:B------:R0:W1:Y:S02]  /*3e1e0*/  SHFL.IDX P6, R14, R13, R12, R11 ;  /* 0x0000000c0d0e7389 */ /* 0x00006400000c000b */
[----:B01----:R-:W-:Y:S01]  /*3e1f0*/  ENDCOLLECTIVE ;  /* 0x000000000000791b */ /* 0x003fe20003800000 */
.L_x_13028:
[----:B------:R-:W-:Y:S02]  /*3e200*/  IMAD.MOV.U32 R6, RZ, RZ, R14 ;  /* 0x000000ffff067224 */ /* 0x000fe400078e000e */
[----:B------:R-:W-:-:S05]  /*3e210*/  IMAD.IADD R10, R3, 0x1, R10 ;  /* 0x00000001030a7824 */ /* 0x000fca00078e020a */
[----:B------:R2:W-:Y:S01]  /*3e220*/  STL [R1+0x46c], R10 ;  /* 0x00046c0a01007387 */ /* 0x0005e20000100800 */
[----:B------:R-:W-:Y:S05]  /*3e230*/  BRA `(.L_x_13029) ;  /* 0xffffffac00f07947 */ /* 0x000fea000383ffff */
.L_x_12864:
        /* <DEDUP_REMOVED lines=8> */
.L_x_13031:
[----:B------:R-:W-:Y:S05]  /*3e2c0*/  BSYNC B0 ;  /* 0x0000000000007941 */ /* 0x000fea0003800000 */
.L_x_13030:
[----:B------:R-:W-:Y:S01]  /*3e2d0*/  IMAD.MOV.U32 R3, RZ, RZ, R14 ;  /* 0x000000ffff037224 */ /* 0x000fe200078e000e */
[----:B------:R-:W-:Y:S06]  /*3e2e0*/  BRA `(.L_x_13032) ;  /* 0xffffffac00dc7947 */ /* 0x000fec000383ffff */
.L_x_12870:
[----:B0-----:R0:W1:Y:S02]  /*3e2f0*/  SYNCS.PHASECHK.TRANS64.TRYWAIT P0, [R0+URZ+0x32420], R3 ;  /* 0x03242003000075a7 */ /* 0x001064000800017f */
[----:B-1----:R-:W-:Y:S05]  /*3e300*/  @!P0 NANOSLEEP.SYNCS 0x989680 ;  /* 0x009896800000895d */ /* 0x002fea0003900000 */
[----:B------:R-:W1:Y:S02]  /*3e310*/  @!P0 SYNCS.PHASECHK.TRANS64 P0, [R0+URZ+0x32420], R3 ;  /* 0x03242003000085a7 */ /* 0x000e64000800007f */
[----:B-1----:R-:W-:Y:S05]  /*3e320*/  @!P0 BRA `(.L_x_12870) ;  /* 0xfffffffc00f08947 */ /* 0x002fea000383ffff */
[----:B------:R-:W-:Y:S05]  /*3e330*/  BRA `(.L_x_13033) ;  /* 0xffffffb8007c7947 */ /* 0x000fea000383ffff */
.L_x_12871:
        /* <DEDUP_REMOVED lines=11> */
.L_x_13035:
[----:B------:R-:W-:Y:S05]  /*3e3f0*/  BSYNC B0 ;  /* 0x0000000000007941 */ /* 0x000fea0003800000 */
.L_x_13034:
[----:B------:R-:W-:Y:S05]  /*3e400*/  BRA `(.L_x_13036) ;  /* 0xffffffb800647947 */ /* 0x000fea000383ffff */
.L_x_12872:
[----:B------:R-:W-:Y:S01]  /*3e410*/  BSSY B0, `(.L_x_13037) ;  /* 0x0000006000007945 */ /* 0x000fe20003800000 */
[----:B------:R-:W-:-:S07]  /*3e420*/  IMAD.MOV.U32 R15, RZ, RZ, -0x1 ;  /* 0xffffffffff0f7424 */ /* 0x000fce00078e00ff */
[----:B01----:R-:W-:Y:S05]  /*3e430*/  WARPSYNC.COLLECTIVE R15, `(.L_x_13038) ;  /* 0x000000000f0c7348 */ /* 0x003fea0003c00000 */
[----:B------:R-:W-:Y:S02]  /*3e440*/  ELECT P6, UR62, PT ;  /* 0x00000000003e782f */ /* 0x000fe400038c0000 */
[----:B------:R-:W-:Y:S01]  /*3e450*/  MOV R14, UR62 ;  /* 0x0000003e000e7c02 */ /* 0x000fe20008000f00 */
[----:B01----:R-:W-:Y:S10]  /*3e460*/  ENDCOLLECTIVE ;  /* 0x000000000000791b */ /* 0x003ff40003800000 */
.L_x_13038:
[----:B------:R-:W-:Y:S05]  /*3e470*/  BSYNC B0 ;  /* 0x0000000000007941 */ /* 0x000fea0003800000 */
.L_x_13037:
[----:B------:R-:W-:Y:S05]  /*3e480*/  BRA `(.L_x_13039) ;  /* 0xffffffb800587947 */ /* 0x000fea000383ffff */
.L_x_12874:
[----:B0-----:R0:W1:Y:S02]  /*3e490*/  SYNCS.PHASECHK.TRANS64.TRYWAIT P0, [R6+URZ], R5 ;  /* 0x00000005060075a7 */ /* 0x001064000800017f */
[----:B-1----:R-:W-:Y:S05]  /*3e4a0*/  @!P0 NANOSLEEP.SYNCS 0x989680 ;  /* 0x009896800000895d */ /* 0x002fea0003900000 */
[----:B------:R-:W1:Y:S02]  /*3e4b0*/  @!P0 SYNCS.PHASECHK.TRANS64 P0, [R6+URZ], R5 ;  /* 0x00000005060085a7 */ /* 0x000e64000800007f */
[----:B-1----:R-:W-:Y:S05]  /*3e4c0*/  @!P0 BRA `(.L_x_12874) ;  /* 0xfffffffc00f08947 */ /* 0x002fea000383ffff */
[----:B------:R-:W-:Y:S05]  /*3e4d0*/  BRA `(.L_x_13040) ;  /* 0xffffffb800907947 */ /* 0x000fea000383ffff */
.L_x_12875:
[----:B-1----:R1:W2:Y:S02]  /*3e4e0*/  SYNCS.PHASECHK.TRANS64.TRYWAIT P0, [R7+URZ], R2 ;  /* 0x00000002070075a7 */ /* 0x0022a4000800017f */
[----:B--2---:R-:W-:Y:S05]  /*3e4f0*/  @!P0 NANOSLEEP.SYNCS 0x989680 ;  /* 0x009896800000895d */ /* 0x004fea0003900000 */
[----:B------:R-:W2:Y:S02]  /*3e500*/  @!P0 SYNCS.PHASECHK.TRANS64 P0, [R7+URZ], R2 ;  /* 0x00000002070085a7 */ /* 0x000ea4000800007f */
[----:B--2---:R-:W-:Y:S05]  /*3e510*/  @!P0 BRA `(.L_x_12875) ;  /* 0xfffffffc00f08947 */ /* 0x004fea000383ffff */
[----:B------:R-:W-:Y:S05]  /*3e520*/  BRA `(.L_x_13041) ;  /* 0xffffffb800847947 */ /* 0x000fea000383ffff */
.L_x_12877:
[----:B--2---:R2:W3:Y:S02]  /*3e530*/  SYNCS.PHASECHK.TRANS64.TRYWAIT P0, [R4+URZ], R5 ;  /* 0x00000005040075a7 */ /* 0x0044e4000800017f */
[----:B---3--:R-:W-:Y:S05]  /*3e540*/  @!P0 NANOSLEEP.SYNCS 0x989680 ;  /* 0x009896800000895d */ /* 0x008fea0003900000 */
[----:B------:R-:W3:Y:S02]  /*3e550*/  @!P0 SYNCS.PHASECHK.TRANS64 P0, [R4+URZ], R5 ;  /* 0x00000005040085a7 */ /* 0x000ee4000800007f */
[----:B---3--:R-:W-:Y:S05]  /*3e560*/  @!P0 BRA `(.L_x_12877) ;  /* 0xfffffffc00f08947 */ /* 0x008fea000383ffff */
[----:B------:R-:W-:Y:S05]  /*3e570*/  BRA `(.L_x_13042) ;  /* 0xffffffb800887947 */ /* 0x000fea000383ffff */
        .type           $_ZN7cutlass13device_kernelIN5flash11enable_sm90INS1_16FlashAttnFwdSm90INS1_25CollectiveMainloopFwdSm90ILi2EN4cute5tupleIJNS5_1CILi1EEES8_S8_EEENS6_IJNS7_ILi128EEENS7_ILi96EEENS7_ILi64EEEEEELi256ENS_6half_tEfNS_4arch4Sm90ELb0ELb1ELb0ELb1ELb0ELb1ELb1ELb1ELb0ELb1ELb1ELb0EEENS1_21CollectiveEpilogueFwdINS6_IJSA_NS7_ILi256EEESB_EEES9_SE_SG_Li256ELb1ELb1ELb1ELb0EEENS1_36VarlenDynamicPersistentTileSchedulerILi128ELi96ELi256ELi128ELb1ELb1ELb1ELb1ELb0ELb1EEEEEEEEEvNT_6ParamsE$_ZZN5flash25CollectiveMainloopFwdSm90ILi2EN4cute5tupleIJNS1_1CILi1EEES4_S4_EEENS2_IJNS3_ILi128EEENS3_ILi96EEENS3_ILi64EEEEEELi256EN7cutlass6half_tEfNSA_4arch4Sm90ELb0ELb1ELb0ELb1ELb0ELb1ELb1ELb1ELb0ELb1ELb1ELb0EE3mmaINS_16FlashAttnFwdSm90ISE_NS_21CollectiveEpilogueFwdINS2_IJS6_NS3_ILi256EEES7_EEES5_SB_SD_Li256ELb1ELb1ELb1ELb0EEENS_36VarlenDynamicPersistentTileSchedulerILi128ELi96ELi256ELi128ELb1ELb1ELb1ELb1ELb0ELb1EEEE13SharedStorageENS1_6TensorINS1_11ArrayEngineIfLm128EEENS1_6LayoutINS2_IJNS2_IJNS3_ILi2EEEST_NS3_ILi32EEEEEES4_S4_EEENS2_IJNS2_IJS4_ST_NS3_ILi4EEEEEENS3_ILi0EEESZ_EEEEEEENS_7SoftmaxILi2ELi0EEEEEbRKNSE_6ParamsENSA_25PipelineTmaAsyncNoClusterILi2ENSA_16PipelineTmaAsyncILi2EEEEES1B_RNSA_13PipelineStateILj2EEERT0_RT1_iRiRKNS_16SeqlenInfoQKNewKILb1ELb1EEENS2_IJiiiiEEERT_ENKUliT_T0_T1_E_clIZSF_ISO_S12_S14_EbS17_S1B_S1B_S1E_S1G_S1I_iS1J_S1N_S1O_S1Q_EUlRS1R_iE0_NS3_ILb1EEES1Y_EEDaiS1R_S1S_S1T_,@function
        .size           $_ZN7cutlass13device_kernelIN5flash11enable_sm90INS1_16FlashAttnFwdSm90INS1_25CollectiveMainloopFwdSm90ILi2EN4cute5tupleIJNS5_1CILi1EEES8_S8_EEENS6_IJNS7_ILi128EEENS7_ILi96EEENS7_ILi64EEEEEELi256ENS_6half_tEfNS_4arch4Sm90ELb0ELb1ELb0ELb1ELb0ELb1ELb1ELb1ELb0ELb1ELb1ELb0EEENS1_21CollectiveEpilogueFwdINS6_IJSA_NS7_ILi256EEESB_EEES9_SE_SG_Li256ELb1ELb1ELb1ELb0EEENS1_36VarlenDynamicPersistentTileSchedulerILi128ELi96ELi256ELi128ELb1ELb1ELb1ELb1ELb0ELb1EEEEEEEEEvNT_6ParamsE$_ZZN5flash25CollectiveMainloopFwdSm90ILi2EN4cute5tupleIJNS1_1CILi1EEES4_S4_EEENS2_IJNS3_ILi128EEENS3_ILi96EEENS3_ILi64EEEEEELi256EN7cutlass6half_tEfNSA_4arch4Sm90ELb0ELb1ELb0ELb1ELb0ELb1ELb1ELb1ELb0ELb1ELb1ELb0EE3mmaINS_16FlashAttnFwdSm90ISE_NS_21CollectiveEpilogueFwdINS2_IJS6_NS3_ILi256EEES7_EEES5_SB_SD_Li256ELb1ELb1ELb1ELb0EEENS_36VarlenDynamicPersistentTileSchedulerILi128ELi96ELi256ELi128ELb1ELb1ELb1ELb1ELb0ELb1EEEE13SharedStorageENS1_6TensorINS1_11ArrayEngineIfLm128EEENS1_6LayoutINS2_IJNS2_IJNS3_ILi2EEEST_NS3_ILi32EEEEEES4_S4_EEENS2_IJNS2_IJS4_ST_NS3_ILi4EEEEEENS3_ILi0EEESZ_EEEEEEENS_7SoftmaxILi2ELi0EEEEEbRKNSE_6ParamsENSA_25PipelineTmaAsyncNoClusterILi2ENSA_16PipelineTmaAsyncILi2EEEEES1B_RNSA_13PipelineStateILj2EEERT0_RT1_iRiRKNS_16SeqlenInfoQKNewKILb1ELb1EEENS2_IJiiiiEEERT_ENKUliT_T0_T1_E_clIZSF_ISO_S12_S14_EbS17_S1B_S1B_S1E_S1G_S1I_iS1J_S1N_S1O_S1Q_EUlRS1R_iE0_NS3_ILb1EEES1Y_EEDaiS1R_S1S_S1T_,(.L_x_15027 - $_ZN7cutlass13device_kernelIN5flash11enable_sm90INS1_16FlashAttnFwdSm90INS1_25CollectiveMainloopFwdSm90ILi2EN4cute5tupleIJNS5_1CILi1EEES8_S8_EEENS6_IJNS7_ILi128EEENS7_ILi96EEENS7_ILi64EEEEEELi256ENS_6half_tEfNS_4arch4Sm90ELb0ELb1ELb0ELb1ELb0ELb1ELb1ELb1ELb0ELb1ELb1ELb0EEENS1_21CollectiveEpilogueFwdINS6_IJSA_NS7_ILi256EEESB_EEES9_SE_SG_Li256ELb1ELb1ELb1ELb0EEENS1_36VarlenDynamicPersistentTileSchedulerILi128ELi96ELi256ELi128ELb1ELb1ELb1ELb1ELb0ELb1EEEEEEEEEvNT_6ParamsE$_ZZN5flash25CollectiveMainloopFwdSm90ILi2EN4cute5tupleIJNS1_1CILi1EEES4_S4_EEENS2_IJNS3_ILi128EEENS3_ILi96EEENS3_ILi64EEEEEELi256EN7cutlass6half_tEfNSA_4arch4Sm90ELb0ELb1ELb0ELb1ELb0ELb1ELb1ELb1ELb0ELb1ELb1ELb0EE3mmaINS_16FlashAttnFwdSm90ISE_NS_21CollectiveEpilogueFwdINS2_IJS6_NS3_ILi256EEES7_EEES5_SB_SD_Li256ELb1ELb1ELb1ELb0EEENS_36VarlenDynamicPersistentTileSchedulerILi128ELi96ELi256ELi128ELb1ELb1ELb1ELb1ELb0ELb1EEEE13SharedStorageENS1_6TensorINS1_11ArrayEngineIfLm128EEENS1_6LayoutINS2_IJNS2_IJNS3_ILi2EEEST_NS3_ILi32EEEEEES4_S4_EEENS2_IJNS2_IJS4_ST_NS3_ILi4EEEEEENS3_ILi0EEESZ_EEEEEEENS_7SoftmaxILi2ELi0EEEEEbRKNSE_6ParamsENSA_25PipelineTmaAsyncNoClusterILi2ENSA_16PipelineTmaAsyncILi2EEEEES1B_RNSA_13PipelineStateILj2EEERT0_RT1_iRiRKNS_16SeqlenInfoQKNewKILb1ELb1EEENS2_IJiiiiEEERT_ENKUliT_T0_T1_E_clIZSF_ISO_S12_S14_EbS17_S1B_S1B_S1E_S1G_S1I_iS1J_S1N_S1O_S1Q_EUlRS1R_iE0_NS3_ILb1EEES1Y_EEDaiS1R_S1S_S1T_)
$_ZN7cutlass13device_kernelIN5flash11enable_sm90INS1_16FlashAttnFwdSm90INS1_25CollectiveMainloopFwdSm90ILi2EN4cute5tupleIJNS5_1CILi1EEES8_S8_EEENS6_IJNS7_ILi128EEENS7_ILi96EEENS7_ILi64EEEEEELi256ENS_6half_tEfNS_4arch4Sm90ELb0ELb1ELb0ELb1ELb0ELb1ELb1ELb1ELb0ELb1ELb1ELb0EEENS1_21CollectiveEpilogueFwdINS6_IJSA_NS7_ILi256EEESB_EEES9_SE_SG_Li256ELb1ELb1ELb1ELb0EEENS1_36VarlenDynamicPersistentTileSchedulerILi128ELi96ELi256ELi128ELb1ELb1ELb1ELb1ELb0ELb1EEEEEEEEEvNT_6ParamsE$_ZZN5flash25CollectiveMainloopFwdSm90ILi2EN4cute5tupleIJNS1_1CILi1EEES4_S4_EEENS2_IJNS3_ILi128EEENS3_ILi96EEENS3_ILi64EEEEEELi256EN7cutlass6half_tEfNSA_4arch4Sm90ELb0ELb1ELb0ELb1ELb0ELb1ELb1ELb1ELb0ELb1ELb1ELb0EE3mmaINS_16FlashAttnFwdSm90ISE_NS_21CollectiveEpilogueFwdINS2_IJS6_NS3_ILi256EEES7_EEES5_SB_SD_Li256ELb1ELb1ELb1ELb0EEENS_36VarlenDynamicPersistentTileSchedulerILi128ELi96ELi256ELi128ELb1ELb1ELb1ELb1ELb0ELb1EEEE13SharedStorageENS1_6TensorINS1_11ArrayEngineIfLm128EEENS1_6LayoutINS2_IJNS2_IJNS3_ILi2EEEST_NS3_ILi32EEEEEES4_S4_EEENS2_IJNS2_IJS4_ST_NS3_ILi4EEEEEENS3_ILi0EEESZ_EEEEEEENS_7SoftmaxILi2ELi0EEEEEbRKNSE_6ParamsENSA_25PipelineTmaAsyncNoClusterILi2ENSA_16PipelineTmaAsyncILi2EEEEES1B_RNSA_13PipelineStateILj2EEERT0_RT1_iRiRKNS_16SeqlenInfoQKNewKILb1ELb1EEENS2_IJiiiiEEERT_ENKUliT_T0_T1_E_clIZSF_ISO_S12_S14_EbS17_S1B_S1B_S1E_S1G_S1I_iS1J_S1N_S1O_S1Q_EUlRS1R_iE0_NS3_ILb1EEES1Y_EEDaiS1R_S1S_S1T_:
[----:B------:R-:W-:Y:S02]  /*3e580*/  ULDC UR4, c[0x0][0x20] ;  /* 0x0000080000047ab9 */ /* 0x000fe40000000800 */
[----:B------:R-:W-:-:S09]  /*3e590*/  UIADD3 UR4, -UR4, UR5, URZ ;  /* 0x0000000504047290 */ /* 0x000fd2000fffe13f */
[----:B------:R-:W2:Y:S04]  /*3e5a0*/  LDL.64 R8, [UR4+0x18] ;  /* 0x00001804ff087983 */ /* 0x000ea80008100a00 */
[----:B------:R-:W3:Y:S01]  /*3e5b0*/  LDL.64 R4, [UR4] ;  /* 0x00000004ff047983 */ /* 0x000ee20008100a00 */
[----:B------:R-:W-:-:S03]  /*3e5c0*/  ULDC.64 UR6, c[0x0][0x208] ;  /* 0x0000820000067ab9 */ /* 0x000fc60000000a00 */
[----:B--2---:R-:W2:Y:S04]  /*3e5d0*/  LD.E R6, desc[UR6][R8.64+0x1c] ;  /* 0x00001c0608067980 */ /* 0x004ea8000c101900 */
[----:B---3--:R0:W5:Y:S04]  /*3e5e0*/  LD.E R0, desc[UR6][R4.64] ;  /* 0x0000000604007980 */ /* 0x008168000c101900 */
[----:B------:R0:W5:Y:S01]  /*3e5f0*/  LD.E R3, desc[UR6][R4.64+0x4] ;  /* 0x0000040604037980 */ /* 0x000162000c101900 */
[----:B------:R-:W-:Y:S01]  /*3e600*/  BSSY B1, `(.L_x_13043) ;  /* 0x0000007000017945 */ /* 0x000fe20003800000 */
[----:B------:R-:W-:Y:S01]  /*3e610*/  IMAD.MOV.U32 R7, RZ, RZ, R41 ;  /* 0x000000ffff077224 */ /* 0x000fe200078e0029 */
[----:B--2---:R-:W-:-:S04]  /*3e620*/  LOP3.LUT R6, R6, 0x1, RZ, 0xfc, !PT ;  /* 0x0000000106067812 */ /* 0x004fc800078efcff */
[----:B------:R-:W-:Y:S01]  /*3e630*/  ISETP.NE.AND P0, PT, R6, 0x3, PT ;  /* 0x000000030600780c */ /* 0x000fe20003f05270 */
[----:B------:R-:W-:-:S12]  /*3e640*/  IMAD.MOV.U32 R6, RZ, RZ, R32 ;  /* 0x000000ffff067224 */ /* 0x000fd800078e0020 */
[----:B0-----:R-:W-:Y:S05]  /*3e650*/  @!P0 BRA `(.L_x_13044) ;  /* 0x0000000000048947 */ /* 0x001fea0003800000 */
[----:B------:R-:W-:Y:S01]  /*3e660*/  BPT.TRAP 0x1 ;  /* 0x000000040000795c */ /* 0x000fe20000300000 */
.L_x_13044:
[----:B------:R-:W-:Y:S05]  /*3e670*/  BSYNC B1 ;  /* 0x0000000000017941 */ /* 0x000fea0003800000 */
.L_x_13043:
        /* <DEDUP_REMOVED lines=13> */
.L_x_13046:
[----:B------:R-:W-:Y:S05]  /*3e750*/  BSYNC B1 ;  /* 0x0000000000017941 */ /* 0x000fea0003800000 */
.L_x_13045:
        /* <DEDUP_REMOVED lines=8> */
.L_x_13048:
[----:B------:R-:W-:Y:S05]  /*3e7e0*/  BSYNC B1 ;  /* 0x0000000000017941 */ /* 0x000fea0003800000 */
.L_x_13047:
[----:B------:R-:W2:Y:S04]  /*3e7f0*/  LDL.64 R12, [UR4] ;  /* 0x00000004ff0c7983 */ /* 0x000ea80008100a00 */
[----:B------:R-:W3:Y:S04]  /*3e800*/  LDL.64 R4, [UR4+0x28] ;  /* 0x00002804ff047983 */ /* 0x000ee80008100a00 */
[----:B0----5:R-:W4:Y:S04]  /*3e810*/  LDL.64 R10, [UR4+0x20] ;  /* 0x00002004ff0a7983 */ /* 0x021f280008100a00 */
[----:B------:R-:W4:Y:S04]  /*3e820*/  LDL.64 R8, [UR4+0x8] ;  /* 0x00000804ff087983 */ /* 0x000f280008100a00 */
[----:B--2---:R-:W2:Y:S04]  /*3e830*/  LD.E R3, desc[UR6][R12.64] ;  /* 0x000000060c037980 */ /* 0x004ea8000c101900 */
[----:B---3--:R-:W2:Y:S01]  /*3e840*/  LD.E.64 R4, desc[UR6][R4.64] ;  /* 0x0000000604047980 */ /* 0x008ea2000c101b00 */
[----:B------:R-:W-:Y:S05]  /*3e850*/  WARPSYNC.ALL ;  /* 0x0000000000007948 */ /* 0x000fea0003800000 */
[----:B----4-:R0:W-:Y:S04]  /*3e860*/  ST.E desc[UR6][R8.64], RZ ;  /* 0x000000ff08007985 */ /* 0x0101e8000c101906 */
[----:B------:R-:W3:Y:S01]  /*3e870*/  LD.E.64 R12, desc[UR6][R10.64] ;  /* 0x000000060a0c7980 */ /* 0x000ee2000c101b00 */
[----:B--2---:R-:W-:Y:S01]  /*3e880*/  IMAD R4, R3, 0x300, R4 ;  /* 0x0000030003047824 */ /* 0x004fe200078e0204 */
[----:B------:R-:W-:Y:S01]  /*3e890*/  R2UR UR11, R5 ;  /* 0x00000000050b72ca */ /* 0x000fe200000e0000 */
[----:B------:R-:W-:Y:S01]  /*3e8a0*/  WARPGROUP.ARRIVE ;  /* 0x00000000000079c5 */ /* 0x000fe20000000000 */
[----:B------:R-:W-:-:S02]  /*3e8b0*/  IMAD.MOV.U32 R0, RZ, RZ, 0x1 ;  /* 0x00000001ff007424 */ /* 0x000fc400078e00ff */
        /* <DEDUP_REMOVED lines=8> */
[----:B------:R-:W-:Y:S01]  /*3e940*/  WARPGROUP.ARRIVE ;  /* 0x00000000000079c5 */ /* 0x000fe20000000000 */
[----:B------:R-:W-:-:S03]  /*3e950*/  IMAD.MOV.U32 R15, RZ, RZ, R5 ;  /* 0x000000ffff0f7224 */ /* 0x000fc600078e0005 */
        /* <DEDUP_REMOVED lines=23> */
[----:B------:R-:W-:-:S03]  /*3ead0*/  WARPGROUP.ARRIVE ;  /* 0x00000000000079c5 */ /* 0x000fc60000000000 */
[----:B------:R-:W-:Y:S01]  /*3eae0*/  R2UR UR10, R4 ;  /* 0x00000000040a72ca */ /* 0x000fe200000e0000 */
[----:B--2---:R-:W-:Y:S01]  /*3eaf0*/  VIADD R10, R10, 0x6 ;  /* 0x000000060a0a7836 */ /* 0x004fe20000000000 */
[----:B------:R-:W-:-:S04]  /*3eb00*/  R2UR UR9, R11 ;  /* 0x000000000b0972ca */ /* 0x000fc800000e0000 */
[----:B------:R-:W-:-:S13]  /*3eb10*/  R2UR UR8, R10 ;  /* 0x000000000a0872ca */ /* 0x000fda00000e0000 */
[----:B------:R-:W-:Y:S03]  /*3eb20*/  HGMMA.64x96x16.F32 R24, gdesc[UR8], R24, gsb0 ;  /* 0x01600000081879f0 */ /* 0x000fe60008000818 */
[----:B------:R-:W-:Y:S02]  /*3eb30*/  WARPGROUP.DEPBAR.LE gsb0, 0x0 ;  /* 0x00008000000079c5 */ /* 0x000fe40000010000 */
[----:B------:R0:W-:Y:S04]  /*3eb40*/  ST.E desc[UR6][R8.64], R0 ;  /* 0x0000000008007985 */ /* 0x0001e8000c101906 */
[----:B------:R-:W2:Y:S04]  /*3eb50*/  LDL.64 R4, [UR4+0x38] ;  /* 0x00003804ff047983 */ /* 0x000ea80008100a00 */
[----:B--2---:R-:W2:Y:S04]  /*3eb60*/  LD.E R3, desc[UR6][R4.64] ;  /* 0x0000000604037980 */ /* 0x004ea8000c101900 */
[----:B------:R-:W3:Y:S01]  /*3eb70*/  LDL.64 R4, [UR4+0x30] ;  /* 0x00003004ff047983 */ /* 0x000ee20008100a00 */
[----:B------:R-:W-:Y:S01]  /*3eb80*/  BSSY B1, `(.L_x_13050) ;  /* 0x0000008000017945 */ /* 0x000fe20003800000 */
[----:B--2---:R-:W-:-:S04]  /*3eb90*/  LEA.HI R10, R3, R3, RZ, 0x1 ;  /* 0x00000003030a7211 */ /* 0x004fc800078f08ff */
[----:B------:R-:W-:-:S05]  /*3eba0*/  LOP3.LUT R10, R10, 0xfffffffe, RZ, 0xc0, !PT ;  /* 0xfffffffe0a0a7812 */ /* 0x000fca00078ec0ff */
[----:B------:R-:W-:Y:S01]  /*3ebb0*/  IMAD.IADD R10, R3, 0x1, -R10 ;  /* 0x00000001030a7824 */ /* 0x000fe200078e0a0a */
[----:B---3--:R-:W-:-:S04]  /*3ebc0*/  MOV R3, R4 ;  /* 0x0000000400037202 */ /* 0x008fc80000000f00 */
[----:B------:R-:W-:-:S04]  /*3ebd0*/  SHF.L.U32 R10, R10, 0x1f, RZ ;  /* 0x0000001f0a0a7819 */ /* 0x000fc800000006ff */
[----:B------:R-:W1:Y:S02]  /*3ebe0*/  SYNCS.PHASECHK.TRANS64.TRYWAIT P0, [R3+URZ+0x32410], R10 ;  /* 0x0324100a030075a7 */ /* 0x000e64000800017f */
[----:B01----:R-:W-:Y:S05]  /*3ebf0*/  @!P0 BRA `(.L_x_13051) ;  /* 0x000000ac00d08947 */ /* 0x003fea0003800000 */
.L_x_13074:
[----:B------:R-:W-:Y:S05]  /*3ec00*/  BSYNC B1 ;  /* 0x0000000000017941 */ /* 0x000fea0003800000 */
.L_x_13050:
[----:B------:R-:W0:Y:S04]  /*3ec10*/  LDL.64 R4, [UR4+0x40] ;  /* 0x00004004ff047983 */ /* 0x000e280008100a00 */
[----:B------:R-:W2:Y:S04]  /*3ec20*/  LDL.64 R8, [UR4] ;  /* 0x00000004ff087983 */ /* 0x000ea80008100a00 */
[----:B0-----:R-:W3:Y:S04]  /*3ec30*/  LD.E R10, desc[UR6][R4.64+0x1c] ;  /* 0x00001c06040a7980 */ /* 0x001ee8000c101900 */
[----:B--2---:R0:W5:Y:S04]  /*3ec40*/  LD.E R3, desc[UR6][R8.64] ;  /* 0x0000000608037980 */ /* 0x004168000c101900 */
[----:B------:R0:W5:Y:S01]  /*3ec50*/  LD.E R12, desc[UR6][R8.64+0x4] ;  /* 0x00000406080c7980 */ /* 0x000162000c101900 */
[----:B------:R-:W-:Y:S01]  /*3ec60*/  BSSY B1, `(.L_x_13052) ;  /* 0x0000005000017945 */ /* 0x000fe20003800000 */
[----:B---3--:R-:W-:-:S04]  /*3ec70*/  LOP3.LUT R10, R10, 0x1, RZ, 0xfc, !PT ;  /* 0x000000010a0a7812 */ /* 0x008fc800078efcff */
[----:B------:R-:W-:-:S13]  /*3ec80*/  ISETP.NE.AND P0, PT, R10, 0x3, PT ;  /* 0x000000030a00780c */ /* 0x000fda0003f05270 */
[----:B0-----:R-:W-:Y:S05]  /*3ec90*/  @!P0 BRA `(.L_x_13053) ;  /* 0x0000000000048947 */ /* 0x001fea0003800000 */
[----:B------:R-:W-:Y:S01]  /*3eca0*/  BPT.TRAP 0x1 ;  /* 0x000000040000795c */ /* 0x000fe20000300000 */
.L_x_13053:
[----:B------:R-:W-:Y:S05]  /*3ecb0*/  BSYNC B1 ;  /* 0x0000000000017941 */ /* 0x000fea0003800000 */
.L_x_13052:
        /* <DEDUP_REMOVED lines=13> */
.L_x_13055:
[----:B------:R-:W-:Y:S05]  /*3ed90*/  BSYNC B1 ;  /* 0x0000000000017941 */ /* 0x000fea0003800000 */
.L_x_13054:
        /* <DEDUP_REMOVED lines=8> */
.L_x_13057:
[----:B------:R-:W-:Y:S05]  /*3ee20*/  BSYNC B1 ;  /* 0x0000000000017941 */ /* 0x000fea0003800000 */
.L_x_13056:
[----:B------:R-:W2:Y:S04]  /*3ee30*/  LDL.64 R4, [UR4] ;  /* 0x00000004ff047983 */ /* 0x000ea80008100a00 */
[----:B------:R-:W3:Y:S04]  /*3ee40*/  LDL.64 R12, [UR4+0x58] ;  /* 0x00005804ff0c7983 */ /* 0x000ee80008100a00 */
[----:B------:R-:W4:Y:S04]  /*3ee50*/  LDL.64 R8, [UR4+0x48] ;  /* 0x00004804ff087983 */ /* 0x000f280008100a00 */
[----:B0----5:R-:W3:Y:S04]  /*3ee60*/  LDL.64 R10, [UR4+0x50] ;  /* 0x00005004ff0a7983 */ /* 0x021ee80008100a00 */
[----:B------:R-:W3:Y:S04]  /*3ee70*/  LDL.LU R16, [R1+0x48c] ;  /* 0x00048c0001107983 */ /* 0x000ee80000300800 */
[----:B--2---:R-:W2:Y:S04]  /*3ee80*/  LD.E R3, desc[UR6][R4.64] ;  /* 0x0000000604037980 */ /* 0x004ea8000c101900 */
[----:B----4-:R-:W4:Y:S04]  /*3ee90*/  LD.E R14, desc[UR6][R8.64] ;  /* 0x00000006080e7980 */ /* 0x010f28000c101900 */
[----:B---3--:R-:W2:Y:S04]  /*3eea0*/  LD.E.64 R4, desc[UR6][R12.64] ;  /* 0x000000060c047980 */ /* 0x008ea8000c101b00 */
[----:B------:R-:W3:Y:S01]  /*3eeb0*/  LD.E.64 R12, desc[UR6][R10.64] ;  /* 0x000000060a0c7980 */ /* 0x000ee2000c101b00 */
[----:B------:R-:W-:Y:S05]  /*3eec0*/  WARPSYNC.ALL ;  /* 0x0000000000007948 */ /* 0x000fea0003800000 */
[----:B------:R-:W-:Y:S01]  /*3eed0*/  WARPGROUP.ARRIVE ;  /* 0x00000000000079c5 */ /* 0x000fe20000000000 */
[----:B----4-:R-:W-:Y:S01]  /*3eee0*/  ISETP.NE.U32.AND P0, PT, R14, RZ, PT ;  /* 0x000000ff0e00720c */ /* 0x010fe20003f05070 */
[----:B--2---:R-:W-:Y:S01]  /*3eef0*/  IMAD R4, R3, 0xc00, R4 ;  /* 0x00000c0003047824 */ /* 0x004fe200078e0204 */
[----:B------:R-:W-:-:S04]  /*3ef00*/  R2UR UR11, R5 ;  /* 0x00000000050b72ca */ /* 0x000fc800000e0000 */
[----:B------:R-:W-:Y:S02]  /*3ef10*/  R2UR UR10, R4 ;  /* 0x00000000040a72ca */ /* 0x000fe400000e0000 */
[----:B---3--:R-:W-:Y:S02]  /*3ef20*/  R2UR UR8, R12 ;  /* 0x000000000c0872ca */ /* 0x008fe400000e0000 */
[----:B------:R-:W-:-:S03]  /*3ef30*/  R2UR UR9, R13 ;  /* 0x000000000d0972ca */ /* 0x000fc600000e0000 */
[----:B------:R-:W-:-:S10]  /*3ef40*/  VOTEU.ANY UP0, P0 ;  /* 0x00000000003f7886 */ /* 0x000fd40000000100 */
        /* <DEDUP_REMOVED lines=176> */
[----:B------:R-:W0:Y:S02]  /*3fa50*/  S2R R216, SR_TID.X ;  /* 0x0000000000d87919 */ /* 0x000e240000002100 */
[----:B0-----:R-:W-:Y:S01]  /*3fa60*/  LOP3.LUT P1, RZ, R216, 0x7f, RZ, 0xc0, !PT ;  /* 0x0000007fd8ff7812 */ /* 0x001fe2000782c0ff */
[----:B--2---:R-:W-:Y:S01]  /*3fa70*/  VIADD R10, R10, 0xc06 ;  /* 0x00000c060a0a7836 */ /* 0x004fe20000000000 */
[----:B------:R-:W-:-:S04]  /*3fa80*/  R2UR UR9, R11 ;  /* 0x000000000b0972ca */ /* 0x000fc800000e0000 */
[----:B------:R-:W-:-:S13]  /*3fa90*/  R2UR UR8, R10 ;  /* 0x000000000a0872ca */ /* 0x000fda00000e0000 */
[----:B------:R-:W-:Y:S03]  /*3faa0*/  HGMMA.64x96x16.F32 R24, gdesc[UR8], R24, gsb0 ;  /* 0x01600000081879f0 */ /* 0x000fe60008000818 */
[----:B------:R-:W-:Y:S02]  /*3fab0*/  WARPGROUP.DEPBAR.LE gsb0, 0x0 ;  /* 0x00008000000079c5 */ /* 0x000fe40000010000 */
[----:B------:R0:W-:Y:S04]  /*3fac0*/  ST.E desc[UR6][R8.64], R0 ;  /* 0x0000000008007985 */ /* 0x0001e8000c101906 */
[----:B------:R-:W2:Y:S04]  /*3fad0*/  @!P1 LDL.64 R4, [UR4] ;  /* 0x00000004ff049983 */ /* 0x000ea80008100a00 */
[----:B0-----:R-:W3:Y:S01]  /*3fae0*/  @!P1 LDL.64 R8, [UR4+0x18] ;  /* 0x00001804ff089983 */ /* 0x001ee20008100a00 */
[----:B------:R-:W-:-:S04]  /*3faf0*/  SHF.R.U32.HI R3, RZ, 0x7, R216 ;  /* 0x00000007ff037819 */ /* 0x000fc800000116d8 */
[----:B------:R-:W-:-:S05]  /*3fb00*/  IADD3 R3, -R3, 0xb, RZ ;  /* 0x0000000b03037810 */ /* 0x000fca0007ffe1ff */
[----:B------:R0:W-:Y:S06]  /*3fb10*/  BAR.ARV R3, 0x100 ;  /* 0x000400030000751d */ /* 0x0001ec0000002000 */
[----:B--2---:R-:W2:Y:S04]  /*3fb20*/  @!P1 LD.E R4, desc[UR6][R4.64] ;  /* 0x0000000604049980 */ /* 0x004ea8000c101900 */
[----:B---3--:R-:W3:Y:S02]  /*3fb30*/  @!P1 LD.E.64 R8, desc[UR6][R8.64+0x30] ;  /* 0x0000300608089980 */ /* 0x008ee4000c101b00 */
[----:B---3--:R-:W-:-:S05]  /*3fb40*/  @!P1 MOV R11, R8 ;  /* 0x00000008000b9202 */ /* 0x008fca0000000f00 */
[----:B--2---:R-:W-:-:S05]  /*3fb50*/  @!P1 IMAD R10, R4, 0x8, R11 ;  /* 0x00000008040a9824 */ /* 0x004fca00078e020b */
[----:B------:R-:W-:-:S04]  /*3fb60*/  @!P1 PRMT R10, RZ, 0x654, R10 ;  /* 0x00000654ff0a9816 */ /* 0x000fc8000000000a */
[----:B------:R1:W-:Y:S01]  /*3fb70*/  @!P1 SYNCS.ARRIVE.TRANS64.RED.A1T0 RZ, [R10+URZ], RZ ;  /* 0x000000ff0aff99a7 */ /* 0x0003e2000810043f */
[----:B------:R-:W2:Y:S04]  /*3fb80*/  LD.E R11, desc[UR6][R6.64+0x24] ;  /* 0x00002406060b7980 */ /* 0x000ea8000c101900 */
[----:B------:R-:W3:Y:S04]  /*3fb90*/  LD.E R73, desc[UR6][R72.64] ;  /* 0x0000000648497980 */ /* 0x000ee8000c101900 */
[----:B-1----:R-:W4:Y:S04]  /*3fba0*/  LD.E R10, desc[UR6][R6.64] ;  /* 0x00000006060a7980 */ /* 0x002f28000c101900 */
[----:B------:R-:W3:Y:S04]  /*3fbb0*/  LD.E R5, desc[UR6][R6.64+0x8] ;  /* 0x0000080606057980 */ /* 0x000ee8000c101900 */
[----:B0-----:R-:W3:Y:S04]  /*3fbc0*/  LD.E R3, desc[UR6][R6.64+0x18] ;  /* 0x0000180606037980 */ /* 0x001ee8000c101900 */
[----:B------:R-:W3:Y:S04]  /*3fbd0*/  LD.E R74, desc[UR6][R6.64+0xc] ;  /* 0x00000c06064a7980 */ /* 0x000ee8000c101900 */
[----:B------:R-:W3:Y:S04]  /*3fbe0*/  LD.E R4, desc[UR6][R6.64+0x4] ;  /* 0x0000040606047980 */ /* 0x000ee8000c101900 */
[----:B------:R-:W3:Y:S04]  /*3fbf0*/  LD.E R75, desc[UR6][R6.64+0x10] ;  /* 0x00001006064b7980 */ /* 0x000ee8000c101900 */
[----:B------:R-:W3:Y:S01]  /*3fc00*/  LD.E R77, desc[UR6][R6.64+0x14] ;  /* 0x00001406064d7980 */ /* 0x000ee2000c101900 */
[----:B--2---:R-:W-:-:S13]  /*3fc10*/  ISETP.NE.AND P0, PT, R11, 0x1, PT ;  /* 0x000000010b00780c */ /* 0x004fda0003f05270 */
[----:B------:R-:W2:Y:S04]  /*3fc20*/  @P0 LD.E R20, desc[UR6][R6.64+0x28] ;  /* 0x0000280606140980 */ /* 0x000ea8000c101900 */
[----:B------:R-:W2:Y:S01]  /*3fc30*/  @P0 LD.E R21, desc[UR6][R6.64+0x2c] ;  /* 0x00002c0606150980 */ /* 0x000ea2000c101900 */
[----:B----4-:R-:W-:-:S04]  /*3fc40*/  SHF.R.S32.HI R9, RZ, 0x1f, R10 ;  /* 0x0000001fff097819 */ /* 0x010fc8000001140a */
[----:B------:R-:W-:-:S04]  /*3fc50*/  LEA.HI R8, R9, R10, RZ, 0x7 ;  /* 0x0000000a09087211 */ /* 0x000fc800078f38ff */
[----:B------:R-:W-:Y:S02]  /*3fc60*/  LOP3.LUT R11, R8, 0xffffff80, RZ, 0xc0, !PT ;  /* 0xffffff80080b7812 */ /* 0x000fe400078ec0ff */
[----:B------:R-:W-:-:S03]  /*3fc70*/  LOP3.LUT R16, R16, 0xfff7ffff, RZ, 0xc0, !PT ;  /* 0xfff7ffff10107812 */ /* 0x000fc600078ec0ff */
[----:B------:R-:W-:Y:S01]  /*3fc80*/  IMAD.IADD R11, R10, 0x1, -R11 ;  /* 0x000000010a0b7824 */ /* 0x000fe200078e0a0b */
[----:B------:R-:W-:-:S04]  /*3fc90*/  @P1 LOP3.LUT R16, R16, 0x80000, RZ, 0xfc, !PT ;  /* 0x0008000010101812 */ /* 0x000fc800078efcff */
[----:B------:R-:W-:Y:S01]  /*3fca0*/  SHF.R.S32.HI R12, RZ, 0x1f, R11 ;  /* 0x0000001fff0c7819 */ /* 0x000fe2000001140b */
[----:B------:R0:W-:Y:S03]  /*3fcb0*/  STL [R1+0x48c], R16 ;  /* 0x00048c1001007387 */ /* 0x0001e60000100800 */
[----:B------:R-:W-:-:S04]  /*3fcc0*/  LEA.HI R13, R12, R11, RZ, 0x2 ;  /* 0x0000000b0c0d7211 */ /* 0x000fc800078f10ff */
[--C-:B------:R-:W-:Y:S02]  /*3fcd0*/  SHF.R.S32.HI R14, RZ, 0x2, R13.reuse ;  /* 0x00000002ff0e7819 */ /* 0x100fe4000001140d */
[----:B0-----:R-:W-:Y:S02]  /*3fce0*/  LEA.HI R16, R9, R10, RZ, 0x2 ;  /* 0x0000000a09107211 */ /* 0x001fe400078f10ff */
[----:B------:R-:W-:Y:S02]  /*3fcf0*/  SHF.R.S32.HI R15, RZ, 0x1f, R13 ;  /* 0x0000001fff0f7819 */ /* 0x000fe4000001140d */
[----:B------:R-:W-:Y:S02]  /*3fd00*/  LOP3.LUT R17, R16, 0xfffffffc, RZ, 0xc0, !PT ;  /* 0xfffffffc10117812 */ /* 0x000fe400078ec0ff */
[----:B------:R-:W-:Y:S02]  /*3fd10*/  LEA.HI R12, R12, R11, RZ, 0x5 ;  /* 0x0000000b0c0c7211 */ /* 0x000fe400078f28ff */
[----:B------:R-:W-:-:S02]  /*3fd20*/  SHF.R.S32.HI R9, RZ, 0x7, R8 ;  /* 0x00000007ff097819 */ /* 0x000fc40000011408 */
[----:B------:R-:W-:Y:S01]  /*3fd30*/  LEA.HI R15, R15, R14, RZ, 0x3 ;  /* 0x0000000e0f0f7211 */ /* 0x000fe200078f18ff */
[----:B------:R-:W-:Y:S01]  /*3fd40*/  IMAD.IADD R17, R10, 0x1, -R17 ;  /* 0x000000010a117824 */ /* 0x000fe200078e0a11 */
[----:B------:R-:W-:Y:S02]  /*3fd50*/  SHF.R.S32.HI R12, RZ, 0x5, R12 ;  /* 0x00000005ff0c7819 */ /* 0x000fe4000001140c */
[----:B------:R-:W-:Y:S02]  /*3fd60*/  LEA.HI R8, R8, R9, RZ, 0x1 ;  /* 0x0000000908087211 */ /* 0x000fe400078f08ff */
[----:B------:R-:W-:Y:S01]  /*3fd70*/  LOP3.LUT R15, R15, 0xfffffff8, RZ, 0xc0, !PT ;  /* 0xfffffff80f0f7812 */ /* 0x000fe200078ec0ff */
[----:B---3--:R-:W-:Y:S01]  /*3fd80*/  IMAD R12, R73, 0x8, R12 ;  /* 0x00000008490c7824 */ /* 0x008fe200078e020c */
[----:B------:R-:W-:Y:S02]  /*3fd90*/  LOP3.LUT R8, R8, 0x3fffffe, RZ, 0xc0, !PT ;  /* 0x03fffffe08087812 */ /* 0x000fe400078ec0ff */
[----:B------:R-:W-:Y:S01]  /*3fda0*/  LEA.HI R10, R17, R17, RZ, 0x1 ;  /* 0x00000011110a7211 */ /* 0x000fe200078f08ff */
[----:B------:R-:W-:-:S02]  /*3fdb0*/  IMAD.IADD R15, R14, 0x1, -R15 ;  /* 0x000000010e0f7824 */ /* 0x000fc400078e0a0f */
[----:B------:R-:W-:Y:S01]  /*3fdc0*/  IMAD.IADD R8, R9, 0x1, -R8 ;  /* 0x0000000109087824 */ /* 0x000fe200078e0a08 */
[----:B------:R-:W-:Y:S01]  /*3fdd0*/  LOP3.LUT R10, R10, 0x1ffffffe, RZ, 0xc0, !PT ;  /* 0x1ffffffe0a0a7812 */ /* 0x000fe200078ec0ff */
[----:B------:R-:W-:-:S04]  /*3fde0*/  IMAD.U32 R15, R12, 0x10, R15 ;  /* 0x000000100c0f7824 */ /* 0x000fc800078e000f */
[----:B------:R-:W-:Y:S02]  /*3fdf0*/  IMAD.IADD R10, R17, 0x1, -R10 ;  /* 0x00000001110a7824 */ /* 0x000fe400078e0a0a */
[----:B------:R-:W-:-:S04]  /*3fe00*/  IMAD R15, R8, 0x40, R15 ;  /* 0x00000040080f7824 */ /* 0x000fc800078e020f */
[----:B------:R-:W-:Y:S01]  /*3fe10*/  IMAD R9, R10, 0x8, R15 ;  /* 0x000000080a097824 */ /* 0x000fe200078e020f */
[----:B------:R-:W-:Y:S01]  /*3fe20*/  LOP3.LUT R8, R13, 0x7ffffffc, RZ, 0xc0, !PT ;  /* 0x7ffffffc0d087812 */ /* 0x000fe200078ec0ff */
[----:B------:R-:W-:Y:S01]  /*3fe30*/  IMAD R15, R2, -0x60, R5 ;  /* 0xffffffa0020f7824 */ /* 0x000fe200078e0205 */
[----:B------:R-:W-:-:S03]  /*3fe40*/  ISETP.GE.AND P1, PT, R3, 0x1, PT ;  /* 0x000000010300780c */ /* 0x000fc60003f26270 */
[----:B------:R-:W-:Y:S02]  /*3fe50*/  IMAD.IADD R8, R11, 0x1, -R8 ;  /* 0x000000010b087824 */ /* 0x000fe400078e0a08 */
[----:B------:R-:W-:-:S04]  /*3fe60*/  VIADD R11, R15, 0x1 ;  /* 0x000000010f0b7836 */ /* 0x000fc80000000000 */
[----:B------:R-:W-:Y:S01]  /*3fe70*/  IMAD R11, R8, -0x2, R11 ;  /* 0xfffffffe080b7824 */ /* 0x000fe200078e020b */
[----:B------:R-:W-:-:S03]  /*3fe80*/  LOP3.LUT R13, RZ, R74, RZ, 0x33, !PT ;  /* 0x0000004aff0d7212 */ /* 0x000fc600078e33ff */
[----:B------:R-:W-:Y:S02]  /*3fe90*/  IMAD.IADD R10, R11, 0x1, -R4 ;  /* 0x000000010b0a7824 */ /* 0x000fe400078e0a04 */
[C---:B------:R-:W-:Y:S02]  /*3fea0*/  IMAD.SHL.U32 R11, R8.reuse, 0x2, RZ ;  /* 0x00000002080b7824 */ /* 0x040fe400078e00ff */
[----:B------:R-:W-:Y:S02]  /*3feb0*/  IMAD R12, R8, -0x2, R15 ;  /* 0xfffffffe080c7824 */ /* 0x000fe400078e020f */
[C---:B------:R-:W-:Y:S01]  /*3fec0*/  IMAD.IADD R75, R10.reuse, 0x1, R75 ;  /* 0x000000010a4b7824 */ /* 0x040fe200078e024b */
[----:B------:R-:W-:Y:S01]  /*3fed0*/  BSSY B1, `(.L_x_13059) ;  /* 0x0000023000017945 */ /* 0x000fe20003800000 */
[----:B------:R-:W-:Y:S02]  /*3fee0*/  IMAD.IADD R14, R10, 0x1, R13 ;  /* 0x000000010a0e7824 */ /* 0x000fe400078e020d */
[----:B------:R-:W-:-:S02]  /*3fef0*/  IMAD R10, R2, -0x60, -R11 ;  /* 0xffffffa0020a7824 */ /* 0x000fc400078e0a0b */
[----:B------:R-:W-:Y:S02]  /*3ff00*/  IMAD R77, R2, -0x60, R77 ;  /* 0xffffffa0024d7824 */ /* 0x000fe400078e024d */
[----:B--2---:R-:W-:-:S05]  /*3ff10*/  @P0 IMAD.HI.U32 R20, R9, R20, RZ ;  /* 0x0000001409140227 */ /* 0x004fca00078e00ff */
[----:B------:R-:W-:-:S05]  /*3ff20*/  @P0 SHF.R.U32.HI R9, RZ, R21, R20 ;  /* 0x00000015ff090219 */ /* 0x000fca0000011614 */
[----:B------:R-:W0:Y:S02]  /*3ff30*/  SHFL.IDX PT, R17, R9, RZ, 0x1c1f ;  /* 0x001c1fff09117589 */ /* 0x000e2400000e0000 */
[----:B0-----:R-:W-:Y:S01]  /*3ff40*/  VIADDMNMX R2, R17, R75, R12, PT ;  /* 0x0000004b11027246 */ /* 0x001fe2000380010c */
        /* <DEDUP_REMOVED lines=10> */
[----:B------:R-:W2:Y:S04]  /*3fff0*/  LD.E R13, desc[UR6][R6.64+0x1c] ;  /* 0x00001c06060d7980 */ /* 0x000ea8000c101900 */
[----:B------:R-:W3:Y:S01]  /*40000*/  LD.E R15, desc[UR6][R6.64+0x20] ;  /* 0x00002006060f7980 */ /* 0x000ee2000c101900 */
[----:B--2---:R-:W-:-:S05]  /*40010*/  IMAD.HI.U32 R8, R8, R13, RZ ;  /* 0x0000000d08087227 */ /* 0x004fca00078e00ff */
[----:B---3--:R-:W-:-:S07]  /*40020*/  SHF.R.U32.HI R8, RZ, R15, R8 ;  /* 0x0000000fff087219 */ /* 0x008fce0000011608 */
.L_x_13064:
[----:B------:R-:W-:Y:S05]  /*40030*/  BSYNC B3 ;  /* 0x0000000000037941 */ /* 0x000fea0003800000 */
.L_x_13063:
[----:B------:R-:W-:Y:S01]  /*40040*/  LOP3.LUT R8, RZ, R8, RZ, 0x33, !PT ;  /* 0x00000008ff087212 */ /* 0x000fe200078e33ff */
[----:B------:R-:W-:Y:S06]  /*40050*/  BRA `(.L_x_13065) ;  /* 0x0000000000187947 */ /* 0x000fec0003800000 */
.L_x_13062:
[----:B------:R-:W-:-:S13]  /*40060*/  ISETP.NE.AND P0, PT, R3, 0x1, PT ;  /* 0x000000010300780c */ /* 0x000fda0003f05270 */
[----:B------:R-:W-:Y:S05]  /*40070*/  @!P0 BRA `(.L_x_13065) ;  /* 0x0000000000108947 */ /* 0x000fea0003800000 */
[----:B------:R-:W2:Y:S04]  /*40080*/  LD.E R13, desc[UR6][R6.64+0x1c] ;  /* 0x00001c06060d7980 */ /* 0x000ea8000c101900 */
[----:B------:R-:W3:Y:S01]  /*40090*/  LD.E R15, desc[UR6][R6.64+0x20] ;  /* 0x00002006060f7980 */ /* 0x000ee2000c101900 */
[----:B--2---:R-:W-:-:S05]  /*400a0*/  IMAD.HI.U32 R8, R8, R13, RZ ;  /* 0x0000000d08087227 */ /* 0x004fca00078e00ff */
[----:B---3--:R-:W-:-:S07]  /*400b0*/  SHF.R.U32.HI R8, RZ, R15, R8 ;  /* 0x0000000fff087219 */ /* 0x008fce0000011608 */
.L_x_13065:
[----:B------:R-:W-:Y:S05]  /*400c0*/  BSYNC B2 ;  /* 0x0000000000027941 */ /* 0x000fea0003800000 */
.L_x_13061:
[----:B------:R-:W-:-:S05]  /*400d0*/  IMAD R8, R3, R8, R10 ;  /* 0x0000000803087224 */ /* 0x000fca00078e020a */
[----:B------:R-:W-:Y:S02]  /*400e0*/  VIMNMX R11, R11, R8, !PT ;  /* 0x000000080b0b7248 */ /* 0x000fe40007fe0100 */
[----:B------:R-:W-:-:S07]  /*400f0*/  VIADDMNMX R2, R8, R3, R2, PT ;  /* 0x0000000308027246 */ /* 0x000fce0003800102 */
.L_x_13060:
[----:B------:R-:W-:Y:S05]  /*40100*/  BSYNC B1 ;  /* 0x0000000000017941 */ /* 0x000fea0003800000 */
.L_x_13059:
        /* <DEDUP_REMOVED lines=9> */
[C---:B------:R-:W-:Y:S02]  /*401a0*/  ISETP.LT.OR P3, PT, R2.reuse, 0x2, P3 ;  /* 0x000000020200780c */ /* 0x040fe40001f61670 */
[----:B------:R-:W-:Y:S02]  /*401b0*/  ISETP.GT.AND P2, PT, R11, 0x9, !P4 ;  /* 0x000000090b00780c */ /* 0x000fe40006744270 */
[----:B------:R-:W-:Y:S02]  /*401c0*/  FSEL R25, R25, -INF , !P3 ;  /* 0xff80000019197808 */ /* 0x000fe40005800000 */
[----:B------:R-:W-:Y:S02]  /*401d0*/  ISETP.LT.OR P2, PT, R2, 0xa, P2 ;  /* 0x0000000a0200780c */ /* 0x000fe40001741670 */
[----:B------:R-:W-:-:S02]  /*401e0*/  ISETP.GE.AND P3, PT, R77, 0x11, PT ;  /* 0x000000114d00780c */ /* 0x000fc40003f66270 */
[----:B------:R-:W-:Y:S01]  /*401f0*/  FSEL R29, R29, -INF , !P2 ;  /* 0xff8000001d1d7808 */ /* 0x000fe20005000000 */
[----:B0-----:R-:W-:Y:S01]  /*40200*/  IMAD.IADD R13, R14, 0x1, R9 ;  /* 0x000000010e0d7824 */ /* 0x001fe200078e0209 */
        /* <DEDUP_REMOVED lines=116> */
.L_x_13071:
[----:B------:R-:W-:Y:S05]  /*40950*/  BSYNC B3 ;  /* 0x0000000000037941 */ /* 0x000fea0003800000 */
.L_x_13070:
[----:B------:R-:W-:Y:S01]  /*40960*/  LOP3.LUT R4, RZ, R4, RZ, 0x33, !PT ;  /* 0x00000004ff047212 */ /* 0x000fe200078e33ff */
[----:B------:R-:W-:Y:S06]  /*40970*/  BRA `(.L_x_13072) ;  /* 0x0000000000187947 */ /* 0x000fec0003800000 */
.L_x_13069:
[----:B------:R-:W-:-:S13]  /*40980*/  ISETP.NE.AND P6, PT, R3, 0x1, PT ;  /* 0x000000010300780c */ /* 0x000fda0003fc5270 */
[----:B------:R-:W-:Y:S05]  /*40990*/  @!P6 BRA `(.L_x_13072) ;  /* 0x000000000010e947 */ /* 0x000fea0003800000 */
[----:B------:R-:W2:Y:S04]  /*409a0*/  LD.E R5, desc[UR6][R6.64+0x1c] ;  /* 0x00001c0606057980 */ /* 0x000ea8000c101900 */
[----:B------:R-:W3:Y:S01]  /*409b0*/  LD.E R9, desc[UR6][R6.64+0x20] ;  /* 0x0000200606097980 */ /* 0x000ee2000c101900 */
[----:B--2---:R-:W-:-:S05]  /*409c0*/  IMAD.HI.U32 R4, R4, R5, RZ ;  /* 0x0000000504047227 */ /* 0x004fca00078e00ff */
[----:B---3--:R-:W-:-:S07]  /*409d0*/  SHF.R.U32.HI R4, RZ, R9, R4 ;  /* 0x00000009ff047219 */ /* 0x008fce0000011604 */
.L_x_13072:
[----:B------:R-:W-:Y:S05]  /*409e0*/  BSYNC B2 ;  /* 0x0000000000027941 */ /* 0x000fea0003800000 */
.L_x_13068:
[----:B------:R-:W-:-:S05]  /*409f0*/  IMAD R4, R3, R4, R10 ;  /* 0x0000000403047224 */ /* 0x000fca00078e020a */
[----:B------:R-:W-:Y:S02]  /*40a00*/  VIADDMNMX R2, R4, R3, R2, PT ;  /* 0x0000000304027246 */ /* 0x000fe40003800102 */
[----:B------:R-:W-:-:S07]  /*40a10*/  VIMNMX R13, R13, R4, !PT ;  /* 0x000000040d0d7248 */ /* 0x000fce0007fe0100 */
.L_x_13067:
[----:B------:R-:W-:Y:S05]  /*40a20*/  BSYNC B1 ;  /* 0x0000000000017941 */ /* 0x000fea0003800000 */
.L_x_13066:
[C---:B------:R-:W-:Y:S01]  /*40a30*/  ISETP.GT.AND P0, PT, R13.reuse, 0x1, !P0 ;  /* 0x000000010d00780c */ /* 0x040fe20004704270 */
[----:B------:R-:W2:Y:S01]  /*40a40*/  LDL.64 R4, [UR4+0x70] ;  /* 0x00007004ff047983 */ /* 0x000ea20008100a00 */
        /* <DEDUP_REMOVED lines=70> */
[C---:B------:R-:W-:Y:S02]  /*40eb0*/  ISETP.GT.AND P0, PT, R13.reuse, RZ, !P6 ;  /* 0x000000ff0d00720c */ /* 0x040fe40007704270 */
[C---:B------:R-:W-:Y:S02]  /*40ec0*/  ISETP.GT.AND P2, PT, R13.reuse, 0x49, !P2 ;  /* 0x000000490d00780c */ /* 0x040fe40005744270 */
[----:B------:R-:W-:Y:S02]  /*40ed0*/  ISETP.LT.OR P0, PT, R2, 0x1, P0 ;  /* 0x000000010200780c */ /* 0x000fe40000701670 */
[----:B------:R-:W-:Y:S02]  /*40ee0*/  ISETP.GT.AND P3, PT, R13, 0x50, !P3 ;  /* 0x000000500d00780c */ /* 0x000fe40005f64270 */
[----:B------:R-:W-:-:S02]  /*40ef0*/  FSEL R12, R26, -INF , !P0 ;  /* 0xff8000001a0c7808 */ /* 0x000fc40004000000 */
        /* <DEDUP_REMOVED lines=18> */
[C---:B------:R-:W-:Y:S02]  /*41020*/  ISETP.LT.OR P2, PT, R2.reuse, 0x4a, P2 ;  /* 0x0000004a0200780c */ /* 0x040fe40001741670 */
        /* <DEDUP_REMOVED lines=16> */
[----:B------:R-:W-:-:S04]  /*41130*/  FMNMX.FTZ R2, R70, R3, !PT ;  /* 0x0000000346027209 */ /* 0x000fc80007810000 */
[----:B------:R-:W-:-:S05]  /*41140*/  FMNMX.FTZ R13, R71, R2, !PT ;  /* 0x00000002470d7209 */ /* 0x000fca0007810000 */
[----:B--2---:R0:W-:Y:S04]  /*41150*/  ST.E desc[UR6][R4.64+0x4], R13 ;  /* 0x0000040d04007985 */ /* 0x0041e8000c101906 */
[----:B------:R-:W2:Y:S01]  /*41160*/  LD.E R16, desc[UR6][R4.64+0x4] ;  /* 0x0000040604107980 */ /* 0x000ea2000c101900 */
        /* <DEDUP_REMOVED lines=22> */
[----:B0-----:R-:W-:-:S05]  /*412d0*/  FMNMX.FTZ R13, R69, R2, !PT ;  /* 0x00000002450d7209 */ /* 0x001fca0007810000 */
[----:B------:R-:W0:Y:S02]  /*412e0*/  SHFL.BFLY PT, R2, R13, 0x2, 0x1f ;  /* 0x0c401f000d027f89 */ /* 0x000e2400000e0000 */
[----:B0-----:R-:W-:Y:S02]  /*412f0*/  FMNMX.FTZ R14, R13, R2, !PT ;  /* 0x000000020d0e7209 */ /* 0x001fe40007810000 */
[----:B------:R-:W-:Y:S04]  /*41300*/  ST.E desc[UR6][R4.64], R13 ;  /* 0x0000000d04007985 */ /* 0x000fe8000c101906 */
[----:B--2---:R-:W0:Y:S02]  /*41310*/  SHFL.BFLY PT, R3, R16, 0x2, 0x1f ;  /* 0x0c401f0010037f89 */ /* 0x004e2400000e0000 */
[----:B0-----:R-:W-:-:S02]  /*41320*/  FMNMX.FTZ R17, R16, R3, !PT ;  /* 0x0000000310117209 */ /* 0x001fc40007810000 */
[----:B------:R-:W0:Y:S04]  /*41330*/  SHFL.BFLY PT, R3, R14, 0x1, 0x1f ;  /* 0x0c201f000e037f89 */ /* 0x000e2800000e0000 */
[----:B------:R-:W1:Y:S01]  /*41340*/  SHFL.BFLY PT, R2, R17, 0x1, 0x1f ;  /* 0x0c201f0011027f89 */ /* 0x000e6200000e0000 */
[----:B0-----:R-:W-:Y:S02]  /*41350*/  FMNMX.FTZ R15, R14, R3, !PT ;  /* 0x000000030e0f7209 */ /* 0x001fe40007810000 */
[----:B-1----:R-:W-:-:S03]  /*41360*/  FMNMX.FTZ R21, R17, R2, !PT ;  /* 0x0000000211157209 */ /* 0x002fc60007810000 */
[----:B------:R-:W-:Y:S04]  /*41370*/  ST.E desc[UR6][R4.64], R15 ;  /* 0x0000000f04007985 */ /* 0x000fe8000c101906 */
[----:B------:R0:W-:Y:S04]  /*41380*/  ST.E desc[UR6][R4.64+0x4], R21 ;  /* 0x0000041504007985 */ /* 0x0001e8000c101906 */
[----:B------:R-:W2:Y:S04]  /*41390*/  LDL.64 R2, [UR4+0x70] ;  /* 0x00007004ff027983 */ /* 0x000ea80008100a00 */
[----:B--2---:R-:W2:Y:S04]  /*413a0*/  LD.E R73, desc[UR6][R2.64+0x20] ;  /* 0x0000200602497980 */ /* 0x004ea8000c101900 */
[----:B------:R-:W2:Y:S04]  /*413b0*/  LD.E R16, desc[UR6][R2.64] ;  /* 0x0000000602107980 */ /* 0x000ea8000c101900 */
[----:B------:R-:W0:Y:S01]  /*413c0*/  LD.E R20, desc[UR6][R2.64+0x4] ;  /* 0x0000040602147980 */ /* 0x000e22000c101900 */
[C---:B--2---:R-:W-:Y:S01]  /*413d0*/  FMUL.FTZ R14, R16.reuse, R73 ;  /* 0x00000049100e7220 */ /* 0x044fe20000410000 */
[----:B------:R-:W-:Y:S01]  /*413e0*/  FSETP.NEU.FTZ.AND P0, PT, R16, -INF , PT ;  /* 0xff8000001000780b */ /* 0x000fe20003f1d000 */
[----:B0-----:R-:W-:-:S03]  /*413f0*/  FMUL.FTZ R4, R73, R20 ;  /* 0x0000001449047220 */ /* 0x001fc60000410000 */
[----:B------:R-:W-:Y:S02]  /*41400*/  FSEL R14, R14, RZ, P0 ;  /* 0x000000ff0e0e7208 */ /* 0x000fe40000000000 */
[----:B------:R-:W-:-:S04]  /*41410*/  FSETP.NEU.FTZ.AND P0, PT, R20, -INF , PT ;  /* 0xff8000001400780b */ /* 0x000fc80003f1d000 */
[----:B------:R-:W-:Y:S01]  /*41420*/  FSEL R4, R4, RZ, P0 ;  /* 0x000000ff04047208 */ /* 0x000fe20000000000 */
[-CC-:B------:R-:W-:Y:S01]  /*41430*/  FFMA.FTZ R35, R24, R73.reuse, -R14.reuse ;  /* 0x0000004918237223 */ /* 0x180fe2000001080e */
[----:B------:R-:W-:-:S03]  /*41440*/  FFMA.FTZ R184, R25, R73, -R14 ;  /* 0x0000004919b87223 */ /* 0x000fc6000001080e */
[-CC-:B------:R-:W-:Y:S01]  /*41450*/  FFMA.FTZ R21, R12, R73.reuse, -R4.reuse ;  /* 0x000000490c157223 */ /* 0x180fe20000010804 */
[-C--:B------:R-:W-:Y:S01]  /*41460*/  FFMA.FTZ R185, R11, R73.reuse, -R4 ;  /* 0x000000490bb97223 */ /* 0x080fe20000010804 */
[-C--:B------:R-:W-:Y:S01]  /*41470*/  FFMA.FTZ R34, R28, R73.reuse, -R14 ;  /* 0x000000491c227223 */ /* 0x080fe2000001080e */
[-C--:B------:R-:W-:Y:S01]  /*41480*/  FFMA.FTZ R20, R6, R73.reuse, -R4 ;  /* 0x0000004906147223 */ /* 0x080fe20000010804 */
[----:B------:R-:W-:Y:S01]  /*41490*/  MUFU.EX2 R35, R35 ;  /* 0x0000002300237308 */ /* 0x000fe20000000800 */
[-C--:B------:R-:W-:Y:S01]  /*414a0*/  FFMA.FTZ R186, R29, R73.reuse, -R14 ;  /* 0x000000491dba7223 */ /* 0x080fe2000001080e */
[----:B------:R-:W-:-:S06]  /*414b0*/  FFMA.FTZ R187, R10, R73, -R4 ;  /* 0x000000490abb7223 */ /* 0x000fcc0000010804 */
[----:B------:R-:W0:Y:S01]  /*414c0*/  MUFU.EX2 R184, R184 ;  /* 0x000000b800b87308 */ /* 0x000e220000000800 */
[-C--:B------:R-:W-:Y:S01]  /*414d0*/  FFMA.FTZ R33, R32, R73.reuse, -R14 ;  /* 0x0000004920217223 */ /* 0x080fe2000001080e */
[----:B------:R-:W-:-:S06]  /*414e0*/  FFMA.FTZ R17, R7, R73, -R4 ;  /* 0x0000004907117223 */ /* 0x000fcc0000010804 */
[----:B------:R-:W-:Y:S08]  /*414f0*/  MUFU.EX2 R21, R21 ;  /* 0x0000001500157308 */ /* 0x000ff00000000800 */
[----:B------:R-:W1:Y:S01]  /*41500*/  MUFU.EX2 R185, R185 ;  /* 0x000000b900b97308 */ /* 0x000e620000000800 */
[-C--:B------:R-:W-:Y:S01]  /*41510*/  FFMA.FTZ R160, R8, R73.reuse, -R14 ;  /* 0x0000004908a07223 */ /* 0x080fe2000001080e */
[----:B------:R-:W-:-:S06]  /*41520*/  FFMA.FTZ R161, R9, R73, -R4 ;  /* 0x0000004909a17223 */ /* 0x000fcc0000010804 */
[----:B------:R-:W2:Y:S08]  /*41530*/  MUFU.EX2 R34, R34 ;  /* 0x0000002200227308 */ /* 0x000eb00000000800 */
[----:B------:R-:W3:Y:S01]  /*41540*/  MUFU.EX2 R20, R20 ;  /* 0x0000001400147308 */ /* 0x000ee20000000800 */
[-C--:B------:R-:W-:Y:S01]  /*41550*/  FFMA.FTZ R32, R36, R73.reuse, -R14 ;  /* 0x0000004924207223 */ /* 0x080fe2000001080e */
[----:B------:R-:W-:-:S06]  /*41560*/  FFMA.FTZ R16, R38, R73, -R4 ;  /* 0x0000004926107223 */ /* 0x000fcc0000010804 */
[----:B------:R-:W4:Y:S08]  /*41570*/  MUFU.EX2 R186, R186 ;  /* 0x000000ba00ba7308 */ /* 0x000f300000000800 */
[----:B------:R-:W5:Y:S01]  /*41580*/  MUFU.EX2 R187, R187 ;  /* 0x000000bb00bb7308 */ /* 0x000f620000000800 */
[----:B0-----:R-:W-:Y:S01]  /*41590*/  FADD.FTZ R5, R35, R184 ;  /* 0x000000b823057221 */ /* 0x001fe20000010000 */
[----:B-1----:R-:W-:-:S06]  /*415a0*/  FADD.FTZ R7, R21, R185 ;  /* 0x000000b915077221 */ /* 0x002fcc0000010000 */
[----:B------:R-:W0:Y:S01]  /*415b0*/  MUFU.EX2 R33, R33 ;  /* 0x0000002100217308 */ /* 0x000e220000000800 */
[-C--:B------:R-:W-:Y:S01]  /*415c0*/  FFMA.FTZ R162, R37, R73.reuse, -R14 ;  /* 0x0000004925a27223 */ /* 0x080fe2000001080e */
[----:B------:R-:W-:-:S06]  /*415d0*/  FFMA.FTZ R163, R39, R73, -R4 ;  /* 0x0000004927a37223 */ /* 0x000fcc0000010804 */
[----:B------:R-:W1:Y:S01]  /*415e0*/  MUFU.EX2 R17, R17 ;  /* 0x0000001100117308 */ /* 0x000e620000000800 */
[----:B--2---:R-:W-:Y:S01]  /*415f0*/  FADD.FTZ R5, R34, R5 ;  /* 0x0000000522057221 */ /* 0x004fe20000010000 */
[----:B---3--:R-:W-:-:S06]  /*41600*/  FADD.FTZ R6, R20, R7 ;  /* 0x0000000714067221 */ /* 0x008fcc0000010000 */
[----:B------:R-:W2:Y:S01]  /*41610*/  MUFU.EX2 R160, R160 ;  /* 0x000000a000a07308 */ /* 0x000ea20000000800 */
[-C--:B------:R-:W-:Y:S01]  /*41620*/  FFMA.FTZ R31, R40, R73.reuse, -R14 ;  /* 0x00000049281f7223 */ /* 0x080fe2000001080e */
[----:B------:R-:W-:-:S06]  /*41630*/  FFMA.FTZ R15, R42, R73, -R4 ;  /* 0x000000492a0f7223 */ /* 0x000fcc0000010804 */
[----:B------:R-:W3:Y:S01]  /*41640*/  MUFU.EX2 R161, R161 ;  /* 0x000000a100a17308 */ /* 0x000ee20000000800 */
[----:B----4-:R-:W-:Y:S01]  /*41650*/  FADD.FTZ R8, R186, R5 ;  /* 0x00000005ba087221 */ /* 0x010fe20000010000 */
[----:B-----5:R-:W-:-:S06]  /*41660*/  FADD.FTZ R6, R187, R6 ;  /* 0x00000006bb067221 */ /* 0x020fcc0000010000 */
[----:B------:R-:W4:Y:S01]  /*41670*/  MUFU.EX2 R32, R32 ;  /* 0x0000002000207308 */ /* 0x000f220000000800 */
[-C--:B------:R-:W-:Y:S01]  /*41680*/  FFMA.FTZ R164, R41, R73.reuse, -R14 ;  /* 0x0000004929a47223 */ /* 0x080fe2000001080e */
[----:B------:R-:W-:-:S06]  /*41690*/  FFMA.FTZ R165, R43, R73, -R4 ;  /* 0x000000492ba57223 */ /* 0x000fcc0000010804 */
[----:B------:R-:W5:Y:S01]  /*416a0*/  MUFU.EX2 R16, R16 ;  /* 0x0000001000107308 */ /* 0x000f620000000800 */
[-CC-:B------:R-:W-:Y:S01]  /*416b0*/  FFMA.FTZ R30, R44, R73.reuse, -R14.reuse ;  /* 0x000000492c1e7223 */ /* 0x180fe2000001080e */
[-CC-:B------:R-:W-:Y:S01]  /*416c0*/  FFMA.FTZ R166, R45, R73.reuse, -R14.reuse ;  /* 0x000000492da67223 */ /* 0x180fe2000001080e */
[----:B------:R-:W-:-:S05]  /*416d0*/  FFMA.FTZ R29, R48, R73, -R14 ;  /* 0x00000049301d7223 */ /* 0x000fca000001080e */
        /* <DEDUP_REMOVED lines=13> */
[-C--:B------:R-:W-:Y:S01]  /*417b0*/  FFMA.FTZ R178, R69, R73.reuse, -R14 ;  /* 0x0000004945b27223 */ /* 0x080fe2000001080e */
[----:B0-----:R-:W-:Y:S01]  /*417c0*/  FADD.FTZ R5, R33, R8 ;  /* 0x0000000821057221 */ /* 0x001fe20000010000 */
[----:B-1----:R-:W-:Y:S01]  /*417d0*/  FADD.FTZ R6, R17, R6 ;  /* 0x0000000611067221 */ /* 0x002fe20000010000 */
[----:B------:R-:W-:-:S04]  /*417e0*/  FFMA.FTZ R14, R46, R73, -R4 ;  /* 0x000000492e0e7223 */ /* 0x000fc80000010804 */
[----:B------:R-:W0:Y:S01]  /*417f0*/  MUFU.EX2 R15, R15 ;  /* 0x0000000f000f7308 */ /* 0x000e220000000800 */
[----:B--2---:R-:W-:Y:S01]  /*41800*/  FADD.FTZ R5, R160, R5 ;  /* 0x00000005a0057221 */ /* 0x004fe20000010000 */
[----:B---3--:R-:W-:Y:S01]  /*41810*/  FADD.FTZ R7, R161, R6 ;  /* 0x00000006a1077221 */ /* 0x008fe20000010000 */
[----:B------:R-:W-:-:S05]  /*41820*/  FFMA.FTZ R167, R47, R73, -R4 ;  /* 0x000000492fa77223 */ /* 0x000fca0000010804 */
[----:B------:R-:W1:Y:S01]  /*41830*/  MUFU.EX2 R164, R164 ;  /* 0x000000a400a47308 */ /* 0x000e620000000800 */
[----:B----4-:R-:W-:Y:S01]  /*41840*/  FADD.FTZ R5, R32, R5 ;  /* 0x0000000520057221 */ /* 0x010fe20000010000 */
[----:B-----5:R-:W-:-:S06]  /*41850*/  FADD.FTZ R6, R16, R7 ;  /* 0x0000000710067221 */ /* 0x020fcc0000010000 */
[----:B------:R-:W2:Y:S01]  /*41860*/  MUFU.EX2 R165, R165 ;  /* 0x000000a500a57308 */ /* 0x000ea20000000800 */
[----:B------:R-:W-:Y:S01]  /*41870*/  FFMA.FTZ R13, R50, R73, -R4 ;  /* 0x00000049320d7223 */ /* 0x000fe20000010804 */
[----:B------:R-:W-:Y:S01]  /*41880*/  FADD.FTZ R8, R162, R5 ;  /* 0x00000005a2087221 */ /* 0x000fe20000010000 */
[----:B------:R-:W-:-:S05]  /*41890*/  FADD.FTZ R6, R163, R6 ;  /* 0x00000006a3067221 */ /* 0x000fca0000010000 */
[----:B------:R-:W3:Y:S01]  /*418a0*/  MUFU.EX2 R30, R30 ;  /* 0x0000001e001e7308 */ /* 0x000ee20000000800 */
[----:B------:R-:W-:-:S07]  /*418b0*/  FFMA.FTZ R169, R51, R73, -R4 ;  /* 0x0000004933a97223 */ /* 0x000fce0000010804 */
[----:B------:R-:W4:Y:S01]  /*418c0*/  MUFU.EX2 R14, R14 ;  /* 0x0000000e000e7308 */ /* 0x000f220000000800 */
[----:B------:R-:W-:Y:S01]  /*418d0*/  FADD.FTZ R5, R31, R8 ;  /* 0x000000081f057221 */ /* 0x000fe20000010000 */
        /* <DEDUP_REMOVED lines=66> */
[----:B-----5:R-:W-:-:S04]  /*41d00*/  FADD.FTZ R39, R179, R4 ;  /* 0x00000004b3277221 */ /* 0x020fc80000010000 */
[----:B------:R-:W-:Y:S04]  /*41d10*/  ST.E desc[UR6][R2.64+0x10], R37 ;  /* 0x0000102502007985 */ /* 0x000fe8000c101906 */
[----:B------:R0:W-:Y:S04]  /*41d20*/  ST.E desc[UR6][R2.64+0x14], R39 ;  /* 0x0000142702007985 */ /* 0x0001e8000c101906 */
[----:B------:R-:W2:Y:S04]  /*41d30*/  LDL.64 R4, [UR4] ;  /* 0x00000004ff047983 */ /* 0x000ea80008100a00 */
[----:B------:R-:W3:Y:S04]  /*41d40*/  LDL.64 R6, [UR4+0x98] ;  /* 0x00009804ff067983 */ /* 0x000ee80008100a00 */
[----:B0-----:R-:W4:Y:S01]  /*41d50*/  LDL.64 R2, [UR4+0x80] ;  /* 0x00008004ff027983 */ /* 0x001f220008100a00 */
[----:B------:R-:W-:-:S05]  /*41d60*/  LEA.HI R36, R216, 0x8, RZ, 0x19 ;  /* 0x00000008d8247811 */ /* 0x000fca00078fc8ff */
[----:B------:R0:W-:Y:S06]  /*41d70*/  BAR.SYNC.DEFER_BLOCKING R36, 0x100 ;  /* 0x000400240000751d */ /* 0x0001ec0000010000 */
[----:B--2---:R-:W2:Y:S04]  /*41d80*/  LD.E R41, desc[UR6][R4.64] ;  /* 0x0000000604297980 */ /* 0x004ea8000c101900 */
[----:B----4-:R-:W4:Y:S04]  /*41d90*/  LD.E R43, desc[UR6][R2.64] ;  /* 0x00000006022b7980 */ /* 0x010f28000c101900 */
[----:B---3--:R-:W2:Y:S04]  /*41da0*/  LD.E.64 R4, desc[UR6][R6.64] ;  /* 0x0000000606047980 */ /* 0x008ea8000c101b00 */
[----:B------:R-:W3:Y:S04]  /*41db0*/  LD.E R45, desc[UR6][R2.64+0x4] ;  /* 0x00000406022d7980 */ /* 0x000ee8000c101900 */
        /* <DEDUP_REMOVED lines=26> */
[----:B------:R-:W5:Y:S04]  /*41f60*/  LDL.64 R6, [UR4+0x88] ;  /* 0x00008804ff067983 */ /* 0x000f680008100a00 */
[----:B0-----:R-:W5:Y:S04]  /*41f70*/  LD.E R36, desc[UR6][R2.64+0x70] ;  /* 0x0000700602247980 */ /* 0x001f68000c101900 */
        /* <DEDUP_REMOVED lines=44> */
[----:B----4-:R-:W-:Y:S01]  /*42240*/  ST.E desc[UR6][R2.64], R43 ;  /* 0x0000002b02007985 */ /* 0x010fe2000c101906 */
[----:B--2---:R-:W-:-:S03]  /*42250*/  IMAD R4, R41, 0xc00, R4 ;  /* 0x00000c0029047824 */ /* 0x004fc600078e0204 */
[----:B------:R-:W2:Y:S04]  /*42260*/  LD.E R110, desc[UR6][R2.64+0x198] ;  /* 0x00019806026e7980 */ /* 0x000ea8000c101900 */
[----:B---3--:R-:W-:Y:S04]  /*42270*/  ST.E desc[UR6][R2.64+0x4], R45 ;  /* 0x0000042d02007985 */ /* 0x008fe8000c101906 */
[----:B-----5:R0:W-:Y:S04]  /*42280*/  ST.E desc[UR6][R2.64+0x8], R37 ;  /* 0x0000082502007985 */ /* 0x0201e8000c101906 */
        /* <DEDUP_REMOVED lines=25> */
[----:B0-----:R-:W2:Y:S04]  /*42420*/  LD.E R37, desc[UR6][R2.64+0x74] ;  /* 0x0000740602257980 */ /* 0x001ea8000c101900 */
[----:B-1----:R-:W2:Y:S04]  /*42430*/  LD.E R39, desc[UR6][R2.64+0x7c] ;  /* 0x00007c0602277980 */ /* 0x002ea8000c101900 */
[----:B------:R-:W2:Y:S04]  /*42440*/  LD.E R41, desc[UR6][R2.64+0x84] ;  /* 0x0000840602297980 */ /* 0x000ea8000c101900 */
[----:B------:R-:W2:Y:S04]  /*42450*/  LD.E R43, desc[UR6][R2.64+0x8c] ;  /* 0x00008c06022b7980 */ /* 0x000ea8000c101900 */
[----:B------:R-:W2:Y:S04]  /*42460*/  LD.E R45, desc[UR6][R2.64+0x94] ;  /* 0x00009406022d7980 */ /* 0x000ea8000c101900 */
[----:B---3--:R-:W3:Y:S04]  /*42470*/  LD.E R47, desc[UR6][R2.64+0x9c] ;  /* 0x00009c06022f7980 */ /* 0x008ee8000c101900 */
[----:B----4-:R-:W4:Y:S04]  /*42480*/  LD.E R49, desc[UR6][R2.64+0xa4] ;  /* 0x0000a40602317980 */ /* 0x010f28000c101900 */
        /* <DEDUP_REMOVED lines=49> */
[----:B------:R-:W-:Y:S02]  /*427a0*/  F2FP.F16.F32.PACK_AB R184, R184, R35 ;  /* 0x00000023b8b8723e */ /* 0x000fe400000000ff */
[----:B------:R-:W-:Y:S02]  /*427b0*/  F2FP.F16.F32.PACK_AB R186, R186, R34 ;  /* 0x00000022baba723e */ /* 0x000fe400000000ff */
[----:B------:R-:W-:Y:S02]  /*427c0*/  F2FP.F16.F32.PACK_AB R185, R185, R21 ;  /* 0x00000015b9b9723e */ /* 0x000fe400000000ff */
[----:B------:R-:W-:Y:S01]  /*427d0*/  F2FP.F16.F32.PACK_AB R187, R187, R20 ;  /* 0x00000014bbbb723e */ /* 0x000fe200000000ff */
[----:B------:R-:W-:Y:S01]  /*427e0*/  ST.E desc[UR6][R2.64+0x70], R36 ;  /* 0x0000702402007985 */ /* 0x000fe2000c101906 */
[----:B------:R-:W-:-:S02]  /*427f0*/  F2FP.F16.F32.PACK_AB R160, R160, R33 ;  /* 0x00000021a0a0723e */ /* 0x000fc400000000ff */
[----:B------:R-:W-:Y:S01]  /*42800*/  F2FP.F16.F32.PACK_AB R162, R162, R32 ;  /* 0x00000020a2a2723e */ /* 0x000fe200000000ff */
[----:B------:R-:W-:Y:S01]  /*42810*/  ST.E desc[UR6][R2.64+0x78], R38 ;  /* 0x0000782602007985 */ /* 0x000fe2000c101906 */
[----:B------:R-:W-:Y:S02]  /*42820*/  F2FP.F16.F32.PACK_AB R164, R164, R31 ;  /* 0x0000001fa4a4723e */ /* 0x000fe400000000ff */
[----:B------:R-:W-:Y:S01]  /*42830*/  F2FP.F16.F32.PACK_AB R166, R166, R30 ;  /* 0x0000001ea6a6723e */ /* 0x000fe200000000ff */
[----:B------:R-:W-:Y:S01]  /*42840*/  ST.E desc[UR6][R2.64+0x80], R40 ;  /* 0x0000802802007985 */ /* 0x000fe2000c101906 */
        /* <DEDUP_REMOVED lines=22> */
[----:B--2---:R-:W-:Y:S04]  /*429b0*/  ST.E desc[UR6][R2.64+0x74], R37 ;  /* 0x0000742502007985 */ /* 0x004fe8000c101906 */
[----:B------:R-:W-:Y:S04]  /*429c0*/  ST.E desc[UR6][R2.64+0x7c], R39 ;  /* 0x00007c2702007985 */ /* 0x000fe8000c101906 */
[----:B------:R-:W-:Y:S04]  /*429d0*/  ST.E desc[UR6][R2.64+0x84], R41 ;  /* 0x0000842902007985 */ /* 0x000fe8000c101906 */
[----:B------:R-:W-:Y:S04]  /*429e0*/  ST.E desc[UR6][R2.64+0x8c], R43 ;  /* 0x00008c2b02007985 */ /* 0x000fe8000c101906 */
[----:B------:R-:W-:Y:S04]  /*429f0*/  ST.E desc[UR6][R2.64+0x94], R45 ;  /* 0x0000942d02007985 */ /* 0x000fe8000c101906 */
[----:B---3--:R-:W-:Y:S04]  /*42a00*/  ST.E desc[UR6][R2.64+0x9c], R47 ;  /* 0x00009c2f02007985 */ /* 0x008fe8000c101906 */
[----:B----4-:R-:W-:Y:S04]  /*42a10*/  ST.E desc[UR6][R2.64+0xa4], R49 ;  /* 0x0000a43102007985 */ /* 0x010fe8000c101906 */
        /* <DEDUP_REMOVED lines=74> */
[----:B------:R-:W-:Y:S01]  /*42ec0*/  ST.E desc[UR6][R6.64], RZ ;  /* 0x000000ff06007985 */ /* 0x000fe2000c101906 */
[----:B0-----:R-:W-:-:S06]  /*42ed0*/  WARPGROUP.ARRIVE ;  /* 0x00000000000079c5 */ /* 0x001fcc0000000000 */
[----:B------:R-:W-:Y:S03]  /*42ee0*/  HGMMA.64x256x16.F32 R24, R184, gdesc[UR8].tnspB, RZ, !UPT, gsb0 ;  /* 0x43e00008b8187df0 */ /* 0x000fe6000c0008ff */
[----:B------:R-:W-:Y:S02]  /*42ef0*/  WARPGROUP.DEPBAR.LE gsb0, 0x0 ;  /* 0x00008000000079c5 */ /* 0x000fe40000010000 */
        /* <DEDUP_REMOVED lines=128> */
[----:B------:R-:W-:Y:S04]  /*43700*/  ST.E desc[UR6][R6.64], R0 ;  /* 0x0000000006007985 */ /* 0x000fe8000c101906 */
[----:B0-----:R-:W5:Y:S04]  /*43710*/  LD.E R24, desc[UR6][R2.64] ;  /* 0x0000000602187980 */ /* 0x001f68000c101900 */
[----:B-1----:R-:W5:Y:S04]  /*43720*/  LD.E R25, desc[UR6][R2.64+0x4] ;  /* 0x0000040602197980 */ /* 0x002f68000c101900 */
[----:B--2---:R-:W2:Y:S04]  /*43730*/  LD.E R26, desc[UR6][R2.64+0x8] ;  /* 0x00000806021a7980 */ /* 0x004ea8000c101900 */
[----:B---3--:R-:W2:Y:S04]  /*43740*/  LD.E R27, desc[UR6][R2.64+0xc] ;  /* 0x00000c06021b7980 */ /* 0x008ea8000c101900 */
[----:B----4-:R-:W2:Y:S04]  /*43750*/  LD.E R28, desc[UR6][R2.64+0x10] ;  /* 0x00001006021c7980 */ /* 0x010ea8000c101900 */
        /* <DEDUP_REMOVED lines=123> */
[----:B------:R-:W-:Y:S01]  /*43f10*/  F2FP.F16.F32.PACK_AB R177, R177, R9 ;  /* 0x00000009b1b1723e */ /* 0x000fe200000000ff */
[----:B------:R-:W-:Y:S01]  /*43f20*/  IMAD.MOV.U32 R9, RZ, RZ, R5 ;  /* 0x000000ffff097224 */ /* 0x000fe200078e0005 */
[----:B------:R-:W-:Y:S01]  /*43f30*/  F2FP.F16.F32.PACK_AB R179, R179, R8 ;  /* 0x00000008b3b3723e */ /* 0x000fe200000000ff */
[----:B------:R-:W-:-:S03]  /*43f40*/  VIADD R8, R4, 0x80 ;  /* 0x0000008004087836 */ /* 0x000fc60000000000 */
[----:B------:R-:W-:Y:S02]  /*43f50*/  R2UR UR11, R9 ;  /* 0x00000000090b72ca */ /* 0x000fe400000e0000 */
[----:B------:R-:W-:Y:S02]  /*43f60*/  R2UR UR10, R8 ;  /* 0x00000000080a72ca */ /* 0x000fe400000e0000 */
[----:B------:R-:W-:Y:S02]  /*43f70*/  F2FP.F16.F32.PACK_AB R161, R161, R17 ;  /* 0x00000011a1a1723e */ /* 0x000fe400000000ff */
[----:B------:R-:W-:-:S04]  /*43f80*/  F2FP.F16.F32.PACK_AB R163, R163, R16 ;  /* 0x00000010a3a3723e */ /* 0x000fc800000000ff */
[----:B--2---:R-:W-:-:S06]  /*43f90*/  WARPGROUP.ARRIVE ;  /* 0x00000000000079c5 */ /* 0x004fcc0000000000 */
[----:B------:R-:W-:Y:S03]  /*43fa0*/  HGMMA.64x256x16.F32 R24, R160, gdesc[UR8].tnspB, R24, gsb0 ;  /* 0x43e00008a0187df0 */ /* 0x000fe60008000818 */
        /* <DEDUP_REMOVED lines=1058> */
[----:B------:R-:W-:Y:S01]  /*481d0*/  R2UR UR10, R4 ;  /* 0x00000000040a72ca */ /* 0x000fe200000e0000 */
[----:B--2---:R-:W-:-:S12]  /*481e0*/  WARPGROUP.ARRIVE ;  /* 0x00000000000079c5 */ /* 0x004fd80000000000 */
[----:B------:R-:W-:Y:S03]  /*481f0*/  HGMMA.64x256x16.F32 R24, R176, gdesc[UR8].tnspB, R24, gsb0 ;  /* 0x43e00008b0187df0 */ /* 0x000fe60008000818 */
        /* <DEDUP_REMOVED lines=130> */
[----:B------:R-:W2:Y:S04]  /*48a20*/  LD.E R4, desc[UR6][R2.64] ;  /* 0x0000000602047980 */ /* 0x000ea8000c101900 */
[----:B------:R-:W3:Y:S04]  /*48a30*/  LD.E R5, desc[UR6][R2.64+0x4] ;  /* 0x0000040602057980 */ /* 0x000ee8000c101900 */
[----:B0-----:R-:W4:Y:S04]  /*48a40*/  LD.E R0, desc[UR6][R2.64+0x1fc] ;  /* 0x0001fc0602007980 */ /* 0x001f28000c101900 */
        /* <DEDUP_REMOVED lines=126> */
[----:B--2---:R0:W-:Y:S04]  /*49230*/  ST.E desc[UR6][R2.64], R4 ;  /* 0x0000000402007985 */ /* 0x0041e8000c101906 */
[----:B---3--:R0:W-:Y:S04]  /*49240*/  ST.E desc[UR6][R2.64+0x4], R5 ;  /* 0x0000040502007985 */ /* 0x0081e8000c101906 */
        /* <DEDUP_REMOVED lines=125> */
[----:B------:R-:W-:-:S13]  /*49a20*/  LOP3.LUT P6, RZ, R216, 0x7f, RZ, 0xc0, !PT ;  /* 0x0000007fd8ff7812 */ /* 0x000fda00078cc0ff */
[----:B0-----:R-:W-:Y:S05]  /*49a30*/  @P6 BRA `(.L_x_13073) ;  /* 0x0000000000206947 */ /* 0x001fea0003800000 */
[----:B------:R-:W2:Y:S04]  /*49a40*/  LDL.64 R2, [UR4+0x40] ;  /* 0x00004004ff027983 */ /* 0x000ea80008100a00 */
[----:B------:R-:W3:Y:S04]  /*49a50*/  LDL.64 R4, [UR4] ;  /* 0x00000004ff047983 */ /* 0x000ee80008100a00 */
[----:B--2---:R-:W2:Y:S04]  /*49a60*/  LD.E.64 R2, desc[UR6][R2.64+0x30] ;  /* 0x0000300602027980 */ /* 0x004ea8000c101b00 */
[----:B---3--:R-:W3:Y:S01]  /*49a70*/  LD.E R4, desc[UR6][R4.64] ;  /* 0x0000000604047980 */ /* 0x008ee2000c101900 */
[----:B--2---:R-:W-:-:S05]  /*49a80*/  MOV R7, R2 ;  /* 0x0000000200077202 */ /* 0x004fca0000000f00 */
[----:B---3--:R-:W-:-:S05]  /*49a90*/  IMAD R0, R4, 0x8, R7 ;  /* 0x0000000804007824 */ /* 0x008fca00078e0207 */
[----:B------:R-:W-:-:S04]  /*49aa0*/  PRMT R0, RZ, 0x654, R0 ;  /* 0x00000654ff007816 */ /* 0x000fc80000000000 */
[----:B------:R0:W-:Y:S03]  /*49ab0*/  SYNCS.ARRIVE.TRANS64.RED.A1T0 RZ, [R0+URZ], RZ ;  /* 0x000000ff00ff79a7 */ /* 0x0001e6000810043f */
.L_x_13073:
[----:B------:R-:W-:Y:S02]  /*49ac0*/  IMAD.MOV.U32 R2, RZ, RZ, R217 ;  /* 0x000000ffff027224 */ /* 0x000fe400078e00d9 */
[----:B------:R-:W-:-:S04]  /*49ad0*/  IMAD.MOV.U32 R3, RZ, RZ, 0x0 ;  /* 0x00000000ff037424 */ /* 0x000fc800078e00ff */
[----:B0-----:R-:W-:Y:S05]  /*49ae0*/  RET.REL.NODEC R2 `(_ZN7cutlass13device_kernelIN5flash11enable_sm90INS1_16FlashAttnFwdSm90INS1_25CollectiveMainloopFwdSm90ILi2EN4cute5tupleIJNS5_1CILi1EEES8_S8_EEENS6_IJNS7_ILi128EEENS7_ILi96EEENS7_ILi64EEEEEELi256ENS_6half_tEfNS_4arch4Sm90ELb0ELb1ELb0ELb1ELb0ELb1ELb1ELb1ELb0ELb1ELb1ELb0EEENS1_21CollectiveEpilogueFwdINS6_IJSA_NS7_ILi256EEESB_EEES9_SE_SG_Li256ELb1ELb1ELb1ELb0EEENS1_36VarlenDynamicPersistentTileSchedulerILi128ELi96ELi256ELi128ELb1ELb1ELb1ELb1ELb0ELb1EEEEEEEEEvNT_6ParamsE) ;  /* 0xfffffb6402447950 */ /* 0x001fea0003c3ffff */
.L_x_13049:
[----:B0-----:R0:W1:Y:S02]  /*49af0*/  SYNCS.PHASECHK.TRANS64.TRYWAIT P0, [R3+URZ], R10 ;  /* 0x0000000a030075a7 */ /* 0x001064000800017f */
[----:B-1----:R-:W-:Y:S05]  /*49b00*/  @!P0 NANOSLEEP.SYNCS 0x989680 ;  /* 0x009896800000895d */ /* 0x002fea0003900000 */
[----:B------:R-:W1:Y:S02]  /*49b10*/  @!P0 SYNCS.PHASECHK.TRANS64 P0, [R3+URZ], R10 ;  /* 0x0000000a030085a7 */ /* 0x000e64000800007f */
[----:B-1----:R-:W-:Y:S05]  /*49b20*/  @!P0 BRA `(.L_x_13049) ;  /* 0xfffffffc00f08947 */ /* 0x002fea000383ffff */
[----:B------:R-:W-:Y:S05]  /*49b30*/  BRA `(.L_x_13048) ;  /* 0xffffff4c00287947 */ /* 0x000fea000383ffff */
.L_x_13051:
[----:B0-----:R0:W1:Y:S02]  /*49b40*/  SYNCS.PHASECHK.TRANS64.TRYWAIT P0, [R3+URZ+0x32410], R10 ;  /* 0x0324100a030075a7 */ /* 0x001064000800017f */
[----:B-1----:R-:W-:Y:S05]  /*49b50*/  @!P0 NANOSLEEP.SYNCS 0x989680 ;  /* 0x009896800000895d */ /* 0x002fea0003900000 */
[----:B------:R-:W1:Y:S02]  /*49b60*/  @!P0 SYNCS.PHASECHK.TRANS64 P0, [R3+URZ+0x32410], R10 ;  /* 0x0324100a030085a7 */ /* 0x000e64000800007f */
[----:B-1----:R-:W-:Y:S05]  /*49b70*/  @!P0 BRA `(.L_x_13051) ;  /* 0xfffffffc00f08947 */ /* 0x002fea000383ffff */
[----:B------:R-:W-:Y:S05]  /*49b80*/  BRA `(.L_x_13074) ;  /* 0xffffff50001c7947 */ /* 0x000fea000383ffff */
.L_x_13058:
[----:B0-----:R0:W1:Y:S02]  /*49b90*/  SYNCS.PHASECHK.TRANS64.TRYWAIT P0, [R10+URZ], R11 ;  /* 0x0000000b0a0075a7 */ /* 0x001064000800017f */
[----:B-1----:R-:W-:Y:S05]  /*49ba0*/  @!P0 NANOSLEEP.SYNCS 0x989680 ;  /* 0x009896800000895d */ /* 0x002fea0003900000 */
[----:B------:R-:W1:Y:S02]  /*49bb0*/  @!P0 SYNCS.PHASECHK.TRANS64 P0, [R10+URZ], R11 ;  /* 0x0000000b0a0085a7 */ /* 0x000e64000800007f */
[----:B-1----:R-:W-:Y:S05]  /*49bc0*/  @!P0 BRA `(.L_x_13058) ;  /* 0xfffffffc00f08947 */ /* 0x002fea000383ffff */
[----:B------:R-:W-:Y:S05]  /*49bd0*/  BRA `(.L_x_13057) ;  /* 0xffffff5000907947 */ /* 0x000fea000383ffff */
.L_x_13075:
        /* <DEDUP_REMOVED lines=10> */
.L_x_15027:


//--------------------- .text._ZN7cutlass13device_kernelIN5flash11enable_sm90INS1_16FlashAttnFwdSm90INS1_25CollectiveMainloopFwdSm90ILi2EN4cute5tupleIJNS5_1CILi1EEES8_S8_EEENS6_IJNS7_ILi128EEENS7_ILi96EEENS7_ILi64EEEEEELi256ENS_6half_tEfNS_4arch4Sm90ELb1ELb0ELb0ELb0ELb0ELb0ELb0ELb1ELb0ELb1ELb1ELb0EEENS1_21CollectiveEpilogueFwdINS6_IJSA_NS7_ILi256EEESB_EEES9_SE_SG_Li256ELb0ELb1ELb1ELb0EEENS1_19SingleTileSchedulerILb0ELb1ELb1ELi128EEEEEEEEEvNT_6ParamsE --------------------------
	.section	.text._ZN7cutlass13device_kernelIN5flash11enable_sm90INS1_16FlashAttnFwdSm90INS1_25CollectiveMainloopFwdSm90ILi2EN4cute5tupleIJNS5_1CILi1EEES8_S8_EEENS6_IJNS7_ILi128EEENS7_ILi96EEENS7_ILi64EEEEEELi256ENS_6half_tEfNS_4arch4Sm90ELb1ELb0ELb0ELb0ELb0ELb0ELb0ELb1ELb0ELb1ELb1ELb0EEENS1_21CollectiveEpilogueFwdINS6_IJSA_NS7_ILi256EEESB_EEES9_SE_SG_Li256ELb0ELb1ELb1ELb0EEENS1_19SingleTileSchedulerILb0ELb1ELb1ELi128EEEEEEEEEvNT_6ParamsE,"ax",@progbits
	.align	128
.text._ZN7cutlass13device_kernelIN5flash11enable_sm90INS1_16FlashAttnFwdSm90INS1_25CollectiveMainloopFwdSm90ILi2EN4cute5tupleIJNS5_1CILi1EEES8_S8_EEENS6_IJNS7_ILi128EEENS7_ILi96EEENS7_ILi64EEEEEELi256ENS_6half_tEfNS_4arch4Sm90ELb1ELb0ELb0ELb0ELb0ELb0ELb0ELb1ELb0ELb1ELb1ELb0EEENS1_21CollectiveEpilogueFwdINS6_IJSA_NS7_ILi256EEESB_EEES9_SE_SG_Li256ELb0ELb1ELb1ELb0EEENS1_19SingleTileSchedulerILb0ELb1ELb1ELi128EEEEEEEEEvNT_6ParamsE:
        .type           _ZN7cutlass13device_kernelIN5flash11enable_sm90INS1_16FlashAttnFwdSm90INS1_25CollectiveMainloopFwdSm90ILi2EN4cute5tupleIJNS5_1CILi1EEES8_S8_EEENS6_IJNS7_ILi128EEENS7_ILi96EEENS7_ILi64EEEEEELi256ENS_6half_tEfNS_4arch4Sm90ELb1ELb0ELb0ELb0ELb0ELb0ELb0ELb1ELb0ELb1ELb1ELb0EEENS1_21CollectiveEpilogueFwdINS6_IJSA_NS7_ILi256EEESB_EEES9_SE_SG_Li256ELb0ELb1ELb1ELb0EEENS1_19SingleTileSchedulerILb0ELb1ELb1ELi128EEEEEEEEEvNT_6ParamsE,@function
        .size           _ZN7cutlass13device_kernelIN5flash11enable_sm90INS1_16FlashAttnFwdSm90INS1_25CollectiveMainloopFwdSm90ILi2EN4cute5tupleIJNS5_1CILi1EEES8_S8_EEENS6_IJNS7_ILi128EEENS7_ILi96EEENS7_ILi64EEEEEELi256ENS_6half_tEfNS_4arch4Sm90ELb1ELb0ELb0ELb0ELb0ELb0ELb0ELb1ELb0ELb1ELb1ELb0EEENS1_21CollectiveEpilogueFwdINS6_IJSA_NS7_ILi256EEESB_EEES9_SE_SG_Li256ELb0ELb1ELb1ELb0EEENS1_19SingleTileSchedulerILb0ELb1ELb1ELi128EEEEEEEEEvNT_6ParamsE,(.L_x_15029 - _ZN7cutlass13device_kernelIN5flash11enable_sm90INS1_16FlashAttnFwdSm90INS1_25CollectiveMainloopFwdSm90ILi2EN4cute5tupleIJNS5_1CILi1EEES8_S8_EEENS6_IJNS7_ILi128EEENS7_ILi96EEENS7_ILi64EEEEEELi256ENS_6half_tEfNS_4arch4Sm90ELb1ELb0ELb0ELb0ELb0ELb0ELb0ELb1ELb0ELb1ELb1ELb0EEENS1_21CollectiveEpilogueFwdINS6_IJSA_NS7_ILi256EEESB_EEES9_SE_SG_Li256ELb0ELb1ELb1ELb0EEENS1_19SingleTileSchedulerILb0ELb1ELb1ELi128EEEEEEEEEvNT_6ParamsE)
        .other          _ZN7cutlass13device_kernelIN5flash11enable_sm90INS1_16FlashAttnFwdSm90INS1_25CollectiveMainloopFwdSm90ILi2EN4cute5tupleIJNS5_1CILi1EEES8_S8_EEENS6_IJNS7_ILi128EEENS7_ILi96EEENS7_ILi64EEEEEELi256ENS_6half_tEfNS_4arch4Sm90ELb1ELb0ELb0ELb0ELb0ELb0ELb0ELb1ELb0ELb1ELb1ELb0EEENS1_21CollectiveEpilogueFwdINS6_IJSA_NS7_ILi256EEESB_EEES9_SE_SG_Li256ELb0ELb1ELb1ELb0EEENS1_19SingleTileSchedulerILb0ELb1ELb1ELi128EEEEEEEEEvNT_6ParamsE,@"STO_CUDA_ENTRY STV_DEFAULT"
_ZN7cutlass13device_kernelIN5flash11enable_sm90INS1_16FlashAttnFwdSm90INS1_25CollectiveMainloopFwdSm90ILi2EN4cute5tupleIJNS5_1CILi1EEES8_S8_EEENS6_IJNS7_ILi128EEENS7_ILi96EEENS7_ILi64EEEEEELi256ENS_6half_tEfNS_4arch4Sm90ELb1ELb0ELb0ELb0ELb0ELb0ELb0ELb1ELb0ELb1ELb1ELb0EEENS1_21CollectiveEpilogueFwdINS6_IJSA_NS7_ILi256EEESB_EEES9_SE_SG_Li256ELb0ELb1ELb1ELb0EEENS1_19SingleTileSchedulerILb0ELb1ELb1ELi128EEEEEEEEEvNT_6ParamsE:
        /* <DEDUP_REMOVED lines=18> */
.L_x_13077:
[----:B------:R-:W-:Y:S05]  /*0120*/  BSYNC B0 ;  /* 0x0000000000007941 */ /* 0x000fea0003800000 */
.L_x_13076:
        /* <DEDUP_REMOVED lines=41> */
.L_x_13078:
        /* <DEDUP_REMOVED lines=22> */
.L_x_13079:
        /* <DEDUP_REMOVED lines=18> */
.L_x_13080:
        /* <DEDUP_REMOVED lines=22> */
.L_x_13081:
        /* <DEDUP_REMOVED lines=22> */
.L_x_13082:
        /* <DEDUP_REMOVED lines=8> */
.L_x_13085:
        /* <DEDUP_REMOVED lines=20> */
[----:B------:R-:W0:Y:S01]  /*0ac0*/  S2UR UR43, SR_CTAID.X ;  /* 0x00000000002b79c3 */ /* 0x000e220000002500 */
[----:B------:R-:W-:Y:S01]  /*0ad0*/  ULDC UR4, c[0x0][0x448] ;  /* 0x0001120000047ab9 */ /* 0x000fe20000000800 */
[----:B------:R-:W-:Y:S01]  /*0ae0*/  ULDC UR36, c[0x0][0x424] ;  /* 0x0001090000247ab9 */ /* 0x000fe20000000800 */
[----:B------:R-:W-:Y:S01]  /*0af0*/  UISETP.NE.AND UP1, UPT, UR4, 0x1, UPT ;  /* 0x000000010400788c */ /* 0x000fe2000bf25270 */
[----:B------:R-:W-:Y:S02]  /*0b00*/  ULDC UR40, c[0x0][0x2f0] ;  /* 0x0000bc0000287ab9 */ /* 0x000fe40000000800 */
[----:B------:R-:W-:Y:S01]  /*0b10*/  ULDC.64 UR4, c[0x0][0x418] ;  /* 0x0001060000047ab9 */ /* 0x000fe20000000a00 */
[----:B------:R-:W-:Y:S01]  /*0b20*/  ULDC UR7, c[0x0][0x288] ;  /* 0x0000a20000077ab9 */ /* 0x000fe20000000800 */
[----:B------:R-:W-:Y:S02]  /*0b30*/  UISETP.NE.U32.AND UP0, UPT, UR4, URZ, UPT ;  /* 0x0000003f0400728c */ /* 0x000fe4000bf05070 */
[----:B------:R-:W-:-:S02]  /*0b40*/  USHF.R.U32.HI UR10, URZ, 0x10, UR38 ;  /* 0x000000103f0a7899 */ /* 0x000fc40008011626 */
[----:B------:R-:W-:Y:S02]  /*0b50*/  UISETP.NE.AND.EX UP0, UPT, UR5, URZ, UPT, UP0 ;  /* 0x0000003f0500728c */ /* 0x000fe4000bf05300 */
[----:B------:R-:W-:Y:S01]  /*0b60*/  @UP1 ULDC UR4, c[0x0][0x44c] ;  /* 0x0001130000041ab9 */ /* 0x000fe20000000800 */
[----:B------:R-:W-:Y:S01]  /*0b70*/  @UP1 ULDC UR8, c[0x0][0x450] ;  /* 0x0001140000081ab9 */ /* 0x000fe20000000800 */
[----:B------:R-:W-:Y:S02]  /*0b80*/  USEL UR36, UR36, 0x1, UP0 ;  /* 0x0000000124247887 */ /* 0x000fe40008000000 */
[----:B------:R-:W-:Y:S02]  /*0b90*/  ULOP3.LUT UR38, UR38, 0xffff, URZ, 0xc0, !UPT ;  /* 0x0000ffff26267892 */ /* 0x000fe4000f8ec03f */
[----:B------:R-:W-:Y:S02]  /*0ba0*/  UIMAD UR40, UR36, UR40, URZ ;  /* 0x00000028242872a4 */ /* 0x000fe4000f8e023f */
[----:B0-----:R-:W-:-:S04]  /*0bb0*/  USHF.L.U32 UR43, UR43, 0x7, URZ ;  /* 0x000000072b2b7899 */ /* 0x001fc8000800063f */
[----:B------:R-:W-:-:S04]  /*0bc0*/  UIADD3 UR6, UR43, 0x7f, URZ ;  /* 0x0000007f2b067890 */ /* 0x000fc8000fffe03f */
[----:B------:R-:W-:Y:S02]  /*0bd0*/  UIMAD.WIDE.U32 UR4, UR6, UR4, URZ ;  /* 0x00000004060472a5 */ /* 0x000fe4000f8e003f */
[----:B------:R-:W-:Y:S02]  /*0be0*/  UIADD3 UR4, UR40, 0x5f, URZ ;  /* 0x0000005f28047890 */ /* 0x000fe4000fffe03f */
[----:B------:R-:W-:Y:S02]  /*0bf0*/  @UP1 USHF.R.U32.HI UR6, URZ, UR8, UR5 ;  /* 0x000000083f061299 */ /* 0x000fe40008011605 */
[----:B------:R-:W-:-:S04]  /*0c00*/  UIADD3 UR5, UR40, 0x60, -UR7 ;  /* 0x0000006028057890 */ /* 0x000fc8000fffe807 */
[----:B------:R-:W-:Y:S02]  /*0c10*/  UIADD3 UR6, UR5, UR6, URZ ;  /* 0x0000000605067290 */ /* 0x000fe4000fffe03f */
[----:B------:R-:W-:Y:S02]  /*0c20*/  UIMAD.WIDE UR4, UR4, 0x2aaaaaab, URZ ;  /* 0x2aaaaaab040478a5 */ /* 0x000fe4000f8e023f */
[----:B------:R-:W-:Y:S02]  /*0c30*/  UIMAD.WIDE UR6, UR6, 0x2aaaaaab, URZ ;  /* 0x2aaaaaab060678a5 */ /* 0x000fe4000f8e023f */
[----:B------:R-:W-:Y:S02]  /*0c40*/  USHF.R.U32.HI UR4, URZ, 0x1f, UR5 ;  /* 0x0000001f3f047899 */ /* 0x000fe40008011605 */
[----:B------:R-:W-:Y:S02]  /*0c50*/  USHF.R.U32.HI UR6, URZ, 0x1f, UR7 ;  /* 0x0000001f3f067899 */ /* 0x000fe40008011607 */
[----:B------:R-:W-:-:S02]  /*0c60*/  ULEA.HI.SX32 UR4, UR5, UR4, 0x1c ;  /* 0x0000000405047291 */ /* 0x000fc4000f8fe23f */
[----:B------:R-:W-:-:S04]  /*0c70*/  ULEA.HI.SX32 UR6, UR7, UR6, 0x1c ;  /* 0x0000000607067291 */ /* 0x000fc8000f8fe23f */
[----:B------:R-:W-:-:S04]  /*0c80*/  UISETP.LT.AND UP0, UPT, UR4, UR6, UPT ;  /* 0x000000060400728c */ /* 0x000fc8000bf01270 */
[----:B------:R-:W-:Y:S02]  /*0c90*/  USEL UR9, UR4, UR6, UP0 ;  /* 0x0000000604097287 */ /* 0x000fe40008000000 */
[----:B------:R-:W-:Y:S02]  /*0ca0*/  UISETP.NE.AND UP0, UPT, UR10, URZ, UPT ;  /* 0x0000003f0a00728c */ /* 0x000fe4000bf05270 */
[----:B------:R-:W-:Y:S01]  /*0cb0*/  UISETP.GE.AND UP1, UPT, UR9, 0x1, UPT ;  /* 0x000000010900788c */ /* 0x000fe2000bf26270 */
[----:B------:R-:W-:-:S05]  /*0cc0*/  UMOV UR4, URZ ;  /* 0x0000003f00047c82 */ /* 0x000fca0008000000 */
[----:B------:R-:W-:-:S03]  /*0cd0*/  PLOP3.LUT P0, PT, PT, PT, UP1, 0x80, 0x0 ;  /* 0x000000000000781c */ /* 0x000fc60003f0f018 */
[----:B------:R-:W-:-:S10]  /*0ce0*/  @!UP0 ULDC UR10, c[0x0][0x9f0] ;  /* 0x00027c00000a8ab9 */ /* 0x000fd40000000800 */
        /* <DEDUP_REMOVED lines=34> */
.L_x_13087:
[----:B------:R-:W-:Y:S01]  /*0f10*/  UIMAD UR38, UR38, UR4, URZ ;  /* 0x00000004262672a4 */ /* 0x000fe2000f8e023f */
[----:B------:R-:W-:Y:S01]  /*0f20*/  IMAD.U32 R0, RZ, RZ, UR9 ;  /* 0x00000009ff007e24 */ /* 0x000fe2000f8e00ff */
[----:B------:R-:W0:Y:S01]  /*0f30*/  S2R R4, SR_TID.X ;  /* 0x0000000000047919 */ /* 0x000e220000002100 */
[----:B------:R-:W-:Y:S01]  /*0f40*/  IMAD.U32 R3, RZ, RZ, UR4 ;  /* 0x00000004ff037e24 */ /* 0x000fe2000f8e00ff */
[----:B------:R-:W-:Y:S02]  /*0f50*/  PLOP3.LUT P0, PT, PT, PT, PT, 0x80, 0x0 ;  /* 0x000000000000781c */ /* 0x000fe40003f0f070 */
[----:B------:R-:W-:Y:S02]  /*0f60*/  CS2R R150, SRZ ;  /* 0x0000000000967805 */ /* 0x000fe4000001ff00 */
[----:B------:R-:W-:Y:S02]  /*0f70*/  CS2R R148, SRZ ;  /* 0x0000000000947805 */ /* 0x000fe4000001ff00 */
[----:B------:R-:W-:-:S02]  /*0f80*/  CS2R R146, SRZ ;  /* 0x0000000000927805 */ /* 0x000fc4000001ff00 */
[----:B------:R-:W-:Y:S01]  /*0f90*/  VIADDMNMX R0, R3, UR38, R0, PT ;  /* 0x0000002603007c46 */ /* 0x000fe2000b800100 */
[----:B------:R-:W-:Y:S01]  /*0fa0*/  IMAD.MOV.U32 R3, RZ, RZ, RZ ;  /* 0x000000ffff037224 */ /* 0x000fe200078e00ff */
        /* <DEDUP_REMOVED lines=24> */
[----:B0-----:R-:W-:Y:S01]  /*1130*/  IADD3 R16, R4, -0x80, RZ ;  /* 0xffffff8004107810 */ /* 0x001fe20007ffe0ff */
[----:B------:R-:W-:Y:S01]  /*1140*/  IMAD.MOV.U32 R4, RZ, RZ, RZ ;  /* 0x000000ffff047224 */ /* 0x000fe200078e00ff */
        /* <DEDUP_REMOVED lines=75> */
.L_x_13089:
[----:B------:R-:W-:Y:S01]  /*1600*/  SHF.L.U32 R10, RZ, 0x1f, RZ ;  /* 0x0000001fff0a7819 */ /* 0x000fe200000006ff */
[----:B------:R-:W-:-:S03]  /*1610*/  VIADD R0, R2, 0x8 ;  /* 0x0000000802007836 */ /* 0x000fc60000000000 */
[----:B------:R-:W0:Y:S02]  /*1620*/  SYNCS.PHASECHK.TRANS64.TRYWAIT P0, [UR39+0x22800], R10 ;  /* 0x0228000aff0075a7 */ /* 0x000e240008000167 */
[----:B0-----:R-:W-:Y:S05]  /*1630*/  @!P0 BRA `(.L_x_13090) ;  /* 0x000000c800d88947 */ /* 0x001fea0003800000 */
.L_x_13206:
[----:B------:R-:W-:Y:S05]  /*1640*/  WARPSYNC.ALL ;  /* 0x0000000000007948 */ /* 0x000fea0003800000 */
[----:B------:R-:W-:Y:S01]  /*1650*/  ULOP3.LUT UR4, UR42, 0x1, URZ, 0xfc, !UPT ;  /* 0x000000012a047892 */ /* 0x000fe2000f8efc3f */
[----:B------:R1:W-:Y:S03]  /*1660*/  BAR.SYNC.DEFER_BLOCKING R0, 0x100 ;  /* 0x000400000000751d */ /* 0x0003e60000010000 */
[----:B------:R-:W-:-:S06]  /*1670*/  UISETP.NE.AND UP0, UPT, UR4, 0x3, UPT ;  /* 0x000000030400788c */ /* 0x000fcc000bf05270 */
[----:B------:R-:W-:-:S13]  /*1680*/  PLOP3.LUT P0, PT, PT, PT, UP0, 0x80, 0x0 ;  /* 0x000000000000781c */ /* 0x000fda0003f0f008 */
[----:B-1----:R-:W-:Y:S05]  /*1690*/  @!P0 BRA `(.L_x_13091) ;  /* 0x0000000000048947 */ /* 0x002fea0003800000 */
[----:B------:R-:W-:Y:S01]  /*16a0*/  BPT.TRAP 0x1 ;  /* 0x000000040000795c */ /* 0x000fe20000300000 */
.L_x_13091:
[----:B------:R1:W2:Y:S01]  /*16b0*/  SYNCS.PHASECHK.TRANS64.TRYWAIT P1, [UR39+0x22830], R10 ;  /* 0x0228300aff0075a7 */ /* 0x0002a20008020167 */
[----:B------:R-:W-:Y:S05]  /*16c0*/  @!P0 BRA `(.L_x_13092) ;  /* 0x0000000000048947 */ /* 0x000fea0003800000 */
[----:B------:R-:W-:Y:S01]  /*16d0*/  BPT.TRAP 0x1 ;  /* 0x000000040000795c */ /* 0x000fe20000300000 */
.L_x_13092:
[----:B--2---:R-:W-:Y:S05]  /*16e0*/  @P1 BRA `(.L_x_13093) ;  /* 0x0000000000081947 */ /* 0x004fea0003800000 */
[----:B------:R-:W2:Y:S02]  /*16f0*/  SYNCS.PHASECHK.TRANS64.TRYWAIT P1, [UR39+0x22830], R10 ;  /* 0x0228300aff0075a7 */ /* 0x000ea40008020167 */
[----:B--2---:R-:W-:Y:S05]  /*1700*/  @!P1 BRA `(.L_x_13094) ;  /* 0x000000c800bc9947 */ /* 0x004fea0003800000 */
.L_x_13093:
[----:B------:R-:W-:Y:S01]  /*1710*/  UIADD3 UR4, UR39, 0x1c400, URZ ;  /* 0x0001c40027047890 */ /* 0x000fe2000fffe03f */
[----:B------:R-:W-:Y:S01]  /*1720*/  WARPGROUP.ARRIVE ;  /* 0x00000000000079c5 */ /* 0x000fe20000000000 */
[----:B------:R-:W-:Y:S01]  /*1730*/  ULOP3.LUT UR8, UR46, 0x10000, URZ, 0xfc, !UPT ;  /* 0x000100002e087892 */ /* 0x000fe2000f8efc3f */
[----:B0-----:R-:W-:Y:S01]  /*1740*/  LOP3.LUT R3, R18, 0xffffff80, RZ, 0xc0, !PT ;  /* 0xffffff8012037812 */ /* 0x001fe200078ec0ff */
[----:B------:R-:W-:Y:S01]  /*1750*/  USHF.R.U32.HI UR4, URZ, 0x4, UR4 ;  /* 0x000000043f047899 */ /* 0x000fe20008011604 */
[----:B------:R-:W-:Y:S01]  /*1760*/  LEA.HI R17, R17, R16, RZ, 0x2 ;  /* 0x0000001011117211 */ /* 0x000fe200078f10ff */
[----:B------:R-:W-:Y:S01]  /*1770*/  UMOV UR9, 0x40000040 ;  /* 0x4000004000097882 */ /* 0x000fe20000000000 */
[----:B------:R-:W-:Y:S01]  /*1780*/  UMOV UR7, 0x40000040 ;  /* 0x4000004000077882 */ /* 0x000fe20000000000 */
[----:B------:R-:W-:Y:S01]  /*1790*/  ULOP3.LUT UR4, UR4, 0x3fff, URZ, 0xc0, !UPT ;  /* 0x00003fff04047892 */ /* 0x000fe2000f8ec03f */
[----:B------:R-:W-:Y:S01]  /*17a0*/  IMAD.IADD R3, R16, 0x1, -R3 ;  /* 0x0000000110037824 */ /* 0x000fe200078e0a03 */
[----:B------:R-:W-:Y:S01]  /*17b0*/  UMOV UR5, UR9 ;  /* 0x0000000900057c82 */ /* 0x000fe20008000000 */
[----:B------:R-:W-:Y:S01]  /*17c0*/  UIADD3 UR12, UR8, 0x2, URZ ;  /* 0x00000002080c7890 */ /* 0x000fe2000fffe03f */
[----:B------:R-:W-:Y:S01]  /*17d0*/  LOP3.LUT R17, R17, 0xfffffffc, RZ, 0xc0, !PT ;  /* 0xfffffffc11117812 */ /* 0x000fe200078ec0ff */
[----:B------:R-:W-:Y:S01]  /*17e0*/  ULOP3.LUT UR6, UR4, 0x10000, URZ, 0xfc, !UPT ;  /* 0x0001000004067892 */ /* 0x000fe2000f8efc3f */
[----:B------:R-:W-:Y:S01]  /*17f0*/  SHF.R.S32.HI R4, RZ, 0x1f, R3 ;  /* 0x0000001fff047819 */ /* 0x000fe20000011403 */
[----:B------:R-:W-:Y:S01]  /*1800*/  UMOV UR13, 0x40000040 ;  /* 0x40000040000d7882 */ /* 0x000fe20000000000 */
[----:B------:R-:W-:Y:S01]  /*1810*/  UMOV UR4, UR8 ;  /* 0x0000000800047c82 */ /* 0x000fe20008000000 */
[----:B------:R-:W-:Y:S01]  /*1820*/  UIADD3 UR14, UR6, 0x2, URZ ;  /* 0x00000002060e7890 */ /* 0x000fe2000fffe03f */
[CC--:B------:R-:W-:Y:S01]  /*1830*/  LEA.HI R5, R4.reuse, R3.reuse, RZ, 0x2 ;  /* 0x0000000304057211 */ /* 0x0c0fe200078f10ff */
[----:B------:R-:W-:Y:S01]  /*1840*/  UMOV UR15, 0x40000040 ;  /* 0x40000040000f7882 */ /* 0x000fe20000000000 */
[----:B------:R-:W-:Y:S01]  /*1850*/  UIADD3 UR16, UR8, 0x4, URZ ;  /* 0x0000000408107890 */ /* 0x000fe2000fffe03f */
[----:B------:R-:W-:Y:S01]  /*1860*/  LEA.HI R6, R4, R3, RZ, 0x5 ;  /* 0x0000000304067211 */ /* 0x000fe200078f28ff */
[----:B------:R-:W-:Y:S01]  /*1870*/  HGMMA.64x96x16.F32 R24, gdesc[UR4], RZ, !UPT, gsb0 ;  /* 0x01600000041879f0 */ /* 0x000fe2000c0008ff */
[----:B------:R-:W-:Y:S01]  /*1880*/  UIADD3 UR18, UR6, 0x4, URZ ;  /* 0x0000000406127890 */ /* 0x000fe2000fffe03f */
[--C-:B------:R-:W-:Y:S01]  /*1890*/  SHF.R.S32.HI R4, RZ, 0x2, R5.reuse ;  /* 0x00000002ff047819 */ /* 0x100fe20000011405 */
[----:B------:R-:W-:Y:S01]  /*18a0*/  UMOV UR17, 0x40000040 ;  /* 0x4000004000117882 */ /* 0x000fe20000000000 */
[----:B------:R-:W-:Y:S01]  /*18b0*/  UMOV UR19, 0x40000040 ;  /* 0x4000004000137882 */ /* 0x000fe20000000000 */
[----:B------:R-:W-:Y:S01]  /*18c0*/  UIADD3 UR20, UR8, 0x6, URZ ;  /* 0x0000000608147890 */ /* 0x000fe2000fffe03f */
[----:B------:R-:W-:Y:S01]  /*18d0*/  SHF.R.S32.HI R7, RZ, 0x1f, R5 ;  /* 0x0000001fff077819 */ /* 0x000fe20000011405 */
[----:B------:R-:W-:Y:S01]  /*18e0*/  UIADD3 UR22, UR6, 0x6, URZ ;  /* 0x0000000606167890 */ /* 0x000fe2000fffe03f */
[----:B------:R-:W-:Y:S01]  /*18f0*/  IMAD.IADD R17, R16, 0x1, -R17 ;  /* 0x0000000110117824 */ /* 0x000fe200078e0a11 */
[----:B------:R-:W-:Y:S01]  /*1900*/  UMOV UR21, 0x40000040 ;  /* 0x4000004000157882 */ /* 0x000fe20000000000 */
[----:B------:R-:W-:Y:S01]  /*1910*/  UMOV UR23, 0x40000040 ;  /* 0x4000004000177882 */ /* 0x000fe20000000000 */
[----:B------:R-:W-:Y:S01]  /*1920*/  SHF.R.S32.HI R6, RZ, 0x5, R6 ;  /* 0x00000005ff067819 */ /* 0x000fe20000011406 */
[----:B------:R-:W-:Y:S01]  /*1930*/  ULDC UR4, c[0x0][0x448] ;  /* 0x0001120000047ab9 */ /* 0x000fe20000000800 */
[----:B------:R-:W-:Y:S01]  /*1940*/  LEA.HI R8, R19, R19, RZ, 0x1 ;  /* 0x0000001313087211 */ /* 0x000fe200078f08ff */
[----:B------:R-:W-:Y:S01]  /*1950*/  UISETP.NE.AND UP0, UPT, UR4, 0x1, UPT ;  /* 0x000000010400788c */ /* 0x000fe2000bf05270 */
[----:B------:R-:W-:Y:S01]  /*1960*/  LEA.HI R7, R7, R4, RZ, 0x3 ;  /* 0x0000000407077211 */ /* 0x000fe200078f18ff */
[----:B------:R-:W-:Y:S01]  /*1970*/  ULDC UR11, c[0x0][0x288] ;  /* 0x0000a200000b7ab9 */ /* 0x000fe20000000800 */
[----:B------:R-:W-:Y:S01]  /*1980*/  LEA R9, R6, UR43, 0x4 ;  /* 0x0000002b06097c11 */ /* 0x000fe2000f8e20ff */
[----:B------:R-:W-:Y:S01]  /*1990*/  ULDC UR7, c[0x0][0x988] ;  /* 0x0002620000077ab9 */ /* 0x000fe20000000800 */
[----:B------:R-:W-:Y:S01]  /*19a0*/  LOP3.LUT R8, R8, 0x3fffffe, RZ, 0xc0, !PT ;  /* 0x03fffffe08087812 */ /* 0x000fe200078ec0ff */
[----:B------:R-:W0:Y:S01]  /*19b0*/  S2R R11, SR_TID.X ;  /* 0x00000000000b7919 */ /* 0x000e220000002100 */
[----:B------:R-:W-:-:S02]  /*19c0*/  LOP3.LUT R7, R7, 0xfffffff8, RZ, 0xc0, !PT ;  /* 0xfffffff807077812 */ /* 0x000fc400078ec0ff */
[----:B------:R-:W-:Y:S01]  /*19d0*/  LEA.HI R6, R17, R17, RZ, 0x1 ;  /* 0x0000001111067211 */ /* 0x000fe200078f08ff */
[----:B------:R-:W-:Y:S01]  /*19e0*/  IMAD.IADD R8, R19, 0x1, -R8 ;  /* 0x0000000113087824 */ /* 0x000fe200078e0a08 */
[----:B------:R-:W-:Y:S01]  /*19f0*/  IADD3 R7, R9, R4, -R7 ;  /* 0x0000000409077210 */ /* 0x000fe20007ffe807 */
[----:B------:R-:W-:Y:S01]  /*1a00*/  @UP0 ULDC UR4, c[0x0][0x44c] ;  /* 0x0001130000040ab9 */ /* 0x000fe20000000800 */
[----:B------:R-:W-:Y:S02]  /*1a10*/  LOP3.LUT R6, R6, 0x1ffffffe, RZ, 0xc0, !PT ;  /* 0x1ffffffe06067812 */ /* 0x000fe400078ec0ff */
[----:B------:R-:W-:Y:S01]  /*1a20*/  PLOP3.LUT P1, PT, PT, PT, UP0, 0x80, 0x0 ;  /* 0x000000000000781c */ /* 0x000fe20003f2f008 */
[----:B------:R-:W-:Y:S02]  /*1a30*/  IMAD R7, R8, 0x40, R7 ;  /* 0x0000004008077824 */ /* 0x000fe400078e0207 */
[----:B------:R-:W-:-:S05]  /*1a40*/  IMAD.IADD R4, R17, 0x1, -R6 ;  /* 0x0000000111047824 */ /* 0x000fca00078e0a06 */
[----:B------:R-:W-:-:S05]  /*1a50*/  LEA R4, R4, R7, 0x3 ;  /* 0x0000000704047211 */ /* 0x000fca00078e18ff */
[----:B------:R-:W-:Y:S01]  /*1a60*/  @P1 IMAD.HI.U32 R6, R4, UR4, RZ ;  /* 0x0000000404061c27 */ /* 0x000fe2000f8e00ff */
[----:B------:R-:W-:-:S03]  /*1a70*/  @UP0 ULDC UR4, c[0x0][0x450] ;  /* 0x0001140000040ab9 */ /* 0x000fc60000000800 */
[----:B------:R-:W-:Y:S01]  /*1a80*/  IMAD.MOV.U32 R7, RZ, RZ, R4 ;  /* 0x000000ffff077224 */ /* 0x000fe200078e0004 */
[----:B------:R-:W-:Y:S01]  /*1a90*/  @P1 SHF.R.U32.HI R7, RZ, UR4, R6 ;  /* 0x00000004ff071c19 */ /* 0x000fe20008011606 */
[----:B------:R-:W-:Y:S01]  /*1aa0*/  UIMAD UR4, UR41, -0x60, UR40 ;  /* 0xffffffa0290478a4 */ /* 0x000fe2000f8e0228 */
[----:B------:R-:W-:-:S03]  /*1ab0*/  LOP3.LUT R6, R5, 0x7ffffffc, RZ, 0xc0, !PT ;  /* 0x7ffffffc05067812 */ /* 0x000fc600078ec0ff */
[----:B------:R-:W2:Y:S01]  /*1ac0*/  SHFL.IDX PT, R8, R7, 0x1, 0x1c1f ;  /* 0x003c1f0007087f89 */ /* 0x000ea200000e0000 */
[----:B------:R-:W-:Y:S01]  /*1ad0*/  UIADD3 UR4, UR4, 0x60, URZ ;  /* 0x0000006004047890 */ /* 0x000fe2000fffe03f */
[----:B------:R-:W-:Y:S01]  /*1ae0*/  IMAD.IADD R3, R3, 0x1, -R6 ;  /* 0x0000000103037824 */ /* 0x000fe200078e0a06 */
[----:B0-----:R-:W-:Y:S01]  /*1af0*/  LOP3.LUT R11, R11, 0x7f, RZ, 0xc0, !PT ;  /* 0x0000007f0b0b7812 */ /* 0x001fe200078ec0ff */
[----:B------:R-:W0:Y:S03]  /*1b00*/  SHFL.IDX PT, R7, R7, RZ, 0x1c1f ;  /* 0x001c1fff07077589 */ /* 0x000e2600000e0000 */
[----:B------:R-:W-:-:S04]  /*1b10*/  IMAD.U32 R6, RZ, RZ, UR4 ;  /* 0x00000004ff067e24 */ /* 0x000fc8000f8e00ff */
[----:B------:R-:W-:Y:S02]  /*1b20*/  IMAD R5, R3, -0x2, R6 ;  /* 0xfffffffe03057824 */ /* 0x000fe400078e0206 */
[----:B------:R-:W-:-:S05]  /*1b30*/  IMAD.U32 R6, RZ, RZ, UR11 ;  /* 0x0000000bff067e24 */ /* 0x000fca000f8e00ff */
[----:B------:R-:W-:-:S04]  /*1b40*/  IADD3 R6, R5, 0x1, -R6 ;  /* 0x0000000105067810 */ /* 0x000fc80007ffe806 */
[----:B--2---:R-:W-:-:S04]  /*1b50*/  VIADDMNMX R8, R8, R6, R5, PT ;  /* 0x0000000608087246 */ /* 0x004fc80003800105 */
[C---:B------:R-:W-:Y:S02]  /*1b60*/  ISETP.GT.AND P2, PT, R8.reuse, RZ, PT ;  /* 0x000000ff0800720c */ /* 0x040fe40003f44270 */
[C---:B------:R-:W-:Y:S02]  /*1b70*/  ISETP.GT.AND P3, PT, R8.reuse, 0x1, PT ;  /* 0x000000010800780c */ /* 0x040fe40003f64270 */
[----:B------:R-:W-:Y:S02]  /*1b80*/  ISETP.GT.AND P4, PT, R8, 0x8, PT ;  /* 0x000000080800780c */ /* 0x000fe40003f84270 */
[----:B0-----:R-:W-:-:S04]  /*1b90*/  VIADDMNMX R6, R7, R6, R5, PT ;  /* 0x0000000607067246 */ /* 0x001fc80003800105 */
[----:B------:R-:W-:Y:S01]  /*1ba0*/  ISETP.GT.AND P5, PT, R6, 0x8, PT ;  /* 0x000000080600780c */ /* 0x000fe20003fa4270 */
        /* <DEDUP_REMOVED lines=80> */
[----:B------:R-:W-:Y:S01]  /*20b0*/  FSEL R24, R24, -INF , P3 ;  /* 0xff80000018187808 */ /* 0x000fe20001800000 */
[----:B------:R-:W0:Y:S01]  /*20c0*/  SHFL.BFLY PT, R9, R8, 0x2, 0x1f ;  /* 0x0c401f0008097f89 */ /* 0x000e2200000e0000 */
[----:B------:R-:W-:Y:S02]  /*20d0*/  FSEL R25, R25, -INF , P4 ;  /* 0xff80000019197808 */ /* 0x000fe40002000000 */
[----:B------:R-:W-:Y:S02]  /*20e0*/  ISETP.GT.AND P2, PT, R6, 0x9, PT ;  /* 0x000000090600780c */ /* 0x000fe40003f44270 */
[----:B------:R-:W-:Y:S02]  /*20f0*/  FSEL R28, R28, -INF , P5 ;  /* 0xff8000001c1c7808 */ /* 0x000fe40002800000 */
[----:B------:R-:W-:Y:S02]  /*2100*/  FMNMX.FTZ R7, R24, R25, !PT ;  /* 0x0000001918077209 */ /* 0x000fe40007810000 */
[----:B------:R-:W-:-:S02]  /*2110*/  ISETP.GT.AND P3, PT, R6, 0x10, PT ;  /* 0x000000100600780c */ /* 0x000fc40003f64270 */
[----:B------:R-:W-:Y:S02]  /*2120*/  FSEL R29, R29, -INF , P2 ;  /* 0xff8000001d1d7808 */ /* 0x000fe40001000000 */
[----:B------:R-:W-:Y:S02]  /*2130*/  ISETP.GT.AND P2, PT, R6, 0x11, PT ;  /* 0x000000110600780c */ /* 0x000fe40003f44270 */
[----:B------:R-:W-:Y:S02]  /*2140*/  FSEL R32, R32, -INF , P3 ;  /* 0xff80000020207808 */ /* 0x000fe40001800000 */
[C---:B------:R-:W-:Y:S02]  /*2150*/  ISETP.GT.AND P3, PT, R6.reuse, 0x18, PT ;  /* 0x000000180600780c */ /* 0x040fe40003f64270 */
[----:B------:R-:W-:Y:S02]  /*2160*/  FSEL R33, R33, -INF , P2 ;  /* 0xff80000021217808 */ /* 0x000fe40001000000 */
[----:B------:R-:W-:-:S02]  /*2170*/  ISETP.GT.AND P2, PT, R6, 0x19, PT ;  /* 0x000000190600780c */ /* 0x000fc40003f44270 */
[----:B------:R-:W-:Y:S02]  /*2180*/  FSEL R36, R36, -INF , P3 ;  /* 0xff80000024247808 */ /* 0x000fe40001800000 */
[----:B0-----:R-:W-:Y:S02]  /*2190*/  FMNMX.FTZ R9, R8, R9, !PT ;  /* 0x0000000908097209 */ /* 0x001fe40007810000 */
[C---:B------:R-:W-:Y:S02]  /*21a0*/  ISETP.GT.AND P3, PT, R6.reuse, 0x20, PT ;  /* 0x000000200600780c */ /* 0x040fe40003f64270 */
[----:B------:R-:W-:Y:S01]  /*21b0*/  FSEL R37, R37, -INF , P2 ;  /* 0xff80000025257808 */ /* 0x000fe20001000000 */
[----:B------:R-:W0:Y:S01]  /*21c0*/  SHFL.BFLY PT, R12, R9, 0x1, 0x1f ;  /* 0x0c201f00090c7f89 */ /* 0x000e2200000e0000 */
[----:B------:R-:W-:Y:S02]  /*21d0*/  ISETP.GT.AND P2, PT, R6, 0x21, PT ;  /* 0x000000210600780c */ /* 0x000fe40003f44270 */
[----:B------:R-:W-:-:S02]  /*21e0*/  FSEL R40, R40, -INF , P3 ;  /* 0xff80000028287808 */ /* 0x000fc40001800000 */
[C---:B------:R-:W-:Y:S02]  /*21f0*/  ISETP.GT.AND P3, PT, R6.reuse, 0x28, PT ;  /* 0x000000280600780c */ /* 0x040fe40003f64270 */
[----:B------:R-:W-:Y:S02]  /*2200*/  FSEL R41, R41, -INF , P2 ;  /* 0xff80000029297808 */ /* 0x000fe40001000000 */
[----:B------:R-:W-:Y:S02]  /*2210*/  ISETP.GT.AND P2, PT, R6, 0x29, PT ;  /* 0x000000290600780c */ /* 0x000fe40003f44270 */
[----:B------:R-:W-:Y:S02]  /*2220*/  FSEL R44, R44, -INF , P3 ;  /* 0xff8000002c2c7808 */ /* 0x000fe40001800000 */
[----:B------:R-:W-:Y:S02]  /*2230*/  ISETP.GT.AND P3, PT, R6, 0x30, PT ;  /* 0x000000300600780c */ /* 0x000fe40003f64270 */
[----:B------:R-:W-:-:S02]  /*2240*/  FSEL R45, R45, -INF , P2 ;  /* 0xff8000002d2d7808 */ /* 0x000fc40001000000 */
[----:B------:R-:W-:Y:S02]  /*2250*/  ISETP.GT.AND P2, PT, R6, 0x31, PT ;  /* 0x000000310600780c */ /* 0x000fe40003f44270 */
[----:B------:R-:W-:Y:S02]  /*2260*/  FSEL R48, R48, -INF , P3 ;  /* 0xff80000030307808 */ /* 0x000fe40001800000 */
[C---:B------:R-:W-:Y:S02]  /*2270*/  ISETP.GT.AND P3, PT, R6.reuse, 0x38, PT ;  /* 0x000000380600780c */ /* 0x040fe40003f64270 */
[----:B------:R-:W-:Y:S02]  /*2280*/  FSEL R49, R49, -INF , P2 ;  /* 0xff80000031317808 */ /* 0x000fe40001000000 */
[----:B0-----:R-:W-:Y:S02]  /*2290*/  FMNMX.FTZ R5, R9, R12, !PT ;  /* 0x0000000c09057209 */ /* 0x001fe40007810000 */
[----:B------:R-:W-:-:S02]  /*22a0*/  ISETP.GT.AND P2, PT, R6, 0x39, PT ;  /* 0x000000390600780c */ /* 0x000fc40003f44270 */
[C---:B------:R-:W-:Y:S01]  /*22b0*/  FSETP.NEU.FTZ.AND P4, PT, R5.reuse, -INF , PT ;  /* 0xff8000000500780b */ /* 0x040fe20003f9d000 */
[----:B------:R-:W-:Y:S01]  /*22c0*/  FMUL.FTZ R8, R5, UR7 ;  /* 0x0000000705087c20 */ /* 0x000fe20008410000 */
[----:B------:R-:W-:Y:S02]  /*22d0*/  FSEL R52, R52, -INF , P3 ;  /* 0xff80000034347808 */ /* 0x000fe40001800000 */
[----:B------:R-:W-:Y:S02]  /*22e0*/  ISETP.GT.AND P3, PT, R6, 0x40, PT ;  /* 0x000000400600780c */ /* 0x000fe40003f64270 */
[----:B------:R-:W-:Y:S02]  /*22f0*/  FSEL R9, R8, RZ, P4 ;  /* 0x000000ff08097208 */ /* 0x000fe40002000000 */
[----:B------:R-:W-:Y:S02]  /*2300*/  FMNMX.FTZ R8, R28, R7, !PT ;  /* 0x000000071c087209 */ /* 0x000fe40007810000 */
[----:B------:R-:W-:Y:S01]  /*2310*/  FSEL R53, R53, -INF , P2 ;  /* 0xff80000035357808 */ /* 0x000fe20001000000 */
[--C-:B------:R-:W-:Y:S01]  /*2320*/  FFMA.FTZ R26, R26, UR7, -R9.reuse ;  /* 0x000000071a1a7c23 */ /* 0x100fe20008010809 */
[----:B------:R-:W-:Y:S01]  /*2330*/  FMNMX.FTZ R7, R29, R8, !PT ;  /* 0x000000081d077209 */ /* 0x000fe20007810000 */
[--C-:B------:R-:W-:Y:S01]  /*2340*/  FFMA.FTZ R27, R27, UR7, -R9.reuse ;  /* 0x000000071b1b7c23 */ /* 0x100fe20008010809 */
[----:B------:R-:W-:Y:S01]  /*2350*/  ISETP.GT.AND P2, PT, R6, 0x41, PT ;  /* 0x000000410600780c */ /* 0x000fe20003f44270 */
[--C-:B------:R-:W-:Y:S01]  /*2360*/  FFMA.FTZ R30, R30, UR7, -R9.reuse ;  /* 0x000000071e1e7c23 */ /* 0x100fe20008010809 */
[----:B------:R-:W-:Y:S01]  /*2370*/  FMNMX.FTZ R8, R32, R7, !PT ;  /* 0x0000000720087209 */ /* 0x000fe20007810000 */
[----:B------:R-:W-:Y:S01]  /*2380*/  MUFU.EX2 R26, R26 ;  /* 0x0000001a001a7308 */ /* 0x000fe20000000800 */
[----:B------:R-:W-:Y:S01]  /*2390*/  FSEL R56, R56, -INF , P3 ;  /* 0xff80000038387808 */ /* 0x000fe20001800000 */
[--C-:B------:R-:W-:Y:S01]  /*23a0*/  FFMA.FTZ R31, R31, UR7, -R9.reuse ;  /* 0x000000071f1f7c23 */ /* 0x100fe20008010809 */
[----:B------:R-:W-:Y:S01]  /*23b0*/  FMNMX.FTZ R7, R33, R8, !PT ;  /* 0x0000000821077209 */ /* 0x000fe20007810000 */
[--C-:B------:R-:W-:Y:S01]  /*23c0*/  FFMA.FTZ R34, R34, UR7, -R9.reuse ;  /* 0x0000000722227c23 */ /* 0x100fe20008010809 */
[----:B------:R-:W-:Y:S01]  /*23d0*/  ISETP.GT.AND P3, PT, R6, 0x48, PT ;  /* 0x000000480600780c */ /* 0x000fe20003f64270 */
[--C-:B------:R-:W-:Y:S01]  /*23e0*/  FFMA.FTZ R35, R35, UR7, -R9.reuse ;  /* 0x0000000723237c23 */ /* 0x100fe20008010809 */
[----:B------:R-:W-:Y:S01]  /*23f0*/  FMNMX.FTZ R8, R36, R7, !PT ;  /* 0x0000000724087209 */ /* 0x000fe20007810000 */
[----:B------:R-:W0:Y:S01]  /*2400*/  MUFU.EX2 R27, R27 ;  /* 0x0000001b001b7308 */ /* 0x000e220000000800 */
        /* <DEDUP_REMOVED lines=15> */
[----:B------:R-:W2:Y:S01]  /*2500*/  MUFU.EX2 R31, R31 ;  /* 0x0000001f001f7308 */ /* 0x000ea20000000800 */
[----:B------:R-:W-:Y:S01]  /*2510*/  FSEL R61, R61, -INF , P2 ;  /* 0xff8000003d3d7808 */ /* 0x000fe20001000000 */
[--C-:B------:R-:W-:Y:S01]  /*2520*/  FFMA.FTZ R50, R50, UR7, -R9.reuse ;  /* 0x0000000732327c23 */ /* 0x100fe20008010809 */
[----:B------:R-:W-:Y:S01]  /*2530*/  FMNMX.FTZ R7, R45, R8, !PT ;  /* 0x000000082d077209 */ /* 0x000fe20007810000 */
[--C-:B------:R-:W-:Y:S01]  /*2540*/  FFMA.FTZ R51, R51, UR7, -R9.reuse ;  /* 0x0000000733337c23 */ /* 0x100fe20008010809 */
[----:B------:R-:W-:Y:S01]  /*2550*/  ISETP.GT.AND P2, PT, R6, 0x51, PT ;  /* 0x000000510600780c */ /* 0x000fe20003f44270 */
[--C-:B------:R-:W-:Y:S01]  /*2560*/  FFMA.FTZ R54, R54, UR7, -R9.reuse ;  /* 0x0000000736367c23 */ /* 0x100fe20008010809 */
[----:B------:R-:W-:Y:S01]  /*2570*/  FMNMX.FTZ R8, R48, R7, !PT ;  /* 0x0000000730087209 */ /* 0x000fe20007810000 */
[--C-:B------:R-:W-:Y:S01]  /*2580*/  FFMA.FTZ R55, R55, UR7, -R9.reuse ;  /* 0x0000000737377c23 */ /* 0x100fe20008010809 */
        /* <DEDUP_REMOVED lines=17> */
[----:B------:R-:W-:Y:S01]  /*26a0*/  FFMA.FTZ R9, R71, UR7, -R9 ;  /* 0x0000000747097c23 */ /* 0x000fe20008010809 */
[----:B------:R-:W-:-:S02]  /*26b0*/  FMNMX.FTZ R7, R57, R8, !PT ;  /* 0x0000000839077209 */ /* 0x000fc40007810000 */
[----:B------:R-:W-:Y:S02]  /*26c0*/  FSEL R69, R69, -INF , P2 ;  /* 0xff80000045457808 */ /* 0x000fe40001000000 */
[----:B------:R-:W-:Y:S01]  /*26d0*/  FMNMX.FTZ R8, R60, R7, !PT ;  /* 0x000000073c087209 */ /* 0x000fe20007810000 */
[----:B------:R-:W3:Y:S01]  /*26e0*/  MUFU.EX2 R35, R35 ;  /* 0x0000002300237308 */ /* 0x000ee20000000800 */
[----:B0-----:R-:W-:Y:S02]  /*26f0*/  F2FP.F16.F32.PACK_AB R153, R27, R26 ;  /* 0x0000001a1b99723e */ /* 0x001fe400000000ff */
[----:B------:R-:W-:Y:S02]  /*2700*/  FMNMX.FTZ R7, R61, R8, !PT ;  /* 0x000000083d077209 */ /* 0x000fe40007810000 */
[----:B--2---:R-:W-:Y:S02]  /*2710*/  F2FP.F16.F32.PACK_AB R155, R31, R30 ;  /* 0x0000001e1f9b723e */ /* 0x004fe400000000ff */
[----:B------:R-:W-:Y:S01]  /*2720*/  FMNMX.FTZ R8, R64, R7, !PT ;  /* 0x0000000740087209 */ /* 0x000fe20007810000 */
[----:B------:R0:W-:Y:S03]  /*2730*/  MUFU.EX2 R175, R9 ;  /* 0x0000000900af7308 */ /* 0x0001e60000000800 */
[----:B------:R-:W-:-:S04]  /*2740*/  FMNMX.FTZ R7, R65, R8, !PT ;  /* 0x0000000841077209 */ /* 0x000fc80007810000 */
[----:B------:R-:W-:Y:S01]  /*2750*/  FMNMX.FTZ R6, R68, R7, !PT ;  /* 0x0000000744067209 */ /* 0x000fe20007810000 */
[----:B------:R-:W-:Y:S01]  /*2760*/  MUFU.EX2 R38, R38 ;  /* 0x0000002600267308 */ /* 0x000fe20000000800 */
[----:B0-----:R-:W-:Y:S01]  /*2770*/  FADD.FTZ R9, R26, R27 ;  /* 0x0000001b1a097221 */ /* 0x001fe20000010000 */
[----:B---3--:R-:W-:Y:S02]  /*2780*/  F2FP.F16.F32.PACK_AB R157, R35, R34 ;  /* 0x00000022239d723e */ /* 0x008fe400000000ff */
[----:B------:R-:W-:-:S04]  /*2790*/  FMNMX.FTZ R6, R69, R6, !PT ;  /* 0x0000000645067209 */ /* 0x000fc80007810000 */
[----:B------:R-:W0:Y:S01]  /*27a0*/  MUFU.EX2 R39, R39 ;  /* 0x0000002700277308 */ /* 0x000e220000000800 */
[----:B------:R-:W2:Y:S07]  /*27b0*/  SHFL.BFLY PT, R7, R6, 0x2, 0x1f ;  /* 0x0c401f0006077f89 */ /* 0x000eae00000e0000 */
[----:B------:R-:W-:Y:S08]  /*27c0*/  MUFU.EX2 R42, R42 ;  /* 0x0000002a002a7308 */ /* 0x000ff00000000800 */
[----:B------:R-:W3:Y:S01]  /*27d0*/  MUFU.EX2 R43, R43 ;  /* 0x0000002b002b7308 */ /* 0x000ee20000000800 */
[----:B0-----:R-:W-:-:S07]  /*27e0*/  F2FP.F16.F32.PACK_AB R159, R39, R38 ;  /* 0x00000026279f723e */ /* 0x001fce00000000ff */
[----:B------:R-:W-:Y:S01]  /*27f0*/  MUFU.EX2 R46, R46 ;  /* 0x0000002e002e7308 */ /* 0x000fe20000000800 */
[----:B--2---:R-:W-:-:S05]  /*2800*/  FMNMX.FTZ R7, R6, R7, !PT ;  /* 0x0000000706077209 */ /* 0x004fca0007810000 */
[----:B------:R-:W0:Y:S02]  /*2810*/  SHFL.BFLY PT, R8, R7, 0x1, 0x1f ;  /* 0x0c201f0007087f89 */ /* 0x000e2400000e0000 */
[----:B------:R-:W2:Y:S01]  /*2820*/  MUFU.EX2 R47, R47 ;  /* 0x0000002f002f7308 */ /* 0x000ea20000000800 */
[----:B---3--:R-:W-:-:S07]  /*2830*/  F2FP.F16.F32.PACK_AB R161, R43, R42 ;  /* 0x0000002a2ba1723e */ /* 0x008fce00000000ff */
[----:B------:R-:W-:Y:S08]  /*2840*/  MUFU.EX2 R50, R50 ;  /* 0x0000003200327308 */ /* 0x000ff00000000800 */
[----:B------:R-:W3:Y:S01]  /*2850*/  MUFU.EX2 R51, R51 ;  /* 0x0000003300337308 */ /* 0x000ee20000000800 */
[----:B--2---:R-:W-:Y:S02]  /*2860*/  F2FP.F16.F32.PACK_AB R163, R47, R46 ;  /* 0x0000002e2fa3723e */ /* 0x004fe400000000ff */
[----:B0-----:R-:W-:-:S05]  /*2870*/  FMNMX.FTZ R8, R7, R8, !PT ;  /* 0x0000000807087209 */ /* 0x001fca0007810000 */
[----:B------:R-:W-:Y:S01]  /*2880*/  MUFU.EX2 R54, R54 ;  /* 0x0000003600367308 */ /* 0x000fe20000000800 */
[C---:B------:R-:W-:Y:S01]  /*2890*/  FSETP.NEU.FTZ.AND P2, PT, R8.reuse, -INF , PT ;  /* 0xff8000000800780b */ /* 0x040fe20003f5d000 */
[----:B------:R-:W-:-:S05]  /*28a0*/  FMUL.FTZ R6, R8, UR7 ;  /* 0x0000000708067c20 */ /* 0x000fca0008410000 */
[----:B------:R-:W-:Y:S01]  /*28b0*/  FSEL R7, R6, RZ, P2 ;  /* 0x000000ff06077208 */ /* 0x000fe20001000000 */
[----:B------:R-:W-:Y:S01]  /*28c0*/  FADD.FTZ R6, R30, R9 ;  /* 0x000000091e067221 */ /* 0x000fe20000010000 */
[----:B------:R-:W-:Y:S01]  /*28d0*/  ISETP.NE.AND P2, PT, R11, RZ, PT ;  /* 0x000000ff0b00720c */ /* 0x000fe20003f45270 */
[----:B------:R-:W-:Y:S01]  /*28e0*/  MUFU.EX2 R55, R55 ;  /* 0x0000003700377308 */ /* 0x000fe20000000800 */
        /* <DEDUP_REMOVED lines=8> */
[----:B------:R-:W-:Y:S01]  /*2970*/  FADD.FTZ R9, R31, R6 ;  /* 0x000000061f097221 */ /* 0x000fe20000010000 */
[--C-:B------:R-:W-:Y:S01]  /*2980*/  FFMA.FTZ R36, R36, UR7, -R7.reuse ;  /* 0x0000000724247c23 */ /* 0x100fe20008010807 */
[--C-:B------:R-:W-:Y:S01]  /*2990*/  FFMA.FTZ R37, R37, UR7, -R7.reuse ;  /* 0x0000000725257c23 */ /* 0x100fe20008010807 */
[----:B------:R-:W-:Y:S01]  /*29a0*/  FFMA.FTZ R40, R40, UR7, -R7 ;  /* 0x0000000728287c23 */ /* 0x000fe20008010807 */
[----:B------:R-:W-:Y:S01]  /*29b0*/  FADD.FTZ R6, R34, R9 ;  /* 0x0000000922067221 */ /* 0x000fe20000010000 */
[--C-:B------:R-:W-:Y:S01]  /*29c0*/  FFMA.FTZ R41, R41, UR7, -R7.reuse ;  /* 0x0000000729297c23 */ /* 0x100fe20008010807 */
[--C-:B------:R-:W-:Y:S01]  /*29d0*/  FFMA.FTZ R44, R44, UR7, -R7.reuse ;  /* 0x000000072c2c7c23 */ /* 0x100fe20008010807 */
[----:B------:R-:W0:Y:S01]  /*29e0*/  MUFU.EX2 R25, R25 ;  /* 0x0000001900197308 */ /* 0x000e220000000800 */
[----:B------:R-:W-:Y:S01]  /*29f0*/  FADD.FTZ R13, R35, R6 ;  /* 0x00000006230d7221 */ /* 0x000fe20000010000 */
[--C-:B------:R-:W-:Y:S01]  /*2a00*/  FFMA.FTZ R45, R45, UR7, -R7.reuse ;  /* 0x000000072d2d7c23 */ /* 0x100fe20008010807 */
[----:B------:R-:W-:Y:S01]  /*2a10*/  FFMA.FTZ R48, R48, UR7, -R7 ;  /* 0x0000000730307c23 */ /* 0x000fe20008010807 */
[----:B------:R-:W-:Y:S01]  /*2a20*/  IADD3 R9, -R2, 0xb, RZ ;  /* 0x0000000b02097810 */ /* 0x000fe20007ffe1ff */
[----:B------:R-:W-:Y:S01]  /*2a30*/  FADD.FTZ R12, R38, R13 ;  /* 0x0000000d260c7221 */ /* 0x000fe20000010000 */
[--C-:B------:R-:W-:Y:S01]  /*2a40*/  FFMA.FTZ R49, R49, UR7, -R7.reuse ;  /* 0x0000000731317c23 */ /* 0x100fe20008010807 */
[--C-:B------:R-:W-:Y:S01]  /*2a50*/  FFMA.FTZ R52, R52, UR7, -R7.reuse ;  /* 0x0000000734347c23 */ /* 0x100fe20008010807 */
[----:B------:R-:W2:Y:S01]  /*2a60*/  MUFU.EX2 R28, R28 ;  /* 0x0000001c001c7308 */ /* 0x000ea20000000800 */
[----:B------:R-:W-:Y:S01]  /*2a70*/  FADD.FTZ R15, R39, R12 ;  /* 0x0000000c270f7221 */ /* 0x000fe20000010000 */
[--C-:B------:R-:W-:Y:S01]  /*2a80*/  FFMA.FTZ R53, R53, UR7, -R7.reuse ;  /* 0x0000000735357c23 */ /* 0x100fe20008010807 */
[--C-:B------:R-:W-:Y:S01]  /*2a90*/  FFMA.FTZ R56, R56, UR7, -R7.reuse ;  /* 0x0000000738387c23 */ /* 0x100fe20008010807 */
[----:B------:R-:W-:Y:S01]  /*2aa0*/  FFMA.FTZ R57, R57, UR7, -R7 ;  /* 0x0000000739397c23 */ /* 0x000fe20008010807 */
[----:B------:R-:W-:Y:S01]  /*2ab0*/  FADD.FTZ R14, R42, R15 ;  /* 0x0000000f2a0e7221 */ /* 0x000fe20000010000 */
[--C-:B------:R-:W-:Y:S01]  /*2ac0*/  FFMA.FTZ R60, R60, UR7, -R7.reuse ;  /* 0x000000073c3c7c23 */ /* 0x100fe20008010807 */
[----:B------:R-:W-:Y:S01]  /*2ad0*/  FFMA.FTZ R61, R61, UR7, -R7 ;  /* 0x000000073d3d7c23 */ /* 0x000fe20008010807 */
[----:B------:R-:W3:Y:S01]  /*2ae0*/  MUFU.EX2 R29, R29 ;  /* 0x0000001d001d7308 */ /* 0x000ee20000000800 */
[----:B0-----:R-:W-:Y:S01]  /*2af0*/  FADD.FTZ R11, R24, R25 ;  /* 0x00000019180b7221 */ /* 0x001fe20000010000 */
[----:B------:R-:W-:Y:S01]  /*2b00*/  FADD.FTZ R15, R43, R14 ;  /* 0x0000000e2b0f7221 */ /* 0x000fe20000010000 */
[--C-:B------:R-:W-:Y:S01]  /*2b10*/  FFMA.FTZ R64, R64, UR7, -R7.reuse ;  /* 0x0000000740407c23 */ /* 0x100fe20008010807 */
[--C-:B------:R-:W-:Y:S01]  /*2b20*/  FFMA.FTZ R65, R65, UR7, -R7.reuse ;  /* 0x0000000741417c23 */ /* 0x100fe20008010807 */
[----:B------:R-:W-:Y:S01]  /*2b30*/  FFMA.FTZ R68, R68, UR7, -R7 ;  /* 0x0000000744447c23 */ /* 0x000fe20008010807 */
[----:B------:R-:W-:Y:S01]  /*2b40*/  FADD.FTZ R14, R46, R15 ;  /* 0x0000000f2e0e7221 */ /* 0x000fe20000010000 */
[----:B------:R-:W-:Y:S01]  /*2b50*/  FFMA.FTZ R69, R69, UR7, -R7 ;  /* 0x0000000745457c23 */ /* 0x000fe20008010807 */
[----:B------:R-:W0:Y:S01]  /*2b60*/  MUFU.EX2 R32, R32 ;  /* 0x0000002000207308 */ /* 0x000e220000000800 */
[----:B--2---:R-:W-:Y:S01]  /*2b70*/  FADD.FTZ R6, R28, R11 ;  /* 0x0000000b1c067221 */ /* 0x004fe20000010000 */
[----:B------:R-:W-:-:S02]  /*2b80*/  IMAD.U32 R11, RZ, RZ, UR39 ;  /* 0x00000027ff0b7e24 */ /* 0x000fc4000f8e00ff */
[----:B------:R-:W-:Y:S01]  /*2b90*/  FADD.FTZ R15, R47, R14 ;  /* 0x0000000e2f0f7221 */ /* 0x000fe20000010000 */
[----:B------:R-:W-:Y:S02]  /*2ba0*/  F2FP.F16.F32.PACK_AB R167, R55, R54 ;  /* 0x0000003637a7723e */ /* 0x000fe400000000ff */
[----:B------:R-:W-:Y:S01]  /*2bb0*/  F2FP.F16.F32.PACK_AB R152, R25, R24 ;  /* 0x000000181998723e */ /* 0x000fe200000000ff */
[----:B------:R-:W2:Y:S01]  /*2bc0*/  MUFU.EX2 R33, R33 ;  /* 0x0000002100217308 */ /* 0x000ea20000000800 */
[----:B---3--:R-:W-:Y:S01]  /*2bd0*/  FADD.FTZ R13, R29, R6 ;  /* 0x000000061d0d7221 */ /* 0x008fe20000010000 */
[----:B------:R-:W-:Y:S01]  /*2be0*/  @!P2 VIADD R6, R11, 0x22840 ;  /* 0x000228400b06a836 */ /* 0x000fe20000000000 */
[----:B------:R-:W-:-:S04]  /*2bf0*/  F2FP.F16.F32.PACK_AB R154, R29, R28 ;  /* 0x0000001c1d9a723e */ /* 0x000fc800000000ff */
[----:B------:R-:W-:Y:S01]  /*2c00*/  @!P2 PRMT R6, RZ, 0x654, R6 ;  /* 0x00000654ff06a816 */ /* 0x000fe20000000006 */
[----:B------:R-:W3:Y:S01]  /*2c10*/  MUFU.EX2 R36, R36 ;  /* 0x0000002400247308 */ /* 0x000ee20000000800 */
[----:B0-----:R-:W-:Y:S01]  /*2c20*/  FADD.FTZ R12, R32, R13 ;  /* 0x0000000d200c7221 */ /* 0x001fe20000010000 */
[----:B------:R0:W-:Y:S06]  /*2c30*/  BAR.ARV R9, 0x100 ;  /* 0x000400090000751d */ /* 0x0001ec0000002000 */
[----:B------:R-:W4:Y:S01]  /*2c40*/  MUFU.EX2 R37, R37 ;  /* 0x0000002500257308 */ /* 0x000f220000000800 */
[C---:B--2---:R-:W-:Y:S01]  /*2c50*/  FADD.FTZ R13, R33.reuse, R12 ;  /* 0x0000000c210d7221 */ /* 0x044fe20000010000 */
[----:B------:R2:W-:Y:S01]  /*2c60*/  @!P2 SYNCS.ARRIVE.TRANS64.RED.A1T0 RZ, [R6+URZ], RZ ;  /* 0x000000ff06ffa9a7 */ /* 0x0005e2000810043f */
[----:B------:R-:W-:-:S05]  /*2c70*/  F2FP.F16.F32.PACK_AB R156, R33, R32 ;  /* 0x00000020219c723e */ /* 0x000fca00000000ff */
[----:B------:R-:W2:Y:S01]  /*2c80*/  MUFU.EX2 R40, R40 ;  /* 0x0000002800287308 */ /* 0x000ea20000000800 */
[----:B---3--:R-:W-:-:S07]  /*2c90*/  FADD.FTZ R12, R36, R13 ;  /* 0x0000000d240c7221 */ /* 0x008fce0000010000 */
        /* <DEDUP_REMOVED lines=50> */
[----:B----4-:R-:W-:-:S04]  /*2fc0*/  FADD.FTZ R12, R70, R13 ;  /* 0x0000000d460c7221 */ /* 0x010fc80000010000 */
[C---:B------:R-:W-:Y:S01]  /*2fd0*/  FADD.FTZ R7, R175.reuse, R12 ;  /* 0x0000000caf077221 */ /* 0x040fe20000010000 */
[----:B------:R-:W-:Y:S02]  /*2fe0*/  F2FP.F16.F32.PACK_AB R175, R175, R70 ;  /* 0x00000046afaf723e */ /* 0x000fe400000000ff */
[----:B------:R-:W4:Y:S01]  /*2ff0*/  MUFU.EX2 R65, R65 ;  /* 0x0000004100417308 */ /* 0x000f220000000800 */
[C---:B--2---:R-:W-:Y:S01]  /*3000*/  FADD.FTZ R13, R61.reuse, R6 ;  /* 0x000000063d0d7221 */ /* 0x044fe20000010000 */
[----:B------:R-:W-:-:S06]  /*3010*/  F2FP.F16.F32.PACK_AB R170, R61, R60 ;  /* 0x0000003c3daa723e */ /* 0x000fcc00000000ff */
[----:B------:R-:W2:Y:S01]  /*3020*/  MUFU.EX2 R68, R68 ;  /* 0x0000004400447308 */ /* 0x000ea20000000800 */
[----:B---3--:R-:W-:-:S07]  /*3030*/  FADD.FTZ R6, R64, R13 ;  /* 0x0000000d40067221 */ /* 0x008fce0000010000 */
[----:B------:R-:W3:Y:S01]  /*3040*/  MUFU.EX2 R69, R69 ;  /* 0x0000004500457308 */ /* 0x000ee20000000800 */
[C---:B----4-:R-:W-:Y:S01]  /*3050*/  FADD.FTZ R13, R65.reuse, R6 ;  /* 0x00000006410d7221 */ /* 0x050fe20000010000 */
[----:B------:R-:W-:-:S03]  /*3060*/  F2FP.F16.F32.PACK_AB R172, R65, R64 ;  /* 0x0000004041ac723e */ /* 0x000fc600000000ff */
[----:B--2---:R-:W-:-:S04]  /*3070*/  FADD.FTZ R6, R68, R13 ;  /* 0x0000000d44067221 */ /* 0x004fc80000010000 */
[C---:B---3--:R-:W-:Y:S01]  /*3080*/  FADD.FTZ R6, R69.reuse, R6 ;  /* 0x0000000645067221 */ /* 0x048fe20000010000 */
[----:B------:R-:W-:Y:S01]  /*3090*/  F2FP.F16.F32.PACK_AB R174, R69, R68 ;  /* 0x0000004445ae723e */ /* 0x000fe200000000ff */
[----:B0-----:R-:W-:Y:S06]  /*30a0*/  @!P0 BRA `(.L_x_13095) ;  /* 0x0000000000048947 */ /* 0x001fec0003800000 */
[----:B------:R-:W-:Y:S01]  /*30b0*/  BPT.TRAP 0x1 ;  /* 0x000000040000795c */ /* 0x000fe20000300000 */
.L_x_13095:
[----:B------:R0:W2:Y:S01]  /*30c0*/  SYNCS.PHASECHK.TRANS64.TRYWAIT P3, [UR39+0x22850], R10 ;  /* 0x0228500aff0075a7 */ /* 0x0000a20008060167 */
[----:B------:R-:W-:Y:S05]  /*30d0*/  @!P0 BRA `(.L_x_13096) ;  /* 0x0000000000048947 */ /* 0x000fea0003800000 */
[----:B------:R-:W-:Y:S01]  /*30e0*/  BPT.TRAP 0x1 ;  /* 0x000000040000795c */ /* 0x000fe20000300000 */
.L_x_13096:
[----:B--2---:R-:W-:Y:S05]  /*30f0*/  @P3 BRA `(.L_x_13097) ;  /* 0x0000000000083947 */ /* 0x004fea0003800000 */
[----:B------:R-:W2:Y:S02]  /*3100*/  SYNCS.PHASECHK.TRANS64.TRYWAIT P3, [UR39+0x22850], R10 ;  /* 0x0228500aff0075a7 */ /* 0x000ea40008060167 */
[----:B--2---:R-:W-:Y:S05]  /*3110*/  @!P3 BRA `(.L_x_13098) ;  /* 0x000000b00050b947 */ /* 0x004fea0003800000 */
.L_x_13097:
[----:B------:R3:W-:Y:S01]  /*3120*/  BAR.SYNC.DEFER_BLOCKING R0, 0x100 ;  /* 0x000400000000751d */ /* 0x0007e20000010000 */
[----:B------:R-:W-:Y:S01]  /*3130*/  UIADD3 UR4, UR39, 0x400, URZ ;  /* 0x0000040027047890 */ /* 0x000fe2000fffe03f */
[----:B--2---:R-:W-:Y:S01]  /*3140*/  @!P2 VIADD R11, R11, 0x22860 ;  /* 0x000228600b0ba836 */ /* 0x004fe20000000000 */
[----:B------:R-:W-:Y:S02]  /*3150*/  UIADD3 UR26, UR41, -0x2, URZ ;  /* 0xfffffffe291a7890 */ /* 0x000fe4000fffe03f */
[----:B------:R-:W-:Y:S01]  /*3160*/  USHF.R.U32.HI UR4, URZ, 0x4, UR4 ;  /* 0x000000043f047899 */ /* 0x000fe20008011604 */
[----:B------:R-:W-:Y:S01]  /*3170*/  UMOV UR15, 0x40000040 ;  /* 0x40000040000f7882 */ /* 0x000fe20000000000 */
[----:B------:R-:W-:Y:S02]  /*3180*/  @!P2 PRMT R11, RZ, 0x654, R11 ;  /* 0x00000654ff0ba816 */ /* 0x000fe4000000000b */
[----:B------:R-:W-:-:S04]  /*3190*/  ULOP3.LUT UR4, UR4, 0x3fff, URZ, 0xc0, !UPT ;  /* 0x00003fff04047892 */ /* 0x000fc8000f8ec03f */
[----:B------:R-:W-:-:S04]  /*31a0*/  ULOP3.LUT UR24, UR4, 0x3000000, URZ, 0xfc, !UPT ;  /* 0x0300000004187892 */ /* 0x000fc8000f8efc3f */
        /* <DEDUP_REMOVED lines=34> */
[----:B------:R-:W2:Y:S02]  /*33d0*/  S2UR UR4, SR_CTAID.X ;  /* 0x00000000000479c3 */ /* 0x000ea40000002500 */
[----:B--2---:R-:W-:-:S03]  /*33e0*/  USHF.L.U32 UR10, UR4, 0x7, URZ ;  /* 0x00000007040a7899 */ /* 0x004fc6000800063f */
[----:B------:R-:W-:Y:S02]  /*33f0*/  @UP0 ULDC UR4, c[0x0][0x44c] ;  /* 0x0001130000040ab9 */ /* 0x000fe40000000800 */
[----:B------:R-:W-:Y:S01]  /*3400*/  UIMAD.WIDE.U32 UR4, UR10, UR4, URZ ;  /* 0x000000040a0472a5 */ /* 0x000fe2000f8e003f */
[----:B------:R-:W-:Y:S02]  /*3410*/  WARPGROUP.DEPBAR.LE gsb0, 0x0 ;  /* 0x00008000000079c5 */ /* 0x000fe40000010000 */
[----:B------:R-:W-:-:S15]  /*3420*/  WARPGROUP.ARRIVE ;  /* 0x00000000000079c5 */ /* 0x000fde0000000000 */
[----:B------:R-:W-:Y:S01]  /*3430*/  HGMMA.64x256x16.F32 R24, R172, gdesc[UR12].tnspB, R24, gsb0 ;  /* 0x43e0000cac187df0 */ /* 0x000fe20008000818 */
[----:B------:R-:W-:Y:S02]  /*3440*/  @UP0 ULDC UR14, c[0x0][0x450] ;  /* 0x00011400000e0ab9 */ /* 0x000fe40000000800 */
[----:B------:R-:W-:-:S04]  /*3450*/  @UP0 USHF.R.U32.HI UR10, URZ, UR14, UR5 ;  /* 0x0000000e3f0a0299 */ /* 0x000fc80008011605 */
[----:B------:R-:W-:-:S04]  /*3460*/  UIADD3 UR4, UR10, -UR11, UR40 ;  /* 0x8000000b0a047290 */ /* 0x000fc8000fffe028 */
[----:B------:R-:W-:-:S04]  /*3470*/  UIMAD.WIDE UR4, UR4, 0x2aaaaaab, URZ ;  /* 0x2aaaaaab040478a5 */ /* 0x000fc8000f8e023f */
[----:B------:R-:W-:-:S04]  /*3480*/  USHF.R.U32.HI UR4, URZ, 0x1f, UR5 ;  /* 0x0000001f3f047899 */ /* 0x000fc80008011605 */
[----:B------:R-:W-:-:S03]  /*3490*/  ULEA.HI.SX32 UR4, UR5, UR4, 0x1c ;  /* 0x0000000405047291 */ /* 0x000fc6000f8fe23f */
[----:B------:R-:W-:Y:S01]  /*34a0*/  UMOV UR5, URZ ;  /* 0x0000003f00057c82 */ /* 0x000fe20008000000 */
[----:B------:R-:W-:-:S04]  /*34b0*/  UISETP.LT.AND UP1, UPT, UR38, UR4, UPT ;  /* 0x000000042600728c */ /* 0x000fc8000bf21270 */
[----:B------:R-:W-:-:S03]  /*34c0*/  USEL UR25, UR38, UR4, !UP1 ;  /* 0x0000000426197287 */ /* 0x000fc6000c800000 */
[----:B------:R-:W-:Y:S01]  /*34d0*/  UMOV UR4, URZ ;  /* 0x0000003f00047c82 */ /* 0x000fe20008000000 */
[----:B------:R-:W-:-:S06]  /*34e0*/  UISETP.GE.AND UP1, UPT, UR26, UR25, UPT ;  /* 0x000000191a00728c */ /* 0x000fcc000bf26270 */
[----:B------:R-:W-:Y:S01]  /*34f0*/  PLOP3.LUT P3, PT, PT, PT, UP1, 0x80, 0x0 ;  /* 0x000000000000781c */ /* 0x000fe20003f6f018 */
[----:B------:R-:W-:Y:S02]  /*3500*/  WARPGROUP.DEPBAR.LE gsb0, 0x0 ;  /* 0x00008000000079c5 */ /* 0x000fe40000010000 */
[----:B------:R3:W-:Y:S10]  /*3510*/  @!P2 SYNCS.ARRIVE.TRANS64.RED.A1T0 RZ, [R11+URZ], RZ ;  /* 0x000000ff0bffa9a7 */ /* 0x0007f4000810043f */
[----:B---3--:R-:W-:Y:S05]  /*3520*/  @!P3 BRA `(.L_x_13099) ;  /* 0x000000240010b947 */ /* 0x008fea0003800000 */
[----:B------:R-:W-:Y:S01]  /*3530*/  IMAD.MOV.U32 R11, RZ, RZ, R5 ;  /* 0x000000ffff0b7224 */ /* 0x000fe200078e0005 */
[----:B------:R-:W-:Y:S01]  /*3540*/  MOV R12, R8 ;  /* 0x00000008000c7202 */ /* 0x000fe20000000f00 */
[----:B------:R-:W-:Y:S01]  /*3550*/  UMOV UR4, URZ ;  /* 0x0000003f00047c82 */ /* 0x000fe20008000000 */
[----:B------:R-:W-:Y:S01]  /*3560*/  UMOV UR5, URZ ;  /* 0x0000003f00057c82 */ /* 0x000fe20008000000 */
[----:B------:R-:W-:Y:S01]  /*3570*/  ULDC UR27, c[0x0][0x288] ;  /* 0x0000a200001b7ab9 */ /* 0x000fe20000000800 */
[----:B------:R-:W-:Y:S01]  /*3580*/  ULDC UR28, c[0x0][0x2f0] ;  /* 0x0000bc00001c7ab9 */ /* 0x000fe20000000800 */
[----:B------:R-:W-:-:S05]  /*3590*/  ULDC UR7, c[0x0][0x988] ;  /* 0x0002620000077ab9 */ /* 0x000fca0000000800 */
.L_x_13108:
[----:B------:R-:W-:-:S04]  /*35a0*/  UIADD3 UR5, UR5, 0x1, URZ ;  /* 0x0000000105057890 */ /* 0x000fc8000fffe03f */
[----:B------:R-:W-:-:S04]  /*35b0*/  UISETP.NE.AND UP1, UPT, UR5, 0x2, UPT ;  /* 0x000000020500788c */ /* 0x000fc8000bf25270 */
[----:B------:R-:W-:Y:S02]  /*35c0*/  USEL UR10, URZ, 0x1, UP1 ;  /* 0x000000013f0a7887 */ /* 0x000fe40008800000 */
[----:B------:R-:W-:Y:S02]  /*35d0*/  USEL UR5, UR5, URZ, UP1 ;  /* 0x0000003f05057287 */ /* 0x000fe40008800000 */
[----:B------:R-:W-:Y:S01]  /*35e0*/  ULOP3.LUT UR4, UR4, UR10, URZ, 0x3c, !UPT ;  /* 0x0000000a04047292 */ /* 0x000fe2000f8e3c3f */
[----:B---3--:R-:W-:Y:S11]  /*35f0*/  @!P0 BRA `(.L_x_13100) ;  /* 0x0000000000048947 */ /* 0x008ff60003800000 */
[----:B------:R-:W-:Y:S01]  /*3600*/  BPT.TRAP 0x1 ;  /* 0x000000040000795c */ /* 0x000fe20000300000 */
.L_x_13100:
[----:B------:R-:W-:Y:S01]  /*3610*/  ULEA UR29, UR5, UR39, 0x3 ;  /* 0x00000027051d7291 */ /* 0x000fe2000f8e183f */
[----:B01----:R-:W-:-:S05]  /*3620*/  IMAD.U32 R10, RZ, RZ, UR4 ;  /* 0x00000004ff0a7e24 */ /* 0x003fca000f8e00ff */
[----:B------:R-:W-:-:S04]  /*3630*/  SHF.L.U32 R10, R10, 0x1f, RZ ;  /* 0x0000001f0a0a7819 */ /* 0x000fc800000006ff */
[----:B------:R0:W1:Y:S01]  /*3640*/  SYNCS.PHASECHK.TRANS64.TRYWAIT P3, [UR29+0x22830], R10 ;  /* 0x0228300aff0075a7 */ /* 0x000062000806015d */
[----:B------:R-:W-:Y:S05]  /*3650*/  @!P0 BRA `(.L_x_13101) ;  /* 0x0000000000048947 */ /* 0x000fea0003800000 */
[----:B------:R-:W-:Y:S01]  /*3660*/  BPT.TRAP 0x1 ;  /* 0x000000040000795c */ /* 0x000fe20000300000 */
.L_x_13101:
[----:B-1----:R-:W-:Y:S05]  /*3670*/  @P3 BRA `(.L_x_13102) ;  /* 0x0000000000083947 */ /* 0x002fea0003800000 */
[----:B------:R-:W1:Y:S02]  /*3680*/  SYNCS.PHASECHK.TRANS64.TRYWAIT P3, [UR29+0x22830], R10 ;  /* 0x0228300aff0075a7 */ /* 0x000e64000806015d */
[----:B-1----:R-:W-:Y:S05]  /*3690*/  @!P3 BRA `(.L_x_13103) ;  /* 0x000000ac0004b947 */ /* 0x002fea0003800000 */
.L_x_13102:
[----:B------:R-:W-:Y:S01]  /*36a0*/  UIMAD UR10, UR5, 0x300, UR6 ;  /* 0x00000300050a78a4 */ /* 0x000fe2000f8e0206 */
[----:B------:R-:W-:Y:S01]  /*36b0*/  WARPGROUP.ARRIVE ;  /* 0x00000000000079c5 */ /* 0x000fe20000000000 */
[----:B------:R-:W-:Y:S01]  /*36c0*/  UMOV UR11, 0x40000040 ;  /* 0x40000040000b7882 */ /* 0x000fe20000000000 */
[----:B------:R-:W-:Y:S01]  /*36d0*/  UMOV UR15, 0x40000040 ;  /* 0x40000040000f7882 */ /* 0x000fe20000000000 */
[----:B------:R-:W-:Y:S01]  /*36e0*/  UIADD3 UR14, UR10, 0x2, URZ ;  /* 0x000000020a0e7890 */ /* 0x000fe2000fffe03f */
[----:B------:R-:W-:Y:S01]  /*36f0*/  IMAD.MOV.U32 R13, RZ, RZ, R4 ;  /* 0x000000ffff0d7224 */ /* 0x000fe200078e0004 */
[----:B------:R-:W-:Y:S01]  /*3700*/  UIADD3 UR18, UR10, 0x4, URZ ;  /* 0x000000040a127890 */ /* 0x000fe2000fffe03f */
[----:B------:R-:W-:Y:S01]  /*3710*/  IMAD.MOV.U32 R8, RZ, RZ, -0x2 ;  /* 0xfffffffeff087424 */ /* 0x000fe200078e00ff */
[----:B------:R-:W-:Y:S01]  /*3720*/  UMOV UR19, 0x40000040 ;  /* 0x4000004000137882 */ /* 0x000fe20000000000 */
[----:B------:R-:W-:Y:S01]  /*3730*/  HGMMA.64x96x16.F32 R152, gdesc[UR8], RZ, !UPT, gsb0 ;  /* 0x01600000089879f0 */ /* 0x000fe2000c0008ff */
[----:B------:R-:W-:Y:S01]  /*3740*/  UIADD3 UR22, UR10, 0x6, URZ ;  /* 0x000000060a167890 */ /* 0x000fe2000fffe03f */
[----:B------:R-:W-:Y:S01]  /*3750*/  IMAD.U32 R9, RZ, RZ, UR28 ;  /* 0x0000001cff097e24 */ /* 0x000fe2000f8e00ff */
[----:B------:R-:W-:Y:S01]  /*3760*/  UMOV UR23, 0x40000040 ;  /* 0x4000004000177882 */ /* 0x000fe20000000000 */
[----:B------:R-:W-:-:S02]  /*3770*/  @UP0 ULDC UR10, c[0x0][0x44c] ;  /* 0x00011300000a0ab9 */ /* 0x000fc40000000800 */
[----:B-1----:R-:W-:Y:S01]  /*3780*/  @P1 IMAD.HI.U32 R5, R4, UR10, RZ ;  /* 0x0000000a04051c27 */ /* 0x002fe2000f8e00ff */
[----:B------:R-:W-:-:S04]  /*3790*/  @UP0 ULDC UR10, c[0x0][0x450] ;  /* 0x00011400000a0ab9 */ /* 0x000fc80000000800 */
[----:B------:R-:W-:Y:S01]  /*37a0*/  @P1 SHF.R.U32.HI R13, RZ, UR10, R5 ;  /* 0x0000000aff0d1c19 */ /* 0x000fe20008011605 */
[----:B------:R-:W-:Y:S02]  /*37b0*/  UMOV UR10, 0x1 ;  /* 0x00000001000a7882 */ /* 0x000fe40000000000 */
[----:B------:R-:W-:Y:S02]  /*37c0*/  UIMAD UR10, UR26, -0x60, UR10 ;  /* 0xffffffa01a0a78a4 */ /* 0x000fe4000f8e020a */
[----:B------:R-:W1:Y:S04]  /*37d0*/  SHFL.IDX PT, R5, R13, 0x1, 0x1c1f ;  /* 0x003c1f000d057f89 */ /* 0x000e6800000e0000 */
[----:B------:R-:W-:-:S04]  /*37e0*/  IMAD R8, R3, R8, UR10 ;  /* 0x0000000a03087e24 */ /* 0x000fc8000f8e0208 */
[----:B------:R-:W-:-:S05]  /*37f0*/  IMAD R8, R9, UR36, R8 ;  /* 0x0000002409087c24 */ /* 0x000fca000f8e0208 */
[----:B-1----:R-:W-:-:S04]  /*3800*/  IADD3 R5, R5, -UR27, R8 ;  /* 0x8000001b05057c10 */ /* 0x002fc8000fffe008 */
[C---:B------:R-:W-:Y:S02]  /*3810*/  ISETP.GT.AND P3, PT, R5.reuse, RZ, PT ;  /* 0x000000ff0500720c */ /* 0x040fe40003f64270 */
        /* <DEDUP_REMOVED lines=80> */
[----:B------:R-:W1:Y:S02]  /*3d20*/  SHFL.IDX PT, R5, R13, RZ, 0x1c1f ;  /* 0x001c1fff0d057589 */ /* 0x000e6400000e0000 */
[----:B------:R-:W-:-:S05]  /*3d30*/  FMNMX.FTZ R14, R199, R14, !PT ;  /* 0x0000000ec70e7209 */ /* 0x000fca0007810000 */
[----:B------:R-:W2:Y:S01]  /*3d40*/  SHFL.BFLY PT, R9, R14, 0x2, 0x1f ;  /* 0x0c401f000e097f89 */ /* 0x000ea200000e0000 */
[----:B-1----:R-:W-:-:S04]  /*3d50*/  IADD3 R8, R5, -UR27, R8 ;  /* 0x8000001b05087c10 */ /* 0x002fc8000fffe008 */
[C---:B------:R-:W-:Y:S02]  /*3d60*/  ISETP.GT.AND P3, PT, R8.reuse, RZ, PT ;  /* 0x000000ff0800720c */ /* 0x040fe40003f64270 */
[----:B------:R-:W-:Y:S02]  /*3d70*/  ISETP.GT.AND P4, PT, R8, 0x1, PT ;  /* 0x000000010800780c */ /* 0x000fe40003f84270 */
[----:B--2---:R-:W-:Y:S02]  /*3d80*/  FMNMX.FTZ R15, R14, R9, !PT ;  /* 0x000000090e0f7209 */ /* 0x004fe40007810000 */
[----:B------:R-:W-:Y:S02]  /*3d90*/  FSEL R9, R152, -INF , P3 ;  /* 0xff80000098097808 */ /* 0x000fe40001800000 */
[----:B------:R-:W-:Y:S01]  /*3da0*/  ISETP.GT.AND P5, PT, R8, 0x8, PT ;  /* 0x000000080800780c */ /* 0x000fe20003fa4270 */
[----:B------:R-:W1:Y:S01]  /*3db0*/  SHFL.BFLY PT, R16, R15, 0x1, 0x1f ;  /* 0x0c201f000f107f89 */ /* 0x000e6200000e0000 */
[----:B------:R-:W-:-:S02]  /*3dc0*/  FSEL R13, R153, -INF , P4 ;  /* 0xff800000990d7808 */ /* 0x000fc40002000000 */
[----:B------:R-:W-:Y:S02]  /*3dd0*/  FMNMX.FTZ R14, R9, R12, !PT ;  /* 0x0000000c090e7209 */ /* 0x000fe40007810000 */
[----:B------:R-:W-:Y:S02]  /*3de0*/  ISETP.GT.AND P3, PT, R8, 0x9, PT ;  /* 0x000000090800780c */ /* 0x000fe40003f64270 */
[----:B------:R-:W-:Y:S02]  /*3df0*/  FSEL R156, R156, -INF , P5 ;  /* 0xff8000009c9c7808 */ /* 0x000fe40002800000 */
[----:B------:R-:W-:Y:S02]  /*3e00*/  FMNMX.FTZ R23, R13, R14, !PT ;  /* 0x0000000e0d177209 */ /* 0x000fe40007810000 */
[----:B------:R-:W-:Y:S02]  /*3e10*/  ISETP.GT.AND P5, PT, R8, 0x10, PT ;  /* 0x000000100800780c */ /* 0x000fe40003fa4270 */
[----:B------:R-:W-:-:S02]  /*3e20*/  FMNMX.FTZ R14, R156, R23, !PT ;  /* 0x000000179c0e7209 */ /* 0x000fc40007810000 */
[----:B------:R-:W-:Y:S02]  /*3e30*/  FSEL R160, R160, -INF , P5 ;  /* 0xff800000a0a07808 */ /* 0x000fe40002800000 */
[----:B------:R-:W-:-:S04]  /*3e40*/  ISETP.GT.AND P5, PT, R8, 0x18, PT ;  /* 0x000000180800780c */ /* 0x000fc80003fa4270 */
[----:B------:R-:W-:Y:S02]  /*3e50*/  FSEL R164, R164, -INF , P5 ;  /* 0xff800000a4a47808 */ /* 0x000fe40002800000 */
[C---:B------:R-:W-:Y:S02]  /*3e60*/  ISETP.GT.AND P5, PT, R8.reuse, 0x20, PT ;  /* 0x000000200800780c */ /* 0x040fe40003fa4270 */
[----:B-1----:R-:W-:Y:S02]  /*3e70*/  FMNMX.FTZ R5, R15, R16, !PT ;  /* 0x000000100f057209 */ /* 0x002fe40007810000 */
[----:B------:R-:W-:Y:S02]  /*3e80*/  FSEL R15, R157, -INF , P3 ;  /* 0xff8000009d0f7808 */ /* 0x000fe40001800000 */
[C---:B------:R-:W-:Y:S01]  /*3e90*/  FSETP.NEU.FTZ.AND P4, PT, R5.reuse, -INF , PT ;  /* 0xff8000000500780b */ /* 0x040fe20003f9d000 */
[----:B------:R-:W-:Y:S01]  /*3ea0*/  FMUL.FTZ R22, R5, UR7 ;  /* 0x0000000705167c20 */ /* 0x000fe20008410000 */
[----:B------:R-:W-:-:S02]  /*3eb0*/  ISETP.GT.AND P3, PT, R8, 0x11, PT ;  /* 0x000000110800780c */ /* 0x000fc40003f64270 */
[----:B------:R-:W-:Y:S02]  /*3ec0*/  FSEL R168, R168, -INF , P5 ;  /* 0xff800000a8a87808 */ /* 0x000fe40002800000 */
[----:B------:R-:W-:Y:S02]  /*3ed0*/  FSEL R22, R22, RZ, P4 ;  /* 0x000000ff16167208 */ /* 0x000fe40002000000 */
[----:B------:R-:W-:Y:S02]  /*3ee0*/  FSEL R161, R161, -INF , P3 ;  /* 0xff800000a1a17808 */ /* 0x000fe40001800000 */
[----:B------:R-:W-:Y:S01]  /*3ef0*/  ISETP.GT.AND P3, PT, R8, 0x19, PT ;  /* 0x000000190800780c */ /* 0x000fe20003f64270 */
[--C-:B------:R-:W-:Y:S01]  /*3f00*/  FFMA.FTZ R18, R21, UR7, -R22.reuse ;  /* 0x0000000715127c23 */ /* 0x100fe20008010816 */
[----:B------:R-:W-:Y:S01]  /*3f10*/  FMNMX.FTZ R21, R15, R14, !PT ;  /* 0x0000000e0f157209 */ /* 0x000fe20007810000 */
[--C-:B------:R-:W-:Y:S01]  /*3f20*/  FFMA.FTZ R153, R155, UR7, -R22.reuse ;  /* 0x000000079b997c23 */ /* 0x100fe20008010816 */
[----:B------:R-:W-:Y:S01]  /*3f30*/  FSEL R165, R165, -INF , P3 ;  /* 0xff800000a5a57808 */ /* 0x000fe20001800000 */
[--C-:B------:R-:W-:Y:S01]  /*3f40*/  FFMA.FTZ R155, R19, UR7, -R22.reuse ;  /* 0x00000007139b7c23 */ /* 0x100fe20008010816 */
[----:B------:R-:W-:Y:S01]  /*3f50*/  FMNMX.FTZ R16, R160, R21, !PT ;  /* 0x00000015a0107209 */ /* 0x000fe20007810000 */
[----:B------:R1:W-:Y:S01]  /*3f60*/  MUFU.EX2 R14, R18 ;  /* 0x00000012000e7308 */ /* 0x0003e20000000800 */
[C---:B------:R-:W-:Y:S01]  /*3f70*/  ISETP.GT.AND P3, PT, R8.reuse, 0x21, PT ;  /* 0x000000210800780c */ /* 0x040fe20003f64270 */
        /* <DEDUP_REMOVED lines=10> */
[----:B------:R-:W-:Y:S01]  /*4020*/  MUFU.EX2 R153, R153 ;  /* 0x0000009900997308 */ /* 0x000fe20000000800 */
        /* <DEDUP_REMOVED lines=10> */
[----:B------:R-:W-:Y:S01]  /*40d0*/  FSEL R173, R173, -INF , P3 ;  /* 0xff800000adad7808 */ /* 0x000fe20001800000 */
[----:B------:R-:W-:Y:S01]  /*40e0*/  FFMA.FTZ R23, R194, UR7, -R22 ;  /* 0x00000007c2177c23 */ /* 0x000fe20008010816 */
[----:B-1----:R-:W-:-:S02]  /*40f0*/  FMNMX.FTZ R18, R172, R19, !PT ;  /* 0x00000013ac127209 */ /* 0x002fc40007810000 */
        /* <DEDUP_REMOVED lines=8> */
[--C-:B-1----:R-:W-:Y:S01]  /*4180*/  FFMA.FTZ R159, R166, UR7, -R22.reuse ;  /* 0x00000007a69f7c23 */ /* 0x102fe20008010816 */
[----:B------:R-:W-:Y:S01]  /*4190*/  ISETP.GT.AND P3, PT, R8, 0x39, PT ;  /* 0x000000390800780c */ /* 0x000fe20003f64270 */
[----:B------:R-:W-:Y:S01]  /*41a0*/  FFMA.FTZ R166, R187, UR7, -R22 ;  /* 0x00000007bba67c23 */ /* 0x000fe20008010816 */
[----:B------:R-:W-:-:S02]  /*41b0*/  FSEL R180, R180, -INF , P5 ;  /* 0xff800000b4b47808 */ /* 0x000fc40002800000 */
[----:B------:R-:W-:Y:S01]  /*41c0*/  FMNMX.FTZ R17, R177, R18, !PT ;  /* 0x00000012b1117209 */ /* 0x000fe20007810000 */
[----:B------:R-:W-:Y:S01]  /*41d0*/  MUFU.EX2 R159, R159 ;  /* 0x0000009f009f7308 */ /* 0x000fe20000000800 */
[----:B------:R-:W-:Y:S02]  /*41e0*/  ISETP.GT.AND P5, PT, R8, 0x40, PT ;  /* 0x000000400800780c */ /* 0x000fe40003fa4270 */
[----:B------:R-:W-:Y:S02]  /*41f0*/  FSEL R181, R181, -INF , P3 ;  /* 0xff800000b5b57808 */ /* 0x000fe40001800000 */
[----:B------:R-:W-:Y:S02]  /*4200*/  FMNMX.FTZ R20, R180, R17, !PT ;  /* 0x00000011b4147209 */ /* 0x000fe40007810000 */
[----:B------:R-:W-:Y:S01]  /*4210*/  ISETP.GT.AND P3, PT, R8, 0x41, PT ;  /* 0x000000410800780c */ /* 0x000fe20003f64270 */
[----:B------:R1:W-:Y:S01]  /*4220*/  MUFU.EX2 R18, R163 ;  /* 0x000000a300127308 */ /* 0x0003e20000000800 */
[----:B------:R-:W-:-:S02]  /*4230*/  FSEL R184, R184, -INF , P5 ;  /* 0xff800000b8b87808 */ /* 0x000fc40002800000 */
[----:B------:R-:W-:Y:S02]  /*4240*/  FMNMX.FTZ R17, R181, R20, !PT ;  /* 0x00000014b5117209 */ /* 0x000fe40007810000 */
[----:B------:R-:W-:Y:S02]  /*4250*/  ISETP.GT.AND P5, PT, R8, 0x48, PT ;  /* 0x000000480800780c */ /* 0x000fe40003fa4270 */
[----:B------:R-:W-:Y:S01]  /*4260*/  FSEL R185, R185, -INF , P3 ;  /* 0xff800000b9b97808 */ /* 0x000fe20001800000 */
[----:B------:R-:W-:Y:S01]  /*4270*/  MUFU.EX2 R154, R154 ;  /* 0x0000009a009a7308 */ /* 0x000fe20000000800 */
[----:B------:R-:W-:Y:S01]  /*4280*/  FMNMX.FTZ R20, R184, R17, !PT ;  /* 0x00000011b8147209 */ /* 0x000fe20007810000 */
[----:B-1----:R-:W-:Y:S01]  /*4290*/  FFMA.FTZ R163, R174, UR7, -R22 ;  /* 0x00000007aea37c23 */ /* 0x002fe20008010816 */
[----:B------:R-:W-:Y:S02]  /*42a0*/  ISETP.GT.AND P3, PT, R8, 0x49, PT ;  /* 0x000000490800780c */ /* 0x000fe40003f64270 */
[----:B------:R-:W-:-:S02]  /*42b0*/  FSEL R188, R188, -INF , P5 ;  /* 0xff800000bcbc7808 */ /* 0x000fc40002800000 */
[----:B------:R-:W-:Y:S01]  /*42c0*/  FMNMX.FTZ R17, R185, R20, !PT ;  /* 0x00000014b9117209 */ /* 0x000fe20007810000 */
[----:B------:R-:W-:Y:S01]  /*42d0*/  MUFU.EX2 R163, R163 ;  /* 0x000000a300a37308 */ /* 0x000fe20000000800 */
[----:B------:R-:W-:Y:S02]  /*42e0*/  ISETP.GT.AND P5, PT, R8, 0x50, PT ;  /* 0x000000500800780c */ /* 0x000fe40003fa4270 */
[----:B------:R-:W-:Y:S02]  /*42f0*/  FSEL R189, R189, -INF , P3 ;  /* 0xff800000bdbd7808 */ /* 0x000fe40001800000 */
[----:B------:R-:W-:Y:S01]  /*4300*/  FMNMX.FTZ R152, R188, R17, !PT ;  /* 0x00000011bc987209 */ /* 0x000fe20007810000 */
[--C-:B------:R-:W-:Y:S01]  /*4310*/  FFMA.FTZ R17, R170, UR7, -R22.reuse ;  /* 0x00000007aa117c23 */ /* 0x100fe20008010816 */
[----:B------:R-:W-:Y:S01]  /*4320*/  ISETP.GT.AND P3, PT, R8, 0x51, PT ;  /* 0x000000510800780c */ /* 0x000fe20003f64270 */
[----:B------:R1:W-:Y:S01]  /*4330*/  MUFU.EX2 R20, R167 ;  /* 0x000000a700147308 */ /* 0x0003e20000000800 */
[----:B------:R-:W-:Y:S01]  /*4340*/  FSEL R192, R192, -INF , P5 ;  /* 0xff800000c0c07808 */ /* 0x000fe20002800000 */
[----:B------:R-:W-:Y:S01]  /*4350*/  FFMA.FTZ R170, R191, UR7, -R22 ;  /* 0x00000007bfaa7c23 */ /* 0x000fe20008010816 */
[----:B------:R-:W-:-:S02]  /*4360*/  FMNMX.FTZ R19, R189, R152, !PT ;  /* 0x00000098bd137209 */ /* 0x000fc40007810000 */
[----:B------:R-:W-:Y:S02]  /*4370*/  ISETP.GT.AND P5, PT, R8, 0x58, PT ;  /* 0x000000580800780c */ /* 0x000fe40003fa4270 */
[----:B------:R-:W-:Y:S01]  /*4380*/  FSEL R193, R193, -INF , P3 ;  /* 0xff800000c1c17808 */ /* 0x000fe20001800000 */
[----:B------:R-:W-:Y:S01]  /*4390*/  MUFU.EX2 R17, R17 ;  /* 0x0000001100117308 */ /* 0x000fe20000000800 */
[----:B------:R-:W-:Y:S01]  /*43a0*/  FMNMX.FTZ R152, R192, R19, !PT ;  /* 0x00000013c0987209 */ /* 0x000fe20007810000 */
[----:B-1----:R-:W-:Y:S01]  /*43b0*/  FFMA.FTZ R167, R182, UR7, -R22 ;  /* 0x00000007b6a77c23 */ /* 0x002fe20008010816 */
[----:B------:R-:W-:Y:S02]  /*43c0*/  ISETP.GT.AND P3, PT, R8, 0x59, PT ;  /* 0x000000590800780c */ /* 0x000fe40003f64270 */
[----:B------:R-:W-:Y:S02]  /*43d0*/  FSEL R196, R196, -INF , P5 ;  /* 0xff800000c4c47808 */ /* 0x000fe40002800000 */
[----:B------:R-:W-:Y:S01]  /*43e0*/  FMNMX.FTZ R19, R193, R152, !PT ;  /* 0x00000098c1137209 */ /* 0x000fe20007810000 */
[----:B------:R-:W-:Y:S01]  /*43f0*/  MUFU.EX2 R158, R158 ;  /* 0x0000009e009e7308 */ /* 0x000fe20000000800 */
[----:B------:R-:W-:-:S02]  /*4400*/  FSEL R197, R197, -INF , P3 ;  /* 0xff800000c5c57808 */ /* 0x000fc40001800000 */
[----:B------:R-:W-:Y:S01]  /*4410*/  FMNMX.FTZ R8, R196, R19, !PT ;  /* 0x00000013c4087209 */ /* 0x000fe20007810000 */
[----:B------:R-:W-:-:S03]  /*4420*/  FFMA.FTZ R19, R178, UR7, -R22 ;  /* 0x00000007b2137c23 */ /* 0x000fc60008010816 */
[----:B------:R-:W-:Y:S01]  /*4430*/  FMNMX.FTZ R8, R197, R8, !PT ;  /* 0x00000008c5087209 */ /* 0x000fe20007810000 */
[----:B------:R1:W-:Y:S04]  /*4440*/  MUFU.EX2 R152, R171 ;  /* 0x000000ab00987308 */ /* 0x0003e80000000800 */
[----:B------:R-:W2:Y:S04]  /*4450*/  SHFL.BFLY PT, R21, R8, 0x2, 0x1f ;  /* 0x0c401f0008157f89 */ /* 0x000ea800000e0000 */
[----:B------:R-:W-:Y:S01]  /*4460*/  MUFU.EX2 R19, R19 ;  /* 0x0000001300137308 */ /* 0x000fe20000000800 */
[----:B-1----:R-:W-:-:S07]  /*4470*/  FFMA.FTZ R171, R190, UR7, -R22 ;  /* 0x00000007beab7c23 */ /* 0x002fce0008010816 */
[----:B------:R-:W-:Y:S08]  /*4480*/  MUFU.EX2 R167, R167 ;  /* 0x000000a700a77308 */ /* 0x000ff00000000800 */
[----:B------:R-:W-:Y:S01]  /*4490*/  MUFU.EX2 R162, R162 ;  /* 0x000000a200a27308 */ /* 0x000fe20000000800 */
[----:B--2---:R-:W-:Y:S01]  /*44a0*/  FMNMX.FTZ R174, R8, R21, !PT ;  /* 0x0000001508ae7209 */ /* 0x004fe20007810000 */
[----:B------:R-:W-:Y:S01]  /*44b0*/  FFMA.FTZ R21, R186, UR7, -R22 ;  /* 0x00000007ba157c23 */ /* 0x000fe20008010816 */
[----:B------:R-:W-:-:S05]  /*44c0*/  FSEL R186, R5, RZ, P4 ;  /* 0x000000ff05ba7208 */ /* 0x000fca0002000000 */
[----:B------:R-:W-:Y:S01]  /*44d0*/  MUFU.EX2 R166, R166 ;  /* 0x000000a600a67308 */ /* 0x000fe20000000800 */
[----:B------:R-:W1:Y:S01]  /*44e0*/  SHFL.BFLY PT, R175, R174, 0x1, 0x1f ;  /* 0x0c201f00aeaf7f89 */ /* 0x000e6200000e0000 */
[----:B------:R-:W-:-:S04]  /*44f0*/  FADD.FTZ R186, -R186, R11 ;  /* 0x0000000bbaba7221 */ /* 0x000fc80000010100 */
[----:B------:R-:W-:Y:S02]  /*4500*/  FMUL.FTZ R11, R186, UR7 ;  /* 0x00000007ba0b7c20 */ /* 0x000fe40008410000 */
[----:B------:R-:W-:Y:S08]  /*4510*/  MUFU.EX2 R21, R21 ;  /* 0x0000001500157308 */ /* 0x000ff00000000800 */
[----:B------:R-:W2:Y:S08]  /*4520*/  MUFU.EX2 R11, R11 ;  /* 0x0000000b000b7308 */ /* 0x000eb00000000800 */
[----:B------:R-:W-:Y:S01]  /*4530*/  MUFU.EX2 R171, R171 ;  /* 0x000000ab00ab7308 */ /* 0x000fe20000000800 */
[----:B-1----:R-:W-:Y:S01]  /*4540*/  FMNMX.FTZ R8, R174, R175, !PT ;  /* 0x000000afae087209 */ /* 0x002fe20007810000 */
[--C-:B------:R-:W-:Y:S01]  /*4550*/  FFMA.FTZ R175, R198, UR7, -R22.reuse ;  /* 0x00000007c6af7c23 */ /* 0x100fe20008010816 */
[----:B------:R-:W-:-:S02]  /*4560*/  FFMA.FTZ R22, R199, UR7, -R22 ;  /* 0x00000007c7167c23 */ /* 0x000fc40008010816 */
[C---:B------:R-:W-:Y:S01]  /*4570*/  FSETP.NEU.FTZ.AND P3, PT, R8.reuse, -INF , PT ;  /* 0xff8000000800780b */ /* 0x040fe20003f7d000 */
[----:B------:R-:W-:Y:S02]  /*4580*/  FMUL.FTZ R182, R8, UR7 ;  /* 0x0000000708b67c20 */ /* 0x000fe40008410000 */
[----:B------:R1:W-:Y:S01]  /*4590*/  MUFU.EX2 R174, R195 ;  /* 0x000000c300ae7308 */ /* 0x0003e20000000800 */
[----:B--2---:R-:W-:Y:S01]  /*45a0*/  FFMA.FTZ R186, R11, R7, R14 ;  /* 0x000000070bba7223 */ /* 0x004fe2000001000e */
[-C--:B------:R-:W-:Y:S01]  /*45b0*/  FMUL.FTZ R26, R26, R11.reuse ;  /* 0x0000000b1a1a7220 */ /* 0x080fe20000410000 */
[----:B------:R-:W-:Y:S01]  /*45c0*/  FSEL R182, R182, RZ, P3 ;  /* 0x000000ffb6b67208 */ /* 0x000fe20001800000 */
[-C--:B------:R-:W-:Y:S01]  /*45d0*/  FMUL.FTZ R27, R27, R11.reuse ;  /* 0x0000000b1b1b7220 */ /* 0x080fe20000410000 */
[C---:B------:R-:W-:Y:S01]  /*45e0*/  FADD.FTZ R186, R153.reuse, R186 ;  /* 0x000000ba99ba7221 */ /* 0x040fe20000010000 */
[----:B------:R-:W-:Y:S01]  /*45f0*/  F2FP.F16.F32.PACK_AB R153, R153, R14 ;  /* 0x0000000e9999723e */ /* 0x000fe200000000ff */
[----:B------:R-:W-:Y:S01]  /*4600*/  FMUL.FTZ R30, R30, R11 ;  /* 0x0000000b1e1e7220 */ /* 0x000fe20000410000 */
[--C-:B------:R-:W-:Y:S01]  /*4610*/  FFMA.FTZ R179, R9, UR7, -R182.reuse ;  /* 0x0000000709b37c23 */ /* 0x100fe200080108b6 */
[----:B------:R-:W-:Y:S01]  /*4620*/  FSEL R9, R8, RZ, P3 ;  /* 0x000000ff08097208 */ /* 0x000fe20001800000 */
[--C-:B------:R-:W-:Y:S01]  /*4630*/  FFMA.FTZ R178, R13, UR7, -R182.reuse ;  /* 0x000000070db27c23 */ /* 0x100fe200080108b6 */
[--C-:B------:R-:W-:Y:S01]  /*4640*/  FFMA.FTZ R13, R156, UR7, -R182.reuse ;  /* 0x000000079c0d7c23 */ /* 0x100fe200080108b6 */
[--C-:B------:R-:W-:Y:S01]  /*4650*/  FFMA.FTZ R156, R15, UR7, -R182.reuse ;  /* 0x000000070f9c7c23 */ /* 0x100fe200080108b6 */
[----:B------:R-:W-:Y:S01]  /*4660*/  FFMA.FTZ R15, R160, UR7, -R182 ;  /* 0x00000007a00f7c23 */ /* 0x000fe200080108b6 */
[----:B------:R-:W-:Y:S01]  /*4670*/  FADD.FTZ R9, -R9, R12 ;  /* 0x0000000c09097221 */ /* 0x000fe20000010100 */
[----:B------:R-:W-:Y:S01]  /*4680*/  MUFU.EX2 R179, R179 ;  /* 0x000000b300b37308 */ /* 0x000fe20000000800 */
[----:B------:R-:W-:Y:S01]  /*4690*/  FADD.FTZ R7, R155, R186 ;  /* 0x000000ba9b077221 */ /* 0x000fe20000010000 */
[--C-:B------:R-:W-:Y:S01]  /*46a0*/  FFMA.FTZ R160, R161, UR7, -R182.reuse ;  /* 0x00000007a1a07c23 */ /* 0x100fe200080108b6 */
[----:B------:R-:W-:Y:S01]  /*46b0*/  FMUL.FTZ R9, R9, UR7 ;  /* 0x0000000709097c20 */ /* 0x000fe20008410000 */
[--C-:B------:R-:W-:Y:S01]  /*46c0*/  FFMA.FTZ R164, R164, UR7, -R182.reuse ;  /* 0x00000007a4a47c23 */ /* 0x100fe200080108b6 */
[----:B------:R-:W-:Y:S01]  /*46d0*/  FADD.FTZ R186, R16, R7 ;  /* 0x0000000710ba7221 */ /* 0x000fe20000010000 */
[--C-:B------:R-:W-:Y:S01]  /*46e0*/  FFMA.FTZ R183, R165, UR7, -R182.reuse ;  /* 0x00000007a5b77c23 */ /* 0x100fe200080108b6 */
[--C-:B------:R-:W-:Y:S01]  /*46f0*/  FFMA.FTZ R168, R168, UR7, -R182.reuse ;  /* 0x00000007a8a87c23 */ /* 0x100fe200080108b6 */
[----:B------:R2:W3:Y:S01]  /*4700*/  MUFU.EX2 R12, R9 ;  /* 0x00000009000c7308 */ /* 0x0004e20000000800 */
[--C-:B------:R-:W-:Y:S01]  /*4710*/  FFMA.FTZ R187, R169, UR7, -R182.reuse ;  /* 0x00000007a9bb7c23 */ /* 0x100fe200080108b6 */
[--C-:B------:R-:W-:Y:S01]  /*4720*/  FFMA.FTZ R172, R172, UR7, -R182.reuse ;  /* 0x00000007acac7c23 */ /* 0x100fe200080108b6 */
[--C-:B------:R-:W-:Y:S01]  /*4730*/  FFMA.FTZ R191, R173, UR7, -R182.reuse ;  /* 0x00000007adbf7c23 */ /* 0x100fe200080108b6 */
[----:B-1----:R-:W-:Y:S01]  /*4740*/  FFMA.FTZ R195, R177, UR7, -R182 ;  /* 0x00000007b1c37c23 */ /* 0x002fe200080108b6 */
[----:B------:R-:W-:-:S02]  /*4750*/  IMAD.U32 R177, RZ, RZ, UR29 ;  /* 0x0000001dffb17e24 */ /* 0x000fc4000f8e00ff */
[--C-:B------:R-:W-:Y:S01]  /*4760*/  FFMA.FTZ R176, R176, UR7, -R182.reuse ;  /* 0x00000007b0b07c23 */ /* 0x100fe200080108b6 */
[----:B------:R-:W-:Y:S01]  /*4770*/  FFMA.FTZ R181, R181, UR7, -R182 ;  /* 0x00000007b5b57c23 */ /* 0x000fe200080108b6 */
[----:B------:R-:W1:Y:S01]  /*4780*/  MUFU.EX2 R178, R178 ;  /* 0x000000b200b27308 */ /* 0x000e620000000800 */
[----:B--2---:R-:W-:Y:S01]  /*4790*/  FADD.FTZ R9, R157, R186 ;  /* 0x000000ba9d097221 */ /* 0x004fe20000010000 */
[--C-:B------:R-:W-:Y:S01]  /*47a0*/  FFMA.FTZ R185, R185, UR7, -R182.reuse ;  /* 0x00000007b9b97c23 */ /* 0x100fe200080108b6 */
[--C-:B------:R-:W-:Y:S01]  /*47b0*/  FFMA.FTZ R189, R189, UR7, -R182.reuse ;  /* 0x00000007bdbd7c23 */ /* 0x100fe200080108b6 */
[----:B------:R-:W-:Y:S01]  /*47c0*/  F2FP.F16.F32.PACK_AB R155, R16, R155 ;  /* 0x0000009b109b723e */ /* 0x000fe200000000ff */
[----:B------:R-:W-:Y:S01]  /*47d0*/  FADD.FTZ R186, R18, R9 ;  /* 0x0000000912ba7221 */ /* 0x000fe20000010000 */
[----:B------:R-:W-:Y:S01]  /*47e0*/  IADD3 R9, -R2, 0xb, RZ ;  /* 0x0000000b02097810 */ /* 0x000fe20007ffe1ff */
[--C-:B------:R-:W-:Y:S01]  /*47f0*/  FFMA.FTZ R192, R192, UR7, -R182.reuse ;  /* 0x00000007c0c07c23 */ /* 0x100fe200080108b6 */
[----:B------:R-:W2:Y:S01]  /*4800*/  MUFU.EX2 R13, R13 ;  /* 0x0000000d000d7308 */ /* 0x000ea20000000800 */
[----:B---3--:R-:W-:Y:S01]  /*4810*/  FFMA.FTZ R7, R12, R6, R179 ;  /* 0x000000060c077223 */ /* 0x008fe200000100b3 */
[----:B------:R-:W-:Y:S01]  /*4820*/  FFMA.FTZ R6, R180, UR7, -R182 ;  /* 0x00000007b4067c23 */ /* 0x000fe200080108b6 */
[----:B------:R-:W-:Y:S01]  /*4830*/  FADD.FTZ R161, R159, R186 ;  /* 0x000000ba9fa17221 */ /* 0x000fe20000010000 */
[--C-:B------:R-:W-:Y:S01]  /*4840*/  FFMA.FTZ R193, R193, UR7, -R182.reuse ;  /* 0x00000007c1c17c23 */ /* 0x100fe200080108b6 */
[----:B------:R-:W-:Y:S01]  /*4850*/  FFMA.FTZ R196, R196, UR7, -R182 ;  /* 0x00000007c4c47c23 */ /* 0x000fe200080108b6 */
[----:B------:R-:W-:Y:S01]  /*4860*/  F2FP.F16.F32.PACK_AB R169, R166, R21 ;  /* 0x00000015a6a9723e */ /* 0x000fe200000000ff */
[----:B------:R-:W-:Y:S01]  /*4870*/  FADD.FTZ R186, R20, R161 ;  /* 0x000000a114ba7221 */ /* 0x000fe20000010000 */
[----:B------:R-:W3:Y:S01]  /*4880*/  MUFU.EX2 R156, R156 ;  /* 0x0000009c009c7308 */ /* 0x000ee20000000800 */
[----:B-1----:R-:W-:Y:S01]  /*4890*/  FADD.FTZ R180, R178, R7 ;  /* 0x00000007b2b47221 */ /* 0x002fe20000010000 */
[----:B------:R-:W-:Y:S01]  /*48a0*/  F2FP.F16.F32.PACK_AB R157, R18, R157 ;  /* 0x0000009d129d723e */ /* 0x000fe200000000ff */
[----:B------:R-:W-:Y:S01]  /*48b0*/  FADD.FTZ R165, R17, R186 ;  /* 0x000000ba11a57221 */ /* 0x000fe20000010000 */
[----:B------:R-:W-:Y:S01]  /*48c0*/  F2FP.F16.F32.PACK_AB R159, R20, R159 ;  /* 0x0000009f149f723e */ /* 0x000fe200000000ff */
[-C--:B------:R-:W-:Y:S01]  /*48d0*/  FMUL.FTZ R31, R31, R11.reuse ;  /* 0x0000000b1f1f7220 */ /* 0x080fe20000410000 */
[-C--:B------:R-:W-:Y:S01]  /*48e0*/  FMUL.FTZ R34, R34, R11.reuse ;  /* 0x0000000b22227220 */ /* 0x080fe20000410000 */
[----:B------:R-:W-:Y:S01]  /*48f0*/  FADD.FTZ R186, R152, R165 ;  /* 0x000000a598ba7221 */ /* 0x000fe20000010000 */
[----:B------:R-:W1:Y:S01]  /*4900*/  MUFU.EX2 R15, R15 ;  /* 0x0000000f000f7308 */ /* 0x000e620000000800 */
[----:B--2---:R-:W-:Y:S01]  /*4910*/  FADD.FTZ R7, R13, R180 ;  /* 0x000000b40d077221 */ /* 0x004fe20000010000 */
[----:B------:R-:W-:Y:S01]  /*4920*/  FMUL.FTZ R35, R35, R11 ;  /* 0x0000000b23237220 */ /* 0x000fe20000410000 */
[----:B------:R-:W-:Y:S01]  /*4930*/  FADD.FTZ R165, R163, R186 ;  /* 0x000000baa3a57221 */ /* 0x000fe20000010000 */
[----:B------:R-:W-:Y:S01]  /*4940*/  F2FP.F16.F32.PACK_AB R163, R154, R163 ;  /* 0x000000a39aa3723e */ /* 0x000fe200000000ff */
[-C--:B------:R-:W-:Y:S01]  /*4950*/  FMUL.FTZ R38, R38, R11.reuse ;  /* 0x0000000b26267220 */ /* 0x080fe20000410000 */
[----:B------:R-:W-:Y:S01]  /*4960*/  FMUL.FTZ R39, R39, R11 ;  /* 0x0000000b27277220 */ /* 0x000fe20000410000 */
[----:B------:R-:W-:Y:S01]  /*4970*/  FADD.FTZ R190, R154, R165 ;  /* 0x000000a59abe7221 */ /* 0x000fe20000010000 */
[----:B------:R-:W2:Y:S01]  /*4980*/  MUFU.EX2 R160, R160 ;  /* 0x000000a000a07308 */ /* 0x000ea20000000800 */
[C---:B---3--:R-:W-:Y:S01]  /*4990*/  FADD.FTZ R180, R156.reuse, R7 ;  /* 0x000000079cb47221 */ /* 0x048fe20000010000 */
[----:B------:R-:W-:Y:S01]  /*49a0*/  @!P2 VIADD R7, R177, 0x22840 ;  /* 0x00022840b107a836 */ /* 0x000fe20000000000 */
[----:B------:R-:W-:Y:S01]  /*49b0*/  F2FP.F16.F32.PACK_AB R154, R156, R13 ;  /* 0x0000000d9c9a723e */ /* 0x000fe200000000ff */
[-C--:B------:R-:W-:Y:S01]  /*49c0*/  FMUL.FTZ R42, R42, R11.reuse ;  /* 0x0000000b2a2a7220 */ /* 0x080fe20000410000 */
[-C--:B------:R-:W-:Y:S01]  /*49d0*/  FMUL.FTZ R43, R43, R11.reuse ;  /* 0x0000000b2b2b7220 */ /* 0x080fe20000410000 */
[----:B------:R-:W-:Y:S01]  /*49e0*/  FMUL.FTZ R46, R46, R11 ;  /* 0x0000000b2e2e7220 */ /* 0x000fe20000410000 */
[----:B------:R-:W-:Y:S01]  /*49f0*/  @!P2 PRMT R7, RZ, 0x654, R7 ;  /* 0x00000654ff07a816 */ /* 0x000fe20000000007 */
[----:B------:R-:W3:Y:S01]  /*4a00*/  MUFU.EX2 R164, R164 ;  /* 0x000000a400a47308 */ /* 0x000ee20000000800 */
[----:B-1----:R-:W-:Y:S01]  /*4a10*/  FADD.FTZ R161, R15, R180 ;  /* 0x000000b40fa17221 */ /* 0x002fe20000010000 */
[----:B------:R-:W-:Y:S01]  /*4a20*/  FFMA.FTZ R180, R184, UR7, -R182 ;  /* 0x00000007b8b47c23 */ /* 0x000fe200080108b6 */
[----:B------:R1:W-:Y:S06]  /*4a30*/  BAR.ARV R9, 0x100 ;  /* 0x000400090000751d */ /* 0x0003ec0000002000 */
[----:B------:R-:W4:Y:S01]  /*4a40*/  MUFU.EX2 R183, R183 ;  /* 0x000000b700b77308 */ /* 0x000f220000000800 */
[C---:B--2---:R-:W-:Y:S01]  /*4a50*/  FADD.FTZ R161, R160.reuse, R161 ;  /* 0x000000a1a0a17221 */ /* 0x044fe20000010000 */
[----:B------:R2:W-:Y:S01]  /*4a60*/  @!P2 SYNCS.ARRIVE.TRANS64.RED.A1T0 RZ, [R7+URZ], RZ ;  /* 0x000000ff07ffa9a7 */ /* 0x0005e2000810043f */
[----:B------:R-:W-:Y:S01]  /*4a70*/  F2FP.F16.F32.PACK_AB R156, R160, R15 ;  /* 0x0000000fa09c723e */ /* 0x000fe200000000ff */
        /* <DEDUP_REMOVED lines=14> */
[--C-:B------:R-:W-:Y:S01]  /*4b60*/  FFMA.FTZ R184, R188, UR7, -R182.reuse ;  /* 0x00000007bcb87c23 */ /* 0x100fe200080108b6 */
[----:B------:R-:W-:Y:S01]  /*4b70*/  FFMA.FTZ R182, R197, UR7, -R182 ;  /* 0x00000007c5b67c23 */ /* 0x000fe200080108b6 */
[-C--:B------:R-:W-:Y:S01]  /*4b80*/  FMUL.FTZ R67, R67, R11.reuse ;  /* 0x0000000b43437220 */ /* 0x080fe20000410000 */
[-C--:B------:R-:W-:Y:S01]  /*4b90*/  FMUL.FTZ R70, R70, R11.reuse ;  /* 0x0000000b46467220 */ /* 0x080fe20000410000 */
[-C--:B------:R-:W-:Y:S01]  /*4ba0*/  FMUL.FTZ R71, R71, R11.reuse ;  /* 0x0000000b47477220 */ /* 0x080fe20000410000 */
[-C--:B------:R-:W-:Y:S01]  /*4bb0*/  FMUL.FTZ R74, R74, R11.reuse ;  /* 0x0000000b4a4a7220 */ /* 0x080fe20000410000 */
[----:B------:R-:W3:Y:S01]  /*4bc0*/  MUFU.EX2 R172, R172 ;  /* 0x000000ac00ac7308 */ /* 0x000ee20000000800 */
[----:B-----5:R-:W-:Y:S01]  /*4bd0*/  FADD.FTZ R186, R168, R161 ;  /* 0x000000a1a8ba7221 */ /* 0x020fe20000010000 */
[----:B------:R-:W-:Y:S01]  /*4be0*/  FADD.FTZ R161, R19, R190 ;  /* 0x000000be13a17221 */ /* 0x000fe20000010000 */
[-C--:B------:R-:W-:Y:S01]  /*4bf0*/  FMUL.FTZ R75, R75, R11.reuse ;  /* 0x0000000b4b4b7220 */ /* 0x080fe20000410000 */
[-C--:B------:R-:W-:Y:S01]  /*4c00*/  FMUL.FTZ R78, R78, R11.reuse ;  /* 0x0000000b4e4e7220 */ /* 0x080fe20000410000 */
[-C--:B------:R-:W-:Y:S01]  /*4c10*/  FMUL.FTZ R79, R79, R11.reuse ;  /* 0x0000000b4f4f7220 */ /* 0x080fe20000410000 */
[----:B------:R-:W-:Y:S01]  /*4c20*/  FADD.FTZ R188, R158, R161 ;  /* 0x000000a19ebc7221 */ /* 0x000fe20000010000 */
[----:B------:R-:W-:Y:S01]  /*4c30*/  FMUL.FTZ R82, R82, R11 ;  /* 0x0000000b52527220 */ /* 0x000fe20000410000 */
[----:B------:R-:W4:Y:S01]  /*4c40*/  MUFU.EX2 R191, R191 ;  /* 0x000000bf00bf7308 */ /* 0x000f220000000800 */
[----:B--2---:R-:W-:Y:S01]  /*4c50*/  FADD.FTZ R7, R187, R186 ;  /* 0x000000babb077221 */ /* 0x004fe20000010000 */
[----:B------:R-:W-:Y:S01]  /*4c60*/  FADD.FTZ R161, R167, R188 ;  /* 0x000000bca7a17221 */ /* 0x000fe20000010000 */
[----:B------:R-:W-:Y:S01]  /*4c70*/  F2FP.F16.F32.PACK_AB R167, R162, R167 ;  /* 0x000000a7a2a7723e */ /* 0x000fe200000000ff */
[-C--:B------:R-:W-:Y:S01]  /*4c80*/  FMUL.FTZ R83, R83, R11.reuse ;  /* 0x0000000b53537220 */ /* 0x080fe20000410000 */
[----:B------:R-:W-:Y:S01]  /*4c90*/  F2FP.F16.F32.PACK_AB R160, R187, R168 ;  /* 0x000000a8bba0723e */ /* 0x000fe200000000ff */
        /* <DEDUP_REMOVED lines=12> */
[----:B------:R-:W-:Y:S01]  /*4d60*/  FADD.FTZ R186, R162, R161 ;  /* 0x000000a1a2ba7221 */ /* 0x000fe20000010000 */
[----:B------:R-:W-:Y:S01]  /*4d70*/  F2FP.F16.F32.PACK_AB R162, R191, R172 ;  /* 0x000000acbfa2723e */ /* 0x000fe200000000ff */
        /* <DEDUP_REMOVED lines=8> */
[----:B------:R-:W-:Y:S01]  /*4e00*/  FMUL.FTZ R107, R107, R11 ;  /* 0x0000000b6b6b7220 */ /* 0x000fe20000410000 */
[----:B------:R-:W-:Y:S01]  /*4e10*/  F2FP.F16.F32.PACK_AB R152, R178, R179 ;  /* 0x000000b3b298723e */ /* 0x000fe200000000ff */
[----:B------:R-:W-:Y:S01]  /*4e20*/  FADD.FTZ R165, R171, R16 ;  /* 0x00000010aba57221 */ /* 0x000fe20000010000 */
        /* <DEDUP_REMOVED lines=30> */
[----:B------:R-:W-:Y:S01]  /*5010*/  FMUL.FTZ R151, R151, R11 ;  /* 0x0000000b97977220 */ /* 0x000fe20000410000 */
[-C--:B------:R-:W-:Y:S01]  /*5020*/  FMUL.FTZ R24, R24, R12.reuse ;  /* 0x0000000c18187220 */ /* 0x080fe20000410000 */
[-C--:B------:R-:W-:Y:S01]  /*5030*/  FMUL.FTZ R25, R25, R12.reuse ;  /* 0x0000000c19197220 */ /* 0x080fe20000410000 */
[----:B------:R-:W3:Y:S01]  /*5040*/  MUFU.EX2 R23, R23 ;  /* 0x0000001700177308 */ /* 0x000ee20000000800 */
[----:B----4-:R-:W-:Y:S01]  /*5050*/  FADD.FTZ R16, R170, R165 ;  /* 0x000000a5aa107221 */ /* 0x010fe20000010000 */
[----:B------:R-:W-:Y:S01]  /*5060*/  F2FP.F16.F32.PACK_AB R165, R158, R19 ;  /* 0x000000139ea5723e */ /* 0x000fe200000000ff */
[-C--:B------:R-:W-:Y:S01]  /*5070*/  FMUL.FTZ R28, R28, R12.reuse ;  /* 0x0000000c1c1c7220 */ /* 0x080fe20000410000 */
[----:B------:R-:W-:Y:S01]  /*5080*/  F2FP.F16.F32.PACK_AB R171, R170, R171 ;  /* 0x000000abaaab723e */ /* 0x000fe200000000ff */
[----:B------:R-:W-:Y:S01]  /*5090*/  FMUL.FTZ R29, R29, R12 ;  /* 0x0000000c1d1d7220 */ /* 0x000fe20000410000 */
[----:B------:R-:W-:Y:S01]  /*50a0*/  F2FP.F16.F32.PACK_AB R158, R183, R164 ;  /* 0x000000a4b79e723e */ /* 0x000fe200000000ff */
[----:B------:R-:W-:Y:S01]  /*50b0*/  FMUL.FTZ R32, R32, R12 ;  /* 0x0000000c20207220 */ /* 0x000fe20000410000 */
[----:B------:R-:W4:Y:S01]  /*50c0*/  MUFU.EX2 R184, R184 ;  /* 0x000000b800b87308 */ /* 0x000f220000000800 */
[----:B--2---:R-:W-:Y:S01]  /*50d0*/  FADD.FTZ R7, R185, R14 ;  /* 0x0000000eb9077221 */ /* 0x004fe20000010000 */
[----:B------:R-:W-:Y:S01]  /*50e0*/  F2FP.F16.F32.PACK_AB R164, R195, R176 ;  /* 0x000000b0c3a4723e */ /* 0x000fe200000000ff */
[----:B------:R-:W-:Y:S01]  /*50f0*/  FMUL.FTZ R33, R33, R12 ;  /* 0x0000000c21217220 */ /* 0x000fe20000410000 */
[----:B------:R-:W-:Y:S01]  /*5100*/  F2FP.F16.F32.PACK_AB R168, R185, R180 ;  /* 0x000000b4b9a8723e */ /* 0x000fe200000000ff */
[-C--:B------:R-:W-:Y:S01]  /*5110*/  FMUL.FTZ R36, R36, R12.reuse ;  /* 0x0000000c24247220 */ /* 0x080fe20000410000 */
[-C--:B------:R-:W-:Y:S01]  /*5120*/  FMUL.FTZ R37, R37, R12.reuse ;  /* 0x0000000c25257220 */ /* 0x080fe20000410000 */
[-C--:B------:R-:W-:Y:S01]  /*5130*/  FMUL.FTZ R40, R40, R12.reuse ;  /* 0x0000000c28287220 */ /* 0x080fe20000410000 */
[----:B------:R-:W2:Y:S01]  /*5140*/  MUFU.EX2 R189, R189 ;  /* 0x000000bd00bd7308 */ /* 0x000ea20000000800 */
[----:B---3--:R-:W-:Y:S01]  /*5150*/  FADD.FTZ R17, R23, R16 ;  /* 0x0000001017117221 */ /* 0x008fe20000010000 */
        /* <DEDUP_REMOVED lines=54> */
[-C--:B------:R-:W-:Y:S01]  /*54c0*/  FMUL.FTZ R117, R117, R12.reuse ;  /* 0x0000000c75757220 */ /* 0x080fe20000410000 */
[C---:B----4-:R-:W-:Y:S01]  /*54d0*/  FADD.FTZ R7, R22.reuse, R7 ;  /* 0x0000000716077221 */ /* 0x050fe20000010000 */
[----:B------:R-:W-:Y:S01]  /*54e0*/  F2FP.F16.F32.PACK_AB R175, R22, R175 ;  /* 0x000000af16af723e */ /* 0x000fe200000000ff */
[-C--:B------:R-:W-:Y:S01]  /*54f0*/  FMUL.FTZ R120, R120, R12.reuse ;  /* 0x0000000c78787220 */ /* 0x080fe20000410000 */
[-C--:B------:R-:W-:Y:S01]  /*5500*/  FMUL.FTZ R121, R121, R12.reuse ;  /* 0x0000000c79797220 */ /* 0x080fe20000410000 */
[-C--:B------:R-:W-:Y:S01]  /*5510*/  FMUL.FTZ R124, R124, R12.reuse ;  /* 0x0000000c7c7c7220 */ /* 0x080fe20000410000 */
[-C--:B------:R-:W-:Y:S01]  /*5520*/  FMUL.FTZ R125, R125, R12.reuse ;  /* 0x0000000c7d7d7220 */ /* 0x080fe20000410000 */
[-C--:B------:R-:W-:Y:S01]  /*5530*/  FMUL.FTZ R128, R128, R12.reuse ;  /* 0x0000000c80807220 */ /* 0x080fe20000410000 */
[----:B------:R-:W-:Y:S01]  /*5540*/  FMUL.FTZ R129, R129, R12 ;  /* 0x0000000c81817220 */ /* 0x000fe20000410000 */
        /* <DEDUP_REMOVED lines=12> */
[----:B-1----:R-:W-:Y:S06]  /*5610*/  @!P0 BRA `(.L_x_13104) ;  /* 0x0000000000048947 */ /* 0x002fec0003800000 */
[----:B------:R-:W-:Y:S01]  /*5620*/  BPT.TRAP 0x1 ;  /* 0x000000040000795c */ /* 0x000fe20000300000 */
.L_x_13104:
[----:B------:R1:W2:Y:S01]  /*5630*/  SYNCS.PHASECHK.TRANS64.TRYWAIT P3, [UR29+0x22850], R10 ;  /* 0x0228500aff0075a7 */ /* 0x0002a2000806015d */
[----:B------:R-:W-:Y:S05]  /*5640*/  @!P0 BRA `(.L_x_13105) ;  /* 0x0000000000048947 */ /* 0x000fea0003800000 */
[----:B------:R-:W-:Y:S01]  /*5650*/  BPT.TRAP 0x1 ;  /* 0x000000040000795c */ /* 0x000fe20000300000 */
.L_x_13105:
[----:B--2---:R-:W-:Y:S05]  /*5660*/  @P3 BRA `(.L_x_13106) ;  /* 0x0000000000083947 */ /* 0x004fea0003800000 */
[----:B------:R-:W2:Y:S02]  /*5670*/  SYNCS.PHASECHK.TRANS64.TRYWAIT P3, [UR29+0x22850], R10 ;  /* 0x0228500aff0075a7 */ /* 0x000ea4000806015d */
[----:B--2---:R-:W-:Y:S05]  /*5680*/  @!P3 BRA `(.L_x_13107) ;  /* 0x0000008c0020b947 */ /* 0x004fea0003800000 */
.L_x_13106:
[----:B------:R3:W-:Y:S01]  /*5690*/  BAR.SYNC.DEFER_BLOCKING R0, 0x100 ;  /* 0x000400000000751d */ /* 0x0007e20000010000 */
[----:B------:R-:W-:Y:S01]  /*56a0*/  UIMAD UR14, UR5, 0xc00, UR24 ;  /* 0x00000c00050e78a4 */ /* 0x000fe2000f8e0218 */
[----:B--2---:R-:W-:Y:S01]  /*56b0*/  @!P2 VIADD R177, R177, 0x22860 ;  /* 0x00022860b1b1a836 */ /* 0x004fe20000000000 */
[----:B------:R-:W-:Y:S01]  /*56c0*/  UISETP.GT.AND UP1, UPT, UR26, UR25, UPT ;  /* 0x000000191a00728c */ /* 0x000fe2000bf24270 */
[----:B------:R-:W-:Y:S01]  /*56d0*/  IMAD.MOV.U32 R11, RZ, RZ, R5 ;  /* 0x000000ffff0b7224 */ /* 0x000fe200078e0005 */
[----:B------:R-:W-:Y:S01]  /*56e0*/  UIADD3 UR26, UR26, -0x1, URZ ;  /* 0xffffffff1a1a7890 */ /* 0x000fe2000fffe03f */
[----:B------:R-:W-:Y:S01]  /*56f0*/  MOV R12, R8 ;  /* 0x00000008000c7202 */ /* 0x000fe20000000f00 */
[----:B------:R-:W-:Y:S01]  /*5700*/  UMOV UR11, 0x40000040 ;  /* 0x40000040000b7882 */ /* 0x000fe20000000000 */
[----:B------:R-:W-:Y:S01]  /*5710*/  UMOV UR10, UR14 ;  /* 0x0000000e000a7c82 */ /* 0x000fe20008000000 */
[----:B------:R-:W-:Y:S02]  /*5720*/  PLOP3.LUT P3, PT, PT, PT, UP1, 0x80, 0x0 ;  /* 0x000000000000781c */ /* 0x000fe40003f6f018 */
[----:B------:R-:W-:Y:S01]  /*5730*/  @!P2 PRMT R177, RZ, 0x654, R177 ;  /* 0x00000654ffb1a816 */ /* 0x000fe200000000b1 */
        /* <DEDUP_REMOVED lines=35> */
.L_x_13099:
[----:B------:R-:W-:-:S06]  /*5970*/  UISETP.GE.AND UP0, UPT, UR26, UR38, UPT ;  /* 0x000000261a00728c */ /* 0x000fcc000bf06270 */
[----:B------:R-:W-:-:S13]  /*5980*/  PLOP3.LUT P1, PT, PT, PT, UP0, 0x80, 0x0 ;  /* 0x000000000000781c */ /* 0x000fda0003f2f008 */
[----:B------:R-:W-:Y:S05]  /*5990*/  @!P1 BRA `(.L_x_13109) ;  /* 0x0000001c00249947 */ /* 0x000fea0003800000 */
[----:B01----:R-:W-:Y:S01]  /*59a0*/  IMAD.MOV.U32 R10, RZ, RZ, R5 ;  /* 0x000000ffff0a7224 */ /* 0x003fe200078e0005 */
[----:B------:R-:W-:Y:S01]  /*59b0*/  ULDC UR7, c[0x0][0x988] ;  /* 0x0002620000077ab9 */ /* 0x000fe20000000800 */
[----:B------:R-:W-:-:S07]  /*59c0*/  IMAD.MOV.U32 R11, RZ, RZ, R8 ;  /* 0x000000ffff0b7224 */ /* 0x000fce00078e0008 */
.L_x_13118:
[----:B------:R-:W-:-:S04]  /*59d0*/  UIADD3 UR5, UR5, 0x1, URZ ;  /* 0x0000000105057890 */ /* 0x000fc8000fffe03f */
[----:B------:R-:W-:-:S04]  /*59e0*/  UISETP.NE.AND UP0, UPT, UR5, 0x2, UPT ;  /* 0x000000020500788c */ /* 0x000fc8000bf05270 */
[----:B------:R-:W-:Y:S02]  /*59f0*/  USEL UR10, URZ, 0x1, UP0 ;  /* 0x000000013f0a7887 */ /* 0x000fe40008000000 */
[----:B------:R-:W-:Y:S02]  /*5a00*/  USEL UR5, UR5, URZ, UP0 ;  /* 0x0000003f05057287 */ /* 0x000fe40008000000 */
[----:B------:R-:W-:Y:S01]  /*5a10*/  ULOP3.LUT UR4, UR4, UR10, URZ, 0x3c, !UPT ;  /* 0x0000000a04047292 */ /* 0x000fe2000f8e3c3f */
[----:B01--4-:R-:W-:Y:S11]  /*5a20*/  @!P0 BRA `(.L_x_13110) ;  /* 0x0000000000048947 */ /* 0x013ff60003800000 */
[----:B------:R-:W-:Y:S01]  /*5a30*/  BPT.TRAP 0x1 ;  /* 0x000000040000795c */ /* 0x000fe20000300000 */
.L_x_13110:
[----:B------:R-:W-:Y:S01]  /*5a40*/  ULEA UR25, UR5, UR39, 0x3 ;  /* 0x0000002705197291 */ /* 0x000fe2000f8e183f */
[----:B------:R-:W-:-:S05]  /*5a50*/  IMAD.U32 R3, RZ, RZ, UR4 ;  /* 0x00000004ff037e24 */ /* 0x000fca000f8e00ff */
[----:B------:R-:W-:-:S04]  /*5a60*/  SHF.L.U32 R3, R3, 0x1f, RZ ;  /* 0x0000001f03037819 */ /* 0x000fc800000006ff */
[----:B------:R0:W1:Y:S01]  /*5a70*/  SYNCS.PHASECHK.TRANS64.TRYWAIT P1, [UR25+0x22830], R3 ;  /* 0x02283003ff0075a7 */ /* 0x0000620008020159 */
[----:B------:R-:W-:Y:S05]  /*5a80*/  @!P0 BRA `(.L_x_13111) ;  /* 0x0000000000048947 */ /* 0x000fea0003800000 */
[----:B------:R-:W-:Y:S01]  /*5a90*/  BPT.TRAP 0x1 ;  /* 0x000000040000795c */ /* 0x000fe20000300000 */
.L_x_13111:
[----:B-1----:R-:W-:Y:S05]  /*5aa0*/  @P1 BRA `(.L_x_13112) ;  /* 0x0000000000081947 */ /* 0x002fea0003800000 */
[----:B------:R-:W1:Y:S02]  /*5ab0*/  SYNCS.PHASECHK.TRANS64.TRYWAIT P1, [UR25+0x22830], R3 ;  /* 0x02283003ff0075a7 */ /* 0x000e640008020159 */
[----:B-1----:R-:W-:Y:S05]  /*5ac0*/  @!P1 BRA `(.L_x_13113) ;  /* 0x0000008800249947 */ /* 0x002fea0003800000 */
.L_x_13112:
[----:B------:R-:W-:Y:S01]  /*5ad0*/  UIMAD UR10, UR5, 0x300, UR6 ;  /* 0x00000300050a78a4 */ /* 0x000fe2000f8e0206 */
[----:B---3--:R-:W-:Y:S01]  /*5ae0*/  WARPGROUP.ARRIVE ;  /* 0x00000000000079c5 */ /* 0x008fe20000000000 */
        /* <DEDUP_REMOVED lines=70> */
[----:B------:R-:W2:Y:S01]  /*5f50*/  MUFU.EX2 R13, R13 ;  /* 0x0000000d000d7308 */ /* 0x000ea20000000800 */
[--C-:B------:R-:W-:Y:S01]  /*5f60*/  FFMA.FTZ R21, R169, UR7, -R14.reuse ;  /* 0x00000007a9157c23 */ /* 0x100fe2000801080e */
[--C-:B------:R-:W-:Y:S01]  /*5f70*/  FFMA.FTZ R23, R173, UR7, -R14.reuse ;  /* 0x00000007ad177c23 */ /* 0x100fe2000801080e */
[----:B------:R-:W-:Y:S01]  /*5f80*/  FMNMX.FTZ R12, R166, R5, !PT ;  /* 0x00000005a60c7209 */ /* 0x000fe20007810000 */
[--C-:B------:R-:W-:Y:S01]  /*5f90*/  FFMA.FTZ R157, R181, UR7, -R14.reuse ;  /* 0x00000007b59d7c23 */ /* 0x100fe2000801080e */
[--C-:B------:R-:W-:Y:S01]  /*5fa0*/  FFMA.FTZ R168, R184, UR7, -R14.reuse ;  /* 0x00000007b8a87c23 */ /* 0x100fe2000801080e */
[----:B------:R-:W-:Y:S01]  /*5fb0*/  FFMA.FTZ R165, R189, UR7, -R14 ;  /* 0x00000007bda57c23 */ /* 0x000fe2000801080e */
[----:B------:R-:W-:Y:S01]  /*5fc0*/  FMNMX.FTZ R5, R167, R12, !PT ;  /* 0x0000000ca7057209 */ /* 0x000fe20007810000 */
[----:B------:R3:W-:Y:S01]  /*5fd0*/  MUFU.EX2 R4, R16 ;  /* 0x0000001000047308 */ /* 0x0007e20000000800 */
[----:B-1----:R-:W-:Y:S01]  /*5fe0*/  FFMA.FTZ R6, R11, R6, R152 ;  /* 0x000000060b067223 */ /* 0x002fe20000010098 */
[--C-:B------:R-:W-:Y:S01]  /*5ff0*/  FFMA.FTZ R169, R193, UR7, -R14.reuse ;  /* 0x00000007c1a97c23 */ /* 0x100fe2000801080e */
[----:B------:R-:W-:Y:S01]  /*6000*/  FMNMX.FTZ R12, R170, R5, !PT ;  /* 0x00000005aa0c7209 */ /* 0x000fe20007810000 */
[--C-:B------:R-:W-:Y:S01]  /*6010*/  FFMA.FTZ R173, R197, UR7, -R14.reuse ;  /* 0x00000007c5ad7c23 */ /* 0x100fe2000801080e */
[-C--:B------:R-:W-:Y:S01]  /*6020*/  FMUL.FTZ R24, R24, R11.reuse ;  /* 0x0000000b18187220 */ /* 0x080fe20000410000 */
[-C--:B------:R-:W-:Y:S01]  /*6030*/  FMUL.FTZ R25, R25, R11.reuse ;  /* 0x0000000b19197220 */ /* 0x080fe20000410000 */
[----:B------:R-:W-:Y:S01]  /*6040*/  FMNMX.FTZ R5, R171, R12, !PT ;  /* 0x0000000cab057209 */ /* 0x000fe20007810000 */
[----:B------:R-:W-:Y:S01]  /*6050*/  MUFU.EX2 R15, R15 ;  /* 0x0000000f000f7308 */ /* 0x000fe20000000800 */
[-C--:B------:R-:W-:Y:S01]  /*6060*/  FMUL.FTZ R28, R28, R11.reuse ;  /* 0x0000000b1c1c7220 */ /* 0x080fe20000410000 */
[----:B------:R-:W-:Y:S01]  /*6070*/  FMUL.FTZ R29, R29, R11 ;  /* 0x0000000b1d1d7220 */ /* 0x000fe20000410000 */
[----:B------:R-:W-:Y:S01]  /*6080*/  FMNMX.FTZ R12, R174, R5, !PT ;  /* 0x00000005ae0c7209 */ /* 0x000fe20007810000 */
[-C--:B------:R-:W-:Y:S01]  /*6090*/  FMUL.FTZ R32, R32, R11.reuse ;  /* 0x0000000b20207220 */ /* 0x080fe20000410000 */
        /* <DEDUP_REMOVED lines=14> */
[----:B---3--:R-:W-:Y:S01]  /*6180*/  FMNMX.FTZ R16, R182, R5, !PT ;  /* 0x00000005b6107209 */ /* 0x008fe20007810000 */
[-C--:B------:R-:W-:Y:S01]  /*6190*/  FMUL.FTZ R52, R52, R11.reuse ;  /* 0x0000000b34347220 */ /* 0x080fe20000410000 */
[-C--:B------:R-:W-:Y:S01]  /*61a0*/  FMUL.FTZ R53, R53, R11.reuse ;  /* 0x0000000b35357220 */ /* 0x080fe20000410000 */
[-C--:B------:R-:W-:Y:S01]  /*61b0*/  FMUL.FTZ R56, R56, R11.reuse ;  /* 0x0000000b38387220 */ /* 0x080fe20000410000 */
[----:B------:R-:W-:Y:S01]  /*61c0*/  FMNMX.FTZ R5, R183, R16, !PT ;  /* 0x00000010b7057209 */ /* 0x000fe20007810000 */
[----:B------:R1:W-:Y:S01]  /*61d0*/  MUFU.EX2 R12, R164 ;  /* 0x000000a4000c7308 */ /* 0x0003e20000000800 */
[-C--:B------:R-:W-:Y:S01]  /*61e0*/  FMUL.FTZ R57, R57, R11.reuse ;  /* 0x0000000b39397220 */ /* 0x080fe20000410000 */
[----:B------:R-:W-:Y:S01]  /*61f0*/  FMUL.FTZ R60, R60, R11 ;  /* 0x0000000b3c3c7220 */ /* 0x000fe20000410000 */
[----:B------:R-:W-:Y:S01]  /*6200*/  FMNMX.FTZ R16, R186, R5, !PT ;  /* 0x00000005ba107209 */ /* 0x000fe20007810000 */
[-C--:B------:R-:W-:Y:S01]  /*6210*/  FMUL.FTZ R61, R61, R11.reuse ;  /* 0x0000000b3d3d7220 */ /* 0x080fe20000410000 */
[-C--:B------:R-:W-:Y:S01]  /*6220*/  FMUL.FTZ R64, R64, R11.reuse ;  /* 0x0000000b40407220 */ /* 0x080fe20000410000 */
[-C--:B------:R-:W-:Y:S01]  /*6230*/  FMUL.FTZ R65, R65, R11.reuse ;  /* 0x0000000b41417220 */ /* 0x080fe20000410000 */
[----:B------:R-:W-:Y:S01]  /*6240*/  FMNMX.FTZ R5, R187, R16, !PT ;  /* 0x00000010bb057209 */ /* 0x000fe20007810000 */
[----:B------:R-:W3:Y:S01]  /*6250*/  MUFU.EX2 R19, R19 ;  /* 0x0000001300137308 */ /* 0x000ee20000000800 */
[--C-:B-1----:R-:W-:Y:S01]  /*6260*/  FFMA.FTZ R164, R176, UR7, -R14.reuse ;  /* 0x00000007b0a47c23 */ /* 0x102fe2000801080e */
        /* <DEDUP_REMOVED lines=22> */
[----:B------:R1:W-:Y:S01]  /*63d0*/  MUFU.EX2 R16, R172 ;  /* 0x000000ac00107308 */ /* 0x0003e20000000800 */
[--C-:B------:R-:W-:Y:S01]  /*63e0*/  FFMA.FTZ R18, R180, UR7, -R14.reuse ;  /* 0x00000007b4127c23 */ /* 0x100fe2000801080e */
[-C--:B------:R-:W-:Y:S01]  /*63f0*/  FMUL.FTZ R96, R96, R11.reuse ;  /* 0x0000000b60607220 */ /* 0x080fe20000410000 */
[-C--:B------:R-:W-:Y:S01]  /*6400*/  FMUL.FTZ R97, R97, R11.reuse ;  /* 0x0000000b61617220 */ /* 0x080fe20000410000 */
[----:B------:R-:W4:Y:S01]  /*6410*/  SHFL.BFLY PT, R20, R5, 0x2, 0x1f ;  /* 0x0c401f0005147f89 */ /* 0x000f2200000e0000 */
[-C--:B------:R-:W-:Y:S01]  /*6420*/  FMUL.FTZ R100, R100, R11.reuse ;  /* 0x0000000b64647220 */ /* 0x080fe20000410000 */
[-C--:B------:R-:W-:Y:S01]  /*6430*/  FMUL.FTZ R101, R101, R11.reuse ;  /* 0x0000000b65657220 */ /* 0x080fe20000410000 */
[-C--:B------:R-:W-:Y:S01]  /*6440*/  FMUL.FTZ R104, R104, R11.reuse ;  /* 0x0000000b68687220 */ /* 0x080fe20000410000 */
[----:B------:R-:W-:Y:S01]  /*6450*/  MUFU.EX2 R23, R23 ;  /* 0x0000001700177308 */ /* 0x000fe20000000800 */
[--C-:B-1----:R-:W-:Y:S01]  /*6460*/  FFMA.FTZ R172, R192, UR7, -R14.reuse ;  /* 0x00000007c0ac7c23 */ /* 0x102fe2000801080e */
        /* <DEDUP_REMOVED lines=18> */
[----:B----4-:R-:W-:Y:S01]  /*6590*/  FMNMX.FTZ R22, R5, R20, !PT ;  /* 0x0000001405167209 */ /* 0x010fe20007810000 */
[----:B------:R-:W-:Y:S01]  /*65a0*/  FFMA.FTZ R20, R188, UR7, -R14 ;  /* 0x00000007bc147c23 */ /* 0x000fe2000801080e */
[-C--:B------:R-:W-:Y:S01]  /*65b0*/  FMUL.FTZ R137, R137, R11.reuse ;  /* 0x0000000b89897220 */ /* 0x080fe20000410000 */
[-C--:B------:R-:W-:Y:S01]  /*65c0*/  FMUL.FTZ R140, R140, R11.reuse ;  /* 0x0000000b8c8c7220 */ /* 0x080fe20000410000 */
[----:B------:R-:W-:Y:S01]  /*65d0*/  MUFU.EX2 R18, R18 ;  /* 0x0000001200127308 */ /* 0x000fe20000000800 */
[----:B------:R-:W1:Y:S01]  /*65e0*/  SHFL.BFLY PT, R5, R22, 0x1, 0x1f ;  /* 0x0c201f0016057f89 */ /* 0x000e6200000e0000 */
[-C--:B------:R-:W-:Y:S01]  /*65f0*/  FMUL.FTZ R141, R141, R11.reuse ;  /* 0x0000000b8d8d7220 */ /* 0x080fe20000410000 */
[-C--:B------:R-:W-:Y:S01]  /*6600*/  FMUL.FTZ R144, R144, R11.reuse ;  /* 0x0000000b90907220 */ /* 0x080fe20000410000 */
[-C--:B------:R-:W-:Y:S01]  /*6610*/  FMUL.FTZ R145, R145, R11.reuse ;  /* 0x0000000b91917220 */ /* 0x080fe20000410000 */
[-C--:B------:R-:W-:Y:S01]  /*6620*/  FMUL.FTZ R148, R148, R11.reuse ;  /* 0x0000000b94947220 */ /* 0x080fe20000410000 */
[----:B------:R-:W-:Y:S01]  /*6630*/  FMUL.FTZ R149, R149, R11 ;  /* 0x0000000b95957220 */ /* 0x000fe20000410000 */
[----:B--2---:R-:W-:Y:S01]  /*6640*/  F2FP.F16.F32.PACK_AB R152, R13, R152 ;  /* 0x000000980d98723e */ /* 0x004fe200000000ff */
[----:B------:R-:W-:Y:S08]  /*6650*/  MUFU.EX2 R157, R157 ;  /* 0x0000009d009d7308 */ /* 0x000ff00000000800 */
[----:B------:R-:W-:Y:S08]  /*6660*/  MUFU.EX2 R168, R168 ;  /* 0x000000a800a87308 */ /* 0x000ff00000000800 */
[----:B------:R-:W-:Y:S01]  /*6670*/  MUFU.EX2 R161, R161 ;  /* 0x000000a100a17308 */ /* 0x000fe20000000800 */
[----:B-1----:R-:W-:-:S05]  /*6680*/  FMNMX.FTZ R5, R22, R5, !PT ;  /* 0x0000000516057209 */ /* 0x002fca0007810000 */
[C---:B------:R-:W-:Y:S01]  /*6690*/  FADD.FTZ R10, -R5.reuse, R10 ;  /* 0x0000000a050a7221 */ /* 0x040fe20000010100 */
[----:B------:R-:W-:Y:S01]  /*66a0*/  FMUL.FTZ R185, R5, UR7 ;  /* 0x0000000705b97c20 */ /* 0x000fe20008410000 */
[----:B------:R1:W-:Y:S02]  /*66b0*/  MUFU.EX2 R22, R196 ;  /* 0x000000c400167308 */ /* 0x0003e40000000800 */
[----:B------:R-:W-:Y:S01]  /*66c0*/  FMUL.FTZ R10, R10, UR7 ;  /* 0x000000070a0a7c20 */ /* 0x000fe20008410000 */
[--C-:B------:R-:W-:Y:S01]  /*66d0*/  FFMA.FTZ R177, R154, UR7, -R185.reuse ;  /* 0x000000079ab17c23 */ /* 0x100fe200080108b9 */
[--C-:B------:R-:W-:Y:S01]  /*66e0*/  FFMA.FTZ R14, R155, UR7, -R185.reuse ;  /* 0x000000079b0e7c23 */ /* 0x100fe200080108b9 */
[--C-:B------:R-:W-:Y:S01]  /*66f0*/  FFMA.FTZ R155, R158, UR7, -R185.reuse ;  /* 0x000000079e9b7c23 */ /* 0x100fe200080108b9 */
[--C-:B------:R-:W-:Y:S01]  /*6700*/  FFMA.FTZ R176, R159, UR7, -R185.reuse ;  /* 0x000000079fb07c23 */ /* 0x100fe200080108b9 */
[--C-:B------:R-:W-:Y:S01]  /*6710*/  FFMA.FTZ R159, R162, UR7, -R185.reuse ;  /* 0x00000007a29f7c23 */ /* 0x100fe200080108b9 */
[----:B------:R-:W-:Y:S01]  /*6720*/  MUFU.EX2 R10, R10 ;  /* 0x0000000a000a7308 */ /* 0x000fe20000000800 */
[--C-:B-1----:R-:W-:Y:S01]  /*6730*/  FFMA.FTZ R196, R187, UR7, -R185.reuse ;  /* 0x00000007bbc47c23 */ /* 0x102fe200080108b9 */
[----:B------:R-:W-:Y:S01]  /*6740*/  FADD.FTZ R187, R13, R6 ;  /* 0x000000060dbb7221 */ /* 0x000fe20000010000 */
[--C-:B------:R-:W-:Y:S01]  /*6750*/  FFMA.FTZ R180, R163, UR7, -R185.reuse ;  /* 0x00000007a3b47c23 */ /* 0x100fe200080108b9 */
[----:B------:R-:W-:Y:S01]  /*6760*/  FFMA.FTZ R163, R166, UR7, -R185 ;  /* 0x00000007a6a37c23 */ /* 0x000fe200080108b9 */
[----:B---3--:R-:W-:Y:S01]  /*6770*/  F2FP.F16.F32.PACK_AB R158, R19, R12 ;  /* 0x0000000c139e723e */ /* 0x008fe200000000ff */
[----:B------:R-:W-:Y:S01]  /*6780*/  FADD.FTZ R6, R4, R187 ;  /* 0x000000bb04067221 */ /* 0x000fe20000010000 */
[--C-:B------:R-:W-:Y:S01]  /*6790*/  FFMA.FTZ R184, R167, UR7, -R185.reuse ;  /* 0x00000007a7b87c23 */ /* 0x100fe200080108b9 */
[----:B------:R-:W1:Y:S01]  /*67a0*/  MUFU.EX2 R177, R177 ;  /* 0x000000b100b17308 */ /* 0x000e620000000800 */
[--C-:B------:R-:W-:Y:S01]  /*67b0*/  FFMA.FTZ R167, R170, UR7, -R185.reuse ;  /* 0x00000007aaa77c23 */ /* 0x100fe200080108b9 */
[----:B------:R-:W-:Y:S01]  /*67c0*/  FADD.FTZ R187, R15, R6 ;  /* 0x000000060fbb7221 */ /* 0x000fe20000010000 */
[--C-:B------:R-:W-:Y:S01]  /*67d0*/  FFMA.FTZ R188, R171, UR7, -R185.reuse ;  /* 0x00000007abbc7c23 */ /* 0x100fe200080108b9 */
[--C-:B------:R-:W-:Y:S01]  /*67e0*/  FFMA.FTZ R171, R174, UR7, -R185.reuse ;  /* 0x00000007aeab7c23 */ /* 0x100fe200080108b9 */
[----:B------:R-:W-:Y:S01]  /*67f0*/  FFMA.FTZ R192, R175, UR7, -R185 ;  /* 0x00000007afc07c23 */ /* 0x000fe200080108b9 */
[----:B------:R-:W-:Y:S01]  /*6800*/  FADD.FTZ R6, R156, R187 ;  /* 0x000000bb9c067221 */ /* 0x000fe20000010000 */
[--C-:B------:R-:W-:Y:S01]  /*6810*/  FFMA.FTZ R175, R178, UR7, -R185.reuse ;  /* 0x00000007b2af7c23 */ /* 0x100fe200080108b9 */
[----:B------:R-:W2:Y:S01]  /*6820*/  MUFU.EX2 R14, R14 ;  /* 0x0000000e000e7308 */ /* 0x000ea20000000800 */
[--C-:B------:R-:W-:Y:S01]  /*6830*/  FFMA.FTZ R178, R179, UR7, -R185.reuse ;  /* 0x00000007b3b27c23 */ /* 0x100fe200080108b9 */
[----:B------:R-:W-:Y:S01]  /*6840*/  FADD.FTZ R187, R17, R6 ;  /* 0x0000000611bb7221 */ /* 0x000fe20000010000 */
[--C-:B------:R-:W-:Y:S01]  /*6850*/  FFMA.FTZ R179, R182, UR7, -R185.reuse ;  /* 0x00000007b6b37c23 */ /* 0x100fe200080108b9 */
[--C-:B------:R-:W-:Y:S01]  /*6860*/  FFMA.FTZ R182, R183, UR7, -R185.reuse ;  /* 0x00000007b7b67c23 */ /* 0x100fe200080108b9 */
[----:B------:R-:W-:Y:S01]  /*6870*/  FFMA.FTZ R181, R186, UR7, -R185 ;  /* 0x00000007bab57c23 */ /* 0x000fe200080108b9 */
[----:B------:R-:W-:Y:S01]  /*6880*/  FADD.FTZ R6, R12, R187 ;  /* 0x000000bb0c067221 */ /* 0x000fe20000010000 */
[----:B------:R-:W-:Y:S01]  /*6890*/  FFMA.FTZ R183, R190, UR7, -R185 ;  /* 0x00000007beb77c23 */ /* 0x000fe200080108b9 */
[----:B------:R-:W3:Y:S01]  /*68a0*/  MUFU.EX2 R155, R155 ;  /* 0x0000009b009b7308 */ /* 0x000ee20000000800 */
[----:B-1----:R-:W-:Y:S01]  /*68b0*/  FFMA.FTZ R7, R10, R7, R177 ;  /* 0x000000070a077223 */ /* 0x002fe200000100b1 */
[----:B------:R-:W-:Y:S01]  /*68c0*/  FADD.FTZ R187, R19, R6 ;  /* 0x0000000613bb7221 */ /* 0x000fe20000010000 */
[----:B------:R-:W-:-:S02]  /*68d0*/  IMAD.U32 R186, RZ, RZ, UR25 ;  /* 0x00000019ffba7e24 */ /* 0x000fc4000f8e00ff */
[--C-:B------:R-:W-:Y:S01]  /*68e0*/  FFMA.FTZ R190, R191, UR7, -R185.reuse ;  /* 0x00000007bfbe7c23 */ /* 0x100fe200080108b9 */
[----:B------:R-:W-:Y:S01]  /*68f0*/  FFMA.FTZ R194, R194, UR7, -R185 ;  /* 0x00000007c2c27c23 */ /* 0x000fe200080108b9 */
[----:B------:R-:W-:Y:S01]  /*6900*/  FADD.FTZ R6, R160, R187 ;  /* 0x000000bba0067221 */ /* 0x000fe20000010000 */
[----:B------:R-:W-:Y:S01]  /*6910*/  @!P2 VIADD R154, R186, 0x22840 ;  /* 0x00022840ba9aa836 */ /* 0x000fe20000000000 */
[----:B------:R-:W1:Y:S01]  /*6920*/  MUFU.EX2 R176, R176 ;  /* 0x000000b000b07308 */ /* 0x000e620000000800 */
[----:B--2---:R-:W-:Y:S01]  /*6930*/  FADD.FTZ R12, R14, R7 ;  /* 0x000000070e0c7221 */ /* 0x004fe20000010000 */
[----:B------:R-:W-:Y:S01]  /*6940*/  FADD.FTZ R187, R21, R6 ;  /* 0x0000000615bb7221 */ /* 0x000fe20000010000 */
[--C-:B------:R-:W-:Y:S01]  /*6950*/  FFMA.FTZ R195, R195, UR7, -R185.reuse ;  /* 0x00000007c3c37c23 */ /* 0x100fe200080108b9 */
[----:B------:R-:W-:Y:S01]  /*6960*/  @!P2 PRMT R154, RZ, 0x654, R154 ;  /* 0x00000654ff9aa816 */ /* 0x000fe2000000009a */
[----:B------:R-:W-:Y:S01]  /*6970*/  FFMA.FTZ R198, R198, UR7, -R185 ;  /* 0x00000007c6c67c23 */ /* 0x000fe200080108b9 */
[----:B------:R-:W-:Y:S01]  /*6980*/  FADD.FTZ R6, R16, R187 ;  /* 0x000000bb10067221 */ /* 0x000fe20000010000 */
[----:B------:R-:W-:Y:S01]  /*6990*/  FFMA.FTZ R199, R199, UR7, -R185 ;  /* 0x00000007c7c77c23 */ /* 0x000fe200080108b9 */
[----:B------:R-:W2:Y:S01]  /*69a0*/  MUFU.EX2 R159, R159 ;  /* 0x0000009f009f7308 */ /* 0x000ea20000000800 */
[----:B---3--:R-:W-:Y:S01]  /*69b0*/  FADD.FTZ R7, R155, R12 ;  /* 0x0000000c9b077221 */ /* 0x008fe20000010000 */
[----:B------:R-:W-:Y:S01]  /*69c0*/  FADD.FTZ R187, R23, R6 ;  /* 0x0000000617bb7221 */ /* 0x000fe20000010000 */
[----:B------:R3:W-:Y:S06]  /*69d0*/  BAR.ARV R9, 0x100 ;  /* 0x000400090000751d */ /* 0x0007ec0000002000 */
[----:B------:R-:W4:Y:S01]  /*69e0*/  MUFU.EX2 R180, R180 ;  /* 0x000000b400b47308 */ /* 0x000f220000000800 */
[----:B-1----:R-:W-:Y:S01]  /*69f0*/  FADD.FTZ R12, R176, R7 ;  /* 0x00000007b00c7221 */ /* 0x002fe20000010000 */
[----:B------:R-:W-:Y:S01]  /*6a00*/  FADD.FTZ R6, R164, R187 ;  /* 0x000000bba4067221 */ /* 0x000fe20000010000 */
[----:B------:R1:W-:Y:S01]  /*6a10*/  @!P2 SYNCS.ARRIVE.TRANS64.RED.A1T0 RZ, [R154+URZ], RZ ;  /* 0x000000ff9affa9a7 */ /* 0x0003e2000810043f */
[-C--:B------:R-:W-:Y:S01]  /*6a20*/  FMUL.FTZ R26, R26, R10.reuse ;  /* 0x0000000a1a1a7220 */ /* 0x080fe20000410000 */
[-C--:B------:R-:W-:Y:S01]  /*6a30*/  FMUL.FTZ R27, R27, R10.reuse ;  /* 0x0000000a1b1b7220 */ /* 0x080fe20000410000 */
[----:B------:R-:W-:Y:S01]  /*6a40*/  FADD.FTZ R187, R153, R6 ;  /* 0x0000000699bb7221 */ /* 0x000fe20000010000 */
[----:B------:R-:W-:Y:S01]  /*6a50*/  FMUL.FTZ R30, R30, R10 ;  /* 0x0000000a1e1e7220 */ /* 0x000fe20000410000 */
[----:B------:R-:W5:Y:S01]  /*6a60*/  MUFU.EX2 R163, R163 ;  /* 0x000000a300a37308 */ /* 0x000f620000000800 */
[----:B--2---:R-:W-:Y:S01]  /*6a70*/  FADD.FTZ R7, R159, R12 ;  /* 0x0000000c9f077221 */ /* 0x004fe20000010000 */
[----:B------:R-:W-:Y:S01]  /*6a80*/  FADD.FTZ R6, R18, R187 ;  /* 0x000000bb12067221 */ /* 0x000fe20000010000 */
[----:B-1----:R-:W-:Y:S01]  /*6a90*/  F2FP.F16.F32.PACK_AB R154, R15, R4 ;  /* 0x000000040f9a723e */ /* 0x002fe200000000ff */
[-C--:B------:R-:W-:Y:S01]  /*6aa0*/  FMUL.FTZ R31, R31, R10.reuse ;  /* 0x0000000a1f1f7220 */ /* 0x080fe20000410000 */
[-C--:B------:R-:W-:Y:S01]  /*6ab0*/  FMUL.FTZ R34, R34, R10.reuse ;  /* 0x0000000a22227220 */ /* 0x080fe20000410000 */
[----:B------:R-:W-:Y:S01]  /*6ac0*/  FADD.FTZ R187, R157, R6 ;  /* 0x000000069dbb7221 */ /* 0x000fe20000010000 */
[-C--:B------:R-:W-:Y:S01]  /*6ad0*/  FMUL.FTZ R35, R35, R10.reuse ;  /* 0x0000000a23237220 */ /* 0x080fe20000410000 */
[----:B------:R-:W1:Y:S01]  /*6ae0*/  MUFU.EX2 R184, R184 ;  /* 0x000000b800b87308 */ /* 0x000e620000000800 */
[----:B----4-:R-:W-:Y:S01]  /*6af0*/  FADD.FTZ R12, R180, R7 ;  /* 0x00000007b40c7221 */ /* 0x010fe20000010000 */
[----:B------:R-:W-:Y:S01]  /*6b00*/  FADD.FTZ R6, R168, R187 ;  /* 0x000000bba8067221 */ /* 0x000fe20000010000 */
[-C--:B------:R-:W-:Y:S01]  /*6b10*/  FMUL.FTZ R38, R38, R10.reuse ;  /* 0x0000000a26267220 */ /* 0x080fe20000410000 */
[-C--:B------:R-:W-:Y:S01]  /*6b20*/  FMUL.FTZ R39, R39, R10.reuse ;  /* 0x0000000a27277220 */ /* 0x080fe20000410000 */
[-C--:B------:R-:W-:Y:S01]  /*6b30*/  FMUL.FTZ R42, R42, R10.reuse ;  /* 0x0000000a2a2a7220 */ /* 0x080fe20000410000 */
[----:B------:R-:W-:Y:S01]  /*6b40*/  FADD.FTZ R187, R161, R6 ;  /* 0x00000006a1bb7221 */ /* 0x000fe20000010000 */
        /* <DEDUP_REMOVED lines=74> */
[----:B----4-:R-:W-:Y:S01]  /*6ff0*/  FADD.FTZ R12, R182, R7 ;  /* 0x00000007b60c7221 */ /* 0x010fe20000010000 */
[----:B------:R-:W-:-:S02]  /*7000*/  F2FP.F16.F32.PACK_AB R166, R157, R18 ;  /* 0x000000129da6723e */ /* 0x000fc400000000ff */
[----:B------:R-:W-:Y:S02]  /*7010*/  F2FP.F16.F32.PACK_AB R157, R180, R159 ;  /* 0x0000009fb49d723e */ /* 0x000fe400000000ff */
[----:B------:R-:W-:Y:S02]  /*7020*/  F2FP.F16.F32.PACK_AB R168, R161, R168 ;  /* 0x000000a8a1a8723e */ /* 0x000fe400000000ff */
[----:B------:R-:W4:Y:S01]  /*7030*/  MUFU.EX2 R20, R20 ;  /* 0x0000001400147308 */ /* 0x000f220000000800 */
[----:B-1----:R-:W-:Y:S01]  /*7040*/  FADD.FTZ R7, R181, R12 ;  /* 0x0000000cb5077221 */ /* 0x002fe20000010000 */
[----:B------:R-:W-:Y:S02]  /*7050*/  F2FP.F16.F32.PACK_AB R159, R184, R163 ;  /* 0x000000a3b89f723e */ /* 0x000fe400000000ff */
[----:B------:R-:W-:Y:S02]  /*7060*/  F2FP.F16.F32.PACK_AB R164, R153, R164 ;  /* 0x000000a499a4723e */ /* 0x000fe400000000ff */
[----:B------:R-:W-:-:S02]  /*7070*/  F2FP.F16.F32.PACK_AB R161, R188, R167 ;  /* 0x000000a7bca1723e */ /* 0x000fc400000000ff */
[----:B------:R-:W1:Y:S01]  /*7080*/  MUFU.EX2 R183, R183 ;  /* 0x000000b700b77308 */ /* 0x000e620000000800 */
[----:B--2---:R-:W-:Y:S01]  /*7090*/  FADD.FTZ R12, R196, R7 ;  /* 0x00000007c40c7221 */ /* 0x004fe20000010000 */
[----:B------:R-:W-:Y:S02]  /*70a0*/  F2FP.F16.F32.PACK_AB R163, R192, R171 ;  /* 0x000000abc0a3723e */ /* 0x000fe400000000ff */
[----:B------:R-:W-:Y:S02]  /*70b0*/  F2FP.F16.F32.PACK_AB R156, R17, R156 ;  /* 0x0000009c119c723e */ /* 0x000fe400000000ff */
[----:B------:R-:W-:Y:S02]  /*70c0*/  F2FP.F16.F32.PACK_AB R160, R21, R160 ;  /* 0x000000a015a0723e */ /* 0x000fe400000000ff */
[----:B------:R-:W2:Y:S01]  /*70d0*/  MUFU.EX2 R165, R165 ;  /* 0x000000a500a57308 */ /* 0x000ea20000000800 */
[----:B----4-:R-:W-:Y:S01]  /*70e0*/  FADD.FTZ R6, R20, R187 ;  /* 0x000000bb14067221 */ /* 0x010fe20000010000 */
[----:B------:R-:W-:-:S02]  /*70f0*/  F2FP.F16.F32.PACK_AB R162, R23, R16 ;  /* 0x0000001017a2723e */ /* 0x000fc400000000ff */
[----:B------:R-:W-:Y:S02]  /*7100*/  F2FP.F16.F32.PACK_AB R153, R14, R177 ;  /* 0x000000b10e99723e */ /* 0x000fe400000000ff */
[----:B------:R-:W-:Y:S02]  /*7110*/  F2FP.F16.F32.PACK_AB R155, R176, R155 ;  /* 0x0000009bb09b723e */ /* 0x000fe400000000ff */
[----:B------:R-:W4:Y:S01]  /*7120*/  MUFU.EX2 R190, R190 ;  /* 0x000000be00be7308 */ /* 0x000f220000000800 */
[----:B-1----:R-:W-:Y:S01]  /*7130*/  FADD.FTZ R7, R183, R12 ;  /* 0x0000000cb7077221 */ /* 0x002fe20000010000 */
[----:B------:R-:W-:-:S06]  /*7140*/  F2FP.F16.F32.PACK_AB R167, R182, R179 ;  /* 0x000000b3b6a7723e */ /* 0x000fcc00000000ff */
[----:B------:R-:W1:Y:S01]  /*7150*/  MUFU.EX2 R172, R172 ;  /* 0x000000ac00ac7308 */ /* 0x000e620000000800 */
[C---:B--2---:R-:W-:Y:S01]  /*7160*/  FADD.FTZ R11, R165.reuse, R6 ;  /* 0x00000006a50b7221 */ /* 0x044fe20000010000 */
[----:B------:R-:W-:Y:S02]  /*7170*/  F2FP.F16.F32.PACK_AB R170, R165, R20 ;  /* 0x00000014a5aa723e */ /* 0x000fe400000000ff */
[----:B------:R-:W-:-:S04]  /*7180*/  F2FP.F16.F32.PACK_AB R165, R178, R175 ;  /* 0x000000afb2a5723e */ /* 0x000fc800000000ff */
[----:B------:R-:W2:Y:S01]  /*7190*/  MUFU.EX2 R185, R194 ;  /* 0x000000c200b97308 */ /* 0x000ea20000000800 */
[C---:B----4-:R-:W-:Y:S01]  /*71a0*/  FADD.FTZ R12, R190.reuse, R7 ;  /* 0x00000007be0c7221 */ /* 0x050fe20000010000 */
[----:B------:R-:W-:-:S06]  /*71b0*/  F2FP.F16.F32.PACK_AB R171, R190, R183 ;  /* 0x000000b7beab723e */ /* 0x000fcc00000000ff */
[----:B------:R-:W4:Y:S01]  /*71c0*/  MUFU.EX2 R169, R169 ;  /* 0x000000a900a97308 */ /* 0x000f220000000800 */
[----:B-1----:R-:W-:-:S07]  /*71d0*/  FADD.FTZ R6, R172, R11 ;  /* 0x0000000bac067221 */ /* 0x002fce0000010000 */
[----:B------:R-:W1:Y:S01]  /*71e0*/  MUFU.EX2 R4, R195 ;  /* 0x000000c300047308 */ /* 0x000e620000000800 */
[----:B--2---:R-:W-:-:S07]  /*71f0*/  FADD.FTZ R7, R185, R12 ;  /* 0x0000000cb9077221 */ /* 0x004fce0000010000 */
[----:B------:R-:W2:Y:S01]  /*7200*/  MUFU.EX2 R198, R198 ;  /* 0x000000c600c67308 */ /* 0x000ea20000000800 */
[C---:B----4-:R-:W-:Y:S01]  /*7210*/  FADD.FTZ R11, R169.reuse, R6 ;  /* 0x00000006a90b7221 */ /* 0x050fe20000010000 */
[----:B------:R-:W-:Y:S02]  /*7220*/  F2FP.F16.F32.PACK_AB R172, R169, R172 ;  /* 0x000000aca9ac723e */ /* 0x000fe400000000ff */
[----:B------:R-:W-:Y:S01]  /*7230*/  F2FP.F16.F32.PACK_AB R169, R196, R181 ;  /* 0x000000b5c4a9723e */ /* 0x000fe200000000ff */
[----:B------:R-:W-:-:S03]  /*7240*/  FADD.FTZ R6, R22, R11 ;  /* 0x0000000b16067221 */ /* 0x000fc60000010000 */
[----:B------:R-:W4:Y:S01]  /*7250*/  MUFU.EX2 R173, R173 ;  /* 0x000000ad00ad7308 */ /* 0x000f220000000800 */
[----:B-1----:R-:W-:-:S07]  /*7260*/  FADD.FTZ R7, R4, R7 ;  /* 0x0000000704077221 */ /* 0x002fce0000010000 */
[----:B------:R-:W1:Y:S01]  /*7270*/  MUFU.EX2 R199, R199 ;  /* 0x000000c700c77308 */ /* 0x000e620000000800 */
[----:B--2---:R-:W-:Y:S01]  /*7280*/  FADD.FTZ R10, R198, R7 ;  /* 0x00000007c60a7221 */ /* 0x004fe20000010000 */
[C---:B----4-:R-:W-:Y:S01]  /*7290*/  FADD.FTZ R6, R173.reuse, R6 ;  /* 0x00000006ad067221 */ /* 0x050fe20000010000 */
[----:B------:R-:W-:Y:S02]  /*72a0*/  F2FP.F16.F32.PACK_AB R174, R173, R22 ;  /* 0x00000016adae723e */ /* 0x000fe400000000ff */
[----:B------:R-:W-:Y:S01]  /*72b0*/  F2FP.F16.F32.PACK_AB R173, R4, R185 ;  /* 0x000000b904ad723e */ /* 0x000fe200000000ff */
[C---:B-1----:R-:W-:Y:S01]  /*72c0*/  FADD.FTZ R7, R199.reuse, R10 ;  /* 0x0000000ac7077221 */ /* 0x042fe20000010000 */
[----:B------:R-:W-:Y:S01]  /*72d0*/  F2FP.F16.F32.PACK_AB R175, R199, R198 ;  /* 0x000000c6c7af723e */ /* 0x000fe200000000ff */
[----:B---3--:R-:W-:Y:S06]  /*72e0*/  @!P0 BRA `(.L_x_13114) ;  /* 0x0000000000048947 */ /* 0x008fec0003800000 */
[----:B------:R-:W-:Y:S01]  /*72f0*/  BPT.TRAP 0x1 ;  /* 0x000000040000795c */ /* 0x000fe20000300000 */
.L_x_13114:
[----:B------:R1:W2:Y:S01]  /*7300*/  SYNCS.PHASECHK.TRANS64.TRYWAIT P1, [UR25+0x22850], R3 ;  /* 0x02285003ff0075a7 */ /* 0x0002a20008020159 */
[----:B------:R-:W-:Y:S05]  /*7310*/  @!P0 BRA `(.L_x_13115) ;  /* 0x0000000000048947 */ /* 0x000fea0003800000 */
[----:B------:R-:W-:Y:S01]  /*7320*/  BPT.TRAP 0x1 ;  /* 0x000000040000795c */ /* 0x000fe20000300000 */
.L_x_13115:
[----:B--2---:R-:W-:Y:S05]  /*7330*/  @P1 BRA `(.L_x_13116) ;  /* 0x0000000000081947 */ /* 0x004fea0003800000 */
[----:B------:R-:W2:Y:S02]  /*7340*/  SYNCS.PHASECHK.TRANS64.TRYWAIT P1, [UR25+0x22850], R3 ;  /* 0x02285003ff0075a7 */ /* 0x000ea40008020159 */
[----:B--2---:R-:W-:Y:S05]  /*7350*/  @!P1 BRA `(.L_x_13117) ;  /* 0x0000007000189947 */ /* 0x004fea0003800000 */
.L_x_13116:
[----:B------:R4:W-:Y:S01]  /*7360*/  BAR.SYNC.DEFER_BLOCKING R0, 0x100 ;  /* 0x000400000000751d */ /* 0x0009e20000010000 */
[----:B------:R-:W-:Y:S01]  /*7370*/  UIMAD UR10, UR5, 0xc00, UR24 ;  /* 0x00000c00050a78a4 */ /* 0x000fe2000f8e0218 */
[----:B--2---:R-:W-:Y:S01]  /*7380*/  @!P2 VIADD R186, R186, 0x22860 ;  /* 0x00022860babaa836 */ /* 0x004fe20000000000 */
[----:B------:R-:W-:Y:S01]  /*7390*/  UISETP.GT.AND UP0, UPT, UR26, UR38, UPT ;  /* 0x000000261a00728c */ /* 0x000fe2000bf04270 */
[----:B------:R-:W-:Y:S01]  /*73a0*/  IMAD.MOV.U32 R10, RZ, RZ, R5 ;  /* 0x000000ffff0a7224 */ /* 0x000fe200078e0005 */
[----:B------:R-:W-:Y:S01]  /*73b0*/  UIADD3 UR14, UR10, 0x80, URZ ;  /* 0x000000800a0e7890 */ /* 0x000fe2000fffe03f */
[----:B------:R-:W-:Y:S01]  /*73c0*/  IMAD.MOV.U32 R11, RZ, RZ, R8 ;  /* 0x000000ffff0b7224 */ /* 0x000fe200078e0008 */
[----:B------:R-:W-:Y:S01]  /*73d0*/  UMOV UR11, 0x40000040 ;  /* 0x40000040000b7882 */ /* 0x000fe20000000000 */
[----:B------:R-:W-:Y:S01]  /*73e0*/  UMOV UR15, 0x40000040 ;  /* 0x40000040000f7882 */ /* 0x000fe20000000000 */
[----:B------:R-:W-:Y:S01]  /*73f0*/  PLOP3.LUT P1, PT, PT, PT, UP0, 0x80, 0x0 ;  /* 0x000000000000781c */ /* 0x000fe20003f2f008 */
[----:B------:R-:W-:Y:S01]  /*7400*/  UIADD3 UR26, UR26, -0x1, URZ ;  /* 0xffffffff1a1a7890 */ /* 0x000fe2000fffe03f */
        /* <DEDUP_REMOVED lines=34> */
.L_x_13109:
[----:B01----:R-:W0:Y:S01]  /*7630*/  SHFL.BFLY PT, R3, R6, 0x2, 0x1f ;  /* 0x0c401f0006037f89 */ /* 0x003e2200000e0000 */
[----:B------:R-:W-:-:S03]  /*7640*/  PLOP3.LUT P0, PT, PT, PT, PT, 0x8, 0x0 ;  /* 0x000000000000781c */ /* 0x000fc60003f0e170 */
[----:B------:R-:W1:Y:S01]  /*7650*/  SHFL.BFLY PT, R4, R7, 0x2, 0x1f ;  /* 0x0c401f0007047f89 */ /* 0x000e6200000e0000 */
[----:B0-----:R-:W-:Y:S01]  /*7660*/  FADD.FTZ R3, R3, R6 ;  /* 0x0000000603037221 */ /* 0x001fe20000010000 */
[----:B-1----:R-:W-:-:S04]  /*7670*/  FADD.FTZ R4, R4, R7 ;  /* 0x0000000704047221 */ /* 0x002fc80000010000 */
[----:B---34-:R-:W0:Y:S01]  /*7680*/  SHFL.BFLY PT, R0, R3, 0x1, 0x1f ;  /* 0x0c201f0003007f89 */ /* 0x018e2200000e0000 */
[----:B------:R-:W-:-:S03]  /*7690*/  IMAD.U32 R7, RZ, RZ, UR7 ;  /* 0x00000007ff077e24 */ /* 0x000fc6000f8e00ff */
[----:B------:R-:W1:Y:S01]  /*76a0*/  SHFL.BFLY PT, R9, R4, 0x1, 0x1f ;  /* 0x0c201f0004097f89 */ /* 0x000e6200000e0000 */
[----:B0-----:R-:W-:Y:S01]  /*76b0*/  FADD.FTZ R10, R3, R0 ;  /* 0x00000000030a7221 */ /* 0x001fe20000010000 */
[----:B------:R-:W-:Y:S01]  /*76c0*/  IADD3 R3, -R2, 0xb, RZ ;  /* 0x0000000b02037810 */ /* 0x000fe20007ffe1ff */
[----:B------:R-:W-:Y:S02]  /*76d0*/  IMAD.MOV.U32 R0, RZ, RZ, RZ ;  /* 0x000000ffff007224 */ /* 0x000fe400078e00ff */
[----:B-1----:R-:W-:Y:S02]  /*76e0*/  FADD.FTZ R11, R4, R9 ;  /* 0x00000009040b7221 */ /* 0x002fe40000010000 */
[----:B------:R0:W-:Y:S08]  /*76f0*/  BAR.ARV R3, 0x100 ;  /* 0x000400030000751d */ /* 0x0001f00000002000 */
[----:B------:R-:W-:Y:S06]  /*7700*/  BAR.ARV 0x8, 0x180 ;  /* 0x0206000000007b1d */ /* 0x000fec0000002000 */
[----:B------:R-:W-:Y:S01]  /*7710*/  FSETP.NE.FTZ.AND P1, PT, R10, RZ, PT ;  /* 0x000000ff0a00720b */ /* 0x000fe20003f35000 */
[----:B------:R-:W-:Y:S01]  /*7720*/  IMAD.MOV.U32 R4, RZ, RZ, -0x800000 ;  /* 0xff800000ff047424 */ /* 0x000fe200078e00ff */
[----:B------:R-:W-:Y:S01]  /*7730*/  FSETP.NE.FTZ.AND P2, PT, R11, RZ, PT ;  /* 0x000000ff0b00720b */ /* 0x000fe20003f55000 */
[----:B0-----:R-:W-:Y:S01]  /*7740*/  IMAD.MOV.U32 R3, RZ, RZ, -0x800000 ;  /* 0xff800000ff037424 */ /* 0x001fe200078e00ff */
[----:B------:R-:W-:-:S09]  /*7750*/  MOV R9, RZ ;  /* 0x000000ff00097202 */ /* 0x000fd20000000f00 */
[----:B------:R-:W0:Y:S01]  /*7760*/  @P1 MUFU.RCP R9, R10 ;  /* 0x0000000a00091308 */ /* 0x000e220000001000 */
[----:B------:R-:W-:-:S07]  /*7770*/  @P1 FMUL.FTZ R7, R7, 0.69314718246459960938 ;  /* 0x3f31721807071820 */ /* 0x000fce0000410000 */
[----:B------:R-:W1:Y:S08]  /*7780*/  @P1 MUFU.LG2 R6, R10 ;  /* 0x0000000a00061308 */ /* 0x000e700000000c00 */
[----:B------:R-:W2:Y:S01]  /*7790*/  @P2 MUFU.LG2 R2, R11 ;  /* 0x0000000b00022308 */ /* 0x000ea20000000c00 */
[-C--:B0-----:R-:W-:Y:S01]  /*77a0*/  FMUL.FTZ R24, R24, R9.reuse ;  /* 0x0000000918187220 */ /* 0x081fe20000410000 */
[-C--:B------:R-:W-:Y:S01]  /*77b0*/  FMUL.FTZ R25, R25, R9.reuse ;  /* 0x0000000919197220 */ /* 0x080fe20000410000 */
        /* <DEDUP_REMOVED lines=65> */
[----:B--2---:R-:W-:Y:S01]  /*7bd0*/  @P2 FMUL.FTZ R2, R2, 0.69314718246459960938 ;  /* 0x3f31721802022820 */ /* 0x004fe20000410000 */
[-C--:B0-----:R-:W-:Y:S01]  /*7be0*/  FMUL.FTZ R26, R26, R0.reuse ;  /* 0x000000001a1a7220 */ /* 0x081fe20000410000 */
        /* <DEDUP_REMOVED lines=66> */
.L_x_13088:
        /* <DEDUP_REMOVED lines=36> */
[----:B------:R-:W-:-:S02]  /*8250*/  LEA.HI R9, R9, R0, RZ, 0x5 ;  /* 0x0000000009097211 */ /* 0x000fc400078f28ff */
[--C-:B------:R-:W-:Y:S02]  /*8260*/  SHF.R.S32.HI R11, RZ, 0x2, R10.reuse ;  /* 0x00000002ff0b7819 */ /* 0x100fe4000001140a */
[----:B------:R-:W-:Y:S02]  /*8270*/  SHF.R.S32.HI R12, RZ, 0x1f, R10 ;  /* 0x0000001fff0c7819 */ /* 0x000fe4000001140a */
[----:B------:R-:W-:Y:S01]  /*8280*/  LEA.HI R6, R13, R13, RZ, 0x1 ;  /* 0x0000000d0d067211 */ /* 0x000fe200078f08ff */
[----:B------:R-:W5:Y:S01]  /*8290*/  @P0 LDC R17, c[0x0][0xbf0] ;  /* 0x0002fc00ff110b82 */ /* 0x000f620000000800 */
[----:B------:R-:W-:Y:S02]  /*82a0*/  LEA.HI R12, R12, R11, RZ, 0x3 ;  /* 0x0000000b0c0c7211 */ /* 0x000fe400078f18ff */
[----:B------:R-:W-:Y:S01]  /*82b0*/  IADD3 R2, R7, -R2, RZ ;  /* 0x8000000207027210 */ /* 0x000fe20007ffe0ff */
[----:B------:R-:W-:Y:S01]  /*82c0*/  IMAD.U32 R7, RZ, RZ, UR5 ;  /* 0x00000005ff077e24 */ /* 0x000fe2000f8e00ff */
[----:B------:R-:W-:Y:S01]  /*82d0*/  LOP3.LUT R12, R12, 0xfffffff8, RZ, 0xc0, !PT ;  /* 0xfffffff80c0c7812 */ /* 0x000fe200078ec0ff */
[----:B------:R-:W-:Y:S01]  /*82e0*/  IMAD.U32 R7, RZ, RZ, UR6 ;  /* 0x00000006ff077e24 */ /* 0x000fe2000f8e00ff */
[----:B------:R-:W-:Y:S01]  /*82f0*/  UIMAD UR6, UR37, UR9, UR7 ;  /* 0x00000009250672a4 */ /* 0x000fe2000f8e0207 */
[----:B------:R-:W5:Y:S02]  /*8300*/  @P0 LDC R153, c[0x0][0xbf0] ;  /* 0x0002fc00ff990b82 */ /* 0x000f640000000800 */
[----:B------:R-:W-:Y:S01]  /*8310*/  IMAD.IADD R5, R11, 0x1, -R12 ;  /* 0x000000010b057824 */ /* 0x000fe200078e0a0c */
[----:B------:R-:W-:-:S02]  /*8320*/  LOP3.LUT R12, R6, 0x1ffffffe, RZ, 0xc0, !PT ;  /* 0x1ffffffe060c7812 */ /* 0x000fc400078ec0ff */
        /* <DEDUP_REMOVED lines=11> */
[----:B------:R-:W-:Y:S01]  /*83e0*/  IMAD R15, R19, UR12, R12 ;  /* 0x0000000c130f7c24 */ /* 0x000fe2000f8e020c */
[----:B--2---:R-:W-:Y:S01]  /*83f0*/  LEA R5, R22, R2, 0x7 ;  /* 0x0000000216057211 */ /* 0x004fe200078e38ff */
[----:B-1----:R-:W-:Y:S02]  /*8400*/  IMAD R23, R23, R16, UR11 ;  /* 0x0000000b17177e24 */ /* 0x002fe4000f8e0210 */
[----:B------:R-:W-:-:S03]  /*8410*/  IMAD.WIDE.U32 R6, R18, UR12, R6 ;  /* 0x0000000c12067c25 */ /* 0x000fc6000f8e0006 */
[----:B------:R-:W-:Y:S01]  /*8420*/  SHF.R.S32.HI R16, RZ, 0x1f, R23 ;  /* 0x0000001fff107819 */ /* 0x000fe20000011417 */
        /* <DEDUP_REMOVED lines=13> */
[----:B------:R-:W-:-:S04]  /*8500*/  IMAD.WIDE.U32 R6, R23, UR4, R6 ;  /* 0x0000000417067c25 */ /* 0x000fc8000f8e0006 */
[----:B------:R-:W-:Y:S01]  /*8510*/  IMAD.MOV.U32 R15, RZ, RZ, R5 ;  /* 0x000000ffff0f7224 */ /* 0x000fe200078e0005 */
[----:B------:R-:W-:Y:S01]  /*8520*/  @P0 SHF.R.U32.HI R15, RZ, R153, R152 ;  /* 0x00000099ff0f0219 */ /* 0x000fe20000011698 */
[C---:B------:R-:W-:Y:S01]  /*8530*/  IMAD R2, R16.reuse, UR4, RZ ;  /* 0x0000000410027c24 */ /* 0x040fe2000f8e02ff */
[----:B------:R-:W-:Y:S01]  /*8540*/  IADD3 R6, P0, R11, R6, RZ ;  /* 0x000000060b067210 */ /* 0x000fe20007f1e0ff */
[----:B------:R-:W-:Y:S01]  /*8550*/  IMAD.IADD R13, R13, 0x1, R17 ;  /* 0x000000010d0d7824 */ /* 0x000fe200078e0211 */
[----:B------:R-:W-:Y:S01]  /*8560*/  SHF.R.S32.HI R17, RZ, 0x1f, R11 ;  /* 0x0000001fff117819 */ /* 0x000fe2000001140b */
[----:B------:R-:W-:Y:S01]  /*8570*/  IMAD R14, R23, UR5, R2 ;  /* 0x00000005170e7c24 */ /* 0x000fe2000f8e0202 */
[----:B------:R-:W-:Y:S01]  /*8580*/  SHF.R.S32.HI R2, RZ, 0x1f, R15 ;  /* 0x0000001fff027819 */ /* 0x000fe2000001140f */
[----:B------:R-:W-:Y:S01]  /*8590*/  IMAD R16, R16, UR6, RZ ;  /* 0x0000000610107c24 */ /* 0x000fe2000f8e02ff */
[----:B------:R-:W-:Y:S01]  /*85a0*/  IADD3 R11, -R11, RZ, RZ ;  /* 0x000000ff0b0b7210 */ /* 0x000fe20007ffe1ff */
[----:B------:R-:W-:Y:S01]  /*85b0*/  ULDC.64 UR4, c[0x0][0xb30] ;  /* 0x0002cc0000047ab9 */ /* 0x000fe20000000a00 */
[----:B------:R-:W-:Y:S01]  /*85c0*/  IMAD.WIDE.U32 R12, R23, UR6, R12 ;  /* 0x00000006170c7c25 */ /* 0x000fe2000f8e000c */
[----:B------:R-:W-:-:S03]  /*85d0*/  IADD3.X R7, R17, R7, R14, P0, !PT ;  /* 0x0000000711077210 */ /* 0x000fc600007fe40e */
[----:B------:R-:W-:Y:S01]  /*85e0*/  IMAD R19, R23, UR7, R16 ;  /* 0x0000000717137c24 */ /* 0x000fe2000f8e0210 */
[----:B------:R-:W-:Y:S01]  /*85f0*/  ULDC.64 UR6, c[0x0][0xbc8] ;  /* 0x0002f20000067ab9 */ /* 0x000fe20000000a00 */
[----:B------:R-:W-:Y:S02]  /*8600*/  IMAD.MOV R16, RZ, RZ, -R15 ;  /* 0x000000ffff107224 */ /* 0x000fe400078e0a0f */
        /* <DEDUP_REMOVED lines=44> */
[----:B------:R-:W-:-:S05]  /*88d0*/  IMAD.IADD R0, R0, 0x1, -R17 ;  /* 0x0000000100007824 */ /* 0x000fca00078e0a11 */
[----:B------:R-:W-:Y:S01]  /*88e0*/  SHF.L.U32 R0, R0, 0x1, RZ ;  /* 0x0000000100007819 */ /* 0x000fe200000006ff */
        /* <DEDUP_REMOVED lines=18> */
[----:B------:R-:W-:-:S02]  /*8a10*/  IADD3 R21, R0, 0x48, RZ ;  /* 0x0000004800157810 */ /* 0x000fc40007ffe0ff */
[----:B------:R-:W-:Y:S02]  /*8a20*/  ISETP.GE.AND P6, PT, R22, UR4, PT ;  /* 0x0000000416007c0c */ /* 0x000fe4000bfc6270 */
        /* <DEDUP_REMOVED lines=8> */
[----:B------:R-:W-:-:S02]  /*8ab0*/  @!P0 LEA.HI R18, R18, R18, RZ, 0x1 ;  /* 0x0000001212128211 */ /* 0x000fc400078f08ff */
        /* <DEDUP_REMOVED lines=11> */
[----:B------:R-:W-:-:S03]  /*8b70*/  ISETP.GE.AND P4, PT, R20, UR4, PT ;  /* 0x0000000414007c0c */ /* 0x000fc6000bf86270 */
[----:B------:R3:W-:Y:S01]  /*8b80*/  @!P5 ST.E.64 desc[UR44][R16.64], R36 ;  /* 0x000000241000d985 */ /* 0x0007e2000c101b2c */
[----:B------:R-:W-:Y:S01]  /*8b90*/  ISETP.GE.AND P5, PT, R21, UR4, PT ;  /* 0x0000000415007c0c */ /* 0x000fe2000bfa6270 */
[----:B0-----:R-:W-:Y:S01]  /*8ba0*/  VIADD R24, R0, 0x60 ;  /* 0x0000006000187836 */ /* 0x001fe20000000000 */
[----:B------:R-:W-:Y:S02]  /*8bb0*/  @!P0 LOP3.LUT R11, R18, 0xfffffffe, RZ, 0xc0, !PT ;  /* 0xfffffffe120b8812 */ /* 0x000fe400078ec0ff */
[----:B-1----:R-:W-:Y:S02]  /*8bc0*/  @!P1 LOP3.LUT R13, R19, 0xfffffffe, RZ, 0xc0, !PT ;  /* 0xfffffffe130d9812 */ /* 0x002fe400078ec0ff */
        /* <DEDUP_REMOVED lines=16> */
[----:B------:R-:W-:Y:S02]  /*8cd0*/  ISETP.GE.AND P1, PT, R23, UR4, PT ;  /* 0x0000000417007c0c */ /* 0x000fe4000bf26270 */
        /* <DEDUP_REMOVED lines=43> */
[----:B------:R-:W-:Y:S01]  /*8f90*/  VIADD R3, R0, 0xa0 ;  /* 0x000000a000037836 */ /* 0x000fe20000000000 */
[----:B------:R0:W-:Y:S01]  /*8fa0*/  @!P2 ST.E.64 desc[UR44][R10.64], R76 ;  /* 0x0000004c0a00a985 */ /* 0x0001e2000c101b2c */
[----:B-1----:R-:W-:-:S03]  /*8fb0*/  @!P6 IMAD.WIDE R12, R15, 0x4, R6 ;  /* 0x000000040f0ce825 */ /* 0x002fc600078e0206 */
[----:B------:R-:W-:Y:S01]  /*8fc0*/  ISETP.GE.AND P2, PT, R3, UR4, PT ;  /* 0x0000000403007c0c */ /* 0x000fe2000bf46270 */
[--C-:B------:R-:W-:Y:S01]  /*8fd0*/  @!P5 IMAD.WIDE R14, R17, 0x4, R6.reuse ;  /* 0x00000004110ed825 */ /* 0x100fe200078e0206 */
[----:B------:R1:W-:Y:S03]  /*8fe0*/  @!P6 ST.E.64 desc[UR44][R12.64], R80 ;  /* 0x000000500c00e985 */ /* 0x0003e6000c101b2c */
        /* <DEDUP_REMOVED lines=9> */
[----:B------:R-:W-:Y:S02]  /*9080*/  ISETP.GE.AND P3, PT, R4, UR4, PT ;  /* 0x0000000404007c0c */ /* 0x000fe4000bf66270 */
[----:B------:R-:W-:Y:S02]  /*9090*/  ISETP.GE.AND P6, PT, R22, UR4, PT ;  /* 0x0000000416007c0c */ /* 0x000fe4000bfc6270 */
[----:B------:R-:W-:Y:S02]  /*90a0*/  ISETP.GE.AND P5, PT, R21, UR4, PT ;  /* 0x0000000415007c0c */ /* 0x000fe4000bfa6270 */
[----:B------:R-:W-:Y:S02]  /*90b0*/  @!P1 LEA.HI R24, R24, R24, RZ, 0x1 ;  /* 0x0000001818189211 */ /* 0x000fe400078f08ff */
[----:B------:R-:W-:-:S02]  /*90c0*/  @!P2 LEA.HI R3, R3, R3, RZ, 0x1 ;  /* 0x000000030303a211 */ /* 0x000fc400078f08ff */
[----:B0-----:R-:W-:Y:S02]  /*90d0*/  @!P0 LOP3.LUT R11, R23, 0xfffffffe, RZ, 0xc0, !PT ;  /* 0xfffffffe170b8812 */ /* 0x001fe400078ec0ff */
        /* <DEDUP_REMOVED lines=9> */
[----:B--2---:R-:W-:Y:S01]  /*9170*/  @!P2 IMAD.WIDE R14, R3, 0x4, R6 ;  /* 0x00000004030ea825 */ /* 0x004fe200078e0206 */
[----:B---3--:R-:W-:Y:S01]  /*9180*/  @!P3 LOP3.LUT R17, R4, 0xfffffffe, RZ, 0xc0, !PT ;  /* 0xfffffffe0411b812 */ /* 0x008fe200078ec0ff */
[----:B------:R1:W-:Y:S01]  /*9190*/  @!P1 ST.E.64 desc[UR44][R12.64], R100 ;  /* 0x000000640c009985 */ /* 0x0003e2000c101b2c */
[----:B----4-:R-:W-:Y:S01]  /*91a0*/  @!P4 LOP3.LUT R19, R20, 0xfffffffe, RZ, 0xc0, !PT ;  /* 0xfffffffe1413c812 */ /* 0x010fe200078ec0ff */
[----:B------:R-:W-:Y:S01]  /*91b0*/  VIADD R4, R0, 0xd0 ;  /* 0x000000d000047836 */ /* 0x000fe20000000000 */
[----:B------:R-:W-:Y:S01]  /*91c0*/  @!P6 LOP3.LUT R3, R22, 0xfffffffe, RZ, 0xc0, !PT ;  /* 0xfffffffe1603e812 */ /* 0x000fe200078ec0ff */
[----:B------:R2:W-:Y:S01]  /*91d0*/  @!P2 ST.E.64 desc[UR44][R14.64], R104 ;  /* 0x000000680e00a985 */ /* 0x0005e2000c101b2c */
[----:B------:R-:W-:-:S02]  /*91e0*/  @!P5 LOP3.LUT R21, R21, 0xfffffffe, RZ, 0xc0, !PT ;  /* 0xfffffffe1515d812 */ /* 0x000fc400078ec0ff */
[----:B------:R-:W-:Y:S02]  /*91f0*/  IADD3 R20, R0, 0xd8, RZ ;  /* 0x000000d800147810 */ /* 0x000fe40007ffe0ff */
        /* <DEDUP_REMOVED lines=8> */
[----:B------:R-:W-:Y:S01]  /*9280*/  @!P1 LEA.HI R4, R4, R4, RZ, 0x1 ;  /* 0x0000000404049211 */ /* 0x000fe200078f08ff */
[----:B------:R-:W-:Y:S01]  /*9290*/  @!P5 IMAD.WIDE R16, R21, 0x4, R6 ;  /* 0x000000041510d825 */ /* 0x000fe200078e0206 */
[----:B------:R-:W-:-:S02]  /*92a0*/  @!P2 LEA.HI R20, R20, R20, RZ, 0x1 ;  /* 0x000000141414a211 */ /* 0x000fc400078f08ff */
[----:B------:R-:W-:Y:S01]  /*92b0*/  ISETP.GE.AND P0, PT, R3, UR4, PT ;  /* 0x0000000403007c0c */ /* 0x000fe2000bf06270 */
[C---:B------:R-:W-:Y:S01]  /*92c0*/  VIADD R21, R0.reuse, 0xe0 ;  /* 0x000000e000157836 */ /* 0x040fe20000000000 */
[----:B------:R3:W-:Y:S01]  /*92d0*/  @!P5 ST.E.64 desc[UR44][R16.64], R116 ;  /* 0x000000741000d985 */ /* 0x0007e2000c101b2c */
[C---:B--2---:R-:W-:Y:S02]  /*92e0*/  VIADD R14, R0.reuse, 0xe8 ;  /* 0x000000e8000e7836 */ /* 0x044fe40000000000 */
[C---:B------:R-:W-:Y:S01]  /*92f0*/  VIADD R15, R0.reuse, 0xf0 ;  /* 0x000000f0000f7836 */ /* 0x040fe20000000000 */
[----:B------:R2:W-:Y:S01]  /*9300*/  @!P6 ST.E.64 desc[UR44][R18.64], R120 ;  /* 0x000000781200e985 */ /* 0x0005e2000c101b2c */
[----:B0-----:R-:W-:Y:S01]  /*9310*/  VIADD R11, R0, 0xf8 ;  /* 0x000000f8000b7836 */ /* 0x001fe20000000000 */
[----:B------:R-:W-:Y:S02]  /*9320*/  ISETP.GE.AND P3, PT, R21, UR4, PT ;  /* 0x0000000415007c0c */ /* 0x000fe4000bf66270 */
[----:B------:R-:W-:-:S02]  /*9330*/  ISETP.GE.AND P4, PT, R14, UR4, PT ;  /* 0x000000040e007c0c */ /* 0x000fc4000bf86270 */
[----:B------:R-:W-:Y:S02]  /*9340*/  ISETP.GE.AND P5, PT, R15, UR4, PT ;  /* 0x000000040f007c0c */ /* 0x000fe4000bfa6270 */
[----:B------:R-:W-:Y:S02]  /*9350*/  ISETP.GE.AND P6, PT, R11, UR4, PT ;  /* 0x000000040b007c0c */ /* 0x000fe4000bfc6270 */
[----:B------:R-:W-:Y:S02]  /*9360*/  @!P0 LEA.HI R3, R3, R3, RZ, 0x1 ;  /* 0x0000000303038211 */ /* 0x000fe400078f08ff */
[----:B-1----:R-:W-:Y:S02]  /*9370*/  @!P1 LOP3.LUT R13, R4, 0xfffffffe, RZ, 0xc0, !PT ;  /* 0xfffffffe040d9812 */ /* 0x002fe400078ec0ff */
[----:B------:R-:W-:Y:S02]  /*9380*/  @!P0 LOP3.LUT R3, R3, 0xfffffffe, RZ, 0xc0, !PT ;  /* 0xfffffffe03038812 */ /* 0x000fe400078ec0ff */
[----:B------:R-:W-:Y:S01]  /*9390*/  @!P3 LEA.HI R21, R21, R21, RZ, 0x1 ;  /* 0x000000151515b211 */ /* 0x000fe200078f08ff */
[----:B------:R-:W-:Y:S01]  /*93a0*/  @!P1 IMAD.WIDE R12, R13, 0x4, R6 ;  /* 0x000000040d0c9825 */ /* 0x000fe200078e0206 */
[----:B------:R-:W-:-:S02]  /*93b0*/  @!P4 LEA.HI R14, R14, R14, RZ, 0x1 ;  /* 0x0000000e0e0ec211 */ /* 0x000fc400078f08ff */
[----:B------:R-:W-:Y:S02]  /*93c0*/  @!P5 LEA.HI R10, R15, R15, RZ, 0x1 ;  /* 0x0000000f0f0ad211 */ /* 0x000fe400078f08ff */
[----:B------:R-:W-:Y:S02]  /*93d0*/  @!P6 LEA.HI R11, R11, R11, RZ, 0x1 ;  /* 0x0000000b0b0be211 */ /* 0x000fe400078f08ff */
[----:B------:R-:W-:Y:S02]  /*93e0*/  @!P2 LOP3.LUT R15, R20, 0xfffffffe, RZ, 0xc0, !PT ;  /* 0xfffffffe140fa812 */ /* 0x000fe400078ec0ff */
[----:B---3--:R-:W-:Y:S02]  /*93f0*/  @!P3 LOP3.LUT R17, R21, 0xfffffffe, RZ, 0xc0, !PT ;  /* 0xfffffffe1511b812 */ /* 0x008fe400078ec0ff */
[----:B--2---:R-:W-:Y:S01]  /*9400*/  @!P4 LOP3.LUT R19, R14, 0xfffffffe, RZ, 0xc0, !PT ;  /* 0xfffffffe0e13c812 */ /* 0x004fe200078ec0ff */
[----:B------:R-:W-:Y:S01]  /*9410*/  @!P2 IMAD.WIDE R14, R15, 0x4, R6 ;  /* 0x000000040f0ea825 */ /* 0x000fe200078e0206 */
[----:B------:R-:W-:-:S02]  /*9420*/  @!P5 LOP3.LUT R21, R10, 0xfffffffe, RZ, 0xc0, !PT ;  /* 0xfffffffe0a15d812 */ /* 0x000fc400078ec0ff */
        /* <DEDUP_REMOVED lines=13> */
.L_x_13121:
[----:B------:R-:W-:Y:S05]  /*9500*/  BSYNC B0 ;  /* 0x0000000000007941 */ /* 0x000fea0003800000 */
.L_x_13120:
        /* <DEDUP_REMOVED lines=19> */
[C---:B------:R-:W-:Y:S01]  /*9640*/  VIADD R18, R0.reuse, 0x50 ;  /* 0x0000005000127836 */ /* 0x040fe20000000000 */
[----:B------:R-:W-:Y:S01]  /*9650*/  ISETP.GE.AND P3, PT, R15, UR4, PT ;  /* 0x000000040f007c0c */ /* 0x000fe2000bf66270 */
[----:B------:R-:W-:Y:S01]  /*9660*/  VIADD R19, R0, 0x58 ;  /* 0x0000005800137836 */ /* 0x000fe20000000000 */
[----:B------:R-:W-:Y:S01]  /*9670*/  @!P1 LEA.HI R4, R4, R4, RZ, 0x1 ;  /* 0x0000000404049211 */ /* 0x000fe200078f08ff */
[----:B------:R-:W-:Y:S01]  /*9680*/  VIADD R20, R0, 0x80 ;  /* 0x0000008000147836 */ /* 0x000fe20000000000 */
[----:B------:R-:W-:Y:S02]  /*9690*/  @!P2 LEA.HI R5, R5, R5, RZ, 0x1 ;  /* 0x000000050505a211 */ /* 0x000fe400078f08ff */
[----:B-1----:R-:W-:Y:S02]  /*96a0*/  @!P1 LOP3.LUT R7, R4, 0xfffffffe, RZ, 0xc0, !PT ;  /* 0xfffffffe04079812 */ /* 0x002fe400078ec0ff */
[----:B------:R-:W-:Y:S01]  /*96b0*/  @!P2 LOP3.LUT R9, R5, 0xfffffffe, RZ, 0xc0, !PT ;  /* 0xfffffffe0509a812 */ /* 0x000fe200078ec0ff */
[----:B---3--:R-:W-:Y:S01]  /*96c0*/  @!P0 IMAD.WIDE R4, R0, 0x4, R2 ;  /* 0x0000000400048825 */ /* 0x008fe200078e0202 */
[----:B------:R-:W-:-:S02]  /*96d0*/  ISETP.GE.AND P4, PT, R16, UR4, PT ;  /* 0x0000000410007c0c */ /* 0x000fc4000bf86270 */
[----:B------:R-:W-:Y:S01]  /*96e0*/  @!P5 LEA.HI R10, R10, R10, RZ, 0x1 ;  /* 0x0000000a0a0ad211 */ /* 0x000fe200078f08ff */
        /* <DEDUP_REMOVED lines=25> */
[----:B------:R-:W-:-:S02]  /*9880*/  @!P4 LOP3.LUT R17, R16, 0xfffffffe, RZ, 0xc0, !PT ;  /* 0xfffffffe1011c812 */ /* 0x000fc400078ec0ff */
[----:B------:R-:W-:Y:S02]  /*9890*/  ISETP.GE.AND P5, PT, R18, UR4, PT ;  /* 0x0000000412007c0c */ /* 0x000fe4000bfa6270 */
[----:B------:R-:W-:Y:S02]  /*98a0*/  ISETP.GE.AND P6, PT, R19, UR4, PT ;  /* 0x0000000413007c0c */ /* 0x000fe4000bfc6270 */
[----:B------:R-:W-:Y:S01]  /*98b0*/  IADD3 R16, R0, 0x70, RZ ;  /* 0x0000007000107810 */ /* 0x000fe20007ffe0ff */
        /* <DEDUP_REMOVED lines=38> */
[----:B----4-:R-:W-:Y:S02]  /*9b20*/  @!P0 LOP3.LUT R13, R20, 0xfffffffe, RZ, 0xc0, !PT ;  /* 0xfffffffe140d8812 */ /* 0x010fe400078ec0ff */
        /* <DEDUP_REMOVED lines=98> */
.L_x_13119:
        /* <DEDUP_REMOVED lines=34> */
[----:B--2---:R-:W-:-:S03]  /*a370*/  @P0 IMAD.HI.U32 R4, R0, R7, RZ ;  /* 0x0000000700040227 */ /* 0x004fc600078e00ff */
[----:B------:R-:W-:Y:S01]  /*a380*/  IADD3 R3, R11, R3, RZ ;  /* 0x000000030b037210 */ /* 0x000fe20007ffe0ff */
[----:B------:R-:W-:Y:S01]  /*a390*/  IMAD R7, RZ, RZ, -UR37 ;  /* 0x80000025ff077e24 */ /* 0x000fe2000f8e02ff */
[----:B---3--:R-:W-:-:S03]  /*a3a0*/  @P0 SHF.R.U32.HI R5, RZ, R9, R4 ;  /* 0x00000009ff050219 */ /* 0x008fc60000011604 */
[----:B0-----:R-:W-:Y:S02]  /*a3b0*/  IMAD R9, R8, R7, UR10 ;  /* 0x0000000a08097e24 */ /* 0x001fe4000f8e0207 */
        /* <DEDUP_REMOVED lines=21> */
.L_x_13084:
        /* <DEDUP_REMOVED lines=18> */
.L_x_13122:
[----:B------:R-:W-:Y:S01]  /*a630*/  ULDC UR40, c[0x0][0xc50] ;  /* 0x0003140000287ab9 */ /* 0x000fe20000000800 */
[----:B------:R-:W-:Y:S01]  /*a640*/  UMOV UR36, UR6 ;  /* 0x0000000600247c82 */ /* 0x000fe20008000000 */
[----:B------:R-:W-:-:S11]  /*a650*/  UISETP.NE.AND UP0, UPT, UR40, 0x1, UPT ;  /* 0x000000012800788c */ /* 0x000fd6000bf05270 */
[----:B------:R-:W-:Y:S01]  /*a660*/  @UP0 ULDC UR4, c[0x0][0xc54] ;  /* 0x0003150000040ab9 */ /* 0x000fe20000000800 */
[----:B------:R-:W-:Y:S01]  /*a670*/  @UP0 ULDC UR7, c[0x0][0xc58] ;  /* 0x0003160000070ab9 */ /* 0x000fe20000000800 */
[----:B------:R-:W-:-:S04]  /*a680*/  UIMAD.WIDE.U32 UR4, UR6, UR4, URZ ;  /* 0x00000004060472a5 */ /* 0x000fc8000f8e003f */
[----:B------:R-:W-:-:S12]  /*a690*/  @UP0 USHF.R.U32.HI UR36, URZ, UR7, UR5 ;  /* 0x000000073f240299 */ /* 0x000fd80008011605 */
.L_x_13123:
        /* <DEDUP_REMOVED lines=12> */
[----:B------:R-:W-:Y:S01]  /*a760*/  ULDC UR8, c[0x0][0x424] ;  /* 0x0001090000087ab9 */ /* 0x000fe20000000800 */
[----:B------:R-:W-:Y:S02]  /*a770*/  ULDC UR7, c[0x0][0x288] ;  /* 0x0000a20000077ab9 */ /* 0x000fe40000000800 */
[----:B------:R-:W-:Y:S02]  /*a780*/  UISETP.NE.AND.EX UP0, UPT, UR5, URZ, UPT, UP0 ;  /* 0x0000003f0500728c */ /* 0x000fe4000bf05300 */
[----:B------:R-:W-:-:S02]  /*a790*/  UIADD3 UR7, -UR7, 0x60, URZ ;  /* 0x0000006007077890 */ /* 0x000fc4000fffe13f */
[----:B------:R-:W-:Y:S01]  /*a7a0*/  USEL UR8, UR8, 0x1, UP0 ;  /* 0x0000000108087887 */ /* 0x000fe20008000000 */
[----:B------:R-:W-:Y:S01]  /*a7b0*/  @UP1 ULDC UR4, c[0x0][0x44c] ;  /* 0x0001130000041ab9 */ /* 0x000fe20000000800 */
[----:B------:R-:W-:Y:S01]  /*a7c0*/  ULDC UR9, c[0x0][0x2f0] ;  /* 0x0000bc0000097ab9 */ /* 0x000fe20000000800 */
[----:B------:R-:W-:Y:S01]  /*a7d0*/  @UP1 ULDC UR10, c[0x0][0x450] ;  /* 0x00011400000a1ab9 */ /* 0x000fe20000000800 */
[----:B------:R-:W-:Y:S01]  /*a7e0*/  UIMAD UR7, UR8, UR9, UR7 ;  /* 0x00000009080772a4 */ /* 0x000fe2000f8e0207 */
[----:B------:R-:W-:Y:S01]  /*a7f0*/  UMOV UR43, URZ ;  /* 0x0000003f002b7c82 */ /* 0x000fe20008000000 */
[----:B0-----:R-:W-:-:S04]  /*a800*/  ULEA UR6, UR6, 0x7f, 0x7 ;  /* 0x0000007f06067891 */ /* 0x001fc8000f8e383f */
[----:B------:R-:W-:Y:S02]  /*a810*/  UIMAD.WIDE.U32 UR4, UR6, UR4, URZ ;  /* 0x00000004060472a5 */ /* 0x000fe4000f8e003f */
[----:B------:R-:W-:Y:S02]  /*a820*/  UIMAD UR4, UR8, UR9, 0x5f ;  /* 0x0000005f080474a4 */ /* 0x000fe4000f8e0209 */
[----:B------:R-:W-:Y:S02]  /*a830*/  @UP1 USHF.R.U32.HI UR6, URZ, UR10, UR5 ;  /* 0x0000000a3f061299 */ /* 0x000fe40008011605 */
[----:B------:R-:W-:Y:S02]  /*a840*/  UIMAD.WIDE UR4, UR4, 0x2aaaaaab, URZ ;  /* 0x2aaaaaab040478a5 */ /* 0x000fe4000f8e023f */
[----:B------:R-:W-:Y:S02]  /*a850*/  UIADD3 UR7, UR7, UR6, URZ ;  /* 0x0000000607077290 */ /* 0x000fe4000fffe03f */
[----:B------:R-:W-:-:S02]  /*a860*/  USHF.R.U32.HI UR4, URZ, 0x1f, UR5 ;  /* 0x0000001f3f047899 */ /* 0x000fc40008011605 */
[----:B------:R-:W-:Y:S02]  /*a870*/  UIMAD.WIDE UR6, UR7, 0x2aaaaaab, URZ ;  /* 0x2aaaaaab070678a5 */ /* 0x000fe4000f8e023f */
[----:B------:R-:W-:Y:S02]  /*a880*/  ULEA.HI.SX32 UR4, UR5, UR4, 0x1c ;  /* 0x0000000405047291 */ /* 0x000fe4000f8fe23f */
[----:B------:R-:W-:Y:S02]  /*a890*/  USHF.R.U32.HI UR6, URZ, 0x1f, UR7 ;  /* 0x0000001f3f067899 */ /* 0x000fe40008011607 */
[----:B------:R-:W-:Y:S02]  /*a8a0*/  USHF.R.U32.HI UR10, URZ, 0x10, UR40 ;  /* 0x000000103f0a7899 */ /* 0x000fe40008011628 */
[----:B------:R-:W-:Y:S02]  /*a8b0*/  ULEA.HI.SX32 UR6, UR7, UR6, 0x1c ;  /* 0x0000000607067291 */ /* 0x000fe4000f8fe23f */
[----:B------:R-:W-:-:S02]  /*a8c0*/  ULOP3.LUT UR40, UR40, 0xffff, URZ, 0xc0, !UPT ;  /* 0x0000ffff28287892 */ /* 0x000fc4000f8ec03f */
        /* <DEDUP_REMOVED lines=40> */
.L_x_13125:
        /* <DEDUP_REMOVED lines=32> */
.L_x_13126:
        /* <DEDUP_REMOVED lines=20> */
.L_x_13128:
        /* <DEDUP_REMOVED lines=15> */
.L_x_13127:
        /* <DEDUP_REMOVED lines=17> */
.L_x_13208:
        /* <DEDUP_REMOVED lines=8> */
.L_x_13211:
        /* <DEDUP_REMOVED lines=23> */
.L_x_13132:
[----:B------:R-:W-:Y:S01]  /*b280*/  IMAD.MOV.U32 R0, RZ, RZ, 0x1 ;  /* 0x00000001ff007424 */ /* 0x000fe200078e00ff */
[----:B0-----:R-:W0:Y:S04]  /*b290*/  S2R R8, SR_TID.X ;  /* 0x0000000000087919 */ /* 0x001e280000002100 */
[----:B------:R-:W-:-:S04]  /*b2a0*/  SHF.L.U32 R0, R0, 0x1f, RZ ;  /* 0x0000001f00007819 */ /* 0x000fc800000006ff */
[----:B------:R-:W1:Y:S01]  /*b2b0*/  SYNCS.PHASECHK.TRANS64.TRYWAIT P0, [UR38+0x22840], R0 ;  /* 0x02284000ff0075a7 */ /* 0x000e620008000166 */
[----:B0-----:R-:W-:-:S04]  /*b2c0*/  LOP3.LUT R2, R8, 0x7f, RZ, 0xc0, !PT ;  /* 0x0000007f08027812 */ /* 0x001fc800078ec0ff */
[----:B------:R-:W-:Y:S01]  /*b2d0*/  ISETP.NE.AND P1, PT, R2, RZ, PT ;  /* 0x000000ff0200720c */ /* 0x000fe20003f25270 */
[----:B-1----:R-:W-:-:S12]  /*b2e0*/  @!P0 BRA `(.L_x_13133) ;  /* 0x0000003000888947 */ /* 0x002fd80003800000 */
.L_x_13212:
[----:B------:R-:W-:Y:S05]  /*b2f0*/  @P1 BRA `(.L_x_13134) ;  /* 0x0000000000181947 */ /* 0x000fea0003800000 */
[----:B------:R-:W1:Y:S01]  /*b300*/  S2R R2, SR_TID.X ;  /* 0x0000000000027919 */ /* 0x000e620000002100 */
[----:B0-----:R-:W-:-:S04]  /*b310*/  IMAD.MOV.U32 R0, RZ, RZ, 0x3000 ;  /* 0x00003000ff007424 */ /* 0x001fc800078e00ff */
[----:B------:R2:W-:Y:S01]  /*b320*/  SYNCS.ARRIVE.TRANS64 RZ, [UR38+0x22830], R0 ;  /* 0x02283000ffff79a7 */ /* 0x0005e20008000026 */
[----:B-1----:R-:W-:-:S13]  /*b330*/  LOP3.LUT P0, RZ, R2, 0x1f, RZ, 0xc0, !PT ;  /* 0x0000001f02ff7812 */ /* 0x002fda000780c0ff */
[----:B--2---:R-:W-:Y:S05]  /*b340*/  @!P0 BRA `(.L_x_13134) ;  /* 0x0000000000048947 */ /* 0x004fea0003800000 */
[----:B------:R-:W-:Y:S01]  /*b350*/  BPT.TRAP 0x1 ;  /* 0x000000040000795c */ /* 0x000fe20000300000 */
.L_x_13134:
        /* <DEDUP_REMOVED lines=17> */
.L_x_13130:
        /* <DEDUP_REMOVED lines=22> */
.L_x_13135:
        /* <DEDUP_REMOVED lines=27> */
[--C-:B------:R-:W-:Y:S02]  /*b780*/  SHF.R.S32.HI R6, RZ, 0x1f, R5.reuse ;  /* 0x0000001fff067819 */ /* 0x100fe40000011405 */
[----:B------:R-:W-:Y:S01]  /*b790*/  IADD3 R3, R3, R9, RZ ;  /* 0x0000000903037210 */ /* 0x000fe20007ffe0ff */
[----:B------:R-:W-:Y:S02]  /*b7a0*/  IMAD.MOV R9, RZ, RZ, -R5 ;  /* 0x000000ffff097224 */ /* 0x000fe400078e0a05 */
[----:B------:R-:W-:-:S02]  /*b7b0*/  IMAD R6, R6, UR4, RZ ;  /* 0x0000000406067c24 */ /* 0x000fc4000f8e02ff */
[----:B------:R-:W-:Y:S02]  /*b7c0*/  IMAD R0, R4, R9, R0 ;  /* 0x0000000904007224 */ /* 0x000fe400078e0200 */
[C---:B------:R-:W-:Y:S02]  /*b7d0*/  IMAD R9, R5.reuse, UR5, R6 ;  /* 0x0000000505097c24 */ /* 0x040fe4000f8e0206 */
[----:B------:R-:W-:Y:S01]  /*b7e0*/  IMAD.WIDE.U32 R2, R5, UR4, R2 ;  /* 0x0000000405027c25 */ /* 0x000fe2000f8e0002 */
[----:B------:R-:W-:Y:S01]  /*b7f0*/  SHF.R.S32.HI R5, RZ, 0x1f, R0 ;  /* 0x0000001fff057819 */ /* 0x000fe20000011400 */
[----:B------:R-:W-:Y:S02]  /*b800*/  ULDC.64 UR4, c[0x0][0x2c8] ;  /* 0x0000b20000047ab9 */ /* 0x000fe40000000a00 */
[----:B------:R-:W-:Y:S02]  /*b810*/  IMAD.IADD R3, R3, 0x1, R9 ;  /* 0x0000000103037824 */ /* 0x000fe400078e0209 */
[----:B------:R-:W-:-:S02]  /*b820*/  IMAD R5, R5, UR4, RZ ;  /* 0x0000000405057c24 */ /* 0x000fc4000f8e02ff */
        /* <DEDUP_REMOVED lines=21> */
[----:B------:R-:W-:-:S03]  /*b980*/  IADD3 R11, R7, 0x10, RZ ;  /* 0x00000010070b7810 */ /* 0x000fc60007ffe0ff */
        /* <DEDUP_REMOVED lines=54> */
[----:B------:R-:W-:Y:S01]  /*bcf0*/  @!P1 LEA R9, R6, UR38, 0x1 ;  /* 0x0000002606099c11 */ /* 0x000fe2000f8e08ff */
[----:B------:R-:W2:Y:S01]  /*bd00*/  SHFL.IDX PT, R5, R5, 0x7, 0x181f ;  /* 0x00f81f0005057f89 */ /* 0x000ea200000e0000 */
[----:B0-----:R-:W-:-:S04]  /*bd10*/  @!P1 LEA R14, P2, R8, R14, 0x1 ;  /* 0x0000000e080e9211 */ /* 0x001fc800078408ff */
[----:B-1----:R-:W-:Y:S01]  /*bd20*/  @!P1 IADD3.X R3, RZ, R2, RZ, P2, !PT ;  /* 0x00000002ff039210 */ /* 0x002fe200017fe4ff */
[----:B------:R-:W-:Y:S02]  /*bd30*/  @!P1 IMAD.MOV.U32 R2, RZ, RZ, R14 ;  /* 0x000000ffff029224 */ /* 0x000fe400078e000e */
[----:B------:R0:W1:Y:S04]  /*bd40*/  SHFL.IDX PT, R14, R0, 0x7, 0x181f ;  /* 0x00f81f00000e7f89 */ /* 0x00006800000e0000 */
[----:B--2---:R0:W-:Y:S02]  /*bd50*/  @!P1 LDGSTS.E.BYPASS.LTC128B.128 [R9+0x1b400], desc[UR44][R2.64], !P0 ;  /* 0x1b40000002099fae */ /* 0x0041e4000c101d6c */
.L_x_13229:
        /* <DEDUP_REMOVED lines=18> */
.L_x_13230:
        /* <DEDUP_REMOVED lines=9> */
.L_x_13231:
        /* <DEDUP_REMOVED lines=8> */
.L_x_13142:
[----:B------:R-:W-:Y:S05]  /*bf90*/  BSYNC B1 ;  /* 0x0000000000017941 */ /* 0x000fea0003800000 */
.L_x_13141:
        /* <DEDUP_REMOVED lines=11> */
.L_x_13143:
        /* <DEDUP_REMOVED lines=13> */
.L_x_13144:
        /* <DEDUP_REMOVED lines=13> */
.L_x_13145:
        /* <DEDUP_REMOVED lines=13> */
.L_x_13146:
        /* <DEDUP_REMOVED lines=8> */
.L_x_13139:
[----:B------:R-:W-:Y:S05]  /*c340*/  BSYNC B0 ;  /* 0x0000000000007941 */ /* 0x000fea0003800000 */
.L_x_13138:
[----:B0-----:R-:W2:Y:S01]  /*c350*/  LDL.LU R3, [R1+0x8] ;  /* 0x0000080001037983 */ /* 0x001ea20000300800 */
[----:B------:R-:W-:Y:S01]  /*c360*/  MOV R9, RZ ;  /* 0x000000ff00097202 */ /* 0x000fe20000000f00 */
[----:B------:R-:W-:Y:S02]  /*c370*/  IMAD.MOV.U32 R6, RZ, RZ, 0x1 ;  /* 0x00000001ff067424 */ /* 0x000fe400078e00ff */
[----:B--2---:R-:W-:-:S05]  /*c380*/  VIADD R7, R3, 0xfffffffe ;  /* 0xfffffffe03077836 */ /* 0x004fca0000000000 */
        /* <DEDUP_REMOVED lines=26> */
.L_x_13180:
[----:B------:R-:W-:Y:S01]  /*c530*/  ISETP.NE.AND P0, PT, R19, RZ, PT ;  /* 0x000000ff1300720c */ /* 0x000fe20003f05270 */
[----:B------:R-:W-:Y:S01]  /*c540*/  BSSY B1, `(.L_x_13148) ;  /* 0x0000083000017945 */ /* 0x000fe20003800000 */
[----:B------:R-:W-:-:S04]  /*c550*/  IADD3 R8, R8, -0x2, RZ ;  /* 0xfffffffe08087810 */ /* 0x000fc80007ffe0ff */
[----:B------:R-:W-:-:S07]  /*c560*/  ISETP.NE.AND P1, PT, R8, RZ, PT ;  /* 0x000000ff0800720c */ /* 0x000fce0003f25270 */
[----:B------:R-:W-:Y:S06]  /*c570*/  @!P0 BRA `(.L_x_13149) ;  /* 0x0000000400fc8947 */ /* 0x000fec0003800000 */
        /* <DEDUP_REMOVED lines=23> */
.L_x_13150:
[----:B------:R-:W1:Y:S01]  /*c6f0*/  S2R R2, SR_TID.X ;  /* 0x0000000000027919 */ /* 0x000e620000002100 */
[----:B------:R-:W-:Y:S01]  /*c700*/  BSSY B2, `(.L_x_13151) ;  /* 0x0000006000027945 */ /* 0x000fe20003800000 */
[----:B-1----:R-:W-:Y:S02]  /*c710*/  LOP3.LUT R3, R2, 0x7f, RZ, 0xc0, !PT ;  /* 0x0000007f02037812 */ /* 0x002fe400078ec0ff */
[----:B------:R-:W-:Y:S02]  /*c720*/  SHF.L.U32 R2, R0, 0x1f, RZ ;  /* 0x0000001f00027819 */ /* 0x000fe400000006ff */
[----:B------:R-:W-:Y:S02]  /*c730*/  ISETP.NE.AND P2, PT, R3, RZ, PT ;  /* 0x000000ff0300720c */ /* 0x000fe40003f45270 */
[----:B------:R-:W1:Y:S02]  /*c740*/  SYNCS.PHASECHK.TRANS64.TRYWAIT P0, [UR38+0x22848], R2 ;  /* 0x02284802ff0075a7 */ /* 0x000e640008000166 */
[----:B-1----:R-:W-:Y:S09]  /*c750*/  @!P0 BRA `(.L_x_13152) ;  /* 0x0000002800208947 */ /* 0x002ff20003800000 */
.L_x_13232:
[----:B------:R-:W-:Y:S05]  /*c760*/  BSYNC B2 ;  /* 0x0000000000027941 */ /* 0x000fea0003800000 */
.L_x_13151:
[----:B------:R-:W-:Y:S04]  /*c770*/  BSSY B2, `(.L_x_13153) ;  /* 0x0000007000027945 */ /* 0x000fe80003800000 */
[----:B------:R-:W-:Y:S05]  /*c780*/  @P2 BRA `(.L_x_13154) ;  /* 0x0000000000142947 */ /* 0x000fea0003800000 */
[----:B------:R-:W-:Y:S01]  /*c790*/  ISETP.NE.AND P0, PT, R10, RZ, PT ;  /* 0x000000ff0a00720c */ /* 0x000fe20003f05270 */
[----:B-1----:R-:W-:-:S04]  /*c7a0*/  IMAD.MOV.U32 R3, RZ, RZ, 0x3000 ;  /* 0x00003000ff037424 */ /* 0x002fc800078e00ff */
[----:B------:R2:W-:Y:S08]  /*c7b0*/  SYNCS.ARRIVE.TRANS64 RZ, [UR38+0x22838], R3 ;  /* 0x02283803ffff79a7 */ /* 0x0005f00008000026 */
[----:B--2---:R-:W-:Y:S05]  /*c7c0*/  @!P0 BRA `(.L_x_13154) ;  /* 0x0000000000048947 */ /* 0x004fea0003800000 */
[----:B------:R-:W-:Y:S01]  /*c7d0*/  BPT.TRAP 0x1 ;  /* 0x000000040000795c */ /* 0x000fe20000300000 */
.L_x_13154:
[----:B------:R-:W-:Y:S05]  /*c7e0*/  BSYNC B2 ;  /* 0x0000000000027941 */ /* 0x000fea0003800000 */
.L_x_13153:
        /* <DEDUP_REMOVED lines=11> */
.L_x_13155:
        /* <DEDUP_REMOVED lines=10> */
.L_x_13233:
[----:B------:R-:W-:Y:S05]  /*c940*/  BSYNC B2 ;  /* 0x0000000000027941 */ /* 0x000fea0003800000 */
.L_x_13156:
[----:B------:R-:W-:Y:S01]  /*c950*/  BSSY B2, `(.L_x_13158) ;  /* 0x0000009000027945 */ /* 0x000fe20003800000 */
[----:B01----:R-:W-:Y:S01]  /*c960*/  MOV R2, 0x0 ;  /* 0x0000000000027802 */ /* 0x003fe20000000f00 */
[----:B------:R-:W-:Y:S02]  /*c970*/  IMAD.MOV.U32 R3, RZ, RZ, 0x14f00000 ;  /* 0x14f00000ff037424 */ /* 0x000fe400078e00ff */
[----:B------:R-:W-:Y:S05]  /*c980*/  @P2 BRA `(.L_x_13159) ;  /* 0x0000000000142947 */ /* 0x000fea0003800000 */
[----:B------:R-:W-:Y:S01]  /*c990*/  ISETP.NE.AND P0, PT, R10, RZ, PT ;  /* 0x000000ff0a00720c */ /* 0x000fe20003f05270 */
[----:B------:R-:W-:-:S04]  /*c9a0*/  IMAD.MOV.U32 R12, RZ, RZ, 0xc000 ;  /* 0x0000c000ff0c7424 */ /* 0x000fc800078e00ff */
[----:B------:R0:W-:Y:S08]  /*c9b0*/  SYNCS.ARRIVE.TRANS64 RZ, [UR38+0x22858], R12 ;  /* 0x0228580cffff79a7 */ /* 0x0001f00008000026 */
[----:B0-----:R-:W-:Y:S05]  /*c9c0*/  @!P0 BRA `(.L_x_13159) ;  /* 0x0000000000048947 */ /* 0x001fea0003800000 */
[----:B------:R-:W-:Y:S01]  /*c9d0*/  BPT.TRAP 0x1 ;  /* 0x000000040000795c */ /* 0x000fe20000300000 */
.L_x_13159:
[----:B------:R-:W-:Y:S05]  /*c9e0*/  BSYNC B2 ;  /* 0x0000000000027941 */ /* 0x000fea0003800000 */
.L_x_13158:
        /* <DEDUP_REMOVED lines=9> */
.L_x_13160:
        /* <DEDUP_REMOVED lines=13> */
.L_x_13161:
        /* <DEDUP_REMOVED lines=13> */
.L_x_13162:
        /* <DEDUP_REMOVED lines=13> */
.L_x_13163:
        /* <DEDUP_REMOVED lines=8> */
.L_x_13149:
[----:B------:R-:W-:Y:S05]  /*cd70*/  BSYNC B1 ;  /* 0x0000000000017941 */ /* 0x000fea0003800000 */
.L_x_13148:
[----:B------:R-:W-:Y:S01]  /*cd80*/  ISETP.NE.AND P3, PT, R19, RZ, PT ;  /* 0x000000ff1300720c */ /* 0x000fe20003f65270 */
[----:B------:R-:W-:Y:S01]  /*cd90*/  BSSY B1, `(.L_x_13164) ;  /* 0x0000083000017945 */ /* 0x000fe20003800000 */
[----:B------:R-:W-:-:S11]  /*cda0*/  LOP3.LUT R0, R0, 0x1, RZ, 0x3c, !PT ;  /* 0x0000000100007812 */ /* 0x000fd600078e3cff */
[----:B------:R-:W-:Y:S05]  /*cdb0*/  @!P3 BRA `(.L_x_13165) ;  /* 0x000000080000b947 */ /* 0x000fea0003800000 */
[----:B------:R-:W2:Y:S01]  /*cdc0*/  LDL R2, [R1] ;  /* 0x0000000001027983 */ /* 0x000ea20000100800 */
[----:B------:R-:W-:Y:S01]  /*cdd0*/  VIADD R12, R7, 0xffffffff ;  /* 0xffffffff070c7836 */ /* 0x000fe20000000000 */
        /* <DEDUP_REMOVED lines=21> */
.L_x_13166:
[----:B------:R-:W1:Y:S01]  /*cf30*/  S2R R2, SR_TID.X ;  /* 0x0000000000027919 */ /* 0x000e620000002100 */
[----:B------:R-:W-:Y:S01]  /*cf40*/  BSSY B2, `(.L_x_13167) ;  /* 0x0000006000027945 */ /* 0x000fe20003800000 */
[----:B-1----:R-:W-:Y:S02]  /*cf50*/  LOP3.LUT R3, R2, 0x7f, RZ, 0xc0, !PT ;  /* 0x0000007f02037812 */ /* 0x002fe400078ec0ff */
[----:B------:R-:W-:Y:S02]  /*cf60*/  SHF.L.U32 R2, R0, 0x1f, RZ ;  /* 0x0000001f00027819 */ /* 0x000fe400000006ff */
[----:B------:R-:W-:Y:S02]  /*cf70*/  ISETP.NE.AND P2, PT, R3, RZ, PT ;  /* 0x000000ff0300720c */ /* 0x000fe40003f45270 */
[----:B------:R-:W1:Y:S02]  /*cf80*/  SYNCS.PHASECHK.TRANS64.TRYWAIT P0, [UR38+0x22840], R2 ;  /* 0x02284002ff0075a7 */ /* 0x000e640008000166 */
[----:B-1----:R-:W-:Y:S09]  /*cf90*/  @!P0 BRA `(.L_x_13168) ;  /* 0x0000002000408947 */ /* 0x002ff20003800000 */
.L_x_13234:
[----:B------:R-:W-:Y:S05]  /*cfa0*/  BSYNC B2 ;  /* 0x0000000000027941 */ /* 0x000fea0003800000 */
.L_x_13167:
[----:B------:R-:W-:Y:S04]  /*cfb0*/  BSSY B2, `(.L_x_13169) ;  /* 0x0000007000027945 */ /* 0x000fe80003800000 */
[----:B------:R-:W-:Y:S05]  /*cfc0*/  @P2 BRA `(.L_x_13170) ;  /* 0x0000000000142947 */ /* 0x000fea0003800000 */
[----:B------:R-:W-:Y:S02]  /*cfd0*/  ISETP.NE.AND P0, PT, R10, RZ, PT ;  /* 0x000000ff0a00720c */ /* 0x000fe40003f05270 */
[----:B-1----:R-:W-:-:S04]  /*cfe0*/  MOV R3, 0x3000 ;  /* 0x0000300000037802 */ /* 0x002fc80000000f00 */
[----:B------:R2:W-:Y:S07]  /*cff0*/  SYNCS.ARRIVE.TRANS64 RZ, [UR38+0x22830], R3 ;  /* 0x02283003ffff79a7 */ /* 0x0005ee0008000026 */
[----:B------:R-:W-:Y:S05]  /*d000*/  @!P0 BRA `(.L_x_13170) ;  /* 0x0000000000048947 */ /* 0x000fea0003800000 */
[----:B------:R-:W-:Y:S01]  /*d010*/  BPT.TRAP 0x1 ;  /* 0x000000040000795c */ /* 0x000fe20000300000 */
.L_x_13170:
[----:B------:R-:W-:Y:S05]  /*d020*/  BSYNC B2 ;  /* 0x0000000000027941 */ /* 0x000fea0003800000 */
.L_x_13169:
        /* <DEDUP_REMOVED lines=11> */
.L_x_13171:
        /* <DEDUP_REMOVED lines=11> */
.L_x_13235:
[----:B------:R-:W-:Y:S05]  /*d190*/  BSYNC B2 ;  /* 0x0000000000027941 */ /* 0x000fea0003800000 */
.L_x_13172:
[----:B------:R-:W-:Y:S01]  /*d1a0*/  BSSY B2, `(.L_x_13174) ;  /* 0x0000009000027945 */ /* 0x000fe20003800000 */
[----:B01----:R-:W-:Y:S02]  /*d1b0*/  IMAD.MOV.U32 R2, RZ, RZ, 0x0 ;  /* 0x00000000ff027424 */ /* 0x003fe400078e00ff */
[----:B--2---:R-:W-:Y:S01]  /*d1c0*/  IMAD.MOV.U32 R3, RZ, RZ, 0x14f00000 ;  /* 0x14f00000ff037424 */ /* 0x004fe200078e00ff */
[----:B------:R-:W-:Y:S06]  /*d1d0*/  @P2 BRA `(.L_x_13175) ;  /* 0x0000000000142947 */ /* 0x000fec0003800000 */
[----:B------:R-:W-:Y:S01]  /*d1e0*/  ISETP.NE.AND P0, PT, R10, RZ, PT ;  /* 0x000000ff0a00720c */ /* 0x000fe20003f05270 */
[----:B------:R-:W-:-:S04]  /*d1f0*/  IMAD.MOV.U32 R5, RZ, RZ, 0xc000 ;  /* 0x0000c000ff057424 */ /* 0x000fc800078e00ff */
[----:B------:R0:W-:Y:S08]  /*d200*/  SYNCS.ARRIVE.TRANS64 RZ, [UR38+0x22850], R5 ;  /* 0x02285005ffff79a7 */ /* 0x0001f00008000026 */
[----:B0-----:R-:W-:Y:S05]  /*d210*/  @!P0 BRA `(.L_x_13175) ;  /* 0x0000000000048947 */ /* 0x001fea0003800000 */
[----:B------:R-:W-:Y:S01]  /*d220*/  BPT.TRAP 0x1 ;  /* 0x000000040000795c */ /* 0x000fe20000300000 */
.L_x_13175:
[----:B------:R-:W-:Y:S05]  /*d230*/  BSYNC B2 ;  /* 0x0000000000027941 */ /* 0x000fea0003800000 */
.L_x_13174:
        /* <DEDUP_REMOVED lines=9> */
.L_x_13176:
        /* <DEDUP_REMOVED lines=13> */
.L_x_13177:
        /* <DEDUP_REMOVED lines=13> */
.L_x_13178:
        /* <DEDUP_REMOVED lines=13> */
.L_x_13179:
        /* <DEDUP_REMOVED lines=8> */
.L_x_13165:
[----:B------:R-:W-:Y:S05]  /*d5c0*/  BSYNC B1 ;  /* 0x0000000000017941 */ /* 0x000fea0003800000 */
.L_x_13164:
[----:B------:R-:W-:Y:S01]  /*d5d0*/  VIADD R7, R7, 0xfffffffe ;  /* 0xfffffffe07077836 */ /* 0x000fe20000000000 */
[----:B------:R-:W-:Y:S06]  /*d5e0*/  @P1 BRA `(.L_x_13180) ;  /* 0xffffffec00d01947 */ /* 0x000fec000383ffff */
[----:B------:R-:W-:Y:S05]  /*d5f0*/  BSYNC B0 ;  /* 0x0000000000007941 */ /* 0x000fea0003800000 */
.L_x_13147:
        /* <DEDUP_REMOVED lines=20> */
[----:B------:R-:W-:-:S04]  /*d740*/  ULDC.64 UR4, c[0x0][0x418] ;  /* 0x0001060000047ab9 */ /* 0x000fc80000000a00 */
[----:B------:R-:W-:Y:S02]  /*d750*/  IADD3 R3, R9, R3, RZ ;  /* 0x0000000309037210 */ /* 0x000fe40007ffe0ff */
[----:B------:R-:W-:-:S04]  /*d760*/  LEA R16, P0, R2, UR4, 0x2 ;  /* 0x0000000402107c11 */ /* 0x000fc8000f8010ff */
[----:B------:R-:W-:-:S05]  /*d770*/  LEA.HI.X R17, R2, UR5, R3, 0x2, P0 ;  /* 0x0000000502117c11 */ /* 0x000fca00080f1403 */
[----:B------:R0:W5:Y:S01]  /*d780*/  LDG.E R16, desc[UR44][R16.64] ;  /* 0x0000002c10107981 */ /* 0x000162000c1e1900 */
[----:B------:R-:W-:-:S04]  /*d790*/  IMAD.MOV R2, RZ, RZ, -R5 ;  /* 0x000000ffff027224 */ /* 0x000fc800078e0a05 */
[----:B------:R-:W-:-:S07]  /*d7a0*/  IMAD R7, R4, R2, R7 ;  /* 0x0000000204077224 */ /* 0x000fce00078e0207 */
.L_x_13183:
[----:B------:R-:W1:Y:S01]  /*d7b0*/  S2R R2, SR_TID.X ;  /* 0x0000000000027919 */ /* 0x000e620000002100 */
[----:B------:R-:W-:Y:S01]  /*d7c0*/  BSSY B1, `(.L_x_13184) ;  /* 0x0000006000017945 */ /* 0x000fe20003800000 */
[----:B-1----:R-:W-:Y:S02]  /*d7d0*/  LOP3.LUT R3, R2, 0x7f, RZ, 0xc0, !PT ;  /* 0x0000007f02037812 */ /* 0x002fe400078ec0ff */
[----:B------:R-:W-:Y:S02]  /*d7e0*/  SHF.L.U32 R2, R0, 0x1f, RZ ;  /* 0x0000001f00027819 */ /* 0x000fe400000006ff */
[----:B------:R-:W-:Y:S02]  /*d7f0*/  ISETP.NE.AND P1, PT, R3, RZ, PT ;  /* 0x000000ff0300720c */ /* 0x000fe40003f25270 */
[----:B------:R-:W1:Y:S02]  /*d800*/  SYNCS.PHASECHK.TRANS64.TRYWAIT P0, [UR38+0x22848], R2 ;  /* 0x02284802ff0075a7 */ /* 0x000e640008000166 */
[----:B-1----:R-:W-:Y:S09]  /*d810*/  @!P0 BRA `(.L_x_13185) ;  /* 0x0000001800508947 */ /* 0x002ff20003800000 */
.L_x_13236:
[----:B------:R-:W-:Y:S05]  /*d820*/  BSYNC B1 ;  /* 0x0000000000017941 */ /* 0x000fea0003800000 */
.L_x_13184:
[----:B------:R-:W-:Y:S04]  /*d830*/  BSSY B1, `(.L_x_13186) ;  /* 0x0000007000017945 */ /* 0x000fe80003800000 */
[----:B------:R-:W-:Y:S05]  /*d840*/  @P1 BRA `(.L_x_13187) ;  /* 0x0000000000141947 */ /* 0x000fea0003800000 */
[----:B------:R-:W-:Y:S01]  /*d850*/  ISETP.NE.AND P0, PT, R10, RZ, PT ;  /* 0x000000ff0a00720c */ /* 0x000fe20003f05270 */
[----:B-1----:R-:W-:-:S04]  /*d860*/  IMAD.MOV.U32 R3, RZ, RZ, 0x3000 ;  /* 0x00003000ff037424 */ /* 0x002fc800078e00ff */
[----:B------:R2:W-:Y:S08]  /*d870*/  SYNCS.ARRIVE.TRANS64 RZ, [UR38+0x22838], R3 ;  /* 0x02283803ffff79a7 */ /* 0x0005f00008000026 */
[----:B--2---:R-:W-:Y:S05]  /*d880*/  @!P0 BRA `(.L_x_13187) ;  /* 0x0000000000048947 */ /* 0x004fea0003800000 */
[----:B------:R-:W-:Y:S01]  /*d890*/  BPT.TRAP 0x1 ;  /* 0x000000040000795c */ /* 0x000fe20000300000 */
.L_x_13187:
[----:B------:R-:W-:Y:S05]  /*d8a0*/  BSYNC B1 ;  /* 0x0000000000017941 */ /* 0x000fea0003800000 */
.L_x_13186:
        /* <DEDUP_REMOVED lines=11> */
.L_x_13188:
        /* <DEDUP_REMOVED lines=11> */
.L_x_13237:
[----:B------:R-:W-:Y:S05]  /*da10*/  BSYNC B1 ;  /* 0x0000000000017941 */ /* 0x000fea0003800000 */
.L_x_13189:
        /* <DEDUP_REMOVED lines=9> */
.L_x_13192:
[----:B------:R-:W-:Y:S05]  /*dab0*/  BSYNC B1 ;  /* 0x0000000000017941 */ /* 0x000fea0003800000 */
.L_x_13191:
        /* <DEDUP_REMOVED lines=9> */
.L_x_13193:
        /* <DEDUP_REMOVED lines=13> */
.L_x_13194:
        /* <DEDUP_REMOVED lines=13> */
.L_x_13195:
        /* <DEDUP_REMOVED lines=13> */
.L_x_13196:
        /* <DEDUP_REMOVED lines=8> */
.L_x_13182:
[----:B------:R-:W-:Y:S05]  /*de40*/  BSYNC B0 ;  /* 0x0000000000007941 */ /* 0x000fea0003800000 */
.L_x_13181:
[----:B------:R-:W-:Y:S01]  /*de50*/  LOP3.LUT R0, R0, 0x1, RZ, 0x3c, !PT ;  /* 0x0000000100007812 */ /* 0x000fe200078e3cff */
[----:B------:R-:W-:Y:S01]  /*de60*/  IMAD.MOV.U32 R6, RZ, RZ, RZ ;  /* 0x000000ffff067224 */ /* 0x000fe200078e00ff */
[----:B------:R-:W-:-:S07]  /*de70*/  MOV R9, RZ ;  /* 0x000000ff00097202 */ /* 0x000fce0000000f00 */
.L_x_13124:
[----:B------:R-:W1:Y:S01]  /*de80*/  S2R R3, SR_CgaCtaId ;  /* 0x0000000000037919 */ /* 0x000e620000008800 */
[----:B------:R-:W-:Y:S02]  /*de90*/  MOV R2, 0x400 ;  /* 0x0000040000027802 */ /* 0x000fe40000000f00 */
[----:B------:R-:W-:Y:S02]  /*dea0*/  SHF.L.U32 R9, R9, 0x1f, RZ ;  /* 0x0000001f09097819 */ /* 0x000fe400000006ff */
[----:B-1----:R-:W-:-:S04]  /*deb0*/  LEA R2, R3, R2, 0x18 ;  /* 0x0000000203027211 */ /* 0x002fc800078ec0ff */
[----:B------:R-:W1:Y:S02]  /*dec0*/  SYNCS.PHASECHK.TRANS64.TRYWAIT P0, [R2+URZ+0x22820], R9 ;  /* 0x02282009020075a7 */ /* 0x000e64000800017f */
[----:B-1----:R-:W-:Y:S05]  /*ded0*/  @!P0 BRA `(.L_x_13197) ;  /* 0x0000001000d08947 */ /* 0x002fea0003800000 */
.L_x_13238:
[----:B------:R-:W-:-:S03]  /*dee0*/  UMOV UR4, 0xffffffff ;  /* 0xffffffff00047882 */ /* 0x000fc60000000000 */
[----:B------:R-:W-:Y:S05]  /*def0*/  BRA.DIV UR4, `(.L_x_13198) ;  /* 0x0000001204dc7947 */ /* 0x000fea000b800000 */
[----:B------:R-:W2:Y:S02]  /*df00*/  S2R R3, SR_TID.X ;  /* 0x0000000000037919 */ /* 0x000ea40000002100 */
[----:B--2---:R-:W-:-:S04]  /*df10*/  SHF.R.U32.HI R3, RZ, 0x5, R3 ;  /* 0x00000005ff037819 */ /* 0x004fc80000011603 */
[----:B------:R-:W-:-:S05]  /*df20*/  LOP3.LUT R3, R3, 0x3, RZ, 0xc0, !PT ;  /* 0x0000000303037812 */ /* 0x000fca00078ec0ff */
[----:B------:R2:W3:Y:S02]  /*df30*/  SHFL.IDX PT, R14, R3, RZ, 0x1f ;  /* 0x00001fff030e7589 */ /* 0x0004e400000e0000 */
.L_x_13241:
[----:B---3--:R-:W-:-:S13]  /*df40*/  ISETP.NE.AND P0, PT, R14, RZ, PT ;  /* 0x000000ff0e00720c */ /* 0x008fda0003f05270 */
[----:B------:R-:W-:Y:S05]  /*df50*/  @P0 BRA `(.L_x_13086) ;  /* 0x0000000000880947 */ /* 0x000fea0003800000 */
[----:B------:R-:W-:-:S03]  /*df60*/  UMOV UR4, 0xffffffff ;  /* 0xffffffff00047882 */ /* 0x000fc60000000000 */
[----:B------:R-:W-:Y:S05]  /*df70*/  BRA.DIV UR4, `(.L_x_13199) ;  /* 0x0000001204f07947 */ /* 0x000fea000b800000 */
[----:B------:R-:W-:-:S13]  /*df80*/  ELECT P6, URZ, PT ;  /* 0x00000000003f782f */ /* 0x000fda00038c0000 */
.L_x_13244:
[----:B------:R-:W-:Y:S05]  /*df90*/  @!P6 BRA `(.L_x_13086) ;  /* 0x000000000078e947 */ /* 0x000fea0003800000 */
[----:B------:R-:W-:-:S06]  /*dfa0*/  ULOP3.LUT UR4, UR42, 0x2, URZ, 0xfc, !UPT ;  /* 0x000000022a047892 */ /* 0x000fcc000f8efc3f */
[----:B--2---:R-:W-:-:S05]  /*dfb0*/  IMAD.U32 R3, RZ, RZ, UR4 ;  /* 0x00000004ff037e24 */ /* 0x004fca000f8e00ff */
[----:B------:R-:W-:-:S13]  /*dfc0*/  ISETP.NE.AND P2, PT, R3, 0x3, PT ;  /* 0x000000030300780c */ /* 0x000fda0003f45270 */
[----:B------:R-:W-:Y:S05]  /*dfd0*/  @!P2 BRA `(.L_x_13200) ;  /* 0x000000000004a947 */ /* 0x000fea0003800000 */
[----:B------:R-:W-:Y:S01]  /*dfe0*/  BPT.TRAP 0x1 ;  /* 0x000000040000795c */ /* 0x000fe20000300000 */
.L_x_13200:
        /* <DEDUP_REMOVED lines=12> */
.L_x_13245:
[----:B------:R-:W3:Y:S02]  /*e0b0*/  SYNCS.PHASECHK.TRANS64.TRYWAIT P0, [R5+URZ], R0 ;  /* 0x00000000050075a7 */ /* 0x000ee4000800017f */
[----:B---3--:R-:W-:Y:S05]  /*e0c0*/  @!P0 BRA `(.L_x_13202) ;  /* 0x0000001000d08947 */ /* 0x008fea0003800000 */
.L_x_13246:
[----:B------:R-:W-:Y:S05]  /*e0d0*/  @!P2 BRA `(.L_x_13203) ;  /* 0x000000000004a947 */ /* 0x000fea0003800000 */
[----:B------:R-:W-:Y:S01]  /*e0e0*/  BPT.TRAP 0x1 ;  /* 0x000000040000795c */ /* 0x000fe20000300000 */
.L_x_13203:
[----:B-1----:R-:W-:-:S04]  /*e0f0*/  VIADD R2, R2, 0x22860 ;  /* 0x0002286002027836 */ /* 0x002fc80000000000 */
[----:B---3--:R-:W-:-:S04]  /*e100*/  IMAD R5, R6, 0x8, R2 ;  /* 0x0000000806057824 */ /* 0x008fc800078e0202 */
[----:B------:R-:W1:Y:S02]  /*e110*/  SYNCS.PHASECHK.TRANS64.TRYWAIT P0, [R5+URZ], R4 ;  /* 0x00000004050075a7 */ /* 0x000e64000800017f */
[----:B-1----:R-:W-:Y:S05]  /*e120*/  @!P0 BRA `(.L_x_13204) ;  /* 0x0000001000cc8947 */ /* 0x002fea0003800000 */
.L_x_13247:
[----:B------:R-:W-:-:S07]  /*e130*/  LEA R3, R3, R2, 0x3 ;  /* 0x0000000203037211 */ /* 0x000fce00078e18ff */
.L_x_13205:
[----:B---3--:R3:W4:Y:S02]  /*e140*/  SYNCS.PHASECHK.TRANS64.TRYWAIT P0, [R3+URZ], R0 ;  /* 0x00000000030075a7 */ /* 0x008724000800017f */
[----:B----4-:R-:W-:Y:S05]  /*e150*/  @!P0 NANOSLEEP.SYNCS 0x989680 ;  /* 0x009896800000895d */ /* 0x010fea0003900000 */
[----:B------:R-:W4:Y:S02]  /*e160*/  @!P0 SYNCS.PHASECHK.TRANS64 P0, [R3+URZ], R0 ;  /* 0x00000000030085a7 */ /* 0x000f24000800007f */
[----:B----4-:R-:W-:Y:S05]  /*e170*/  @!P0 BRA `(.L_x_13205) ;  /* 0xfffffffc00f08947 */ /* 0x010fea000383ffff */
.L_x_13086:
[----:B------:R-:W-:Y:S05]  /*e180*/  BSYNC B6 ;  /* 0x0000000000067941 */ /* 0x000fea0003800000 */
.L_x_13083:
[----:B------:R-:W-:Y:S05]  /*e190*/  EXIT ;  /* 0x000000000000794d */ /* 0x000fea0003800000 */
.L_x_13090:
[----:B0-----:R-:W-:-:S04]  /*e1a0*/  IMAD.U32 R3, RZ, RZ, UR39 ;  /* 0x00000027ff037e24 */ /* 0x001fc8000f8e00ff */
[----:B------:R0:W1:Y:S03]  /*e1b0*/  SYNCS.PHASECHK.TRANS64.TRYWAIT P0, [R3+URZ+0x22800], R10 ;  /* 0x0228000a030075a7 */ /* 0x000066000800017f */
[----:B-1----:R-:W-:Y:S05]  /*e1c0*/  @!P0 NANOSLEEP.SYNCS 0x989680 ;  /* 0x009896800000895d */ /* 0x002fea0003900000 */
[----:B------:R-:W1:Y:S02]  /*e1d0*/  @!P0 SYNCS.PHASECHK.TRANS64 P0, [R3+URZ+0x22800], R10 ;  /* 0x0228000a030085a7 */ /* 0x000e64000800007f */
[----:B-1----:R-:W-:Y:S05]  /*e1e0*/  @!P0 BRA `(.L_x_13090) ;  /* 0xfffffffc00ec8947 */ /* 0x002fea000383ffff */
[----:B------:R-:W-:Y:S05]  /*e1f0*/  BRA `(.L_x_13206) ;  /* 0xffffff3400107947 */ /* 0x000fea000383ffff */
.L_x_13094:
[----:B0-----:R-:W-:-:S04]  /*e200*/  IMAD.U32 R3, RZ, RZ, UR39 ;  /* 0x00000027ff037e24 */ /* 0x001fc8000f8e00ff */
[----:B------:R0:W2:Y:S03]  /*e210*/  SYNCS.PHASECHK.TRANS64.TRYWAIT P1, [R3+URZ+0x22830], R10 ;  /* 0x0228300a030075a7 */ /* 0x0000a6000802017f */
[----:B--2---:R-:W-:Y:S05]  /*e220*/  @!P1 NANOSLEEP.SYNCS 0x989680 ;  /* 0x009896800000995d */ /* 0x004fea0003900000 */
[----:B------:R-:W2:Y:S02]  /*e230*/  @!P1 SYNCS.PHASECHK.TRANS64 P1, [R3+URZ+0x22830], R10 ;  /* 0x0228300a030095a7 */ /* 0x000ea4000802007f */
[----:B--2---:R-:W-:Y:S05]  /*e240*/  @!P1 BRA `(.L_x_13094) ;  /* 0xfffffffc00ec9947 */ /* 0x004fea000383ffff */
[----:B------:R-:W-:Y:S05]  /*e250*/  BRA `(.L_x_13093) ;  /* 0xffffff34002c7947 */ /* 0x000fea000383ffff */
.L_x_13098:
[----:B--2---:R2:W3:Y:S02]  /*e260*/  SYNCS.PHASECHK.TRANS64.TRYWAIT P3, [R11+URZ+0x22850], R10 ;  /* 0x0228500a0b0075a7 */ /* 0x0044e4000806017f */
[----:B---3--:R-:W-:Y:S05]  /*e270*/  @!P3 NANOSLEEP.SYNCS 0x989680 ;  /* 0x009896800000b95d */ /* 0x008fea0003900000 */
[----:B------:R-:W3:Y:S02]  /*e280*/  @!P3 SYNCS.PHASECHK.TRANS64 P3, [R11+URZ+0x22850], R10 ;  /* 0x0228500a0b00b5a7 */ /* 0x000ee4000806007f */
[----:B---3--:R-:W-:Y:S05]  /*e290*/  @!P3 BRA `(.L_x_13098) ;  /* 0xfffffffc00f0b947 */ /* 0x008fea000383ffff */
[----:B------:R-:W-:Y:S05]  /*e2a0*/  BRA `(.L_x_13097) ;  /* 0xffffff4c009c7947 */ /* 0x000fea000383ffff */
.L_x_13103:
[----:B-1----:R-:W-:-:S04]  /*e2b0*/  IMAD.U32 R5, RZ, RZ, UR29 ;  /* 0x0000001dff057e24 */ /* 0x002fc8000f8e00ff */
[----:B------:R1:W2:Y:S03]  /*e2c0*/  SYNCS.PHASECHK.TRANS64.TRYWAIT P3, [R5+URZ+0x22830], R10 ;  /* 0x0228300a050075a7 */ /* 0x0002a6000806017f */
[----:B--2---:R-:W-:Y:S05]  /*e2d0*/  @!P3 NANOSLEEP.SYNCS 0x989680 ;  /* 0x009896800000b95d */ /* 0x004fea0003900000 */
[----:B------:R-:W2:Y:S02]  /*e2e0*/  @!P3 SYNCS.PHASECHK.TRANS64 P3, [R5+URZ+0x22830], R10 ;  /* 0x0228300a0500b5a7 */ /* 0x000ea4000806007f */
[----:B--2---:R-:W-:Y:S05]  /*e2f0*/  @!P3 BRA `(.L_x_13103) ;  /* 0xfffffffc00ecb947 */ /* 0x004fea000383ffff */
[----:B------:R-:W-:Y:S05]  /*e300*/  BRA `(.L_x_13102) ;  /* 0xffffff5000e47947 */ /* 0x000fea000383ffff */
.L_x_13107:
[----:B--2---:R2:W3:Y:S02]  /*e310*/  SYNCS.PHASECHK.TRANS64.TRYWAIT P3, [R177+URZ+0x22850], R10 ;  /* 0x0228500ab10075a7 */ /* 0x0044e4000806017f */
[----:B---3--:R-:W-:Y:S05]  /*e320*/  @!P3 NANOSLEEP.SYNCS 0x989680 ;  /* 0x009896800000b95d */ /* 0x008fea0003900000 */
[----:B------:R-:W3:Y:S02]  /*e330*/  @!P3 SYNCS.PHASECHK.TRANS64 P3, [R177+URZ+0x22850], R10 ;  /* 0x0228500ab100b5a7 */ /* 0x000ee4000806007f */
[----:B---3--:R-:W-:Y:S05]  /*e340*/  @!P3 BRA `(.L_x_13107) ;  /* 0xfffffffc00f0b947 */ /* 0x008fea000383ffff */
[----:B------:R-:W-:Y:S05]  /*e350*/  BRA `(.L_x_13106) ;  /* 0xffffff7000cc7947 */ /* 0x000fea000383ffff */
.L_x_13113:
[----:B-1----:R-:W-:-:S04]  /*e360*/  IMAD.U32 R4, RZ, RZ, UR25 ;  /* 0x00000019ff047e24 */ /* 0x002fc8000f8e00ff */
[----:B------:R1:W2:Y:S03]  /*e370*/  SYNCS.PHASECHK.TRANS64.TRYWAIT P1, [R4+URZ+0x22830], R3 ;  /* 0x02283003040075a7 */ /* 0x0002a6000802017f */
[----:B--2---:R-:W-:Y:S05]  /*e380*/  @!P1 NANOSLEEP.SYNCS 0x989680 ;  /* 0x009896800000995d */ /* 0x004fea0003900000 */
[----:B------:R-:W2:Y:S02]  /*e390*/  @!P1 SYNCS.PHASECHK.TRANS64 P1, [R4+URZ+0x22830], R3 ;  /* 0x02283003040095a7 */ /* 0x000ea4000802007f */
[----:B--2---:R-:W-:Y:S05]  /*e3a0*/  @!P1 BRA `(.L_x_13113) ;  /* 0xfffffffc00ec9947 */ /* 0x004fea000383ffff */
[----:B------:R-:W-:Y:S05]  /*e3b0*/  BRA `(.L_x_13112) ;  /* 0xffffff7400c47947 */ /* 0x000fea000383ffff */
.L_x_13117:
[----:B--2---:R2:W3:Y:S02]  /*e3c0*/  SYNCS.PHASECHK.TRANS64.TRYWAIT P1, [R186+URZ+0x22850], R3 ;  /* 0x02285003ba0075a7 */ /* 0x0044e4000802017f */
[----:B---3--:R-:W-:Y:S05]  /*e3d0*/  @!P1 NANOSLEEP.SYNCS 0x989680 ;  /* 0x009896800000995d */ /* 0x008fea0003900000 */
[----:B------:R-:W3:Y:S02]  /*e3e0*/  @!P1 SYNCS.PHASECHK.TRANS64 P1, [R186+URZ+0x22850], R3 ;  /* 0x02285003ba0095a7 */ /* 0x000ee4000802007f */
[----:B---3--:R-:W-:Y:S05]  /*e3f0*/  @!P1 BRA `(.L_x_13117) ;  /* 0xfffffffc00f09947 */ /* 0x008fea000383ffff */
[----:B------:R-:W-:Y:S05]  /*e400*/  BRA `(.L_x_13116) ;  /* 0xffffff8c00d47947 */ /* 0x000fea000383ffff */
.L_x_13129:
[----:B------:R-:W-:Y:S01]  /*e410*/  IMAD.MOV.U32 R13, RZ, RZ, R19 ;  /* 0x000000ffff0d7224 */ /* 0x000fe200078e0013 */
[----:B------:R-:W-:Y:S01]  /*e420*/  MOV R15, 0xffffffff ;  /* 0xffffffff000f7802 */ /* 0x000fe20000000f00 */
[----:B------:R-:W-:Y:S02]  /*e430*/  IMAD.MOV.U32 R12, RZ, RZ, RZ ;  /* 0x000000ffff0c7224 */ /* 0x000fe400078e00ff */
[----:B------:R-:W-:-:S07]  /*e440*/  IMAD.MOV.U32 R11, RZ, RZ, 0x1f ;  /* 0x0000001fff0b7424 */ /* 0x000fce00078e00ff */
[----:B------:R-:W-:Y:S05]  /*e450*/  WARPSYNC.COLLECTIVE R15, `(.L_x_13207) ;  /* 0x000000000f087348 */ /* 0x000fea0003c00000 */
[----:B------:R0:W1:Y:S02]  /*e460*/  SHFL.IDX P6, R14, R13, R12, R11 ;  /* 0x0000000c0d0e7389 */ /* 0x00006400000c000b */
[----:B01----:R-:W-:Y:S01]  /*e470*/  ENDCOLLECTIVE ;  /* 0x000000000000791b */ /* 0x003fe20003800000 */
.L_x_13207:
[----:B------:R-:W-:Y:S05]  /*e480*/  BRA `(.L_x_13208) ;  /* 0xffffffcc00007947 */ /* 0x000fea000383ffff */
.L_x_13131:
[----:B------:R-:W-:Y:S01]  /*e490*/  BSSY B0, `(.L_x_13209) ;  /* 0x0000006000007945 */ /* 0x000fe20003800000 */
[----:B------:R-:W-:-:S07]  /*e4a0*/  IMAD.MOV.U32 R15, RZ, RZ, -0x1 ;  /* 0xffffffffff0f7424 */ /* 0x000fce00078e00ff */
[----:B------:R-:W-:Y:S05]  /*e4b0*/  WARPSYNC.COLLECTIVE R15, `(.L_x_13210) ;  /* 0x000000000f0c7348 */ /* 0x000fea0003c00000 */
[----:B------:R-:W-:Y:S02]  /*e4c0*/  ELECT P6, UR62, PT ;  /* 0x00000000003e782f */ /* 0x000fe400038c0000 */
[----:B------:R-:W-:Y:S01]  /*e4d0*/  MOV R14, UR62 ;  /* 0x0000003e000e7c02 */ /* 0x000fe20008000f00 */
[----:B------:R-:W-:Y:S10]  /*e4e0*/  ENDCOLLECTIVE ;  /* 0x000000000000791b */ /* 0x000ff40003800000 */
.L_x_13210:
[----:B------:R-:W-:Y:S05]  /*e4f0*/  BSYNC B0 ;  /* 0x0000000000007941 */ /* 0x000fea0003800000 */
.L_x_13209:
[----:B------:R-:W-:Y:S05]  /*e500*/  BRA `(.L_x_13211) ;  /* 0xffffffcc00007947 */ /* 0x000fea000383ffff */
.L_x_13133:
[----:B0-----:R-:W-:-:S04]  /*e510*/  IMAD.U32 R3, RZ, RZ, UR38 ;  /* 0x00000026ff037e24 */ /* 0x001fc8000f8e00ff */
[----:B------:R0:W1:Y:S03]  /*e520*/  SYNCS.PHASECHK.TRANS64.TRYWAIT P0, [R3+URZ+0x22840], R0 ;  /* 0x02284000030075a7 */ /* 0x000066000800017f */
[----:B-1----:R-:W-:Y:S05]  /*e530*/  @!P0 NANOSLEEP.SYNCS 0x989680 ;  /* 0x009896800000895d */ /* 0x002fea0003900000 */
[----:B------:R-:W1:Y:S02]  /*e540*/  @!P0 SYNCS.PHASECHK.TRANS64 P0, [R3+URZ+0x22840], R0 ;  /* 0x02284000030085a7 */ /* 0x000e64000800007f */
[----:B-1----:R-:W-:Y:S05]  /*e550*/  @!P0 BRA `(.L_x_13133) ;  /* 0xfffffffc00ec8947 */ /* 0x002fea000383ffff */
[----:B------:R-:W-:Y:S05]  /*e560*/  BRA `(.L_x_13212) ;  /* 0xffffffcc00607947 */ /* 0x000fea000383ffff */
.L_x_13136:
        /* <DEDUP_REMOVED lines=8> */
.L_x_13213:
[----:B------:R-:W-:Y:S02]  /*e5f0*/  VIADD R21, R7, 0x10 ;  /* 0x0000001007157836 */ /* 0x000fe40000000000 */
[----:B------:R-:W-:Y:S01]  /*e600*/  IMAD.MOV.U32 R13, RZ, RZ, R0 ;  /* 0x000000ffff0d7224 */ /* 0x000fe200078e0000 */
[----:B------:R-:W-:-:S07]  /*e610*/  MOV R2, R14 ;  /* 0x0000000e00027202 */ /* 0x000fce0000000f00 */
[----:B------:R-:W-:Y:S05]  /*e620*/  WARPSYNC.COLLECTIVE R15, `(.L_x_13214) ;  /* 0x000000000f087348 */ /* 0x000fea0003c00000 */
[----:B------:R0:W1:Y:S02]  /*e630*/  SHFL.IDX P6, R14, R13, R12, R11 ;  /* 0x0000000c0d0e7389 */ /* 0x00006400000c000b */
[----:B01----:R-:W-:Y:S01]  /*e640*/  ENDCOLLECTIVE ;  /* 0x000000000000791b */ /* 0x003fe20003800000 */
.L_x_13214:
        /* <DEDUP_REMOVED lines=12> */
.L_x_13215:
        /* <DEDUP_REMOVED lines=12> */
.L_x_13216:
        /* <DEDUP_REMOVED lines=8> */
.L_x_13217:
        /* <DEDUP_REMOVED lines=12> */
.L_x_13218:
        /* <DEDUP_REMOVED lines=8> */
.L_x_13219:
        /* <DEDUP_REMOVED lines=12> */
.L_x_13220:
        /* <DEDUP_REMOVED lines=8> */
.L_x_13221:
[----:B------:R-:W-:Y:S01]  /*ead0*/  @!PT LDS RZ, [RZ] ;  /* 0x00000000fffff984 */ /* 0x000fe20000000800 */
[----:B------:R-:W-:Y:S01]  /*eae0*/  @!PT LDS RZ, [RZ] ;  /* 0x00000000fffff984 */ /* 0x000fe20000000800 */
[----:B------:R-:W-:Y:S01]  /*eaf0*/  @!PT LDS RZ, [RZ] ;  /* 0x00000000fffff984 */ /* 0x000fe20000000800 */
[----:B------:R0:W-:Y:S01]  /*eb00*/  @!P1 LDGSTS.E.BYPASS.LTC128B.128 [R21+0x19c00], desc[UR44][R2.64], !P0 ;  /* 0x19c0000002159fae */ /* 0x0001e2000c101d6c */
[----:B------:R-:W-:Y:S01]  /*eb10*/  ISETP.GE.AND P1, PT, R9, R4, PT ;  /* 0x000000040900720c */ /* 0x000fe20003f26270 */
[----:B------:R-:W-:Y:S01]  /*eb20*/  IMAD.MOV.U32 R13, RZ, RZ, R0 ;  /* 0x000000ffff0d7224 */ /* 0x000fe200078e0000 */
[----:B0-----:R-:W-:-:S11]  /*eb30*/  IADD3 R21, R7, 0x50, RZ ;  /* 0x0000005007157810 */ /* 0x001fd60007ffe0ff */
[----:B------:R-:W-:Y:S01]  /*eb40*/  @!P1 LEA R9, R6, UR38, 0x1 ;  /* 0x0000002606099c11 */ /* 0x000fe2000f8e08ff */
[----:B------:R-:W-:-:S07]  /*eb50*/  IMAD.MOV.U32 R2, RZ, RZ, R14 ;  /* 0x000000ffff027224 */ /* 0x000fce00078e000e */
[----:B------:R-:W-:Y:S05]  /*eb60*/  WARPSYNC.COLLECTIVE R15, `(.L_x_13222) ;  /* 0x000000000f087348 */ /* 0x000fea0003c00000 */
[----:B------:R0:W1:Y:S02]  /*eb70*/  SHFL.IDX P6, R14, R13, R12, R11 ;  /* 0x0000000c0d0e7389 */ /* 0x00006400000c000b */
[----:B01----:R-:W-:Y:S01]  /*eb80*/  ENDCOLLECTIVE ;  /* 0x000000000000791b */ /* 0x003fe20003800000 */
.L_x_13222:
        /* <DEDUP_REMOVED lines=8> */
.L_x_13223:
        /* <DEDUP_REMOVED lines=11> */
.L_x_13224:
        /* <DEDUP_REMOVED lines=8> */
.L_x_13225:
        /* <DEDUP_REMOVED lines=11> */
.L_x_13226:
[----:B------:R-:W-:Y:S01]  /*edf0*/  @!P1 LEA R9, R6, UR38, 0x1 ;  /* 0x0000002606099c11 */ /* 0x000fe2000f8e08ff */
        /* <DEDUP_REMOVED lines=8> */
.L_x_13227:
        /* <DEDUP_REMOVED lines=9> */
.L_x_13228:
[----:B------:R-:W-:Y:S05]  /*ef10*/  BRA `(.L_x_13229) ;  /* 0xffffffcc00907947 */ /* 0x000fea000383ffff */
.L_x_13137:
[----:B0-----:R-:W-:-:S04]  /*ef20*/  IMAD.U32 R3, RZ, RZ, UR38 ;  /* 0x00000026ff037e24 */ /* 0x001fc8000f8e00ff */
[----:B------:R0:W1:Y:S03]  /*ef30*/  SYNCS.PHASECHK.TRANS64.TRYWAIT P0, [R3+URZ+0x22820], R4 ;  /* 0x02282004030075a7 */ /* 0x000066000800017f */
[----:B-1----:R-:W-:Y:S05]  /*ef40*/  @!P0 NANOSLEEP.SYNCS 0x989680 ;  /* 0x009896800000895d */ /* 0x002fea0003900000 */
[----:B------:R-:W1:Y:S02]  /*ef50*/  @!P0 SYNCS.PHASECHK.TRANS64 P0, [R3+URZ+0x22820], R4 ;  /* 0x02282004030085a7 */ /* 0x000e64000800007f */
[----:B-1----:R-:W-:Y:S05]  /*ef60*/  @!P0 BRA `(.L_x_13137) ;  /* 0xfffffffc00ec8947 */ /* 0x002fea000383ffff */
[----:B------:R-:W-:Y:S05]  /*ef70*/  BRA `(.L_x_13230) ;  /* 0xffffffcc00c07947 */ /* 0x000fea000383ffff */
.L_x_13140:
[----:B0-----:R-:W-:-:S04]  /*ef80*/  IMAD.U32 R3, RZ, RZ, UR38 ;  /* 0x00000026ff037e24 */ /* 0x001fc8000f8e00ff */
[----:B------:R0:W1:Y:S03]  /*ef90*/  SYNCS.PHASECHK.TRANS64.TRYWAIT P0, [R3+URZ+0x22860], R4 ;  /* 0x02286004030075a7 */ /* 0x000066000800017f */
[----:B-1----:R-:W-:Y:S05]  /*efa0*/  @!P0 NANOSLEEP.SYNCS 0x989680 ;  /* 0x009896800000895d */ /* 0x002fea0003900000 */
[----:B------:R-:W1:Y:S02]  /*efb0*/  @!P0 SYNCS.PHASECHK.TRANS64 P0, [R3+URZ+0x22860], R4 ;  /* 0x02286004030085a7 */ /* 0x000e64000800007f */
[----:B-1----:R-:W-:Y:S05]  /*efc0*/  @!P0 BRA `(.L_x_13140) ;  /* 0xfffffffc00ec8947 */ /* 0x002fea000383ffff */
[----:B------:R-:W-:Y:S05]  /*efd0*/  BRA `(.L_x_13231) ;  /* 0xffffffcc00cc7947 */ /* 0x000fea000383ffff */
.L_x_13152:
[----:B-1----:R-:W-:-:S04]  /*efe0*/  IMAD.U32 R3, RZ, RZ, UR38 ;  /* 0x00000026ff037e24 */ /* 0x002fc8000f8e00ff */
[----:B------:R1:W2:Y:S03]  /*eff0*/  SYNCS.PHASECHK.TRANS64.TRYWAIT P0, [R3+URZ+0x22848], R2 ;  /* 0x02284802030075a7 */ /* 0x0002a6000800017f */
[----:B--2---:R-:W-:Y:S05]  /*f000*/  @!P0 NANOSLEEP.SYNCS 0x989680 ;  /* 0x009896800000895d */ /* 0x004fea0003900000 */
[----:B------:R-:W2:Y:S02]  /*f010*/  @!P0 SYNCS.PHASECHK.TRANS64 P0, [R3+URZ+0x22848], R2 ;  /* 0x02284802030085a7 */ /* 0x000ea4000800007f */
[----:B--2---:R-:W-:Y:S05]  /*f020*/  @!P0 BRA `(.L_x_13152) ;  /* 0xfffffffc00ec8947 */ /* 0x004fea000383ffff */
[----:B------:R-:W-:Y:S05]  /*f030*/  BRA `(.L_x_13232) ;  /* 0xffffffd400c87947 */ /* 0x000fea000383ffff */
.L_x_13157:
[----:B01----:R-:W-:-:S04]  /*f040*/  IMAD.U32 R3, RZ, RZ, UR38 ;  /* 0x00000026ff037e24 */ /* 0x003fc8000f8e00ff */
[----:B------:R0:W1:Y:S03]  /*f050*/  SYNCS.PHASECHK.TRANS64.TRYWAIT P0, [R3+URZ+0x22868], R2 ;  /* 0x02286802030075a7 */ /* 0x000066000800017f */
[----:B-1----:R-:W-:Y:S05]  /*f060*/  @!P0 NANOSLEEP.SYNCS 0x989680 ;  /* 0x009896800000895d */ /* 0x002fea0003900000 */
[----:B------:R-:W1:Y:S02]  /*f070*/  @!P0 SYNCS.PHASECHK.TRANS64 P0, [R3+URZ+0x22868], R2 ;  /* 0x02286802030085a7 */ /* 0x000e64000800007f */
[----:B-1----:R-:W-:Y:S05]  /*f080*/  @!P0 BRA `(.L_x_13157) ;  /* 0xfffffffc00ec8947 */ /* 0x002fea000383ffff */
[----:B------:R-:W-:Y:S05]  /*f090*/  BRA `(.L_x_13233) ;  /* 0xffffffd800287947 */ /* 0x000fea000383ffff */
.L_x_13168:
[----:B-1----:R-:W-:-:S04]  /*f0a0*/  IMAD.U32 R3, RZ, RZ, UR38 ;  /* 0x00000026ff037e24 */ /* 0x002fc8000f8e00ff */
[----:B------:R1:W2:Y:S03]  /*f0b0*/  SYNCS.PHASECHK.TRANS64.TRYWAIT P0, [R3+URZ+0x22840], R2 ;  /* 0x02284002030075a7 */ /* 0x0002a6000800017f */
[----:B--2---:R-:W-:Y:S05]  /*f0c0*/  @!P0 NANOSLEEP.SYNCS 0x989680 ;  /* 0x009896800000895d */ /* 0x004fea0003900000 */
[----:B------:R-:W2:Y:S02]  /*f0d0*/  @!P0 SYNCS.PHASECHK.TRANS64 P0, [R3+URZ+0x22840], R2 ;  /* 0x02284002030085a7 */ /* 0x000ea4000800007f */
[----:B--2---:R-:W-:Y:S05]  /*f0e0*/  @!P0 BRA `(.L_x_13168) ;  /* 0xfffffffc00ec8947 */ /* 0x004fea000383ffff */
[----:B------:R-:W-:Y:S05]  /*f0f0*/  BRA `(.L_x_13234) ;  /* 0xffffffdc00a87947 */ /* 0x000fea000383ffff */
.L_x_13173:
[----:B012---:R-:W-:-:S04]  /*f100*/  IMAD.U32 R3, RZ, RZ, UR38 ;  /* 0x00000026ff037e24 */ /* 0x007fc8000f8e00ff */
[----:B------:R0:W1:Y:S03]  /*f110*/  SYNCS.PHASECHK.TRANS64.TRYWAIT P0, [R3+URZ+0x22860], R2 ;  /* 0x02286002030075a7 */ /* 0x000066000800017f */
[----:B-1----:R-:W-:Y:S05]  /*f120*/  @!P0 NANOSLEEP.SYNCS 0x989680 ;  /* 0x009896800000895d */ /* 0x002fea0003900000 */
[----:B------:R-:W1:Y:S02]  /*f130*/  @!P0 SYNCS.PHASECHK.TRANS64 P0, [R3+URZ+0x22860], R2 ;  /* 0x02286002030085a7 */ /* 0x000e64000800007f */
[----:B-1----:R-:W-:Y:S05]  /*f140*/  @!P0 BRA `(.L_x_13173) ;  /* 0xfffffffc00ec8947 */ /* 0x002fea000383ffff */
[----:B------:R-:W-:Y:S05]  /*f150*/  BRA `(.L_x_13235) ;  /* 0xffffffe0000c7947 */ /* 0x000fea000383ffff */
.L_x_13185:
[----:B-1----:R-:W-:-:S04]  /*f160*/  MOV R3, UR38 ;  /* 0x0000002600037c02 */ /* 0x002fc80008000f00 */
[----:B------:R1:W2:Y:S03]  /*f170*/  SYNCS.PHASECHK.TRANS64.TRYWAIT P0, [R3+URZ+0x22848], R2 ;  /* 0x02284802030075a7 */ /* 0x0002a6000800017f */
[----:B--2---:R-:W-:Y:S05]  /*f180*/  @!P0 NANOSLEEP.SYNCS 0x989680 ;  /* 0x009896800000895d */ /* 0x004fea0003900000 */
[----:B------:R-:W2:Y:S02]  /*f190*/  @!P0 SYNCS.PHASECHK.TRANS64 P0, [R3+URZ+0x22848], R2 ;  /* 0x02284802030085a7 */ /* 0x000ea4000800007f */
[----:B--2---:R-:W-:Y:S05]  /*f1a0*/  @!P0 BRA `(.L_x_13185) ;  /* 0xfffffffc00ec8947 */ /* 0x004fea000383ffff */
[----:B------:R-:W-:Y:S05]  /*f1b0*/  BRA `(.L_x_13236) ;  /* 0xffffffe400987947 */ /* 0x000fea000383ffff */
.L_x_13190:
[----:B-1----:R-:W-:-:S04]  /*f1c0*/  IMAD.U32 R3, RZ, RZ, UR38 ;  /* 0x00000026ff037e24 */ /* 0x002fc8000f8e00ff */
[----:B------:R1:W2:Y:S03]  /*f1d0*/  SYNCS.PHASECHK.TRANS64.TRYWAIT P0, [R3+URZ+0x22868], R2 ;  /* 0x02286802030075a7 */ /* 0x0002a6000800017f */
[----:B--2---:R-:W-:Y:S05]  /*f1e0*/  @!P0 NANOSLEEP.SYNCS 0x989680 ;  /* 0x009896800000895d */ /* 0x004fea0003900000 */
[----:B------:R-:W2:Y:S02]  /*f1f0*/  @!P0 SYNCS.PHASECHK.TRANS64 P0, [R3+URZ+0x22868], R2 ;  /* 0x02286802030085a7 */ /* 0x000ea4000800007f */
[----:B--2---:R-:W-:Y:S05]  /*f200*/  @!P0 BRA `(.L_x_13190) ;  /* 0xfffffffc00ec8947 */ /* 0x004fea000383ffff */
[----:B------:R-:W-:Y:S05]  /*f210*/  BRA `(.L_x_13237) ;  /* 0xffffffe400fc7947 */ /* 0x000fea000383ffff */
.L_x_13197:
[----:B-1----:R1:W2:Y:S02]  /*f220*/  SYNCS.PHASECHK.TRANS64.TRYWAIT P0, [R2+URZ+0x22820], R9 ;  /* 0x02282009020075a7 */ /* 0x0022a4000800017f */
[----:B--2---:R-:W-:Y:S05]  /*f230*/  @!P0 NANOSLEEP.SYNCS 0x989680 ;  /* 0x009896800000895d */ /* 0x004fea0003900000 */
[----:B------:R-:W2:Y:S02]  /*f240*/  @!P0 SYNCS.PHASECHK.TRANS64 P0, [R2+URZ+0x22820], R9 ;  /* 0x02282009020085a7 */ /* 0x000ea4000800007f */
[----:B--2---:R-:W-:Y:S05]  /*f250*/  @!P0 BRA `(.L_x_13197) ;  /* 0xfffffffc00f08947 */ /* 0x004fea000383ffff */
[----:B------:R-:W-:Y:S05]  /*f260*/  BRA `(.L_x_13238) ;  /* 0xffffffec001c7947 */ /* 0x000fea000383ffff */
.L_x_13198:
        /* <DEDUP_REMOVED lines=11> */
.L_x_13240:
[----:B------:R-:W-:Y:S05]  /*f320*/  BSYNC B0 ;  /* 0x0000000000007941 */ /* 0x000fea0003800000 */
.L_x_13239:
[----:B------:R-:W-:Y:S05]  /*f330*/  BRA `(.L_x_13241) ;  /* 0xffffffec00007947 */ /* 0x000fea000383ffff */
.L_x_13199:
[----:B------:R-:W-:Y:S01]  /*f340*/  BSSY B0, `(.L_x_13242) ;  /* 0x0000006000007945 */ /* 0x000fe20003800000 */
[----:B------:R-:W-:-:S07]  /*f350*/  IMAD.MOV.U32 R15, RZ, RZ, -0x1 ;  /* 0xffffffffff0f7424 */ /* 0x000fce00078e00ff */
[----:B012---:R-:W-:Y:S05]  /*f360*/  WARPSYNC.COLLECTIVE R15, `(.L_x_13243) ;  /* 0x000000000f0c7348 */ /* 0x007fea0003c00000 */
[----:B------:R-:W-:Y:S02]  /*f370*/  ELECT P6, UR62, PT ;  /* 0x00000000003e782f */ /* 0x000fe400038c0000 */
[----:B------:R-:W-:Y:S01]  /*f380*/  MOV R14, UR62 ;  /* 0x0000003e000e7c02 */ /* 0x000fe20008000f00 */
[----:B012---:R-:W-:Y:S10]  /*f390*/  ENDCOLLECTIVE ;  /* 0x000000000000791b */ /* 0x007ff40003800000 */
.L_x_13243:
[----:B------:R-:W-:Y:S05]  /*f3a0*/  BSYNC B0 ;  /* 0x0000000000007941 */ /* 0x000fea0003800000 */
.L_x_13242:
[----:B------:R-:W-:Y:S05]  /*f3b0*/  BRA `(.L_x_13244) ;  /* 0xffffffe800f47947 */ /* 0x000fea000383ffff */
.L_x_13201:
[----:B--2---:R2:W3:Y:S02]  /*f3c0*/  SYNCS.PHASECHK.TRANS64.TRYWAIT P0, [R7+URZ], R4 ;  /* 0x00000004070075a7 */ /* 0x0044e4000800017f */
[----:B---3--:R-:W-:Y:S05]  /*f3d0*/  @!P0 NANOSLEEP.SYNCS 0x989680 ;  /* 0x009896800000895d */ /* 0x008fea0003900000 */
[----:B------:R-:W3:Y:S02]  /*f3e0*/  @!P0 SYNCS.PHASECHK.TRANS64 P0, [R7+URZ], R4 ;  /* 0x00000004070085a7 */ /* 0x000ee4000800007f */
[----:B---3--:R-:W-:Y:S05]  /*f3f0*/  @!P0 BRA `(.L_x_13201) ;  /* 0xfffffffc00f08947 */ /* 0x008fea000383ffff */
[----:B------:R-:W-:Y:S05]  /*f400*/  BRA `(.L_x_13245) ;  /* 0xffffffec00287947 */ /* 0x000fea000383ffff */
.L_x_13202:
[----:B---3--:R3:W4:Y:S02]  /*f410*/  SYNCS.PHASECHK.TRANS64.TRYWAIT P0, [R5+URZ], R0 ;  /* 0x00000000050075a7 */ /* 0x008724000800017f */
[----:B----4-:R-:W-:Y:S05]  /*f420*/  @!P0 NANOSLEEP.SYNCS 0x989680 ;  /* 0x009896800000895d */ /* 0x010fea0003900000 */
[----:B------:R-:W4:Y:S02]  /*f430*/  @!P0 SYNCS.PHASECHK.TRANS64 P0, [R5+URZ], R0 ;  /* 0x00000000050085a7 */ /* 0x000f24000800007f */
[----:B----4-:R-:W-:Y:S05]  /*f440*/  @!P0 BRA `(.L_x_13202) ;  /* 0xfffffffc00f08947 */ /* 0x010fea000383ffff */
[----:B------:R-:W-:Y:S05]  /*f450*/  BRA `(.L_x_13246) ;  /* 0xffffffec001c7947 */ /* 0x000fea000383ffff */
.L_x_13204:
[----:B-1----:R1:W3:Y:S02]  /*f460*/  SYNCS.PHASECHK.TRANS64.TRYWAIT P0, [R5+URZ], R4 ;  /* 0x00000004050075a7 */ /* 0x0022e4000800017f */
[----:B---3--:R-:W-:Y:S05]  /*f470*/  @!P0 NANOSLEEP.SYNCS 0x989680 ;  /* 0x009896800000895d */ /* 0x008fea0003900000 */
[----:B------:R-:W3:Y:S02]  /*f480*/  @!P0 SYNCS.PHASECHK.TRANS64 P0, [R5+URZ], R4 ;  /* 0x00000004050085a7 */ /* 0x000ee4000800007f */
[----:B---3--:R-:W-:Y:S05]  /*f490*/  @!P0 BRA `(.L_x_13204) ;  /* 0xfffffffc00f08947 */ /* 0x008fea000383ffff */
[----:B------:R-:W-:Y:S05]  /*f4a0*/  BRA `(.L_x_13247) ;  /* 0xffffffec00207947 */ /* 0x000fea000383ffff */
.L_x_13248:
        /* <DEDUP_REMOVED lines=13> */
.L_x_15029:


//--------------------- .text._ZN7cutlass13device_kernelIN5flash11enable_sm90INS1_16FlashAttnFwdSm90INS1_25CollectiveMainloopFwdSm90ILi2EN4cute5tupleIJNS5_1CILi1EEES8_S8_EEENS6_IJNS7_ILi128EEENS7_ILi96EEENS7_ILi64EEEEEELi256ENS_6half_tEfNS_4arch4Sm90ELb1ELb0ELb0ELb0ELb0ELb0ELb1ELb1ELb0ELb1ELb1ELb0EEENS1_21CollectiveEpilogueFwdINS6_IJSA_NS7_ILi256EEESB_EEES9_SE_SG_Li256ELb0ELb1ELb1ELb0EEENS1_19SingleTileSchedulerILb0ELb1ELb1ELi128EEEEEEEEEvNT_6ParamsE --------------------------
	.section	.text._ZN7cutlass13device_kernelIN5flash11enable_sm90INS1_16FlashAttnFwdSm90INS1_25CollectiveMainloopFwdSm90ILi2EN4cute5tupleIJNS5_1CILi1EEES8_S8_EEENS6_IJNS7_ILi128EEENS7_ILi96EEENS7_ILi64EEEEEELi256ENS_6half_tEfNS_4arch4Sm90ELb1ELb0ELb0ELb0ELb0ELb0ELb1ELb1ELb0ELb1ELb1ELb0EEENS1_21CollectiveEpilogueFwdINS6_IJSA_NS7_ILi256EEESB_EEES9_SE_SG_Li256ELb0ELb1ELb1ELb0EEENS1_19SingleTileSchedulerILb0ELb1ELb1ELi128EEEEEEEEEvNT_6ParamsE,"ax",@progbits
	.align	128
.text._ZN7cutlass13device_kernelIN5flash11enable_sm90INS1_16FlashAttnFwdSm90INS1_25CollectiveMainloopFwdSm90ILi2EN4cute5tupleIJNS5_1CILi1EEES8_S8_EEENS6_IJNS7_ILi128EEENS7_ILi96EEENS7_ILi64EEEEEELi256ENS_6half_tEfNS_4arch4Sm90ELb1ELb0ELb0ELb0ELb0ELb0ELb1ELb1ELb0ELb1ELb1ELb0EEENS1_21CollectiveEpilogueFwdINS6_IJSA_NS7_ILi256EEESB_EEES9_SE_SG_Li256ELb0ELb1ELb1ELb0EEENS1_19SingleTileSchedulerILb0ELb1ELb1ELi128EEEEEEEEEvNT_6ParamsE:
        .type           _ZN7cutlass13device_kernelIN5flash11enable_sm90INS1_16FlashAttnFwdSm90INS1_25CollectiveMainloopFwdSm90ILi2EN4cute5tupleIJNS5_1CILi1EEES8_S8_EEENS6_IJNS7_ILi128EEENS7_ILi96EEENS7_ILi64EEEEEELi256ENS_6half_tEfNS_4arch4Sm90ELb1ELb0ELb0ELb0ELb0ELb0ELb1ELb1ELb0ELb1ELb1ELb0EEENS1_21CollectiveEpilogueFwdINS6_IJSA_NS7_ILi256EEESB_EEES9_SE_SG_Li256ELb0ELb1ELb1ELb0EEENS1_19SingleTileSchedulerILb0ELb1ELb1ELi128EEEEEEEEEvNT_6ParamsE,@function
        .size           _ZN7cutlass13device_kernelIN5flash11enable_sm90INS1_16FlashAttnFwdSm90INS1_25CollectiveMainloopFwdSm90ILi2EN4cute5tupleIJNS5_1CILi1EEES8_S8_EEENS6_IJNS7_ILi128EEENS7_ILi96EEENS7_ILi64EEEEEELi256ENS_6half_tEfNS_4arch4Sm90ELb1ELb0ELb0ELb0ELb0ELb0ELb1ELb1ELb0ELb1ELb1ELb0EEENS1_21CollectiveEpilogueFwdINS6_IJSA_NS7_ILi256EEESB_EEES9_SE_SG_Li256ELb0ELb1ELb1ELb0EEENS1_19SingleTileSchedulerILb0ELb1ELb1ELi128EEEEEEEEEvNT_6ParamsE,(.L_x_15030 - _ZN7cutlass13device_kernelIN5flash11enable_sm90INS1_16FlashAttnFwdSm90INS1_25CollectiveMainloopFwdSm90ILi2EN4cute5tupleIJNS5_1CILi1EEES8_S8_EEENS6_IJNS7_ILi128EEENS7_ILi96EEENS7_ILi64EEEEEELi256ENS_6half_tEfNS_4arch4Sm90ELb1ELb0ELb0ELb0ELb0ELb0ELb1ELb1ELb0ELb1ELb1ELb0EEENS1_21CollectiveEpilogueFwdINS6_IJSA_NS7_ILi256EEESB_EEES9_SE_SG_Li256ELb0ELb1ELb1ELb0EEENS1_19SingleTileSchedulerILb0ELb1ELb1ELi128EEEEEEEEEvNT_6ParamsE)
        .other          _ZN7cutlass13device_kernelIN5flash11enable_sm90INS1_16FlashAttnFwdSm90INS1_25CollectiveMainloopFwdSm90ILi2EN4cute5tupleIJNS5_1CILi1EEES8_S8_EEENS6_IJNS7_ILi128EEENS7_ILi96EEENS7_ILi64EEEEEELi256ENS_6half_tEfNS_4arch4Sm90ELb1ELb0ELb0ELb0ELb0ELb0ELb1ELb1ELb0ELb1ELb1ELb0EEENS1_21CollectiveEpilogueFwdINS6_IJSA_NS7_ILi256EEESB_EEES9_SE_SG_Li256ELb0ELb1ELb1ELb0EEENS1_19SingleTileSchedulerILb0ELb1ELb1ELi128EEEEEEEEEvNT_6ParamsE,@"STO_CUDA_ENTRY STV_DEFAULT"
_ZN7cutlass13device_kernelIN5flash11enable_sm90INS1_16FlashAttnFwdSm90INS1_25CollectiveMainloopFwdSm90ILi2EN4cute5tupleIJNS5_1CILi1EEES8_S8_EEENS6_IJNS7_ILi128EEENS7_ILi96EEENS7_ILi64EEEEEELi256ENS_6half_tEfNS_4arch4Sm90ELb1ELb0ELb0ELb0ELb0ELb0ELb1ELb1ELb0ELb1ELb1ELb0EEENS1_21CollectiveEpilogueFwdINS6_IJSA_NS7_ILi256EEESB_EEES9_SE_SG_Li256ELb0ELb1ELb1ELb0EEENS1_19SingleTileSchedulerILb0ELb1ELb1ELi128EEEEEEEEEvNT_6ParamsE:
        /* <DEDUP_REMOVED lines=17> */
.L_x_13250:
[----:B------:R-:W-:Y:S05]  /*0110*/  BSYNC B0 ;  /* 0x0000000000007941 */ /* 0x000fea0003800000 */
.L_x_13249:
        /* <DEDUP_REMOVED lines=42> */
.L_x_13251:
        /* <DEDUP_REMOVED lines=22> */
.L_x_13252:
        /* <DEDUP_REMOVED lines=18> */
.L_x_13253:
        /* <DEDUP_REMOVED lines=22> */
.L_x_13254:
        /* <DEDUP_REMOVED lines=22> */
.L_x_13255:
[----:B--2---:R-:W-:Y:S01]  /*0900*/  ISETP.NE.AND P0, PT, R2, RZ, PT ;  /* 0x000000ff0200720c */ /* 0x004fe20003f05270 */
[----:B------:R-:W-:Y:S01]  /*0910*/  IMAD.MOV.U32 R2, RZ, RZ, 0x1 ;  /* 0x00000001ff027424 */ /* 0x000fe200078e00ff */
[----:B------:R-:W-:Y:S01]  /*0920*/  NOP ;  /* 0x0000000000007918 */ /* 0x000fe20000000000 */
[----:B------:R-:W-:Y:S03]  /*0930*/  BSSY B6, `(.L_x_13256) ;  /* 0x000102b000067945 */ /* 0x000fe60003800000 */
[----:B------:R-:W-:-:S05]  /*0940*/  SEL R2, R2, 0x2, !P0 ;  /* 0x0000000202027807 */ /* 0x000fca0004000000 */
[----:B------:R2:W-:Y:S01]  /*0950*/  STL [R1+0x3c], R2 ;  /* 0x00003c0201007387 */ /* 0x0005e20000100800 */
[----:B01-34-:R-:W-:Y:S06]  /*0960*/  BAR.SYNC.DEFER_BLOCKING 0x0 ;  /* 0x0000000000007b1d */ /* 0x01bfec0000010000 */
[----:B------:R-:W-:Y:S05]  /*0970*/  @!P0 BRA `(.L_x_13257) ;  /* 0x000000b400ac8947 */ /* 0x000fea0003800000 */
.L_x_13258:
        /* <DEDUP_REMOVED lines=8> */
[----:B------:R-:W3:Y:S06]  /*0a00*/  S2UR UR8, SR_CTAID.Z ;  /* 0x00000000000879c3 */ /* 0x000eec0000002700 */
[----:B------:R-:W-:Y:S01]  /*0a10*/  @UP0 ULDC UR4, c[0x0][0xd54] ;  /* 0x0003550000040ab9 */ /* 0x000fe20000000800 */
[----:B------:R-:W-:Y:S01]  /*0a20*/  @UP0 ULDC UR9, c[0x0][0xd58] ;  /* 0x0003560000090ab9 */ /* 0x000fe20000000800 */
[----:B-1----:R-:W-:Y:S02]  /*0a30*/  UIMAD.WIDE.U32 UR4, UR6, UR4, URZ ;  /* 0x00000004060472a5 */ /* 0x002fe4000f8e003f */
[----:B------:R-:W-:-:S02]  /*0a40*/  UMOV UR10, UR6 ;  /* 0x00000006000a7c82 */ /* 0x000fc40008000000 */
[----:B------:R-:W-:Y:S01]  /*0a50*/  @UP0 USHF.R.U32.HI UR10, URZ, UR9, UR5 ;  /* 0x000000093f0a0299 */ /* 0x000fe20008011605 */
[----:B0-----:R-:W-:-:S03]  /*0a60*/  SHF.R.U32.HI R16, RZ, 0x7, R0 ;  /* 0x00000007ff107819 */ /* 0x001fc60000011600 */
[----:B------:R-:W-:Y:S02]  /*0a70*/  UIADD3 UR4, -UR10, URZ, URZ ;  /* 0x0000003f0a047290 */ /* 0x000fe4000fffe13f */
[----:B------:R-:W-:Y:S01]  /*0a80*/  IMAD.U32 R0, RZ, RZ, UR10 ;  /* 0x0000000aff007e24 */ /* 0x000fe2000f8e00ff */
[----:B------:R-:W-:Y:S06]  /*0a90*/  BAR.ARV 0x8, 0x180 ;  /* 0x0206000000007b1d */ /* 0x000fec0000002000 */
[----:B------:R-:W-:Y:S01]  /*0aa0*/  ISETP.NE.AND P0, PT, R16, 0x1, PT ;  /* 0x000000011000780c */ /* 0x000fe20003f05270 */
[----:B------:R4:W-:-:S12]  /*0ab0*/  STL [R1], R0 ;  /* 0x0000000001007387 */ /* 0x0009d80000100800 */
[----:B------:R-:W-:Y:S06]  /*0ac0*/  @!P0 BAR.ARV 0x9, 0x100 ;  /* 0x0244000000008b1d */ /* 0x000fec0000002000 */
[----:B---3--:R-:W-:Y:S01]  /*0ad0*/  ISETP.LE.AND P0, PT, RZ, UR8, PT ;  /* 0x00000008ff007c0c */ /* 0x008fe2000bf03270 */
[----:B------:R-:W-:-:S12]  /*0ae0*/  UIMAD UR8, UR7, UR4, UR6 ;  /* 0x00000004070872a4 */ /* 0x000fd8000f8e0206 */
[----:B----4-:R-:W-:Y:S05]  /*0af0*/  @!P0 BRA `(.L_x_13259) ;  /* 0x0000010000388947 */ /* 0x010fea0003800000 */
        /* <DEDUP_REMOVED lines=12> */
[----:B------:R-:W-:-:S04]  /*0bc0*/  USEL UR57, UR57, 0x1, UP0 ;  /* 0x0000000139397887 */ /* 0x000fc80008000000 */
[----:B------:R-:W-:Y:S02]  /*0bd0*/  UIMAD UR39, UR57, UR39, URZ ;  /* 0x00000027392772a4 */ /* 0x000fe4000f8e023f */
[----:B0-----:R-:W-:-:S04]  /*0be0*/  USHF.L.U32 UR38, UR38, 0x7, URZ ;  /* 0x0000000726267899 */ /* 0x001fc8000800063f */
[----:B------:R-:W-:Y:S02]  /*0bf0*/  @UP1 UIADD3 UR4, UR38, 0x7f, URZ ;  /* 0x0000007f26041890 */ /* 0x000fe4000fffe03f */
[----:B------:R-:W-:Y:S02]  /*0c00*/  UIADD3 UR6, UR38, 0x7f, URZ ;  /* 0x0000007f26067890 */ /* 0x000fe4000fffe03f */
        /* <DEDUP_REMOVED lines=10> */
[----:B------:R-:W-:Y:S02]  /*0cb0*/  ULEA.HI.SX32 UR6, UR7, UR6, 0x1c ;  /* 0x0000000607067291 */ /* 0x000fe4000f8fe23f */
[----:B------:R-:W-:Y:S02]  /*0cc0*/  ULOP3.LUT UR7, UR8, 0xffff, URZ, 0xc0, !UPT ;  /* 0x0000ffff08077892 */ /* 0x000fe4000f8ec03f */
        /* <DEDUP_REMOVED lines=20> */
[----:B0-----:R-:W2:Y:S02]  /*0e10*/  MUFU.RCP R0, R0 ;  /* 0x0000000000007308 */ /* 0x001ea40000001000 */
[----:B--2---:R-:W-:-:S02]  /*0e20*/  VIADD R2, R0, 0xffffffe ;  /* 0x0ffffffe00027836 */ /* 0x004fc40000000000 */
        /* <DEDUP_REMOVED lines=19> */
.L_x_13260:
[----:B------:R-:W-:Y:S01]  /*0f60*/  UIMAD UR5, UR7, UR4, URZ ;  /* 0x00000004070572a4 */ /* 0x000fe2000f8e023f */
[----:B------:R-:W-:Y:S01]  /*0f70*/  IMAD.U32 R0, RZ, RZ, UR10 ;  /* 0x0000000aff007e24 */ /* 0x000fe2000f8e00ff */
[----:B--2---:R-:W0:Y:S01]  /*0f80*/  S2R R2, SR_TID.X ;  /* 0x0000000000027919 */ /* 0x004e220000002100 */
        /* <DEDUP_REMOVED lines=88> */
[----:B------:R-:W-:-:S04]  /*1510*/  UIADD3 UR5, UR4, -UR5, URZ ;  /* 0x8000000504057290 */ /* 0x000fc8000fffe03f */
[----:B------:R-:W-:-:S04]  /*1520*/  ULEA UR5, UR5, UR6, 0xd ;  /* 0x0000000605057291 */ /* 0x000fc8000f8e683f */
[----:B------:R-:W-:Y:S02]  /*1530*/  USHF.R.U32.HI UR4, URZ, 0x4, UR5 ;  /* 0x000000043f047899 */ /* 0x000fe40008011605 */
[----:B------:R-:W-:Y:S02]  /*1540*/  UIADD3 UR5, UR5, 0xa000, URZ ;  /* 0x0000a00005057890 */ /* 0x000fe4000fffe03f */
[----:B------:R-:W-:Y:S02]  /*1550*/  ULOP3.LUT UR4, UR4, 0x3fff, URZ, 0xc0, !UPT ;  /* 0x00003fff04047892 */ /* 0x000fe4000f8ec03f */
[----:B------:R-:W-:Y:S02]  /*1560*/  USHF.R.U32.HI UR5, URZ, 0x4, UR5 ;  /* 0x000000043f057899 */ /* 0x000fe40008011605 */
[----:B------:R-:W-:Y:S02]  /*1570*/  ULOP3.LUT UR37, UR4, 0x10000, URZ, 0xfc, !UPT ;  /* 0x0001000004257892 */ /* 0x000fe4000f8efc3f */
[----:B------:R-:W-:-:S03]  /*1580*/  ULOP3.LUT UR36, UR5, 0x3fff, URZ, 0xc0, !UPT ;  /* 0x00003fff05247892 */ /* 0x000fc6000f8ec03f */
[----:B------:R-:W-:Y:S02]  /*1590*/  UMOV UR5, 0x40000040 ;  /* 0x4000004000057882 */ /* 0x000fe40000000000 */
[----:B------:R-:W-:Y:S01]  /*15a0*/  UMOV UR4, UR37 ;  /* 0x0000002500047c82 */ /* 0x000fe20008000000 */
[----:B------:R-:W-:Y:S02]  /*15b0*/  IMAD.U32 R19, RZ, RZ, UR5 ;  /* 0x00000005ff137e24 */ /* 0x000fe4000f8e00ff */
[----:B------:R-:W-:Y:S01]  /*15c0*/  IMAD.U32 R18, RZ, RZ, UR4 ;  /* 0x00000004ff127e24 */ /* 0x000fe2000f8e00ff */
        /* <DEDUP_REMOVED lines=17> */
.L_x_13262:
[----:B------:R-:W-:Y:S01]  /*16e0*/  R2UR UR4, R22 ;  /* 0x00000000160472ca */ /* 0x000fe200000e0000 */
[----:B------:R-:W-:Y:S01]  /*16f0*/  VIADD R203, R16, 0x8 ;  /* 0x0000000810cb7836 */ /* 0x000fe20000000000 */
[----:B------:R-:W-:-:S11]  /*1700*/  SHF.L.U32 R2, RZ, 0x1f, RZ ;  /* 0x0000001fff027819 */ /* 0x000fd600000006ff */
[----:B------:R-:W0:Y:S02]  /*1710*/  SYNCS.PHASECHK.TRANS64.TRYWAIT P0, [UR4+0x32400], R2 ;  /* 0x03240002ff0075a7 */ /* 0x000e240008000144 */
[----:B0-----:R-:W-:Y:S05]  /*1720*/  @!P0 BRA `(.L_x_13263) ;  /* 0x000000f400348947 */ /* 0x001fea0003800000 */
.L_x_13384:
[----:B------:R-:W-:Y:S05]  /*1730*/  WARPSYNC.ALL ;  /* 0x0000000000007948 */ /* 0x000fea0003800000 */
[----:B------:R-:W2:Y:S01]  /*1740*/  LDL.LU R0, [R1+0x3c] ;  /* 0x00003c0001007983 */ /* 0x000ea20000300800 */
[----:B------:R1:W-:Y:S01]  /*1750*/  BAR.SYNC.DEFER_BLOCKING R203, 0x100 ;  /* 0x000400cb0000751d */ /* 0x0003e20000010000 */
[----:B--2---:R-:W-:-:S04]  /*1760*/  LOP3.LUT R0, R0, 0x1, RZ, 0xfc, !PT ;  /* 0x0000000100007812 */ /* 0x004fc800078efcff */
[----:B------:R-:W-:-:S13]  /*1770*/  ISETP.NE.AND P0, PT, R0, 0x3, PT ;  /* 0x000000030000780c */ /* 0x000fda0003f05270 */
[----:B-1----:R-:W-:Y:S05]  /*1780*/  @!P0 BRA `(.L_x_13264) ;  /* 0x0000000000048947 */ /* 0x002fea0003800000 */
[----:B------:R-:W-:Y:S01]  /*1790*/  BPT.TRAP 0x1 ;  /* 0x000000040000795c */ /* 0x000fe20000300000 */
.L_x_13264:
[----:B------:R-:W-:-:S13]  /*17a0*/  R2UR UR4, R22 ;  /* 0x00000000160472ca */ /* 0x000fda00000e0000 */
[----:B------:R1:W2:Y:S01]  /*17b0*/  SYNCS.PHASECHK.TRANS64.TRYWAIT P1, [UR4+0x32430], R2 ;  /* 0x03243002ff0075a7 */ /* 0x0002a20008020144 */
[----:B------:R-:W-:Y:S05]  /*17c0*/  @!P0 BRA `(.L_x_13265) ;  /* 0x0000000000048947 */ /* 0x000fea0003800000 */
[----:B------:R-:W-:Y:S01]  /*17d0*/  BPT.TRAP 0x1 ;  /* 0x000000040000795c */ /* 0x000fe20000300000 */
.L_x_13265:
[----:B--2---:R-:W-:Y:S05]  /*17e0*/  @P1 BRA `(.L_x_13266) ;  /* 0x00000000000c1947 */ /* 0x004fea0003800000 */
[----:B------:R-:W-:-:S13]  /*17f0*/  R2UR UR4, R22 ;  /* 0x00000000160472ca */ /* 0x000fda00000e0000 */
[----:B------:R-:W2:Y:S02]  /*1800*/  SYNCS.PHASECHK.TRANS64.TRYWAIT P1, [UR4+0x32430], R2 ;  /* 0x03243002ff0075a7 */ /* 0x000ea40008020144 */
[----:B--2---:R-:W-:Y:S05]  /*1810*/  @!P1 BRA `(.L_x_13267) ;  /* 0x000000f400149947 */ /* 0x004fea0003800000 */
.L_x_13266:
[----:B------:R-:W-:Y:S01]  /*1820*/  R2UR UR8, R22 ;  /* 0x00000000160872ca */ /* 0x000fe200000e0000 */
[----:B------:R-:W-:Y:S01]  /*1830*/  WARPGROUP.ARRIVE ;  /* 0x00000000000079c5 */ /* 0x000fe20000000000 */
[----:B------:R-:W-:Y:S01]  /*1840*/  UMOV UR6, UR37 ;  /* 0x0000002500067c82 */ /* 0x000fe20008000000 */
[----:B------:R-:W-:Y:S01]  /*1850*/  UMOV UR7, 0x40000040 ;  /* 0x4000004000077882 */ /* 0x000fe20000000000 */
[----:B------:R-:W-:Y:S01]  /*1860*/  UMOV UR11, 0x40000040 ;  /* 0x40000040000b7882 */ /* 0x000fe20000000000 */
[----:B------:R-:W-:Y:S01]  /*1870*/  UMOV UR5, UR7 ;  /* 0x0000000700057c82 */ /* 0x000fe20008000000 */
[----:B------:R-:W-:-:S07]  /*1880*/  IMAD.U32 R9, RZ, RZ, UR11 ;  /* 0x0000000bff097e24 */ /* 0x000fce000f8e00ff */
[----:B------:R-:W-:-:S04]  /*1890*/  UIADD3 UR4, UR8, 0x1c400, URZ ;  /* 0x0001c40008047890 */ /* 0x000fc8000fffe03f */
[----:B------:R-:W-:-:S04]  /*18a0*/  USHF.R.U32.HI UR4, URZ, 0x4, UR4 ;  /* 0x000000043f047899 */ /* 0x000fc80008011604 */
[----:B------:R-:W-:-:S04]  /*18b0*/  ULOP3.LUT UR4, UR4, 0x3fff, URZ, 0xc0, !UPT ;  /* 0x00003fff04047892 */ /* 0x000fc8000f8ec03f */
[----:B------:R-:W-:-:S03]  /*18c0*/  ULOP3.LUT UR9, UR4, 0x10000, URZ, 0xfc, !UPT ;  /* 0x0001000004097892 */ /* 0x000fc6000f8efc3f */
[----:B------:R-:W-:-:S03]  /*18d0*/  UMOV UR4, UR6 ;  /* 0x0000000600047c82 */ /* 0x000fc60008000000 */
[----:B------:R-:W-:Y:S01]  /*18e0*/  IMAD.U32 R21, RZ, RZ, UR9 ;  /* 0x00000009ff157e24 */ /* 0x000fe2000f8e00ff */
[----:B------:R-:W-:Y:S02]  /*18f0*/  UMOV UR6, UR9 ;  /* 0x0000000900067c82 */ /* 0x000fe40008000000 */
[----:B------:R-:W-:Y:S01]  /*1900*/  HGMMA.64x96x16.F32 R24, gdesc[UR4], RZ, !UPT, gsb0 ;  /* 0x01600000041879f0 */ /* 0x000fe2000c0008ff */
[----:B------:R-:W-:Y:S02]  /*1910*/  UIADD3 UR4, UR37, 0x2, URZ ;  /* 0x0000000225047890 */ /* 0x000fe4000fffe03f */
[----:B------:R-:W-:Y:S01]  /*1920*/  UIADD3 UR6, UR9, 0x2, URZ ;  /* 0x0000000209067890 */ /* 0x000fe2000fffe03f */
[----:B------:R-:W-:Y:S01]  /*1930*/  UMOV UR5, UR11 ;  /* 0x0000000b00057c82 */ /* 0x000fe20008000000 */
[----:B------:R-:W-:Y:S01]  /*1940*/  UMOV UR7, 0x40000040 ;  /* 0x4000004000077882 */ /* 0x000fe20000000000 */
[----:B------:R-:W-:Y:S02]  /*1950*/  UMOV UR11, 0x40000040 ;  /* 0x40000040000b7882 */ /* 0x000fe40000000000 */
[----:B------:R-:W-:Y:S01]  /*1960*/  UMOV UR10, UR4 ;  /* 0x00000004000a7c82 */ /* 0x000fe20008000000 */
[----:B------:R-:W-:Y:S01]  /*1970*/  IMAD.U32 R7, RZ, RZ, UR11 ;  /* 0x0000000bff077e24 */ /* 0x000fe2000f8e00ff */
[----:B------:R-:W-:Y:S01]  /*1980*/  UMOV UR4, UR10 ;  /* 0x0000000a00047c82 */ /* 0x000fe20008000000 */
[----:B------:R-:W-:Y:S01]  /*1990*/  IMAD.U32 R8, RZ, RZ, UR10 ;  /* 0x0000000aff087e24 */ /* 0x000fe2000f8e00ff */
[----:B------:R-:W-:-:S02]  /*19a0*/  WARPGROUP.DEPBAR.LE gsb0, 0x0 ;  /* 0x00008000000079c5 */ /* 0x000fc40000010000 */
        /* <DEDUP_REMOVED lines=22> */
[----:B------:R-:W2:Y:S02]  /*1b10*/  SYNCS.PHASECHK.TRANS64.TRYWAIT P1, [UR8+0x32410], R2 ;  /* 0x03241002ff0075a7 */ /* 0x000ea40008020148 */
[----:B--2---:R-:W-:Y:S05]  /*1b20*/  @!P1 BRA `(.L_x_13268) ;  /* 0x000000f0006c9947 */ /* 0x004fea0003800000 */
.L_x_13385:
[----:B------:R-:W-:Y:S05]  /*1b30*/  @!P0 BRA `(.L_x_13269) ;  /* 0x0000000000048947 */ /* 0x000fea0003800000 */
[----:B------:R-:W-:Y:S01]  /*1b40*/  BPT.TRAP 0x1 ;  /* 0x000000040000795c */ /* 0x000fe20000300000 */
.L_x_13269:
[----:B------:R-:W-:-:S13]  /*1b50*/  R2UR UR4, R22 ;  /* 0x00000000160472ca */ /* 0x000fda00000e0000 */
[----:B------:R2:W3:Y:S01]  /*1b60*/  SYNCS.PHASECHK.TRANS64.TRYWAIT P1, [UR4+0x32450], R2 ;  /* 0x03245002ff0075a7 */ /* 0x0004e20008020144 */
[----:B------:R-:W-:Y:S05]  /*1b70*/  @!P0 BRA `(.L_x_13270) ;  /* 0x0000000000048947 */ /* 0x000fea0003800000 */
[----:B------:R-:W-:Y:S01]  /*1b80*/  BPT.TRAP 0x1 ;  /* 0x000000040000795c */ /* 0x000fe20000300000 */
.L_x_13270:
[----:B---3--:R-:W-:Y:S05]  /*1b90*/  @P1 BRA `(.L_x_13271) ;  /* 0x00000000000c1947 */ /* 0x008fea0003800000 */
[----:B------:R-:W-:-:S13]  /*1ba0*/  R2UR UR4, R22 ;  /* 0x00000000160472ca */ /* 0x000fda00000e0000 */
[----:B------:R-:W3:Y:S02]  /*1bb0*/  SYNCS.PHASECHK.TRANS64.TRYWAIT P1, [UR4+0x32450], R2 ;  /* 0x03245002ff0075a7 */ /* 0x000ee40008020144 */
[----:B---3--:R-:W-:Y:S05]  /*1bc0*/  @!P1 BRA `(.L_x_13272) ;  /* 0x000000f000609947 */ /* 0x008fea0003800000 */
.L_x_13271:
[----:B------:R-:W-:Y:S01]  /*1bd0*/  R2UR UR14, R22 ;  /* 0x00000000160e72ca */ /* 0x000fe200000e0000 */
[----:B------:R-:W-:Y:S01]  /*1be0*/  ULOP3.LUT UR10, UR36, 0x10000, URZ, 0xfc, !UPT ;  /* 0x00010000240a7892 */ /* 0x000fe2000f8efc3f */
[----:B------:R-:W-:Y:S01]  /*1bf0*/  WARPGROUP.ARRIVE ;  /* 0x00000000000079c5 */ /* 0x000fe20000000000 */
[----:B------:R-:W-:Y:S01]  /*1c00*/  UMOV UR7, 0x40000040 ;  /* 0x4000004000077882 */ /* 0x000fe20000000000 */
[----:B------:R-:W-:Y:S01]  /*1c10*/  UMOV UR9, 0x40000040 ;  /* 0x4000004000097882 */ /* 0x000fe20000000000 */
[----:B------:R-:W-:Y:S01]  /*1c20*/  UMOV UR5, UR7 ;  /* 0x0000000700057c82 */ /* 0x000fe20008000000 */
[----:B------:R-:W-:Y:S01]  /*1c30*/  IMAD.U32 R5, RZ, RZ, UR7 ;  /* 0x00000007ff057e24 */ /* 0x000fe2000f8e00ff */
[----:B------:R-:W-:Y:S01]  /*1c40*/  UIADD3 UR12, UR10, 0x400, URZ ;  /* 0x000004000a0c7890 */ /* 0x000fe2000fffe03f */
[----:B0-----:R-:W-:Y:S01]  /*1c50*/  IMAD.U32 R3, RZ, RZ, UR9 ;  /* 0x00000009ff037e24 */ /* 0x001fe2000f8e00ff */
[----:B------:R-:W-:Y:S01]  /*1c60*/  UMOV UR6, UR10 ;  /* 0x0000000a00067c82 */ /* 0x000fe20008000000 */
[----:B------:R-:W-:Y:S01]  /*1c70*/  UMOV UR13, 0x40000040 ;  /* 0x40000040000d7882 */ /* 0x000fe20000000000 */
[----:B------:R-:W-:Y:S01]  /*1c80*/  IMAD.U32 R4, RZ, RZ, UR6 ;  /* 0x00000006ff047e24 */ /* 0x000fe2000f8e00ff */
[----:B------:R-:W-:Y:S01]  /*1c90*/  UIADD3 UR16, UR10, 0x402, URZ ;  /* 0x000004020a107890 */ /* 0x000fe2000fffe03f */
[----:B------:R-:W-:Y:S01]  /*1ca0*/  LOP3.LUT R0, R73, 0xffffff80, RZ, 0xc0, !PT ;  /* 0xffffff8049007812 */ /* 0x000fe200078ec0ff */
[----:B------:R-:W-:Y:S01]  /*1cb0*/  UIADD3 UR4, UR14, 0x400, URZ ;  /* 0x000004000e047890 */ /* 0x000fe2000fffe03f */
[----:B------:R-:W-:Y:S01]  /*1cc0*/  LEA.HI R72, R72, R23, RZ, 0x2 ;  /* 0x0000001748487211 */ /* 0x000fe200078f10ff */
[----:B------:R-:W-:Y:S01]  /*1cd0*/  UMOV UR17, 0x40000040 ;  /* 0x4000004000117882 */ /* 0x000fe20000000000 */
[----:B------:R-:W-:Y:S01]  /*1ce0*/  UIADD3 UR20, UR10, 0x404, URZ ;  /* 0x000004040a147890 */ /* 0x000fe2000fffe03f */
[C---:B------:R-:W-:Y:S01]  /*1cf0*/  IMAD.IADD R0, R23.reuse, 0x1, -R0 ;  /* 0x0000000117007824 */ /* 0x040fe200078e0a00 */
[----:B------:R-:W-:Y:S01]  /*1d00*/  USHF.R.U32.HI UR4, URZ, 0x4, UR4 ;  /* 0x000000043f047899 */ /* 0x000fe20008011604 */
[----:B------:R-:W-:Y:S01]  /*1d10*/  LOP3.LUT R72, R72, 0xfffffffc, RZ, 0xc0, !PT ;  /* 0xfffffffc48487812 */ /* 0x000fe200078ec0ff */
[----:B------:R-:W-:Y:S01]  /*1d20*/  UMOV UR21, 0x40000040 ;  /* 0x4000004000157882 */ /* 0x000fe20000000000 */
[----:B------:R-:W-:Y:S01]  /*1d30*/  UIADD3 UR24, UR10, 0x406, URZ ;  /* 0x000004060a187890 */ /* 0x000fe2000fffe03f */
[----:B------:R-:W-:Y:S01]  /*1d40*/  SHF.R.S32.HI R13, RZ, 0x1f, R0 ;  /* 0x0000001fff0d7819 */ /* 0x000fe20000011400 */
[----:B------:R-:W-:Y:S01]  /*1d50*/  ULOP3.LUT UR11, UR4, 0x3fff, URZ, 0xc0, !UPT ;  /* 0x00003fff040b7892 */ /* 0x000fe2000f8ec03f */
[----:B------:R-:W-:Y:S01]  /*1d60*/  IMAD.IADD R73, R23, 0x1, -R72 ;  /* 0x0000000117497824 */ /* 0x000fe200078e0a48 */
[----:B------:R-:W-:Y:S01]  /*1d70*/  UMOV UR25, 0x40000040 ;  /* 0x4000004000197882 */ /* 0x000fe20000000000 */
[----:B------:R-:W-:Y:S01]  /*1d80*/  UMOV UR4, UR6 ;  /* 0x0000000600047c82 */ /* 0x000fe20008000000 */
[----:B------:R-:W-:Y:S01]  /*1d90*/  ULOP3.LUT UR61, UR11, 0x10000, URZ, 0xfc, !UPT ;  /* 0x000100000b3d7892 */ /* 0x000fe2000f8efc3f */
[CC--:B------:R-:W-:Y:S01]  /*1da0*/  LEA.HI R12, R13.reuse, R0.reuse, RZ, 0x2 ;  /* 0x000000000d0c7211 */ /* 0x0c0fe200078f10ff */
[----:B------:R-:W-:Y:S01]  /*1db0*/  UIADD3 UR28, UR10, 0x800, URZ ;  /* 0x000008000a1c7890 */ /* 0x000fe2000fffe03f */
[----:B------:R-:W-:Y:S01]  /*1dc0*/  LEA.HI R20, R13, R0, RZ, 0x5 ;  /* 0x000000000d147211 */ /* 0x000fe200078f28ff */
[----:B------:R-:W-:Y:S01]  /*1dd0*/  UMOV UR29, 0x40000040 ;  /* 0x40000040001d7882 */ /* 0x000fe20000000000 */
[----:B------:R-:W-:Y:S01]  /*1de0*/  UIADD3 UR32, UR10, 0x802, URZ ;  /* 0x000008020a207890 */ /* 0x000fe2000fffe03f */
[--C-:B------:R-:W-:Y:S01]  /*1df0*/  SHF.R.S32.HI R13, RZ, 0x2, R12.reuse ;  /* 0x00000002ff0d7819 */ /* 0x100fe2000001140c */
[----:B------:R-:W-:Y:S01]  /*1e00*/  UMOV UR6, UR61 ;  /* 0x0000003d00067c82 */ /* 0x000fe20008000000 */
[----:B------:R-:W-:Y:S01]  /*1e10*/  UMOV UR33, 0x40000040 ;  /* 0x4000004000217882 */ /* 0x000fe20000000000 */
[----:B------:R-:W-:Y:S01]  /*1e20*/  HGMMA.64x96x16.F32 R24, gdesc[UR4], R24, gsb0 ;  /* 0x01600000041879f0 */ /* 0x000fe20008000818 */
[----:B------:R-:W-:Y:S01]  /*1e30*/  UIADD3 UR4, UR10, 0x2, URZ ;  /* 0x000000020a047890 */ /* 0x000fe2000fffe03f */
[----:B------:R-:W-:Y:S01]  /*1e40*/  SHF.R.S32.HI R72, RZ, 0x1f, R12 ;  /* 0x0000001fff487819 */ /* 0x000fe2000001140c */
[----:B------:R-:W-:Y:S01]  /*1e50*/  UIADD3 UR6, UR61, 0x2, URZ ;  /* 0x000000023d067890 */ /* 0x000fe2000fffe03f */
[----:B------:R-:W-:Y:S01]  /*1e60*/  SHF.R.S32.HI R20, RZ, 0x5, R20 ;  /* 0x00000005ff147819 */ /* 0x000fe20000011414 */
[----:B------:R-:W-:Y:S01]  /*1e70*/  UMOV UR5, UR9 ;  /* 0x0000000900057c82 */ /* 0x000fe20008000000 */
[----:B------:R-:W-:Y:S01]  /*1e80*/  UMOV UR7, 0x40000040 ;  /* 0x4000004000077882 */ /* 0x000fe20000000000 */
[----:B------:R-:W-:Y:S01]  /*1e90*/  UMOV UR9, 0x40000040 ;  /* 0x4000004000097882 */ /* 0x000fe20000000000 */
[----:B------:R-:W-:Y:S01]  /*1ea0*/  UMOV UR8, UR4 ;  /* 0x0000000400087c82 */ /* 0x000fe20008000000 */
[----:B------:R-:W-:Y:S01]  /*1eb0*/  IMAD.U32 R15, RZ, RZ, UR9 ;  /* 0x00000009ff0f7e24 */ /* 0x000fe2000f8e00ff */
[----:B------:R-:W-:Y:S01]  /*1ec0*/  UMOV UR4, UR8 ;  /* 0x0000000800047c82 */ /* 0x000fe20008000000 */
[----:B-12---:R-:W-:Y:S01]  /*1ed0*/  IMAD.U32 R2, RZ, RZ, UR8 ;  /* 0x00000008ff027e24 */ /* 0x006fe2000f8e00ff */
[----:B------:R-:W-:Y:S01]  /*1ee0*/  UIADD3 UR36, UR10, 0x804, URZ ;  /* 0x000008040a247890 */ /* 0x000fe2000fffe03f */
[----:B------:R-:W-:Y:S01]  /*1ef0*/  LEA.HI R23, R74, R74, RZ, 0x1 ;  /* 0x0000004a4a177211 */ /* 0x000fe200078f08ff */
[----:B------:R-:W-:Y:S01]  /*1f00*/  UMOV UR37, 0x40000040 ;  /* 0x4000004000257882 */ /* 0x000fe20000000000 */
[----:B------:R-:W-:Y:S01]  /*1f10*/  UIADD3 UR40, UR10, 0x806, URZ ;  /* 0x000008060a287890 */ /* 0x000fe2000fffe03f */
[----:B------:R-:W-:Y:S01]  /*1f20*/  LEA.HI R72, R72, R13, RZ, 0x3 ;  /* 0x0000000d48487211 */ /* 0x000fe200078f18ff */
[----:B------:R-:W-:Y:S01]  /*1f30*/  UMOV UR41, 0x40000040 ;  /* 0x4000004000297882 */ /* 0x000fe20000000000 */
[----:B------:R-:W-:Y:S01]  /*1f40*/  UIADD3 UR44, UR10, 0xc00, URZ ;  /* 0x00000c000a2c7890 */ /* 0x000fe2000fffe03f */
[----:B------:R-:W-:Y:S01]  /*1f50*/  LEA R75, R20, UR38, 0x4 ;  /* 0x00000026144b7c11 */ /* 0x000fe2000f8e20ff */
[----:B------:R-:W-:Y:S01]  /*1f60*/  UMOV UR45, 0x40000040 ;  /* 0x40000040002d7882 */ /* 0x000fe20000000000 */
[----:B------:R-:W-:Y:S01]  /*1f70*/  UIADD3 UR48, UR10, 0xc02, URZ ;  /* 0x00000c020a307890 */ /* 0x000fe2000fffe03f */
[----:B------:R-:W-:Y:S01]  /*1f80*/  LOP3.LUT R23, R23, 0x3fffffe, RZ, 0xc0, !PT ;  /* 0x03fffffe17177812 */ /* 0x000fe200078ec0ff */
[----:B------:R-:W-:Y:S01]  /*1f90*/  UMOV UR49, 0x40000040 ;  /* 0x4000004000317882 */ /* 0x000fe20000000000 */
[----:B------:R-:W-:Y:S01]  /*1fa0*/  UIADD3 UR52, UR10, 0xc04, URZ ;  /* 0x00000c040a347890 */ /* 0x000fe2000fffe03f */
[----:B------:R-:W-:Y:S01]  /*1fb0*/  LOP3.LUT R72, R72, 0xfffffff8, RZ, 0xc0, !PT ;  /* 0xfffffff848487812 */ /* 0x000fe200078ec0ff */
[----:B------:R-:W-:Y:S01]  /*1fc0*/  UMOV UR53, 0x40000040 ;  /* 0x4000004000357882 */ /* 0x000fe20000000000 */
[----:B------:R-:W-:Y:S01]  /*1fd0*/  UMOV UR19, 0x40000040 ;  /* 0x4000004000137882 */ /* 0x000fe20000000000 */
[----:B------:R-:W-:Y:S01]  /*1fe0*/  LEA.HI R20, R73, R73, RZ, 0x1 ;  /* 0x0000004949147211 */ /* 0x000fe200078f08ff */
[----:B------:R-:W-:Y:S01]  /*1ff0*/  IMAD.IADD R23, R74, 0x1, -R23 ;  /* 0x000000014a177824 */ /* 0x000fe200078e0a17 */
[----:B------:R-:W-:Y:S01]  /*2000*/  IADD3 R72, R75, R13, -R72 ;  /* 0x0000000d4b487210 */ /* 0x000fe20007ffe848 */
[----:B------:R-:W0:Y:S01]  /*2010*/  S2R R76, SR_TID.X ;  /* 0x00000000004c7919 */ /* 0x000e220000002100 */
[----:B------:R-:W-:Y:S01]  /*2020*/  LOP3.LUT R20, R20, 0x1ffffffe, RZ, 0xc0, !PT ;  /* 0x1ffffffe14147812 */ /* 0x000fe200078ec0ff */
[----:B------:R-:W-:Y:S01]  /*2030*/  IMAD.U32 R190, RZ, RZ, UR14 ;  /* 0x0000000effbe7e24 */ /* 0x000fe2000f8e00ff */
[----:B------:R-:W-:Y:S01]  /*2040*/  UMOV UR15, 0x40000040 ;  /* 0x40000040000f7882 */ /* 0x000fe20000000000 */
[----:B------:R-:W-:Y:S01]  /*2050*/  IMAD R72, R23, 0x40, R72 ;  /* 0x0000004017487824 */ /* 0x000fe200078e0248 */
[----:B------:R-:W-:Y:S01]  /*2060*/  UMOV UR60, URZ ;  /* 0x0000003f003c7c82 */ /* 0x000fe20008000000 */
[----:B------:R-:W-:-:S02]  /*2070*/  IMAD.IADD R13, R73, 0x1, -R20 ;  /* 0x00000001490d7824 */ /* 0x000fc400078e0a14 */
[----:B------:R-:W-:Y:S02]  /*2080*/  IMAD.U32 R11, RZ, RZ, UR19 ;  /* 0x00000013ff0b7e24 */ /* 0x000fe4000f8e00ff */
[----:B------:R-:W-:-:S04]  /*2090*/  IMAD R13, R13, 0x8, R72 ;  /* 0x000000080d0d7824 */ /* 0x000fc800078e0248 */
[----:B------:R-:W-:Y:S01]  /*20a0*/  IMAD.MOV.U32 R20, RZ, RZ, R13 ;  /* 0x000000ffff147224 */ /* 0x000fe200078e000d */
[----:B0-----:R-:W-:Y:S01]  /*20b0*/  LOP3.LUT R76, R76, 0x7f, RZ, 0xc0, !PT ;  /* 0x0000007f4c4c7812 */ /* 0x001fe200078ec0ff */
[----:B------:R-:W-:Y:S02]  /*20c0*/  WARPGROUP.DEPBAR.LE gsb0, 0x0 ;  /* 0x00008000000079c5 */ /* 0x000fe40000010000 */
[----:B------:R-:W-:-:S06]  /*20d0*/  WARPGROUP.ARRIVE ;  /* 0x00000000000079c5 */ /* 0x000fcc0000000000 */
[----:B------:R-:W-:Y:S01]  /*20e0*/  HGMMA.64x96x16.F32 R24, gdesc[UR4], R24, gsb0 ;  /* 0x01600000041879f0 */ /* 0x000fe20008000818 */
[----:B------:R-:W-:Y:S02]  /*20f0*/  UIADD3 UR4, UR10, 0x4, URZ ;  /* 0x000000040a047890 */ /* 0x000fe4000fffe03f */
[----:B------:R-:W-:Y:S01]  /*2100*/  UIADD3 UR6, UR61, 0x4, URZ ;  /* 0x000000043d067890 */ /* 0x000fe2000fffe03f */
[----:B------:R-:W-:Y:S01]  /*2110*/  UMOV UR5, UR9 ;  /* 0x0000000900057c82 */ /* 0x000fe20008000000 */
[----:B------:R-:W-:Y:S01]  /*2120*/  UMOV UR7, 0x40000040 ;  /* 0x4000004000077882 */ /* 0x000fe20000000000 */
[----:B------:R-:W-:Y:S02]  /*2130*/  UMOV UR9, 0x40000040 ;  /* 0x4000004000097882 */ /* 0x000fe40000000000 */
[----:B------:R-:W-:Y:S02]  /*2140*/  UMOV UR8, UR4 ;  /* 0x0000000400087c82 */ /* 0x000fe40008000000 */
[----:B------:R-:W-:Y:S01]  /*2150*/  UMOV UR4, UR8 ;  /* 0x0000000800047c82 */ /* 0x000fe20008000000 */
[----:B------:R-:W-:Y:S01]  /*2160*/  IMAD.U32 R14, RZ, RZ, UR8 ;  /* 0x00000008ff0e7e24 */ /* 0x000fe2000f8e00ff */
[----:B------:R-:W-:Y:S01]  /*2170*/  UIADD3 UR8, UR10, 0x6, URZ ;  /* 0x000000060a087890 */ /* 0x000fe2000fffe03f */
        /* <DEDUP_REMOVED lines=89> */
[----:B------:R-:W-:Y:S01]  /*2710*/  UMOV UR5, UR19 ;  /* 0x0000001300057c82 */ /* 0x000fe20008000000 */
[----:B------:R-:W-:Y:S01]  /*2720*/  UMOV UR7, 0x40000040 ;  /* 0x4000004000077882 */ /* 0x000fe20000000000 */
[----:B------:R-:W-:Y:S02]  /*2730*/  ULDC UR10, c[0x0][0xa80] ;  /* 0x0002a000000a7ab9 */ /* 0x000fe40000000800 */
[----:B------:R-:W-:Y:S02]  /*2740*/  UMOV UR18, UR4 ;  /* 0x0000000400127c82 */ /* 0x000fe40008000000 */
[----:B------:R-:W-:Y:S01]  /*2750*/  UMOV UR4, UR18 ;  /* 0x0000001200047c82 */ /* 0x000fe20008000000 */
[----:B------:R-:W-:Y:S01]  /*2760*/  IMAD.U32 R10, RZ, RZ, UR18 ;  /* 0x00000012ff0a7e24 */ /* 0x000fe2000f8e00ff */
[----:B------:R-:W-:-:S02]  /*2770*/  WARPGROUP.DEPBAR.LE gsb0, 0x0 ;  /* 0x00008000000079c5 */ /* 0x000fc40000010000 */
[----:B------:R-:W-:-:S06]  /*2780*/  WARPGROUP.ARRIVE ;  /* 0x00000000000079c5 */ /* 0x000fcc0000000000 */
[----:B------:R-:W-:Y:S01]  /*2790*/  HGMMA.64x96x16.F32 R24, gdesc[UR4], R24, gsb0 ;  /* 0x01600000041879f0 */ /* 0x000fe20008000818 */
[----:B------:R-:W-:Y:S01]  /*27a0*/  ULDC UR4, c[0x0][0x448] ;  /* 0x0001120000047ab9 */ /* 0x000fe20000000800 */
[----:B------:R-:W-:Y:S01]  /*27b0*/  ULDC UR6, c[0x0][0x288] ;  /* 0x0000a20000067ab9 */ /* 0x000fe20000000800 */
[----:B------:R-:W-:Y:S01]  /*27c0*/  UISETP.NE.AND UP0, UPT, UR4, 0x1, UPT ;  /* 0x000000010400788c */ /* 0x000fe2000bf05270 */
[----:B------:R-:W-:Y:S01]  /*27d0*/  IMAD.U32 R73, RZ, RZ, UR6 ;  /* 0x00000006ff497e24 */ /* 0x000fe2000f8e00ff */
[----:B------:R-:W-:Y:S01]  /*27e0*/  ULOP3.LUT UR5, UR11, 0x3000000, URZ, 0xfc, !UPT ;  /* 0x030000000b057892 */ /* 0x000fe2000f8efc3f */
[----:B------:R-:W-:-:S03]  /*27f0*/  R2UR UR11, R200 ;  /* 0x00000000c80b72ca */ /* 0x000fc600000e0000 */
[----:B------:R-:W-:-:S03]  /*2800*/  PLOP3.LUT P1, PT, PT, PT, UP0, 0x80, 0x0 ;  /* 0x000000000000781c */ /* 0x000fc60003f2f008 */
[----:B------:R-:W-:Y:S02]  /*2810*/  UMOV UR14, UR5 ;  /* 0x00000005000e7c82 */ /* 0x000fe40008000000 */
[----:B------:R-:W-:Y:S01]  /*2820*/  @UP0 ULDC UR4, c[0x0][0x44c] ;  /* 0x0001130000040ab9 */ /* 0x000fe20000000800 */
[----:B------:R-:W-:-:S07]  /*2830*/  @UP0 ULDC UR7, c[0x0][0x450] ;  /* 0x0001140000070ab9 */ /* 0x000fce0000000800 */
[----:B------:R-:W-:Y:S01]  /*2840*/  @P1 IMAD.HI.U32 R23, R13, UR4, RZ ;  /* 0x000000040d171c27 */ /* 0x000fe2000f8e00ff */
[----:B------:R-:W-:-:S04]  /*2850*/  @UP0 ULDC UR4, c[0x0][0x450] ;  /* 0x0001140000040ab9 */ /* 0x000fc80000000800 */
[----:B------:R-:W-:Y:S01]  /*2860*/  @P1 SHF.R.U32.HI R20, RZ, UR4, R23 ;  /* 0x00000004ff141c19 */ /* 0x000fe20008011617 */
[----:B------:R-:W-:Y:S01]  /*2870*/  UIMAD UR4, UR42, -0x60, UR39 ;  /* 0xffffffa02a0478a4 */ /* 0x000fe2000f8e0227 */
[----:B------:R-:W-:-:S03]  /*2880*/  LOP3.LUT R23, R12, 0x7ffffffc, RZ, 0xc0, !PT ;  /* 0x7ffffffc0c177812 */ /* 0x000fc600078ec0ff */
[----:B------:R-:W0:Y:S01]  /*2890*/  SHFL.IDX PT, R72, R20, RZ, 0x1c1f ;  /* 0x001c1fff14487589 */ /* 0x000e2200000e0000 */
[----:B------:R-:W-:Y:S01]  /*28a0*/  UIADD3 UR4, UR4, 0x60, URZ ;  /* 0x0000006004047890 */ /* 0x000fe2000fffe03f */
[----:B------:R-:W-:Y:S02]  /*28b0*/  IMAD.IADD R23, R0, 0x1, -R23 ;  /* 0x0000000100177824 */ /* 0x000fe400078e0a17 */
[----:B------:R-:W1:Y:S03]  /*28c0*/  SHFL.IDX PT, R74, R20, 0x1, 0x1c1f ;  /* 0x003c1f00144a7f89 */ /* 0x000e6600000e0000 */
[----:B------:R-:W-:Y:S01]  /*28d0*/  IMAD.U32 R0, RZ, RZ, UR4 ;  /* 0x00000004ff007e24 */ /* 0x000fe2000f8e00ff */
[----:B------:R-:W-:-:S03]  /*28e0*/  UIADD3 UR4, UR5, 0x80, URZ ;  /* 0x0000008005047890 */ /* 0x000fc6000fffe03f */
[----:B------:R-:W-:-:S05]  /*28f0*/  IMAD R0, R23, -0x2, R0 ;  /* 0xfffffffe17007824 */ /* 0x000fca00078e0200 */
[----:B------:R-:W-:-:S04]  /*2900*/  IADD3 R73, R0, 0x1, -R73 ;  /* 0x0000000100497810 */ /* 0x000fc80007ffe849 */
[----:B0-----:R-:W-:-:S04]  /*2910*/  VIADDMNMX R72, R72, R73, R0, PT ;  /* 0x0000004948487246 */ /* 0x001fc80003800100 */
[C---:B------:R-:W-:Y:S02]  /*2920*/  ISETP.GT.AND P6, PT, R72.reuse, RZ, PT ;  /* 0x000000ff4800720c */ /* 0x040fe40003fc4270 */
[C---:B------:R-:W-:Y:S02]  /*2930*/  ISETP.GT.AND P5, PT, R72.reuse, 0x1, PT ;  /* 0x000000014800780c */ /* 0x040fe40003fa4270 */
[C---:B------:R-:W-:Y:S02]  /*2940*/  ISETP.GT.AND P3, PT, R72.reuse, 0x10, PT ;  /* 0x000000104800780c */ /* 0x040fe40003f64270 */
[C---:B------:R-:W-:Y:S02]  /*2950*/  ISETP.GT.AND P4, PT, R72.reuse, 0x8, PT ;  /* 0x000000084800780c */ /* 0x040fe40003f84270 */
[----:B------:R-:W-:Y:S02]  /*2960*/  ISETP.GT.AND P2, PT, R72, 0x9, PT ;  /* 0x000000094800780c */ /* 0x000fe40003f44270 */
[----:B-1----:R-:W-:Y:S01]  /*2970*/  VIADDMNMX R73, R74, R73, R0, PT ;  /* 0x000000494a497246 */ /* 0x002fe20003800100 */
[----:B------:R-:W-:-:S02]  /*2980*/  WARPGROUP.DEPBAR.LE gsb0, 0x0 ;  /* 0x00008000000079c5 */ /* 0x000fc40000010000 */
[----:B------:R-:W-:Y:S02]  /*2990*/  FSEL R24, R24, -INF , P6 ;  /* 0xff80000018187808 */ /* 0x000fe40003000000 */
[C---:B------:R-:W-:Y:S02]  /*29a0*/  ISETP.GT.AND P6, PT, R72.reuse, 0x11, PT ;  /* 0x000000114800780c */ /* 0x040fe40003fc4270 */
[----:B------:R-:W-:Y:S02]  /*29b0*/  FSEL R20, R25, -INF , P5 ;  /* 0xff80000019147808 */ /* 0x000fe40002800000 */
[----:B------:R-:W-:Y:S02]  /*29c0*/  ISETP.GT.AND P5, PT, R72, 0x18, PT ;  /* 0x000000184800780c */ /* 0x000fe40003fa4270 */
[----:B------:R-:W-:Y:S02]  /*29d0*/  FSEL R12, R32, -INF , P3 ;  /* 0xff800000200c7808 */ /* 0x000fe40001800000 */
[----:B------:R-:W-:-:S02]  /*29e0*/  FSEL R160, R33, -INF , P6 ;  /* 0xff80000021a07808 */ /* 0x000fc40003000000 */
[C---:B------:R-:W-:Y:S02]  /*29f0*/  ISETP.GT.AND P3, PT, R72.reuse, 0x21, PT ;  /* 0x000000214800780c */ /* 0x040fe40003f64270 */
[----:B------:R-:W-:Y:S02]  /*2a00*/  ISETP.GT.AND P6, PT, R72, 0x28, PT ;  /* 0x000000284800780c */ /* 0x000fe40003fc4270 */
[----:B------:R-:W-:Y:S02]  /*2a10*/  FSEL R28, R28, -INF , P4 ;  /* 0xff8000001c1c7808 */ /* 0x000fe40002000000 */
[----:B------:R-:W-:Y:S02]  /*2a20*/  ISETP.GT.AND P4, PT, R72, 0x19, PT ;  /* 0x000000194800780c */ /* 0x000fe40003f84270 */
[----:B------:R-:W-:Y:S02]  /*2a30*/  FSEL R165, R36, -INF , P5 ;  /* 0xff80000024a57808 */ /* 0x000fe40002800000 */
[----:B------:R-:W-:-:S02]  /*2a40*/  ISETP.GT.AND P5, PT, R72, 0x29, PT ;  /* 0x000000294800780c */ /* 0x000fc40003fa4270 */
[----:B------:R-:W-:Y:S02]  /*2a50*/  FSEL R161, R41, -INF , P3 ;  /* 0xff80000029a17808 */ /* 0x000fe40001800000 */
[----:B------:R-:W-:Y:S02]  /*2a60*/  FSEL R166, R44, -INF , P6 ;  /* 0xff8000002ca67808 */ /* 0x000fe40003000000 */
[C---:B------:R-:W-:Y:S02]  /*2a70*/  ISETP.GT.AND P3, PT, R72.reuse, 0x38, PT ;  /* 0x000000384800780c */ /* 0x040fe40003f64270 */
[----:B------:R-:W-:Y:S02]  /*2a80*/  ISETP.GT.AND P6, PT, R72, 0x39, PT ;  /* 0x000000394800780c */ /* 0x000fe40003fc4270 */
[----:B------:R-:W-:Y:S02]  /*2a90*/  FMNMX.FTZ R25, R24, R20, !PT ;  /* 0x0000001418197209 */ /* 0x000fe40007810000 */
[----:B------:R-:W-:-:S02]  /*2aa0*/  FSEL R170, R37, -INF , P4 ;  /* 0xff80000025aa7808 */ /* 0x000fc40002000000 */
[C---:B------:R-:W-:Y:S02]  /*2ab0*/  ISETP.GT.AND P4, PT, R72.reuse, 0x30, PT ;  /* 0x000000304800780c */ /* 0x040fe40003f84270 */
[----:B------:R-:W-:Y:S02]  /*2ac0*/  FSEL R171, R45, -INF , P5 ;  /* 0xff8000002dab7808 */ /* 0x000fe40002800000 */
[----:B------:R-:W-:Y:S02]  /*2ad0*/  ISETP.GT.AND P5, PT, R72, 0x40, PT ;  /* 0x000000404800780c */ /* 0x000fe40003fa4270 */
[----:B------:R-:W-:Y:S02]  /*2ae0*/  FSEL R167, R52, -INF , P3 ;  /* 0xff80000034a77808 */ /* 0x000fe40001800000 */
[----:B------:R-:W-:Y:S02]  /*2af0*/  FSEL R172, R53, -INF , P6 ;  /* 0xff80000035ac7808 */ /* 0x000fe40003000000 */
[----:B------:R-:W-:-:S02]  /*2b00*/  FSEL R74, R29, -INF , P2 ;  /* 0xff8000001d4a7808 */ /* 0x000fc40001000000 */
[C---:B------:R-:W-:Y:S02]  /*2b10*/  ISETP.GT.AND P3, PT, R72.reuse, 0x49, PT ;  /* 0x000000494800780c */ /* 0x040fe40003f64270 */
[----:B------:R-:W-:Y:S02]  /*2b20*/  ISETP.GT.AND P6, PT, R72, 0x50, PT ;  /* 0x000000504800780c */ /* 0x000fe40003fc4270 */
[----:B------:R-:W-:Y:S02]  /*2b30*/  FMNMX.FTZ R25, R28, R25, !PT ;  /* 0x000000191c197209 */ /* 0x000fe40007810000 */
[----:B------:R-:W-:Y:S02]  /*2b40*/  FSEL R158, R48, -INF , P4 ;  /* 0xff800000309e7808 */ /* 0x000fe40002000000 */
[----:B------:R-:W-:Y:S02]  /*2b50*/  ISETP.GT.AND P4, PT, R72, 0x41, PT ;  /* 0x000000414800780c */ /* 0x000fe40003f84270 */
[----:B------:R-:W-:-:S02]  /*2b60*/  FSEL R159, R56, -INF , P5 ;  /* 0xff800000389f7808 */ /* 0x000fc40002800000 */
[----:B------:R-:W-:Y:S02]  /*2b70*/  ISETP.GT.AND P5, PT, R72, 0x51, PT ;  /* 0x000000514800780c */ /* 0x000fe40003fa4270 */
[----:B------:R-:W-:Y:S02]  /*2b80*/  FSEL R173, R61, -INF , P3 ;  /* 0xff8000003dad7808 */ /* 0x000fe40001800000 */
[----:B------:R-:W-:Y:S02]  /*2b90*/  FSEL R0, R64, -INF , P6 ;  /* 0xff80000040007808 */ /* 0x000fe40003000000 */
[----:B------:R-:W-:Y:S02]  /*2ba0*/  FMNMX.FTZ R25, R74, R25, !PT ;  /* 0x000000194a197209 */ /* 0x000fe40007810000 */
[C---:B------:R-:W-:Y:S02]  /*2bb0*/  ISETP.GT.AND P3, PT, R73.reuse, RZ, PT ;  /* 0x000000ff4900720c */ /* 0x040fe40003f64270 */
[----:B------:R-:W-:-:S02]  /*2bc0*/  ISETP.GT.AND P6, PT, R73, 0x1, PT ;  /* 0x000000014900780c */ /* 0x000fc40003fc4270 */
[----:B------:R-:W-:Y:S02]  /*2bd0*/  FSEL R163, R57, -INF , P4 ;  /* 0xff80000039a37808 */ /* 0x000fe40002000000 */
[----:B------:R-:W-:Y:S02]  /*2be0*/  ISETP.GT.AND P4, PT, R72, 0x58, PT ;  /* 0x000000584800780c */ /* 0x000fe40003f84270 */
[----:B------:R-:W-:Y:S02]  /*2bf0*/  FSEL R164, R65, -INF , P5 ;  /* 0xff80000041a47808 */ /* 0x000fe40002800000 */
[----:B------:R-:W-:Y:S02]  /*2c00*/  FMNMX.FTZ R29, R12, R25, !PT ;  /* 0x000000190c1d7209 */ /* 0x000fe40007810000 */
[----:B------:R-:W-:Y:S02]  /*2c10*/  ISETP.GT.AND P5, PT, R73, 0x8, PT ;  /* 0x000000084900780c */ /* 0x000fe40003fa4270 */
[----:B------:R-:W-:-:S02]  /*2c20*/  FSEL R25, R26, -INF , P3 ;  /* 0xff8000001a197808 */ /* 0x000fc40001800000 */
[----:B------:R-:W-:Y:S02]  /*2c30*/  FSEL R27, R27, -INF , P6 ;  /* 0xff8000001b1b7808 */ /* 0x000fe40003000000 */
        /* <DEDUP_REMOVED lines=18> */
[----:B------:R-:W-:Y:S02]  /*2d60*/  FMNMX.FTZ R30, R157, R30, !PT ;  /* 0x0000001e9d1e7209 */ /* 0x000fe40007810000 */
[----:B------:R-:W-:Y:S02]  /*2d70*/  ISETP.GT.AND P3, PT, R73, 0x19, PT ;  /* 0x000000194900780c */ /* 0x000fe40003f64270 */
[----:B------:R-:W-:Y:S02]  /*2d80*/  FSEL R213, R38, -INF , P4 ;  /* 0xff80000026d57808 */ /* 0x000fe40002000000 */
[----:B------:R-:W-:Y:S02]  /*2d90*/  FMNMX.FTZ R26, R211, R26, !PT ;  /* 0x0000001ad31a7209 */ /* 0x000fe40007810000 */
[----:B------:R-:W-:-:S02]  /*2da0*/  FMNMX.FTZ R33, R161, R30, !PT ;  /* 0x0000001ea1217209 */ /* 0x000fc40007810000 */
[----:B------:R-:W-:Y:S02]  /*2db0*/  ISETP.GT.AND P5, PT, R73, 0x20, PT ;  /* 0x000000204900780c */ /* 0x000fe40003fa4270 */
[----:B------:R-:W-:Y:S02]  /*2dc0*/  FSEL R215, R39, -INF , P3 ;  /* 0xff80000027d77808 */ /* 0x000fe40001800000 */
[----:B------:R-:W-:Y:S02]  /*2dd0*/  FMNMX.FTZ R26, R213, R26, !PT ;  /* 0x0000001ad51a7209 */ /* 0x000fe40007810000 */
        /* <DEDUP_REMOVED lines=32> */
[----:B------:R-:W-:-:S02]  /*2fe0*/  ISETP.GT.AND P2, PT, R72, 0x48, PT ;  /* 0x000000484800780c */ /* 0x000fc40003f44270 */
        /* <DEDUP_REMOVED lines=50> */
[--C-:B------:R-:W-:Y:S01]  /*3310*/  FFMA.FTZ R178, R28, UR10, -R199.reuse ;  /* 0x0000000a1cb27c23 */ /* 0x100fe200080108c7 */
[----:B------:R-:W-:Y:S01]  /*3320*/  FSEL R204, R204, RZ, P2 ;  /* 0x000000ffcccc7208 */ /* 0x000fe20001000000 */
[--C-:B------:R-:W-:Y:S01]  /*3330*/  FFMA.FTZ R179, R74, UR10, -R199.reuse ;  /* 0x0000000a4ab37c23 */ /* 0x100fe200080108c7 */
[----:B------:R-:W-:Y:S01]  /*3340*/  ISETP.NE.AND P2, PT, R76, RZ, PT ;  /* 0x000000ff4c00720c */ /* 0x000fe20003f45270 */
[----:B------:R-:W-:Y:S01]  /*3350*/  MUFU.EX2 R175, R175 ;  /* 0x000000af00af7308 */ /* 0x000fe20000000800 */
[----:B------:R-:W0:Y:S01]  /*3360*/  S2R R76, SR_TID.X ;  /* 0x00000000004c7919 */ /* 0x000e220000002100 */
        /* <DEDUP_REMOVED lines=8> */
[----:B------:R-:W-:Y:S01]  /*33f0*/  FFMA.FTZ R170, R211, UR10, -R204 ;  /* 0x0000000ad3aa7c23 */ /* 0x000fe200080108cc */
[----:B------:R-:W-:Y:S01]  /*3400*/  FFMA.FTZ R12, R12, UR10, -R199 ;  /* 0x0000000a0c0c7c23 */ /* 0x000fe200080108c7 */
[----:B------:R-:W-:-:S02]  /*3410*/  @!P2 VIADD R20, R190, 0x32440 ;  /* 0x00032440be14a836 */ /* 0x000fc40000000000 */
[--C-:B------:R-:W-:Y:S01]  /*3420*/  FFMA.FTZ R165, R217, UR10, -R204.reuse ;  /* 0x0000000ad9a57c23 */ /* 0x100fe200080108cc */
[--C-:B------:R-:W-:Y:S01]  /*3430*/  FFMA.FTZ R206, R213, UR10, -R204.reuse ;  /* 0x0000000ad5ce7c23 */ /* 0x100fe200080108cc */
[----:B------:R-:W-:Y:S01]  /*3440*/  FFMA.FTZ R211, R215, UR10, -R204 ;  /* 0x0000000ad7d37c23 */ /* 0x000fe200080108cc */
[----:B------:R-:W-:Y:S01]  /*3450*/  MUFU.EX2 R178, R178 ;  /* 0x000000b200b27308 */ /* 0x000fe20000000800 */
[----:B------:R-:W-:Y:S01]  /*3460*/  @!P2 PRMT R20, RZ, 0x654, R20 ;  /* 0x00000654ff14a816 */ /* 0x000fe20000000014 */
[--C-:B------:R-:W-:Y:S01]  /*3470*/  FFMA.FTZ R208, R161, UR10, -R199.reuse ;  /* 0x0000000aa1d07c23 */ /* 0x100fe200080108c7 */
[--C-:B------:R-:W-:Y:S01]  /*3480*/  FFMA.FTZ R161, R166, UR10, -R199.reuse ;  /* 0x0000000aa6a17c23 */ /* 0x100fe200080108c7 */
[--C-:B------:R-:W-:Y:S01]  /*3490*/  FFMA.FTZ R166, R171, UR10, -R199.reuse ;  /* 0x0000000aaba67c23 */ /* 0x100fe200080108c7 */
[--C-:B------:R-:W-:Y:S01]  /*34a0*/  FFMA.FTZ R171, R180, UR10, -R204.reuse ;  /* 0x0000000ab4ab7c23 */ /* 0x100fe200080108cc */
[--C-:B------:R-:W-:Y:S01]  /*34b0*/  FFMA.FTZ R180, R185, UR10, -R204.reuse ;  /* 0x0000000ab9b47c23 */ /* 0x100fe200080108cc */
[--C-:B------:R-:W-:Y:S01]  /*34c0*/  FFMA.FTZ R157, R157, UR10, -R199.reuse ;  /* 0x0000000a9d9d7c23 */ /* 0x100fe200080108c7 */
[----:B------:R-:W2:Y:S01]  /*34d0*/  MUFU.EX2 R179, R179 ;  /* 0x000000b300b37308 */ /* 0x000ea20000000800 */
[----:B-1----:R-:W-:Y:S01]  /*34e0*/  F2FP.F16.F32.PACK_AB R152, R175, R176 ;  /* 0x000000b0af98723e */ /* 0x002fe200000000ff */
[--C-:B------:R-:W-:Y:S01]  /*34f0*/  FFMA.FTZ R185, R191, UR10, -R204.reuse ;  /* 0x0000000abfb97c23 */ /* 0x100fe200080108cc */
[--C-:B------:R-:W-:Y:S01]  /*3500*/  FFMA.FTZ R194, R194, UR10, -R204.reuse ;  /* 0x0000000ac2c27c23 */ /* 0x100fe200080108cc */
[--C-:B------:R-:W-:Y:S01]  /*3510*/  FFMA.FTZ R191, R162, UR10, -R199.reuse ;  /* 0x0000000aa2bf7c23 */ /* 0x100fe200080108c7 */
[--C-:B------:R-:W-:Y:S01]  /*3520*/  FFMA.FTZ R162, R167, UR10, -R199.reuse ;  /* 0x0000000aa7a27c23 */ /* 0x100fe200080108c7 */
[--C-:B------:R-:W-:Y:S01]  /*3530*/  FFMA.FTZ R167, R172, UR10, -R199.reuse ;  /* 0x0000000aaca77c23 */ /* 0x100fe200080108c7 */
[----:B------:R-:W-:Y:S01]  /*3540*/  FFMA.FTZ R172, R181, UR10, -R204 ;  /* 0x0000000ab5ac7c23 */ /* 0x000fe200080108cc */
[----:B------:R-:W-:Y:S01]  /*3550*/  MUFU.EX2 R177, R177 ;  /* 0x000000b100b17308 */ /* 0x000fe20000000800 */
[----:B0-----:R-:W-:Y:S01]  /*3560*/  SHF.R.U32.HI R76, RZ, 0x7, R76 ;  /* 0x00000007ff4c7819 */ /* 0x001fe2000001164c */
[--C-:B------:R-:W-:Y:S01]  /*3570*/  FFMA.FTZ R181, R186, UR10, -R204.reuse ;  /* 0x0000000abab57c23 */ /* 0x100fe200080108cc */
[--C-:B------:R-:W-:Y:S01]  /*3580*/  FFMA.FTZ R158, R158, UR10, -R199.reuse ;  /* 0x0000000a9e9e7c23 */ /* 0x100fe200080108c7 */
[--C-:B------:R-:W-:Y:S01]  /*3590*/  FFMA.FTZ R186, R192, UR10, -R204.reuse ;  /* 0x0000000ac0ba7c23 */ /* 0x100fe200080108cc */
[----:B------:R-:W-:Y:S01]  /*35a0*/  IADD3 R202, -R76, 0xb, RZ ;  /* 0x0000000b4cca7810 */ /* 0x000fe20007ffe1ff */
[--C-:B------:R-:W-:Y:S01]  /*35b0*/  FFMA.FTZ R195, R195, UR10, -R204.reuse ;  /* 0x0000000ac3c37c23 */ /* 0x100fe200080108cc */
[--C-:B------:R-:W-:Y:S01]  /*35c0*/  FFMA.FTZ R192, R163, UR10, -R199.reuse ;  /* 0x0000000aa3c07c23 */ /* 0x100fe200080108c7 */
[----:B------:R-:W0:Y:S01]  /*35d0*/  MUFU.EX2 R188, R188 ;  /* 0x000000bc00bc7308 */ /* 0x000e220000000800 */
[----:B--2---:R-:W-:Y:S01]  /*35e0*/  F2FP.F16.F32.PACK_AB R154, R179, R178 ;  /* 0x000000b2b39a723e */ /* 0x004fe200000000ff */
[----:B------:R1:W-:Y:S06]  /*35f0*/  BAR.ARV R202, 0x100 ;  /* 0x000400ca0000751d */ /* 0x0003ec0000002000 */
[----:B------:R2:W-:Y:S01]  /*3600*/  @!P2 SYNCS.ARRIVE.TRANS64.RED.A1T0 RZ, [R20+URZ], RZ ;  /* 0x000000ff14ffa9a7 */ /* 0x0005e2000810043f */
        /* <DEDUP_REMOVED lines=12> */
[--C-:B------:R-:W-:Y:S01]  /*36d0*/  FFMA.FTZ R169, R174, UR10, -R199.reuse ;  /* 0x0000000aaea97c23 */ /* 0x100fe200080108c7 */
[--C-:B------:R-:W-:Y:S01]  /*36e0*/  FFMA.FTZ R174, R189, UR10, -R204.reuse ;  /* 0x0000000abdae7c23 */ /* 0x100fe200080108cc */
[--C-:B------:R-:W-:Y:S01]  /*36f0*/  FFMA.FTZ R189, R193, UR10, -R204.reuse ;  /* 0x0000000ac1bd7c23 */ /* 0x100fe200080108cc */
[----:B------:R-:W-:Y:S01]  /*3700*/  FFMA.FTZ R0, R0, UR10, -R199 ;  /* 0x0000000a00007c23 */ /* 0x000fe200080108c7 */
[----:B------:R-:W-:Y:S01]  /*3710*/  MUFU.EX2 R12, R12 ;  /* 0x0000000c000c7308 */ /* 0x000fe20000000800 */
[--C-:B------:R-:W-:Y:S01]  /*3720*/  FFMA.FTZ R193, R197, UR10, -R204.reuse ;  /* 0x0000000ac5c17c23 */ /* 0x100fe200080108cc */
[----:B------:R-:W-:Y:S01]  /*3730*/  FFMA.FTZ R198, R205, UR10, -R204 ;  /* 0x0000000acdc67c23 */ /* 0x000fe200080108cc */
[----:B------:R-:W-:Y:S01]  /*3740*/  FADD.FTZ R175, R176, R175 ;  /* 0x000000afb0af7221 */ /* 0x000fe20000010000 */
[----:B------:R-:W-:Y:S01]  /*3750*/  FADD.FTZ R188, R177, R188 ;  /* 0x000000bcb1bc7221 */ /* 0x000fe20000010000 */
[----:B--2---:R-:W-:-:S02]  /*3760*/  IMAD.U32 R20, RZ, RZ, UR5 ;  /* 0x00000005ff147e24 */ /* 0x004fc4000f8e00ff */
[----:B------:R-:W-:Y:S01]  /*3770*/  FADD.FTZ R178, R178, R175 ;  /* 0x000000afb2b27221 */ /* 0x000fe20000010000 */
[----:B------:R-:W0:Y:S01]  /*3780*/  MUFU.EX2 R207, R207 ;  /* 0x000000cf00cf7308 */ /* 0x000e220000000800 */
[----:B---3--:R-:W-:Y:S01]  /*3790*/  F2FP.F16.F32.PACK_AB R155, R184, R183 ;  /* 0x000000b7b89b723e */ /* 0x008fe200000000ff */
[----:B------:R1:W-:Y:S01]  /*37a0*/  BAR.SYNC.DEFER_BLOCKING R203, 0x100 ;  /* 0x000400cb0000751d */ /* 0x0003e20000010000 */
[----:B------:R-:W-:Y:S01]  /*37b0*/  FADD.FTZ R183, R183, R188 ;  /* 0x000000bcb7b77221 */ /* 0x000fe20000010000 */
[----:B------:R-:W-:Y:S01]  /*37c0*/  FADD.FTZ R179, R179, R178 ;  /* 0x000000b2b3b37221 */ /* 0x000fe20000010000 */
[----:B------:R-:W-:Y:S02]  /*37d0*/  @!P2 VIADD R190, R190, 0x32460 ;  /* 0x00032460bebea836 */ /* 0x000fe40000000000 */
[----:B------:R-:W-:Y:S01]  /*37e0*/  FADD.FTZ R184, R184, R183 ;  /* 0x000000b7b8b87221 */ /* 0x000fe20000010000 */
[----:B------:R-:W-:Y:S02]  /*37f0*/  MUFU.EX2 R160, R160 ;  /* 0x000000a000a07308 */ /* 0x000fe40000000800 */
[----:B------:R-:W-:-:S06]  /*3800*/  @!P2 PRMT R190, RZ, 0x654, R190 ;  /* 0x00000654ffbea816 */ /* 0x000fcc00000000be */
[----:B------:R-:W-:Y:S08]  /*3810*/  MUFU.EX2 R209, R209 ;  /* 0x000000d100d17308 */ /* 0x000ff00000000800 */
[----:B------:R-:W-:Y:S01]  /*3820*/  MUFU.EX2 R165, R165 ;  /* 0x000000a500a57308 */ /* 0x000fe20000000800 */
[----:B------:R-:W-:-:S06]  /*3830*/  WARPGROUP.ARRIVE ;  /* 0x00000000000079c5 */ /* 0x000fcc0000000000 */
[----:B------:R-:W-:Y:S01]  /*3840*/  HGMMA.64x256x16.F32 R24, R152, gdesc[UR12].tnspB, RZ, !UPT, gsb0 ;  /* 0x43e0000c98187df0 */ /* 0x000fe2000c0008ff */
[----:B------:R-:W2:Y:S01]  /*3850*/  MUFU.EX2 R170, R170 ;  /* 0x000000aa00aa7308 */ /* 0x000ea20000000800 */
[----:B------:R-:W-:Y:S01]  /*3860*/  UMOV UR14, UR4 ;  /* 0x00000004000e7c82 */ /* 0x000fe20008000000 */
[----:B------:R-:W-:Y:S01]  /*3870*/  UMOV UR15, 0x40000040 ;  /* 0x40000040000f7882 */ /* 0x000fe20000000000 */
[----:B------:R-:W-:-:S05]  /*3880*/  UIADD3 UR4, UR5, 0x100, URZ ;  /* 0x0000010005047890 */ /* 0x000fca000fffe03f */
        /* <DEDUP_REMOVED lines=48> */
[----:B------:R-:W-:Y:S01]  /*3b90*/  UMOV UR14, UR4 ;  /* 0x00000004000e7c82 */ /* 0x000fe20008000000 */
[----:B------:R-:W-:Y:S01]  /*3ba0*/  UMOV UR15, 0x40000040 ;  /* 0x40000040000f7882 */ /* 0x000fe20000000000 */
[----:B------:R-:W-:Y:S01]  /*3bb0*/  UIADD3 UR4, UR5, 0x180, URZ ;  /* 0x0000018005047890 */ /* 0x000fe2000fffe03f */
        /* <DEDUP_REMOVED lines=14> */
[----:B------:R-:W-:-:S06]  /*3ca0*/  FADD.FTZ R185, R194, R185 ;  /* 0x000000b9c2b97221 */ /* 0x000fcc0000010000 */
[----:B------:R-:W-:Y:S01]  /*3cb0*/  HGMMA.64x256x16.F32 R24, R152, gdesc[UR12].tnspB, R24, gsb0 ;  /* 0x43e0000c98187df0 */ /* 0x000fe20008000818 */
[----:B------:R-:W-:Y:S01]  /*3cc0*/  UMOV UR14, UR4 ;  /* 0x00000004000e7c82 */ /* 0x000fe20008000000 */
[----:B------:R-:W-:Y:S01]  /*3cd0*/  UMOV UR15, 0x40000040 ;  /* 0x40000040000f7882 */ /* 0x000fe20000000000 */
[----:B------:R-:W-:Y:S01]  /*3ce0*/  UIADD3 UR4, UR5, 0x200, URZ ;  /* 0x0000020005047890 */ /* 0x000fe2000fffe03f */
        /* <DEDUP_REMOVED lines=13> */
[----:B------:R-:W-:-:S07]  /*3dc0*/  FADD.FTZ R186, R195, R186 ;  /* 0x000000bac3ba7221 */ /* 0x000fce0000010000 */
        /* <DEDUP_REMOVED lines=21> */
[----:B------:R-:W-:Y:S02]  /*3f20*/  @UP0 ULDC UR4, c[0x0][0x44c] ;  /* 0x0001130000040ab9 */ /* 0x000fe40000000800 */
[----:B------:R-:W-:-:S04]  /*3f30*/  UIMAD.WIDE.U32 UR4, UR38, UR4, URZ ;  /* 0x00000004260472a5 */ /* 0x000fc8000f8e003f */
[----:B------:R-:W-:Y:S02]  /*3f40*/  @UP0 USHF.R.U32.HI UR38, URZ, UR7, UR5 ;  /* 0x000000073f260299 */ /* 0x000fe40008011605 */
[----:B------:R-:W-:Y:S02]  /*3f50*/  UIADD3 UR7, UR42, -0x2, URZ ;  /* 0xfffffffe2a077890 */ /* 0x000fe4000fffe03f */
[----:B------:R-:W-:-:S04]  /*3f60*/  UIADD3 UR4, UR38, -UR6, UR39 ;  /* 0x8000000626047290 */ /* 0x000fc8000fffe027 */
[----:B------:R-:W-:-:S04]  /*3f70*/  UIMAD.WIDE UR4, UR4, 0x2aaaaaab, URZ ;  /* 0x2aaaaaab040478a5 */ /* 0x000fc8000f8e023f */
[----:B------:R-:W-:-:S04]  /*3f80*/  USHF.R.U32.HI UR4, URZ, 0x1f, UR5 ;  /* 0x0000001f3f047899 */ /* 0x000fc80008011605 */
[----:B------:R-:W-:-:S04]  /*3f90*/  ULEA.HI.SX32 UR4, UR5, UR4, 0x1c ;  /* 0x0000000405047291 */ /* 0x000fc8000f8fe23f */
[----:B------:R-:W-:-:S04]  /*3fa0*/  UISETP.LT.AND UP1, UPT, UR11, UR4, UPT ;  /* 0x000000040b00728c */ /* 0x000fc8000bf21270 */
[----:B------:R-:W-:-:S03]  /*3fb0*/  USEL UR56, UR11, UR4, !UP1 ;  /* 0x000000040b387287 */ /* 0x000fc6000c800000 */
[----:B------:R-:W-:Y:S01]  /*3fc0*/  UMOV UR4, URZ ;  /* 0x0000003f00047c82 */ /* 0x000fe20008000000 */
[----:B------:R-:W-:-:S06]  /*3fd0*/  UISETP.GE.AND UP1, UPT, UR7, UR56, UPT ;  /* 0x000000380700728c */ /* 0x000fcc000bf26270 */
[----:B------:R-:W-:Y:S01]  /*3fe0*/  PLOP3.LUT P3, PT, PT, PT, UP1, 0x80, 0x0 ;  /* 0x000000000000781c */ /* 0x000fe20003f6f018 */
[----:B------:R-:W-:Y:S02]  /*3ff0*/  WARPGROUP.DEPBAR.LE gsb0, 0x0 ;  /* 0x00008000000079c5 */ /* 0x000fe40000010000 */
[----:B------:R-:W-:Y:S01]  /*4000*/  F2FP.F16.F32.PACK_AB R152, R213, R0 ;  /* 0x00000000d598723e */ /* 0x000fe200000000ff */
[----:B------:R-:W-:Y:S01]  /*4010*/  FADD.FTZ R0, R0, R163 ;  /* 0x000000a300007221 */ /* 0x000fe20000010000 */
[----:B------:R-:W-:Y:S01]  /*4020*/  F2FP.F16.F32.PACK_AB R153, R189, R174 ;  /* 0x000000aebd99723e */ /* 0x000fe200000000ff */
        /* <DEDUP_REMOVED lines=14> */
[----:B------:R-:W-:Y:S01]  /*4110*/  IMAD.MOV.U32 R205, RZ, RZ, R156 ;  /* 0x000000ffffcd7224 */ /* 0x000fe200078e009c */
[----:B------:R-:W-:Y:S01]  /*4120*/  UMOV UR60, URZ ;  /* 0x0000003f003c7c82 */ /* 0x000fe20008000000 */
[----:B------:R-:W-:Y:S01]  /*4130*/  IMAD.MOV.U32 R204, RZ, RZ, R201 ;  /* 0x000000ffffcc7224 */ /* 0x000fe200078e00c9 */
[----:B------:R-:W-:-:S06]  /*4140*/  UMOV UR4, URZ ;  /* 0x0000003f00047c82 */ /* 0x000fcc0008000000 */
.L_x_13282:
[----:B------:R-:W-:-:S04]  /*4150*/  UIADD3 UR4, UR4, 0x1, URZ ;  /* 0x0000000104047890 */ /* 0x000fc8000fffe03f */
[----:B------:R-:W-:-:S04]  /*4160*/  UISETP.NE.AND UP1, UPT, UR4, 0x2, UPT ;  /* 0x000000020400788c */ /* 0x000fc8000bf25270 */
[----:B------:R-:W-:Y:S02]  /*4170*/  USEL UR5, URZ, 0x1, UP1 ;  /* 0x000000013f057887 */ /* 0x000fe40008800000 */
[----:B------:R-:W-:Y:S02]  /*4180*/  USEL UR4, UR4, URZ, UP1 ;  /* 0x0000003f04047287 */ /* 0x000fe40008800000 */
[----:B------:R-:W-:Y:S01]  /*4190*/  ULOP3.LUT UR60, UR60, UR5, URZ, 0x3c, !UPT ;  /* 0x000000053c3c7292 */ /* 0x000fe2000f8e3c3f */
[----:B-1----:R-:W-:Y:S11]  /*41a0*/  @!P0 BRA `(.L_x_13274) ;  /* 0x0000000000048947 */ /* 0x002ff60003800000 */
[----:B------:R-:W-:Y:S01]  /*41b0*/  BPT.TRAP 0x1 ;  /* 0x000000040000795c */ /* 0x000fe20000300000 */
.L_x_13274:
[----:B------:R-:W-:Y:S01]  /*41c0*/  R2UR UR5, R22 ;  /* 0x00000000160572ca */ /* 0x000fe200000e0000 */
[----:B------:R-:W-:-:S05]  /*41d0*/  IMAD.U32 R201, RZ, RZ, UR60 ;  /* 0x0000003cffc97e24 */ /* 0x000fca000f8e00ff */
[----:B------:R-:W-:-:S07]  /*41e0*/  SHF.L.U32 R201, R201, 0x1f, RZ ;  /* 0x0000001fc9c97819 */ /* 0x000fce00000006ff */
[----:B------:R-:W-:-:S09]  /*41f0*/  ULEA UR5, UR4, UR5, 0x3 ;  /* 0x0000000504057291 */ /* 0x000fd2000f8e183f */
[----:B------:R1:W2:Y:S01]  /*4200*/  SYNCS.PHASECHK.TRANS64.TRYWAIT P3, [UR5+0x32430], R201 ;  /* 0x032430c9ff0075a7 */ /* 0x0002a20008060145 */
[----:B------:R-:W-:Y:S05]  /*4210*/  @!P0 BRA `(.L_x_13275) ;  /* 0x0000000000048947 */ /* 0x000fea0003800000 */
[----:B------:R-:W-:Y:S01]  /*4220*/  BPT.TRAP 0x1 ;  /* 0x000000040000795c */ /* 0x000fe20000300000 */
.L_x_13275:
[----:B--2---:R-:W-:Y:S05]  /*4230*/  @P3 BRA `(.L_x_13276) ;  /* 0x0000000000083947 */ /* 0x004fea0003800000 */
[----:B------:R-:W2:Y:S02]  /*4240*/  SYNCS.PHASECHK.TRANS64.TRYWAIT P3, [UR5+0x32430], R201 ;  /* 0x032430c9ff0075a7 */ /* 0x000ea40008060145 */
[----:B--2---:R-:W-:Y:S05]  /*4250*/  @!P3 BRA `(.L_x_13277) ;  /* 0x000000c800d8b947 */ /* 0x004fea0003800000 */
.L_x_13276:
[----:B------:R-:W-:Y:S01]  /*4260*/  R2UR UR6, R21 ;  /* 0x00000000150672ca */ /* 0x000fe200000e0000 */
[----:B0-2---:R-:W-:Y:S01]  /*4270*/  WARPGROUP.ARRIVE ;  /* 0x00000000000079c5 */ /* 0x005fe20000000000 */
        /* <DEDUP_REMOVED lines=49> */
.L_x_13278:
[----:B------:R0:W2:Y:S01]  /*4590*/  SYNCS.PHASECHK.TRANS64.TRYWAIT P3, [UR5+0x32450], R201 ;  /* 0x032450c9ff0075a7 */ /* 0x0000a20008060145 */
[----:B------:R-:W-:Y:S05]  /*45a0*/  @!P0 BRA `(.L_x_13279) ;  /* 0x0000000000048947 */ /* 0x000fea0003800000 */
[----:B------:R-:W-:Y:S01]  /*45b0*/  BPT.TRAP 0x1 ;  /* 0x000000040000795c */ /* 0x000fe20000300000 */
.L_x_13279:
[----:B--2---:R-:W-:Y:S05]  /*45c0*/  @P3 BRA `(.L_x_13280) ;  /* 0x0000000000083947 */ /* 0x004fea0003800000 */
[----:B------:R-:W2:Y:S02]  /*45d0*/  SYNCS.PHASECHK.TRANS64.TRYWAIT P3, [UR5+0x32450], R201 ;  /* 0x032450c9ff0075a7 */ /* 0x000ea40008060145 */
[----:B--2---:R-:W-:Y:S05]  /*45e0*/  @!P3 BRA `(.L_x_13281) ;  /* 0x000000c8000cb947 */ /* 0x004fea0003800000 */
.L_x_13280:
[----:B012---:R-:W-:Y:S01]  /*45f0*/  MOV R201, UR49 ;  /* 0x0000003100c97c02 */ /* 0x007fe20008000f00 */
[----:B------:R-:W-:Y:S01]  /*4600*/  UIMAD UR6, UR4, 0xc00, UR61 ;  /* 0x00000c00040678a4 */ /* 0x000fe2000f8e023d */
[----:B------:R-:W-:Y:S01]  /*4610*/  MOV R202, UR48 ;  /* 0x0000003000ca7c02 */ /* 0x000fe20008000f00 */
[----:B------:R-:W-:Y:S01]  /*4620*/  WARPGROUP.ARRIVE ;  /* 0x00000000000079c5 */ /* 0x000fe20000000000 */
[----:B------:R-:W-:Y:S01]  /*4630*/  R2UR UR48, R4 ;  /* 0x00000000043072ca */ /* 0x000fe200000e0000 */
[----:B------:R-:W-:Y:S01]  /*4640*/  UMOV UR51, 0x40000040 ;  /* 0x4000004000337882 */ /* 0x000fe20000000000 */
[----:B------:R-:W-:Y:S01]  /*4650*/  R2UR UR49, R5 ;  /* 0x00000000053172ca */ /* 0x000fe200000e0000 */
[----:B------:R-:W-:Y:S01]  /*4660*/  UIADD3 UR10, UR6, 0x2, URZ ;  /* 0x00000002060a7890 */ /* 0x000fe2000fffe03f */
[----:B------:R-:W-:Y:S01]  /*4670*/  MOV R206, UR53 ;  /* 0x0000003500ce7c02 */ /* 0x000fe20008000f00 */
[----:B------:R-:W-:Y:S01]  /*4680*/  UMOV UR50, UR6 ;  /* 0x0000000600327c82 */ /* 0x000fe20008000000 */
[----:B------:R-:W-:Y:S01]  /*4690*/  MOV R207, UR52 ;  /* 0x0000003400cf7c02 */ /* 0x000fe20008000f00 */
[----:B------:R-:W-:Y:S01]  /*46a0*/  UMOV UR55, 0x40000040 ;  /* 0x4000004000377882 */ /* 0x000fe20000000000 */
[----:B------:R-:W-:Y:S01]  /*46b0*/  R2UR UR52, R2 ;  /* 0x00000000023472ca */ /* 0x000fe200000e0000 */
[----:B------:R-:W-:Y:S01]  /*46c0*/  UMOV UR59, 0x40000040 ;  /* 0x40000040003b7882 */ /* 0x000fe20000000000 */
[----:B------:R-:W-:Y:S01]  /*46d0*/  R2UR UR53, R3 ;  /* 0x00000000033572ca */ /* 0x000fe200000e0000 */
[----:B------:R-:W-:Y:S01]  /*46e0*/  UMOV UR54, UR10 ;  /* 0x0000000a00367c82 */ /* 0x000fe20008000000 */
[----:B------:R-:W-:Y:S01]  /*46f0*/  MOV R208, UR57 ;  /* 0x0000003900d07c02 */ /* 0x000fe20008000f00 */
[----:B------:R-:W-:Y:S01]  /*4700*/  UIADD3 UR10, UR6, 0x4, URZ ;  /* 0x00000004060a7890 */ /* 0x000fe2000fffe03f */
[----:B------:R-:W-:Y:S01]  /*4710*/  MOV R209, UR56 ;  /* 0x0000003800d17c02 */ /* 0x000fe20008000f00 */
[----:B------:R-:W-:Y:S01]  /*4720*/  HGMMA.64x96x16.F32 R152, gdesc[UR48], R152, gsb0 ;  /* 0x01600000309879f0 */ /* 0x000fe20008000898 */
[----:B------:R-:W-:Y:S01]  /*4730*/  R2UR UR56, R14 ;  /* 0x000000000e3872ca */ /* 0x000fe200000e0000 */
[----:B------:R-:W-:Y:S01]  /*4740*/  UMOV UR11, 0x40000040 ;  /* 0x40000040000b7882 */ /* 0x000fe20000000000 */
[----:B------:R-:W-:Y:S01]  /*4750*/  R2UR UR57, R15 ;  /* 0x000000000f3972ca */ /* 0x000fe200000e0000 */
[----:B------:R-:W-:Y:S01]  /*4760*/  UIADD3 UR14, UR6, 0x300, URZ ;  /* 0x00000300060e7890 */ /* 0x000fe2000fffe03f */
[----:B------:R-:W-:Y:S01]  /*4770*/  R2UR UR49, R201 ;  /* 0x00000000c93172ca */ /* 0x000fe200000e0000 */
[----:B------:R-:W-:Y:S01]  /*4780*/  UMOV UR58, UR10 ;  /* 0x0000000a003a7c82 */ /* 0x000fe20008000000 */
[----:B------:R-:W-:Y:S01]  /*4790*/  UIADD3 UR10, UR6, 0x6, URZ ;  /* 0x00000006060a7890 */ /* 0x000fe2000fffe03f */
[----:B------:R-:W-:Y:S01]  /*47a0*/  R2UR UR48, R202 ;  /* 0x00000000ca3072ca */ /* 0x000fe200000e0000 */
[----:B------:R-:W-:Y:S01]  /*47b0*/  UMOV UR15, 0x40000040 ;  /* 0x40000040000f7882 */ /* 0x000fe20000000000 */
[----:B------:R-:W-:Y:S01]  /*47c0*/  UIADD3 UR18, UR6, 0x302, URZ ;  /* 0x0000030206127890 */ /* 0x000fe2000fffe03f */
[----:B------:R-:W0:Y:S01]  /*47d0*/  S2R R213, SR_TID.X ;  /* 0x0000000000d57919 */ /* 0x000e220000002100 */
        /* <DEDUP_REMOVED lines=17> */
[----:B0-----:R-:W-:Y:S01]  /*48f0*/  SHF.R.U32.HI R213, RZ, 0x7, R213 ;  /* 0x00000007ffd57819 */ /* 0x001fe200000116d5 */
        /* <DEDUP_REMOVED lines=8> */
[----:B------:R-:W-:Y:S01]  /*4980*/  IMAD.MOV.U32 R206, RZ, RZ, R13 ;  /* 0x000000ffffce7224 */ /* 0x000fe200078e000d */
[----:B------:R-:W-:Y:S02]  /*4990*/  WARPGROUP.DEPBAR.LE gsb0, 0x0 ;  /* 0x00008000000079c5 */ /* 0x000fe40000010000 */
[----:B------:R-:W-:-:S06]  /*49a0*/  WARPGROUP.ARRIVE ;  /* 0x00000000000079c5 */ /* 0x000fcc0000000000 */
[----:B------:R-:W-:Y:S01]  /*49b0*/  HGMMA.64x96x16.F32 R152, gdesc[UR56], R152, gsb0 ;  /* 0x01600000389879f0 */ /* 0x000fe20008000898 */
[----:B------:R-:W-:Y:S01]  /*49c0*/  R2UR UR56, R10 ;  /* 0x000000000a3872ca */ /* 0x000fe200000e0000 */
[----:B------:R-:W-:Y:S01]  /*49d0*/  UMOV UR58, UR6 ;  /* 0x00000006003a7c82 */ /* 0x000fe20008000000 */
[----:B------:R-:W-:Y:S01]  /*49e0*/  R2UR UR57, R11 ;  /* 0x000000000b3972ca */ /* 0x000fe200000e0000 */
[----:B------:R-:W-:Y:S01]  /*49f0*/  UMOV UR59, 0x40000040 ;  /* 0x40000040003b7882 */ /* 0x000fe20000000000 */
[----:B------:R-:W-:Y:S02]  /*4a00*/  @UP0 ULDC UR6, c[0x0][0x44c] ;  /* 0x0001130000060ab9 */ /* 0x000fe40000000800 */
[----:B------:R-:W-:Y:S01]  /*4a10*/  @P1 IMAD.HI.U32 R201, R13, UR6, RZ ;  /* 0x000000060dc91c27 */ /* 0x000fe2000f8e00ff */
[----:B------:R-:W-:-:S04]  /*4a20*/  @UP0 ULDC UR6, c[0x0][0x450] ;  /* 0x0001140000060ab9 */ /* 0x000fc80000000800 */
[----:B------:R-:W-:Y:S01]  /*4a30*/  @P1 SHF.R.U32.HI R206, RZ, UR6, R201 ;  /* 0x00000006ffce1c19 */ /* 0x000fe200080116c9 */
[----:B------:R-:W-:Y:S02]  /*4a40*/  UMOV UR6, 0x1 ;  /* 0x0000000100067882 */ /* 0x000fe40000000000 */
[----:B------:R-:W-:Y:S02]  /*4a50*/  UIMAD UR6, UR7, -0x60, UR6 ;  /* 0xffffffa0070678a4 */ /* 0x000fe4000f8e0206 */
[----:B------:R-:W0:Y:S01]  /*4a60*/  SHFL.IDX PT, R207, R206, RZ, 0x1c1f ;  /* 0x001c1fffcecf7589 */ /* 0x000e2200000e0000 */
[----:B------:R-:W-:Y:S02]  /*4a70*/  WARPGROUP.DEPBAR.LE gsb0, 0x0 ;  /* 0x00008000000079c5 */ /* 0x000fe40000010000 */
[----:B------:R-:W-:-:S06]  /*4a80*/  WARPGROUP.ARRIVE ;  /* 0x00000000000079c5 */ /* 0x000fcc0000000000 */
[----:B------:R-:W-:Y:S01]  /*4a90*/  HGMMA.64x96x16.F32 R152, gdesc[UR8], R152, gsb0 ;  /* 0x01600000089879f0 */ /* 0x000fe20008000898 */
[----:B------:R-:W-:Y:S01]  /*4aa0*/  ULDC UR10, c[0x0][0x2f0] ;  /* 0x0000bc00000a7ab9 */ /* 0x000fe20000000800 */
[----:B------:R-:W-:Y:S01]  /*4ab0*/  R2UR UR11, R20 ;  /* 0x00000000140b72ca */ /* 0x000fe200000e0000 */
[----:B------:R-:W-:Y:S01]  /*4ac0*/  IMAD.U32 R202, RZ, RZ, UR10 ;  /* 0x0000000affca7e24 */ /* 0x000fe2000f8e00ff */
[----:B------:R-:W-:Y:S01]  /*4ad0*/  ULDC UR10, c[0x0][0xa80] ;  /* 0x0002a000000a7ab9 */ /* 0x000fe20000000800 */
        /* <DEDUP_REMOVED lines=37> */
[----:B------:R-:W-:Y:S01]  /*4d30*/  R2UR UR57, R208 ;  /* 0x00000000d03972ca */ /* 0x000fe200000e0000 */
[----:B------:R-:W-:Y:S01]  /*4d40*/  IMAD.MOV.U32 R208, RZ, RZ, -0x2 ;  /* 0xfffffffeffd07424 */ /* 0x000fe200078e00ff */
[----:B------:R-:W-:Y:S02]  /*4d50*/  R2UR UR56, R209 ;  /* 0x00000000d13872ca */ /* 0x000fe400000e0000 */
[----:B------:R-:W1:Y:S01]  /*4d60*/  SHFL.IDX PT, R209, R206, 0x1, 0x1c1f ;  /* 0x003c1f00ced17f89 */ /* 0x000e6200000e0000 */
[----:B------:R-:W-:Y:S01]  /*4d70*/  IMAD R201, R23, R208, UR6 ;  /* 0x0000000617c97e24 */ /* 0x000fe2000f8e02d0 */
[----:B------:R-:W-:-:S07]  /*4d80*/  ULDC UR6, c[0x0][0x288] ;  /* 0x0000a20000067ab9 */ /* 0x000fce0000000800 */
[----:B------:R-:W-:Y:S02]  /*4d90*/  IMAD R202, R202, UR57, R201 ;  /* 0x00000039caca7c24 */ /* 0x000fe4000f8e02c9 */
[----:B------:R-:W-:Y:S02]  /*4da0*/  UISETP.GT.AND UP1, UPT, UR7, UR56, UPT ;  /* 0x000000380700728c */ /* 0x000fe4000bf24270 */
[----:B------:R-:W-:Y:S01]  /*4db0*/  UIADD3 UR7, UR7, -0x1, URZ ;  /* 0xffffffff07077890 */ /* 0x000fe2000fffe03f */
[----:B0-----:R-:W-:-:S04]  /*4dc0*/  IADD3 R201, R207, -UR6, R202 ;  /* 0x80000006cfc97c10 */ /* 0x001fc8000fffe0ca */
[C---:B------:R-:W-:Y:S02]  /*4dd0*/  ISETP.GT.AND P5, PT, R201.reuse, 0x1, PT ;  /* 0x00000001c900780c */ /* 0x040fe40003fa4270 */
[C---:B------:R-:W-:Y:S02]  /*4de0*/  ISETP.GT.AND P4, PT, R201.reuse, RZ, PT ;  /* 0x000000ffc900720c */ /* 0x040fe40003f84270 */
[C---:B------:R-:W-:Y:S02]  /*4df0*/  ISETP.GT.AND P6, PT, R201.reuse, 0x8, PT ;  /* 0x00000008c900780c */ /* 0x040fe40003fc4270 */
[----:B------:R-:W-:Y:S02]  /*4e00*/  ISETP.GT.AND P3, PT, R201, 0x9, PT ;  /* 0x00000009c900780c */ /* 0x000fe40003f64270 */
[----:B-1----:R-:W-:Y:S01]  /*4e10*/  IADD3 R202, R209, -UR6, R202 ;  /* 0x80000006d1ca7c10 */ /* 0x002fe2000fffe0ca */
[----:B------:R-:W-:Y:S02]  /*4e20*/  WARPGROUP.DEPBAR.LE gsb0, 0x0 ;  /* 0x00008000000079c5 */ /* 0x000fe40000010000 */
[----:B------:R-:W-:-:S02]  /*4e30*/  FSEL R153, R153, -INF , P5 ;  /* 0xff80000099997808 */ /* 0x000fc40002800000 */
[C---:B------:R-:W-:Y:S02]  /*4e40*/  ISETP.GT.AND P5, PT, R201.reuse, 0x11, PT ;  /* 0x00000011c900780c */ /* 0x040fe40003fa4270 */
[----:B------:R-:W-:Y:S02]  /*4e50*/  FSEL R207, R152, -INF , P4 ;  /* 0xff80000098cf7808 */ /* 0x000fe40002000000 */
[----:B------:R-:W-:Y:S02]  /*4e60*/  FSEL R152, R156, -INF , P6 ;  /* 0xff8000009c987808 */ /* 0x000fe40003000000 */
[----:B------:R-:W-:Y:S02]  /*4e70*/  ISETP.GT.AND P6, PT, R201, 0x18, PT ;  /* 0x00000018c900780c */ /* 0x000fe40003fc4270 */
        /* <DEDUP_REMOVED lines=14> */
[----:B------:R-:W-:Y:S02]  /*4f60*/  ISETP.GT.AND P5, PT, R202, RZ, PT ;  /* 0x000000ffca00720c */ /* 0x000fe40003fa4270 */
[----:B------:R-:W-:Y:S02]  /*4f70*/  FSEL R173, R173, -INF , P3 ;  /* 0xff800000adad7808 */ /* 0x000fe40001800000 */
[----:B------:R-:W-:Y:S02]  /*4f80*/  ISETP.GT.AND P3, PT, R201, 0x39, PT ;  /* 0x00000039c900780c */ /* 0x000fe40003f64270 */
[----:B------:R-:W-:Y:S02]  /*4f90*/  FSEL R180, R180, -INF , P6 ;  /* 0xff800000b4b47808 */ /* 0x000fe40003000000 */
[----:B------:R-:W-:Y:S02]  /*4fa0*/  FSEL R160, R160, -INF , P4 ;  /* 0xff800000a0a07808 */ /* 0x000fe40002000000 */
[----:B------:R-:W-:-:S02]  /*4fb0*/  ISETP.GT.AND P6, PT, R202, 0x1, PT ;  /* 0x00000001ca00780c */ /* 0x000fc40003fc4270 */
[----:B------:R-:W-:Y:S02]  /*4fc0*/  FSEL R154, R154, -INF , P5 ;  /* 0xff8000009a9a7808 */ /* 0x000fe40002800000 */
[----:B------:R-:W-:Y:S02]  /*4fd0*/  ISETP.GT.AND P4, PT, R201, 0x20, PT ;  /* 0x00000020c900780c */ /* 0x000fe40003f84270 */
[----:B------:R-:W-:Y:S02]  /*4fe0*/  FSEL R181, R181, -INF , P3 ;  /* 0xff800000b5b57808 */ /* 0x000fe40001800000 */
[----:B------:R-:W-:Y:S02]  /*4ff0*/  ISETP.GT.AND P3, PT, R202, 0x8, PT ;  /* 0x00000008ca00780c */ /* 0x000fe40003f64270 */
[----:B------:R-:W-:Y:S02]  /*5000*/  FSEL R155, R155, -INF , P6 ;  /* 0xff8000009b9b7808 */ /* 0x000fe40003000000 */
[----:B------:R-:W-:-:S02]  /*5010*/  FMNMX.FTZ R156, R154, R205, !PT ;  /* 0x000000cd9a9c7209 */ /* 0x000fc40007810000 */
[----:B------:R-:W-:Y:S02]  /*5020*/  FSEL R168, R168, -INF , P4 ;  /* 0xff800000a8a87808 */ /* 0x000fe40002000000 */
[----:B------:R-:W-:Y:S02]  /*5030*/  ISETP.GT.AND P4, PT, R201, 0x30, PT ;  /* 0x00000030c900780c */ /* 0x000fe40003f84270 */
[----:B------:R-:W-:Y:S02]  /*5040*/  ISETP.GT.AND P6, PT, R202, 0x9, PT ;  /* 0x00000009ca00780c */ /* 0x000fe40003fc4270 */
[----:B------:R-:W-:Y:S02]  /*5050*/  FSEL R158, R158, -INF , P3 ;  /* 0xff8000009e9e7808 */ /* 0x000fe40001800000 */
[----:B------:R-:W-:Y:S02]  /*5060*/  FMNMX.FTZ R209, R155, R156, !PT ;  /* 0x0000009c9bd17209 */ /* 0x000fe40007810000 */
[----:B------:R-:W-:-:S02]  /*5070*/  FSEL R176, R176, -INF , P4 ;  /* 0xff800000b0b07808 */ /* 0x000fc40002000000 */
[----:B------:R-:W-:Y:S02]  /*5080*/  ISETP.GT.AND P4, PT, R201, 0x40, PT ;  /* 0x00000040c900780c */ /* 0x000fe40003f84270 */
[----:B------:R-:W-:Y:S02]  /*5090*/  ISETP.GT.AND P3, PT, R202, 0x10, PT ;  /* 0x00000010ca00780c */ /* 0x000fe40003f64270 */
[----:B------:R-:W-:Y:S02]  /*50a0*/  FSEL R159, R159, -INF , P6 ;  /* 0xff8000009f9f7808 */ /* 0x000fe40003000000 */
[----:B------:R-:W-:Y:S02]  /*50b0*/  FMNMX.FTZ R156, R158, R209, !PT ;  /* 0x000000d19e9c7209 */ /* 0x000fe40007810000 */
[----:B------:R-:W-:Y:S02]  /*50c0*/  ISETP.GT.AND P5, PT, R201, 0x41, PT ;  /* 0x00000041c900780c */ /* 0x000fe40003fa4270 */
        /* <DEDUP_REMOVED lines=10> */
[----:B------:R-:W-:Y:S02]  /*5170*/  ISETP.GT.AND P3, PT, R202, 0x19, PT ;  /* 0x00000019ca00780c */ /* 0x000fe40003f64270 */
[----:B------:R-:W-:Y:S02]  /*5180*/  FSEL R166, R166, -INF , P5 ;  /* 0xff800000a6a67808 */ /* 0x000fe40002800000 */
[----:B------:R-:W-:-:S02]  /*5190*/  FMNMX.FTZ R211, R163, R206, !PT ;  /* 0x000000cea3d37209 */ /* 0x000fc40007810000 */
        /* <DEDUP_REMOVED lines=56> */
[----:B------:R-:W-:Y:S02]  /*5520*/  ISETP.GT.AND P6, PT, R201, 0x48, PT ;  /* 0x00000048c900780c */ /* 0x000fe40003fc4270 */
[----:B------:R-:W-:Y:S02]  /*5530*/  FMNMX.FTZ R156, R184, R209, !PT ;  /* 0x000000d1b89c7209 */ /* 0x000fe40007810000 */
[C---:B------:R-:W-:Y:S02]  /*5540*/  ISETP.GT.AND P5, PT, R202.reuse, 0x58, PT ;  /* 0x00000058ca00780c */ /* 0x040fe40003fa4270 */
[----:B------:R-:W-:-:S02]  /*5550*/  ISETP.GT.AND P3, PT, R202, 0x59, PT ;  /* 0x00000059ca00780c */ /* 0x000fc40003f64270 */
[----:B------:R-:W-:Y:S02]  /*5560*/  FSEL R195, R195, -INF , P4 ;  /* 0xff800000c3c37808 */ /* 0x000fe40002000000 */
[----:B------:R-:W-:Y:S02]  /*5570*/  FMNMX.FTZ R202, R194, R211, !PT ;  /* 0x000000d3c2ca7209 */ /* 0x000fe40007810000 */
[----:B------:R-:W-:Y:S02]  /*5580*/  ISETP.GT.AND P4, PT, R201, 0x49, PT ;  /* 0x00000049c900780c */ /* 0x000fe40003f84270 */
[----:B------:R-:W-:Y:S02]  /*5590*/  FSEL R188, R188, -INF , P6 ;  /* 0xff800000bcbc7808 */ /* 0x000fe40003000000 */
[----:B------:R-:W-:Y:S02]  /*55a0*/  FMNMX.FTZ R209, R185, R156, !PT ;  /* 0x0000009cb9d17209 */ /* 0x000fe40007810000 */
[----:B------:R-:W-:-:S02]  /*55b0*/  FSEL R198, R198, -INF , P5 ;  /* 0xff800000c6c67808 */ /* 0x000fc40002800000 */
[----:B------:R-:W-:Y:S02]  /*55c0*/  FMNMX.FTZ R211, R195, R202, !PT ;  /* 0x000000cac3d37209 */ /* 0x000fe40007810000 */
[----:B------:R-:W-:Y:S02]  /*55d0*/  FSEL R199, R199, -INF , P3 ;  /* 0xff800000c7c77808 */ /* 0x000fe40001800000 */
        /* <DEDUP_REMOVED lines=13> */
[----:B------:R-:W-:Y:S02]  /*56b0*/  FSEL R208, R196, -INF , P3 ;  /* 0xff800000c4d07808 */ /* 0x000fe40001800000 */
[----:B------:R-:W-:Y:S02]  /*56c0*/  FMNMX.FTZ R189, R193, R156, !PT ;  /* 0x0000009cc1bd7209 */ /* 0x000fe40007810000 */
[----:B------:R-:W-:Y:S02]  /*56d0*/  FSEL R209, R197, -INF , P4 ;  /* 0xff800000c5d17808 */ /* 0x000fe40002000000 */
[----:B------:R-:W-:-:S04]  /*56e0*/  FMNMX.FTZ R156, R208, R189, !PT ;  /* 0x000000bdd09c7209 */ /* 0x000fc80007810000 */
        /* <DEDUP_REMOVED lines=14> */
[----:B------:R0:W-:Y:S01]  /*57d0*/  MUFU.EX2 R189, R154 ;  /* 0x0000009a00bd7308 */ /* 0x0001e20000000800 */
[----:B-1----:R-:W-:Y:S01]  /*57e0*/  FMNMX.FTZ R201, R202, R201, !PT ;  /* 0x000000c9cac97209 */ /* 0x002fe20007810000 */
[--C-:B------:R-:W-:Y:S01]  /*57f0*/  FFMA.FTZ R162, R162, UR10, -R197.reuse ;  /* 0x0000000aa2a27c23 */ /* 0x100fe200080108c5 */
[----:B------:R-:W-:Y:S01]  /*5800*/  IADD3 R202, -R213, 0xb, RZ ;  /* 0x0000000bd5ca7810 */ /* 0x000fe20007ffe1ff */
[--C-:B------:R-:W-:Y:S01]  /*5810*/  FFMA.FTZ R163, R163, UR10, -R197.reuse ;  /* 0x0000000aa3a37c23 */ /* 0x100fe200080108c5 */
[C---:B------:R-:W-:Y:S01]  /*5820*/  FSETP.NEU.FTZ.AND P3, PT, R201.reuse, -INF , PT ;  /* 0xff800000c900780b */ /* 0x040fe20003f7d000 */
[----:B------:R-:W-:Y:S01]  /*5830*/  FMUL.FTZ R212, R201, UR10 ;  /* 0x0000000ac9d47c20 */ /* 0x000fe20008410000 */
[--C-:B------:R-:W-:Y:S01]  /*5840*/  FFMA.FTZ R166, R166, UR10, -R197.reuse ;  /* 0x0000000aa6a67c23 */ /* 0x100fe200080108c5 */
[----:B------:R-:W1:Y:S01]  /*5850*/  MUFU.EX2 R196, R196 ;  /* 0x000000c400c47308 */ /* 0x000e620000000800 */
[--C-:B------:R-:W-:Y:S01]  /*5860*/  FFMA.FTZ R167, R167, UR10, -R197.reuse ;  /* 0x0000000aa7a77c23 */ /* 0x100fe200080108c5 */
[--C-:B------:R-:W-:Y:S01]  /*5870*/  FFMA.FTZ R170, R170, UR10, -R197.reuse ;  /* 0x0000000aaaaa7c23 */ /* 0x100fe200080108c5 */
[----:B------:R-:W-:Y:S01]  /*5880*/  FSEL R212, R212, RZ, P3 ;  /* 0x000000ffd4d47208 */ /* 0x000fe20001800000 */
[--C-:B------:R-:W-:Y:S01]  /*5890*/  FFMA.FTZ R171, R171, UR10, -R197.reuse ;  /* 0x0000000aabab7c23 */ /* 0x100fe200080108c5 */
[--C-:B------:R-:W-:Y:S01]  /*58a0*/  FFMA.FTZ R174, R174, UR10, -R197.reuse ;  /* 0x0000000aaeae7c23 */ /* 0x100fe200080108c5 */
[--C-:B------:R-:W-:Y:S01]  /*58b0*/  FFMA.FTZ R175, R175, UR10, -R197.reuse ;  /* 0x0000000aafaf7c23 */ /* 0x100fe200080108c5 */
[----:B------:R-:W-:Y:S01]  /*58c0*/  FFMA.FTZ R178, R178, UR10, -R197 ;  /* 0x0000000ab2b27c23 */ /* 0x000fe200080108c5 */
[--C-:B------:R-:W-:Y:S01]  /*58d0*/  FFMA.FTZ R211, R152, UR10, -R212.reuse ;  /* 0x0000000a98d37c23 */ /* 0x100fe200080108d4 */
[----:B------:R-:W-:Y:S01]  /*58e0*/  FSEL R152, R156, RZ, P4 ;  /* 0x000000ff9c987208 */ /* 0x000fe20002000000 */
[--C-:B------:R-:W-:Y:S01]  /*58f0*/  FFMA.FTZ R210, R153, UR10, -R212.reuse ;  /* 0x0000000a99d27c23 */ /* 0x100fe200080108d4 */
[----:B------:R-:W-:Y:S01]  /*5900*/  FFMA.FTZ R155, R157, UR10, -R212 ;  /* 0x0000000a9d9b7c23 */ /* 0x000fe200080108d4 */
[----:B------:R-:W-:Y:S01]  /*5910*/  FSEL R153, R201, RZ, P3 ;  /* 0x000000ffc9997208 */ /* 0x000fe20001800000 */
[----:B------:R-:W-:-:S02]  /*5920*/  IMAD.U32 R157, RZ, RZ, UR5 ;  /* 0x00000005ff9d7e24 */ /* 0x000fc4000f8e00ff */
[----:B0-----:R-:W-:Y:S01]  /*5930*/  FADD.FTZ R154, -R152, R205 ;  /* 0x000000cd989a7221 */ /* 0x001fe20000010100 */
[----:B------:R-:W-:Y:S01]  /*5940*/  FFMA.FTZ R207, R207, UR10, -R212 ;  /* 0x0000000acfcf7c23 */ /* 0x000fe200080108d4 */
[----:B------:R-:W-:Y:S01]  /*5950*/  MUFU.EX2 R158, R158 ;  /* 0x0000009e009e7308 */ /* 0x000fe20000000800 */
[----:B------:R-:W-:Y:S02]  /*5960*/  @!P2 VIADD R152, R157, 0x32440 ;  /* 0x000324409d98a836 */ /* 0x000fe40000000000 */
[----:B------:R-:W-:Y:S01]  /*5970*/  FADD.FTZ R153, -R153, R204 ;  /* 0x000000cc99997221 */ /* 0x000fe20000010100 */
[----:B------:R-:W-:Y:S01]  /*5980*/  FMUL.FTZ R214, R154, UR10 ;  /* 0x0000000a9ad67c20 */ /* 0x000fe20008410000 */
[----:B------:R-:W-:Y:S01]  /*5990*/  UIMAD UR5, UR4, 0xc00, UR11 ;  /* 0x00000c00040578a4 */ /* 0x000fe2000f8e020b */
[----:B------:R-:W-:Y:S01]  /*59a0*/  FFMA.FTZ R160, R160, UR10, -R212 ;  /* 0x0000000aa0a07c23 */ /* 0x000fe200080108d4 */
[----:B------:R-:W-:Y:S01]  /*59b0*/  FMUL.FTZ R216, R153, UR10 ;  /* 0x0000000a99d87c20 */ /* 0x000fe20008410000 */
[----:B------:R-:W-:Y:S01]  /*59c0*/  @!P2 PRMT R152, RZ, 0x654, R152 ;  /* 0x00000654ff98a816 */ /* 0x000fe20000000098 */
[----:B------:R2:W-:Y:S06]  /*59d0*/  BAR.ARV R202, 0x100 ;  /* 0x000400ca0000751d */ /* 0x0005ec0000002000 */
[----:B------:R0:W-:Y:S01]  /*59e0*/  @!P2 SYNCS.ARRIVE.TRANS64.RED.A1T0 RZ, [R152+URZ], RZ ;  /* 0x000000ff98ffa9a7 */ /* 0x0001e2000810043f */
[----:B------:R-:W3:Y:S01]  /*59f0*/  MUFU.EX2 R216, R216 ;  /* 0x000000d800d87308 */ /* 0x000ee20000000800 */
[----:B-1----:R-:W-:Y:S01]  /*5a00*/  F2FP.F16.F32.PACK_AB R153, R196, R189 ;  /* 0x000000bdc499723e */ /* 0x002fe200000000ff */
[----:B------:R-:W-:Y:S01]  /*5a10*/  UMOV UR14, UR5 ;  /* 0x00000005000e7c82 */ /* 0x000fe20008000000 */
        /* <DEDUP_REMOVED lines=14> */
[-C--:B---3--:R-:W-:Y:S01]  /*5b00*/  FMUL.FTZ R24, R24, R216.reuse ;  /* 0x000000d818187220 */ /* 0x088fe20000410000 */
        /* <DEDUP_REMOVED lines=131> */
[----:B----4-:R-:W-:Y:S01]  /*6340*/  F2FP.F16.F32.PACK_AB R155, R159, R158 ;  /* 0x0000009e9f9b723e */ /* 0x010fe200000000ff */
[----:B------:R-:W-:Y:S01]  /*6350*/  MUFU.EX2 R162, R162 ;  /* 0x000000a200a27308 */ /* 0x000fe20000000800 */
[----:B0-----:R-:W-:Y:S01]  /*6360*/  F2FP.F16.F32.PACK_AB R152, R210, R207 ;  /* 0x000000cfd298723e */ /* 0x001fe200000000ff */
[--C-:B------:R-:W-:Y:S01]  /*6370*/  FFMA.FTZ R181, R181, UR10, -R212.reuse ;  /* 0x0000000ab5b57c23 */ /* 0x100fe200080108d4 */
[----:B---3--:R-:W-:Y:S01]  /*6380*/  F2FP.F16.F32.PACK_AB R154, R204, R211 ;  /* 0x000000d3cc9a723e */ /* 0x008fe200000000ff */
[----:B------:R2:W-:Y:S01]  /*6390*/  BAR.SYNC.DEFER_BLOCKING R203, 0x100 ;  /* 0x000400cb0000751d */ /* 0x0005e20000010000 */
        /* <DEDUP_REMOVED lines=17> */
[----:B------:R-:W-:Y:S01]  /*64b0*/  FFMA.FTZ R209, R209, UR10, -R212 ;  /* 0x0000000ad1d17c23 */ /* 0x000fe200080108d4 */
[----:B------:R-:W-:Y:S01]  /*64c0*/  FFMA.FTZ R197, R199, UR10, -R197 ;  /* 0x0000000ac7c57c23 */ /* 0x000fe200080108c5 */
[----:B------:R-:W-:Y:S01]  /*64d0*/  UIADD3 UR6, UR5, 0x280, URZ ;  /* 0x0000028005067890 */ /* 0x000fe2000fffe03f */
[----:B------:R-:W-:Y:S01]  /*64e0*/  FFMA.FTZ R189, R214, R12, R189 ;  /* 0x0000000cd6bd7223 */ /* 0x000fe200000100bd */
[----:B------:R-:W1:Y:S01]  /*64f0*/  MUFU.EX2 R167, R167 ;  /* 0x000000a700a77308 */ /* 0x000e620000000800 */
[----:B------:R-:W-:Y:S01]  /*6500*/  FFMA.FTZ R207, R216, R0, R207 ;  /* 0x00000000d8cf7223 */ /* 0x000fe200000100cf */
[----:B------:R-:W-:Y:S01]  /*6510*/  WARPGROUP.ARRIVE ;  /* 0x00000000000079c5 */ /* 0x000fe20000000000 */
[----:B------:R-:W-:Y:S01]  /*6520*/  FADD.FTZ R189, R196, R189 ;  /* 0x000000bdc4bd7221 */ /* 0x000fe20000010000 */
[----:B------:R-:W-:Y:S01]  /*6530*/  PLOP3.LUT P3, PT, PT, PT, UP1, 0x80, 0x0 ;  /* 0x000000000000781c */ /* 0x000fe20003f6f018 */
[----:B------:R-:W-:Y:S01]  /*6540*/  FADD.FTZ R210, R210, R207 ;  /* 0x000000cfd2d27221 */ /* 0x000fe20000010000 */
[----:B------:R-:W-:-:S02]  /*6550*/  @!P2 VIADD R157, R157, 0x32460 ;  /* 0x000324609d9da836 */ /* 0x000fc40000000000 */
[----:B------:R-:W-:Y:S01]  /*6560*/  FADD.FTZ R158, R158, R189 ;  /* 0x000000bd9e9e7221 */ /* 0x000fe20000010000 */
[----:B------:R-:W-:Y:S01]  /*6570*/  HGMMA.64x256x16.F32 R24, R152, gdesc[UR12].tnspB, R24, gsb0 ;  /* 0x43e0000c98187df0 */ /* 0x000fe20008000818 */
[----:B------:R-:W-:Y:S01]  /*6580*/  MUFU.EX2 R160, R160 ;  /* 0x000000a000a07308 */ /* 0x000fe20000000800 */
[----:B------:R-:W-:Y:S01]  /*6590*/  UIADD3 UR14, UR5, 0x80, URZ ;  /* 0x00000080050e7890 */ /* 0x000fe2000fffe03f */
[----:B------:R-:W-:Y:S01]  /*65a0*/  FADD.FTZ R211, R211, R210 ;  /* 0x000000d2d3d37221 */ /* 0x000fe20000010000 */
[----:B------:R-:W-:Y:S01]  /*65b0*/  UMOV UR15, 0x40000040 ;  /* 0x40000040000f7882 */ /* 0x000fe20000000000 */
[----:B------:R-:W-:Y:S01]  /*65c0*/  FADD.FTZ R159, R159, R158 ;  /* 0x0000009e9f9f7221 */ /* 0x000fe20000010000 */
[----:B------:R-:W-:Y:S01]  /*65d0*/  @!P2 PRMT R157, RZ, 0x654, R157 ;  /* 0x00000654ff9da816 */ /* 0x000fe2000000009d */
[----:B------:R-:W-:Y:S01]  /*65e0*/  FADD.FTZ R211, R204, R211 ;  /* 0x000000d3ccd37221 */ /* 0x000fe20000010000 */
[----:B------:R-:W-:Y:S01]  /*65f0*/  IMAD.MOV.U32 R204, RZ, RZ, R201 ;  /* 0x000000ffffcc7224 */ /* 0x000fe200078e00c9 */
[----:B------:R-:W3:Y:S08]  /*6600*/  MUFU.EX2 R161, R161 ;  /* 0x000000a100a17308 */ /* 0x000ef00000000800 */
[----:B------:R-:W-:Y:S08]  /*6610*/  MUFU.EX2 R164, R164 ;  /* 0x000000a400a47308 */ /* 0x000ff00000000800 */
[----:B------:R-:W4:Y:S08]  /*6620*/  MUFU.EX2 R165, R165 ;  /* 0x000000a500a57308 */ /* 0x000f300000000800 */
[----:B------:R-:W-:Y:S08]  /*6630*/  MUFU.EX2 R170, R170 ;  /* 0x000000aa00aa7308 */ /* 0x000ff00000000800 */
[----:B------:R-:W5:Y:S08]  /*6640*/  MUFU.EX2 R171, R171 ;  /* 0x000000ab00ab7308 */ /* 0x000f700000000800 */
[----:B------:R-:W-:Y:S08]  /*6650*/  MUFU.EX2 R174, R174 ;  /* 0x000000ae00ae7308 */ /* 0x000ff00000000800 */
[----:B------:R-:W-:Y:S08]  /*6660*/  MUFU.EX2 R168, R168 ;  /* 0x000000a800a87308 */ /* 0x000ff00000000800 */
[----:B------:R-:W2:Y:S08]  /*6670*/  MUFU.EX2 R169, R169 ;  /* 0x000000a900a97308 */ /* 0x000eb00000000800 */
[----:B------:R-:W-:Y:S08]  /*6680*/  MUFU.EX2 R172, R172 ;  /* 0x000000ac00ac7308 */ /* 0x000ff00000000800 */
[----:B------:R-:W2:Y:S08]  /*6690*/  MUFU.EX2 R173, R173 ;  /* 0x000000ad00ad7308 */ /* 0x000eb00000000800 */
[----:B------:R-:W2:Y:S08]  /*66a0*/  MUFU.EX2 R175, R175 ;  /* 0x000000af00af7308 */ /* 0x000eb00000000800 */
[----:B------:R-:W-:Y:S08]  /*66b0*/  MUFU.EX2 R178, R178 ;  /* 0x000000b200b27308 */ /* 0x000ff00000000800 */
[----:B------:R-:W-:Y:S08]  /*66c0*/  MUFU.EX2 R179, R179 ;  /* 0x000000b300b37308 */ /* 0x000ff00000000800 */
        /* <DEDUP_REMOVED lines=19> */
[----:B------:R-:W-:Y:S01]  /*6800*/  MUFU.EX2 R206, R206 ;  /* 0x000000ce00ce7308 */ /* 0x000fe20000000800 */
[----:B------:R-:W-:-:S02]  /*6810*/  WARPGROUP.DEPBAR.LE gsb0, 0x0 ;  /* 0x00008000000079c5 */ /* 0x000fc40000010000 */
[----:B0-----:R-:W-:-:S05]  /*6820*/  F2FP.F16.F32.PACK_AB R153, R163, R162 ;  /* 0x000000a2a399723e */ /* 0x001fca00000000ff */
[----:B------:R-:W0:Y:S01]  /*6830*/  MUFU.EX2 R209, R209 ;  /* 0x000000d100d17308 */ /* 0x000e220000000800 */
[----:B-1----:R-:W-:Y:S01]  /*6840*/  F2FP.F16.F32.PACK_AB R155, R167, R166 ;  /* 0x000000a6a79b723e */ /* 0x002fe200000000ff */
[----:B------:R-:W-:Y:S01]  /*6850*/  FADD.FTZ R162, R162, R159 ;  /* 0x0000009fa2a27221 */ /* 0x000fe20000010000 */
[----:B---3--:R-:W-:Y:S01]  /*6860*/  F2FP.F16.F32.PACK_AB R152, R161, R160 ;  /* 0x000000a0a198723e */ /* 0x008fe200000000ff */
[----:B------:R-:W-:Y:S01]  /*6870*/  FADD.FTZ R160, R160, R211 ;  /* 0x000000d3a0a07221 */ /* 0x000fe20000010000 */
[----:B----4-:R-:W-:Y:S01]  /*6880*/  F2FP.F16.F32.PACK_AB R154, R165, R164 ;  /* 0x000000a4a59a723e */ /* 0x010fe200000000ff */
[----:B------:R-:W-:Y:S02]  /*6890*/  FADD.FTZ R163, R163, R162 ;  /* 0x000000a2a3a37221 */ /* 0x000fe40000010000 */
[----:B------:R-:W1:Y:S01]  /*68a0*/  MUFU.EX2 R197, R197 ;  /* 0x000000c500c57308 */ /* 0x000e620000000800 */
[----:B------:R-:W-:Y:S01]  /*68b0*/  WARPGROUP.ARRIVE ;  /* 0x00000000000079c5 */ /* 0x000fe20000000000 */
[----:B------:R-:W-:Y:S01]  /*68c0*/  FADD.FTZ R161, R161, R160 ;  /* 0x000000a0a1a17221 */ /* 0x000fe20000010000 */
[----:B------:R-:W-:-:S03]  /*68d0*/  FADD.FTZ R166, R166, R163 ;  /* 0x000000a3a6a67221 */ /* 0x000fc60000010000 */
[----:B------:R-:W-:Y:S01]  /*68e0*/  FADD.FTZ R164, R164, R161 ;  /* 0x000000a1a4a47221 */ /* 0x000fe20000010000 */
[----:B------:R-:W-:Y:S01]  /*68f0*/  HGMMA.64x256x16.F32 R24, R152, gdesc[UR12].tnspB, R24, gsb0 ;  /* 0x43e0000c98187df0 */ /* 0x000fe20008000818 */
[----:B------:R-:W-:Y:S01]  /*6900*/  UIADD3 UR14, UR5, 0x100, URZ ;  /* 0x00000100050e7890 */ /* 0x000fe2000fffe03f */
[----:B------:R-:W-:Y:S01]  /*6910*/  FADD.FTZ R167, R167, R166 ;  /* 0x000000a6a7a77221 */ /* 0x000fe20000010000 */
[----:B------:R-:W-:Y:S01]  /*6920*/  UMOV UR15, 0x40000040 ;  /* 0x40000040000f7882 */ /* 0x000fe20000000000 */
[----:B------:R-:W-:Y:S01]  /*6930*/  FADD.FTZ R165, R165, R164 ;  /* 0x000000a4a5a57221 */ /* 0x000fe20000010000 */
[----:B------:R-:W-:Y:S02]  /*6940*/  WARPGROUP.DEPBAR.LE gsb0, 0x0 ;  /* 0x00008000000079c5 */ /* 0x000fe40000010000 */
[----:B-----5:R-:W-:Y:S01]  /*6950*/  F2FP.F16.F32.PACK_AB R153, R171, R170 ;  /* 0x000000aaab99723e */ /* 0x020fe200000000ff */
[----:B------:R-:W-:Y:S01]  /*6960*/  FADD.FTZ R170, R170, R167 ;  /* 0x000000a7aaaa7221 */ /* 0x000fe20000010000 */
[----:B--2---:R-:W-:Y:S01]  /*6970*/  F2FP.F16.F32.PACK_AB R152, R169, R168 ;  /* 0x000000a8a998723e */ /* 0x004fe200000000ff */
        /* <DEDUP_REMOVED lines=9> */
[----:B------:R-:W-:-:S06]  /*6a10*/  FADD.FTZ R173, R173, R172 ;  /* 0x000000acadad7221 */ /* 0x000fcc0000010000 */
        /* <DEDUP_REMOVED lines=42> */
[----:B0-----:R-:W-:Y:S01]  /*6cc0*/  F2FP.F16.F32.PACK_AB R154, R209, R206 ;  /* 0x000000ced19a723e */ /* 0x001fe200000000ff */
[----:B------:R-:W-:Y:S01]  /*6cd0*/  FADD.FTZ R193, R193, R192 ;  /* 0x000000c0c1c17221 */ /* 0x000fe20000010000 */
[----:B-1----:R-:W-:Y:S01]  /*6ce0*/  F2FP.F16.F32.PACK_AB R155, R197, R198 ;  /* 0x000000c6c59b723e */ /* 0x002fe200000000ff */
[----:B------:R-:W-:Y:S01]  /*6cf0*/  FADD.FTZ R195, R195, R194 ;  /* 0x000000c2c3c37221 */ /* 0x000fe20000010000 */
[----:B------:R-:W-:-:S02]  /*6d00*/  IMAD.MOV.U32 R205, RZ, RZ, R156 ;  /* 0x000000ffffcd7224 */ /* 0x000fc400078e009c */
[----:B------:R-:W-:Y:S01]  /*6d10*/  FADD.FTZ R0, R206, R193 ;  /* 0x000000c1ce007221 */ /* 0x000fe20000010000 */
[----:B------:R-:W-:Y:S01]  /*6d20*/  WARPGROUP.ARRIVE ;  /* 0x00000000000079c5 */ /* 0x000fe20000000000 */
[----:B------:R-:W-:Y:S02]  /*6d30*/  FADD.FTZ R12, R198, R195 ;  /* 0x000000c3c60c7221 */ /* 0x000fe40000010000 */
[----:B------:R-:W-:Y:S02]  /*6d40*/  FADD.FTZ R0, R209, R0 ;  /* 0x00000000d1007221 */ /* 0x000fe40000010000 */
[----:B------:R-:W-:-:S07]  /*6d50*/  FADD.FTZ R12, R197, R12 ;  /* 0x0000000cc50c7221 */ /* 0x000fce0000010000 */
[----:B------:R-:W-:Y:S03]  /*6d60*/  HGMMA.64x256x16.F32 R24, R152, gdesc[UR12].tnspB, R24, gsb0 ;  /* 0x43e0000c98187df0 */ /* 0x000fe60008000818 */
[----:B------:R-:W-:Y:S02]  /*6d70*/  WARPGROUP.DEPBAR.LE gsb0, 0x0 ;  /* 0x00008000000079c5 */ /* 0x000fe40000010000 */
[----:B------:R1:W-:Y:S01]  /*6d80*/  @!P2 SYNCS.ARRIVE.TRANS64.RED.A1T0 RZ, [R157+URZ], RZ ;  /* 0x000000ff9dffa9a7 */ /* 0x0003e2000810043f */
[----:B------:R-:W-:Y:S05]  /*6d90*/  @P3 BRA `(.L_x_13282) ;  /* 0xffffffd000ec3947 */ /* 0x000fea000383ffff */
.L_x_13273:
[----:B------:R-:W-:-:S13]  /*6da0*/  R2UR UR5, R200 ;  /* 0x00000000c80572ca */ /* 0x000fda00000e0000 */
[----:B------:R-:W-:-:S06]  /*6db0*/  UISETP.GE.AND UP0, UPT, UR7, UR5, UPT ;  /* 0x000000050700728c */ /* 0x000fcc000bf06270 */
[----:B------:R-:W-:-:S13]  /*6dc0*/  PLOP3.LUT P1, PT, PT, PT, UP0, 0x80, 0x0 ;  /* 0x000000000000781c */ /* 0x000fda0003f2f008 */
[----:B------:R-:W-:Y:S05]  /*6dd0*/  @!P1 BRA `(.L_x_13283) ;  /* 0x0000002000b09947 */ /* 0x000fea0003800000 */
[----:B------:R-:W-:Y:S02]  /*6de0*/  IMAD.MOV.U32 R209, RZ, RZ, R156 ;  /* 0x000000ffffd17224 */ /* 0x000fe400078e009c */
[----:B------:R-:W-:-:S07]  /*6df0*/  IMAD.MOV.U32 R13, RZ, RZ, R201 ;  /* 0x000000ffff0d7224 */ /* 0x000fce00078e00c9 */
.L_x_13292:
[----:B------:R-:W-:-:S04]  /*6e00*/  UIADD3 UR4, UR4, 0x1, URZ ;  /* 0x0000000104047890 */ /* 0x000fc8000fffe03f */
[----:B------:R-:W-:-:S04]  /*6e10*/  UISETP.NE.AND UP0, UPT, UR4, 0x2, UPT ;  /* 0x000000020400788c */ /* 0x000fc8000bf05270 */
[----:B------:R-:W-:Y:S02]  /*6e20*/  USEL UR5, URZ, 0x1, UP0 ;  /* 0x000000013f057887 */ /* 0x000fe40008000000 */
[----:B------:R-:W-:Y:S02]  /*6e30*/  USEL UR4, UR4, URZ, UP0 ;  /* 0x0000003f04047287 */ /* 0x000fe40008000000 */
[----:B------:R-:W-:Y:S01]  /*6e40*/  ULOP3.LUT UR60, UR60, UR5, URZ, 0x3c, !UPT ;  /* 0x000000053c3c7292 */ /* 0x000fe2000f8e3c3f */
[----:B--2---:R-:W-:Y:S11]  /*6e50*/  @!P0 BRA `(.L_x_13284) ;  /* 0x0000000000048947 */ /* 0x004ff60003800000 */
[----:B------:R-:W-:Y:S01]  /*6e60*/  BPT.TRAP 0x1 ;  /* 0x000000040000795c */ /* 0x000fe20000300000 */
.L_x_13284:
[----:B------:R-:W-:Y:S01]  /*6e70*/  R2UR UR5, R22 ;  /* 0x00000000160572ca */ /* 0x000fe200000e0000 */
[----:B------:R-:W-:-:S05]  /*6e80*/  IMAD.U32 R23, RZ, RZ, UR60 ;  /* 0x0000003cff177e24 */ /* 0x000fca000f8e00ff */
[----:B------:R-:W-:-:S07]  /*6e90*/  SHF.L.U32 R23, R23, 0x1f, RZ ;  /* 0x0000001f17177819 */ /* 0x000fce00000006ff */
[----:B------:R-:W-:-:S09]  /*6ea0*/  ULEA UR6, UR4, UR5, 0x3 ;  /* 0x0000000504067291 */ /* 0x000fd2000f8e183f */
[----:B------:R2:W3:Y:S01]  /*6eb0*/  SYNCS.PHASECHK.TRANS64.TRYWAIT P1, [UR6+0x32430], R23 ;  /* 0x03243017ff0075a7 */ /* 0x0004e20008020146 */
[----:B------:R-:W-:Y:S05]  /*6ec0*/  @!P0 BRA `(.L_x_13285) ;  /* 0x0000000000048947 */ /* 0x000fea0003800000 */
[----:B------:R-:W-:Y:S01]  /*6ed0*/  BPT.TRAP 0x1 ;  /* 0x000000040000795c */ /* 0x000fe20000300000 */
.L_x_13285:
[----:B---3--:R-:W-:Y:S05]  /*6ee0*/  @P1 BRA `(.L_x_13286) ;  /* 0x0000000000081947 */ /* 0x008fea0003800000 */
[----:B------:R-:W3:Y:S02]  /*6ef0*/  SYNCS.PHASECHK.TRANS64.TRYWAIT P1, [UR6+0x32430], R23 ;  /* 0x03243017ff0075a7 */ /* 0x000ee40008020146 */
[----:B---3--:R-:W-:Y:S05]  /*6f00*/  @!P1 BRA `(.L_x_13287) ;  /* 0x0000009c00dc9947 */ /* 0x008fea0003800000 */
.L_x_13286:
[----:B------:R-:W-:Y:S01]  /*6f10*/  R2UR UR5, R21 ;  /* 0x00000000150572ca */ /* 0x000fe200000e0000 */
[----:B01-3--:R-:W-:Y:S01]  /*6f20*/  WARPGROUP.ARRIVE ;  /* 0x00000000000079c5 */ /* 0x00bfe20000000000 */
[----:B------:R-:W-:Y:S01]  /*6f30*/  R2UR UR56, R18 ;  /* 0x00000000123872ca */ /* 0x000fe200000e0000 */
[----:B------:R-:W-:Y:S01]  /*6f40*/  UMOV UR59, 0x40000040 ;  /* 0x40000040003b7882 */ /* 0x000fe20000000000 */
[----:B------:R-:W-:-:S09]  /*6f50*/  R2UR UR57, R19 ;  /* 0x00000000133972ca */ /* 0x000fd200000e0000 */
[----:B------:R-:W-:-:S07]  /*6f60*/  UIMAD UR5, UR4, 0x300, UR5 ;  /* 0x00000300040578a4 */ /* 0x000fce000f8e0205 */
[----:B------:R-:W-:Y:S02]  /*6f70*/  UMOV UR58, UR5 ;  /* 0x00000005003a7c82 */ /* 0x000fe40008000000 */
        /* <DEDUP_REMOVED lines=25> */
.L_x_13288:
[----:B------:R0:W1:Y:S01]  /*7110*/  SYNCS.PHASECHK.TRANS64.TRYWAIT P1, [UR6+0x32450], R23 ;  /* 0x03245017ff0075a7 */ /* 0x0000620008020146 */
[----:B------:R-:W-:Y:S05]  /*7120*/  @!P0 BRA `(.L_x_13289) ;  /* 0x0000000000048947 */ /* 0x000fea0003800000 */
[----:B------:R-:W-:Y:S01]  /*7130*/  BPT.TRAP 0x1 ;  /* 0x000000040000795c */ /* 0x000fe20000300000 */
.L_x_13289:
[----:B-1----:R-:W-:Y:S05]  /*7140*/  @P1 BRA `(.L_x_13290) ;  /* 0x0000000000081947 */ /* 0x002fea0003800000 */
[----:B------:R-:W1:Y:S02]  /*7150*/  SYNCS.PHASECHK.TRANS64.TRYWAIT P1, [UR6+0x32450], R23 ;  /* 0x03245017ff0075a7 */ /* 0x000e640008020146 */
[----:B-1----:R-:W-:Y:S05]  /*7160*/  @!P1 BRA `(.L_x_13291) ;  /* 0x0000009c005c9947 */ /* 0x002fea0003800000 */
.L_x_13290:
        /* <DEDUP_REMOVED lines=50> */
[----:B------:R-:W-:-:S13]  /*7490*/  R2UR UR5, R20 ;  /* 0x00000000140572ca */ /* 0x000fda00000e0000 */
[----:B------:R-:W-:Y:S01]  /*74a0*/  UIMAD UR6, UR4, 0xc00, UR5 ;  /* 0x00000c00040678a4 */ /* 0x000fe2000f8e0205 */
[----:B------:R-:W-:-:S13]  /*74b0*/  R2UR UR5, R200 ;  /* 0x00000000c80572ca */ /* 0x000fda00000e0000 */
[----:B------:R-:W-:Y:S02]  /*74c0*/  UISETP.GT.AND UP0, UPT, UR7, UR5, UPT ;  /* 0x000000050700728c */ /* 0x000fe4000bf04270 */
[----:B------:R-:W-:-:S04]  /*74d0*/  UIADD3 UR7, UR7, -0x1, URZ ;  /* 0xffffffff07077890 */ /* 0x000fc8000fffe03f */
[----:B------:R-:W-:Y:S01]  /*74e0*/  PLOP3.LUT P1, PT, PT, PT, UP0, 0x80, 0x0 ;  /* 0x000000000000781c */ /* 0x000fe20003f2f008 */
[----:B------:R-:W-:Y:S02]  /*74f0*/  WARPGROUP.DEPBAR.LE gsb0, 0x0 ;  /* 0x00008000000079c5 */ /* 0x000fe40000010000 */
[----:B------:R-:W-:-:S06]  /*7500*/  WARPGROUP.ARRIVE ;  /* 0x00000000000079c5 */ /* 0x000fcc0000000000 */
[----:B------:R-:W-:Y:S01]  /*7510*/  HGMMA.64x96x16.F32 R152, gdesc[UR8], R152, gsb0 ;  /* 0x01600000089879f0 */ /* 0x000fe20008000898 */
[----:B------:R-:W-:Y:S02]  /*7520*/  ULDC UR10, c[0x0][0xa80] ;  /* 0x0002a000000a7ab9 */ /* 0x000fe40000000800 */
        /* <DEDUP_REMOVED lines=40> */
[----:B0-2---:R-:W-:-:S04]  /*77b0*/  FMNMX.FTZ R23, R153, R204, !PT ;  /* 0x000000cc99177209 */ /* 0x005fc80007810000 */
        /* <DEDUP_REMOVED lines=46> */
[----:B------:R-:W-:Y:S02]  /*7aa0*/  FMNMX.FTZ R204, R199, R204, !PT ;  /* 0x000000ccc7cc7209 */ /* 0x000fe40007810000 */
[----:B0-----:R-:W-:-:S03]  /*7ab0*/  FMNMX.FTZ R23, R206, R201, !PT ;  /* 0x000000c9ce177209 */ /* 0x001fc60007810000 */
[----:B------:R-:W0:Y:S04]  /*7ac0*/  SHFL.BFLY PT, R201, R204, 0x2, 0x1f ;  /* 0x0c401f00ccc97f89 */ /* 0x000e2800000e0000 */
[----:B------:R-:W1:Y:S01]  /*7ad0*/  SHFL.BFLY PT, R208, R23, 0x1, 0x1f ;  /* 0x0c201f0017d07f89 */ /* 0x000e6200000e0000 */
[----:B0-----:R-:W-:Y:S02]  /*7ae0*/  FMNMX.FTZ R205, R204, R201, !PT ;  /* 0x000000c9cccd7209 */ /* 0x001fe40007810000 */
[----:B-1----:R-:W-:-:S03]  /*7af0*/  FMNMX.FTZ R201, R23, R208, !PT ;  /* 0x000000d017c97209 */ /* 0x002fc60007810000 */
[----:B------:R-:W0:Y:S02]  /*7b00*/  SHFL.BFLY PT, R206, R205, 0x1, 0x1f ;  /* 0x0c201f00cdce7f89 */ /* 0x000e2400000e0000 */
[C---:B------:R-:W-:Y:S01]  /*7b10*/  FMUL.FTZ R207, R201.reuse, UR10 ;  /* 0x0000000ac9cf7c20 */ /* 0x040fe20008410000 */
[----:B------:R-:W-:-:S03]  /*7b20*/  FADD.FTZ R13, -R201, R13 ;  /* 0x0000000dc90d7221 */ /* 0x000fc60000010100 */
[--C-:B------:R-:W-:Y:S01]  /*7b30*/  FFMA.FTZ R23, R153, UR10, -R207.reuse ;  /* 0x0000000a99177c23 */ /* 0x100fe200080108cf */
[--C-:B------:R-:W-:Y:S01]  /*7b40*/  FFMA.FTZ R153, R156, UR10, -R207.reuse ;  /* 0x0000000a9c997c23 */ /* 0x100fe200080108cf */
[--C-:B------:R-:W-:Y:S01]  /*7b50*/  FFMA.FTZ R208, R152, UR10, -R207.reuse ;  /* 0x0000000a98d07c23 */ /* 0x100fe200080108cf */
[----:B------:R-:W-:Y:S01]  /*7b60*/  FMUL.FTZ R13, R13, UR10 ;  /* 0x0000000a0d0d7c20 */ /* 0x000fe20008410000 */
        /* <DEDUP_REMOVED lines=12> */
[----:B0-----:R-:W-:Y:S01]  /*7c30*/  FMNMX.FTZ R156, R205, R206, !PT ;  /* 0x000000cecd9c7209 */ /* 0x001fe20007810000 */
[--C-:B------:R-:W-:Y:S01]  /*7c40*/  FFMA.FTZ R206, R157, UR10, -R207.reuse ;  /* 0x0000000a9dce7c23 */ /* 0x100fe200080108cf */
[--C-:B------:R-:W-:Y:S01]  /*7c50*/  FFMA.FTZ R180, R180, UR10, -R207.reuse ;  /* 0x0000000ab4b47c23 */ /* 0x100fe200080108cf */
[--C-:B------:R-:W-:Y:S01]  /*7c60*/  FFMA.FTZ R181, R181, UR10, -R207.reuse ;  /* 0x0000000ab5b57c23 */ /* 0x100fe200080108cf */
[----:B------:R-:W-:Y:S01]  /*7c70*/  FFMA.FTZ R184, R184, UR10, -R207 ;  /* 0x0000000ab8b87c23 */ /* 0x000fe200080108cf */
[C---:B------:R-:W-:Y:S01]  /*7c80*/  FADD.FTZ R152, -R156.reuse, R209 ;  /* 0x000000d19c987221 */ /* 0x040fe20000010100 */
[----:B------:R-:W-:Y:S01]  /*7c90*/  FMUL.FTZ R211, R156, UR10 ;  /* 0x0000000a9cd37c20 */ /* 0x000fe20008410000 */
[----:B------:R-:W-:Y:S01]  /*7ca0*/  MUFU.EX2 R23, R23 ;  /* 0x0000001700177308 */ /* 0x000fe20000000800 */
[----:B------:R-:W-:Y:S01]  /*7cb0*/  FFMA.FTZ R185, R185, UR10, -R207 ;  /* 0x0000000ab9b97c23 */ /* 0x000fe200080108cf */
[----:B------:R-:W-:Y:S01]  /*7cc0*/  FMUL.FTZ R157, R152, UR10 ;  /* 0x0000000a989d7c20 */ /* 0x000fe20008410000 */
[----:B------:R-:W-:-:S02]  /*7cd0*/  @!P2 VIADD R152, R210, 0x32440 ;  /* 0x00032440d298a836 */ /* 0x000fc40000000000 */
[--C-:B-1----:R-:W-:Y:S01]  /*7ce0*/  FFMA.FTZ R208, R154, UR10, -R211.reuse ;  /* 0x0000000a9ad07c23 */ /* 0x102fe200080108d3 */
[--C-:B------:R-:W-:Y:S01]  /*7cf0*/  FFMA.FTZ R209, R155, UR10, -R211.reuse ;  /* 0x0000000a9bd17c23 */ /* 0x100fe200080108d3 */
[--C-:B------:R-:W-:Y:S01]  /*7d00*/  FFMA.FTZ R158, R158, UR10, -R211.reuse ;  /* 0x0000000a9e9e7c23 */ /* 0x100fe200080108d3 */
[--C-:B------:R-:W-:Y:S01]  /*7d10*/  FFMA.FTZ R159, R159, UR10, -R211.reuse ;  /* 0x0000000a9f9f7c23 */ /* 0x100fe200080108d3 */
[----:B------:R-:W-:Y:S01]  /*7d20*/  @!P2 PRMT R152, RZ, 0x654, R152 ;  /* 0x00000654ff98a816 */ /* 0x000fe20000000098 */
[----:B------:R3:W-:Y:S06]  /*7d30*/  BAR.ARV R202, 0x100 ;  /* 0x000400ca0000751d */ /* 0x0007ec0000002000 */
[----:B------:R0:W-:Y:S01]  /*7d40*/  @!P2 SYNCS.ARRIVE.TRANS64.RED.A1T0 RZ, [R152+URZ], RZ ;  /* 0x000000ff98ffa9a7 */ /* 0x0001e2000810043f */
[----:B------:R-:W1:Y:S01]  /*7d50*/  MUFU.EX2 R157, R157 ;  /* 0x0000009d009d7308 */ /* 0x000e620000000800 */
[-C--:B--2---:R-:W-:Y:S01]  /*7d60*/  FMUL.FTZ R24, R24, R13.reuse ;  /* 0x0000000d18187220 */ /* 0x084fe20000410000 */
        /* <DEDUP_REMOVED lines=133> */
[----:B0-----:R-:W-:Y:S01]  /*85c0*/  F2FP.F16.F32.PACK_AB R152, R23, R204 ;  /* 0x000000cc1798723e */ /* 0x001fe200000000ff */
[--C-:B------:R-:W-:Y:S01]  /*85d0*/  FFMA.FTZ R162, R162, UR10, -R211.reuse ;  /* 0x0000000aa2a27c23 */ /* 0x100fe200080108d3 */
[----:B--2---:R-:W-:Y:S01]  /*85e0*/  F2FP.F16.F32.PACK_AB R154, R206, R205 ;  /* 0x000000cdce9a723e */ /* 0x004fe200000000ff */
        /* <DEDUP_REMOVED lines=15> */
[--C-:B------:R-:W-:Y:S01]  /*86e0*/  FFMA.FTZ R188, R188, UR10, -R207.reuse ;  /* 0x0000000abcbc7c23 */ /* 0x100fe200080108cf */
[----:B------:R-:W-:Y:S01]  /*86f0*/  FFMA.FTZ R189, R189, UR10, -R207 ;  /* 0x0000000abdbd7c23 */ /* 0x000fe200080108cf */
[--C-:B------:R-:W-:Y:S01]  /*8700*/  FFMA.FTZ R186, R186, UR10, -R211.reuse ;  /* 0x0000000ababa7c23 */ /* 0x100fe200080108d3 */
[----:B------:R-:W0:Y:S01]  /*8710*/  MUFU.EX2 R161, R161 ;  /* 0x000000a100a17308 */ /* 0x000e220000000800 */
[--C-:B------:R-:W-:Y:S01]  /*8720*/  FFMA.FTZ R187, R187, UR10, -R211.reuse ;  /* 0x0000000abbbb7c23 */ /* 0x100fe200080108d3 */
[--C-:B------:R-:W-:Y:S01]  /*8730*/  FFMA.FTZ R190, R190, UR10, -R211.reuse ;  /* 0x0000000abebe7c23 */ /* 0x100fe200080108d3 */
[----:B------:R-:W-:Y:S01]  /*8740*/  FFMA.FTZ R191, R191, UR10, -R211 ;  /* 0x0000000abfbf7c23 */ /* 0x000fe200080108d3 */
[--C-:B------:R-:W-:Y:S01]  /*8750*/  FFMA.FTZ R192, R192, UR10, -R207.reuse ;  /* 0x0000000ac0c07c23 */ /* 0x100fe200080108cf */
[--C-:B------:R-:W-:Y:S01]  /*8760*/  FFMA.FTZ R193, R193, UR10, -R207.reuse ;  /* 0x0000000ac1c17c23 */ /* 0x100fe200080108cf */
[--C-:B------:R-:W-:Y:S01]  /*8770*/  FFMA.FTZ R196, R196, UR10, -R207.reuse ;  /* 0x0000000ac4c47c23 */ /* 0x100fe200080108cf */
[----:B------:R-:W-:Y:S01]  /*8780*/  FFMA.FTZ R197, R197, UR10, -R207 ;  /* 0x0000000ac5c57c23 */ /* 0x000fe200080108cf */
[----:B------:R-:W-:Y:S01]  /*8790*/  MUFU.EX2 R164, R164 ;  /* 0x000000a400a47308 */ /* 0x000fe20000000800 */
[--C-:B------:R-:W-:Y:S01]  /*87a0*/  FFMA.FTZ R194, R194, UR10, -R211.reuse ;  /* 0x0000000ac2c27c23 */ /* 0x100fe200080108d3 */
[----:B------:R-:W-:Y:S01]  /*87b0*/  WARPGROUP.ARRIVE ;  /* 0x00000000000079c5 */ /* 0x000fe20000000000 */
[--C-:B------:R-:W-:Y:S01]  /*87c0*/  FFMA.FTZ R195, R195, UR10, -R211.reuse ;  /* 0x0000000ac3c37c23 */ /* 0x100fe200080108d3 */
[--C-:B------:R-:W-:Y:S01]  /*87d0*/  FFMA.FTZ R198, R198, UR10, -R211.reuse ;  /* 0x0000000ac6c67c23 */ /* 0x100fe200080108d3 */
[----:B------:R-:W-:Y:S01]  /*87e0*/  FFMA.FTZ R199, R199, UR10, -R211 ;  /* 0x0000000ac7c77c23 */ /* 0x000fe200080108d3 */
[----:B------:R-:W-:Y:S01]  /*87f0*/  FFMA.FTZ R0, R13, R0, R204 ;  /* 0x000000000d007223 */ /* 0x000fe200000100cc */
[----:B------:R-:W-:Y:S01]  /*8800*/  FFMA.FTZ R12, R157, R12, R208 ;  /* 0x0000000c9d0c7223 */ /* 0x000fe200000100d0 */
[----:B------:R-:W-:Y:S01]  /*8810*/  HGMMA.64x256x16.F32 R24, R152, gdesc[UR12].tnspB, R24, gsb0 ;  /* 0x43e0000c98187df0 */ /* 0x000fe20008000818 */
[----:B------:R-:W1:Y:S01]  /*8820*/  MUFU.EX2 R165, R165 ;  /* 0x000000a500a57308 */ /* 0x000e620000000800 */
[----:B------:R-:W-:Y:S01]  /*8830*/  UIADD3 UR14, UR6, 0x80, URZ ;  /* 0x00000080060e7890 */ /* 0x000fe2000fffe03f */
[----:B------:R-:W-:Y:S01]  /*8840*/  FADD.FTZ R0, R23, R0 ;  /* 0x0000000017007221 */ /* 0x000fe20000010000 */
[----:B------:R-:W-:Y:S01]  /*8850*/  UMOV UR15, 0x40000040 ;  /* 0x40000040000f7882 */ /* 0x000fe20000000000 */
[----:B------:R-:W-:Y:S01]  /*8860*/  FADD.FTZ R209, R209, R12 ;  /* 0x0000000cd1d17221 */ /* 0x000fe20000010000 */
[----:B------:R-:W-:-:S02]  /*8870*/  @!P2 VIADD R210, R210, 0x32460 ;  /* 0x00032460d2d2a836 */ /* 0x000fc40000000000 */
[----:B------:R-:W-:Y:S01]  /*8880*/  FADD.FTZ R205, R205, R0 ;  /* 0x00000000cdcd7221 */ /* 0x000fe20000010000 */
[----:B------:R-:W-:Y:S01]  /*8890*/  IMAD.MOV.U32 R13, RZ, RZ, R201 ;  /* 0x000000ffff0d7224 */ /* 0x000fe200078e00c9 */
[----:B------:R-:W-:Y:S01]  /*88a0*/  MUFU.EX2 R162, R162 ;  /* 0x000000a200a27308 */ /* 0x000fe20000000800 */
[----:B------:R-:W-:Y:S01]  /*88b0*/  FADD.FTZ R158, R158, R209 ;  /* 0x000000d19e9e7221 */ /* 0x000fe20000010000 */
[----:B------:R-:W-:Y:S01]  /*88c0*/  FADD.FTZ R205, R206, R205 ;  /* 0x000000cdcecd7221 */ /* 0x000fe20000010000 */
[----:B------:R-:W-:Y:S01]  /*88d0*/  @!P2 PRMT R210, RZ, 0x654, R210 ;  /* 0x00000654ffd2a816 */ /* 0x000fe200000000d2 */
[----:B------:R-:W-:Y:S02]  /*88e0*/  IMAD.MOV.U32 R209, RZ, RZ, R156 ;  /* 0x000000ffffd17224 */ /* 0x000fe400078e009c */
[----:B------:R-:W-:Y:S02]  /*88f0*/  FADD.FTZ R159, R159, R158 ;  /* 0x0000009e9f9f7221 */ /* 0x000fe40000010000 */
[----:B------:R-:W2:Y:S08]  /*8900*/  MUFU.EX2 R163, R163 ;  /* 0x000000a300a37308 */ /* 0x000eb00000000800 */
[----:B------:R-:W-:Y:S08]  /*8910*/  MUFU.EX2 R166, R166 ;  /* 0x000000a600a67308 */ /* 0x000ff00000000800 */
[----:B------:R-:W4:Y:S08]  /*8920*/  MUFU.EX2 R167, R167 ;  /* 0x000000a700a77308 */ /* 0x000f300000000800 */
[----:B------:R-:W-:Y:S08]  /*8930*/  MUFU.EX2 R168, R168 ;  /* 0x000000a800a87308 */ /* 0x000ff00000000800 */
[----:B------:R-:W5:Y:S08]  /*8940*/  MUFU.EX2 R169, R169 ;  /* 0x000000a900a97308 */ /* 0x000f700000000800 */
[----:B------:R-:W-:Y:S08]  /*8950*/  MUFU.EX2 R172, R172 ;  /* 0x000000ac00ac7308 */ /* 0x000ff00000000800 */
[----:B------:R-:W3:Y:S08]  /*8960*/  MUFU.EX2 R173, R173 ;  /* 0x000000ad00ad7308 */ /* 0x000ef00000000800 */
        /* <DEDUP_REMOVED lines=24> */
[----:B------:R-:W-:Y:S01]  /*8af0*/  MUFU.EX2 R194, R194 ;  /* 0x000000c200c27308 */ /* 0x000fe20000000800 */
[----:B------:R-:W-:-:S02]  /*8b00*/  WARPGROUP.DEPBAR.LE gsb0, 0x0 ;  /* 0x00008000000079c5 */ /* 0x000fc40000010000 */
[----:B0-----:R-:W-:-:S05]  /*8b10*/  F2FP.F16.F32.PACK_AB R152, R161, R160 ;  /* 0x000000a0a198723e */ /* 0x001fca00000000ff */
[----:B------:R-:W0:Y:S01]  /*8b20*/  MUFU.EX2 R195, R195 ;  /* 0x000000c300c37308 */ /* 0x000e220000000800 */
[----:B-1----:R-:W-:Y:S01]  /*8b30*/  F2FP.F16.F32.PACK_AB R154, R165, R164 ;  /* 0x000000a4a59a723e */ /* 0x002fe200000000ff */
[----:B------:R-:W-:Y:S01]  /*8b40*/  FADD.FTZ R160, R160, R205 ;  /* 0x000000cda0a07221 */ /* 0x000fe20000010000 */
[----:B--2---:R-:W-:Y:S01]  /*8b50*/  F2FP.F16.F32.PACK_AB R153, R163, R162 ;  /* 0x000000a2a399723e */ /* 0x004fe200000000ff */
[----:B------:R-:W-:Y:S01]  /*8b60*/  FADD.FTZ R162, R162, R159 ;  /* 0x0000009fa2a27221 */ /* 0x000fe20000010000 */
[----:B----4-:R-:W-:Y:S01]  /*8b70*/  F2FP.F16.F32.PACK_AB R155, R167, R166 ;  /* 0x000000a6a79b723e */ /* 0x010fe200000000ff */
        /* <DEDUP_REMOVED lines=8> */
[----:B------:R-:W1:Y:S01]  /*8c00*/  MUFU.EX2 R199, R199 ;  /* 0x000000c700c77308 */ /* 0x000e620000000800 */
[----:B------:R-:W-:Y:S01]  /*8c10*/  UMOV UR15, 0x40000040 ;  /* 0x40000040000f7882 */ /* 0x000fe20000000000 */
[----:B------:R-:W-:Y:S01]  /*8c20*/  FADD.FTZ R165, R165, R164 ;  /* 0x000000a4a5a57221 */ /* 0x000fe20000010000 */
[----:B------:R-:W-:Y:S01]  /*8c30*/  FADD.FTZ R167, R167, R166 ;  /* 0x000000a6a7a77221 */ /* 0x000fe20000010000 */
[----:B------:R-:W-:Y:S02]  /*8c40*/  WARPGROUP.DEPBAR.LE gsb0, 0x0 ;  /* 0x00008000000079c5 */ /* 0x000fe40000010000 */
[----:B-----5:R-:W-:Y:S01]  /*8c50*/  F2FP.F16.F32.PACK_AB R152, R169, R168 ;  /* 0x000000a8a998723e */ /* 0x020fe200000000ff */
[----:B------:R-:W-:Y:S01]  /*8c60*/  FADD.FTZ R168, R168, R165 ;  /* 0x000000a5a8a87221 */ /* 0x000fe20000010000 */
[----:B---3--:R-:W-:-:S02]  /*8c70*/  F2FP.F16.F32.PACK_AB R154, R173, R172 ;  /* 0x000000acad9a723e */ /* 0x008fc400000000ff */
[----:B------:R-:W-:Y:S01]  /*8c80*/  F2FP.F16.F32.PACK_AB R153, R171, R170 ;  /* 0x000000aaab99723e */ /* 0x000fe200000000ff */
[----:B------:R-:W-:Y:S01]  /*8c90*/  FADD.FTZ R170, R170, R167 ;  /* 0x000000a7aaaa7221 */ /* 0x000fe20000010000 */
[----:B------:R-:W-:Y:S01]  /*8ca0*/  F2FP.F16.F32.PACK_AB R155, R175, R174 ;  /* 0x000000aeaf9b723e */ /* 0x000fe200000000ff */
[----:B------:R-:W-:Y:S02]  /*8cb0*/  FADD.FTZ R169, R169, R168 ;  /* 0x000000a8a9a97221 */ /* 0x000fe40000010000 */
[----:B------:R-:W-:Y:S01]  /*8cc0*/  FADD.FTZ R171, R171, R170 ;  /* 0x000000aaabab7221 */ /* 0x000fe20000010000 */
[----:B------:R-:W-:Y:S01]  /*8cd0*/  WARPGROUP.ARRIVE ;  /* 0x00000000000079c5 */ /* 0x000fe20000000000 */
[----:B------:R-:W-:Y:S02]  /*8ce0*/  FADD.FTZ R172, R172, R169 ;  /* 0x000000a9acac7221 */ /* 0x000fe40000010000 */
[----:B------:R-:W-:Y:S02]  /*8cf0*/  FADD.FTZ R174, R174, R171 ;  /* 0x000000abaeae7221 */ /* 0x000fe40000010000 */
[----:B------:R-:W-:-:S05]  /*8d00*/  FADD.FTZ R173, R173, R172 ;  /* 0x000000acadad7221 */ /* 0x000fca0000010000 */
[----:B------:R-:W-:Y:S01]  /*8d10*/  HGMMA.64x256x16.F32 R24, R152, gdesc[UR12].tnspB, R24, gsb0 ;  /* 0x43e0000c98187df0 */ /* 0x000fe20008000818 */
[----:B------:R-:W-:Y:S01]  /*8d20*/  UIADD3 UR14, UR6, 0x180, URZ ;  /* 0x00000180060e7890 */ /* 0x000fe2000fffe03f */
[----:B------:R-:W-:Y:S01]  /*8d30*/  FADD.FTZ R175, R175, R174 ;  /* 0x000000aeafaf7221 */ /* 0x000fe20000010000 */
[----:B------:R-:W-:Y:S01]  /*8d40*/  UMOV UR15, 0x40000040 ;  /* 0x40000040000f7882 */ /* 0x000fe20000000000 */
[----:B------:R-:W-:Y:S02]  /*8d50*/  WARPGROUP.DEPBAR.LE gsb0, 0x0 ;  /* 0x00008000000079c5 */ /* 0x000fe40000010000 */
[----:B------:R-:W-:Y:S01]  /*8d60*/  F2FP.F16.F32.PACK_AB R152, R177, R176 ;  /* 0x000000b0b198723e */ /* 0x000fe200000000ff */
[----:B------:R-:W-:Y:S01]  /*8d70*/  FADD.FTZ R176, R176, R173 ;  /* 0x000000adb0b07221 */ /* 0x000fe20000010000 */
[----:B------:R-:W-:Y:S02]  /*8d80*/  F2FP.F16.F32.PACK_AB R154, R181, R180 ;  /* 0x000000b4b59a723e */ /* 0x000fe400000000ff */
        /* <DEDUP_REMOVED lines=11> */
[----:B------:R-:W-:Y:S01]  /*8e40*/  FADD.FTZ R183, R183, R182 ;  /* 0x000000b6b7b77221 */ /* 0x000fe20000010000 */
[----:B------:R-:W-:Y:S01]  /*8e50*/  UMOV UR15, 0x40000040 ;  /* 0x40000040000f7882 */ /* 0x000fe20000000000 */
[----:B------:R-:W-:Y:S01]  /*8e60*/  UIADD3 UR6, UR6, 0x280, URZ ;  /* 0x0000028006067890 */ /* 0x000fe2000fffe03f */
        /* <DEDUP_REMOVED lines=16> */
[----:B------:R-:W-:Y:S01]  /*8f70*/  FADD.FTZ R191, R191, R190 ;  /* 0x000000bebfbf7221 */ /* 0x000fe20000010000 */
[----:B------:R-:W-:Y:S02]  /*8f80*/  WARPGROUP.DEPBAR.LE gsb0, 0x0 ;  /* 0x00008000000079c5 */ /* 0x000fe40000010000 */
[----:B------:R-:W-:Y:S01]  /*8f90*/  F2FP.F16.F32.PACK_AB R152, R193, R192 ;  /* 0x000000c0c198723e */ /* 0x000fe200000000ff */
[----:B------:R-:W-:Y:S01]  /*8fa0*/  FADD.FTZ R192, R192, R189 ;  /* 0x000000bdc0c07221 */ /* 0x000fe20000010000 */
[----:B------:R-:W-:Y:S02]  /*8fb0*/  F2FP.F16.F32.PACK_AB R154, R197, R196 ;  /* 0x000000c4c59a723e */ /* 0x000fe400000000ff */
[----:B0-----:R-:W-:Y:S01]  /*8fc0*/  F2FP.F16.F32.PACK_AB R153, R195, R194 ;  /* 0x000000c2c399723e */ /* 0x001fe200000000ff */
        /* <DEDUP_REMOVED lines=9> */
[----:B------:R-:W-:Y:S02]  /*9060*/  FADD.FTZ R12, R199, R12 ;  /* 0x0000000cc70c7221 */ /* 0x000fe40000010000 */
[----:B------:R-:W-:Y:S02]  /*9070*/  WARPGROUP.DEPBAR.LE gsb0, 0x0 ;  /* 0x00008000000079c5 */ /* 0x000fe40000010000 */
[----:B------:R2:W-:Y:S01]  /*9080*/  @!P2 SYNCS.ARRIVE.TRANS64.RED.A1T0 RZ, [R210+URZ], RZ ;  /* 0x000000ffd2ffa9a7 */ /* 0x0005e2000810043f */
[----:B------:R-:W-:Y:S05]  /*9090*/  @P1 BRA `(.L_x_13292) ;  /* 0xffffffdc00581947 */ /* 0x000fea000383ffff */
.L_x_13283:
[----:B------:R-:W3:Y:S01]  /*90a0*/  SHFL.BFLY PT, R3, R0, 0x2, 0x1f ;  /* 0x0c401f0000037f89 */ /* 0x000ee200000e0000 */
[----:B------:R-:W-:-:S03]  /*90b0*/  PLOP3.LUT P0, PT, PT, PT, PT, 0x8, 0x0 ;  /* 0x000000000000781c */ /* 0x000fc60003f0e170 */
[----:B------:R-:W4:Y:S01]  /*90c0*/  SHFL.BFLY PT, R5, R12, 0x2, 0x1f ;  /* 0x0c401f000c057f89 */ /* 0x000f2200000e0000 */
[----:B------:R-:W5:Y:S01]  /*90d0*/  S2R R23, SR_TID.X ;  /* 0x0000000000177919 */ /* 0x000f620000002100 */
[----:B---3--:R-:W-:Y:S01]  /*90e0*/  FADD.FTZ R3, R3, R0 ;  /* 0x0000000003037221 */ /* 0x008fe20000010000 */
[----:B------:R-:W-:Y:S02]  /*90f0*/  IMAD.MOV.U32 R0, RZ, RZ, RZ ;  /* 0x000000ffff007224 */ /* 0x000fe400078e00ff */
[----:B----4-:R-:W-:Y:S02]  /*9100*/  FADD.FTZ R5, R5, R12 ;  /* 0x0000000c05057221 */ /* 0x010fe40000010000 */
[----:B------:R-:W3:Y:S04]  /*9110*/  SHFL.BFLY PT, R2, R3, 0x1, 0x1f ;  /* 0x0c201f0003027f89 */ /* 0x000ee800000e0000 */
[----:B------:R-:W4:Y:S01]  /*9120*/  SHFL.BFLY PT, R4, R5, 0x1, 0x1f ;  /* 0x0c201f0005047f89 */ /* 0x000f2200000e0000 */
[----:B-----5:R-:W-:Y:S01]  /*9130*/  SHF.R.U32.HI R23, RZ, 0x7, R23 ;  /* 0x00000007ff177819 */ /* 0x020fe20000011617 */
[----:B---3--:R-:W-:-:S03]  /*9140*/  FADD.FTZ R8, R3, R2 ;  /* 0x0000000203087221 */ /* 0x008fc60000010000 */
[----:B------:R-:W-:Y:S01]  /*9150*/  IADD3 R3, -R23, 0xb, RZ ;  /* 0x0000000b17037810 */ /* 0x000fe20007ffe1ff */
[----:B------:R-:W-:Y:S02]  /*9160*/  IMAD.MOV.U32 R2, RZ, RZ, RZ ;  /* 0x000000ffff027224 */ /* 0x000fe400078e00ff */
[----:B----4-:R-:W-:Y:S02]  /*9170*/  FADD.FTZ R4, R5, R4 ;  /* 0x0000000405047221 */ /* 0x010fe40000010000 */
[----:B------:R3:W-:Y:S08]  /*9180*/  BAR.ARV R3, 0x100 ;  /* 0x000400030000751d */ /* 0x0007f00000002000 */
[----:B------:R-:W-:Y:S06]  /*9190*/  BAR.ARV 0x8, 0x180 ;  /* 0x0206000000007b1d */ /* 0x000fec0000002000 */
[----:B------:R-:W-:Y:S01]  /*91a0*/  FSETP.NE.FTZ.AND P1, PT, R8, RZ, PT ;  /* 0x000000ff0800720b */ /* 0x000fe20003f35000 */
[----:B---3--:R-:W-:Y:S01]  /*91b0*/  IMAD.MOV.U32 R3, RZ, RZ, -0x800000 ;  /* 0xff800000ff037424 */ /* 0x008fe200078e00ff */
[----:B------:R-:W-:-:S11]  /*91c0*/  FSETP.NE.FTZ.AND P2, PT, R4, RZ, PT ;  /* 0x000000ff0400720b */ /* 0x000fd60003f55000 */
[----:B------:R-:W3:Y:S08]  /*91d0*/  @P1 MUFU.LG2 R6, R8 ;  /* 0x0000000800061308 */ /* 0x000ef00000000c00 */
[----:B------:R-:W4:Y:S08]  /*91e0*/  @P2 MUFU.LG2 R7, R4 ;  /* 0x0000000400072308 */ /* 0x000f300000000c00 */
[----:B------:R5:W0:Y:S01]  /*91f0*/  @P1 MUFU.RCP R2, R8 ;  /* 0x0000000800021308 */ /* 0x000a220000001000 */
[----:B---3--:R-:W-:-:S07]  /*9200*/  @P1 FMUL.FTZ R5, R6, 0.69314718246459960938 ;  /* 0x3f31721806051820 */ /* 0x008fce0000410000 */
[----:B------:R3:W1:Y:S01]  /*9210*/  @P2 MUFU.RCP R0, R4 ;  /* 0x0000000400002308 */ /* 0x0006620000001000 */
[----:B-----5:R-:W-:Y:S02]  /*9220*/  IMAD.U32 R8, RZ, RZ, UR10 ;  /* 0x0000000aff087e24 */ /* 0x020fe4000f8e00ff */
[----:B----4-:R-:W-:Y:S02]  /*9230*/  @P2 FMUL.FTZ R7, R7, 0.69314718246459960938 ;  /* 0x3f31721807072820 */ /* 0x010fe40000410000 */
[----:B------:R-:W-:Y:S01]  /*9240*/  @P2 FMUL.FTZ R8, R8, 0.69314718246459960938 ;  /* 0x3f31721808082820 */ /* 0x000fe20000410000 */
[----:B---3--:R-:W-:Y:S02]  /*9250*/  IMAD.U32 R4, RZ, RZ, UR10 ;  /* 0x0000000aff047e24 */ /* 0x008fe4000f8e00ff */
[-C--:B0-----:R-:W-:Y:S01]  /*9260*/  FMUL.FTZ R24, R24, R2.reuse ;  /* 0x0000000218187220 */ /* 0x081fe20000410000 */
        /* <DEDUP_REMOVED lines=131> */
.L_x_13261:
[----:B------:R-:W-:Y:S05]  /*9aa0*/  @P0 BRA `(.L_x_13293) ;  /* 0x0000002000640947 */ /* 0x000fea0003800000 */
[----:B------:R-:W3:Y:S01]  /*9ab0*/  LDL R0, [R1] ;  /* 0x0000000001007983 */ /* 0x000ee20000100800 */
[----:B------:R-:W0:Y:S01]  /*9ac0*/  LDC R8, c[0x0][0xce8] ;  /* 0x00033a00ff087b82 */ /* 0x000e220000000800 */
[----:B------:R-:W-:Y:S01]  /*9ad0*/  ULDC.64 UR8, c[0x0][0xcd0] ;  /* 0x0003340000087ab9 */ /* 0x000fe20000000a00 */
[----:B------:R-:W-:Y:S01]  /*9ae0*/  ULDC.64 UR14, c[0x0][0x208] ;  /* 0x00008200000e7ab9 */ /* 0x000fe20000000a00 */
[----:B------:R-:W1:Y:S01]  /*9af0*/  S2R R22, SR_CTAID.X ;  /* 0x0000000000167919 */ /* 0x000e620000002500 */
[----:B------:R-:W-:Y:S04]  /*9b00*/  BSSY B0, `(.L_x_13294) ;  /* 0x000014d000007945 */ /* 0x000fe80003800000 */
[----:B------:R-:W4:Y:S08]  /*9b10*/  S2UR UR12, SR_CTAID.Z ;  /* 0x00000000000c79c3 */ /* 0x000f300000002700 */
[----:B------:R-:W5:Y:S08]  /*9b20*/  LDC.64 R18, c[0x0][0xcd8] ;  /* 0x00033600ff127b82 */ /* 0x000f700000000a00 */
[----:B------:R-:W-:Y:S01]  /*9b30*/  BAR.SYNC.DEFER_BLOCKING 0x1, 0x100 ;  /* 0x0044000000007b1d */ /* 0x000fe20000010000 */
[----:B0-----:R-:W-:-:S07]  /*9b40*/  ISETP.NE.AND P0, PT, R8, 0x1, PT ;  /* 0x000000010800780c */ /* 0x001fce0003f05270 */
[----:B------:R-:W0:Y:S01]  /*9b50*/  S2UR UR11, SR_CTAID.Y ;  /* 0x00000000000b79c3 */ /* 0x000e220000002600 */
[----:B----4-:R-:W-:-:S07]  /*9b60*/  USHF.R.S32.HI UR10, URZ, 0x1f, UR12 ;  /* 0x0000001f3f0a7899 */ /* 0x010fce000801140c */
[----:B------:R-:W0:Y:S08]  /*9b70*/  LDC R23, c[0x0][0xd50] ;  /* 0x00035400ff177b82 */ /* 0x000e300000000800 */
[----:B------:R-:W4:Y:S08]  /*9b80*/  @P0 LDC R14, c[0x0][0xcec] ;  /* 0x00033b00ff0e0b82 */ /* 0x000f300000000800 */
[----:B------:R-:W2:Y:S08]  /*9b90*/  LDC.64 R20, c[0x0][0xc40] ;  /* 0x00031000ff147b82 */ /* 0x000eb00000000a00 */
[----:B------:R-:W2:Y:S08]  /*9ba0*/  @P0 LDC R152, c[0x0][0xcec] ;  /* 0x00033b00ff980b82 */ /* 0x000eb00000000800 */
[----:B------:R-:W2:Y:S08]  /*9bb0*/  @P0 LDC R17, c[0x0][0xcf0] ;  /* 0x00033c00ff110b82 */ /* 0x000eb00000000800 */
[----:B------:R-:W2:Y:S01]  /*9bc0*/  @P0 LDC R153, c[0x0][0xcf0] ;  /* 0x00033c00ff990b82 */ /* 0x000ea20000000800 */
[----:B---3--:R-:W-:-:S02]  /*9bd0*/  R2UR UR13, R0 ;  /* 0x00000000000d72ca */ /* 0x008fc400000e0000 */
[----:B------:R-:W3:Y:S11]  /*9be0*/  S2R R0, SR_TID.X ;  /* 0x0000000000007919 */ /* 0x000ef60000002100 */
[----:B------:R-:W-:-:S02]  /*9bf0*/  USHF.R.S32.HI UR7, URZ, 0x1f, UR13 ;  /* 0x0000001f3f077899 */ /* 0x000fc4000801140d */
[----:B------:R-:W-:Y:S02]  /*9c00*/  UIMAD.WIDE.U32 UR4, UR13, UR8, URZ ;  /* 0x000000080d0472a5 */ /* 0x000fe4000f8e003f */
[----:B------:R-:W-:-:S04]  /*9c10*/  UIMAD UR6, UR7, UR8, URZ ;  /* 0x00000008070672a4 */ /* 0x000fc8000f8e023f */
[----:B------:R-:W-:-:S03]  /*9c20*/  UIMAD UR6, UR13, UR9, UR6 ;  /* 0x000000090d0672a4 */ /* 0x000fc6000f8e0206 */
[----:B------:R-:W-:Y:S01]  /*9c30*/  ULDC.64 UR8, c[0x0][0xc38] ;  /* 0x00030e0000087ab9 */ /* 0x000fe20000000a00 */
[----:B------:R-:W-:Y:S02]  /*9c40*/  UIADD3 UR6, UR5, UR6, URZ ;  /* 0x0000000605067290 */ /* 0x000fe4000fffe03f */
[----:B------:R-:W-:Y:S01]  /*9c50*/  UIMAD UR7, UR7, UR8, URZ ;  /* 0x00000008070772a4 */ /* 0x000fe2000f8e023f */
[----:B---3--:R-:W-:-:S05]  /*9c60*/  VIADD R5, R0, 0xffffff80 ;  /* 0xffffff8000057836 */ /* 0x008fca0000000000 */
[----:B------:R-:W-:-:S04]  /*9c70*/  SHF.R.S32.HI R4, RZ, 0x1f, R5 ;  /* 0x0000001fff047819 */ /* 0x000fc80000011405 */
[CC--:B------:R-:W-:Y:S02]  /*9c80*/  LEA.HI R6, R4.reuse, R5.reuse, RZ, 0x7 ;  /* 0x0000000504067211 */ /* 0x0c0fe400078f38ff */
[----:B------:R-:W-:Y:S02]  /*9c90*/  LEA.HI R13, R4, R5, RZ, 0x2 ;  /* 0x00000005040d7211 */ /* 0x000fe400078f10ff */
[----:B------:R-:W-:Y:S02]  /*9ca0*/  LOP3.LUT R0, R6, 0xffffff80, RZ, 0xc0, !PT ;  /* 0xffffff8006007812 */ /* 0x000fe400078ec0ff */
[----:B------:R-:W-:-:S03]  /*9cb0*/  SHF.R.S32.HI R7, RZ, 0x7, R6 ;  /* 0x00000007ff077819 */ /* 0x000fc60000011406 */
[----:B------:R-:W-:Y:S01]  /*9cc0*/  IMAD.IADD R0, R5, 0x1, -R0 ;  /* 0x0000000105007824 */ /* 0x000fe200078e0a00 */
[----:B------:R-:W-:Y:S02]  /*9cd0*/  LEA.HI R4, R6, R7, RZ, 0x1 ;  /* 0x0000000706047211 */ /* 0x000fe400078f08ff */
[----:B------:R-:W-:Y:S02]  /*9ce0*/  LOP3.LUT R6, R13, 0xfffffffc, RZ, 0xc0, !PT ;  /* 0xfffffffc0d067812 */ /* 0x000fe400078ec0ff */
[----:B------:R-:W-:Y:S02]  /*9cf0*/  SHF.R.S32.HI R9, RZ, 0x1f, R0 ;  /* 0x0000001fff097819 */ /* 0x000fe40000011400 */
[----:B------:R-:W-:Y:S01]  /*9d00*/  LOP3.LUT R4, R4, 0x3fffffe, RZ, 0xc0, !PT ;  /* 0x03fffffe04047812 */ /* 0x000fe200078ec0ff */
[----:B------:R-:W-:Y:S01]  /*9d10*/  IMAD.IADD R5, R5, 0x1, -R6 ;  /* 0x0000000105057824 */ /* 0x000fe200078e0a06 */
[CC--:B------:R-:W-:Y:S02]  /*9d20*/  LEA.HI R10, R9.reuse, R0.reuse, RZ, 0x2 ;  /* 0x00000000090a7211 */ /* 0x0c0fe400078f10ff */
[----:B------:R-:W-:Y:S01]  /*9d30*/  LEA.HI R9, R9, R0, RZ, 0x5 ;  /* 0x0000000009097211 */ /* 0x000fe200078f28ff */
[----:B------:R-:W-:Y:S01]  /*9d40*/  IMAD.IADD R6, R7, 0x1, -R4 ;  /* 0x0000000107067824 */ /* 0x000fe200078e0a04 */
[----:B------:R-:W-:-:S02]  /*9d50*/  SHF.R.S32.HI R11, RZ, 0x2, R10 ;  /* 0x00000002ff0b7819 */ /* 0x000fc4000001140a */
[----:B------:R-:W-:Y:S02]  /*9d60*/  SHF.R.S32.HI R12, RZ, 0x1f, R10 ;  /* 0x0000001fff0c7819 */ /* 0x000fe4000001140a */
[----:B------:R-:W-:Y:S02]  /*9d70*/  LEA.HI R7, R5, R5, RZ, 0x1 ;  /* 0x0000000505077211 */ /* 0x000fe400078f08ff */
[----:B------:R-:W-:-:S04]  /*9d80*/  LEA.HI R12, R12, R11, RZ, 0x3 ;  /* 0x0000000b0c0c7211 */ /* 0x000fc800078f18ff */
[----:B------:R-:W-:-:S05]  /*9d90*/  LOP3.LUT R12, R12, 0xfffffff8, RZ, 0xc0, !PT ;  /* 0xfffffff80c0c7812 */ /* 0x000fca00078ec0ff */
        /* <DEDUP_REMOVED lines=12> */
[----:B------:R-:W-:Y:S01]  /*9e60*/  IMAD R16, RZ, RZ, -UR13 ;  /* 0x8000000dff107e24 */ /* 0x000fe2000f8e02ff */
[----:B------:R-:W-:Y:S01]  /*9e70*/  UIADD3 UR6, UR5, UR6, URZ ;  /* 0x0000000605067290 */ /* 0x000fe2000fffe03f */
[----:B-----5:R-:W-:Y:S01]  /*9e80*/  IMAD R12, R18, UR10, RZ ;  /* 0x0000000a120c7c24 */ /* 0x020fe2000f8e02ff */
[----:B------:R-:W-:Y:S01]  /*9e90*/  ULDC.64 UR8, c[0x0][0xc28] ;  /* 0x00030a0000087ab9 */ /* 0x000fe20000000a00 */
[----:B-1----:R-:W-:Y:S02]  /*9ea0*/  IMAD R11, R22, 0x80, R6 ;  /* 0x00000080160b7824 */ /* 0x002fe400078e0206 */
[----:B0-----:R-:W-:Y:S02]  /*9eb0*/  IMAD R23, R23, R16, UR11 ;  /* 0x0000000b17177e24 */ /* 0x001fe4000f8e0210 */
[----:B------:R-:W-:Y:S02]  /*9ec0*/  IMAD R15, R19, UR12, R12 ;  /* 0x0000000c130f7c24 */ /* 0x000fe4000f8e020c */
[----:B------:R-:W-:Y:S01]  /*9ed0*/  IMAD.WIDE.U32 R4, R18, UR12, R4 ;  /* 0x0000000c12047c25 */ /* 0x000fe2000f8e0004 */
[----:B------:R-:W-:-:S03]  /*9ee0*/  SHF.R.S32.HI R16, RZ, 0x1f, R23 ;  /* 0x0000001fff107819 */ /* 0x000fc60000011417 */
[----:B----4-:R-:W-:-:S04]  /*9ef0*/  @P0 IMAD.HI.U32 R12, R11, R14, RZ ;  /* 0x0000000e0b0c0227 */ /* 0x010fc800078e00ff */
[----:B------:R-:W-:Y:S02]  /*9f00*/  IMAD.U32 R7, RZ, RZ, UR5 ;  /* 0x00000005ff077e24 */ /* 0x000fe4000f8e00ff */
[----:B------:R-:W-:Y:S01]  /*9f10*/  IMAD.U32 R6, RZ, RZ, UR4 ;  /* 0x00000004ff067e24 */ /* 0x000fe2000f8e00ff */
[----:B------:R-:W-:Y:S01]  /*9f20*/  ULDC.64 UR4, c[0x0][0xce0] ;  /* 0x0003380000047ab9 */ /* 0x000fe20000000a00 */
[----:B------:R-:W-:Y:S01]  /*9f30*/  IMAD.U32 R7, RZ, RZ, UR6 ;  /* 0x00000006ff077e24 */ /* 0x000fe2000f8e00ff */
[----:B------:R-:W-:Y:S01]  /*9f40*/  ULDC.64 UR6, c[0x0][0xc48] ;  /* 0x0003120000067ab9 */ /* 0x000fe20000000a00 */
[----:B------:R-:W-:Y:S02]  /*9f50*/  IMAD.IADD R5, R5, 0x1, R15 ;  /* 0x0000000105057824 */ /* 0x000fe400078e020f */
[----:B--2---:R-:W-:Y:S02]  /*9f60*/  IMAD R14, R20, UR10, RZ ;  /* 0x0000000a140e7c24 */ /* 0x004fe4000f8e02ff */
[----:B------:R-:W-:-:S04]  /*9f70*/  @P0 IMAD.HI.U32 R152, R11, R152, RZ ;  /* 0x000000980b980227 */ /* 0x000fc800078e00ff */
        /* <DEDUP_REMOVED lines=88> */
[C---:B------:R-:W-:Y:S01]  /*a500*/  VIADD R22, R0.reuse, 0x50 ;  /* 0x0000005000167836 */ /* 0x040fe20000000000 */
[----:B------:R-:W-:Y:S01]  /*a510*/  @!P4 LEA.HI R3, R3, R3, RZ, 0x1 ;  /* 0x000000030303c211 */ /* 0x000fe200078f08ff */
[----:B------:R-:W-:Y:S01]  /*a520*/  VIADD R23, R0, 0x58 ;  /* 0x0000005800177836 */ /* 0x000fe20000000000 */
        /* <DEDUP_REMOVED lines=170> */
.L_x_13295:
[----:B------:R-:W-:Y:S05]  /*afd0*/  BSYNC B0 ;  /* 0x0000000000007941 */ /* 0x000fea0003800000 */
.L_x_13294:
[----:B------:R-:W-:Y:S01]  /*afe0*/  ISETP.GE.AND P0, PT, R9, R8, PT ;  /* 0x000000080900720c */ /* 0x000fe20003f06270 */
[----:B0--3--:R0:W2:Y:S04]  /*aff0*/  SHFL.IDX PT, R3, R7, 0x1, 0x1c1f ;  /* 0x003c1f0007037f89 */ /* 0x0090a800000e0000 */
[----:B------:R0:W3:Y:S08]  /*b000*/  SHFL.IDX PT, R2, R6, 0x1, 0x1c1f ;  /* 0x003c1f0006027f89 */ /* 0x0000f000000e0000 */
[----:B0-----:R-:W-:Y:S05]  /*b010*/  @P0 BRA `(.L_x_13259) ;  /* 0x0000005800f00947 */ /* 0x001fea0003800000 */
        /* <DEDUP_REMOVED lines=23> */
[----:B--23--:R-:W-:Y:S01]  /*b190*/  @!P0 IMAD.WIDE R4, R0, 0x4, R2 ;  /* 0x0000000400048825 */ /* 0x00cfe200078e0202 */
        /* <DEDUP_REMOVED lines=170> */
.L_x_13293:
        /* <DEDUP_REMOVED lines=12> */
[----:B------:R-:W3:Y:S01]  /*bd00*/  LDL R4, [R1] ;  /* 0x0000000001047983 */ /* 0x000ee20000100800 */
[----:B------:R-:W-:Y:S01]  /*bd10*/  ISETP.NE.AND P0, PT, R6, 0x1, PT ;  /* 0x000000010600780c */ /* 0x000fe20003f05270 */
[----:B------:R-:W-:Y:S01]  /*bd20*/  S2UR UR7, SR_CTAID.Z ;  /* 0x00000000000779c3 */ /* 0x000fe20000002700 */
[----:B------:R-:W-:Y:S01]  /*bd30*/  ULDC.64 UR8, c[0x0][0xcd0] ;  /* 0x0003340000087ab9 */ /* 0x000fe20000000a00 */
[----:B------:R-:W-:Y:S01]  /*bd40*/  IMAD.MOV.U32 R5, RZ, RZ, R0 ;  /* 0x000000ffff057224 */ /* 0x000fe200078e0000 */
[----:B------:R-:W-:-:S05]  /*bd50*/  ULDC.64 UR12, c[0x0][0x208] ;  /* 0x00008200000c7ab9 */ /* 0x000fca0000000a00 */
[----:B------:R-:W0:Y:S08]  /*bd60*/  LDC.64 R10, c[0x0][0xcd8] ;  /* 0x00033600ff0a7b82 */ /* 0x000e300000000a00 */
[----:B------:R-:W1:Y:S08]  /*bd70*/  @P0 LDC R7, c[0x0][0xcec] ;  /* 0x00033b00ff070b82 */ /* 0x000e700000000800 */
[----:B------:R-:W4:Y:S08]  /*bd80*/  @P0 LDC R9, c[0x0][0xcf0] ;  /* 0x00033c00ff090b82 */ /* 0x000f300000000800 */
[----:B------:R-:W5:Y:S08]  /*bd90*/  S2UR UR10, SR_CTAID.Y ;  /* 0x00000000000a79c3 */ /* 0x000f700000002600 */
[----:B------:R-:W5:Y:S01]  /*bda0*/  LDC R8, c[0x0][0xd50] ;  /* 0x00035400ff087b82 */ /* 0x000f620000000800 */
[----:B---3--:R-:W-:Y:S01]  /*bdb0*/  R2UR UR11, R4 ;  /* 0x00000000040b72ca */ /* 0x008fe200000e0000 */
[----:B-1----:R-:W-:-:S05]  /*bdc0*/  @P0 IMAD.HI.U32 R4, R0, R7, RZ ;  /* 0x0000000700040227 */ /* 0x002fca00078e00ff */
[----:B----4-:R-:W-:-:S07]  /*bdd0*/  @P0 SHF.R.U32.HI R5, RZ, R9, R4 ;  /* 0x00000009ff050219 */ /* 0x010fce0000011604 */
[----:B------:R-:W-:Y:S02]  /*bde0*/  USHF.R.S32.HI UR6, URZ, 0x1f, UR11 ;  /* 0x0000001f3f067899 */ /* 0x000fe4000801140b */
[----:B------:R-:W-:Y:S01]  /*bdf0*/  IMAD R7, RZ, RZ, -UR11 ;  /* 0x8000000bff077e24 */ /* 0x000fe2000f8e02ff */
[----:B------:R-:W-:Y:S02]  /*be00*/  UIMAD.WIDE.U32 UR4, UR11, UR8, URZ ;  /* 0x000000080b0472a5 */ /* 0x000fe4000f8e003f */
[----:B------:R-:W-:Y:S01]  /*be10*/  UIMAD UR6, UR6, UR8, URZ ;  /* 0x00000008060672a4 */ /* 0x000fe2000f8e023f */
[----:B-----5:R-:W-:Y:S01]  /*be20*/  IMAD R9, R8, R7, UR10 ;  /* 0x0000000a08097e24 */ /* 0x020fe2000f8e0207 */
        /* <DEDUP_REMOVED lines=32> */
.L_x_13257:
[----:B------:R-:W-:-:S08]  /*c030*/  NOP ;  /* 0x0000000000007918 */ /* 0x000fd00000000000 */
[----:B--2---:R-:W0:-:S00]  /*c040*/  USETMAXREG.DEALLOC.CTAPOOL 0x18 ;  /* 0x00000018000079c8 */ /* 0x004e0000080e0500 */
        /* <DEDUP_REMOVED lines=16> */
.L_x_13296:
[----:B------:R-:W-:Y:S01]  /*c150*/  ULDC UR43, c[0x0][0xd50] ;  /* 0x00035400002b7ab9 */ /* 0x000fe20000000800 */
[----:B------:R-:W-:Y:S01]  /*c160*/  UMOV UR36, UR6 ;  /* 0x0000000600247c82 */ /* 0x000fe20008000000 */
[----:B------:R-:W-:-:S11]  /*c170*/  UISETP.NE.AND UP0, UPT, UR43, 0x1, UPT ;  /* 0x000000012b00788c */ /* 0x000fd6000bf05270 */
[----:B------:R-:W-:Y:S01]  /*c180*/  @UP0 ULDC UR4, c[0x0][0xd54] ;  /* 0x0003550000040ab9 */ /* 0x000fe20000000800 */
[----:B------:R-:W-:Y:S01]  /*c190*/  @UP0 ULDC UR7, c[0x0][0xd58] ;  /* 0x0003560000070ab9 */ /* 0x000fe20000000800 */
[----:B------:R-:W-:-:S04]  /*c1a0*/  UIMAD.WIDE.U32 UR4, UR6, UR4, URZ ;  /* 0x00000004060472a5 */ /* 0x000fc8000f8e003f */
[----:B------:R-:W-:-:S12]  /*c1b0*/  @UP0 USHF.R.U32.HI UR36, URZ, UR7, UR5 ;  /* 0x000000073f240299 */ /* 0x000fd80008011605 */
.L_x_13297:
        /* <DEDUP_REMOVED lines=75> */
.L_x_13299:
        /* <DEDUP_REMOVED lines=32> */
.L_x_13300:
        /* <DEDUP_REMOVED lines=20> */
.L_x_13302:
        /* <DEDUP_REMOVED lines=15> */
.L_x_13301:
        /* <DEDUP_REMOVED lines=25> */
.L_x_13387:
        /* <DEDUP_REMOVED lines=9> */
.L_x_13390:
        /* <DEDUP_REMOVED lines=24> */
.L_x_13306:
[----:B------:R-:W-:Y:S01]  /*ce40*/  IMAD.MOV.U32 R0, RZ, RZ, 0x1 ;  /* 0x00000001ff007424 */ /* 0x000fe200078e00ff */
[----:B01----:R-:W0:Y:S04]  /*ce50*/  S2R R6, SR_TID.X ;  /* 0x0000000000067919 */ /* 0x003e280000002100 */
[----:B------:R-:W-:-:S04]  /*ce60*/  SHF.L.U32 R0, R0, 0x1f, RZ ;  /* 0x0000001f00007819 */ /* 0x000fc800000006ff */
[----:B------:R-:W1:Y:S01]  /*ce70*/  SYNCS.PHASECHK.TRANS64.TRYWAIT P0, [UR38+0x32440], R0 ;  /* 0x03244000ff0075a7 */ /* 0x000e620008000166 */
[----:B0-----:R-:W-:-:S04]  /*ce80*/  LOP3.LUT R2, R6, 0x7f, RZ, 0xc0, !PT ;  /* 0x0000007f06027812 */ /* 0x001fc800078ec0ff */
[----:B------:R-:W-:Y:S01]  /*ce90*/  ISETP.NE.AND P1, PT, R2, RZ, PT ;  /* 0x000000ff0200720c */ /* 0x000fe20003f25270 */
[----:B-1----:R-:W-:-:S12]  /*cea0*/  @!P0 BRA `(.L_x_13307) ;  /* 0x0000004000648947 */ /* 0x002fd80003800000 */
.L_x_13391:
[----:B------:R-:W-:Y:S05]  /*ceb0*/  @P1 BRA `(.L_x_13308) ;  /* 0x0000000000181947 */ /* 0x000fea0003800000 */
[----:B------:R-:W1:Y:S01]  /*cec0*/  S2R R2, SR_TID.X ;  /* 0x0000000000027919 */ /* 0x000e620000002100 */
[----:B0-----:R-:W-:-:S04]  /*ced0*/  IMAD.MOV.U32 R0, RZ, RZ, 0x3000 ;  /* 0x00003000ff007424 */ /* 0x001fc800078e00ff */
[----:B------:R2:W-:Y:S01]  /*cee0*/  SYNCS.ARRIVE.TRANS64 RZ, [UR38+0x32430], R0 ;  /* 0x03243000ffff79a7 */ /* 0x0005e20008000026 */
[----:B-1----:R-:W-:-:S13]  /*cef0*/  LOP3.LUT P0, RZ, R2, 0x1f, RZ, 0xc0, !PT ;  /* 0x0000001f02ff7812 */ /* 0x002fda000780c0ff */
[----:B--2---:R-:W-:Y:S05]  /*cf00*/  @!P0 BRA `(.L_x_13308) ;  /* 0x0000000000048947 */ /* 0x004fea0003800000 */
[----:B------:R-:W-:Y:S01]  /*cf10*/  BPT.TRAP 0x1 ;  /* 0x000000040000795c */ /* 0x000fe20000300000 */
.L_x_13308:
        /* <DEDUP_REMOVED lines=18> */
.L_x_13304:
        /* <DEDUP_REMOVED lines=24> */
.L_x_13309:
        /* <DEDUP_REMOVED lines=48> */
[C---:B--2---:R-:W-:Y:S02]  /*d4c0*/  LOP3.LUT R10, R2.reuse, 0x38, RZ, 0xc0, !PT ;  /* 0x00000038020a7812 */ /* 0x044fe400078ec0ff */
        /* <DEDUP_REMOVED lines=8> */
[----:B------:R-:W1:Y:S01]  /*d550*/  SHFL.IDX PT, R5, R0, RZ, 0x181f ;  /* 0x00181fff00057589 */ /* 0x000e6200000e0000 */
[----:B------:R-:W-:Y:S01]  /*d560*/  ULDC UR4, c[0x0][0x288] ;  /* 0x0000a20000047ab9 */ /* 0x000fe20000000800 */
[----:B------:R-:W-:Y:S01]  /*d570*/  IMAD R11, R8, 0x80, R6 ;  /* 0x00000080080b7824 */ /* 0x000fe200078e0206 */
[----:B------:R-:W-:Y:S01]  /*d580*/  ULDC.64 UR6, c[0x0][0x208] ;  /* 0x0000820000067ab9 */ /* 0x000fe20000000a00 */
[----:B------:R-:W2:Y:S01]  /*d590*/  SHFL.IDX PT, R4, R3, RZ, 0x181f ;  /* 0x00181fff03047589 */ /* 0x000ea200000e0000 */
[----:B------:R-:W-:Y:S02]  /*d5a0*/  IMAD R2, R7, UR4, RZ ;  /* 0x0000000407027c24 */ /* 0x000fe4000f8e02ff */
[C---:B------:R-:W-:Y:S01]  /*d5b0*/  VIADD R12, R11.reuse, 0x10 ;  /* 0x000000100b0c7836 */ /* 0x040fe20000000000 */
[----:B------:R-:W3:Y:S02]  /*d5c0*/  SHFL.IDX PT, R7, R0, 0x1, 0x181f ;  /* 0x00381f0000077f89 */ /* 0x000ee400000e0000 */
[----:B------:R-:W-:-:S02]  /*d5d0*/  ISETP.GE.AND P1, PT, R11, R2, PT ;  /* 0x000000020b00720c */ /* 0x000fc40003f26270 */
[----:B------:R-:W4:Y:S01]  /*d5e0*/  SHFL.IDX PT, R6, R3, 0x1, 0x181f ;  /* 0x00381f0003067f89 */ /* 0x000f2200000e0000 */
[----:B------:R-:W-:-:S03]  /*d5f0*/  ISETP.GE.AND P2, PT, R12, R2, PT ;  /* 0x000000020c00720c */ /* 0x000fc60003f46270 */
[----:B------:R-:W5:Y:S04]  /*d600*/  SHFL.IDX PT, R14, R0, 0x2, 0x181f ;  /* 0x00581f00000e7f89 */ /* 0x000f6800000e0000 */
[----:B------:R-:W-:Y:S03]  /*d610*/  STL [R1+0x4], R11 ;  /* 0x0000040b01007387 */ /* 0x000fe60000100800 */
[----:B------:R-:W-:Y:S01]  /*d620*/  @!P1 LEA R8, R9, UR38, 0x1 ;  /* 0x0000002609089c11 */ /* 0x000fe2000f8e08ff */
[----:B------:R0:W-:Y:S01]  /*d630*/  STL [R1+0x14], R12 ;  /* 0x0000140c01007387 */ /* 0x0001e20000100800 */
[----:B-1----:R-:W-:-:S05]  /*d640*/  @!P1 LEA R5, P3, R10, R5, 0x1 ;  /* 0x000000050a059211 */ /* 0x002fca00078608ff */
[----:B--2---:R-:W-:Y:S02]  /*d650*/  @!P1 IMAD.X R4, RZ, RZ, R4, P3 ;  /* 0x000000ffff049224 */ /* 0x004fe400018e0604 */
[----:B0-----:R-:W-:-:S03]  /*d660*/  VIADD R12, R11, 0x20 ;  /* 0x000000200b0c7836 */ /* 0x001fc60000000000 */
[----:B------:R-:W-:-:S04]  /*d670*/  @!P1 LOP3.LUT R5, R5, R4, RZ, 0x3c, !PT ;  /* 0x0000000405059212 */ /* 0x000fc800078e3cff */
[C---:B------:R-:W-:Y:S01]  /*d680*/  @!P1 LOP3.LUT R4, R5.reuse, R4, RZ, 0x3c, !PT ;  /* 0x0000000405049212 */ /* 0x040fe200078e3cff */
[----:B------:R-:W-:Y:S03]  /*d690*/  STL [R1+0x18], R12 ;  /* 0x0000180c01007387 */ /* 0x000fe60000100800 */
[----:B------:R-:W-:-:S05]  /*d6a0*/  @!P1 LOP3.LUT R5, R5, R4, RZ, 0x3c, !PT ;  /* 0x0000000405059212 */ /* 0x000fca00078e3cff */
[----:B------:R3:W-:Y:S02]  /*d6b0*/  @!P1 LDGSTS.E.BYPASS.LTC128B.128 [R8+0x18400], desc[UR6][R4.64], !P0 ;  /* 0x1840000004089fae */ /* 0x0007e4000c101d46 */
[----:B---3--:R-:W-:Y:S02]  /*d6c0*/  @!P2 LEA R4, P1, R10, R7, 0x1 ;  /* 0x000000070a04a211 */ /* 0x008fe400078208ff */
[----:B------:R-:W-:-:S03]  /*d6d0*/  @!P2 LEA R7, R9, UR38, 0x1 ;  /* 0x000000260907ac11 */ /* 0x000fc6000f8e08ff */
[----:B----4-:R-:W-:Y:S01]  /*d6e0*/  @!P2 IMAD.X R5, RZ, RZ, R6, P1 ;  /* 0x000000ffff05a224 */ /* 0x010fe200008e0606 */
[----:B------:R-:W-:-:S04]  /*d6f0*/  ISETP.GE.AND P1, PT, R12, R2, PT ;  /* 0x000000020c00720c */ /* 0x000fc80003f26270 */
[----:B------:R0:W-:Y:S09]  /*d700*/  @!P2 LDGSTS.E.BYPASS.LTC128B.128 [R7+0x18c00], desc[UR6][R4.64], !P0 ;  /* 0x18c000000407afae */ /* 0x0001f2000c101d46 */
[----:B------:R-:W-:Y:S01]  /*d710*/  @!P1 LEA R6, R9, UR38, 0x1 ;  /* 0x0000002609069c11 */ /* 0x000fe2000f8e08ff */
[----:B0-----:R-:W0:Y:S01]  /*d720*/  SHFL.IDX PT, R4, R3, 0x2, 0x181f ;  /* 0x00581f0003047f89 */ /* 0x001e2200000e0000 */
[----:B-----5:R-:W-:Y:S01]  /*d730*/  @!P1 LEA R5, P2, R10, R14, 0x1 ;  /* 0x0000000e0a059211 */ /* 0x020fe200078408ff */
[----:B------:R-:W-:-:S05]  /*d740*/  VIADD R7, R11, 0x30 ;  /* 0x000000300b077836 */ /* 0x000fca0000000000 */
[----:B------:R1:W-:Y:S01]  /*d750*/  STL [R1+0x1c], R7 ;  /* 0x00001c0701007387 */ /* 0x0003e20000100800 */
[----:B0-----:R-:W-:-:S05]  /*d760*/  @!P1 IMAD.X R4, RZ, RZ, R4, P2 ;  /* 0x000000ffff049224 */ /* 0x001fca00010e0604 */
[----:B------:R-:W-:-:S04]  /*d770*/  @!P1 LOP3.LUT R5, R5, R4, RZ, 0x3c, !PT ;  /* 0x0000000405059212 */ /* 0x000fc800078e3cff */
[----:B------:R-:W-:-:S04]  /*d780*/  @!P1 LOP3.LUT R4, R5, R4, RZ, 0x3c, !PT ;  /* 0x0000000405049212 */ /* 0x000fc800078e3cff */
[----:B------:R-:W-:-:S05]  /*d790*/  @!P1 LOP3.LUT R5, R5, R4, RZ, 0x3c, !PT ;  /* 0x0000000405059212 */ /* 0x000fca00078e3cff */
[----:B------:R0:W-:Y:S01]  /*d7a0*/  @!P1 LDGSTS.E.BYPASS.LTC128B.128 [R6+0x19400], desc[UR6][R4.64], !P0 ;  /* 0x1940000004069fae */ /* 0x0001e2000c101d46 */
[----:B------:R-:W-:Y:S01]  /*d7b0*/  ISETP.GE.AND P1, PT, R7, R2, PT ;  /* 0x000000020700720c */ /* 0x000fe20003f26270 */
[----:B-1----:R-:W-:-:S05]  /*d7c0*/  VIADD R7, R11, 0x40 ;  /* 0x000000400b077836 */ /* 0x002fca0000000000 */
        /* <DEDUP_REMOVED lines=46> */
.L_x_13408:
        /* <DEDUP_REMOVED lines=44> */
.L_x_13311:
[----:B------:R-:W2:Y:S01]  /*dd70*/  LDL.LU.64 R6, [R1+0x30] ;  /* 0x0000300001067983 */ /* 0x000ea20000300a00 */
[----:B------:R-:W-:-:S03]  /*dd80*/  ULDC.64 UR8, c[0x0][0x3e0] ;  /* 0x0000f80000087ab9 */ /* 0x000fc60000000a00 */
[----:B------:R-:W3:Y:S04]  /*dd90*/  LDL.LU R2, [R1+0x40] ;  /* 0x0000400001027983 */ /* 0x000ee80000300800 */
[----:B0-----:R-:W4:Y:S01]  /*dda0*/  LDL.LU R4, [R1+0x8] ;  /* 0x0000080001047983 */ /* 0x001f220000300800 */
[----:B------:R-:W-:Y:S01]  /*ddb0*/  UIMAD UR6, UR45, UR8, URZ ;  /* 0x000000082d0672a4 */ /* 0x000fe2000f8e023f */
[----:B------:R-:W0:Y:S03]  /*ddc0*/  S2R R5, SR_TID.X ;  /* 0x0000000000057919 */ /* 0x000e260000002100 */
[----:B------:R-:W-:Y:S01]  /*ddd0*/  UIMAD UR6, UR44, UR9, UR6 ;  /* 0x000000092c0672a4 */ /* 0x000fe2000f8e0206 */
[----:B0-----:R-:W-:-:S05]  /*dde0*/  IMAD.SHL.U32 R8, R5, 0x8, RZ ;  /* 0x0000000805087824 */ /* 0x001fca00078e00ff */
[----:B------:R-:W-:Y:S02]  /*ddf0*/  LOP3.LUT R8, R8, 0x38, RZ, 0xc0, !PT ;  /* 0x0000003808087812 */ /* 0x000fe400078ec0ff */
[----:B--2---:R-:W-:Y:S02]  /*de00*/  R2UR UR4, R6 ;  /* 0x00000000060472ca */ /* 0x004fe400000e0000 */
[----:B------:R-:W0:Y:S01]  /*de10*/  LDC R6, c[0x0][0x448] ;  /* 0x00011200ff067b82 */ /* 0x000e220000000800 */
[----:B------:R-:W-:Y:S02]  /*de20*/  R2UR UR5, R7 ;  /* 0x00000000070572ca */ /* 0x000fe400000e0000 */
[----:B---3--:R-:W-:Y:S01]  /*de30*/  R2UR UR5, R2 ;  /* 0x00000000020572ca */ /* 0x008fe200000e0000 */
[----:B----4-:R-:W-:-:S12]  /*de40*/  IMAD.MOV.U32 R2, RZ, RZ, R4 ;  /* 0x000000ffff027224 */ /* 0x010fd800078e0004 */
[----:B------:R-:W-:-:S03]  /*de50*/  UIMAD.WIDE.U32 UR4, UR44, UR8, UR4 ;  /* 0x000000082c0472a5 */ /* 0x000fc6000f8e0004 */
[----:B------:R-:W-:Y:S01]  /*de60*/  ULDC.64 UR8, c[0x0][0x3d0] ;  /* 0x0000f40000087ab9 */ /* 0x000fe20000000a00 */
[----:B------:R-:W-:Y:S01]  /*de70*/  UIADD3 UR5, UR5, UR6, URZ ;  /* 0x0000000605057290 */ /* 0x000fe2000fffe03f */
[----:B0-----:R-:W-:-:S13]  /*de80*/  ISETP.NE.AND P0, PT, R6, 0x1, PT ;  /* 0x000000010600780c */ /* 0x001fda0003f05270 */
[----:B------:R-:W0:Y:S08]  /*de90*/  @P0 LDC R0, c[0x0][0x44c] ;  /* 0x00011300ff000b82 */ /* 0x000e300000000800 */
[----:B------:R-:W1:Y:S01]  /*dea0*/  @P0 LDC R3, c[0x0][0x450] ;  /* 0x00011400ff030b82 */ /* 0x000e620000000800 */
[----:B0-----:R-:W-:-:S05]  /*deb0*/  @P0 IMAD.HI.U32 R0, R4, R0, RZ ;  /* 0x0000000004000227 */ /* 0x001fca00078e00ff */
[----:B-1----:R-:W-:Y:S01]  /*dec0*/  @P0 SHF.R.U32.HI R2, RZ, R3, R0 ;  /* 0x00000003ff020219 */ /* 0x002fe20000011600 */
        /* <DEDUP_REMOVED lines=31> */
[----:B------:R-:W4:Y:S04]  /*e0c0*/  LDL.LU R15, [R1+0x18] ;  /* 0x00001800010f7983 */ /* 0x000f280000300800 */
[----:B------:R-:W5:Y:S01]  /*e0d0*/  LDL.LU R13, [R1+0x1c] ;  /* 0x00001c00010d7983 */ /* 0x000f620000300800 */
[----:B------:R-:W0:Y:S01]  /*e0e0*/  S2R R7, SR_TID.X ;  /* 0x0000000000077919 */ /* 0x000e220000002100 */
[----:B------:R-:W1:Y:S01]  /*e0f0*/  S2R R10, SR_TID.X ;  /* 0x00000000000a7919 */ /* 0x000e620000002100 */
[----:B------:R-:W-:Y:S01]  /*e100*/  ULDC.64 UR6, c[0x0][0x208] ;  /* 0x0000820000067ab9 */ /* 0x000fe20000000a00 */
[----:B------:R-:W-:Y:S04]  /*e110*/  SHFL.IDX PT, R6, R4, 0x1, 0x181f ;  /* 0x00381f0004067f89 */ /* 0x000fe800000e0000 */
[----:B------:R-:W5:Y:S01]  /*e120*/  LDL.LU R8, [R1+0x20] ;  /* 0x0000200001087983 */ /* 0x000f620000300800 */
[----:B0-----:R-:W-:Y:S01]  /*e130*/  IMAD.SHL.U32 R12, R7, 0x8, RZ ;  /* 0x00000008070c7824 */ /* 0x001fe200078e00ff */
[----:B-1----:R-:W-:-:S04]  /*e140*/  LOP3.LUT R10, R10, 0x7f, RZ, 0xc0, !PT ;  /* 0x0000007f0a0a7812 */ /* 0x002fc800078ec0ff */
[----:B------:R-:W-:Y:S01]  /*e150*/  LOP3.LUT R12, R12, 0x38, RZ, 0xc0, !PT ;  /* 0x000000380c0c7812 */ /* 0x000fe200078ec0ff */
[----:B------:R-:W-:Y:S02]  /*e160*/  IMAD.SHL.U32 R11, R10, 0x8, RZ ;  /* 0x000000080a0b7824 */ /* 0x000fe400078e00ff */
[----:B------:R-:W-:-:S05]  /*e170*/  IMAD.SHL.U32 R10, R7, 0x8, RZ ;  /* 0x00000008070a7824 */ /* 0x000fca00078e00ff */
[----:B------:R-:W-:-:S04]  /*e180*/  LOP3.LUT R10, R10, 0x1f8, RZ, 0xc0, !PT ;  /* 0x000001f80a0a7812 */ /* 0x000fc800078ec0ff */
[----:B------:R-:W-:-:S04]  /*e190*/  LOP3.LUT R10, R10, 0x38, R7, 0x78, !PT ;  /* 0x000000380a0a7812 */ /* 0x000fc800078e7807 */
[----:B------:R-:W-:Y:S02]  /*e1a0*/  LOP3.LUT R10, R10, 0x200, R11, 0xf8, !PT ;  /* 0x000002000a0a7812 */ /* 0x000fe400078ef80b */
[-C--:B--2---:R-:W-:Y:S02]  /*e1b0*/  ISETP.GE.AND P5, PT, R3, R0.reuse, PT ;  /* 0x000000000300720c */ /* 0x084fe40003fa6270 */
[----:B------:R-:W0:Y:S01]  /*e1c0*/  SHFL.IDX PT, R3, R5, RZ, 0x181f ;  /* 0x00181fff05037589 */ /* 0x000e2200000e0000 */
[----:B---3--:R-:W-:-:S03]  /*e1d0*/  ISETP.GE.AND P4, PT, R2, R0, PT ;  /* 0x000000000200720c */ /* 0x008fc60003f86270 */
[----:B------:R-:W1:Y:S07]  /*e1e0*/  SHFL.IDX PT, R2, R4, RZ, 0x181f ;  /* 0x00181fff04027589 */ /* 0x000e6e00000e0000 */
        /* <DEDUP_REMOVED lines=19> */
[----:B------:R-:W-:Y:S04]  /*e320*/  SHFL.IDX PT, R6, R4, 0x2, 0x181f ;  /* 0x00581f0004067f89 */ /* 0x000fe800000e0000 */
[----:B------:R-:W2:Y:S04]  /*e330*/  LDL.LU R15, [R1+0x24] ;  /* 0x00002400010f7983 */ /* 0x000ea80000300800 */
[----:B0-----:R-:W0:Y:S02]  /*e340*/  SHFL.IDX PT, R2, R5, 0x2, 0x181f ;  /* 0x00581f0005027f89 */ /* 0x001e2400000e0000 */
[----:B------:R-:W-:-:S02]  /*e350*/  @!P4 LEA R9, R10, UR38, 0x1 ;  /* 0x000000260a09cc11 */ /* 0x000fc4000f8e08ff */
[----:B0-----:R-:W-:-:S05]  /*e360*/  @!P4 LEA R2, P6, R12, R2, 0x1 ;  /* 0x000000020c02c211 */ /* 0x001fca00078c08ff */
[----:B------:R-:W-:-:S05]  /*e370*/  @!P4 IMAD.X R3, RZ, RZ, R6, P6 ;  /* 0x000000ffff03c224 */ /* 0x000fca00030e0606 */
[----:B------:R-:W-:Y:S04]  /*e380*/  @!P4 LDGSTS.E.BYPASS.LTC128B.128 [R9+0x23400], desc[UR6][R2.64], !P3 ;  /* 0x234000000209cfae */ /* 0x000fe8000d901d46 */
[----:B------:R-:W-:Y:S04]  /*e390*/  @!P4 LDGSTS.E.BYPASS.LTC128B.128 [R9+0x27400], desc[UR6][R2.64+0x80], !P0 ;  /* 0x274000800209cfae */ /* 0x000fe8000c101d46 */
[----:B------:R-:W-:Y:S04]  /*e3a0*/  @!P4 LDGSTS.E.BYPASS.LTC128B.128 [R9+0x2b400], desc[UR6][R2.64+0x100], !P1 ;  /* 0x2b4001000209cfae */ /* 0x000fe8000c901d46 */
[----:B------:R0:W-:Y:S01]  /*e3b0*/  @!P4 LDGSTS.E.BYPASS.LTC128B.128 [R9+0x2f400], desc[UR6][R2.64+0x180], !P2 ;  /* 0x2f4001800209cfae */ /* 0x0001e2000d101d46 */
[----:B-----5:R-:W-:-:S03]  /*e3c0*/  ISETP.GE.AND P4, PT, R13, R0, PT ;  /* 0x000000000d00720c */ /* 0x020fc60003f86270 */
[----:B------:R-:W3:Y:S04]  /*e3d0*/  LDL.LU R13, [R1+0x28] ;  /* 0x00002800010d7983 */ /* 0x000ee80000300800 */
[----:B------:R-:W0:Y:S04]  /*e3e0*/  SHFL.IDX PT, R14, R5, 0x3, 0x181f ;  /* 0x00781f00050e7f89 */ /* 0x000e2800000e0000 */
[----:B------:R-:W1:Y:S02]  /*e3f0*/  SHFL.IDX PT, R6, R4, 0x3, 0x181f ;  /* 0x00781f0004067f89 */ /* 0x000e6400000e0000 */
[----:B------:R-:W-:-:S02]  /*e400*/  @!P4 LEA R7, R10, UR38, 0x1 ;  /* 0x000000260a07cc11 */ /* 0x000fc4000f8e08ff */
[----:B0-----:R-:W-:Y:S02]  /*e410*/  @!P4 LEA R2, P6, R12, R14, 0x1 ;  /* 0x0000000e0c02c211 */ /* 0x001fe400078c08ff */
[----:B------:R-:W0:Y:S03]  /*e420*/  SHFL.IDX PT, R14, R5, 0x4, 0x181f ;  /* 0x00981f00050e7f89 */ /* 0x000e2600000e0000 */
[----:B-1----:R-:W-:Y:S02]  /*e430*/  @!P4 IMAD.X R3, RZ, RZ, R6, P6 ;  /* 0x000000ffff03c224 */ /* 0x002fe400030e0606 */
[----:B------:R-:W1:Y:S04]  /*e440*/  SHFL.IDX PT, R6, R4, 0x4, 0x181f ;  /* 0x00981f0004067f89 */ /* 0x000e6800000e0000 */
[----:B------:R-:W-:Y:S04]  /*e450*/  @!P4 LDGSTS.E.BYPASS.LTC128B.128 [R7+0x23c00], desc[UR6][R2.64], !P3 ;  /* 0x23c000000207cfae */ /* 0x000fe8000d901d46 */
[----:B------:R-:W-:Y:S04]  /*e460*/  @!P4 LDGSTS.E.BYPASS.LTC128B.128 [R7+0x27c00], desc[UR6][R2.64+0x80], !P0 ;  /* 0x27c000800207cfae */ /* 0x000fe8000c101d46 */
[----:B------:R-:W-:Y:S04]  /*e470*/  @!P4 LDGSTS.E.BYPASS.LTC128B.128 [R7+0x2bc00], desc[UR6][R2.64+0x100], !P1 ;  /* 0x2bc001000207cfae */ /* 0x000fe8000c901d46 */
[----:B------:R4:W-:Y:S01]  /*e480*/  @!P4 LDGSTS.E.BYPASS.LTC128B.128 [R7+0x2fc00], desc[UR6][R2.64+0x180], !P2 ;  /* 0x2fc001800207cfae */ /* 0x0009e2000d101d46 */
[----:B------:R-:W-:-:S13]  /*e490*/  ISETP.GE.AND P4, PT, R8, R0, PT ;  /* 0x000000000800720c */ /* 0x000fda0003f86270 */
[----:B0-----:R-:W-:Y:S02]  /*e4a0*/  @!P4 LEA R8, P6, R12, R14, 0x1 ;  /* 0x0000000e0c08c211 */ /* 0x001fe400078c08ff */
[----:B------:R-:W0:Y:S03]  /*e4b0*/  SHFL.IDX PT, R14, R5, 0x5, 0x181f ;  /* 0x00b81f00050e7f89 */ /* 0x000e2600000e0000 */
[----:B-1----:R-:W-:Y:S01]  /*e4c0*/  @!P4 IMAD.X R21, RZ, RZ, R6, P6 ;  /* 0x000000ffff15c224 */ /* 0x002fe200030e0606 */
[----:B------:R-:W-:Y:S01]  /*e4d0*/  @!P4 LEA R9, R10, UR38, 0x1 ;  /* 0x000000260a09cc11 */ /* 0x000fe2000f8e08ff */
[----:B----4-:R-:W-:Y:S02]  /*e4e0*/  @!P4 IMAD.MOV.U32 R2, RZ, RZ, R8 ;  /* 0x000000ffff02c224 */ /* 0x010fe400078e0008 */
[----:B------:R-:W-:Y:S01]  /*e4f0*/  @!P4 IMAD.MOV.U32 R3, RZ, RZ, R21 ;  /* 0x000000ffff03c224 */ /* 0x000fe200078e0015 */
[----:B------:R-:W1:Y:S04]  /*e500*/  SHFL.IDX PT, R6, R4, 0x5, 0x181f ;  /* 0x00b81f0004067f89 */ /* 0x000e6800000e0000 */
[----:B------:R-:W-:Y:S04]  /*e510*/  @!P4 LDGSTS.E.BYPASS.LTC128B.128 [R9+0x24400], desc[UR6][R2.64], !P3 ;  /* 0x244000000209cfae */ /* 0x000fe8000d901d46 */
[----:B------:R-:W-:Y:S04]  /*e520*/  @!P4 LDGSTS.E.BYPASS.LTC128B.128 [R9+0x28400], desc[UR6][R2.64+0x80], !P0 ;  /* 0x284000800209cfae */ /* 0x000fe8000c101d46 */
[----:B------:R-:W-:Y:S04]  /*e530*/  @!P4 LDGSTS.E.BYPASS.LTC128B.128 [R9+0x2c400], desc[UR6][R2.64+0x100], !P1 ;  /* 0x2c4001000209cfae */ /* 0x000fe8000c901d46 */
[----:B------:R4:W-:Y:S01]  /*e540*/  @!P4 LDGSTS.E.BYPASS.LTC128B.128 [R9+0x30400], desc[UR6][R2.64+0x180], !P2 ;  /* 0x304001800209cfae */ /* 0x0009e2000d101d46 */
[----:B--2---:R-:W-:-:S13]  /*e550*/  ISETP.GE.AND P4, PT, R15, R0, PT ;  /* 0x000000000f00720c */ /* 0x004fda0003f86270 */
[----:B0-----:R-:W-:-:S05]  /*e560*/  @!P4 LEA R14, P6, R12, R14, 0x1 ;  /* 0x0000000e0c0ec211 */ /* 0x001fca00078c08ff */
[----:B-1----:R-:W-:Y:S02]  /*e570*/  @!P4 IMAD.X R21, RZ, RZ, R6, P6 ;  /* 0x000000ffff15c224 */ /* 0x002fe400030e0606 */
[----:B----4-:R-:W-:Y:S02]  /*e580*/  @!P4 IMAD.MOV.U32 R2, RZ, RZ, R14 ;  /* 0x000000ffff02c224 */ /* 0x010fe400078e000e */
        /* <DEDUP_REMOVED lines=8> */
[----:B---3--:R-:W-:-:S13]  /*e610*/  ISETP.GE.AND P4, PT, R13, R0, PT ;  /* 0x000000000d00720c */ /* 0x008fda0003f86270 */
[----:B0-----:R-:W-:-:S05]  /*e620*/  @!P4 LEA R14, P6, R12, R14, 0x1 ;  /* 0x0000000e0c0ec211 */ /* 0x001fca00078c08ff */
[----:B-1----:R-:W-:Y:S01]  /*e630*/  @!P4 IMAD.X R9, RZ, RZ, R6, P6 ;  /* 0x000000ffff09c224 */ /* 0x002fe200030e0606 */
[----:B------:R-:W-:Y:S01]  /*e640*/  @!P4 LEA R21, R10, UR38, 0x1 ;  /* 0x000000260a15cc11 */ /* 0x000fe2000f8e08ff */
[----:B--2---:R-:W-:Y:S02]  /*e650*/  @!P4 IMAD.MOV.U32 R2, RZ, RZ, R14 ;  /* 0x000000ffff02c224 */ /* 0x004fe400078e000e */
[----:B------:R-:W-:Y:S01]  /*e660*/  @!P4 IMAD.MOV.U32 R3, RZ, RZ, R9 ;  /* 0x000000ffff03c224 */ /* 0x000fe200078e0009 */
[----:B------:R0:W1:Y:S04]  /*e670*/  SHFL.IDX PT, R6, R4, 0x7, 0x181f ;  /* 0x00f81f0004067f89 */ /* 0x00006800000e0000 */
[----:B------:R0:W-:Y:S04]  /*e680*/  @!P4 LDGSTS.E.BYPASS.LTC128B.128 [R21+0x25400], desc[UR6][R2.64], !P3 ;  /* 0x254000000215cfae */ /* 0x0001e8000d901d46 */
[----:B------:R0:W-:Y:S04]  /*e690*/  @!P4 LDGSTS.E.BYPASS.LTC128B.128 [R21+0x29400], desc[UR6][R2.64+0x80], !P0 ;  /* 0x294000800215cfae */ /* 0x0001e8000c101d46 */
[----:B------:R0:W-:Y:S04]  /*e6a0*/  @!P4 LDGSTS.E.BYPASS.LTC128B.128 [R21+0x2d400], desc[UR6][R2.64+0x100], !P1 ;  /* 0x2d4001000215cfae */ /* 0x0001e8000c901d46 */
[----:B------:R0:W-:Y:S04]  /*e6b0*/  @!P4 LDGSTS.E.BYPASS.LTC128B.128 [R21+0x31400], desc[UR6][R2.64+0x180], !P2 ;  /* 0x314001800215cfae */ /* 0x0001e8000d101d46 */
[----:B------:R0:W2:Y:S02]  /*e6c0*/  SHFL.IDX PT, R14, R5, 0x7, 0x181f ;  /* 0x00f81f00050e7f89 */ /* 0x0000a400000e0000 */
.L_x_13426:
        /* <DEDUP_REMOVED lines=25> */
.L_x_13314:
[----:B------:R-:W-:Y:S05]  /*e860*/  BSYNC B0 ;  /* 0x0000000000007941 */ /* 0x000fea0003800000 */
.L_x_13313:
        /* <DEDUP_REMOVED lines=9> */
.L_x_13427:
        /* <DEDUP_REMOVED lines=9> */
.L_x_13428:
        /* <DEDUP_REMOVED lines=8> */
.L_x_13320:
[----:B------:R-:W-:Y:S05]  /*ea10*/  BSYNC B1 ;  /* 0x0000000000017941 */ /* 0x000fea0003800000 */
.L_x_13319:
        /* <DEDUP_REMOVED lines=11> */
.L_x_13321:
        /* <DEDUP_REMOVED lines=13> */
.L_x_13322:
        /* <DEDUP_REMOVED lines=13> */
.L_x_13323:
        /* <DEDUP_REMOVED lines=13> */
.L_x_13324:
        /* <DEDUP_REMOVED lines=8> */
.L_x_13317:
[----:B------:R-:W-:Y:S05]  /*edc0*/  BSYNC B0 ;  /* 0x0000000000007941 */ /* 0x000fea0003800000 */
.L_x_13316:
        /* <DEDUP_REMOVED lines=30> */
.L_x_13358:
        /* <DEDUP_REMOVED lines=28> */
.L_x_13328:
[----:B------:R-:W1:Y:S01]  /*f170*/  S2R R2, SR_TID.X ;  /* 0x0000000000027919 */ /* 0x000e620000002100 */
[----:B------:R-:W-:Y:S01]  /*f180*/  BSSY B2, `(.L_x_13329) ;  /* 0x0000006000027945 */ /* 0x000fe20003800000 */
[----:B-1----:R-:W-:Y:S02]  /*f190*/  LOP3.LUT R3, R2, 0x7f, RZ, 0xc0, !PT ;  /* 0x0000007f02037812 */ /* 0x002fe400078ec0ff */
[----:B------:R-:W-:Y:S02]  /*f1a0*/  SHF.L.U32 R2, R0, 0x1f, RZ ;  /* 0x0000001f00027819 */ /* 0x000fe400000006ff */
[----:B------:R-:W-:Y:S02]  /*f1b0*/  ISETP.NE.AND P2, PT, R3, RZ, PT ;  /* 0x000000ff0300720c */ /* 0x000fe40003f45270 */
[----:B------:R-:W1:Y:S02]  /*f1c0*/  SYNCS.PHASECHK.TRANS64.TRYWAIT P0, [UR38+0x32448], R2 ;  /* 0x03244802ff0075a7 */ /* 0x000e640008000166 */
[----:B-1----:R-:W-:Y:S09]  /*f1d0*/  @!P0 BRA `(.L_x_13330) ;  /* 0x0000003800388947 */ /* 0x002ff20003800000 */
.L_x_13429:
[----:B------:R-:W-:Y:S05]  /*f1e0*/  BSYNC B2 ;  /* 0x0000000000027941 */ /* 0x000fea0003800000 */
.L_x_13329:
[----:B------:R-:W-:Y:S04]  /*f1f0*/  BSSY B2, `(.L_x_13331) ;  /* 0x0000007000027945 */ /* 0x000fe80003800000 */
[----:B------:R-:W-:Y:S05]  /*f200*/  @P2 BRA `(.L_x_13332) ;  /* 0x0000000000142947 */ /* 0x000fea0003800000 */
[----:B------:R-:W-:Y:S01]  /*f210*/  ISETP.NE.AND P0, PT, R10, RZ, PT ;  /* 0x000000ff0a00720c */ /* 0x000fe20003f05270 */
[----:B-1----:R-:W-:-:S04]  /*f220*/  IMAD.MOV.U32 R3, RZ, RZ, 0x3000 ;  /* 0x00003000ff037424 */ /* 0x002fc800078e00ff */
[----:B------:R3:W-:Y:S08]  /*f230*/  SYNCS.ARRIVE.TRANS64 RZ, [UR38+0x32438], R3 ;  /* 0x03243803ffff79a7 */ /* 0x0007f00008000026 */
[----:B---3--:R-:W-:Y:S05]  /*f240*/  @!P0 BRA `(.L_x_13332) ;  /* 0x0000000000048947 */ /* 0x008fea0003800000 */
[----:B------:R-:W-:Y:S01]  /*f250*/  BPT.TRAP 0x1 ;  /* 0x000000040000795c */ /* 0x000fe20000300000 */
.L_x_13332:
[----:B------:R-:W-:Y:S05]  /*f260*/  BSYNC B2 ;  /* 0x0000000000027941 */ /* 0x000fea0003800000 */
.L_x_13331:
        /* <DEDUP_REMOVED lines=11> */
.L_x_13333:
        /* <DEDUP_REMOVED lines=10> */
.L_x_13430:
[----:B------:R-:W-:Y:S05]  /*f3c0*/  BSYNC B2 ;  /* 0x0000000000027941 */ /* 0x000fea0003800000 */
.L_x_13334:
        /* <DEDUP_REMOVED lines=9> */
.L_x_13337:
[----:B------:R-:W-:Y:S05]  /*f460*/  BSYNC B2 ;  /* 0x0000000000027941 */ /* 0x000fea0003800000 */
.L_x_13336:
        /* <DEDUP_REMOVED lines=9> */
.L_x_13338:
        /* <DEDUP_REMOVED lines=13> */
.L_x_13339:
        /* <DEDUP_REMOVED lines=13> */
.L_x_13340:
        /* <DEDUP_REMOVED lines=13> */
.L_x_13341:
        /* <DEDUP_REMOVED lines=8> */
.L_x_13327:
[----:B------:R-:W-:Y:S05]  /*f7f0*/  BSYNC B1 ;  /* 0x0000000000017941 */ /* 0x000fea0003800000 */
.L_x_13326:
        /* <DEDUP_REMOVED lines=26> */
.L_x_13344:
[----:B------:R-:W1:Y:S01]  /*f9a0*/  S2R R2, SR_TID.X ;  /* 0x0000000000027919 */ /* 0x000e620000002100 */
[----:B------:R-:W-:Y:S01]  /*f9b0*/  BSSY B2, `(.L_x_13345) ;  /* 0x0000006000027945 */ /* 0x000fe20003800000 */
[----:B-1----:R-:W-:Y:S02]  /*f9c0*/  LOP3.LUT R3, R2, 0x7f, RZ, 0xc0, !PT ;  /* 0x0000007f02037812 */ /* 0x002fe400078ec0ff */
[----:B------:R-:W-:Y:S02]  /*f9d0*/  SHF.L.U32 R2, R0, 0x1f, RZ ;  /* 0x0000001f00027819 */ /* 0x000fe400000006ff */
[----:B------:R-:W-:Y:S02]  /*f9e0*/  ISETP.NE.AND P2, PT, R3, RZ, PT ;  /* 0x000000ff0300720c */ /* 0x000fe40003f45270 */
[----:B------:R-:W1:Y:S02]  /*f9f0*/  SYNCS.PHASECHK.TRANS64.TRYWAIT P0, [UR38+0x32440], R2 ;  /* 0x03244002ff0075a7 */ /* 0x000e640008000166 */
[----:B-1----:R-:W-:Y:S09]  /*fa00*/  @!P0 BRA `(.L_x_13346) ;  /* 0x00000030005c8947 */ /* 0x002ff20003800000 */
.L_x_13431:
[----:B------:R-:W-:Y:S05]  /*fa10*/  BSYNC B2 ;  /* 0x0000000000027941 */ /* 0x000fea0003800000 */
.L_x_13345:
[----:B------:R-:W-:Y:S04]  /*fa20*/  BSSY B2, `(.L_x_13347) ;  /* 0x0000007000027945 */ /* 0x000fe80003800000 */
[----:B------:R-:W-:Y:S05]  /*fa30*/  @P2 BRA `(.L_x_13348) ;  /* 0x0000000000142947 */ /* 0x000fea0003800000 */
[----:B------:R-:W-:Y:S01]  /*fa40*/  ISETP.NE.AND P0, PT, R10, RZ, PT ;  /* 0x000000ff0a00720c */ /* 0x000fe20003f05270 */
[----:B-1----:R-:W-:-:S04]  /*fa50*/  IMAD.MOV.U32 R3, RZ, RZ, 0x3000 ;  /* 0x00003000ff037424 */ /* 0x002fc800078e00ff */
[----:B------:R3:W-:Y:S08]  /*fa60*/  SYNCS.ARRIVE.TRANS64 RZ, [UR38+0x32430], R3 ;  /* 0x03243003ffff79a7 */ /* 0x0007f00008000026 */
[----:B---3--:R-:W-:Y:S05]  /*fa70*/  @!P0 BRA `(.L_x_13348) ;  /* 0x0000000000048947 */ /* 0x008fea0003800000 */
[----:B------:R-:W-:Y:S01]  /*fa80*/  BPT.TRAP 0x1 ;  /* 0x000000040000795c */ /* 0x000fe20000300000 */
.L_x_13348:
[----:B------:R-:W-:Y:S05]  /*fa90*/  BSYNC B2 ;  /* 0x0000000000027941 */ /* 0x000fea0003800000 */
.L_x_13347:
        /* <DEDUP_REMOVED lines=11> */
.L_x_13349:
        /* <DEDUP_REMOVED lines=11> */
.L_x_13432:
[----:B------:R-:W-:Y:S05]  /*fc00*/  BSYNC B2 ;  /* 0x0000000000027941 */ /* 0x000fea0003800000 */
.L_x_13350:
        /* <DEDUP_REMOVED lines=9> */
.L_x_13353:
[----:B------:R-:W-:Y:S05]  /*fca0*/  BSYNC B2 ;  /* 0x0000000000027941 */ /* 0x000fea0003800000 */
.L_x_13352:
        /* <DEDUP_REMOVED lines=9> */
.L_x_13354:
        /* <DEDUP_REMOVED lines=13> */
.L_x_13355:
        /* <DEDUP_REMOVED lines=13> */
.L_x_13356:
        /* <DEDUP_REMOVED lines=13> */
.L_x_13357:
        /* <DEDUP_REMOVED lines=8> */
.L_x_13343:
[----:B------:R-:W-:Y:S05]  /*10030*/  BSYNC B1 ;  /* 0x0000000000017941 */ /* 0x000fea0003800000 */
.L_x_13342:
[----:B------:R-:W-:Y:S01]  /*10040*/  VIADD R7, R7, 0xfffffffe ;  /* 0xfffffffe07077836 */ /* 0x000fe20000000000 */
[----:B------:R-:W-:Y:S06]  /*10050*/  @P1 BRA `(.L_x_13358) ;  /* 0xffffffec00d41947 */ /* 0x000fec000383ffff */
[----:B------:R-:W-:Y:S05]  /*10060*/  BSYNC B0 ;  /* 0x0000000000007941 */ /* 0x000fea0003800000 */
.L_x_13325:
        /* <DEDUP_REMOVED lines=26> */
.L_x_13361:
[----:B------:R-:W1:Y:S01]  /*10210*/  S2R R2, SR_TID.X ;  /* 0x0000000000027919 */ /* 0x000e620000002100 */
[----:B------:R-:W-:Y:S01]  /*10220*/  BSSY B1, `(.L_x_13362) ;  /* 0x0000006000017945 */ /* 0x000fe20003800000 */
[----:B-1----:R-:W-:Y:S02]  /*10230*/  LOP3.LUT R3, R2, 0x7f, RZ, 0xc0, !PT ;  /* 0x0000007f02037812 */ /* 0x002fe400078ec0ff */
[----:B------:R-:W-:Y:S02]  /*10240*/  SHF.L.U32 R2, R0, 0x1f, RZ ;  /* 0x0000001f00027819 */ /* 0x000fe400000006ff */
[----:B------:R-:W-:Y:S02]  /*10250*/  ISETP.NE.AND P1, PT, R3, RZ, PT ;  /* 0x000000ff0300720c */ /* 0x000fe40003f25270 */
[----:B------:R-:W1:Y:S02]  /*10260*/  SYNCS.PHASECHK.TRANS64.TRYWAIT P0, [UR38+0x32448], R2 ;  /* 0x03244802ff0075a7 */ /* 0x000e640008000166 */
[----:B-1----:R-:W-:Y:S09]  /*10270*/  @!P0 BRA `(.L_x_13363) ;  /* 0x0000002800708947 */ /* 0x002ff20003800000 */
.L_x_13433:
[----:B------:R-:W-:Y:S05]  /*10280*/  BSYNC B1 ;  /* 0x0000000000017941 */ /* 0x000fea0003800000 */
.L_x_13362:
[----:B------:R-:W-:Y:S04]  /*10290*/  BSSY B1, `(.L_x_13364) ;  /* 0x0000007000017945 */ /* 0x000fe80003800000 */
[----:B------:R-:W-:Y:S05]  /*102a0*/  @P1 BRA `(.L_x_13365) ;  /* 0x0000000000141947 */ /* 0x000fea0003800000 */
[----:B------:R-:W-:Y:S01]  /*102b0*/  ISETP.NE.AND P0, PT, R10, RZ, PT ;  /* 0x000000ff0a00720c */ /* 0x000fe20003f05270 */
[----:B-1----:R-:W-:-:S04]  /*102c0*/  IMAD.MOV.U32 R3, RZ, RZ, 0x3000 ;  /* 0x00003000ff037424 */ /* 0x002fc800078e00ff */
[----:B------:R3:W-:Y:S08]  /*102d0*/  SYNCS.ARRIVE.TRANS64 RZ, [UR38+0x32438], R3 ;  /* 0x03243803ffff79a7 */ /* 0x0007f00008000026 */
[----:B---3--:R-:W-:Y:S05]  /*102e0*/  @!P0 BRA `(.L_x_13365) ;  /* 0x0000000000048947 */ /* 0x008fea0003800000 */
[----:B------:R-:W-:Y:S01]  /*102f0*/  BPT.TRAP 0x1 ;  /* 0x000000040000795c */ /* 0x000fe20000300000 */
.L_x_13365:
[----:B------:R-:W-:Y:S05]  /*10300*/  BSYNC B1 ;  /* 0x0000000000017941 */ /* 0x000fea0003800000 */
.L_x_13364:
        /* <DEDUP_REMOVED lines=11> */
.L_x_13366:
        /* <DEDUP_REMOVED lines=11> */
.L_x_13434:
[----:B------:R-:W-:Y:S05]  /*10470*/  BSYNC B1 ;  /* 0x0000000000017941 */ /* 0x000fea0003800000 */
.L_x_13367:
        /* <DEDUP_REMOVED lines=9> */
.L_x_13370:
[----:B------:R-:W-:Y:S05]  /*10510*/  BSYNC B1 ;  /* 0x0000000000017941 */ /* 0x000fea0003800000 */
.L_x_13369:
        /* <DEDUP_REMOVED lines=9> */
.L_x_13371:
        /* <DEDUP_REMOVED lines=13> */
.L_x_13372:
        /* <DEDUP_REMOVED lines=13> */
.L_x_13373:
        /* <DEDUP_REMOVED lines=13> */
.L_x_13374:
        /* <DEDUP_REMOVED lines=8> */
.L_x_13360:
[----:B------:R-:W-:Y:S05]  /*108a0*/  BSYNC B0 ;  /* 0x0000000000007941 */ /* 0x000fea0003800000 */
.L_x_13359:
[----:B------:R-:W-:Y:S01]  /*108b0*/  LOP3.LUT R0, R0, 0x1, RZ, 0x3c, !PT ;  /* 0x0000000100007812 */ /* 0x000fe200078e3cff */
[----:B------:R-:W-:Y:S02]  /*108c0*/  IMAD.MOV.U32 R6, RZ, RZ, RZ ;  /* 0x000000ffff067224 */ /* 0x000fe400078e00ff */
[----:B------:R-:W-:-:S07]  /*108d0*/  IMAD.MOV.U32 R8, RZ, RZ, RZ ;  /* 0x000000ffff087224 */ /* 0x000fce00078e00ff */
.L_x_13298:
[----:B------:R-:W1:Y:S01]  /*108e0*/  S2R R3, SR_CgaCtaId ;  /* 0x0000000000037919 */ /* 0x000e620000008800 */
[----:B------:R-:W-:-:S04]  /*108f0*/  MOV R2, 0x400 ;  /* 0x0000040000027802 */ /* 0x000fc80000000f00 */
[----:B-1----:R-:W-:Y:S02]  /*10900*/  LEA R2, R3, R2, 0x18 ;  /* 0x0000000203027211 */ /* 0x002fe400078ec0ff */
[----:B------:R-:W-:-:S04]  /*10910*/  SHF.L.U32 R3, R8, 0x1f, RZ ;  /* 0x0000001f08037819 */ /* 0x000fc800000006ff */
[----:B------:R-:W1:Y:S02]  /*10920*/  SYNCS.PHASECHK.TRANS64.TRYWAIT P0, [R2+URZ+0x32420], R3 ;  /* 0x03242003020075a7 */ /* 0x000e64000800017f */
[----:B-1----:R-:W-:Y:S05]  /*10930*/  @!P0 BRA `(.L_x_13375) ;  /* 0x0000002000f08947 */ /* 0x002fea0003800000 */
.L_x_13435:
[----:B------:R-:W-:-:S03]  /*10940*/  UMOV UR4, 0xffffffff ;  /* 0xffffffff00047882 */ /* 0x000fc60000000000 */
[----:B------:R-:W-:Y:S05]  /*10950*/  BRA.DIV UR4, `(.L_x_13376) ;  /* 0x0000002204fc7947 */ /* 0x000fea000b800000 */
[----:B-1----:R-:W1:Y:S02]  /*10960*/  S2R R3, SR_TID.X ;  /* 0x0000000000037919 */ /* 0x002e640000002100 */
[----:B-1----:R-:W-:-:S04]  /*10970*/  SHF.R.U32.HI R3, RZ, 0x5, R3 ;  /* 0x00000005ff037819 */ /* 0x002fc80000011603 */
[----:B------:R-:W-:-:S05]  /*10980*/  LOP3.LUT R3, R3, 0x3, RZ, 0xc0, !PT ;  /* 0x0000000303037812 */ /* 0x000fca00078ec0ff */
[----:B--2---:R1:W2:Y:S02]  /*10990*/  SHFL.IDX PT, R14, R3, RZ, 0x1f ;  /* 0x00001fff030e7589 */ /* 0x0042a400000e0000 */
.L_x_13438:
[----:B--2---:R-:W-:-:S13]  /*109a0*/  ISETP.NE.AND P0, PT, R14, RZ, PT ;  /* 0x000000ff0e00720c */ /* 0x004fda0003f05270 */
[----:B------:R-:W-:Y:S05]  /*109b0*/  @P0 BRA `(.L_x_13259) ;  /* 0x0000000000880947 */ /* 0x000fea0003800000 */
[----:B------:R-:W-:-:S03]  /*109c0*/  UMOV UR4, 0xffffffff ;  /* 0xffffffff00047882 */ /* 0x000fc60000000000 */
[----:B------:R-:W-:Y:S05]  /*109d0*/  BRA.DIV UR4, `(.L_x_13377) ;  /* 0x0000002604107947 */ /* 0x000fea000b800000 */
[----:B------:R-:W-:-:S13]  /*109e0*/  ELECT P6, URZ, PT ;  /* 0x00000000003f782f */ /* 0x000fda00038c0000 */
.L_x_13441:
[----:B------:R-:W-:Y:S05]  /*109f0*/  @!P6 BRA `(.L_x_13259) ;  /* 0x000000000078e947 */ /* 0x000fea0003800000 */
[----:B-1----:R-:W2:Y:S02]  /*10a00*/  LDL.LU R3, [R1+0x3c] ;  /* 0x00003c0001037983 */ /* 0x002ea40000300800 */
[----:B--2---:R-:W-:-:S04]  /*10a10*/  LOP3.LUT R3, R3, 0x2, RZ, 0xfc, !PT ;  /* 0x0000000203037812 */ /* 0x004fc800078efcff */
[----:B------:R-:W-:-:S13]  /*10a20*/  ISETP.NE.AND P2, PT, R3, 0x3, PT ;  /* 0x000000030300780c */ /* 0x000fda0003f45270 */
[----:B------:R-:W-:Y:S05]  /*10a30*/  @!P2 BRA `(.L_x_13378) ;  /* 0x000000000004a947 */ /* 0x000fea0003800000 */
[----:B------:R-:W-:Y:S01]  /*10a40*/  BPT.TRAP 0x1 ;  /* 0x000000040000795c */ /* 0x000fe20000300000 */
.L_x_13378:
        /* <DEDUP_REMOVED lines=12> */
.L_x_13442:
[----:B------:R-:W2:Y:S02]  /*10b10*/  SYNCS.PHASECHK.TRANS64.TRYWAIT P0, [R5+URZ], R0 ;  /* 0x00000000050075a7 */ /* 0x000ea4000800017f */
[----:B--2---:R-:W-:Y:S05]  /*10b20*/  @!P0 BRA `(.L_x_13380) ;  /* 0x0000002000f08947 */ /* 0x004fea0003800000 */
.L_x_13443:
[----:B------:R-:W-:Y:S05]  /*10b30*/  @!P2 BRA `(.L_x_13381) ;  /* 0x000000000004a947 */ /* 0x000fea0003800000 */
[----:B------:R-:W-:Y:S01]  /*10b40*/  BPT.TRAP 0x1 ;  /* 0x000000040000795c */ /* 0x000fe20000300000 */
.L_x_13381:
[----:B------:R-:W-:-:S04]  /*10b50*/  VIADD R2, R2, 0x32460 ;  /* 0x0003246002027836 */ /* 0x000fc80000000000 */
[----:B--2---:R-:W-:-:S04]  /*10b60*/  IMAD R5, R6, 0x8, R2 ;  /* 0x0000000806057824 */ /* 0x004fc800078e0202 */
[----:B------:R-:W2:Y:S02]  /*10b70*/  SYNCS.PHASECHK.TRANS64.TRYWAIT P0, [R5+URZ], R4 ;  /* 0x00000004050075a7 */ /* 0x000ea4000800017f */
[----:B--2---:R-:W-:Y:S05]  /*10b80*/  @!P0 BRA `(.L_x_13382) ;  /* 0x0000002000ec8947 */ /* 0x004fea0003800000 */
.L_x_13444:
[----:B------:R-:W-:-:S07]  /*10b90*/  IMAD R3, R3, 0x8, R2 ;  /* 0x0000000803037824 */ /* 0x000fce00078e0202 */
.L_x_13383:
[----:B---3--:R3:W4:Y:S02]  /*10ba0*/  SYNCS.PHASECHK.TRANS64.TRYWAIT P0, [R3+URZ], R0 ;  /* 0x00000000030075a7 */ /* 0x008724000800017f */
[----:B----4-:R-:W-:Y:S05]  /*10bb0*/  @!P0 NANOSLEEP.SYNCS 0x989680 ;  /* 0x009896800000895d */ /* 0x010fea0003900000 */
[----:B------:R-:W4:Y:S02]  /*10bc0*/  @!P0 SYNCS.PHASECHK.TRANS64 P0, [R3+URZ], R0 ;  /* 0x00000000030085a7 */ /* 0x000f24000800007f */
[----:B----4-:R-:W-:Y:S05]  /*10bd0*/  @!P0 BRA `(.L_x_13383) ;  /* 0xfffffffc00f08947 */ /* 0x010fea000383ffff */
.L_x_13259:
[----:B------:R-:W-:Y:S05]  /*10be0*/  BSYNC B6 ;  /* 0x0000000000067941 */ /* 0x000fea0003800000 */
.L_x_13256:
[----:B------:R-:W-:Y:S05]  /*10bf0*/  EXIT ;  /* 0x000000000000794d */ /* 0x000fea0003800000 */
.L_x_13263:
[----:B------:R-:W-:-:S13]  /*10c00*/  R2UR UR4, R22 ;  /* 0x00000000160472ca */ /* 0x000fda00000e0000 */
[----:B0-----:R-:W-:-:S04]  /*10c10*/  IMAD.U32 R3, RZ, RZ, UR4 ;  /* 0x00000004ff037e24 */ /* 0x001fc8000f8e00ff */
[----:B------:R0:W1:Y:S03]  /*10c20*/  SYNCS.PHASECHK.TRANS64.TRYWAIT P0, [R3+URZ+0x32400], R2 ;  /* 0x03240002030075a7 */ /* 0x000066000800017f */
[----:B-1----:R-:W-:Y:S05]  /*10c30*/  @!P0 NANOSLEEP.SYNCS 0x989680 ;  /* 0x009896800000895d */ /* 0x002fea0003900000 */
[----:B------:R-:W1:Y:S02]  /*10c40*/  @!P0 SYNCS.PHASECHK.TRANS64 P0, [R3+URZ+0x32400], R2 ;  /* 0x03240002030085a7 */ /* 0x000e64000800007f */
[----:B-1----:R-:W-:Y:S05]  /*10c50*/  @!P0 BRA `(.L_x_13263) ;  /* 0xfffffffc00e88947 */ /* 0x002fea000383ffff */
[----:B------:R-:W-:Y:S05]  /*10c60*/  BRA `(.L_x_13384) ;  /* 0xffffff0800b07947 */ /* 0x000fea000383ffff */
.L_x_13267:
[----:B------:R-:W-:-:S13]  /*10c70*/  R2UR UR4, R22 ;  /* 0x00000000160472ca */ /* 0x000fda00000e0000 */
[----:B0-----:R-:W-:-:S04]  /*10c80*/  IMAD.U32 R3, RZ, RZ, UR4 ;  /* 0x00000004ff037e24 */ /* 0x001fc8000f8e00ff */
[----:B------:R0:W2:Y:S03]  /*10c90*/  SYNCS.PHASECHK.TRANS64.TRYWAIT P1, [R3+URZ+0x32430], R2 ;  /* 0x03243002030075a7 */ /* 0x0000a6000802017f */
[----:B--2---:R-:W-:Y:S05]  /*10ca0*/  @!P1 NANOSLEEP.SYNCS 0x989680 ;  /* 0x009896800000995d */ /* 0x004fea0003900000 */
[----:B------:R-:W2:Y:S02]  /*10cb0*/  @!P1 SYNCS.PHASECHK.TRANS64 P1, [R3+URZ+0x32430], R2 ;  /* 0x03243002030095a7 */ /* 0x000ea4000802007f */
[----:B--2---:R-:W-:Y:S05]  /*10cc0*/  @!P1 BRA `(.L_x_13267) ;  /* 0xfffffffc00e89947 */ /* 0x004fea000383ffff */
[----:B------:R-:W-:Y:S05]  /*10cd0*/  BRA `(.L_x_13266) ;  /* 0xffffff0800d07947 */ /* 0x000fea000383ffff */
.L_x_13268:
[----:B------:R-:W-:-:S13]  /*10ce0*/  R2UR UR4, R22 ;  /* 0x00000000160472ca */ /* 0x000fda00000e0000 */
[----:B0-----:R-:W-:-:S04]  /*10cf0*/  IMAD.U32 R3, RZ, RZ, UR4 ;  /* 0x00000004ff037e24 */ /* 0x001fc8000f8e00ff */
[----:B------:R0:W2:Y:S03]  /*10d00*/  SYNCS.PHASECHK.TRANS64.TRYWAIT P1, [R3+URZ+0x32410], R2 ;  /* 0x03241002030075a7 */ /* 0x0000a6000802017f */
[----:B--2---:R-:W-:Y:S05]  /*10d10*/  @!P1 NANOSLEEP.SYNCS 0x989680 ;  /* 0x009896800000995d */ /* 0x004fea0003900000 */
[----:B------:R-:W2:Y:S02]  /*10d20*/  @!P1 SYNCS.PHASECHK.TRANS64 P1, [R3+URZ+0x32410], R2 ;  /* 0x03241002030095a7 */ /* 0x000ea4000802007f */
[----:B--2---:R-:W-:Y:S05]  /*10d30*/  @!P1 BRA `(.L_x_13268) ;  /* 0xfffffffc00e89947 */ /* 0x004fea000383ffff */
[----:B------:R-:W-:Y:S05]  /*10d40*/  BRA `(.L_x_13385) ;  /* 0xffffff0c00787947 */ /* 0x000fea000383ffff */
.L_x_13272:
[----:B------:R-:W-:-:S13]  /*10d50*/  R2UR UR4, R22 ;  /* 0x00000000160472ca */ /* 0x000fda00000e0000 */
[----:B0-----:R-:W-:-:S04]  /*10d60*/  IMAD.U32 R3, RZ, RZ, UR4 ;  /* 0x00000004ff037e24 */ /* 0x001fc8000f8e00ff */
[----:B------:R0:W3:Y:S03]  /*10d70*/  SYNCS.PHASECHK.TRANS64.TRYWAIT P1, [R3+URZ+0x32450], R2 ;  /* 0x03245002030075a7 */ /* 0x0000e6000802017f */
[----:B---3--:R-:W-:Y:S05]  /*10d80*/  @!P1 NANOSLEEP.SYNCS 0x989680 ;  /* 0x009896800000995d */ /* 0x008fea0003900000 */
[----:B------:R-:W3:Y:S02]  /*10d90*/  @!P1 SYNCS.PHASECHK.TRANS64 P1, [R3+URZ+0x32450], R2 ;  /* 0x03245002030095a7 */ /* 0x000ee4000802007f */
[----:B---3--:R-:W-:Y:S05]  /*10da0*/  @!P1 BRA `(.L_x_13272) ;  /* 0xfffffffc00e89947 */ /* 0x008fea000383ffff */
[----:B------:R-:W-:Y:S05]  /*10db0*/  BRA `(.L_x_13271) ;  /* 0xffffff0c00847947 */ /* 0x000fea000383ffff */
.L_x_13277:
[----:B--2---:R-:W-:-:S04]  /*10dc0*/  IMAD.U32 R152, RZ, RZ, UR5 ;  /* 0x00000005ff987e24 */ /* 0x004fc8000f8e00ff */
[----:B------:R2:W3:Y:S03]  /*10dd0*/  SYNCS.PHASECHK.TRANS64.TRYWAIT P3, [R152+URZ+0x32430], R201 ;  /* 0x032430c9980075a7 */ /* 0x0004e6000806017f */
[----:B---3--:R-:W-:Y:S05]  /*10de0*/  @!P3 NANOSLEEP.SYNCS 0x989680 ;  /* 0x009896800000b95d */ /* 0x008fea0003900000 */
[----:B------:R-:W3:Y:S02]  /*10df0*/  @!P3 SYNCS.PHASECHK.TRANS64 P3, [R152+URZ+0x32430], R201 ;  /* 0x032430c99800b5a7 */ /* 0x000ee4000806007f */
[----:B---3--:R-:W-:Y:S05]  /*10e00*/  @!P3 BRA `(.L_x_13277) ;  /* 0xfffffffc00ecb947 */ /* 0x008fea000383ffff */
[----:B------:R-:W-:Y:S05]  /*10e10*/  BRA `(.L_x_13276) ;  /* 0xffffff3400107947 */ /* 0x000fea000383ffff */
.L_x_13281:
[----:B--2---:R-:W-:-:S04]  /*10e20*/  IMAD.U32 R202, RZ, RZ, UR5 ;  /* 0x00000005ffca7e24 */ /* 0x004fc8000f8e00ff */
[----:B------:R2:W3:Y:S03]  /*10e30*/  SYNCS.PHASECHK.TRANS64.TRYWAIT P3, [R202+URZ+0x32450], R201 ;  /* 0x032450c9ca0075a7 */ /* 0x0004e6000806017f */
[----:B---3--:R-:W-:Y:S05]  /*10e40*/  @!P3 NANOSLEEP.SYNCS 0x989680 ;  /* 0x009896800000b95d */ /* 0x008fea0003900000 */
[----:B------:R-:W3:Y:S02]  /*10e50*/  @!P3 SYNCS.PHASECHK.TRANS64 P3, [R202+URZ+0x32450], R201 ;  /* 0x032450c9ca00b5a7 */ /* 0x000ee4000806007f */
[----:B---3--:R-:W-:Y:S05]  /*10e60*/  @!P3 BRA `(.L_x_13281) ;  /* 0xfffffffc00ecb947 */ /* 0x008fea000383ffff */
[----:B------:R-:W-:Y:S05]  /*10e70*/  BRA `(.L_x_13280) ;  /* 0xffffff3400dc7947 */ /* 0x000fea000383ffff */
.L_x_13287:
[----:B---3--:R-:W-:-:S04]  /*10e80*/  IMAD.U32 R152, RZ, RZ, UR6 ;  /* 0x00000006ff987e24 */ /* 0x008fc8000f8e00ff */
[----:B------:R3:W4:Y:S03]  /*10e90*/  SYNCS.PHASECHK.TRANS64.TRYWAIT P1, [R152+URZ+0x32430], R23 ;  /* 0x03243017980075a7 */ /* 0x000726000802017f */
[----:B----4-:R-:W-:Y:S05]  /*10ea0*/  @!P1 NANOSLEEP.SYNCS 0x989680 ;  /* 0x009896800000995d */ /* 0x010fea0003900000 */
[----:B------:R-:W4:Y:S02]  /*10eb0*/  @!P1 SYNCS.PHASECHK.TRANS64 P1, [R152+URZ+0x32430], R23 ;  /* 0x03243017980095a7 */ /* 0x000f24000802007f */
[----:B----4-:R-:W-:Y:S05]  /*10ec0*/  @!P1 BRA `(.L_x_13287) ;  /* 0xfffffffc00ec9947 */ /* 0x010fea000383ffff */
[----:B------:R-:W-:Y:S05]  /*10ed0*/  BRA `(.L_x_13286) ;  /* 0xffffff60000c7947 */ /* 0x000fea000383ffff */
.L_x_13291:
[----:B-1----:R-:W-:-:S04]  /*10ee0*/  IMAD.U32 R204, RZ, RZ, UR6 ;  /* 0x00000006ffcc7e24 */ /* 0x002fc8000f8e00ff */
[----:B------:R1:W3:Y:S03]  /*10ef0*/  SYNCS.PHASECHK.TRANS64.TRYWAIT P1, [R204+URZ+0x32450], R23 ;  /* 0x03245017cc0075a7 */ /* 0x0002e6000802017f */
[----:B---3--:R-:W-:Y:S05]  /*10f00*/  @!P1 NANOSLEEP.SYNCS 0x989680 ;  /* 0x009896800000995d */ /* 0x008fea0003900000 */
[----:B------:R-:W3:Y:S02]  /*10f10*/  @!P1 SYNCS.PHASECHK.TRANS64 P1, [R204+URZ+0x32450], R23 ;  /* 0x03245017cc0095a7 */ /* 0x000ee4000802007f */
[----:B---3--:R-:W-:Y:S05]  /*10f20*/  @!P1 BRA `(.L_x_13291) ;  /* 0xfffffffc00ec9947 */ /* 0x008fea000383ffff */
[----:B------:R-:W-:Y:S05]  /*10f30*/  BRA `(.L_x_13290) ;  /* 0xffffff60008c7947 */ /* 0x000fea000383ffff */
.L_x_13303:
[----:B------:R-:W-:Y:S02]  /*10f40*/  IMAD.MOV.U32 R13, RZ, RZ, R6 ;  /* 0x000000ffff0d7224 */ /* 0x000fe400078e0006 */
[----:B------:R-:W-:Y:S02]  /*10f50*/  IMAD.MOV.U32 R12, RZ, RZ, RZ ;  /* 0x000000ffff0c7224 */ /* 0x000fe400078e00ff */
[----:B------:R-:W-:Y:S02]  /*10f60*/  IMAD.MOV.U32 R11, RZ, RZ, 0x1f ;  /* 0x0000001fff0b7424 */ /* 0x000fe400078e00ff */
[----:B------:R-:W-:-:S07]  /*10f70*/  IMAD.MOV.U32 R15, RZ, RZ, -0x1 ;  /* 0xffffffffff0f7424 */ /* 0x000fce00078e00ff */
[----:B------:R-:W-:Y:S05]  /*10f80*/  WARPSYNC.COLLECTIVE R15, `(.L_x_13386) ;  /* 0x000000000f087348 */ /* 0x000fea0003c00000 */
[----:B------:R0:W1:Y:S02]  /*10f90*/  SHFL.IDX P6, R14, R13, R12, R11 ;  /* 0x0000000c0d0e7389 */ /* 0x00006400000c000b */
[----:B01----:R-:W-:Y:S01]  /*10fa0*/  ENDCOLLECTIVE ;  /* 0x000000000000791b */ /* 0x003fe20003800000 */
.L_x_13386:
[----:B------:R-:W-:Y:S05]  /*10fb0*/  BRA `(.L_x_13387) ;  /* 0xffffffbc001c7947 */ /* 0x000fea000383ffff */
.L_x_13305:
[----:B------:R-:W-:Y:S01]  /*10fc0*/  BSSY B0, `(.L_x_13388) ;  /* 0x0000006000007945 */ /* 0x000fe20003800000 */
[----:B------:R-:W-:-:S07]  /*10fd0*/  IMAD.MOV.U32 R15, RZ, RZ, -0x1 ;  /* 0xffffffffff0f7424 */ /* 0x000fce00078e00ff */
[----:B0-----:R-:W-:Y:S05]  /*10fe0*/  WARPSYNC.COLLECTIVE R15, `(.L_x_13389) ;  /* 0x000000000f0c7348 */ /* 0x001fea0003c00000 */
[----:B------:R-:W-:Y:S02]  /*10ff0*/  ELECT P6, UR62, PT ;  /* 0x00000000003e782f */ /* 0x000fe400038c0000 */
[----:B------:R-:W-:Y:S01]  /*11000*/  MOV R14, UR62 ;  /* 0x0000003e000e7c02 */ /* 0x000fe20008000f00 */
[----:B0-----:R-:W-:Y:S10]  /*11010*/  ENDCOLLECTIVE ;  /* 0x000000000000791b */ /* 0x001ff40003800000 */
.L_x_13389:
[----:B------:R-:W-:Y:S05]  /*11020*/  BSYNC B0 ;  /* 0x0000000000007941 */ /* 0x000fea0003800000 */
.L_x_13388:
[----:B------:R-:W-:Y:S05]  /*11030*/  BRA `(.L_x_13390) ;  /* 0xffffffbc00207947 */ /* 0x000fea000383ffff */
.L_x_13307:
[----:B0-----:R-:W-:-:S04]  /*11040*/  IMAD.U32 R3, RZ, RZ, UR38 ;  /* 0x00000026ff037e24 */ /* 0x001fc8000f8e00ff */
[----:B------:R0:W1:Y:S03]  /*11050*/  SYNCS.PHASECHK.TRANS64.TRYWAIT P0, [R3+URZ+0x32440], R0 ;  /* 0x03244000030075a7 */ /* 0x000066000800017f */
[----:B-1----:R-:W-:Y:S05]  /*11060*/  @!P0 NANOSLEEP.SYNCS 0x989680 ;  /* 0x009896800000895d */ /* 0x002fea0003900000 */
[----:B------:R-:W1:Y:S02]  /*11070*/  @!P0 SYNCS.PHASECHK.TRANS64 P0, [R3+URZ+0x32440], R0 ;  /* 0x03244000030085a7 */ /* 0x000e64000800007f */
[----:B-1----:R-:W-:Y:S05]  /*11080*/  @!P0 BRA `(.L_x_13307) ;  /* 0xfffffffc00ec8947 */ /* 0x002fea000383ffff */
[----:B------:R-:W-:Y:S05]  /*11090*/  BRA `(.L_x_13391) ;  /* 0xffffffbc00847947 */ /* 0x000fea000383ffff */
.L_x_13310:
[----:B------:R-:W-:Y:S02]  /*110a0*/  IMAD.MOV.U32 R13, RZ, RZ, R3 ;  /* 0x000000ffff0d7224 */ /* 0x000fe400078e0003 */
[----:B------:R-:W-:Y:S02]  /*110b0*/  IMAD.MOV.U32 R12, RZ, RZ, RZ ;  /* 0x000000ffff0c7224 */ /* 0x000fe400078e00ff */
[----:B------:R-:W-:Y:S02]  /*110c0*/  IMAD.MOV.U32 R11, RZ, RZ, 0x181f ;  /* 0x0000181fff0b7424 */ /* 0x000fe400078e00ff */
[----:B------:R-:W-:Y:S02]  /*110d0*/  IMAD.MOV.U32 R15, RZ, RZ, -0x1 ;  /* 0xffffffffff0f7424 */ /* 0x000fe400078e00ff */
[----:B------:R-:W-:-:S07]  /*110e0*/  IMAD R6, R8, 0x80, R6 ;  /* 0x0000008008067824 */ /* 0x000fce00078e0206 */
[----:B0-----:R-:W-:Y:S05]  /*110f0*/  WARPSYNC.COLLECTIVE R15, `(.L_x_13392) ;  /* 0x000000000f087348 */ /* 0x001fea0003c00000 */
[----:B------:R1:W2:Y:S02]  /*11100*/  SHFL.IDX P6, R14, R13, R12, R11 ;  /* 0x0000000c0d0e7389 */ /* 0x0002a400000c000b */
[----:B012---:R-:W-:Y:S01]  /*11110*/  ENDCOLLECTIVE ;  /* 0x000000000000791b */ /* 0x007fe20003800000 */
.L_x_13392:
[----:B------:R0:W-:Y:S01]  /*11120*/  STL [R1+0x4], R6 ;  /* 0x0000040601007387 */ /* 0x0001e20000100800 */
[----:B------:R-:W-:Y:S02]  /*11130*/  IMAD.MOV.U32 R13, RZ, RZ, R0 ;  /* 0x000000ffff0d7224 */ /* 0x000fe400078e0000 */
[----:B------:R-:W-:-:S07]  /*11140*/  IMAD.MOV.U32 R4, RZ, RZ, R14 ;  /* 0x000000ffff047224 */ /* 0x000fce00078e000e */
[----:B0-----:R-:W-:Y:S05]  /*11150*/  WARPSYNC.COLLECTIVE R15, `(.L_x_13393) ;  /* 0x000000000f087348 */ /* 0x001fea0003c00000 */
[----:B------:R1:W2:Y:S02]  /*11160*/  SHFL.IDX P6, R14, R13, R12, R11 ;  /* 0x0000000c0d0e7389 */ /* 0x0002a400000c000b */
[----:B012---:R-:W-:Y:S01]  /*11170*/  ENDCOLLECTIVE ;  /* 0x000000000000791b */ /* 0x007fe20003800000 */
.L_x_13393:
[----:B------:R-:W-:Y:S01]  /*11180*/  ULDC UR4, c[0x0][0x288] ;  /* 0x0000a20000047ab9 */ /* 0x000fe20000000800 */
[----:B------:R-:W-:Y:S01]  /*11190*/  ULDC.64 UR6, c[0x0][0x208] ;  /* 0x0000820000067ab9 */ /* 0x000fe20000000a00 */
[----:B------:R-:W-:-:S05]  /*111a0*/  IMAD R2, R7, UR4, RZ ;  /* 0x0000000407027c24 */ /* 0x000fca000f8e02ff */
[----:B------:R-:W-:Y:S01]  /*111b0*/  ISETP.GE.AND P1, PT, R6, R2, PT ;  /* 0x000000020600720c */ /* 0x000fe20003f26270 */
[----:B------:R-:W-:Y:S02]  /*111c0*/  IMAD.MOV.U32 R13, RZ, RZ, R3 ;  /* 0x000000ffff0d7224 */ /* 0x000fe400078e0003 */
[----:B------:R-:W-:-:S10]  /*111d0*/  IMAD.MOV.U32 R12, RZ, RZ, 0x1 ;  /* 0x00000001ff0c7424 */ /* 0x000fd400078e00ff */
[----:B------:R-:W-:Y:S01]  /*111e0*/  @!P1 LEA R8, R9, UR38, 0x1 ;  /* 0x0000002609089c11 */ /* 0x000fe2000f8e08ff */
        /* <DEDUP_REMOVED lines=13> */
.L_x_13394:
[----:B------:R-:W-:-:S04]  /*112c0*/  IMAD.MOV.U32 R8, RZ, RZ, R6 ;  /* 0x000000ffff087224 */ /* 0x000fc800078e0006 */
[----:B------:R-:W-:Y:S02]  /*112d0*/  VIADD R4, R8, 0x10 ;  /* 0x0000001008047836 */ /* 0x000fe40000000000 */
[----:B------:R-:W-:-:S03]  /*112e0*/  IMAD.MOV.U32 R13, RZ, RZ, R0 ;  /* 0x000000ffff0d7224 */ /* 0x000fc600078e0000 */
[----:B------:R-:W-:Y:S01]  /*112f0*/  ISETP.GE.AND P2, PT, R4, R2, PT ;  /* 0x000000020400720c */ /* 0x000fe20003f46270 */
[----:B------:R0:W-:Y:S01]  /*11300*/  STL [R1+0x14], R4 ;  /* 0x0000140401007387 */ /* 0x0001e20000100800 */
[----:B------:R-:W-:-:S11]  /*11310*/  IMAD.MOV.U32 R6, RZ, RZ, R14 ;  /* 0x000000ffff067224 */ /* 0x000fd600078e000e */
[----:B0-----:R-:W-:Y:S05]  /*11320*/  WARPSYNC.COLLECTIVE R15, `(.L_x_13395) ;  /* 0x000000000f087348 */ /* 0x001fea0003c00000 */
[----:B------:R1:W2:Y:S02]  /*11330*/  SHFL.IDX P6, R14, R13, R12, R11 ;  /* 0x0000000c0d0e7389 */ /* 0x0002a400000c000b */
[----:B012---:R-:W-:Y:S01]  /*11340*/  ENDCOLLECTIVE ;  /* 0x000000000000791b */ /* 0x007fe20003800000 */
.L_x_13395:
[----:B------:R-:W-:Y:S01]  /*11350*/  ULDC.64 UR4, c[0x0][0x208] ;  /* 0x0000820000047ab9 */ /* 0x000fe20000000a00 */
[----:B------:R-:W-:Y:S02]  /*11360*/  IMAD.MOV.U32 R13, RZ, RZ, R3 ;  /* 0x000000ffff0d7224 */ /* 0x000fe400078e0003 */
[----:B------:R-:W-:Y:S02]  /*11370*/  IMAD.MOV.U32 R12, RZ, RZ, 0x2 ;  /* 0x00000002ff0c7424 */ /* 0x000fe400078e00ff */
[----:B------:R-:W-:-:S05]  /*11380*/  IMAD.MOV.U32 R7, RZ, RZ, R14 ;  /* 0x000000ffff077224 */ /* 0x000fca00078e000e */
[----:B------:R-:W-:Y:S02]  /*11390*/  @!P2 LEA R4, P1, R10, R7, 0x1 ;  /* 0x000000070a04a211 */ /* 0x000fe400078208ff */
[----:B------:R-:W-:-:S03]  /*113a0*/  @!P2 LEA R7, R9, UR38, 0x1 ;  /* 0x000000260907ac11 */ /* 0x000fc6000f8e08ff */
[----:B------:R-:W-:Y:S02]  /*113b0*/  @!P2 IMAD.X R5, RZ, RZ, R6, P1 ;  /* 0x000000ffff05a224 */ /* 0x000fe400008e0606 */
        /* <DEDUP_REMOVED lines=9> */
.L_x_13396:
        /* <DEDUP_REMOVED lines=9> */
.L_x_13397:
        /* <DEDUP_REMOVED lines=17> */
.L_x_13398:
[----:B------:R0:W-:Y:S01]  /*115f0*/  STL [R1+0x20], R7 ;  /* 0x0000200701007387 */ /* 0x0001e20000100800 */
[----:B------:R-:W-:Y:S01]  /*11600*/  @!P1 LEA R6, R9, UR38, 0x1 ;  /* 0x0000002609069c11 */ /* 0x000fe2000f8e08ff */
[----:B------:R-:W-:Y:S02]  /*11610*/  IMAD.MOV.U32 R13, RZ, RZ, R0 ;  /* 0x000000ffff0d7224 */ /* 0x000fe400078e0000 */
[----:B------:R-:W-:-:S07]  /*11620*/  IMAD.MOV.U32 R4, RZ, RZ, R14 ;  /* 0x000000ffff047224 */ /* 0x000fce00078e000e */
[----:B0-----:R-:W-:Y:S05]  /*11630*/  WARPSYNC.COLLECTIVE R15, `(.L_x_13399) ;  /* 0x000000000f087348 */ /* 0x001fea0003c00000 */
[----:B------:R1:W2:Y:S02]  /*11640*/  SHFL.IDX P6, R14, R13, R12, R11 ;  /* 0x0000000c0d0e7389 */ /* 0x0002a400000c000b */
[----:B012---:R-:W-:Y:S01]  /*11650*/  ENDCOLLECTIVE ;  /* 0x000000000000791b */ /* 0x007fe20003800000 */
.L_x_13399:
        /* <DEDUP_REMOVED lines=18> */
.L_x_13400:
[----:B------:R0:W-:Y:S01]  /*11780*/  STL [R1+0x24], R7 ;  /* 0x0000240701007387 */ /* 0x0001e20000100800 */
[----:B------:R-:W-:Y:S01]  /*11790*/  @!P1 LEA R6, R9, UR38, 0x1 ;  /* 0x0000002609069c11 */ /* 0x000fe2000f8e08ff */
[----:B------:R-:W-:Y:S02]  /*117a0*/  IMAD.MOV.U32 R13, RZ, RZ, R0 ;  /* 0x000000ffff0d7224 */ /* 0x000fe400078e0000 */
[----:B------:R-:W-:-:S07]  /*117b0*/  IMAD.MOV.U32 R4, RZ, RZ, R14 ;  /* 0x000000ffff047224 */ /* 0x000fce00078e000e */
[----:B0-----:R-:W-:Y:S05]  /*117c0*/  WARPSYNC.COLLECTIVE R15, `(.L_x_13401) ;  /* 0x000000000f087348 */ /* 0x001fea0003c00000 */
[----:B------:R1:W2:Y:S02]  /*117d0*/  SHFL.IDX P6, R14, R13, R12, R11 ;  /* 0x0000000c0d0e7389 */ /* 0x0002a400000c000b */
[----:B012---:R-:W-:Y:S01]  /*117e0*/  ENDCOLLECTIVE ;  /* 0x000000000000791b */ /* 0x007fe20003800000 */
.L_x_13401:
        /* <DEDUP_REMOVED lines=18> */
.L_x_13402:
[----:B------:R0:W-:Y:S01]  /*11910*/  STL [R1+0x28], R7 ;  /* 0x0000280701007387 */ /* 0x0001e20000100800 */
[----:B------:R-:W-:Y:S01]  /*11920*/  @!P1 LEA R6, R9, UR38, 0x1 ;  /* 0x0000002609069c11 */ /* 0x000fe2000f8e08ff */
[----:B------:R-:W-:Y:S02]  /*11930*/  IMAD.MOV.U32 R13, RZ, RZ, R0 ;  /* 0x000000ffff0d7224 */ /* 0x000fe400078e0000 */
[----:B------:R-:W-:-:S07]  /*11940*/  IMAD.MOV.U32 R4, RZ, RZ, R14 ;  /* 0x000000ffff047224 */ /* 0x000fce00078e000e */
[----:B0-----:R-:W-:Y:S05]  /*11950*/  WARPSYNC.COLLECTIVE R15, `(.L_x_13403) ;  /* 0x000000000f087348 */ /* 0x001fea0003c00000 */
[----:B------:R1:W2:Y:S02]  /*11960*/  SHFL.IDX P6, R14, R13, R12, R11 ;  /* 0x0000000c0d0e7389 */ /* 0x0002a400000c000b */
[----:B012---:R-:W-:Y:S01]  /*11970*/  ENDCOLLECTIVE ;  /* 0x000000000000791b */ /* 0x007fe20003800000 */
.L_x_13403:
        /* <DEDUP_REMOVED lines=17> */
.L_x_13404:
[----:B------:R-:W-:Y:S01]  /*11a90*/  @!P1 LEA R6, R9, UR38, 0x1 ;  /* 0x0000002609069c11 */ /* 0x000fe2000f8e08ff */
[----:B------:R-:W-:Y:S02]  /*11aa0*/  IMAD.MOV.U32 R13, RZ, RZ, R0 ;  /* 0x000000ffff0d7224 */ /* 0x000fe400078e0000 */
[----:B------:R-:W-:-:S07]  /*11ab0*/  IMAD.MOV.U32 R4, RZ, RZ, R14 ;  /* 0x000000ffff047224 */ /* 0x000fce00078e000e */
[----:B------:R-:W-:Y:S05]  /*11ac0*/  WARPSYNC.COLLECTIVE R15, `(.L_x_13405) ;  /* 0x000000000f087348 */ /* 0x000fea0003c00000 */
[----:B------:R0:W1:Y:S02]  /*11ad0*/  SHFL.IDX P6, R14, R13, R12, R11 ;  /* 0x0000000c0d0e7389 */ /* 0x00006400000c000b */
[----:B01----:R-:W-:Y:S01]  /*11ae0*/  ENDCOLLECTIVE ;  /* 0x000000000000791b */ /* 0x003fe20003800000 */
.L_x_13405:
        /* <DEDUP_REMOVED lines=16> */
.L_x_13406:
[----:B------:R-:W-:Y:S02]  /*11bf0*/  IMAD.MOV.U32 R13, RZ, RZ, R0 ;  /* 0x000000ffff0d7224 */ /* 0x000fe400078e0000 */
[----:B------:R-:W-:-:S07]  /*11c00*/  IMAD.MOV.U32 R3, RZ, RZ, R14 ;  /* 0x000000ffff037224 */ /* 0x000fce00078e000e */
[----:B------:R-:W-:Y:S05]  /*11c10*/  WARPSYNC.COLLECTIVE R15, `(.L_x_13407) ;  /* 0x000000000f087348 */ /* 0x000fea0003c00000 */
[----:B------:R0:W1:Y:S02]  /*11c20*/  SHFL.IDX P6, R14, R13, R12, R11 ;  /* 0x0000000c0d0e7389 */ /* 0x00006400000c000b */
[----:B01----:R-:W-:Y:S01]  /*11c30*/  ENDCOLLECTIVE ;  /* 0x000000000000791b */ /* 0x003fe20003800000 */
.L_x_13407:
[----:B------:R-:W-:Y:S01]  /*11c40*/  IMAD.MOV.U32 R0, RZ, RZ, R14 ;  /* 0x000000ffff007224 */ /* 0x000fe200078e000e */
[----:B------:R-:W-:Y:S06]  /*11c50*/  BRA `(.L_x_13408) ;  /* 0xffffffbc00947947 */ /* 0x000fec000383ffff */
.L_x_13312:
        /* <DEDUP_REMOVED lines=8> */
.L_x_13410:
[----:B------:R-:W-:Y:S05]  /*11ce0*/  BSYNC B0 ;  /* 0x0000000000007941 */ /* 0x000fea0003800000 */
.L_x_13409:
        /* <DEDUP_REMOVED lines=11> */
.L_x_13411:
        /* <DEDUP_REMOVED lines=29> */
[----:B------:R-:W-:-:S04]  /*11f70*/  LOP3.LUT R17, R17, 0xffffff7f, RZ, 0xc0, !PT ;  /* 0xffffff7f11117812 */ /* 0x000fc800078ec0ff */
[----:B------:R-:W-:-:S04]  /*11f80*/  LOP3.LUT R17, R17, 0xfffffffb, RZ, 0xc0, !PT ;  /* 0xfffffffb11117812 */ /* 0x000fc800078ec0ff */
[----:B------:R-:W-:Y:S02]  /*11f90*/  @P6 LOP3.LUT R17, R17, 0x4, RZ, 0xfc, !PT ;  /* 0x0000000411116812 */ /* 0x000fe400078efcff */
[----:B------:R-:W-:Y:S02]  /*11fa0*/  @!P4 LEA R3, P6, R8, R3, 0x1 ;  /* 0x000000030803c211 */ /* 0x000fe400078c08ff */
[----:B------:R-:W-:-:S03]  /*11fb0*/  @P5 LOP3.LUT R17, R17, 0x80, RZ, 0xfc, !PT ;  /* 0x0000008011115812 */ /* 0x000fc600078efcff */
        /* <DEDUP_REMOVED lines=16> */
.L_x_13412:
[C---:B------:R-:W-:Y:S02]  /*120c0*/  @!P5 LEA R9, R10.reuse, UR38, 0x1 ;  /* 0x000000260a09dc11 */ /* 0x040fe4000f8e08ff */
[----:B------:R-:W-:Y:S01]  /*120d0*/  @!P4 LEA R7, R10, UR38, 0x1 ;  /* 0x000000260a07cc11 */ /* 0x000fe2000f8e08ff */
[----:B------:R-:W-:Y:S02]  /*120e0*/  IMAD.MOV.U32 R13, RZ, RZ, R5 ;  /* 0x000000ffff0d7224 */ /* 0x000fe400078e0005 */
[----:B------:R-:W-:-:S07]  /*120f0*/  IMAD.MOV.U32 R6, RZ, RZ, R14 ;  /* 0x000000ffff067224 */ /* 0x000fce00078e000e */
[----:B------:R-:W-:Y:S05]  /*12100*/  WARPSYNC.COLLECTIVE R15, `(.L_x_13413) ;  /* 0x000000000f087348 */ /* 0x000fea0003c00000 */
[----:B------:R0:W1:Y:S02]  /*12110*/  SHFL.IDX P6, R14, R13, R12, R11 ;  /* 0x0000000c0d0e7389 */ /* 0x00006400000c000b */
[----:B01----:R-:W-:Y:S01]  /*12120*/  ENDCOLLECTIVE ;  /* 0x000000000000791b */ /* 0x003fe20003800000 */
.L_x_13413:
        /* <DEDUP_REMOVED lines=17> */
.L_x_13414:
[----:B------:R-:W-:Y:S01]  /*12240*/  @!P4 LEA R7, R10, UR38, 0x1 ;  /* 0x000000260a07cc11 */ /* 0x000fe2000f8e08ff */
[----:B------:R-:W-:Y:S02]  /*12250*/  IMAD.MOV.U32 R13, RZ, RZ, R5 ;  /* 0x000000ffff0d7224 */ /* 0x000fe400078e0005 */
[----:B------:R-:W-:-:S07]  /*12260*/  IMAD.MOV.U32 R6, RZ, RZ, R14 ;  /* 0x000000ffff067224 */ /* 0x000fce00078e000e */
[----:B------:R-:W-:Y:S05]  /*12270*/  WARPSYNC.COLLECTIVE R15, `(.L_x_13415) ;  /* 0x000000000f087348 */ /* 0x000fea0003c00000 */
[----:B------:R0:W1:Y:S02]  /*12280*/  SHFL.IDX P6, R14, R13, R12, R11 ;  /* 0x0000000c0d0e7389 */ /* 0x00006400000c000b */
[----:B01----:R-:W-:Y:S01]  /*12290*/  ENDCOLLECTIVE ;  /* 0x000000000000791b */ /* 0x003fe20003800000 */
.L_x_13415:
        /* <DEDUP_REMOVED lines=17> */
.L_x_13416:
[----:B------:R-:W-:Y:S02]  /*123b0*/  IMAD.MOV.U32 R13, RZ, RZ, R5 ;  /* 0x000000ffff0d7224 */ /* 0x000fe400078e0005 */
[----:B------:R-:W-:-:S07]  /*123c0*/  IMAD.MOV.U32 R6, RZ, RZ, R14 ;  /* 0x000000ffff067224 */ /* 0x000fce00078e000e */
[----:B------:R-:W-:Y:S05]  /*123d0*/  WARPSYNC.COLLECTIVE R15, `(.L_x_13417) ;  /* 0x000000000f087348 */ /* 0x000fea0003c00000 */
[----:B------:R0:W1:Y:S02]  /*123e0*/  SHFL.IDX P6, R14, R13, R12, R11 ;  /* 0x0000000c0d0e7389 */ /* 0x00006400000c000b */
[----:B01----:R-:W-:Y:S01]  /*123f0*/  ENDCOLLECTIVE ;  /* 0x000000000000791b */ /* 0x003fe20003800000 */
.L_x_13417:
        /* <DEDUP_REMOVED lines=16> */
.L_x_13418:
[----:B------:R-:W0:Y:S01]  /*12500*/  S2R R7, SR_TID.X ;  /* 0x0000000000077919 */ /* 0x000e220000002100 */
[----:B------:R-:W-:Y:S02]  /*12510*/  IMAD.MOV.U32 R13, RZ, RZ, R5 ;  /* 0x000000ffff0d7224 */ /* 0x000fe400078e0005 */
[----:B------:R-:W-:-:S07]  /*12520*/  IMAD.MOV.U32 R6, RZ, RZ, R14 ;  /* 0x000000ffff067224 */ /* 0x000fce00078e000e */
[----:B0-----:R-:W-:Y:S05]  /*12530*/  WARPSYNC.COLLECTIVE R15, `(.L_x_13419) ;  /* 0x000000000f087348 */ /* 0x001fea0003c00000 */
[----:B------:R1:W2:Y:S02]  /*12540*/  SHFL.IDX P6, R14, R13, R12, R11 ;  /* 0x0000000c0d0e7389 */ /* 0x0002a400000c000b */
[----:B012---:R-:W-:Y:S01]  /*12550*/  ENDCOLLECTIVE ;  /* 0x000000000000791b */ /* 0x007fe20003800000 */
.L_x_13419:
[----:B------:R-:W-:Y:S01]  /*12560*/  ULDC.64 UR4, c[0x0][0x208] ;  /* 0x0000820000047ab9 */ /* 0x000fe20000000a00 */
[----:B------:R-:W-:Y:S02]  /*12570*/  IMAD.MOV.U32 R13, RZ, RZ, R4 ;  /* 0x000000ffff0d7224 */ /* 0x000fe400078e0004 */
[----:B------:R-:W-:Y:S01]  /*12580*/  IMAD.MOV.U32 R12, RZ, RZ, 0x5 ;  /* 0x00000005ff0c7424 */ /* 0x000fe200078e00ff */
[----:B------:R-:W-:-:S05]  /*12590*/  @!P5 LEA R8, P6, R8, R14, 0x1 ;  /* 0x0000000e0808d211 */ /* 0x000fca00078c08ff */
[----:B------:R-:W-:Y:S01]  /*125a0*/  @!P5 IMAD.X R21, RZ, RZ, R6, P6 ;  /* 0x000000ffff15d224 */ /* 0x000fe200030e0606 */
[C---:B------:R-:W-:Y:S02]  /*125b0*/  LOP3.LUT P6, RZ, R17.reuse, 0x8, RZ, 0xc0, !PT ;  /* 0x0000000811ff7812 */ /* 0x040fe400078cc0ff */
[----:B------:R-:W-:-:S11]  /*125c0*/  LOP3.LUT P5, RZ, R17, 0x80, RZ, 0xc0, !PT ;  /* 0x0000008011ff7812 */ /* 0x000fd600078ac0ff */
[C---:B------:R-:W-:Y:S01]  /*125d0*/  @!P6 LEA R9, R10.reuse, UR38, 0x1 ;  /* 0x000000260a09ec11 */ /* 0x040fe2000f8e08ff */
[----:B------:R-:W-:Y:S02]  /*125e0*/  @!P6 IMAD.MOV.U32 R2, RZ, RZ, R8 ;  /* 0x000000ffff02e224 */ /* 0x000fe400078e0008 */
[----:B------:R-:W-:Y:S02]  /*125f0*/  @!P6 IMAD.MOV.U32 R3, RZ, RZ, R21 ;  /* 0x000000ffff03e224 */ /* 0x000fe400078e0015 */
[----:B------:R-:W-:Y:S01]  /*12600*/  IMAD.SHL.U32 R8, R7, 0x8, RZ ;  /* 0x0000000807087824 */ /* 0x000fe200078e00ff */
[----:B------:R-:W-:Y:S02]  /*12610*/  @!P4 LEA R7, R10, UR38, 0x1 ;  /* 0x000000260a07cc11 */ /* 0x000fe4000f8e08ff */
[----:B------:R-:W-:Y:S01]  /*12620*/  @!PT LDS RZ, [RZ] ;  /* 0x00000000fffff984 */ /* 0x000fe20000000800 */
[----:B------:R-:W-:Y:S01]  /*12630*/  @!PT LDS RZ, [RZ] ;  /* 0x00000000fffff984 */ /* 0x000fe20000000800 */
[----:B------:R-:W-:Y:S01]  /*12640*/  @!PT LDS RZ, [RZ] ;  /* 0x00000000fffff984 */ /* 0x000fe20000000800 */
[----:B------:R0:W-:Y:S02]  /*12650*/  @!P6 LDGSTS.E.BYPASS.LTC128B.128 [R9+0x24400], desc[UR4][R2.64], !P3 ;  /* 0x244000000209efae */ /* 0x0001e4000d901d44 */
[----:B------:R-:W-:-:S02]  /*12660*/  LOP3.LUT R8, R8, 0x38, RZ, 0xc0, !PT ;  /* 0x0000003808087812 */ /* 0x000fc400078ec0ff */
[----:B------:R0:W-:Y:S04]  /*12670*/  @!P6 LDGSTS.E.BYPASS.LTC128B.128 [R9+0x28400], desc[UR4][R2.64+0x80], !P0 ;  /* 0x284000800209efae */ /* 0x0001e8000c101d44 */
[----:B------:R0:W-:Y:S04]  /*12680*/  @!P6 LDGSTS.E.BYPASS.LTC128B.128 [R9+0x2c400], desc[UR4][R2.64+0x100], !P1 ;  /* 0x2c4001000209efae */ /* 0x0001e8000c901d44 */
[----:B------:R0:W-:Y:S02]  /*12690*/  @!P6 LDGSTS.E.BYPASS.LTC128B.128 [R9+0x30400], desc[UR4][R2.64+0x180], !P2 ;  /* 0x304001800209efae */ /* 0x0001e4000d101d44 */
[----:B0-----:R-:W-:Y:S05]  /*126a0*/  WARPSYNC.COLLECTIVE R15, `(.L_x_13420) ;  /* 0x000000000f087348 */ /* 0x001fea0003c00000 */
[----:B------:R1:W2:Y:S02]  /*126b0*/  SHFL.IDX P6, R14, R13, R12, R11 ;  /* 0x0000000c0d0e7389 */ /* 0x0002a400000c000b */
[----:B012---:R-:W-:Y:S01]  /*126c0*/  ENDCOLLECTIVE ;  /* 0x000000000000791b */ /* 0x007fe20003800000 */
.L_x_13420:
[----:B------:R-:W-:Y:S02]  /*126d0*/  IMAD.MOV.U32 R13, RZ, RZ, R5 ;  /* 0x000000ffff0d7224 */ /* 0x000fe400078e0005 */
[----:B------:R-:W-:-:S07]  /*126e0*/  IMAD.MOV.U32 R6, RZ, RZ, R14 ;  /* 0x000000ffff067224 */ /* 0x000fce00078e000e */
[----:B------:R-:W-:Y:S05]  /*126f0*/  WARPSYNC.COLLECTIVE R15, `(.L_x_13421) ;  /* 0x000000000f087348 */ /* 0x000fea0003c00000 */
[----:B------:R0:W1:Y:S02]  /*12700*/  SHFL.IDX P6, R14, R13, R12, R11 ;  /* 0x0000000c0d0e7389 */ /* 0x00006400000c000b */
[----:B01----:R-:W-:Y:S01]  /*12710*/  ENDCOLLECTIVE ;  /* 0x000000000000791b */ /* 0x003fe20003800000 */
.L_x_13421:
        /* <DEDUP_REMOVED lines=18> */
.L_x_13422:
[----:B------:R-:W-:Y:S02]  /*12840*/  IMAD.MOV.U32 R13, RZ, RZ, R5 ;  /* 0x000000ffff0d7224 */ /* 0x000fe400078e0005 */
[----:B------:R-:W-:-:S07]  /*12850*/  IMAD.MOV.U32 R6, RZ, RZ, R14 ;  /* 0x000000ffff067224 */ /* 0x000fce00078e000e */
[----:B------:R-:W-:Y:S05]  /*12860*/  WARPSYNC.COLLECTIVE R15, `(.L_x_13423) ;  /* 0x000000000f087348 */ /* 0x000fea0003c00000 */
[----:B------:R0:W1:Y:S02]  /*12870*/  SHFL.IDX P6, R14, R13, R12, R11 ;  /* 0x0000000c0d0e7389 */ /* 0x00006400000c000b */
[----:B01----:R-:W-:Y:S01]  /*12880*/  ENDCOLLECTIVE ;  /* 0x000000000000791b */ /* 0x003fe20003800000 */
.L_x_13423:
        /* <DEDUP_REMOVED lines=17> */
.L_x_13424:
[----:B------:R-:W-:Y:S02]  /*129a0*/  IMAD.MOV.U32 R13, RZ, RZ, R5 ;  /* 0x000000ffff0d7224 */ /* 0x000fe400078e0005 */
[----:B------:R-:W-:-:S07]  /*129b0*/  IMAD.MOV.U32 R6, RZ, RZ, R14 ;  /* 0x000000ffff067224 */ /* 0x000fce00078e000e */
[----:B------:R-:W-:Y:S05]  /*129c0*/  WARPSYNC.COLLECTIVE R15, `(.L_x_13425) ;  /* 0x000000000f087348 */ /* 0x000fea0003c00000 */
[----:B------:R0:W1:Y:S02]  /*129d0*/  SHFL.IDX P6, R14, R13, R12, R11 ;  /* 0x0000000c0d0e7389 */ /* 0x00006400000c000b */
[----:B01----:R-:W-:Y:S01]  /*129e0*/  ENDCOLLECTIVE ;  /* 0x000000000000791b */ /* 0x003fe20003800000 */
.L_x_13425:
[----:B------:R-:W-:Y:S05]  /*129f0*/  BRA `(.L_x_13426) ;  /* 0xffffffbc00347947 */ /* 0x000fea000383ffff */
.L_x_13315:
[----:B0-----:R-:W-:-:S04]  /*12a00*/  IMAD.U32 R3, RZ, RZ, UR38 ;  /* 0x00000026ff037e24 */ /* 0x001fc8000f8e00ff */
[----:B------:R0:W3:Y:S03]  /*12a10*/  SYNCS.PHASECHK.TRANS64.TRYWAIT P0, [R3+URZ+0x32420], R2 ;  /* 0x03242002030075a7 */ /* 0x0000e6000800017f */
[----:B---3--:R-:W-:Y:S05]  /*12a20*/  @!P0 NANOSLEEP.SYNCS 0x989680 ;  /* 0x009896800000895d */ /* 0x008fea0003900000 */
[----:B------:R-:W3:Y:S02]  /*12a30*/  @!P0 SYNCS.PHASECHK.TRANS64 P0, [R3+URZ+0x32420], R2 ;  /* 0x03242002030085a7 */ /* 0x000ee4000800007f */
[----:B---3--:R-:W-:Y:S05]  /*12a40*/  @!P0 BRA `(.L_x_13315) ;  /* 0xfffffffc00ec8947 */ /* 0x008fea000383ffff */
[----:B------:R-:W-:Y:S05]  /*12a50*/  BRA `(.L_x_13427) ;  /* 0xffffffbc00a87947 */ /* 0x000fea000383ffff */
.L_x_13318:
[----:B0-----:R-:W-:-:S04]  /*12a60*/  IMAD.U32 R3, RZ, RZ, UR38 ;  /* 0x00000026ff037e24 */ /* 0x001fc8000f8e00ff */
[----:B------:R0:W3:Y:S03]  /*12a70*/  SYNCS.PHASECHK.TRANS64.TRYWAIT P0, [R3+URZ+0x32460], R2 ;  /* 0x03246002030075a7 */ /* 0x0000e6000800017f */
[----:B---3--:R-:W-:Y:S05]  /*12a80*/  @!P0 NANOSLEEP.SYNCS 0x989680 ;  /* 0x009896800000895d */ /* 0x008fea0003900000 */
[----:B------:R-:W3:Y:S02]  /*12a90*/  @!P0 SYNCS.PHASECHK.TRANS64 P0, [R3+URZ+0x32460], R2 ;  /* 0x03246002030085a7 */ /* 0x000ee4000800007f */
[----:B---3--:R-:W-:Y:S05]  /*12aa0*/  @!P0 BRA `(.L_x_13318) ;  /* 0xfffffffc00ec8947 */ /* 0x008fea000383ffff */
[----:B------:R-:W-:Y:S05]  /*12ab0*/  BRA `(.L_x_13428) ;  /* 0xffffffbc00b47947 */ /* 0x000fea000383ffff */
.L_x_13330:
[----:B-1----:R-:W-:-:S04]  /*12ac0*/  IMAD.U32 R3, RZ, RZ, UR38 ;  /* 0x00000026ff037e24 */ /* 0x002fc8000f8e00ff */
[----:B------:R1:W3:Y:S03]  /*12ad0*/  SYNCS.PHASECHK.TRANS64.TRYWAIT P0, [R3+URZ+0x32448], R2 ;  /* 0x03244802030075a7 */ /* 0x0002e6000800017f */
[----:B---3--:R-:W-:Y:S05]  /*12ae0*/  @!P0 NANOSLEEP.SYNCS 0x989680 ;  /* 0x009896800000895d */ /* 0x008fea0003900000 */
[----:B------:R-:W3:Y:S02]  /*12af0*/  @!P0 SYNCS.PHASECHK.TRANS64 P0, [R3+URZ+0x32448], R2 ;  /* 0x03244802030085a7 */ /* 0x000ee4000800007f */
[----:B---3--:R-:W-:Y:S05]  /*12b00*/  @!P0 BRA `(.L_x_13330) ;  /* 0xfffffffc00ec8947 */ /* 0x008fea000383ffff */
[----:B------:R-:W-:Y:S05]  /*12b10*/  BRA `(.L_x_13429) ;  /* 0xffffffc400b07947 */ /* 0x000fea000383ffff */
.L_x_13335:
[----:B01----:R-:W-:-:S04]  /*12b20*/  IMAD.U32 R3, RZ, RZ, UR38 ;  /* 0x00000026ff037e24 */ /* 0x003fc8000f8e00ff */
[----:B------:R0:W1:Y:S03]  /*12b30*/  SYNCS.PHASECHK.TRANS64.TRYWAIT P0, [R3+URZ+0x32468], R2 ;  /* 0x03246802030075a7 */ /* 0x000066000800017f */
[----:B-1----:R-:W-:Y:S05]  /*12b40*/  @!P0 NANOSLEEP.SYNCS 0x989680 ;  /* 0x009896800000895d */ /* 0x002fea0003900000 */
[----:B------:R-:W1:Y:S02]  /*12b50*/  @!P0 SYNCS.PHASECHK.TRANS64 P0, [R3+URZ+0x32468], R2 ;  /* 0x03246802030085a7 */ /* 0x000e64000800007f */
[----:B-1----:R-:W-:Y:S05]  /*12b60*/  @!P0 BRA `(.L_x_13335) ;  /* 0xfffffffc00ec8947 */ /* 0x002fea000383ffff */
[----:B------:R-:W-:Y:S05]  /*12b70*/  BRA `(.L_x_13430) ;  /* 0xffffffc800107947 */ /* 0x000fea000383ffff */
.L_x_13346:
[----:B-1----:R-:W-:-:S04]  /*12b80*/  IMAD.U32 R3, RZ, RZ, UR38 ;  /* 0x00000026ff037e24 */ /* 0x002fc8000f8e00ff */
[----:B------:R1:W3:Y:S03]  /*12b90*/  SYNCS.PHASECHK.TRANS64.TRYWAIT P0, [R3+URZ+0x32440], R2 ;  /* 0x03244002030075a7 */ /* 0x0002e6000800017f */
[----:B---3--:R-:W-:Y:S05]  /*12ba0*/  @!P0 NANOSLEEP.SYNCS 0x989680 ;  /* 0x009896800000895d */ /* 0x008fea0003900000 */
[----:B------:R-:W3:Y:S02]  /*12bb0*/  @!P0 SYNCS.PHASECHK.TRANS64 P0, [R3+URZ+0x32440], R2 ;  /* 0x03244002030085a7 */ /* 0x000ee4000800007f */
[----:B---3--:R-:W-:Y:S05]  /*12bc0*/  @!P0 BRA `(.L_x_13346) ;  /* 0xfffffffc00ec8947 */ /* 0x008fea000383ffff */
[----:B------:R-:W-:Y:S05]  /*12bd0*/  BRA `(.L_x_13431) ;  /* 0xffffffcc008c7947 */ /* 0x000fea000383ffff */
.L_x_13351:
[----:B01----:R-:W-:-:S04]  /*12be0*/  IMAD.U32 R3, RZ, RZ, UR38 ;  /* 0x00000026ff037e24 */ /* 0x003fc8000f8e00ff */
[----:B------:R0:W1:Y:S03]  /*12bf0*/  SYNCS.PHASECHK.TRANS64.TRYWAIT P0, [R3+URZ+0x32460], R2 ;  /* 0x03246002030075a7 */ /* 0x000066000800017f */
[----:B-1----:R-:W-:Y:S05]  /*12c00*/  @!P0 NANOSLEEP.SYNCS 0x989680 ;  /* 0x009896800000895d */ /* 0x002fea0003900000 */
[----:B------:R-:W1:Y:S02]  /*12c10*/  @!P0 SYNCS.PHASECHK.TRANS64 P0, [R3+URZ+0x32460], R2 ;  /* 0x03246002030085a7 */ /* 0x000e64000800007f */
[----:B-1----:R-:W-:Y:S05]  /*12c20*/  @!P0 BRA `(.L_x_13351) ;  /* 0xfffffffc00ec8947 */ /* 0x002fea000383ffff */
[----:B------:R-:W-:Y:S05]  /*12c30*/  BRA `(.L_x_13432) ;  /* 0xffffffcc00f07947 */ /* 0x000fea000383ffff */
.L_x_13363:
[----:B-1----:R-:W-:-:S04]  /*12c40*/  IMAD.U32 R3, RZ, RZ, UR38 ;  /* 0x00000026ff037e24 */ /* 0x002fc8000f8e00ff */
[----:B------:R1:W3:Y:S03]  /*12c50*/  SYNCS.PHASECHK.TRANS64.TRYWAIT P0, [R3+URZ+0x32448], R2 ;  /* 0x03244802030075a7 */ /* 0x0002e6000800017f */
[----:B---3--:R-:W-:Y:S05]  /*12c60*/  @!P0 NANOSLEEP.SYNCS 0x989680 ;  /* 0x009896800000895d */ /* 0x008fea0003900000 */
[----:B------:R-:W3:Y:S02]  /*12c70*/  @!P0 SYNCS.PHASECHK.TRANS64 P0, [R3+URZ+0x32448], R2 ;  /* 0x03244802030085a7 */ /* 0x000ee4000800007f */
[----:B---3--:R-:W-:Y:S05]  /*12c80*/  @!P0 BRA `(.L_x_13363) ;  /* 0xfffffffc00ec8947 */ /* 0x008fea000383ffff */
[----:B------:R-:W-:Y:S05]  /*12c90*/  BRA `(.L_x_13433) ;  /* 0xffffffd400787947 */ /* 0x000fea000383ffff */
.L_x_13368:
[----:B-1----:R-:W-:-:S04]  /*12ca0*/  IMAD.U32 R3, RZ, RZ, UR38 ;  /* 0x00000026ff037e24 */ /* 0x002fc8000f8e00ff */
[----:B------:R1:W3:Y:S03]  /*12cb0*/  SYNCS.PHASECHK.TRANS64.TRYWAIT P0, [R3+URZ+0x32468], R2 ;  /* 0x03246802030075a7 */ /* 0x0002e6000800017f */
[----:B---3--:R-:W-:Y:S05]  /*12cc0*/  @!P0 NANOSLEEP.SYNCS 0x989680 ;  /* 0x009896800000895d */ /* 0x008fea0003900000 */
[----:B------:R-:W3:Y:S02]  /*12cd0*/  @!P0 SYNCS.PHASECHK.TRANS64 P0, [R3+URZ+0x32468], R2 ;  /* 0x03246802030085a7 */ /* 0x000ee4000800007f */
[----:B---3--:R-:W-:Y:S05]  /*12ce0*/  @!P0 BRA `(.L_x_13368) ;  /* 0xfffffffc00ec8947 */ /* 0x008fea000383ffff */
[----:B------:R-:W-:Y:S05]  /*12cf0*/  BRA `(.L_x_13434) ;  /* 0xffffffd400dc7947 */ /* 0x000fea000383ffff */
.L_x_13375:
[----:B-1----:R1:W3:Y:S02]  /*12d00*/  SYNCS.PHASECHK.TRANS64.TRYWAIT P0, [R2+URZ+0x32420], R3 ;  /* 0x03242003020075a7 */ /* 0x0022e4000800017f */
[----:B---3--:R-:W-:Y:S05]  /*12d10*/  @!P0 NANOSLEEP.SYNCS 0x989680 ;  /* 0x009896800000895d */ /* 0x008fea0003900000 */
[----:B------:R-:W3:Y:S02]  /*12d20*/  @!P0 SYNCS.PHASECHK.TRANS64 P0, [R2+URZ+0x32420], R3 ;  /* 0x03242003020085a7 */ /* 0x000ee4000800007f */
[----:B---3--:R-:W-:Y:S05]  /*12d30*/  @!P0 BRA `(.L_x_13375) ;  /* 0xfffffffc00f08947 */ /* 0x008fea000383ffff */
[----:B------:R-:W-:Y:S05]  /*12d40*/  BRA `(.L_x_13435) ;  /* 0xffffffd800fc7947 */ /* 0x000fea000383ffff */
.L_x_13376:
        /* <DEDUP_REMOVED lines=11> */
.L_x_13437:
[----:B------:R-:W-:Y:S05]  /*12e00*/  BSYNC B0 ;  /* 0x0000000000007941 */ /* 0x000fea0003800000 */
.L_x_13436:
[----:B------:R-:W-:Y:S05]  /*12e10*/  BRA `(.L_x_13438) ;  /* 0xffffffd800e07947 */ /* 0x000fea000383ffff */
.L_x_13377:
[----:B------:R-:W-:Y:S01]  /*12e20*/  BSSY B0, `(.L_x_13439) ;  /* 0x0000006000007945 */ /* 0x000fe20003800000 */
[----:B------:R-:W-:-:S07]  /*12e30*/  IMAD.MOV.U32 R15, RZ, RZ, -0x1 ;  /* 0xffffffffff0f7424 */ /* 0x000fce00078e00ff */
[----:B01----:R-:W-:Y:S05]  /*12e40*/  WARPSYNC.COLLECTIVE R15, `(.L_x_13440) ;  /* 0x000000000f0c7348 */ /* 0x003fea0003c00000 */
[----:B------:R-:W-:Y:S02]  /*12e50*/  ELECT P6, UR62, PT ;  /* 0x00000000003e782f */ /* 0x000fe400038c0000 */
[----:B------:R-:W-:Y:S01]  /*12e60*/  MOV R14, UR62 ;  /* 0x0000003e000e7c02 */ /* 0x000fe20008000f00 */
[----:B01----:R-:W-:Y:S10]  /*12e70*/  ENDCOLLECTIVE ;  /* 0x000000000000791b */ /* 0x003ff40003800000 */
.L_x_13440:
[----:B------:R-:W-:Y:S05]  /*12e80*/  BSYNC B0 ;  /* 0x0000000000007941 */ /* 0x000fea0003800000 */
.L_x_13439:
[----:B------:R-:W-:Y:S05]  /*12e90*/  BRA `(.L_x_13441) ;  /* 0xffffffd800d47947 */ /* 0x000fea000383ffff */
.L_x_13379:
[----:B-1----:R1:W2:Y:S02]  /*12ea0*/  SYNCS.PHASECHK.TRANS64.TRYWAIT P0, [R7+URZ], R4 ;  /* 0x00000004070075a7 */ /* 0x0022a4000800017f */
[----:B--2---:R-:W-:Y:S05]  /*12eb0*/  @!P0 NANOSLEEP.SYNCS 0x989680 ;  /* 0x009896800000895d */ /* 0x004fea0003900000 */
[----:B------:R-:W2:Y:S02]  /*12ec0*/  @!P0 SYNCS.PHASECHK.TRANS64 P0, [R7+URZ], R4 ;  /* 0x00000004070085a7 */ /* 0x000ea4000800007f */
[----:B--2---:R-:W-:Y:S05]  /*12ed0*/  @!P0 BRA `(.L_x_13379) ;  /* 0xfffffffc00f08947 */ /* 0x004fea000383ffff */
[----:B------:R-:W-:Y:S05]  /*12ee0*/  BRA `(.L_x_13442) ;  /* 0xffffffdc00087947 */ /* 0x000fea000383ffff */
.L_x_13380:
[----:B--2---:R2:W3:Y:S02]  /*12ef0*/  SYNCS.PHASECHK.TRANS64.TRYWAIT P0, [R5+URZ], R0 ;  /* 0x00000000050075a7 */ /* 0x0044e4000800017f */
[----:B---3--:R-:W-:Y:S05]  /*12f00*/  @!P0 NANOSLEEP.SYNCS 0x989680 ;  /* 0x009896800000895d */ /* 0x008fea0003900000 */
[----:B------:R-:W3:Y:S02]  /*12f10*/  @!P0 SYNCS.PHASECHK.TRANS64 P0, [R5+URZ], R0 ;  /* 0x00000000050085a7 */ /* 0x000ee4000800007f */
[----:B---3--:R-:W-:Y:S05]  /*12f20*/  @!P0 BRA `(.L_x_13380) ;  /* 0xfffffffc00f08947 */ /* 0x008fea000383ffff */
[----:B------:R-:W-:Y:S05]  /*12f30*/  BRA `(.L_x_13443) ;  /* 0xffffffd800fc7947 */ /* 0x000fea000383ffff */
.L_x_13382:
[----:B--2---:R2:W3:Y:S02]  /*12f40*/  SYNCS.PHASECHK.TRANS64.TRYWAIT P0, [R5+URZ], R4 ;  /* 0x00000004050075a7 */ /* 0x0044e4000800017f */
[----:B---3--:R-:W-:Y:S05]  /*12f50*/  @!P0 NANOSLEEP.SYNCS 0x989680 ;  /* 0x009896800000895d */ /* 0x008fea0003900000 */
[----:B------:R-:W3:Y:S02]  /*12f60*/  @!P0 SYNCS.PHASECHK.TRANS64 P0, [R5+URZ], R4 ;  /* 0x00000004050085a7 */ /* 0x000ee4000800007f */
[----:B---3--:R-:W-:Y:S05]  /*12f70*/  @!P0 BRA `(.L_x_13382) ;  /* 0xfffffffc00f08947 */ /* 0x008fea000383ffff */
[----:B------:R-:W-:Y:S05]  /*12f80*/  BRA `(.L_x_13444) ;  /* 0xffffffdc00007947 */ /* 0x000fea000383ffff */
.L_x_13445:
        /* <DEDUP_REMOVED lines=15> */
.L_x_15030:


//--------------------- .text._ZN7cutlass13device_kernelIN5flash11enable_sm90INS1_16FlashAttnFwdSm90INS1_25CollectiveMainloopFwdSm90ILi2EN4cute5tupleIJNS5_1CILi1EEES8_S8_EEENS6_IJNS7_ILi128EEENS7_ILi96EEENS7_ILi64EEEEEELi256ENS_6half_tEfNS_4arch4Sm90ELb1ELb0ELb0ELb1ELb0ELb0ELb0ELb1ELb0ELb1ELb1ELb0EEENS1_21CollectiveEpilogueFwdINS6_IJSA_NS7_ILi256EEESB_EEES9_SE_SG_Li256ELb1ELb1ELb1ELb0EEENS1_36VarlenDynamicPersistentTileSchedulerILi128ELi96ELi256ELi128ELb1ELb1ELb1ELb1ELb1ELb1EEEEEEEEEvNT_6ParamsE --------------------------
	.section	.text._ZN7cutlass13device_kernelIN5flash11enable_sm90INS1_16FlashAttnFwdSm90INS1_25CollectiveMainloopFwdSm90ILi2EN4cute5tupleIJNS5_1CILi1EEES8_S8_EEENS6_IJNS7_ILi128EEENS7_ILi96EEENS7_ILi64EEEEEELi256ENS_6half_tEfNS_4arch4Sm90ELb1ELb0ELb0ELb1ELb0ELb0ELb0ELb1ELb0ELb1ELb1ELb0EEENS1_21CollectiveEpilogueFwdINS6_IJSA_NS7_ILi256EEESB_EEES9_SE_SG_Li256ELb1ELb1ELb1ELb0EEENS1_36VarlenDynamicPersistentTileSchedulerILi128ELi96ELi256ELi128ELb1ELb1ELb1ELb1ELb1ELb1EEEEEEEEEvNT_6ParamsE,"ax",@progbits
	.align	128
.text._ZN7cutlass13device_kernelIN5flash11enable_sm90INS1_16FlashAttnFwdSm90INS1_25CollectiveMainloopFwdSm90ILi2EN4cute5tupleIJNS5_1CILi1EEES8_S8_EEENS6_IJNS7_ILi128EEENS7_ILi96EEENS7_ILi64EEEEEELi256ENS_6half_tEfNS_4arch4Sm90ELb1ELb0ELb0ELb1ELb0ELb0ELb0ELb1ELb0ELb1ELb1ELb0EEENS1_21CollectiveEpilogueFwdINS6_IJSA_NS7_ILi256EEESB_EEES9_SE_SG_Li256ELb1ELb1ELb1ELb0EEENS1_36VarlenDynamicPersistentTileSchedulerILi128ELi96ELi256ELi128ELb1ELb1ELb1ELb1ELb1ELb1EEEEEEEEEvNT_6ParamsE:
        .type           _ZN7cutlass13device_kernelIN5flash11enable_sm90INS1_16FlashAttnFwdSm90INS1_25CollectiveMainloopFwdSm90ILi2EN4cute5tupleIJNS5_1CILi1EEES8_S8_EEENS6_IJNS7_ILi128EEENS7_ILi96EEENS7_ILi64EEEEEELi256ENS_6half_tEfNS_4arch4Sm90ELb1ELb0ELb0ELb1ELb0ELb0ELb0ELb1ELb0ELb1ELb1ELb0EEENS1_21CollectiveEpilogueFwdINS6_IJSA_NS7_ILi256EEESB_EEES9_SE_SG_Li256ELb1ELb1ELb1ELb0EEENS1_36VarlenDynamicPersistentTileSchedulerILi128ELi96ELi256ELi128ELb1ELb1ELb1ELb1ELb1ELb1EEEEEEEEEvNT_6ParamsE,@function
        .size           _ZN7cutlass13device_kernelIN5flash11enable_sm90INS1_16FlashAttnFwdSm90INS1_25CollectiveMainloopFwdSm90ILi2EN4cute5tupleIJNS5_1CILi1EEES8_S8_EEENS6_IJNS7_ILi128EEENS7_ILi96EEENS7_ILi64EEEEEELi256ENS_6half_tEfNS_4arch4Sm90ELb1ELb0ELb0ELb1ELb0ELb0ELb0ELb1ELb0ELb1ELb1ELb0EEENS1_21CollectiveEpilogueFwdINS6_IJSA_NS7_ILi256EEESB_EEES9_SE_SG_Li256ELb1ELb1ELb1ELb0EEENS1_36VarlenDynamicPersistentTileSchedulerILi128ELi96ELi256ELi128ELb1ELb1ELb1ELb1ELb1ELb1EEEEEEEEEvNT_6ParamsE,(.L_x_15031 - _ZN7cutlass13device_kernelIN5flash11enable_sm90INS1_16FlashAttnFwdSm90INS1_25CollectiveMainloopFwdSm90ILi2EN4cute5tupleIJNS5_1CILi1EEES8_S8_EEENS6_IJNS7_ILi128EEENS7_ILi96EEENS7_ILi64EEEEEELi256ENS_6half_tEfNS_4arch4Sm90ELb1ELb0ELb0ELb1ELb0ELb0ELb0ELb1ELb0ELb1ELb1ELb0EEENS1_21CollectiveEpilogueFwdINS6_IJSA_NS7_ILi256EEESB_EEES9_SE_SG_Li256ELb1ELb1ELb1ELb0EEENS1_36VarlenDynamicPersistentTileSchedulerILi128ELi96ELi256ELi128ELb1ELb1ELb1ELb1ELb1ELb1EEEEEEEEEvNT_6ParamsE)
        .other          _ZN7cutlass13device_kernelIN5flash11enable_sm90INS1_16FlashAttnFwdSm90INS1_25CollectiveMainloopFwdSm90ILi2EN4cute5tupleIJNS5_1CILi1EEES8_S8_EEENS6_IJNS7_ILi128EEENS7_ILi96EEENS7_ILi64EEEEEELi256ENS_6half_tEfNS_4arch4Sm90ELb1ELb0ELb0ELb1ELb0ELb0ELb0ELb1ELb0ELb1ELb1ELb0EEENS1_21CollectiveEpilogueFwdINS6_IJSA_NS7_ILi256EEESB_EEES9_SE_SG_Li256ELb1ELb1ELb1ELb0EEENS1_36VarlenDynamicPersistentTileSchedulerILi128ELi96ELi256ELi128ELb1ELb1ELb1ELb1ELb1ELb1EEEEEEEEEvNT_6ParamsE,@"STO_CUDA_ENTRY STV_DEFAULT"
_ZN7cutlass13device_kernelIN5flash11enable_sm90INS1_16FlashAttnFwdSm90INS1_25CollectiveMainloopFwdSm90ILi2EN4cute5tupleIJNS5_1CILi1EEES8_S8_EEENS6_IJNS7_ILi128EEENS7_ILi96EEENS7_ILi64EEEEEELi256ENS_6half_tEfNS_4arch4Sm90ELb1ELb0ELb0ELb1ELb0ELb0ELb0ELb1ELb0ELb1ELb1ELb0EEENS1_21CollectiveEpilogueFwdINS6_IJSA_NS7_ILi256EEESB_EEES9_SE_SG_Li256ELb1ELb1ELb1ELb0EEENS1_36VarlenDynamicPersistentTileSchedulerILi128ELi96ELi256ELi128ELb1ELb1ELb1ELb1ELb1ELb1EEEEEEEEEvNT_6ParamsE:
        /* <DEDUP_REMOVED lines=18> */
.L_x_13447:
[----:B------:R-:W-:Y:S05]  /*0120*/  BSYNC B0 ;  /* 0x0000000000007941 */ /* 0x000fea0003800000 */
.L_x_13446:
        /* <DEDUP_REMOVED lines=41> */
.L_x_13448:
        /* <DEDUP_REMOVED lines=22> */
.L_x_13449:
        /* <DEDUP_REMOVED lines=18> */
.L_x_13450:
        /* <DEDUP_REMOVED lines=22> */
.L_x_13451:
        /* <DEDUP_REMOVED lines=22> */
.L_x_13452:
[----:B------:R-:W-:Y:S01]  /*0900*/  PLOP3.LUT P0, PT, PT, PT, UP0, 0x80, 0x0 ;  /* 0x000000000000781c */ /* 0x000fe20003f0f008 */
[----:B------:R-:W-:Y:S01]  /*0910*/  UMOV UR36, 0x1 ;  /* 0x0000000100247882 */ /* 0x000fe20000000000 */
[----:B------:R-:W-:Y:S01]  /*0920*/  NOP ;  /* 0x0000000000007918 */ /* 0x000fe20000000000 */
[----:B------:R-:W-:Y:S01]  /*0930*/  USEL UR36, UR36, 0x2, !UP0 ;  /* 0x0000000224247887 */ /* 0x000fe2000c000000 */
[----:B------:R-:W-:Y:S01]  /*0940*/  ULDC.64 UR38, c[0x0][0x208] ;  /* 0x0000820000267ab9 */ /* 0x000fe20000000a00 */
[----:B012-4-:R-:W-:Y:S08]  /*0950*/  BAR.SYNC.DEFER_BLOCKING 0x0 ;  /* 0x0000000000007b1d */ /* 0x017ff00000010000 */
[----:B------:R-:W-:Y:S05]  /*0960*/  @!P0 BRA `(.L_x_13453) ;  /* 0x000000c800ac8947 */ /* 0x000fea0003800000 */
.L_x_13454:
        /* <DEDUP_REMOVED lines=45> */
[----:B------:R-:W-:Y:S02]  /*0c40*/  LEA.HI R0, R0, R3, RZ, 0x1 ;  /* 0x0000000300007211 */ /* 0x000fe400078f08ff */
[----:B------:R-:W-:Y:S02]  /*0c50*/  LOP3.LUT R11, R11, 0xfffffff8, RZ, 0xc0, !PT ;  /* 0xfffffff80b0b7812 */ /* 0x000fe400078ec0ff */
[----:B------:R-:W-:Y:S02]  /*0c60*/  LEA.HI R8, R8, R227, RZ, 0x5 ;  /* 0x000000e308087211 */ /* 0x000fe400078f28ff */
[----:B------:R-:W-:Y:S01]  /*0c70*/  LOP3.LUT R6, R7, 0xfffffc00, RZ, 0xc0, !PT ;  /* 0xfffffc0007067812 */ /* 0x000fe200078ec0ff */
[----:B------:R-:W-:Y:S01]  /*0c80*/  IMAD.IADD R11, R10, 0x1, -R11 ;  /* 0x000000010a0b7824 */ /* 0x000fe200078e0a0b */
[----:B------:R-:W-:Y:S02]  /*0c90*/  LOP3.LUT R7, R4, 0x1ffffffe, RZ, 0xc0, !PT ;  /* 0x1ffffffe04077812 */ /* 0x000fe400078ec0ff */
[----:B------:R-:W-:Y:S01]  /*0ca0*/  LOP3.LUT R0, R0, 0x3fffffe, RZ, 0xc0, !PT ;  /* 0x03fffffe00007812 */ /* 0x000fe200078ec0ff */
[----:B------:R-:W-:Y:S01]  /*0cb0*/  IMAD R6, R5, 0x40, R6 ;  /* 0x0000004005067824 */ /* 0x000fe200078e0206 */
[----:B------:R-:W-:Y:S01]  /*0cc0*/  SHF.R.S32.HI R8, RZ, 0x5, R8 ;  /* 0x00000005ff087819 */ /* 0x000fe20000011408 */
[----:B------:R-:W-:Y:S01]  /*0cd0*/  IMAD.IADD R7, R2, 0x1, -R7 ;  /* 0x0000000102077824 */ /* 0x000fe200078e0a07 */
[----:B------:R-:W-:Y:S01]  /*0ce0*/  LEA.HI R2, R13, R13, RZ, 0x1 ;  /* 0x0000000d0d027211 */ /* 0x000fe200078f08ff */
[----:B------:R-:W-:Y:S01]  /*0cf0*/  IMAD.IADD R0, R3, 0x1, -R0 ;  /* 0x0000000103007824 */ /* 0x000fe200078e0a00 */
[----:B------:R-:W-:Y:S01]  /*0d00*/  LOP3.LUT R4, R9, 0x7ffffffc, RZ, 0xc0, !PT ;  /* 0x7ffffffc09047812 */ /* 0x000fe200078ec0ff */
[----:B------:R-:W-:Y:S01]  /*0d10*/  IMAD R11, R8, 0x10, R11 ;  /* 0x00000010080b7824 */ /* 0x000fe200078e020b */
[----:B------:R-:W-:Y:S01]  /*0d20*/  LOP3.LUT R2, R2, 0x1ffffffe, RZ, 0xc0, !PT ;  /* 0x1ffffffe02027812 */ /* 0x000fe200078ec0ff */
[----:B------:R-:W-:-:S02]  /*0d30*/  IMAD R3, R7, 0x8, R6 ;  /* 0x0000000807037824 */ /* 0x000fc400078e0206 */
[----:B------:R-:W-:Y:S02]  /*0d40*/  IMAD R0, R0, 0x40, R11 ;  /* 0x0000004000007824 */ /* 0x000fe400078e020b */
[----:B------:R-:W-:Y:S01]  /*0d50*/  IMAD.IADD R4, R227, 0x1, -R4 ;  /* 0x00000001e3047824 */ /* 0x000fe200078e0a04 */
[----:B------:R0:W-:Y:S01]  /*0d60*/  STL [R1+0x4c], R3 ;  /* 0x00004c0301007387 */ /* 0x0001e20000100800 */
[----:B------:R-:W-:Y:S02]  /*0d70*/  IMAD.IADD R16, R13, 0x1, -R2 ;  /* 0x000000010d107824 */ /* 0x000fe400078e0a02 */
[----:B------:R-:W-:Y:S01]  /*0d80*/  IMAD.SHL.U32 R2, R4, 0x2, RZ ;  /* 0x0000000204027824 */ /* 0x000fe200078e00ff */
[----:B------:R1:W-:Y:S01]  /*0d90*/  STL [R1+0x48], R0 ;  /* 0x0000480001007387 */ /* 0x0003e20000100800 */
[----:B------:R-:W-:Y:S02]  /*0da0*/  IMAD R16, R16, 0x8, R0 ;  /* 0x0000000810107824 */ /* 0x000fe400078e0200 */
[----:B------:R-:W-:-:S02]  /*0db0*/  VIADD R226, R2, 0x8 ;  /* 0x0000000802e27836 */ /* 0x000fc40000000000 */
[C---:B------:R-:W-:Y:S02]  /*0dc0*/  VIADD R225, R2.reuse, 0x10 ;  /* 0x0000001002e17836 */ /* 0x040fe40000000000 */
        /* <DEDUP_REMOVED lines=53> */
.L_x_13512:
[----:B------:R-:W-:Y:S01]  /*1120*/  ULDC.64 UR8, c[0x0][0xc88] ;  /* 0x0003220000087ab9 */ /* 0x000fe20000000a00 */
[----:B------:R-:W-:Y:S01]  /*1130*/  ULDC.64 UR10, c[0x0][0xa18] ;  /* 0x00028600000a7ab9 */ /* 0x000fe20000000a00 */
[----:B------:R-:W-:Y:S02]  /*1140*/  UIMAD.WIDE UR8, UR7, 0x4, UR8 ;  /* 0x00000004070878a5 */ /* 0x000fe4000f8e0208 */
[----:B------:R-:W-:Y:S02]  /*1150*/  UISETP.NE.U32.AND UP1, UPT, UR10, URZ, UPT ;  /* 0x0000003f0a00728c */ /* 0x000fe4000bf25070 */
[----:B------:R-:W-:Y:S02]  /*1160*/  ULOP3.LUT UR4, UR6, 0xff000000, URZ, 0xc0, !UPT ;  /* 0xff00000006047892 */ /* 0x000fe4000f8ec03f */
[----:B01-34-:R-:W-:Y:S01]  /*1170*/  IMAD.U32 R4, RZ, RZ, UR8 ;  /* 0x00000008ff047e24 */ /* 0x01bfe2000f8e00ff */
[----:B------:R-:W-:Y:S01]  /*1180*/  ULDC UR7, c[0x0][0x424] ;  /* 0x0001090000077ab9 */ /* 0x000fe20000000800 */
[----:B------:R-:W-:Y:S01]  /*1190*/  IMAD.U32 R5, RZ, RZ, UR9 ;  /* 0x00000009ff057e24 */ /* 0x000fe2000f8e00ff */
[----:B------:R-:W-:-:S04]  /*11a0*/  ULDC.64 UR8, c[0x0][0xa28] ;  /* 0x00028a0000087ab9 */ /* 0x000fc80000000a00 */
[----:B--2---:R-:W2:Y:S01]  /*11b0*/  LDG.E R4, desc[UR38][R4.64] ;  /* 0x0000002604047981 */ /* 0x004ea2000c1e1900 */
        /* <DEDUP_REMOVED lines=48> */
.L_x_13455:
        /* <DEDUP_REMOVED lines=8> */
.L_x_13456:
        /* <DEDUP_REMOVED lines=13> */
.L_x_13457:
[----:B------:R-:W-:Y:S01]  /*1610*/  ULDC UR6, c[0x0][0x448] ;  /* 0x0001120000067ab9 */ /* 0x000fe20000000800 */
[----:B------:R-:W-:Y:S02]  /*1620*/  USHF.L.U32 UR43, UR5, 0x7, URZ ;  /* 0x00000007052b7899 */ /* 0x000fe4000800063f */
[----:B------:R-:W-:Y:S02]  /*1630*/  UISETP.NE.AND UP0, UPT, UR6, 0x1, UPT ;  /* 0x000000010600788c */ /* 0x000fe4000bf05270 */
[----:B------:R-:W-:Y:S02]  /*1640*/  UIADD3 UR6, UR43, 0x7f, URZ ;  /* 0x0000007f2b067890 */ /* 0x000fe4000fffe03f */
[----:B------:R-:W-:Y:S02]  /*1650*/  UIADD3 UR50, -UR50, UR4, URZ ;  /* 0x0000000432327290 */ /* 0x000fe4000fffe13f */
[----:B------:R-:W-:Y:S02]  /*1660*/  ULOP3.LUT UR42, UR41, 0xff, URZ, 0xc0, !UPT ;  /* 0x000000ff292a7892 */ /* 0x000fe4000f8ec03f */
[----:B------:R-:W-:-:S02]  /*1670*/  UIADD3 UR7, UR50, 0x60, -UR51 ;  /* 0x0000006032077890 */ /* 0x000fc4000fffe833 */
[----:B------:R-:W-:Y:S01]  /*1680*/  USHF.R.U32.HI UR41, URZ, 0x10, UR41 ;  /* 0x000000103f297899 */ /* 0x000fe20008011629 */
[----:B------:R-:W-:Y:S01]  /*1690*/  @UP0 ULDC UR4, c[0x0][0x44c] ;  /* 0x0001130000040ab9 */ /* 0x000fe20000000800 */
[----:B------:R-:W-:Y:S01]  /*16a0*/  @UP0 ULDC UR8, c[0x0][0x450] ;  /* 0x0001140000080ab9 */ /* 0x000fe20000000800 */
[----:B------:R-:W-:Y:S02]  /*16b0*/  UIMAD.WIDE.U32 UR4, UR6, UR4, URZ ;  /* 0x00000004060472a5 */ /* 0x000fe4000f8e003f */
[----:B------:R-:W-:Y:S02]  /*16c0*/  UIADD3 UR4, UR50, 0x5f, URZ ;  /* 0x0000005f32047890 */ /* 0x000fe4000fffe03f */
[----:B------:R-:W-:Y:S02]  /*16d0*/  @UP0 USHF.R.U32.HI UR6, URZ, UR8, UR5 ;  /* 0x000000083f060299 */ /* 0x000fe40008011605 */
[----:B------:R-:W-:Y:S02]  /*16e0*/  UIMAD.WIDE UR4, UR4, 0x2aaaaaab, URZ ;  /* 0x2aaaaaab040478a5 */ /* 0x000fe4000f8e023f */
[----:B------:R-:W-:-:S02]  /*16f0*/  UIADD3 UR6, UR7, UR6, URZ ;  /* 0x0000000607067290 */ /* 0x000fc4000fffe03f */
[----:B------:R-:W-:Y:S02]  /*1700*/  USHF.R.U32.HI UR4, URZ, 0x1f, UR5 ;  /* 0x0000001f3f047899 */ /* 0x000fe40008011605 */
[----:B------:R-:W-:Y:S02]  /*1710*/  UIMAD.WIDE UR6, UR6, 0x2aaaaaab, URZ ;  /* 0x2aaaaaab060678a5 */ /* 0x000fe4000f8e023f */
[----:B------:R-:W-:Y:S02]  /*1720*/  ULEA.HI.SX32 UR4, UR5, UR4, 0x1c ;  /* 0x0000000405047291 */ /* 0x000fe4000f8fe23f */
[----:B------:R-:W-:-:S04]  /*1730*/  USHF.R.U32.HI UR6, URZ, 0x1f, UR7 ;  /* 0x0000001f3f067899 */ /* 0x000fc80008011607 */
[----:B------:R-:W-:-:S04]  /*1740*/  ULEA.HI.SX32 UR6, UR7, UR6, 0x1c ;  /* 0x0000000607067291 */ /* 0x000fc8000f8fe23f */
[----:B------:R-:W-:-:S04]  /*1750*/  UISETP.LT.AND UP0, UPT, UR4, UR6, UPT ;  /* 0x000000060400728c */ /* 0x000fc8000bf01270 */
[----:B------:R-:W-:-:S03]  /*1760*/  USEL UR9, UR4, UR6, UP0 ;  /* 0x0000000604097287 */ /* 0x000fc60008000000 */
[----:B------:R-:W-:Y:S01]  /*1770*/  UMOV UR4, URZ ;  /* 0x0000003f00047c82 */ /* 0x000fe20008000000 */
[----:B------:R-:W-:-:S06]  /*1780*/  UISETP.GE.AND UP0, UPT, UR9, 0x1, UPT ;  /* 0x000000010900788c */ /* 0x000fcc000bf06270 */
[----:B------:R-:W-:-:S13]  /*1790*/  PLOP3.LUT P0, PT, PT, PT, UP0, 0x80, 0x0 ;  /* 0x000000000000781c */ /* 0x000fda0003f0f008 */
[----:B------:R-:W-:Y:S05]  /*17a0*/  @!P0 BRA `(.L_x_13458) ;  /* 0x0000000000908947 */ /* 0x000fea0003800000 */
        /* <DEDUP_REMOVED lines=36> */
.L_x_13458:
[----:B------:R-:W-:Y:S01]  /*19f0*/  UIMAD UR40, UR42, UR4, URZ ;  /* 0x000000042a2872a4 */ /* 0x000fe2000f8e023f */
        /* <DEDUP_REMOVED lines=110> */
.L_x_13460:
        /* <DEDUP_REMOVED lines=13> */
.L_x_13639:
[----:B------:R-:W-:Y:S01]  /*21b0*/  IMAD.U32 R0, RZ, RZ, UR49 ;  /* 0x00000031ff007e24 */ /* 0x000fe2000f8e00ff */
[----:B------:R-:W-:Y:S05]  /*21c0*/  WARPSYNC.ALL ;  /* 0x0000000000007948 */ /* 0x000fea0003800000 */
[----:B------:R1:W-:Y:S01]  /*21d0*/  BAR.SYNC.DEFER_BLOCKING R7, 0x100 ;  /* 0x000400070000751d */ /* 0x0003e20000010000 */
[----:B------:R-:W-:-:S13]  /*21e0*/  ISETP.NE.AND P0, PT, R0, 0x3, PT ;  /* 0x000000030000780c */ /* 0x000fda0003f05270 */
[----:B-1----:R-:W-:Y:S05]  /*21f0*/  @!P0 BRA `(.L_x_13462) ;  /* 0x0000000000048947 */ /* 0x002fea0003800000 */
[----:B------:R-:W-:Y:S01]  /*2200*/  BPT.TRAP 0x1 ;  /* 0x000000040000795c */ /* 0x000fe20000300000 */
.L_x_13462:
[----:B------:R-:W-:Y:S01]  /*2210*/  R2UR UR22, R6 ;  /* 0x00000000061672ca */ /* 0x000fe200000e0000 */
[----:B------:R-:W-:-:S05]  /*2220*/  IMAD.U32 R9, RZ, RZ, UR47 ;  /* 0x0000002fff097e24 */ /* 0x000fca000f8e00ff */
[----:B------:R-:W-:-:S07]  /*2230*/  SHF.L.U32 R9, R9, 0x1f, RZ ;  /* 0x0000001f09097819 */ /* 0x000fce00000006ff */
[----:B------:R-:W-:-:S09]  /*2240*/  ULEA UR22, UR37, UR22, 0x3 ;  /* 0x0000001625167291 */ /* 0x000fd2000f8e183f */
[----:B------:R1:W2:Y:S01]  /*2250*/  SYNCS.PHASECHK.TRANS64.TRYWAIT P1, [UR22+0x22830], R9 ;  /* 0x02283009ff0075a7 */ /* 0x0002a20008020156 */
[----:B------:R-:W-:Y:S05]  /*2260*/  @!P0 BRA `(.L_x_13463) ;  /* 0x0000000000048947 */ /* 0x000fea0003800000 */
[----:B------:R-:W-:Y:S01]  /*2270*/  BPT.TRAP 0x1 ;  /* 0x000000040000795c */ /* 0x000fe20000300000 */
.L_x_13463:
[----:B--2---:R-:W-:Y:S05]  /*2280*/  @P1 BRA `(.L_x_13464) ;  /* 0x0000000000081947 */ /* 0x004fea0003800000 */
[----:B------:R-:W2:Y:S02]  /*2290*/  SYNCS.PHASECHK.TRANS64.TRYWAIT P1, [UR22+0x22830], R9 ;  /* 0x02283009ff0075a7 */ /* 0x000ea40008020156 */
[----:B--2---:R-:W-:Y:S05]  /*22a0*/  @!P1 BRA `(.L_x_13465) ;  /* 0x00000120001c9947 */ /* 0x004fea0003800000 */
.L_x_13464:
        /* <DEDUP_REMOVED lines=8> */
[----:B--2---:R-:W-:Y:S01]  /*2330*/  VIADD R0, R16, UR43 ;  /* 0x0000002b10007c36 */ /* 0x004fe20008000000 */
[----:B------:R-:W-:Y:S01]  /*2340*/  UMOV UR9, 0x40000040 ;  /* 0x4000004000097882 */ /* 0x000fe20000000000 */
[----:B------:R-:W-:Y:S01]  /*2350*/  UMOV UR11, 0x40000040 ;  /* 0x40000040000b7882 */ /* 0x000fe20000000000 */
[----:B------:R-:W-:Y:S01]  /*2360*/  UIADD3 UR12, UR16, 0x6, URZ ;  /* 0x00000006100c7890 */ /* 0x000fe2000fffe03f */
[----:B------:R-:W2:Y:S01]  /*2370*/  S2R R13, SR_TID.X ;  /* 0x00000000000d7919 */ /* 0x000ea20000002100 */
[----:B------:R-:W-:Y:S01]  /*2380*/  UIADD3 UR4, UR4, 0x1c400, URZ ;  /* 0x0001c40004047890 */ /* 0x000fe2000fffe03f */
[----:B------:R-:W-:Y:S01]  /*2390*/  IMAD.U32 R15, RZ, RZ, UR22 ;  /* 0x00000016ff0f7e24 */ /* 0x000fe2000f8e00ff */
[----:B------:R-:W-:Y:S01]  /*23a0*/  UMOV UR13, 0x40000040 ;  /* 0x40000040000d7882 */ /* 0x000fe20000000000 */
[----:B------:R-:W-:Y:S01]  /*23b0*/  UMOV UR15, 0x40000040 ;  /* 0x40000040000f7882 */ /* 0x000fe20000000000 */
[----:B------:R-:W-:Y:S01]  /*23c0*/  USHF.R.U32.HI UR4, URZ, 0x4, UR4 ;  /* 0x000000043f047899 */ /* 0x000fe20008011604 */
[----:B------:R-:W3:Y:S03]  /*23d0*/  S2R R21, SR_TID.X ;  /* 0x0000000000157919 */ /* 0x000ee60000002100 */
[----:B------:R-:W-:-:S04]  /*23e0*/  ULOP3.LUT UR4, UR4, 0x3fff, URZ, 0xc0, !UPT ;  /* 0x00003fff04047892 */ /* 0x000fc8000f8ec03f */
[----:B------:R-:W-:Y:S02]  /*23f0*/  ULOP3.LUT UR20, UR4, 0x10000, URZ, 0xfc, !UPT ;  /* 0x0001000004147892 */ /* 0x000fe4000f8efc3f */
[----:B------:R-:W-:Y:S02]  /*2400*/  UIADD3 UR4, UR16, 0x2, URZ ;  /* 0x0000000210047890 */ /* 0x000fe4000fffe03f */
[----:B------:R-:W-:-:S04]  /*2410*/  UIMAD UR18, UR37, 0x300, UR20 ;  /* 0x00000300251278a4 */ /* 0x000fc8000f8e0214 */
[----:B------:R-:W-:Y:S02]  /*2420*/  UIADD3 UR6, UR18, 0x2, URZ ;  /* 0x0000000212067890 */ /* 0x000fe4000fffe03f */
[----:B------:R-:W-:Y:S02]  /*2430*/  UIADD3 UR10, UR18, 0x4, URZ ;  /* 0x00000004120a7890 */ /* 0x000fe4000fffe03f */
[----:B------:R-:W-:Y:S02]  /*2440*/  UIADD3 UR14, UR18, 0x6, URZ ;  /* 0x00000006120e7890 */ /* 0x000fe4000fffe03f */
[----:B------:R-:W-:Y:S01]  /*2450*/  HGMMA.64x96x16.F32 R24, gdesc[UR16], RZ, !UPT, gsb0 ;  /* 0x01600000101879f0 */ /* 0x000fe2000c0008ff */
[----:B--2---:R-:W-:Y:S02]  /*2460*/  LOP3.LUT R13, R13, 0x7f, RZ, 0xc0, !PT ;  /* 0x0000007f0d0d7812 */ /* 0x004fe400078ec0ff */
[----:B---3--:R-:W-:Y:S01]  /*2470*/  SHF.R.U32.HI R21, RZ, 0x7, R21 ;  /* 0x00000007ff157819 */ /* 0x008fe20000011615 */
[----:B------:R-:W-:-:S02]  /*2480*/  WARPGROUP.DEPBAR.LE gsb0, 0x0 ;  /* 0x00008000000079c5 */ /* 0x000fc40000010000 */
[----:B------:R-:W-:-:S06]  /*2490*/  WARPGROUP.ARRIVE ;  /* 0x00000000000079c5 */ /* 0x000fcc0000000000 */
[----:B------:R-:W-:Y:S01]  /*24a0*/  HGMMA.64x96x16.F32 R24, gdesc[UR4], R24, gsb0 ;  /* 0x01600000041879f0 */ /* 0x000fe20008000818 */
[----:B------:R-:W-:Y:S02]  /*24b0*/  ULDC UR6, c[0x0][0x448] ;  /* 0x0001120000067ab9 */ /* 0x000fe40000000800 */
[----:B------:R-:W-:-:S06]  /*24c0*/  UISETP.NE.AND UP0, UPT, UR6, 0x1, UPT ;  /* 0x000000010600788c */ /* 0x000fcc000bf05270 */
[----:B------:R-:W-:-:S05]  /*24d0*/  PLOP3.LUT P1, PT, PT, PT, UP0, 0x80, 0x0 ;  /* 0x000000000000781c */ /* 0x000fca0003f2f008 */
[----:B------:R-:W-:-:S08]  /*24e0*/  @UP0 ULDC UR6, c[0x0][0x44c] ;  /* 0x0001130000060ab9 */ /* 0x000fd00000000800 */
[----:B0-----:R-:W-:Y:S01]  /*24f0*/  @P1 IMAD.HI.U32 R3, R0, UR6, RZ ;  /* 0x0000000600031c27 */ /* 0x001fe2000f8e00ff */
[----:B------:R-:W-:-:S04]  /*2500*/  @UP0 ULDC UR6, c[0x0][0x450] ;  /* 0x0001140000060ab9 */ /* 0x000fc80000000800 */
[----:B------:R-:W-:Y:S01]  /*2510*/  @P1 SHF.R.U32.HI R0, RZ, UR6, R3 ;  /* 0x00000006ff001c19 */ /* 0x000fe20008011603 */
[----:B------:R-:W-:-:S04]  /*2520*/  UIMAD UR6, UR52, -0x60, UR50 ;  /* 0xffffffa0340678a4 */ /* 0x000fc8000f8e0232 */
[----:B------:R-:W0:Y:S02]  /*2530*/  SHFL.IDX PT, R5, R0, 0x1, 0x1c1f ;  /* 0x003c1f0000057f89 */ /* 0x000e2400000e0000 */
[----:B------:R-:W-:Y:S02]  /*2540*/  IMAD.U32 R3, RZ, RZ, UR6 ;  /* 0x00000006ff037e24 */ /* 0x000fe4000f8e00ff */
[----:B------:R-:W2:Y:S03]  /*2550*/  SHFL.IDX PT, R0, R0, RZ, 0x1c1f ;  /* 0x001c1fff00007589 */ /* 0x000ea600000e0000 */
[C-C-:B------:R-:W-:Y:S02]  /*2560*/  IADD3 R4, -R2.reuse, 0x61, R3.reuse ;  /* 0x0000006102047810 */ /* 0x140fe40007ffe103 */
[----:B------:R-:W-:-:S03]  /*2570*/  IADD3 R3, -R2, 0x60, R3 ;  /* 0x0000006002037810 */ /* 0x000fc60007ffe103 */
[----:B------:R-:W-:-:S05]  /*2580*/  VIADD R4, R4, -UR51 ;  /* 0x8000003304047c36 */ /* 0x000fca0008000000 */
[----:B0-----:R-:W-:-:S04]  /*2590*/  VIADDMNMX R5, R5, R4, R3, PT ;  /* 0x0000000405057246 */ /* 0x001fc80003800103 */
[C---:B------:R-:W-:Y:S02]  /*25a0*/  ISETP.GT.AND P2, PT, R5.reuse, RZ, PT ;  /* 0x000000ff0500720c */ /* 0x040fe40003f44270 */
[C---:B------:R-:W-:Y:S02]  /*25b0*/  ISETP.GT.AND P3, PT, R5.reuse, 0x1, PT ;  /* 0x000000010500780c */ /* 0x040fe40003f64270 */
[----:B------:R-:W-:Y:S02]  /*25c0*/  ISETP.GT.AND P4, PT, R5, 0x8, PT ;  /* 0x000000080500780c */ /* 0x000fe40003f84270 */
[----:B--2---:R-:W-:-:S04]  /*25d0*/  VIADDMNMX R3, R0, R4, R3, PT ;  /* 0x0000000400037246 */ /* 0x004fc80003800103 */
[----:B------:R-:W-:Y:S01]  /*25e0*/  ISETP.GT.AND P5, PT, R3, 0x8, PT ;  /* 0x000000080300780c */ /* 0x000fe20003fa4270 */
        /* <DEDUP_REMOVED lines=78> */
[----:B------:R-:W-:Y:S01]  /*2ad0*/  FSEL R24, R24, -INF , P3 ;  /* 0xff80000018187808 */ /* 0x000fe20001800000 */
[----:B------:R-:W0:Y:S01]  /*2ae0*/  SHFL.BFLY PT, R5, R8, 0x2, 0x1f ;  /* 0x0c401f0008057f89 */ /* 0x000e2200000e0000 */
[----:B------:R-:W-:Y:S02]  /*2af0*/  FSEL R25, R25, -INF , P4 ;  /* 0xff80000019197808 */ /* 0x000fe40002000000 */
[C---:B------:R-:W-:Y:S02]  /*2b00*/  ISETP.GT.AND P2, PT, R3.reuse, 0x9, PT ;  /* 0x000000090300780c */ /* 0x040fe40003f44270 */
[----:B------:R-:W-:Y:S02]  /*2b10*/  FSEL R28, R28, -INF , P5 ;  /* 0xff8000001c1c7808 */ /* 0x000fe40002800000 */
        /* <DEDUP_REMOVED lines=9> */
[----:B0-----:R-:W-:Y:S02]  /*2bb0*/  FMNMX.FTZ R5, R8, R5, !PT ;  /* 0x0000000508057209 */ /* 0x001fe40007810000 */
[----:B------:R-:W-:Y:S02]  /*2bc0*/  FSEL R37, R37, -INF , P2 ;  /* 0xff80000025257808 */ /* 0x000fe40001000000 */
[C---:B------:R-:W-:Y:S01]  /*2bd0*/  ISETP.GT.AND P2, PT, R3.reuse, 0x21, PT ;  /* 0x000000210300780c */ /* 0x040fe20003f44270 */
[----:B------:R-:W0:Y:S01]  /*2be0*/  SHFL.BFLY PT, R10, R5, 0x1, 0x1f ;  /* 0x0c201f00050a7f89 */ /* 0x000e2200000e0000 */
        /* <DEDUP_REMOVED lines=9> */
[----:B------:R-:W-:Y:S02]  /*2c80*/  ISETP.GT.AND P3, PT, R3, 0x38, PT ;  /* 0x000000380300780c */ /* 0x000fe40003f64270 */
[----:B------:R-:W-:Y:S02]  /*2c90*/  FSEL R49, R49, -INF , P2 ;  /* 0xff80000031317808 */ /* 0x000fe40001000000 */
[----:B------:R-:W-:Y:S02]  /*2ca0*/  ISETP.GT.AND P2, PT, R3, 0x39, PT ;  /* 0x000000390300780c */ /* 0x000fe40003f44270 */
[----:B0-----:R-:W-:Y:S02]  /*2cb0*/  FMNMX.FTZ R4, R5, R10, !PT ;  /* 0x0000000a05047209 */ /* 0x001fe40007810000 */
[----:B------:R-:W-:-:S02]  /*2cc0*/  FMNMX.FTZ R5, R24, R25, !PT ;  /* 0x0000001918057209 */ /* 0x000fc40007810000 */
        /* <DEDUP_REMOVED lines=57> */
[----:B------:R-:W-:Y:S01]  /*3060*/  FFMA.FTZ R71, R71, UR10, -R11 ;  /* 0x0000000a47477c23 */ /* 0x000fe2000801080b */
[----:B------:R-:W-:Y:S01]  /*3070*/  ISETP.GT.AND P2, PT, R3, 0x59, PT ;  /* 0x000000590300780c */ /* 0x000fe20003f44270 */
[----:B------:R-:W-:Y:S01]  /*3080*/  MUFU.EX2 R203, R203 ;  /* 0x000000cb00cb7308 */ /* 0x000fe20000000800 */
[----:B------:R-:W-:-:S02]  /*3090*/  FMNMX.FTZ R8, R56, R5, !PT ;  /* 0x0000000538087209 */ /* 0x000fc40007810000 */
[----:B------:R-:W-:Y:S02]  /*30a0*/  FSEL R68, R68, -INF , P3 ;  /* 0xff80000044447808 */ /* 0x000fe40001800000 */
[----:B------:R-:W-:Y:S02]  /*30b0*/  FMNMX.FTZ R5, R57, R8, !PT ;  /* 0x0000000839057209 */ /* 0x000fe40007810000 */
[----:B------:R-:W-:Y:S01]  /*30c0*/  FSEL R69, R69, -INF , P2 ;  /* 0xff80000045457808 */ /* 0x000fe20001000000 */
        /* <DEDUP_REMOVED lines=10> */
[----:B------:R-:W2:Y:S06]  /*3170*/  SHFL.BFLY PT, R3, R8, 0x2, 0x1f ;  /* 0x0c401f0008037f89 */ /* 0x000eac00000e0000 */
[----:B------:R-:W-:Y:S08]  /*3180*/  MUFU.EX2 R14, R14 ;  /* 0x0000000e000e7308 */ /* 0x000ff00000000800 */
[----:B------:R-:W-:Y:S08]  /*3190*/  MUFU.EX2 R157, R157 ;  /* 0x0000009d009d7308 */ /* 0x000ff00000000800 */
[----:B------:R-:W-:Y:S01]  /*31a0*/  MUFU.EX2 R20, R43 ;  /* 0x0000002b00147308 */ /* 0x000fe20000000800 */
[----:B--2---:R-:W-:-:S05]  /*31b0*/  FMNMX.FTZ R3, R8, R3, !PT ;  /* 0x0000000308037209 */ /* 0x004fca0007810000 */
[----:B------:R-:W2:Y:S02]  /*31c0*/  SHFL.BFLY PT, R8, R3, 0x1, 0x1f ;  /* 0x0c201f0003087f89 */ /* 0x000ea400000e0000 */
[----:B------:R-:W-:Y:S08]  /*31d0*/  MUFU.EX2 R46, R46 ;  /* 0x0000002e002e7308 */ /* 0x000ff00000000800 */
[----:B------:R-:W3:Y:S08]  /*31e0*/  MUFU.EX2 R47, R47 ;  /* 0x0000002f002f7308 */ /* 0x000ef00000000800 */
[----:B------:R-:W-:Y:S01]  /*31f0*/  MUFU.EX2 R50, R50 ;  /* 0x0000003200327308 */ /* 0x000fe20000000800 */
[----:B--2---:R-:W-:Y:S01]  /*3200*/  FMNMX.FTZ R5, R3, R8, !PT ;  /* 0x0000000803057209 */ /* 0x004fe20007810000 */
[----:B0-----:R-:W-:-:S06]  /*3210*/  FADD.FTZ R8, R201, R0 ;  /* 0x00000000c9087221 */ /* 0x001fcc0000010000 */
[----:B------:R-:W-:Y:S01]  /*3220*/  MUFU.EX2 R51, R51 ;  /* 0x0000003300337308 */ /* 0x000fe20000000800 */
[----:B------:R-:W-:Y:S01]  /*3230*/  F2FP.F16.F32.PACK_AB R201, R0, R201 ;  /* 0x000000c900c9723e */ /* 0x000fe200000000ff */
[C---:B------:R-:W-:Y:S01]  /*3240*/  FMUL.FTZ R3, R5.reuse, UR10 ;  /* 0x0000000a05037c20 */ /* 0x040fe20008410000 */
[----:B------:R-:W-:Y:S02]  /*3250*/  FSETP.NEU.FTZ.AND P2, PT, R5, -INF , PT ;  /* 0xff8000000500780b */ /* 0x000fe40003f5d000 */
[----:B---3--:R-:W-:Y:S02]  /*3260*/  F2FP.F16.F32.PACK_AB R159, R47, R46 ;  /* 0x0000002e2f9f723e */ /* 0x008fe400000000ff */
[----:B------:R-:W-:Y:S01]  /*3270*/  FSEL R11, R3, RZ, P2 ;  /* 0x000000ff030b7208 */ /* 0x000fe20001000000 */
[----:B------:R-:W-:Y:S01]  /*3280*/  FADD.FTZ R3, R203, R8 ;  /* 0x00000008cb037221 */ /* 0x000fe20000010000 */
[----:B------:R-:W-:Y:S01]  /*3290*/  ISETP.NE.AND P2, PT, R13, RZ, PT ;  /* 0x000000ff0d00720c */ /* 0x000fe20003f45270 */
[----:B------:R-:W-:Y:S01]  /*32a0*/  MUFU.EX2 R54, R54 ;  /* 0x0000003600367308 */ /* 0x000fe20000000800 */
        /* <DEDUP_REMOVED lines=30> */
[----:B------:R-:W-:Y:S01]  /*3490*/  FFMA.FTZ R11, R69, UR10, -R11 ;  /* 0x0000000a450b7c23 */ /* 0x000fe2000801080b */
[----:B------:R-:W3:Y:S01]  /*34a0*/  MUFU.EX2 R29, R29 ;  /* 0x0000001d001d7308 */ /* 0x000ee20000000800 */
[----:B0-----:R-:W-:Y:S01]  /*34b0*/  FADD.FTZ R3, R24, R25 ;  /* 0x0000001918037221 */ /* 0x001fe20000010000 */
[----:B------:R-:W-:-:S02]  /*34c0*/  F2FP.F16.F32.PACK_AB R153, R12, R153 ;  /* 0x000000990c99723e */ /* 0x000fc400000000ff */
[----:B------:R-:W-:Y:S02]  /*34d0*/  F2FP.F16.F32.PACK_AB R161, R51, R50 ;  /* 0x0000003233a1723e */ /* 0x000fe400000000ff */
[----:B------:R-:W-:Y:S02]  /*34e0*/  F2FP.F16.F32.PACK_AB R200, R25, R24 ;  /* 0x0000001819c8723e */ /* 0x000fe400000000ff */
[----:B------:R-:W0:Y:S01]  /*34f0*/  MUFU.EX2 R32, R32 ;  /* 0x0000002000207308 */ /* 0x000e220000000800 */
[----:B--2---:R-:W-:Y:S01]  /*3500*/  FADD.FTZ R26, R28, R3 ;  /* 0x000000031c1a7221 */ /* 0x004fe20000010000 */
[----:B------:R-:W-:Y:S01]  /*3510*/  FADD.FTZ R3, R155, R8 ;  /* 0x000000089b037221 */ /* 0x000fe20000010000 */
[----:B------:R-:W-:Y:S02]  /*3520*/  IADD3 R8, -R21, 0xb, RZ ;  /* 0x0000000b15087810 */ /* 0x000fe40007ffe1ff */
[C---:B------:R-:W-:Y:S01]  /*3530*/  F2FP.F16.F32.PACK_AB R155, R14.reuse, R155 ;  /* 0x0000009b0e9b723e */ /* 0x040fe200000000ff */
[----:B------:R-:W-:Y:S01]  /*3540*/  FADD.FTZ R30, R14, R3 ;  /* 0x000000030e1e7221 */ /* 0x000fe20000010000 */
[----:B------:R-:W-:Y:S01]  /*3550*/  @!P2 VIADD R3, R15, 0x22840 ;  /* 0x000228400f03a836 */ /* 0x000fe20000000000 */
[----:B------:R-:W2:Y:S01]  /*3560*/  MUFU.EX2 R33, R33 ;  /* 0x0000002100217308 */ /* 0x000ea20000000800 */
[----:B---3--:R-:W-:Y:S01]  /*3570*/  FADD.FTZ R13, R29, R26 ;  /* 0x0000001a1d0d7221 */ /* 0x008fe20000010000 */
[----:B------:R-:W-:Y:S01]  /*3580*/  FADD.FTZ R15, R157, R30 ;  /* 0x0000001e9d0f7221 */ /* 0x000fe20000010000 */
[----:B------:R-:W-:-:S02]  /*3590*/  F2FP.F16.F32.PACK_AB R157, R20, R157 ;  /* 0x0000009d149d723e */ /* 0x000fc400000000ff */
[----:B------:R-:W-:Y:S01]  /*35a0*/  @!P2 PRMT R3, RZ, 0x654, R3 ;  /* 0x00000654ff03a816 */ /* 0x000fe20000000003 */
[----:B------:R-:W-:Y:S01]  /*35b0*/  FADD.FTZ R15, R20, R15 ;  /* 0x0000000f140f7221 */ /* 0x000fe20000010000 */
[----:B------:R3:W-:Y:S06]  /*35c0*/  BAR.ARV R8, 0x100 ;  /* 0x000400080000751d */ /* 0x0007ec0000002000 */
[----:B------:R-:W4:Y:S01]  /*35d0*/  MUFU.EX2 R36, R36 ;  /* 0x0000002400247308 */ /* 0x000f220000000800 */
[----:B0-----:R-:W-:Y:S01]  /*35e0*/  FADD.FTZ R26, R32, R13 ;  /* 0x0000000d201a7221 */ /* 0x001fe20000010000 */
[----:B------:R-:W-:Y:S01]  /*35f0*/  FADD.FTZ R30, R46, R15 ;  /* 0x0000000f2e1e7221 */ /* 0x000fe20000010000 */
[----:B------:R0:W-:Y:S01]  /*3600*/  @!P2 SYNCS.ARRIVE.TRANS64.RED.A1T0 RZ, [R3+URZ], RZ ;  /* 0x000000ff03ffa9a7 */ /* 0x0001e2000810043f */
[----:B------:R-:W-:Y:S01]  /*3610*/  F2FP.F16.F32.PACK_AB R202, R29, R28 ;  /* 0x0000001c1dca723e */ /* 0x000fe200000000ff */
[----:B--2---:R-:W-:Y:S01]  /*3620*/  FADD.FTZ R13, R33, R26 ;  /* 0x0000001a210d7221 */ /* 0x004fe20000010000 */
[----:B------:R-:W-:Y:S01]  /*3630*/  FADD.FTZ R15, R47, R30 ;  /* 0x0000001e2f0f7221 */ /* 0x000fe20000010000 */
[----:B------:R-:W-:Y:S01]  /*3640*/  F2FP.F16.F32.PACK_AB R152, R33, R32 ;  /* 0x000000202198723e */ /* 0x000fe200000000ff */
[----:B------:R-:W2:Y:S02]  /*3650*/  MUFU.EX2 R37, R37 ;  /* 0x0000002500257308 */ /* 0x000ea40000000800 */
[----:B------:R-:W-:-:S06]  /*3660*/  FADD.FTZ R30, R50, R15 ;  /* 0x0000000f321e7221 */ /* 0x000fcc0000010000 */
[----:B------:R-:W5:Y:S01]  /*3670*/  MUFU.EX2 R40, R40 ;  /* 0x0000002800287308 */ /* 0x000f620000000800 */
[----:B----4-:R-:W-:-:S07]  /*3680*/  FADD.FTZ R26, R36, R13 ;  /* 0x0000000d241a7221 */ /* 0x010fce0000010000 */
[----:B------:R-:W0:Y:S01]  /*3690*/  MUFU.EX2 R41, R41 ;  /* 0x0000002900297308 */ /* 0x000e220000000800 */
[C---:B--2---:R-:W-:Y:S01]  /*36a0*/  FADD.FTZ R13, R37.reuse, R26 ;  /* 0x0000001a250d7221 */ /* 0x044fe20000010000 */
[----:B------:R-:W-:-:S06]  /*36b0*/  F2FP.F16.F32.PACK_AB R154, R37, R36 ;  /* 0x00000024259a723e */ /* 0x000fcc00000000ff */
[----:B------:R-:W2:Y:S01]  /*36c0*/  MUFU.EX2 R44, R44 ;  /* 0x0000002c002c7308 */ /* 0x000ea20000000800 */
[----:B-----5:R-:W-:Y:S01]  /*36d0*/  FADD.FTZ R26, R40, R13 ;  /* 0x0000000d281a7221 */ /* 0x020fe20000010000 */
[----:B------:R-:W-:-:S04]  /*36e0*/  FADD.FTZ R13, R51, R30 ;  /* 0x0000001e330d7221 */ /* 0x000fc80000010000 */
[----:B------:R-:W-:Y:S02]  /*36f0*/  FADD.FTZ R30, R54, R13 ;  /* 0x0000000d361e7221 */ /* 0x000fe40000010000 */
[----:B------:R-:W4:Y:S01]  /*3700*/  MUFU.EX2 R45, R45 ;  /* 0x0000002d002d7308 */ /* 0x000f220000000800 */
[C---:B0-----:R-:W-:Y:S01]  /*3710*/  FADD.FTZ R3, R41.reuse, R26 ;  /* 0x0000001a29037221 */ /* 0x041fe20000010000 */
[----:B------:R-:W-:-:S06]  /*3720*/  F2FP.F16.F32.PACK_AB R156, R41, R40 ;  /* 0x00000028299c723e */ /* 0x000fcc00000000ff */
        /* <DEDUP_REMOVED lines=51> */
[C---:B0-----:R-:W-:Y:S01]  /*3a60*/  FADD.FTZ R3, R65.reuse, R10 ;  /* 0x0000000a41037221 */ /* 0x041fe20000010000 */
[----:B------:R-:W-:-:S03]  /*3a70*/  F2FP.F16.F32.PACK_AB R168, R65, R64 ;  /* 0x0000004041a8723e */ /* 0x000fc600000000ff */
[----:B--2---:R-:W-:-:S04]  /*3a80*/  FADD.FTZ R10, R68, R3 ;  /* 0x00000003440a7221 */ /* 0x004fc80000010000 */
[C---:B----4-:R-:W-:Y:S01]  /*3a90*/  FADD.FTZ R3, R11.reuse, R10 ;  /* 0x0000000a0b037221 */ /* 0x050fe20000010000 */
[----:B------:R-:W-:Y:S01]  /*3aa0*/  F2FP.F16.F32.PACK_AB R170, R11, R68 ;  /* 0x000000440baa723e */ /* 0x000fe200000000ff */
[----:B---3--:R-:W-:Y:S06]  /*3ab0*/  @!P0 BRA `(.L_x_13466) ;  /* 0x0000000000048947 */ /* 0x008fec0003800000 */
[----:B------:R-:W-:Y:S01]  /*3ac0*/  BPT.TRAP 0x1 ;  /* 0x000000040000795c */ /* 0x000fe20000300000 */
.L_x_13466:
[----:B------:R0:W2:Y:S01]  /*3ad0*/  SYNCS.PHASECHK.TRANS64.TRYWAIT P3, [UR22+0x22850], R9 ;  /* 0x02285009ff0075a7 */ /* 0x0000a20008060156 */
[----:B------:R-:W-:Y:S05]  /*3ae0*/  @!P0 BRA `(.L_x_13467) ;  /* 0x0000000000048947 */ /* 0x000fea0003800000 */
[----:B------:R-:W-:Y:S01]  /*3af0*/  BPT.TRAP 0x1 ;  /* 0x000000040000795c */ /* 0x000fe20000300000 */
.L_x_13467:
[----:B--2---:R-:W-:Y:S05]  /*3b00*/  @P3 BRA `(.L_x_13468) ;  /* 0x0000000000083947 */ /* 0x004fea0003800000 */
[----:B------:R-:W2:Y:S02]  /*3b10*/  SYNCS.PHASECHK.TRANS64.TRYWAIT P3, [UR22+0x22850], R9 ;  /* 0x02285009ff0075a7 */ /* 0x000ea40008060156 */
[----:B--2---:R-:W-:Y:S05]  /*3b20*/  @!P3 BRA `(.L_x_13469) ;  /* 0x000001080014b947 */ /* 0x004fea0003800000 */
.L_x_13468:
[----:B------:R-:W-:Y:S01]  /*3b30*/  R2UR UR6, R6 ;  /* 0x00000000060672ca */ /* 0x000fe200000e0000 */
[----:B------:R3:W-:Y:S01]  /*3b40*/  BAR.SYNC.DEFER_BLOCKING R7, 0x100 ;  /* 0x000400070000751d */ /* 0x0007e20000010000 */
[----:B------:R-:W-:-:S05]  /*3b50*/  UIADD3 UR52, UR52, -0x2, URZ ;  /* 0xfffffffe34347890 */ /* 0x000fca000fffe03f */
[----:B------:R-:W-:Y:S01]  /*3b60*/  UMOV UR7, 0x40000040 ;  /* 0x4000004000077882 */ /* 0x000fe20000000000 */
[----:B------:R-:W-:Y:S01]  /*3b70*/  @UP0 ULDC UR14, c[0x0][0x450] ;  /* 0x00011400000e0ab9 */ /* 0x000fe20000000800 */
[----:B------:R-:W-:-:S04]  /*3b80*/  VOTEU.ALL UP1, P2 ;  /* 0x00000000003f7886 */ /* 0x000fc80001020000 */
        /* <DEDUP_REMOVED lines=45> */
[----:B------:R-:W-:-:S04]  /*3e60*/  UIMAD.WIDE UR6, UR6, 0x2aaaaaab, URZ ;  /* 0x2aaaaaab060678a5 */ /* 0x000fc8000f8e023f */
[----:B------:R-:W-:-:S04]  /*3e70*/  USHF.R.U32.HI UR6, URZ, 0x1f, UR7 ;  /* 0x0000001f3f067899 */ /* 0x000fc80008011607 */
[----:B------:R-:W-:-:S04]  /*3e80*/  ULEA.HI.SX32 UR6, UR7, UR6, 0x1c ;  /* 0x0000000607067291 */ /* 0x000fc8000f8fe23f */
[----:B------:R-:W-:Y:S01]  /*3e90*/  UISETP.LT.AND UP1, UPT, UR40, UR6, UPT ;  /* 0x000000062800728c */ /* 0x000fe2000bf21270 */
[----:B------:R-:W-:Y:S02]  /*3ea0*/  WARPGROUP.DEPBAR.LE gsb0, 0x0 ;  /* 0x00008000000079c5 */ /* 0x000fe40000010000 */
[----:B------:R-:W-:Y:S01]  /*3eb0*/  @!P2 SYNCS.ARRIVE.TRANS64.RED.A1T0 RZ, [UR22], RZ ;  /* 0x000000ffffffa9a7 */ /* 0x000fe20008100416 */
[----:B------:R-:W-:-:S04]  /*3ec0*/  USEL UR22, UR40, UR6, !UP1 ;  /* 0x0000000628167287 */ /* 0x000fc8000c800000 */
[----:B------:R-:W-:-:S06]  /*3ed0*/  UISETP.GE.AND UP1, UPT, UR52, UR22, UPT ;  /* 0x000000163400728c */ /* 0x000fcc000bf26270 */
[----:B------:R-:W-:-:S13]  /*3ee0*/  PLOP3.LUT P3, PT, PT, PT, UP1, 0x80, 0x0 ;  /* 0x000000000000781c */ /* 0x000fda0003f6f018 */
[----:B---3--:R-:W-:Y:S05]  /*3ef0*/  @!P3 BRA `(.L_x_13470) ;  /* 0x000000240074b947 */ /* 0x008fea0003800000 */
[----:B012---:R-:W-:Y:S01]  /*3f00*/  IMAD.MOV.U32 R9, RZ, RZ, R4 ;  /* 0x000000ffff097224 */ /* 0x007fe200078e0004 */
[----:B------:R-:W-:Y:S01]  /*3f10*/  ULDC UR23, c[0x0][0x988] ;  /* 0x0002620000177ab9 */ /* 0x000fe20000000800 */
[----:B------:R-:W-:-:S07]  /*3f20*/  IMAD.MOV.U32 R7, RZ, RZ, R5 ;  /* 0x000000ffff077224 */ /* 0x000fce00078e0005 */
.L_x_13479:
[----:B------:R-:W-:-:S04]  /*3f30*/  UIADD3 UR37, UR37, 0x1, URZ ;  /* 0x0000000125257890 */ /* 0x000fc8000fffe03f */
[----:B------:R-:W-:-:S04]  /*3f40*/  UISETP.NE.AND UP1, UPT, UR37, 0x2, UPT ;  /* 0x000000022500788c */ /* 0x000fc8000bf25270 */
[----:B------:R-:W-:Y:S02]  /*3f50*/  USEL UR6, URZ, 0x1, UP1 ;  /* 0x000000013f067887 */ /* 0x000fe40008800000 */
[----:B------:R-:W-:Y:S02]  /*3f60*/  USEL UR37, UR37, URZ, UP1 ;  /* 0x0000003f25257287 */ /* 0x000fe40008800000 */
[----:B------:R-:W-:Y:S01]  /*3f70*/  ULOP3.LUT UR47, UR47, UR6, URZ, 0x3c, !UPT ;  /* 0x000000062f2f7292 */ /* 0x000fe2000f8e3c3f */
[----:B------:R-:W-:Y:S11]  /*3f80*/  @!P0 BRA `(.L_x_13471) ;  /* 0x0000000000048947 */ /* 0x000ff60003800000 */
[----:B------:R-:W-:Y:S01]  /*3f90*/  BPT.TRAP 0x1 ;  /* 0x000000040000795c */ /* 0x000fe20000300000 */
.L_x_13471:
        /* <DEDUP_REMOVED lines=9> */
.L_x_13472:
[----:B------:R-:W-:Y:S01]  /*4030*/  VIADD R8, R16, UR43 ;  /* 0x0000002b10087c36 */ /* 0x000fe20008000000 */
[----:B-1----:R-:W-:Y:S06]  /*4040*/  @P3 BRA `(.L_x_13473) ;  /* 0x0000000000083947 */ /* 0x002fec0003800000 */
[----:B------:R-:W1:Y:S02]  /*4050*/  SYNCS.PHASECHK.TRANS64.TRYWAIT P3, [UR24+0x22830], R6 ;  /* 0x02283006ff0075a7 */ /* 0x000e640008060158 */
[----:B-1----:R-:W-:Y:S05]  /*4060*/  @!P3 BRA `(.L_x_13474) ;  /* 0x0000010000dcb947 */ /* 0x002fea0003800000 */
.L_x_13473:
[----:B------:R-:W-:Y:S01]  /*4070*/  UIMAD UR18, UR37, 0x300, UR20 ;  /* 0x00000300251278a4 */ /* 0x000fe2000f8e0214 */
[----:B------:R-:W-:Y:S01]  /*4080*/  WARPGROUP.ARRIVE ;  /* 0x00000000000079c5 */ /* 0x000fe20000000000 */
[----:B------:R-:W-:Y:S01]  /*4090*/  UMOV UR19, 0x40000040 ;  /* 0x4000004000137882 */ /* 0x000fe20000000000 */
[----:B------:R-:W-:Y:S01]  /*40a0*/  @UP0 ULDC UR6, c[0x0][0x44c] ;  /* 0x0001130000060ab9 */ /* 0x000fe20000000800 */
[----:B------:R-:W-:Y:S01]  /*40b0*/  UMOV UR7, 0x40000040 ;  /* 0x4000004000077882 */ /* 0x000fe20000000000 */
[----:B------:R-:W-:Y:S01]  /*40c0*/  @P1 IMAD.HI.U32 R4, R8, UR6, RZ ;  /* 0x0000000608041c27 */ /* 0x000fe2000f8e00ff */
[----:B------:R-:W-:Y:S01]  /*40d0*/  @UP0 ULDC UR6, c[0x0][0x450] ;  /* 0x0001140000060ab9 */ /* 0x000fe20000000800 */
[----:B------:R-:W-:Y:S01]  /*40e0*/  UIADD3 UR10, UR18, 0x4, URZ ;  /* 0x00000004120a7890 */ /* 0x000fe2000fffe03f */
[----:B------:R-:W-:Y:S01]  /*40f0*/  LOP3.LUT R11, R11, 0xffffdfff, RZ, 0xc0, !PT ;  /* 0xffffdfff0b0b7812 */ /* 0x000fe200078ec0ff */
[----:B------:R-:W-:Y:S01]  /*4100*/  HGMMA.64x96x16.F32 R152, gdesc[UR16], RZ, !UPT, gsb0 ;  /* 0x01600000109879f0 */ /* 0x000fe2000c0008ff */
[----:B------:R-:W-:Y:S01]  /*4110*/  @P1 SHF.R.U32.HI R8, RZ, UR6, R4 ;  /* 0x00000006ff081c19 */ /* 0x000fe20008011604 */
[----:B------:R-:W-:Y:S01]  /*4120*/  UIMAD UR6, UR52, -0x60, URZ ;  /* 0xffffffa0340678a4 */ /* 0x000fe2000f8e023f */
[----:B------:R-:W-:Y:S01]  /*4130*/  @P2 LOP3.LUT R11, R11, 0x2000, RZ, 0xfc, !PT ;  /* 0x000020000b0b2812 */ /* 0x000fe200078efcff */
[----:B------:R-:W-:Y:S01]  /*4140*/  UMOV UR11, 0x40000040 ;  /* 0x40000040000b7882 */ /* 0x000fe20000000000 */
[----:B------:R-:W-:Y:S01]  /*4150*/  UIADD3 UR14, UR18, 0x6, URZ ;  /* 0x00000006120e7890 */ /* 0x000fe2000fffe03f */
[----:B-1----:R-:W1:Y:S01]  /*4160*/  SHFL.IDX PT, R5, R8, RZ, 0x1c1f ;  /* 0x001c1fff08057589 */ /* 0x002e6200000e0000 */
[----:B------:R-:W-:Y:S01]  /*4170*/  UMOV UR15, 0x40000040 ;  /* 0x40000040000f7882 */ /* 0x000fe20000000000 */
[----:B------:R-:W-:Y:S01]  /*4180*/  IMAD.U32 R15, RZ, RZ, UR6 ;  /* 0x00000006ff0f7e24 */ /* 0x000fe2000f8e00ff */
[----:B------:R-:W-:Y:S01]  /*4190*/  UIADD3 UR6, UR18, 0x2, URZ ;  /* 0x0000000212067890 */ /* 0x000fe2000fffe03f */
[----:B------:R-:W2:Y:S01]  /*41a0*/  SHFL.IDX PT, R13, R8, 0x1, 0x1c1f ;  /* 0x003c1f00080d7f89 */ /* 0x000ea200000e0000 */
[----:B------:R-:W-:Y:S01]  /*41b0*/  IMAD.U32 R21, RZ, RZ, UR51 ;  /* 0x00000033ff157e24 */ /* 0x000fe2000f8e00ff */
[----:B------:R-:W-:-:S02]  /*41c0*/  LOP3.LUT R11, R11, 0xffffefff, RZ, 0xc0, !PT ;  /* 0xffffefff0b0b7812 */ /* 0x000fc400078ec0ff */
[----:B------:R-:W-:Y:S01]  /*41d0*/  IADD3 R4, -R2, 0x1, R15 ;  /* 0x0000000102047810 */ /* 0x000fe20007ffe10f */
[----:B------:R-:W3:Y:S01]  /*41e0*/  S2R R200, SR_TID.X ;  /* 0x0000000000c87919 */ /* 0x000ee20000002100 */
[----:B------:R-:W-:Y:S02]  /*41f0*/  @P0 LOP3.LUT R11, R11, 0x1000, RZ, 0xfc, !PT ;  /* 0x000010000b0b0812 */ /* 0x000fe400078efcff */
[----:B------:R-:W-:Y:S02]  /*4200*/  IADD3 R4, -R21, UR50, R4 ;  /* 0x0000003215047c10 */ /* 0x000fe4000fffe104 */
[----:B------:R-:W-:-:S04]  /*4210*/  LOP3.LUT R11, R11, 0xffffbfff, RZ, 0xc0, !PT ;  /* 0xffffbfff0b0b7812 */ /* 0x000fc800078ec0ff */
[----:B------:R-:W-:-:S04]  /*4220*/  @P1 LOP3.LUT R11, R11, 0x4000, RZ, 0xfc, !PT ;  /* 0x000040000b0b1812 */ /* 0x000fc800078efcff */
[----:B------:R-:W-:Y:S01]  /*4230*/  LOP3.LUT R11, R11, 0xffff7fff, RZ, 0xc0, !PT ;  /* 0xffff7fff0b0b7812 */ /* 0x000fe200078ec0ff */
[C---:B-1----:R-:W-:Y:S02]  /*4240*/  IMAD.IADD R5, R4.reuse, 0x1, R5 ;  /* 0x0000000104057824 */ /* 0x042fe400078e0205 */
[----:B--2---:R-:W-:-:S05]  /*4250*/  IMAD.IADD R4, R4, 0x1, R13 ;  /* 0x0000000104047824 */ /* 0x004fca00078e020d */
        /* <DEDUP_REMOVED lines=9> */
[----:B------:R-:W-:Y:S02]  /*42f0*/  LOP3.LUT R11, R11, 0xfffeffff, RZ, 0xc0, !PT ;  /* 0xfffeffff0b0b7812 */ /* 0x000fe400078ec0ff */
[----:B---3--:R-:W-:Y:S02]  /*4300*/  SHF.R.U32.HI R200, RZ, 0x7, R200 ;  /* 0x00000007ffc87819 */ /* 0x008fe400000116c8 */
[----:B------:R-:W-:-:S02]  /*4310*/  @P2 LOP3.LUT R11, R11, 0x10000, RZ, 0xfc, !PT ;  /* 0x000100000b0b2812 */ /* 0x000fc400078efcff */
        /* <DEDUP_REMOVED lines=42> */
[----:B------:R-:W-:Y:S02]  /*45c0*/  ISETP.GT.AND P2, PT, R5, 0x39, PT ;  /* 0x000000390500780c */ /* 0x000fe40003f44270 */
[----:B------:R-:W-:Y:S02]  /*45d0*/  ISETP.GT.AND P1, PT, R4, RZ, PT ;  /* 0x000000ff0400720c */ /* 0x000fe40003f24270 */
        /* <DEDUP_REMOVED lines=41> */
[----:B------:R-:W-:Y:S02]  /*4870*/  LOP3.LUT P1, RZ, R11, 0x8000, RZ, 0xc0, !PT ;  /* 0x000080000bff7812 */ /* 0x000fe4000782c0ff */
        /* <DEDUP_REMOVED lines=21> */
[C---:B------:R-:W-:Y:S02]  /*49d0*/  LOP3.LUT P1, RZ, R11.reuse, 0x4000, RZ, 0xc0, !PT ;  /* 0x000040000bff7812 */ /* 0x040fe4000782c0ff */
[----:B------:R-:W-:Y:S02]  /*49e0*/  FMNMX.FTZ R4, R186, R4, !PT ;  /* 0x00000004ba047209 */ /* 0x000fe40007810000 */
[----:B------:R-:W-:Y:S02]  /*49f0*/  LOP3.LUT P2, RZ, R11, 0x2000, RZ, 0xc0, !PT ;  /* 0x000020000bff7812 */ /* 0x000fe4000784c0ff */
[----:B------:R-:W-:Y:S02]  /*4a00*/  FMNMX.FTZ R4, R187, R4, !PT ;  /* 0x00000004bb047209 */ /* 0x000fe40007810000 */
[----:B------:R-:W-:-:S02]  /*4a10*/  LOP3.LUT P0, RZ, R11, 0x1000, RZ, 0xc0, !PT ;  /* 0x000010000bff7812 */ /* 0x000fc4000780c0ff */
[----:B------:R-:W-:Y:S02]  /*4a20*/  FMNMX.FTZ R4, R190, R4, !PT ;  /* 0x00000004be047209 */ /* 0x000fe40007810000 */
[----:B------:R-:W-:Y:S02]  /*4a30*/  ISETP.GT.AND P6, PT, R5, 0x41, PT ;  /* 0x000000410500780c */ /* 0x000fe40003fc4270 */
[----:B------:R-:W-:Y:S02]  /*4a40*/  FMNMX.FTZ R4, R191, R4, !PT ;  /* 0x00000004bf047209 */ /* 0x000fe40007810000 */
[----:B------:R-:W-:Y:S02]  /*4a50*/  ISETP.GT.AND P5, PT, R5, 0x48, PT ;  /* 0x000000480500780c */ /* 0x000fe40003fa4270 */
[----:B------:R-:W-:Y:S02]  /*4a60*/  FMNMX.FTZ R4, R194, R4, !PT ;  /* 0x00000004c2047209 */ /* 0x000fe40007810000 */
[----:B------:R-:W-:-:S02]  /*4a70*/  FSEL R185, R185, -INF , P6 ;  /* 0xff800000b9b97808 */ /* 0x000fc40003000000 */
[----:B------:R-:W-:Y:S02]  /*4a80*/  FMNMX.FTZ R4, R195, R4, !PT ;  /* 0x00000004c3047209 */ /* 0x000fe40007810000 */
[----:B------:R-:W-:Y:S02]  /*4a90*/  ISETP.GT.AND P4, PT, R5, 0x49, PT ;  /* 0x000000490500780c */ /* 0x000fe40003f84270 */
[----:B------:R-:W-:Y:S02]  /*4aa0*/  FMNMX.FTZ R4, R198, R4, !PT ;  /* 0x00000004c6047209 */ /* 0x000fe40007810000 */
[----:B------:R-:W-:Y:S02]  /*4ab0*/  FSEL R188, R188, -INF , P5 ;  /* 0xff800000bcbc7808 */ /* 0x000fe40002800000 */
[----:B------:R-:W-:Y:S02]  /*4ac0*/  FMNMX.FTZ R4, R199, R4, !PT ;  /* 0x00000004c7047209 */ /* 0x000fe40007810000 */
[----:B------:R-:W-:-:S02]  /*4ad0*/  FSEL R189, R189, -INF , P4 ;  /* 0xff800000bdbd7808 */ /* 0x000fc40002000000 */
[C---:B------:R-:W-:Y:S01]  /*4ae0*/  ISETP.GT.AND P5, PT, R5.reuse, 0x50, PT ;  /* 0x000000500500780c */ /* 0x040fe20003fa4270 */
[----:B------:R-:W1:Y:S01]  /*4af0*/  SHFL.BFLY PT, R11, R4, 0x2, 0x1f ;  /* 0x0c401f00040b7f89 */ /* 0x000e6200000e0000 */
[C---:B------:R-:W-:Y:S02]  /*4b00*/  ISETP.GT.AND P4, PT, R5.reuse, 0x51, PT ;  /* 0x000000510500780c */ /* 0x040fe40003f84270 */
[----:B------:R-:W-:Y:S02]  /*4b10*/  FSEL R192, R192, -INF , P5 ;  /* 0xff800000c0c07808 */ /* 0x000fe40002800000 */
[----:B------:R-:W-:Y:S02]  /*4b20*/  ISETP.GT.AND P5, PT, R5, 0x58, PT ;  /* 0x000000580500780c */ /* 0x000fe40003fa4270 */
[----:B------:R-:W-:Y:S02]  /*4b30*/  FSEL R193, R193, -INF , P4 ;  /* 0xff800000c1c17808 */ /* 0x000fe40002000000 */
[----:B------:R-:W-:-:S02]  /*4b40*/  ISETP.GT.AND P4, PT, R5, 0x59, PT ;  /* 0x000000590500780c */ /* 0x000fc40003f84270 */
[----:B------:R-:W-:Y:S02]  /*4b50*/  FSEL R196, R196, -INF , P5 ;  /* 0xff800000c4c47808 */ /* 0x000fe40002800000 */
[----:B------:R-:W-:Y:S02]  /*4b60*/  FSEL R197, R197, -INF , P4 ;  /* 0xff800000c5c57808 */ /* 0x000fe40002000000 */
[----:B-1----:R-:W-:-:S05]  /*4b70*/  FMNMX.FTZ R4, R4, R11, !PT ;  /* 0x0000000b04047209 */ /* 0x002fca0007810000 */
[----:B------:R-:W1:Y:S02]  /*4b80*/  SHFL.BFLY PT, R11, R4, 0x1, 0x1f ;  /* 0x0c201f00040b7f89 */ /* 0x000e6400000e0000 */
[----:B-1----:R-:W-:-:S04]  /*4b90*/  FMNMX.FTZ R4, R4, R11, !PT ;  /* 0x0000000b04047209 */ /* 0x002fc80007810000 */
[----:B------:R-:W-:-:S04]  /*4ba0*/  FSETP.NEU.FTZ.AND P3, PT, R4, -INF , PT ;  /* 0xff8000000400780b */ /* 0x000fc80003f7d000 */
[----:B------:R-:W-:-:S05]  /*4bb0*/  FSEL R11, R4, RZ, P3 ;  /* 0x000000ff040b7208 */ /* 0x000fca0001800000 */
[----:B------:R-:W-:Y:S01]  /*4bc0*/  FADD.FTZ R11, -R11, R9 ;  /* 0x000000090b0b7221 */ /* 0x000fe20000010100 */
[----:B------:R-:W-:-:S05]  /*4bd0*/  FMUL.FTZ R9, R4, UR10 ;  /* 0x0000000a04097c20 */ /* 0x000fca0008410000 */
[----:B------:R-:W-:Y:S02]  /*4be0*/  FSEL R9, R9, RZ, P3 ;  /* 0x000000ff09097208 */ /* 0x000fe40001800000 */
[----:B------:R-:W-:-:S03]  /*4bf0*/  ISETP.GT.AND P3, PT, R5, 0x40, PT ;  /* 0x000000400500780c */ /* 0x000fc60003f64270 */
        /* <DEDUP_REMOVED lines=27> */
[----:B------:R-:W-:-:S02]  /*4db0*/  FSEL R184, R184, -INF , P3 ;  /* 0xff800000b8b87808 */ /* 0x000fc40001800000 */
[----:B------:R-:W-:-:S04]  /*4dc0*/  FMNMX.FTZ R11, R8, R11, !PT ;  /* 0x0000000b080b7209 */ /* 0x000fc80007810000 */
[----:B------:R-:W-:Y:S01]  /*4dd0*/  FMNMX.FTZ R11, R156, R11, !PT ;  /* 0x0000000b9c0b7209 */ /* 0x000fe20007810000 */
[----:B------:R-:W1:Y:S03]  /*4de0*/  MUFU.EX2 R9, R9 ;  /* 0x0000000900097308 */ /* 0x000e660000000800 */
[----:B------:R-:W-:-:S04]  /*4df0*/  FMNMX.FTZ R11, R10, R11, !PT ;  /* 0x0000000b0a0b7209 */ /* 0x000fc80007810000 */
[----:B------:R-:W-:Y:S01]  /*4e00*/  FMNMX.FTZ R11, R160, R11, !PT ;  /* 0x0000000ba00b7209 */ /* 0x000fe20007810000 */
[----:B------:R-:W2:Y:S03]  /*4e10*/  MUFU.EX2 R155, R155 ;  /* 0x0000009b009b7308 */ /* 0x000ea60000000800 */
[----:B------:R-:W-:-:S04]  /*4e20*/  FMNMX.FTZ R11, R161, R11, !PT ;  /* 0x0000000ba10b7209 */ /* 0x000fc80007810000 */
[----:B------:R-:W-:Y:S01]  /*4e30*/  FMNMX.FTZ R11, R164, R11, !PT ;  /* 0x0000000ba40b7209 */ /* 0x000fe20007810000 */
[----:B------:R-:W3:Y:S01]  /*4e40*/  MUFU.EX2 R158, R158 ;  /* 0x0000009e009e7308 */ /* 0x000ee20000000800 */
        /* <DEDUP_REMOVED lines=10> */
[----:B------:R-:W-:Y:S01]  /*4ef0*/  FMUL.FTZ R34, R34, R9 ;  /* 0x0000000922227220 */ /* 0x000fe20000410000 */
[----:B------:R-:W-:Y:S01]  /*4f00*/  FMNMX.FTZ R11, R169, R11, !PT ;  /* 0x0000000ba90b7209 */ /* 0x000fe20007810000 */
[-C--:B------:R-:W-:Y:S01]  /*4f10*/  FMUL.FTZ R35, R35, R9.reuse ;  /* 0x0000000923237220 */ /* 0x080fe20000410000 */
[-C--:B------:R-:W-:Y:S01]  /*4f20*/  FMUL.FTZ R38, R38, R9.reuse ;  /* 0x0000000926267220 */ /* 0x080fe20000410000 */
[----:B------:R-:W-:Y:S01]  /*4f30*/  FMUL.FTZ R39, R39, R9 ;  /* 0x0000000927277220 */ /* 0x000fe20000410000 */
[----:B------:R-:W-:Y:S01]  /*4f40*/  FMNMX.FTZ R11, R172, R11, !PT ;  /* 0x0000000bac0b7209 */ /* 0x000fe20007810000 */
[----:B---3--:R-:W-:Y:S01]  /*4f50*/  FADD.FTZ R0, R158, R0 ;  /* 0x000000009e007221 */ /* 0x008fe20000010000 */
[----:B------:R-:W2:Y:S01]  /*4f60*/  MUFU.EX2 R153, R162 ;  /* 0x000000a200997308 */ /* 0x000ea20000000800 */
[----:B------:R-:W-:Y:S01]  /*4f70*/  FMUL.FTZ R42, R42, R9 ;  /* 0x000000092a2a7220 */ /* 0x000fe20000410000 */
[----:B------:R-:W-:Y:S01]  /*4f80*/  FMNMX.FTZ R11, R173, R11, !PT ;  /* 0x0000000bad0b7209 */ /* 0x000fe20007810000 */
[-C--:B------:R-:W-:Y:S01]  /*4f90*/  FMUL.FTZ R43, R43, R9.reuse ;  /* 0x000000092b2b7220 */ /* 0x080fe20000410000 */
[-C--:B------:R-:W-:Y:S01]  /*4fa0*/  FMUL.FTZ R46, R46, R9.reuse ;  /* 0x000000092e2e7220 */ /* 0x080fe20000410000 */
[----:B------:R-:W-:Y:S01]  /*4fb0*/  FMUL.FTZ R47, R47, R9 ;  /* 0x000000092f2f7220 */ /* 0x000fe20000410000 */
[----:B------:R-:W-:Y:S01]  /*4fc0*/  FMNMX.FTZ R11, R176, R11, !PT ;  /* 0x0000000bb00b7209 */ /* 0x000fe20007810000 */
[C---:B-1----:R-:W-:Y:S01]  /*4fd0*/  FADD.FTZ R0, R159.reuse, R0 ;  /* 0x000000009f007221 */ /* 0x042fe20000010000 */
[----:B------:R-:W-:Y:S01]  /*4fe0*/  F2FP.F16.F32.PACK_AB R159, R159, R158 ;  /* 0x0000009e9f9f723e */ /* 0x000fe200000000ff */
[----:B------:R-:W1:Y:S01]  /*4ff0*/  MUFU.EX2 R163, R163 ;  /* 0x000000a300a37308 */ /* 0x000e620000000800 */
[----:B------:R-:W-:Y:S01]  /*5000*/  FMNMX.FTZ R11, R177, R11, !PT ;  /* 0x0000000bb10b7209 */ /* 0x000fe20007810000 */
[-C--:B------:R-:W-:Y:S01]  /*5010*/  FMUL.FTZ R50, R50, R9.reuse ;  /* 0x0000000932327220 */ /* 0x080fe20000410000 */
[-C--:B------:R-:W-:Y:S01]  /*5020*/  FMUL.FTZ R51, R51, R9.reuse ;  /* 0x0000000933337220 */ /* 0x080fe20000410000 */
[----:B------:R-:W-:Y:S01]  /*5030*/  FMUL.FTZ R54, R54, R9 ;  /* 0x0000000936367220 */ /* 0x000fe20000410000 */
[----:B------:R-:W-:Y:S01]  /*5040*/  FMNMX.FTZ R11, R180, R11, !PT ;  /* 0x0000000bb40b7209 */ /* 0x000fe20007810000 */
[-C--:B------:R-:W-:Y:S01]  /*5050*/  FMUL.FTZ R55, R55, R9.reuse ;  /* 0x0000000937377220 */ /* 0x080fe20000410000 */
[----:B------:R-:W-:Y:S01]  /*5060*/  FMUL.FTZ R58, R58, R9 ;  /* 0x000000093a3a7220 */ /* 0x000fe20000410000 */
[----:B------:R-:W3:Y:S01]  /*5070*/  MUFU.EX2 R155, R166 ;  /* 0x000000a6009b7308 */ /* 0x000ee20000000800 */
[----:B------:R-:W-:Y:S01]  /*5080*/  FMNMX.FTZ R11, R181, R11, !PT ;  /* 0x0000000bb50b7209 */ /* 0x000fe20007810000 */
[----:B--2---:R-:W-:Y:S01]  /*5090*/  FADD.FTZ R0, R153, R0 ;  /* 0x0000000099007221 */ /* 0x004fe20000010000 */
[-C--:B------:R-:W-:Y:S01]  /*50a0*/  FMUL.FTZ R59, R59, R9.reuse ;  /* 0x000000093b3b7220 */ /* 0x080fe20000410000 */
[----:B------:R-:W-:Y:S01]  /*50b0*/  FMUL.FTZ R62, R62, R9 ;  /* 0x000000093e3e7220 */ /* 0x000fe20000410000 */
[----:B------:R-:W-:Y:S01]  /*50c0*/  FMNMX.FTZ R11, R184, R11, !PT ;  /* 0x0000000bb80b7209 */ /* 0x000fe20007810000 */
[-C--:B------:R-:W-:Y:S01]  /*50d0*/  FMUL.FTZ R63, R63, R9.reuse ;  /* 0x000000093f3f7220 */ /* 0x080fe20000410000 */
[----:B------:R-:W-:Y:S01]  /*50e0*/  FMUL.FTZ R66, R66, R9 ;  /* 0x0000000942427220 */ /* 0x000fe20000410000 */
[----:B------:R-:W2:Y:S01]  /*50f0*/  MUFU.EX2 R167, R167 ;  /* 0x000000a700a77308 */ /* 0x000ea20000000800 */
[----:B------:R-:W-:Y:S01]  /*5100*/  FMNMX.FTZ R11, R185, R11, !PT ;  /* 0x0000000bb90b7209 */ /* 0x000fe20007810000 */
[C---:B-1----:R-:W-:Y:S01]  /*5110*/  FADD.FTZ R0, R163.reuse, R0 ;  /* 0x00000000a3007221 */ /* 0x042fe20000010000 */
[----:B------:R-:W-:Y:S01]  /*5120*/  F2FP.F16.F32.PACK_AB R153, R163, R153 ;  /* 0x00000099a399723e */ /* 0x000fe200000000ff */
[----:B------:R-:W-:Y:S01]  /*5130*/  FMUL.FTZ R67, R67, R9 ;  /* 0x0000000943437220 */ /* 0x000fe20000410000 */
[----:B------:R-:W-:Y:S01]  /*5140*/  FMNMX.FTZ R11, R188, R11, !PT ;  /* 0x0000000bbc0b7209 */ /* 0x000fe20007810000 */
[-C--:B------:R-:W-:Y:S01]  /*5150*/  FMUL.FTZ R70, R70, R9.reuse ;  /* 0x0000000946467220 */ /* 0x080fe20000410000 */
[----:B------:R-:W-:Y:S01]  /*5160*/  FMUL.FTZ R71, R71, R9 ;  /* 0x0000000947477220 */ /* 0x000fe20000410000 */
[----:B------:R-:W1:Y:S01]  /*5170*/  MUFU.EX2 R170, R170 ;  /* 0x000000aa00aa7308 */ /* 0x000e620000000800 */
[----:B------:R-:W-:Y:S01]  /*5180*/  FMNMX.FTZ R11, R189, R11, !PT ;  /* 0x0000000bbd0b7209 */ /* 0x000fe20007810000 */
[----:B---3--:R-:W-:Y:S01]  /*5190*/  FADD.FTZ R0, R155, R0 ;  /* 0x000000009b007221 */ /* 0x008fe20000010000 */
[-C--:B------:R-:W-:Y:S01]  /*51a0*/  FMUL.FTZ R74, R74, R9.reuse ;  /* 0x000000094a4a7220 */ /* 0x080fe20000410000 */
[----:B------:R-:W-:Y:S01]  /*51b0*/  FMUL.FTZ R75, R75, R9 ;  /* 0x000000094b4b7220 */ /* 0x000fe20000410000 */
[----:B------:R-:W-:Y:S01]  /*51c0*/  FMNMX.FTZ R11, R192, R11, !PT ;  /* 0x0000000bc00b7209 */ /* 0x000fe20007810000 */
[-C--:B------:R-:W-:Y:S01]  /*51d0*/  FMUL.FTZ R78, R78, R9.reuse ;  /* 0x000000094e4e7220 */ /* 0x080fe20000410000 */
[----:B------:R-:W-:Y:S01]  /*51e0*/  FMUL.FTZ R79, R79, R9 ;  /* 0x000000094f4f7220 */ /* 0x000fe20000410000 */
[----:B------:R-:W3:Y:S01]  /*51f0*/  MUFU.EX2 R171, R171 ;  /* 0x000000ab00ab7308 */ /* 0x000ee20000000800 */
[----:B------:R-:W-:Y:S01]  /*5200*/  FMNMX.FTZ R11, R193, R11, !PT ;  /* 0x0000000bc10b7209 */ /* 0x000fe20007810000 */
[C---:B--2---:R-:W-:Y:S01]  /*5210*/  FADD.FTZ R0, R167.reuse, R0 ;  /* 0x00000000a7007221 */ /* 0x044fe20000010000 */
[----:B------:R-:W-:Y:S01]  /*5220*/  F2FP.F16.F32.PACK_AB R155, R167, R155 ;  /* 0x0000009ba79b723e */ /* 0x000fe200000000ff */
[----:B------:R-:W-:Y:S01]  /*5230*/  FMUL.FTZ R82, R82, R9 ;  /* 0x0000000952527220 */ /* 0x000fe20000410000 */
[----:B------:R-:W-:Y:S01]  /*5240*/  FMNMX.FTZ R5, R196, R11, !PT ;  /* 0x0000000bc4057209 */ /* 0x000fe20007810000 */
[-C--:B------:R-:W-:Y:S01]  /*5250*/  FMUL.FTZ R83, R83, R9.reuse ;  /* 0x0000000953537220 */ /* 0x080fe20000410000 */
[----:B------:R-:W-:Y:S01]  /*5260*/  FMUL.FTZ R86, R86, R9 ;  /* 0x0000000956567220 */ /* 0x000fe20000410000 */
[----:B------:R-:W2:Y:S01]  /*5270*/  MUFU.EX2 R163, R174 ;  /* 0x000000ae00a37308 */ /* 0x000ea20000000800 */
[----:B------:R-:W-:Y:S01]  /*5280*/  FMNMX.FTZ R5, R197, R5, !PT ;  /* 0x00000005c5057209 */ /* 0x000fe20007810000 */
[----:B-1----:R-:W-:Y:S01]  /*5290*/  FADD.FTZ R0, R170, R0 ;  /* 0x00000000aa007221 */ /* 0x002fe20000010000 */
[-C--:B------:R-:W-:Y:S01]  /*52a0*/  FMUL.FTZ R87, R87, R9.reuse ;  /* 0x0000000957577220 */ /* 0x080fe20000410000 */
[-C--:B------:R-:W-:Y:S01]  /*52b0*/  FMUL.FTZ R90, R90, R9.reuse ;  /* 0x000000095a5a7220 */ /* 0x080fe20000410000 */
[-C--:B------:R-:W-:Y:S01]  /*52c0*/  FMUL.FTZ R91, R91, R9.reuse ;  /* 0x000000095b5b7220 */ /* 0x080fe20000410000 */
[----:B------:R-:W1:Y:S01]  /*52d0*/  SHFL.BFLY PT, R11, R5, 0x2, 0x1f ;  /* 0x0c401f00050b7f89 */ /* 0x000e6200000e0000 */
[-C--:B------:R-:W-:Y:S01]  /*52e0*/  FMUL.FTZ R94, R94, R9.reuse ;  /* 0x000000095e5e7220 */ /* 0x080fe20000410000 */
        /* <DEDUP_REMOVED lines=21> */
[----:B------:R-:W-:Y:S01]  /*5440*/  FMUL.FTZ R123, R123, R9 ;  /* 0x000000097b7b7220 */ /* 0x000fe20000410000 */
[----:B-1----:R-:W-:Y:S01]  /*5450*/  FMNMX.FTZ R5, R5, R11, !PT ;  /* 0x0000000b05057209 */ /* 0x002fe20007810000 */
[-C--:B------:R-:W-:Y:S01]  /*5460*/  FMUL.FTZ R126, R126, R9.reuse ;  /* 0x000000097e7e7220 */ /* 0x080fe20000410000 */
[----:B------:R-:W1:Y:S01]  /*5470*/  MUFU.EX2 R182, R182 ;  /* 0x000000b600b67308 */ /* 0x000e620000000800 */
[----:B---3--:R-:W-:Y:S01]  /*5480*/  FADD.FTZ R0, R178, R0 ;  /* 0x00000000b2007221 */ /* 0x008fe20000010000 */
[-C--:B------:R-:W-:Y:S01]  /*5490*/  FMUL.FTZ R127, R127, R9.reuse ;  /* 0x000000097f7f7220 */ /* 0x080fe20000410000 */
[----:B------:R-:W3:Y:S01]  /*54a0*/  SHFL.BFLY PT, R11, R5, 0x1, 0x1f ;  /* 0x0c201f00050b7f89 */ /* 0x000ee200000e0000 */
        /* <DEDUP_REMOVED lines=15> */
[----:B------:R-:W-:-:S05]  /*55a0*/  FMUL.FTZ R151, R151, R9 ;  /* 0x0000000997977220 */ /* 0x000fca0000410000 */
[----:B------:R-:W1:Y:S01]  /*55b0*/  MUFU.EX2 R187, R187 ;  /* 0x000000bb00bb7308 */ /* 0x000e620000000800 */
[C---:B----4-:R-:W-:Y:S01]  /*55c0*/  FADD.FTZ R0, R183.reuse, R0 ;  /* 0x00000000b7007221 */ /* 0x050fe20000010000 */
[----:B------:R-:W-:Y:S02]  /*55d0*/  F2FP.F16.F32.PACK_AB R167, R183, R182 ;  /* 0x000000b6b7a7723e */ /* 0x000fe400000000ff */
[----:B---3--:R-:W-:-:S04]  /*55e0*/  FMNMX.FTZ R5, R5, R11, !PT ;  /* 0x0000000b05057209 */ /* 0x008fc80007810000 */
[C---:B------:R-:W-:Y:S01]  /*55f0*/  FSETP.NEU.FTZ.AND P3, PT, R5.reuse, -INF , PT ;  /* 0xff8000000500780b */ /* 0x040fe20003f7d000 */
[C---:B------:R-:W-:Y:S01]  /*5600*/  FMUL.FTZ R11, R5.reuse, UR10 ;  /* 0x0000000a050b7c20 */ /* 0x040fe20008410000 */
[----:B------:R-:W-:Y:S01]  /*5610*/  MUFU.EX2 R190, R190 ;  /* 0x000000be00be7308 */ /* 0x000fe20000000800 */
[----:B--2---:R-:W-:Y:S01]  /*5620*/  FADD.FTZ R0, R186, R0 ;  /* 0x00000000ba007221 */ /* 0x004fe20000010000 */
[----:B------:R-:W-:Y:S02]  /*5630*/  FSEL R15, R5, RZ, P3 ;  /* 0x000000ff050f7208 */ /* 0x000fe40001800000 */
[----:B------:R-:W-:-:S03]  /*5640*/  FSEL R11, R11, RZ, P3 ;  /* 0x000000ff0b0b7208 */ /* 0x000fc60001800000 */
[----:B------:R-:W-:Y:S01]  /*5650*/  FADD.FTZ R15, -R15, R7 ;  /* 0x000000070f0f7221 */ /* 0x000fe20000010100 */
[----:B------:R-:W-:Y:S02]  /*5660*/  IMAD.U32 R7, RZ, RZ, UR24 ;  /* 0x00000018ff077e24 */ /* 0x000fe4000f8e00ff */
        /* <DEDUP_REMOVED lines=15> */
[----:B--2---:R-:W-:Y:S01]  /*5760*/  IADD3 R8, -R200, 0xb, RZ ;  /* 0x0000000bc8087810 */ /* 0x004fe20007ffe1ff */
[----:B------:R-:W-:Y:S01]  /*5770*/  FFMA.FTZ R173, R173, UR10, -R11 ;  /* 0x0000000aadad7c23 */ /* 0x000fe2000801080b */
[----:B------:R-:W-:Y:S01]  /*5780*/  @!P2 PRMT R21, RZ, 0x654, R21 ;  /* 0x00000654ff15a816 */ /* 0x000fe20000000015 */
[--C-:B------:R-:W-:Y:S01]  /*5790*/  FFMA.FTZ R176, R176, UR10, -R11.reuse ;  /* 0x0000000ab0b07c23 */ /* 0x100fe2000801080b */
[--C-:B------:R-:W-:Y:S01]  /*57a0*/  FFMA.FTZ R177, R177, UR10, -R11.reuse ;  /* 0x0000000ab1b17c23 */ /* 0x100fe2000801080b */
[----:B------:R2:W-:Y:S06]  /*57b0*/  BAR.ARV R8, 0x100 ;  /* 0x000400080000751d */ /* 0x0005ec0000002000 */
[----:B------:R-:W3:Y:S01]  /*57c0*/  MUFU.EX2 R15, R15 ;  /* 0x0000000f000f7308 */ /* 0x000ee20000000800 */
[----:B------:R4:W-:Y:S01]  /*57d0*/  @!P2 SYNCS.ARRIVE.TRANS64.RED.A1T0 RZ, [R21+URZ], RZ ;  /* 0x000000ff15ffa9a7 */ /* 0x0009e2000810043f */
[--C-:B------:R-:W-:Y:S01]  /*57e0*/  FFMA.FTZ R180, R180, UR10, -R11.reuse ;  /* 0x0000000ab4b47c23 */ /* 0x100fe2000801080b */
[--C-:B------:R-:W-:Y:S01]  /*57f0*/  FFMA.FTZ R181, R181, UR10, -R11.reuse ;  /* 0x0000000ab5b57c23 */ /* 0x100fe2000801080b */
[--C-:B------:R-:W-:Y:S01]  /*5800*/  FFMA.FTZ R184, R184, UR10, -R11.reuse ;  /* 0x0000000ab8b87c23 */ /* 0x100fe2000801080b */
[--C-:B------:R-:W-:Y:S01]  /*5810*/  FFMA.FTZ R185, R185, UR10, -R11.reuse ;  /* 0x0000000ab9b97c23 */ /* 0x100fe2000801080b */
[--C-:B------:R-:W-:Y:S01]  /*5820*/  FFMA.FTZ R188, R188, UR10, -R11.reuse ;  /* 0x0000000abcbc7c23 */ /* 0x100fe2000801080b */
[--C-:B------:R-:W-:Y:S01]  /*5830*/  FFMA.FTZ R189, R189, UR10, -R11.reuse ;  /* 0x0000000abdbd7c23 */ /* 0x100fe2000801080b */
[----:B------:R5:W0:Y:S01]  /*5840*/  MUFU.EX2 R158, R156 ;  /* 0x0000009c009e7308 */ /* 0x000a220000000800 */
[--C-:B------:R-:W-:Y:S01]  /*5850*/  FFMA.FTZ R192, R192, UR10, -R11.reuse ;  /* 0x0000000ac0c07c23 */ /* 0x100fe2000801080b */
[--C-:B------:R-:W-:Y:S01]  /*5860*/  FFMA.FTZ R193, R193, UR10, -R11.reuse ;  /* 0x0000000ac1c17c23 */ /* 0x100fe2000801080b */
[--C-:B------:R-:W-:Y:S01]  /*5870*/  FFMA.FTZ R196, R196, UR10, -R11.reuse ;  /* 0x0000000ac4c47c23 */ /* 0x100fe2000801080b */
[----:B-1----:R-:W-:Y:S01]  /*5880*/  FADD.FTZ R0, R187, R0 ;  /* 0x00000000bb007221 */ /* 0x002fe20000010000 */
[----:B------:R-:W-:-:S03]  /*5890*/  FFMA.FTZ R11, R197, UR10, -R11 ;  /* 0x0000000ac50b7c23 */ /* 0x000fc6000801080b */
[----:B------:R-:W1:Y:S01]  /*58a0*/  MUFU.EX2 R10, R10 ;  /* 0x0000000a000a7308 */ /* 0x000e620000000800 */
[----:B---3--:R-:W-:Y:S01]  /*58b0*/  FFMA.FTZ R3, R15, R3, R152 ;  /* 0x000000030f037223 */ /* 0x008fe20000010098 */
[----:B------:R-:W-:Y:S01]  /*58c0*/  FADD.FTZ R0, R190, R0 ;  /* 0x00000000be007221 */ /* 0x000fe20000010000 */
[----:B-----5:R-:W-:Y:S01]  /*58d0*/  F2FP.F16.F32.PACK_AB R156, R12, R152 ;  /* 0x000000980c9c723e */ /* 0x020fe200000000ff */
[-C--:B------:R-:W-:Y:S01]  /*58e0*/  FMUL.FTZ R24, R24, R15.reuse ;  /* 0x0000000f18187220 */ /* 0x080fe20000410000 */
[----:B------:R-:W-:Y:S01]  /*58f0*/  FADD.FTZ R3, R12, R3 ;  /* 0x000000030c037221 */ /* 0x000fe20000010000 */
        /* <DEDUP_REMOVED lines=10> */
[----:B------:R0:W5:Y:S01]  /*59a0*/  MUFU.EX2 R13, R161 ;  /* 0x000000a1000d7308 */ /* 0x0001620000000800 */
        /* <DEDUP_REMOVED lines=9> */
[----:B0-----:R-:W-:Y:S01]  /*5a40*/  F2FP.F16.F32.PACK_AB R161, R171, R170 ;  /* 0x000000aaaba1723e */ /* 0x001fe200000000ff */
[-C--:B------:R-:W-:Y:S01]  /*5a50*/  FMUL.FTZ R52, R52, R15.reuse ;  /* 0x0000000f34347220 */ /* 0x080fe20000410000 */
[-C--:B------:R-:W-:Y:S01]  /*5a60*/  FMUL.FTZ R53, R53, R15.reuse ;  /* 0x0000000f35357220 */ /* 0x080fe20000410000 */
[-C--:B------:R-:W-:Y:S01]  /*5a70*/  FMUL.FTZ R56, R56, R15.reuse ;  /* 0x0000000f38387220 */ /* 0x080fe20000410000 */
[-C--:B------:R-:W-:Y:S01]  /*5a80*/  FMUL.FTZ R57, R57, R15.reuse ;  /* 0x0000000f39397220 */ /* 0x080fe20000410000 */
[-C--:B------:R-:W-:Y:S01]  /*5a90*/  FMUL.FTZ R60, R60, R15.reuse ;  /* 0x0000000f3c3c7220 */ /* 0x080fe20000410000 */
[----:B------:R0:W3:Y:S01]  /*5aa0*/  MUFU.EX2 R14, R165 ;  /* 0x000000a5000e7308 */ /* 0x0000e20000000800 */
[C---:B-----5:R-:W-:Y:S01]  /*5ab0*/  FADD.FTZ R3, R13.reuse, R3 ;  /* 0x000000030d037221 */ /* 0x060fe20000010000 */
[----:B------:R-:W-:Y:S01]  /*5ac0*/  F2FP.F16.F32.PACK_AB R152, R13, R160 ;  /* 0x000000a00d98723e */ /* 0x000fe200000000ff */
[-C--:B------:R-:W-:Y:S01]  /*5ad0*/  FMUL.FTZ R61, R61, R15.reuse ;  /* 0x0000000f3d3d7220 */ /* 0x080fe20000410000 */
[-C--:B------:R-:W-:Y:S01]  /*5ae0*/  FMUL.FTZ R64, R64, R15.reuse ;  /* 0x0000000f40407220 */ /* 0x080fe20000410000 */
[-C--:B------:R-:W-:Y:S01]  /*5af0*/  FMUL.FTZ R65, R65, R15.reuse ;  /* 0x0000000f41417220 */ /* 0x080fe20000410000 */
[-C--:B------:R-:W-:Y:S01]  /*5b00*/  FMUL.FTZ R68, R68, R15.reuse ;  /* 0x0000000f44447220 */ /* 0x080fe20000410000 */
[-C--:B------:R-:W-:Y:S01]  /*5b10*/  FMUL.FTZ R69, R69, R15.reuse ;  /* 0x0000000f45457220 */ /* 0x080fe20000410000 */
[----:B------:R-:W5:Y:S01]  /*5b20*/  MUFU.EX2 R168, R168 ;  /* 0x000000a800a87308 */ /* 0x000f620000000800 */
[----:B-1----:R-:W-:Y:S01]  /*5b30*/  FADD.FTZ R3, R154, R3 ;  /* 0x000000039a037221 */ /* 0x002fe20000010000 */
[----:B0-----:R-:W-:Y:S01]  /*5b40*/  F2FP.F16.F32.PACK_AB R165, R179, R178 ;  /* 0x000000b2b3a5723e */ /* 0x001fe200000000ff */
[-C--:B------:R-:W-:Y:S01]  /*5b50*/  FMUL.FTZ R72, R72, R15.reuse ;  /* 0x0000000f48487220 */ /* 0x080fe20000410000 */
[-C--:B------:R-:W-:Y:S01]  /*5b60*/  FMUL.FTZ R73, R73, R15.reuse ;  /* 0x0000000f49497220 */ /* 0x080fe20000410000 */
[-C--:B------:R-:W-:Y:S01]  /*5b70*/  FMUL.FTZ R76, R76, R15.reuse ;  /* 0x0000000f4c4c7220 */ /* 0x080fe20000410000 */
[-C--:B------:R-:W-:Y:S01]  /*5b80*/  FMUL.FTZ R77, R77, R15.reuse ;  /* 0x0000000f4d4d7220 */ /* 0x080fe20000410000 */
[-C--:B------:R-:W-:Y:S01]  /*5b90*/  FMUL.FTZ R80, R80, R15.reuse ;  /* 0x0000000f50507220 */ /* 0x080fe20000410000 */
[----:B------:R0:W1:Y:S01]  /*5ba0*/  MUFU.EX2 R20, R169 ;  /* 0x000000a900147308 */ /* 0x0000620000000800 */
        /* <DEDUP_REMOVED lines=8> */
[----:B-----5:R-:W-:Y:S01]  /*5c30*/  FADD.FTZ R3, R168, R3 ;  /* 0x00000003a8037221 */ /* 0x020fe20000010000 */
[----:B0-----:R-:W-:Y:S01]  /*5c40*/  F2FP.F16.F32.PACK_AB R169, R187, R186 ;  /* 0x000000babba9723e */ /* 0x001fe200000000ff */
[-C--:B------:R-:W-:Y:S01]  /*5c50*/  FMUL.FTZ R92, R92, R15.reuse ;  /* 0x0000000f5c5c7220 */ /* 0x080fe20000410000 */
[-C--:B------:R-:W-:Y:S01]  /*5c60*/  FMUL.FTZ R93, R93, R15.reuse ;  /* 0x0000000f5d5d7220 */ /* 0x080fe20000410000 */
[-C--:B------:R-:W-:Y:S01]  /*5c70*/  FMUL.FTZ R96, R96, R15.reuse ;  /* 0x0000000f60607220 */ /* 0x080fe20000410000 */
[-C--:B------:R-:W-:Y:S01]  /*5c80*/  FMUL.FTZ R97, R97, R15.reuse ;  /* 0x0000000f61617220 */ /* 0x080fe20000410000 */
[-C--:B------:R-:W-:Y:S01]  /*5c90*/  FMUL.FTZ R100, R100, R15.reuse ;  /* 0x0000000f64647220 */ /* 0x080fe20000410000 */
[----:B----4-:R-:W0:Y:S01]  /*5ca0*/  MUFU.EX2 R21, R173 ;  /* 0x000000ad00157308 */ /* 0x010e220000000800 */
        /* <DEDUP_REMOVED lines=36> */
[----:B------:R-:W-:-:S03]  /*5ef0*/  FMUL.FTZ R149, R149, R15 ;  /* 0x0000000f95957220 */ /* 0x000fc60000410000 */
        /* <DEDUP_REMOVED lines=11> */
[----:B-1----:R-:W-:-:S07]  /*5fb0*/  FADD.FTZ R10, R170, R3 ;  /* 0x00000003aa0a7221 */ /* 0x002fce0000010000 */
[----:B------:R-:W1:Y:S01]  /*5fc0*/  MUFU.EX2 R194, R194 ;  /* 0x000000c200c27308 */ /* 0x000e620000000800 */
[C---:B---3--:R-:W-:Y:S01]  /*5fd0*/  FADD.FTZ R0, R191.reuse, R0 ;  /* 0x00000000bf007221 */ /* 0x048fe20000010000 */
[----:B------:R-:W-:-:S06]  /*5fe0*/  F2FP.F16.F32.PACK_AB R171, R191, R190 ;  /* 0x000000bebfab723e */ /* 0x000fcc00000000ff */
[----:B------:R-:W3:Y:S01]  /*5ff0*/  MUFU.EX2 R172, R192 ;  /* 0x000000c000ac7308 */ /* 0x000ee20000000800 */
[C---:B0-----:R-:W-:Y:S01]  /*6000*/  FADD.FTZ R3, R189.reuse, R10 ;  /* 0x0000000abd037221 */ /* 0x041fe20000010000 */
[----:B------:R-:W-:-:S06]  /*6010*/  F2FP.F16.F32.PACK_AB R170, R189, R170 ;  /* 0x000000aabdaa723e */ /* 0x000fcc00000000ff */
        /* <DEDUP_REMOVED lines=13> */
[----:B0-----:R-:W-:Y:S01]  /*60f0*/  FADD.FTZ R10, R174, R3 ;  /* 0x00000003ae0a7221 */ /* 0x001fe20000010000 */
[C---:B-1----:R-:W-:Y:S01]  /*6100*/  FADD.FTZ R0, R199.reuse, R0 ;  /* 0x00000000c7007221 */ /* 0x042fe20000010000 */
[----:B------:R-:W-:Y:S02]  /*6110*/  F2FP.F16.F32.PACK_AB R175, R199, R198 ;  /* 0x000000c6c7af723e */ /* 0x000fe400000000ff */
[C---:B---3--:R-:W-:Y:S01]  /*6120*/  FADD.FTZ R3, R11.reuse, R10 ;  /* 0x0000000a0b037221 */ /* 0x048fe20000010000 */
[----:B------:R-:W-:Y:S01]  /*6130*/  F2FP.F16.F32.PACK_AB R174, R11, R174 ;  /* 0x000000ae0bae723e */ /* 0x000fe200000000ff */
[----:B--2---:R-:W-:Y:S06]  /*6140*/  @!P0 BRA `(.L_x_13475) ;  /* 0x0000000000048947 */ /* 0x004fec0003800000 */
[----:B------:R-:W-:Y:S01]  /*6150*/  BPT.TRAP 0x1 ;  /* 0x000000040000795c */ /* 0x000fe20000300000 */
.L_x_13475:
[----:B------:R0:W1:Y:S01]  /*6160*/  SYNCS.PHASECHK.TRANS64.TRYWAIT P3, [UR24+0x22850], R6 ;  /* 0x02285006ff0075a7 */ /* 0x0000620008060158 */
[----:B------:R-:W-:Y:S05]  /*6170*/  @!P0 BRA `(.L_x_13476) ;  /* 0x0000000000048947 */ /* 0x000fea0003800000 */
[----:B------:R-:W-:Y:S01]  /*6180*/  BPT.TRAP 0x1 ;  /* 0x000000040000795c */ /* 0x000fe20000300000 */
.L_x_13476:
[----:B-1----:R-:W-:Y:S05]  /*6190*/  @P3 BRA `(.L_x_13477) ;  /* 0x0000000000083947 */ /* 0x002fea0003800000 */
[----:B------:R-:W1:Y:S02]  /*61a0*/  SYNCS.PHASECHK.TRANS64.TRYWAIT P3, [UR24+0x22850], R6 ;  /* 0x02285006ff0075a7 */ /* 0x000e640008060158 */
[----:B-1----:R-:W-:Y:S05]  /*61b0*/  @!P3 BRA `(.L_x_13478) ;  /* 0x000000e000a0b947 */ /* 0x002fea0003800000 */
.L_x_13477:
[----:B------:R-:W2:Y:S01]  /*61c0*/  S2R R9, SR_TID.X ;  /* 0x0000000000097919 */ /* 0x000ea20000002100 */
[----:B------:R-:W-:Y:S01]  /*61d0*/  UIMAD UR11, UR37, 0xc00, UR21 ;  /* 0x00000c00250b78a4 */ /* 0x000fe2000f8e0215 */
[----:B-1----:R-:W-:Y:S01]  /*61e0*/  @!P2 VIADD R7, R7, 0x22860 ;  /* 0x000228600707a836 */ /* 0x002fe20000000000 */
[----:B------:R-:W-:Y:S01]  /*61f0*/  UMOV UR7, 0x40000040 ;  /* 0x4000004000077882 */ /* 0x000fe20000000000 */
[----:B------:R-:W-:Y:S02]  /*6200*/  UISETP.GT.AND UP1, UPT, UR52, UR22, UPT ;  /* 0x000000163400728c */ /* 0x000fe4000bf24270 */
[----:B------:R-:W-:Y:S01]  /*6210*/  UIADD3 UR52, UR52, -0x1, URZ ;  /* 0xffffffff34347890 */ /* 0x000fe2000fffe03f */
[----:B------:R-:W-:Y:S01]  /*6220*/  @!P2 PRMT R7, RZ, 0x654, R7 ;  /* 0x00000654ff07a816 */ /* 0x000fe20000000007 */
[----:B------:R-:W-:Y:S02]  /*6230*/  UMOV UR6, UR11 ;  /* 0x0000000b00067c82 */ /* 0x000fe40008000000 */
[----:B------:R-:W-:-:S02]  /*6240*/  PLOP3.LUT P3, PT, PT, PT, UP1, 0x80, 0x0 ;  /* 0x000000000000781c */ /* 0x000fc40003f6f018 */
        /* <DEDUP_REMOVED lines=37> */
[----:B------:R0:W-:Y:S02]  /*64a0*/  @!P2 SYNCS.ARRIVE.TRANS64.RED.A1T0 RZ, [R7+URZ], RZ ;  /* 0x000000ff07ffa9a7 */ /* 0x0001e4000810043f */
[----:B0-----:R-:W-:Y:S01]  /*64b0*/  IMAD.MOV.U32 R7, RZ, RZ, R5 ;  /* 0x000000ffff077224 */ /* 0x001fe200078e0005 */
[----:B---3--:R-:W-:Y:S06]  /*64c0*/  @P3 BRA `(.L_x_13479) ;  /* 0xffffffd800983947 */ /* 0x008fec000383ffff */
.L_x_13470:
[----:B------:R-:W-:-:S06]  /*64d0*/  UISETP.GE.AND UP0, UPT, UR52, UR40, UPT ;  /* 0x000000283400728c */ /* 0x000fcc000bf06270 */
[----:B------:R-:W-:-:S13]  /*64e0*/  PLOP3.LUT P1, PT, PT, PT, UP0, 0x80, 0x0 ;  /* 0x000000000000781c */ /* 0x000fda0003f2f008 */
[----:B------:R-:W-:Y:S05]  /*64f0*/  @!P1 BRA `(.L_x_13480) ;  /* 0x0000001c00509947 */ /* 0x000fea0003800000 */
[----:B------:R-:W-:Y:S01]  /*6500*/  IMAD.MOV.U32 R7, RZ, RZ, R4 ;  /* 0x000000ffff077224 */ /* 0x000fe200078e0004 */
[----:B------:R-:W-:Y:S01]  /*6510*/  ULDC UR22, c[0x0][0x988] ;  /* 0x0002620000167ab9 */ /* 0x000fe20000000800 */
[----:B012---:R-:W-:-:S07]  /*6520*/  IMAD.MOV.U32 R9, RZ, RZ, R5 ;  /* 0x000000ffff097224 */ /* 0x007fce00078e0005 */
.L_x_13489:
[----:B------:R-:W-:-:S04]  /*6530*/  UIADD3 UR37, UR37, 0x1, URZ ;  /* 0x0000000125257890 */ /* 0x000fc8000fffe03f */
[----:B------:R-:W-:-:S04]  /*6540*/  UISETP.NE.AND UP0, UPT, UR37, 0x2, UPT ;  /* 0x000000022500788c */ /* 0x000fc8000bf05270 */
[----:B------:R-:W-:Y:S02]  /*6550*/  USEL UR6, URZ, 0x1, UP0 ;  /* 0x000000013f067887 */ /* 0x000fe40008000000 */
[----:B------:R-:W-:Y:S02]  /*6560*/  USEL UR37, UR37, URZ, UP0 ;  /* 0x0000003f25257287 */ /* 0x000fe40008000000 */
[----:B------:R-:W-:Y:S01]  /*6570*/  ULOP3.LUT UR47, UR47, UR6, URZ, 0x3c, !UPT ;  /* 0x000000062f2f7292 */ /* 0x000fe2000f8e3c3f */
[----:B------:R-:W-:Y:S11]  /*6580*/  @!P0 BRA `(.L_x_13481) ;  /* 0x0000000000048947 */ /* 0x000ff60003800000 */
[----:B------:R-:W-:Y:S01]  /*6590*/  BPT.TRAP 0x1 ;  /* 0x000000040000795c */ /* 0x000fe20000300000 */
.L_x_13481:
        /* <DEDUP_REMOVED lines=9> */
.L_x_13482:
[----:B-1----:R-:W-:Y:S05]  /*6630*/  @P1 BRA `(.L_x_13483) ;  /* 0x0000000000081947 */ /* 0x002fea0003800000 */
[----:B------:R-:W1:Y:S02]  /*6640*/  SYNCS.PHASECHK.TRANS64.TRYWAIT P1, [UR23+0x22830], R6 ;  /* 0x02283006ff0075a7 */ /* 0x000e640008020157 */
[----:B-1----:R-:W-:Y:S05]  /*6650*/  @!P1 BRA `(.L_x_13484) ;  /* 0x000000dc008c9947 */ /* 0x002fea0003800000 */
.L_x_13483:
        /* <DEDUP_REMOVED lines=11> */
[----:B--2---:R-:W-:Y:S01]  /*6710*/  SHF.R.U32.HI R12, RZ, 0x7, R12 ;  /* 0x00000007ff0c7819 */ /* 0x004fe2000001160c */
        /* <DEDUP_REMOVED lines=77> */
[----:B-1----:R-:W-:Y:S01]  /*6bf0*/  FMUL.FTZ R24, R24, R8 ;  /* 0x0000000818187220 */ /* 0x002fe20000410000 */
        /* <DEDUP_REMOVED lines=99> */
[----:B------:R-:W-:Y:S01]  /*7230*/  MUFU.EX2 R169, R169 ;  /* 0x000000a900a97308 */ /* 0x000fe20000000800 */
[----:B----4-:R-:W-:Y:S01]  /*7240*/  FADD.FTZ R3, R165, R3 ;  /* 0x00000003a5037221 */ /* 0x010fe20000010000 */
[----:B--2---:R-:W-:-:S06]  /*7250*/  FMNMX.FTZ R4, R4, R8, !PT ;  /* 0x0000000804047209 */ /* 0x004fcc0007810000 */
[----:B------:R-:W-:Y:S01]  /*7260*/  MUFU.EX2 R172, R172 ;  /* 0x000000ac00ac7308 */ /* 0x000fe20000000800 */
        /* <DEDUP_REMOVED lines=30> */
[----:B------:R-:W-:Y:S01]  /*7450*/  FFMA.FTZ R199, R199, UR10, -R8 ;  /* 0x0000000ac7c77c23 */ /* 0x000fe20008010808 */
[----:B------:R-:W-:Y:S01]  /*7460*/  IADD3 R8, -R12, 0xb, RZ ;  /* 0x0000000b0c087810 */ /* 0x000fe20007ffe1ff */
[----:B------:R-:W3:Y:S01]  /*7470*/  MUFU.EX2 R203, R158 ;  /* 0x0000009e00cb7308 */ /* 0x000ee20000000800 */
[----:B-1----:R-:W-:Y:S01]  /*7480*/  FFMA.FTZ R0, R7, R0, R201 ;  /* 0x0000000007007223 */ /* 0x002fe200000100c9 */
[----:B------:R-:W-:Y:S01]  /*7490*/  FADD.FTZ R3, R169, R3 ;  /* 0x00000003a9037221 */ /* 0x000fe20000010000 */
[----:B------:R-:W-:Y:S01]  /*74a0*/  F2FP.F16.F32.PACK_AB R154, R165, R164 ;  /* 0x000000a4a59a723e */ /* 0x000fe200000000ff */
[-C--:B------:R-:W-:Y:S01]  /*74b0*/  FMUL.FTZ R26, R26, R7.reuse ;  /* 0x000000071a1a7220 */ /* 0x080fe20000410000 */
[-C--:B------:R-:W-:Y:S01]  /*74c0*/  FMUL.FTZ R27, R27, R7.reuse ;  /* 0x000000071b1b7220 */ /* 0x080fe20000410000 */
[----:B------:R-:W-:Y:S01]  /*74d0*/  FADD.FTZ R3, R172, R3 ;  /* 0x00000003ac037221 */ /* 0x000fe20000010000 */
        /* <DEDUP_REMOVED lines=34> */
[----:B-1----:R-:W-:-:S02]  /*7700*/  IMAD.U32 R9, RZ, RZ, UR23 ;  /* 0x00000017ff097e24 */ /* 0x002fc4000f8e00ff */
[-C--:B------:R-:W-:Y:S01]  /*7710*/  FMUL.FTZ R79, R79, R7.reuse ;  /* 0x000000074f4f7220 */ /* 0x080fe20000410000 */
[-C--:B------:R-:W-:Y:S01]  /*7720*/  FMUL.FTZ R82, R82, R7.reuse ;  /* 0x0000000752527220 */ /* 0x080fe20000410000 */
[-C--:B------:R-:W-:Y:S01]  /*7730*/  FMUL.FTZ R83, R83, R7.reuse ;  /* 0x0000000753537220 */ /* 0x080fe20000410000 */
[----:B------:R-:W-:Y:S02]  /*7740*/  @!P2 VIADD R11, R9, 0x22840 ;  /* 0x00022840090ba836 */ /* 0x000fe40000000000 */
[-C--:B------:R-:W-:Y:S01]  /*7750*/  FMUL.FTZ R86, R86, R7.reuse ;  /* 0x0000000756567220 */ /* 0x080fe20000410000 */
[-C--:B------:R-:W-:Y:S01]  /*7760*/  FMUL.FTZ R87, R87, R7.reuse ;  /* 0x0000000757577220 */ /* 0x080fe20000410000 */
[----:B------:R-:W1:Y:S01]  /*7770*/  MUFU.EX2 R167, R167 ;  /* 0x000000a700a77308 */ /* 0x000e620000000800 */
[-C--:B------:R-:W-:Y:S01]  /*7780*/  FMUL.FTZ R90, R90, R7.reuse ;  /* 0x000000075a5a7220 */ /* 0x080fe20000410000 */
[----:B------:R-:W-:Y:S01]  /*7790*/  @!P2 PRMT R11, RZ, 0x654, R11 ;  /* 0x00000654ff0ba816 */ /* 0x000fe2000000000b */
[----:B------:R4:W-:Y:S06]  /*77a0*/  BAR.ARV R8, 0x100 ;  /* 0x000400080000751d */ /* 0x0009ec0000002000 */
[----:B------:R-:W5:Y:S01]  /*77b0*/  MUFU.EX2 R171, R171 ;  /* 0x000000ab00ab7308 */ /* 0x000f620000000800 */
[----:B------:R3:W-:Y:S01]  /*77c0*/  @!P2 SYNCS.ARRIVE.TRANS64.RED.A1T0 RZ, [R11+URZ], RZ ;  /* 0x000000ff0bffa9a7 */ /* 0x0007e2000810043f */
[-C--:B------:R-:W-:Y:S01]  /*77d0*/  FMUL.FTZ R91, R91, R7.reuse ;  /* 0x000000075b5b7220 */ /* 0x080fe20000410000 */
        /* <DEDUP_REMOVED lines=22> */
[----:B-----5:R-:W-:Y:S01]  /*7940*/  FADD.FTZ R11, R171, R0 ;  /* 0x00000000ab0b7221 */ /* 0x020fe20000010000 */
[-C--:B------:R-:W-:Y:S01]  /*7950*/  FMUL.FTZ R123, R123, R7.reuse ;  /* 0x000000077b7b7220 */ /* 0x080fe20000410000 */
[-C--:B------:R-:W-:Y:S01]  /*7960*/  FMUL.FTZ R126, R126, R7.reuse ;  /* 0x000000077e7e7220 */ /* 0x080fe20000410000 */
[-C--:B------:R-:W-:Y:S01]  /*7970*/  FMUL.FTZ R127, R127, R7.reuse ;  /* 0x000000077f7f7220 */ /* 0x080fe20000410000 */
[----:B0-----:R-:W-:Y:S01]  /*7980*/  FADD.FTZ R0, R174, R11 ;  /* 0x0000000bae007221 */ /* 0x001fe20000010000 */
        /* <DEDUP_REMOVED lines=15> */
[----:B------:R-:W-:Y:S01]  /*7a80*/  FMUL.FTZ R151, R151, R7 ;  /* 0x0000000797977220 */ /* 0x000fe20000410000 */
[----:B------:R-:W-:-:S02]  /*7a90*/  F2FP.F16.F32.PACK_AB R156, R169, R156 ;  /* 0x0000009ca99c723e */ /* 0x000fc400000000ff */
[----:B------:R-:W1:Y:S01]  /*7aa0*/  MUFU.EX2 R177, R177 ;  /* 0x000000b100b17308 */ /* 0x000e620000000800 */
[----:B0-----:R-:W-:Y:S01]  /*7ab0*/  FADD.FTZ R3, R160, R3 ;  /* 0x00000003a0037221 */ /* 0x001fe20000010000 */
[----:B------:R-:W-:Y:S02]  /*7ac0*/  F2FP.F16.F32.PACK_AB R201, R155, R201 ;  /* 0x000000c99bc9723e */ /* 0x000fe400000000ff */
[----:B------:R-:W-:Y:S02]  /*7ad0*/  F2FP.F16.F32.PACK_AB R203, R159, R203 ;  /* 0x000000cb9fcb723e */ /* 0x000fe400000000ff */
[----:B------:R-:W-:Y:S02]  /*7ae0*/  F2FP.F16.F32.PACK_AB R153, R163, R153 ;  /* 0x00000099a399723e */ /* 0x000fe400000000ff */
[----:B------:R-:W0:Y:S01]  /*7af0*/  MUFU.EX2 R179, R179 ;  /* 0x000000b300b37308 */ /* 0x000e220000000800 */
[----:B--2---:R-:W-:Y:S01]  /*7b00*/  FADD.FTZ R0, R161, R0 ;  /* 0x00000000a1007221 */ /* 0x004fe20000010000 */
[----:B------:R-:W-:-:S02]  /*7b10*/  F2FP.F16.F32.PACK_AB R155, R167, R10 ;  /* 0x0000000aa79b723e */ /* 0x000fc400000000ff */
[----:B------:R-:W-:Y:S02]  /*7b20*/  F2FP.F16.F32.PACK_AB R157, R171, R157 ;  /* 0x0000009dab9d723e */ /* 0x000fe400000000ff */
[----:B------:R-:W-:Y:S02]  /*7b30*/  F2FP.F16.F32.PACK_AB R158, R173, R172 ;  /* 0x000000acad9e723e */ /* 0x000fe400000000ff */
[----:B------:R-:W2:Y:S01]  /*7b40*/  MUFU.EX2 R180, R180 ;  /* 0x000000b400b47308 */ /* 0x000ea20000000800 */
[C---:B-1----:R-:W-:Y:S01]  /*7b50*/  FADD.FTZ R3, R177.reuse, R3 ;  /* 0x00000003b1037221 */ /* 0x042fe20000010000 */
[----:B------:R-:W-:Y:S02]  /*7b60*/  F2FP.F16.F32.PACK_AB R160, R177, R160 ;  /* 0x000000a0b1a0723e */ /* 0x000fe400000000ff */
[----:B------:R-:W-:-:S04]  /*7b70*/  F2FP.F16.F32.PACK_AB R159, R175, R174 ;  /* 0x000000aeaf9f723e */ /* 0x000fc800000000ff */
        /* <DEDUP_REMOVED lines=46> */
[----:B0-----:R-:W-:Y:S01]  /*7e60*/  FADD.FTZ R0, R198, R7 ;  /* 0x00000007c6007221 */ /* 0x001fe20000010000 */
[C---:B--2---:R-:W-:Y:S01]  /*7e70*/  FADD.FTZ R3, R170.reuse, R3 ;  /* 0x00000003aa037221 */ /* 0x044fe20000010000 */
[----:B------:R-:W-:Y:S02]  /*7e80*/  F2FP.F16.F32.PACK_AB R170, R170, R196 ;  /* 0x000000c4aaaa723e */ /* 0x000fe400000000ff */
[C---:B-1----:R-:W-:Y:S01]  /*7e90*/  FADD.FTZ R0, R199.reuse, R0 ;  /* 0x00000000c7007221 */ /* 0x042fe20000010000 */
[----:B------:R-:W-:Y:S01]  /*7ea0*/  F2FP.F16.F32.PACK_AB R171, R199, R198 ;  /* 0x000000c6c7ab723e */ /* 0x000fe200000000ff */
[----:B----4-:R-:W-:Y:S06]  /*7eb0*/  @!P0 BRA `(.L_x_13485) ;  /* 0x0000000000048947 */ /* 0x010fec0003800000 */
[----:B------:R-:W-:Y:S01]  /*7ec0*/  BPT.TRAP 0x1 ;  /* 0x000000040000795c */ /* 0x000fe20000300000 */
.L_x_13485:
[----:B------:R0:W1:Y:S01]  /*7ed0*/  SYNCS.PHASECHK.TRANS64.TRYWAIT P1, [UR23+0x22850], R6 ;  /* 0x02285006ff0075a7 */ /* 0x0000620008020157 */
[----:B------:R-:W-:Y:S05]  /*7ee0*/  @!P0 BRA `(.L_x_13486) ;  /* 0x0000000000048947 */ /* 0x000fea0003800000 */
[----:B------:R-:W-:Y:S01]  /*7ef0*/  BPT.TRAP 0x1 ;  /* 0x000000040000795c */ /* 0x000fe20000300000 */
.L_x_13486:
[----:B-1----:R-:W-:Y:S05]  /*7f00*/  @P1 BRA `(.L_x_13487) ;  /* 0x0000000000081947 */ /* 0x002fea0003800000 */
[----:B------:R-:W1:Y:S02]  /*7f10*/  SYNCS.PHASECHK.TRANS64.TRYWAIT P1, [UR23+0x22850], R6 ;  /* 0x02285006ff0075a7 */ /* 0x000e640008020157 */
[----:B-1----:R-:W-:Y:S05]  /*7f20*/  @!P1 BRA `(.L_x_13488) ;  /* 0x000000c400709947 */ /* 0x002fea0003800000 */
.L_x_13487:
        /* <DEDUP_REMOVED lines=49> */
.L_x_13480:
[----:B------:R-:W3:Y:S01]  /*8240*/  SHFL.BFLY PT, R6, R3, 0x2, 0x1f ;  /* 0x0c401f0003067f89 */ /* 0x000ee200000e0000 */
[----:B------:R-:W-:Y:S01]  /*8250*/  UIADD3 UR37, UR37, 0x1, URZ ;  /* 0x0000000125257890 */ /* 0x000fe2000fffe03f */
[----:B------:R4:W-:Y:S06]  /*8260*/  BAR.ARV R8, 0x100 ;  /* 0x000400080000751d */ /* 0x0009ec0000002000 */
[----:B------:R-:W-:Y:S02]  /*8270*/  UISETP.NE.AND UP0, UPT, UR37, 0x2, UPT ;  /* 0x000000022500788c */ /* 0x000fe4000bf05270 */
[----:B------:R-:W-:Y:S06]  /*8280*/  BAR.ARV 0x8, 0x180 ;  /* 0x0206000000007b1d */ /* 0x000fec0000002000 */
[----:B----4-:R-:W-:Y:S01]  /*8290*/  IMAD.U32 R8, RZ, RZ, UR10 ;  /* 0x0000000aff087e24 */ /* 0x010fe2000f8e00ff */
[----:B------:R-:W-:Y:S01]  /*82a0*/  USEL UR4, URZ, 0x1, UP0 ;  /* 0x000000013f047887 */ /* 0x000fe20008000000 */
[----:B012---:R-:W0:Y:S01]  /*82b0*/  SHFL.BFLY PT, R9, R0, 0x2, 0x1f ;  /* 0x0c401f0000097f89 */ /* 0x007e2200000e0000 */
[----:B------:R-:W-:Y:S01]  /*82c0*/  PLOP3.LUT P0, PT, PT, PT, PT, 0x8, 0x0 ;  /* 0x000000000000781c */ /* 0x000fe20003f0e170 */
[----:B------:R-:W-:Y:S01]  /*82d0*/  UIADD3 UR48, UR48, 0x1, URZ ;  /* 0x0000000130307890 */ /* 0x000fe2000fffe03f */
[----:B---3--:R-:W-:Y:S01]  /*82e0*/  FADD.FTZ R7, R6, R3 ;  /* 0x0000000306077221 */ /* 0x008fe20000010000 */
[----:B------:R-:W-:-:S02]  /*82f0*/  USEL UR37, UR37, URZ, UP0 ;  /* 0x0000003f25257287 */ /* 0x000fc40008000000 */
[----:B------:R-:W-:Y:S02]  /*8300*/  ULOP3.LUT UR47, UR47, UR4, URZ, 0x3c, !UPT ;  /* 0x000000042f2f7292 */ /* 0x000fe4000f8e3c3f */
[----:B------:R-:W1:Y:S01]  /*8310*/  SHFL.BFLY PT, R6, R7, 0x1, 0x1f ;  /* 0x0c201f0007067f89 */ /* 0x000e6200000e0000 */
[----:B0-----:R-:W-:Y:S01]  /*8320*/  FADD.FTZ R10, R9, R0 ;  /* 0x00000000090a7221 */ /* 0x001fe20000010000 */
[----:B------:R-:W-:-:S04]  /*8330*/  IMAD.MOV.U32 R0, RZ, RZ, RZ ;  /* 0x000000ffff007224 */ /* 0x000fc800078e00ff */
[----:B------:R-:W0:Y:S01]  /*8340*/  SHFL.BFLY PT, R9, R10, 0x1, 0x1f ;  /* 0x0c201f000a097f89 */ /* 0x000e2200000e0000 */
[----:B-1----:R-:W-:Y:S01]  /*8350*/  FADD.FTZ R11, R7, R6 ;  /* 0x00000006070b7221 */ /* 0x002fe20000010000 */
[----:B------:R-:W-:Y:S02]  /*8360*/  IMAD.MOV.U32 R6, RZ, RZ, RZ ;  /* 0x000000ffff067224 */ /* 0x000fe400078e00ff */
[----:B------:R-:W-:Y:S02]  /*8370*/  IMAD.U32 R7, RZ, RZ, UR10 ;  /* 0x0000000aff077e24 */ /* 0x000fe4000f8e00ff */
[----:B------:R-:W-:-:S13]  /*8380*/  FSETP.NE.FTZ.AND P1, PT, R11, RZ, PT ;  /* 0x000000ff0b00720b */ /* 0x000fda0003f35000 */
[----:B------:R-:W1:Y:S01]  /*8390*/  @P1 MUFU.RCP R6, R11 ;  /* 0x0000000b00061308 */ /* 0x000e620000001000 */
[----:B------:R-:W-:Y:S01]  /*83a0*/  @P1 FMUL.FTZ R7, R7, 0.69314718246459960938 ;  /* 0x3f31721807071820 */ /* 0x000fe20000410000 */
[----:B0-----:R-:W-:-:S05]  /*83b0*/  FADD.FTZ R3, R10, R9 ;  /* 0x000000090a037221 */ /* 0x001fca0000010000 */
[----:B------:R-:W-:Y:S01]  /*83c0*/  FSETP.NE.FTZ.AND P2, PT, R3, RZ, PT ;  /* 0x000000ff0300720b */ /* 0x000fe20003f55000 */
[----:B------:R-:W0:Y:S01]  /*83d0*/  @P1 MUFU.LG2 R9, R11 ;  /* 0x0000000b00091308 */ /* 0x000e220000000c00 */
[-C--:B-1----:R-:W-:Y:S01]  /*83e0*/  FMUL.FTZ R24, R24, R6.reuse ;  /* 0x0000000618187220 */ /* 0x082fe20000410000 */
[-C--:B------:R-:W-:Y:S01]  /*83f0*/  FMUL.FTZ R25, R25, R6.reuse ;  /* 0x0000000619197220 */ /* 0x080fe20000410000 */
[----:B------:R-:W-:-:S09]  /*8400*/  FMUL.FTZ R28, R28, R6 ;  /* 0x000000061c1c7220 */ /* 0x000fd20000410000 */
[----:B------:R-:W1:Y:S01]  /*8410*/  @P2 MUFU.LG2 R10, R3 ;  /* 0x00000003000a2308 */ /* 0x000e620000000c00 */
        /* <DEDUP_REMOVED lines=133> */
.L_x_13459:
        /* <DEDUP_REMOVED lines=17> */
[----:B------:R-:W-:Y:S01]  /*8d80*/  ULDC.64 UR12, c[0x0][0xc00] ;  /* 0x00030000000c7ab9 */ /* 0x000fe20000000a00 */
[----:B------:R-:W-:Y:S01]  /*8d90*/  ULDC.64 UR14, c[0x0][0xc08] ;  /* 0x00030200000e7ab9 */ /* 0x000fe20000000a00 */
[----:B------:R-:W-:Y:S01]  /*8da0*/  UIMAD.WIDE UR12, UR46, 0x4, UR12 ;  /* 0x000000042e0c78a5 */ /* 0x000fe2000f8e020c */
[----:B------:R-:W-:Y:S01]  /*8db0*/  ULDC UR22, c[0x0][0xbe8] ;  /* 0x0002fa0000167ab9 */ /* 0x000fe20000000800 */
[----:B------:R-:W-:Y:S01]  /*8dc0*/  UMOV UR10, UR8 ;  /* 0x00000008000a7c82 */ /* 0x000fe20008000000 */
[----:B0-----:R-:W-:Y:S01]  /*8dd0*/  UMOV UR11, UR4 ;  /* 0x00000004000b7c82 */ /* 0x001fe20008000000 */
[----:B------:R-:W-:Y:S01]  /*8de0*/  UISETP.NE.U32.AND UP0, UPT, UR14, URZ, UPT ;  /* 0x0000003f0e00728c */ /* 0x000fe2000bf05070 */
[----:B------:R-:W-:-:S03]  /*8df0*/  ULDC UR4, c[0x0][0xad4] ;  /* 0x0002b50000047ab9 */ /* 0x000fc60000000800 */
[----:B------:R-:W-:-:S11]  /*8e00*/  UISETP.NE.AND.EX UP0, UPT, UR15, URZ, UPT, UP0 ;  /* 0x0000003f0f00728c */ /* 0x000fd6000bf05300 */
[----:B------:R-:W-:-:S04]  /*8e10*/  @UP0 ULEA UR14, UP1, UR46, UR14, 0x2 ;  /* 0x0000000e2e0e0291 */ /* 0x000fc8000f82103f */
[----:B------:R-:W-:Y:S01]  /*8e20*/  @UP0 ULEA.HI.X UR15, UR46, UR15, UR45, 0x2, UP1 ;  /* 0x0000000f2e0f0291 */ /* 0x000fe200088f142d */
[----:B------:R-:W-:Y:S01]  /*8e30*/  BAR.SYNC.DEFER_BLOCKING 0x1, 0x100 ;  /* 0x0044000000007b1d */ /* 0x000fe20000010000 */
[----:B--2---:R-:W-:-:S03]  /*8e40*/  IMAD.WIDE R4, R0, R4, UR10 ;  /* 0x0000000a00047e25 */ /* 0x004fc6000f8e0204 */
        /* <DEDUP_REMOVED lines=10> */
[C---:B------:R-:W-:Y:S02]  /*8ef0*/  IADD3 R161, P6, R4.reuse, 0x4020, RZ ;  /* 0x0000402004a17810 */ /* 0x040fe40007fde0ff */
[C---:B------:R-:W-:Y:S02]  /*8f00*/  IADD3 R163, P5, R4.reuse, 0x4040, RZ ;  /* 0x0000404004a37810 */ /* 0x040fe40007fbe0ff */
[----:B------:R-:W-:-:S02]  /*8f10*/  IADD3 R167, P1, R4, 0x8000, RZ ;  /* 0x0000800004a77810 */ /* 0x000fc40007f3e0ff */
[----:B------:R-:W-:Y:S02]  /*8f20*/  SHF.R.U64 R14, R14, 0x3, RZ ;  /* 0x000000030e0e7819 */ /* 0x000fe400000012ff */
[----:B------:R-:W-:Y:S02]  /*8f30*/  SHF.R.U64 R156, R156, 0x3, RZ ;  /* 0x000000039c9c7819 */ /* 0x000fe400000012ff */
[----:B------:R-:W-:Y:S02]  /*8f40*/  IADD3 R165, P2, R4, 0x4060, RZ ;  /* 0x0000406004a57810 */ /* 0x000fe40007f5e0ff */
[----:B------:R-:W-:Y:S02]  /*8f50*/  LOP3.LUT R158, R159, 0x380, RZ, 0xc0, !PT ;  /* 0x000003809f9e7812 */ /* 0x000fe400078ec0ff */
[----:B------:R-:W-:Y:S02]  /*8f60*/  LOP3.LUT R160, R161, 0x380, RZ, 0xc0, !PT ;  /* 0x00000380a1a07812 */ /* 0x000fe400078ec0ff */
[----:B------:R-:W-:-:S02]  /*8f70*/  LOP3.LUT R162, R163, 0x380, RZ, 0xc0, !PT ;  /* 0x00000380a3a27812 */ /* 0x000fc400078ec0ff */
[----:B------:R-:W-:Y:S02]  /*8f80*/  LOP3.LUT R9, R4, 0x380, RZ, 0xc0, !PT ;  /* 0x0000038004097812 */ /* 0x000fe400078ec0ff */
[----:B------:R-:W-:Y:S02]  /*8f90*/  LOP3.LUT R166, R167, 0x380, RZ, 0xc0, !PT ;  /* 0x00000380a7a67812 */ /* 0x000fe400078ec0ff */
[----:B------:R-:W-:Y:S01]  /*8fa0*/  LOP3.LUT R14, R14, R15, RZ, 0x3c, !PT ;  /* 0x0000000f0e0e7212 */ /* 0x000fe200078e3cff */
[--C-:B------:R-:W-:Y:S01]  /*8fb0*/  IMAD.X R15, RZ, RZ, R5.reuse, P0 ;  /* 0x000000ffff0f7224 */ /* 0x100fe200000e0605 */
[----:B------:R-:W-:Y:S01]  /*8fc0*/  LOP3.LUT R156, R156, R157, RZ, 0x3c, !PT ;  /* 0x0000009d9c9c7212 */ /* 0x000fe200078e3cff */
[----:B------:R-:W-:Y:S01]  /*8fd0*/  IMAD.X R157, RZ, RZ, R5, P4 ;  /* 0x000000ffff9d7224 */ /* 0x000fe200020e0605 */
[----:B------:R-:W-:Y:S02]  /*8fe0*/  LOP3.LUT R164, R165, 0x380, RZ, 0xc0, !PT ;  /* 0x00000380a5a47812 */ /* 0x000fe400078ec0ff */
[----:B------:R-:W-:-:S02]  /*8ff0*/  SHF.R.U64 R158, R158, 0x3, RZ ;  /* 0x000000039e9e7819 */ /* 0x000fc400000012ff */
[----:B------:R-:W-:Y:S02]  /*9000*/  SHF.R.U64 R160, R160, 0x3, RZ ;  /* 0x00000003a0a07819 */ /* 0x000fe400000012ff */
[----:B------:R-:W-:Y:S02]  /*9010*/  SHF.R.U64 R162, R162, 0x3, RZ ;  /* 0x00000003a2a27819 */ /* 0x000fe400000012ff */
[----:B------:R-:W-:Y:S02]  /*9020*/  SHF.R.U64 R166, R166, 0x3, RZ ;  /* 0x00000003a6a67819 */ /* 0x000fe400000012ff */
[----:B------:R-:W-:Y:S02]  /*9030*/  SHF.R.U64 R9, R9, 0x3, RZ ;  /* 0x0000000309097819 */ /* 0x000fe400000012ff */
[C---:B------:R-:W-:Y:S02]  /*9040*/  IADD3 R169, P0, R4.reuse, 0x8020, RZ ;  /* 0x0000802004a97810 */ /* 0x040fe40007f1e0ff */
[----:B------:R-:W-:-:S02]  /*9050*/  IADD3 R171, P4, R4, 0x8040, RZ ;  /* 0x0000804004ab7810 */ /* 0x000fc40007f9e0ff */
        /* <DEDUP_REMOVED lines=11> */
[----:B------:R-:W-:-:S02]  /*9110*/  LOP3.LUT R168, R169, 0x380, RZ, 0xc0, !PT ;  /* 0x00000380a9a87812 */ /* 0x000fc400078ec0ff */
[----:B------:R-:W-:Y:S02]  /*9120*/  LOP3.LUT R170, R171, 0x380, RZ, 0xc0, !PT ;  /* 0x00000380abaa7812 */ /* 0x000fe400078ec0ff */
[C---:B------:R-:W-:Y:S02]  /*9130*/  IADD3 R173, P3, R4.reuse, 0x8060, RZ ;  /* 0x0000806004ad7810 */ /* 0x040fe40007f7e0ff */
[C---:B------:R-:W-:Y:S02]  /*9140*/  IADD3 R153, P6, R4.reuse, 0xc000, RZ ;  /* 0x0000c00004997810 */ /* 0x040fe40007fde0ff */
[C---:B------:R-:W-:Y:S02]  /*9150*/  IADD3 R155, P5, R4.reuse, 0xc020, RZ ;  /* 0x0000c020049b7810 */ /* 0x040fe40007fbe0ff */
[----:B------:R-:W-:Y:S02]  /*9160*/  IADD3 R7, P1, R4, 0xc060, RZ ;  /* 0x0000c06004077810 */ /* 0x000fe40007f3e0ff */
[----:B------:R-:W-:Y:S01]  /*9170*/  LOP3.LUT R164, R164, R165, RZ, 0x3c, !PT ;  /* 0x000000a5a4a47212 */ /* 0x000fe200078e3cff */
[----:B------:R-:W-:Y:S01]  /*9180*/  IMAD.X R165, RZ, RZ, R5, P2 ;  /* 0x000000ffffa57224 */ /* 0x000fe200010e0605 */
[----:B------:R-:W-:-:S02]  /*9190*/  SHF.R.U64 R168, R168, 0x3, RZ ;  /* 0x00000003a8a87819 */ /* 0x000fc400000012ff */
[----:B------:R-:W-:Y:S02]  /*91a0*/  SHF.R.U64 R170, R170, 0x3, RZ ;  /* 0x00000003aaaa7819 */ /* 0x000fe400000012ff */
[----:B------:R-:W-:Y:S02]  /*91b0*/  LOP3.LUT R172, R173, 0x380, RZ, 0xc0, !PT ;  /* 0x00000380adac7812 */ /* 0x000fe400078ec0ff */
[----:B------:R-:W-:Y:S02]  /*91c0*/  IADD3 R21, P2, R4, 0xc040, RZ ;  /* 0x0000c04004157810 */ /* 0x000fe40007f5e0ff */
[----:B------:R-:W-:Y:S02]  /*91d0*/  MOV R0, R8 ;  /* 0x0000000800007202 */ /* 0x000fe40000000f00 */
[----:B------:R-:W-:Y:S02]  /*91e0*/  LOP3.LUT R152, R153, 0x380, RZ, 0xc0, !PT ;  /* 0x0000038099987812 */ /* 0x000fe400078ec0ff */
[----:B------:R-:W-:-:S02]  /*91f0*/  LOP3.LUT R154, R155, 0x380, RZ, 0xc0, !PT ;  /* 0x000003809b9a7812 */ /* 0x000fc400078ec0ff */
[----:B------:R-:W-:Y:S02]  /*9200*/  LOP3.LUT R4, R7, 0x380, RZ, 0xc0, !PT ;  /* 0x0000038007047812 */ /* 0x000fe400078ec0ff */
[----:B------:R-:W-:Y:S02]  /*9210*/  F2FP.F16.F32.PACK_AB R8, R25, R24 ;  /* 0x000000181908723e */ /* 0x000fe400000000ff */
[----:B------:R-:W-:Y:S02]  /*9220*/  F2FP.F16.F32.PACK_AB R9, R27, R26 ;  /* 0x0000001a1b09723e */ /* 0x000fe400000000ff */
[----:B------:R-:W-:Y:S01]  /*9230*/  LOP3.LUT R168, R168, R169, RZ, 0x3c, !PT ;  /* 0x000000a9a8a87212 */ /* 0x000fe200078e3cff */
[--C-:B------:R-:W-:Y:S01]  /*9240*/  IMAD.X R169, RZ, RZ, R5.reuse, P0 ;  /* 0x000000ffffa97224 */ /* 0x100fe200000e0605 */
[----:B------:R-:W-:Y:S01]  /*9250*/  LOP3.LUT R170, R170, R171, RZ, 0x3c, !PT ;  /* 0x000000abaaaa7212 */ /* 0x000fe200078e3cff */
[----:B------:R-:W-:Y:S01]  /*9260*/  IMAD.X R171, RZ, RZ, R5, P4 ;  /* 0x000000ffffab7224 */ /* 0x000fe200020e0605 */
[----:B------:R-:W-:Y:S01]  /*9270*/  SHF.R.U64 R172, R172, 0x3, RZ ;  /* 0x00000003acac7819 */ /* 0x000fe200000012ff */
[----:B------:R0:W-:Y:S01]  /*9280*/  STSM.16.M88.4 [R0], R8 ;  /* 0x0000000800007844 */ /* 0x0001e20000000200 */
[----:B------:R-:W-:-:S02]  /*9290*/  SHF.R.U64 R152, R152, 0x3, RZ ;  /* 0x0000000398987819 */ /* 0x000fc400000012ff */
[----:B------:R-:W-:Y:S02]  /*92a0*/  SHF.R.U64 R154, R154, 0x3, RZ ;  /* 0x000000039a9a7819 */ /* 0x000fe400000012ff */
[----:B------:R-:W-:Y:S02]  /*92b0*/  SHF.R.U64 R4, R4, 0x3, RZ ;  /* 0x0000000304047819 */ /* 0x000fe400000012ff */
[----:B------:R-:W-:Y:S01]  /*92c0*/  LOP3.LUT R172, R172, R173, RZ, 0x3c, !PT ;  /* 0x000000adacac7212 */ /* 0x000fe200078e3cff */
[--C-:B------:R-:W-:Y:S01]  /*92d0*/  IMAD.X R173, RZ, RZ, R5.reuse, P3 ;  /* 0x000000ffffad7224 */ /* 0x100fe200018e0605 */
[----:B------:R-:W-:Y:S02]  /*92e0*/  MOV R179, R12 ;  /* 0x0000000c00b37202 */ /* 0x000fe40000000f00 */
[----:B------:R-:W-:Y:S02]  /*92f0*/  MOV R180, R14 ;  /* 0x0000000e00b47202 */ /* 0x000fe40000000f00 */
[----:B------:R-:W-:Y:S01]  /*9300*/  LOP3.LUT R152, R152, R153, RZ, 0x3c, !PT ;  /* 0x0000009998987212 */ /* 0x000fe200078e3cff */
[--C-:B------:R-:W-:Y:S01]  /*9310*/  IMAD.X R153, RZ, RZ, R5.reuse, P6 ;  /* 0x000000ffff997224 */ /* 0x100fe200030e0605 */
[----:B------:R-:W-:Y:S01]  /*9320*/  LOP3.LUT R154, R154, R155, RZ, 0x3c, !PT ;  /* 0x0000009b9a9a7212 */ /* 0x000fe200078e3cff */
[----:B------:R-:W-:Y:S01]  /*9330*/  IMAD.X R155, RZ, RZ, R5, P5 ;  /* 0x000000ffff9b7224 */ /* 0x000fe200028e0605 */
[----:B0-----:R-:W-:-:S02]  /*9340*/  F2FP.F16.F32.PACK_AB R8, R33, R32 ;  /* 0x000000202108723e */ /* 0x001fc400000000ff */
[----:B------:R-:W-:Y:S02]  /*9350*/  F2FP.F16.F32.PACK_AB R9, R35, R34 ;  /* 0x000000222309723e */ /* 0x000fe400000000ff */
[----:B------:R-:W-:Y:S02]  /*9360*/  F2FP.F16.F32.PACK_AB R10, R37, R36 ;  /* 0x00000024250a723e */ /* 0x000fe400000000ff */
[----:B------:R-:W-:Y:S02]  /*9370*/  F2FP.F16.F32.PACK_AB R11, R39, R38 ;  /* 0x00000026270b723e */ /* 0x000fe400000000ff */
[----:B------:R-:W-:Y:S02]  /*9380*/  LOP3.LUT R4, R4, R7, RZ, 0x3c, !PT ;  /* 0x0000000704047212 */ /* 0x000fe400078e3cff */
[----:B------:R-:W-:Y:S01]  /*9390*/  MOV R178, R164 ;  /* 0x000000a400b27202 */ /* 0x000fe20000000f00 */
[----:B------:R-:W-:Y:S01]  /*93a0*/  STSM.16.M88.4 [R179], R8 ;  /* 0x00000008b3007844 */ /* 0x000fe20000000200 */
[----:B------:R-:W-:-:S02]  /*93b0*/  MOV R0, R166 ;  /* 0x000000a600007202 */ /* 0x000fc40000000f00 */
[----:B------:R-:W-:Y:S02]  /*93c0*/  F2FP.F16.F32.PACK_AB R12, R41, R40 ;  /* 0x00000028290c723e */ /* 0x000fe400000000ff */
[----:B------:R-:W-:Y:S02]  /*93d0*/  F2FP.F16.F32.PACK_AB R13, R43, R42 ;  /* 0x0000002a2b0d723e */ /* 0x000fe400000000ff */
[----:B------:R-:W-:Y:S02]  /*93e0*/  F2FP.F16.F32.PACK_AB R14, R45, R44 ;  /* 0x0000002c2d0e723e */ /* 0x000fe400000000ff */
[----:B------:R-:W-:Y:S02]  /*93f0*/  F2FP.F16.F32.PACK_AB R15, R47, R46 ;  /* 0x0000002e2f0f723e */ /* 0x000fe400000000ff */
[----:B------:R-:W-:Y:S02]  /*9400*/  MOV R156, R156 ;  /* 0x0000009c009c7202 */ /* 0x000fe40000000f00 */
        /* <DEDUP_REMOVED lines=13> */
[----:B------:R-:W-:Y:S02]  /*94e0*/  LOP3.LUT R20, R21, 0x380, RZ, 0xc0, !PT ;  /* 0x0000038015147812 */ /* 0x000fe400078ec0ff */
[----:B------:R-:W-:Y:S01]  /*94f0*/  MOV R175, R172 ;  /* 0x000000ac00af7202 */ /* 0x000fe20000000f00 */
[----:B------:R1:W-:Y:S01]  /*9500*/  STSM.16.M88.4 [R158], R168 ;  /* 0x000000a89e007844 */ /* 0x0003e20000000200 */
[----:B------:R-:W-:Y:S02]  /*9510*/  MOV R172, R152 ;  /* 0x0000009800ac7202 */ /* 0x000fe40000000f00 */
[----:B------:R-:W-:-:S02]  /*9520*/  MOV R173, R154 ;  /* 0x0000009a00ad7202 */ /* 0x000fc40000000f00 */
[----:B------:R-:W-:Y:S02]  /*9530*/  SHF.R.U64 R20, R20, 0x3, RZ ;  /* 0x0000000314147819 */ /* 0x000fe400000012ff */
[----:B------:R-:W-:Y:S02]  /*9540*/  MOV R176, R160 ;  /* 0x000000a000b07202 */ /* 0x000fe40000000f00 */
[----:B------:R-:W-:Y:S02]  /*9550*/  F2FP.F16.F32.PACK_AB R152, R65, R64 ;  /* 0x000000404198723e */ /* 0x000fe400000000ff */
[----:B------:R-:W-:Y:S02]  /*9560*/  F2FP.F16.F32.PACK_AB R153, R67, R66 ;  /* 0x000000424399723e */ /* 0x000fe400000000ff */
[----:B------:R-:W-:Y:S02]  /*9570*/  F2FP.F16.F32.PACK_AB R154, R69, R68 ;  /* 0x00000044459a723e */ /* 0x000fe400000000ff */
[----:B------:R-:W-:-:S02]  /*9580*/  F2FP.F16.F32.PACK_AB R155, R71, R70 ;  /* 0x00000046479b723e */ /* 0x000fc400000000ff */
[----:B------:R-:W-:Y:S02]  /*9590*/  MOV R177, R162 ;  /* 0x000000a200b17202 */ /* 0x000fe40000000f00 */
[----:B0-----:R-:W-:Y:S01]  /*95a0*/  F2FP.F16.F32.PACK_AB R156, R73, R72 ;  /* 0x00000048499c723e */ /* 0x001fe200000000ff */
[----:B------:R0:W-:Y:S01]  /*95b0*/  STSM.16.M88.4 [R176], R152 ;  /* 0x00000098b0007844 */ /* 0x0001e20000000200 */
[----:B------:R-:W-:Y:S02]  /*95c0*/  F2FP.F16.F32.PACK_AB R157, R75, R74 ;  /* 0x0000004a4b9d723e */ /* 0x000fe400000000ff */
[----:B-1----:R-:W-:Y:S02]  /*95d0*/  F2FP.F16.F32.PACK_AB R158, R77, R76 ;  /* 0x0000004c4d9e723e */ /* 0x002fe400000000ff */
[----:B------:R-:W-:Y:S02]  /*95e0*/  F2FP.F16.F32.PACK_AB R159, R79, R78 ;  /* 0x0000004e4f9f723e */ /* 0x000fe400000000ff */
[----:B------:R-:W-:-:S02]  /*95f0*/  F2FP.F16.F32.PACK_AB R160, R81, R80 ;  /* 0x0000005051a0723e */ /* 0x000fc400000000ff */
[----:B------:R-:W-:Y:S01]  /*9600*/  F2FP.F16.F32.PACK_AB R161, R83, R82 ;  /* 0x0000005253a1723e */ /* 0x000fe200000000ff */
[----:B------:R1:W-:Y:S01]  /*9610*/  STSM.16.M88.4 [R177], R156 ;  /* 0x0000009cb1007844 */ /* 0x0003e20000000200 */
[----:B------:R-:W-:Y:S02]  /*9620*/  F2FP.F16.F32.PACK_AB R162, R85, R84 ;  /* 0x0000005455a2723e */ /* 0x000fe400000000ff */
[----:B------:R-:W-:Y:S02]  /*9630*/  F2FP.F16.F32.PACK_AB R163, R87, R86 ;  /* 0x0000005657a3723e */ /* 0x000fe400000000ff */
[----:B------:R-:W-:Y:S01]  /*9640*/  LOP3.LUT R20, R20, R21, RZ, 0x3c, !PT ;  /* 0x0000001514147212 */ /* 0x000fe200078e3cff */
[--C-:B------:R-:W-:Y:S01]  /*9650*/  IMAD.X R21, RZ, RZ, R5.reuse, P2 ;  /* 0x000000ffff157224 */ /* 0x100fe200010e0605 */
[----:B------:R-:W-:Y:S01]  /*9660*/  F2FP.F16.F32.PACK_AB R8, R89, R88 ;  /* 0x000000585908723e */ /* 0x000fe200000000ff */
[----:B------:R-:W-:Y:S01]  /*9670*/  IMAD.X R5, RZ, RZ, R5, P1 ;  /* 0x000000ffff057224 */ /* 0x000fe200008e0605 */
[----:B------:R-:W-:Y:S01]  /*9680*/  F2FP.F16.F32.PACK_AB R9, R91, R90 ;  /* 0x0000005a5b09723e */ /* 0x000fe200000000ff */
[----:B------:R2:W-:Y:S01]  /*9690*/  STSM.16.M88.4 [R178], R160 ;  /* 0x000000a0b2007844 */ /* 0x0005e20000000200 */
[----:B------:R-:W-:-:S02]  /*96a0*/  F2FP.F16.F32.PACK_AB R10, R93, R92 ;  /* 0x0000005c5d0a723e */ /* 0x000fc400000000ff */
[----:B------:R-:W-:Y:S02]  /*96b0*/  F2FP.F16.F32.PACK_AB R11, R95, R94 ;  /* 0x0000005e5f0b723e */ /* 0x000fe400000000ff */
[----:B------:R-:W-:Y:S02]  /*96c0*/  F2FP.F16.F32.PACK_AB R12, R97, R96 ;  /* 0x00000060610c723e */ /* 0x000fe400000000ff */
[----:B------:R-:W-:Y:S01]  /*96d0*/  F2FP.F16.F32.PACK_AB R13, R99, R98 ;  /* 0x00000062630d723e */ /* 0x000fe200000000ff */
[----:B------:R3:W-:Y:S01]  /*96e0*/  STSM.16.M88.4 [R0], R8 ;  /* 0x0000000800007844 */ /* 0x0007e20000000200 */
[----:B------:R-:W-:Y:S02]  /*96f0*/  F2FP.F16.F32.PACK_AB R14, R101, R100 ;  /* 0x00000064650e723e */ /* 0x000fe400000000ff */
[----:B------:R-:W-:Y:S02]  /*9700*/  F2FP.F16.F32.PACK_AB R15, R103, R102 ;  /* 0x00000066670f723e */ /* 0x000fe400000000ff */
[----:B0-----:R-:W-:-:S02]  /*9710*/  F2FP.F16.F32.PACK_AB R152, R105, R104 ;  /* 0x000000686998723e */ /* 0x001fc400000000ff */
[----:B------:R-:W-:Y:S01]  /*9720*/  F2FP.F16.F32.PACK_AB R153, R107, R106 ;  /* 0x0000006a6b99723e */ /* 0x000fe200000000ff */
[----:B------:R0:W-:Y:S01]  /*9730*/  STSM.16.M88.4 [R7], R12 ;  /* 0x0000000c07007844 */ /* 0x0001e20000000200 */
[----:B------:R-:W-:Y:S02]  /*9740*/  F2FP.F16.F32.PACK_AB R154, R109, R108 ;  /* 0x0000006c6d9a723e */ /* 0x000fe400000000ff */
[----:B------:R-:W-:Y:S02]  /*9750*/  F2FP.F16.F32.PACK_AB R155, R111, R110 ;  /* 0x0000006e6f9b723e */ /* 0x000fe400000000ff */
[----:B-1----:R-:W-:Y:S02]  /*9760*/  F2FP.F16.F32.PACK_AB R156, R113, R112 ;  /* 0x00000070719c723e */ /* 0x002fe400000000ff */
[----:B------:R-:W-:Y:S01]  /*9770*/  F2FP.F16.F32.PACK_AB R157, R115, R114 ;  /* 0x00000072739d723e */ /* 0x000fe200000000ff */
[----:B------:R-:W-:Y:S01]  /*9780*/  STSM.16.M88.4 [R174], R152 ;  /* 0x00000098ae007844 */ /* 0x000fe20000000200 */
[----:B------:R-:W-:-:S02]  /*9790*/  F2FP.F16.F32.PACK_AB R158, R117, R116 ;  /* 0x00000074759e723e */ /* 0x000fc400000000ff */
[----:B------:R-:W-:Y:S02]  /*97a0*/  F2FP.F16.F32.PACK_AB R159, R119, R118 ;  /* 0x00000076779f723e */ /* 0x000fe400000000ff */
[----:B--2---:R-:W-:Y:S02]  /*97b0*/  F2FP.F16.F32.PACK_AB R160, R121, R120 ;  /* 0x0000007879a0723e */ /* 0x004fe400000000ff */
[----:B------:R-:W-:Y:S01]  /*97c0*/  F2FP.F16.F32.PACK_AB R161, R123, R122 ;  /* 0x0000007a7ba1723e */ /* 0x000fe200000000ff */
[----:B------:R-:W-:Y:S01]  /*97d0*/  STSM.16.M88.4 [R175], R156 ;  /* 0x0000009caf007844 */ /* 0x000fe20000000200 */
        /* <DEDUP_REMOVED lines=8> */
[----:B---3--:R-:W-:Y:S01]  /*9860*/  F2FP.F16.F32.PACK_AB R8, R137, R136 ;  /* 0x000000888908723e */ /* 0x008fe200000000ff */
[----:B------:R-:W-:Y:S01]  /*9870*/  STSM.16.M88.4 [R173], R164 ;  /* 0x000000a4ad007844 */ /* 0x000fe20000000200 */
[----:B------:R-:W-:-:S02]  /*9880*/  F2FP.F16.F32.PACK_AB R9, R139, R138 ;  /* 0x0000008a8b09723e */ /* 0x000fc400000000ff */
[----:B------:R-:W-:Y:S02]  /*9890*/  F2FP.F16.F32.PACK_AB R10, R141, R140 ;  /* 0x0000008c8d0a723e */ /* 0x000fe400000000ff */
[----:B------:R-:W-:Y:S02]  /*98a0*/  F2FP.F16.F32.PACK_AB R11, R143, R142 ;  /* 0x0000008e8f0b723e */ /* 0x000fe400000000ff */
[----:B------:R-:W-:Y:S01]  /*98b0*/  MOV R21, R4 ;  /* 0x0000000400157202 */ /* 0x000fe20000000f00 */
[----:B------:R-:W-:Y:S01]  /*98c0*/  IMAD.U32 R4, RZ, RZ, UR12 ;  /* 0x0000000cff047e24 */ /* 0x000fe2000f8e00ff */
[----:B0-----:R-:W-:Y:S01]  /*98d0*/  F2FP.F16.F32.PACK_AB R12, R145, R144 ;  /* 0x00000090910c723e */ /* 0x001fe200000000ff */
[----:B------:R-:W-:Y:S01]  /*98e0*/  STSM.16.M88.4 [R20], R8 ;  /* 0x0000000814007844 */ /* 0x000fe20000000200 */
[----:B------:R-:W-:Y:S01]  /*98f0*/  F2FP.F16.F32.PACK_AB R13, R147, R146 ;  /* 0x00000092930d723e */ /* 0x000fe200000000ff */
[----:B------:R-:W-:Y:S01]  /*9900*/  IMAD.U32 R5, RZ, RZ, UR13 ;  /* 0x0000000dff057e24 */ /* 0x000fe2000f8e00ff */
[----:B------:R-:W-:-:S02]  /*9910*/  F2FP.F16.F32.PACK_AB R14, R149, R148 ;  /* 0x00000094950e723e */ /* 0x000fc400000000ff */
[----:B------:R-:W-:Y:S02]  /*9920*/  F2FP.F16.F32.PACK_AB R15, R151, R150 ;  /* 0x00000096970f723e */ /* 0x000fe400000000ff */
[----:B------:R-:W-:-:S03]  /*9930*/  ISETP.NE.U32.AND P0, PT, RZ, UR16, PT ;  /* 0x00000010ff007c0c */ /* 0x000fc6000bf05070 */
[----:B------:R0:W-:Y:S01]  /*9940*/  STSM.16.M88.4 [R21], R12 ;  /* 0x0000000c15007844 */ /* 0x0001e20000000200 */
[----:B------:R-:W-:Y:S01]  /*9950*/  BAR.SYNC.DEFER_BLOCKING 0x1, 0x100 ;  /* 0x0044000000007b1d */ /* 0x000fe20000010000 */
[----:B------:R-:W-:-:S13]  /*9960*/  ISETP.NE.AND.EX P0, PT, RZ, UR17, PT, P0 ;  /* 0x00000011ff007c0c */ /* 0x000fda000bf05300 */
[----:B------:R1:W2:Y:S01]  /*9970*/  @P0 LDG.E R0, desc[UR38][R4.64] ;  /* 0x0000002604000981 */ /* 0x0002a2000c1e1900 */
[----:B------:R-:W-:Y:S01]  /*9980*/  PLOP3.LUT P4, PT, PT, PT, UP0, 0x80, 0x0 ;  /* 0x000000000000781c */ /* 0x000fe20003f8f008 */
[----:B-1----:R-:W-:Y:S02]  /*9990*/  IMAD.U32 R4, RZ, RZ, UR14 ;  /* 0x0000000eff047e24 */ /* 0x002fe4000f8e00ff */
[----:B------:R-:W-:-:S10]  /*99a0*/  IMAD.U32 R5, RZ, RZ, UR15 ;  /* 0x0000000fff057e24 */ /* 0x000fd4000f8e00ff */
[----:B------:R1:W3:Y:S01]  /*99b0*/  @P4 LDG.E R7, desc[UR38][R4.64] ;  /* 0x0000002604074981 */ /* 0x0002e2000c1e1900 */
[----:B------:R-:W-:Y:S01]  /*99c0*/  UISETP.NE.AND UP0, UPT, UR41, URZ, UPT ;  /* 0x0000003f2900728c */ /* 0x000fe2000bf05270 */
[----:B0-----:R-:W-:Y:S01]  /*99d0*/  VIADD R14, R16, UR43 ;  /* 0x0000002b100e7c36 */ /* 0x001fe20008000000 */
[----:B------:R-:W-:Y:S02]  /*99e0*/  UISETP.NE.AND UP1, UPT, UR22, 0x1, UPT ;  /* 0x000000011600788c */ /* 0x000fe4000bf25270 */
[----:B------:R-:W-:Y:S01]  /*99f0*/  USEL UR4, UR41, UR4, UP0 ;  /* 0x0000000429047287 */ /* 0x000fe20008000000 */
[----:B------:R-:W-:Y:S01]  /*9a00*/  UMOV UR23, 0x9b8 ;  /* 0x000009b800177882 */ /* 0x000fe20000000000 */
[----:B------:R-:W-:Y:S02]  /*9a10*/  UISETP.NE.U32.AND UP0, UPT, UR16, URZ, UPT ;  /* 0x0000003f1000728c */ /* 0x000fe4000bf05070 */
[----:B------:R-:W-:Y:S01]  /*9a20*/  PLOP3.LUT P1, PT, PT, PT, UP1, 0x80, 0x0 ;  /* 0x000000000000781c */ /* 0x000fe20003f2f018 */
[----:B------:R-:W-:-:S02]  /*9a30*/  UISETP.GT.AND UP2, UPT, UR4, 0x1, UPT ;  /* 0x000000010400788c */ /* 0x000fc4000bf44270 */
[----:B------:R-:W-:Y:S02]  /*9a40*/  UISETP.NE.AND.EX UP0, UPT, UR17, URZ, UPT, UP0 ;  /* 0x0000003f1100728c */ /* 0x000fe4000bf05300 */
[----:B------:R-:W-:Y:S01]  /*9a50*/  USEL UR23, UR23, 0x978, UP2 ;  /* 0x0000097817177887 */ /* 0x000fe20009000000 */
[----:B------:R-:W-:Y:S01]  /*9a60*/  UMOV UR4, URZ ;  /* 0x0000003f00047c82 */ /* 0x000fe20008000000 */
[----:B------:R-:W-:Y:S01]  /*9a70*/  USEL UR46, UR46, URZ, !UP0 ;  /* 0x0000003f2e2e7287 */ /* 0x000fe2000c000000 */
[----:B------:R-:W-:Y:S01]  /*9a80*/  @UP1 ULDC UR25, c[0x0][0xbec] ;  /* 0x0002fb0000191ab9 */ /* 0x000fe20000000800 */
[----:B------:R-:W-:-:S04]  /*9a90*/  USEL UR9, UR42, URZ, UP2 ;  /* 0x0000003f2a097287 */ /* 0x000fc80009000000 */
[----:B-1----:R-:W-:Y:S01]  /*9aa0*/  @P1 IMAD.HI.U32 R4, R14, UR25, RZ ;  /* 0x000000190e041c27 */ /* 0x002fe2000f8e00ff */
[----:B------:R-:W-:Y:S01]  /*9ab0*/  USEL UR45, UR45, URZ, !UP0 ;  /* 0x0000003f2d2d7287 */ /* 0x000fe2000c000000 */
[----:B------:R-:W-:Y:S02]  /*9ac0*/  @UP1 ULDC UR28, c[0x0][0xbf0] ;  /* 0x0002fc00001c1ab9 */ /* 0x000fe40000000800 */
[----:B------:R-:W-:Y:S01]  /*9ad0*/  ULDC.64 UR18, c[0x0][UR23+0x220] ;  /* 0x0000880017127abb */ /* 0x000fe20008000a00 */
[----:B------:R-:W-:Y:S01]  /*9ae0*/  ULDC.64 UR16, c[0x0][UR23+0x218] ;  /* 0x0000860017107abb */ /* 0x000fe20008000a00 */
[----:B------:R-:W-:Y:S01]  /*9af0*/  ULDC.64 UR20, c[0x0][UR23+0x228] ;  /* 0x00008a0017147abb */ /* 0x000fe20008000a00 */
[----:B------:R-:W-:Y:S02]  /*9b00*/  UIMAD UR19, UR19, UR46, URZ ;  /* 0x0000002e131372a4 */ /* 0x000fe4000f8e023f */
[----:B------:R-:W-:Y:S02]  /*9b10*/  UIMAD.WIDE.U32 UR14, UR16, UR44, URZ ;  /* 0x0000002c100e72a5 */ /* 0x000fe4000f8e003f */
[----:B------:R-:W-:-:S02]  /*9b20*/  UIMAD UR24, UR17, UR44, URZ ;  /* 0x0000002c111872a4 */ /* 0x000fc4000f8e023f */
[----:B------:R-:W-:Y:S02]  /*9b30*/  UIMAD.WIDE.U32 UR26, UR20, UR9, URZ ;  /* 0x00000009141a72a5 */ /* 0x000fe4000f8e003f */
[----:B------:R-:W-:Y:S02]  /*9b40*/  UIMAD.WIDE.U32 UR16, UR18, UR46, URZ ;  /* 0x0000002e121072a5 */ /* 0x000fe4000f8e003f */
[----:B------:R-:W-:Y:S02]  /*9b50*/  UIMAD UR9, UR21, UR9, URZ ;  /* 0x00000009150972a4 */ /* 0x000fe4000f8e023f */
[----:B------:R-:W-:Y:S01]  /*9b60*/  UIMAD UR19, UR18, UR45, UR19 ;  /* 0x0000002d121372a4 */ /* 0x000fe2000f8e0213 */
[----:B------:R-:W-:Y:S01]  /*9b70*/  IMAD.U32 R5, RZ, RZ, UR26 ;  /* 0x0000001aff057e24 */ /* 0x000fe2000f8e00ff */
[----:B------:R-:W-:Y:S02]  /*9b80*/  UIADD3 UR24, UR15, UR24, URZ ;  /* 0x000000180f187290 */ /* 0x000fe4000fffe03f */
[----:B------:R-:W-:-:S02]  /*9b90*/  UIADD3 UR15, UR27, UR9, URZ ;  /* 0x000000091b0f7290 */ /* 0x000fc4000fffe03f */
[----:B------:R-:W-:-:S03]  /*9ba0*/  UIADD3 UR9, UR17, UR19, URZ ;  /* 0x0000001311097290 */ /* 0x000fc6000fffe03f */
[----:B------:R-:W-:Y:S01]  /*9bb0*/  ULDC.64 UR18, c[0x0][0xba8] ;  /* 0x0002ea0000127ab9 */ /* 0x000fe20000000a00 */
[----:B------:R-:W-:Y:S01]  /*9bc0*/  IMAD.U32 R8, RZ, RZ, UR15 ;  /* 0x0000000fff087e24 */ /* 0x000fe2000f8e00ff */
[----:B------:R-:W-:Y:S01]  /*9bd0*/  @!UP2 ULDC UR18, c[0x0][0xb50] ;  /* 0x0002d4000012aab9 */ /* 0x000fe20000000800 */
[----:B------:R-:W-:Y:S01]  /*9be0*/  @!UP2 ULDC UR19, c[0x0][0xb54] ;  /* 0x0002d5000013aab9 */ /* 0x000fe20000000800 */
[----:B--2---:R-:W-:Y:S01]  /*9bf0*/  @P0 R2UR UR4, R0 ;  /* 0x00000000000402ca */ /* 0x004fe200000e0000 */
[----:B------:R-:W-:Y:S01]  /*9c00*/  IMAD.MOV.U32 R0, RZ, RZ, R14 ;  /* 0x000000ffff007224 */ /* 0x000fe200078e000e */
[----:B------:R-:W-:-:S05]  /*9c10*/  @P1 SHF.R.U32.HI R0, RZ, UR28, R4 ;  /* 0x0000001cff001c19 */ /* 0x000fca0008011604 */
[----:B------:R-:W-:-:S04]  /*9c20*/  IMAD.MOV R9, RZ, RZ, -R0 ;  /* 0x000000ffff097224 */ /* 0x000fc800078e0a00 */
[----:B------:R-:W-:Y:S02]  /*9c30*/  IMAD R9, R9, UR22, R14 ;  /* 0x0000001609097c24 */ /* 0x000fe4000f8e020e */
[----:B------:R-:W-:Y:S02]  /*9c40*/  UIADD3 UR14, UP0, UP3, UR16, UR14, UR4 ;  /* 0x0000000e100e7290 */ /* 0x000fe4000fb1e004 */
[----:B------:R-:W-:-:S04]  /*9c50*/  USHF.R.S32.HI UR16, URZ, 0x1f, UR4 ;  /* 0x0000001f3f107899 */ /* 0x000fc80008011404 */
[----:B------:R-:W-:Y:S01]  /*9c60*/  UIADD3.X UR9, UR9, UR24, UR16, UP0, UP3 ;  /* 0x0000001809097290 */ /* 0x000fe200087e6410 */
[----:B------:R-:W-:Y:S01]  /*9c70*/  IADD3 R4, P2, P3, R0, UR14, R5 ;  /* 0x0000000e00047c10 */ /* 0x000fe2000fb5e005 */
[----:B------:R-:W-:Y:S01]  /*9c80*/  ULDC.64 UR14, c[0x0][UR23+0x210] ;  /* 0x00008400170e7abb */ /* 0x000fe20008000a00 */
[----:B------:R-:W-:Y:S01]  /*9c90*/  SHF.R.S32.HI R5, RZ, 0x1f, R0 ;  /* 0x0000001fff057819 */ /* 0x000fe20000011400 */
[----:B------:R-:W-:Y:S01]  /*9ca0*/  IMAD R11, R9, UR15, RZ ;  /* 0x0000000f090b7c24 */ /* 0x000fe2000f8e02ff */
[----:B------:R-:W-:Y:S02]  /*9cb0*/  SHF.R.S32.HI R0, RZ, 0x1f, R9 ;  /* 0x0000001fff007819 */ /* 0x000fe40000011409 */
[----:B------:R-:W-:Y:S01]  /*9cc0*/  IADD3.X R5, R5, UR9, R8, P2, P3 ;  /* 0x0000000905057c10 */ /* 0x000fe200097e6408 */
[----:B------:R-:W-:Y:S01]  /*9cd0*/  ULDC UR9, c[0x0][0xa88] ;  /* 0x0002a20000097ab9 */ /* 0x000fe20000000800 */
[----:B---3--:R-:W-:Y:S01]  /*9ce0*/  @P4 R2UR UR9, R7 ;  /* 0x00000000070942ca */ /* 0x008fe200000e0000 */
[----:B------:R-:W-:-:S02]  /*9cf0*/  IMAD R11, R0, UR14, R11 ;  /* 0x0000000e000b7c24 */ /* 0x000fc4000f8e020b */
[----:B------:R-:W-:-:S04]  /*9d00*/  IMAD.WIDE.U32 R4, R9, UR14, R4 ;  /* 0x0000000e09047c25 */ /* 0x000fc8000f8e0004 */
[----:B------:R-:W-:Y:S01]  /*9d10*/  IMAD.IADD R5, R5, 0x1, R11 ;  /* 0x0000000105057824 */ /* 0x000fe200078e020b */
[----:B------:R-:W-:-:S04]  /*9d20*/  LEA R10, P2, R4, UR18, 0x2 ;  /* 0x00000012040a7c11 */ /* 0x000fc8000f8410ff */
[----:B------:R-:W-:Y:S01]  /*9d30*/  LEA.HI.X R11, R4, UR19, R5, 0x2, P2 ;  /* 0x00000013040b7c11 */ /* 0x000fe200090f1405 */
[----:B------:R-:W-:Y:S08]  /*9d40*/  @P4 BRA `(.L_x_13492) ;  /* 0x0000000000284947 */ /* 0x000ff00003800000 */
        /* <DEDUP_REMOVED lines=10> */
.L_x_13492:
        /* <DEDUP_REMOVED lines=35> */
[----:B------:R-:W-:Y:S01]  /*a020*/  IMAD.X R25, RZ, RZ, R5, P2 ;  /* 0x000000ffff197224 */ /* 0x000fe200010e0605 */
[----:B------:R-:W-:Y:S02]  /*a030*/  IADD3 R49, P2, R4, 0x9000, RZ ;  /* 0x0000900004317810 */ /* 0x000fe40007f5e0ff */
[----:B------:R-:W-:Y:S02]  /*a040*/  LOP3.LUT R12, R13, 0x380, RZ, 0xc0, !PT ;  /* 0x000003800d0c7812 */ /* 0x000fe400078ec0ff */
[----:B------:R-:W-:Y:S01]  /*a050*/  LOP3.LUT R48, R49, 0x380, RZ, 0xc0, !PT ;  /* 0x0000038031307812 */ /* 0x000fe200078ec0ff */
[----:B------:R-:W-:Y:S01]  /*a060*/  UIMAD UR12, UR4, UR15, UR12 ;  /* 0x0000000f040c72a4 */ /* 0x000fe2000f8e020c */
[----:B------:R-:W-:Y:S01]  /*a070*/  SHF.R.U64 R8, R8, 0x3, RZ ;  /* 0x0000000308087819 */ /* 0x000fe200000012ff */
[----:B------:R-:W-:Y:S01]  /*a080*/  UIMAD.WIDE.U32 UR10, UR4, UR14, URZ ;  /* 0x0000000e040a72a5 */ /* 0x000fe2000f8e003f */
[----:B------:R-:W-:Y:S01]  /*a090*/  SHF.R.U64 R48, R48, 0x3, RZ ;  /* 0x0000000330307819 */ /* 0x000fe200000012ff */
[----:B------:R-:W5:Y:S01]  /*a0a0*/  LD.E.128 R24, desc[UR38][R24.64] ;  /* 0x0000002618187980 */ /* 0x000f62000c101d00 */
[----:B------:R-:W-:-:S02]  /*a0b0*/  SHF.R.U64 R12, R12, 0x3, RZ ;  /* 0x000000030c0c7819 */ /* 0x000fc400000012ff */
[----:B------:R-:W-:Y:S01]  /*a0c0*/  LOP3.LUT R8, R8, R9, RZ, 0x3c, !PT ;  /* 0x0000000908087212 */ /* 0x000fe200078e3cff */
[----:B------:R-:W-:Y:S01]  /*a0d0*/  UIADD3 UR11, UR11, UR12, URZ ;  /* 0x0000000c0b0b7290 */ /* 0x000fe2000fffe03f */
[----:B------:R-:W-:Y:S01]  /*a0e0*/  LOP3.LUT R48, R48, R49, RZ, 0x3c, !PT ;  /* 0x0000003130307212 */ /* 0x000fe200078e3cff */
[--C-:B------:R-:W-:Y:S01]  /*a0f0*/  IMAD.X R49, RZ, RZ, R5.reuse, P2 ;  /* 0x000000ffff317224 */ /* 0x100fe200010e0605 */
[----:B------:R-:W-:Y:S01]  /*a100*/  IADD3 R6, P2, R4, 0xf000, RZ ;  /* 0x0000f00004067810 */ /* 0x000fe20007f5e0ff */
[--C-:B------:R-:W-:Y:S01]  /*a110*/  IMAD.X R9, RZ, RZ, R5.reuse, P4 ;  /* 0x000000ffff097224 */ /* 0x100fe200020e0605 */
[----:B------:R-:W-:Y:S01]  /*a120*/  LOP3.LUT R12, R12, R13, RZ, 0x3c, !PT ;  /* 0x0000000d0c0c7212 */ /* 0x000fe200078e3cff */
[----:B------:R-:W-:Y:S01]  /*a130*/  IMAD.X R13, RZ, RZ, R5, P3 ;  /* 0x000000ffff0d7224 */ /* 0x000fe200018e0605 */
[----:B------:R-:W-:Y:S01]  /*a140*/  LOP3.LUT R3, R6, 0x380, RZ, 0xc0, !PT ;  /* 0x0000038006037812 */ /* 0x000fe200078ec0ff */
[----:B------:R-:W-:Y:S01]  /*a150*/  ULDC.64 UR12, c[0x0][0xae8] ;  /* 0x0002ba00000c7ab9 */ /* 0x000fe20000000a00 */
[----:B------:R-:W-:-:S02]  /*a160*/  IADD3 R29, P0, R4, 0x4000, RZ ;  /* 0x00004000041d7810 */ /* 0x000fc40007f1e0ff */
[C---:B------:R-:W-:Y:S02]  /*a170*/  IADD3 R33, P6, R4.reuse, 0x5000, RZ ;  /* 0x0000500004217810 */ /* 0x040fe40007fde0ff */
[C---:B------:R-:W-:Y:S01]  /*a180*/  IADD3 R37, P5, R4.reuse, 0x6000, RZ ;  /* 0x0000600004257810 */ /* 0x040fe20007fbe0ff */
[----:B------:R-:W-:Y:S01]  /*a190*/  USHF.R.S32.HI UR4, URZ, 0x1f, UR46 ;  /* 0x0000001f3f047899 */ /* 0x000fe2000801142e */
[----:B------:R-:W-:Y:S01]  /*a1a0*/  SHF.R.U64 R3, R3, 0x3, RZ ;  /* 0x0000000303037819 */ /* 0x000fe200000012ff */
[----:B------:R-:W-:Y:S01]  /*a1b0*/  UIMAD.WIDE.U32 UR10, UR44, UR12, UR10 ;  /* 0x0000000c2c0a72a5 */ /* 0x000fe2000f8e000a */
[----:B------:R-:W-:Y:S01]  /*a1c0*/  IADD3 R41, P4, R4, 0x7000, RZ ;  /* 0x0000700004297810 */ /* 0x000fe20007f9e0ff */
[----:B------:R-:W-:Y:S01]  /*a1d0*/  @UP1 ULDC UR14, c[0x0][0xbec] ;  /* 0x0002fb00000e1ab9 */ /* 0x000fe20000000800 */
[----:B------:R-:W-:Y:S01]  /*a1e0*/  LOP3.LUT R72, R3, R6, RZ, 0x3c, !PT ;  /* 0x0000000603487212 */ /* 0x000fe200078e3cff */
[----:B------:R-:W-:Y:S01]  /*a1f0*/  IMAD R3, R20, 0x20, R81 ;  /* 0x0000002014037824 */ /* 0x000fe200078e0251 */
[----:B------:R-:W-:Y:S01]  /*a200*/  IADD3 R45, P3, R4, 0x8000, RZ ;  /* 0x00008000042d7810 */ /* 0x000fe20007f7e0ff */
[----:B------:R-:W-:Y:S01]  /*a210*/  UIMAD UR11, UR44, UR13, UR11 ;  /* 0x0000000d2c0b72a4 */ /* 0x000fe2000f8e020b */
[----:B------:R-:W-:Y:S01]  /*a220*/  LOP3.LUT R28, R29, 0x380, RZ, 0xc0, !PT ;  /* 0x000003801d1c7812 */ /* 0x000fe200078ec0ff */
[----:B------:R-:W-:Y:S01]  /*a230*/  VIADD R78, R3, UR43 ;  /* 0x0000002b034e7c36 */ /* 0x000fe20008000000 */
[----:B------:R-:W-:Y:S01]  /*a240*/  LOP3.LUT R32, R33, 0x380, RZ, 0xc0, !PT ;  /* 0x0000038021207812 */ /* 0x000fe200078ec0ff */
[----:B------:R-:W-:Y:S01]  /*a250*/  ULDC.64 UR12, c[0x0][0xaf0] ;  /* 0x0002bc00000c7ab9 */ /* 0x000fe20000000a00 */
[----:B------:R-:W-:Y:S01]  /*a260*/  LOP3.LUT R36, R37, 0x380, RZ, 0xc0, !PT ;  /* 0x0000038025247812 */ /* 0x000fe200078ec0ff */
[--C-:B------:R-:W-:Y:S01]  /*a270*/  IMAD.X R73, RZ, RZ, R5.reuse, P2 ;  /* 0x000000ffff497224 */ /* 0x100fe200010e0605 */
[----:B------:R-:W-:Y:S01]  /*a280*/  LOP3.LUT R40, R41, 0x380, RZ, 0xc0, !PT ;  /* 0x0000038029287812 */ /* 0x000fe200078ec0ff */
[----:B------:R-:W5:Y:S01]  /*a290*/  LD.E.128 R8, desc[UR38][R8.64] ;  /* 0x0000002608087980 */ /* 0x000f62000c101d00 */
[----:B------:R-:W-:Y:S01]  /*a2a0*/  LOP3.LUT R44, R45, 0x380, RZ, 0xc0, !PT ;  /* 0x000003802d2c7812 */ /* 0x000fe200078ec0ff */
[----:B------:R-:W-:Y:S01]  /*a2b0*/  UIMAD UR4, UR4, UR12, URZ ;  /* 0x0000000c040472a4 */ /* 0x000fe2000f8e023f */
[----:B------:R-:W-:Y:S01]  /*a2c0*/  SHF.R.U64 R28, R28, 0x3, RZ ;  /* 0x000000031c1c7819 */ /* 0x000fe200000012ff */
[----:B------:R-:W-:Y:S01]  /*a2d0*/  @P1 IMAD.HI.U32 R20, R78, UR14, RZ ;  /* 0x0000000e4e141c27 */ /* 0x000fe2000f8e00ff */
[----:B------:R-:W-:Y:S01]  /*a2e0*/  SHF.R.U64 R32, R32, 0x3, RZ ;  /* 0x0000000320207819 */ /* 0x000fe200000012ff */
[----:B------:R-:W-:Y:S01]  /*a2f0*/  UIMAD.WIDE.U32 UR10, UR46, UR12, UR10 ;  /* 0x0000000c2e0a72a5 */ /* 0x000fe2000f8e000a */
[----:B------:R-:W-:Y:S01]  /*a300*/  SHF.R.U64 R36, R36, 0x3, RZ ;  /* 0x0000000324247819 */ /* 0x000fe200000012ff */
[----:B------:R-:W-:Y:S01]  /*a310*/  IMAD.MOV.U32 R3, RZ, RZ, R78 ;  /* 0x000000ffff037224 */ /* 0x000fe200078e004e */
[----:B------:R-:W-:Y:S01]  /*a320*/  SHF.R.U64 R40, R40, 0x3, RZ ;  /* 0x0000000328287819 */ /* 0x000fe200000012ff */
[----:B------:R-:W-:Y:S01]  /*a330*/  @UP1 ULDC UR12, c[0x0][0xbf0] ;  /* 0x0002fc00000c1ab9 */ /* 0x000fe20000000800 */
[----:B------:R-:W-:Y:S01]  /*a340*/  SHF.R.U64 R44, R44, 0x3, RZ ;  /* 0x000000032c2c7819 */ /* 0x000fe200000012ff */
[----:B------:R-:W-:Y:S01]  /*a350*/  UIMAD UR4, UR46, UR13, UR4 ;  /* 0x0000000d2e0472a4 */ /* 0x000fe2000f8e0204 */
        /* <DEDUP_REMOVED lines=10> */
[----:B------:R-:W-:Y:S01]  /*a400*/  @P1 SHF.R.U32.HI R3, RZ, UR12, R20 ;  /* 0x0000000cff031c19 */ /* 0x000fe20008011614 */
[----:B------:R-:W-:Y:S01]  /*a410*/  UIADD3 UR4, UR11, UR4, URZ ;  /* 0x000000040b047290 */ /* 0x000fe2000fffe03f */
[C---:B------:R-:W-:Y:S01]  /*a420*/  IADD3 R53, P0, R4.reuse, 0xa000, RZ ;  /* 0x0000a00004357810 */ /* 0x040fe20007f1e0ff */
[----:B------:R-:W-:Y:S01]  /*a430*/  IMAD.U32 R21, RZ, RZ, UR11 ;  /* 0x0000000bff157e24 */ /* 0x000fe2000f8e00ff */
[C---:B------:R-:W-:Y:S01]  /*a440*/  IADD3 R57, P6, R4.reuse, 0xb000, RZ ;  /* 0x0000b00004397810 */ /* 0x040fe20007fde0ff */
[----:B------:R-:W5:Y:S01]  /*a450*/  LD.E.128 R12, desc[UR38][R12.64] ;  /* 0x000000260c0c7980 */ /* 0x000f62000c101d00 */
[----:B------:R-:W-:-:S02]  /*a460*/  IADD3 R61, P5, R4, 0xc000, RZ ;  /* 0x0000c000043d7810 */ /* 0x000fc40007fbe0ff */
[C---:B------:R-:W-:Y:S01]  /*a470*/  IADD3 R65, P4, R4.reuse, 0xd000, RZ ;  /* 0x0000d00004417810 */ /* 0x040fe20007f9e0ff */
[----:B------:R-:W5:Y:S01]  /*a480*/  LD.E.128 R28, desc[UR38][R28.64] ;  /* 0x000000261c1c7980 */ /* 0x000f62000c101d00 */
[----:B------:R-:W-:Y:S01]  /*a490*/  IADD3 R69, P3, R4, 0xe000, RZ ;  /* 0x0000e00004457810 */ /* 0x000fe20007f7e0ff */
[--C-:B------:R-:W-:Y:S01]  /*a4a0*/  IMAD.MOV R77, RZ, RZ, -R3.reuse ;  /* 0x000000ffff4d7224 */ /* 0x100fe200078e0a03 */
[----:B------:R-:W-:Y:S01]  /*a4b0*/  SHF.R.S32.HI R76, RZ, 0x1f, R3 ;  /* 0x0000001fff4c7819 */ /* 0x000fe20000011403 */
[----:B------:R-:W-:Y:S01]  /*a4c0*/  IMAD.U32 R20, RZ, RZ, UR10 ;  /* 0x0000000aff147e24 */ /* 0x000fe2000f8e00ff */
[----:B------:R-:W-:Y:S01]  /*a4d0*/  LOP3.LUT R52, R53, 0x380, RZ, 0xc0, !PT ;  /* 0x0000038035347812 */ /* 0x000fe200078ec0ff */
[----:B------:R-:W-:Y:S01]  /*a4e0*/  ULDC.64 UR10, c[0x0][0xae0] ;  /* 0x0002b800000a7ab9 */ /* 0x000fe20000000a00 */
[----:B------:R-:W-:Y:S01]  /*a4f0*/  LOP3.LUT R56, R57, 0x380, RZ, 0xc0, !PT ;  /* 0x0000038039387812 */ /* 0x000fe200078ec0ff */
[----:B------:R-:W5:Y:S01]  /*a500*/  LD.E.128 R32, desc[UR38][R32.64] ;  /* 0x0000002620207980 */ /* 0x000f62000c101d00 */
[----:B------:R-:W-:-:S02]  /*a510*/  LOP3.LUT R60, R61, 0x380, RZ, 0xc0, !PT ;  /* 0x000003803d3c7812 */ /* 0x000fc400078ec0ff */
[----:B------:R-:W-:Y:S01]  /*a520*/  LOP3.LUT R64, R65, 0x380, RZ, 0xc0, !PT ;  /* 0x0000038041407812 */ /* 0x000fe200078ec0ff */
[----:B------:R-:W5:Y:S01]  /*a530*/  LD.E.128 R36, desc[UR38][R36.64] ;  /* 0x0000002624247980 */ /* 0x000f62000c101d00 */
        /* <DEDUP_REMOVED lines=49> */
[----:B------:R-:W-:Y:S01]  /*a850*/  VIADD R84, R81, UR43 ;  /* 0x0000002b51547c36 */ /* 0x000fe20008000000 */
        /* <DEDUP_REMOVED lines=37> */
.L_x_13495:
[----:B------:R-:W-:Y:S05]  /*aab0*/  BSYNC B1 ;  /* 0x0000000000017941 */ /* 0x000fea0003800000 */
.L_x_13494:
        /* <DEDUP_REMOVED lines=21> */
.L_x_13497:
[----:B------:R-:W-:Y:S05]  /*ac10*/  BSYNC B1 ;  /* 0x0000000000017941 */ /* 0x000fea0003800000 */
.L_x_13496:
        /* <DEDUP_REMOVED lines=21> */
.L_x_13499:
[----:B------:R-:W-:Y:S05]  /*ad70*/  BSYNC B1 ;  /* 0x0000000000017941 */ /* 0x000fea0003800000 */
.L_x_13498:
[----:B0-----:R-:W-:Y:S01]  /*ad80*/  VIADD R3, R84, 0x60 ;  /* 0x0000006054037836 */ /* 0x001fe20000000000 */
[----:B--23--:R-:W0:Y:S04]  /*ad90*/  SHFL.IDX PT, R83, R83, 0x3, 0x181f ;  /* 0x00781f0053537f89 */ /* 0x00ce2800000e0000 */
[----:B------:R-:W-:Y:S01]  /*ada0*/  ISETP.GE.AND P0, PT, R3, UR9, PT ;  /* 0x0000000903007c0c */ /* 0x000fe2000bf06270 */
[----:B----4-:R4:W2:-:S12]  /*adb0*/  SHFL.IDX PT, R11, R82, 0x3, 0x181f ;  /* 0x00781f00520b7f89 */ /* 0x01089800000e0000 */
[----:B----4-:R-:W-:Y:S05]  /*adc0*/  @P0 BRA `(.L_x_13500) ;  /* 0x00000024007c0947 */ /* 0x010fea0003800000 */
[----:B------:R-:W-:Y:S02]  /*add0*/  ULDC UR4, c[0x0][0xac8] ;  /* 0x0002b20000047ab9 */ /* 0x000fe40000000800 */
[----:B------:R-:W-:Y:S02]  /*ade0*/  ISETP.GE.AND P3, PT, R0, UR4, PT ;  /* 0x0000000400007c0c */ /* 0x000fe4000bf66270 */
[----:B------:R-:W-:Y:S02]  /*adf0*/  ISETP.GE.AND P4, PT, R86, UR4, PT ;  /* 0x0000000456007c0c */ /* 0x000fe4000bf86270 */
[----:B------:R-:W-:-:S09]  /*ae00*/  ISETP.GE.AND P5, PT, R88, UR4, PT ;  /* 0x0000000458007c0c */ /* 0x000fd2000bfa6270 */
[-C--:B--2---:R-:W-:Y:S02]  /*ae10*/  @!P3 LEA R4, P0, R0, R11.reuse, 0x1 ;  /* 0x0000000b0004b211 */ /* 0x084fe400078008ff */
        /* <DEDUP_REMOVED lines=10> */
[----:B----4-:R-:W-:-:S04]  /*aec0*/  LEA R4, P0, R90, R11, 0x1 ;  /* 0x0000000b5a047211 */ /* 0x010fc800078008ff */
[----:B------:R-:W-:-:S05]  /*aed0*/  LEA.HI.X R5, R90, R83, R89, 0x1, P0 ;  /* 0x000000535a057211 */ /* 0x000fca00000f0c59 */
[----:B------:R0:W-:Y:S01]  /*aee0*/  ST.E.128 desc[UR38][R4.64], R72 ;  /* 0x0000004804007985 */ /* 0x0001e2000c101d26 */
[----:B------:R-:W-:Y:S05]  /*aef0*/  BRA `(.L_x_13500) ;  /* 0x0000002400307947 */ /* 0x000fea0003800000 */
.L_x_13493:
        /* <DEDUP_REMOVED lines=85> */
[-C--:B-1----:R-:W-:Y:S01]  /*b450*/  @!P0 LEA R6, P6, R224, R4.reuse, 0x2 ;  /* 0x00000004e0068211 */ /* 0x082fe200078c10ff */
        /* <DEDUP_REMOVED lines=89> */
[----:B------:R-:W-:Y:S01]  /*b9f0*/  ISETP.GE.AND P3, PT, R29, UR4, PT ;  /* 0x000000041d007c0c */ /* 0x000fe2000bf66270 */
[----:B------:R4:W-:Y:S01]  /*ba00*/  @!P4 ST.E.64 desc[UR38][R8.64], R124 ;  /* 0x0000007c0800c985 */ /* 0x0009e2000c101b26 */
[----:B------:R-:W-:-:S02]  /*ba10*/  ISETP.GE.AND P4, PT, R13, UR4, PT ;  /* 0x000000040d007c0c */ /* 0x000fc4000bf86270 */
[CC--:B---3--:R-:W-:Y:S01]  /*ba20*/  @!P2 LEA R10, P5, R19.reuse, R4.reuse, 0x2 ;  /* 0x00000004130aa211 */ /* 0x0c8fe200078a10ff */
[----:B-1----:R-:W-:Y:S01]  /*ba30*/  VIADD R25, R2, 0xf8 ;  /* 0x000000f802197836 */ /* 0x002fe20000000000 */
[----:B------:R-:W-:Y:S02]  /*ba40*/  SHF.R.S32.HI R21, RZ, 0x1f, R17 ;  /* 0x0000001fff157819 */ /* 0x000fe40000011411 */
[CC--:B------:R-:W-:Y:S02]  /*ba50*/  @!P1 LEA R14, P6, R18.reuse, R4.reuse, 0x2 ;  /* 0x00000004120e9211 */ /* 0x0c0fe400078c10ff */
[-C--:B------:R-:W-:Y:S02]  /*ba60*/  @!P2 LEA.HI.X R11, R19, R5.reuse, R229, 0x2, P5 ;  /* 0x00000005130ba211 */ /* 0x080fe400028f14e5 */
[----:B------:R-:W-:Y:S02]  /*ba70*/  @!P0 LEA R20, P5, R17, R4, 0x2 ;  /* 0x0000000411148211 */ /* 0x000fe400078a10ff */
[----:B------:R-:W-:Y:S01]  /*ba80*/  @!P1 LEA.HI.X R15, R18, R5, R228, 0x2, P6 ;  /* 0x00000005120f9211 */ /* 0x000fe200030f14e4 */
[----:B------:R3:W-:Y:S01]  /*ba90*/  @!P2 ST.E.64 desc[UR38][R10.64], R128 ;  /* 0x000000800a00a985 */ /* 0x0007e2000c101b26 */
[----:B------:R-:W-:-:S02]  /*baa0*/  ISETP.GE.AND P6, PT, R25, UR4, PT ;  /* 0x0000000419007c0c */ /* 0x000fc4000bfc6270 */
[-C--:B------:R-:W-:Y:S01]  /*bab0*/  @!P0 LEA.HI.X R21, R17, R5.reuse, R21, 0x2, P5 ;  /* 0x0000000511158211 */ /* 0x080fe200028f1415 */
[----:B------:R3:W-:Y:S01]  /*bac0*/  @!P1 ST.E.64 desc[UR38][R14.64], R132 ;  /* 0x000000840e009985 */ /* 0x0007e2000c101b26 */
[----:B--2---:R-:W-:Y:S02]  /*bad0*/  SHF.R.S32.HI R7, RZ, 0x1f, R13 ;  /* 0x0000001fff077819 */ /* 0x004fe4000001140d */
[CC--:B------:R-:W-:Y:S01]  /*bae0*/  @!P4 LEA R6, P5, R13.reuse, R4.reuse, 0x2 ;  /* 0x000000040d06c211 */ /* 0x0c0fe200078a10ff */
[----:B------:R3:W-:Y:S01]  /*baf0*/  @!P0 ST.E.64 desc[UR38][R20.64], R136 ;  /* 0x0000008814008985 */ /* 0x0007e2000c101b26 */
[----:B----4-:R-:W-:Y:S02]  /*bb00*/  SHF.R.S32.HI R9, RZ, 0x1f, R29 ;  /* 0x0000001fff097819 */ /* 0x010fe4000001141d */
[----:B------:R-:W-:Y:S02]  /*bb10*/  @!P4 LEA.HI.X R7, R13, R5, R7, 0x2, P5 ;  /* 0x000000050d07c211 */ /* 0x000fe400028f1407 */
[----:B------:R-:W-:-:S02]  /*bb20*/  @!P3 LEA R8, P5, R29, R4, 0x2 ;  /* 0x000000041d08b211 */ /* 0x000fc400078a10ff */
[----:B------:R-:W-:Y:S01]  /*bb30*/  SHF.R.S32.HI R13, RZ, 0x1f, R25 ;  /* 0x0000001fff0d7819 */ /* 0x000fe20000011419 */
[----:B------:R3:W-:Y:S01]  /*bb40*/  @!P4 ST.E.64 desc[UR38][R6.64], R140 ;  /* 0x0000008c0600c985 */ /* 0x0007e2000c101b26 */
[----:B------:R-:W-:Y:S02]  /*bb50*/  @!P3 LEA.HI.X R9, R29, R5, R9, 0x2, P5 ;  /* 0x000000051d09b211 */ /* 0x000fe400028f1409 */
[----:B------:R-:W-:-:S03]  /*bb60*/  @!P6 LEA R4, P5, R25, R4, 0x2 ;  /* 0x000000041904e211 */ /* 0x000fc600078a10ff */
[----:B------:R3:W-:Y:S01]  /*bb70*/  @!P3 ST.E.64 desc[UR38][R8.64], R144 ;  /* 0x000000900800b985 */ /* 0x0007e2000c101b26 */
[----:B------:R-:W-:-:S05]  /*bb80*/  @!P6 LEA.HI.X R5, R25, R5, R13, 0x2, P5 ;  /* 0x000000051905e211 */ /* 0x000fca00028f140d */
[----:B------:R3:W-:Y:S04]  /*bb90*/  @!P6 ST.E.64 desc[UR38][R4.64], R148 ;  /* 0x000000940400e985 */ /* 0x0007e8000c101b26 */
.L_x_13502:
[----:B------:R-:W-:Y:S05]  /*bba0*/  BSYNC B1 ;  /* 0x0000000000017941 */ /* 0x000fea0003800000 */
.L_x_13501:
[----:B------:R-:W-:Y:S01]  /*bbb0*/  ISETP.GE.AND P0, PT, R0, UR9, PT ;  /* 0x0000000900007c0c */ /* 0x000fe2000bf06270 */
[----:B--23--:R2:W3:Y:S04]  /*bbc0*/  SHFL.IDX PT, R5, R12, 0x1, 0x1c1f ;  /* 0x003c1f000c057f89 */ /* 0x00c4e800000e0000 */
[----:B-1----:R2:W1:Y:S08]  /*bbd0*/  SHFL.IDX PT, R4, R3, 0x1, 0x1c1f ;  /* 0x003c1f0003047f89 */ /* 0x00247000000e0000 */
[----:B--2---:R-:W-:Y:S05]  /*bbe0*/  @P0 BRA `(.L_x_13500) ;  /* 0x0000001400f40947 */ /* 0x004fea0003800000 */
[----:B------:R-:W-:Y:S01]  /*bbf0*/  ULDC UR4, c[0x0][0xac8] ;  /* 0x0002b20000047ab9 */ /* 0x000fe20000000800 */
[----:B------:R-:W-:Y:S01]  /*bc00*/  VIADD R25, R2, 0xe8 ;  /* 0x000000e802197836 */ /* 0x000fe20000000000 */
[----:B------:R-:W-:Y:S01]  /*bc10*/  ISETP.GE.AND P5, PT, R226, UR4, PT ;  /* 0x00000004e2007c0c */ /* 0x000fe2000bfa6270 */
[C---:B0-----:R-:W-:Y:S01]  /*bc20*/  VIADD R3, R2.reuse, 0xf0 ;  /* 0x000000f002037836 */ /* 0x041fe20000000000 */
[----:B------:R-:W-:Y:S02]  /*bc30*/  ISETP.GE.AND P4, PT, R2, UR4, PT ;  /* 0x0000000402007c0c */ /* 0x000fe4000bf86270 */
[----:B------:R-:W-:Y:S02]  /*bc40*/  ISETP.GE.AND P2, PT, R225, UR4, PT ;  /* 0x00000004e1007c0c */ /* 0x000fe4000bf46270 */
[----:B------:R-:W-:Y:S02]  /*bc50*/  ISETP.GE.AND P1, PT, R224, UR4, PT ;  /* 0x00000004e0007c0c */ /* 0x000fe4000bf26270 */
[----:B------:R-:W-:-:S02]  /*bc60*/  ISETP.GE.AND P0, PT, R223, UR4, PT ;  /* 0x00000004df007c0c */ /* 0x000fc4000bf06270 */
[----:B------:R-:W-:Y:S02]  /*bc70*/  SHF.R.S32.HI R0, RZ, 0x1f, R25 ;  /* 0x0000001fff007819 */ /* 0x000fe40000011419 */
[----:B------:R-:W-:Y:S02]  /*bc80*/  SHF.R.S32.HI R24, RZ, 0x1f, R17 ;  /* 0x0000001fff187819 */ /* 0x000fe40000011411 */
[-C--:B-1----:R-:W-:Y:S01]  /*bc90*/  @!P5 LEA R8, P3, R226, R4.reuse, 0x2 ;  /* 0x00000004e208d211 */ /* 0x082fe200078610ff */
[----:B---3--:R-:W-:Y:S02]  /*bca0*/  @!P4 IMAD.WIDE R6, R2, 0x4, R4 ;  /* 0x000000040206c825 */ /* 0x008fe400078e0204 */
[----:B------:R-:W-:Y:S02]  /*bcb0*/  @!P2 LEA R10, P6, R225, R4, 0x2 ;  /* 0x00000004e10aa211 */ /* 0x000fe400078c10ff */
[----:B------:R-:W-:Y:S01]  /*bcc0*/  @!P5 LEA.HI.X R9, R226, R5, R168, 0x2, P3 ;  /* 0x00000005e209d211 */ /* 0x000fe200018f14a8 */
[----:B------:R0:W-:Y:S01]  /*bcd0*/  @!P4 ST.E.64 desc[UR38][R6.64], R26 ;  /* 0x0000001a0600c985 */ /* 0x0001e2000c101b26 */
[----:B------:R-:W-:-:S02]  /*bce0*/  ISETP.GE.AND P3, PT, R222, UR4, PT ;  /* 0x00000004de007c0c */ /* 0x000fc4000bf66270 */
[-C--:B------:R-:W-:Y:S01]  /*bcf0*/  @!P2 LEA.HI.X R11, R225, R5.reuse, R167, 0x2, P6 ;  /* 0x00000005e10ba211 */ /* 0x080fe200030f14a7 */
[----:B------:R1:W-:Y:S01]  /*bd00*/  @!P5 ST.E.64 desc[UR38][R8.64], R30 ;  /* 0x0000001e0800d985 */ /* 0x0003e2000c101b26 */
[CC--:B------:R-:W-:Y:S02]  /*bd10*/  @!P1 LEA R12, P5, R224.reuse, R4.reuse, 0x2 ;  /* 0x00000004e00c9211 */ /* 0x0c0fe400078a10ff */
        /* <DEDUP_REMOVED lines=32> */
[CC--:B-1----:R-:W-:Y:S02]  /*bf20*/  @!P3 LEA R6, P6, R216.reuse, R4.reuse, 0x2 ;  /* 0x00000004d806b211 */ /* 0x0c2fe400078c10ff */
        /* <DEDUP_REMOVED lines=60> */
[-C--:B----4-:R-:W-:Y:S01]  /*c2f0*/  @!P0 LEA R10, P6, R19, R4.reuse, 0x2 ;  /* 0x00000004130a8211 */ /* 0x090fe200078c10ff */
[----:B------:R3:W-:Y:S01]  /*c300*/  @!P3 ST.E.64 desc[UR38][R20.64], R126 ;  /* 0x0000007e1400b985 */ /* 0x0007e2000c101b26 */
[----:B--2---:R-:W-:Y:S02]  /*c310*/  @!P1 LEA R12, P3, R25, R4, 0x2 ;  /* 0x00000004190c9211 */ /* 0x004fe400078610ff */
[----:B------:R-:W-:-:S02]  /*c320*/  @!P0 LEA.HI.X R11, R19, R5, R229, 0x2, P6 ;  /* 0x00000005130b8211 */ /* 0x000fc400030f14e5 */
[CC--:B0-----:R-:W-:Y:S02]  /*c330*/  @!P4 LEA R6, P6, R18.reuse, R4.reuse, 0x2 ;  /* 0x000000041206c211 */ /* 0x0c1fe400078c10ff */
[-C--:B------:R-:W-:Y:S01]  /*c340*/  @!P1 LEA.HI.X R13, R25, R5.reuse, R0, 0x2, P3 ;  /* 0x00000005190d9211 */ /* 0x080fe200018f1400 */
[----:B------:R3:W-:Y:S01]  /*c350*/  @!P0 ST.E.64 desc[UR38][R10.64], R130 ;  /* 0x000000820a008985 */ /* 0x0007e2000c101b26 */
[-C--:B-1----:R-:W-:Y:S02]  /*c360*/  @!P5 LEA R8, P3, R17, R4.reuse, 0x2 ;  /* 0x000000041108d211 */ /* 0x082fe400078610ff */
[-C--:B------:R-:W-:Y:S02]  /*c370*/  @!P4 LEA.HI.X R7, R18, R5.reuse, R228, 0x2, P6 ;  /* 0x000000051207c211 */ /* 0x080fe400030f14e4 */
[----:B------:R-:W-:Y:S02]  /*c380*/  SHF.R.S32.HI R0, RZ, 0x1f, R3 ;  /* 0x0000001fff007819 */ /* 0x000fe40000011403 */
[----:B------:R-:W-:Y:S01]  /*c390*/  @!P2 LEA R14, P6, R3, R4, 0x2 ;  /* 0x00000004030ea211 */ /* 0x000fe200078c10ff */
[----:B------:R3:W-:Y:S01]  /*c3a0*/  @!P4 ST.E.64 desc[UR38][R6.64], R134 ;  /* 0x000000860600c985 */ /* 0x0007e2000c101b26 */
[----:B------:R-:W-:-:S02]  /*c3b0*/  @!P5 LEA.HI.X R9, R17, R5, R24, 0x2, P3 ;  /* 0x000000051109d211 */ /* 0x000fc400018f1418 */
[----:B------:R-:W-:Y:S01]  /*c3c0*/  @!P2 LEA.HI.X R15, R3, R5, R0, 0x2, P6 ;  /* 0x00000005030fa211 */ /* 0x000fe200030f1400 */
[----:B------:R-:W-:Y:S02]  /*c3d0*/  VIADD R3, R2, 0xf8 ;  /* 0x000000f802037836 */ /* 0x000fe40000000000 */
        /* <DEDUP_REMOVED lines=10> */
.L_x_13491:
        /* <DEDUP_REMOVED lines=33> */
.L_x_13503:
        /* <DEDUP_REMOVED lines=57> */
.L_x_13505:
[----:B------:R-:W-:Y:S05]  /*ca20*/  BSYNC B1 ;  /* 0x0000000000017941 */ /* 0x000fea0003800000 */
.L_x_13504:
        /* <DEDUP_REMOVED lines=14> */
[----:B------:R-:W-:-:S03]  /*cb10*/  UIADD3 UR9, UR9, UR10, URZ ;  /* 0x0000000a09097290 */ /* 0x000fc6000fffe03f */
[----:B------:R-:W-:Y:S01]  /*cb20*/  IMAD R3, R10, 0x20, R13 ;  /* 0x000000200a037824 */ /* 0x000fe200078e020d */
[----:B------:R-:W-:Y:S02]  /*cb30*/  ULDC.64 UR10, c[0x0][0xae8] ;  /* 0x0002ba00000a7ab9 */ /* 0x000fe40000000a00 */
[----:B------:R-:W-:Y:S01]  /*cb40*/  UIMAD.WIDE.U32 UR8, UR44, UR10, UR8 ;  /* 0x0000000a2c0872a5 */ /* 0x000fe2000f8e0008 */
[----:B------:R-:W-:Y:S01]  /*cb50*/  VIADD R8, R3, UR43 ;  /* 0x0000002b03087c36 */ /* 0x000fe20008000000 */
[----:B-1----:R-:W-:Y:S02]  /*cb60*/  ISETP.NE.AND P0, PT, R11, 0x1, PT ;  /* 0x000000010b00780c */ /* 0x002fe40003f05270 */
[----:B------:R-:W-:Y:S01]  /*cb70*/  UIMAD UR9, UR44, UR11, UR9 ;  /* 0x0000000b2c0972a4 */ /* 0x000fe2000f8e0209 */
[----:B------:R-:W-:Y:S02]  /*cb80*/  IMAD.MOV.U32 R3, RZ, RZ, R8 ;  /* 0x000000ffff037224 */ /* 0x000fe400078e0008 */
[----:B------:R-:W-:-:S02]  /*cb90*/  ULDC.64 UR10, c[0x0][0xaf0] ;  /* 0x0002bc00000a7ab9 */ /* 0x000fc40000000a00 */
        /* <DEDUP_REMOVED lines=18> */
[----:B------:R-:W-:Y:S02]  /*ccc0*/  VIADD R8, R13, UR43 ;  /* 0x0000002b0d087c36 */ /* 0x000fe40008000000 */
[----:B------:R-:W-:Y:S01]  /*ccd0*/  IMAD R9, R3, UR11, R6 ;  /* 0x0000000b03097c24 */ /* 0x000fe2000f8e0206 */
[----:B------:R-:W-:Y:S01]  /*cce0*/  SHF.R.S32.HI R6, RZ, 0x1f, R7 ;  /* 0x0000001fff067819 */ /* 0x000fe20000011407 */
[----:B-----5:R-:W-:Y:S02]  /*ccf0*/  IMAD R11, R0, R11, RZ ;  /* 0x0000000b000b7224 */ /* 0x020fe400078e02ff */
[----:B------:R-:W-:-:S02]  /*cd00*/  IMAD.IADD R5, R5, 0x1, R9 ;  /* 0x0000000105057824 */ /* 0x000fc400078e0209 */
[----:B------:R-:W-:Y:S02]  /*cd10*/  IMAD R6, R6, UR8, RZ ;  /* 0x0000000806067c24 */ /* 0x000fe4000f8e02ff */
[----:B------:R-:W-:-:S04]  /*cd20*/  IMAD.WIDE.U32 R4, R7, UR8, R4 ;  /* 0x0000000807047c25 */ /* 0x000fc8000f8e0004 */
[----:B------:R-:W-:Y:S01]  /*cd30*/  IMAD R9, R7, UR9, R6 ;  /* 0x0000000907097c24 */ /* 0x000fe2000f8e0206 */
[----:B------:R-:W-:Y:S01]  /*cd40*/  ULDC.64 UR8, c[0x0][0xa80] ;  /* 0x0002a00000087ab9 */ /* 0x000fe20000000a00 */
[----:B------:R-:W-:Y:S01]  /*cd50*/  VIADD R3, R8, 0x40 ;  /* 0x0000004008037836 */ /* 0x000fe20000000000 */
[----:B------:R-:W-:Y:S01]  /*cd60*/  LEA R6, P2, R4, UR8, 0x1 ;  /* 0x0000000804067c11 */ /* 0x000fe2000f8408ff */
[----:B------:R-:W-:Y:S02]  /*cd70*/  IMAD.IADD R5, R5, 0x1, R9 ;  /* 0x0000000105057824 */ /* 0x000fe400078e0209 */
[----:B------:R-:W-:Y:S01]  /*cd80*/  VIADD R0, R8, 0x20 ;  /* 0x0000002008007836 */ /* 0x000fe20000000000 */
[-C--:B------:R-:W-:Y:S01]  /*cd90*/  ISETP.GE.AND P0, PT, R3, R11.reuse, PT ;  /* 0x0000000b0300720c */ /* 0x080fe20003f06270 */
[----:B------:R-:W-:Y:S01]  /*cda0*/  IMAD.SHL.U32 R7, R10, 0x8, RZ ;  /* 0x000000080a077824 */ /* 0x000fe200078e00ff */
[----:B------:R-:W-:Y:S02]  /*cdb0*/  LEA.HI.X R3, R4, UR9, R5, 0x1, P2 ;  /* 0x0000000904037c11 */ /* 0x000fe400090f0c05 */
[-C--:B------:R-:W-:Y:S01]  /*cdc0*/  ISETP.GE.AND P2, PT, R8, R11.reuse, PT ;  /* 0x0000000b0800720c */ /* 0x080fe20003f46270 */
[C---:B------:R-:W-:Y:S01]  /*cdd0*/  VIADD R9, R7.reuse, 0x40 ;  /* 0x0000004007097836 */ /* 0x040fe20000000000 */
[----:B------:R-:W-:Y:S01]  /*cde0*/  ISETP.GE.AND P1, PT, R0, R11, PT ;  /* 0x0000000b0000720c */ /* 0x000fe20003f26270 */
[C---:B------:R-:W-:Y:S01]  /*cdf0*/  VIADD R13, R7.reuse, 0x80 ;  /* 0x00000080070d7836 */ /* 0x040fe20000000000 */
[----:B------:R0:W1:Y:S01]  /*ce00*/  SHFL.IDX PT, R4, R6, RZ, 0x181f ;  /* 0x00181fff06047589 */ /* 0x00006200000e0000 */
[----:B------:R-:W-:Y:S01]  /*ce10*/  VIADD R15, R7, 0xc0 ;  /* 0x000000c0070f7836 */ /* 0x000fe20000000000 */
[----:B------:R-:W-:-:S02]  /*ce20*/  SHF.R.S32.HI R12, RZ, 0x1f, R7 ;  /* 0x0000001fff0c7819 */ /* 0x000fc40000011407 */
[----:B------:R0:W2:Y:S01]  /*ce30*/  SHFL.IDX PT, R0, R3, RZ, 0x181f ;  /* 0x00181fff03007589 */ /* 0x0000a200000e0000 */
[----:B------:R-:W-:Y:S02]  /*ce40*/  SHF.R.S32.HI R10, RZ, 0x1f, R9 ;  /* 0x0000001fff0a7819 */ /* 0x000fe40000011409 */
[----:B------:R-:W-:Y:S02]  /*ce50*/  SHF.R.S32.HI R14, RZ, 0x1f, R13 ;  /* 0x0000001fff0e7819 */ /* 0x000fe4000001140d */
        /* <DEDUP_REMOVED lines=19> */
.L_x_13507:
[----:B------:R-:W-:Y:S05]  /*cf90*/  BSYNC B1 ;  /* 0x0000000000017941 */ /* 0x000fea0003800000 */
.L_x_13506:
        /* <DEDUP_REMOVED lines=21> */
.L_x_13509:
[----:B------:R-:W-:Y:S05]  /*d0f0*/  BSYNC B1 ;  /* 0x0000000000017941 */ /* 0x000fea0003800000 */
.L_x_13508:
        /* <DEDUP_REMOVED lines=21> */
.L_x_13511:
[----:B------:R-:W-:Y:S05]  /*d250*/  BSYNC B1 ;  /* 0x0000000000017941 */ /* 0x000fea0003800000 */
.L_x_13510:
        /* <DEDUP_REMOVED lines=11> */
[-C--:B--2---:R-:W-:Y:S02]  /*d310*/  @!P3 LEA.HI.X R7, R7, R3.reuse, R12, 0x1, P4 ;  /* 0x000000030707b211 */ /* 0x084fe400020f0c0c */
        /* <DEDUP_REMOVED lines=10> */
.L_x_13500:
[----:B------:R-:W-:Y:S05]  /*d3c0*/  BSYNC B0 ;  /* 0x0000000000007941 */ /* 0x000fea0003800000 */
.L_x_13490:
[----:B------:R-:W-:Y:S02]  /*d3d0*/  ULDC UR4, c[0x0][0xc3c] ;  /* 0x00030f0000047ab9 */ /* 0x000fe40000000800 */
[----:B------:R-:W-:-:S06]  /*d3e0*/  UISETP.GE.AND UP0, UPT, UR7, UR4, UPT ;  /* 0x000000040700728c */ /* 0x000fcc000bf06270 */
[----:B------:R-:W-:-:S13]  /*d3f0*/  PLOP3.LUT P0, PT, PT, PT, UP0, 0x80, 0x0 ;  /* 0x000000000000781c */ /* 0x000fda0003f0f008 */
[----:B------:R-:W-:Y:S05]  /*d400*/  @!P0 BRA `(.L_x_13512) ;  /* 0xffffff3c00448947 */ /* 0x000fea000383ffff */
[----:B------:R-:W-:Y:S05]  /*d410*/  EXIT ;  /* 0x000000000000794d */ /* 0x000fea0003800000 */
.L_x_13453:
        /* <DEDUP_REMOVED lines=20> */
.L_x_13513:
        /* <DEDUP_REMOVED lines=43> */
.L_x_13517:
        /* <DEDUP_REMOVED lines=39> */
.L_x_13515:
        /* <DEDUP_REMOVED lines=12> */
.L_x_13518:
        /* <DEDUP_REMOVED lines=63> */
.L_x_13519:
        /* <DEDUP_REMOVED lines=61> */
.L_x_13520:
[----:B01----:R-:W-:-:S05]  /*e300*/  LOP3.LUT R3, RZ, R2, RZ, 0x33, !PT ;  /* 0x00000002ff037212 */ /* 0x003fca00078e33ff */
[----:B------:R-:W-:-:S05]  /*e310*/  IMAD.IADD R2, R4, 0x1, R3 ;  /* 0x0000000104027824 */ /* 0x000fca00078e0203 */
[----:B------:R1:W-:Y:S01]  /*e320*/  STL [R1+0x4], R2 ;  /* 0x0000040201007387 */ /* 0x0003e20000100800 */
[----:B------:R-:W-:Y:S05]  /*e330*/  BRA `(.L_x_13521) ;  /* 0x0000000000107947 */ /* 0x000fea0003800000 */
.L_x_13516:
[----:B------:R-:W-:Y:S01]  /*e340*/  IMAD.U32 R2, RZ, RZ, UR6 ;  /* 0x00000006ff027e24 */ /* 0x000fe2000f8e00ff */
[----:B------:R0:W-:Y:S04]  /*e350*/  STL [R1+0x4], RZ ;  /* 0x000004ff01007387 */ /* 0x0001e80000100800 */
[----:B------:R0:W-:Y:S04]  /*e360*/  STL [R1+0x8], RZ ;  /* 0x000008ff01007387 */ /* 0x0001e80000100800 */
[----:B------:R0:W-:Y:S02]  /*e370*/  STL [R1], R2 ;  /* 0x0000000201007387 */ /* 0x0001e40000100800 */
.L_x_13521:
        /* <DEDUP_REMOVED lines=10> */
.L_x_13514:
        /* <DEDUP_REMOVED lines=9> */
[C---:B----4-:R-:W-:Y:S01]  /*e4b0*/  IMAD.SHL.U32 R0, R6.reuse, 0x8, RZ ;  /* 0x0000000806007824 */ /* 0x050fe200078e00ff */
[----:B------:R-:W-:Y:S01]  /*e4c0*/  LOP3.LUT R4, R6, 0x7f, RZ, 0xc0, !PT ;  /* 0x0000007f06047812 */ /* 0x000fe200078ec0ff */
[----:B------:R-:W-:Y:S01]  /*e4d0*/  UMOV UR4, 0x400 ;  /* 0x0000040000047882 */ /* 0x000fe20000000000 */
[----:B------:R-:W-:Y:S01]  /*e4e0*/  BSSY B8, `(.L_x_13522) ;  /* 0x00005a3000087945 */ /* 0x000fe20003800000 */
[----:B------:R-:W-:Y:S01]  /*e4f0*/  IMAD.MOV.U32 R19, RZ, RZ, RZ ;  /* 0x000000ffff137224 */ /* 0x000fe200078e00ff */
[----:B------:R-:W-:Y:S01]  /*e500*/  LOP3.LUT R3, R0, 0x1f8, RZ, 0xc0, !PT ;  /* 0x000001f800037812 */ /* 0x000fe200078ec0ff */
[----:B01----:R-:W-:Y:S01]  /*e510*/  IMAD.SHL.U32 R2, R4, 0x8, RZ ;  /* 0x0000000804027824 */ /* 0x003fe200078e00ff */
        /* <DEDUP_REMOVED lines=14> */
.L_x_13626:
[----:B0-2---:R-:W2:Y:S01]  /*e600*/  LDL R0, [R1+0xc] ;  /* 0x00000c0001007983 */ /* 0x005ea20000100800 */
        /* <DEDUP_REMOVED lines=8> */
[----:B---3--:R-:W2:Y:S01]  /*e690*/  LDG.E R11, desc[UR38][R2.64] ;  /* 0x00000026020b7981 */ /* 0x008ea2000c1e1900 */
        /* <DEDUP_REMOVED lines=46> */
.L_x_13523:
        /* <DEDUP_REMOVED lines=18> */
.L_x_13524:
[----:B------:R-:W-:Y:S05]  /*eaa0*/  @!P0 BRA `(.L_x_13525) ;  /* 0x00000000000c8947 */ /* 0x000fea0003800000 */
[----:B------:R-:W3:Y:S04]  /*eab0*/  LDG.E R6, desc[UR38][R4.64] ;  /* 0x0000002604067981 */ /* 0x000ee8000c1e1900 */
[----:B------:R-:W3:Y:S02]  /*eac0*/  LDG.E R4, desc[UR38][R4.64+0x4] ;  /* 0x0000042604047981 */ /* 0x000ee4000c1e1900 */
[----:B---3--:R-:W-:-:S07]  /*ead0*/  IMAD.IADD R6, R4, 0x1, -R6 ;  /* 0x0000000104067824 */ /* 0x008fce00078e0a06 */
.L_x_13525:
        /* <DEDUP_REMOVED lines=12> */
[----:B--2---:R-:W-:Y:S01]  /*eba0*/  @P0 SHF.R.U32.HI R0, RZ, R4, R3 ;  /* 0x00000004ff000219 */ /* 0x004fe20000011603 */
[C---:B------:R-:W-:Y:S01]  /*ebb0*/  VIADD R4, R6.reuse, 0x5f ;  /* 0x0000005f06047836 */ /* 0x040fe20000000000 */
[----:B------:R-:W-:Y:S02]  /*ebc0*/  IADD3 R6, R6, 0x60, -R9 ;  /* 0x0000006006067810 */ /* 0x000fe40007ffe809 */
[----:B-1----:R-:W-:Y:S01]  /*ebd0*/  LOP3.LUT R9, R2, 0xff, RZ, 0xc0, !PT ;  /* 0x000000ff02097812 */ /* 0x002fe200078ec0ff */
[----:B------:R-:W-:-:S04]  /*ebe0*/  IMAD.HI R4, R4, 0x2aaaaaab, RZ ;  /* 0x2aaaaaab04047827 */ /* 0x000fc800078e02ff */
[----:B------:R-:W-:Y:S01]  /*ebf0*/  IMAD.IADD R0, R6, 0x1, R0 ;  /* 0x0000000106007824 */ /* 0x000fe200078e0200 */
[----:B------:R-:W-:-:S03]  /*ec00*/  SHF.R.U32.HI R3, RZ, 0x1f, R4 ;  /* 0x0000001fff037819 */ /* 0x000fc60000011604 */
[----:B------:R-:W-:Y:S01]  /*ec10*/  IMAD.HI R0, R0, 0x2aaaaaab, RZ ;  /* 0x2aaaaaab00007827 */ /* 0x000fe200078e02ff */
[----:B------:R-:W-:-:S04]  /*ec20*/  LEA.HI.SX32 R4, R4, R3, 0x1c ;  /* 0x0000000304047211 */ /* 0x000fc800078fe2ff */
[----:B------:R-:W-:-:S04]  /*ec30*/  SHF.R.U32.HI R3, RZ, 0x1f, R0 ;  /* 0x0000001fff037819 */ /* 0x000fc80000011600 */
[----:B------:R-:W-:Y:S02]  /*ec40*/  LEA.HI.SX32 R3, R0, R3, 0x1c ;  /* 0x0000000300037211 */ /* 0x000fe400078fe2ff */
[----:B------:R-:W-:Y:S02]  /*ec50*/  SHF.R.U32.HI R0, RZ, 0x10, R2 ;  /* 0x00000010ff007819 */ /* 0x000fe40000011602 */
[----:B------:R-:W-:Y:S02]  /*ec60*/  VIMNMX R8, R4, R3, PT ;  /* 0x0000000304087248 */ /* 0x000fe40003fe0100 */
[----:B------:R-:W-:Y:S02]  /*ec70*/  ISETP.NE.AND P0, PT, R0, RZ, PT ;  /* 0x000000ff0000720c */ /* 0x000fe40003f05270 */
[----:B------:R-:W-:Y:S01]  /*ec80*/  ISETP.GE.AND P1, PT, R8, 0x1, PT ;  /* 0x000000010800780c */ /* 0x000fe20003f26270 */
[----:B------:R0:W-:Y:S04]  /*ec90*/  STL [R1+0x34], R8 ;  /* 0x0000340801007387 */ /* 0x0001e80000100800 */
[----:B------:R0:W-:Y:S04]  /*eca0*/  STL [R1+0x40], R5 ;  /* 0x0000400501007387 */ /* 0x0001e80000100800 */
[----:B------:R0:W-:Y:S02]  /*ecb0*/  STL [R1+0x58], R9 ;  /* 0x0000580901007387 */ /* 0x0001e40000100800 */
[----:B------:R-:W1:Y:S02]  /*ecc0*/  @!P0 LDC R0, c[0x0][0x9f0] ;  /* 0x00027c00ff008b82 */ /* 0x000e640000000800 */
        /* <DEDUP_REMOVED lines=29> */
.L_x_13527:
[----:B------:R-:W-:Y:S05]  /*eea0*/  BSYNC B0 ;  /* 0x0000000000007941 */ /* 0x000fea0003800000 */
.L_x_13526:
        /* <DEDUP_REMOVED lines=18> */
[----:B-1----:R-:W4:Y:S01]  /*efd0*/  @P0 ATOMG.E.ADD.STRONG.GPU PT, R3, desc[UR38][R2.64], R5 ;  /* 0x00000005020309a8 */ /* 0x002f2200081ee1e6 */
[----:B------:R-:W0:Y:S02]  /*efe0*/  S2R R4, SR_LTMASK ;  /* 0x0000000000047919 */ /* 0x000e240000003900 */
[----:B0-----:R-:W-:-:S04]  /*eff0*/  LOP3.LUT R4, R4, UR4, RZ, 0xc0, !PT ;  /* 0x0000000404047c12 */ /* 0x001fc8000f8ec0ff */
[----:B---3--:R-:W0:Y:S01]  /*f000*/  POPC R7, R4 ;  /* 0x0000000400077309 */ /* 0x008e220000000000 */
[----:B----4-:R-:W0:Y:S02]  /*f010*/  SHFL.IDX PT, R0, R3, R0, 0x1f ;  /* 0x00001f0003007589 */ /* 0x010e2400000e0000 */
[----:B0-----:R-:W-:-:S05]  /*f020*/  IADD3 R0, R0, UR37, R7 ;  /* 0x0000002500007c10 */ /* 0x001fca000fffe007 */
[----:B------:R4:W-:Y:S01]  /*f030*/  STL [R1], R0 ;  /* 0x0000000001007387 */ /* 0x0009e20000100800 */
[----:B------:R-:W-:Y:S05]  /*f040*/  BRA `(.L_x_13530) ;  /* 0x0000003c00347947 */ /* 0x000fea0003800000 */
.L_x_13529:
        /* <DEDUP_REMOVED lines=20> */
.L_x_13532:
[----:B------:R-:W-:Y:S05]  /*f190*/  BSYNC B6 ;  /* 0x0000000000067941 */ /* 0x000fea0003800000 */
.L_x_13531:
        /* <DEDUP_REMOVED lines=20> */
.L_x_13535:
        /* <DEDUP_REMOVED lines=16> */
.L_x_13534:
[----:B------:R-:W-:Y:S05]  /*f3e0*/  BSYNC B6 ;  /* 0x0000000000067941 */ /* 0x000fea0003800000 */
.L_x_13533:
        /* <DEDUP_REMOVED lines=24> */
.L_x_13642:
[----:B0-----:R-:W3:Y:S01]  /*f570*/  LDL.LU R4, [R1+0x14] ;  /* 0x0000140001047983 */ /* 0x001ee20000300800 */
[----:B------:R-:W-:Y:S02]  /*f580*/  PLOP3.LUT P1, PT, PT, PT, PT, 0x8, 0x0 ;  /* 0x000000000000781c */ /* 0x000fe40003f2e170 */
[----:B-1----:R-:W-:Y:S01]  /*f590*/  ISETP.NE.AND P0, PT, R14, RZ, PT ;  /* 0x000000ff0e00720c */ /* 0x002fe20003f05270 */
        /* <DEDUP_REMOVED lines=8> */
.L_x_13645:
        /* <DEDUP_REMOVED lines=24> */
.L_x_13539:
[----:B-1----:R-:W3:Y:S01]  /*f7a0*/  LDL R2, [R1+0x10] ;  /* 0x0000100001027983 */ /* 0x002ee20000100800 */
[----:B0-----:R-:W-:Y:S01]  /*f7b0*/  IMAD R0, R19, 0x8, R18 ;  /* 0x0000000813007824 */ /* 0x001fe200078e0212 */
[----:B---3--:R-:W-:-:S04]  /*f7c0*/  SHF.L.U32 R2, R2, 0x1f, RZ ;  /* 0x0000001f02027819 */ /* 0x008fc800000006ff */
[----:B------:R-:W0:Y:S02]  /*f7d0*/  SYNCS.PHASECHK.TRANS64.TRYWAIT P0, [R0+URZ+0x22840], R2 ;  /* 0x02284002000075a7 */ /* 0x000e24000800017f */
[----:B0-----:R-:W-:Y:S05]  /*f7e0*/  @!P0 BRA `(.L_x_13540) ;  /* 0x0000004c00a88947 */ /* 0x001fea0003800000 */
.L_x_13646:
        /* <DEDUP_REMOVED lines=11> */
.L_x_13541:
[----:B------:R-:W3:Y:S04]  /*f8a0*/  LDL R4, [R1+0x2c] ;  /* 0x00002c0001047983 */ /* 0x000ee80000100800 */
[----:B------:R-:W4:Y:S04]  /*f8b0*/  LDL R3, [R1+0x1c] ;  /* 0x00001c0001037983 */ /* 0x000f280000100800 */
[----:B0-----:R-:W2:Y:S01]  /*f8c0*/  LDL.LU R2, [R1+0x14] ;  /* 0x0000140001027983 */ /* 0x001ea20000300800 */
        /* <DEDUP_REMOVED lines=21> */
.L_x_13537:
[----:B------:R-:W3:Y:S04]  /*fa20*/  LDL.LU R3, [R1+0x3c] ;  /* 0x00003c0001037983 */ /* 0x000ee80000300800 */
[----:B------:R-:W4:Y:S04]  /*fa30*/  LDL.LU R5, [R1+0x24] ;  /* 0x0000240001057983 */ /* 0x000f280000300800 */
[----:B0-----:R-:W5:Y:S01]  /*fa40*/  LDL.LU R4, [R1+0x48] ;  /* 0x0000480001047983 */ /* 0x001f620000300800 */
        /* <DEDUP_REMOVED lines=37> */
.L_x_13543:
[----:B------:R-:W-:Y:S05]  /*fca0*/  BSYNC B6 ;  /* 0x0000000000067941 */ /* 0x000fea0003800000 */
.L_x_13542:
[----:B0-----:R-:W3:Y:S01]  /*fcb0*/  LDL.LU R0, [R1+0x48] ;  /* 0x0000480001007983 */ /* 0x001ee20000300800 */
[----:B------:R-:W-:Y:S01]  /*fcc0*/  ULDC.64 UR4, c[0x0][0x2d8] ;  /* 0x0000b60000047ab9 */ /* 0x000fe20000000a00 */
[----:B------:R-:W0:Y:S01]  /*fcd0*/  LDC R7, c[0x0][0x448] ;  /* 0x00011200ff077b82 */ /* 0x000e220000000800 */
[----:B------:R-:W-:Y:S01]  /*fce0*/  ULDC UR6, c[0x0][0x2b8] ;  /* 0x0000ae0000067ab9 */ /* 0x000fe20000000800 */
[----:B------:R-:W4:Y:S04]  /*fcf0*/  LDL.LU R4, [R1+0x3c] ;  /* 0x00003c0001047983 */ /* 0x000f280000300800 */
[----:B------:R-:W4:Y:S04]  /*fd00*/  LDL.LU.64 R2, [R1+0x50] ;  /* 0x0000500001027983 */ /* 0x000f280000300a00 */
[----:B------:R-:W3:Y:S04]  /*fd10*/  LDL.LU R5, [R1+0x24] ;  /* 0x0000240001057983 */ /* 0x000ee80000300800 */
[----:B------:R-:W3:Y:S04]  /*fd20*/  LDL R8, [R1+0x4] ;  /* 0x0000040001087983 */ /* 0x000ee80000100800 */
[----:B------:R1:W5:Y:S01]  /*fd30*/  LDL R9, [R1+0x28] ;  /* 0x0000280001097983 */ /* 0x0003620000100800 */
[----:B0-----:R-:W-:-:S13]  /*fd40*/  ISETP.NE.AND P0, PT, R7, 0x1, PT ;  /* 0x000000010700780c */ /* 0x001fda0003f05270 */
[----:B------:R-:W0:Y:S01]  /*fd50*/  @P0 LDC R6, c[0x0][0x450] ;  /* 0x00011400ff060b82 */ /* 0x000e220000000800 */
[----:B--2---:R-:W2:Y:S02]  /*fd60*/  S2R R10, SR_TID.X ;  /* 0x00000000000a7919 */ /* 0x004ea40000002100 */
[----:B--2---:R-:W-:-:S05]  /*fd70*/  IMAD.SHL.U32 R10, R10, 0x8, RZ ;  /* 0x000000080a0a7824 */ /* 0x004fca00078e00ff */
[----:B------:R-:W-:Y:S01]  /*fd80*/  LOP3.LUT R10, R10, 0x38, RZ, 0xc0, !PT ;  /* 0x000000380a0a7812 */ /* 0x000fe200078ec0ff */
[----:B----4-:R-:W-:Y:S02]  /*fd90*/  IMAD.MOV.U32 R3, RZ, RZ, R4 ;  /* 0x000000ffff037224 */ /* 0x010fe400078e0004 */
[----:B------:R-:W2:Y:S01]  /*fda0*/  S2R R4, SR_TID.X ;  /* 0x0000000000047919 */ /* 0x000ea20000002100 */
        /* <DEDUP_REMOVED lines=8> */
[----:B--2---:R-:W-:-:S04]  /*fe30*/  LOP3.LUT R4, R4, 0x7f, RZ, 0xc0, !PT ;  /* 0x0000007f04047812 */ /* 0x004fc800078ec0ff */
[----:B------:R-:W-:Y:S02]  /*fe40*/  SHF.R.U32.HI R5, RZ, 0x3, R4 ;  /* 0x00000003ff057819 */ /* 0x000fe40000011604 */
[----:B------:R-:W2:Y:S02]  /*fe50*/  S2R R4, SR_TID.X ;  /* 0x0000000000047919 */ /* 0x000ea40000002100 */
[----:B--2---:R-:W-:-:S05]  /*fe60*/  IMAD.SHL.U32 R4, R4, 0x10, RZ ;  /* 0x0000001004047824 */ /* 0x004fca00078e00ff */
[----:B------:R-:W-:Y:S02]  /*fe70*/  LOP3.LUT R4, R5, 0x70, R4, 0xf8, !PT ;  /* 0x0000007005047812 */ /* 0x000fe400078ef804 */
[----:B------:R-:W2:Y:S03]  /*fe80*/  @P0 LDC R5, c[0x0][0x44c] ;  /* 0x00011300ff050b82 */ /* 0x000ea60000000800 */
[----:B------:R-:W-:-:S04]  /*fe90*/  IMAD R4, R8, 0x80, R4 ;  /* 0x0000008008047824 */ /* 0x000fc800078e0204 */
[----:B------:R-:W-:Y:S02]  /*fea0*/  IMAD.MOV.U32 R0, RZ, RZ, R4 ;  /* 0x000000ffff007224 */ /* 0x000fe400078e0004 */
[----:B--2---:R-:W-:-:S05]  /*feb0*/  @P0 IMAD.HI.U32 R5, R4, R5, RZ ;  /* 0x0000000504050227 */ /* 0x004fca00078e00ff */
        /* <DEDUP_REMOVED lines=20> */
[----:B------:R-:W2:Y:S04]  /*10000*/  LDL.LU R6, [R1+0x44] ;  /* 0x0000440001067983 */ /* 0x000ea80000300800 */
[----:B------:R-:W3:Y:S01]  /*10010*/  LDL.LU R5, [R1+0x4] ;  /* 0x0000040001057983 */ /* 0x000ee20000300800 */
[----:B------:R-:W0:Y:S02]  /*10020*/  S2R R8, SR_TID.X ;  /* 0x0000000000087919 */ /* 0x000e240000002100 */
[----:B0-----:R-:W-:-:S04]  /*10030*/  LOP3.LUT R8, R8, 0x7f, RZ, 0xc0, !PT ;  /* 0x0000007f08087812 */ /* 0x001fc800078ec0ff */
[----:B------:R-:W-:Y:S01]  /*10040*/  SHF.R.U32.HI R8, RZ, 0x3, R8 ;  /* 0x00000003ff087819 */ /* 0x000fe20000011608 */
[----:B--2---:R-:W-:Y:S02]  /*10050*/  IMAD R3, R6, R7, RZ ;  /* 0x0000000706037224 */ /* 0x004fe400078e02ff */
[----:B------:R-:W0:Y:S02]  /*10060*/  SHFL.IDX PT, R7, R2, RZ, 0x181f ;  /* 0x00181fff02077589 */ /* 0x000e2400000e0000 */
[----:B---3--:R-:W-:Y:S02]  /*10070*/  IMAD R4, R5, 0x80, R8 ;  /* 0x0000008005047824 */ /* 0x008fe400078e0208 */
[----:B------:R-:W1:Y:S03]  /*10080*/  SHFL.IDX PT, R6, R0, RZ, 0x181f ;  /* 0x00181fff00067589 */ /* 0x000e6600000e0000 */
[----:B------:R-:W-:-:S13]  /*10090*/  ISETP.GE.AND P1, PT, R4, R3, PT ;  /* 0x000000030400720c */ /* 0x000fda0003f26270 */
[----:B0-----:R-:W-:-:S05]  /*100a0*/  @!P1 LEA R7, P2, R10, R7, 0x1 ;  /* 0x000000070a079211 */ /* 0x001fca00078408ff */
[----:B-1----:R-:W-:-:S05]  /*100b0*/  @!P1 IMAD.X R6, RZ, RZ, R6, P2 ;  /* 0x000000ffff069224 */ /* 0x002fca00010e0606 */
[----:B------:R-:W-:-:S04]  /*100c0*/  @!P1 LOP3.LUT R7, R7, R6, RZ, 0x3c, !PT ;  /* 0x0000000607079212 */ /* 0x000fc800078e3cff */
[----:B------:R-:W-:Y:S01]  /*100d0*/  @!P1 LOP3.LUT R6, R7, R6, RZ, 0x3c, !PT ;  /* 0x0000000607069212 */ /* 0x000fe200078e3cff */
[----:B------:R-:W-:-:S03]  /*100e0*/  VIADD R5, R4, 0x10 ;  /* 0x0000001004057836 */ /* 0x000fc60000000000 */
        /* <DEDUP_REMOVED lines=58> */
.L_x_13663:
        /* <DEDUP_REMOVED lines=10> */
.L_x_13545:
        /* <DEDUP_REMOVED lines=18> */
.L_x_13664:
[----:B------:R-:W-:Y:S05]  /*10650*/  BSYNC B0 ;  /* 0x0000000000007941 */ /* 0x000fea0003800000 */
.L_x_13546:
[----:B------:R-:W2:Y:S01]  /*10660*/  LDL R2, [R1+0x14] ;  /* 0x0000140001027983 */ /* 0x000ea20000100800 */
[----:B------:R-:W-:Y:S01]  /*10670*/  BSSY B0, `(.L_x_13548) ;  /* 0x000005a000007945 */ /* 0x000fe20003800000 */
[----:B--2---:R-:W-:-:S13]  /*10680*/  LOP3.LUT P0, RZ, R2, 0x1, RZ, 0xc0, !PT ;  /* 0x0000000102ff7812 */ /* 0x004fda000780c0ff */
[----:B------:R-:W-:Y:S05]  /*10690*/  @!P0 BRA `(.L_x_13549) ;  /* 0x00000004005c8947 */ /* 0x000fea0003800000 */
[----:B------:R-:W0:Y:S01]  /*106a0*/  LDL R4, [R1+0x10] ;  /* 0x0000100001047983 */ /* 0x000e220000100800 */
[----:B------:R-:W-:Y:S01]  /*106b0*/  IMAD R2, R19, 0x8, R18 ;  /* 0x0000000813027824 */ /* 0x000fe200078e0212 */
[----:B------:R-:W-:Y:S01]  /*106c0*/  BSSY B1, `(.L_x_13550) ;  /* 0x0000007000017945 */ /* 0x000fe20003800000 */
[----:B------:R-:W2:Y:S02]  /*106d0*/  S2R R3, SR_TID.X ;  /* 0x0000000000037919 */ /* 0x000ea40000002100 */
[----:B--2---:R-:W-:-:S04]  /*106e0*/  LOP3.LUT R3, R3, 0x7f, RZ, 0xc0, !PT ;  /* 0x0000007f03037812 */ /* 0x004fc800078ec0ff */
[----:B------:R-:W-:Y:S02]  /*106f0*/  ISETP.NE.AND P1, PT, R3, RZ, PT ;  /* 0x000000ff0300720c */ /* 0x000fe40003f25270 */
[----:B0-----:R-:W-:-:S04]  /*10700*/  SHF.L.U32 R0, R4, 0x1f, RZ ;  /* 0x0000001f04007819 */ /* 0x001fc800000006ff */
[----:B------:R-:W0:Y:S02]  /*10710*/  SYNCS.PHASECHK.TRANS64.TRYWAIT P0, [R2+URZ+0x22860], R0 ;  /* 0x02286000020075a7 */ /* 0x000e24000800017f */
[----:B0-----:R-:W-:Y:S05]  /*10720*/  @!P0 BRA `(.L_x_13551) ;  /* 0x00000048009c8947 */ /* 0x001fea0003800000 */
.L_x_13665:
[----:B------:R-:W-:Y:S05]  /*10730*/  BSYNC B1 ;  /* 0x0000000000017941 */ /* 0x000fea0003800000 */
.L_x_13550:
        /* <DEDUP_REMOVED lines=9> */
.L_x_13553:
[----:B------:R-:W-:Y:S05]  /*107d0*/  BSYNC B1 ;  /* 0x0000000000017941 */ /* 0x000fea0003800000 */
.L_x_13552:
        /* <DEDUP_REMOVED lines=12> */
.L_x_13554:
        /* <DEDUP_REMOVED lines=15> */
.L_x_13555:
        /* <DEDUP_REMOVED lines=15> */
.L_x_13556:
        /* <DEDUP_REMOVED lines=15> */
.L_x_13557:
        /* <DEDUP_REMOVED lines=10> */
.L_x_13549:
[----:B------:R-:W-:Y:S05]  /*10c10*/  BSYNC B0 ;  /* 0x0000000000007941 */ /* 0x000fea0003800000 */
.L_x_13548:
        /* <DEDUP_REMOVED lines=54> */
.L_x_13564:
        /* <DEDUP_REMOVED lines=8> */
.L_x_13666:
[----:B------:R-:W-:Y:S05]  /*11000*/  BSYNC B3 ;  /* 0x0000000000037941 */ /* 0x000fea0003800000 */
.L_x_13565:
        /* <DEDUP_REMOVED lines=9> */
.L_x_13568:
[----:B------:R-:W-:Y:S05]  /*110a0*/  BSYNC B3 ;  /* 0x0000000000037941 */ /* 0x000fea0003800000 */
.L_x_13567:
        /* <DEDUP_REMOVED lines=12> */
.L_x_13569:
        /* <DEDUP_REMOVED lines=13> */
.L_x_13667:
[----:B------:R-:W-:Y:S05]  /*11240*/  BSYNC B3 ;  /* 0x0000000000037941 */ /* 0x000fea0003800000 */
.L_x_13570:
        /* <DEDUP_REMOVED lines=11> */
.L_x_13573:
[----:B------:R-:W-:Y:S05]  /*11300*/  BSYNC B3 ;  /* 0x0000000000037941 */ /* 0x000fea0003800000 */
.L_x_13572:
        /* <DEDUP_REMOVED lines=9> */
.L_x_13574:
        /* <DEDUP_REMOVED lines=15> */
.L_x_13575:
        /* <DEDUP_REMOVED lines=15> */
.L_x_13576:
        /* <DEDUP_REMOVED lines=15> */
.L_x_13577:
        /* <DEDUP_REMOVED lines=10> */
.L_x_13563:
[----:B------:R-:W-:Y:S05]  /*11710*/  BSYNC B1 ;  /* 0x0000000000017941 */ /* 0x000fea0003800000 */
.L_x_13562:
[----:B------:R-:W2:Y:S02]  /*11720*/  LDL.LU R5, [R1+0x38] ;  /* 0x0000380001057983 */ /* 0x000ea40000300800 */
[----:B--2---:R-:W-:-:S07]  /*11730*/  VIADD R0, R5, 0xfffffffd ;  /* 0xfffffffd05007836 */ /* 0x004fce0000000000 */
.L_x_13561:
[----:B------:R-:W-:Y:S05]  /*11740*/  BSYNC B2 ;  /* 0x0000000000027941 */ /* 0x000fea0003800000 */
.L_x_13560:
[----:B------:R-:W-:Y:S01]  /*11750*/  VIADD R8, R8, 0xfffffffe ;  /* 0xfffffffe08087836 */ /* 0x000fe20000000000 */
[----:B------:R-:W-:-:S04]  /*11760*/  LOP3.LUT R4, RZ, R4, RZ, 0x33, !PT ;  /* 0x00000004ff047212 */ /* 0x000fc800078e33ff */
[----:B------:R-:W-:-:S13]  /*11770*/  ISETP.NE.AND P0, PT, R8, R4, PT ;  /* 0x000000040800720c */ /* 0x000fda0003f05270 */
[----:B------:R-:W-:Y:S05]  /*11780*/  @!P0 BRA `(.L_x_13559) ;  /* 0x0000001000f88947 */ /* 0x000fea0003800000 */
.L_x_13610:
        /* <DEDUP_REMOVED lines=35> */
.L_x_13580:
        /* <DEDUP_REMOVED lines=8> */
.L_x_13668:
[----:B------:R-:W-:Y:S05]  /*11a40*/  BSYNC B2 ;  /* 0x0000000000027941 */ /* 0x000fea0003800000 */
.L_x_13581:
        /* <DEDUP_REMOVED lines=9> */
.L_x_13584:
[----:B------:R-:W-:Y:S05]  /*11ae0*/  BSYNC B2 ;  /* 0x0000000000027941 */ /* 0x000fea0003800000 */
.L_x_13583:
        /* <DEDUP_REMOVED lines=12> */
.L_x_13585:
        /* <DEDUP_REMOVED lines=13> */
.L_x_13669:
[----:B------:R-:W-:Y:S05]  /*11c80*/  BSYNC B2 ;  /* 0x0000000000027941 */ /* 0x000fea0003800000 */
.L_x_13586:
        /* <DEDUP_REMOVED lines=11> */
.L_x_13589:
[----:B------:R-:W-:Y:S05]  /*11d40*/  BSYNC B2 ;  /* 0x0000000000027941 */ /* 0x000fea0003800000 */
.L_x_13588:
        /* <DEDUP_REMOVED lines=9> */
.L_x_13590:
        /* <DEDUP_REMOVED lines=15> */
.L_x_13591:
        /* <DEDUP_REMOVED lines=15> */
.L_x_13592:
        /* <DEDUP_REMOVED lines=15> */
.L_x_13593:
        /* <DEDUP_REMOVED lines=10> */
.L_x_13579:
[----:B------:R-:W-:Y:S05]  /*12150*/  BSYNC B1 ;  /* 0x0000000000017941 */ /* 0x000fea0003800000 */
.L_x_13578:
[----:B------:R-:W2:Y:S01]  /*12160*/  LDL R2, [R1+0x14] ;  /* 0x0000140001027983 */ /* 0x000ea20000100800 */
[----:B------:R-:W-:Y:S01]  /*12170*/  VIADD R7, R7, 0x1 ;  /* 0x0000000107077836 */ /* 0x000fe20000000000 */
[----:B------:R-:W-:Y:S04]  /*12180*/  BSSY B1, `(.L_x_13594) ;  /* 0x000009a000017945 */ /* 0x000fe80003800000 */
[----:B------:R-:W-:-:S04]  /*12190*/  ISETP.NE.AND P0, PT, R7, 0x2, PT ;  /* 0x000000020700780c */ /* 0x000fc80003f05270 */
[----:B------:R-:W-:Y:S02]  /*121a0*/  SEL R19, R7, RZ, P0 ;  /* 0x000000ff07137207 */ /* 0x000fe40000000000 */
[----:B--2---:R-:W-:Y:S02]  /*121b0*/  LOP3.LUT P2, RZ, R2, 0x1, RZ, 0xc0, !PT ;  /* 0x0000000102ff7812 */ /* 0x004fe4000784c0ff */
        /* <DEDUP_REMOVED lines=29> */
.L_x_13596:
        /* <DEDUP_REMOVED lines=8> */
.L_x_13670:
[----:B------:R-:W-:Y:S05]  /*12410*/  BSYNC B2 ;  /* 0x0000000000027941 */ /* 0x000fea0003800000 */
.L_x_13597:
        /* <DEDUP_REMOVED lines=9> */
.L_x_13600:
[----:B------:R-:W-:Y:S05]  /*124b0*/  BSYNC B2 ;  /* 0x0000000000027941 */ /* 0x000fea0003800000 */
.L_x_13599:
        /* <DEDUP_REMOVED lines=12> */
.L_x_13601:
        /* <DEDUP_REMOVED lines=13> */
.L_x_13671:
[----:B------:R-:W-:Y:S05]  /*12650*/  BSYNC B2 ;  /* 0x0000000000027941 */ /* 0x000fea0003800000 */
.L_x_13602:
        /* <DEDUP_REMOVED lines=11> */
.L_x_13605:
[----:B------:R-:W-:Y:S05]  /*12710*/  BSYNC B2 ;  /* 0x0000000000027941 */ /* 0x000fea0003800000 */
.L_x_13604:
        /* <DEDUP_REMOVED lines=9> */
.L_x_13606:
        /* <DEDUP_REMOVED lines=15> */
.L_x_13607:
        /* <DEDUP_REMOVED lines=15> */
.L_x_13608:
        /* <DEDUP_REMOVED lines=15> */
.L_x_13609:
        /* <DEDUP_REMOVED lines=10> */
.L_x_13595:
[----:B------:R-:W-:Y:S05]  /*12b20*/  BSYNC B1 ;  /* 0x0000000000017941 */ /* 0x000fea0003800000 */
.L_x_13594:
[----:B------:R-:W2:Y:S01]  /*12b30*/  LDL R5, [R1+0x20] ;  /* 0x0000200001057983 */ /* 0x000ea20000100800 */
[----:B------:R-:W-:Y:S01]  /*12b40*/  VIADD R0, R0, 0xfffffffe ;  /* 0xfffffffe00007836 */ /* 0x000fe20000000000 */
[----:B--2---:R-:W-:-:S13]  /*12b50*/  ISETP.GT.AND P0, PT, R6, R5, PT ;  /* 0x000000050600720c */ /* 0x004fda0003f04270 */
[----:B------:R-:W-:Y:S05]  /*12b60*/  @P0 BRA `(.L_x_13610) ;  /* 0xffffffec00080947 */ /* 0x000fea000383ffff */
.L_x_13559:
[----:B------:R-:W-:Y:S05]  /*12b70*/  BSYNC B0 ;  /* 0x0000000000007941 */ /* 0x000fea0003800000 */
.L_x_13558:
        /* <DEDUP_REMOVED lines=20> */
[----:B-1----:R-:W1:Y:S01]  /*12cc0*/  POPC R7, R4 ;  /* 0x0000000400077309 */ /* 0x002e620000000000 */
[----:B--2---:R-:W1:Y:S02]  /*12cd0*/  SHFL.IDX PT, R0, R3, R0, 0x1f ;  /* 0x00001f0003007589 */ /* 0x004e6400000e0000 */
[----:B-1----:R-:W-:-:S05]  /*12ce0*/  IADD3 R0, R0, UR37, R7 ;  /* 0x0000002500007c10 */ /* 0x002fca000fffe007 */
[----:B------:R3:W-:Y:S02]  /*12cf0*/  STL [R1], R0 ;  /* 0x0000000001007387 */ /* 0x0007e40000100800 */
.L_x_13612:
[----:B------:R-:W-:Y:S05]  /*12d00*/  BSYNC B0 ;  /* 0x0000000000007941 */ /* 0x000fea0003800000 */
.L_x_13611:
[----:B------:R-:W-:-:S07]  /*12d10*/  SEL R19, R19, RZ, P0 ;  /* 0x000000ff13137207 */ /* 0x000fce0000000000 */
.L_x_13530:
[----:B------:R-:W-:Y:S05]  /*12d20*/  BSYNC B7 ;  /* 0x0000000000077941 */ /* 0x000fea0003800000 */
.L_x_13528:
        /* <DEDUP_REMOVED lines=9> */
[----:B01----:R-:W0:Y:S04]  /*12dc0*/  LDS.128 R4, [R18+0x228d0] ;  /* 0x0228d00012047984 */ /* 0x003e280000000c00 */
[----:B0-----:R1:W-:Y:S04]  /*12dd0*/  STL.64 [R1], R4 ;  /* 0x0000000401007387 */ /* 0x0013e80000100a00 */
[----:B------:R1:W-:Y:S01]  /*12de0*/  STL.64 [R1+0x8], R6 ;  /* 0x0000080601007387 */ /* 0x0003e20000100a00 */
[----:B------:R-:W-:Y:S06]  /*12df0*/  BAR.ARV 0x4, 0x180 ;  /* 0x0106000000007b1d */ /* 0x000fec0000002000 */
[----:B------:R-:W-:Y:S05]  /*12e00*/  BRA `(.L_x_13614) ;  /* 0x0000001000307947 */ /* 0x000fea0003800000 */
.L_x_13613:
[----:B------:R-:W3:Y:S01]  /*12e10*/  S2R R16, SR_TID.X ;  /* 0x0000000000107919 */ /* 0x000ee20000002100 */
[----:B------:R-:W-:Y:S01]  /*12e20*/  UMOV UR4, 0xffffffff ;  /* 0xffffffff00047882 */ /* 0x000fe20000000000 */
[----:B---3--:R-:W-:-:S04]  /*12e30*/  LOP3.LUT R16, R16, 0x1f, RZ, 0xc0, !PT ;  /* 0x0000001f10107812 */ /* 0x008fc800078ec0ff */
        /* <DEDUP_REMOVED lines=8> */
[----:B------:R-:W2:Y:S08]  /*12ec0*/  @!P1 LDC.64 R2, c[0x0][0xc80] ;  /* 0x00032000ff029b82 */ /* 0x000eb00000000a00 */
[----:B0-----:R-:W0:Y:S01]  /*12ed0*/  @!P1 LDC.64 R4, c[0x0][0xc78] ;  /* 0x00031e00ff049b82 */ /* 0x001e220000000a00 */
[----:B--2---:R-:W-:-:S05]  /*12ee0*/  @!P1 IMAD.WIDE R2, R0, 0x4, R2 ;  /* 0x0000000400029825 */ /* 0x004fca00078e0202 */
[----:B-1----:R0:W2:Y:S02]  /*12ef0*/  @!P1 LDG.E R6, desc[UR38][R2.64] ;  /* 0x0000002602069981 */ /* 0x0020a4000c1e1900 */
[----:B0-----:R-:W-:-:S05]  /*12f00*/  @!P1 IMAD.WIDE R2, R0, 0x4, R4 ;  /* 0x0000000400029825 */ /* 0x001fca00078e0204 */
        /* <DEDUP_REMOVED lines=30> */
.L_x_13681:
[----:B------:R-:W-:Y:S02]  /*130f0*/  ULDC UR4, c[0x0][0xc38] ;  /* 0x00030e0000047ab9 */ /* 0x000fe40000000800 */
[----:B------:R-:W-:-:S04]  /*13100*/  IMAD.U32 R7, RZ, RZ, UR4 ;  /* 0x00000004ff077e24 */ /* 0x000fc8000f8e00ff */
[----:B-1----:R-:W-:-:S04]  /*13110*/  IMAD R10, R14, R7, RZ ;  /* 0x000000070e0a7224 */ /* 0x002fc800078e02ff */
[----:B------:R-:W-:-:S05]  /*13120*/  IMAD.IADD R4, R9, 0x1, R10 ;  /* 0x0000000109047824 */ /* 0x000fca00078e020a */
[----:B------:R-:W-:-:S13]  /*13130*/  ISETP.GT.AND P6, PT, R4, R0, PT ;  /* 0x000000000400720c */ /* 0x000fda0003fc4270 */
[----:B------:R-:W-:Y:S05]  /*13140*/  @P6 BRA `(.L_x_13616) ;  /* 0x0000000000ac6947 */ /* 0x000fea0003800000 */
.L_x_13619:
        /* <DEDUP_REMOVED lines=37> */
.L_x_13689:
[----:B------:R-:W-:Y:S02]  /*133a0*/  ULDC UR4, c[0x0][0xc38] ;  /* 0x00030e0000047ab9 */ /* 0x000fe40000000800 */
[----:B------:R-:W-:-:S04]  /*133b0*/  IMAD.U32 R7, RZ, RZ, UR4 ;  /* 0x00000004ff077e24 */ /* 0x000fc8000f8e00ff */
[----:B-1----:R-:W-:-:S04]  /*133c0*/  IMAD R10, R14, R7, RZ ;  /* 0x000000070e0a7224 */ /* 0x002fc800078e02ff */
[----:B------:R-:W-:-:S05]  /*133d0*/  IMAD.IADD R4, R10, 0x1, R4 ;  /* 0x000000010a047824 */ /* 0x000fca00078e0204 */
[----:B------:R-:W-:-:S13]  /*133e0*/  ISETP.GT.AND P6, PT, R4, R0, PT ;  /* 0x000000000400720c */ /* 0x000fda0003fc4270 */
[----:B------:R-:W-:Y:S05]  /*133f0*/  @!P6 BRA `(.L_x_13619) ;  /* 0xfffffffc0054e947 */ /* 0x000fea000383ffff */
.L_x_13616:
        /* <DEDUP_REMOVED lines=12> */
.L_x_13694:
[----:B------:R-:W-:-:S13]  /*134c0*/  ISETP.NE.AND P0, PT, R3, RZ, PT ;  /* 0x000000ff0300720c */ /* 0x000fda0003f05270 */
[----:B------:R-:W-:Y:S05]  /*134d0*/  @!P0 BRA `(.L_x_13621) ;  /* 0x0000000000108947 */ /* 0x000fea0003800000 */
[----:B------:R-:W-:Y:S01]  /*134e0*/  UMOV UR4, 0xffffffff ;  /* 0xffffffff00047882 */ /* 0x000fe20000000000 */
[----:B------:R-:W-:Y:S02]  /*134f0*/  VIADD R12, R9, 0xffffffff ;  /* 0xffffffff090c7836 */ /* 0x000fe40000000000 */
[----:B------:R-:W-:Y:S05]  /*13500*/  BRA.DIV UR4, `(.L_x_13622) ;  /* 0x0000002a04207947 */ /* 0x000fea000b800000 */
[----:B------:R2:W4:Y:S02]  /*13510*/  SHFL.IDX PT, R8, R2, R12, 0x1f ;  /* 0x00001f0c02087589 */ /* 0x00052400000e0000 */
.L_x_13621:
        /* <DEDUP_REMOVED lines=62> */
.L_x_13623:
        /* <DEDUP_REMOVED lines=63> */
.L_x_13624:
[----:B-1----:R-:W-:-:S05]  /*13cf0*/  LOP3.LUT R3, RZ, R0, RZ, 0x33, !PT ;  /* 0x00000000ff037212 */ /* 0x002fca00078e33ff */
[----:B------:R-:W-:-:S05]  /*13d00*/  IMAD.IADD R0, R4, 0x1, R3 ;  /* 0x0000000104007824 */ /* 0x000fca00078e0203 */
[----:B------:R2:W-:Y:S01]  /*13d10*/  STL [R1+0x4], R0 ;  /* 0x0000040001007387 */ /* 0x0005e20000100800 */
[----:B------:R-:W-:Y:S05]  /*13d20*/  BRA `(.L_x_13625) ;  /* 0x0000000000287947 */ /* 0x000fea0003800000 */
.L_x_13617:
        /* <DEDUP_REMOVED lines=10> */
.L_x_13625:
        /* <DEDUP_REMOVED lines=16> */
.L_x_13614:
[----:B------:R-:W3:Y:S01]  /*13ed0*/  LDL R0, [R1+0xc] ;  /* 0x00000c0001007983 */ /* 0x000ee20000100800 */
[----:B------:R-:W-:Y:S02]  /*13ee0*/  ULDC UR4, c[0x0][0xc3c] ;  /* 0x00030f0000047ab9 */ /* 0x000fe40000000800 */
[----:B---3--:R-:W-:-:S13]  /*13ef0*/  ISETP.GE.AND P0, PT, R0, UR4, PT ;  /* 0x0000000400007c0c */ /* 0x008fda000bf06270 */
[----:B------:R-:W-:Y:S05]  /*13f00*/  @!P0 BRA `(.L_x_13626) ;  /* 0xffffffa400bc8947 */ /* 0x000fea000383ffff */
[----:B------:R-:W-:Y:S05]  /*13f10*/  BSYNC B8 ;  /* 0x0000000000087941 */ /* 0x000fea0003800000 */
.L_x_13522:
        /* <DEDUP_REMOVED lines=12> */
.L_x_13697:
[----:B------:R-:W-:Y:S05]  /*13fe0*/  BSYNC B0 ;  /* 0x0000000000007941 */ /* 0x000fea0003800000 */
.L_x_13627:
[----:B------:R-:W-:-:S03]  /*13ff0*/  UMOV UR4, 0xffffffff ;  /* 0xffffffff00047882 */ /* 0x000fc60000000000 */
[----:B------:R-:W-:Y:S05]  /*14000*/  BRA.DIV UR4, `(.L_x_13629) ;  /* 0x0000001e049c7947 */ /* 0x000fea000b800000 */
[----:B------:R-:W1:Y:S02]  /*14010*/  S2R R2, SR_TID.X ;  /* 0x0000000000027919 */ /* 0x000e640000002100 */
[----:B-1----:R-:W-:-:S04]  /*14020*/  SHF.R.U32.HI R2, RZ, 0x5, R2 ;  /* 0x00000005ff027819 */ /* 0x002fc80000011602 */
[----:B------:R-:W-:-:S05]  /*14030*/  LOP3.LUT R2, R2, 0x3, RZ, 0xc0, !PT ;  /* 0x0000000302027812 */ /* 0x000fca00078ec0ff */
[----:B------:R1:W2:Y:S02]  /*14040*/  SHFL.IDX PT, R14, R2, RZ, 0x1f ;  /* 0x00001fff020e7589 */ /* 0x0002a400000e0000 */
.L_x_13700:
[----:B--2---:R-:W-:Y:S01]  /*14050*/  ISETP.NE.AND P0, PT, R14, RZ, PT ;  /* 0x000000ff0e00720c */ /* 0x004fe20003f05270 */
[----:B------:R-:W-:-:S12]  /*14060*/  BSSY B0, `(.L_x_13630) ;  /* 0x0000025000007945 */ /* 0x000fd80003800000 */
[----:B------:R-:W-:Y:S05]  /*14070*/  @P0 BRA `(.L_x_13631) ;  /* 0x00000000008c0947 */ /* 0x000fea0003800000 */
[----:B------:R-:W-:-:S03]  /*14080*/  UMOV UR4, 0xffffffff ;  /* 0xffffffff00047882 */ /* 0x000fc60000000000 */
[----:B------:R-:W-:Y:S05]  /*14090*/  BRA.DIV UR4, `(.L_x_13632) ;  /* 0x0000001e04ac7947 */ /* 0x000fea000b800000 */
[----:B------:R-:W-:-:S13]  /*140a0*/  ELECT P6, URZ, PT ;  /* 0x00000000003f782f */ /* 0x000fda00038c0000 */
.L_x_13703:
[----:B------:R-:W-:Y:S05]  /*140b0*/  @!P6 BRA `(.L_x_13631) ;  /* 0x00000000007ce947 */ /* 0x000fea0003800000 */
[----:B------:R-:W-:-:S06]  /*140c0*/  ULOP3.LUT UR4, UR36, 0x2, URZ, 0xfc, !UPT ;  /* 0x0000000224047892 */ /* 0x000fcc000f8efc3f */
[----:B-1----:R-:W-:-:S05]  /*140d0*/  IMAD.U32 R2, RZ, RZ, UR4 ;  /* 0x00000004ff027e24 */ /* 0x002fca000f8e00ff */
[----:B------:R-:W-:-:S13]  /*140e0*/  ISETP.NE.AND P2, PT, R2, 0x3, PT ;  /* 0x000000030200780c */ /* 0x000fda0003f45270 */
[----:B------:R-:W-:Y:S05]  /*140f0*/  @!P2 BRA `(.L_x_13633) ;  /* 0x000000000004a947 */ /* 0x000fea0003800000 */
[----:B------:R-:W-:Y:S01]  /*14100*/  BPT.TRAP 0x1 ;  /* 0x000000040000795c */ /* 0x000fe20000300000 */
.L_x_13633:
        /* <DEDUP_REMOVED lines=13> */
.L_x_13704:
[----:B------:R-:W1:Y:S02]  /*141e0*/  SYNCS.PHASECHK.TRANS64.TRYWAIT P0, [R7+URZ], R2 ;  /* 0x00000002070075a7 */ /* 0x000e64000800017f */
[----:B-1----:R-:W-:Y:S05]  /*141f0*/  @!P0 BRA `(.L_x_13635) ;  /* 0x0000001c00888947 */ /* 0x002fea0003800000 */
.L_x_13705:
[----:B------:R-:W-:Y:S05]  /*14200*/  @!P2 BRA `(.L_x_13636) ;  /* 0x000000000004a947 */ /* 0x000fea0003800000 */
[----:B------:R-:W-:Y:S01]  /*14210*/  BPT.TRAP 0x1 ;  /* 0x000000040000795c */ /* 0x000fe20000300000 */
.L_x_13636:
[----:B------:R-:W-:-:S04]  /*14220*/  VIADD R0, R0, 0x22860 ;  /* 0x0002286000007836 */ /* 0x000fc80000000000 */
[----:B------:R-:W-:-:S04]  /*14230*/  IMAD R4, R19, 0x8, R0 ;  /* 0x0000000813047824 */ /* 0x000fc800078e0200 */
[----:B------:R-:W2:Y:S02]  /*14240*/  SYNCS.PHASECHK.TRANS64.TRYWAIT P0, [R4+URZ], R5 ;  /* 0x00000005040075a7 */ /* 0x000ea4000800017f */
[----:B--2---:R-:W-:Y:S05]  /*14250*/  @!P0 BRA `(.L_x_13637) ;  /* 0x0000001c00848947 */ /* 0x004fea0003800000 */
.L_x_13706:
[----:B------:R-:W-:-:S07]  /*14260*/  IMAD R3, R3, 0x8, R0 ;  /* 0x0000000803037824 */ /* 0x000fce00078e0200 */
.L_x_13638:
[----:B----4-:R4:W0:Y:S02]  /*14270*/  SYNCS.PHASECHK.TRANS64.TRYWAIT P0, [R3+URZ], R2 ;  /* 0x00000002030075a7 */ /* 0x010824000800017f */
[----:B0-----:R-:W-:Y:S05]  /*14280*/  @!P0 NANOSLEEP.SYNCS 0x989680 ;  /* 0x009896800000895d */ /* 0x001fea0003900000 */
[----:B------:R-:W0:Y:S02]  /*14290*/  @!P0 SYNCS.PHASECHK.TRANS64 P0, [R3+URZ], R2 ;  /* 0x00000002030085a7 */ /* 0x000e24000800007f */
[----:B0-----:R-:W-:Y:S05]  /*142a0*/  @!P0 BRA `(.L_x_13638) ;  /* 0xfffffffc00f08947 */ /* 0x001fea000383ffff */
.L_x_13631:
[----:B------:R-:W-:Y:S05]  /*142b0*/  BSYNC B0 ;  /* 0x0000000000007941 */ /* 0x000fea0003800000 */
.L_x_13630:
[----:B------:R-:W-:Y:S05]  /*142c0*/  EXIT ;  /* 0x000000000000794d */ /* 0x000fea0003800000 */
.L_x_13461:
[----:B0-----:R0:W1:Y:S02]  /*142d0*/  SYNCS.PHASECHK.TRANS64.TRYWAIT P0, [R6+URZ+0x22800], R3 ;  /* 0x02280003060075a7 */ /* 0x001064000800017f */
[----:B-1----:R-:W-:Y:S05]  /*142e0*/  @!P0 NANOSLEEP.SYNCS 0x989680 ;  /* 0x009896800000895d */ /* 0x002fea0003900000 */
[----:B------:R-:W1:Y:S02]  /*142f0*/  @!P0 SYNCS.PHASECHK.TRANS64 P0, [R6+URZ+0x22800], R3 ;  /* 0x02280003060085a7 */ /* 0x000e64000800007f */
[----:B-1----:R-:W-:Y:S05]  /*14300*/  @!P0 BRA `(.L_x_13461) ;  /* 0xfffffffc00f08947 */ /* 0x002fea000383ffff */
[----:B------:R-:W-:Y:S05]  /*14310*/  BRA `(.L_x_13639) ;  /* 0xfffffedc00a47947 */ /* 0x000fea000383ffff */
.L_x_13465:
[----:B--2---:R-:W-:-:S04]  /*14320*/  IMAD.U32 R0, RZ, RZ, UR22 ;  /* 0x00000016ff007e24 */ /* 0x004fc8000f8e00ff */
[----:B------:R2:W3:Y:S03]  /*14330*/  SYNCS.PHASECHK.TRANS64.TRYWAIT P1, [R0+URZ+0x22830], R9 ;  /* 0x02283009000075a7 */ /* 0x0004e6000802017f */
[----:B---3--:R-:W-:Y:S05]  /*14340*/  @!P1 NANOSLEEP.SYNCS 0x989680 ;  /* 0x009896800000995d */ /* 0x008fea0003900000 */
[----:B------:R-:W3:Y:S02]  /*14350*/  @!P1 SYNCS.PHASECHK.TRANS64 P1, [R0+URZ+0x22830], R9 ;  /* 0x02283009000095a7 */ /* 0x000ee4000802007f */
[----:B---3--:R-:W-:Y:S05]  /*14360*/  @!P1 BRA `(.L_x_13465) ;  /* 0xfffffffc00ec9947 */ /* 0x008fea000383ffff */
[----:B------:R-:W-:Y:S05]  /*14370*/  BRA `(.L_x_13464) ;  /* 0xfffffedc00cc7947 */ /* 0x000fea000383ffff */
.L_x_13469:
[----:B--2---:R-:W-:-:S04]  /*14380*/  IMAD.U32 R10, RZ, RZ, UR22 ;  /* 0x00000016ff0a7e24 */ /* 0x004fc8000f8e00ff */
[----:B------:R2:W3:Y:S03]  /*14390*/  SYNCS.PHASECHK.TRANS64.TRYWAIT P3, [R10+URZ+0x22850], R9 ;  /* 0x022850090a0075a7 */ /* 0x0004e6000806017f */
[----:B---3--:R-:W-:Y:S05]  /*143a0*/  @!P3 NANOSLEEP.SYNCS 0x989680 ;  /* 0x009896800000b95d */ /* 0x008fea0003900000 */
[----:B------:R-:W3:Y:S02]  /*143b0*/  @!P3 SYNCS.PHASECHK.TRANS64 P3, [R10+URZ+0x22850], R9 ;  /* 0x022850090a00b5a7 */ /* 0x000ee4000806007f */
[----:B---3--:R-:W-:Y:S05]  /*143c0*/  @!P3 BRA `(.L_x_13469) ;  /* 0xfffffffc00ecb947 */ /* 0x008fea000383ffff */
[----:B------:R-:W-:Y:S05]  /*143d0*/  BRA `(.L_x_13468) ;  /* 0xfffffef400d47947 */ /* 0x000fea000383ffff */
.L_x_13474:
[----:B-1----:R-:W-:-:S04]  /*143e0*/  IMAD.U32 R5, RZ, RZ, UR24 ;  /* 0x00000018ff057e24 */ /* 0x002fc8000f8e00ff */
[----:B------:R1:W2:Y:S03]  /*143f0*/  SYNCS.PHASECHK.TRANS64.TRYWAIT P3, [R5+URZ+0x22830], R6 ;  /* 0x02283006050075a7 */ /* 0x0002a6000806017f */
[----:B--2---:R-:W-:Y:S05]  /*14400*/  @!P3 NANOSLEEP.SYNCS 0x989680 ;  /* 0x009896800000b95d */ /* 0x004fea0003900000 */
[----:B------:R-:W2:Y:S02]  /*14410*/  @!P3 SYNCS.PHASECHK.TRANS64 P3, [R5+URZ+0x22830], R6 ;  /* 0x022830060500b5a7 */ /* 0x000ea4000806007f */
[----:B--2---:R-:W-:Y:S05]  /*14420*/  @!P3 BRA `(.L_x_13474) ;  /* 0xfffffffc00ecb947 */ /* 0x004fea000383ffff */
[----:B------:R-:W-:Y:S05]  /*14430*/  BRA `(.L_x_13473) ;  /* 0xfffffefc000c7947 */ /* 0x000fea000383ffff */
.L_x_13478:
[----:B-1----:R1:W2:Y:S02]  /*14440*/  SYNCS.PHASECHK.TRANS64.TRYWAIT P3, [R7+URZ+0x22850], R6 ;  /* 0x02285006070075a7 */ /* 0x0022a4000806017f */
[----:B--2---:R-:W-:Y:S05]  /*14450*/  @!P3 NANOSLEEP.SYNCS 0x989680 ;  /* 0x009896800000b95d */ /* 0x004fea0003900000 */
[----:B------:R-:W2:Y:S02]  /*14460*/  @!P3 SYNCS.PHASECHK.TRANS64 P3, [R7+URZ+0x22850], R6 ;  /* 0x022850060700b5a7 */ /* 0x000ea4000806007f */
[----:B--2---:R-:W-:Y:S05]  /*14470*/  @!P3 BRA `(.L_x_13478) ;  /* 0xfffffffc00f0b947 */ /* 0x004fea000383ffff */
[----:B------:R-:W-:Y:S05]  /*14480*/  BRA `(.L_x_13477) ;  /* 0xffffff1c004c7947 */ /* 0x000fea000383ffff */
.L_x_13484:
[----:B-1----:R-:W-:-:S04]  /*14490*/  IMAD.U32 R5, RZ, RZ, UR23 ;  /* 0x00000017ff057e24 */ /* 0x002fc8000f8e00ff */
[----:B------:R1:W2:Y:S03]  /*144a0*/  SYNCS.PHASECHK.TRANS64.TRYWAIT P1, [R5+URZ+0x22830], R6 ;  /* 0x02283006050075a7 */ /* 0x0002a6000802017f */
[----:B--2---:R-:W-:Y:S05]  /*144b0*/  @!P1 NANOSLEEP.SYNCS 0x989680 ;  /* 0x009896800000995d */ /* 0x004fea0003900000 */
[----:B------:R-:W2:Y:S02]  /*144c0*/  @!P1 SYNCS.PHASECHK.TRANS64 P1, [R5+URZ+0x22830], R6 ;  /* 0x02283006050095a7 */ /* 0x000ea4000802007f */
[----:B--2---:R-:W-:Y:S05]  /*144d0*/  @!P1 BRA `(.L_x_13484) ;  /* 0xfffffffc00ec9947 */ /* 0x004fea000383ffff */
[----:B------:R-:W-:Y:S05]  /*144e0*/  BRA `(.L_x_13483) ;  /* 0xffffff20005c7947 */ /* 0x000fea000383ffff */
.L_x_13488:
[----:B-1----:R1:W2:Y:S02]  /*144f0*/  SYNCS.PHASECHK.TRANS64.TRYWAIT P1, [R9+URZ+0x22850], R6 ;  /* 0x02285006090075a7 */ /* 0x0022a4000802017f */
[----:B--2---:R-:W-:Y:S05]  /*14500*/  @!P1 NANOSLEEP.SYNCS 0x989680 ;  /* 0x009896800000995d */ /* 0x004fea0003900000 */
[----:B------:R-:W2:Y:S02]  /*14510*/  @!P1 SYNCS.PHASECHK.TRANS64 P1, [R9+URZ+0x22850], R6 ;  /* 0x02285006090095a7 */ /* 0x000ea4000802007f */
[----:B--2---:R-:W-:Y:S05]  /*14520*/  @!P1 BRA `(.L_x_13488) ;  /* 0xfffffffc00f09947 */ /* 0x004fea000383ffff */
[----:B------:R-:W-:Y:S05]  /*14530*/  BRA `(.L_x_13487) ;  /* 0xffffff38007c7947 */ /* 0x000fea000383ffff */
.L_x_13536:
        /* <DEDUP_REMOVED lines=11> */
.L_x_13641:
[----:B------:R-:W-:Y:S05]  /*145f0*/  BSYNC B0 ;  /* 0x0000000000007941 */ /* 0x000fea0003800000 */
.L_x_13640:
[----:B------:R-:W-:Y:S05]  /*14600*/  BRA `(.L_x_13642) ;  /* 0xffffffac00d87947 */ /* 0x000fea000383ffff */
.L_x_13538:
[----:B------:R-:W-:Y:S01]  /*14610*/  BSSY B0, `(.L_x_13643) ;  /* 0x0000006000007945 */ /* 0x000fe20003800000 */
[----:B------:R-:W-:-:S07]  /*14620*/  IMAD.MOV.U32 R15, RZ, RZ, -0x1 ;  /* 0xffffffffff0f7424 */ /* 0x000fce00078e00ff */
[----:B0-2---:R-:W-:Y:S05]  /*14630*/  WARPSYNC.COLLECTIVE R15, `(.L_x_13644) ;  /* 0x000000000f0c7348 */ /* 0x005fea0003c00000 */
[----:B------:R-:W-:Y:S02]  /*14640*/  ELECT P6, UR62, PT ;  /* 0x00000000003e782f */ /* 0x000fe400038c0000 */
[----:B------:R-:W-:Y:S01]  /*14650*/  MOV R14, UR62 ;  /* 0x0000003e000e7c02 */ /* 0x000fe20008000f00 */
[----:B0-2---:R-:W-:Y:S10]  /*14660*/  ENDCOLLECTIVE ;  /* 0x000000000000791b */ /* 0x005ff40003800000 */
.L_x_13644:
[----:B------:R-:W-:Y:S05]  /*14670*/  BSYNC B0 ;  /* 0x0000000000007941 */ /* 0x000fea0003800000 */
.L_x_13643:
[----:B------:R-:W-:Y:S05]  /*14680*/  BRA `(.L_x_13645) ;  /* 0xffffffac00e47947 */ /* 0x000fea000383ffff */
.L_x_13540:
[----:B0-----:R0:W1:Y:S02]  /*14690*/  SYNCS.PHASECHK.TRANS64.TRYWAIT P0, [R0+URZ+0x22840], R2 ;  /* 0x02284002000075a7 */ /* 0x001064000800017f */
[----:B-1----:R-:W-:Y:S05]  /*146a0*/  @!P0 NANOSLEEP.SYNCS 0x989680 ;  /* 0x009896800000895d */ /* 0x002fea0003900000 */
[----:B------:R-:W1:Y:S02]  /*146b0*/  @!P0 SYNCS.PHASECHK.TRANS64 P0, [R0+URZ+0x22840], R2 ;  /* 0x02284002000085a7 */ /* 0x000e64000800007f */
[----:B-1----:R-:W-:Y:S05]  /*146c0*/  @!P0 BRA `(.L_x_13540) ;  /* 0xfffffffc00f08947 */ /* 0x002fea000383ffff */
[----:B------:R-:W-:Y:S05]  /*146d0*/  BRA `(.L_x_13646) ;  /* 0xffffffb000447947 */ /* 0x000fea000383ffff */
.L_x_13544:
        /* <DEDUP_REMOVED lines=8> */
[C---:B------:R-:W-:Y:S02]  /*14760*/  VIADD R5, R4.reuse, 0x10 ;  /* 0x0000001004057836 */ /* 0x040fe40000000000 */
[----:B------:R-:W-:Y:S02]  /*14770*/  VIADD R8, R4, 0x60 ;  /* 0x0000006004087836 */ /* 0x000fe40000000000 */
[----:B--2---:R-:W-:Y:S02]  /*14780*/  IMAD R3, R11, R7, RZ ;  /* 0x000000070b037224 */ /* 0x004fe400078e02ff */
[----:B------:R-:W-:-:S03]  /*14790*/  IMAD.MOV.U32 R11, RZ, RZ, 0x181f ;  /* 0x0000181fff0b7424 */ /* 0x000fc600078e00ff */
[----:B------:R-:W-:-:S13]  /*147a0*/  ISETP.GE.AND P1, PT, R4, R3, PT ;  /* 0x000000030400720c */ /* 0x000fda0003f26270 */
[----:B-----5:R-:W-:Y:S05]  /*147b0*/  WARPSYNC.COLLECTIVE R15, `(.L_x_13647) ;  /* 0x000000000f087348 */ /* 0x020fea0003c00000 */
[----:B------:R0:W1:Y:S02]  /*147c0*/  SHFL.IDX P6, R14, R13, R12, R11 ;  /* 0x0000000c0d0e7389 */ /* 0x00006400000c000b */
[----:B01---5:R-:W-:Y:S01]  /*147d0*/  ENDCOLLECTIVE ;  /* 0x000000000000791b */ /* 0x023fe20003800000 */
.L_x_13647:
[----:B------:R-:W-:Y:S02]  /*147e0*/  IMAD.MOV.U32 R13, RZ, RZ, R2 ;  /* 0x000000ffff0d7224 */ /* 0x000fe400078e0002 */
[----:B------:R-:W-:-:S07]  /*147f0*/  IMAD.MOV.U32 R6, RZ, RZ, R14 ;  /* 0x000000ffff067224 */ /* 0x000fce00078e000e */
[----:B------:R-:W-:Y:S05]  /*14800*/  WARPSYNC.COLLECTIVE R15, `(.L_x_13648) ;  /* 0x000000000f087348 */ /* 0x000fea0003c00000 */
[----:B------:R0:W1:Y:S02]  /*14810*/  SHFL.IDX P6, R14, R13, R12, R11 ;  /* 0x0000000c0d0e7389 */ /* 0x00006400000c000b */
[----:B01----:R-:W-:Y:S01]  /*14820*/  ENDCOLLECTIVE ;  /* 0x000000000000791b */ /* 0x003fe20003800000 */
.L_x_13648:
[----:B------:R-:W-:Y:S02]  /*14830*/  IMAD.MOV.U32 R13, RZ, RZ, R0 ;  /* 0x000000ffff0d7224 */ /* 0x000fe400078e0000 */
[----:B------:R-:W-:Y:S02]  /*14840*/  IMAD.MOV.U32 R12, RZ, RZ, 0x1 ;  /* 0x00000001ff0c7424 */ /* 0x000fe400078e00ff */
[----:B------:R-:W-:-:S07]  /*14850*/  IMAD.MOV.U32 R7, RZ, RZ, R14 ;  /* 0x000000ffff077224 */ /* 0x000fce00078e000e */
[----:B------:R-:W-:Y:S05]  /*14860*/  WARPSYNC.COLLECTIVE R15, `(.L_x_13649) ;  /* 0x000000000f087348 */ /* 0x000fea0003c00000 */
[----:B------:R0:W1:Y:S02]  /*14870*/  SHFL.IDX P6, R14, R13, R12, R11 ;  /* 0x0000000c0d0e7389 */ /* 0x00006400000c000b */
[----:B01----:R-:W-:Y:S01]  /*14880*/  ENDCOLLECTIVE ;  /* 0x000000000000791b */ /* 0x003fe20003800000 */
.L_x_13649:
        /* <DEDUP_REMOVED lines=15> */
.L_x_13650:
[----:B------:R-:W-:Y:S02]  /*14980*/  IMAD.MOV.U32 R13, RZ, RZ, R0 ;  /* 0x000000ffff0d7224 */ /* 0x000fe400078e0000 */
[----:B------:R-:W-:Y:S02]  /*14990*/  IMAD.MOV.U32 R12, RZ, RZ, 0x2 ;  /* 0x00000002ff0c7424 */ /* 0x000fe400078e00ff */
[----:B------:R-:W-:-:S07]  /*149a0*/  IMAD.MOV.U32 R5, RZ, RZ, R14 ;  /* 0x000000ffff057224 */ /* 0x000fce00078e000e */
[----:B------:R-:W-:Y:S05]  /*149b0*/  WARPSYNC.COLLECTIVE R15, `(.L_x_13651) ;  /* 0x000000000f087348 */ /* 0x000fea0003c00000 */
[----:B------:R0:W1:Y:S02]  /*149c0*/  SHFL.IDX P6, R14, R13, R12, R11 ;  /* 0x0000000c0d0e7389 */ /* 0x00006400000c000b */
[----:B01----:R-:W-:Y:S01]  /*149d0*/  ENDCOLLECTIVE ;  /* 0x000000000000791b */ /* 0x003fe20003800000 */
.L_x_13651:
        /* <DEDUP_REMOVED lines=15> */
.L_x_13652:
[----:B------:R-:W-:Y:S02]  /*14ad0*/  IMAD.MOV.U32 R13, RZ, RZ, R0 ;  /* 0x000000ffff0d7224 */ /* 0x000fe400078e0000 */
[----:B------:R-:W-:Y:S02]  /*14ae0*/  IMAD.MOV.U32 R12, RZ, RZ, 0x3 ;  /* 0x00000003ff0c7424 */ /* 0x000fe400078e00ff */
[----:B------:R-:W-:-:S07]  /*14af0*/  IMAD.MOV.U32 R5, RZ, RZ, R14 ;  /* 0x000000ffff057224 */ /* 0x000fce00078e000e */
[----:B------:R-:W-:Y:S05]  /*14b00*/  WARPSYNC.COLLECTIVE R15, `(.L_x_13653) ;  /* 0x000000000f087348 */ /* 0x000fea0003c00000 */
[----:B------:R0:W1:Y:S02]  /*14b10*/  SHFL.IDX P6, R14, R13, R12, R11 ;  /* 0x0000000c0d0e7389 */ /* 0x00006400000c000b */
[----:B01----:R-:W-:Y:S01]  /*14b20*/  ENDCOLLECTIVE ;  /* 0x000000000000791b */ /* 0x003fe20003800000 */
.L_x_13653:
        /* <DEDUP_REMOVED lines=15> */
.L_x_13654:
[----:B------:R-:W-:Y:S02]  /*14c20*/  IMAD.MOV.U32 R13, RZ, RZ, R0 ;  /* 0x000000ffff0d7224 */ /* 0x000fe400078e0000 */
[----:B------:R-:W-:Y:S02]  /*14c30*/  IMAD.MOV.U32 R12, RZ, RZ, 0x4 ;  /* 0x00000004ff0c7424 */ /* 0x000fe400078e00ff */
[----:B------:R-:W-:-:S07]  /*14c40*/  IMAD.MOV.U32 R5, RZ, RZ, R14 ;  /* 0x000000ffff057224 */ /* 0x000fce00078e000e */
[----:B------:R-:W-:Y:S05]  /*14c50*/  WARPSYNC.COLLECTIVE R15, `(.L_x_13655) ;  /* 0x000000000f087348 */ /* 0x000fea0003c00000 */
[----:B------:R0:W1:Y:S02]  /*14c60*/  SHFL.IDX P6, R14, R13, R12, R11 ;  /* 0x0000000c0d0e7389 */ /* 0x00006400000c000b */
[----:B01----:R-:W-:Y:S01]  /*14c70*/  ENDCOLLECTIVE ;  /* 0x000000000000791b */ /* 0x003fe20003800000 */
.L_x_13655:
        /* <DEDUP_REMOVED lines=15> */
.L_x_13656:
[----:B------:R-:W-:Y:S02]  /*14d70*/  IMAD.MOV.U32 R13, RZ, RZ, R0 ;  /* 0x000000ffff0d7224 */ /* 0x000fe400078e0000 */
[----:B------:R-:W-:Y:S02]  /*14d80*/  IMAD.MOV.U32 R12, RZ, RZ, 0x5 ;  /* 0x00000005ff0c7424 */ /* 0x000fe400078e00ff */
[----:B------:R-:W-:-:S07]  /*14d90*/  IMAD.MOV.U32 R5, RZ, RZ, R14 ;  /* 0x000000ffff057224 */ /* 0x000fce00078e000e */
[----:B------:R-:W-:Y:S05]  /*14da0*/  WARPSYNC.COLLECTIVE R15, `(.L_x_13657) ;  /* 0x000000000f087348 */ /* 0x000fea0003c00000 */
[----:B------:R0:W1:Y:S02]  /*14db0*/  SHFL.IDX P6, R14, R13, R12, R11 ;  /* 0x0000000c0d0e7389 */ /* 0x00006400000c000b */
[----:B01----:R-:W-:Y:S01]  /*14dc0*/  ENDCOLLECTIVE ;  /* 0x000000000000791b */ /* 0x003fe20003800000 */
.L_x_13657:
        /* <DEDUP_REMOVED lines=15> */
.L_x_13658:
[----:B------:R-:W-:Y:S02]  /*14ec0*/  IMAD.MOV.U32 R13, RZ, RZ, R0 ;  /* 0x000000ffff0d7224 */ /* 0x000fe400078e0000 */
[----:B------:R-:W-:Y:S02]  /*14ed0*/  IMAD.MOV.U32 R12, RZ, RZ, 0x6 ;  /* 0x00000006ff0c7424 */ /* 0x000fe400078e00ff */
[----:B------:R-:W-:-:S07]  /*14ee0*/  IMAD.MOV.U32 R5, RZ, RZ, R14 ;  /* 0x000000ffff057224 */ /* 0x000fce00078e000e */
[----:B------:R-:W-:Y:S05]  /*14ef0*/  WARPSYNC.COLLECTIVE R15, `(.L_x_13659) ;  /* 0x000000000f087348 */ /* 0x000fea0003c00000 */
[----:B------:R0:W1:Y:S02]  /*14f00*/  SHFL.IDX P6, R14, R13, R12, R11 ;  /* 0x0000000c0d0e7389 */ /* 0x00006400000c000b */
[----:B01----:R-:W-:Y:S01]  /*14f10*/  ENDCOLLECTIVE ;  /* 0x000000000000791b */ /* 0x003fe20003800000 */
.L_x_13659:
        /* <DEDUP_REMOVED lines=14> */
.L_x_13660:
[----:B------:R-:W-:Y:S02]  /*15000*/  IMAD.MOV.U32 R13, RZ, RZ, R0 ;  /* 0x000000ffff0d7224 */ /* 0x000fe400078e0000 */
[----:B------:R-:W-:Y:S02]  /*15010*/  IMAD.MOV.U32 R12, RZ, RZ, 0x7 ;  /* 0x00000007ff0c7424 */ /* 0x000fe400078e00ff */
[----:B------:R-:W-:-:S07]  /*15020*/  IMAD.MOV.U32 R5, RZ, RZ, R14 ;  /* 0x000000ffff057224 */ /* 0x000fce00078e000e */
[----:B------:R-:W-:Y:S05]  /*15030*/  WARPSYNC.COLLECTIVE R15, `(.L_x_13661) ;  /* 0x000000000f087348 */ /* 0x000fea0003c00000 */
[----:B------:R0:W1:Y:S02]  /*15040*/  SHFL.IDX P6, R14, R13, R12, R11 ;  /* 0x0000000c0d0e7389 */ /* 0x00006400000c000b */
[----:B01----:R-:W-:Y:S01]  /*15050*/  ENDCOLLECTIVE ;  /* 0x000000000000791b */ /* 0x003fe20003800000 */
.L_x_13661:
        /* <DEDUP_REMOVED lines=13> */
.L_x_13662:
[----:B------:R-:W-:Y:S01]  /*15130*/  IMAD.MOV.U32 R2, RZ, RZ, R14 ;  /* 0x000000ffff027224 */ /* 0x000fe200078e000e */
[----:B------:R-:W-:Y:S06]  /*15140*/  BRA `(.L_x_13663) ;  /* 0xffffffb000d07947 */ /* 0x000fec000383ffff */
.L_x_13547:
[----:B0-----:R0:W2:Y:S02]  /*15150*/  SYNCS.PHASECHK.TRANS64.TRYWAIT P0, [R18+URZ+0x22820], R0 ;  /* 0x02282000120075a7 */ /* 0x0010a4000800017f */
[----:B--2---:R-:W-:Y:S05]  /*15160*/  @!P0 NANOSLEEP.SYNCS 0x989680 ;  /* 0x009896800000895d */ /* 0x004fea0003900000 */
[----:B------:R-:W2:Y:S02]  /*15170*/  @!P0 SYNCS.PHASECHK.TRANS64 P0, [R18+URZ+0x22820], R0 ;  /* 0x02282000120085a7 */ /* 0x000ea4000800007f */
[----:B--2---:R-:W-:Y:S05]  /*15180*/  @!P0 BRA `(.L_x_13547) ;  /* 0xfffffffc00f08947 */ /* 0x004fea000383ffff */
[----:B------:R-:W-:Y:S05]  /*15190*/  BRA `(.L_x_13664) ;  /* 0xffffffb4002c7947 */ /* 0x000fea000383ffff */
.L_x_13551:
[----:B0-----:R0:W2:Y:S02]  /*151a0*/  SYNCS.PHASECHK.TRANS64.TRYWAIT P0, [R2+URZ+0x22860], R0 ;  /* 0x02286000020075a7 */ /* 0x0010a4000800017f */
[----:B--2---:R-:W-:Y:S05]  /*151b0*/  @!P0 NANOSLEEP.SYNCS 0x989680 ;  /* 0x009896800000895d */ /* 0x004fea0003900000 */
[----:B------:R-:W2:Y:S02]  /*151c0*/  @!P0 SYNCS.PHASECHK.TRANS64 P0, [R2+URZ+0x22860], R0 ;  /* 0x02286000020085a7 */ /* 0x000ea4000800007f */
[----:B--2---:R-:W-:Y:S05]  /*151d0*/  @!P0 BRA `(.L_x_13551) ;  /* 0xfffffffc00f08947 */ /* 0x004fea000383ffff */
[----:B------:R-:W-:Y:S05]  /*151e0*/  BRA `(.L_x_13665) ;  /* 0xffffffb400507947 */ /* 0x000fea000383ffff */
.L_x_13566:
[----:B--2---:R2:W3:Y:S02]  /*151f0*/  SYNCS.PHASECHK.TRANS64.TRYWAIT P0, [R3+URZ+0x22840], R2 ;  /* 0x02284002030075a7 */ /* 0x0044e4000800017f */
[----:B---3--:R-:W-:Y:S05]  /*15200*/  @!P0 NANOSLEEP.SYNCS 0x989680 ;  /* 0x009896800000895d */ /* 0x008fea0003900000 */
[----:B------:R-:W3:Y:S02]  /*15210*/  @!P0 SYNCS.PHASECHK.TRANS64 P0, [R3+URZ+0x22840], R2 ;  /* 0x02284002030085a7 */ /* 0x000ee4000800007f */
[----:B---3--:R-:W-:Y:S05]  /*15220*/  @!P0 BRA `(.L_x_13566) ;  /* 0xfffffffc00f08947 */ /* 0x008fea000383ffff */
[----:B------:R-:W-:Y:S05]  /*15230*/  BRA `(.L_x_13666) ;  /* 0xffffffbc00707947 */ /* 0x000fea000383ffff */
.L_x_13571:
[----:B0-----:R0:W1:Y:S02]  /*15240*/  SYNCS.PHASECHK.TRANS64.TRYWAIT P0, [R3+URZ+0x22860], R2 ;  /* 0x02286002030075a7 */ /* 0x001064000800017f */
[----:B-1----:R-:W-:Y:S05]  /*15250*/  @!P0 NANOSLEEP.SYNCS 0x989680 ;  /* 0x009896800000895d */ /* 0x002fea0003900000 */
[----:B------:R-:W1:Y:S02]  /*15260*/  @!P0 SYNCS.PHASECHK.TRANS64 P0, [R3+URZ+0x22860], R2 ;  /* 0x02286002030085a7 */ /* 0x000e64000800007f */
[----:B-1----:R-:W-:Y:S05]  /*15270*/  @!P0 BRA `(.L_x_13571) ;  /* 0xfffffffc00f08947 */ /* 0x002fea000383ffff */
[----:B------:R-:W-:Y:S05]  /*15280*/  BRA `(.L_x_13667) ;  /* 0xffffffbc00ec7947 */ /* 0x000fea000383ffff */
.L_x_13582:
[----:B-1----:R1:W2:Y:S02]  /*15290*/  SYNCS.PHASECHK.TRANS64.TRYWAIT P0, [R4+URZ+0x22840], R2 ;  /* 0x02284002040075a7 */ /* 0x0022a4000800017f */
[----:B--2---:R-:W-:Y:S05]  /*152a0*/  @!P0 NANOSLEEP.SYNCS 0x989680 ;  /* 0x009896800000895d */ /* 0x004fea0003900000 */
[----:B------:R-:W2:Y:S02]  /*152b0*/  @!P0 SYNCS.PHASECHK.TRANS64 P0, [R4+URZ+0x22840], R2 ;  /* 0x02284002040085a7 */ /* 0x000ea4000800007f */
[----:B--2---:R-:W-:Y:S05]  /*152c0*/  @!P0 BRA `(.L_x_13582) ;  /* 0xfffffffc00f08947 */ /* 0x004fea000383ffff */
[----:B------:R-:W-:Y:S05]  /*152d0*/  BRA `(.L_x_13668) ;  /* 0xffffffc400d87947 */ /* 0x000fea000383ffff */
.L_x_13587:
[----:B0-----:R0:W2:Y:S02]  /*152e0*/  SYNCS.PHASECHK.TRANS64.TRYWAIT P0, [R4+URZ+0x22860], R2 ;  /* 0x02286002040075a7 */ /* 0x0010a4000800017f */
[----:B--2---:R-:W-:Y:S05]  /*152f0*/  @!P0 NANOSLEEP.SYNCS 0x989680 ;  /* 0x009896800000895d */ /* 0x004fea0003900000 */
[----:B------:R-:W2:Y:S02]  /*15300*/  @!P0 SYNCS.PHASECHK.TRANS64 P0, [R4+URZ+0x22860], R2 ;  /* 0x02286002040085a7 */ /* 0x000ea4000800007f */
[----:B--2---:R-:W-:Y:S05]  /*15310*/  @!P0 BRA `(.L_x_13587) ;  /* 0xfffffffc00f08947 */ /* 0x004fea000383ffff */
[----:B------:R-:W-:Y:S05]  /*15320*/  BRA `(.L_x_13669) ;  /* 0xffffffc800547947 */ /* 0x000fea000383ffff */
.L_x_13598:
[----:B--2---:R2:W3:Y:S02]  /*15330*/  SYNCS.PHASECHK.TRANS64.TRYWAIT P0, [R2+URZ+0x22840], R3 ;  /* 0x02284003020075a7 */ /* 0x0044e4000800017f */
[----:B---3--:R-:W-:Y:S05]  /*15340*/  @!P0 NANOSLEEP.SYNCS 0x989680 ;  /* 0x009896800000895d */ /* 0x008fea0003900000 */
[----:B------:R-:W3:Y:S02]  /*15350*/  @!P0 SYNCS.PHASECHK.TRANS64 P0, [R2+URZ+0x22840], R3 ;  /* 0x02284003020085a7 */ /* 0x000ee4000800007f */
[----:B---3--:R-:W-:Y:S05]  /*15360*/  @!P0 BRA `(.L_x_13598) ;  /* 0xfffffffc00f08947 */ /* 0x008fea000383ffff */
[----:B------:R-:W-:Y:S05]  /*15370*/  BRA `(.L_x_13670) ;  /* 0xffffffd000247947 */ /* 0x000fea000383ffff */
.L_x_13603:
[----:B---3--:R3:W4:Y:S02]  /*15380*/  SYNCS.PHASECHK.TRANS64.TRYWAIT P0, [R2+URZ+0x22860], R3 ;  /* 0x02286003020075a7 */ /* 0x008724000800017f */
[----:B----4-:R-:W-:Y:S05]  /*15390*/  @!P0 NANOSLEEP.SYNCS 0x989680 ;  /* 0x009896800000895d */ /* 0x010fea0003900000 */
[----:B------:R-:W4:Y:S02]  /*153a0*/  @!P0 SYNCS.PHASECHK.TRANS64 P0, [R2+URZ+0x22860], R3 ;  /* 0x02286003020085a7 */ /* 0x000f24000800007f */
[----:B----4-:R-:W-:Y:S05]  /*153b0*/  @!P0 BRA `(.L_x_13603) ;  /* 0xfffffffc00f08947 */ /* 0x010fea000383ffff */
[----:B------:R-:W-:Y:S05]  /*153c0*/  BRA `(.L_x_13671) ;  /* 0xffffffd000a07947 */ /* 0x000fea000383ffff */
.L_x_13615:
[----:B------:R-:W3:Y:S01]  /*153d0*/  LDL R3, [R1] ;  /* 0x0000000001037983 */ /* 0x000ee20000100800 */
        /* <DEDUP_REMOVED lines=8> */
.L_x_13673:
[----:B------:R-:W-:Y:S05]  /*15460*/  BSYNC B0 ;  /* 0x0000000000007941 */ /* 0x000fea0003800000 */
.L_x_13672:
        /* <DEDUP_REMOVED lines=9> */
.L_x_13674:
        /* <DEDUP_REMOVED lines=26> */
.L_x_13675:
[----:B------:R-:W-:Y:S01]  /*156a0*/  IMAD.MOV.U32 R12, RZ, RZ, 0x2 ;  /* 0x00000002ff0c7424 */ /* 0x000fe200078e00ff */
[----:B------:R-:W-:-:S05]  /*156b0*/  SEL R3, R14, RZ, P1 ;  /* 0x000000ff0e037207 */ /* 0x000fca0000800000 */
[----:B------:R-:W-:-:S04]  /*156c0*/  IMAD.IADD R2, R2, 0x1, R3 ;  /* 0x0000000102027824 */ /* 0x000fc800078e0203 */
[----:B------:R-:W-:-:S07]  /*156d0*/  IMAD.MOV.U32 R13, RZ, RZ, R2 ;  /* 0x000000ffff0d7224 */ /* 0x000fce00078e0002 */
[----:B------:R-:W-:Y:S05]  /*156e0*/  WARPSYNC.COLLECTIVE R15, `(.L_x_13676) ;  /* 0x000000000f087348 */ /* 0x000fea0003c00000 */
[----:B------:R0:W1:Y:S02]  /*156f0*/  SHFL.UP P6, R14, R13, R12, R11 ;  /* 0x0400000c0d0e7389 */ /* 0x00006400000c000b */
[----:B01----:R-:W-:Y:S01]  /*15700*/  ENDCOLLECTIVE ;  /* 0x000000000000791b */ /* 0x003fe20003800000 */
.L_x_13676:
[----:B------:R-:W-:Y:S01]  /*15710*/  IMAD.MOV.U32 R12, RZ, RZ, 0x4 ;  /* 0x00000004ff0c7424 */ /* 0x000fe200078e00ff */
[----:B------:R-:W-:-:S05]  /*15720*/  SEL R3, R14, RZ, P2 ;  /* 0x000000ff0e037207 */ /* 0x000fca0001000000 */
[----:B------:R-:W-:-:S04]  /*15730*/  IMAD.IADD R2, R2, 0x1, R3 ;  /* 0x0000000102027824 */ /* 0x000fc800078e0203 */
[----:B------:R-:W-:-:S07]  /*15740*/  IMAD.MOV.U32 R13, RZ, RZ, R2 ;  /* 0x000000ffff0d7224 */ /* 0x000fce00078e0002 */
[----:B------:R-:W-:Y:S05]  /*15750*/  WARPSYNC.COLLECTIVE R15, `(.L_x_13677) ;  /* 0x000000000f087348 */ /* 0x000fea0003c00000 */
[----:B------:R0:W1:Y:S02]  /*15760*/  SHFL.UP P6, R14, R13, R12, R11 ;  /* 0x0400000c0d0e7389 */ /* 0x00006400000c000b */
[----:B01----:R-:W-:Y:S01]  /*15770*/  ENDCOLLECTIVE ;  /* 0x000000000000791b */ /* 0x003fe20003800000 */
.L_x_13677:
[----:B------:R-:W-:Y:S01]  /*15780*/  IMAD.MOV.U32 R12, RZ, RZ, 0x8 ;  /* 0x00000008ff0c7424 */ /* 0x000fe200078e00ff */
[----:B------:R-:W-:-:S05]  /*15790*/  SEL R3, R14, RZ, P3 ;  /* 0x000000ff0e037207 */ /* 0x000fca0001800000 */
[----:B------:R-:W-:-:S04]  /*157a0*/  IMAD.IADD R2, R2, 0x1, R3 ;  /* 0x0000000102027824 */ /* 0x000fc800078e0203 */
[----:B------:R-:W-:-:S07]  /*157b0*/  IMAD.MOV.U32 R13, RZ, RZ, R2 ;  /* 0x000000ffff0d7224 */ /* 0x000fce00078e0002 */
[----:B------:R-:W-:Y:S05]  /*157c0*/  WARPSYNC.COLLECTIVE R15, `(.L_x_13678) ;  /* 0x000000000f087348 */ /* 0x000fea0003c00000 */
[----:B------:R0:W1:Y:S02]  /*157d0*/  SHFL.UP P6, R14, R13, R12, R11 ;  /* 0x0400000c0d0e7389 */ /* 0x00006400000c000b */
[----:B01----:R-:W-:Y:S01]  /*157e0*/  ENDCOLLECTIVE ;  /* 0x000000000000791b */ /* 0x003fe20003800000 */
.L_x_13678:
[----:B------:R-:W-:Y:S01]  /*157f0*/  IMAD.MOV.U32 R12, RZ, RZ, 0x10 ;  /* 0x00000010ff0c7424 */ /* 0x000fe200078e00ff */
[----:B------:R-:W-:-:S05]  /*15800*/  SEL R3, R14, RZ, P4 ;  /* 0x000000ff0e037207 */ /* 0x000fca0002000000 */
[----:B------:R-:W-:-:S04]  /*15810*/  IMAD.IADD R2, R2, 0x1, R3 ;  /* 0x0000000102027824 */ /* 0x000fc800078e0203 */
[----:B------:R-:W-:-:S07]  /*15820*/  IMAD.MOV.U32 R13, RZ, RZ, R2 ;  /* 0x000000ffff0d7224 */ /* 0x000fce00078e0002 */
[----:B------:R-:W-:Y:S05]  /*15830*/  WARPSYNC.COLLECTIVE R15, `(.L_x_13679) ;  /* 0x000000000f087348 */ /* 0x000fea0003c00000 */
[----:B------:R0:W1:Y:S02]  /*15840*/  SHFL.UP P6, R14, R13, R12, R11 ;  /* 0x0400000c0d0e7389 */ /* 0x00006400000c000b */
[----:B01----:R-:W-:Y:S01]  /*15850*/  ENDCOLLECTIVE ;  /* 0x000000000000791b */ /* 0x003fe20003800000 */
.L_x_13679:
        /* <DEDUP_REMOVED lines=8> */
.L_x_13680:
[----:B------:R-:W-:Y:S05]  /*158e0*/  BRA `(.L_x_13681) ;  /* 0xffffffd800007947 */ /* 0x000fea000383ffff */
.L_x_13618:
        /* <DEDUP_REMOVED lines=8> */
.L_x_13683:
[----:B------:R-:W-:Y:S05]  /*15970*/  BSYNC B0 ;  /* 0x0000000000007941 */ /* 0x000fea0003800000 */
.L_x_13682:
        /* <DEDUP_REMOVED lines=9> */
.L_x_13684:
[----:B------:R-:W-:Y:S01]  /*15a10*/  IMAD.MOV.U32 R12, RZ, RZ, 0x4 ;  /* 0x00000004ff0c7424 */ /* 0x000fe200078e00ff */
[----:B------:R-:W-:-:S05]  /*15a20*/  SEL R3, R14, RZ, P2 ;  /* 0x000000ff0e037207 */ /* 0x000fca0001000000 */
[----:B------:R-:W-:-:S04]  /*15a30*/  IMAD.IADD R2, R2, 0x1, R3 ;  /* 0x0000000102027824 */ /* 0x000fc800078e0203 */
[----:B------:R-:W-:-:S07]  /*15a40*/  IMAD.MOV.U32 R13, RZ, RZ, R2 ;  /* 0x000000ffff0d7224 */ /* 0x000fce00078e0002 */
[----:B------:R-:W-:Y:S05]  /*15a50*/  WARPSYNC.COLLECTIVE R15, `(.L_x_13685) ;  /* 0x000000000f087348 */ /* 0x000fea0003c00000 */
[----:B------:R0:W1:Y:S02]  /*15a60*/  SHFL.UP P6, R14, R13, R12, R11 ;  /* 0x0400000c0d0e7389 */ /* 0x00006400000c000b */
[----:B01----:R-:W-:Y:S01]  /*15a70*/  ENDCOLLECTIVE ;  /* 0x000000000000791b */ /* 0x003fe20003800000 */
.L_x_13685:
[----:B------:R-:W-:Y:S01]  /*15a80*/  IMAD.MOV.U32 R12, RZ, RZ, 0x8 ;  /* 0x00000008ff0c7424 */ /* 0x000fe200078e00ff */
[----:B------:R-:W-:-:S05]  /*15a90*/  SEL R3, R14, RZ, P3 ;  /* 0x000000ff0e037207 */ /* 0x000fca0001800000 */
[----:B------:R-:W-:-:S04]  /*15aa0*/  IMAD.IADD R2, R2, 0x1, R3 ;  /* 0x0000000102027824 */ /* 0x000fc800078e0203 */
[----:B------:R-:W-:-:S07]  /*15ab0*/  IMAD.MOV.U32 R13, RZ, RZ, R2 ;  /* 0x000000ffff0d7224 */ /* 0x000fce00078e0002 */
[----:B------:R-:W-:Y:S05]  /*15ac0*/  WARPSYNC.COLLECTIVE R15, `(.L_x_13686) ;  /* 0x000000000f087348 */ /* 0x000fea0003c00000 */
[----:B------:R0:W1:Y:S02]  /*15ad0*/  SHFL.UP P6, R14, R13, R12, R11 ;  /* 0x0400000c0d0e7389 */ /* 0x00006400000c000b */
[----:B01----:R-:W-:Y:S01]  /*15ae0*/  ENDCOLLECTIVE ;  /* 0x000000000000791b */ /* 0x003fe20003800000 */
.L_x_13686:
[----:B------:R-:W-:Y:S01]  /*15af0*/  IMAD.MOV.U32 R12, RZ, RZ, 0x10 ;  /* 0x00000010ff0c7424 */ /* 0x000fe200078e00ff */
[----:B------:R-:W-:-:S05]  /*15b00*/  SEL R3, R14, RZ, P4 ;  /* 0x000000ff0e037207 */ /* 0x000fca0002000000 */
[----:B------:R-:W-:-:S04]  /*15b10*/  IMAD.IADD R2, R2, 0x1, R3 ;  /* 0x0000000102027824 */ /* 0x000fc800078e0203 */
[----:B------:R-:W-:-:S07]  /*15b20*/  IMAD.MOV.U32 R13, RZ, RZ, R2 ;  /* 0x000000ffff0d7224 */ /* 0x000fce00078e0002 */
[----:B------:R-:W-:Y:S05]  /*15b30*/  WARPSYNC.COLLECTIVE R15, `(.L_x_13687) ;  /* 0x000000000f087348 */ /* 0x000fea0003c00000 */
[----:B------:R0:W1:Y:S02]  /*15b40*/  SHFL.UP P6, R14, R13, R12, R11 ;  /* 0x0400000c0d0e7389 */ /* 0x00006400000c000b */
[----:B01----:R-:W-:Y:S01]  /*15b50*/  ENDCOLLECTIVE ;  /* 0x000000000000791b */ /* 0x003fe20003800000 */
.L_x_13687:
        /* <DEDUP_REMOVED lines=8> */
.L_x_13688:
[----:B------:R-:W-:Y:S05]  /*15be0*/  BRA `(.L_x_13689) ;  /* 0xffffffd400ec7947 */ /* 0x000fea000383ffff */
.L_x_13620:
[----:B------:R-:W-:Y:S01]  /*15bf0*/  BSSY B0, `(.L_x_13690) ;  /* 0x0000006000007945 */ /* 0x000fe20003800000 */
[----:B------:R-:W-:Y:S01]  /*15c00*/  PLOP3.LUT P6, PT, P6, PT, PT, 0x8, 0x0 ;  /* 0x000000000000781c */ /* 0x000fe200037ce170 */
[----:B------:R-:W-:-:S12]  /*15c10*/  IMAD.MOV.U32 R15, RZ, RZ, -0x1 ;  /* 0xffffffffff0f7424 */ /* 0x000fd800078e00ff */
[----:B0-----:R-:W-:Y:S05]  /*15c20*/  WARPSYNC.COLLECTIVE R15, `(.L_x_13691) ;  /* 0x000000000f087348 */ /* 0x001fea0003c00000 */
[----:B------:R-:W-:Y:S01]  /*15c30*/  VOTE.ANY R14, PT, P6 ;  /* 0x00000000000e7806 */ /* 0x000fe200030e0100 */
[----:B0-----:R-:W-:Y:S06]  /*15c40*/  ENDCOLLECTIVE ;  /* 0x000000000000791b */ /* 0x001fec0003800000 */
.L_x_13691:
[----:B------:R-:W-:Y:S05]  /*15c50*/  BSYNC B0 ;  /* 0x0000000000007941 */ /* 0x000fea0003800000 */
.L_x_13690:
        /* <DEDUP_REMOVED lines=10> */
.L_x_13692:
[----:B------:R-:W-:Y:S02]  /*15d00*/  IMAD.MOV.U32 R13, RZ, RZ, R6 ;  /* 0x000000ffff0d7224 */ /* 0x000fe400078e0006 */
[----:B------:R-:W-:-:S07]  /*15d10*/  IMAD.MOV.U32 R4, RZ, RZ, R14 ;  /* 0x000000ffff047224 */ /* 0x000fce00078e000e */
[----:B------:R-:W-:Y:S05]  /*15d20*/  WARPSYNC.COLLECTIVE R15, `(.L_x_13693) ;  /* 0x000000000f087348 */ /* 0x000fea0003c00000 */
[----:B------:R0:W1:Y:S02]  /*15d30*/  SHFL.IDX P6, R14, R13, R12, R11 ;  /* 0x0000000c0d0e7389 */ /* 0x00006400000c000b */
[----:B01----:R-:W-:Y:S01]  /*15d40*/  ENDCOLLECTIVE ;  /* 0x000000000000791b */ /* 0x003fe20003800000 */
.L_x_13693:
[----:B------:R-:W-:Y:S02]  /*15d50*/  IMAD.MOV.U32 R6, RZ, RZ, R14 ;  /* 0x000000ffff067224 */ /* 0x000fe400078e000e */
[----:B------:R-:W-:-:S05]  /*15d60*/  IMAD.IADD R5, R9, 0x1, R16 ;  /* 0x0000000109057824 */ /* 0x000fca00078e0210 */
[----:B------:R1:W-:Y:S01]  /*15d70*/  STL [R1+0xc], R5 ;  /* 0x00000c0501007387 */ /* 0x0003e20000100800 */
[----:B------:R-:W-:Y:S05]  /*15d80*/  BRA `(.L_x_13694) ;  /* 0xffffffd400cc7947 */ /* 0x000fea000383ffff */
.L_x_13622:
[----:B------:R-:W-:Y:S01]  /*15d90*/  BSSY B0, `(.L_x_13695) ;  /* 0x0000007000007945 */ /* 0x000fe20003800000 */
[----:B------:R-:W-:Y:S02]  /*15da0*/  IMAD.MOV.U32 R13, RZ, RZ, R2 ;  /* 0x000000ffff0d7224 */ /* 0x000fe400078e0002 */
[----:B------:R-:W-:Y:S02]  /*15db0*/  IMAD.MOV.U32 R11, RZ, RZ, 0x1f ;  /* 0x0000001fff0b7424 */ /* 0x000fe400078e00ff */
[----:B------:R-:W-:-:S07]  /*15dc0*/  IMAD.MOV.U32 R15, RZ, RZ, -0x1 ;  /* 0xffffffffff0f7424 */ /* 0x000fce00078e00ff */
[----:B01-3--:R-:W-:Y:S05]  /*15dd0*/  WARPSYNC.COLLECTIVE R15, `(.L_x_13696) ;  /* 0x000000000f087348 */ /* 0x00bfea0003c00000 */
[----:B------:R2:W4:Y:S02]  /*15de0*/  SHFL.IDX P6, R14, R13, R12, R11 ;  /* 0x0000000c0d0e7389 */ /* 0x00052400000c000b */
[----:B01234-:R-:W-:Y:S01]  /*15df0*/  ENDCOLLECTIVE ;  /* 0x000000000000791b */ /* 0x01ffe20003800000 */
.L_x_13696:
[----:B------:R-:W-:Y:S05]  /*15e00*/  BSYNC B0 ;  /* 0x0000000000007941 */ /* 0x000fea0003800000 */
.L_x_13695:
[----:B------:R-:W-:Y:S01]  /*15e10*/  IMAD.MOV.U32 R8, RZ, RZ, R14 ;  /* 0x000000ffff087224 */ /* 0x000fe200078e000e */
[----:B------:R-:W-:Y:S06]  /*15e20*/  BRA `(.L_x_13621) ;  /* 0xffffffd400bc7947 */ /* 0x000fec000383ffff */
.L_x_13628:
[----:B0-----:R0:W1:Y:S02]  /*15e30*/  SYNCS.PHASECHK.TRANS64.TRYWAIT P0, [R0+URZ+0x22820], R3 ;  /* 0x02282003000075a7 */ /* 0x001064000800017f */
[----:B-1----:R-:W-:Y:S05]  /*15e40*/  @!P0 NANOSLEEP.SYNCS 0x989680 ;  /* 0x009896800000895d */ /* 0x002fea0003900000 */
[----:B------:R-:W1:Y:S02]  /*15e50*/  @!P0 SYNCS.PHASECHK.TRANS64 P0, [R0+URZ+0x22820], R3 ;  /* 0x02282003000085a7 */ /* 0x000e64000800007f */
[----:B-1----:R-:W-:Y:S05]  /*15e60*/  @!P0 BRA `(.L_x_13628) ;  /* 0xfffffffc00f08947 */ /* 0x002fea000383ffff */
[----:B------:R-:W-:Y:S05]  /*15e70*/  BRA `(.L_x_13697) ;  /* 0xffffffe000587947 */ /* 0x000fea000383ffff */
.L_x_13629:
        /* <DEDUP_REMOVED lines=11> */
.L_x_13699:
[----:B------:R-:W-:Y:S05]  /*15f30*/  BSYNC B0 ;  /* 0x0000000000007941 */ /* 0x000fea0003800000 */
.L_x_13698:
[----:B------:R-:W-:Y:S05]  /*15f40*/  BRA `(.L_x_13700) ;  /* 0xffffffe000407947 */ /* 0x000fea000383ffff */
.L_x_13632:
[----:B------:R-:W-:Y:S01]  /*15f50*/  BSSY B1, `(.L_x_13701) ;  /* 0x0000006000017945 */ /* 0x000fe20003800000 */
[----:B------:R-:W-:-:S07]  /*15f60*/  IMAD.MOV.U32 R15, RZ, RZ, -0x1 ;  /* 0xffffffffff0f7424 */ /* 0x000fce00078e00ff */
[----:B01-3--:R-:W-:Y:S05]  /*15f70*/  WARPSYNC.COLLECTIVE R15, `(.L_x_13702) ;  /* 0x000000000f0c7348 */ /* 0x00bfea0003c00000 */
[----:B------:R-:W-:Y:S02]  /*15f80*/  ELECT P6, UR62, PT ;  /* 0x00000000003e782f */ /* 0x000fe400038c0000 */
[----:B------:R-:W-:Y:S01]  /*15f90*/  MOV R14, UR62 ;  /* 0x0000003e000e7c02 */ /* 0x000fe20008000f00 */
[----:B01-3--:R-:W-:Y:S10]  /*15fa0*/  ENDCOLLECTIVE ;  /* 0x000000000000791b */ /* 0x00bff40003800000 */
.L_x_13702:
[----:B------:R-:W-:Y:S05]  /*15fb0*/  BSYNC B1 ;  /* 0x0000000000017941 */ /* 0x000fea0003800000 */
.L_x_13701:
[----:B------:R-:W-:Y:S05]  /*15fc0*/  BRA `(.L_x_13703) ;  /* 0xffffffe000387947 */ /* 0x000fea000383ffff */
.L_x_13634:
[----:B0-----:R0:W1:Y:S02]  /*15fd0*/  SYNCS.PHASECHK.TRANS64.TRYWAIT P0, [R6+URZ], R5 ;  /* 0x00000005060075a7 */ /* 0x001064000800017f */
[----:B-1----:R-:W-:Y:S05]  /*15fe0*/  @!P0 NANOSLEEP.SYNCS 0x989680 ;  /* 0x009896800000895d */ /* 0x002fea0003900000 */
[----:B------:R-:W1:Y:S02]  /*15ff0*/  @!P0 SYNCS.PHASECHK.TRANS64 P0, [R6+URZ], R5 ;  /* 0x00000005060085a7 */ /* 0x000e64000800007f */
[----:B-1----:R-:W-:Y:S05]  /*16000*/  @!P0 BRA `(.L_x_13634) ;  /* 0xfffffffc00f08947 */ /* 0x002fea000383ffff */
[----:B------:R-:W-:Y:S05]  /*16010*/  BRA `(.L_x_13704) ;  /* 0xffffffe000707947 */ /* 0x000fea000383ffff */
.L_x_13635:
[----:B-1----:R1:W2:Y:S02]  /*16020*/  SYNCS.PHASECHK.TRANS64.TRYWAIT P0, [R7+URZ], R2 ;  /* 0x00000002070075a7 */ /* 0x0022a4000800017f */
[----:B--2---:R-:W-:Y:S05]  /*16030*/  @!P0 NANOSLEEP.SYNCS 0x989680 ;  /* 0x009896800000895d */ /* 0x004fea0003900000 */
[----:B------:R-:W2:Y:S02]  /*16040*/  @!P0 SYNCS.PHASECHK.TRANS64 P0, [R7+URZ], R2 ;  /* 0x00000002070085a7 */ /* 0x000ea4000800007f */
[----:B--2---:R-:W-:Y:S05]  /*16050*/  @!P0 BRA `(.L_x_13635) ;  /* 0xfffffffc00f08947 */ /* 0x004fea000383ffff */
[----:B------:R-:W-:Y:S05]  /*16060*/  BRA `(.L_x_13705) ;  /* 0xffffffe000647947 */ /* 0x000fea000383ffff */
.L_x_13637:
[----:B--2---:R2:W4:Y:S02]  /*16070*/  SYNCS.PHASECHK.TRANS64.TRYWAIT P0, [R4+URZ], R5 ;  /* 0x00000005040075a7 */ /* 0x004524000800017f */
[----:B----4-:R-:W-:Y:S05]  /*16080*/  @!P0 NANOSLEEP.SYNCS 0x989680 ;  /* 0x009896800000895d */ /* 0x010fea0003900000 */
[----:B------:R-:W4:Y:S02]  /*16090*/  @!P0 SYNCS.PHASECHK.TRANS64 P0, [R4+URZ], R5 ;  /* 0x00000005040085a7 */ /* 0x000f24000800007f */
[----:B----4-:R-:W-:Y:S05]  /*160a0*/  @!P0 BRA `(.L_x_13637) ;  /* 0xfffffffc00f08947 */ /* 0x010fea000383ffff */
[----:B------:R-:W-:Y:S05]  /*160b0*/  BRA `(.L_x_13706) ;  /* 0xffffffe000687947 */ /* 0x000fea000383ffff */
.L_x_13707:
        /* <DEDUP_REMOVED lines=12> */
.L_x_15031:


//--------------------- .text._ZN7cutlass13device_kernelIN5flash11enable_sm90INS1_16FlashAttnFwdSm90INS1_25CollectiveMainloopFwdSm90ILi2EN4cute5tupleIJNS5_1CILi1EEES8_S8_EEENS6_IJNS7_ILi128EEENS7_ILi96EEENS7_ILi64EEEEEELi256ENS_6half_tEfNS_4arch4Sm90ELb1ELb0ELb0ELb1ELb0ELb1ELb0ELb1ELb0ELb1ELb1ELb0EEENS1_21CollectiveEpilogueFwdINS6_IJSA_NS7_ILi256EEESB_EEES9_SE_SG_Li256ELb1ELb1ELb1ELb0EEENS1_36VarlenDynamicPersistentTileSchedulerILi128ELi96ELi256ELi128ELb1ELb1ELb1ELb1ELb1ELb1EEEEEEEEEvNT_6ParamsE --------------------------
	.section	.text._ZN7cutlass13device_kernelIN5flash11enable_sm90INS1_16FlashAttnFwdSm90INS1_25CollectiveMainloopFwdSm90ILi2EN4cute5tupleIJNS5_1CILi1EEES8_S8_EEENS6_IJNS7_ILi128EEENS7_ILi96EEENS7_ILi64EEEEEELi256ENS_6half_tEfNS_4arch4Sm90ELb1ELb0ELb0ELb1ELb0ELb1ELb0ELb1ELb0ELb1ELb1ELb0EEENS1_21CollectiveEpilogueFwdINS6_IJSA_NS7_ILi256EEESB_EEES9_SE_SG_Li256ELb1ELb1ELb1ELb0EEENS1_36VarlenDynamicPersistentTileSchedulerILi128ELi96ELi256ELi128ELb1ELb1ELb1ELb1ELb1ELb1EEEEEEEEEvNT_6ParamsE,"ax",@progbits
	.align	128
.text._ZN7cutlass13device_kernelIN5flash11enable_sm90INS1_16FlashAttnFwdSm90INS1_25CollectiveMainloopFwdSm90ILi2EN4cute5tupleIJNS5_1CILi1EEES8_S8_EEENS6_IJNS7_ILi128EEENS7_ILi96EEENS7_ILi64EEEEEELi256ENS_6half_tEfNS_4arch4Sm90ELb1ELb0ELb0ELb1ELb0ELb1ELb0ELb1ELb0ELb1ELb1ELb0EEENS1_21CollectiveEpilogueFwdINS6_IJSA_NS7_ILi256EEESB_EEES9_SE_SG_Li256ELb1ELb1ELb1ELb0EEENS1_36VarlenDynamicPersistentTileSchedulerILi128ELi96ELi256ELi128ELb1ELb1ELb1ELb1ELb1ELb1EEEEEEEEEvNT_6ParamsE:
        .type           _ZN7cutlass13device_kernelIN5flash11enable_sm90INS1_16FlashAttnFwdSm90INS1_25CollectiveMainloopFwdSm90ILi2EN4cute5tupleIJNS5_1CILi1EEES8_S8_EEENS6_IJNS7_ILi128EEENS7_ILi96EEENS7_ILi64EEEEEELi256ENS_6half_tEfNS_4arch4Sm90ELb1ELb0ELb0ELb1ELb0ELb1ELb0ELb1ELb0ELb1ELb1ELb0EEENS1_21CollectiveEpilogueFwdINS6_IJSA_NS7_ILi256EEESB_EEES9_SE_SG_Li256ELb1ELb1ELb1ELb0EEENS1_36VarlenDynamicPersistentTileSchedulerILi128ELi96ELi256ELi128ELb1ELb1ELb1ELb1ELb1ELb1EEEEEEEEEvNT_6ParamsE,@function
        .size           _ZN7cutlass13device_kernelIN5flash11enable_sm90INS1_16FlashAttnFwdSm90INS1_25CollectiveMainloopFwdSm90ILi2EN4cute5tupleIJNS5_1CILi1EEES8_S8_EEENS6_IJNS7_ILi128EEENS7_ILi96EEENS7_ILi64EEEEEELi256ENS_6half_tEfNS_4arch4Sm90ELb1ELb0ELb0ELb1ELb0ELb1ELb0ELb1ELb0ELb1ELb1ELb0EEENS1_21CollectiveEpilogueFwdINS6_IJSA_NS7_ILi256EEESB_EEES9_SE_SG_Li256ELb1ELb1ELb1ELb0EEENS1_36VarlenDynamicPersistentTileSchedulerILi128ELi96ELi256ELi128ELb1ELb1ELb1ELb1ELb1ELb1EEEEEEEEEvNT_6ParamsE,(.L_x_15032 - _ZN7cutlass13device_kernelIN5flash11enable_sm90INS1_16FlashAttnFwdSm90INS1_25CollectiveMainloopFwdSm90ILi2EN4cute5tupleIJNS5_1CILi1EEES8_S8_EEENS6_IJNS7_ILi128EEENS7_ILi96EEENS7_ILi64EEEEEELi256ENS_6half_tEfNS_4arch4Sm90ELb1ELb0ELb0ELb1ELb0ELb1ELb0ELb1ELb0ELb1ELb1ELb0EEENS1_21CollectiveEpilogueFwdINS6_IJSA_NS7_ILi256EEESB_EEES9_SE_SG_Li256ELb1ELb1ELb1ELb0EEENS1_36VarlenDynamicPersistentTileSchedulerILi128ELi96ELi256ELi128ELb1ELb1ELb1ELb1ELb1ELb1EEEEEEEEEvNT_6ParamsE)
        .other          _ZN7cutlass13device_kernelIN5flash11enable_sm90INS1_16FlashAttnFwdSm90INS1_25CollectiveMainloopFwdSm90ILi2EN4cute5tupleIJNS5_1CILi1EEES8_S8_EEENS6_IJNS7_ILi128EEENS7_ILi96EEENS7_ILi64EEEEEELi256ENS_6half_tEfNS_4arch4Sm90ELb1ELb0ELb0ELb1ELb0ELb1ELb0ELb1ELb0ELb1ELb1ELb0EEENS1_21CollectiveEpilogueFwdINS6_IJSA_NS7_ILi256EEESB_EEES9_SE_SG_Li256ELb1ELb1ELb1ELb0EEENS1_36VarlenDynamicPersistentTileSchedulerILi128ELi96ELi256ELi128ELb1ELb1ELb1ELb1ELb1ELb1EEEEEEEEEvNT_6ParamsE,@"STO_CUDA_ENTRY STV_DEFAULT"
_ZN7cutlass13device_kernelIN5flash11enable_sm90INS1_16FlashAttnFwdSm90INS1_25CollectiveMainloopFwdSm90ILi2EN4cute5tupleIJNS5_1CILi1EEES8_S8_EEENS6_IJNS7_ILi128EEENS7_ILi96EEENS7_ILi64EEEEEELi256ENS_6half_tEfNS_4arch4Sm90ELb1ELb0ELb0ELb1ELb0ELb1ELb0ELb1ELb0ELb1ELb1ELb0EEENS1_21CollectiveEpilogueFwdINS6_IJSA_NS7_ILi256EEESB_EEES9_SE_SG_Li256ELb1ELb1ELb1ELb0EEENS1_36VarlenDynamicPersistentTileSchedulerILi128ELi96ELi256ELi128ELb1ELb1ELb1ELb1ELb1ELb1EEEEEEEEEvNT_6ParamsE:
        /* <DEDUP_REMOVED lines=24> */
.L_x_13709:
[----:B------:R-:W-:Y:S05]  /*0180*/  BSYNC B0 ;  /* 0x0000000000007941 */ /* 0x000fea0003800000 */
.L_x_13708:
        /* <DEDUP_REMOVED lines=41> */
.L_x_13710:
        /* <DEDUP_REMOVED lines=22> */
.L_x_13711:
        /* <DEDUP_REMOVED lines=18> */
.L_x_13712:
        /* <DEDUP_REMOVED lines=22> */
.L_x_13713:
        /* <DEDUP_REMOVED lines=22> */
.L_x_13714:
        /* <DEDUP_REMOVED lines=8> */
.L_x_13717:
        /* <DEDUP_REMOVED lines=74> */
[C---:B------:R-:W-:Y:S01]  /*0e80*/  IMAD.SHL.U32 R204, R3.reuse, 0x4, RZ ;  /* 0x0000000403cc7824 */ /* 0x040fe200078e00ff */
[----:B------:R-:W-:Y:S01]  /*0e90*/  LOP3.LUT R212, R212, 0x1c0, RZ, 0xc0, !PT ;  /* 0x000001c0d4d47812 */ /* 0x000fe200078ec0ff */
[----:B------:R-:W-:Y:S01]  /*0ea0*/  IMAD.SHL.U32 R4, R4, 0x40, RZ ;  /* 0x0000004004047824 */ /* 0x000fe200078e00ff */
[----:B------:R-:W-:Y:S01]  /*0eb0*/  STL [R1+0x70], R12 ;  /* 0x0000700c01007387 */ /* 0x000fe20000100800 */
[----:B------:R-:W-:Y:S01]  /*0ec0*/  IMAD.IADD R0, R3, 0x1, -R0 ;  /* 0x0000000103007824 */ /* 0x000fe200078e0a00 */
[----:B------:R-:W-:Y:S01]  /*0ed0*/  SHF.R.S32.HI R3, RZ, 0x1f, R209 ;  /* 0x0000001fff037819 */ /* 0x000fe200000114d1 */
[----:B------:R-:W-:Y:S01]  /*0ee0*/  IMAD.IADD R9, R20, 0x1, -R9 ;  /* 0x0000000114097824 */ /* 0x000fe200078e0a09 */
[----:B------:R-:W-:Y:S01]  /*0ef0*/  SHF.R.U32.HI R3, RZ, 0x3, R212 ;  /* 0x00000003ff037819 */ /* 0x000fe200000116d4 */
[----:B------:R-:W-:Y:S01]  /*0f00*/  VIADD R220, R209, 0x40 ;  /* 0x00000040d1dc7836 */ /* 0x000fe20000000000 */
[----:B------:R-:W-:Y:S01]  /*0f10*/  LOP3.LUT R8, R212, 0x38, R16, 0xf8, !PT ;  /* 0x00000038d4087812 */ /* 0x000fe200078ef810 */
[----:B------:R-:W-:Y:S01]  /*0f20*/  IMAD.SHL.U32 R214, R9, 0x2, RZ ;  /* 0x0000000209d67824 */ /* 0x000fe200078e00ff */
[----:B------:R-:W-:Y:S01]  /*0f30*/  LOP3.LUT R217, R4, 0xfffffe00, RZ, 0xc0, !PT ;  /* 0xfffffe0004d97812 */ /* 0x000fe200078ec0ff */
[----:B------:R-:W-:Y:S01]  /*0f40*/  VIADD R219, R209, 0x80 ;  /* 0x00000080d1db7836 */ /* 0x000fe20000000000 */
[----:B------:R-:W-:Y:S01]  /*0f50*/  SHF.R.S32.HI R4, RZ, 0x1f, R220 ;  /* 0x0000001fff047819 */ /* 0x000fe200000114dc */
[----:B------:R-:W-:Y:S01]  /*0f60*/  VIADD R35, R214, 0x28 ;  /* 0x00000028d6237836 */ /* 0x000fe20000000000 */
[----:B------:R-:W-:Y:S01]  /*0f70*/  LOP3.LUT R8, R217, R8, R3, 0xf6, !PT ;  /* 0x00000008d9087212 */ /* 0x000fe200078ef603 */
[----:B------:R-:W-:Y:S01]  /*0f80*/  IMAD.SHL.U32 R4, R10, 0x8, RZ ;  /* 0x000000080a047824 */ /* 0x000fe200078e00ff */
[C---:B------:R-:W-:Y:S01]  /*0f90*/  IADD3 R38, R214.reuse, 0x10, RZ ;  /* 0x00000010d6267810 */ /* 0x040fe20007ffe0ff */
        /* <DEDUP_REMOVED lines=8> */
[----:B------:R-:W-:Y:S01]  /*1020*/  IMAD.MOV.U32 R6, RZ, RZ, R14 ;  /* 0x000000ffff067224 */ /* 0x000fe200078e000e */
        /* <DEDUP_REMOVED lines=9> */
[C---:B0-----:R-:W-:Y:S01]  /*10c0*/  VIADD R4, R214.reuse, 0xc8 ;  /* 0x000000c8d6047836 */ /* 0x041fe20000000000 */
[----:B------:R-:W-:Y:S01]  /*10d0*/  SHF.R.S32.HI R8, RZ, 0x1f, R14 ;  /* 0x0000001fff087819 */ /* 0x000fe2000001140e */
[----:B------:R-:W-:Y:S01]  /*10e0*/  IMAD.MOV.U32 R5, RZ, RZ, R13 ;  /* 0x000000ffff057224 */ /* 0x000fe200078e000d */
[----:B------:R-:W-:Y:S01]  /*10f0*/  SHF.R.S32.HI R8, RZ, 0x1f, R10 ;  /* 0x0000001fff087819 */ /* 0x000fe2000001140a */
[C---:B-1----:R-:W-:Y:S01]  /*1100*/  VIADD R3, R214.reuse, 0xd0 ;  /* 0x000000d0d6037836 */ /* 0x042fe20000000000 */
[----:B------:R-:W-:Y:S01]  /*1110*/  SHF.R.S32.HI R10, RZ, 0x1f, R9 ;  /* 0x0000001fff0a7819 */ /* 0x000fe20000011409 */
[----:B------:R-:W-:Y:S01]  /*1120*/  IMAD.MOV.U32 R7, RZ, RZ, R15 ;  /* 0x000000ffff077224 */ /* 0x000fe200078e000f */
        /* <DEDUP_REMOVED lines=43> */
[----:B------:R-:W-:-:S07]  /*13e0*/  SHF.R.S32.HI R3, RZ, 0x1f, R233 ;  /* 0x0000001fff037819 */ /* 0x000fce00000114e9 */
.L_x_13878:
[----:B01----:R-:W0:Y:S02]  /*13f0*/  LDC.64 R8, c[0x0][0xc88] ;  /* 0x00032200ff087b82 */ /* 0x003e240000000a00 */
[----:B0-----:R-:W-:-:S05]  /*1400*/  IMAD.WIDE R8, R7, 0x4, R8 ;  /* 0x0000000407087825 */ /* 0x001fca00078e0208 */
[----:B--2---:R-:W2:Y:S01]  /*1410*/  LDG.E R224, desc[UR40][R8.64] ;  /* 0x0000002808e07981 */ /* 0x004ea2000c1e1900 */
[----:B------:R-:W-:Y:S05]  /*1420*/  YIELD ;  /* 0x0000000000007946 */ /* 0x000fea0003800000 */
[----:B------:R-:W-:Y:S01]  /*1430*/  ULDC.64 UR4, c[0x0][0xa28] ;  /* 0x00028a0000047ab9 */ /* 0x000fe20000000a00 */
[----:B------:R-:W-:Y:S01]  /*1440*/  ULDC.64 UR8, c[0x0][0xa18] ;  /* 0x0002860000087ab9 */ /* 0x000fe20000000a00 */
[----:B------:R-:W-:Y:S01]  /*1450*/  ISETP.NE.U32.AND P1, PT, RZ, UR4, PT ;  /* 0x00000004ff007c0c */ /* 0x000fe2000bf25070 */
[----:B------:R-:W-:Y:S01]  /*1460*/  ULDC.64 UR6, c[0x0][0xa08] ;  /* 0x0002820000067ab9 */ /* 0x000fe20000000a00 */
[----:B------:R-:W-:Y:S01]  /*1470*/  IMAD.MOV.U32 R15, RZ, RZ, RZ ;  /* 0x000000ffff0f7224 */ /* 0x000fe200078e00ff */
[----:B------:R-:W-:Y:S01]  /*1480*/  ISETP.NE.U32.AND P0, PT, RZ, UR6, PT ;  /* 0x00000006ff007c0c */ /* 0x000fe2000bf05070 */
[----:B-----5:R-:W-:Y:S01]  /*1490*/  IMAD.MOV.U32 R31, RZ, RZ, RZ ;  /* 0x000000ffff1f7224 */ /* 0x020fe200078e00ff */
[----:B------:R-:W-:-:S02]  /*14a0*/  ISETP.NE.AND.EX P1, PT, RZ, UR5, PT, P1 ;  /* 0x00000005ff007c0c */ /* 0x000fc4000bf25310 */
[----:B------:R-:W-:Y:S02]  /*14b0*/  ISETP.NE.AND.EX P0, PT, RZ, UR7, PT, P0 ;  /* 0x00000007ff007c0c */ /* 0x000fe4000bf05300 */
[----:B--2-4-:R-:W-:Y:S01]  /*14c0*/  SHF.R.S32.HI R0, RZ, 0x1f, R224 ;  /* 0x0000001fff007819 */ /* 0x014fe200000114e0 */
        /* <DEDUP_REMOVED lines=24> */
[----:B------:R-:W-:Y:S01]  /*1650*/  MOV R24, UR5 ;  /* 0x0000000500187c02 */ /* 0x000fe20008000f00 */
        /* <DEDUP_REMOVED lines=11> */
.L_x_13719:
[----:B------:R-:W-:Y:S01]  /*1710*/  ULDC.64 UR4, c[0x0][0xa20] ;  /* 0x0002880000047ab9 */ /* 0x000fe20000000a00 */
[C---:B------:R-:W-:Y:S02]  /*1720*/  LOP3.LUT R3, R6.reuse, 0xff000000, RZ, 0xc0, !PT ;  /* 0xff00000006037812 */ /* 0x040fe400078ec0ff */
        /* <DEDUP_REMOVED lines=11> */
.L_x_13720:
[----:B------:R-:W-:Y:S05]  /*17e0*/  @!P0 BRA `(.L_x_13721) ;  /* 0x00000000000c8947 */ /* 0x000fea0003800000 */
[----:B------:R-:W2:Y:S04]  /*17f0*/  LDG.E R3, desc[UR40][R12.64] ;  /* 0x000000280c037981 */ /* 0x000ea8000c1e1900 */
[----:B------:R-:W2:Y:S02]  /*1800*/  LDG.E R30, desc[UR40][R12.64+0x4] ;  /* 0x000004280c1e7981 */ /* 0x000ea4000c1e1900 */
[----:B--2---:R-:W-:-:S07]  /*1810*/  IMAD.IADD R30, R30, 0x1, -R3 ;  /* 0x000000011e1e7824 */ /* 0x004fce00078e0a03 */
.L_x_13721:
        /* <DEDUP_REMOVED lines=29> */
[----:B------:R-:W-:-:S03]  /*19f0*/  IADD3 R60, R213, 0x60, -R211 ;  /* 0x00000060d53c7810 */ /* 0x000fc60007ffe8d3 */
[----:B------:R-:W-:-:S04]  /*1a00*/  IMAD.HI R0, R0, 0x2aaaaaab, RZ ;  /* 0x2aaaaaab00007827 */ /* 0x000fc800078e02ff */
[----:B------:R-:W-:Y:S01]  /*1a10*/  IMAD.IADD R4, R60, 0x1, R4 ;  /* 0x000000013c047824 */ /* 0x000fe200078e0204 */
[----:B------:R-:W-:-:S03]  /*1a20*/  SHF.R.U32.HI R29, RZ, 0x1f, R0 ;  /* 0x0000001fff1d7819 */ /* 0x000fc60000011600 */
[----:B------:R-:W-:Y:S01]  /*1a30*/  IMAD.HI R4, R4, 0x2aaaaaab, RZ ;  /* 0x2aaaaaab04047827 */ /* 0x000fe200078e02ff */
[----:B------:R-:W-:-:S03]  /*1a40*/  LEA.HI.SX32 R29, R0, R29, 0x1c ;  /* 0x0000001d001d7211 */ /* 0x000fc600078fe2ff */
[----:B------:R-:W-:Y:S01]  /*1a50*/  IMAD.MOV.U32 R0, RZ, RZ, RZ ;  /* 0x000000ffff007224 */ /* 0x000fe200078e00ff */
[----:B------:R-:W-:-:S04]  /*1a60*/  SHF.R.U32.HI R3, RZ, 0x1f, R4 ;  /* 0x0000001fff037819 */ /* 0x000fc80000011604 */
[----:B------:R-:W-:-:S04]  /*1a70*/  LEA.HI.SX32 R4, R4, R3, 0x1c ;  /* 0x0000000304047211 */ /* 0x000fc800078fe2ff */
        /* <DEDUP_REMOVED lines=32> */
.L_x_13723:
[----:B------:R-:W-:Y:S05]  /*1c80*/  BSYNC B0 ;  /* 0x0000000000007941 */ /* 0x000fea0003800000 */
.L_x_13722:
        /* <DEDUP_REMOVED lines=37> */
.L_x_13726:
[----:B------:R-:W-:Y:S05]  /*1ee0*/  BSYNC B6 ;  /* 0x0000000000067941 */ /* 0x000fea0003800000 */
.L_x_13725:
        /* <DEDUP_REMOVED lines=20> */
.L_x_13728:
[----:B------:R-:W-:Y:S05]  /*2030*/  BSYNC B6 ;  /* 0x0000000000067941 */ /* 0x000fea0003800000 */
.L_x_13727:
        /* <DEDUP_REMOVED lines=9> */
[----:B------:R-:W3:Y:S08]  /*20d0*/  LDC R75, c[0x0][0x3f4] ;  /* 0x0000fd00ff4b7b82 */ /* 0x000ef00000000800 */
[----:B------:R-:W-:Y:S01]  /*20e0*/  @P0 IADD3 R6, P1, R225, UR4, RZ ;  /* 0x00000004e1060c10 */ /* 0x000fe2000ff3e0ff */
[----:B------:R-:W-:-:S02]  /*20f0*/  VIADD R64, R16, 0x60 ;  /* 0x0000006010407836 */ /* 0x000fc40000000000 */
[----:B------:R-:W-:Y:S01]  /*2100*/  VIADD R12, R16, 0xe0 ;  /* 0x000000e0100c7836 */ /* 0x000fe20000000000 */
[----:B------:R-:W-:Y:S01]  /*2110*/  @P0 IADD3.X R7, R227, UR5, RZ, P1, !PT ;  /* 0x00000005e3070c10 */ /* 0x000fe20008ffe4ff */
[----:B------:R-:W-:Y:S01]  /*2120*/  ULDC.64 UR4, c[0x0][0xa08] ;  /* 0x0002820000047ab9 */ /* 0x000fe20000000a00 */
[----:B------:R-:W4:Y:S03]  /*2130*/  LDC.64 R14, c[0x0][0x3f8] ;  /* 0x0000fe00ff0e7b82 */ /* 0x000f260000000a00 */
[----:B------:R2:W3:Y:S01]  /*2140*/  @P0 LDG.E R0, desc[UR40][R6.64] ;  /* 0x0000002806000981 */ /* 0x0004e2000c1e1900 */
        /* <DEDUP_REMOVED lines=15> */
[----:B------:R-:W-:Y:S01]  /*2240*/  SHF.R.S32.HI R73, RZ, 0x1f, R229 ;  /* 0x0000001fff497819 */ /* 0x000fe200000114e5 */
[----:B------:R-:W-:Y:S01]  /*2250*/  VIADD R65, R16, 0x80 ;  /* 0x0000008010417836 */ /* 0x000fe20000000000 */
[----:B------:R-:W-:Y:S01]  /*2260*/  SHF.R.S32.HI R6, RZ, 0x1f, R11 ;  /* 0x0000001fff067819 */ /* 0x000fe2000001140b */
[----:B------:R-:W-:Y:S01]  /*2270*/  IMAD.WIDE.U32 R4, R222, UR4, R4 ;  /* 0x00000004de047c25 */ /* 0x000fe2000f8e0004 */
[----:B----4-:R-:W-:-:S02]  /*2280*/  SHF.L.U64.HI R69, R14, 0x6, R15 ;  /* 0x000000060e457819 */ /* 0x010fc4000001020f */
[----:B------:R-:W-:Y:S01]  /*2290*/  LEA.HI R36, R6, R11, RZ, 0x2 ;  /* 0x0000000b06247211 */ /* 0x000fe200078f10ff */
[----:B------:R-:W-:Y:S01]  /*22a0*/  IMAD R5, R222, UR5, R5 ;  /* 0x00000005de057c24 */ /* 0x000fe2000f8e0205 */
[----:B------:R-:W-:Y:S01]  /*22b0*/  ULDC.64 UR4, c[0x0][0x310] ;  /* 0x0000c40000047ab9 */ /* 0x000fe20000000a00 */
[----:B------:R-:W-:Y:S01]  /*22c0*/  IMAD R6, R232, R8, RZ ;  /* 0x00000008e8067224 */ /* 0x000fe200078e02ff */
[----:B------:R-:W-:Y:S01]  /*22d0*/  SHF.R.S32.HI R36, RZ, 0x1f, R36 ;  /* 0x0000001fff247819 */ /* 0x000fe20000011424 */
[----:B------:R-:W-:Y:S01]  /*22e0*/  VIADD R11, R16, 0xc0 ;  /* 0x000000c0100b7836 */ /* 0x000fe20000000000 */
[----:B0-----:R-:W-:Y:S01]  /*22f0*/  SHF.L.U64.HI R71, R56, 0x6, R57 ;  /* 0x0000000638477819 */ /* 0x001fe20000010239 */
[----:B------:R-:W-:Y:S01]  /*2300*/  IMAD R10, R23, R9, R6 ;  /* 0x00000009170a7224 */ /* 0x000fe200078e0206 */
[----:B------:R-:W-:Y:S01]  /*2310*/  LEA.HI R36, R36, R23, RZ, 0x3 ;  /* 0x0000001724247211 */ /* 0x000fe200078f18ff */
[----:B------:R-:W-:Y:S02]  /*2320*/  VIADD R66, R16, 0xa0 ;  /* 0x000000a010427836 */ /* 0x000fe40000000000 */
[----:B------:R-:W-:Y:S01]  /*2330*/  IMAD.SHL.U32 R68, R8, 0x40, RZ ;  /* 0x0000004008447824 */ /* 0x000fe200078e00ff */
[----:B------:R-:W-:Y:S01]  /*2340*/  LOP3.LUT R36, R36, 0xfffffff8, RZ, 0xc0, !PT ;  /* 0xfffffff824247812 */ /* 0x000fe200078ec0ff */
[----:B------:R-:W-:-:S02]  /*2350*/  IMAD R30, R232, R56, RZ ;  /* 0x00000038e81e7224 */ /* 0x000fc400078e02ff */
[----:B------:R-:W-:Y:S01]  /*2360*/  VIADD R74, R38, 0x8 ;  /* 0x00000008264a7836 */ /* 0x000fe20000000000 */
[----:B------:R-:W-:Y:S01]  /*2370*/  SHF.R.U32.HI R38, RZ, 0x3, R212 ;  /* 0x00000003ff267819 */ /* 0x000fe200000116d4 */
        /* <DEDUP_REMOVED lines=8> */
[----:B------:R-:W-:Y:S02]  /*2400*/  IMAD R77, R15, 0x60, RZ ;  /* 0x000000600f4d7824 */ /* 0x000fe400078e02ff */
[----:B------:R-:W-:Y:S02]  /*2410*/  IMAD.SHL.U32 R70, R14, 0x40, RZ ;  /* 0x000000400e467824 */ /* 0x000fe400078e00ff */
[----:B------:R-:W-:Y:S02]  /*2420*/  IMAD R41, R57, 0x60, RZ ;  /* 0x0000006039297824 */ /* 0x000fe400078e02ff */
[----:B------:R-:W-:-:S02]  /*2430*/  IMAD.SHL.U32 R72, R56, 0x40, RZ ;  /* 0x0000004038487824 */ /* 0x000fc400078e00ff */
[----:B-----5:R-:W-:Y:S01]  /*2440*/  IMAD.WIDE.U32 R30, R152, R56, R30 ;  /* 0x00000038981e7225 */ /* 0x020fe200078e001e */
[----:B---3--:R-:W-:Y:S02]  /*2450*/  SHF.R.S32.HI R3, RZ, 0x1f, R0 ;  /* 0x0000001fff037819 */ /* 0x008fe40000011400 */
[----:B------:R-:W-:Y:S02]  /*2460*/  SEL R21, R0, RZ, !P0 ;  /* 0x000000ff00157207 */ /* 0x000fe40004000000 */
[----:B------:R-:W-:-:S03]  /*2470*/  SEL R13, R3, RZ, !P0 ;  /* 0x000000ff030d7207 */ /* 0x000fc60004000000 */
[----:B------:R-:W-:-:S04]  /*2480*/  IMAD.WIDE.U32 R4, R21, UR4, R4 ;  /* 0x0000000415047c25 */ /* 0x000fc8000f8e0004 */
[----:B------:R-:W-:Y:S01]  /*2490*/  IMAD R0, R13, UR4, RZ ;  /* 0x000000040d007c24 */ /* 0x000fe2000f8e02ff */
[----:B------:R-:W-:-:S03]  /*24a0*/  IADD3 R3, P2, R4, R62, RZ ;  /* 0x0000003e04037210 */ /* 0x000fc60007f5e0ff */
[----:B------:R-:W-:Y:S01]  /*24b0*/  IMAD R61, R21, UR5, R0 ;  /* 0x00000005153d7c24 */ /* 0x000fe2000f8e0200 */
[----:B------:R-:W-:Y:S05]  /*24c0*/  @!P6 WARPSYNC.ALL ;  /* 0x000000000000e948 */ /* 0x000fea0003800000 */
[C---:B------:R-:W-:Y:S01]  /*24d0*/  VIADD R0, R16.reuse, 0x20 ;  /* 0x0000002010007836 */ /* 0x040fe20000000000 */
[----:B------:R-:W-:Y:S01]  /*24e0*/  ULDC UR4, c[0x0][0x320] ;  /* 0x0000c80000047ab9 */ /* 0x000fe20000000800 */
[----:B------:R-:W-:Y:S01]  /*24f0*/  IMAD.IADD R61, R5, 0x1, R61 ;  /* 0x00000001053d7824 */ /* 0x000fe200078e023d */
[----:B------:R-:W-:Y:S01]  /*2500*/  @!P6 BAR.SYNC.DEFER_BLOCKING 0x9, 0x100 ;  /* 0x024400000000eb1d */ /* 0x000fe20000010000 */
[----:B------:R-:W-:-:S02]  /*2510*/  ISETP.GE.AND P0, PT, R16, UR4, PT ;  /* 0x0000000410007c0c */ /* 0x000fc4000bf06270 */
[----:B------:R-:W-:Y:S02]  /*2520*/  ISETP.GE.AND P1, PT, R0, UR4, PT ;  /* 0x0000000400007c0c */ /* 0x000fe4000bf26270 */
[----:B------:R-:W-:Y:S01]  /*2530*/  IADD3.X R62, R61, R63, R10, P2, !PT ;  /* 0x0000003f3d3e7210 */ /* 0x000fe200017fe40a */
[----:B------:R-:W-:Y:S01]  /*2540*/  VIADD R63, R16, 0x40 ;  /* 0x00000040103f7836 */ /* 0x000fe20000000000 */
[----:B------:R-:W-:Y:S01]  /*2550*/  SEL R7, RZ, 0xffffffff, P1 ;  /* 0xffffffffff077807 */ /* 0x000fe20000800000 */
[----:B------:R-:W-:Y:S01]  /*2560*/  ULDC.64 UR6, c[0x0][0x330] ;  /* 0x0000cc0000067ab9 */ /* 0x000fe20000000a00 */
[----:B------:R-:W-:Y:S02]  /*2570*/  SEL R6, RZ, 0x1, P0 ;  /* 0x00000001ff067807 */ /* 0x000fe40000000000 */
[----:B------:R-:W-:Y:S01]  /*2580*/  ISETP.GE.AND P0, PT, R63, UR4, PT ;  /* 0x000000043f007c0c */ /* 0x000fe2000bf06270 */
[----:B------:R-:W-:Y:S01]  /*2590*/  IMAD.SHL.U32 R7, R7, 0x2, RZ ;  /* 0x0000000207077824 */ /* 0x000fe200078e00ff */
[----:B------:R-:W-:-:S02]  /*25a0*/  ISETP.GE.AND P1, PT, R64, UR4, PT ;  /* 0x0000000440007c0c */ /* 0x000fc4000bf26270 */
        /* <DEDUP_REMOVED lines=8> */
[----:B------:R-:W-:Y:S02]  /*2630*/  LOP3.LUT R10, R12, R10, R11, 0xfe, !PT ;  /* 0x0000000a0c0a7212 */ /* 0x000fe400078efe0b */
[----:B------:R-:W-:Y:S01]  /*2640*/  ISETP.GE.AND P1, PT, R66, UR4, PT ;  /* 0x0000000442007c0c */ /* 0x000fe2000bf26270 */
[----:B------:R-:W-:Y:S01]  /*2650*/  ULDC.64 UR4, c[0x0][0x338] ;  /* 0x0000ce0000047ab9 */ /* 0x000fe20000000a00 */
[----:B------:R-:W-:Y:S01]  /*2660*/  SEL R11, RZ, 0x10, P0 ;  /* 0x00000010ff0b7807 */ /* 0x000fe20000000000 */
[----:B------:R-:W-:Y:S01]  /*2670*/  IMAD R13, R13, UR4, RZ ;  /* 0x000000040d0d7c24 */ /* 0x000fe2000f8e02ff */
[----:B------:R-:W-:Y:S01]  /*2680*/  ISETP.GE.AND P0, PT, R16, R75, PT ;  /* 0x0000004b1000720c */ /* 0x000fe20003f06270 */
[----:B------:R-:W-:Y:S01]  /*2690*/  IMAD.WIDE.U32 R6, R21, UR4, R6 ;  /* 0x0000000415067c25 */ /* 0x000fe2000f8e0006 */
[----:B------:R-:W-:Y:S01]  /*26a0*/  SEL R12, RZ, 0x20, P1 ;  /* 0x00000020ff0c7807 */ /* 0x000fe20000800000 */
[----:B------:R-:W-:Y:S01]  /*26b0*/  ULDC UR4, c[0x0][0x2f4] ;  /* 0x0000bd0000047ab9 */ /* 0x000fe20000000800 */
[----:B------:R-:W-:Y:S01]  /*26c0*/  SEL R35, R75, RZ, P0 ;  /* 0x000000ff4b237207 */ /* 0x000fe20000000000 */
[----:B------:R-:W-:Y:S01]  /*26d0*/  IMAD R93, R21, UR5, R13 ;  /* 0x00000005155d7c24 */ /* 0x000fe2000f8e020d */
[----:B------:R-:W-:Y:S01]  /*26e0*/  LOP3.LUT R11, R12, R10, R11, 0xfe, !PT ;  /* 0x0000000a0c0b7212 */ /* 0x000fe200078efe0b */
[----:B------:R-:W-:Y:S01]  /*26f0*/  IMAD.WIDE.U32 R12, R23, R14, R16 ;  /* 0x0000000e170c7225 */ /* 0x000fe200078e0010 */
[----:B------:R-:W-:-:S02]  /*2700*/  SEL R10, RZ, 0x40, P2 ;  /* 0x00000040ff0a7807 */ /* 0x000fc40001000000 */
[----:B------:R-:W-:Y:S01]  /*2710*/  IADD3 R58, P1, R23, R58, RZ ;  /* 0x0000003a173a7210 */ /* 0x000fe20007f3e0ff */
[----:B------:R-:W-:Y:S01]  /*2720*/  IMAD.IADD R35, R16, 0x1, R35 ;  /* 0x0000000110237824 */ /* 0x000fe200078e0223 */
[----:B------:R-:W-:Y:S01]  /*2730*/  LOP3.LUT R95, R11, R10, RZ, 0xfc, !PT ;  /* 0x0000000a0b5f7212 */ /* 0x000fe200078efcff */
[CC--:B------:R-:W-:Y:S01]  /*2740*/  IMAD R10, R232.reuse, R14.reuse, RZ ;  /* 0x0000000ee80a7224 */ /* 0x0c0fe200078e02ff */
[----:B------:R-:W-:Y:S01]  /*2750*/  SEL R94, RZ, 0xffffff80, P3 ;  /* 0xffffff80ff5e7807 */ /* 0x000fe20001800000 */
[----:B------:R-:W-:Y:S01]  /*2760*/  IMAD.X R59, R232, 0x1, R33, P1 ;  /* 0x00000001e83b7824 */ /* 0x000fe200008e0621 */
[----:B------:R-:W-:Y:S01]  /*2770*/  SHF.R.S32.HI R32, RZ, 0x1f, R35 ;  /* 0x0000001fff207819 */ /* 0x000fe20000011423 */
[C---:B------:R-:W-:Y:S01]  /*2780*/  IMAD R37, R23.reuse, R15, R10 ;  /* 0x0000000f17257224 */ /* 0x040fe200078e020a */
[----:B------:R-:W-:Y:S01]  /*2790*/  LOP3.LUT P1, RZ, R36, 0x4, RZ, 0xc0, !PT ;  /* 0x0000000424ff7812 */ /* 0x000fe2000782c0ff */
[----:B------:R-:W-:Y:S01]  /*27a0*/  IMAD.WIDE.U32 R10, R23, R14, R204 ;  /* 0x0000000e170a7225 */ /* 0x000fe200078e00cc */
[----:B------:R-:W-:-:S02]  /*27b0*/  LEA.HI R32, R32, R35, RZ, 0x3 ;  /* 0x0000002320207211 */ /* 0x000fc400078f18ff */
[----:B------:R-:W-:Y:S01]  /*27c0*/  SEL R89, R89, 0xffffffe0, !P1 ;  /* 0xffffffe059597807 */ /* 0x000fe20004800000 */
[----:B------:R-:W-:Y:S01]  /*27d0*/  IMAD R35, R9, 0x60, RZ ;  /* 0x0000006009237824 */ /* 0x000fe200078e02ff */
[--C-:B------:R-:W-:Y:S01]  /*27e0*/  LOP3.LUT R33, R212, 0x38, R32.reuse, 0xf8, !PT ;  /* 0x00000038d4217812 */ /* 0x100fe200078ef820 */
[----:B------:R-:W-:Y:S01]  /*27f0*/  IMAD.WIDE.U32 R8, R8, 0x60, RZ ;  /* 0x0000006008087825 */ /* 0x000fe200078e00ff */
[----:B------:R-:W-:Y:S02]  /*2800*/  LOP3.LUT R85, R32, 0xfffffff8, RZ, 0xc0, !PT ;  /* 0xfffffff820557812 */ /* 0x000fe400078ec0ff */
[----:B------:R-:W-:Y:S01]  /*2810*/  LOP3.LUT R88, R33, R38, RZ, 0x3c, !PT ;  /* 0x0000002621587212 */ /* 0x000fe200078e3cff */
[----:B------:R-:W-:Y:S01]  /*2820*/  IMAD.IADD R11, R11, 0x1, R37 ;  /* 0x000000010b0b7824 */ /* 0x000fe200078e0225 */
[----:B------:R-:W-:Y:S01]  /*2830*/  LOP3.LUT R33, R83, 0x38, R32, 0xf8, !PT ;  /* 0x0000003853217812 */ /* 0x000fe200078ef820 */
[----:B------:R-:W-:Y:S01]  /*2840*/  IMAD.IADD R13, R37, 0x1, R13 ;  /* 0x00000001250d7824 */ /* 0x000fe200078e020d */
[----:B------:R-:W-:Y:S01]  /*2850*/  SHF.R.S32.HI R37, RZ, 0x1f, R152 ;  /* 0x0000001fff257819 */ /* 0x000fe20000011498 */
[----:B------:R-:W-:Y:S01]  /*2860*/  IMAD.IADD R76, R9, 0x1, R35 ;  /* 0x00000001094c7824 */ /* 0x000fe200078e0223 */
[----:B------:R-:W-:Y:S01]  /*2870*/  LOP3.LUT R35, R83, 0x18, R16, 0xf8, !PT ;  /* 0x0000001853237812 */ /* 0x000fe200078ef810 */
[----:B------:R-:W-:Y:S01]  /*2880*/  IMAD.WIDE.U32 R20, R23, R56, R204 ;  /* 0x0000003817147225 */ /* 0x000fe200078e00cc */
[----:B------:R-:W-:-:S02]  /*2890*/  LOP3.LUT R33, R33, R86, RZ, 0x3c, !PT ;  /* 0x0000005621217212 */ /* 0x000fc400078e3cff */
[----:B------:R-:W-:Y:S01]  /*28a0*/  LOP3.LUT R35, R35, R86, RZ, 0x3c, !PT ;  /* 0x0000005623237212 */ /* 0x000fe200078e3cff */
[----:B------:R-:W-:Y:S01]  /*28b0*/  IMAD R34, R37, R14, RZ ;  /* 0x0000000e25227224 */ /* 0x000fe200078e02ff */
[----:B------:R-:W-:Y:S01]  /*28c0*/  LOP3.LUT R94, R95, 0x80, R94, 0xc8, !PT ;  /* 0x000000805f5e7812 */ /* 0x000fe200078ec85e */
[----:B------:R-:W-:Y:S01]  /*28d0*/  IMAD.IADD R21, R21, 0x1, R39 ;  /* 0x0000000115157824 */ /* 0x000fe200078e0227 */
[----:B------:R-:W-:Y:S01]  /*28e0*/  SHF.R.S32.HI R84, RZ, 0x3, R32 ;  /* 0x00000003ff547819 */ /* 0x000fe20000011420 */
[----:B------:R-:W-:Y:S01]  /*28f0*/  IMAD R37, R37, R56, RZ ;  /* 0x0000003825257224 */ /* 0x000fe200078e02ff */
[----:B------:R-:W-:Y:S01]  /*2900*/  SHF.R.S32.HI R87, RZ, 0x1f, R85 ;  /* 0x0000001fff577819 */ /* 0x000fe20000011455 */
[----:B------:R-:W-:Y:S01]  /*2910*/  IMAD R39, R152, R15, R34 ;  /* 0x0000000f98277224 */ /* 0x000fe200078e0222 */
[----:B------:R-:W-:Y:S01]  /*2920*/  ISETP.GE.AND P1, PT, R16, UR4, PT ;  /* 0x0000000410007c0c */ /* 0x000fe2000bf26270 */
[----:B------:R-:W-:Y:S01]  /*2930*/  IMAD.WIDE.U32 R10, R152, R14, R10 ;  /* 0x0000000e980a7225 */ /* 0x000fe200078e000a */
[----:B------:R-:W-:-:S02]  /*2940*/  ISETP.GE.AND P2, PT, R0, UR4, PT ;  /* 0x0000000400007c0c */ /* 0x000fc4000bf46270 */
[----:B------:R-:W-:Y:S01]  /*2950*/  LOP3.LUT R95, R95, 0x40, RZ, 0xc0, !PT ;  /* 0x000000405f5f7812 */ /* 0x000fe200078ec0ff */
[----:B------:R-:W-:-:S04]  /*2960*/  IMAD.WIDE.U32 R12, R152, R14, R12 ;  /* 0x0000000e980c7225 */ /* 0x000fc800078e000c */
[----:B------:R-:W-:-:S04]  /*2970*/  IMAD.WIDE.U32 R14, R14, 0x60, RZ ;  /* 0x000000600e0e7825 */ /* 0x000fc800078e00ff */
[C---:B------:R-:W-:Y:S01]  /*2980*/  IMAD R37, R152.reuse, R57, R37 ;  /* 0x0000003998257224 */ /* 0x040fe200078e0225 */
[----:B------:R-:W-:Y:S01]  /*2990*/  IADD3 R77, R15, R77, RZ ;  /* 0x0000004d0f4d7210 */ /* 0x000fe20007ffe0ff */
[----:B------:R-:W-:-:S04]  /*29a0*/  IMAD.WIDE.U32 R20, R152, R56, R20 ;  /* 0x0000003898147225 */ /* 0x000fc800078e0014 */
[----:B------:R-:W-:-:S04]  /*29b0*/  IMAD.WIDE.U32 R56, R56, 0x60, RZ ;  /* 0x0000006038387825 */ /* 0x000fc800078e00ff */
[----:B------:R-:W-:Y:S02]  /*29c0*/  IMAD R90, R216, 0x200, R35 ;  /* 0x00000200d85a7824 */ /* 0x000fe400078e0223 */
[----:B------:R-:W-:Y:S02]  /*29d0*/  IMAD.SHL.U32 R75, R75, 0x2, RZ ;  /* 0x000000024b4b7824 */ /* 0x000fe400078e00ff */
[----:B------:R-:W-:Y:S02]  /*29e0*/  IMAD.IADD R78, R57, 0x1, R41 ;  /* 0x00000001394e7824 */ /* 0x000fe400078e0229 */
[----:B------:R-:W-:Y:S02]  /*29f0*/  IMAD.IADD R79, R11, 0x1, R39 ;  /* 0x000000010b4f7824 */ /* 0x000fe400078e0227 */
[----:B------:R-:W-:Y:S02]  /*2a00*/  IMAD.IADD R80, R39, 0x1, R13 ;  /* 0x0000000127507824 */ /* 0x000fe400078e020d */
[----:B------:R-:W-:-:S02]  /*2a10*/  IMAD.IADD R81, R21, 0x1, R37 ;  /* 0x0000000115517824 */ /* 0x000fc400078e0225 */
[----:B------:R-:W-:Y:S02]  /*2a20*/  IMAD.IADD R82, R37, 0x1, R31 ;  /* 0x0000000125527824 */ /* 0x000fe400078e021f */
[----:B------:R-:W-:Y:S02]  /*2a30*/  IMAD.IADD R88, R217, 0x1, R88 ;  /* 0x00000001d9587824 */ /* 0x000fe400078e0258 */
[----:B------:R-:W-:Y:S02]  /*2a40*/  IMAD R91, R216, 0x200, R33 ;  /* 0x00000200d85b7824 */ /* 0x000fe400078e0221 */
[----:B------:R-:W-:Y:S02]  /*2a50*/  IMAD.IADD R92, R89, 0x1, R90 ;  /* 0x00000001595c7824 */ /* 0x000fe400078e025a */
[----:B------:R-:W-:-:S07]  /*2a60*/  IMAD.IADD R93, R7, 0x1, R93 ;  /* 0x00000001075d7824 */ /* 0x000fce00078e025d */
.L_x_13776:
        /* <DEDUP_REMOVED lines=26> */
[----:B----4-:R-:W-:Y:S05]  /*2c10*/  @!P3 BRA `(.L_x_13730) ;  /* 0x0000002400d4b947 */ /* 0x010fea0003800000 */
        /* <DEDUP_REMOVED lines=41> */
.L_x_13733:
[----:B------:R-:W-:Y:S05]  /*2eb0*/  BSYNC B1 ;  /* 0x0000000000017941 */ /* 0x000fea0003800000 */
.L_x_13732:
        /* <DEDUP_REMOVED lines=28> */
.L_x_13735:
[----:B------:R-:W-:Y:S05]  /*3080*/  BSYNC B1 ;  /* 0x0000000000017941 */ /* 0x000fea0003800000 */
.L_x_13734:
        /* <DEDUP_REMOVED lines=22> */
[----:B------:R-:W-:Y:S02]  /*31f0*/  PRMT R101, R35, 0x5410, R34 ;  /* 0x0000541023657816 */ /* 0x000fe40000000022 */
[----:B------:R-:W-:Y:S01]  /*3200*/  PRMT R99, R32, 0x5410, R33 ;  /* 0x0000541020637816 */ /* 0x000fe20000000021 */
[----:B------:R-:W-:Y:S06]  /*3210*/  @!P3 BRA `(.L_x_13736) ;  /* 0x000000000004b947 */ /* 0x000fec0003800000 */
[----:B------:R-:W-:Y:S01]  /*3220*/  BPT.TRAP 0x1 ;  /* 0x000000040000795c */ /* 0x000fe20000300000 */
.L_x_13736:
[----:B------:R-:W-:Y:S01]  /*3230*/  IMAD R96, R2, 0x8, R19 ;  /* 0x0000000802607824 */ /* 0x000fe200078e0213 */
[----:B------:R-:W-:Y:S01]  /*3240*/  SHF.L.U32 R107, R207, 0x1f, RZ ;  /* 0x0000001fcf6b7819 */ /* 0x000fe200000006ff */
[----:B------:R-:W-:Y:S03]  /*3250*/  BSSY B1, `(.L_x_13737) ;  /* 0x0000003000017945 */ /* 0x000fe60003800000 */
[----:B------:R-:W0:Y:S02]  /*3260*/  SYNCS.PHASECHK.TRANS64.TRYWAIT P6, [R96+URZ+0x22890], R107 ;  /* 0x0228906b600075a7 */ /* 0x000e2400080c017f */
[----:B0-----:R-:W-:Y:S05]  /*3270*/  @!P6 BRA `(.L_x_13738) ;  /* 0x000001a400f0e947 */ /* 0x001fea0003800000 */
.L_x_14043:
[----:B------:R-:W-:Y:S05]  /*3280*/  BSYNC B1 ;  /* 0x0000000000017941 */ /* 0x000fea0003800000 */
.L_x_13737:
        /* <DEDUP_REMOVED lines=49> */
.L_x_13744:
[----:B------:R-:W-:Y:S05]  /*35a0*/  BSYNC B3 ;  /* 0x0000000000037941 */ /* 0x000fea0003800000 */
.L_x_13743:
[----:B--2---:R1:W-:Y:S02]  /*35b0*/  STG.E.128 desc[UR40][R42.64], R32 ;  /* 0x000000202a007986 */ /* 0x0043e4000c101d28 */
.L_x_13742:
[----:B------:R-:W-:Y:S05]  /*35c0*/  BSYNC B2 ;  /* 0x0000000000027941 */ /* 0x000fea0003800000 */
.L_x_13741:
        /* <DEDUP_REMOVED lines=23> */
[----:B------:R-:W-:Y:S02]  /*3740*/  HADD2.F32 R33, -RZ, R32.H1_H1 ;  /* 0x30000020ff217230 */ /* 0x000fe40000004100 */
[----:B------:R-:W-:Y:S01]  /*3750*/  FFMA.FTZ R109, R49, R52, R54 ;  /* 0x00000034316d7223 */ /* 0x000fe20000010036 */
[----:B------:R-:W-:Y:S01]  /*3760*/  FFMA.FTZ R55, R34, R50, R51 ;  /* 0x0000003222377223 */ /* 0x000fe20000010033 */
[----:B------:R-:W-:Y:S02]  /*3770*/  HADD2.F32 R49, -RZ, R114.H0_H0 ;  /* 0x20000072ff317230 */ /* 0x000fe40000004100 */
        /* <DEDUP_REMOVED lines=19> */
.L_x_13746:
[----:B------:R-:W-:Y:S05]  /*38b0*/  BSYNC B2 ;  /* 0x0000000000027941 */ /* 0x000fea0003800000 */
.L_x_13745:
[----:B--2---:R2:W-:Y:S02]  /*38c0*/  STG.E.128 desc[UR40][R42.64+0x40], R32 ;  /* 0x000040202a007986 */ /* 0x0045e4000c101d28 */
.L_x_13740:
[----:B------:R-:W-:Y:S05]  /*38d0*/  BSYNC B1 ;  /* 0x0000000000017941 */ /* 0x000fea0003800000 */
.L_x_13739:
        /* <DEDUP_REMOVED lines=25> */
[----:B------:R-:W-:-:S02]  /*3a70*/  HADD2.F32 R44, -RZ, R101.H1_H1 ;  /* 0x30000065ff2c7230 */ /* 0x000fc40000004100 */
[C---:B------:R-:W-:Y:S01]  /*3a80*/  FMUL.FTZ R48, R35.reuse, R48 ;  /* 0x0000003023307220 */ /* 0x040fe20000410000 */
[----:B------:R-:W-:Y:S02]  /*3a90*/  HADD2.F32 R101, -RZ, R101.H0_H0 ;  /* 0x20000065ff657230 */ /* 0x000fe40000004100 */
        /* <DEDUP_REMOVED lines=8> */
[--C-:B------:R-:W-:Y:S02]  /*3b20*/  HADD2.F32 R35, -RZ, R100.reuse.H1_H1 ;  /* 0x30000064ff237230 */ /* 0x100fe40000004100 */
[----:B------:R-:W-:Y:S01]  /*3b30*/  FMUL.FTZ R44, R32, R44 ;  /* 0x0000002c202c7220 */ /* 0x000fe20000410000 */
        /* <DEDUP_REMOVED lines=10> */
.L_x_13751:
[----:B------:R-:W-:Y:S05]  /*3be0*/  BSYNC B2 ;  /* 0x0000000000027941 */ /* 0x000fea0003800000 */
.L_x_13750:
[----:B--2---:R3:W-:Y:S02]  /*3bf0*/  STG.E.128 desc[UR40][R40.64], R32 ;  /* 0x0000002028007986 */ /* 0x0047e4000c101d28 */
.L_x_13749:
[----:B------:R-:W-:Y:S05]  /*3c00*/  BSYNC B1 ;  /* 0x0000000000017941 */ /* 0x000fea0003800000 */
.L_x_13748:
        /* <DEDUP_REMOVED lines=46> */
.L_x_13753:
[----:B------:R-:W-:Y:S05]  /*3ef0*/  BSYNC B1 ;  /* 0x0000000000017941 */ /* 0x000fea0003800000 */
.L_x_13752:
[----:B--2---:R4:W-:Y:S01]  /*3f00*/  STG.E.128 desc[UR40][R40.64+0x40], R32 ;  /* 0x0000402028007986 */ /* 0x0049e2000c101d28 */
[----:B------:R-:W-:Y:S05]  /*3f10*/  BRA `(.L_x_13747) ;  /* 0x00000014007c7947 */ /* 0x000fea0003800000 */
.L_x_13731:
        /* <DEDUP_REMOVED lines=69> */
.L_x_13754:
        /* <DEDUP_REMOVED lines=9> */
.L_x_14044:
[----:B------:R-:W-:Y:S05]  /*4400*/  BSYNC B1 ;  /* 0x0000000000017941 */ /* 0x000fea0003800000 */
.L_x_13755:
        /* <DEDUP_REMOVED lines=11> */
[----:B------:R-:W-:Y:S01]  /*44c0*/  LEA.HI R49, R49, R48, RZ, 0x4 ;  /* 0x0000003031317211 */ /* 0x000fe200078f20ff */
[----:B------:R-:W-:Y:S01]  /*44d0*/  IMAD R48, R2, 0x1800, R91 ;  /* 0x0000180002307824 */ /* 0x000fe200078e025b */
[----:B------:R-:W-:Y:S02]  /*44e0*/  IADD3.X R112, R61, R114, R87, P5, P6 ;  /* 0x000000723d707210 */ /* 0x000fe40002fec457 */
[----:B------:R-:W-:Y:S01]  /*44f0*/  LEA.HI.SX32 R49, R49, R84, 0x1c ;  /* 0x0000005431317211 */ /* 0x000fe200078fe2ff */
[----:B------:R-:W-:-:S04]  /*4500*/  IMAD R48, R48, 0x2, R19 ;  /* 0x0000000230307824 */ /* 0x000fc800078e0213 */
        /* <DEDUP_REMOVED lines=14> */
[--C-:B------:R-:W-:Y:S01]  /*45f0*/  SHF.R.U64 R34, R34, 0x10, R35.reuse ;  /* 0x0000001022227819 */ /* 0x100fe20000001223 */
[----:B------:R-:W-:Y:S01]  /*4600*/  HADD2.F32 R113, -RZ, R113.H0_H0 ;  /* 0x20000071ff717230 */ /* 0x000fe20000004100 */
[----:B------:R-:W-:Y:S02]  /*4610*/  SHF.R.U32.HI R36, RZ, 0x10, R35 ;  /* 0x00000010ff247819 */ /* 0x000fe40000011623 */
[----:B------:R-:W-:Y:S01]  /*4620*/  SHF.R.U64 R35, R38, 0x10, R39 ;  /* 0x0000001026237819 */ /* 0x000fe20000001227 */
[----:B------:R-:W-:Y:S01]  /*4630*/  HADD2.F32 R34, -RZ, R34.H0_H0 ;  /* 0x20000022ff227230 */ /* 0x000fe20000004100 */
[----:B------:R-:W-:Y:S01]  /*4640*/  SHF.R.U32.HI R118, RZ, 0x10, R37 ;  /* 0x00000010ff767819 */ /* 0x000fe20000011625 */
[----:B-1----:R-:W-:Y:S01]  /*4650*/  HADD2.F32 R37, -RZ, R49.H0_H0 ;  /* 0x20000031ff257230 */ /* 0x002fe20000004100 */
[----:B------:R-:W-:Y:S01]  /*4660*/  SHF.R.U32.HI R38, RZ, 0x10, R39 ;  /* 0x00000010ff267819 */ /* 0x000fe20000011627 */
[----:B--2---:R-:W-:-:S02]  /*4670*/  HADD2.F32 R39, -RZ, R53.H0_H0 ;  /* 0x20000035ff277230 */ /* 0x004fc40000004100 */
[----:B------:R-:W-:Y:S02]  /*4680*/  HADD2.F32 R118, -RZ, R118.H0_H0 ;  /* 0x20000076ff767230 */ /* 0x000fe40000004100 */
[-C--:B------:R-:W-:Y:S01]  /*4690*/  FMUL.FTZ R126, R37, R120.reuse ;  /* 0x00000078257e7220 */ /* 0x080fe20000410000 */
[C---:B------:R-:W-:Y:S01]  /*46a0*/  FMUL.FTZ R124, R39.reuse, R120 ;  /* 0x00000078277c7220 */ /* 0x040fe20000410000 */
[----:B------:R-:W-:Y:S02]  /*46b0*/  HADD2.F32 R120, -RZ, R53.H1_H1 ;  /* 0x30000035ff787230 */ /* 0x000fe40000004100 */
[-C--:B------:R-:W-:Y:S01]  /*46c0*/  FFMA.FTZ R39, R39, R122.reuse, R126 ;  /* 0x0000007a27277223 */ /* 0x080fe2000001007e */
[----:B------:R-:W-:Y:S02]  /*46d0*/  HADD2.F32 R53, -RZ, R49.H1_H1 ;  /* 0x30000031ff357230 */ /* 0x000fe40000004100 */
[----:B------:R-:W-:Y:S01]  /*46e0*/  FFMA.FTZ R37, R37, R122, -R124 ;  /* 0x0000007a25257223 */ /* 0x000fe2000001087c */
[----:B------:R-:W-:Y:S01]  /*46f0*/  MOV R49, R54 ;  /* 0x0000003600317202 */ /* 0x000fe20000000f00 */
[----:B------:R-:W-:Y:S01]  /*4700*/  FMUL.FTZ R122, R120, R118 ;  /* 0x00000076787a7220 */ /* 0x000fe20000410000 */
[----:B------:R-:W-:-:S02]  /*4710*/  HADD2.F32 R124, -RZ, R38.H0_H0 ;  /* 0x20000026ff7c7230 */ /* 0x000fc40000004100 */
[C---:B------:R-:W-:Y:S01]  /*4720*/  FMUL.FTZ R123, R53.reuse, R118 ;  /* 0x00000076357b7220 */ /* 0x040fe20000410000 */
[-C--:B------:R-:W-:Y:S01]  /*4730*/  FFMA.FTZ R54, R53, R113.reuse, -R122 ;  /* 0x0000007135367223 */ /* 0x080fe2000001087a */
[----:B------:R-:W-:Y:S02]  /*4740*/  HADD2.F32 R122, -RZ, R127.H0_H0 ;  /* 0x2000007fff7a7230 */ /* 0x000fe40000004100 */
[----:B------:R-:W-:Y:S01]  /*4750*/  FFMA.FTZ R118, R120, R113, R123 ;  /* 0x0000007178767223 */ /* 0x000fe2000001007b */
[----:B------:R-:W-:Y:S02]  /*4760*/  HADD2.F32 R53, -RZ, R55.H0_H0 ;  /* 0x20000037ff357230 */ /* 0x000fe40000004100 */
[----:B------:R-:W-:Y:S02]  /*4770*/  HADD2.F32 R120, -RZ, R125.H0_H0 ;  /* 0x2000007dff787230 */ /* 0x000fe40000004100 */
[----:B------:R-:W-:Y:S02]  /*4780*/  HADD2.F32 R113, -RZ, R51.H0_H0 ;  /* 0x20000033ff717230 */ /* 0x000fe40000004100 */
[----:B------:R-:W-:Y:S01]  /*4790*/  FMUL.FTZ R126, R53, R122 ;  /* 0x0000007a357e7220 */ /* 0x000fe20000410000 */
[----:B------:R-:W-:Y:S01]  /*47a0*/  HADD2.F32 R55, -RZ, R55.H1_H1 ;  /* 0x30000037ff377230 */ /* 0x000fe20000004100 */
[----:B------:R-:W-:Y:S01]  /*47b0*/  F2FP.F16.F32.PACK_AB R39, R118, R39 ;  /* 0x000000277627723e */ /* 0x000fe200000000ff */
[----:B------:R-:W-:-:S02]  /*47c0*/  HADD2.F32 R51, -RZ, R51.H1_H1 ;  /* 0x30000033ff337230 */ /* 0x000fc40000004100 */
[C---:B------:R-:W-:Y:S01]  /*47d0*/  FMUL.FTZ R128, R113.reuse, R122 ;  /* 0x0000007a71807220 */ /* 0x040fe20000410000 */
[----:B------:R-:W-:Y:S01]  /*47e0*/  FFMA.FTZ R38, R113, R120, -R126 ;  /* 0x0000007871267223 */ /* 0x000fe2000001087e */
[----:B------:R-:W-:Y:S02]  /*47f0*/  HADD2.F32 R122, -RZ, R36.H0_H0 ;  /* 0x20000024ff7a7230 */ /* 0x000fe40000004100 */
[-C--:B------:R-:W-:Y:S01]  /*4800*/  FMUL.FTZ R126, R55, R124.reuse ;  /* 0x0000007c377e7220 */ /* 0x080fe20000410000 */
[----:B------:R-:W-:Y:S01]  /*4810*/  FMUL.FTZ R124, R51, R124 ;  /* 0x0000007c337c7220 */ /* 0x000fe20000410000 */
[----:B------:R-:W-:Y:S01]  /*4820*/  FFMA.FTZ R36, R53, R120, R128 ;  /* 0x0000007835247223 */ /* 0x000fe20000010080 */
[----:B------:R-:W-:Y:S02]  /*4830*/  HADD2.F32 R123, -RZ, R33.H0_H0 ;  /* 0x20000021ff7b7230 */ /* 0x000fe40000004100 */
        /* <DEDUP_REMOVED lines=8> */
[----:B------:R-:W-:Y:S02]  /*48c0*/  HADD2.F32 R48, -RZ, R48.H1_H1 ;  /* 0x30000030ff307230 */ /* 0x000fe40000004100 */
[----:B------:R-:W-:Y:S02]  /*48d0*/  HADD2.F32 R120, -RZ, R125.H1_H1 ;  /* 0x3000007dff787230 */ /* 0x000fe40000004100 */
[----:B------:R-:W-:Y:S01]  /*48e0*/  FMUL.FTZ R125, R52, R123 ;  /* 0x0000007b347d7220 */ /* 0x000fe20000410000 */
[----:B------:R-:W-:-:S02]  /*48f0*/  HADD2.F32 R113, -RZ, R32.H0_H0 ;  /* 0x20000020ff717230 */ /* 0x000fc40000004100 */
        /* <DEDUP_REMOVED lines=8> */
[----:B------:R-:W-:Y:S02]  /*4980*/  HADD2.F32 R113, -RZ, R121.H1_H1 ;  /* 0x30000079ff717230 */ /* 0x000fe40000004100 */
[----:B------:R-:W-:Y:S01]  /*4990*/  HADD2.F32 R120, -RZ, R35.H0_H0 ;  /* 0x20000023ff787230 */ /* 0x000fe20000004100 */
[----:B------:R-:W-:Y:S01]  /*49a0*/  F2FP.F16.F32.PACK_AB R32, R55, R32 ;  /* 0x000000203720723e */ /* 0x000fe200000000ff */
[----:B------:R-:W-:-:S02]  /*49b0*/  HADD2.F32 R52, -RZ, R49.H0_H0 ;  /* 0x20000031ff347230 */ /* 0x000fc40000004100 */
[----:B------:R-:W-:Y:S02]  /*49c0*/  HADD2.F32 R121, -RZ, R121.H0_H0 ;  /* 0x20000079ff797230 */ /* 0x000fe40000004100 */
[--C-:B------:R-:W-:Y:S02]  /*49d0*/  HADD2.F32 R35, -RZ, R50.reuse.H0_H0 ;  /* 0x20000032ff237230 */ /* 0x100fe40000004100 */
[----:B------:R-:W-:Y:S02]  /*49e0*/  HADD2.F32 R49, -RZ, R49.H1_H1 ;  /* 0x30000031ff317230 */ /* 0x000fe40000004100 */
[-C--:B------:R-:W-:Y:S01]  /*49f0*/  FMUL.FTZ R122, R52, R121.reuse ;  /* 0x00000079347a7220 */ /* 0x080fe20000410000 */
[----:B------:R-:W-:Y:S02]  /*4a00*/  HADD2.F32 R50, -RZ, R50.H1_H1 ;  /* 0x30000032ff327230 */ /* 0x000fe40000004100 */
[----:B------:R-:W-:Y:S01]  /*4a10*/  FMUL.FTZ R121, R35, R121 ;  /* 0x0000007923797220 */ /* 0x000fe20000410000 */
[----:B------:R-:W-:-:S02]  /*4a20*/  IMAD.MOV.U32 R55, RZ, RZ, R36 ;  /* 0x000000ffff377224 */ /* 0x000fc400078e0024 */
[-C--:B------:R-:W-:Y:S01]  /*4a30*/  FMUL.FTZ R123, R49, R120.reuse ;  /* 0x00000078317b7220 */ /* 0x080fe20000410000 */
[-C--:B------:R-:W-:Y:S01]  /*4a40*/  FFMA.FTZ R122, R35, R113.reuse, -R122 ;  /* 0x00000071237a7223 */ /* 0x080fe2000001087a */
        /* <DEDUP_REMOVED lines=8> */
[----:B------:R-:W-:-:S07]  /*4ad0*/  F2FP.F16.F32.PACK_AB R54, R120, R121 ;  /* 0x000000797836723e */ /* 0x000fce00000000ff */
.L_x_13760:
[----:B------:R-:W-:Y:S05]  /*4ae0*/  BSYNC B2 ;  /* 0x0000000000027941 */ /* 0x000fea0003800000 */
.L_x_13759:
        /* <DEDUP_REMOVED lines=12> */
.L_x_13758:
[----:B------:R-:W-:Y:S05]  /*4bb0*/  BSYNC B1 ;  /* 0x0000000000017941 */ /* 0x000fea0003800000 */
.L_x_13757:
        /* <DEDUP_REMOVED lines=28> */
[--C-:B------:R-:W-:Y:S01]  /*4d80*/  HADD2.F32 R54, -RZ, R119.reuse.H1_H1 ;  /* 0x30000077ff367230 */ /* 0x100fe20000004100 */
[----:B------:R-:W-:Y:S01]  /*4d90*/  SHF.R.U32.HI R53, RZ, 0x10, R41 ;  /* 0x00000010ff357819 */ /* 0x000fe20000011629 */
[----:B------:R-:W-:Y:S01]  /*4da0*/  HADD2.F32 R52, -RZ, R119.H0_H0 ;  /* 0x20000077ff347230 */ /* 0x000fe20000004100 */
        /* <DEDUP_REMOVED lines=25> */
[----:B------:R-:W-:Y:S01]  /*4f40*/  FFMA.FTZ R35, R39, R52, R54 ;  /* 0x0000003427237223 */ /* 0x000fe20000010036 */
[----:B------:R-:W-:Y:S02]  /*4f50*/  HADD2.F32 R102, -RZ, R117.H1_H1 ;  /* 0x30000075ff667230 */ /* 0x000fe40000004100 */
[----:B------:R-:W-:Y:S01]  /*4f60*/  HADD2.F32 R53, -RZ, R47.H0_H0 ;  /* 0x2000002fff357230 */ /* 0x000fe20000004100 */
[----:B------:R-:W-:Y:S01]  /*4f70*/  F2FP.F16.F32.PACK_AB R33, R36, R33 ;  /* 0x000000212421723e */ /* 0x000fe200000000ff */
[----:B------:R-:W-:-:S02]  /*4f80*/  HADD2.F32 R39, -RZ, R37.H0_H0 ;  /* 0x20000025ff277230 */ /* 0x000fc40000004100 */
[----:B------:R-:W-:Y:S02]  /*4f90*/  HADD2.F32 R47, -RZ, R47.H1_H1 ;  /* 0x3000002fff2f7230 */ /* 0x000fe40000004100 */
[----:B------:R-:W-:Y:S02]  /*4fa0*/  HADD2.F32 R55, -RZ, R104.H0_H0 ;  /* 0x20000068ff377230 */ /* 0x000fe40000004100 */
[-C--:B------:R-:W-:Y:S01]  /*4fb0*/  FMUL.FTZ R104, R53, R102.reuse ;  /* 0x0000006635687220 */ /* 0x080fe20000410000 */
[----:B------:R-:W-:Y:S02]  /*4fc0*/  HADD2.F32 R52, -RZ, R37.H1_H1 ;  /* 0x30000025ff347230 */ /* 0x000fe40000004100 */
[----:B------:R-:W-:Y:S01]  /*4fd0*/  FMUL.FTZ R102, R39, R102 ;  /* 0x0000006627667220 */ /* 0x000fe20000410000 */
[----:B------:R-:W-:Y:S02]  /*4fe0*/  HADD2.F32 R54, -RZ, R117.H0_H0 ;  /* 0x20000075ff367230 */ /* 0x000fe40000004100 */
[----:B------:R-:W-:Y:S01]  /*4ff0*/  FMUL.FTZ R103, R47, R55 ;  /* 0x000000372f677220 */ /* 0x000fe20000410000 */
[----:B------:R-:W-:-:S02]  /*5000*/  HADD2.F32 R41, -RZ, R41.H0_H0 ;  /* 0x20000029ff297230 */ /* 0x000fc40000004100 */
[C---:B------:R-:W-:Y:S01]  /*5010*/  FMUL.FTZ R110, R52.reuse, R55 ;  /* 0x00000037346e7220 */ /* 0x040fe20000410000 */
[----:B------:R-:W-:Y:S02]  /*5020*/  HADD2.F32 R55, -RZ, R44.H0_H0 ;  /* 0x2000002cff377230 */ /* 0x000fe40000004100 */
[-C--:B------:R-:W-:Y:S01]  /*5030*/  FFMA.FTZ R37, R39, R54.reuse, -R104 ;  /* 0x0000003627257223 */ /* 0x080fe20000010868 */
[----:B------:R-:W-:Y:S01]  /*5040*/  FFMA.FTZ R39, R53, R54, R102 ;  /* 0x0000003635277223 */ /* 0x000fe20000010066 */
[-C--:B------:R-:W-:Y:S01]  /*5050*/  FFMA.FTZ R52, R52, R45.reuse, -R103 ;  /* 0x0000002d34347223 */ /* 0x080fe20000010867 */
        /* <DEDUP_REMOVED lines=10> */
[--C-:B------:R-:W-:Y:S02]  /*5100*/  HADD2.F32 R47, -RZ, R115.reuse.H1_H1 ;  /* 0x30000073ff2f7230 */ /* 0x100fe40000004100 */
        /* <DEDUP_REMOVED lines=10> */
[----:B------:R-:W-:Y:S01]  /*51b0*/  HADD2.F32 R45, -RZ, R42.H0_H0 ;  /* 0x2000002aff2d7230 */ /* 0x000fe20000004100 */
[----:B------:R-:W-:Y:S01]  /*51c0*/  F2FP.F16.F32.PACK_AB R36, R47, R102 ;  /* 0x000000662f24723e */ /* 0x000fe200000000ff */
[----:B------:R-:W-:Y:S02]  /*51d0*/  HADD2.F32 R32, -RZ, R34.H0_H0 ;  /* 0x20000022ff207230 */ /* 0x000fe40000004100 */
[-C--:B------:R-:W-:Y:S01]  /*51e0*/  FMUL.FTZ R53, R40, R43.reuse ;  /* 0x0000002b28357220 */ /* 0x080fe20000410000 */
[----:B------:R-:W-:Y:S02]  /*51f0*/  HADD2.F32 R38, -RZ, R38.H1_H1 ;  /* 0x30000026ff267230 */ /* 0x000fe40000004100 */
[----:B------:R-:W-:Y:S02]  /*5200*/  HADD2.F32 R34, -RZ, R34.H1_H1 ;  /* 0x30000022ff227230 */ /* 0x000fe40000004100 */
[C---:B------:R-:W-:Y:S01]  /*5210*/  FMUL.FTZ R43, R32.reuse, R43 ;  /* 0x0000002b202b7220 */ /* 0x040fe20000410000 */
[----:B------:R-:W-:Y:S01]  /*5220*/  FFMA.FTZ R53, R32, R115, -R53 ;  /* 0x0000007320357223 */ /* 0x000fe20000010835 */
[----:B------:R-:W-:Y:S01]  /*5230*/  FMUL.FTZ R55, R38, R45 ;  /* 0x0000002d26377220 */ /* 0x000fe20000410000 */
[----:B------:R-:W-:Y:S01]  /*5240*/  F2FP.F16.F32.PACK_AB R32, R44, R103 ;  /* 0x000000672c20723e */ /* 0x000fe200000000ff */
[----:B------:R-:W-:Y:S01]  /*5250*/  FMUL.FTZ R45, R34, R45 ;  /* 0x0000002d222d7220 */ /* 0x000fe20000410000 */
[----:B------:R-:W-:Y:S01]  /*5260*/  FFMA.FTZ R43, R40, R115, R43 ;  /* 0x00000073282b7223 */ /* 0x000fe2000001002b */
[----:B------:R-:W-:Y:S01]  /*5270*/  FFMA.FTZ R34, R34, R41, -R55 ;  /* 0x0000002922227223 */ /* 0x000fe20000010837 */
[----:B------:R-:W-:-:S02]  /*5280*/  IMAD.MOV.U32 R35, RZ, RZ, R52 ;  /* 0x000000ffff237224 */ /* 0x000fc400078e0034 */
[----:B------:R-:W-:Y:S02]  /*5290*/  FFMA.FTZ R38, R38, R41, R45 ;  /* 0x0000002926267223 */ /* 0x000fe4000001002d */
[----:B------:R-:W-:-:S03]  /*52a0*/  F2FP.F16.F32.PACK_AB R34, R34, R53 ;  /* 0x000000352222723e */ /* 0x000fc600000000ff */
[----:B------:R-:W-:-:S07]  /*52b0*/  F2FP.F16.F32.PACK_AB R38, R38, R43 ;  /* 0x0000002b2626723e */ /* 0x000fce00000000ff */
.L_x_13762:
[----:B------:R-:W-:Y:S05]  /*52c0*/  BSYNC B1 ;  /* 0x0000000000017941 */ /* 0x000fea0003800000 */
.L_x_13761:
        /* <DEDUP_REMOVED lines=10> */
.L_x_13730:
[----:B------:R-:W-:-:S06]  /*5370*/  UISETP.NE.AND UP0, UPT, UR44, 0x3, UPT ;  /* 0x000000032c00788c */ /* 0x000fcc000bf05270 */
[----:B------:R-:W-:-:S13]  /*5380*/  PLOP3.LUT P3, PT, PT, PT, UP0, 0x80, 0x0 ;  /* 0x000000000000781c */ /* 0x000fda0003f6f008 */
[----:B------:R-:W-:Y:S05]  /*5390*/  @!P3 BRA `(.L_x_13763) ;  /* 0x000000000004b947 */ /* 0x000fea0003800000 */
[----:B------:R-:W-:Y:S01]  /*53a0*/  BPT.TRAP 0x1 ;  /* 0x000000040000795c */ /* 0x000fe20000300000 */
.L_x_13763:
[----:B------:R-:W-:Y:S01]  /*53b0*/  IMAD R96, R2, 0x8, R19 ;  /* 0x0000000802607824 */ /* 0x000fe200078e0213 */
[----:B------:R-:W-:Y:S01]  /*53c0*/  SHF.L.U32 R107, R207, 0x1f, RZ ;  /* 0x0000001fcf6b7819 */ /* 0x000fe200000006ff */
[----:B------:R-:W-:Y:S01]  /*53d0*/  IMAD R106, R27, -0x60, R24 ;  /* 0xffffffa01b6a7824 */ /* 0x000fe200078e0218 */
[----:B------:R-:W-:Y:S02]  /*53e0*/  BSSY B1, `(.L_x_13764) ;  /* 0x0000004000017945 */ /* 0x000fe40003800000 */
[----:B------:R-:W0:Y:S02]  /*53f0*/  SYNCS.PHASECHK.TRANS64.TRYWAIT P4, [R96+URZ+0x22890], R107 ;  /* 0x0228906b600075a7 */ /* 0x000e24000808017f */
[----:B------:R-:W-:Y:S01]  /*5400*/  VIMNMX R106, R106, 0x60, PT ;  /* 0x000000606a6a7848 */ /* 0x000fe20003fe0100 */
[----:B0-----:R-:W-:Y:S06]  /*5410*/  @!P4 BRA `(.L_x_13765) ;  /* 0x0000018400b0c947 */ /* 0x001fec0003800000 */
.L_x_14045:
[----:B------:R-:W-:Y:S05]  /*5420*/  BSYNC B1 ;  /* 0x0000000000017941 */ /* 0x000fea0003800000 */
.L_x_13764:
        /* <DEDUP_REMOVED lines=8> */
.L_x_13767:
[----:B------:R-:W-:Y:S05]  /*54b0*/  BSYNC B1 ;  /* 0x0000000000017941 */ /* 0x000fea0003800000 */
.L_x_13766:
[----:B------:R-:W-:Y:S05]  /*54c0*/  @P4 BRA `(.L_x_13747) ;  /* 0x0000000000104947 */ /* 0x000fea0003800000 */
[----:B-1----:R-:W1:Y:S04]  /*54d0*/  @!P1 LDS.128 R32, [R104+0x2000] ;  /* 0x0020000068209984 */ /* 0x002e680000000c00 */
[----:B------:R-:W2:Y:S04]  /*54e0*/  @!P2 LDS.128 R36, [R103+0x2000] ;  /* 0x002000006724a984 */ /* 0x000ea80000000c00 */
[----:B-1----:R1:W-:Y:S04]  /*54f0*/  @!P1 STG.E.128 desc[UR40][R40.64], R32 ;  /* 0x0000002028009986 */ /* 0x0023e8000c101d28 */
[----:B--2---:R1:W-:Y:S02]  /*5500*/  @!P2 STG.E.128 desc[UR40][R40.64+0x40], R36 ;  /* 0x000040242800a986 */ /* 0x0043e4000c101d28 */
.L_x_13747:
[----:B------:R-:W-:Y:S05]  /*5510*/  BSYNC B0 ;  /* 0x0000000000007941 */ /* 0x000fea0003800000 */
.L_x_13729:
        /* <DEDUP_REMOVED lines=17> */
.L_x_13769:
[----:B------:R-:W-:Y:S05]  /*5630*/  BSYNC B0 ;  /* 0x0000000000007941 */ /* 0x000fea0003800000 */
.L_x_13768:
[----:B------:R-:W2:Y:S01]  /*5640*/  SYNCS.PHASECHK.TRANS64.TRYWAIT P3, [R96+URZ+0x228b0], R107 ;  /* 0x0228b06b600075a7 */ /* 0x000ea2000806017f */
[----:B------:R-:W-:Y:S01]  /*5650*/  ULDC UR45, c[0x0][0x320] ;  /* 0x0000c800002d7ab9 */ /* 0x000fe20000000800 */
[----:B------:R-:W-:Y:S01]  /*5660*/  ULDC.64 UR42, c[0x0][0x328] ;  /* 0x0000ca00002a7ab9 */ /* 0x000fe20000000a00 */
[----:B------:R-:W-:Y:S01]  /*5670*/  ULDC.64 UR38, c[0x0][0x318] ;  /* 0x0000c60000267ab9 */ /* 0x000fe20000000a00 */
[----:B------:R-:W-:Y:S01]  /*5680*/  BSSY B0, `(.L_x_13770) ;  /* 0x0000003000007945 */ /* 0x000fe20003800000 */
[----:B-1----:R-:W-:-:S03]  /*5690*/  IMAD R32, R2, 0x6000, R90 ;  /* 0x0000600002207824 */ /* 0x002fc600078e025a */
[----:B--2---:R-:W-:Y:S05]  /*56a0*/  @!P3 BRA `(.L_x_13771) ;  /* 0x000001840020b947 */ /* 0x004fea0003800000 */
.L_x_14046:
[----:B------:R-:W-:Y:S05]  /*56b0*/  BSYNC B0 ;  /* 0x0000000000007941 */ /* 0x000fea0003800000 */
.L_x_13770:
        /* <DEDUP_REMOVED lines=39> */
.L_x_13773:
[----:B------:R-:W-:Y:S05]  /*5930*/  BSYNC B0 ;  /* 0x0000000000007941 */ /* 0x000fea0003800000 */
.L_x_13772:
        /* <DEDUP_REMOVED lines=37> */
.L_x_13775:
[----:B------:R-:W-:Y:S05]  /*5b90*/  BSYNC B0 ;  /* 0x0000000000007941 */ /* 0x000fea0003800000 */
.L_x_13774:
        /* <DEDUP_REMOVED lines=22> */
.L_x_13724:
[----:B------:R-:W0:Y:S01]  /*5d00*/  LDC R0, c[0x0][0x448] ;  /* 0x00011200ff007b82 */ /* 0x000e220000000800 */
[----:B------:R-:W-:Y:S02]  /*5d10*/  VIADD R3, R210, 0x7f ;  /* 0x0000007fd2037836 */ /* 0x000fe40000000000 */
[----:B------:R-:W-:Y:S01]  /*5d20*/  IMAD.MOV.U32 R172, RZ, RZ, RZ ;  /* 0x000000ffffac7224 */ /* 0x000fe200078e00ff */
[----:B0-----:R-:W-:-:S13]  /*5d30*/  ISETP.NE.AND P1, PT, R0, 0x1, PT ;  /* 0x000000010000780c */ /* 0x001fda0003f25270 */
[----:B------:R-:W0:Y:S08]  /*5d40*/  @P1 LDC R0, c[0x0][0x44c] ;  /* 0x00011300ff001b82 */ /* 0x000e300000000800 */
[----:B------:R-:W1:Y:S01]  /*5d50*/  @P1 LDC R5, c[0x0][0x450] ;  /* 0x00011400ff051b82 */ /* 0x000e620000000800 */
[----:B0-----:R-:W-:-:S05]  /*5d60*/  @P1 IMAD.HI.U32 R0, R3, R0, RZ ;  /* 0x0000000003001227 */ /* 0x001fca00078e00ff */
[----:B-1----:R-:W-:-:S05]  /*5d70*/  @P1 SHF.R.U32.HI R3, RZ, R5, R0 ;  /* 0x00000005ff031219 */ /* 0x002fca0000011600 */
[----:B------:R-:W-:-:S04]  /*5d80*/  IMAD.IADD R3, R60, 0x1, R3 ;  /* 0x000000013c037824 */ /* 0x000fc800078e0203 */
[----:B------:R-:W-:-:S05]  /*5d90*/  IMAD.HI R3, R3, 0x2aaaaaab, RZ ;  /* 0x2aaaaaab03037827 */ /* 0x000fca00078e02ff */
[----:B------:R-:W-:-:S04]  /*5da0*/  SHF.R.U32.HI R0, RZ, 0x1f, R3 ;  /* 0x0000001fff007819 */ /* 0x000fc80000011603 */
[----:B------:R-:W-:-:S04]  /*5db0*/  LEA.HI.SX32 R0, R3, R0, 0x1c ;  /* 0x0000000003007211 */ /* 0x000fc800078fe2ff */
[----:B------:R-:W-:-:S04]  /*5dc0*/  VIMNMX R29, R29, R0, PT ;  /* 0x000000001d1d7248 */ /* 0x000fc80003fe0100 */
[----:B------:R-:W-:Y:S01]  /*5dd0*/  ISETP.GE.AND P1, PT, R29, 0x1, PT ;  /* 0x000000011d00780c */ /* 0x000fe20003f26270 */
[----:B------:R-:W-:-:S12]  /*5de0*/  @P0 BRA `(.L_x_13777) ;  /* 0x00000000000c0947 */ /* 0x000fd80003800000 */
[----:B------:R-:W0:Y:S01]  /*5df0*/  FENCE.VIEW.ASYNC.G ;  /* 0x00000000000073c6 */ /* 0x000e220000000100 */
[----:B------:R-:W-:Y:S05]  /*5e00*/  WARPSYNC.ALL ;  /* 0x0000000000007948 */ /* 0x000fea0003800000 */
[----:B0-----:R-:W-:Y:S06]  /*5e10*/  BAR.ARV 0xc, 0x180 ;  /* 0x0306000000007b1d */ /* 0x001fec0000002000 */
.L_x_13777:
[----:B------:R-:W-:Y:S04]  /*5e20*/  BSSY B0, `(.L_x_13778) ;  /* 0x000001f000007945 */ /* 0x000fe80003800000 */
        /* <DEDUP_REMOVED lines=22> */
[-C--:B------:R-:W-:Y:S01]  /*5f90*/  @!P1 IADD3 R3, R3, -R6.reuse, RZ ;  /* 0x8000000603039210 */ /* 0x080fe20007ffe0ff */
[----:B------:R-:W-:Y:S01]  /*5fa0*/  @!P1 VIADD R5, R5, 0x1 ;  /* 0x0000000105059836 */ /* 0x000fe20000000000 */
[----:B------:R-:W-:Y:S02]  /*5fb0*/  ISETP.NE.AND P1, PT, R9, RZ, PT ;  /* 0x000000ff0900720c */ /* 0x000fe40003f25270 */
[----:B------:R-:W-:-:S13]  /*5fc0*/  ISETP.GE.U32.AND P0, PT, R3, R6, PT ;  /* 0x000000060300720c */ /* 0x000fda0003f06070 */
[----:B------:R-:W-:-:S04]  /*5fd0*/  @P0 VIADD R5, R5, 0x1 ;  /* 0x0000000105050836 */ /* 0x000fc80000000000 */
[----:B------:R-:W-:Y:S01]  /*5fe0*/  @!P2 IMAD.MOV R5, RZ, RZ, -R5 ;  /* 0x000000ffff05a224 */ /* 0x000fe200078e0a05 */
[----:B------:R-:W-:-:S05]  /*5ff0*/  @!P1 LOP3.LUT R5, RZ, R9, RZ, 0x33, !PT ;  /* 0x00000009ff059212 */ /* 0x000fca00078e33ff */
[----:B------:R-:W-:-:S07]  /*6000*/  IMAD.MOV.U32 R172, RZ, RZ, R5 ;  /* 0x000000ffffac7224 */ /* 0x000fce00078e0005 */
.L_x_13779:
[----:B------:R-:W-:Y:S05]  /*6010*/  BSYNC B0 ;  /* 0x0000000000007941 */ /* 0x000fea0003800000 */
.L_x_13778:
        /* <DEDUP_REMOVED lines=33> */
[----:B----4-:R-:W-:Y:S02]  /*6230*/  CS2R R96, SRZ ;  /* 0x0000000000607805 */ /* 0x010fe4000001ff00 */
        /* <DEDUP_REMOVED lines=45> */
.L_x_14049:
        /* <DEDUP_REMOVED lines=26> */
.L_x_13783:
[----:B------:R-:W-:Y:S05]  /*66b0*/  BSYNC B6 ;  /* 0x0000000000067941 */ /* 0x000fea0003800000 */
.L_x_13782:
        /* <DEDUP_REMOVED lines=12> */
.L_x_13787:
[----:B--2---:R2:W3:Y:S02]  /*6780*/  SYNCS.PHASECHK.TRANS64.TRYWAIT P0, [R19+URZ+0x22800], R0 ;  /* 0x02280000130075a7 */ /* 0x0044e4000800017f */
[----:B---3--:R-:W-:Y:S05]  /*6790*/  @!P0 NANOSLEEP.SYNCS 0x989680 ;  /* 0x009896800000895d */ /* 0x008fea0003900000 */
[----:B------:R-:W3:Y:S02]  /*67a0*/  @!P0 SYNCS.PHASECHK.TRANS64 P0, [R19+URZ+0x22800], R0 ;  /* 0x02280000130085a7 */ /* 0x000ee4000800007f */
[----:B---3--:R-:W-:Y:S05]  /*67b0*/  @!P0 BRA `(.L_x_13787) ;  /* 0xfffffffc00f08947 */ /* 0x008fea000383ffff */
.L_x_13786:
[----:B------:R-:W-:Y:S05]  /*67c0*/  BSYNC B0 ;  /* 0x0000000000007941 */ /* 0x000fea0003800000 */
.L_x_13785:
[----:B------:R-:W-:Y:S05]  /*67d0*/  BRA `(.L_x_13788) ;  /* 0x0000002800f87947 */ /* 0x000fea0003800000 */
.L_x_13784:
        /* <DEDUP_REMOVED lines=30> */
.L_x_13790:
[----:B------:R-:W-:Y:S05]  /*69c0*/  BSYNC B6 ;  /* 0x0000000000067941 */ /* 0x000fea0003800000 */
.L_x_13789:
        /* <DEDUP_REMOVED lines=13> */
[----:B------:R-:W-:Y:S01]  /*6aa0*/  LEA R3, R3, R38, 0x6 ;  /* 0x0000002603037211 */ /* 0x000fe200078e30ff */
        /* <DEDUP_REMOVED lines=33> */
.L_x_14055:
        /* <DEDUP_REMOVED lines=15> */
[----:B------:R-:W-:Y:S02]  /*6db0*/  @!P2 IMAD.WIDE R34, R204, 0x2, R8 ;  /* 0x00000002cc22a825 */ /* 0x000fe400078e0208 */
[C---:B------:R-:W-:Y:S02]  /*6dc0*/  @!P3 SHF.L.U64.HI R24, R208.reuse, 0x1, R31 ;  /* 0x00000001d018b819 */ /* 0x040fe4000001021f */
[----:B------:R-:W-:Y:S01]  /*6dd0*/  @!P3 IMAD.SHL.U32 R9, R208, 0x2, RZ ;  /* 0x00000002d009b824 */ /* 0x000fe200078e00ff */
[----:B------:R-:W-:Y:S02]  /*6de0*/  CS2R R26, SRZ ;  /* 0x00000000001a7805 */ /* 0x000fe4000001ff00 */
[----:B------:R-:W-:Y:S01]  /*6df0*/  CS2R R20, SRZ ;  /* 0x0000000000147805 */ /* 0x000fe2000001ff00 */
[----:B0-----:R-:W-:Y:S01]  /*6e00*/  @!P2 IMAD.WIDE R12, R204, 0x2, R14 ;  /* 0x00000002cc0ca825 */ /* 0x001fe200078e020e */
        /* <DEDUP_REMOVED lines=9> */
.L_x_13795:
[----:B------:R-:W-:Y:S05]  /*6ea0*/  BSYNC B1 ;  /* 0x0000000000017941 */ /* 0x000fea0003800000 */
.L_x_13794:
        /* <DEDUP_REMOVED lines=19> */
[----:B-1----:R-:W1:Y:S04]  /*6fe0*/  SHFL.IDX PT, R7, R7, 0x1, 0x1c1f ;  /* 0x003c1f0007077f89 */ /* 0x002e6800000e0000 */
[----:B0-----:R-:W4:Y:S02]  /*6ff0*/  SHFL.IDX PT, R32, R32, 0x1, 0x1c1f ;  /* 0x003c1f0020207f89 */ /* 0x001f2400000e0000 */
.L_x_14061:
[----:B------:R-:W-:Y:S01]  /*7000*/  VIADD R38, R38, 0x40 ;  /* 0x0000004026267836 */ /* 0x000fe20000000000 */
[----:B------:R-:W-:Y:S01]  /*7010*/  LEA.HI R4, R230, R230, RZ, 0x1 ;  /* 0x000000e6e6047211 */ /* 0x000fe200078f08ff */
        /* <DEDUP_REMOVED lines=14> */
[----:B-1----:R-:W-:Y:S01]  /*7100*/  IMAD.MOV.U32 R33, RZ, RZ, R7 ;  /* 0x000000ffff217224 */ /* 0x002fe200078e0007 */
[----:B------:R-:W-:-:S09]  /*7110*/  CS2R R14, SRZ ;  /* 0x00000000000e7805 */ /* 0x000fd2000001ff00 */
[----:B------:R-:W-:Y:S02]  /*7120*/  @!P2 IMAD.WIDE R34, R204, 0x2, R4 ;  /* 0x00000002cc22a825 */ /* 0x000fe400078e0204 */
[C---:B------:R-:W-:Y:S02]  /*7130*/  @!P3 SHF.L.U64.HI R10, R208.reuse, 0x1, R31 ;  /* 0x00000001d00ab819 */ /* 0x040fe4000001021f */
[----:B------:R-:W-:Y:S01]  /*7140*/  @!P3 IMAD.SHL.U32 R5, R208, 0x2, RZ ;  /* 0x00000002d005b824 */ /* 0x000fe200078e00ff */
[----:B------:R-:W-:Y:S02]  /*7150*/  CS2R R8, SRZ ;  /* 0x0000000000087805 */ /* 0x000fe4000001ff00 */
[----:B------:R-:W-:Y:S01]  /*7160*/  CS2R R12, SRZ ;  /* 0x00000000000c7805 */ /* 0x000fe2000001ff00 */
[----:B------:R0:W5:Y:S01]  /*7170*/  @!P2 LD.E.64 R14, desc[UR40][R34.64] ;  /* 0x00000028220ea980 */ /* 0x000162000c101b00 */
[-C--:B------:R-:W-:Y:S02]  /*7180*/  @!P3 IADD3 R4, P0, R0, R5.reuse, RZ ;  /* 0x000000050004b210 */ /* 0x080fe40007f1e0ff */
[----:B----4-:R-:W-:Y:S01]  /*7190*/  @!P3 IADD3 R6, P1, R32, R5, RZ ;  /* 0x000000052006b210 */ /* 0x010fe20007f3e0ff */
[----:B------:R-:W-:-:S04]  /*71a0*/  @!P2 IMAD.WIDE R32, R204, 0x2, R32 ;  /* 0x00000002cc20a825 */ /* 0x000fc800078e0220 */
[--C-:B------:R-:W-:Y:S01]  /*71b0*/  @!P3 IMAD.X R5, R3, 0x1, R10.reuse, P0 ;  /* 0x000000010305b824 */ /* 0x100fe200000e060a */
[----:B------:R0:W5:Y:S01]  /*71c0*/  @!P2 LD.E.64 R8, desc[UR40][R32.64] ;  /* 0x000000282008a980 */ /* 0x000162000c101b00 */
[----:B------:R-:W-:Y:S01]  /*71d0*/  @!P3 IMAD.X R7, R7, 0x1, R10, P1 ;  /* 0x000000010707b824 */ /* 0x000fe200008e060a */
[----:B------:R-:W-:Y:S02]  /*71e0*/  CS2R R10, SRZ ;  /* 0x00000000000a7805 */ /* 0x000fe4000001ff00 */
[----:B------:R0:W5:Y:S04]  /*71f0*/  @!P3 LD.E.64 R12, desc[UR40][R4.64] ;  /* 0x00000028040cb980 */ /* 0x000168000c101b00 */
[----:B------:R0:W5:Y:S02]  /*7200*/  @!P3 LD.E.64 R10, desc[UR40][R6.64] ;  /* 0x00000028060ab980 */ /* 0x000164000c101b00 */
.L_x_13798:
[----:B------:R-:W-:Y:S05]  /*7210*/  BSYNC B1 ;  /* 0x0000000000017941 */ /* 0x000fea0003800000 */
.L_x_13797:
[----:B------:R-:W1:Y:S01]  /*7220*/  SYNCS.PHASECHK.TRANS64.TRYWAIT P0, [R19+URZ+0x22800], R36 ;  /* 0x02280024130075a7 */ /* 0x000e62000800017f */
[----:B---3--:R-:W-:Y:S01]  /*7230*/  IMAD.SHL.U32 R0, R37, 0x40, RZ ;  /* 0x0000004025007824 */ /* 0x008fe200078e00ff */
[----:B0---4-:R-:W-:Y:S01]  /*7240*/  VIADDMNMX R32, R39, -R210, 0x80, PT ;  /* 0x0000008027207446 */ /* 0x011fe200038009d2 */
[----:B-----5:R-:W-:Y:S01]  /*7250*/  IMAD.MOV.U32 R4, RZ, RZ, R8 ;  /* 0x000000ffff047224 */ /* 0x020fe200078e0008 */
[----:B------:R-:W-:Y:S01]  /*7260*/  BSSY B1, `(.L_x_13799) ;  /* 0x0000018000017945 */ /* 0x000fe20003800000 */
[----:B------:R-:W-:Y:S01]  /*7270*/  IMAD.MOV.U32 R5, RZ, RZ, R11 ;  /* 0x000000ffff057224 */ /* 0x000fe200078e000b */
[----:B--2---:R-:W-:Y:S01]  /*7280*/  LOP3.LUT R3, R0, 0x1c0, RZ, 0xc0, !PT ;  /* 0x000001c000037812 */ /* 0x004fe200078ec0ff */
[----:B------:R-:W-:Y:S01]  /*7290*/  IMAD.MOV.U32 R6, RZ, RZ, R14 ;  /* 0x000000ffff067224 */ /* 0x000fe200078e000e */
        /* <DEDUP_REMOVED lines=11> */
[----:B------:R-:W-:-:S02]  /*7350*/  PRMT R46, R46, 0x5410, R0 ;  /* 0x000054102e2e7816 */ /* 0x000fc40000000000 */
[----:B------:R-:W-:Y:S02]  /*7360*/  LEA R0, R216, R3, 0x9 ;  /* 0x00000003d8007211 */ /* 0x000fe400078e48ff */
[----:B------:R-:W-:Y:S01]  /*7370*/  PRMT R48, R4, 0x5410, R5 ;  /* 0x0000541004307816 */ /* 0x000fe20000000005 */
[----:B------:R-:W-:Y:S01]  /*7380*/  IMAD.MOV.U32 R5, RZ, RZ, R13 ;  /* 0x000000ffff057224 */ /* 0x000fe200078e000d */
[----:B------:R-:W-:Y:S01]  /*7390*/  ISETP.GE.AND P1, PT, R23, R32, PT ;  /* 0x000000201700720c */ /* 0x000fe20003f26270 */
[----:B------:R-:W-:-:S04]  /*73a0*/  IMAD R3, R0, 0x2, R19 ;  /* 0x0000000200037824 */ /* 0x000fc800078e0213 */
[C---:B------:R-:W-:Y:S02]  /*73b0*/  VIADD R4, R3.reuse, 0x18400 ;  /* 0x0001840003047836 */ /* 0x040fe40000000000 */
[----:B------:R-:W-:Y:S01]  /*73c0*/  VIADD R0, R3, 0x18440 ;  /* 0x0001844003007836 */ /* 0x000fe20000000000 */
[----:B-1----:R-:W-:Y:S06]  /*73d0*/  @!P0 BRA `(.L_x_13800) ;  /* 0x0000016800f08947 */ /* 0x002fec0003800000 */
.L_x_14062:
[----:B------:R-:W-:Y:S05]  /*73e0*/  BSYNC B1 ;  /* 0x0000000000017941 */ /* 0x000fea0003800000 */
.L_x_13799:
        /* <DEDUP_REMOVED lines=12> */
[--C-:B------:R-:W-:Y:S01]  /*74b0*/  SHF.R.U32.HI R34, RZ, 0x10, R29.reuse ;  /* 0x00000010ff227819 */ /* 0x100fe2000001161d */
        /* <DEDUP_REMOVED lines=20> */
[--C-:B------:R-:W-:Y:S02]  /*7600*/  HADD2.F32 R33, -RZ, R44.reuse.H0_H0 ;  /* 0x2000002cff217230 */ /* 0x100fe40000004100 */
        /* <DEDUP_REMOVED lines=17> */
.L_x_13804:
[----:B------:R-:W-:Y:S05]  /*7720*/  BSYNC B2 ;  /* 0x0000000000027941 */ /* 0x000fea0003800000 */
.L_x_13803:
        /* <DEDUP_REMOVED lines=14> */
[C---:B0-----:R-:W-:Y:S01]  /*7810*/  FMUL.FTZ R36, R25.reuse, R27 ;  /* 0x0000001b19247220 */ /* 0x041fe20000410000 */
        /* <DEDUP_REMOVED lines=28> */
.L_x_13802:
[----:B------:R-:W-:Y:S05]  /*79e0*/  BSYNC B1 ;  /* 0x0000000000017941 */ /* 0x000fea0003800000 */
.L_x_13801:
        /* <DEDUP_REMOVED lines=49> */
.L_x_13807:
[----:B------:R-:W-:Y:S05]  /*7d00*/  BSYNC B1 ;  /* 0x0000000000017941 */ /* 0x000fea0003800000 */
.L_x_13806:
[----:B------:R-:W-:Y:S05]  /*7d10*/  @P1 BRA `(.L_x_13805) ;  /* 0x0000001400841947 */ /* 0x000fea0003800000 */
[----:B-1----:R-:W1:Y:S01]  /*7d20*/  LDS.128 R4, [R0+0x2000] ;  /* 0x0020000000047984 */ /* 0x002e620000000c00 */
        /* <DEDUP_REMOVED lines=20> */
[----:B------:R-:W-:Y:S02]  /*7e70*/  HADD2.F32 R10, -RZ, R31.H0_H0 ;  /* 0x2000001fff0a7230 */ /* 0x000fe40000004100 */
        /* <DEDUP_REMOVED lines=21> */
.L_x_13792:
        /* <DEDUP_REMOVED lines=78> */
.L_x_14072:
[----:B------:R-:W-:Y:S01]  /*84b0*/  VIADD R38, R38, 0x40 ;  /* 0x0000004026267836 */ /* 0x000fe20000000000 */
[----:B------:R-:W-:Y:S01]  /*84c0*/  LEA.HI R6, R230, R230, RZ, 0x1 ;  /* 0x000000e6e6067211 */ /* 0x000fe200078f08ff */
[----:B------:R-:W-:Y:S01]  /*84d0*/  BSSY B1, `(.L_x_13809) ;  /* 0x0000015000017945 */ /* 0x000fe20003800000 */
[----:B------:R-:W-:Y:S02]  /*84e0*/  CS2R R8, SRZ ;  /* 0x0000000000087805 */ /* 0x000fe4000001ff00 */
[----:B------:R-:W-:Y:S02]  /*84f0*/  CS2R R10, SRZ ;  /* 0x00000000000a7805 */ /* 0x000fe4000001ff00 */
[----:B------:R-:W-:Y:S02]  /*8500*/  ISETP.GE.AND P1, PT, R38, R31, PT ;  /* 0x0000001f2600720c */ /* 0x000fe40003f26270 */
[----:B------:R-:W-:-:S04]  /*8510*/  LOP3.LUT R7, R6, 0xfffffffe, RZ, 0xc0, !PT ;  /* 0xfffffffe06077812 */ /* 0x000fc800078ec0ff */
[----:B------:R-:W-:Y:S02]  /*8520*/  IADD3 R12, R230, -R7, RZ ;  /* 0x80000007e60c7210 */ /* 0x000fe40007ffe0ff */
[----:B------:R-:W-:Y:S02]  /*8530*/  CS2R R6, SRZ ;  /* 0x0000000000067805 */ /* 0x000fe4000001ff00 */
[----:B------:R-:W-:-:S03]  /*8540*/  SHF.L.U32 R12, R12, 0x1f, RZ ;  /* 0x0000001f0c0c7819 */ /* 0x000fc600000006ff */
[----:B------:R-:W-:Y:S05]  /*8550*/  @P1 BRA `(.L_x_13810) ;  /* 0x0000000000301947 */ /* 0x000fea0003800000 */
        /* <DEDUP_REMOVED lines=12> */
.L_x_13810:
[----:B------:R-:W-:Y:S05]  /*8620*/  BSYNC B1 ;  /* 0x0000000000017941 */ /* 0x000fea0003800000 */
.L_x_13809:
[----:B------:R-:W0:Y:S01]  /*8630*/  SYNCS.PHASECHK.TRANS64.TRYWAIT P1, [R19+URZ+0x22800], R12 ;  /* 0x0228000c130075a7 */ /* 0x000e22000802017f */
[----:B------:R-:W-:Y:S01]  /*8640*/  VIADDMNMX R0, R31, -R210, 0x80, PT ;  /* 0x000000801f007446 */ /* 0x000fe200038009d2 */
[----:B---3-5:R-:W-:Y:S01]  /*8650*/  IMAD.MOV.U32 R3, RZ, RZ, R4 ;  /* 0x000000ffff037224 */ /* 0x028fe200078e0004 */
[----:B------:R-:W-:Y:S01]  /*8660*/  BSSY B1, `(.L_x_13811) ;  /* 0x000000d000017945 */ /* 0x000fe20003800000 */
[----:B------:R-:W-:Y:S01]  /*8670*/  IMAD.MOV.U32 R13, RZ, RZ, R5 ;  /* 0x000000ffff0d7224 */ /* 0x000fe200078e0005 */
[-C--:B------:R-:W-:Y:S01]  /*8680*/  ISETP.GE.OR P2, PT, R23, R0.reuse, P0 ;  /* 0x000000001700720c */ /* 0x080fe20000746670 */
[----:B------:R-:W-:Y:S01]  /*8690*/  IMAD.MOV.U32 R14, RZ, RZ, R9 ;  /* 0x000000ffff0e7224 */ /* 0x000fe200078e0009 */
[----:B------:R-:W-:Y:S01]  /*86a0*/  ISETP.GE.OR P0, PT, R229, R0, P0 ;  /* 0x00000000e500720c */ /* 0x000fe20000706670 */
[----:B------:R-:W-:Y:S01]  /*86b0*/  IMAD.MOV.U32 R0, RZ, RZ, R6 ;  /* 0x000000ffff007224 */ /* 0x000fe200078e0006 */
[----:B------:R-:W-:Y:S01]  /*86c0*/  PRMT R54, R3, 0x5410, R13 ;  /* 0x0000541003367816 */ /* 0x000fe2000000000d */
[----:B------:R-:W-:-:S02]  /*86d0*/  IMAD.MOV.U32 R3, RZ, RZ, R7 ;  /* 0x000000ffff037224 */ /* 0x000fc400078e0007 */
[----:B------:R-:W-:Y:S02]  /*86e0*/  IMAD.MOV.U32 R13, RZ, RZ, R8 ;  /* 0x000000ffff0d7224 */ /* 0x000fe400078e0008 */
[----:B------:R-:W-:Y:S01]  /*86f0*/  IMAD.IADD R31, R16, 0x1, R39 ;  /* 0x00000001101f7824 */ /* 0x000fe200078e0227 */
[----:B------:R-:W-:Y:S02]  /*8700*/  PRMT R55, R0, 0x5410, R3 ;  /* 0x0000541000377816 */ /* 0x000fe40000000003 */
[----:B------:R-:W-:Y:S01]  /*8710*/  PRMT R56, R13, 0x5410, R14 ;  /* 0x000054100d387816 */ /* 0x000fe2000000000e */
[----:B0-----:R-:W-:Y:S06]  /*8720*/  @!P1 BRA `(.L_x_13812) ;  /* 0x0000015c00989947 */ /* 0x001fec0003800000 */
.L_x_14073:
[----:B------:R-:W-:Y:S05]  /*8730*/  BSYNC B1 ;  /* 0x0000000000017941 */ /* 0x000fea0003800000 */
.L_x_13811:
        /* <DEDUP_REMOVED lines=46> */
[----:B------:R-:W-:Y:S02]  /*8a20*/  HADD2.F32 R35, -RZ, R27.H1_H1 ;  /* 0x3000001bff237230 */ /* 0x000fe40000004100 */
        /* <DEDUP_REMOVED lines=16> */
[----:B------:R-:W-:Y:S02]  /*8b30*/  HADD2.F32 R32, -RZ, R52.H1_H1 ;  /* 0x30000034ff207230 */ /* 0x000fe40000004100 */
        /* <DEDUP_REMOVED lines=35> */
.L_x_13814:
[----:B------:R-:W-:Y:S05]  /*8d70*/  BSYNC B1 ;  /* 0x0000000000017941 */ /* 0x000fea0003800000 */
.L_x_13813:
        /* <DEDUP_REMOVED lines=91> */
.L_x_13805:
[----:B------:R-:W-:Y:S05]  /*9330*/  BSYNC B0 ;  /* 0x0000000000007941 */ /* 0x000fea0003800000 */
.L_x_13791:
        /* <DEDUP_REMOVED lines=8> */
.L_x_13788:
        /* <DEDUP_REMOVED lines=9> */
.L_x_13815:
[----:B------:R-:W-:Y:S01]  /*9450*/  IMAD R20, R22, 0x8, R19 ;  /* 0x0000000816147824 */ /* 0x000fe200078e0213 */
[----:B------:R-:W-:-:S04]  /*9460*/  SHF.L.U32 R21, R206, 0x1f, RZ ;  /* 0x0000001fce157819 */ /* 0x000fc800000006ff */
[----:B------:R1:W2:Y:S01]  /*9470*/  SYNCS.PHASECHK.TRANS64.TRYWAIT P2, [R20+URZ+0x22830], R21 ;  /* 0x02283015140075a7 */ /* 0x0002a2000804017f */
[----:B------:R-:W-:Y:S05]  /*9480*/  @!P0 BRA `(.L_x_13816) ;  /* 0x0000000000048947 */ /* 0x000fea0003800000 */
[----:B------:R-:W-:Y:S01]  /*9490*/  BPT.TRAP 0x1 ;  /* 0x000000040000795c */ /* 0x000fe20000300000 */
.L_x_13816:
[----:B------:R-:W3:Y:S01]  /*94a0*/  S2R R3, SR_TID.X ;  /* 0x0000000000037919 */ /* 0x000ee20000002100 */
[----:B------:R-:W-:-:S05]  /*94b0*/  VIADD R0, R19, 0x1c400 ;  /* 0x0001c40013007836 */ /* 0x000fca0000000000 */
[----:B------:R-:W-:-:S04]  /*94c0*/  SHF.R.U32.HI R0, RZ, 0x4, R0 ;  /* 0x00000004ff007819 */ /* 0x000fc80000011600 */
[----:B------:R-:W-:Y:S02]  /*94d0*/  LOP3.LUT R0, R0, 0x3fff, RZ, 0xc0, !PT ;  /* 0x00003fff00007812 */ /* 0x000fe400078ec0ff */
[----:B---3--:R-:W-:-:S04]  /*94e0*/  LOP3.LUT R3, R3, 0x7f, RZ, 0xc0, !PT ;  /* 0x0000007f03037812 */ /* 0x008fc800078ec0ff */
[----:B------:R-:W-:Y:S01]  /*94f0*/  ISETP.NE.AND P1, PT, R3, RZ, PT ;  /* 0x000000ff0300720c */ /* 0x000fe20003f25270 */
[----:B--2---:R-:W-:-:S12]  /*9500*/  @P2 BRA `(.L_x_13817) ;  /* 0x0000000000082947 */ /* 0x004fd80003800000 */
[----:B------:R-:W2:Y:S02]  /*9510*/  SYNCS.PHASECHK.TRANS64.TRYWAIT P2, [R20+URZ+0x22830], R21 ;  /* 0x02283015140075a7 */ /* 0x000ea4000804017f */
[----:B--2---:R-:W-:Y:S05]  /*9520*/  @!P2 BRA `(.L_x_13818) ;  /* 0x00000150002ca947 */ /* 0x004fea0003800000 */
.L_x_13817:
        /* <DEDUP_REMOVED lines=16> */
[----:B------:R-:W-:Y:S01]  /*9630*/  VIADD R12, R6, 0x4 ;  /* 0x00000004060c7836 */ /* 0x000fe20000000000 */
[----:B------:R-:W-:Y:S01]  /*9640*/  LOP3.LUT R18, R18, 0xfff7ffff, RZ, 0xc0, !PT ;  /* 0xfff7ffff12127812 */ /* 0x000fe200078ec0ff */
[----:B------:R-:W-:Y:S01]  /*9650*/  IMAD.MOV.U32 R13, RZ, RZ, 0x40000040 ;  /* 0x40000040ff0d7424 */ /* 0x000fe200078e00ff */
[----:B------:R-:W3:Y:S01]  /*9660*/  S2R R74, SR_TID.X ;  /* 0x00000000004a7919 */ /* 0x000ee20000002100 */
[----:B------:R-:W-:-:S06]  /*9670*/  IMAD.MOV.U32 R5, RZ, RZ, 0x40000040 ;  /* 0x40000040ff057424 */ /* 0x000fcc00078e00ff */
        /* <DEDUP_REMOVED lines=8> */
[----:B0-----:R-:W-:Y:S01]  /*9700*/  ISETP.NE.AND P2, PT, R0, 0x1, PT ;  /* 0x000000010000780c */ /* 0x001fe20003f45270 */
[----:B------:R-:W-:Y:S01]  /*9710*/  IMAD.IADD R0, R218, 0x1, R210 ;  /* 0x00000001da007824 */ /* 0x000fe200078e02d2 */
[----:B---3--:R-:W-:-:S11]  /*9720*/  SHF.R.U32.HI R74, RZ, 0x7, R74 ;  /* 0x00000007ff4a7819 */ /* 0x008fd6000001164a */
[----:B------:R-:W0:Y:S01]  /*9730*/  @P2 LDC R3, c[0x0][0x44c] ;  /* 0x00011300ff032b82 */ /* 0x000e220000000800 */
[----:B------:R-:W-:Y:S02]  /*9740*/  @P2 LOP3.LUT R18, R18, 0x80000, RZ, 0xfc, !PT ;  /* 0x0008000012122812 */ /* 0x000fe400078efcff */
[----:B------:R-:W-:Y:S01]  /*9750*/  IADD3 R176, -R74, 0xb, RZ ;  /* 0x0000000b4ab07810 */ /* 0x000fe20007ffe1ff */
[----:B0-----:R-:W-:Y:S01]  /*9760*/  @P2 IMAD.HI.U32 R3, R0, R3, RZ ;  /* 0x0000000300032227 */ /* 0x001fe200078e00ff */
[----:B------:R-:W-:Y:S02]  /*9770*/  WARPGROUP.DEPBAR.LE gsb0, 0x0 ;  /* 0x00008000000079c5 */ /* 0x000fe40000010000 */
[----:B------:R-:W-:-:S06]  /*9780*/  WARPGROUP.ARRIVE ;  /* 0x00000000000079c5 */ /* 0x000fcc0000000000 */
[----:B------:R-:W-:Y:S01]  /*9790*/  HGMMA.64x96x16.F32 R24, gdesc[UR4], R24, gsb0 ;  /* 0x01600000041879f0 */ /* 0x000fe20008000818 */
[----:B------:R-:W-:Y:S02]  /*97a0*/  R2UR UR6, R10 ;  /* 0x000000000a0672ca */ /* 0x000fe400000e0000 */
[----:B------:R-:W-:Y:S01]  /*97b0*/  R2UR UR7, R11 ;  /* 0x000000000b0772ca */ /* 0x000fe200000e0000 */
[----:B------:R-:W-:Y:S01]  /*97c0*/  IMAD.MOV.U32 R11, RZ, RZ, 0x40000040 ;  /* 0x40000040ff0b7424 */ /* 0x000fe200078e00ff */
[----:B------:R-:W-:Y:S02]  /*97d0*/  R2UR UR4, R12 ;  /* 0x000000000c0472ca */ /* 0x000fe400000e0000 */
[----:B------:R-:W-:Y:S02]  /*97e0*/  R2UR UR5, R13 ;  /* 0x000000000d0572ca */ /* 0x000fe400000e0000 */
[----:B------:R-:W-:Y:S01]  /*97f0*/  IADD3 R10, R6, 0x6, RZ ;  /* 0x00000006060a7810 */ /* 0x000fe20007ffe0ff */
[----:B------:R-:W-:-:S02]  /*9800*/  WARPGROUP.DEPBAR.LE gsb0, 0x0 ;  /* 0x00008000000079c5 */ /* 0x000fc40000010000 */
[----:B------:R-:W-:-:S08]  /*9810*/  WARPGROUP.ARRIVE ;  /* 0x00000000000079c5 */ /* 0x000fd00000000000 */
[----:B------:R-:W-:Y:S01]  /*9820*/  HGMMA.64x96x16.F32 R24, gdesc[UR4], R24, gsb0 ;  /* 0x01600000041879f0 */ /* 0x000fe20008000818 */
[----:B------:R-:W-:Y:S02]  /*9830*/  R2UR UR6, R4 ;  /* 0x00000000040672ca */ /* 0x000fe400000e0000 */
[----:B------:R-:W-:Y:S01]  /*9840*/  R2UR UR7, R5 ;  /* 0x00000000050772ca */ /* 0x000fe200000e0000 */
[----:B------:R-:W0:Y:S01]  /*9850*/  @P2 LDC R4, c[0x0][0x450] ;  /* 0x00011400ff042b82 */ /* 0x000e220000000800 */
[----:B------:R-:W-:Y:S02]  /*9860*/  R2UR UR4, R10 ;  /* 0x000000000a0472ca */ /* 0x000fe400000e0000 */
[----:B------:R-:W-:Y:S02]  /*9870*/  R2UR UR5, R11 ;  /* 0x000000000b0572ca */ /* 0x000fe400000e0000 */
[----:B0-----:R-:W-:Y:S01]  /*9880*/  @P2 SHF.R.U32.HI R0, RZ, R4, R3 ;  /* 0x00000004ff002219 */ /* 0x001fe20000011603 */
[----:B------:R-:W-:-:S04]  /*9890*/  IMAD R3, R172, -0x60, R213 ;  /* 0xffffffa0ac037824 */ /* 0x000fc800078e02d5 */
[----:B------:R-:W0:Y:S01]  /*98a0*/  SHFL.IDX PT, R5, R0, 0x1, 0x1c1f ;  /* 0x003c1f0000057f89 */ /* 0x000e2200000e0000 */
[C-C-:B------:R-:W-:Y:S02]  /*98b0*/  IADD3 R8, -R214.reuse, 0x61, R3.reuse ;  /* 0x00000061d6087810 */ /* 0x140fe40007ffe103 */
[----:B------:R-:W-:Y:S01]  /*98c0*/  IADD3 R4, -R214, 0x60, R3 ;  /* 0x00000060d6047810 */ /* 0x000fe20007ffe103 */
[----:B------:R-:W3:Y:S02]  /*98d0*/  SHFL.IDX PT, R0, R0, RZ, 0x1c1f ;  /* 0x001c1fff00007589 */ /* 0x000ee400000e0000 */
[----:B------:R-:W-:-:S05]  /*98e0*/  IMAD.IADD R85, R8, 0x1, -R211 ;  /* 0x0000000108557824 */ /* 0x000fca00078e0ad3 */
[----:B0-----:R-:W-:-:S04]  /*98f0*/  VIADDMNMX R8, R5, R85, R4, PT ;  /* 0x0000005505087246 */ /* 0x001fc80003800104 */
[C---:B------:R-:W-:Y:S02]  /*9900*/  ISETP.GT.AND P3, PT, R8.reuse, RZ, PT ;  /* 0x000000ff0800720c */ /* 0x040fe40003f64270 */
[C---:B------:R-:W-:Y:S02]  /*9910*/  ISETP.GT.AND P4, PT, R8.reuse, 0x1, PT ;  /* 0x000000010800780c */ /* 0x040fe40003f84270 */
[----:B------:R-:W-:Y:S01]  /*9920*/  ISETP.GT.AND P2, PT, R8, 0x8, PT ;  /* 0x000000080800780c */ /* 0x000fe20003f44270 */
[----:B------:R-:W-:Y:S02]  /*9930*/  WARPGROUP.DEPBAR.LE gsb0, 0x0 ;  /* 0x00008000000079c5 */ /* 0x000fe40000010000 */
[----:B------:R-:W-:-:S06]  /*9940*/  WARPGROUP.ARRIVE ;  /* 0x00000000000079c5 */ /* 0x000fcc0000000000 */
[----:B------:R-:W-:Y:S01]  /*9950*/  HGMMA.64x96x16.F32 R24, gdesc[UR4], R24, gsb0 ;  /* 0x01600000041879f0 */ /* 0x000fe20008000818 */
[----:B------:R-:W-:Y:S02]  /*9960*/  ULDC UR4, c[0x0][0x988] ;  /* 0x0002620000047ab9 */ /* 0x000fe40000000800 */
[----:B------:R-:W-:Y:S02]  /*9970*/  WARPGROUP.DEPBAR.LE gsb0, 0x0 ;  /* 0x00008000000079c5 */ /* 0x000fe40000010000 */
[----:B------:R-:W-:Y:S02]  /*9980*/  FSEL R91, R26, -INF , P3 ;  /* 0xff8000001a5b7808 */ /* 0x000fe40001800000 */
[----:B------:R-:W-:Y:S01]  /*9990*/  FSEL R95, R27, -INF , P4 ;  /* 0xff8000001b5f7808 */ /* 0x000fe20002000000 */
[----:B------:R0:W-:Y:S06]  /*99a0*/  BAR.ARV R176, 0x100 ;  /* 0x000400b00000751d */ /* 0x0001ec0000002000 */
        /* <DEDUP_REMOVED lines=65> */
[----:B---3--:R-:W-:Y:S01]  /*9dc0*/  VIADDMNMX R34, R0, R85, R4, PT ;  /* 0x0000005500227246 */ /* 0x008fe20003800104 */
[----:B------:R-:W-:Y:S01]  /*9dd0*/  IMAD.U32 R0, RZ, RZ, UR4 ;  /* 0x00000004ff007e24 */ /* 0x000fe2000f8e00ff */
[----:B------:R-:W-:-:S02]  /*9de0*/  FMNMX.FTZ R26, R71, R26, !PT ;  /* 0x0000001a471a7209 */ /* 0x000fc40007810000 */
[C---:B------:R-:W-:Y:S02]  /*9df0*/  ISETP.GT.AND P3, PT, R34.reuse, RZ, PT ;  /* 0x000000ff2200720c */ /* 0x040fe40003f64270 */
[----:B------:R-:W-:Y:S01]  /*9e00*/  ISETP.GT.AND P4, PT, R34, 0x1, PT ;  /* 0x000000012200780c */ /* 0x000fe20003f84270 */
[----:B------:R-:W3:Y:S01]  /*9e10*/  SHFL.BFLY PT, R87, R26, 0x2, 0x1f ;  /* 0x0c401f001a577f89 */ /* 0x000ee200000e0000 */
[----:B------:R-:W-:Y:S02]  /*9e20*/  FSEL R85, R24, -INF , P3 ;  /* 0xff80000018557808 */ /* 0x000fe40001800000 */
[C---:B------:R-:W-:Y:S02]  /*9e30*/  ISETP.GT.AND P2, PT, R34.reuse, 0x8, PT ;  /* 0x000000082200780c */ /* 0x040fe40003f44270 */
        /* <DEDUP_REMOVED lines=8> */
[----:B------:R-:W-:Y:S02]  /*9ec0*/  FMNMX.FTZ R4, R29, R4, !PT ;  /* 0x000000041d047209 */ /* 0x000fe40007810000 */
[----:B------:R-:W-:Y:S02]  /*9ed0*/  FSEL R33, R33, -INF , P3 ;  /* 0xff80000021217808 */ /* 0x000fe40001800000 */
[----:B---3--:R-:W-:Y:S02]  /*9ee0*/  FMNMX.FTZ R87, R26, R87, !PT ;  /* 0x000000571a577209 */ /* 0x008fe40007810000 */
[----:B------:R-:W-:-:S03]  /*9ef0*/  ISETP.GT.AND P3, PT, R34, 0x19, PT ;  /* 0x000000192200780c */ /* 0x000fc60003f64270 */
[----:B------:R-:W3:Y:S01]  /*9f00*/  SHFL.BFLY PT, R8, R87, 0x1, 0x1f ;  /* 0x0c201f0057087f89 */ /* 0x000ee200000e0000 */
        /* <DEDUP_REMOVED lines=8> */
[----:B---3--:R-:W-:Y:S02]  /*9f90*/  FMNMX.FTZ R8, R87, R8, !PT ;  /* 0x0000000857087209 */ /* 0x008fe40007810000 */
[----:B------:R-:W-:Y:S02]  /*9fa0*/  FSEL R87, R32, -INF , P2 ;  /* 0xff80000020577808 */ /* 0x000fe40001000000 */
[C---:B------:R-:W-:Y:S01]  /*9fb0*/  FSETP.NEU.FTZ.AND P4, PT, R8.reuse, -INF , PT ;  /* 0xff8000000800780b */ /* 0x040fe20003f9d000 */
[----:B------:R-:W-:Y:S01]  /*9fc0*/  FMUL.FTZ R26, R8, R0 ;  /* 0x00000000081a7220 */ /* 0x000fe20000410000 */
[----:B------:R-:W-:-:S02]  /*9fd0*/  ISETP.GT.AND P2, PT, R34, 0x18, PT ;  /* 0x000000182200780c */ /* 0x000fc40003f44270 */
[----:B------:R-:W-:Y:S02]  /*9fe0*/  FMNMX.FTZ R4, R87, R4, !PT ;  /* 0x0000000457047209 */ /* 0x000fe40007810000 */
[----:B------:R-:W-:Y:S02]  /*9ff0*/  FSEL R28, R26, RZ, P4 ;  /* 0x000000ff1a1c7208 */ /* 0x000fe40002000000 */
[----:B------:R-:W-:-:S03]  /*a000*/  FMNMX.FTZ R26, R33, R4, !PT ;  /* 0x00000004211a7209 */ /* 0x000fc60007810000 */
[-CC-:B------:R-:W-:Y:S01]  /*a010*/  FFMA.FTZ R201, R91, R0.reuse, -R28.reuse ;  /* 0x000000005bc97223 */ /* 0x180fe2000001081c */
[----:B------:R-:W-:Y:S01]  /*a020*/  FSEL R91, R36, -INF , P2 ;  /* 0xff800000245b7808 */ /* 0x000fe20001000000 */
[-CC-:B------:R-:W-:Y:S01]  /*a030*/  FFMA.FTZ R30, R95, R0.reuse, -R28.reuse ;  /* 0x000000005f1e7223 */ /* 0x180fe2000001081c */
[----:B------:R-:W-:Y:S01]  /*a040*/  ISETP.GT.AND P2, PT, R34, 0x20, PT ;  /* 0x000000202200780c */ /* 0x000fe20003f44270 */
[--C-:B------:R-:W-:Y:S01]  /*a050*/  FFMA.FTZ R203, R93, R0, -R28.reuse ;  /* 0x000000005dcb7223 */ /* 0x100fe2000001081c */
[----:B------:R-:W-:Y:S01]  /*a060*/  FMNMX.FTZ R26, R91, R26, !PT ;  /* 0x0000001a5b1a7209 */ /* 0x000fe20007810000 */
[----:B------:R3:W-:Y:S01]  /*a070*/  MUFU.EX2 R4, R30 ;  /* 0x0000001e00047308 */ /* 0x0007e20000000800 */
[----:B------:R-:W-:Y:S01]  /*a080*/  FSEL R95, R40, -INF , P2 ;  /* 0xff800000285f7808 */ /* 0x000fe20001000000 */
[--C-:B------:R-:W-:Y:S01]  /*a090*/  FFMA.FTZ R32, R89, R0, -R28.reuse ;  /* 0x0000000059207223 */ /* 0x100fe2000001081c */
[----:B------:R-:W-:Y:S01]  /*a0a0*/  FMNMX.FTZ R26, R37, R26, !PT ;  /* 0x0000001a251a7209 */ /* 0x000fe20007810000 */
[-CC-:B------:R-:W-:Y:S01]  /*a0b0*/  FFMA.FTZ R153, R83, R0.reuse, -R28.reuse ;  /* 0x0000000053997223 */ /* 0x180fe2000001081c */
[----:B------:R-:W-:Y:S01]  /*a0c0*/  ISETP.GT.AND P2, PT, R34, 0x28, PT ;  /* 0x000000282200780c */ /* 0x000fe20003f44270 */
[--C-:B------:R-:W-:Y:S01]  /*a0d0*/  FFMA.FTZ R36, R73, R0, -R28.reuse ;  /* 0x0000000049247223 */ /* 0x100fe2000001081c */
[----:B------:R-:W-:Y:S01]  /*a0e0*/  FMNMX.FTZ R26, R95, R26, !PT ;  /* 0x0000001a5f1a7209 */ /* 0x000fe20007810000 */
[-CC-:B------:R-:W-:Y:S01]  /*a0f0*/  FFMA.FTZ R155, R31, R0.reuse, -R28.reuse ;  /* 0x000000001f9b7223 */ /* 0x180fe2000001081c */
[----:B------:R-:W-:Y:S01]  /*a100*/  FSEL R93, R44, -INF , P2 ;  /* 0xff8000002c5d7808 */ /* 0x000fe20001000000 */
[--C-:B------:R-:W-:Y:S01]  /*a110*/  FFMA.FTZ R38, R39, R0, -R28.reuse ;  /* 0x0000000027267223 */ /* 0x100fe2000001081c */
[----:B---3--:R-:W-:Y:S01]  /*a120*/  FMNMX.FTZ R30, R41, R26, !PT ;  /* 0x0000001a291e7209 */ /* 0x008fe20007810000 */
[--C-:B------:R-:W-:Y:S01]  /*a130*/  FFMA.FTZ R159, R3, R0, -R28.reuse ;  /* 0x00000000039f7223 */ /* 0x100fe2000001081c */
[----:B------:R-:W-:Y:S01]  /*a140*/  ISETP.GT.AND P2, PT, R34, 0x30, PT ;  /* 0x000000302200780c */ /* 0x000fe20003f44270 */
[----:B------:R3:W-:Y:S01]  /*a150*/  MUFU.EX2 R26, R32 ;  /* 0x00000020001a7308 */ /* 0x0007e20000000800 */
[----:B------:R-:W-:Y:S01]  /*a160*/  FMNMX.FTZ R30, R93, R30, !PT ;  /* 0x0000001e5d1e7209 */ /* 0x000fe20007810000 */
[-CC-:B------:R-:W-:Y:S01]  /*a170*/  FFMA.FTZ R161, R27, R0.reuse, -R28.reuse ;  /* 0x000000001ba17223 */ /* 0x180fe2000001081c */
[----:B------:R-:W-:Y:S01]  /*a180*/  FSEL R89, R48, -INF , P2 ;  /* 0xff80000030597808 */ /* 0x000fe20001000000 */
[--C-:B------:R-:W-:Y:S01]  /*a190*/  FFMA.FTZ R157, R5, R0, -R28.reuse ;  /* 0x00000000059d7223 */ /* 0x100fe2000001081c */
[----:B------:R-:W-:Y:S01]  /*a1a0*/  FMNMX.FTZ R30, R45, R30, !PT ;  /* 0x0000001e2d1e7209 */ /* 0x000fe20007810000 */
[--C-:B------:R-:W-:Y:S01]  /*a1b0*/  FFMA.FTZ R163, R35, R0, -R28.reuse ;  /* 0x0000000023a37223 */ /* 0x100fe2000001081c */
[----:B------:R-:W-:Y:S01]  /*a1c0*/  ISETP.GT.AND P2, PT, R34, 0x38, PT ;  /* 0x000000382200780c */ /* 0x000fe20003f44270 */
[----:B------:R-:W4:Y:S01]  /*a1d0*/  MUFU.EX2 R201, R201 ;  /* 0x000000c900c97308 */ /* 0x000f220000000800 */
[----:B------:R-:W-:Y:S01]  /*a1e0*/  FMNMX.FTZ R30, R89, R30, !PT ;  /* 0x0000001e591e7209 */ /* 0x000fe20007810000 */
[-CC-:B------:R-:W-:Y:S01]  /*a1f0*/  FFMA.FTZ R40, R55, R0.reuse, -R28.reuse ;  /* 0x0000000037287223 */ /* 0x180fe2000001081c */
[----:B------:R-:W-:Y:S01]  /*a200*/  FSEL R83, R52, -INF , P2 ;  /* 0xff80000034537808 */ /* 0x000fe20001000000 */
[--C-:B------:R-:W-:Y:S01]  /*a210*/  FFMA.FTZ R165, R81, R0, -R28.reuse ;  /* 0x0000000051a57223 */ /* 0x100fe2000001081c */
[----:B---3--:R-:W-:Y:S01]  /*a220*/  FMNMX.FTZ R32, R49, R30, !PT ;  /* 0x0000001e31207209 */ /* 0x008fe20007810000 */
[-CC-:B------:R-:W-:Y:S01]  /*a230*/  FFMA.FTZ R167, R75, R0.reuse, -R28.reuse ;  /* 0x000000004ba77223 */ /* 0x180fe2000001081c */
[C---:B------:R-:W-:Y:S01]  /*a240*/  ISETP.GT.AND P2, PT, R34.reuse, 0x40, PT ;  /* 0x000000402200780c */ /* 0x040fe20003f44270 */
[----:B------:R3:W-:Y:S01]  /*a250*/  MUFU.EX2 R30, R36 ;  /* 0x00000024001e7308 */ /* 0x0007e20000000800 */
        /* <DEDUP_REMOVED lines=9> */
[----:B------:R-:W-:Y:S01]  /*a2f0*/  FFMA.FTZ R171, R67, R0, -R28 ;  /* 0x0000000043ab7223 */ /* 0x000fe2000001081c */
[----:B------:R-:W-:-:S02]  /*a300*/  ISETP.GT.AND P2, PT, R34, 0x48, PT ;  /* 0x000000482200780c */ /* 0x000fc40003f44270 */
[----:B------:R-:W-:Y:S02]  /*a310*/  FSEL R57, R57, -INF , P3 ;  /* 0xff80000039397808 */ /* 0x000fe40001800000 */
[----:B------:R-:W-:Y:S01]  /*a320*/  FMNMX.FTZ R32, R53, R32, !PT ;  /* 0x0000002035207209 */ /* 0x000fe20007810000 */
[----:B------:R-:W2:Y:S01]  /*a330*/  MUFU.EX2 R153, R153 ;  /* 0x0000009900997308 */ /* 0x000ea20000000800 */
[----:B------:R-:W-:Y:S02]  /*a340*/  ISETP.GT.AND P3, PT, R34, 0x49, PT ;  /* 0x000000492200780c */ /* 0x000fe40003f64270 */
[----:B------:R-:W-:Y:S02]  /*a350*/  FSEL R31, R60, -INF , P2 ;  /* 0xff8000003c1f7808 */ /* 0x000fe40001000000 */
[----:B---3--:R-:W-:Y:S02]  /*a360*/  FMNMX.FTZ R36, R57, R32, !PT ;  /* 0x0000002039247209 */ /* 0x008fe40007810000 */
[----:B------:R-:W-:Y:S01]  /*a370*/  ISETP.GT.AND P2, PT, R34, 0x50, PT ;  /* 0x000000502200780c */ /* 0x000fe20003f44270 */
[----:B------:R-:W-:Y:S01]  /*a380*/  MUFU.EX2 R155, R155 ;  /* 0x0000009b009b7308 */ /* 0x000fe20000000800 */
[----:B------:R-:W-:-:S02]  /*a390*/  FSEL R61, R61, -INF , P3 ;  /* 0xff8000003d3d7808 */ /* 0x000fc40001800000 */
[----:B------:R-:W-:Y:S02]  /*a3a0*/  FMNMX.FTZ R36, R31, R36, !PT ;  /* 0x000000241f247209 */ /* 0x000fe40007810000 */
[----:B------:R-:W-:Y:S02]  /*a3b0*/  ISETP.GT.AND P3, PT, R34, 0x51, PT ;  /* 0x000000512200780c */ /* 0x000fe40003f64270 */
[----:B------:R-:W-:Y:S01]  /*a3c0*/  FSEL R39, R64, -INF , P2 ;  /* 0xff80000040277808 */ /* 0x000fe20001000000 */
[----:B------:R3:W-:Y:S01]  /*a3d0*/  MUFU.EX2 R32, R38 ;  /* 0x0000002600207308 */ /* 0x0007e20000000800 */
[----:B------:R-:W-:Y:S02]  /*a3e0*/  FMNMX.FTZ R36, R61, R36, !PT ;  /* 0x000000243d247209 */ /* 0x000fe40007810000 */
[----:B------:R-:W-:Y:S02]  /*a3f0*/  ISETP.GT.AND P2, PT, R34, 0x58, PT ;  /* 0x000000582200780c */ /* 0x000fe40003f44270 */
[----:B------:R-:W-:-:S02]  /*a400*/  FSEL R65, R65, -INF , P3 ;  /* 0xff80000041417808 */ /* 0x000fc40001800000 */
[----:B------:R-:W-:Y:S01]  /*a410*/  FMNMX.FTZ R36, R39, R36, !PT ;  /* 0x0000002427247209 */ /* 0x000fe20007810000 */
[----:B------:R-:W-:Y:S01]  /*a420*/  MUFU.EX2 R157, R157 ;  /* 0x0000009d009d7308 */ /* 0x000fe20000000800 */
[----:B------:R-:W-:Y:S01]  /*a430*/  ISETP.GT.AND P3, PT, R34, 0x59, PT ;  /* 0x000000592200780c */ /* 0x000fe20003f64270 */
[-CC-:B------:R-:W-:Y:S01]  /*a440*/  FFMA.FTZ R34, R43, R0.reuse, -R28.reuse ;  /* 0x000000002b227223 */ /* 0x180fe2000001081c */
[----:B------:R-:W-:Y:S01]  /*a450*/  FSEL R97, R68, -INF , P2 ;  /* 0xff80000044617808 */ /* 0x000fe20001000000 */
[----:B---3--:R-:W-:Y:S01]  /*a460*/  FFMA.FTZ R38, R51, R0, -R28 ;  /* 0x0000000033267223 */ /* 0x008fe2000001081c */
[----:B------:R-:W-:Y:S02]  /*a470*/  FMNMX.FTZ R36, R65, R36, !PT ;  /* 0x0000002441247209 */ /* 0x000fe40007810000 */
[----:B------:R-:W-:Y:S01]  /*a480*/  FSEL R69, R69, -INF , P3 ;  /* 0xff80000045457808 */ /* 0x000fe20001800000 */
[----:B------:R-:W-:Y:S01]  /*a490*/  MUFU.EX2 R34, R34 ;  /* 0x0000002200227308 */ /* 0x000fe20000000800 */
[----:B------:R-:W-:-:S04]  /*a4a0*/  FMNMX.FTZ R36, R97, R36, !PT ;  /* 0x0000002461247209 */ /* 0x000fc80007810000 */
[----:B------:R-:W-:Y:S01]  /*a4b0*/  FMNMX.FTZ R3, R69, R36, !PT ;  /* 0x0000002445037209 */ /* 0x000fe20007810000 */
[--C-:B------:R-:W-:Y:S02]  /*a4c0*/  FFMA.FTZ R36, R47, R0, -R28.reuse ;  /* 0x000000002f247223 */ /* 0x100fe4000001081c */
[----:B------:R-:W-:Y:S02]  /*a4d0*/  MUFU.EX2 R159, R159 ;  /* 0x0000009f009f7308 */ /* 0x000fe40000000800 */
[----:B------:R-:W3:Y:S06]  /*a4e0*/  SHFL.BFLY PT, R42, R3, 0x2, 0x1f ;  /* 0x0c401f00032a7f89 */ /* 0x000eec00000e0000 */
[----:B------:R-:W-:Y:S08]  /*a4f0*/  MUFU.EX2 R36, R36 ;  /* 0x0000002400247308 */ /* 0x000ff00000000800 */
[----:B------:R-:W-:Y:S08]  /*a500*/  MUFU.EX2 R161, R161 ;  /* 0x000000a100a17308 */ /* 0x000ff00000000800 */
[----:B------:R-:W-:Y:S01]  /*a510*/  MUFU.EX2 R38, R38 ;  /* 0x0000002600267308 */ /* 0x000fe20000000800 */
[----:B---3--:R-:W-:Y:S01]  /*a520*/  FMNMX.FTZ R27, R3, R42, !PT ;  /* 0x0000002a031b7209 */ /* 0x008fe20007810000 */
[-CC-:B------:R-:W-:Y:S01]  /*a530*/  FFMA.FTZ R42, R59, R0.reuse, -R28.reuse ;  /* 0x000000003b2a7223 */ /* 0x180fe2000001081c */
[----:B------:R-:W-:-:S03]  /*a540*/  FFMA.FTZ R28, R71, R0, -R28 ;  /* 0x00000000471c7223 */ /* 0x000fc6000001081c */
[----:B------:R-:W3:Y:S02]  /*a550*/  SHFL.BFLY PT, R46, R27, 0x1, 0x1f ;  /* 0x0c201f001b2e7f89 */ /* 0x000ee400000e0000 */
[----:B------:R-:W-:Y:S08]  /*a560*/  MUFU.EX2 R163, R163 ;  /* 0x000000a300a37308 */ /* 0x000ff00000000800 */
[----:B------:R-:W-:Y:S08]  /*a570*/  MUFU.EX2 R40, R40 ;  /* 0x0000002800287308 */ /* 0x000ff00000000800 */
[----:B------:R-:W-:Y:S01]  /*a580*/  MUFU.EX2 R165, R165 ;  /* 0x000000a500a57308 */ /* 0x000fe20000000800 */
[----:B---3--:R-:W-:-:S07]  /*a590*/  FMNMX.FTZ R5, R27, R46, !PT ;  /* 0x0000002e1b057209 */ /* 0x008fce0007810000 */
        /* <DEDUP_REMOVED lines=8> */
[-C--:B------:R-:W-:Y:S01]  /*a620*/  FFMA.FTZ R25, R29, R0.reuse, -R48 ;  /* 0x000000001d197223 */ /* 0x080fe20000010830 */
[----:B----4-:R-:W-:Y:S01]  /*a630*/  FADD.FTZ R24, R201, R4 ;  /* 0x00000004c9187221 */ /* 0x010fe20000010000 */
[-CC-:B-----5:R-:W-:Y:S01]  /*a640*/  FFMA.FTZ R152, R87, R0.reuse, -R48.reuse ;  /* 0x0000000057987223 */ /* 0x1a0fe20000010830 */
[----:B------:R-:W-:Y:S01]  /*a650*/  MUFU.EX2 R200, R200 ;  /* 0x000000c800c87308 */ /* 0x000fe20000000800 */
[-C--:B------:R-:W-:Y:S01]  /*a660*/  FFMA.FTZ R29, R33, R0.reuse, -R48 ;  /* 0x00000000211d7223 */ /* 0x080fe20000010830 */
[----:B-1----:R-:W-:Y:S01]  /*a670*/  FADD.FTZ R3, R203, R24 ;  /* 0x00000018cb037221 */ /* 0x002fe20000010000 */
[-CC-:B------:R-:W-:Y:S01]  /*a680*/  FFMA.FTZ R154, R91, R0.reuse, -R48.reuse ;  /* 0x000000005b9a7223 */ /* 0x180fe20000010830 */
[-CC-:B------:R-:W-:Y:S01]  /*a690*/  FFMA.FTZ R33, R37, R0.reuse, -R48.reuse ;  /* 0x0000000025217223 */ /* 0x180fe20000010830 */
[-CC-:B------:R-:W-:Y:S01]  /*a6a0*/  FFMA.FTZ R156, R95, R0.reuse, -R48.reuse ;  /* 0x000000005f9c7223 */ /* 0x180fe20000010830 */
[----:B------:R-:W-:Y:S01]  /*a6b0*/  FADD.FTZ R24, R26, R3 ;  /* 0x000000031a187221 */ /* 0x000fe20000010000 */
[-CC-:B------:R-:W-:Y:S01]  /*a6c0*/  FFMA.FTZ R37, R45, R0.reuse, -R48.reuse ;  /* 0x000000002d257223 */ /* 0x180fe20000010830 */
[----:B------:R-:W1:Y:S01]  /*a6d0*/  MUFU.EX2 R27, R27 ;  /* 0x0000001b001b7308 */ /* 0x000e620000000800 */
[-C--:B------:R-:W-:Y:S01]  /*a6e0*/  FFMA.FTZ R35, R41, R0.reuse, -R48 ;  /* 0x0000000029237223 */ /* 0x080fe20000010830 */
[----:B--2---:R-:W-:Y:S01]  /*a6f0*/  FADD.FTZ R43, R153, R24 ;  /* 0x00000018992b7221 */ /* 0x004fe20000010000 */
[-CC-:B------:R-:W-:Y:S01]  /*a700*/  FFMA.FTZ R158, R93, R0.reuse, -R48.reuse ;  /* 0x000000005d9e7223 */ /* 0x180fe20000010830 */
[-CC-:B------:R-:W-:Y:S01]  /*a710*/  FFMA.FTZ R160, R89, R0.reuse, -R48.reuse ;  /* 0x0000000059a07223 */ /* 0x180fe20000010830 */
[-CC-:B------:R-:W-:Y:S01]  /*a720*/  FFMA.FTZ R41, R49, R0.reuse, -R48.reuse ;  /* 0x0000000031297223 */ /* 0x180fe20000010830 */
[----:B------:R-:W-:Y:S01]  /*a730*/  FADD.FTZ R50, R30, R43 ;  /* 0x0000002b1e327221 */ /* 0x000fe20000010000 */
[-CC-:B------:R-:W-:Y:S01]  /*a740*/  FFMA.FTZ R162, R83, R0.reuse, -R48.reuse ;  /* 0x0000000053a27223 */ /* 0x180fe20000010830 */
[----:B------:R-:W2:Y:S01]  /*a750*/  MUFU.EX2 R202, R202 ;  /* 0x000000ca00ca7308 */ /* 0x000ea20000000800 */
[-CC-:B------:R-:W-:Y:S01]  /*a760*/  FFMA.FTZ R43, R73, R0.reuse, -R48.reuse ;  /* 0x00000000492b7223 */ /* 0x180fe20000010830 */
[-CC-:B------:R-:W-:Y:S01]  /*a770*/  FFMA.FTZ R164, R53, R0.reuse, -R48.reuse ;  /* 0x0000000035a47223 */ /* 0x180fe20000010830 */
[-CC-:B------:R-:W-:Y:S01]  /*a780*/  FFMA.FTZ R57, R57, R0.reuse, -R48.reuse ;  /* 0x0000000039397223 */ /* 0x180fe20000010830 */
[----:B------:R-:W-:Y:S01]  /*a790*/  F2FP.F16.F32.PACK_AB R201, R4, R201 ;  /* 0x000000c904c9723e */ /* 0x000fe200000000ff */
[-CC-:B------:R-:W-:Y:S01]  /*a7a0*/  FFMA.FTZ R31, R31, R0.reuse, -R48.reuse ;  /* 0x000000001f1f7223 */ /* 0x180fe20000010830 */
[-CC-:B------:R-:W-:Y:S01]  /*a7b0*/  FFMA.FTZ R61, R61, R0.reuse, -R48.reuse ;  /* 0x000000003d3d7223 */ /* 0x180fe20000010830 */
[-CC-:B------:R-:W-:Y:S01]  /*a7c0*/  FFMA.FTZ R39, R39, R0.reuse, -R48.reuse ;  /* 0x0000000027277223 */ /* 0x180fe20000010830 */
[----:B------:R-:W3:Y:S01]  /*a7d0*/  MUFU.EX2 R25, R25 ;  /* 0x0000001900197308 */ /* 0x000ee20000000800 */
[----:B-1----:R-:W-:Y:S01]  /*a7e0*/  FADD.FTZ R3, R200, R27 ;  /* 0x0000001bc8037221 */ /* 0x002fe20000010000 */
[-CC-:B------:R-:W-:Y:S01]  /*a7f0*/  FFMA.FTZ R65, R65, R0.reuse, -R48.reuse ;  /* 0x0000000041417223 */ /* 0x180fe20000010830 */
[-CC-:B------:R-:W-:Y:S01]  /*a800*/  FFMA.FTZ R97, R97, R0.reuse, -R48.reuse ;  /* 0x0000000061617223 */ /* 0x180fe20000010830 */
[----:B------:R-:W-:Y:S01]  /*a810*/  FFMA.FTZ R48, R69, R0, -R48 ;  /* 0x0000000045307223 */ /* 0x000fe20000010830 */
[----:B------:R-:W-:-:S02]  /*a820*/  F2FP.F16.F32.PACK_AB R203, R26, R203 ;  /* 0x000000cb1acb723e */ /* 0x000fc400000000ff */
[----:B------:R-:W-:Y:S01]  /*a830*/  F2FP.F16.F32.PACK_AB R153, R30, R153 ;  /* 0x000000991e99723e */ /* 0x000fe200000000ff */
[----:B------:R-:W1:Y:S01]  /*a840*/  MUFU.EX2 R152, R152 ;  /* 0x0000009800987308 */ /* 0x000e620000000800 */
[----:B--2---:R-:W-:Y:S01]  /*a850*/  FADD.FTZ R24, R202, R3 ;  /* 0x00000003ca187221 */ /* 0x004fe20000010000 */
[----:B------:R-:W-:Y:S01]  /*a860*/  FADD.FTZ R3, R155, R50 ;  /* 0x000000329b037221 */ /* 0x000fe20000010000 */
[C---:B------:R-:W-:Y:S02]  /*a870*/  F2FP.F16.F32.PACK_AB R155, R32.reuse, R155 ;  /* 0x0000009b209b723e */ /* 0x040fe400000000ff */
[----:B------:R-:W-:Y:S01]  /*a880*/  F2FP.F16.F32.PACK_AB R200, R27, R200 ;  /* 0x000000c81bc8723e */ /* 0x000fe200000000ff */
[----:B------:R-:W-:Y:S01]  /*a890*/  FADD.FTZ R50, R32, R3 ;  /* 0x0000000320327221 */ /* 0x000fe20000010000 */
[----:B------:R-:W-:Y:S01]  /*a8a0*/  @!P1 VIADD R3, R20, 0x22840 ;  /* 0x0002284014039836 */ /* 0x000fe20000000000 */
[----:B------:R-:W2:Y:S01]  /*a8b0*/  MUFU.EX2 R29, R29 ;  /* 0x0000001d001d7308 */ /* 0x000ea20000000800 */
[----:B---3--:R-:W-:Y:S01]  /*a8c0*/  FADD.FTZ R45, R25, R24 ;  /* 0x00000018192d7221 */ /* 0x008fe20000010000 */
[----:B------:R-:W-:Y:S01]  /*a8d0*/  FADD.FTZ R47, R157, R50 ;  /* 0x000000329d2f7221 */ /* 0x000fe20000010000 */
[----:B------:R-:W-:-:S02]  /*a8e0*/  F2FP.F16.F32.PACK_AB R202, R25, R202 ;  /* 0x000000ca19ca723e */ /* 0x000fc400000000ff */
[----:B------:R-:W-:Y:S01]  /*a8f0*/  @!P1 PRMT R3, RZ, 0x654, R3 ;  /* 0x00000654ff039816 */ /* 0x000fe20000000003 */
[C---:B------:R-:W-:Y:S01]  /*a900*/  FADD.FTZ R50, R34.reuse, R47 ;  /* 0x0000002f22327221 */ /* 0x040fe20000010000 */
[----:B------:R-:W-:Y:S01]  /*a910*/  F2FP.F16.F32.PACK_AB R157, R34, R157 ;  /* 0x0000009d229d723e */ /* 0x000fe200000000ff */
[----:B------:R-:W3:Y:S01]  /*a920*/  MUFU.EX2 R154, R154 ;  /* 0x0000009a009a7308 */ /* 0x000ee20000000800 */
[----:B-1----:R-:W-:Y:S01]  /*a930*/  FADD.FTZ R24, R152, R45 ;  /* 0x0000002d98187221 */ /* 0x002fe20000010000 */
[----:B------:R-:W-:Y:S01]  /*a940*/  FADD.FTZ R47, R159, R50 ;  /* 0x000000329f2f7221 */ /* 0x000fe20000010000 */
[----:B------:R1:W-:Y:S01]  /*a950*/  @!P1 SYNCS.ARRIVE.TRANS64.RED.A1T0 RZ, [R3+URZ], RZ ;  /* 0x000000ff03ff99a7 */ /* 0x0003e2000810043f */
[C---:B------:R-:W-:Y:S02]  /*a960*/  F2FP.F16.F32.PACK_AB R159, R36.reuse, R159 ;  /* 0x0000009f249f723e */ /* 0x040fe400000000ff */
[----:B------:R-:W-:Y:S02]  /*a970*/  FADD.FTZ R50, R36, R47 ;  /* 0x0000002f24327221 */ /* 0x000fe40000010000 */
[----:B------:R-:W4:Y:S01]  /*a980*/  MUFU.EX2 R33, R33 ;  /* 0x0000002100217308 */ /* 0x000f220000000800 */
[C---:B--2---:R-:W-:Y:S01]  /*a990*/  FADD.FTZ R45, R29.reuse, R24 ;  /* 0x000000181d2d7221 */ /* 0x044fe20000010000 */
[----:B------:R-:W-:-:S06]  /*a9a0*/  F2FP.F16.F32.PACK_AB R152, R29, R152 ;  /* 0x000000981d98723e */ /* 0x000fcc00000000ff */
[----:B------:R-:W2:Y:S01]  /*a9b0*/  MUFU.EX2 R156, R156 ;  /* 0x0000009c009c7308 */ /* 0x000ea20000000800 */
[----:B---3--:R-:W-:-:S07]  /*a9c0*/  FADD.FTZ R24, R154, R45 ;  /* 0x0000002d9a187221 */ /* 0x008fce0000010000 */
[----:B------:R-:W1:Y:S01]  /*a9d0*/  MUFU.EX2 R35, R35 ;  /* 0x0000002300237308 */ /* 0x000e620000000800 */
[C---:B----4-:R-:W-:Y:S01]  /*a9e0*/  FADD.FTZ R45, R33.reuse, R24 ;  /* 0x00000018212d7221 */ /* 0x050fe20000010000 */
[----:B------:R-:W-:-:S06]  /*a9f0*/  F2FP.F16.F32.PACK_AB R154, R33, R154 ;  /* 0x0000009a219a723e */ /* 0x000fcc00000000ff */
[----:B------:R-:W3:Y:S01]  /*aa00*/  MUFU.EX2 R158, R158 ;  /* 0x0000009e009e7308 */ /* 0x000ee20000000800 */
[----:B--2---:R-:W-:Y:S01]  /*aa10*/  FADD.FTZ R24, R156, R45 ;  /* 0x0000002d9c187221 */ /* 0x004fe20000010000 */
[----:B------:R-:W-:Y:S01]  /*aa20*/  FADD.FTZ R45, R161, R50 ;  /* 0x00000032a12d7221 */ /* 0x000fe20000010000 */
[----:B------:R-:W-:-:S03]  /*aa30*/  F2FP.F16.F32.PACK_AB R161, R38, R161 ;  /* 0x000000a126a1723e */ /* 0x000fc600000000ff */
[----:B------:R-:W-:Y:S02]  /*aa40*/  FADD.FTZ R50, R38, R45 ;  /* 0x0000002d26327221 */ /* 0x000fe40000010000 */
[----:B------:R-:W2:Y:S01]  /*aa50*/  MUFU.EX2 R37, R37 ;  /* 0x0000002500257308 */ /* 0x000ea20000000800 */
[----:B-1----:R-:W-:Y:S01]  /*aa60*/  FADD.FTZ R3, R35, R24 ;  /* 0x0000001823037221 */ /* 0x002fe20000010000 */
[----:B------:R-:W-:Y:S01]  /*aa70*/  FADD.FTZ R45, R163, R50 ;  /* 0x00000032a32d7221 */ /* 0x000fe20000010000 */
[----:B------:R-:W-:Y:S02]  /*aa80*/  F2FP.F16.F32.PACK_AB R163, R40, R163 ;  /* 0x000000a328a3723e */ /* 0x000fe400000000ff */
[----:B------:R-:W-:-:S03]  /*aa90*/  F2FP.F16.F32.PACK_AB R156, R35, R156 ;  /* 0x0000009c239c723e */ /* 0x000fc600000000ff */
[----:B------:R-:W1:Y:S01]  /*aaa0*/  MUFU.EX2 R160, R160 ;  /* 0x000000a000a07308 */ /* 0x000e620000000800 */
[----:B---3--:R-:W-:-:S07]  /*aab0*/  FADD.FTZ R24, R158, R3 ;  /* 0x000000039e187221 */ /* 0x008fce0000010000 */
[----:B------:R-:W3:Y:S01]  /*aac0*/  MUFU.EX2 R41, R41 ;  /* 0x0000002900297308 */ /* 0x000ee20000000800 */
[C---:B--2---:R-:W-:Y:S01]  /*aad0*/  FADD.FTZ R3, R37.reuse, R24 ;  /* 0x0000001825037221 */ /* 0x044fe20000010000 */
[----:B------:R-:W-:Y:S01]  /*aae0*/  FADD.FTZ R24, R40, R45 ;  /* 0x0000002d28187221 */ /* 0x000fe20000010000 */
[----:B------:R-:W-:-:S03]  /*aaf0*/  F2FP.F16.F32.PACK_AB R158, R37, R158 ;  /* 0x0000009e259e723e */ /* 0x000fc600000000ff */
[----:B------:R-:W-:Y:S01]  /*ab00*/  FADD.FTZ R45, R165, R24 ;  /* 0x00000018a52d7221 */ /* 0x000fe20000010000 */
[----:B------:R-:W-:Y:S01]  /*ab10*/  F2FP.F16.F32.PACK_AB R165, R42, R165 ;  /* 0x000000a52aa5723e */ /* 0x000fe200000000ff */
[----:B------:R-:W2:Y:S01]  /*ab20*/  MUFU.EX2 R162, R162 ;  /* 0x000000a200a27308 */ /* 0x000ea20000000800 */
[----:B-1----:R-:W-:Y:S01]  /*ab30*/  FADD.FTZ R4, R160, R3 ;  /* 0x00000003a0047221 */ /* 0x002fe20000010000 */
[----:B------:R-:W-:-:S04]  /*ab40*/  FADD.FTZ R24, R42, R45 ;  /* 0x0000002d2a187221 */ /* 0x000fc80000010000 */
[----:B------:R-:W-:Y:S02]  /*ab50*/  FADD.FTZ R45, R167, R24 ;  /* 0x00000018a72d7221 */ /* 0x000fe40000010000 */
        /* <DEDUP_REMOVED lines=41> */
.L_x_13819:
[----:B------:R0:W1:Y:S01]  /*adf0*/  SYNCS.PHASECHK.TRANS64.TRYWAIT P2, [R20+URZ+0x22850], R21 ;  /* 0x02285015140075a7 */ /* 0x000062000804017f */
[----:B------:R-:W-:Y:S05]  /*ae00*/  @!P0 BRA `(.L_x_13820) ;  /* 0x0000000000048947 */ /* 0x000fea0003800000 */
[----:B------:R-:W-:Y:S01]  /*ae10*/  BPT.TRAP 0x1 ;  /* 0x000000040000795c */ /* 0x000fe20000300000 */
.L_x_13820:
[----:B------:R-:W-:Y:S04]  /*ae20*/  BSSY B0, `(.L_x_13821) ;  /* 0x0000004000007945 */ /* 0x000fe80003800000 */
[----:B-1----:R-:W-:Y:S05]  /*ae30*/  @P2 BRA `(.L_x_13822) ;  /* 0x0000000000082947 */ /* 0x002fea0003800000 */
[----:B------:R-:W1:Y:S02]  /*ae40*/  SYNCS.PHASECHK.TRANS64.TRYWAIT P2, [R20+URZ+0x22850], R21 ;  /* 0x02285015140075a7 */ /* 0x000e64000804017f */
[----:B-1----:R-:W-:Y:S05]  /*ae50*/  @!P2 BRA `(.L_x_13823) ;  /* 0x0000013400f4a947 */ /* 0x002fea0003800000 */
.L_x_13822:
[----:B------:R-:W-:Y:S05]  /*ae60*/  BSYNC B0 ;  /* 0x0000000000007941 */ /* 0x000fea0003800000 */
.L_x_13821:
[----:B------:R-:W-:Y:S05]  /*ae70*/  WARPSYNC.ALL ;  /* 0x0000000000007948 */ /* 0x000fea0003800000 */
[----:B------:R-:W2:Y:S01]  /*ae80*/  LDC R24, c[0x0][0x448] ;  /* 0x00011200ff187b82 */ /* 0x000ea20000000800 */
[----:B------:R-:W-:Y:S01]  /*ae90*/  R2UR UR4, R19 ;  /* 0x00000000130472ca */ /* 0x000fe200000e0000 */
[----:B01----:R-:W-:Y:S01]  /*aea0*/  IMAD.MOV.U32 R21, RZ, RZ, 0xc00 ;  /* 0x00000c00ff157424 */ /* 0x003fe200078e00ff */
[----:B------:R-:W-:Y:S01]  /*aeb0*/  ULDC UR46, c[0x0][0x988] ;  /* 0x00026200002e7ab9 */ /* 0x000fe20000000800 */
[----:B------:R-:W-:Y:S01]  /*aec0*/  IMAD.MOV.U32 R29, RZ, RZ, 0x40000040 ;  /* 0x40000040ff1d7424 */ /* 0x000fe200078e00ff */
[----:B------:R-:W-:Y:S01]  /*aed0*/  ULDC UR47, c[0x0][0x988] ;  /* 0x00026200002f7ab9 */ /* 0x000fe20000000800 */
[----:B------:R-:W-:-:S02]  /*aee0*/  IMAD.MOV.U32 R27, RZ, RZ, 0x40000040 ;  /* 0x40000040ff1b7424 */ /* 0x000fc400078e00ff */
[----:B------:R-:W-:Y:S01]  /*aef0*/  IMAD.MOV.U32 R31, RZ, RZ, 0x40000040 ;  /* 0x40000040ff1f7424 */ /* 0x000fe200078e00ff */
[----:B------:R-:W-:Y:S01]  /*af00*/  R2UR UR11, R29 ;  /* 0x000000001d0b72ca */ /* 0x000fe200000e0000 */
[----:B------:R-:W-:Y:S01]  /*af10*/  @!P1 VIADD R20, R20, 0x22860 ;  /* 0x0002286014149836 */ /* 0x000fe20000000000 */
[----:B------:R-:W-:Y:S02]  /*af20*/  R2UR UR15, R27 ;  /* 0x000000001b0f72ca */ /* 0x000fe400000e0000 */
        /* <DEDUP_REMOVED lines=10> */
[----:B------:R-:W-:Y:S02]  /*afd0*/  IMAD.MOV.U32 R21, RZ, RZ, R210 ;  /* 0x000000ffff157224 */ /* 0x000fe400078e00d2 */
[C---:B------:R-:W-:Y:S01]  /*afe0*/  VIADD R28, R24.reuse, 0x80 ;  /* 0x00000080181c7836 */ /* 0x040fe20000000000 */
[----:B------:R-:W1:Y:S01]  /*aff0*/  @P2 LDC R25, c[0x0][0x44c] ;  /* 0x00011300ff192b82 */ /* 0x000e620000000800 */
[C---:B------:R-:W-:Y:S01]  /*b000*/  R2UR UR6, R24.reuse ;  /* 0x00000000180672ca */ /* 0x040fe200000e0000 */
[----:B------:R-:W-:Y:S02]  /*b010*/  VIADD R30, R24, 0x200 ;  /* 0x00000200181e7836 */ /* 0x000fe40000000000 */
[----:B------:R-:W-:Y:S01]  /*b020*/  R2UR UR10, R28 ;  /* 0x000000001c0a72ca */ /* 0x000fe200000e0000 */
[----:B------:R-:W-:-:S02]  /*b030*/  VIADD R28, R24, 0x180 ;  /* 0x00000180181c7836 */ /* 0x000fc40000000000 */
[----:B------:R-:W-:Y:S01]  /*b040*/  R2UR UR22, R30 ;  /* 0x000000001e1672ca */ /* 0x000fe200000e0000 */
[----:B------:R-:W2:Y:S02]  /*b050*/  @P2 LDC R26, c[0x0][0x450] ;  /* 0x00011400ff1a2b82 */ /* 0x000ea40000000800 */
[----:B------:R-:W-:Y:S01]  /*b060*/  R2UR UR18, R28 ;  /* 0x000000001c1272ca */ /* 0x000fe200000e0000 */
[----:B-1----:R-:W-:-:S05]  /*b070*/  @P2 IMAD.HI.U32 R25, R210, R25, RZ ;  /* 0x00000019d2192227 */ /* 0x002fca00078e00ff */
[----:B--2---:R-:W-:Y:S01]  /*b080*/  @P2 SHF.R.U32.HI R21, RZ, R26, R25 ;  /* 0x0000001aff152219 */ /* 0x004fe20000011619 */
[----:B------:R-:W-:Y:S02]  /*b090*/  IMAD.MOV.U32 R25, RZ, RZ, 0x40000040 ;  /* 0x40000040ff197424 */ /* 0x000fe400078e00ff */
[C---:B------:R-:W-:Y:S01]  /*b0a0*/  VIADD R26, R24.reuse, 0x100 ;  /* 0x00000100181a7836 */ /* 0x040fe20000000000 */
[----:B------:R-:W-:Y:S01]  /*b0b0*/  IADD3 R21, R21, R213, -R211 ;  /* 0x000000d515157210 */ /* 0x000fe20007ffe8d3 */
[----:B------:R-:W-:Y:S01]  /*b0c0*/  VIADD R24, R24, 0x280 ;  /* 0x0000028018187836 */ /* 0x000fe20000000000 */
[----:B------:R-:W-:Y:S02]  /*b0d0*/  R2UR UR7, R25 ;  /* 0x00000000190772ca */ /* 0x000fe400000e0000 */
[----:B------:R-:W-:Y:S01]  /*b0e0*/  R2UR UR14, R26 ;  /* 0x000000001a0e72ca */ /* 0x000fe200000e0000 */
[----:B------:R-:W-:Y:S01]  /*b0f0*/  IMAD.HI R21, R21, 0x2aaaaaab, RZ ;  /* 0x2aaaaaab15157827 */ /* 0x000fe200078e02ff */
[----:B------:R-:W-:-:S02]  /*b100*/  R2UR UR26, R24 ;  /* 0x00000000181a72ca */ /* 0x000fc400000e0000 */
[----:B------:R-:W-:Y:S02]  /*b110*/  R2UR UR27, R25 ;  /* 0x00000000191b72ca */ /* 0x000fe400000e0000 */
[----:B0-----:R-:W-:-:S06]  /*b120*/  WARPGROUP.ARRIVE ;  /* 0x00000000000079c5 */ /* 0x001fcc0000000000 */
        /* <DEDUP_REMOVED lines=23> */
[----:B0-----:R-:W-:-:S04]  /*b2a0*/  SHF.R.U32.HI R20, RZ, 0x1f, R21 ;  /* 0x0000001fff147819 */ /* 0x001fc80000011615 */
[----:B------:R-:W-:Y:S01]  /*b2b0*/  LEA.HI.SX32 R20, R21, R20, 0x1c ;  /* 0x0000001415147211 */ /* 0x000fe200078fe2ff */
[----:B------:R-:W-:-:S03]  /*b2c0*/  VIADD R21, R172, 0xfffffffe ;  /* 0xfffffffeac157836 */ /* 0x000fc60000000000 */
[----:B------:R-:W-:-:S04]  /*b2d0*/  VIMNMX R20, R215, R20, !PT ;  /* 0x00000014d7147248 */ /* 0x000fc80007fe0100 */
[----:B------:R-:W-:-:S13]  /*b2e0*/  ISETP.GE.AND P2, PT, R21, R20, PT ;  /* 0x000000141500720c */ /* 0x000fda0003f46270 */
[----:B------:R-:W-:Y:S05]  /*b2f0*/  @!P2 BRA `(.L_x_13824) ;  /* 0x0000002400c8a947 */ /* 0x000fea0003800000 */
[----:B------:R-:W-:Y:S02]  /*b300*/  IMAD.MOV.U32 R202, RZ, RZ, R8 ;  /* 0x000000ffffca7224 */ /* 0x000fe400078e0008 */
[----:B------:R-:W-:-:S07]  /*b310*/  IMAD.MOV.U32 R203, RZ, RZ, R5 ;  /* 0x000000ffffcb7224 */ /* 0x000fce00078e0005 */
.L_x_13834:
[----:B------:R-:W-:Y:S01]  /*b320*/  VIADD R22, R22, 0x1 ;  /* 0x0000000116167836 */ /* 0x000fe20000000000 */
[----:B------:R-:W-:Y:S05]  /*b330*/  YIELD ;  /* 0x0000000000007946 */ /* 0x000fea0003800000 */
[----:B------:R-:W-:-:S04]  /*b340*/  ISETP.NE.AND P2, PT, R22, 0x2, PT ;  /* 0x000000021600780c */ /* 0x000fc80003f45270 */
[----:B------:R-:W-:Y:S02]  /*b350*/  SEL R0, RZ, 0x1, P2 ;  /* 0x00000001ff007807 */ /* 0x000fe40001000000 */
[----:B------:R-:W-:Y:S02]  /*b360*/  SEL R22, R22, RZ, P2 ;  /* 0x000000ff16167207 */ /* 0x000fe40001000000 */
[----:B------:R-:W-:Y:S01]  /*b370*/  LOP3.LUT R206, R206, R0, RZ, 0x3c, !PT ;  /* 0x00000000cece7212 */ /* 0x000fe200078e3cff */
[----:B0-----:R-:W-:Y:S06]  /*b380*/  @!P0 BRA `(.L_x_13825) ;  /* 0x0000000000048947 */ /* 0x001fec0003800000 */
[----:B------:R-:W-:Y:S01]  /*b390*/  BPT.TRAP 0x1 ;  /* 0x000000040000795c */ /* 0x000fe20000300000 */
.L_x_13825:
[----:B------:R-:W-:Y:S01]  /*b3a0*/  IMAD R200, R22, 0x8, R19 ;  /* 0x0000000816c87824 */ /* 0x000fe200078e0213 */
[----:B------:R-:W-:-:S04]  /*b3b0*/  SHF.L.U32 R201, R206, 0x1f, RZ ;  /* 0x0000001fcec97819 */ /* 0x000fc800000006ff */
[----:B------:R0:W1:Y:S01]  /*b3c0*/  SYNCS.PHASECHK.TRANS64.TRYWAIT P2, [R200+URZ+0x22830], R201 ;  /* 0x022830c9c80075a7 */ /* 0x000062000804017f */
[----:B------:R-:W-:Y:S05]  /*b3d0*/  @!P0 BRA `(.L_x_13826) ;  /* 0x0000000000048947 */ /* 0x000fea0003800000 */
[----:B------:R-:W-:Y:S01]  /*b3e0*/  BPT.TRAP 0x1 ;  /* 0x000000040000795c */ /* 0x000fe20000300000 */
.L_x_13826:
[----:B------:R-:W2:Y:S01]  /*b3f0*/  LDC R0, c[0x0][0x448] ;  /* 0x00011200ff007b82 */ /* 0x000ea20000000800 */
[----:B------:R-:W-:Y:S01]  /*b400*/  IMAD.IADD R8, R218, 0x1, R210 ;  /* 0x00000001da087824 */ /* 0x000fe200078e02d2 */
[----:B--2---:R-:W-:-:S13]  /*b410*/  ISETP.NE.AND P3, PT, R0, 0x1, PT ;  /* 0x000000010000780c */ /* 0x004fda0003f65270 */
[----:B------:R-:W2:Y:S08]  /*b420*/  @P3 LDC R5, c[0x0][0x44c] ;  /* 0x00011300ff053b82 */ /* 0x000eb00000000800 */
[----:B------:R-:W3:Y:S01]  /*b430*/  @P3 LDC R0, c[0x0][0x450] ;  /* 0x00011400ff003b82 */ /* 0x000ee20000000800 */
[----:B--2---:R-:W-:-:S05]  /*b440*/  @P3 IMAD.HI.U32 R5, R8, R5, RZ ;  /* 0x0000000508053227 */ /* 0x004fca00078e00ff */
[----:B---3--:R-:W-:Y:S01]  /*b450*/  @P3 SHF.R.U32.HI R8, RZ, R0, R5 ;  /* 0x00000000ff083219 */ /* 0x008fe20000011605 */
[----:B-1----:R-:W-:Y:S06]  /*b460*/  @P2 BRA `(.L_x_13827) ;  /* 0x0000000000082947 */ /* 0x002fec0003800000 */
[----:B------:R-:W1:Y:S02]  /*b470*/  SYNCS.PHASECHK.TRANS64.TRYWAIT P2, [R200+URZ+0x22830], R201 ;  /* 0x022830c9c80075a7 */ /* 0x000e64000804017f */
[----:B-1----:R-:W-:Y:S05]  /*b480*/  @!P2 BRA `(.L_x_13828) ;  /* 0x00000130007ca947 */ /* 0x002fea0003800000 */
.L_x_13827:
[----:B------:R-:W-:Y:S01]  /*b490*/  IMAD R156, R22, 0x300, R9 ;  /* 0x00000300169c7824 */ /* 0x000fe200078e0209 */
[----:B------:R-:W-:Y:S05]  /*b4a0*/  WARPSYNC.ALL ;  /* 0x0000000000007948 */ /* 0x000fea0003800000 */
[----:B------:R-:W-:Y:S01]  /*b4b0*/  IMAD.MOV.U32 R157, RZ, RZ, 0x40000040 ;  /* 0x40000040ff9d7424 */ /* 0x000fe200078e00ff */
[C---:B------:R-:W-:Y:S01]  /*b4c0*/  R2UR UR6, R156.reuse ;  /* 0x000000009c0672ca */ /* 0x040fe200000e0000 */
[----:B------:R-:W-:Y:S01]  /*b4d0*/  VIADD R154, R156, 0x2 ;  /* 0x000000029c9a7836 */ /* 0x000fe20000000000 */
[----:B------:R-:W-:Y:S01]  /*b4e0*/  R2UR UR4, R6 ;  /* 0x00000000060472ca */ /* 0x000fe200000e0000 */
[C---:B------:R-:W-:Y:S01]  /*b4f0*/  VIADD R152, R156.reuse, 0x4 ;  /* 0x000000049c987836 */ /* 0x040fe20000000000 */
[----:B------:R-:W-:Y:S01]  /*b500*/  R2UR UR7, R157 ;  /* 0x000000009d0772ca */ /* 0x000fe200000e0000 */
[----:B------:R-:W-:Y:S01]  /*b510*/  VIADD R156, R156, 0x6 ;  /* 0x000000069c9c7836 */ /* 0x000fe20000000000 */
[----:B------:R-:W-:Y:S01]  /*b520*/  R2UR UR5, R7 ;  /* 0x00000000070572ca */ /* 0x000fe200000e0000 */
[----:B------:R-:W-:Y:S01]  /*b530*/  IMAD.MOV.U32 R155, RZ, RZ, 0x40000040 ;  /* 0x40000040ff9b7424 */ /* 0x000fe200078e00ff */
[----:B------:R-:W-:Y:S01]  /*b540*/  R2UR UR10, R154 ;  /* 0x000000009a0a72ca */ /* 0x000fe200000e0000 */
[----:B------:R-:W-:Y:S01]  /*b550*/  IMAD.MOV.U32 R153, RZ, RZ, 0x40000040 ;  /* 0x40000040ff997424 */ /* 0x000fe200078e00ff */
[----:B------:R-:W-:Y:S01]  /*b560*/  R2UR UR14, R152 ;  /* 0x00000000980e72ca */ /* 0x000fe200000e0000 */
[----:B------:R-:W2:Y:S01]  /*b570*/  SHFL.IDX PT, R0, R8, RZ, 0x1c1f ;  /* 0x001c1fff08007589 */ /* 0x000ea200000e0000 */
[----:B------:R-:W-:Y:S01]  /*b580*/  R2UR UR11, R155 ;  /* 0x000000009b0b72ca */ /* 0x000fe200000e0000 */
[----:B------:R-:W-:Y:S01]  /*b590*/  IMAD R5, R21, -0x60, RZ ;  /* 0xffffffa015057824 */ /* 0x000fe200078e02ff */
[----:B------:R-:W-:Y:S01]  /*b5a0*/  R2UR UR15, R153 ;  /* 0x00000000990f72ca */ /* 0x000fe200000e0000 */
[----:B------:R-:W3:Y:S01]  /*b5b0*/  SHFL.IDX PT, R8, R8, 0x1, 0x1c1f ;  /* 0x003c1f0008087f89 */ /* 0x000ee200000e0000 */
[----:B------:R-:W-:-:S02]  /*b5c0*/  R2UR UR18, R156 ;  /* 0x000000009c1272ca */ /* 0x000fc400000e0000 */
[----:B------:R-:W-:Y:S02]  /*b5d0*/  R2UR UR19, R157 ;  /* 0x000000009d1372ca */ /* 0x000fe400000e0000 */
[----:B------:R-:W-:Y:S01]  /*b5e0*/  WARPGROUP.ARRIVE ;  /* 0x00000000000079c5 */ /* 0x000fe20000000000 */
[----:B------:R-:W-:Y:S02]  /*b5f0*/  R2UR UR8, R14 ;  /* 0x000000000e0872ca */ /* 0x000fe400000e0000 */
[----:B------:R-:W-:Y:S02]  /*b600*/  R2UR UR9, R15 ;  /* 0x000000000f0972ca */ /* 0x000fe400000e0000 */
[----:B------:R-:W-:Y:S01]  /*b610*/  R2UR UR12, R12 ;  /* 0x000000000c0c72ca */ /* 0x000fe200000e0000 */
[----:B------:R-:W-:Y:S01]  /*b620*/  HGMMA.64x96x16.F32 R152, gdesc[UR4], RZ, !UPT, gsb0 ;  /* 0x01600000049879f0 */ /* 0x000fe2000c0008ff */
[----:B------:R-:W-:Y:S02]  /*b630*/  R2UR UR13, R13 ;  /* 0x000000000d0d72ca */ /* 0x000fe400000e0000 */
[----:B------:R-:W-:-:S02]  /*b640*/  R2UR UR16, R10 ;  /* 0x000000000a1072ca */ /* 0x000fc400000e0000 */
[----:B------:R-:W-:Y:S02]  /*b650*/  R2UR UR17, R11 ;  /* 0x000000000b1172ca */ /* 0x000fe400000e0000 */
[----:B------:R-:W-:Y:S02]  /*b660*/  IADD3 R5, -R214, 0x1, R5 ;  /* 0x00000001d6057810 */ /* 0x000fe40007ffe105 */
[----:B------:R-:W-:Y:S02]  /*b670*/  LOP3.LUT R18, R18, 0xffbfffff, RZ, 0xc0, !PT ;  /* 0xffbfffff12127812 */ /* 0x000fe400078ec0ff */
[----:B------:R-:W-:Y:S02]  /*b680*/  IADD3 R5, -R211, R5, R213 ;  /* 0x00000005d3057210 */ /* 0x000fe40007ffe1d5 */
[----:B------:R-:W-:-:S03]  /*b690*/  @P1 LOP3.LUT R18, R18, 0x400000, RZ, 0xfc, !PT ;  /* 0x0040000012121812 */ /* 0x000fc600078efcff */
[C---:B--2---:R-:W-:Y:S01]  /*b6a0*/  IMAD.IADD R0, R5.reuse, 0x1, R0 ;  /* 0x0000000105007824 */ /* 0x044fe200078e0200 */
[----:B------:R-:W-:Y:S01]  /*b6b0*/  LOP3.LUT R18, R18, 0xffdfffff, RZ, 0xc0, !PT ;  /* 0xffdfffff12127812 */ /* 0x000fe200078ec0ff */
[----:B---3--:R-:W-:-:S03]  /*b6c0*/  IMAD.IADD R8, R5, 0x1, R8 ;  /* 0x0000000105087824 */ /* 0x008fc600078e0208 */
[----:B------:R-:W-:Y:S02]  /*b6d0*/  ISETP.GT.AND P1, PT, R0, 0x41, PT ;  /* 0x000000410000780c */ /* 0x000fe40003f24270 */
[----:B------:R-:W-:Y:S02]  /*b6e0*/  @P0 LOP3.LUT R18, R18, 0x200000, RZ, 0xfc, !PT ;  /* 0x0020000012120812 */ /* 0x000fe400078efcff */
[----:B------:R-:W-:Y:S02]  /*b6f0*/  ISETP.GT.AND P0, PT, R0, 0x48, PT ;  /* 0x000000480000780c */ /* 0x000fe40003f04270 */
[----:B------:R-:W-:Y:S02]  /*b700*/  LOP3.LUT R18, R18, 0xff7fffff, RZ, 0xc0, !PT ;  /* 0xff7fffff12127812 */ /* 0x000fe400078ec0ff */
[C---:B------:R-:W-:Y:S02]  /*b710*/  ISETP.GT.AND P2, PT, R0.reuse, 0x49, PT ;  /* 0x000000490000780c */ /* 0x040fe40003f44270 */
[----:B------:R-:W-:-:S02]  /*b720*/  ISETP.GT.AND P3, PT, R0, 0x50, PT ;  /* 0x000000500000780c */ /* 0x000fc40003f64270 */
[----:B------:R-:W-:Y:S02]  /*b730*/  ISETP.GT.AND P4, PT, R0, 0x51, PT ;  /* 0x000000510000780c */ /* 0x000fe40003f84270 */
[----:B------:R-:W-:Y:S02]  /*b740*/  @P1 LOP3.LUT R18, R18, 0x800000, RZ, 0xfc, !PT ;  /* 0x0080000012121812 */ /* 0x000fe400078efcff */
[----:B------:R-:W-:Y:S02]  /*b750*/  ISETP.GT.AND P1, PT, R0, RZ, PT ;  /* 0x000000ff0000720c */ /* 0x000fe40003f24270 */
[----:B------:R-:W-:Y:S02]  /*b760*/  LOP3.LUT R18, R18, 0xfeffffff, RZ, 0xc0, !PT ;  /* 0xfeffffff12127812 */ /* 0x000fe400078ec0ff */
[----:B------:R-:W-:Y:S02]  /*b770*/  ISETP.GT.AND P5, PT, R0, 0x58, PT ;  /* 0x000000580000780c */ /* 0x000fe40003fa4270 */
[----:B------:R-:W-:-:S02]  /*b780*/  @P0 LOP3.LUT R18, R18, 0x1000000, RZ, 0xfc, !PT ;  /* 0x0100000012120812 */ /* 0x000fc400078efcff */
[----:B------:R-:W-:Y:S02]  /*b790*/  ISETP.GT.AND P0, PT, R0, 0x9, PT ;  /* 0x000000090000780c */ /* 0x000fe40003f04270 */
[----:B------:R-:W-:Y:S02]  /*b7a0*/  LOP3.LUT R18, R18, 0xfdffffff, RZ, 0xc0, !PT ;  /* 0xfdffffff12127812 */ /* 0x000fe400078ec0ff */
[----:B------:R-:W-:Y:S02]  /*b7b0*/  ISETP.GT.AND P6, PT, R0, 0x59, PT ;  /* 0x000000590000780c */ /* 0x000fe40003fc4270 */
        /* <DEDUP_REMOVED lines=72> */
[----:B------:R-:W-:-:S02]  /*bc40*/  ISETP.GT.AND P4, PT, R8, 0x1, PT ;  /* 0x000000010800780c */ /* 0x000fc40003f84270 */
[----:B------:R-:W-:Y:S02]  /*bc50*/  FMNMX.FTZ R0, R184, R0, !PT ;  /* 0x00000000b8007209 */ /* 0x000fe40007810000 */
[----:B------:R-:W-:Y:S02]  /*bc60*/  ISETP.GT.AND P3, PT, R8, 0x8, PT ;  /* 0x000000080800780c */ /* 0x000fe40003f64270 */
[----:B------:R-:W-:Y:S02]  /*bc70*/  FMNMX.FTZ R0, R185, R0, !PT ;  /* 0x00000000b9007209 */ /* 0x000fe40007810000 */
[----:B------:R-:W-:Y:S02]  /*bc80*/  FSEL R155, R155, -INF , P4 ;  /* 0xff8000009b9b7808 */ /* 0x000fe40002000000 */
[----:B------:R-:W-:Y:S02]  /*bc90*/  FMNMX.FTZ R0, R188, R0, !PT ;  /* 0x00000000bc007209 */ /* 0x000fe40007810000 */
[----:B------:R-:W-:-:S02]  /*bca0*/  FSEL R158, R158, -INF , P3 ;  /* 0xff8000009e9e7808 */ /* 0x000fc40001800000 */
[----:B------:R-:W-:Y:S02]  /*bcb0*/  FMNMX.FTZ R0, R189, R0, !PT ;  /* 0x00000000bd007209 */ /* 0x000fe40007810000 */
[----:B------:R-:W-:Y:S02]  /*bcc0*/  ISETP.GT.AND P4, PT, R8, 0x10, PT ;  /* 0x000000100800780c */ /* 0x000fe40003f84270 */
[----:B------:R-:W-:Y:S02]  /*bcd0*/  FMNMX.FTZ R0, R192, R0, !PT ;  /* 0x00000000c0007209 */ /* 0x000fe40007810000 */
[----:B------:R-:W-:Y:S02]  /*bce0*/  ISETP.GT.AND P3, PT, R8, 0x11, PT ;  /* 0x000000110800780c */ /* 0x000fe40003f64270 */
[----:B------:R-:W-:Y:S02]  /*bcf0*/  FMNMX.FTZ R0, R193, R0, !PT ;  /* 0x00000000c1007209 */ /* 0x000fe40007810000 */
[----:B------:R-:W-:-:S02]  /*bd00*/  FSEL R162, R162, -INF , P4 ;  /* 0xff800000a2a27808 */ /* 0x000fc40002000000 */
[----:B------:R-:W-:Y:S02]  /*bd10*/  FMNMX.FTZ R0, R196, R0, !PT ;  /* 0x00000000c4007209 */ /* 0x000fe40007810000 */
[----:B------:R-:W-:Y:S02]  /*bd20*/  FSEL R163, R163, -INF , P3 ;  /* 0xff800000a3a37808 */ /* 0x000fe40001800000 */
[----:B------:R-:W-:Y:S02]  /*bd30*/  FMNMX.FTZ R0, R197, R0, !PT ;  /* 0x00000000c5007209 */ /* 0x000fe40007810000 */
[C---:B------:R-:W-:Y:S02]  /*bd40*/  ISETP.GT.AND P4, PT, R8.reuse, 0x19, PT ;  /* 0x000000190800780c */ /* 0x040fe40003f84270 */
[----:B------:R-:W-:Y:S01]  /*bd50*/  ISETP.GT.AND P3, PT, R8, 0x20, PT ;  /* 0x000000200800780c */ /* 0x000fe20003f64270 */
[----:B------:R-:W2:Y:S01]  /*bd60*/  SHFL.BFLY PT, R5, R0, 0x2, 0x1f ;  /* 0x0c401f0000057f89 */ /* 0x000ea200000e0000 */
[----:B------:R-:W-:-:S02]  /*bd70*/  FSEL R167, R167, -INF , P4 ;  /* 0xff800000a7a77808 */ /* 0x000fc40002000000 */
[----:B------:R-:W-:Y:S02]  /*bd80*/  FSEL R170, R170, -INF , P3 ;  /* 0xff800000aaaa7808 */ /* 0x000fe40001800000 */
[C---:B------:R-:W-:Y:S02]  /*bd90*/  ISETP.GT.AND P4, PT, R8.reuse, 0x28, PT ;  /* 0x000000280800780c */ /* 0x040fe40003f84270 */
[----:B------:R-:W-:Y:S02]  /*bda0*/  ISETP.GT.AND P3, PT, R8, 0x29, PT ;  /* 0x000000290800780c */ /* 0x000fe40003f64270 */
[----:B------:R-:W-:Y:S02]  /*bdb0*/  FSEL R174, R174, -INF , P4 ;  /* 0xff800000aeae7808 */ /* 0x000fe40002000000 */
[----:B------:R-:W-:Y:S02]  /*bdc0*/  FSEL R175, R175, -INF , P3 ;  /* 0xff800000afaf7808 */ /* 0x000fe40001800000 */
[----:B------:R-:W-:-:S02]  /*bdd0*/  ISETP.GT.AND P4, PT, R8, 0x31, PT ;  /* 0x000000310800780c */ /* 0x000fc40003f84270 */
[----:B------:R-:W-:Y:S02]  /*bde0*/  ISETP.GT.AND P3, PT, R8, 0x38, PT ;  /* 0x000000380800780c */ /* 0x000fe40003f64270 */
[----:B------:R-:W-:Y:S02]  /*bdf0*/  FSEL R179, R179, -INF , P4 ;  /* 0xff800000b3b37808 */ /* 0x000fe40002000000 */
[----:B------:R-:W-:Y:S02]  /*be00*/  FSEL R182, R182, -INF , P3 ;  /* 0xff800000b6b67808 */ /* 0x000fe40001800000 */
[C---:B------:R-:W-:Y:S02]  /*be10*/  ISETP.GT.AND P4, PT, R8.reuse, 0x40, PT ;  /* 0x000000400800780c */ /* 0x040fe40003f84270 */
[----:B------:R-:W-:Y:S02]  /*be20*/  ISETP.GT.AND P3, PT, R8, 0x41, PT ;  /* 0x000000410800780c */ /* 0x000fe40003f64270 */
[----:B--2---:R-:W-:-:S02]  /*be30*/  FMNMX.FTZ R5, R0, R5, !PT ;  /* 0x0000000500057209 */ /* 0x004fc40007810000 */
[----:B------:R-:W-:Y:S02]  /*be40*/  FSEL R186, R186, -INF , P4 ;  /* 0xff800000baba7808 */ /* 0x000fe40002000000 */
[----:B------:R-:W-:Y:S01]  /*be50*/  FSEL R187, R187, -INF , P3 ;  /* 0xff800000bbbb7808 */ /* 0x000fe20001800000 */
[----:B------:R-:W2:Y:S01]  /*be60*/  SHFL.BFLY PT, R0, R5, 0x1, 0x1f ;  /* 0x0c201f0005007f89 */ /* 0x000ea200000e0000 */
[C---:B------:R-:W-:Y:S02]  /*be70*/  ISETP.GT.AND P4, PT, R8.reuse, 0x49, PT ;  /* 0x000000490800780c */ /* 0x040fe40003f84270 */
[----:B------:R-:W-:Y:S02]  /*be80*/  ISETP.GT.AND P3, PT, R8, 0x50, PT ;  /* 0x000000500800780c */ /* 0x000fe40003f64270 */
[----:B------:R-:W-:Y:S02]  /*be90*/  FSEL R191, R191, -INF , P4 ;  /* 0xff800000bfbf7808 */ /* 0x000fe40002000000 */
[----:B------:R-:W-:-:S02]  /*bea0*/  FSEL R194, R194, -INF , P3 ;  /* 0xff800000c2c27808 */ /* 0x000fc40001800000 */
[C---:B------:R-:W-:Y:S02]  /*beb0*/  ISETP.GT.AND P4, PT, R8.reuse, 0x58, PT ;  /* 0x000000580800780c */ /* 0x040fe40003f84270 */
[----:B------:R-:W-:Y:S02]  /*bec0*/  ISETP.GT.AND P3, PT, R8, 0x59, PT ;  /* 0x000000590800780c */ /* 0x000fe40003f64270 */
[----:B------:R-:W-:Y:S02]  /*bed0*/  FSEL R198, R198, -INF , P4 ;  /* 0xff800000c6c67808 */ /* 0x000fe40002000000 */
[----:B------:R-:W-:Y:S02]  /*bee0*/  FSEL R199, R199, -INF , P3 ;  /* 0xff800000c7c77808 */ /* 0x000fe40001800000 */
[C---:B------:R-:W-:Y:S02]  /*bef0*/  LOP3.LUT P1, RZ, R18.reuse, 0x400000, RZ, 0xc0, !PT ;  /* 0x0040000012ff7812 */ /* 0x040fe4000782c0ff */
[----:B------:R-:W-:-:S02]  /*bf00*/  LOP3.LUT P0, RZ, R18, 0x200000, RZ, 0xc0, !PT ;  /* 0x0020000012ff7812 */ /* 0x000fc4000780c0ff */
[----:B--2---:R-:W-:Y:S01]  /*bf10*/  FMNMX.FTZ R5, R5, R0, !PT ;  /* 0x0000000005057209 */ /* 0x004fe20007810000 */
[----:B------:R-:W-:-:S03]  /*bf20*/  IMAD.U32 R0, RZ, RZ, UR47 ;  /* 0x0000002fff007e24 */ /* 0x000fc6000f8e00ff */
[----:B------:R-:W-:-:S04]  /*bf30*/  FSETP.NEU.FTZ.AND P2, PT, R5, -INF , PT ;  /* 0xff8000000500780b */ /* 0x000fc80003f5d000 */
[----:B------:R-:W-:-:S05]  /*bf40*/  FSEL R221, R5, RZ, P2 ;  /* 0x000000ff05dd7208 */ /* 0x000fca0001000000 */
[----:B------:R-:W-:Y:S01]  /*bf50*/  FADD.FTZ R221, -R221, R203 ;  /* 0x000000cbdddd7221 */ /* 0x000fe20000010100 */
[----:B------:R-:W-:-:S03]  /*bf60*/  FMUL.FTZ R203, R5, R0 ;  /* 0x0000000005cb7220 */ /* 0x000fc60000410000 */
[-C--:B------:R-:W-:Y:S02]  /*bf70*/  FMUL.FTZ R221, R221, R0.reuse ;  /* 0x00000000dddd7220 */ /* 0x080fe40000410000 */
[----:B------:R-:W-:Y:S02]  /*bf80*/  FSEL R203, R203, RZ, P2 ;  /* 0x000000ffcbcb7208 */ /* 0x000fe40001000000 */
[----:B------:R-:W-:Y:S02]  /*bf90*/  ISETP.GT.AND P2, PT, R8, RZ, PT ;  /* 0x000000ff0800720c */ /* 0x000fe40003f44270 */
[----:B------:R-:W2:Y:S01]  /*bfa0*/  MUFU.EX2 R221, R221 ;  /* 0x000000dd00dd7308 */ /* 0x000ea20000000800 */
[-CC-:B------:R-:W-:Y:S01]  /*bfb0*/  FFMA.FTZ R152, R152, R0.reuse, -R203.reuse ;  /* 0x0000000098987223 */ /* 0x180fe200000108cb */
[----:B------:R-:W-:Y:S01]  /*bfc0*/  FSEL R154, R154, -INF , P2 ;  /* 0xff8000009a9a7808 */ /* 0x000fe20001000000 */
[-CC-:B------:R-:W-:Y:S01]  /*bfd0*/  FFMA.FTZ R153, R153, R0.reuse, -R203.reuse ;  /* 0x0000000099997223 */ /* 0x180fe200000108cb */
[----:B------:R-:W-:Y:S01]  /*bfe0*/  ISETP.GT.AND P2, PT, R8, 0x9, PT ;  /* 0x000000090800780c */ /* 0x000fe20003f44270 */
[-CC-:B------:R-:W-:Y:S01]  /*bff0*/  FFMA.FTZ R156, R156, R0.reuse, -R203.reuse ;  /* 0x000000009c9c7223 */ /* 0x180fe200000108cb */
[-CC-:B------:R-:W-:Y:S01]  /*c000*/  FFMA.FTZ R157, R157, R0.reuse, -R203.reuse ;  /* 0x000000009d9d7223 */ /* 0x180fe200000108cb */
        /* <DEDUP_REMOVED lines=29> */
[----:B------:R-:W-:Y:S01]  /*c1e0*/  FFMA.FTZ R197, R197, R0, -R203 ;  /* 0x00000000c5c57223 */ /* 0x000fe200000108cb */
[----:B------:R-:W3:Y:S01]  /*c1f0*/  MUFU.EX2 R152, R152 ;  /* 0x0000009800987308 */ /* 0x000ee20000000800 */
[----:B------:R-:W-:Y:S01]  /*c200*/  FSEL R190, R190, -INF , P2 ;  /* 0xff800000bebe7808 */ /* 0x000fe20001000000 */
[-C--:B--2---:R-:W-:Y:S01]  /*c210*/  FMUL.FTZ R24, R24, R221.reuse ;  /* 0x000000dd18187220 */ /* 0x084fe20000410000 */
[----:B------:R-:W-:Y:S01]  /*c220*/  ISETP.GT.AND P2, PT, R8, 0x51, PT ;  /* 0x000000510800780c */ /* 0x000fe20003f44270 */
[-C--:B------:R-:W-:Y:S01]  /*c230*/  FMUL.FTZ R25, R25, R221.reuse ;  /* 0x000000dd19197220 */ /* 0x080fe20000410000 */
[----:B------:R-:W-:Y:S01]  /*c240*/  FMNMX.FTZ R8, R154, R202, !PT ;  /* 0x000000ca9a087209 */ /* 0x000fe20007810000 */
[-C--:B------:R-:W-:Y:S01]  /*c250*/  FMUL.FTZ R28, R28, R221.reuse ;  /* 0x000000dd1c1c7220 */ /* 0x080fe20000410000 */
[----:B------:R-:W-:Y:S01]  /*c260*/  FSEL R195, R195, -INF , P2 ;  /* 0xff800000c3c37808 */ /* 0x000fe20001000000 */
[----:B------:R-:W2:Y:S01]  /*c270*/  MUFU.EX2 R153, R153 ;  /* 0x0000009900997308 */ /* 0x000ea20000000800 */
[----:B------:R-:W-:Y:S01]  /*c280*/  FMNMX.FTZ R8, R155, R8, !PT ;  /* 0x000000089b087209 */ /* 0x000fe20007810000 */
[-C--:B------:R-:W-:Y:S01]  /*c290*/  FMUL.FTZ R29, R29, R221.reuse ;  /* 0x000000dd1d1d7220 */ /* 0x080fe20000410000 */
[-C--:B------:R-:W-:Y:S01]  /*c2a0*/  FMUL.FTZ R32, R32, R221.reuse ;  /* 0x000000dd20207220 */ /* 0x080fe20000410000 */
[-C--:B------:R-:W-:Y:S01]  /*c2b0*/  FMUL.FTZ R33, R33, R221.reuse ;  /* 0x000000dd21217220 */ /* 0x080fe20000410000 */
[----:B------:R-:W-:Y:S01]  /*c2c0*/  FMNMX.FTZ R8, R158, R8, !PT ;  /* 0x000000089e087209 */ /* 0x000fe20007810000 */
[-C--:B------:R-:W-:Y:S01]  /*c2d0*/  FMUL.FTZ R36, R36, R221.reuse ;  /* 0x000000dd24247220 */ /* 0x080fe20000410000 */
[-C--:B------:R-:W-:Y:S01]  /*c2e0*/  FMUL.FTZ R37, R37, R221.reuse ;  /* 0x000000dd25257220 */ /* 0x080fe20000410000 */
[----:B------:R-:W-:Y:S01]  /*c2f0*/  MUFU.EX2 R157, R157 ;  /* 0x0000009d009d7308 */ /* 0x000fe20000000800 */
[----:B------:R-:W-:Y:S01]  /*c300*/  FMNMX.FTZ R8, R159, R8, !PT ;  /* 0x000000089f087209 */ /* 0x000fe20007810000 */
[----:B---3--:R-:W-:Y:S01]  /*c310*/  FFMA.FTZ R4, R221, R4, R152 ;  /* 0x00000004dd047223 */ /* 0x008fe20000010098 */
[-C--:B------:R-:W-:Y:S01]  /*c320*/  FMUL.FTZ R40, R40, R221.reuse ;  /* 0x000000dd28287220 */ /* 0x080fe20000410000 */
[-C--:B------:R-:W-:Y:S01]  /*c330*/  FMUL.FTZ R41, R41, R221.reuse ;  /* 0x000000dd29297220 */ /* 0x080fe20000410000 */
[----:B------:R-:W-:Y:S01]  /*c340*/  FMNMX.FTZ R8, R162, R8, !PT ;  /* 0x00000008a2087209 */ /* 0x000fe20007810000 */
[-C--:B------:R-:W-:Y:S01]  /*c350*/  FMUL.FTZ R44, R44, R221.reuse ;  /* 0x000000dd2c2c7220 */ /* 0x080fe20000410000 */
[-C--:B------:R-:W-:Y:S01]  /*c360*/  FMUL.FTZ R45, R45, R221.reuse ;  /* 0x000000dd2d2d7220 */ /* 0x080fe20000410000 */
[-C--:B------:R-:W-:Y:S01]  /*c370*/  FMUL.FTZ R48, R48, R221.reuse ;  /* 0x000000dd30307220 */ /* 0x080fe20000410000 */
[----:B------:R-:W-:Y:S01]  /*c380*/  FMNMX.FTZ R8, R163, R8, !PT ;  /* 0x00000008a3087209 */ /* 0x000fe20007810000 */
[C---:B--2---:R-:W-:Y:S01]  /*c390*/  FADD.FTZ R4, R153.reuse, R4 ;  /* 0x0000000499047221 */ /* 0x044fe20000010000 */
[----:B------:R-:W-:Y:S01]  /*c3a0*/  F2FP.F16.F32.PACK_AB R152, R153, R152 ;  /* 0x000000989998723e */ /* 0x000fe200000000ff */
[-C--:B------:R-:W-:Y:S01]  /*c3b0*/  FMUL.FTZ R49, R49, R221.reuse ;  /* 0x000000dd31317220 */ /* 0x080fe20000410000 */
[----:B------:R-:W-:Y:S01]  /*c3c0*/  FMNMX.FTZ R8, R166, R8, !PT ;  /* 0x00000008a6087209 */ /* 0x000fe20007810000 */
[----:B------:R-:W2:Y:S01]  /*c3d0*/  MUFU.EX2 R153, R156 ;  /* 0x0000009c00997308 */ /* 0x000ea20000000800 */
[-C--:B------:R-:W-:Y:S01]  /*c3e0*/  FMUL.FTZ R52, R52, R221.reuse ;  /* 0x000000dd34347220 */ /* 0x080fe20000410000 */
        /* <DEDUP_REMOVED lines=14> */
[----:B------:R-:W-:Y:S01]  /*c4d0*/  MUFU.EX2 R160, R168 ;  /* 0x000000a800a07308 */ /* 0x000fe20000000800 */
[-C--:B------:R-:W-:Y:S01]  /*c4e0*/  FMUL.FTZ R72, R72, R221.reuse ;  /* 0x000000dd48487220 */ /* 0x080fe20000410000 */
[-C--:B------:R-:W-:Y:S01]  /*c4f0*/  FMUL.FTZ R73, R73, R221.reuse ;  /* 0x000000dd49497220 */ /* 0x080fe20000410000 */
[----:B------:R-:W-:Y:S01]  /*c500*/  FMNMX.FTZ R8, R175, R8, !PT ;  /* 0x00000008af087209 */ /* 0x000fe20007810000 */
[-C--:B------:R-:W-:Y:S01]  /*c510*/  FMUL.FTZ R76, R76, R221.reuse ;  /* 0x000000dd4c4c7220 */ /* 0x080fe20000410000 */
[-C--:B------:R-:W-:Y:S01]  /*c520*/  FMUL.FTZ R77, R77, R221.reuse ;  /* 0x000000dd4d4d7220 */ /* 0x080fe20000410000 */
[-C--:B------:R-:W-:Y:S01]  /*c530*/  FMUL.FTZ R80, R80, R221.reuse ;  /* 0x000000dd50507220 */ /* 0x080fe20000410000 */
[----:B------:R-:W-:Y:S01]  /*c540*/  FMNMX.FTZ R8, R178, R8, !PT ;  /* 0x00000008b2087209 */ /* 0x000fe20007810000 */
[----:B------:R4:W-:Y:S01]  /*c550*/  MUFU.EX2 R168, R176 ;  /* 0x000000b000a87308 */ /* 0x0009e20000000800 */
        /* <DEDUP_REMOVED lines=8> */
[----:B----4-:R-:W4:Y:S01]  /*c5e0*/  S2R R176, SR_TID.X ;  /* 0x0000000000b07919 */ /* 0x010f220000002100 */
        /* <DEDUP_REMOVED lines=37> */
[----:B------:R-:W-:Y:S01]  /*c840*/  FMUL.FTZ R149, R149, R221 ;  /* 0x000000dd95957220 */ /* 0x000fe20000410000 */
[----:B------:R-:W5:Y:S01]  /*c850*/  SHFL.BFLY PT, R203, R8, 0x2, 0x1f ;  /* 0x0c401f0008cb7f89 */ /* 0x000f6200000e0000 */
[----:B--2---:R-:W-:Y:S01]  /*c860*/  FADD.FTZ R4, R153, R4 ;  /* 0x0000000499047221 */ /* 0x004fe20000010000 */
[----:B----4-:R-:W-:Y:S01]  /*c870*/  SHF.R.U32.HI R176, RZ, 0x7, R176 ;  /* 0x00000007ffb07819 */ /* 0x010fe200000116b0 */
[----:B------:R-:W2:Y:S02]  /*c880*/  MUFU.EX2 R161, R161 ;  /* 0x000000a100a17308 */ /* 0x000ea40000000800 */
[----:B------:R-:W-:Y:S01]  /*c890*/  FADD.FTZ R4, R157, R4 ;  /* 0x000000049d047221 */ /* 0x000fe20000010000 */
[----:B------:R-:W-:-:S03]  /*c8a0*/  IADD3 R176, -R176, 0xb, RZ ;  /* 0x0000000bb0b07810 */ /* 0x000fc60007ffe1ff */
[----:B---3--:R-:W-:Y:S02]  /*c8b0*/  FADD.FTZ R4, R156, R4 ;  /* 0x000000049c047221 */ /* 0x008fe40000010000 */
[----:B------:R-:W3:Y:S08]  /*c8c0*/  MUFU.EX2 R164, R164 ;  /* 0x000000a400a47308 */ /* 0x000ef00000000800 */
[----:B------:R-:W4:Y:S01]  /*c8d0*/  MUFU.EX2 R165, R165 ;  /* 0x000000a500a57308 */ /* 0x000f220000000800 */
[C---:B--2---:R-:W-:Y:S01]  /*c8e0*/  FADD.FTZ R4, R161.reuse, R4 ;  /* 0x00000004a1047221 */ /* 0x044fe20000010000 */
[----:B------:R-:W-:-:S02]  /*c8f0*/  F2FP.F16.F32.PACK_AB R156, R161, R156 ;  /* 0x0000009ca19c723e */ /* 0x000fc400000000ff */
[----:B-----5:R-:W-:-:S04]  /*c900*/  FMNMX.FTZ R8, R8, R203, !PT ;  /* 0x000000cb08087209 */ /* 0x020fc80007810000 */
[----:B------:R-:W2:Y:S01]  /*c910*/  MUFU.EX2 R169, R169 ;  /* 0x000000a900a97308 */ /* 0x000ea20000000800 */
[----:B---3--:R-:W-:Y:S01]  /*c920*/  FADD.FTZ R4, R164, R4 ;  /* 0x00000004a4047221 */ /* 0x008fe20000010000 */
[----:B------:R-:W3:Y:S06]  /*c930*/  SHFL.BFLY PT, R203, R8, 0x1, 0x1f ;  /* 0x0c201f0008cb7f89 */ /* 0x000eec00000e0000 */
[----:B------:R-:W5:Y:S01]  /*c940*/  MUFU.EX2 R172, R172 ;  /* 0x000000ac00ac7308 */ /* 0x000f620000000800 */
[----:B----4-:R-:W-:-:S04]  /*c950*/  FADD.FTZ R4, R165, R4 ;  /* 0x00000004a5047221 */ /* 0x010fc80000010000 */
[----:B------:R-:W-:-:S03]  /*c960*/  FADD.FTZ R4, R160, R4 ;  /* 0x00000004a0047221 */ /* 0x000fc60000010000 */
[----:B------:R-:W4:Y:S01]  /*c970*/  MUFU.EX2 R173, R173 ;  /* 0x000000ad00ad7308 */ /* 0x000f220000000800 */
[C---:B--2---:R-:W-:Y:S01]  /*c980*/  FADD.FTZ R4, R169.reuse, R4 ;  /* 0x00000004a9047221 */ /* 0x044fe20000010000 */
[----:B------:R-:W-:-:S06]  /*c990*/  F2FP.F16.F32.PACK_AB R160, R169, R160 ;  /* 0x000000a0a9a0723e */ /* 0x000fcc00000000ff */
[----:B------:R-:W2:Y:S01]  /*c9a0*/  MUFU.EX2 R177, R177 ;  /* 0x000000b100b17308 */ /* 0x000ea20000000800 */
[----:B-----5:R-:W-:Y:S01]  /*c9b0*/  FADD.FTZ R4, R172, R4 ;  /* 0x00000004ac047221 */ /* 0x020fe20000010000 */
[----:B---3--:R-:W-:-:S04]  /*c9c0*/  FMNMX.FTZ R8, R8, R203, !PT ;  /* 0x000000cb08087209 */ /* 0x008fc80007810000 */
[C---:B------:R-:W-:Y:S01]  /*c9d0*/  FSETP.NEU.FTZ.AND P2, PT, R8.reuse, -INF , PT ;  /* 0xff8000000800780b */ /* 0x040fe20003f5d000 */
[----:B------:R-:W-:Y:S01]  /*c9e0*/  FMUL.FTZ R203, R8, R0 ;  /* 0x0000000008cb7220 */ /* 0x000fe20000410000 */
[----:B------:R-:W3:Y:S01]  /*c9f0*/  MUFU.EX2 R180, R180 ;  /* 0x000000b400b47308 */ /* 0x000ee20000000800 */
[----:B----4-:R-:W-:-:S03]  /*ca00*/  FADD.FTZ R4, R173, R4 ;  /* 0x00000004ad047221 */ /* 0x010fc60000010000 */
[----:B------:R-:W-:Y:S01]  /*ca10*/  FSEL R203, R203, RZ, P2 ;  /* 0x000000ffcbcb7208 */ /* 0x000fe20001000000 */
[----:B------:R-:W-:-:S03]  /*ca20*/  FADD.FTZ R4, R168, R4 ;  /* 0x00000004a8047221 */ /* 0x000fc60000010000 */
[----:B------:R-:W4:Y:S01]  /*ca30*/  MUFU.EX2 R181, R181 ;  /* 0x000000b500b57308 */ /* 0x000f220000000800 */
        /* <DEDUP_REMOVED lines=24> */
[----:B-----5:R-:W-:Y:S01]  /*cbc0*/  F2FP.F16.F32.PACK_AB R154, R157, R153 ;  /* 0x000000999d9a723e */ /* 0x020fe200000000ff */
[----:B------:R-:W-:-:S02]  /*cbd0*/  @!P1 VIADD R153, R200, 0x22840 ;  /* 0x00022840c8999836 */ /* 0x000fc40000000000 */
[-CC-:B------:R-:W-:Y:S01]  /*cbe0*/  FFMA.FTZ R195, R195, R0.reuse, -R203.reuse ;  /* 0x00000000c3c37223 */ /* 0x180fe200000108cb */
[-CC-:B------:R-:W-:Y:S01]  /*cbf0*/  FFMA.FTZ R198, R198, R0.reuse, -R203.reuse ;  /* 0x00000000c6c67223 */ /* 0x180fe200000108cb */
[----:B------:R-:W-:Y:S01]  /*cc00*/  FFMA.FTZ R199, R199, R0, -R203 ;  /* 0x00000000c7c77223 */ /* 0x000fe200000108cb */
[----:B--2---:R-:W-:Y:S01]  /*cc10*/  FADD.FTZ R4, R177, R4 ;  /* 0x00000004b1047221 */ /* 0x004fe20000010000 */
[----:B------:R-:W-:Y:S01]  /*cc20*/  @!P1 PRMT R153, RZ, 0x654, R153 ;  /* 0x00000654ff999816 */ /* 0x000fe20000000099 */
[----:B------:R2:W-:Y:S06]  /*cc30*/  BAR.ARV R176, 0x100 ;  /* 0x000400b00000751d */ /* 0x0005ec0000002000 */
[----:B------:R5:W-:Y:S01]  /*cc40*/  @!P1 SYNCS.ARRIVE.TRANS64.RED.A1T0 RZ, [R153+URZ], RZ ;  /* 0x000000ff99ff99a7 */ /* 0x000be2000810043f */
[----:B------:R1:W-:Y:S01]  /*cc50*/  MUFU.EX2 R203, R158 ;  /* 0x0000009e00cb7308 */ /* 0x0003e20000000800 */
[----:B---3--:R-:W-:-:S04]  /*cc60*/  FADD.FTZ R4, R180, R4 ;  /* 0x00000004b4047221 */ /* 0x008fc80000010000 */
[----:B----4-:R-:W-:Y:S01]  /*cc70*/  FADD.FTZ R4, R181, R4 ;  /* 0x00000004b5047221 */ /* 0x010fe20000010000 */
[----:B-----5:R-:W-:Y:S02]  /*cc80*/  FSEL R153, R8, RZ, P2 ;  /* 0x000000ff08997208 */ /* 0x020fe40001000000 */
[----:B------:R-:W-:Y:S01]  /*cc90*/  MUFU.EX2 R159, R159 ;  /* 0x0000009f009f7308 */ /* 0x000fe20000000800 */
[----:B-1----:R-:W-:Y:S02]  /*cca0*/  F2FP.F16.F32.PACK_AB R158, R165, R164 ;  /* 0x000000a4a59e723e */ /* 0x002fe400000000ff */
[----:B------:R-:W-:Y:S01]  /*ccb0*/  F2FP.F16.F32.PACK_AB R164, R177, R168 ;  /* 0x000000a8b1a4723e */ /* 0x000fe200000000ff */
[----:B------:R-:W-:-:S04]  /*ccc0*/  FADD.FTZ R153, -R153, R202 ;  /* 0x000000ca99997221 */ /* 0x000fc80000010100 */
[----:B------:R-:W-:Y:S01]  /*ccd0*/  FMUL.FTZ R153, R153, R0 ;  /* 0x0000000099997220 */ /* 0x000fe20000410000 */
[----:B------:R1:W-:Y:S08]  /*cce0*/  MUFU.EX2 R226, R162 ;  /* 0x000000a200e27308 */ /* 0x0003f00000000800 */
[----:B------:R0:W3:Y:S01]  /*ccf0*/  MUFU.EX2 R202, R153 ;  /* 0x0000009900ca7308 */ /* 0x0000e20000000800 */
[----:B-1----:R-:W-:-:S07]  /*cd00*/  F2FP.F16.F32.PACK_AB R162, R173, R172 ;  /* 0x000000acada2723e */ /* 0x002fce00000000ff */
[----:B------:R-:W1:Y:S01]  /*cd10*/  MUFU.EX2 R163, R163 ;  /* 0x000000a300a37308 */ /* 0x000e620000000800 */
[----:B0-----:R-:W-:-:S07]  /*cd20*/  F2FP.F16.F32.PACK_AB R153, R155, R197 ;  /* 0x000000c59b99723e */ /* 0x001fce00000000ff */
[----:B------:R0:W4:Y:S01]  /*cd30*/  MUFU.EX2 R228, R166 ;  /* 0x000000a600e47308 */ /* 0x0001220000000800 */
[----:B---3--:R-:W-:Y:S01]  /*cd40*/  FFMA.FTZ R3, R202, R3, R197 ;  /* 0x00000003ca037223 */ /* 0x008fe200000100c5 */
[-C--:B------:R-:W-:Y:S01]  /*cd50*/  FMUL.FTZ R26, R26, R202.reuse ;  /* 0x000000ca1a1a7220 */ /* 0x080fe20000410000 */
[-C--:B------:R-:W-:Y:S01]  /*cd60*/  FMUL.FTZ R27, R27, R202.reuse ;  /* 0x000000ca1b1b7220 */ /* 0x080fe20000410000 */
[-C--:B------:R-:W-:Y:S01]  /*cd70*/  FMUL.FTZ R30, R30, R202.reuse ;  /* 0x000000ca1e1e7220 */ /* 0x080fe20000410000 */
[----:B------:R-:W-:Y:S01]  /*cd80*/  FADD.FTZ R3, R155, R3 ;  /* 0x000000039b037221 */ /* 0x000fe20000010000 */
[----:B------:R-:W-:Y:S01]  /*cd90*/  F2FP.F16.F32.PACK_AB R155, R159, R203 ;  /* 0x000000cb9f9b723e */ /* 0x000fe200000000ff */
[----:B------:R-:W-:Y:S01]  /*cda0*/  FMUL.FTZ R31, R31, R202 ;  /* 0x000000ca1f1f7220 */ /* 0x000fe20000410000 */
[----:B------:R-:W3:Y:S01]  /*cdb0*/  MUFU.EX2 R167, R167 ;  /* 0x000000a700a77308 */ /* 0x000ee20000000800 */
[----:B------:R-:W-:Y:S01]  /*cdc0*/  FADD.FTZ R3, R203, R3 ;  /* 0x00000003cb037221 */ /* 0x000fe20000010000 */
[----:B-1----:R-:W-:Y:S01]  /*cdd0*/  F2FP.F16.F32.PACK_AB R157, R163, R226 ;  /* 0x000000e2a39d723e */ /* 0x002fe200000000ff */
[----:B------:R-:W-:Y:S01]  /*cde0*/  FMUL.FTZ R34, R34, R202 ;  /* 0x000000ca22227220 */ /* 0x000fe20000410000 */
[----:B0-----:R-:W-:Y:S01]  /*cdf0*/  F2FP.F16.F32.PACK_AB R166, R181, R180 ;  /* 0x000000b4b5a6723e */ /* 0x001fe200000000ff */
[----:B------:R-:W-:Y:S01]  /*ce00*/  FADD.FTZ R3, R159, R3 ;  /* 0x000000039f037221 */ /* 0x000fe20000010000 */
[-C--:B------:R-:W-:Y:S01]  /*ce10*/  FMUL.FTZ R35, R35, R202.reuse ;  /* 0x000000ca23237220 */ /* 0x080fe20000410000 */
[-C--:B------:R-:W-:Y:S01]  /*ce20*/  FMUL.FTZ R38, R38, R202.reuse ;  /* 0x000000ca26267220 */ /* 0x080fe20000410000 */
[----:B------:R-:W0:Y:S01]  /*ce30*/  MUFU.EX2 R221, R221 ;  /* 0x000000dd00dd7308 */ /* 0x000e220000000800 */
[----:B------:R-:W-:Y:S01]  /*ce40*/  FADD.FTZ R3, R226, R3 ;  /* 0x00000003e2037221 */ /* 0x000fe20000010000 */
[-C--:B------:R-:W-:Y:S01]  /*ce50*/  FMUL.FTZ R39, R39, R202.reuse ;  /* 0x000000ca27277220 */ /* 0x080fe20000410000 */
[-C--:B------:R-:W-:Y:S01]  /*ce60*/  FMUL.FTZ R42, R42, R202.reuse ;  /* 0x000000ca2a2a7220 */ /* 0x080fe20000410000 */
[-C--:B------:R-:W-:Y:S01]  /*ce70*/  FMUL.FTZ R43, R43, R202.reuse ;  /* 0x000000ca2b2b7220 */ /* 0x080fe20000410000 */
[----:B------:R-:W-:Y:S01]  /*ce80*/  FADD.FTZ R3, R163, R3 ;  /* 0x00000003a3037221 */ /* 0x000fe20000010000 */
[-C--:B------:R-:W-:Y:S01]  /*ce90*/  FMUL.FTZ R46, R46, R202.reuse ;  /* 0x000000ca2e2e7220 */ /* 0x080fe20000410000 */
[----:B------:R-:W-:Y:S01]  /*cea0*/  FMUL.FTZ R47, R47, R202 ;  /* 0x000000ca2f2f7220 */ /* 0x000fe20000410000 */
[----:B------:R-:W1:Y:S01]  /*ceb0*/  MUFU.EX2 R161, R171 ;  /* 0x000000ab00a17308 */ /* 0x000e620000000800 */
[----:B----4-:R-:W-:Y:S01]  /*cec0*/  FADD.FTZ R3, R228, R3 ;  /* 0x00000003e4037221 */ /* 0x010fe20000010000 */
[----:B---3--:R-:W-:Y:S01]  /*ced0*/  F2FP.F16.F32.PACK_AB R159, R167, R228 ;  /* 0x000000e4a79f723e */ /* 0x008fe200000000ff */
[-C--:B------:R-:W-:Y:S01]  /*cee0*/  FMUL.FTZ R50, R50, R202.reuse ;  /* 0x000000ca32327220 */ /* 0x080fe20000410000 */
        /* <DEDUP_REMOVED lines=80> */
[C---:B---3--:R-:W-:Y:S01]  /*d3f0*/  FADD.FTZ R3, R187.reuse, R3 ;  /* 0x00000003bb037221 */ /* 0x048fe20000010000 */
        /* <DEDUP_REMOVED lines=22> */
[----:B---3--:R-:W-:-:S04]  /*d560*/  FADD.FTZ R4, R196, R4 ;  /* 0x00000004c4047221 */ /* 0x008fc80000010000 */
[C---:B------:R-:W-:Y:S01]  /*d570*/  FADD.FTZ R4, R174.reuse, R4 ;  /* 0x00000004ae047221 */ /* 0x040fe20000010000 */
[----:B------:R-:W-:Y:S01]  /*d580*/  F2FP.F16.F32.PACK_AB R174, R174, R196 ;  /* 0x000000c4aeae723e */ /* 0x000fe200000000ff */
[----:B0-----:R-:W-:-:S04]  /*d590*/  FADD.FTZ R3, R198, R3 ;  /* 0x00000003c6037221 */ /* 0x001fc80000010000 */
[C---:B-1----:R-:W-:Y:S01]  /*d5a0*/  FADD.FTZ R3, R175.reuse, R3 ;  /* 0x00000003af037221 */ /* 0x042fe20000010000 */
[----:B------:R-:W-:Y:S01]  /*d5b0*/  F2FP.F16.F32.PACK_AB R175, R175, R198 ;  /* 0x000000c6afaf723e */ /* 0x000fe200000000ff */
[----:B--2---:R-:W-:Y:S06]  /*d5c0*/  @!P0 BRA `(.L_x_13829) ;  /* 0x0000000000048947 */ /* 0x004fec0003800000 */
[----:B------:R-:W-:Y:S01]  /*d5d0*/  BPT.TRAP 0x1 ;  /* 0x000000040000795c */ /* 0x000fe20000300000 */
.L_x_13829:
[----:B------:R0:W1:Y:S01]  /*d5e0*/  SYNCS.PHASECHK.TRANS64.TRYWAIT P2, [R200+URZ+0x22850], R201 ;  /* 0x022850c9c80075a7 */ /* 0x000062000804017f */
[----:B------:R-:W-:Y:S05]  /*d5f0*/  @!P0 BRA `(.L_x_13830) ;  /* 0x0000000000048947 */ /* 0x000fea0003800000 */
[----:B------:R-:W-:Y:S01]  /*d600*/  BPT.TRAP 0x1 ;  /* 0x000000040000795c */ /* 0x000fe20000300000 */
.L_x_13830:
[----:B------:R-:W-:Y:S04]  /*d610*/  BSSY B0, `(.L_x_13831) ;  /* 0x0000004000007945 */ /* 0x000fe80003800000 */
[----:B-1----:R-:W-:Y:S05]  /*d620*/  @P2 BRA `(.L_x_13832) ;  /* 0x0000000000082947 */ /* 0x002fea0003800000 */
[----:B------:R-:W1:Y:S02]  /*d630*/  SYNCS.PHASECHK.TRANS64.TRYWAIT P2, [R200+URZ+0x22850], R201 ;  /* 0x022850c9c80075a7 */ /* 0x000e64000804017f */
[----:B-1----:R-:W-:Y:S05]  /*d640*/  @!P2 BRA `(.L_x_13833) ;  /* 0x000001100020a947 */ /* 0x002fea0003800000 */
.L_x_13832:
[----:B------:R-:W-:Y:S05]  /*d650*/  BSYNC B0 ;  /* 0x0000000000007941 */ /* 0x000fea0003800000 */
.L_x_13831:
[----:B------:R-:W2:Y:S01]  /*d660*/  S2R R177, SR_TID.X ;  /* 0x0000000000b17919 */ /* 0x000ea20000002100 */
[----:B------:R-:W-:Y:S05]  /*d670*/  WARPSYNC.ALL ;  /* 0x0000000000007948 */ /* 0x000fea0003800000 */
[----:B------:R-:W-:Y:S01]  /*d680*/  MOV R178, 0xc00 ;  /* 0x00000c0000b27802 */ /* 0x000fe20000000f00 */
[----:B------:R-:W-:Y:S01]  /*d690*/  IMAD.MOV.U32 R179, RZ, RZ, 0x40000040 ;  /* 0x40000040ffb37424 */ /* 0x000fe200078e00ff */
[----:B------:R-:W-:Y:S01]  /*d6a0*/  ISETP.GT.AND P2, PT, R21, R20, PT ;  /* 0x000000141500720c */ /* 0x000fe20003f44270 */
[----:B01----:R-:W-:Y:S02]  /*d6b0*/  @!P1 VIADD R200, R200, 0x22860 ;  /* 0x00022860c8c89836 */ /* 0x003fe40000000000 */
[----:B------:R-:W-:Y:S01]  /*d6c0*/  IMAD R178, R22, R178, UR37 ;  /* 0x0000002516b27e24 */ /* 0x000fe2000f8e02b2 */
[----:B------:R-:W-:Y:S01]  /*d6d0*/  R2UR UR7, R179 ;  /* 0x00000000b30772ca */ /* 0x000fe200000e0000 */
[----:B------:R-:W-:Y:S01]  /*d6e0*/  IMAD.MOV.U32 R179, RZ, RZ, 0x40000040 ;  /* 0x40000040ffb37424 */ /* 0x000fe200078e00ff */
[----:B------:R-:W-:Y:S01]  /*d6f0*/  @!P1 PRMT R200, RZ, 0x654, R200 ;  /* 0x00000654ffc89816 */ /* 0x000fe200000000c8 */
[----:B------:R-:W-:Y:S01]  /*d700*/  VIADD R21, R21, 0xffffffff ;  /* 0xffffffff15157836 */ /* 0x000fe20000000000 */
[----:B------:R-:W-:Y:S01]  /*d710*/  R2UR UR6, R178 ;  /* 0x00000000b20672ca */ /* 0x000fe200000e0000 */
[----:B------:R-:W-:-:S02]  /*d720*/  IMAD.MOV.U32 R202, RZ, RZ, R8 ;  /* 0x000000ffffca7224 */ /* 0x000fc400078e0008 */
[----:B------:R-:W-:Y:S01]  /*d730*/  IMAD.MOV.U32 R203, RZ, RZ, R5 ;  /* 0x000000ffffcb7224 */ /* 0x000fe200078e0005 */
[----:B--2---:R-:W-:-:S05]  /*d740*/  SHF.R.U32.HI R177, RZ, 0x7, R177 ;  /* 0x00000007ffb17819 */ /* 0x004fca00000116b1 */
[----:B------:R-:W-:-:S05]  /*d750*/  VIADD R177, R177, 0x8 ;  /* 0x00000008b1b17836 */ /* 0x000fca0000000000 */
[----:B------:R0:W-:Y:S06]  /*d760*/  BAR.SYNC.DEFER_BLOCKING R177, 0x100 ;  /* 0x000400b10000751d */ /* 0x0001ec0000010000 */
        /* <DEDUP_REMOVED lines=43> */
.L_x_13824:
[----:B------:R-:W-:-:S13]  /*da20*/  ISETP.GE.AND P2, PT, R21, R215, PT ;  /* 0x000000d71500720c */ /* 0x000fda0003f46270 */
[----:B------:R-:W-:Y:S05]  /*da30*/  @!P2 BRA `(.L_x_13835) ;  /* 0x0000001c00b4a947 */ /* 0x000fea0003800000 */
[----:B------:R-:W-:Y:S02]  /*da40*/  IMAD.MOV.U32 R201, RZ, RZ, R8 ;  /* 0x000000ffffc97224 */ /* 0x000fe400078e0008 */
[----:B0-----:R-:W-:-:S07]  /*da50*/  IMAD.MOV.U32 R200, RZ, RZ, R5 ;  /* 0x000000ffffc87224 */ /* 0x001fce00078e0005 */
.L_x_13845:
[----:B------:R-:W-:Y:S01]  /*da60*/  VIADD R22, R22, 0x1 ;  /* 0x0000000116167836 */ /* 0x000fe20000000000 */
[----:B------:R-:W-:Y:S05]  /*da70*/  YIELD ;  /* 0x0000000000007946 */ /* 0x000fea0003800000 */
[----:B------:R-:W-:-:S04]  /*da80*/  ISETP.NE.AND P2, PT, R22, 0x2, PT ;  /* 0x000000021600780c */ /* 0x000fc80003f45270 */
[----:B------:R-:W-:Y:S02]  /*da90*/  SEL R0, RZ, 0x1, P2 ;  /* 0x00000001ff007807 */ /* 0x000fe40001000000 */
[----:B------:R-:W-:Y:S02]  /*daa0*/  SEL R22, R22, RZ, P2 ;  /* 0x000000ff16167207 */ /* 0x000fe40001000000 */
[----:B------:R-:W-:Y:S01]  /*dab0*/  LOP3.LUT R206, R206, R0, RZ, 0x3c, !PT ;  /* 0x00000000cece7212 */ /* 0x000fe200078e3cff */
[----:B-1----:R-:W-:Y:S06]  /*dac0*/  @!P0 BRA `(.L_x_13836) ;  /* 0x0000000000048947 */ /* 0x002fec0003800000 */
[----:B------:R-:W-:Y:S01]  /*dad0*/  BPT.TRAP 0x1 ;  /* 0x000000040000795c */ /* 0x000fe20000300000 */
.L_x_13836:
[----:B------:R-:W-:Y:S01]  /*dae0*/  IMAD R20, R22, 0x8, R19 ;  /* 0x0000000816147824 */ /* 0x000fe200078e0213 */
[----:B------:R-:W-:-:S04]  /*daf0*/  SHF.L.U32 R211, R206, 0x1f, RZ ;  /* 0x0000001fced37819 */ /* 0x000fc800000006ff */
[----:B------:R0:W1:Y:S01]  /*db00*/  SYNCS.PHASECHK.TRANS64.TRYWAIT P2, [R20+URZ+0x22830], R211 ;  /* 0x022830d3140075a7 */ /* 0x000062000804017f */
[----:B------:R-:W-:Y:S05]  /*db10*/  @!P0 BRA `(.L_x_13837) ;  /* 0x0000000000048947 */ /* 0x000fea0003800000 */
[----:B------:R-:W-:Y:S01]  /*db20*/  BPT.TRAP 0x1 ;  /* 0x000000040000795c */ /* 0x000fe20000300000 */
.L_x_13837:
[----:B------:R-:W-:Y:S02]  /*db30*/  IMAD R156, R22, 0x300, R9 ;  /* 0x00000300169c7824 */ /* 0x000fe400078e0209 */
[----:B------:R-:W-:Y:S01]  /*db40*/  IMAD.MOV.U32 R157, RZ, RZ, 0x40000040 ;  /* 0x40000040ff9d7424 */ /* 0x000fe200078e00ff */
[----:B-1----:R-:W-:Y:S06]  /*db50*/  @P2 BRA `(.L_x_13838) ;  /* 0x0000000000082947 */ /* 0x002fec0003800000 */
[----:B------:R-:W1:Y:S02]  /*db60*/  SYNCS.PHASECHK.TRANS64.TRYWAIT P2, [R20+URZ+0x22830], R211 ;  /* 0x022830d3140075a7 */ /* 0x000e64000804017f */
[----:B-1----:R-:W-:Y:S05]  /*db70*/  @!P2 BRA `(.L_x_13839) ;  /* 0x0000010800e8a947 */ /* 0x002fea0003800000 */
.L_x_13838:
        /* <DEDUP_REMOVED lines=163> */
[----:B------:R-:W2:Y:S01]  /*e5b0*/  MUFU.EX2 R157, R157 ;  /* 0x0000009d009d7308 */ /* 0x000ea20000000800 */
        /* <DEDUP_REMOVED lines=9> */
[C---:B--2---:R-:W-:Y:S01]  /*e650*/  FADD.FTZ R4, R157.reuse, R4 ;  /* 0x000000049d047221 */ /* 0x044fe20000010000 */
[----:B------:R-:W-:Y:S02]  /*e660*/  F2FP.F16.F32.PACK_AB R202, R157, R156 ;  /* 0x0000009c9dca723e */ /* 0x000fe400000000ff */
[----:B------:R-:W-:-:S04]  /*e670*/  FMNMX.FTZ R8, R163, R8, !PT ;  /* 0x00000008a3087209 */ /* 0x000fc80007810000 */
[----:B------:R-:W-:Y:S01]  /*e680*/  FMNMX.FTZ R8, R166, R8, !PT ;  /* 0x00000008a6087209 */ /* 0x000fe20007810000 */
[----:B------:R-:W-:Y:S01]  /*e690*/  MUFU.EX2 R156, R168 ;  /* 0x000000a8009c7308 */ /* 0x000fe20000000800 */
[----:B---3--:R-:W-:Y:S02]  /*e6a0*/  FADD.FTZ R4, R152, R4 ;  /* 0x0000000498047221 */ /* 0x008fe40000010000 */
[----:B------:R-:W-:-:S04]  /*e6b0*/  FMNMX.FTZ R8, R167, R8, !PT ;  /* 0x00000008a7087209 */ /* 0x000fc80007810000 */
[----:B------:R-:W-:Y:S01]  /*e6c0*/  FMNMX.FTZ R8, R170, R8, !PT ;  /* 0x00000008aa087209 */ /* 0x000fe20007810000 */
[----:B------:R-:W-:Y:S01]  /*e6d0*/  MUFU.EX2 R168, R192 ;  /* 0x000000c000a87308 */ /* 0x000fe20000000800 */
[C---:B----4-:R-:W-:Y:S01]  /*e6e0*/  FADD.FTZ R4, R161.reuse, R4 ;  /* 0x00000004a1047221 */ /* 0x050fe20000010000 */
[----:B------:R-:W-:Y:S02]  /*e6f0*/  F2FP.F16.F32.PACK_AB R152, R161, R152 ;  /* 0x00000098a198723e */ /* 0x000fe400000000ff */
[----:B------:R-:W-:-:S04]  /*e700*/  FMNMX.FTZ R8, R171, R8, !PT ;  /* 0x00000008ab087209 */ /* 0x000fc80007810000 */
[----:B------:R-:W-:Y:S01]  /*e710*/  FMNMX.FTZ R8, R174, R8, !PT ;  /* 0x00000008ae087209 */ /* 0x000fe20007810000 */
[----:B------:R-:W2:Y:S03]  /*e720*/  MUFU.EX2 R164, R164 ;  /* 0x000000a400a47308 */ /* 0x000ea60000000800 */
[----:B------:R-:W-:-:S04]  /*e730*/  FMNMX.FTZ R8, R175, R8, !PT ;  /* 0x00000008af087209 */ /* 0x000fc80007810000 */
[----:B------:R-:W-:Y:S01]  /*e740*/  FMNMX.FTZ R8, R178, R8, !PT ;  /* 0x00000008b2087209 */ /* 0x000fe20007810000 */
[----:B------:R-:W3:Y:S03]  /*e750*/  MUFU.EX2 R165, R165 ;  /* 0x000000a500a57308 */ /* 0x000ee60000000800 */
[----:B------:R-:W-:-:S04]  /*e760*/  FMNMX.FTZ R8, R179, R8, !PT ;  /* 0x00000008b3087209 */ /* 0x000fc80007810000 */
[----:B------:R-:W-:Y:S01]  /*e770*/  FMNMX.FTZ R8, R182, R8, !PT ;  /* 0x00000008b6087209 */ /* 0x000fe20007810000 */
[----:B------:R-:W4:Y:S01]  /*e780*/  MUFU.EX2 R169, R169 ;  /* 0x000000a900a97308 */ /* 0x000f220000000800 */
[----:B--2---:R-:W-:Y:S02]  /*e790*/  FADD.FTZ R4, R164, R4 ;  /* 0x00000004a4047221 */ /* 0x004fe40000010000 */
[----:B------:R-:W-:-:S04]  /*e7a0*/  FMNMX.FTZ R8, R183, R8, !PT ;  /* 0x00000008b7087209 */ /* 0x000fc80007810000 */
[----:B------:R-:W-:Y:S01]  /*e7b0*/  FMNMX.FTZ R8, R186, R8, !PT ;  /* 0x00000008ba087209 */ /* 0x000fe20007810000 */
[----:B------:R-:W2:Y:S01]  /*e7c0*/  MUFU.EX2 R172, R172 ;  /* 0x000000ac00ac7308 */ /* 0x000ea20000000800 */
[----:B---3--:R-:W-:Y:S02]  /*e7d0*/  FADD.FTZ R4, R165, R4 ;  /* 0x00000004a5047221 */ /* 0x008fe40000010000 */
[----:B------:R-:W-:Y:S02]  /*e7e0*/  FMNMX.FTZ R8, R187, R8, !PT ;  /* 0x00000008bb087209 */ /* 0x000fe40007810000 */
[----:B------:R-:W-:Y:S02]  /*e7f0*/  FADD.FTZ R4, R156, R4 ;  /* 0x000000049c047221 */ /* 0x000fe40000010000 */
[----:B------:R-:W-:Y:S01]  /*e800*/  FMNMX.FTZ R8, R190, R8, !PT ;  /* 0x00000008be087209 */ /* 0x000fe20007810000 */
[----:B------:R-:W3:Y:S01]  /*e810*/  MUFU.EX2 R173, R173 ;  /* 0x000000ad00ad7308 */ /* 0x000ee20000000800 */
[C---:B----4-:R-:W-:Y:S01]  /*e820*/  FADD.FTZ R4, R169.reuse, R4 ;  /* 0x00000004a9047221 */ /* 0x050fe20000010000 */
[----:B------:R-:W-:-:S02]  /*e830*/  F2FP.F16.F32.PACK_AB R156, R169, R156 ;  /* 0x0000009ca99c723e */ /* 0x000fc400000000ff */
[----:B------:R-:W-:-:S04]  /*e840*/  FMNMX.FTZ R8, R191, R8, !PT ;  /* 0x00000008bf087209 */ /* 0x000fc80007810000 */
[----:B------:R-:W-:Y:S01]  /*e850*/  FMNMX.FTZ R8, R194, R8, !PT ;  /* 0x00000008c2087209 */ /* 0x000fe20007810000 */
[----:B------:R4:W5:Y:S01]  /*e860*/  MUFU.EX2 R160, R176 ;  /* 0x000000b000a07308 */ /* 0x0009620000000800 */
[----:B--2---:R-:W-:Y:S02]  /*e870*/  FADD.FTZ R4, R172, R4 ;  /* 0x00000004ac047221 */ /* 0x004fe40000010000 */
[----:B------:R-:W-:-:S04]  /*e880*/  FMNMX.FTZ R8, R195, R8, !PT ;  /* 0x00000008c3087209 */ /* 0x000fc80007810000 */
[----:B------:R-:W-:Y:S01]  /*e890*/  FMNMX.FTZ R8, R198, R8, !PT ;  /* 0x00000008c6087209 */ /* 0x000fe20007810000 */
[----:B------:R-:W2:Y:S01]  /*e8a0*/  MUFU.EX2 R177, R177 ;  /* 0x000000b100b17308 */ /* 0x000ea20000000800 */
[----:B----4-:R-:W-:Y:S01]  /*e8b0*/  IADD3 R176, -R213, 0xb, RZ ;  /* 0x0000000bd5b07810 */ /* 0x010fe20007ffe1ff */
[----:B---3--:R-:W-:Y:S01]  /*e8c0*/  FADD.FTZ R4, R173, R4 ;  /* 0x00000004ad047221 */ /* 0x008fe20000010000 */
[----:B------:R-:W-:-:S05]  /*e8d0*/  FMNMX.FTZ R8, R199, R8, !PT ;  /* 0x00000008c7087209 */ /* 0x000fca0007810000 */
[----:B------:R-:W3:Y:S01]  /*e8e0*/  SHFL.BFLY PT, R153, R8, 0x2, 0x1f ;  /* 0x0c401f0008997f89 */ /* 0x000ee200000e0000 */
[----:B------:R-:W4:Y:S01]  /*e8f0*/  MUFU.EX2 R180, R180 ;  /* 0x000000b400b47308 */ /* 0x000f220000000800 */
[----:B-----5:R-:W-:-:S07]  /*e900*/  FADD.FTZ R4, R160, R4 ;  /* 0x00000004a0047221 */ /* 0x020fce0000010000 */
[----:B------:R-:W5:Y:S01]  /*e910*/  MUFU.EX2 R181, R181 ;  /* 0x000000b500b57308 */ /* 0x000f620000000800 */
[C---:B--2---:R-:W-:Y:S01]  /*e920*/  FADD.FTZ R4, R177.reuse, R4 ;  /* 0x00000004b1047221 */ /* 0x044fe20000010000 */
[----:B------:R-:W-:-:S06]  /*e930*/  F2FP.F16.F32.PACK_AB R160, R177, R160 ;  /* 0x000000a0b1a0723e */ /* 0x000fcc00000000ff */
[----:B------:R-:W2:Y:S01]  /*e940*/  MUFU.EX2 R184, R184 ;  /* 0x000000b800b87308 */ /* 0x000ea20000000800 */
[----:B----4-:R-:W-:Y:S01]  /*e950*/  FADD.FTZ R4, R180, R4 ;  /* 0x00000004b4047221 */ /* 0x010fe20000010000 */
[----:B---3--:R-:W-:-:S06]  /*e960*/  FMNMX.FTZ R8, R8, R153, !PT ;  /* 0x0000009908087209 */ /* 0x008fcc0007810000 */
[----:B------:R-:W3:Y:S01]  /*e970*/  MUFU.EX2 R185, R185 ;  /* 0x000000b900b97308 */ /* 0x000ee20000000800 */
[----:B-----5:R-:W-:Y:S01]  /*e980*/  FADD.FTZ R4, R181, R4 ;  /* 0x00000004b5047221 */ /* 0x020fe20000010000 */
[----:B------:R-:W4:Y:S06]  /*e990*/  SHFL.BFLY PT, R153, R8, 0x1, 0x1f ;  /* 0x0c201f0008997f89 */ /* 0x000f2c00000e0000 */
[----:B------:R-:W5:Y:S01]  /*e9a0*/  MUFU.EX2 R188, R188 ;  /* 0x000000bc00bc7308 */ /* 0x000f620000000800 */
[----:B--2---:R-:W-:-:S07]  /*e9b0*/  FADD.FTZ R4, R184, R4 ;  /* 0x00000004b8047221 */ /* 0x004fce0000010000 */
[----:B------:R-:W2:Y:S01]  /*e9c0*/  MUFU.EX2 R189, R189 ;  /* 0x000000bd00bd7308 */ /* 0x000ea20000000800 */
[----:B---3--:R-:W-:-:S07]  /*e9d0*/  FADD.FTZ R4, R185, R4 ;  /* 0x00000004b9047221 */ /* 0x008fce0000010000 */
[----:B------:R-:W-:Y:S01]  /*e9e0*/  MUFU.EX2 R193, R193 ;  /* 0x000000c100c17308 */ /* 0x000fe20000000800 */
[----:B-----5:R-:W-:Y:S01]  /*e9f0*/  FADD.FTZ R4, R188, R4 ;  /* 0x00000004bc047221 */ /* 0x020fe20000010000 */
[----:B----4-:R-:W-:-:S06]  /*ea00*/  FMNMX.FTZ R8, R8, R153, !PT ;  /* 0x0000009908087209 */ /* 0x010fcc0007810000 */
[----:B------:R-:W-:Y:S01]  /*ea10*/  MUFU.EX2 R196, R196 ;  /* 0x000000c400c47308 */ /* 0x000fe20000000800 */
[C---:B------:R-:W-:Y:S01]  /*ea20*/  FADD.FTZ R157, -R8.reuse, R201 ;  /* 0x000000c9089d7221 */ /* 0x040fe20000010100 */
[-C--:B------:R-:W-:Y:S01]  /*ea30*/  FMUL.FTZ R153, R8, R0.reuse ;  /* 0x0000000008997220 */ /* 0x080fe20000410000 */
[----:B--2---:R-:W-:Y:S02]  /*ea40*/  FADD.FTZ R4, R189, R4 ;  /* 0x00000004bd047221 */ /* 0x004fe40000010000 */
        /* <DEDUP_REMOVED lines=27> */
[----:B------:R-:W-:Y:S01]  /*ec00*/  FFMA.FTZ R199, R199, R0, -R153 ;  /* 0x00000000c7c77223 */ /* 0x000fe20000010899 */
[----:B--2---:R-:W-:Y:S01]  /*ec10*/  @!P1 VIADD R154, R20, 0x22840 ;  /* 0x00022840149a9836 */ /* 0x004fe20000000000 */
[----:B------:R-:W2:Y:S01]  /*ec20*/  MUFU.EX2 R203, R158 ;  /* 0x0000009e00cb7308 */ /* 0x000ea20000000800 */
[----:B---3--:R-:W-:Y:S01]  /*ec30*/  FFMA.FTZ R3, R157, R3, R201 ;  /* 0x000000039d037223 */ /* 0x008fe200000100c9 */
[-C--:B------:R-:W-:Y:S01]  /*ec40*/  FMUL.FTZ R26, R26, R157.reuse ;  /* 0x0000009d1a1a7220 */ /* 0x080fe20000410000 */
[-C--:B------:R-:W-:Y:S01]  /*ec50*/  FMUL.FTZ R27, R27, R157.reuse ;  /* 0x0000009d1b1b7220 */ /* 0x080fe20000410000 */
[----:B------:R-:W-:Y:S01]  /*ec60*/  @!P1 PRMT R154, RZ, 0x654, R154 ;  /* 0x00000654ff9a9816 */ /* 0x000fe2000000009a */
[----:B------:R3:W-:Y:S06]  /*ec70*/  BAR.ARV R176, 0x100 ;  /* 0x000400b00000751d */ /* 0x0007ec0000002000 */
[----:B------:R-:W5:Y:S01]  /*ec80*/  MUFU.EX2 R159, R159 ;  /* 0x0000009f009f7308 */ /* 0x000f620000000800 */
[----:B----4-:R-:W-:Y:S01]  /*ec90*/  FADD.FTZ R3, R155, R3 ;  /* 0x000000039b037221 */ /* 0x010fe20000010000 */
[----:B------:R4:W-:Y:S01]  /*eca0*/  @!P1 SYNCS.ARRIVE.TRANS64.RED.A1T0 RZ, [R154+URZ], RZ ;  /* 0x000000ff9aff99a7 */ /* 0x0009e2000810043f */
[-C--:B------:R-:W-:Y:S01]  /*ecb0*/  FMUL.FTZ R30, R30, R157.reuse ;  /* 0x0000009d1e1e7220 */ /* 0x080fe20000410000 */
[-C--:B------:R-:W-:Y:S01]  /*ecc0*/  FMUL.FTZ R31, R31, R157.reuse ;  /* 0x0000009d1f1f7220 */ /* 0x080fe20000410000 */
[-C--:B------:R-:W-:Y:S01]  /*ecd0*/  FMUL.FTZ R34, R34, R157.reuse ;  /* 0x0000009d22227220 */ /* 0x080fe20000410000 */
[----:B--2---:R-:W-:Y:S01]  /*ece0*/  FADD.FTZ R3, R203, R3 ;  /* 0x00000003cb037221 */ /* 0x004fe20000010000 */
[-C--:B------:R-:W-:Y:S01]  /*ecf0*/  FMUL.FTZ R35, R35, R157.reuse ;  /* 0x0000009d23237220 */ /* 0x080fe20000410000 */
[----:B------:R-:W2:Y:S01]  /*ed00*/  MUFU.EX2 R153, R162 ;  /* 0x000000a200997308 */ /* 0x000ea20000000800 */
[-C--:B------:R-:W-:Y:S01]  /*ed10*/  FMUL.FTZ R38, R38, R157.reuse ;  /* 0x0000009d26267220 */ /* 0x080fe20000410000 */
[----:B----4-:R-:W-:Y:S01]  /*ed20*/  F2FP.F16.F32.PACK_AB R154, R165, R164 ;  /* 0x000000a4a59a723e */ /* 0x010fe200000000ff */
[-C--:B------:R-:W-:Y:S01]  /*ed30*/  FMUL.FTZ R39, R39, R157.reuse ;  /* 0x0000009d27277220 */ /* 0x080fe20000410000 */
[-C--:B------:R-:W-:Y:S01]  /*ed40*/  FMUL.FTZ R42, R42, R157.reuse ;  /* 0x0000009d2a2a7220 */ /* 0x080fe20000410000 */
[-C--:B------:R-:W-:Y:S01]  /*ed50*/  FMUL.FTZ R43, R43, R157.reuse ;  /* 0x0000009d2b2b7220 */ /* 0x080fe20000410000 */
[-C--:B------:R-:W-:Y:S01]  /*ed60*/  FMUL.FTZ R46, R46, R157.reuse ;  /* 0x0000009d2e2e7220 */ /* 0x080fe20000410000 */
[-C--:B------:R-:W-:Y:S01]  /*ed70*/  FMUL.FTZ R47, R47, R157.reuse ;  /* 0x0000009d2f2f7220 */ /* 0x080fe20000410000 */
[----:B------:R-:W4:Y:S01]  /*ed80*/  MUFU.EX2 R163, R163 ;  /* 0x000000a300a37308 */ /* 0x000f220000000800 */
[----:B-----5:R-:W-:Y:S01]  /*ed90*/  FADD.FTZ R3, R159, R3 ;  /* 0x000000039f037221 */ /* 0x020fe20000010000 */
        /* <DEDUP_REMOVED lines=68> */
[----:B------:R-:W-:Y:S01]  /*f1e0*/  F2FP.F16.F32.PACK_AB R157, R171, R192 ;  /* 0x000000c0ab9d723e */ /* 0x000fe200000000ff */
[----:B------:R-:W-:Y:S01]  /*f1f0*/  FADD.FTZ R4, R168, R4 ;  /* 0x00000004a8047221 */ /* 0x000fe20000010000 */
[----:B------:R-:W4:Y:S01]  /*f200*/  MUFU.EX2 R182, R182 ;  /* 0x000000b600b67308 */ /* 0x000f220000000800 */
[----:B-----5:R-:W-:Y:S01]  /*f210*/  FADD.FTZ R3, R178, R3 ;  /* 0x00000003b2037221 */ /* 0x020fe20000010000 */
[----:B------:R-:W-:Y:S01]  /*f220*/  F2FP.F16.F32.PACK_AB R201, R155, R201 ;  /* 0x000000c99bc9723e */ /* 0x000fe200000000ff */
[----:B------:R-:W-:Y:S01]  /*f230*/  FADD.FTZ R4, R193, R4 ;  /* 0x00000004c1047221 */ /* 0x000fe20000010000 */
[----:B------:R-:W-:-:S02]  /*f240*/  F2FP.F16.F32.PACK_AB R203, R159, R203 ;  /* 0x000000cb9fcb723e */ /* 0x000fc400000000ff */
[----:B------:R-:W-:Y:S01]  /*f250*/  F2FP.F16.F32.PACK_AB R153, R163, R153 ;  /* 0x00000099a399723e */ /* 0x000fe200000000ff */
[----:B------:R-:W-:Y:S01]  /*f260*/  FADD.FTZ R4, R196, R4 ;  /* 0x00000004c4047221 */ /* 0x000fe20000010000 */
[----:B------:R-:W5:Y:S01]  /*f270*/  MUFU.EX2 R183, R183 ;  /* 0x000000b700b77308 */ /* 0x000f620000000800 */
        /* <DEDUP_REMOVED lines=10> */
[----:B-----5:R-:W-:Y:S01]  /*f320*/  FADD.FTZ R3, R183, R3 ;  /* 0x00000003b7037221 */ /* 0x020fe20000010000 */
[----:B------:R-:W-:Y:S02]  /*f330*/  F2FP.F16.F32.PACK_AB R159, R175, R174 ;  /* 0x000000aeaf9f723e */ /* 0x000fe400000000ff */
[----:B------:R-:W-:Y:S02]  /*f340*/  F2FP.F16.F32.PACK_AB R161, R179, R178 ;  /* 0x000000b2b3a1723e */ /* 0x000fe400000000ff */
[----:B------:R-:W-:-:S02]  /*f350*/  F2FP.F16.F32.PACK_AB R163, R183, R182 ;  /* 0x000000b6b7a3723e */ /* 0x000fc400000000ff */
[----:B------:R-:W5:Y:S01]  /*f360*/  MUFU.EX2 R190, R190 ;  /* 0x000000be00be7308 */ /* 0x000f620000000800 */
[----:B--2---:R-:W-:-:S07]  /*f370*/  FADD.FTZ R3, R165, R3 ;  /* 0x00000003a5037221 */ /* 0x004fce0000010000 */
[----:B------:R-:W2:Y:S01]  /*f380*/  MUFU.EX2 R191, R191 ;  /* 0x000000bf00bf7308 */ /* 0x000ea20000000800 */
[C---:B----4-:R-:W-:Y:S01]  /*f390*/  FADD.FTZ R3, R187.reuse, R3 ;  /* 0x00000003bb037221 */ /* 0x050fe20000010000 */
[----:B------:R-:W-:-:S06]  /*f3a0*/  F2FP.F16.F32.PACK_AB R165, R187, R165 ;  /* 0x000000a5bba5723e */ /* 0x000fcc00000000ff */
[----:B------:R-:W4:Y:S01]  /*f3b0*/  MUFU.EX2 R169, R194 ;  /* 0x000000c200a97308 */ /* 0x000f220000000800 */
[----:B-----5:R-:W-:-:S07]  /*f3c0*/  FADD.FTZ R3, R190, R3 ;  /* 0x00000003be037221 */ /* 0x020fce0000010000 */
[----:B------:R-:W5:Y:S01]  /*f3d0*/  MUFU.EX2 R195, R195 ;  /* 0x000000c300c37308 */ /* 0x000f620000000800 */
[C---:B--2---:R-:W-:Y:S01]  /*f3e0*/  FADD.FTZ R3, R191.reuse, R3 ;  /* 0x00000003bf037221 */ /* 0x044fe20000010000 */
[----:B------:R-:W-:-:S06]  /*f3f0*/  F2FP.F16.F32.PACK_AB R167, R191, R190 ;  /* 0x000000bebfa7723e */ /* 0x000fcc00000000ff */
[----:B------:R-:W2:Y:S01]  /*f400*/  MUFU.EX2 R171, R198 ;  /* 0x000000c600ab7308 */ /* 0x000ea20000000800 */
[----:B----4-:R-:W-:-:S07]  /*f410*/  FADD.FTZ R3, R169, R3 ;  /* 0x00000003a9037221 */ /* 0x010fce0000010000 */
[----:B------:R-:W4:Y:S01]  /*f420*/  MUFU.EX2 R170, R197 ;  /* 0x000000c500aa7308 */ /* 0x000f220000000800 */
[C---:B-----5:R-:W-:Y:S01]  /*f430*/  FADD.FTZ R3, R195.reuse, R3 ;  /* 0x00000003c3037221 */ /* 0x060fe20000010000 */
[----:B------:R-:W-:-:S06]  /*f440*/  F2FP.F16.F32.PACK_AB R169, R195, R169 ;  /* 0x000000a9c3a9723e */ /* 0x000fcc00000000ff */
[----:B------:R-:W5:Y:S01]  /*f450*/  MUFU.EX2 R199, R199 ;  /* 0x000000c700c77308 */ /* 0x000f620000000800 */
[----:B--2---:R-:W-:Y:S01]  /*f460*/  FADD.FTZ R3, R171, R3 ;  /* 0x00000003ab037221 */ /* 0x004fe20000010000 */
[C---:B----4-:R-:W-:Y:S01]  /*f470*/  FADD.FTZ R4, R170.reuse, R4 ;  /* 0x00000004aa047221 */ /* 0x050fe20000010000 */
[----:B------:R-:W-:Y:S02]  /*f480*/  F2FP.F16.F32.PACK_AB R170, R170, R196 ;  /* 0x000000c4aaaa723e */ /* 0x000fe400000000ff */
[C---:B-----5:R-:W-:Y:S01]  /*f490*/  FADD.FTZ R3, R199.reuse, R3 ;  /* 0x00000003c7037221 */ /* 0x060fe20000010000 */
[----:B------:R-:W-:Y:S01]  /*f4a0*/  F2FP.F16.F32.PACK_AB R171, R199, R171 ;  /* 0x000000abc7ab723e */ /* 0x000fe200000000ff */
[----:B---3--:R-:W-:Y:S06]  /*f4b0*/  @!P0 BRA `(.L_x_13840) ;  /* 0x0000000000048947 */ /* 0x008fec0003800000 */
[----:B------:R-:W-:Y:S01]  /*f4c0*/  BPT.TRAP 0x1 ;  /* 0x000000040000795c */ /* 0x000fe20000300000 */
.L_x_13840:
[----:B------:R2:W3:Y:S01]  /*f4d0*/  SYNCS.PHASECHK.TRANS64.TRYWAIT P2, [R20+URZ+0x22850], R211 ;  /* 0x022850d3140075a7 */ /* 0x0004e2000804017f */
[----:B------:R-:W-:Y:S05]  /*f4e0*/  @!P0 BRA `(.L_x_13841) ;  /* 0x0000000000048947 */ /* 0x000fea0003800000 */
[----:B------:R-:W-:Y:S01]  /*f4f0*/  BPT.TRAP 0x1 ;  /* 0x000000040000795c */ /* 0x000fe20000300000 */
.L_x_13841:
[----:B------:R-:W-:Y:S04]  /*f500*/  BSSY B0, `(.L_x_13842) ;  /* 0x0000004000007945 */ /* 0x000fe80003800000 */
[----:B---3--:R-:W-:Y:S05]  /*f510*/  @P2 BRA `(.L_x_13843) ;  /* 0x0000000000082947 */ /* 0x008fea0003800000 */
[----:B------:R-:W3:Y:S02]  /*f520*/  SYNCS.PHASECHK.TRANS64.TRYWAIT P2, [R20+URZ+0x22850], R211 ;  /* 0x022850d3140075a7 */ /* 0x000ee4000804017f */
[----:B---3--:R-:W-:Y:S05]  /*f530*/  @!P2 BRA `(.L_x_13844) ;  /* 0x000000f0008ca947 */ /* 0x008fea0003800000 */
.L_x_13843:
[----:B------:R-:W-:Y:S05]  /*f540*/  BSYNC B0 ;  /* 0x0000000000007941 */ /* 0x000fea0003800000 */
.L_x_13842:
[----:B------:R-:W4:Y:S01]  /*f550*/  S2R R174, SR_TID.X ;  /* 0x0000000000ae7919 */ /* 0x000f220000002100 */
[----:B------:R-:W-:Y:S01]  /*f560*/  IMAD.MOV.U32 R173, RZ, RZ, 0x40000040 ;  /* 0x40000040ffad7424 */ /* 0x000fe200078e00ff */
[----:B------:R-:W-:Y:S05]  /*f570*/  WARPSYNC.ALL ;  /* 0x0000000000007948 */ /* 0x000fea0003800000 */
[----:B------:R-:W-:Y:S01]  /*f580*/  R2UR UR7, R173 ;  /* 0x00000000ad0772ca */ /* 0x000fe200000e0000 */
[----:B------:R-:W-:Y:S01]  /*f590*/  IMAD.MOV.U32 R172, RZ, RZ, 0xc00 ;  /* 0x00000c00ffac7424 */ /* 0x000fe200078e00ff */
[----:B------:R-:W-:Y:S01]  /*f5a0*/  ISETP.GT.AND P2, PT, R21, R215, PT ;  /* 0x000000d71500720c */ /* 0x000fe20003f44270 */
[----:B------:R-:W-:-:S02]  /*f5b0*/  IMAD.MOV.U32 R175, RZ, RZ, 0x40000040 ;  /* 0x40000040ffaf7424 */ /* 0x000fc400078e00ff */
[----:B------:R-:W-:Y:S02]  /*f5c0*/  IMAD R172, R22, R172, UR37 ;  /* 0x0000002516ac7e24 */ /* 0x000fe4000f8e02ac */
[----:B0123--:R-:W-:Y:S02]  /*f5d0*/  @!P1 VIADD R20, R20, 0x22860 ;  /* 0x0002286014149836 */ /* 0x00ffe40000000000 */
[----:B------:R-:W-:Y:S01]  /*f5e0*/  VIADD R21, R21, 0xffffffff ;  /* 0xffffffff15157836 */ /* 0x000fe20000000000 */
[----:B------:R-:W-:Y:S02]  /*f5f0*/  R2UR UR6, R172 ;  /* 0x00000000ac0672ca */ /* 0x000fe400000e0000 */
[----:B------:R-:W-:Y:S02]  /*f600*/  @!P1 PRMT R20, RZ, 0x654, R20 ;  /* 0x00000654ff149816 */ /* 0x000fe40000000014 */
[----:B----4-:R-:W-:-:S05]  /*f610*/  SHF.R.U32.HI R174, RZ, 0x7, R174 ;  /* 0x00000007ffae7819 */ /* 0x010fca00000116ae */
        /* <DEDUP_REMOVED lines=15> */
[----:B------:R-:W-:Y:S01]  /*f710*/  IMAD.MOV.U32 R153, RZ, RZ, 0x40000040 ;  /* 0x40000040ff997424 */ /* 0x000fe200078e00ff */
[----:B------:R-:W-:Y:S01]  /*f720*/  IADD3 R152, R172, 0x100, RZ ;  /* 0x00000100ac987810 */ /* 0x000fe20007ffe0ff */
[----:B------:R-:W-:-:S03]  /*f730*/  WARPGROUP.ARRIVE ;  /* 0x00000000000079c5 */ /* 0x000fc60000000000 */
        /* <DEDUP_REMOVED lines=29> */
.L_x_13835:
[----:B------:R-:W-:Y:S05]  /*f910*/  WARPSYNC.ALL ;  /* 0x0000000000007948 */ /* 0x000fea0003800000 */
[----:B------:R-:W2:Y:S01]  /*f920*/  SHFL.BFLY PT, R7, R4, 0x2, 0x1f ;  /* 0x0c401f0004077f89 */ /* 0x000ea200000e0000 */
[----:B------:R-:W-:Y:S02]  /*f930*/  IMAD.MOV.U32 R154, RZ, RZ, -0x800000 ;  /* 0xff800000ff9a7424 */ /* 0x000fe400078e00ff */
[----:B------:R-:W-:Y:S01]  /*f940*/  VIADD R22, R22, 0x1 ;  /* 0x0000000116167836 */ /* 0x000fe20000000000 */
[----:B------:R-:W3:Y:S01]  /*f950*/  SHFL.BFLY PT, R10, R3, 0x2, 0x1f ;  /* 0x0c401f00030a7f89 */ /* 0x000ee200000e0000 */
[----:B------:R-:W-:Y:S01]  /*f960*/  VIADD R230, R230, 0x1 ;  /* 0x00000001e6e67836 */ /* 0x000fe20000000000 */
[----:B------:R4:W-:Y:S08]  /*f970*/  BAR.ARV R176, 0x100 ;  /* 0x000400b00000751d */ /* 0x0009f00000002000 */
[----:B------:R-:W-:Y:S06]  /*f980*/  BAR.ARV 0x8, 0x180 ;  /* 0x0206000000007b1d */ /* 0x000fec0000002000 */
[----:B------:R-:W-:Y:S01]  /*f990*/  ISETP.NE.AND P1, PT, R22, 0x2, PT ;  /* 0x000000021600780c */ /* 0x000fe20003f25270 */
[----:B--2---:R-:W-:Y:S01]  /*f9a0*/  FADD.FTZ R9, R7, R4 ;  /* 0x0000000407097221 */ /* 0x004fe20000010000 */
[----:B------:R-:W-:-:S02]  /*f9b0*/  IMAD.MOV.U32 R4, RZ, RZ, RZ ;  /* 0x000000ffff047224 */ /* 0x000fc400078e00ff */
[----:B------:R-:W-:Y:S01]  /*f9c0*/  SEL R22, R22, RZ, P1 ;  /* 0x000000ff16167207 */ /* 0x000fe20000800000 */
[----:B---3--:R-:W-:Y:S01]  /*f9d0*/  FADD.FTZ R10, R10, R3 ;  /* 0x000000030a0a7221 */ /* 0x008fe20000010000 */
[----:B------:R-:W2:Y:S01]  /*f9e0*/  SHFL.BFLY PT, R6, R9, 0x1, 0x1f ;  /* 0x0c201f0009067f89 */ /* 0x000ea200000e0000 */
[----:B------:R-:W-:Y:S02]  /*f9f0*/  IMAD.MOV.U32 R3, RZ, RZ, RZ ;  /* 0x000000ffff037224 */ /* 0x000fe400078e00ff */
[----:B--2---:R-:W-:-:S05]  /*fa00*/  FADD.FTZ R6, R9, R6 ;  /* 0x0000000609067221 */ /* 0x004fca0000010000 */
[----:B------:R-:W-:-:S13]  /*fa10*/  FSETP.NE.FTZ.AND P0, PT, R6, RZ, PT ;  /* 0x000000ff0600720b */ /* 0x000fda0003f15000 */
[----:B------:R-:W2:Y:S08]  /*fa20*/  @P0 MUFU.LG2 R7, R6 ;  /* 0x0000000600070308 */ /* 0x000eb00000000c00 */
[----:B------:R3:W5:Y:S01]  /*fa30*/  @P0 MUFU.RCP R4, R6 ;  /* 0x0000000600040308 */ /* 0x0007620000001000 */
[----:B--2---:R-:W-:Y:S01]  /*fa40*/  @P0 FMUL.FTZ R7, R7, 0.69314718246459960938 ;  /* 0x3f31721807070820 */ /* 0x004fe20000410000 */
[----:B---3--:R-:W-:-:S04]  /*fa50*/  @P0 FMUL.FTZ R6, R0, 0.69314718246459960938 ;  /* 0x3f31721800060820 */ /* 0x008fc80000410000 */
[----:B------:R-:W-:Y:S02]  /*fa60*/  @P0 FFMA.FTZ R154, R6, R5, R7 ;  /* 0x00000005069a0223 */ /* 0x000fe40000010007 */
[----:B------:R-:W2:Y:S01]  /*fa70*/  SHFL.BFLY PT, R5, R10, 0x1, 0x1f ;  /* 0x0c201f000a057f89 */ /* 0x000ea200000e0000 */
        /* <DEDUP_REMOVED lines=41> */
[----:B------:R-:W2:Y:S01]  /*fd10*/  @P0 MUFU.LG2 R7, R9 ;  /* 0x0000000900070308 */ /* 0x000ea20000000c00 */
[----:B------:R-:W-:Y:S01]  /*fd20*/  @P0 FMUL.FTZ R5, R0, 0.69314718246459960938 ;  /* 0x3f31721800050820 */ /* 0x000fe20000410000 */
[----:B------:R-:W-:-:S02]  /*fd30*/  IMAD.MOV.U32 R0, RZ, RZ, -0x800000 ;  /* 0xff800000ff007424 */ /* 0x000fc400078e00ff */
        /* <DEDUP_REMOVED lines=92> */
[----:B------:R-:W-:Y:S01]  /*10300*/  FMUL.FTZ R149, R149, R4 ;  /* 0x0000000495957220 */ /* 0x000fe20000410000 */
[----:B------:R-:W-:-:S02]  /*10310*/  PLOP3.LUT P0, PT, PT, PT, PT, 0x8, 0x0 ;  /* 0x000000000000781c */ /* 0x000fc40003f0e170 */
[----:B----4-:R-:W-:-:S11]  /*10320*/  LOP3.LUT R206, R206, R3, RZ, 0x3c, !PT ;  /* 0x00000003cece7212 */ /* 0x010fd600078e3cff */
.L_x_13780:
[----:B------:R-:W-:Y:S05]  /*10330*/  WARPSYNC.ALL ;  /* 0x0000000000007948 */ /* 0x000fea0003800000 */
[----:B------:R-:W2:Y:S08]  /*10340*/  S2UR UR5, SR_CgaCtaId ;  /* 0x00000000000579c3 */ /* 0x000eb00000008800 */
[----:B------:R-:W-:Y:S06]  /*10350*/  BAR.SYNC.DEFER_BLOCKING 0x5, 0x180 ;  /* 0x0146000000007b1d */ /* 0x000fec0000010000 */
[----:B------:R-:W-:Y:S01]  /*10360*/  UMOV UR4, 0x400 ;  /* 0x0000040000047882 */ /* 0x000fe20000000000 */
[----:B------:R-:W-:Y:S01]  /*10370*/  BSSY B0, `(.L_x_13846) ;  /* 0x00004fa000007945 */ /* 0x000fe20003800000 */
[----:B--2---:R-:W-:-:S06]  /*10380*/  ULEA UR4, UR5, UR4, 0x18 ;  /* 0x0000000405047291 */ /* 0x004fcc000f8ec03f */
[----:B------:R-:W-:-:S05]  /*10390*/  IMAD.U32 R19, RZ, RZ, UR4 ;  /* 0x00000004ff137e24 */ /* 0x000fca000f8e00ff */
[----:B------:R2:W3:Y:S01]  /*103a0*/  LDS.128 R4, [R19+0x228d0] ;  /* 0x0228d00013047984 */ /* 0x0004e20000000c00 */
[----:B------:R-:W-:Y:S06]  /*103b0*/  BAR.ARV 0x4, 0x180 ;  /* 0x0106000000007b1d */ /* 0x000fec0000002000 */
[----:B------:R-:W-:Y:S05]  /*103c0*/  @P0 BRA `(.L_x_13847) ;  /* 0x0000004000000947 */ /* 0x000fea0003800000 */
[----:B------:R-:W4:Y:S01]  /*103d0*/  LDL R8, [R1+0x74] ;  /* 0x0000740001087983 */ /* 0x000f220000100800 */
[----:B------:R-:W-:Y:S01]  /*103e0*/  ISETP.NE.AND P0, PT, R223, RZ, PT ;  /* 0x000000ffdf00720c */ /* 0x000fe20003f05270 */
[----:B------:R-:W-:Y:S01]  /*103f0*/  ULDC UR4, c[0x0][0xad4] ;  /* 0x0002b50000047ab9 */ /* 0x000fe20000000800 */
[----:B------:R-:W-:Y:S01]  /*10400*/  F2FP.F16.F32.PACK_AB R10, R29, R28 ;  /* 0x0000001c1d0a723e */ /* 0x000fe200000000ff */
[----:B------:R-:W0:Y:S01]  /*10410*/  S2R R3, SR_SWINHI ;  /* 0x0000000000037919 */ /* 0x000e220000002f00 */
        /* <DEDUP_REMOVED lines=12> */
[----:B-1----:R-:W-:Y:S02]  /*104e0*/  MOV R20, R19 ;  /* 0x0000001300147202 */ /* 0x002fe40000000f00 */
[----:B0-----:R-:W-:-:S03]  /*104f0*/  MOV R21, R3 ;  /* 0x0000000300157202 */ /* 0x001fc60000000f00 */
[----:B----45:R-:W-:-:S04]  /*10500*/  IMAD.WIDE R152, R8, 0x2, R20 ;  /* 0x0000000208987825 */ /* 0x030fc800078e0214 */
        /* <DEDUP_REMOVED lines=162> */
[----:B0-----:R-:W-:-:S04]  /*10f30*/  IADD3 R3, P0, R152, 0xc060, RZ ;  /* 0x0000c06098037810 */ /* 0x001fc80007f1e0ff */
[----:B---3--:R-:W-:Y:S01]  /*10f40*/  LOP3.LUT R4, R3, 0x380, RZ, 0xc0, !PT ;  /* 0x0000038003047812 */ /* 0x008fe200078ec0ff */
[----:B------:R-:W-:Y:S01]  /*10f50*/  IMAD.X R153, RZ, RZ, R153, P0 ;  /* 0x000000ffff997224 */ /* 0x000fe200000e0699 */
[----:B------:R-:W-:Y:S02]  /*10f60*/  IADD3 R8, P0, R225, UR4, RZ ;  /* 0x00000004e1087c10 */ /* 0x000fe4000ff1e0ff */
[----:B------:R-:W-:Y:S02]  /*10f70*/  SHF.R.U64 R4, R4, 0x3, RZ ;  /* 0x0000000304047819 */ /* 0x000fe400000012ff */
[----:B------:R-:W-:Y:S02]  /*10f80*/  IADD3.X R9, R227, UR5, RZ, P0, !PT ;  /* 0x00000005e3097c10 */ /* 0x000fe400087fe4ff */
[----:B------:R-:W-:Y:S02]  /*10f90*/  LOP3.LUT R152, R4, R3, RZ, 0x3c, !PT ;  /* 0x0000000304987212 */ /* 0x000fe400078e3cff */
[----:B------:R-:W-:-:S02]  /*10fa0*/  MOV R4, RZ ;  /* 0x000000ff00047202 */ /* 0x000fc40000000f00 */
[----:B------:R-:W-:-:S05]  /*10fb0*/  MOV R152, R152 ;  /* 0x0000009800987202 */ /* 0x000fca0000000f00 */
[----:B------:R0:W-:Y:S01]  /*10fc0*/  STSM.16.M88.4 [R152], R12 ;  /* 0x0000000c98007844 */ /* 0x0001e20000000200 */
[----:B------:R-:W-:Y:S06]  /*10fd0*/  BAR.SYNC.DEFER_BLOCKING 0x1, 0x100 ;  /* 0x0044000000007b1d */ /* 0x000fec0000010000 */
[----:B------:R-:W5:Y:S01]  /*10fe0*/  @P1 LDG.E R4, desc[UR40][R8.64] ;  /* 0x0000002808041981 */ /* 0x000f62000c1e1900 */
[----:B------:R-:W-:-:S04]  /*10ff0*/  ISETP.NE.U32.AND P0, PT, RZ, UR6, PT ;  /* 0x00000006ff007c0c */ /* 0x000fc8000bf05070 */
[----:B------:R-:W-:Y:S01]  /*11000*/  ISETP.NE.AND.EX P0, PT, RZ, UR7, PT, P0 ;  /* 0x00000007ff007c0c */ /* 0x000fe2000bf05300 */
[----:B0-----:R-:W-:-:S12]  /*11010*/  IMAD.MOV.U32 R14, RZ, RZ, 0x9b8 ;  /* 0x000009b8ff0e7424 */ /* 0x001fd800078e00ff */
[----:B------:R-:W-:Y:S01]  /*11020*/  @P0 IADD3 R10, P2, R225, UR6, RZ ;  /* 0x00000006e10a0c10 */ /* 0x000fe2000ff5e0ff */
[----:B------:R-:W-:Y:S02]  /*11030*/  ULDC UR6, c[0x0][0xa88] ;  /* 0x0002a20000067ab9 */ /* 0x000fe40000000800 */
[----:B------:R-:W-:Y:S01]  /*11040*/  IMAD.U32 R3, RZ, RZ, UR6 ;  /* 0x00000006ff037e24 */ /* 0x000fe2000f8e00ff */
[----:B------:R-:W-:Y:S02]  /*11050*/  @P0 IADD3.X R11, R227, UR7, RZ, P2, !PT ;  /* 0x00000007e30b0c10 */ /* 0x000fe400097fe4ff */
[----:B------:R-:W-:-:S03]  /*11060*/  ISETP.GT.AND P2, PT, R223, 0x1, PT ;  /* 0x00000001df00780c */ /* 0x000fc60003f44270 */
[----:B------:R0:W5:Y:S01]  /*11070*/  @P0 LDG.E R3, desc[UR40][R10.64] ;  /* 0x000000280a030981 */ /* 0x000162000c1e1900 */
[----:B------:R-:W-:-:S04]  /*11080*/  SEL R14, R14, 0x978, P2 ;  /* 0x000009780e0e7807 */ /* 0x000fc80001000000 */
[----:B------:R1:W3:Y:S08]  /*11090*/  LDC.64 R12, c[0x0][R14+0x220] ;  /* 0x000088000e0c7b82 */ /* 0x0002f00000000a00 */
[----:B0-----:R1:W0:Y:S01]  /*110a0*/  LDC.64 R10, c[0x0][R14+0x218] ;  /* 0x000086000e0a7b82 */ /* 0x0012220000000a00 */
[----:B------:R-:W-:Y:S05]  /*110b0*/  @P0 BRA `(.L_x_13848) ;  /* 0x0000000000100947 */ /* 0x000fea0003800000 */
[----:B------:R-:W-:Y:S05]  /*110c0*/  @!P1 BRA `(.L_x_13848) ;  /* 0x00000000000c9947 */ /* 0x000fea0003800000 */
[----:B-----5:R-:W4:Y:S04]  /*110d0*/  LDG.E R3, desc[UR40][R8.64] ;  /* 0x0000002808037981 */ /* 0x020f28000c1e1900 */
[----:B------:R-:W4:Y:S02]  /*110e0*/  LDG.E R8, desc[UR40][R8.64+0x4] ;  /* 0x0000042808087981 */ /* 0x000f24000c1e1900 */
[----:B----4-:R-:W-:-:S07]  /*110f0*/  IMAD.IADD R3, R8, 0x1, -R3 ;  /* 0x0000000108037824 */ /* 0x010fce00078e0a03 */
.L_x_13848:
[----:B------:R-:W4:Y:S01]  /*11100*/  LDL.LU R15, [R1+0x64] ;  /* 0x00006400010f7983 */ /* 0x000f220000300800 */
[----:B------:R-:W2:Y:S01]  /*11110*/  LDC R156, c[0x0][0xbe8] ;  /* 0x0002fa00ff9c7b82 */ /* 0x000ea20000000800 */
[----:B------:R-:W-:Y:S02]  /*11120*/  ISETP.NE.U32.AND P0, PT, RZ, UR4, PT ;  /* 0x00000004ff007c0c */ /* 0x000fe4000bf05070 */
[----:B------:R-:W4:Y:S02]  /*11130*/  LDL R158, [R1+0x70] ;  /* 0x00007000019e7983 */ /* 0x000f240000100800 */
[----:B------:R-:W-:Y:S02]  /*11140*/  ISETP.NE.AND.EX P0, PT, RZ, UR5, PT, P0 ;  /* 0x00000005ff007c0c */ /* 0x000fe4000bf05300 */
[----:B------:R-:W4:Y:S01]  /*11150*/  LDL R157, [R1+0x68] ;  /* 0x00006800019d7983 */ /* 0x000f220000100800 */
[----:B------:R-:W1:Y:S01]  /*11160*/  LDC.64 R8, c[0x0][R14+0x228] ;  /* 0x00008a000e087b82 */ /* 0x000e620000000a00 */
[----:B------:R-:W-:Y:S01]  /*11170*/  SEL R224, R224, RZ, !P0 ;  /* 0x000000ffe0e07207 */ /* 0x000fe20004000000 */
[----:B0-----:R-:W-:-:S02]  /*11180*/  IMAD R153, R11, R222, RZ ;  /* 0x000000de0b997224 */ /* 0x001fc400078e02ff */
[----:B------:R-:W-:-:S04]  /*11190*/  IMAD.WIDE.U32 R10, R10, R222, RZ ;  /* 0x000000de0a0a7225 */ /* 0x000fc800078e00ff */
[----:B---3--:R-:W-:Y:S01]  /*111a0*/  IMAD R13, R13, R224, RZ ;  /* 0x000000e00d0d7224 */ /* 0x008fe200078e02ff */
[----:B--2---:R-:W-:Y:S01]  /*111b0*/  ISETP.NE.AND P1, PT, R156, 0x1, PT ;  /* 0x000000019c00780c */ /* 0x004fe20003f25270 */
[----:B------:R-:W-:-:S12]  /*111c0*/  IMAD.IADD R153, R11, 0x1, R153 ;  /* 0x000000010b997824 */ /* 0x000fd800078e0299 */
[----:B------:R-:W0:Y:S01]  /*111d0*/  @P1 LDC R11, c[0x0][0xbec] ;  /* 0x0002fb00ff0b1b82 */ /* 0x000e220000000800 */
[----:B------:R-:W-:-:S04]  /*111e0*/  IMAD.IADD R155, R218, 0x1, R210 ;  /* 0x00000001da9b7824 */ /* 0x000fc800078e02d2 */
[----:B0-----:R-:W-:-:S04]  /*111f0*/  @P1 IMAD.HI.U32 R11, R155, R11, RZ ;  /* 0x0000000b9b0b1227 */ /* 0x001fc800078e00ff */
[----:B-----5:R-:W-:Y:S01]  /*11200*/  IMAD R3, R3, R156, RZ ;  /* 0x0000009c03037224 */ /* 0x020fe200078e02ff */
[----:B----4-:R-:W-:-:S05]  /*11210*/  SEL R152, R15, RZ, !P0 ;  /* 0x000000ff0f987207 */ /* 0x010fca0004000000 */
[C---:B------:R-:W-:Y:S02]  /*11220*/  IMAD R152, R12.reuse, R152, R13 ;  /* 0x000000980c987224 */ /* 0x040fe400078e020d */
[----:B------:R-:W-:-:S03]  /*11230*/  IMAD.WIDE.U32 R12, R12, R224, RZ ;  /* 0x000000e00c0c7225 */ /* 0x000fc600078e00ff */
[----:B------:R-:W-:Y:S02]  /*11240*/  IADD3 R15, P0, P3, R12, R10, R4 ;  /* 0x0000000a0c0f7210 */ /* 0x000fe40007b1e004 */
[----:B------:R-:W0:Y:S01]  /*11250*/  @P1 LDC R10, c[0x0][0xbf0] ;  /* 0x0002fc00ff0a1b82 */ /* 0x000e220000000800 */
[----:B------:R-:W-:Y:S01]  /*11260*/  SEL R12, R231, RZ, P2 ;  /* 0x000000ffe70c7207 */ /* 0x000fe20001000000 */
[----:B------:R-:W-:-:S04]  /*11270*/  IMAD.IADD R152, R13, 0x1, R152 ;  /* 0x000000010d987824 */ /* 0x000fc800078e0298 */
[-C--:B-1----:R-:W-:Y:S02]  /*11280*/  IMAD R9, R9, R12.reuse, RZ ;  /* 0x0000000c09097224 */ /* 0x082fe400078e02ff */
[----:B------:R-:W-:Y:S01]  /*11290*/  IMAD.WIDE.U32 R12, R8, R12, RZ ;  /* 0x0000000c080c7225 */ /* 0x000fe200078e00ff */
[----:B------:R-:W-:-:S04]  /*112a0*/  SHF.R.S32.HI R8, RZ, 0x1f, R4 ;  /* 0x0000001fff087819 */ /* 0x000fc80000011404 */
[----:B------:R-:W-:Y:S01]  /*112b0*/  IADD3.X R152, R152, R153, R8, P0, P3 ;  /* 0x0000009998987210 */ /* 0x000fe200007e6408 */
[----:B------:R-:W-:Y:S01]  /*112c0*/  IMAD.MOV.U32 R153, RZ, RZ, R155 ;  /* 0x000000ffff997224 */ /* 0x000fe200078e009b */
[----:B0-----:R-:W-:Y:S02]  /*112d0*/  @P1 SHF.R.U32.HI R153, RZ, R10, R11 ;  /* 0x0000000aff991219 */ /* 0x001fe4000001160b */
[----:B------:R0:W1:Y:S02]  /*112e0*/  LDC.64 R10, c[0x0][R14+0x210] ;  /* 0x000084000e0a7b82 */ /* 0x0000640000000a00 */
[----:B------:R-:W-:-:S06]  /*112f0*/  IADD3 R12, P0, P3, R153, R15, R12 ;  /* 0x0000000f990c7210 */ /* 0x000fcc0007b1e00c */
[----:B0-----:R-:W0:Y:S01]  /*11300*/  LDC.64 R14, c[0x0][0xba8] ;  /* 0x0002ea00ff0e7b82 */ /* 0x001e220000000a00 */
[----:B------:R-:W-:Y:S01]  /*11310*/  IMAD.IADD R9, R13, 0x1, R9 ;  /* 0x000000010d097824 */ /* 0x000fe200078e0209 */
[----:B------:R-:W-:-:S04]  /*11320*/  SHF.R.S32.HI R13, RZ, 0x1f, R153 ;  /* 0x0000001fff0d7819 */ /* 0x000fc80000011499 */
[----:B------:R-:W-:Y:S01]  /*11330*/  IADD3.X R13, R13, R152, R9, P0, P3 ;  /* 0x000000980d0d7210 */ /* 0x000fe200007e6409 */
[----:B------:R-:W-:-:S04]  /*11340*/  IMAD.MOV R152, RZ, RZ, -R153 ;  /* 0x000000ffff987224 */ /* 0x000fc800078e0a99 */
[----:B------:R-:W-:Y:S01]  /*11350*/  IMAD R152, R156, R152, R155 ;  /* 0x000000989c987224 */ /* 0x000fe200078e029b */
[----:B0-----:R-:W0:Y:S08]  /*11360*/  @!P2 LDC R14, c[0x0][0xb50] ;  /* 0x0002d400ff0eab82 */ /* 0x001e300000000800 */
[----:B------:R-:W2:Y:S01]  /*11370*/  @!P2 LDC R15, c[0x0][0xb54] ;  /* 0x0002d500ff0fab82 */ /* 0x000ea20000000800 */
[----:B------:R-:W-:Y:S01]  /*11380*/  SHF.R.S32.HI R9, RZ, 0x1f, R152 ;  /* 0x0000001fff097819 */ /* 0x000fe20000011498 */
[----:B-1----:R-:W-:-:S02]  /*11390*/  IMAD R11, R11, R152, RZ ;  /* 0x000000980b0b7224 */ /* 0x002fc400078e02ff */
[----:B------:R-:W-:-:S04]  /*113a0*/  IMAD.WIDE.U32 R12, R10, R152, R12 ;  /* 0x000000980a0c7225 */ /* 0x000fc800078e000c */
[----:B------:R-:W-:Y:S01]  /*113b0*/  IMAD R9, R10, R9, R11 ;  /* 0x000000090a097224 */ /* 0x000fe200078e020b */
[----:B0-----:R-:W-:-:S03]  /*113c0*/  LEA R14, P0, R12, R14, 0x2 ;  /* 0x0000000e0c0e7211 */ /* 0x001fc600078010ff */
[----:B------:R-:W-:-:S05]  /*113d0*/  IMAD.IADD R9, R13, 0x1, R9 ;  /* 0x000000010d097824 */ /* 0x000fca00078e0209 */
[----:B--2---:R-:W-:Y:S01]  /*113e0*/  LEA.HI.X R9, R12, R15, R9, 0x2, P0 ;  /* 0x0000000f0c097211 */ /* 0x004fe200000f1409 */
[----:B------:R-:W-:Y:S01]  /*113f0*/  SHFL.IDX PT, R10, R14, RZ, 0x1c1f ;  /* 0x001c1fff0e0a7589 */ /* 0x000fe200000e0000 */
[----:B------:R-:W-:-:S03]  /*11400*/  IMAD.IADD R153, R158, 0x1, R210 ;  /* 0x000000019e997824 */ /* 0x000fc600078e02d2 */
[----:B------:R-:W0:Y:S04]  /*11410*/  SHFL.IDX PT, R11, R9, RZ, 0x1c1f ;  /* 0x001c1fff090b7589 */ /* 0x000e2800000e0000 */
[----:B------:R-:W-:Y:S04]  /*11420*/  SHFL.IDX PT, R12, R14, 0x1, 0x1c1f ;  /* 0x003c1f000e0c7f89 */ /* 0x000fe800000e0000 */
[----:B------:R-:W1:Y:S01]  /*11430*/  SHFL.IDX PT, R13, R9, 0x1, 0x1c1f ;  /* 0x003c1f00090d7f89 */ /* 0x000e6200000e0000 */
[----:B------:R-:W-:Y:S01]  /*11440*/  LOP3.LUT P0, RZ, R157, 0x3, RZ, 0xc0, !PT ;  /* 0x000000039dff7812 */ /* 0x000fe2000780c0ff */
[----:B------:R-:W-:-:S03]  /*11450*/  VIADD R152, R153, 0x8 ;  /* 0x0000000899987836 */ /* 0x000fc60000000000 */
[-C--:B------:R-:W-:Y:S02]  /*11460*/  ISETP.GE.OR P3, PT, R153, R3.reuse, P0 ;  /* 0x000000039900720c */ /* 0x080fe40000766670 */
[----:B------:R-:W-:-:S11]  /*11470*/  ISETP.GE.OR P0, PT, R152, R3, P0 ;  /* 0x000000039800720c */ /* 0x000fd60000706670 */
[----:B0-----:R0:W-:Y:S04]  /*11480*/  @!P3 ST.E desc[UR40][R10.64], R154 ;  /* 0x0000009a0a00b985 */ /* 0x0011e8000c101928 */
[----:B-1----:R0:W-:Y:S01]  /*11490*/  @!P0 ST.E desc[UR40][R12.64], R0 ;  /* 0x000000000c008985 */ /* 0x0021e2000c101928 */
        /* <DEDUP_REMOVED lines=81> */
[----:B------:R-:W-:Y:S02]  /*119b0*/  SHF.R.U64 R13, R13, 0x3, RZ ;  /* 0x000000030d0d7819 */ /* 0x000fe400000012ff */
[----:B------:R-:W-:Y:S02]  /*119c0*/  LOP3.LUT R9, R12, 0x380, RZ, 0xc0, !PT ;  /* 0x000003800c097812 */ /* 0x000fe400078ec0ff */
[----:B------:R-:W-:Y:S02]  /*119d0*/  SHF.R.U64 R68, R68, 0x3, RZ ;  /* 0x0000000344447819 */ /* 0x000fe400000012ff */
[----:B------:R-:W-:Y:S02]  /*119e0*/  SHF.R.U64 R72, R72, 0x3, RZ ;  /* 0x0000000348487819 */ /* 0x000fe400000012ff */
[----:B------:R-:W-:Y:S02]  /*119f0*/  SHF.R.U64 R76, R76, 0x3, RZ ;  /* 0x000000034c4c7819 */ /* 0x000fe400000012ff */
[----:B------:R-:W-:-:S02]  /*11a00*/  SHF.R.U64 R80, R80, 0x3, RZ ;  /* 0x0000000350507819 */ /* 0x000fc400000012ff */
        /* <DEDUP_REMOVED lines=11> */
[----:B------:R0:W5:Y:S01]  /*11ac0*/  LD.E.128 R24, desc[UR40][R20.64] ;  /* 0x0000002814187980 */ /* 0x000162000c101d00 */
[----:B------:R-:W-:Y:S01]  /*11ad0*/  IMAD R9, R8, UR4, RZ ;  /* 0x0000000408097c24 */ /* 0x000fe2000f8e02ff */
[----:B------:R-:W-:-:S02]  /*11ae0*/  LOP3.LUT R11, R11, 0xfffffff8, RZ, 0xc0, !PT ;  /* 0xfffffff80b0b7812 */ /* 0x000fc400078ec0ff */
[----:B------:R-:W5:Y:S01]  /*11af0*/  LD.E.128 R68, desc[UR40][R68.64] ;  /* 0x0000002844447980 */ /* 0x000f62000c101d00 */
[----:B------:R-:W-:-:S03]  /*11b00*/  IMAD R13, R4, UR5, R9 ;  /* 0x00000005040d7c24 */ /* 0x000fc6000f8e0209 */
[----:B------:R-:W5:Y:S01]  /*11b10*/  LD.E.128 R72, desc[UR40][R72.64] ;  /* 0x0000002848487980 */ /* 0x000f62000c101d00 */
[----:B0-----:R-:W0:Y:S01]  /*11b20*/  @P1 LDC R21, c[0x0][0xbf0] ;  /* 0x0002fc00ff151b82 */ /* 0x001e220000000800 */
[----:B------:R-:W-:Y:S01]  /*11b30*/  IMAD.WIDE.U32 R8, R4, UR4, RZ ;  /* 0x0000000404087c25 */ /* 0x000fe2000f8e00ff */
[----:B------:R-:W-:Y:S01]  /*11b40*/  ULDC.64 UR4, c[0x0][0xae8] ;  /* 0x0002ba0000047ab9 */ /* 0x000fe20000000a00 */
[----:B------:R-:W5:Y:S02]  /*11b50*/  LD.E.128 R76, desc[UR40][R76.64] ;  /* 0x000000284c4c7980 */ /* 0x000f64000c101d00 */
[----:B------:R-:W-:Y:S02]  /*11b60*/  IMAD.IADD R11, R0, 0x1, -R11 ;  /* 0x00000001000b7824 */ /* 0x000fe400078e0a0b */
[----:B------:R-:W-:Y:S01]  /*11b70*/  IMAD.IADD R9, R9, 0x1, R13 ;  /* 0x0000000109097824 */ /* 0x000fe200078e020d */
[----:B------:R-:W5:Y:S01]  /*11b80*/  LD.E.128 R80, desc[UR40][R80.64] ;  /* 0x0000002850507980 */ /* 0x000f62000c101d00 */
[----:B------:R-:W-:-:S02]  /*11b90*/  IMAD R11, R11, 0x20, R10 ;  /* 0x000000200b0b7824 */ /* 0x000fc400078e020a */
[----:B------:R-:W-:Y:S01]  /*11ba0*/  IMAD.WIDE.U32 R8, R222, UR4, R8 ;  /* 0x00000004de087c25 */ /* 0x000fe2000f8e0008 */
[----:B------:R-:W-:Y:S01]  /*11bb0*/  SHF.R.S32.HI R13, RZ, 0x1f, R224 ;  /* 0x0000001fff0d7819 */ /* 0x000fe200000114e0 */
[----:B------:R-:W5:Y:S02]  /*11bc0*/  LD.E.128 R84, desc[UR40][R84.64] ;  /* 0x0000002854547980 */ /* 0x000f64000c101d00 */
[----:B------:R-:W-:Y:S02]  /*11bd0*/  IMAD.IADD R12, R210, 0x1, R11 ;  /* 0x00000001d20c7824 */ /* 0x000fe400078e020b */
[----:B------:R-:W-:Y:S01]  /*11be0*/  IMAD R9, R222, UR5, R9 ;  /* 0x00000005de097c24 */ /* 0x000fe2000f8e0209 */
[----:B------:R-:W-:Y:S01]  /*11bf0*/  ULDC.64 UR4, c[0x0][0xaf0] ;  /* 0x0002bc0000047ab9 */ /* 0x000fe20000000a00 */
[----:B-1----:R-:W-:Y:S01]  /*11c00*/  @P1 IMAD.HI.U32 R0, R12, R15, RZ ;  /* 0x0000000f0c001227 */ /* 0x002fe200078e00ff */
[----:B------:R-:W-:Y:S01]  /*11c10*/  @!PT LDS RZ, [RZ] ;  /* 0x00000000fffff984 */ /* 0x000fe20000000800 */
[----:B------:R-:W-:Y:S01]  /*11c20*/  @!PT LDS RZ, [RZ] ;  /* 0x00000000fffff984 */ /* 0x000fe20000000800 */
[----:B------:R-:W-:Y:S01]  /*11c30*/  @!PT LDS RZ, [RZ] ;  /* 0x00000000fffff984 */ /* 0x000fe20000000800 */
[----:B------:R-:W-:Y:S01]  /*11c40*/  @!PT LDS RZ, [RZ] ;  /* 0x00000000fffff984 */ /* 0x000fe20000000800 */
[----:B------:R1:W-:Y:S06]  /*11c50*/  MEMBAR.ALL.CTA ;  /* 0x0000000000007992 */ /* 0x0003ec0000008000 */
[----:B-1----:R-:W1:Y:S01]  /*11c60*/  FENCE.VIEW.ASYNC.S ;  /* 0x00000000000073c6 */ /* 0x002e620000000000 */
[----:B------:R-:W-:-:S02]  /*11c70*/  IMAD R13, R13, UR4, RZ ;  /* 0x000000040d0d7c24 */ /* 0x000fc4000f8e02ff */
[----:B------:R-:W-:Y:S01]  /*11c80*/  IMAD.MOV.U32 R11, RZ, RZ, R12 ;  /* 0x000000ffff0b7224 */ /* 0x000fe200078e000c */
[----:B0-----:R-:W-:Y:S01]  /*11c90*/  @P1 SHF.R.U32.HI R11, RZ, R21, R0 ;  /* 0x00000015ff0b1219 */ /* 0x001fe20000011600 */
[C---:B------:R-:W-:Y:S02]  /*11ca0*/  IMAD R13, R224.reuse, UR5, R13 ;  /* 0x00000005e00d7c24 */ /* 0x040fe4000f8e020d */
[----:B------:R-:W-:Y:S01]  /*11cb0*/  IMAD.WIDE.U32 R8, R224, UR4, R8 ;  /* 0x00000004e0087c25 */ /* 0x000fe2000f8e0008 */
[----:B------:R-:W-:Y:S01]  /*11cc0*/  SHF.R.S32.HI R0, RZ, 0x1f, R11 ;  /* 0x0000001fff007819 */ /* 0x000fe2000001140b */
[----:B------:R-:W-:-:S03]  /*11cd0*/  ULDC.64 UR4, c[0x0][0xae0] ;  /* 0x0002b80000047ab9 */ /* 0x000fc60000000a00 */
[----:B------:R-:W-:Y:S01]  /*11ce0*/  IADD3 R9, R9, R13, RZ ;  /* 0x0000000d09097210 */ /* 0x000fe20007ffe0ff */
[----:B------:R-:W-:Y:S02]  /*11cf0*/  IMAD.MOV R13, RZ, RZ, -R11 ;  /* 0x000000ffff0d7224 */ /* 0x000fe400078e0a0b */
        /* <DEDUP_REMOVED lines=8> */
[----:B------:R-:W-:-:S04]  /*11d80*/  IMAD.WIDE.U32 R8, R13, UR4, R8 ;  /* 0x000000040d087c25 */ /* 0x000fc8000f8e0008 */
[----:B------:R-:W-:Y:S02]  /*11d90*/  VIADD R0, R19, 0x22820 ;  /* 0x0002282013007836 */ /* 0x000fe40000000000 */
[----:B------:R-:W-:Y:S01]  /*11da0*/  IMAD R13, R13, UR5, R4 ;  /* 0x000000050d0d7c24 */ /* 0x000fe2000f8e0204 */
[----:B------:R-:W-:Y:S02]  /*11db0*/  ULDC.64 UR4, c[0x0][0xa80] ;  /* 0x0002a00000047ab9 */ /* 0x000fe40000000a00 */
[----:B------:R-:W-:Y:S01]  /*11dc0*/  PRMT R0, RZ, 0x654, R0 ;  /* 0x00000654ff007816 */ /* 0x000fe20000000000 */
[----:B------:R-:W-:Y:S01]  /*11dd0*/  IMAD.IADD R9, R9, 0x1, R13 ;  /* 0x0000000109097824 */ /* 0x000fe200078e020d */
[C---:B------:R-:W-:Y:S01]  /*11de0*/  LEA R4, P0, R8.reuse, UR4, 0x1 ;  /* 0x0000000408047c11 */ /* 0x040fe2000f8008ff */
[----:B------:R-:W-:Y:S01]  /*11df0*/  UMOV UR4, 0xffffffff ;  /* 0xffffffff00047882 */ /* 0x000fe20000000000 */
[----:B-1----:R0:W-:Y:S02]  /*11e00*/  SYNCS.ARRIVE.TRANS64.RED.A1T0 RZ, [R0+URZ], RZ ;  /* 0x000000ff00ff79a7 */ /* 0x0021e4000810043f */
[----:B------:R-:W-:Y:S01]  /*11e10*/  LEA.HI.X R20, R8, UR5, R9, 0x1, P0 ;  /* 0x0000000508147c11 */ /* 0x000fe200080f0c09 */
[----:B------:R-:W-:Y:S08]  /*11e20*/  BRA.DIV UR4, `(.L_x_13850) ;  /* 0x000000ca04647947 */ /* 0x000ff0000b800000 */
[----:B0-----:R0:W1:Y:S04]  /*11e30*/  SHFL.IDX PT, R0, R20, RZ, 0x181f ;  /* 0x00181fff14007589 */ /* 0x00106800000e0000 */
[----:B------:R0:W2:Y:S02]  /*11e40*/  SHFL.IDX PT, R14, R4, RZ, 0x181f ;  /* 0x00181fff040e7589 */ /* 0x0000a400000e0000 */
.L_x_14076:
        /* <DEDUP_REMOVED lines=27> */
.L_x_13852:
[----:B------:R-:W-:Y:S05]  /*12000*/  BSYNC B1 ;  /* 0x0000000000017941 */ /* 0x000fea0003800000 */
.L_x_13851:
[----:B------:R-:W-:Y:S01]  /*12010*/  UMOV UR4, 0xffffffff ;  /* 0xffffffff00047882 */ /* 0x000fe20000000000 */
[----:B------:R-:W-:Y:S02]  /*12020*/  SHF.R.S32.HI R21, RZ, 0x1f, R89 ;  /* 0x0000001fff157819 */ /* 0x000fe40000011459 */
[----:B------:R-:W-:Y:S05]  /*12030*/  BRA.DIV UR4, `(.L_x_13853) ;  /* 0x000000ca04147947 */ /* 0x000fea000b800000 */
[----:B-1----:R1:W4:Y:S04]  /*12040*/  SHFL.IDX PT, R0, R20, 0x1, 0x181f ;  /* 0x00381f0014007f89 */ /* 0x00232800000e0000 */
[----:B--23--:R1:W2:Y:S02]  /*12050*/  SHFL.IDX PT, R14, R4, 0x1, 0x181f ;  /* 0x00381f00040e7f89 */ /* 0x00c2a400000e0000 */
.L_x_14080:
        /* <DEDUP_REMOVED lines=11> */
[----:B-----5:R-:W-:-:S03]  /*12110*/  SHF.R.S32.HI R24, RZ, 0x1f, R219 ;  /* 0x0000001fff187819 */ /* 0x020fc600000114db */
[CC--:B--2---:R-:W-:Y:S02]  /*12120*/  @!P3 LEA R8, P5, R209.reuse, R14.reuse, 0x1 ;  /* 0x0000000ed108b211 */ /* 0x0c4fe400078a08ff */
[C---:B------:R-:W-:Y:S02]  /*12130*/  @!P2 LEA R10, P4, R220.reuse, R14, 0x1 ;  /* 0x0000000edc0aa211 */ /* 0x040fe400078808ff */
        /* <DEDUP_REMOVED lines=10> */
.L_x_13855:
[----:B------:R-:W-:Y:S05]  /*121e0*/  BSYNC B1 ;  /* 0x0000000000017941 */ /* 0x000fea0003800000 */
.L_x_13854:
[----:B------:R-:W-:-:S03]  /*121f0*/  UMOV UR4, 0xffffffff ;  /* 0xffffffff00047882 */ /* 0x000fc60000000000 */
[----:B------:R-:W-:Y:S05]  /*12200*/  BRA.DIV UR4, `(.L_x_13856) ;  /* 0x000000c604e87947 */ /* 0x000fea000b800000 */
[----:B----4-:R4:W0:Y:S04]  /*12210*/  SHFL.IDX PT, R0, R20, 0x2, 0x181f ;  /* 0x00581f0014007f89 */ /* 0x01082800000e0000 */
[----:B--23--:R4:W2:Y:S02]  /*12220*/  SHFL.IDX PT, R14, R4, 0x2, 0x181f ;  /* 0x00581f00040e7f89 */ /* 0x00c8a400000e0000 */
.L_x_14084:
        /* <DEDUP_REMOVED lines=24> */
.L_x_13858:
[----:B------:R-:W-:Y:S05]  /*123b0*/  BSYNC B1 ;  /* 0x0000000000017941 */ /* 0x000fea0003800000 */
.L_x_13857:
[----:B------:R-:W-:-:S03]  /*123c0*/  UMOV UR4, 0xffffffff ;  /* 0xffffffff00047882 */ /* 0x000fc60000000000 */
[----:B------:R-:W-:Y:S05]  /*123d0*/  BRA.DIV UR4, `(.L_x_13859) ;  /* 0x000000c604bc7947 */ /* 0x000fea000b800000 */
[----:B0-----:R0:W0:Y:S04]  /*123e0*/  SHFL.IDX PT, R0, R20, 0x3, 0x181f ;  /* 0x00781f0014007f89 */ /* 0x00102800000e0000 */
[----:B--23--:R2:W3:Y:S02]  /*123f0*/  SHFL.IDX PT, R14, R4, 0x3, 0x181f ;  /* 0x00781f00040e7f89 */ /* 0x00c4e400000e0000 */
.L_x_14088:
[----:B-12-4-:R-:W-:-:S05]  /*12400*/  VIADD R4, R210, 0x60 ;  /* 0x00000060d2047836 */ /* 0x016fca0000000000 */
[----:B------:R-:W-:-:S13]  /*12410*/  ISETP.GE.AND P0, PT, R4, R3, PT ;  /* 0x000000030400720c */ /* 0x000fda0003f06270 */
[----:B------:R-:W-:Y:S05]  /*12420*/  @P0 BRA `(.L_x_13860) ;  /* 0x0000002c00b80947 */ /* 0x000fea0003800000 */
[----:B------:R-:W-:Y:S01]  /*12430*/  ULDC UR4, c[0x0][0xac8] ;  /* 0x0002b20000047ab9 */ /* 0x000fe20000000800 */
[----:B-----5:R-:W-:Y:S02]  /*12440*/  SHF.R.S32.HI R24, RZ, 0x1f, R209 ;  /* 0x0000001fff187819 */ /* 0x020fe400000114d1 */
[----:B------:R-:W-:Y:S02]  /*12450*/  ISETP.GE.AND P3, PT, R209, UR4, PT ;  /* 0x00000004d1007c0c */ /* 0x000fe4000bf66270 */
[----:B------:R-:W-:Y:S02]  /*12460*/  ISETP.GE.AND P4, PT, R220, UR4, PT ;  /* 0x00000004dc007c0c */ /* 0x000fe4000bf86270 */
[----:B------:R-:W-:Y:S02]  /*12470*/  ISETP.GE.AND P5, PT, R219, UR4, PT ;  /* 0x00000004db007c0c */ /* 0x000fe4000bfa6270 */
[----:B0-----:R-:W-:Y:S02]  /*12480*/  SHF.R.S32.HI R20, RZ, 0x1f, R220 ;  /* 0x0000001fff147819 */ /* 0x001fe400000114dc */
[----:B------:R-:W-:-:S05]  /*12490*/  SHF.R.S32.HI R15, RZ, 0x1f, R219 ;  /* 0x0000001fff0f7819 */ /* 0x000fca00000114db */
[-C--:B---3--:R-:W-:Y:S02]  /*124a0*/  @!P3 LEA R8, P0, R209, R14.reuse, 0x1 ;  /* 0x0000000ed108b211 */ /* 0x088fe400078008ff */
        /* <DEDUP_REMOVED lines=14> */
.L_x_13849:
[----:B0-----:R-:W0:Y:S01]  /*12590*/  @P1 LDC R10, c[0x0][0xbec] ;  /* 0x0002fb00ff0a1b82 */ /* 0x001e220000000800 */
[----:B------:R-:W-:Y:S01]  /*125a0*/  IMAD.MOV.U32 R0, RZ, RZ, R155 ;  /* 0x000000ffff007224 */ /* 0x000fe200078e009b */
[----:B------:R-:W-:Y:S01]  /*125b0*/  ULDC.64 UR4, c[0x0][0xb08] ;  /* 0x0002c20000047ab9 */ /* 0x000fe20000000a00 */
[----:B------:R-:W-:-:S05]  /*125c0*/  SHF.R.S32.HI R11, RZ, 0x1f, R224 ;  /* 0x0000001fff0b7819 */ /* 0x000fca00000114e0 */
[----:B------:R-:W1:Y:S01]  /*125d0*/  @P1 LDC R9, c[0x0][0xbf0] ;  /* 0x0002fc00ff091b82 */ /* 0x000e620000000800 */
[----:B0-----:R-:W-:-:S05]  /*125e0*/  @P1 IMAD.HI.U32 R10, R155, R10, RZ ;  /* 0x0000000a9b0a1227 */ /* 0x001fca00078e00ff */
[----:B-1----:R-:W-:Y:S01]  /*125f0*/  @P1 SHF.R.U32.HI R0, RZ, R9, R10 ;  /* 0x00000009ff001219 */ /* 0x002fe2000001160a */
[----:B------:R-:W-:-:S04]  /*12600*/  IMAD R9, R8, UR4, RZ ;  /* 0x0000000408097c24 */ /* 0x000fc8000f8e02ff */
[C---:B------:R-:W-:Y:S02]  /*12610*/  IMAD R10, R4.reuse, UR5, R9 ;  /* 0x00000005040a7c24 */ /* 0x040fe4000f8e0209 */
[----:B------:R-:W-:Y:S01]  /*12620*/  IMAD.WIDE.U32 R8, R4, UR4, RZ ;  /* 0x0000000404087c25 */ /* 0x000fe2000f8e00ff */
[----:B------:R-:W-:-:S03]  /*12630*/  ULDC.64 UR4, c[0x0][0xb38] ;  /* 0x0002ce0000047ab9 */ /* 0x000fc60000000a00 */
[----:B------:R-:W-:Y:S02]  /*12640*/  IMAD.IADD R9, R9, 0x1, R10 ;  /* 0x0000000109097824 */ /* 0x000fe400078e020a */
[----:B------:R-:W-:Y:S02]  /*12650*/  IMAD.MOV R4, RZ, RZ, -R0 ;  /* 0x000000ffff047224 */ /* 0x000fe400078e0a00 */
[----:B------:R-:W-:-:S04]  /*12660*/  IMAD.WIDE.U32 R8, R222, UR4, R8 ;  /* 0x00000004de087c25 */ /* 0x000fc8000f8e0008 */
[----:B------:R-:W-:Y:S01]  /*12670*/  IMAD R9, R222, UR5, R9 ;  /* 0x00000005de097c24 */ /* 0x000fe2000f8e0209 */
[----:B------:R-:W-:Y:S01]  /*12680*/  ULDC.64 UR4, c[0x0][0xb40] ;  /* 0x0002d00000047ab9 */ /* 0x000fe20000000a00 */
[----:B------:R-:W-:Y:S02]  /*12690*/  IMAD R4, R156, R4, R155 ;  /* 0x000000049c047224 */ /* 0x000fe400078e029b */
[----:B------:R-:W-:Y:S02]  /*126a0*/  IMAD R11, R11, UR4, RZ ;  /* 0x000000040b0b7c24 */ /* 0x000fe4000f8e02ff */
[----:B------:R-:W-:-:S04]  /*126b0*/  IMAD.WIDE.U32 R8, R224, UR4, R8 ;  /* 0x00000004e0087c25 */ /* 0x000fc8000f8e0008 */
        /* <DEDUP_REMOVED lines=27> */
.L_x_14091:
[----:B------:R-:W-:Y:S01]  /*12870*/  ISETP.GE.AND P0, PT, R153, R3, PT ;  /* 0x000000039900720c */ /* 0x000fe20003f06270 */
[----:B------:R-:W-:-:S12]  /*12880*/  BSSY B1, `(.L_x_13862) ;  /* 0x00000d7000017945 */ /* 0x000fd80003800000 */
[----:B------:R-:W-:Y:S05]  /*12890*/  @P0 BRA `(.L_x_13863) ;  /* 0x0000000c00540947 */ /* 0x000fea0003800000 */
[----:B------:R-:W-:Y:S01]  /*128a0*/  ULDC UR4, c[0x0][0xac8] ;  /* 0x0002b20000047ab9 */ /* 0x000fe20000000800 */
[C---:B------:R-:W-:Y:S01]  /*128b0*/  VIADD R13, R214.reuse, 0x8 ;  /* 0x00000008d60d7836 */ /* 0x040fe20000000000 */
[C---:B------:R-:W-:Y:S01]  /*128c0*/  ISETP.GE.AND P0, PT, R214.reuse, UR4, PT ;  /* 0x00000004d6007c0c */ /* 0x040fe2000bf06270 */
[C---:B------:R-:W-:Y:S01]  /*128d0*/  VIADD R11, R214.reuse, 0x10 ;  /* 0x00000010d60b7836 */ /* 0x040fe20000000000 */
[C---:B------:R-:W-:Y:S01]  /*128e0*/  IADD3 R15, R214.reuse, 0x38, RZ ;  /* 0x00000038d60f7810 */ /* 0x040fe20007ffe0ff */
[C---:B------:R-:W-:Y:S01]  /*128f0*/  VIADD R14, R214.reuse, 0x8 ;  /* 0x00000008d60e7836 */ /* 0x040fe20000000000 */
[----:B------:R-:W-:Y:S01]  /*12900*/  ISETP.GE.AND P1, PT, R13, UR4, PT ;  /* 0x000000040d007c0c */ /* 0x000fe2000bf26270 */
[C---:B------:R-:W-:Y:S01]  /*12910*/  VIADD R10, R214.reuse, 0x18 ;  /* 0x00000018d60a7836 */ /* 0x040fe20000000000 */
[----:B------:R-:W-:Y:S01]  /*12920*/  SHF.R.S32.HI R15, RZ, 0x1f, R15 ;  /* 0x0000001fff0f7819 */ /* 0x000fe2000001140f */
[C---:B------:R-:W-:Y:S01]  /*12930*/  VIADD R154, R214.reuse, 0x40 ;  /* 0x00000040d69a7836 */ /* 0x040fe20000000000 */
[----:B------:R-:W-:Y:S01]  /*12940*/  SHF.R.S32.HI R14, RZ, 0x1f, R14 ;  /* 0x0000001fff0e7819 */ /* 0x000fe2000001140e */
[----:B------:R-:W-:-:S04]  /*12950*/  VIADD R21, R214, 0x50 ;  /* 0x00000050d6157836 */ /* 0x000fc80000000000 */
[----:B--2---:R-:W-:Y:S02]  /*12960*/  @!P0 IMAD.MOV.U32 R8, RZ, RZ, R12 ;  /* 0x000000ffff088224 */ /* 0x004fe400078e000c */
[----:B-1----:R-:W-:Y:S02]  /*12970*/  @!P0 IMAD.MOV.U32 R9, RZ, RZ, R20 ;  /* 0x000000ffff098224 */ /* 0x002fe400078e0014 */
[----:B------:R-:W-:-:S05]  /*12980*/  @!P0 IMAD.WIDE R8, R214, 0x4, R8 ;  /* 0x00000004d6088825 */ /* 0x000fca00078e0208 */
        /* <DEDUP_REMOVED lines=13> */
[----:B-1----:R-:W-:Y:S01]  /*12a60*/  @!P0 LEA R8, P2, R11, R12, 0x2 ;  /* 0x0000000c0b088211 */ /* 0x002fe200078410ff */
[----:B------:R-:W-:-:S03]  /*12a70*/  VIADD R28, R214, 0xa0 ;  /* 0x000000a0d61c7836 */ /* 0x000fc60000000000 */
[----:B------:R-:W-:Y:S01]  /*12a80*/  @!P0 LEA.HI.X R9, R11, R20, R14, 0x2, P2 ;  /* 0x000000140b098211 */ /* 0x000fe200010f140e */
[C---:B------:R-:W-:Y:S01]  /*12a90*/  VIADD R14, R214.reuse, 0x18 ;  /* 0x00000018d60e7836 */ /* 0x040fe20000000000 */
[----:B------:R-:W-:Y:S01]  /*12aa0*/  SHF.R.S32.HI R28, RZ, 0x1f, R28 ;  /* 0x0000001fff1c7819 */ /* 0x000fe2000001141c */
        /* <DEDUP_REMOVED lines=21> */
[----:B------:R-:W-:Y:S01]  /*12c00*/  VIADD R11, R214, 0x30 ;  /* 0x00000030d60b7836 */ /* 0x000fe20000000000 */
[----:B------:R-:W-:Y:S01]  /*12c10*/  ISETP.GE.AND P0, PT, R154, UR4, PT ;  /* 0x000000049a007c0c */ /* 0x000fe2000bf06270 */
[----:B------:R-:W-:Y:S02]  /*12c20*/  VIADD R13, R214, 0x48 ;  /* 0x00000048d60d7836 */ /* 0x000fe40000000000 */
[----:B------:R1:W-:Y:S01]  /*12c30*/  @!P2 ST.E.64 desc[UR40][R8.64], R44 ;  /* 0x0000002c0800a985 */ /* 0x0003e2000c101b28 */
[----:B------:R-:W-:Y:S02]  /*12c40*/  SHF.R.S32.HI R11, RZ, 0x1f, R11 ;  /* 0x0000001fff0b7819 */ /* 0x000fe4000001140b */
[----:B-1----:R-:W-:-:S04]  /*12c50*/  @!P3 LEA R8, P2, R10, R12, 0x2 ;  /* 0x0000000c0a08b211 */ /* 0x002fc800078410ff */
[----:B------:R-:W-:Y:S02]  /*12c60*/  @!P3 LEA.HI.X R9, R10, R20, R11, 0x2, P2 ;  /* 0x000000140a09b211 */ /* 0x000fe400010f140b */
        /* <DEDUP_REMOVED lines=107> */
[----:B------:R-:W-:Y:S02]  /*13320*/  ISETP.GE.AND P3, PT, R13, UR4, PT ;  /* 0x000000040d007c0c */ /* 0x000fe4000bf66270 */
[C---:B--2---:R-:W-:Y:S01]  /*13330*/  @!P1 LEA R10, P5, R15.reuse, R12, 0x2 ;  /* 0x0000000c0f0a9211 */ /* 0x044fe200078a10ff */
[----:B------:R1:W-:Y:S01]  /*13340*/  @!P4 ST.E.64 desc[UR40][R8.64], R112 ;  /* 0x000000700800c985 */ /* 0x0003e2000c101b28 */
[C---:B------:R-:W-:Y:S02]  /*13350*/  IADD3 R25, R214.reuse, 0xc8, RZ ;  /* 0x000000c8d6197810 */ /* 0x040fe40007ffe0ff */
[----:B------:R-:W-:Y:S01]  /*13360*/  @!P1 LEA.HI.X R11, R15, R20, R21, 0x2, P5 ;  /* 0x000000140f0b9211 */ /* 0x000fe200028f1415 */
[C---:B------:R-:W-:Y:S01]  /*13370*/  VIADD R15, R214.reuse, 0xc0 ;  /* 0x000000c0d60f7836 */ /* 0x040fe20000000000 */
[----:B------:R-:W-:Y:S01]  /*13380*/  SHF.R.S32.HI R25, RZ, 0x1f, R25 ;  /* 0x0000001fff197819 */ /* 0x000fe20000011419 */
[----:B------:R-:W-:-:S02]  /*13390*/  VIADD R21, R214, 0xd0 ;  /* 0x000000d0d6157836 */ /* 0x000fc40000000000 */
[----:B------:R2:W-:Y:S01]  /*133a0*/  @!P1 ST.E.64 desc[UR40][R10.64], R116 ;  /* 0x000000740a009985 */ /* 0x0005e2000c101b28 */
[----:B------:R-:W-:Y:S02]  /*133b0*/  SHF.R.S32.HI R15, RZ, 0x1f, R15 ;  /* 0x0000001fff0f7819 */ /* 0x000fe4000001140f */
[----:B------:R-:W-:Y:S02]  /*133c0*/  ISETP.GE.AND P1, PT, R237, UR4, PT ;  /* 0x00000004ed007c0c */ /* 0x000fe4000bf26270 */
[----:B------:R-:W-:Y:S02]  /*133d0*/  SHF.R.S32.HI R21, RZ, 0x1f, R21 ;  /* 0x0000001fff157819 */ /* 0x000fe40000011415 */
[----:B-1----:R-:W-:-:S04]  /*133e0*/  @!P0 LEA R8, P4, R14, R12, 0x2 ;  /* 0x0000000c0e088211 */ /* 0x002fc800078810ff */
[----:B------:R-:W-:Y:S02]  /*133f0*/  @!P0 LEA.HI.X R9, R14, R20, R15, 0x2, P4 ;  /* 0x000000140e098211 */ /* 0x000fe400020f140f */
        /* <DEDUP_REMOVED lines=14> */
[----:B------:R-:W-:Y:S02]  /*134e0*/  @!P1 LEA.HI.X R9, R237, R20, R13, 0x2, P5 ;  /* 0x00000014ed099211 */ /* 0x000fe400028f140d */
[----:B------:R-:W-:Y:S02]  /*134f0*/  SHF.R.S32.HI R13, RZ, 0x1f, R236 ;  /* 0x0000001fff0d7819 */ /* 0x000fe400000114ec */
[C---:B--2---:R-:W-:Y:S01]  /*13500*/  @!P0 LEA R10, P5, R236.reuse, R12, 0x2 ;  /* 0x0000000cec0a8211 */ /* 0x044fe200078a10ff */
[----:B------:R1:W-:Y:S01]  /*13510*/  @!P1 ST.E.64 desc[UR40][R8.64], R132 ;  /* 0x0000008408009985 */ /* 0x0003e2000c101b28 */
[----:B------:R-:W-:Y:S02]  /*13520*/  SHF.R.S32.HI R21, RZ, 0x1f, R233 ;  /* 0x0000001fff157819 */ /* 0x000fe400000114e9 */
[----:B------:R-:W-:Y:S02]  /*13530*/  @!P0 LEA.HI.X R11, R236, R20, R13, 0x2, P5 ;  /* 0x00000014ec0b8211 */ /* 0x000fe400028f140d */
[----:B---3--:R-:W-:-:S02]  /*13540*/  @!P4 LEA R14, P1, R235, R12, 0x2 ;  /* 0x0000000ceb0ec211 */ /* 0x008fc400078210ff */
[----:B------:R-:W-:Y:S01]  /*13550*/  SHF.R.S32.HI R13, RZ, 0x1f, R235 ;  /* 0x0000001fff0d7819 */ /* 0x000fe200000114eb */
[----:B------:R3:W-:Y:S03]  /*13560*/  @!P0 ST.E.64 desc[UR40][R10.64], R136 ;  /* 0x000000880a008985 */ /* 0x0007e6000c101b28 */
[----:B------:R-:W-:Y:S02]  /*13570*/  @!P4 LEA.HI.X R15, R235, R20, R13, 0x2, P1 ;  /* 0x00000014eb0fc211 */ /* 0x000fe400008f140d */
[CC--:B-1----:R-:W-:Y:S02]  /*13580*/  @!P2 LEA R8, P5, R234.reuse, R12.reuse, 0x2 ;  /* 0x0000000cea08a211 */ /* 0x0c2fe400078a10ff */
[----:B------:R-:W-:Y:S01]  /*13590*/  @!P3 LEA R12, P1, R233, R12, 0x2 ;  /* 0x0000000ce90cb211 */ /* 0x000fe200078210ff */
[----:B------:R3:W-:Y:S01]  /*135a0*/  @!P4 ST.E.64 desc[UR40][R14.64], R140 ;  /* 0x0000008c0e00c985 */ /* 0x0007e2000c101b28 */
[----:B------:R-:W-:-:S02]  /*135b0*/  @!P2 LEA.HI.X R9, R234, R20, R24, 0x2, P5 ;  /* 0x00000014ea09a211 */ /* 0x000fc400028f1418 */
[----:B------:R-:W-:-:S03]  /*135c0*/  @!P3 LEA.HI.X R13, R233, R20, R21, 0x2, P1 ;  /* 0x00000014e90db211 */ /* 0x000fc600008f1415 */
[----:B------:R3:W-:Y:S04]  /*135d0*/  @!P2 ST.E.64 desc[UR40][R8.64], R144 ;  /* 0x000000900800a985 */ /* 0x0007e8000c101b28 */
[----:B------:R3:W-:Y:S02]  /*135e0*/  @!P3 ST.E.64 desc[UR40][R12.64], R148 ;  /* 0x000000940c00b985 */ /* 0x0007e4000c101b28 */
.L_x_13863:
[----:B------:R-:W-:Y:S05]  /*135f0*/  BSYNC B1 ;  /* 0x0000000000017941 */ /* 0x000fea0003800000 */
.L_x_13862:
[----:B------:R-:W-:-:S03]  /*13600*/  UMOV UR4, 0xffffffff ;  /* 0xffffffff00047882 */ /* 0x000fc60000000000 */
[----:B------:R-:W-:Y:S05]  /*13610*/  BRA.DIV UR4, `(.L_x_13864) ;  /* 0x000000b604ac7947 */ /* 0x000fea000b800000 */
[----:B0-----:R-:W0:Y:S04]  /*13620*/  SHFL.IDX PT, R4, R4, 0x1, 0x1c1f ;  /* 0x003c1f0004047f89 */ /* 0x001e2800000e0000 */
[----:B------:R-:W4:Y:S02]  /*13630*/  SHFL.IDX PT, R0, R0, 0x1, 0x1c1f ;  /* 0x003c1f0000007f89 */ /* 0x000f2400000e0000 */
.L_x_14095:
[----:B------:R-:W-:-:S13]  /*13640*/  ISETP.GE.AND P0, PT, R152, R3, PT ;  /* 0x000000039800720c */ /* 0x000fda0003f06270 */
[----:B------:R-:W-:Y:S05]  /*13650*/  @P0 BRA `(.L_x_13860) ;  /* 0x0000001c002c0947 */ /* 0x000fea0003800000 */
[----:B------:R-:W-:Y:S01]  /*13660*/  ULDC UR4, c[0x0][0xac8] ;  /* 0x0002b20000047ab9 */ /* 0x000fe20000000800 */
[C---:B---3--:R-:W-:Y:S01]  /*13670*/  VIADD R15, R214.reuse, 0x8 ;  /* 0x00000008d60f7836 */ /* 0x048fe20000000000 */
[C---:B------:R-:W-:Y:S01]  /*13680*/  ISETP.GE.AND P2, PT, R214.reuse, UR4, PT ;  /* 0x00000004d6007c0c */ /* 0x040fe2000bf46270 */
[C---:B--2---:R-:W-:Y:S02]  /*13690*/  VIADD R12, R214.reuse, 0x10 ;  /* 0x00000010d60c7836 */ /* 0x044fe40000000000 */
[C---:B-1----:R-:W-:Y:S01]  /*136a0*/  VIADD R20, R214.reuse, 0x18 ;  /* 0x00000018d6147836 */ /* 0x042fe20000000000 */
[----:B------:R-:W-:Y:S01]  /*136b0*/  ISETP.GE.AND P3, PT, R15, UR4, PT ;  /* 0x000000040f007c0c */ /* 0x000fe2000bf66270 */
[----:B------:R-:W-:Y:S01]  /*136c0*/  VIADD R21, R214, 0x8 ;  /* 0x00000008d6157836 */ /* 0x000fe20000000000 */
[----:B------:R-:W-:Y:S01]  /*136d0*/  ISETP.GE.AND P1, PT, R12, UR4, PT ;  /* 0x000000040c007c0c */ /* 0x000fe2000bf26270 */
[----:B------:R-:W-:Y:S01]  /*136e0*/  VIADD R13, R214, 0x20 ;  /* 0x00000020d60d7836 */ /* 0x000fe20000000000 */
[----:B------:R-:W-:Y:S01]  /*136f0*/  ISETP.GE.AND P0, PT, R20, UR4, PT ;  /* 0x0000000414007c0c */ /* 0x000fe2000bf06270 */
[C---:B------:R-:W-:Y:S01]  /*13700*/  VIADD R14, R214.reuse, 0x10 ;  /* 0x00000010d60e7836 */ /* 0x040fe20000000000 */
[----:B------:R-:W-:Y:S01]  /*13710*/  SHF.R.S32.HI R21, RZ, 0x1f, R21 ;  /* 0x0000001fff157819 */ /* 0x000fe20000011415 */
[----:B------:R-:W-:-:S02]  /*13720*/  VIADD R29, R214, 0x68 ;  /* 0x00000068d61d7836 */ /* 0x000fc40000000000 */
[----:B----4-:R-:W-:Y:S01]  /*13730*/  @!P2 IMAD.MOV.U32 R8, RZ, RZ, R0 ;  /* 0x000000ffff08a224 */ /* 0x010fe200078e0000 */
[----:B------:R-:W-:Y:S01]  /*13740*/  SHF.R.S32.HI R14, RZ, 0x1f, R14 ;  /* 0x0000001fff0e7819 */ /* 0x000fe2000001140e */
[----:B0-----:R-:W-:Y:S02]  /*13750*/  @!P2 IMAD.MOV.U32 R9, RZ, RZ, R4 ;  /* 0x000000ffff09a224 */ /* 0x001fe400078e0004 */
[C---:B------:R-:W-:Y:S01]  /*13760*/  @!P3 LEA R10, P4, R15.reuse, R0, 0x2 ;  /* 0x000000000f0ab211 */ /* 0x040fe200078810ff */
[C---:B------:R-:W-:Y:S02]  /*13770*/  VIADD R24, R214.reuse, 0x70 ;  /* 0x00000070d6187836 */ /* 0x040fe40000000000 */
[----:B------:R-:W-:Y:S01]  /*13780*/  @!P2 IMAD.WIDE R8, R214, 0x4, R8 ;  /* 0x00000004d608a825 */ /* 0x000fe200078e0208 */
[----:B------:R-:W-:-:S03]  /*13790*/  @!P3 LEA.HI.X R11, R15, R4, R21, 0x2, P4 ;  /* 0x000000040f0bb211 */ /* 0x000fc600020f1415 */
[C---:B------:R-:W-:Y:S01]  /*137a0*/  VIADD R15, R214.reuse, 0x28 ;  /* 0x00000028d60f7836 */ /* 0x040fe20000000000 */
[----:B------:R0:W-:Y:S01]  /*137b0*/  @!P2 ST.E.64 desc[UR40][R8.64], R26 ;  /* 0x0000001a0800a985 */ /* 0x0001e2000c101b28 */
[----:B------:R-:W-:Y:S01]  /*137c0*/  ISETP.GE.AND P2, PT, R13, UR4, PT ;  /* 0x000000040d007c0c */ /* 0x000fe2000bf46270 */
[C---:B------:R-:W-:Y:S02]  /*137d0*/  VIADD R21, R214.reuse, 0x18 ;  /* 0x00000018d6157836 */ /* 0x040fe40000000000 */
        /* <DEDUP_REMOVED lines=8> */
[----:B0-----:R-:W-:Y:S01]  /*13860*/  @!P1 LEA R8, P5, R12, R0, 0x2 ;  /* 0x000000000c089211 */ /* 0x001fe200078a10ff */
[----:B------:R-:W-:-:S03]  /*13870*/  VIADD R36, R214, 0x98 ;  /* 0x00000098d6247836 */ /* 0x000fc60000000000 */
[----:B------:R-:W-:Y:S02]  /*13880*/  SHF.R.S32.HI R28, RZ, 0x1f, R28 ;  /* 0x0000001fff1c7819 */ /* 0x000fe4000001141c */
[----:B------:R-:W-:Y:S01]  /*13890*/  @!P1 LEA.HI.X R9, R12, R4, R14, 0x2, P5 ;  /* 0x000000040c099211 */ /* 0x000fe200028f140e */
[----:B------:R-:W-:Y:S01]  /*138a0*/  VIADD R12, R214, 0x30 ;  /* 0x00000030d60c7836 */ /* 0x000fe20000000000 */
        /* <DEDUP_REMOVED lines=55> */
[----:B------:R-:W-:Y:S02]  /*13c20*/  @!P1 LEA.HI.X R9, R12, R4, R13, 0x2, P5 ;  /* 0x000000040c099211 */ /* 0x000fe400028f140d */
[----:B------:R-:W-:Y:S02]  /*13c30*/  SHF.R.S32.HI R15, RZ, 0x1f, R15 ;  /* 0x0000001fff0f7819 */ /* 0x000fe4000001140f */
[-C--:B------:R-:W-:Y:S01]  /*13c40*/  @!P2 LEA R12, P5, R14, R0.reuse, 0x2 ;  /* 0x000000000e0ca211 */ /* 0x080fe200078a10ff */
[----:B------:R0:W-:Y:S01]  /*13c50*/  @!P1 ST.E.64 desc[UR40][R8.64], R66 ;  /* 0x0000004208009985 */ /* 0x0001e2000c101b28 */
[----:B------:R-:W-:Y:S02]  /*13c60*/  ISETP.GE.AND P1, PT, R24, UR4, PT ;  /* 0x0000000418007c0c */ /* 0x000fe4000bf26270 */
[----:B-1----:R-:W-:Y:S02]  /*13c70*/  @!P0 LEA R10, P4, R20, R0, 0x2 ;  /* 0x00000000140a8211 */ /* 0x002fe400078810ff */
[----:B------:R-:W-:-:S02]  /*13c80*/  @!P2 LEA.HI.X R13, R14, R4, R15, 0x2, P5 ;  /* 0x000000040e0da211 */ /* 0x000fc400028f140f */
[----:B------:R-:W-:Y:S02]  /*13c90*/  @!P0 LEA.HI.X R11, R20, R4, R21, 0x2, P4 ;  /* 0x00000004140b8211 */ /* 0x000fe400020f1415 */
[----:B------:R-:W-:-:S03]  /*13ca0*/  @!P3 LEA R14, P4, R29, R0, 0x2 ;  /* 0x000000001d0eb211 */ /* 0x000fc600078810ff */
[----:B------:R1:W-:Y:S01]  /*13cb0*/  @!P0 ST.E.64 desc[UR40][R10.64], R70 ;  /* 0x000000460a008985 */ /* 0x0003e2000c101b28 */
[----:B------:R-:W-:Y:S02]  /*13cc0*/  ISETP.GE.AND P0, PT, R32, UR4, PT ;  /* 0x0000000420007c0c */ /* 0x000fe4000bf06270 */
[----:B------:R-:W-:Y:S01]  /*13cd0*/  @!P1 LEA R20, P5, R24, R0, 0x2 ;  /* 0x0000000018149211 */ /* 0x000fe200078a10ff */
[----:B------:R2:W-:Y:S01]  /*13ce0*/  @!P2 ST.E.64 desc[UR40][R12.64], R74 ;  /* 0x0000004a0c00a985 */ /* 0x0005e2000c101b28 */
[----:B------:R-:W-:Y:S02]  /*13cf0*/  ISETP.GE.AND P2, PT, R25, UR4, PT ;  /* 0x0000000419007c0c */ /* 0x000fe4000bf46270 */
[-C--:B------:R-:W-:Y:S01]  /*13d00*/  @!P3 LEA.HI.X R15, R29, R4.reuse, R33, 0x2, P4 ;  /* 0x000000041d0fb211 */ /* 0x080fe200020f1421 */
[----:B------:R-:W-:Y:S01]  /*13d10*/  VIADD R29, R214, 0x88 ;  /* 0x00000088d61d7836 */ /* 0x000fe20000000000 */
[----:B------:R-:W-:Y:S01]  /*13d20*/  @!P1 LEA.HI.X R21, R24, R4, R28, 0x2, P5 ;  /* 0x0000000418159211 */ /* 0x000fe200028f141c */
[C---:B------:R-:W-:Y:S01]  /*13d30*/  VIADD R33, R214.reuse, 0x78 ;  /* 0x00000078d6217836 */ /* 0x040fe20000000000 */
[C---:B------:R-:W-:Y:S01]  /*13d40*/  IADD3 R24, R214.reuse, 0x90, RZ ;  /* 0x00000090d6187810 */ /* 0x040fe20007ffe0ff */
[----:B------:R3:W-:Y:S01]  /*13d50*/  @!P3 ST.E.64 desc[UR40][R14.64], R78 ;  /* 0x0000004e0e00b985 */ /* 0x0007e2000c101b28 */
[----:B------:R-:W-:Y:S01]  /*13d60*/  VIADD R28, R214, 0x80 ;  /* 0x00000080d61c7836 */ /* 0x000fe20000000000 */
[----:B------:R-:W-:-:S02]  /*13d70*/  ISETP.GE.AND P3, PT, R29, UR4, PT ;  /* 0x000000041d007c0c */ /* 0x000fc4000bf66270 */
[----:B------:R4:W-:Y:S01]  /*13d80*/  @!P1 ST.E.64 desc[UR40][R20.64], R82 ;  /* 0x0000005214009985 */ /* 0x0009e2000c101b28 */
[----:B------:R-:W-:Y:S02]  /*13d90*/  ISETP.GE.AND P1, PT, R24, UR4, PT ;  /* 0x0000000418007c0c */ /* 0x000fe4000bf26270 */
[CC--:B0-----:R-:W-:Y:S02]  /*13da0*/  @!P0 LEA R8, P4, R32.reuse, R0.reuse, 0x2 ;  /* 0x0000000020088211 */ /* 0x0c1fe400078810ff */
[----:B------:R-:W-:Y:S02]  /*13db0*/  SHF.R.S32.HI R33, RZ, 0x1f, R33 ;  /* 0x0000001fff217819 */ /* 0x000fe40000011421 */
[----:B------:R-:W-:Y:S02]  /*13dc0*/  SHF.R.S32.HI R28, RZ, 0x1f, R28 ;  /* 0x0000001fff1c7819 */ /* 0x000fe4000001141c */
[C---:B-1----:R-:W-:Y:S02]  /*13dd0*/  @!P2 LEA R10, P5, R25.reuse, R0, 0x2 ;  /* 0x00000000190aa211 */ /* 0x042fe400078a10ff */
[-C--:B------:R-:W-:Y:S01]  /*13de0*/  @!P0 LEA.HI.X R9, R32, R4.reuse, R33, 0x2, P4 ;  /* 0x0000000420098211 */ /* 0x080fe200020f1421 */
[C---:B------:R-:W-:Y:S01]  /*13df0*/  VIADD R32, R214.reuse, 0x98 ;  /* 0x00000098d6207836 */ /* 0x040fe20000000000 */
[----:B------:R-:W-:Y:S01]  /*13e00*/  @!P2 LEA.HI.X R11, R25, R4, R28, 0x2, P5 ;  /* 0x00000004190ba211 */ /* 0x000fe200028f141c */
[C---:B------:R-:W-:Y:S01]  /*13e10*/  VIADD R33, R214.reuse, 0x88 ;  /* 0x00000088d6217836 */ /* 0x040fe20000000000 */
[----:B--2---:R-:W-:Y:S01]  /*13e20*/  @!P3 LEA R12, P4, R29, R0, 0x2 ;  /* 0x000000001d0cb211 */ /* 0x004fe200078810ff */
[C---:B------:R-:W-:Y:S01]  /*13e30*/  VIADD R28, R214.reuse, 0x90 ;  /* 0x00000090d61c7836 */ /* 0x040fe20000000000 */
[----:B------:R0:W-:Y:S01]  /*13e40*/  @!P0 ST.E.64 desc[UR40][R8.64], R86 ;  /* 0x0000005608008985 */ /* 0x0001e2000c101b28 */
[----:B------:R-:W-:Y:S01]  /*13e50*/  VIADD R25, R214, 0xa0 ;  /* 0x000000a0d6197836 */ /* 0x000fe20000000000 */
[----:B------:R-:W-:-:S02]  /*13e60*/  ISETP.GE.AND P0, PT, R32, UR4, PT ;  /* 0x0000000420007c0c */ /* 0x000fc4000bf06270 */
[----:B------:R-:W-:Y:S01]  /*13e70*/  SHF.R.S32.HI R33, RZ, 0x1f, R33 ;  /* 0x0000001fff217819 */ /* 0x000fe20000011421 */
[----:B------:R1:W-:Y:S01]  /*13e80*/  @!P2 ST.E.64 desc[UR40][R10.64], R90 ;  /* 0x0000005a0a00a985 */ /* 0x0003e2000c101b28 */
[----:B------:R-:W-:Y:S02]  /*13e90*/  SHF.R.S32.HI R28, RZ, 0x1f, R28 ;  /* 0x0000001fff1c7819 */ /* 0x000fe4000001141c */
[----:B---3--:R-:W-:Y:S02]  /*13ea0*/  @!P1 LEA R14, P5, R24, R0, 0x2 ;  /* 0x00000000180e9211 */ /* 0x008fe400078a10ff */
[----:B------:R-:W-:Y:S02]  /*13eb0*/  ISETP.GE.AND P2, PT, R25, UR4, PT ;  /* 0x0000000419007c0c */ /* 0x000fe4000bf46270 */
[-C--:B------:R-:W-:Y:S01]  /*13ec0*/  @!P3 LEA.HI.X R13, R29, R4.reuse, R33, 0x2, P4 ;  /* 0x000000041d0db211 */ /* 0x080fe200020f1421 */
[----:B------:R-:W-:Y:S01]  /*13ed0*/  VIADD R33, R214, 0xa8 ;  /* 0x000000a8d6217836 */ /* 0x000fe20000000000 */
[----:B------:R-:W-:Y:S01]  /*13ee0*/  @!P1 LEA.HI.X R15, R24, R4, R28, 0x2, P5 ;  /* 0x00000004180f9211 */ /* 0x000fe200028f141c */
[----:B------:R-:W-:Y:S01]  /*13ef0*/  VIADD R24, R214, 0xb0 ;  /* 0x000000b0d6187836 */ /* 0x000fe20000000000 */
[-C--:B----4-:R-:W-:Y:S01]  /*13f00*/  @!P0 LEA R20, P5, R32, R0.reuse, 0x2 ;  /* 0x0000000020148211 */ /* 0x090fe200078a10ff */
[----:B------:R2:W-:Y:S01]  /*13f10*/  @!P3 ST.E.64 desc[UR40][R12.64], R94 ;  /* 0x0000005e0c00b985 */ /* 0x0005e2000c101b28 */
[----:B------:R-:W-:Y:S01]  /*13f20*/  ISETP.GE.AND P4, PT, R33, UR4, PT ;  /* 0x0000000421007c0c */ /* 0x000fe2000bf86270 */
[----:B------:R-:W-:Y:S01]  /*13f30*/  VIADD R29, R214, 0xa0 ;  /* 0x000000a0d61d7836 */ /* 0x000fe20000000000 */
[----:B------:R-:W-:Y:S01]  /*13f40*/  ISETP.GE.AND P3, PT, R24, UR4, PT ;  /* 0x0000000418007c0c */ /* 0x000fe2000bf66270 */
[----:B------:R3:W-:Y:S01]  /*13f50*/  @!P1 ST.E.64 desc[UR40][R14.64], R98 ;  /* 0x000000620e009985 */ /* 0x0007e2000c101b28 */
[----:B------:R-:W-:Y:S01]  /*13f60*/  VIADD R28, R214, 0xb8 ;  /* 0x000000b8d61c7836 */ /* 0x000fe20000000000 */
[----:B0-----:R-:W-:-:S02]  /*13f70*/  @!P2 LEA R8, P1, R25, R0, 0x2 ;  /* 0x000000001908a211 */ /* 0x001fc400078210ff */
[----:B------:R-:W-:Y:S02]  /*13f80*/  SHF.R.S32.HI R29, RZ, 0x1f, R29 ;  /* 0x0000001fff1d7819 */ /* 0x000fe4000001141d */
[-C--:B------:R-:W-:Y:S01]  /*13f90*/  @!P0 LEA.HI.X R21, R32, R4.reuse, R36, 0x2, P5 ;  /* 0x0000000420158211 */ /* 0x080fe200028f1424 */
[C---:B------:R-:W-:Y:S01]  /*13fa0*/  VIADD R36, R214.reuse, 0xa8 ;  /* 0x000000a8d6247836 */ /* 0x040fe20000000000 */
[----:B------:R-:W-:Y:S01]  /*13fb0*/  @!P2 LEA.HI.X R9, R25, R4, R29, 0x2, P1 ;  /* 0x000000041909a211 */ /* 0x000fe200008f141d */
[----:B------:R-:W-:Y:S01]  /*13fc0*/  VIADD R32, R214, 0xb0 ;  /* 0x000000b0d6207836 */ /* 0x000fe20000000000 */
[----:B------:R-:W-:Y:S01]  /*13fd0*/  ISETP.GE.AND P1, PT, R28, UR4, PT ;  /* 0x000000041c007c0c */ /* 0x000fe2000bf26270 */
[----:B------:R-:W-:Y:S01]  /*13fe0*/  @!P0 ST.E.64 desc[UR40][R20.64], R102 ;  /* 0x0000006614008985 */ /* 0x000fe2000c101b28 */
[-C--:B-1----:R-:W-:Y:S01]  /*13ff0*/  @!P4 LEA R10, P0, R33, R0.reuse, 0x2 ;  /* 0x00000000210ac211 */ /* 0x082fe200078010ff */
[C---:B------:R-:W-:Y:S01]  /*14000*/  VIADD R25, R214.reuse, 0xc8 ;  /* 0x000000c8d6197836 */ /* 0x040fe20000000000 */
[----:B------:R-:W-:Y:S01]  /*14010*/  SHF.R.S32.HI R36, RZ, 0x1f, R36 ;  /* 0x0000001fff247819 */ /* 0x000fe20000011424 */
[----:B------:R-:W-:Y:S01]  /*14020*/  VIADD R29, R214, 0xc0 ;  /* 0x000000c0d61d7836 */ /* 0x000fe20000000000 */
[----:B------:R-:W-:Y:S01]  /*14030*/  SHF.R.S32.HI R32, RZ, 0x1f, R32 ;  /* 0x0000001fff207819 */ /* 0x000fe20000011420 */
[----:B------:R0:W-:Y:S01]  /*14040*/  @!P2 ST.E.64 desc[UR40][R8.64], R106 ;  /* 0x0000006a0800a985 */ /* 0x0001e2000c101b28 */
[----:B--2---:R-:W-:-:S02]  /*14050*/  @!P3 LEA R12, P5, R24, R0, 0x2 ;  /* 0x00000000180cb211 */ /* 0x004fc400078a10ff */
[-C--:B------:R-:W-:Y:S02]  /*14060*/  @!P4 LEA.HI.X R11, R33, R4.reuse, R36, 0x2, P0 ;  /* 0x00000004210bc211 */ /* 0x080fe400000f1424 */
[----:B------:R-:W-:Y:S01]  /*14070*/  @!P3 LEA.HI.X R13, R24, R4, R32, 0x2, P5 ;  /* 0x00000004180db211 */ /* 0x000fe200028f1420 */
[C---:B------:R-:W-:Y:S01]  /*14080*/  VIADD R32, R214.reuse, 0xb8 ;  /* 0x000000b8d6207836 */ /* 0x040fe20000000000 */
[----:B------:R-:W-:Y:S01]  /*14090*/  ISETP.GE.AND P0, PT, R25, UR4, PT ;  /* 0x0000000419007c0c */ /* 0x000fe2000bf06270 */
[----:B------:R1:W-:Y:S01]  /*140a0*/  @!P4 ST.E.64 desc[UR40][R10.64], R110 ;  /* 0x0000006e0a00c985 */ /* 0x0003e2000c101b28 */
[----:B------:R-:W-:Y:S01]  /*140b0*/  ISETP.GE.AND P2, PT, R29, UR4, PT ;  /* 0x000000041d007c0c */ /* 0x000fe2000bf46270 */
[----:B------:R-:W-:Y:S01]  /*140c0*/  VIADD R24, R214, 0xd0 ;  /* 0x000000d0d6187836 */ /* 0x000fe20000000000 */
[----:B---3--:R-:W-:Y:S01]  /*140d0*/  @!P1 LEA R14, P4, R28, R0, 0x2 ;  /* 0x000000001c0e9211 */ /* 0x008fe200078810ff */
[----:B------:R2:W-:Y:S01]  /*140e0*/  @!P3 ST.E.64 desc[UR40][R12.64], R114 ;  /* 0x000000720c00b985 */ /* 0x0005e2000c101b28 */
[----:B------:R-:W-:-:S02]  /*140f0*/  SHF.R.S32.HI R32, RZ, 0x1f, R32 ;  /* 0x0000001fff207819 */ /* 0x000fc40000011420 */
[----:B------:R-:W-:Y:S02]  /*14100*/  ISETP.GE.AND P3, PT, R24, UR4, PT ;  /* 0x0000000418007c0c */ /* 0x000fe4000bf66270 */
[----:B------:R-:W-:Y:S01]  /*14110*/  @!P1 LEA.HI.X R15, R28, R4, R32, 0x2, P4 ;  /* 0x000000041c0f9211 */ /* 0x000fe200020f1420 */
[C---:B------:R-:W-:Y:S02]  /*14120*/  VIADD R28, R214.reuse, 0xc8 ;  /* 0x000000c8d61c7836 */ /* 0x040fe40000000000 */
[----:B------:R-:W-:Y:S01]  /*14130*/  VIADD R32, R214, 0xc0 ;  /* 0x000000c0d6207836 */ /* 0x000fe20000000000 */
[-C--:B0-----:R-:W-:Y:S01]  /*14140*/  @!P0 LEA R8, P4, R25, R0.reuse, 0x2 ;  /* 0x0000000019088211 */ /* 0x081fe200078810ff */
[----:B------:R0:W-:Y:S01]  /*14150*/  @!P1 ST.E.64 desc[UR40][R14.64], R118 ;  /* 0x000000760e009985 */ /* 0x0001e2000c101b28 */
[----:B------:R-:W-:Y:S02]  /*14160*/  SHF.R.S32.HI R28, RZ, 0x1f, R28 ;  /* 0x0000001fff1c7819 */ /* 0x000fe4000001141c */
[----:B------:R-:W-:-:S02]  /*14170*/  @!P2 LEA R20, P5, R29, R0, 0x2 ;  /* 0x000000001d14a211 */ /* 0x000fc400078a10ff */
[----:B------:R-:W-:Y:S02]  /*14180*/  SHF.R.S32.HI R32, RZ, 0x1f, R32 ;  /* 0x0000001fff207819 */ /* 0x000fe40000011420 */
[----:B------:R-:W-:Y:S02]  /*14190*/  ISETP.GE.AND P1, PT, R237, UR4, PT ;  /* 0x00000004ed007c0c */ /* 0x000fe4000bf26270 */
[-C--:B------:R-:W-:Y:S01]  /*141a0*/  @!P0 LEA.HI.X R9, R25, R4.reuse, R28, 0x2, P4 ;  /* 0x0000000419098211 */ /* 0x080fe200020f141c */
[----:B------:R-:W-:Y:S01]  /*141b0*/  VIADD R25, R214, 0xd0 ;  /* 0x000000d0d6197836 */ /* 0x000fe20000000000 */
[----:B------:R-:W-:Y:S02]  /*141c0*/  @!P2 LEA.HI.X R21, R29, R4, R32, 0x2, P5 ;  /* 0x000000041d15a211 */ /* 0x000fe400028f1420 */
[----:B------:R-:W-:Y:S02]  /*141d0*/  ISETP.GE.AND P4, PT, R236, UR4, PT ;  /* 0x00000004ec007c0c */ /* 0x000fe4000bf86270 */
[----:B------:R-:W-:Y:S01]  /*141e0*/  SHF.R.S32.HI R25, RZ, 0x1f, R25 ;  /* 0x0000001fff197819 */ /* 0x000fe20000011419 */
[----:B------:R3:W-:Y:S01]  /*141f0*/  @!P2 ST.E.64 desc[UR40][R20.64], R122 ;  /* 0x0000007a1400a985 */ /* 0x0007e2000c101b28 */
[----:B-1----:R-:W-:-:S02]  /*14200*/  @!P3 LEA R10, P5, R24, R0, 0x2 ;  /* 0x00000000180ab211 */ /* 0x002fc400078a10ff */
[----:B------:R-:W-:Y:S01]  /*14210*/  ISETP.GE.AND P2, PT, R235, UR4, PT ;  /* 0x00000004eb007c0c */ /* 0x000fe2000bf46270 */
[----:B------:R1:W-:Y:S01]  /*14220*/  @!P0 ST.E.64 desc[UR40][R8.64], R126 ;  /* 0x0000007e08008985 */ /* 0x0003e2000c101b28 */
[----:B------:R-:W-:Y:S02]  /*14230*/  ISETP.GE.AND P0, PT, R234, UR4, PT ;  /* 0x00000004ea007c0c */ /* 0x000fe4000bf06270 */
[----:B------:R-:W-:Y:S02]  /*14240*/  @!P3 LEA.HI.X R11, R24, R4, R25, 0x2, P5 ;  /* 0x00000004180bb211 */ /* 0x000fe400028f1419 */
[----:B------:R-:W-:Y:S02]  /*14250*/  SHF.R.S32.HI R24, RZ, 0x1f, R237 ;  /* 0x0000001fff187819 */ /* 0x000fe400000114ed */
[-C--:B--2---:R-:W-:Y:S01]  /*14260*/  @!P1 LEA R12, P5, R237, R0.reuse, 0x2 ;  /* 0x00000000ed0c9211 */ /* 0x084fe200078a10ff */
[----:B------:R1:W-:Y:S01]  /*14270*/  @!P3 ST.E.64 desc[UR40][R10.64], R130 ;  /* 0x000000820a00b985 */ /* 0x0003e2000c101b28 */
[----:B0-----:R-:W-:-:S02]  /*14280*/  @!P4 LEA R14, P3, R236, R0, 0x2 ;  /* 0x00000000ec0ec211 */ /* 0x001fc400078610ff */
[----:B------:R-:W-:Y:S02]  /*14290*/  @!P1 LEA.HI.X R13, R237, R4, R24, 0x2, P5 ;  /* 0x00000004ed0d9211 */ /* 0x000fe400028f1418 */
[----:B------:R-:W-:Y:S02]  /*142a0*/  SHF.R.S32.HI R24, RZ, 0x1f, R236 ;  /* 0x0000001fff187819 */ /* 0x000fe400000114ec */
[----:B---3--:R-:W-:Y:S01]  /*142b0*/  @!P2 LEA R20, P5, R235, R0, 0x2 ;  /* 0x00000000eb14a211 */ /* 0x008fe200078a10ff */
[----:B------:R1:W-:Y:S01]  /*142c0*/  @!P1 ST.E.64 desc[UR40][R12.64], R134 ;  /* 0x000000860c009985 */ /* 0x0003e2000c101b28 */
[----:B------:R-:W-:Y:S02]  /*142d0*/  SHF.R.S32.HI R29, RZ, 0x1f, R235 ;  /* 0x0000001fff1d7819 */ /* 0x000fe400000114eb */
[----:B------:R-:W-:Y:S02]  /*142e0*/  @!P4 LEA.HI.X R15, R236, R4, R24, 0x2, P3 ;  /* 0x00000004ec0fc211 */ /* 0x000fe400018f1418 */
[----:B------:R-:W-:-:S02]  /*142f0*/  SHF.R.S32.HI R28, RZ, 0x1f, R234 ;  /* 0x0000001fff1c7819 */ /* 0x000fc400000114ea */
[C---:B------:R-:W-:Y:S01]  /*14300*/  @!P0 LEA R24, P3, R234.reuse, R0, 0x2 ;  /* 0x00000000ea188211 */ /* 0x040fe200078610ff */
[----:B------:R1:W-:Y:S01]  /*14310*/  @!P4 ST.E.64 desc[UR40][R14.64], R138 ;  /* 0x0000008a0e00c985 */ /* 0x0003e2000c101b28 */
[-C--:B------:R-:W-:Y:S02]  /*14320*/  @!P2 LEA.HI.X R21, R235, R4.reuse, R29, 0x2, P5 ;  /* 0x00000004eb15a211 */ /* 0x080fe400028f141d */
        /* <DEDUP_REMOVED lines=10> */
.L_x_13847:
        /* <DEDUP_REMOVED lines=16> */
[----:B------:R-:W0:-:S12]  /*144d0*/  S2R R0, SR_TID.X ;  /* 0x0000000000007919 */ /* 0x000e180000002100 */
        /* <DEDUP_REMOVED lines=9> */
.L_x_13865:
[----:B------:R-:W4:Y:S01]  /*14570*/  LDL.LU R0, [R1+0x64] ;  /* 0x0000640001007983 */ /* 0x000f220000300800 */
[----:B------:R-:W-:Y:S01]  /*14580*/  BSSY B1, `(.L_x_13866) ;  /* 0x0000036000017945 */ /* 0x000fe20003800000 */
[----:B------:R-:W-:Y:S02]  /*14590*/  SEL R31, R224, RZ, !P0 ;  /* 0x000000ffe01f7207 */ /* 0x000fe40004000000 */
[----:B-----5:R-:W-:Y:S02]  /*145a0*/  SHF.R.S32.HI R28, RZ, 0x1f, R3 ;  /* 0x0000001fff1c7819 */ /* 0x020fe40000011403 */
[----:B----4-:R-:W-:Y:S01]  /*145b0*/  SEL R30, R0, RZ, !P0 ;  /* 0x000000ff001e7207 */ /* 0x010fe20004000000 */
[----:B------:R-:W-:Y:S06]  /*145c0*/  @P3 BRA `(.L_x_13867) ;  /* 0x0000000000c43947 */ /* 0x000fec0003800000 */
[----:B------:R-:W0:Y:S01]  /*145d0*/  S2R R33, SR_TID.X ;  /* 0x0000000000217919 */ /* 0x000e220000002100 */
[----:B------:R-:W1:Y:S02]  /*145e0*/  LDC R35, c[0x0][0xbe8] ;  /* 0x0002fa00ff237b82 */ /* 0x000e640000000800 */
[----:B-1----:R-:W-:Y:S01]  /*145f0*/  IMAD R0, R26, R35, RZ ;  /* 0x000000231a007224 */ /* 0x002fe200078e02ff */
[----:B0-----:R-:W-:-:S04]  /*14600*/  IADD3 R33, R210, -0x80, R33 ;  /* 0xffffff80d2217810 */ /* 0x001fc80007ffe021 */
[----:B------:R-:W-:-:S13]  /*14610*/  ISETP.GE.AND P0, PT, R33, R0, PT ;  /* 0x000000002100720c */ /* 0x000fda0003f06270 */
[----:B------:R-:W-:Y:S05]  /*14620*/  @P0 BRA `(.L_x_13867) ;  /* 0x0000000000ac0947 */ /* 0x000fea0003800000 */
[----:B---3--:R-:W-:Y:S01]  /*14630*/  IMAD.MOV.U32 R4, RZ, RZ, 0x9b8 ;  /* 0x000009b8ff047424 */ /* 0x008fe200078e00ff */
[----:B------:R-:W-:Y:S01]  /*14640*/  ISETP.GT.AND P0, PT, R223, 0x1, PT ;  /* 0x00000001df00780c */ /* 0x000fe20003f04270 */
[----:B------:R-:W0:Y:S01]  /*14650*/  LDC.64 R8, c[0x0][0xba8] ;  /* 0x0002ea00ff087b82 */ /* 0x000e220000000a00 */
[----:B------:R-:W-:Y:S01]  /*14660*/  ISETP.NE.AND P1, PT, R35, 0x1, PT ;  /* 0x000000012300780c */ /* 0x000fe20003f25270 */
[----:B------:R-:W-:Y:S01]  /*14670*/  IMAD.MOV.U32 R27, RZ, RZ, R33 ;  /* 0x000000ffff1b7224 */ /* 0x000fe200078e0021 */
[----:B------:R-:W-:Y:S02]  /*14680*/  SEL R4, R4, 0x978, P0 ;  /* 0x0000097804047807 */ /* 0x000fe40000000000 */
[----:B------:R-:W-:-:S03]  /*14690*/  SEL R231, R231, RZ, P0 ;  /* 0x000000ffe7e77207 */ /* 0x000fc60000000000 */
[----:B------:R-:W1:Y:S08]  /*146a0*/  LDC.64 R20, c[0x0][R4+0x220] ;  /* 0x0000880004147b82 */ /* 0x000e700000000a00 */
[----:B------:R-:W3:Y:S08]  /*146b0*/  LDC.64 R24, c[0x0][R4+0x218] ;  /* 0x0000860004187b82 */ /* 0x000ef00000000a00 */
[----:B------:R-:W4:Y:S08]  /*146c0*/  LDC.64 R12, c[0x0][R4+0x228] ;  /* 0x00008a00040c7b82 */ /* 0x000f300000000a00 */
[----:B------:R-:W5:Y:S08]  /*146d0*/  LDC.64 R10, c[0x0][R4+0x210] ;  /* 0x00008400040a7b82 */ /* 0x000f700000000a00 */
[----:B------:R-:W2:Y:S08]  /*146e0*/  @P1 LDC R0, c[0x0][0xbec] ;  /* 0x0002fb00ff001b82 */ /* 0x000eb00000000800 */
[----:B------:R-:W4:Y:S01]  /*146f0*/  @P1 LDC R37, c[0x0][0xbf0] ;  /* 0x0002fc00ff251b82 */ /* 0x000f220000000800 */
[----:B-1----:R-:W-:-:S07]  /*14700*/  IMAD R21, R21, R31, RZ ;  /* 0x0000001f15157224 */ /* 0x002fce00078e02ff */
[----:B0-----:R-:W0:Y:S01]  /*14710*/  @!P0 LDC R8, c[0x0][0xb50] ;  /* 0x0002d400ff088b82 */ /* 0x001e220000000800 */
[----:B------:R-:W-:-:S04]  /*14720*/  IMAD.WIDE.U32 R14, R20, R31, RZ ;  /* 0x0000001f140e7225 */ /* 0x000fc800078e00ff */
[----:B------:R-:W-:Y:S02]  /*14730*/  IMAD R21, R20, R30, R21 ;  /* 0x0000001e14157224 */ /* 0x000fe400078e0215 */
[----:B--2---:R-:W-:Y:S01]  /*14740*/  @P1 IMAD.HI.U32 R0, R33, R0, RZ ;  /* 0x0000000021001227 */ /* 0x004fe200078e00ff */
[----:B------:R-:W1:Y:S03]  /*14750*/  @!P0 LDC R9, c[0x0][0xb54] ;  /* 0x0002d500ff098b82 */ /* 0x000e660000000800 */
[-C--:B---3--:R-:W-:Y:S02]  /*14760*/  IMAD R29, R25, R222.reuse, RZ ;  /* 0x000000de191d7224 */ /* 0x088fe400078e02ff */
[----:B------:R-:W-:Y:S01]  /*14770*/  IMAD.WIDE.U32 R24, R24, R222, RZ ;  /* 0x000000de18187225 */ /* 0x000fe200078e00ff */
[----:B----4-:R-:W-:-:S03]  /*14780*/  @P1 SHF.R.U32.HI R27, RZ, R37, R0 ;  /* 0x00000025ff1b1219 */ /* 0x010fc60000011600 */
        /* <DEDUP_REMOVED lines=12> */
[----:B-----5:R-:W-:Y:S01]  /*14850*/  IMAD R0, R11, R15, RZ ;  /* 0x0000000f0b007224 */ /* 0x020fe200078e02ff */
        /* <DEDUP_REMOVED lines=8> */
.L_x_13867:
[----:B------:R-:W-:Y:S05]  /*148e0*/  BSYNC B1 ;  /* 0x0000000000017941 */ /* 0x000fea0003800000 */
.L_x_13866:
[----:B------:R-:W-:Y:S05]  /*148f0*/  @P2 BRA `(.L_x_13860) ;  /* 0x0000000800842947 */ /* 0x000fea0003800000 */
[----:B------:R-:W1:Y:S01]  /*14900*/  LDC R21, c[0x0][0xbe8] ;  /* 0x0002fa00ff157b82 */ /* 0x000e620000000800 */
[----:B0-----:R-:W-:Y:S01]  /*14910*/  SHF.R.S32.HI R9, RZ, 0x1f, R32 ;  /* 0x0000001fff097819 */ /* 0x001fe20000011420 */
        /* <DEDUP_REMOVED lines=9> */
[----:B------:R-:W-:-:S03]  /*149b0*/  IMAD.IADD R9, R9, 0x1, R11 ;  /* 0x0000000109097824 */ /* 0x000fc600078e020b */
[----:B------:R-:W-:Y:S01]  /*149c0*/  LEA R3, R32, R25, 0x5 ;  /* 0x0000001920037211 */ /* 0x000fe200078e28ff */
[----:B------:R-:W-:Y:S01]  /*149d0*/  IMAD.WIDE.U32 R8, R222, UR4, R8 ;  /* 0x00000004de087c25 */ /* 0x000fe2000f8e0008 */
[----:B-1----:R-:W-:-:S03]  /*149e0*/  ISETP.NE.AND P0, PT, R21, 0x1, PT ;  /* 0x000000011500780c */ /* 0x002fc60003f05270 */
[----:B------:R-:W-:Y:S02]  /*149f0*/  IMAD.IADD R13, R210, 0x1, R3 ;  /* 0x00000001d20d7824 */ /* 0x000fe400078e0203 */
[----:B------:R-:W-:Y:S01]  /*14a00*/  IMAD R9, R222, UR5, R9 ;  /* 0x00000005de097c24 */ /* 0x000fe2000f8e0209 */
[----:B------:R-:W-:Y:S01]  /*14a10*/  ULDC.64 UR4, c[0x0][0xaf0] ;  /* 0x0002bc0000047ab9 */ /* 0x000fe20000000a00 */
[----:B------:R-:W-:Y:S02]  /*14a20*/  IMAD.MOV.U32 R3, RZ, RZ, R13 ;  /* 0x000000ffff037224 */ /* 0x000fe400078e000d */
[----:B------:R-:W-:-:S04]  /*14a30*/  IMAD.WIDE.U32 R8, R31, UR4, R8 ;  /* 0x000000041f087c25 */ /* 0x000fc8000f8e0008 */
[----:B---3--:R-:W0:Y:S08]  /*14a40*/  @P0 LDC R4, c[0x0][0xbec] ;  /* 0x0002fb00ff040b82 */ /* 0x008e300000000800 */
        /* <DEDUP_REMOVED lines=24> */
[----:B------:R-:W-:-:S05]  /*14bd0*/  VIADD R9, R209, 0xc0 ;  /* 0x000000c0d1097836 */ /* 0x000fca0000000000 */
[----:B------:R-:W-:Y:S01]  /*14be0*/  SHF.R.S32.HI R10, RZ, 0x1f, R9 ;  /* 0x0000001fff0a7819 */ /* 0x000fe20000011409 */
[----:B------:R-:W-:Y:S06]  /*14bf0*/  BRA.DIV UR4, `(.L_x_13868) ;  /* 0x000000a204807947 */ /* 0x000fec000b800000 */
[----:B------:R0:W1:Y:S04]  /*14c00*/  SHFL.IDX PT, R0, R4, RZ, 0x181f ;  /* 0x00181fff04007589 */ /* 0x00006800000e0000 */
[----:B------:R0:W3:Y:S02]  /*14c10*/  SHFL.IDX PT, R14, R3, RZ, 0x181f ;  /* 0x00181fff030e7589 */ /* 0x0000e400000e0000 */
.L_x_14098:
        /* <DEDUP_REMOVED lines=12> */
[CC--:B---3--:R-:W-:Y:S02]  /*14ce0*/  @!P3 LEA R12, P5, R209.reuse, R14.reuse, 0x1 ;  /* 0x0000000ed10cb211 */ /* 0x0c8fe400078a08ff */
[C---:B------:R-:W-:Y:S02]  /*14cf0*/  @!P2 LEA R24, P4, R220.reuse, R14, 0x1 ;  /* 0x0000000edc18a211 */ /* 0x040fe400078808ff */
[----:B-1----:R-:W-:Y:S02]  /*14d00*/  @!P3 LEA.HI.X R13, R209, R0, R8, 0x1, P5 ;  /* 0x00000000d10db211 */ /* 0x002fe400028f0c08 */
        /* <DEDUP_REMOVED lines=10> */
.L_x_13870:
[----:B------:R-:W-:Y:S05]  /*14db0*/  BSYNC B1 ;  /* 0x0000000000017941 */ /* 0x000fea0003800000 */
.L_x_13869:
[----:B------:R-:W-:-:S03]  /*14dc0*/  UMOV UR4, 0xffffffff ;  /* 0xffffffff00047882 */ /* 0x000fc60000000000 */
[----:B------:R-:W-:Y:S05]  /*14dd0*/  BRA.DIV UR4, `(.L_x_13871) ;  /* 0x000000a2043c7947 */ /* 0x000fea000b800000 */
[----:B-1----:R1:W0:Y:S04]  /*14de0*/  SHFL.IDX PT, R0, R4, 0x1, 0x181f ;  /* 0x00381f0004007f89 */ /* 0x00222800000e0000 */
[----:B---34-:R1:W3:Y:S02]  /*14df0*/  SHFL.IDX PT, R14, R3, 0x1, 0x181f ;  /* 0x00381f00030e7f89 */ /* 0x0182e400000e0000 */
.L_x_14102:
        /* <DEDUP_REMOVED lines=24> */
.L_x_13873:
[----:B------:R-:W-:Y:S05]  /*14f80*/  BSYNC B1 ;  /* 0x0000000000017941 */ /* 0x000fea0003800000 */
.L_x_13872:
[----:B------:R-:W-:-:S03]  /*14f90*/  UMOV UR4, 0xffffffff ;  /* 0xffffffff00047882 */ /* 0x000fc60000000000 */
[----:B------:R-:W-:Y:S05]  /*14fa0*/  BRA.DIV UR4, `(.L_x_13874) ;  /* 0x000000a204107947 */ /* 0x000fea000b800000 */
[----:B0-----:R0:W0:Y:S04]  /*14fb0*/  SHFL.IDX PT, R0, R4, 0x2, 0x181f ;  /* 0x00581f0004007f89 */ /* 0x00102800000e0000 */
[----:B---34-:R3:W4:Y:S02]  /*14fc0*/  SHFL.IDX PT, R14, R3, 0x2, 0x181f ;  /* 0x00581f00030e7f89 */ /* 0x01872400000e0000 */
.L_x_14106:
        /* <DEDUP_REMOVED lines=24> */
.L_x_13876:
[----:B------:R-:W-:Y:S05]  /*15150*/  BSYNC B1 ;  /* 0x0000000000017941 */ /* 0x000fea0003800000 */
.L_x_13875:
[----:B------:R-:W-:-:S03]  /*15160*/  UMOV UR4, 0xffffffff ;  /* 0xffffffff00047882 */ /* 0x000fc60000000000 */
[----:B------:R-:W-:Y:S05]  /*15170*/  BRA.DIV UR4, `(.L_x_13877) ;  /* 0x0000009e04e47947 */ /* 0x000fea000b800000 */
[----:B0-----:R0:W0:Y:S04]  /*15180*/  SHFL.IDX PT, R0, R4, 0x3, 0x181f ;  /* 0x00781f0004007f89 */ /* 0x00102800000e0000 */
[----:B----4-:R4:W0:Y:S02]  /*15190*/  SHFL.IDX PT, R14, R3, 0x3, 0x181f ;  /* 0x00781f00030e7f89 */ /* 0x01082400000e0000 */
.L_x_14110:
[----:B-1-34-:R-:W-:-:S05]  /*151a0*/  VIADD R3, R210, 0x60 ;  /* 0x00000060d2037836 */ /* 0x01afca0000000000 */
[----:B------:R-:W-:-:S13]  /*151b0*/  ISETP.GE.AND P0, PT, R3, R21, PT ;  /* 0x000000150300720c */ /* 0x000fda0003f06270 */
[----:B------:R-:W-:Y:S05]  /*151c0*/  @P0 BRA `(.L_x_13860) ;  /* 0x0000000000500947 */ /* 0x000fea0003800000 */
[----:B------:R-:W-:Y:S01]  /*151d0*/  ULDC UR4, c[0x0][0xac8] ;  /* 0x0002b20000047ab9 */ /* 0x000fe20000000800 */
[----:B0-----:R-:W-:Y:S02]  /*151e0*/  SHF.R.S32.HI R4, RZ, 0x1f, R209 ;  /* 0x0000001fff047819 */ /* 0x001fe400000114d1 */
        /* <DEDUP_REMOVED lines=18> */
.L_x_13860:
[----:B------:R-:W-:Y:S05]  /*15310*/  BSYNC B0 ;  /* 0x0000000000007941 */ /* 0x000fea0003800000 */
.L_x_13846:
[----:B------:R-:W-:Y:S02]  /*15320*/  ULDC UR4, c[0x0][0xc3c] ;  /* 0x00030f0000047ab9 */ /* 0x000fe40000000800 */
[----:B---3--:R-:W-:-:S13]  /*15330*/  ISETP.GE.AND P0, PT, R7, UR4, PT ;  /* 0x0000000407007c0c */ /* 0x008fda000bf06270 */
[----:B------:R-:W-:Y:S05]  /*15340*/  @!P0 BRA `(.L_x_13878) ;  /* 0xfffffec000288947 */ /* 0x000fea000383ffff */
[----:B------:R-:W-:Y:S05]  /*15350*/  BRA `(.L_x_13718) ;  /* 0x0000008400b07947 */ /* 0x000fea0003800000 */
.L_x_13716:
        /* <DEDUP_REMOVED lines=18> */
.L_x_13879:
        /* <DEDUP_REMOVED lines=43> */
.L_x_13883:
        /* <DEDUP_REMOVED lines=39> */
.L_x_13881:
        /* <DEDUP_REMOVED lines=12> */
.L_x_13884:
[----:B---34-:R-:W-:Y:S01]  /*15a60*/  IMAD R2, R3, UR5, R10 ;  /* 0x0000000503027c24 */ /* 0x018fe2000f8e020a */
[----:B------:R-:W-:Y:S02]  /*15a70*/  IADD3 R14, R9, UR4, RZ ;  /* 0x00000004090e7c10 */ /* 0x000fe4000fffe0ff */
[----:B-1----:R-:W-:Y:S02]  /*15a80*/  ISETP.NE.AND P0, PT, R8, 0x1, PT ;  /* 0x000000010800780c */ /* 0x002fe40003f05270 */
[----:B------:R1:W-:Y:S01]  /*15a90*/  STL [R1], R2 ;  /* 0x0000000201007387 */ /* 0x0003e20000100800 */
[----:B------:R-:W-:-:S03]  /*15aa0*/  IADD3 R5, -R2, UR6, RZ ;  /* 0x0000000602057c10 */ /* 0x000fc6000fffe1ff */
[----:B------:R1:W-:Y:S07]  /*15ab0*/  STL [R1+0xc], R14 ;  /* 0x00000c0e01007387 */ /* 0x0003ee0000100800 */
        /* <DEDUP_REMOVED lines=57> */
.L_x_13885:
        /* <DEDUP_REMOVED lines=49> */
[-C--:B------:R-:W-:Y:S01]  /*16160*/  @!P1 IADD3 R3, R3, -R10.reuse, RZ ;  /* 0x8000000a03039210 */ /* 0x080fe20007ffe0ff */
        /* <DEDUP_REMOVED lines=11> */
.L_x_13886:
[----:B01----:R-:W-:-:S05]  /*16220*/  LOP3.LUT R3, RZ, R2, RZ, 0x33, !PT ;  /* 0x00000002ff037212 */ /* 0x003fca00078e33ff */
[----:B------:R-:W-:-:S05]  /*16230*/  IMAD.IADD R2, R4, 0x1, R3 ;  /* 0x0000000104027824 */ /* 0x000fca00078e0203 */
[----:B------:R1:W-:Y:S01]  /*16240*/  STL [R1+0x4], R2 ;  /* 0x0000040201007387 */ /* 0x0003e20000100800 */
[----:B------:R-:W-:Y:S05]  /*16250*/  BRA `(.L_x_13887) ;  /* 0x0000000000107947 */ /* 0x000fea0003800000 */
.L_x_13882:
[----:B------:R-:W-:Y:S01]  /*16260*/  IMAD.U32 R2, RZ, RZ, UR6 ;  /* 0x00000006ff027e24 */ /* 0x000fe2000f8e00ff */
[----:B------:R0:W-:Y:S04]  /*16270*/  STL [R1+0x4], RZ ;  /* 0x000004ff01007387 */ /* 0x0001e80000100800 */
[----:B------:R0:W-:Y:S04]  /*16280*/  STL [R1+0x8], RZ ;  /* 0x000008ff01007387 */ /* 0x0001e80000100800 */
[----:B------:R0:W-:Y:S02]  /*16290*/  STL [R1], R2 ;  /* 0x0000000201007387 */ /* 0x0001e40000100800 */
.L_x_13887:
        /* <DEDUP_REMOVED lines=10> */
.L_x_13880:
        /* <DEDUP_REMOVED lines=32> */
.L_x_14032:
        /* <DEDUP_REMOVED lines=65> */
.L_x_13889:
        /* <DEDUP_REMOVED lines=17> */
.L_x_13890:
[----:B------:R-:W-:Y:S05]  /*16a60*/  @!P0 BRA `(.L_x_13891) ;  /* 0x00000000000c8947 */ /* 0x000fea0003800000 */
[----:B------:R-:W2:Y:S04]  /*16a70*/  LDG.E R9, desc[UR40][R6.64] ;  /* 0x0000002806097981 */ /* 0x000ea8000c1e1900 */
[----:B------:R-:W2:Y:S02]  /*16a80*/  LDG.E R6, desc[UR40][R6.64+0x4] ;  /* 0x0000042806067981 */ /* 0x000ea4000c1e1900 */
[----:B--2---:R-:W-:-:S07]  /*16a90*/  IMAD.IADD R9, R6, 0x1, -R9 ;  /* 0x0000000106097824 */ /* 0x004fce00078e0a09 */
.L_x_13891:
[----:B------:R-:W2:Y:S01]  /*16aa0*/  LDL R7, [R1+0x4] ;  /* 0x0000040001077983 */ /* 0x000ea20000100800 */
[----:B-1----:R-:W1:Y:S03]  /*16ab0*/  LDC R3, c[0x0][0x448] ;  /* 0x00011200ff037b82 */ /* 0x002e660000000800 */
[----:B------:R-:W3:Y:S04]  /*16ac0*/  @P1 LDG.E R2, desc[UR40][R4.64] ;  /* 0x0000002804021981 */ /* 0x000ee8000c1e1900 */
[----:B------:R4:W3:Y:S01]  /*16ad0*/  @P1 LDG.E R4, desc[UR40][R4.64+0x4] ;  /* 0x0000042804041981 */ /* 0x0008e2000c1e1900 */
[----:B------:R-:W-:Y:S01]  /*16ae0*/  LOP3.LUT R12, R10, 0xff, RZ, 0xc0, !PT ;  /* 0x000000ff0a0c7812 */ /* 0x000fe200078ec0ff */
[----:B------:R-:W-:Y:S01]  /*16af0*/  BSSY B0, `(.L_x_13892) ;  /* 0x0000037000007945 */ /* 0x000fe20003800000 */
[----:B------:R-:W-:-:S03]  /*16b00*/  SHF.R.U32.HI R10, RZ, 0x10, R10 ;  /* 0x00000010ff0a7819 */ /* 0x000fc6000001160a */
[----:B------:R0:W-:Y:S01]  /*16b10*/  STL [R1+0x60], R12 ;  /* 0x0000600c01007387 */ /* 0x0001e20000100800 */
[----:B-1----:R-:W-:-:S13]  /*16b20*/  ISETP.NE.AND P0, PT, R3, 0x1, PT ;  /* 0x000000010300780c */ /* 0x002fda0003f05270 */
[----:B----4-:R-:W1:Y:S08]  /*16b30*/  @P0 LDC R5, c[0x0][0x44c] ;  /* 0x00011300ff050b82 */ /* 0x010e700000000800 */
[----:B------:R-:W4:Y:S01]  /*16b40*/  @P0 LDC R6, c[0x0][0x450] ;  /* 0x00011400ff060b82 */ /* 0x000f220000000800 */
[----:B--2---:R-:W-:Y:S02]  /*16b50*/  IMAD.SHL.U32 R3, R7, 0x80, RZ ;  /* 0x0000008007037824 */ /* 0x004fe400078e00ff */
[----:B-----5:R-:W-:-:S02]  /*16b60*/  IMAD.IADD R7, R9, 0x1, -R8 ;  /* 0x0000000109077824 */ /* 0x020fc400078e0a08 */
[----:B------:R-:W-:Y:S02]  /*16b70*/  VIADD R3, R3, 0x7f ;  /* 0x0000007f03037836 */ /* 0x000fe40000000000 */
[----:B---3--:R-:W-:Y:S02]  /*16b80*/  @P1 IMAD.IADD R11, R4, 0x1, -R2 ;  /* 0x00000001040b1824 */ /* 0x008fe400078e0a02 */
[----:B-1----:R-:W-:-:S05]  /*16b90*/  @P0 IMAD.HI.U32 R2, R3, R5, RZ ;  /* 0x0000000503020227 */ /* 0x002fca00078e00ff */
[----:B----4-:R-:W-:Y:S01]  /*16ba0*/  @P0 SHF.R.U32.HI R3, RZ, R6, R2 ;  /* 0x00000006ff030219 */ /* 0x010fe20000011602 */
[----:B------:R-:W-:-:S04]  /*16bb0*/  IMAD.IADD R2, R7, 0x1, R11 ;  /* 0x0000000107027824 */ /* 0x000fc800078e020b */
[C---:B------:R-:W-:Y:S01]  /*16bc0*/  VIADD R4, R2.reuse, 0x5f ;  /* 0x0000005f02047836 */ /* 0x040fe20000000000 */
[----:B------:R-:W-:-:S03]  /*16bd0*/  IADD3 R21, R2, 0x60, -R14 ;  /* 0x0000006002157810 */ /* 0x000fc60007ffe80e */
[----:B------:R-:W-:-:S04]  /*16be0*/  IMAD.HI R2, R4, 0x2aaaaaab, RZ ;  /* 0x2aaaaaab04027827 */ /* 0x000fc800078e02ff */
[----:B------:R-:W-:Y:S01]  /*16bf0*/  IMAD.IADD R3, R21, 0x1, R3 ;  /* 0x0000000115037824 */ /* 0x000fe200078e0203 */
[----:B------:R-:W-:Y:S01]  /*16c00*/  SHF.R.U32.HI R20, RZ, 0x1f, R2 ;  /* 0x0000001fff147819 */ /* 0x000fe20000011602 */
[----:B------:R-:W-:Y:S02]  /*16c10*/  IMAD.MOV.U32 R4, RZ, RZ, RZ ;  /* 0x000000ffff047224 */ /* 0x000fe400078e00ff */
[----:B------:R-:W-:Y:S01]  /*16c20*/  IMAD.HI R3, R3, 0x2aaaaaab, RZ ;  /* 0x2aaaaaab03037827 */ /* 0x000fe200078e02ff */
[----:B------:R-:W-:-:S04]  /*16c30*/  LEA.HI.SX32 R20, R2, R20, 0x1c ;  /* 0x0000001402147211 */ /* 0x000fc800078fe2ff */
[----:B------:R-:W-:-:S04]  /*16c40*/  SHF.R.U32.HI R6, RZ, 0x1f, R3 ;  /* 0x0000001fff067819 */ /* 0x000fc80000011603 */
[----:B------:R-:W-:-:S04]  /*16c50*/  LEA.HI.SX32 R6, R3, R6, 0x1c ;  /* 0x0000000603067211 */ /* 0x000fc800078fe2ff */
        /* <DEDUP_REMOVED lines=20> */
[----:B------:R-:W-:-:S05]  /*16da0*/  IMAD.MOV R4, RZ, RZ, -R4 ;  /* 0x000000ffff047224 */ /* 0x000fca00078e0a04 */
[----:B------:R-:W-:Y:S01]  /*16db0*/  MOV R8, R4 ;  /* 0x0000000400087202 */ /* 0x000fe20000000f00 */
        /* <DEDUP_REMOVED lines=10> */
.L_x_13893:
[----:B------:R-:W-:Y:S05]  /*16e60*/  BSYNC B0 ;  /* 0x0000000000007941 */ /* 0x000fea0003800000 */
.L_x_13892:
        /* <DEDUP_REMOVED lines=25> */
.L_x_14113:
[----:B-1----:R-:W-:Y:S02]  /*17000*/  ISETP.NE.AND P0, PT, R14, RZ, PT ;  /* 0x000000ff0e00720c */ /* 0x002fe40003f05270 */
[----:B------:R-:W-:-:S11]  /*17010*/  PLOP3.LUT P6, PT, PT, PT, PT, 0x8, 0x0 ;  /* 0x000000000000781c */ /* 0x000fd60003fce170 */
[----:B------:R-:W-:Y:S05]  /*17020*/  @P0 BRA `(.L_x_13897) ;  /* 0x00000000000c0947 */ /* 0x000fea0003800000 */
[----:B------:R-:W-:-:S03]  /*17030*/  UMOV UR4, 0xffffffff ;  /* 0xffffffff00047882 */ /* 0x000fc60000000000 */
[----:B------:R-:W-:Y:S05]  /*17040*/  BRA.DIV UR4, `(.L_x_13898) ;  /* 0x0000008204ac7947 */ /* 0x000fea000b800000 */
[----:B------:R-:W-:-:S13]  /*17050*/  ELECT P6, URZ, PT ;  /* 0x00000000003f782f */ /* 0x000fda00038c0000 */
.L_x_13897:
        /* <DEDUP_REMOVED lines=9> */
.L_x_14116:
[----:B------:R-:W-:Y:S05]  /*170f0*/  BSYNC B1 ;  /* 0x0000000000017941 */ /* 0x000fea0003800000 */
.L_x_13899:
        /* <DEDUP_REMOVED lines=12> */
.L_x_14117:
[----:B------:R-:W-:Y:S05]  /*171c0*/  BSYNC B2 ;  /* 0x0000000000027941 */ /* 0x000fea0003800000 */
.L_x_13903:
        /* <DEDUP_REMOVED lines=9> */
.L_x_13906:
[----:B------:R-:W-:Y:S05]  /*17260*/  BSYNC B2 ;  /* 0x0000000000027941 */ /* 0x000fea0003800000 */
.L_x_13905:
        /* <DEDUP_REMOVED lines=13> */
.L_x_13907:
        /* <DEDUP_REMOVED lines=13> */
.L_x_14118:
[----:B------:R-:W-:Y:S05]  /*17410*/  BSYNC B2 ;  /* 0x0000000000027941 */ /* 0x000fea0003800000 */
.L_x_13908:
        /* <DEDUP_REMOVED lines=11> */
.L_x_13911:
[----:B------:R-:W-:Y:S05]  /*174d0*/  BSYNC B2 ;  /* 0x0000000000027941 */ /* 0x000fea0003800000 */
.L_x_13910:
        /* <DEDUP_REMOVED lines=10> */
.L_x_13912:
        /* <DEDUP_REMOVED lines=15> */
.L_x_13913:
        /* <DEDUP_REMOVED lines=15> */
.L_x_13914:
        /* <DEDUP_REMOVED lines=15> */
.L_x_13915:
        /* <DEDUP_REMOVED lines=10> */
.L_x_13902:
[----:B------:R-:W-:Y:S05]  /*178f0*/  BSYNC B1 ;  /* 0x0000000000017941 */ /* 0x000fea0003800000 */
.L_x_13901:
        /* <DEDUP_REMOVED lines=13> */
.L_x_13931:
        /* <DEDUP_REMOVED lines=13> */
.L_x_14119:
[----:B------:R-:W-:Y:S05]  /*17aa0*/  BSYNC B2 ;  /* 0x0000000000027941 */ /* 0x000fea0003800000 */
.L_x_13918:
        /* <DEDUP_REMOVED lines=9> */
.L_x_13921:
[----:B------:R-:W-:Y:S05]  /*17b40*/  BSYNC B2 ;  /* 0x0000000000027941 */ /* 0x000fea0003800000 */
.L_x_13920:
        /* <DEDUP_REMOVED lines=12> */
.L_x_13922:
        /* <DEDUP_REMOVED lines=13> */
.L_x_14120:
[----:B------:R-:W-:Y:S05]  /*17ce0*/  BSYNC B2 ;  /* 0x0000000000027941 */ /* 0x000fea0003800000 */
.L_x_13923:
        /* <DEDUP_REMOVED lines=11> */
.L_x_13926:
[----:B------:R-:W-:Y:S05]  /*17da0*/  BSYNC B2 ;  /* 0x0000000000027941 */ /* 0x000fea0003800000 */
.L_x_13925:
        /* <DEDUP_REMOVED lines=10> */
.L_x_13927:
        /* <DEDUP_REMOVED lines=12> */
[----:B------:R-:W-:Y:S02]  /*17f10*/  R2UR UR7, R13 ;  /* 0x000000000d0772ca */ /* 0x000fe400000e0000 */
[----:B------:R-:W-:Y:S02]  /*17f20*/  PLOP3.LUT P1, PT, PT, PT, PT, 0x80, 0x0 ;  /* 0x000000000000781c */ /* 0x000fe40003f2f070 */
[----:B------:R-:W-:-:S11]  /*17f30*/  IADD3 R7, R6, 0x3400, RZ ;  /* 0x0000340006077810 */ /* 0x000fd60007ffe0ff */
.L_x_13928:
        /* <DEDUP_REMOVED lines=15> */
.L_x_13929:
        /* <DEDUP_REMOVED lines=15> */
.L_x_13930:
        /* <DEDUP_REMOVED lines=10> */
.L_x_13917:
[----:B------:R-:W-:Y:S05]  /*181c0*/  BSYNC B1 ;  /* 0x0000000000017941 */ /* 0x000fea0003800000 */
.L_x_13916:
        /* <DEDUP_REMOVED lines=12> */
.L_x_13895:
[----:B------:R-:W-:Y:S05]  /*18290*/  BSYNC B0 ;  /* 0x0000000000007941 */ /* 0x000fea0003800000 */
.L_x_13894:
        /* <DEDUP_REMOVED lines=13> */
[----:B------:R-:W-:-:S04]  /*18370*/  IMAD.IADD R0, R21, 0x1, R0 ;  /* 0x0000000115007824 */ /* 0x000fc800078e0200 */
[----:B------:R-:W-:-:S05]  /*18380*/  IMAD.HI R0, R0, 0x2aaaaaab, RZ ;  /* 0x2aaaaaab00007827 */ /* 0x000fca00078e02ff */
[----:B------:R-:W-:-:S04]  /*18390*/  SHF.R.U32.HI R2, RZ, 0x1f, R0 ;  /* 0x0000001fff027819 */ /* 0x000fc80000011600 */
[----:B------:R-:W-:-:S04]  /*183a0*/  LEA.HI.SX32 R0, R0, R2, 0x1c ;  /* 0x0000000200007211 */ /* 0x000fc800078fe2ff */
        /* <DEDUP_REMOVED lines=32> */
.L_x_13933:
[----:B------:R-:W-:Y:S05]  /*185b0*/  BSYNC B0 ;  /* 0x0000000000007941 */ /* 0x000fea0003800000 */
.L_x_13932:
        /* <DEDUP_REMOVED lines=27> */
.L_x_13935:
        /* <DEDUP_REMOVED lines=20> */
.L_x_13938:
[----:B------:R-:W-:Y:S05]  /*188b0*/  BSYNC B6 ;  /* 0x0000000000067941 */ /* 0x000fea0003800000 */
.L_x_13937:
        /* <DEDUP_REMOVED lines=20> */
.L_x_13941:
        /* <DEDUP_REMOVED lines=16> */
.L_x_13940:
[----:B------:R-:W-:Y:S05]  /*18b00*/  BSYNC B6 ;  /* 0x0000000000067941 */ /* 0x000fea0003800000 */
.L_x_13939:
        /* <DEDUP_REMOVED lines=24> */
.L_x_14123:
        /* <DEDUP_REMOVED lines=9> */
.L_x_14126:
        /* <DEDUP_REMOVED lines=24> */
.L_x_13945:
[----:B------:R-:W2:Y:S04]  /*18ea0*/  LDL R0, [R1+0x10] ;  /* 0x0000100001007983 */ /* 0x000ea80000100800 */
[----:B-1----:R-:W3:Y:S01]  /*18eb0*/  LDL R2, [R1+0x18] ;  /* 0x0000180001027983 */ /* 0x002ee20000100800 */
[----:B--2---:R-:W-:Y:S01]  /*18ec0*/  IMAD R0, R0, 0x8, R19 ;  /* 0x0000000800007824 */ /* 0x004fe200078e0213 */
[----:B---3--:R-:W-:-:S04]  /*18ed0*/  SHF.L.U32 R2, R2, 0x1f, RZ ;  /* 0x0000001f02027819 */ /* 0x008fc800000006ff */
[----:B------:R-:W1:Y:S02]  /*18ee0*/  SYNCS.PHASECHK.TRANS64.TRYWAIT P0, [R0+URZ+0x22840], R2 ;  /* 0x02284002000075a7 */ /* 0x000e64000800017f */
[----:B-1----:R-:W-:Y:S05]  /*18ef0*/  @!P0 BRA `(.L_x_13946) ;  /* 0x0000006400d88947 */ /* 0x002fea0003800000 */
.L_x_14127:
        /* <DEDUP_REMOVED lines=11> */
.L_x_13947:
[----:B0-----:R-:W2:Y:S04]  /*18fb0*/  LDL R4, [R1+0x10] ;  /* 0x0000100001047983 */ /* 0x001ea80000100800 */
[----:B------:R-:W3:Y:S04]  /*18fc0*/  LDL R3, [R1+0x30] ;  /* 0x0000300001037983 */ /* 0x000ee80000100800 */
[----:B-1----:R-:W4:Y:S01]  /*18fd0*/  LDL R2, [R1+0x24] ;  /* 0x0000240001027983 */ /* 0x002f220000100800 */
        /* <DEDUP_REMOVED lines=11> */
[----:B--2---:R-:W-:Y:S01]  /*19090*/  IMAD R0, R4, 0x3000, R19 ;  /* 0x0000300004007824 */ /* 0x004fe200078e0213 */
[----:B---3--:R-:W-:-:S04]  /*190a0*/  R2UR UR11, R3 ;  /* 0x00000000030b72ca */ /* 0x008fc800000e0000 */
[----:B------:R-:W-:Y:S02]  /*190b0*/  R2UR UR8, R0 ;  /* 0x00000000000872ca */ /* 0x000fe400000e0000 */
[----:B----4-:R-:W-:-:S11]  /*190c0*/  R2UR UR4, R2 ;  /* 0x00000000020472ca */ /* 0x010fd600000e0000 */
[----:B------:R-:W-:Y:S02]  /*190d0*/  UIADD3 UR8, UR8, 0x1c400, URZ ;  /* 0x0001c40008087890 */ /* 0x000fe4000fffe03f */
[----:B------:R-:W-:-:S03]  /*190e0*/  UIMAD UR11, UR11, 0x60, UR4 ;  /* 0x000000600b0b78a4 */ /* 0x000fc6000f8e0204 */
[----:B------:R-:W-:-:S06]  /*190f0*/  UMOV UR4, 0x0 ;  /* 0x0000000000047882 */ /* 0x000fcc0000000000 */
[----:B------:R1:W-:Y:S02]  /*19100*/  UTMALDG.4D [UR8], [UR6], desc[UR4] ;  /* 0x00000408060075b4 */ /* 0x0003e40008019000 */
[----:B-1----:R-:W-:Y:S01]  /*19110*/  NOP ;  /* 0x0000000000007918 */ /* 0x002fe20000000000 */
.L_x_13943:
        /* <DEDUP_REMOVED lines=40> */
.L_x_13949:
[----:B------:R-:W-:Y:S05]  /*193a0*/  BSYNC B6 ;  /* 0x0000000000067941 */ /* 0x000fea0003800000 */
.L_x_13948:
        /* <DEDUP_REMOVED lines=12> */
[----:B-1----:R-:W-:-:S04]  /*19470*/  SHF.L.U32 R9, R9, 0x3, RZ ;  /* 0x0000000309097819 */ /* 0x002fc800000006ff */
        /* <DEDUP_REMOVED lines=112> */
.L_x_14144:
        /* <DEDUP_REMOVED lines=10> */
.L_x_13951:
        /* <DEDUP_REMOVED lines=18> */
.L_x_14145:
[----:B------:R-:W-:Y:S05]  /*19d40*/  BSYNC B0 ;  /* 0x0000000000007941 */ /* 0x000fea0003800000 */
.L_x_13952:
        /* <DEDUP_REMOVED lines=13> */
.L_x_14146:
[----:B------:R-:W-:Y:S05]  /*19e20*/  BSYNC B1 ;  /* 0x0000000000017941 */ /* 0x000fea0003800000 */
.L_x_13956:
        /* <DEDUP_REMOVED lines=9> */
.L_x_13959:
[----:B------:R-:W-:Y:S05]  /*19ec0*/  BSYNC B1 ;  /* 0x0000000000017941 */ /* 0x000fea0003800000 */
.L_x_13958:
        /* <DEDUP_REMOVED lines=11> */
[----:B---3--:R-:W-:-:S03]  /*19f80*/  IMAD R3, R3, 0x60, R4 ;  /* 0x0000006003037824 */ /* 0x008fc600078e0204 */
[----:B------:R-:W-:-:S07]  /*19f90*/  IADD3 R4, R0, 0x400, RZ ;  /* 0x0000040000047810 */ /* 0x000fce0007ffe0ff */
.L_x_13960:
        /* <DEDUP_REMOVED lines=15> */
.L_x_13961:
        /* <DEDUP_REMOVED lines=15> */
.L_x_13962:
        /* <DEDUP_REMOVED lines=15> */
.L_x_13963:
        /* <DEDUP_REMOVED lines=10> */
.L_x_13955:
[----:B------:R-:W-:Y:S05]  /*1a310*/  BSYNC B0 ;  /* 0x0000000000007941 */ /* 0x000fea0003800000 */
.L_x_13954:
        /* <DEDUP_REMOVED lines=55> */
.L_x_13970:
        /* <DEDUP_REMOVED lines=8> */
.L_x_14147:
[----:B------:R-:W-:Y:S05]  /*1a710*/  BSYNC B3 ;  /* 0x0000000000037941 */ /* 0x000fea0003800000 */
.L_x_13971:
        /* <DEDUP_REMOVED lines=9> */
.L_x_13974:
[----:B------:R-:W-:Y:S05]  /*1a7b0*/  BSYNC B3 ;  /* 0x0000000000037941 */ /* 0x000fea0003800000 */
.L_x_13973:
        /* <DEDUP_REMOVED lines=13> */
.L_x_13975:
        /* <DEDUP_REMOVED lines=13> */
.L_x_14148:
[----:B------:R-:W-:Y:S05]  /*1a960*/  BSYNC B3 ;  /* 0x0000000000037941 */ /* 0x000fea0003800000 */
.L_x_13976:
        /* <DEDUP_REMOVED lines=11> */
.L_x_13979:
[----:B------:R-:W-:Y:S05]  /*1aa20*/  BSYNC B3 ;  /* 0x0000000000037941 */ /* 0x000fea0003800000 */
.L_x_13978:
        /* <DEDUP_REMOVED lines=10> */
.L_x_13980:
        /* <DEDUP_REMOVED lines=15> */
.L_x_13981:
        /* <DEDUP_REMOVED lines=15> */
.L_x_13982:
        /* <DEDUP_REMOVED lines=15> */
.L_x_13983:
        /* <DEDUP_REMOVED lines=10> */
.L_x_13969:
[----:B------:R-:W-:Y:S05]  /*1ae40*/  BSYNC B1 ;  /* 0x0000000000017941 */ /* 0x000fea0003800000 */
.L_x_13968:
[----:B------:R-:W2:Y:S02]  /*1ae50*/  LDL.LU R5, [R1+0x40] ;  /* 0x0000400001057983 */ /* 0x000ea40000300800 */
[----:B--2---:R-:W-:-:S07]  /*1ae60*/  VIADD R0, R5, 0xfffffffd ;  /* 0xfffffffd05007836 */ /* 0x004fce0000000000 */
.L_x_13967:
[----:B------:R-:W-:Y:S05]  /*1ae70*/  BSYNC B2 ;  /* 0x0000000000027941 */ /* 0x000fea0003800000 */
.L_x_13966:
[----:B------:R-:W-:Y:S01]  /*1ae80*/  VIADD R8, R8, 0xfffffffe ;  /* 0xfffffffe08087836 */ /* 0x000fe20000000000 */
[----:B------:R-:W-:-:S04]  /*1ae90*/  LOP3.LUT R4, RZ, R4, RZ, 0x33, !PT ;  /* 0x00000004ff047212 */ /* 0x000fc800078e33ff */
[----:B------:R-:W-:-:S13]  /*1aea0*/  ISETP.NE.AND P0, PT, R8, R4, PT ;  /* 0x000000040800720c */ /* 0x000fda0003f05270 */
[----:B------:R-:W-:Y:S05]  /*1aeb0*/  @!P0 BRA `(.L_x_13965) ;  /* 0x0000001400008947 */ /* 0x000fea0003800000 */
.L_x_14016:
        /* <DEDUP_REMOVED lines=35> */
.L_x_13986:
        /* <DEDUP_REMOVED lines=8> */
.L_x_14149:
[----:B------:R-:W-:Y:S05]  /*1b170*/  BSYNC B2 ;  /* 0x0000000000027941 */ /* 0x000fea0003800000 */
.L_x_13987:
        /* <DEDUP_REMOVED lines=9> */
.L_x_13990:
[----:B------:R-:W-:Y:S05]  /*1b210*/  BSYNC B2 ;  /* 0x0000000000027941 */ /* 0x000fea0003800000 */
.L_x_13989:
[----:B------:R-:W2:Y:S01]  /*1b220*/  LDL R4, [R1+0x24] ;  /* 0x0000240001047983 */ /* 0x000ea20000100800 */
[----:B0-----:R-:W-:Y:S01]  /*1b230*/  MOV R10, RZ ;  /* 0x000000ff000a7202 */ /* 0x001fe20000000f00 */
[----:B------:R-:W-:Y:S01]  /*1b240*/  IMAD R5, R7, 0x3000, R19 ;  /* 0x0000300007057824 */ /* 0x000fe200078e0213 */
        /* <DEDUP_REMOVED lines=9> */
.L_x_13991:
        /* <DEDUP_REMOVED lines=13> */
.L_x_14150:
[----:B------:R-:W-:Y:S05]  /*1b3b0*/  BSYNC B2 ;  /* 0x0000000000027941 */ /* 0x000fea0003800000 */
.L_x_13992:
        /* <DEDUP_REMOVED lines=11> */
.L_x_13995:
[----:B------:R-:W-:Y:S05]  /*1b470*/  BSYNC B2 ;  /* 0x0000000000027941 */ /* 0x000fea0003800000 */
.L_x_13994:
        /* <DEDUP_REMOVED lines=9> */
.L_x_13996:
        /* <DEDUP_REMOVED lines=15> */
.L_x_13997:
        /* <DEDUP_REMOVED lines=15> */
.L_x_13998:
        /* <DEDUP_REMOVED lines=15> */
.L_x_13999:
        /* <DEDUP_REMOVED lines=10> */
.L_x_13985:
[----:B------:R-:W-:Y:S05]  /*1b880*/  BSYNC B1 ;  /* 0x0000000000017941 */ /* 0x000fea0003800000 */
.L_x_13984:
        /* <DEDUP_REMOVED lines=35> */
.L_x_14002:
        /* <DEDUP_REMOVED lines=8> */
.L_x_14151:
[----:B------:R-:W-:Y:S05]  /*1bb40*/  BSYNC B2 ;  /* 0x0000000000027941 */ /* 0x000fea0003800000 */
.L_x_14003:
        /* <DEDUP_REMOVED lines=9> */
.L_x_14006:
[----:B------:R-:W-:Y:S05]  /*1bbe0*/  BSYNC B2 ;  /* 0x0000000000027941 */ /* 0x000fea0003800000 */
.L_x_14005:
        /* <DEDUP_REMOVED lines=13> */
.L_x_14007:
        /* <DEDUP_REMOVED lines=13> */
.L_x_14152:
[----:B------:R-:W-:Y:S05]  /*1bd90*/  BSYNC B2 ;  /* 0x0000000000027941 */ /* 0x000fea0003800000 */
.L_x_14008:
        /* <DEDUP_REMOVED lines=11> */
.L_x_14011:
[----:B------:R-:W-:Y:S05]  /*1be50*/  BSYNC B2 ;  /* 0x0000000000027941 */ /* 0x000fea0003800000 */
.L_x_14010:
        /* <DEDUP_REMOVED lines=10> */
.L_x_14012:
        /* <DEDUP_REMOVED lines=15> */
.L_x_14013:
        /* <DEDUP_REMOVED lines=15> */
.L_x_14014:
        /* <DEDUP_REMOVED lines=15> */
.L_x_14015:
        /* <DEDUP_REMOVED lines=10> */
.L_x_14001:
[----:B------:R-:W-:Y:S05]  /*1c270*/  BSYNC B1 ;  /* 0x0000000000017941 */ /* 0x000fea0003800000 */
.L_x_14000:
[----:B------:R-:W2:Y:S01]  /*1c280*/  LDL R5, [R1+0x28] ;  /* 0x0000280001057983 */ /* 0x000ea20000100800 */
[----:B------:R-:W-:Y:S01]  /*1c290*/  VIADD R0, R0, 0xfffffffe ;  /* 0xfffffffe00007836 */ /* 0x000fe20000000000 */
[----:B--2---:R-:W-:-:S13]  /*1c2a0*/  ISETP.GT.AND P0, PT, R6, R5, PT ;  /* 0x000000050600720c */ /* 0x004fda0003f04270 */
[----:B------:R-:W-:Y:S05]  /*1c2b0*/  @P0 BRA `(.L_x_14016) ;  /* 0xffffffec00000947 */ /* 0x000fea000383ffff */
.L_x_13965:
[----:B------:R-:W-:Y:S05]  /*1c2c0*/  BSYNC B0 ;  /* 0x0000000000007941 */ /* 0x000fea0003800000 */
.L_x_13964:
        /* <DEDUP_REMOVED lines=25> */
.L_x_14018:
[----:B------:R-:W-:Y:S05]  /*1c460*/  BSYNC B0 ;  /* 0x0000000000007941 */ /* 0x000fea0003800000 */
.L_x_14017:
[----:B------:R-:W-:-:S05]  /*1c470*/  SEL R0, R0, RZ, P0 ;  /* 0x000000ff00007207 */ /* 0x000fca0000000000 */
[----:B------:R3:W-:Y:S02]  /*1c480*/  STL [R1+0x10], R0 ;  /* 0x0000100001007387 */ /* 0x0007e40000100800 */
.L_x_13936:
[----:B------:R-:W-:Y:S05]  /*1c490*/  BSYNC B7 ;  /* 0x0000000000077941 */ /* 0x000fea0003800000 */
.L_x_13934:
        /* <DEDUP_REMOVED lines=13> */
.L_x_14019:
        /* <DEDUP_REMOVED lines=8> */
[----:B0-----:R-:W-:Y:S01]  /*1c5f0*/  MOV R10, R2 ;  /* 0x00000002000a7202 */ /* 0x001fe20000000f00 */
        /* <DEDUP_REMOVED lines=37> */
.L_x_14162:
[----:B------:R-:W-:Y:S02]  /*1c850*/  ULDC UR4, c[0x0][0xc38] ;  /* 0x00030e0000047ab9 */ /* 0x000fe40000000800 */
[----:B------:R-:W-:-:S04]  /*1c860*/  IMAD.U32 R2, RZ, RZ, UR4 ;  /* 0x00000004ff027e24 */ /* 0x000fc8000f8e00ff */
[----:B-1----:R-:W-:-:S04]  /*1c870*/  IMAD R9, R9, R2, RZ ;  /* 0x0000000209097224 */ /* 0x002fc800078e02ff */
[----:B------:R-:W-:-:S05]  /*1c880*/  IMAD.IADD R0, R0, 0x1, R9 ;  /* 0x0000000100007824 */ /* 0x000fca00078e0209 */
[----:B------:R-:W-:-:S13]  /*1c890*/  ISETP.GT.AND P6, PT, R0, R5, PT ;  /* 0x000000050000720c */ /* 0x000fda0003fc4270 */
[----:B------:R-:W-:Y:S05]  /*1c8a0*/  @P6 BRA `(.L_x_14022) ;  /* 0x0000000000ac6947 */ /* 0x000fea0003800000 */
.L_x_14025:
        /* <DEDUP_REMOVED lines=37> */
.L_x_14170:
[----:B------:R-:W-:Y:S02]  /*1cb00*/  ULDC UR4, c[0x0][0xc38] ;  /* 0x00030e0000047ab9 */ /* 0x000fe40000000800 */
[----:B------:R-:W-:-:S04]  /*1cb10*/  IMAD.U32 R2, RZ, RZ, UR4 ;  /* 0x00000004ff027e24 */ /* 0x000fc8000f8e00ff */
[----:B-1----:R-:W-:-:S04]  /*1cb20*/  IMAD R9, R9, R2, RZ ;  /* 0x0000000209097224 */ /* 0x002fc800078e02ff */
[----:B------:R-:W-:-:S05]  /*1cb30*/  IMAD.IADD R0, R9, 0x1, R0 ;  /* 0x0000000109007824 */ /* 0x000fca00078e0200 */
[----:B------:R-:W-:-:S13]  /*1cb40*/  ISETP.GT.AND P6, PT, R0, R5, PT ;  /* 0x000000050000720c */ /* 0x000fda0003fc4270 */
[----:B------:R-:W-:Y:S05]  /*1cb50*/  @!P6 BRA `(.L_x_14025) ;  /* 0xfffffffc0054e947 */ /* 0x000fea000383ffff */
.L_x_14022:
        /* <DEDUP_REMOVED lines=12> */
.L_x_14175:
[----:B------:R-:W-:-:S13]  /*1cc20*/  ISETP.NE.AND P0, PT, R0, RZ, PT ;  /* 0x000000ff0000720c */ /* 0x000fda0003f05270 */
[----:B------:R-:W-:Y:S05]  /*1cc30*/  @!P0 BRA `(.L_x_14027) ;  /* 0x0000000000108947 */ /* 0x000fea0003800000 */
[----:B------:R-:W-:Y:S01]  /*1cc40*/  UMOV UR4, 0xffffffff ;  /* 0xffffffff00047882 */ /* 0x000fe20000000000 */
[----:B-1----:R-:W-:Y:S02]  /*1cc50*/  VIADD R3, R3, 0xffffffff ;  /* 0xffffffff03037836 */ /* 0x002fe40000000000 */
[----:B------:R-:W-:Y:S05]  /*1cc60*/  BRA.DIV UR4, `(.L_x_14028) ;  /* 0x00000042046c7947 */ /* 0x000fea000b800000 */
[----:B------:R2:W3:Y:S02]  /*1cc70*/  SHFL.IDX PT, R8, R7, R3, 0x1f ;  /* 0x00001f0307087589 */ /* 0x0004e400000e0000 */
.L_x_14027:
[----:B------:R-:W-:Y:S01]  /*1cc80*/  ISETP.NE.AND P0, PT, R6, 0x1, PT ;  /* 0x000000010600780c */ /* 0x000fe20003f05270 */
[----:B---3--:R-:W-:-:S05]  /*1cc90*/  IMAD R0, R8, R2, R9 ;  /* 0x0000000208007224 */ /* 0x008fca00078e0209 */
[----:B------:R3:W-:Y:S02]  /*1cca0*/  STL [R1], R0 ;  /* 0x0000000001007387 */ /* 0x0007e40000100800 */
[----:B---3--:R-:W-:-:S05]  /*1ccb0*/  IMAD.IADD R0, R5, 0x1, -R0 ;  /* 0x0000000105007824 */ /* 0x008fca00078e0a00 */
[----:B------:R-:W-:Y:S05]  /*1ccc0*/  @!P0 BRA `(.L_x_14029) ;  /* 0x0000000000e48947 */ /* 0x000fea0003800000 */
[----:B------:R-:W-:-:S04]  /*1ccd0*/  IABS R5, R4 ;  /* 0x0000000400057213 */ /* 0x000fc80000000000 */
[----:B0-2---:R-:W0:Y:S08]  /*1cce0*/  I2F.RP R7, R5 ;  /* 0x0000000500077306 */ /* 0x005e300000209400 */
        /* <DEDUP_REMOVED lines=23> */
[----:B0-----:R-:W-:-:S05]  /*1ce60*/  IADD3 R2, RZ, -R3, RZ ;  /* 0x80000003ff027210 */ /* 0x001fca0007ffe0ff */
        /* <DEDUP_REMOVED lines=31> */
.L_x_14029:
[----:B-12---:R-:W2:Y:S01]  /*1d060*/  LDL R3, [R1+0xc] ;  /* 0x00000c0001037983 */ /* 0x006ea20000100800 */
        /* <DEDUP_REMOVED lines=58> */
[----:B------:R-:W-:Y:S02]  /*1d410*/  @!P1 LOP3.LUT R0, RZ, R8, RZ, 0x33, !PT ;  /* 0x00000008ff009212 */ /* 0x000fe400078e33ff */
[----:B------:R-:W-:-:S05]  /*1d420*/  IADD3 R8, -R8, RZ, RZ ;  /* 0x000000ff08087210 */ /* 0x000fca0007ffe1ff */
[----:B------:R-:W-:-:S05]  /*1d430*/  IMAD R2, R0, R8, R7 ;  /* 0x0000000800027224 */ /* 0x000fca00078e0207 */
[----:B------:R0:W-:Y:S02]  /*1d440*/  STL [R1+0x8], R2 ;  /* 0x0000080201007387 */ /* 0x0001e40000100800 */
.L_x_14030:
[----:B------:R-:W-:-:S05]  /*1d450*/  LOP3.LUT R3, RZ, R0, RZ, 0x33, !PT ;  /* 0x00000000ff037212 */ /* 0x000fca00078e33ff */
[----:B------:R-:W-:-:S05]  /*1d460*/  IMAD.IADD R0, R4, 0x1, R3 ;  /* 0x0000000104007824 */ /* 0x000fca00078e0203 */
[----:B------:R2:W-:Y:S01]  /*1d470*/  STL [R1+0x4], R0 ;  /* 0x0000040001007387 */ /* 0x0005e20000100800 */
[----:B------:R-:W-:Y:S05]  /*1d480*/  BRA `(.L_x_14031) ;  /* 0x0000000000287947 */ /* 0x000fea0003800000 */
.L_x_14023:
        /* <DEDUP_REMOVED lines=10> */
.L_x_14031:
        /* <DEDUP_REMOVED lines=16> */
.L_x_14020:
[----:B---34-:R-:W3:Y:S01]  /*1d630*/  LDL R0, [R1+0xc] ;  /* 0x00000c0001007983 */ /* 0x018ee20000100800 */
[----:B------:R-:W-:Y:S02]  /*1d640*/  ULDC UR4, c[0x0][0xc3c] ;  /* 0x00030f0000047ab9 */ /* 0x000fe40000000800 */
[----:B---3--:R-:W-:-:S13]  /*1d650*/  ISETP.GE.AND P0, PT, R0, UR4, PT ;  /* 0x0000000400007c0c */ /* 0x008fda000bf06270 */
[----:B------:R-:W-:Y:S05]  /*1d660*/  @!P0 BRA `(.L_x_14032) ;  /* 0xffffff8c00b48947 */ /* 0x000fea000383ffff */
[----:B------:R-:W-:Y:S05]  /*1d670*/  BSYNC B8 ;  /* 0x0000000000087941 */ /* 0x000fea0003800000 */
.L_x_13888:
        /* <DEDUP_REMOVED lines=12> */
.L_x_14178:
[----:B------:R-:W-:Y:S05]  /*1d740*/  BSYNC B0 ;  /* 0x0000000000007941 */ /* 0x000fea0003800000 */
.L_x_14033:
[----:B------:R-:W-:-:S03]  /*1d750*/  UMOV UR4, 0xffffffff ;  /* 0xffffffff00047882 */ /* 0x000fc60000000000 */
[----:B------:R-:W-:Y:S05]  /*1d760*/  BRA.DIV UR4, `(.L_x_14035) ;  /* 0x0000003604ec7947 */ /* 0x000fea000b800000 */
[----:B------:R-:W1:Y:S02]  /*1d770*/  S2R R2, SR_TID.X ;  /* 0x0000000000027919 */ /* 0x000e640000002100 */
[----:B-1----:R-:W-:-:S04]  /*1d780*/  SHF.R.U32.HI R2, RZ, 0x5, R2 ;  /* 0x00000005ff027819 */ /* 0x002fc80000011602 */
[----:B------:R-:W-:-:S05]  /*1d790*/  LOP3.LUT R2, R2, 0x3, RZ, 0xc0, !PT ;  /* 0x0000000302027812 */ /* 0x000fca00078ec0ff */
[----:B------:R1:W2:Y:S02]  /*1d7a0*/  SHFL.IDX PT, R14, R2, RZ, 0x1f ;  /* 0x00001fff020e7589 */ /* 0x0002a400000e0000 */
.L_x_14181:
[----:B--2---:R-:W-:-:S13]  /*1d7b0*/  ISETP.NE.AND P0, PT, R14, RZ, PT ;  /* 0x000000ff0e00720c */ /* 0x004fda0003f05270 */
[----:B------:R-:W-:Y:S05]  /*1d7c0*/  @P0 BRA `(.L_x_13718) ;  /* 0x0000000000940947 */ /* 0x000fea0003800000 */
[----:B------:R-:W-:-:S03]  /*1d7d0*/  UMOV UR4, 0xffffffff ;  /* 0xffffffff00047882 */ /* 0x000fc60000000000 */
[----:B------:R-:W-:Y:S05]  /*1d7e0*/  BRA.DIV UR4, `(.L_x_14036) ;  /* 0x0000003a04007947 */ /* 0x000fea000b800000 */
[----:B------:R-:W-:-:S13]  /*1d7f0*/  ELECT P6, URZ, PT ;  /* 0x00000000003f782f */ /* 0x000fda00038c0000 */
.L_x_14184:
[----:B------:R-:W-:Y:S05]  /*1d800*/  @!P6 BRA `(.L_x_13718) ;  /* 0x000000000084e947 */ /* 0x000fea0003800000 */
[----:B------:R-:W-:-:S06]  /*1d810*/  ULOP3.LUT UR4, UR36, 0x2, URZ, 0xfc, !UPT ;  /* 0x0000000224047892 */ /* 0x000fcc000f8efc3f */
[----:B-1----:R-:W-:-:S05]  /*1d820*/  IMAD.U32 R2, RZ, RZ, UR4 ;  /* 0x00000004ff027e24 */ /* 0x002fca000f8e00ff */
[----:B------:R-:W-:-:S13]  /*1d830*/  ISETP.NE.AND P2, PT, R2, 0x3, PT ;  /* 0x000000030200780c */ /* 0x000fda0003f45270 */
[----:B------:R-:W-:Y:S05]  /*1d840*/  @!P2 BRA `(.L_x_14037) ;  /* 0x000000000004a947 */ /* 0x000fea0003800000 */
[----:B------:R-:W-:Y:S01]  /*1d850*/  BPT.TRAP 0x1 ;  /* 0x000000040000795c */ /* 0x000fe20000300000 */
.L_x_14037:
        /* <DEDUP_REMOVED lines=14> */
.L_x_14185:
[----:B------:R-:W1:Y:S02]  /*1d940*/  SYNCS.PHASECHK.TRANS64.TRYWAIT P0, [R7+URZ], R2 ;  /* 0x00000002070075a7 */ /* 0x000e64000800017f */
[----:B-1----:R-:W-:Y:S05]  /*1d950*/  @!P0 BRA `(.L_x_14039) ;  /* 0x0000003400d88947 */ /* 0x002fea0003800000 */
.L_x_14186:
[----:B------:R-:W-:Y:S05]  /*1d960*/  @!P2 BRA `(.L_x_14040) ;  /* 0x000000000004a947 */ /* 0x000fea0003800000 */
[----:B------:R-:W-:Y:S01]  /*1d970*/  BPT.TRAP 0x1 ;  /* 0x000000040000795c */ /* 0x000fe20000300000 */
.L_x_14040:
[----:B------:R-:W2:Y:S01]  /*1d980*/  LDL.LU R4, [R1+0x10] ;  /* 0x0000100001047983 */ /* 0x000ea20000300800 */
[----:B------:R-:W-:-:S04]  /*1d990*/  VIADD R0, R0, 0x22860 ;  /* 0x0002286000007836 */ /* 0x000fc80000000000 */
[----:B--2---:R-:W-:-:S04]  /*1d9a0*/  IMAD R4, R4, 0x8, R0 ;  /* 0x0000000804047824 */ /* 0x004fc800078e0200 */
[----:B------:R-:W2:Y:S02]  /*1d9b0*/  SYNCS.PHASECHK.TRANS64.TRYWAIT P0, [R4+URZ], R5 ;  /* 0x00000005040075a7 */ /* 0x000ea4000800017f */
[----:B--2---:R-:W-:Y:S05]  /*1d9c0*/  @!P0 BRA `(.L_x_14041) ;  /* 0x0000003400d08947 */ /* 0x004fea0003800000 */
.L_x_14187:
[----:B------:R-:W-:-:S07]  /*1d9d0*/  IMAD R3, R3, 0x8, R0 ;  /* 0x0000000803037824 */ /* 0x000fce00078e0200 */
.L_x_14042:
[----:B---3--:R3:W4:Y:S02]  /*1d9e0*/  SYNCS.PHASECHK.TRANS64.TRYWAIT P0, [R3+URZ], R2 ;  /* 0x00000002030075a7 */ /* 0x008724000800017f */
[----:B----4-:R-:W-:Y:S05]  /*1d9f0*/  @!P0 NANOSLEEP.SYNCS 0x989680 ;  /* 0x009896800000895d */ /* 0x010fea0003900000 */
[----:B------:R-:W4:Y:S02]  /*1da00*/  @!P0 SYNCS.PHASECHK.TRANS64 P0, [R3+URZ], R2 ;  /* 0x00000002030085a7 */ /* 0x000f24000800007f */
[----:B----4-:R-:W-:Y:S05]  /*1da10*/  @!P0 BRA `(.L_x_14042) ;  /* 0xfffffffc00f08947 */ /* 0x010fea000383ffff */
.L_x_13718:
[----:B------:R-:W-:Y:S05]  /*1da20*/  BSYNC B9 ;  /* 0x0000000000097941 */ /* 0x000fea0003800000 */
.L_x_13715:
[----:B------:R-:W-:Y:S05]  /*1da30*/  EXIT ;  /* 0x000000000000794d */ /* 0x000fea0003800000 */
.L_x_13738:
[----:B0-----:R0:W1:Y:S02]  /*1da40*/  SYNCS.PHASECHK.TRANS64.TRYWAIT P6, [R96+URZ+0x22890], R107 ;  /* 0x0228906b600075a7 */ /* 0x00106400080c017f */
[----:B-1----:R-:W-:Y:S05]  /*1da50*/  @!P6 NANOSLEEP.SYNCS 0x989680 ;  /* 0x009896800000e95d */ /* 0x002fea0003900000 */
[----:B------:R-:W1:Y:S02]  /*1da60*/  @!P6 SYNCS.PHASECHK.TRANS64 P6, [R96+URZ+0x22890], R107 ;  /* 0x0228906b6000e5a7 */ /* 0x000e6400080c007f */
[----:B-1----:R-:W-:Y:S05]  /*1da70*/  @!P6 BRA `(.L_x_13738) ;  /* 0xfffffffc00f0e947 */ /* 0x002fea000383ffff */
[----:B------:R-:W-:Y:S05]  /*1da80*/  BRA `(.L_x_14043) ;  /* 0xfffffe5400fc7947 */ /* 0x000fea000383ffff */
.L_x_13756:
[----:B0-----:R0:W1:Y:S02]  /*1da90*/  SYNCS.PHASECHK.TRANS64.TRYWAIT P5, [R96+URZ+0x22890], R107 ;  /* 0x0228906b600075a7 */ /* 0x00106400080a017f */
[----:B-1----:R-:W-:Y:S05]  /*1daa0*/  @!P5 NANOSLEEP.SYNCS 0x989680 ;  /* 0x009896800000d95d */ /* 0x002fea0003900000 */
[----:B------:R-:W1:Y:S02]  /*1dab0*/  @!P5 SYNCS.PHASECHK.TRANS64 P5, [R96+URZ+0x22890], R107 ;  /* 0x0228906b6000d5a7 */ /* 0x000e6400080a007f */
[----:B-1----:R-:W-:Y:S05]  /*1dac0*/  @!P5 BRA `(.L_x_13756) ;  /* 0xfffffffc00f0d947 */ /* 0x002fea000383ffff */
[----:B------:R-:W-:Y:S05]  /*1dad0*/  BRA `(.L_x_14044) ;  /* 0xfffffe6800487947 */ /* 0x000fea000383ffff */
.L_x_13765:
[----:B0-----:R0:W1:Y:S02]  /*1dae0*/  SYNCS.PHASECHK.TRANS64.TRYWAIT P4, [R96+URZ+0x22890], R107 ;  /* 0x0228906b600075a7 */ /* 0x001064000808017f */
[----:B-1----:R-:W-:Y:S05]  /*1daf0*/  @!P4 NANOSLEEP.SYNCS 0x989680 ;  /* 0x009896800000c95d */ /* 0x002fea0003900000 */
[----:B------:R-:W1:Y:S02]  /*1db00*/  @!P4 SYNCS.PHASECHK.TRANS64 P4, [R96+URZ+0x22890], R107 ;  /* 0x0228906b6000c5a7 */ /* 0x000e64000808007f */
[----:B-1----:R-:W-:Y:S05]  /*1db10*/  @!P4 BRA `(.L_x_13765) ;  /* 0xfffffffc00f0c947 */ /* 0x002fea000383ffff */
[----:B------:R-:W-:Y:S05]  /*1db20*/  BRA `(.L_x_14045) ;  /* 0xfffffe78003c7947 */ /* 0x000fea000383ffff */
.L_x_13771:
[----:B-1----:R1:W2:Y:S02]  /*1db30*/  SYNCS.PHASECHK.TRANS64.TRYWAIT P3, [R96+URZ+0x228b0], R107 ;  /* 0x0228b06b600075a7 */ /* 0x0022a4000806017f */
[----:B--2---:R-:W-:Y:S05]  /*1db40*/  @!P3 NANOSLEEP.SYNCS 0x989680 ;  /* 0x009896800000b95d */ /* 0x004fea0003900000 */
[----:B------:R-:W2:Y:S02]  /*1db50*/  @!P3 SYNCS.PHASECHK.TRANS64 P3, [R96+URZ+0x228b0], R107 ;  /* 0x0228b06b6000b5a7 */ /* 0x000ea4000806007f */
[----:B--2---:R-:W-:Y:S05]  /*1db60*/  @!P3 BRA `(.L_x_13771) ;  /* 0xfffffffc00f0b947 */ /* 0x004fea000383ffff */
[----:B------:R-:W-:Y:S05]  /*1db70*/  BRA `(.L_x_14046) ;  /* 0xfffffe7800cc7947 */ /* 0x000fea000383ffff */
.L_x_13781:
[----:B------:R-:W-:Y:S01]  /*1db80*/  BSSY B0, `(.L_x_14047) ;  /* 0x0000007000007945 */ /* 0x000fe20003800000 */
[----:B------:R-:W-:Y:S02]  /*1db90*/  IMAD.MOV.U32 R12, RZ, RZ, RZ ;  /* 0x000000ffff0c7224 */ /* 0x000fe400078e00ff */
[----:B------:R-:W-:Y:S02]  /*1dba0*/  IMAD.MOV.U32 R11, RZ, RZ, 0x1f ;  /* 0x0000001fff0b7424 */ /* 0x000fe400078e00ff */
[----:B------:R-:W-:-:S07]  /*1dbb0*/  IMAD.MOV.U32 R15, RZ, RZ, -0x1 ;  /* 0xffffffffff0f7424 */ /* 0x000fce00078e00ff */
[----:B-----5:R-:W-:Y:S05]  /*1dbc0*/  WARPSYNC.COLLECTIVE R15, `(.L_x_14048) ;  /* 0x000000000f087348 */ /* 0x020fea0003c00000 */
[----:B------:R0:W1:Y:S02]  /*1dbd0*/  SHFL.IDX P6, R14, R13, R12, R11 ;  /* 0x0000000c0d0e7389 */ /* 0x00006400000c000b */
[----:B01---5:R-:W-:Y:S01]  /*1dbe0*/  ENDCOLLECTIVE ;  /* 0x000000000000791b */ /* 0x023fe20003800000 */
.L_x_14048:
[----:B------:R-:W-:Y:S05]  /*1dbf0*/  BSYNC B0 ;  /* 0x0000000000007941 */ /* 0x000fea0003800000 */
.L_x_14047:
[----:B------:R-:W-:Y:S05]  /*1dc00*/  BRA `(.L_x_14049) ;  /* 0xfffffe8800407947 */ /* 0x000fea000383ffff */
.L_x_13793:
        /* <DEDUP_REMOVED lines=8> */
.L_x_14051:
[----:B------:R-:W-:Y:S05]  /*1dc90*/  BSYNC B1 ;  /* 0x0000000000017941 */ /* 0x000fea0003800000 */
.L_x_14050:
        /* <DEDUP_REMOVED lines=8> */
.L_x_14052:
[----:B------:R-:W-:Y:S02]  /*1dd20*/  IMAD.MOV.U32 R13, RZ, RZ, R7 ;  /* 0x000000ffff0d7224 */ /* 0x000fe400078e0007 */
[----:B------:R-:W-:-:S07]  /*1dd30*/  IMAD.MOV.U32 R0, RZ, RZ, R14 ;  /* 0x000000ffff007224 */ /* 0x000fce00078e000e */
[----:B------:R-:W-:Y:S05]  /*1dd40*/  WARPSYNC.COLLECTIVE R15, `(.L_x_14053) ;  /* 0x000000000f087348 */ /* 0x000fea0003c00000 */
[----:B------:R0:W1:Y:S02]  /*1dd50*/  SHFL.IDX P6, R14, R13, R12, R11 ;  /* 0x0000000c0d0e7389 */ /* 0x00006400000c000b */
[----:B01----:R-:W-:Y:S01]  /*1dd60*/  ENDCOLLECTIVE ;  /* 0x000000000000791b */ /* 0x003fe20003800000 */
.L_x_14053:
[----:B------:R-:W-:Y:S02]  /*1dd70*/  IMAD.MOV.U32 R13, RZ, RZ, R32 ;  /* 0x000000ffff0d7224 */ /* 0x000fe400078e0020 */
[----:B------:R-:W-:-:S07]  /*1dd80*/  IMAD.MOV.U32 R5, RZ, RZ, R14 ;  /* 0x000000ffff057224 */ /* 0x000fce00078e000e */
[----:B------:R-:W-:Y:S05]  /*1dd90*/  WARPSYNC.COLLECTIVE R15, `(.L_x_14054) ;  /* 0x000000000f087348 */ /* 0x000fea0003c00000 */
[----:B------:R0:W1:Y:S02]  /*1dda0*/  SHFL.IDX P6, R14, R13, R12, R11 ;  /* 0x0000000c0d0e7389 */ /* 0x00006400000c000b */
[----:B01----:R-:W-:Y:S01]  /*1ddb0*/  ENDCOLLECTIVE ;  /* 0x000000000000791b */ /* 0x003fe20003800000 */
.L_x_14054:
[----:B------:R-:W-:Y:S05]  /*1ddc0*/  BRA `(.L_x_14055) ;  /* 0xfffffe8c00bc7947 */ /* 0x000fea000383ffff */
.L_x_13796:
[----:B------:R-:W-:Y:S01]  /*1ddd0*/  BSSY B1, `(.L_x_14056) ;  /* 0x0000008000017945 */ /* 0x000fe20003800000 */
[----:B------:R-:W-:Y:S01]  /*1dde0*/  IMAD.MOV.U32 R13, RZ, RZ, R6 ;  /* 0x000000ffff0d7224 */ /* 0x000fe200078e0006 */
[----:B------:R-:W-:Y:S01]  /*1ddf0*/  MOV R12, 0x1 ;  /* 0x00000001000c7802 */ /* 0x000fe20000000f00 */
[----:B------:R-:W-:Y:S02]  /*1de00*/  IMAD.MOV.U32 R11, RZ, RZ, 0x1c1f ;  /* 0x00001c1fff0b7424 */ /* 0x000fe400078e00ff */
[----:B------:R-:W-:-:S07]  /*1de10*/  IMAD.MOV.U32 R15, RZ, RZ, -0x1 ;  /* 0xffffffffff0f7424 */ /* 0x000fce00078e00ff */
[----:B-1----:R-:W-:Y:S05]  /*1de20*/  WARPSYNC.COLLECTIVE R15, `(.L_x_14057) ;  /* 0x000000000f087348 */ /* 0x002fea0003c00000 */
[----:B------:R0:W2:Y:S02]  /*1de30*/  SHFL.IDX P6, R14, R13, R12, R11 ;  /* 0x0000000c0d0e7389 */ /* 0x0000a400000c000b */
[----:B012---:R-:W-:Y:S01]  /*1de40*/  ENDCOLLECTIVE ;  /* 0x000000000000791b */ /* 0x007fe20003800000 */
.L_x_14057:
[----:B------:R-:W-:Y:S05]  /*1de50*/  BSYNC B1 ;  /* 0x0000000000017941 */ /* 0x000fea0003800000 */
.L_x_14056:
        /* <DEDUP_REMOVED lines=8> */
.L_x_14058:
[----:B------:R-:W-:Y:S02]  /*1dee0*/  IMAD.MOV.U32 R13, RZ, RZ, R7 ;  /* 0x000000ffff0d7224 */ /* 0x000fe400078e0007 */
[----:B------:R-:W-:-:S07]  /*1def0*/  IMAD.MOV.U32 R0, RZ, RZ, R14 ;  /* 0x000000ffff007224 */ /* 0x000fce00078e000e */
[----:B------:R-:W-:Y:S05]  /*1df00*/  WARPSYNC.COLLECTIVE R15, `(.L_x_14059) ;  /* 0x000000000f087348 */ /* 0x000fea0003c00000 */
[----:B------:R0:W1:Y:S02]  /*1df10*/  SHFL.IDX P6, R14, R13, R12, R11 ;  /* 0x0000000c0d0e7389 */ /* 0x00006400000c000b */
[----:B01----:R-:W-:Y:S01]  /*1df20*/  ENDCOLLECTIVE ;  /* 0x000000000000791b */ /* 0x003fe20003800000 */
.L_x_14059:
[----:B------:R-:W-:Y:S02]  /*1df30*/  IMAD.MOV.U32 R13, RZ, RZ, R32 ;  /* 0x000000ffff0d7224 */ /* 0x000fe400078e0020 */
[----:B------:R-:W-:-:S07]  /*1df40*/  IMAD.MOV.U32 R7, RZ, RZ, R14 ;  /* 0x000000ffff077224 */ /* 0x000fce00078e000e */
[----:B------:R-:W-:Y:S05]  /*1df50*/  WARPSYNC.COLLECTIVE R15, `(.L_x_14060) ;  /* 0x000000000f087348 */ /* 0x000fea0003c00000 */
[----:B------:R0:W1:Y:S02]  /*1df60*/  SHFL.IDX P6, R14, R13, R12, R11 ;  /* 0x0000000c0d0e7389 */ /* 0x00006400000c000b */
[----:B01----:R-:W-:Y:S01]  /*1df70*/  ENDCOLLECTIVE ;  /* 0x000000000000791b */ /* 0x003fe20003800000 */
.L_x_14060:
[----:B------:R-:W-:Y:S01]  /*1df80*/  IMAD.MOV.U32 R32, RZ, RZ, R14 ;  /* 0x000000ffff207224 */ /* 0x000fe200078e000e */
[----:B------:R-:W-:Y:S06]  /*1df90*/  BRA `(.L_x_14061) ;  /* 0xfffffe9000187947 */ /* 0x000fec000383ffff */
.L_x_13800:
[----:B0-----:R0:W1:Y:S02]  /*1dfa0*/  SYNCS.PHASECHK.TRANS64.TRYWAIT P0, [R19+URZ+0x22800], R36 ;  /* 0x02280024130075a7 */ /* 0x001064000800017f */
[----:B-1----:R-:W-:Y:S05]  /*1dfb0*/  @!P0 NANOSLEEP.SYNCS 0x989680 ;  /* 0x009896800000895d */ /* 0x002fea0003900000 */
[----:B------:R-:W1:Y:S02]  /*1dfc0*/  @!P0 SYNCS.PHASECHK.TRANS64 P0, [R19+URZ+0x22800], R36 ;  /* 0x02280024130085a7 */ /* 0x000e64000800007f */
[----:B-1----:R-:W-:Y:S05]  /*1dfd0*/  @!P0 BRA `(.L_x_13800) ;  /* 0xfffffffc00f08947 */ /* 0x002fea000383ffff */
[----:B------:R-:W-:Y:S05]  /*1dfe0*/  BRA `(.L_x_14062) ;  /* 0xfffffe9000fc7947 */ /* 0x000fea000383ffff */
.L_x_13808:
        /* <DEDUP_REMOVED lines=9> */
.L_x_14064:
[----:B------:R-:W-:Y:S05]  /*1e080*/  BSYNC B1 ;  /* 0x0000000000017941 */ /* 0x000fea0003800000 */
.L_x_14063:
        /* <DEDUP_REMOVED lines=10> */
.L_x_14065:
        /* <DEDUP_REMOVED lines=8> */
.L_x_14066:
[----:B------:R-:W-:-:S05]  /*1e1b0*/  @!P1 IADD3 R6, P2, R3, R5, RZ ;  /* 0x0000000503069210 */ /* 0x000fca0007f5e0ff */
[----:B------:R-:W-:Y:S02]  /*1e1c0*/  @!P1 IMAD.X R7, R0, 0x1, R21, P2 ;  /* 0x0000000100079824 */ /* 0x000fe400010e0615 */
[----:B------:R-:W-:Y:S02]  /*1e1d0*/  IMAD.MOV.U32 R13, RZ, RZ, R27 ;  /* 0x000000ffff0d7224 */ /* 0x000fe400078e001b */
[----:B------:R-:W-:-:S07]  /*1e1e0*/  IMAD.MOV.U32 R4, RZ, RZ, R14 ;  /* 0x000000ffff047224 */ /* 0x000fce00078e000e */
[----:B------:R-:W-:Y:S05]  /*1e1f0*/  WARPSYNC.COLLECTIVE R15, `(.L_x_14067) ;  /* 0x000000000f087348 */ /* 0x000fea0003c00000 */
[----:B------:R0:W1:Y:S02]  /*1e200*/  SHFL.IDX P6, R14, R13, R12, R11 ;  /* 0x0000000c0d0e7389 */ /* 0x00006400000c000b */
[----:B01----:R-:W-:Y:S01]  /*1e210*/  ENDCOLLECTIVE ;  /* 0x000000000000791b */ /* 0x003fe20003800000 */
.L_x_14067:
        /* <DEDUP_REMOVED lines=12> */
[----:B--2---:R-:W-:Y:S01]  /*1e2e0*/  @!P1 IMAD.MOV.U32 R29, RZ, RZ, R11 ;  /* 0x000000ffff1d9224 */ /* 0x004fe200078e000b */
[----:B------:R-:W-:Y:S01]  /*1e2f0*/  @!P1 MOV R28, R10 ;  /* 0x0000000a001c9202 */ /* 0x000fe20000000f00 */
[----:B------:R-:W-:-:S02]  /*1e300*/  IMAD.MOV.U32 R11, RZ, RZ, 0x1c1f ;  /* 0x00001c1fff0b7424 */ /* 0x000fc400078e00ff */
[----:B------:R-:W-:Y:S02]  /*1e310*/  @!P1 IMAD.MOV.U32 R20, RZ, RZ, R8 ;  /* 0x000000ffff149224 */ /* 0x000fe400078e0008 */
[----:B------:R-:W-:-:S07]  /*1e320*/  @!P1 IMAD.MOV.U32 R21, RZ, RZ, R9 ;  /* 0x000000ffff159224 */ /* 0x000fce00078e0009 */
[----:B-----5:R-:W-:Y:S05]  /*1e330*/  WARPSYNC.COLLECTIVE R15, `(.L_x_14068) ;  /* 0x000000000f087348 */ /* 0x020fea0003c00000 */
[----:B------:R0:W1:Y:S02]  /*1e340*/  SHFL.IDX P6, R14, R13, R12, R11 ;  /* 0x0000000c0d0e7389 */ /* 0x00006400000c000b */
[----:B01---5:R-:W-:Y:S01]  /*1e350*/  ENDCOLLECTIVE ;  /* 0x000000000000791b */ /* 0x023fe20003800000 */
.L_x_14068:
[----:B------:R-:W-:Y:S02]  /*1e360*/  IMAD.MOV.U32 R0, RZ, RZ, R20 ;  /* 0x000000ffff007224 */ /* 0x000fe400078e0014 */
[----:B------:R-:W-:Y:S02]  /*1e370*/  IMAD.MOV.U32 R3, RZ, RZ, R21 ;  /* 0x000000ffff037224 */ /* 0x000fe400078e0015 */
[----:B------:R-:W-:Y:S01]  /*1e380*/  IMAD.MOV.U32 R8, RZ, RZ, R28 ;  /* 0x000000ffff087224 */ /* 0x000fe200078e001c */
[----:B------:R-:W-:Y:S01]  /*1e390*/  PRMT R53, R53, 0x5410, R0 ;  /* 0x0000541035357816 */ /* 0x000fe20000000000 */
[----:B------:R-:W-:Y:S01]  /*1e3a0*/  IMAD.MOV.U32 R9, RZ, RZ, R29 ;  /* 0x000000ffff097224 */ /* 0x000fe200078e001d */
[----:B------:R-:W-:-:S04]  /*1e3b0*/  PRMT R42, R42, 0x5410, R3 ;  /* 0x000054102a2a7816 */ /* 0x000fc80000000003 */
[----:B------:R-:W-:Y:S01]  /*1e3c0*/  PRMT R36, R8, 0x5410, R9 ;  /* 0x0000541008247816 */ /* 0x000fe20000000009 */
[----:B------:R-:W-:Y:S02]  /*1e3d0*/  IMAD.MOV.U32 R13, RZ, RZ, R25 ;  /* 0x000000ffff0d7224 */ /* 0x000fe400078e0019 */
        /* <DEDUP_REMOVED lines=8> */
.L_x_14069:
        /* <DEDUP_REMOVED lines=13> */
.L_x_14070:
[----:B------:R-:W-:Y:S02]  /*1e530*/  IMAD.MOV.U32 R13, RZ, RZ, R27 ;  /* 0x000000ffff0d7224 */ /* 0x000fe400078e001b */
[----:B------:R-:W-:-:S07]  /*1e540*/  IMAD.MOV.U32 R24, RZ, RZ, R14 ;  /* 0x000000ffff187224 */ /* 0x000fce00078e000e */
[----:B------:R-:W-:Y:S05]  /*1e550*/  WARPSYNC.COLLECTIVE R15, `(.L_x_14071) ;  /* 0x000000000f087348 */ /* 0x000fea0003c00000 */
[----:B------:R0:W1:Y:S02]  /*1e560*/  SHFL.IDX P6, R14, R13, R12, R11 ;  /* 0x0000000c0d0e7389 */ /* 0x00006400000c000b */
[----:B01----:R-:W-:Y:S01]  /*1e570*/  ENDCOLLECTIVE ;  /* 0x000000000000791b */ /* 0x003fe20003800000 */
.L_x_14071:
[----:B------:R-:W-:Y:S05]  /*1e580*/  BRA `(.L_x_14072) ;  /* 0xfffffe9c00c87947 */ /* 0x000fea000383ffff */
.L_x_13812:
[----:B0-----:R0:W1:Y:S02]  /*1e590*/  SYNCS.PHASECHK.TRANS64.TRYWAIT P1, [R19+URZ+0x22800], R12 ;  /* 0x0228000c130075a7 */ /* 0x001064000802017f */
[----:B-1----:R-:W-:Y:S05]  /*1e5a0*/  @!P1 NANOSLEEP.SYNCS 0x989680 ;  /* 0x009896800000995d */ /* 0x002fea0003900000 */
[----:B------:R-:W1:Y:S02]  /*1e5b0*/  @!P1 SYNCS.PHASECHK.TRANS64 P1, [R19+URZ+0x22800], R12 ;  /* 0x0228000c130095a7 */ /* 0x000e64000802007f */
[----:B-1----:R-:W-:Y:S05]  /*1e5c0*/  @!P1 BRA `(.L_x_13812) ;  /* 0xfffffffc00f09947 */ /* 0x002fea000383ffff */
[----:B------:R-:W-:Y:S05]  /*1e5d0*/  BRA `(.L_x_14073) ;  /* 0xfffffea000547947 */ /* 0x000fea000383ffff */
.L_x_13818:
[----:B--2---:R2:W3:Y:S02]  /*1e5e0*/  SYNCS.PHASECHK.TRANS64.TRYWAIT P2, [R20+URZ+0x22830], R21 ;  /* 0x02283015140075a7 */ /* 0x0044e4000804017f */
[----:B---3--:R-:W-:Y:S05]  /*1e5f0*/  @!P2 NANOSLEEP.SYNCS 0x989680 ;  /* 0x009896800000a95d */ /* 0x008fea0003900000 */
[----:B------:R-:W3:Y:S02]  /*1e600*/  @!P2 SYNCS.PHASECHK.TRANS64 P2, [R20+URZ+0x22830], R21 ;  /* 0x022830151400a5a7 */ /* 0x000ee4000804007f */
[----:B---3--:R-:W-:Y:S05]  /*1e610*/  @!P2 BRA `(.L_x_13818) ;  /* 0xfffffffc00f0a947 */ /* 0x008fea000383ffff */
[----:B------:R-:W-:Y:S05]  /*1e620*/  BRA `(.L_x_13817) ;  /* 0xfffffeac00c07947 */ /* 0x000fea000383ffff */
.L_x_13823:
[----:B-1----:R1:W2:Y:S02]  /*1e630*/  SYNCS.PHASECHK.TRANS64.TRYWAIT P2, [R20+URZ+0x22850], R21 ;  /* 0x02285015140075a7 */ /* 0x0022a4000804017f */
[----:B--2---:R-:W-:Y:S05]  /*1e640*/  @!P2 NANOSLEEP.SYNCS 0x989680 ;  /* 0x009896800000a95d */ /* 0x004fea0003900000 */
[----:B------:R-:W2:Y:S02]  /*1e650*/  @!P2 SYNCS.PHASECHK.TRANS64 P2, [R20+URZ+0x22850], R21 ;  /* 0x022850151400a5a7 */ /* 0x000ea4000804007f */
[----:B--2---:R-:W-:Y:S05]  /*1e660*/  @!P2 BRA `(.L_x_13823) ;  /* 0xfffffffc00f0a947 */ /* 0x004fea000383ffff */
[----:B------:R-:W-:Y:S05]  /*1e670*/  BRA `(.L_x_13822) ;  /* 0xfffffec400f87947 */ /* 0x000fea000383ffff */
.L_x_13828:
[----:B-1----:R1:W2:Y:S02]  /*1e680*/  SYNCS.PHASECHK.TRANS64.TRYWAIT P2, [R200+URZ+0x22830], R201 ;  /* 0x022830c9c80075a7 */ /* 0x0022a4000804017f */
[----:B--2---:R-:W-:Y:S05]  /*1e690*/  @!P2 NANOSLEEP.SYNCS 0x989680 ;  /* 0x009896800000a95d */ /* 0x004fea0003900000 */
[----:B------:R-:W2:Y:S02]  /*1e6a0*/  @!P2 SYNCS.PHASECHK.TRANS64 P2, [R200+URZ+0x22830], R201 ;  /* 0x022830c9c800a5a7 */ /* 0x000ea4000804007f */
[----:B--2---:R-:W-:Y:S05]  /*1e6b0*/  @!P2 BRA `(.L_x_13828) ;  /* 0xfffffffc00f0a947 */ /* 0x004fea000383ffff */
[----:B------:R-:W-:Y:S05]  /*1e6c0*/  BRA `(.L_x_13827) ;  /* 0xfffffecc00707947 */ /* 0x000fea000383ffff */
.L_x_13833:
[----:B-1----:R1:W2:Y:S02]  /*1e6d0*/  SYNCS.PHASECHK.TRANS64.TRYWAIT P2, [R200+URZ+0x22850], R201 ;  /* 0x022850c9c80075a7 */ /* 0x0022a4000804017f */
[----:B--2---:R-:W-:Y:S05]  /*1e6e0*/  @!P2 NANOSLEEP.SYNCS 0x989680 ;  /* 0x009896800000a95d */ /* 0x004fea0003900000 */
[----:B------:R-:W2:Y:S02]  /*1e6f0*/  @!P2 SYNCS.PHASECHK.TRANS64 P2, [R200+URZ+0x22850], R201 ;  /* 0x022850c9c800a5a7 */ /* 0x000ea4000804007f */
[----:B--2---:R-:W-:Y:S05]  /*1e700*/  @!P2 BRA `(.L_x_13833) ;  /* 0xfffffffc00f0a947 */ /* 0x004fea000383ffff */
[----:B------:R-:W-:Y:S05]  /*1e710*/  BRA `(.L_x_13832) ;  /* 0xfffffeec00cc7947 */ /* 0x000fea000383ffff */
.L_x_13839:
[----:B-1----:R1:W2:Y:S02]  /*1e720*/  SYNCS.PHASECHK.TRANS64.TRYWAIT P2, [R20+URZ+0x22830], R211 ;  /* 0x022830d3140075a7 */ /* 0x0022a4000804017f */
[----:B--2---:R-:W-:Y:S05]  /*1e730*/  @!P2 NANOSLEEP.SYNCS 0x989680 ;  /* 0x009896800000a95d */ /* 0x004fea0003900000 */
[----:B------:R-:W2:Y:S02]  /*1e740*/  @!P2 SYNCS.PHASECHK.TRANS64 P2, [R20+URZ+0x22830], R211 ;  /* 0x022830d31400a5a7 */ /* 0x000ea4000804007f */
[----:B--2---:R-:W-:Y:S05]  /*1e750*/  @!P2 BRA `(.L_x_13839) ;  /* 0xfffffffc00f0a947 */ /* 0x004fea000383ffff */
[----:B------:R-:W-:Y:S05]  /*1e760*/  BRA `(.L_x_13838) ;  /* 0xfffffef400047947 */ /* 0x000fea000383ffff */
.L_x_13844:
[----:B---3--:R3:W4:Y:S02]  /*1e770*/  SYNCS.PHASECHK.TRANS64.TRYWAIT P2, [R20+URZ+0x22850], R211 ;  /* 0x022850d3140075a7 */ /* 0x008724000804017f */
[----:B----4-:R-:W-:Y:S05]  /*1e780*/  @!P2 NANOSLEEP.SYNCS 0x989680 ;  /* 0x009896800000a95d */ /* 0x010fea0003900000 */
[----:B------:R-:W4:Y:S02]  /*1e790*/  @!P2 SYNCS.PHASECHK.TRANS64 P2, [R20+URZ+0x22850], R211 ;  /* 0x022850d31400a5a7 */ /* 0x000f24000804007f */
[----:B----4-:R-:W-:Y:S05]  /*1e7a0*/  @!P2 BRA `(.L_x_13844) ;  /* 0xfffffffc00f0a947 */ /* 0x010fea000383ffff */
[----:B------:R-:W-:Y:S05]  /*1e7b0*/  BRA `(.L_x_13843) ;  /* 0xffffff0c00607947 */ /* 0x000fea000383ffff */
.L_x_13850:
[----:B------:R-:W-:Y:S02]  /*1e7c0*/  IMAD.MOV.U32 R13, RZ, RZ, R20 ;  /* 0x000000ffff0d7224 */ /* 0x000fe400078e0014 */
[----:B------:R-:W-:Y:S02]  /*1e7d0*/  IMAD.MOV.U32 R12, RZ, RZ, RZ ;  /* 0x000000ffff0c7224 */ /* 0x000fe400078e00ff */
[----:B------:R-:W-:Y:S02]  /*1e7e0*/  IMAD.MOV.U32 R11, RZ, RZ, 0x181f ;  /* 0x0000181fff0b7424 */ /* 0x000fe400078e00ff */
[----:B------:R-:W-:-:S07]  /*1e7f0*/  IMAD.MOV.U32 R15, RZ, RZ, -0x1 ;  /* 0xffffffffff0f7424 */ /* 0x000fce00078e00ff */
[----:B0----5:R-:W-:Y:S05]  /*1e800*/  WARPSYNC.COLLECTIVE R15, `(.L_x_14074) ;  /* 0x000000000f087348 */ /* 0x021fea0003c00000 */
[----:B------:R1:W2:Y:S02]  /*1e810*/  SHFL.IDX P6, R14, R13, R12, R11 ;  /* 0x0000000c0d0e7389 */ /* 0x0002a400000c000b */
[----:B012--5:R-:W-:Y:S01]  /*1e820*/  ENDCOLLECTIVE ;  /* 0x000000000000791b */ /* 0x027fe20003800000 */
.L_x_14074:
[----:B------:R-:W-:Y:S02]  /*1e830*/  IMAD.MOV.U32 R13, RZ, RZ, R4 ;  /* 0x000000ffff0d7224 */ /* 0x000fe400078e0004 */
[----:B------:R-:W-:-:S07]  /*1e840*/  IMAD.MOV.U32 R0, RZ, RZ, R14 ;  /* 0x000000ffff007224 */ /* 0x000fce00078e000e */
[----:B------:R-:W-:Y:S05]  /*1e850*/  WARPSYNC.COLLECTIVE R15, `(.L_x_14075) ;  /* 0x000000000f087348 */ /* 0x000fea0003c00000 */
[----:B------:R0:W1:Y:S02]  /*1e860*/  SHFL.IDX P6, R14, R13, R12, R11 ;  /* 0x0000000c0d0e7389 */ /* 0x00006400000c000b */
[----:B01----:R-:W-:Y:S01]  /*1e870*/  ENDCOLLECTIVE ;  /* 0x000000000000791b */ /* 0x003fe20003800000 */
.L_x_14075:
[----:B------:R-:W-:Y:S05]  /*1e880*/  BRA `(.L_x_14076) ;  /* 0xffffff3400707947 */ /* 0x000fea000383ffff */
.L_x_13853:
        /* <DEDUP_REMOVED lines=8> */
.L_x_14078:
[----:B------:R-:W-:Y:S05]  /*1e910*/  BSYNC B1 ;  /* 0x0000000000017941 */ /* 0x000fea0003800000 */
.L_x_14077:
        /* <DEDUP_REMOVED lines=8> */
.L_x_14079:
[----:B------:R-:W-:Y:S05]  /*1e9a0*/  BRA `(.L_x_14080) ;  /* 0xffffff3400ac7947 */ /* 0x000fea000383ffff */
.L_x_13856:
[----:B------:R-:W-:Y:S01]  /*1e9b0*/  BSSY B1, `(.L_x_14081) ;  /* 0x0000008000017945 */ /* 0x000fe20003800000 */
[----:B---3--:R-:W-:Y:S02]  /*1e9c0*/  IMAD.MOV.U32 R13, RZ, RZ, R20 ;  /* 0x000000ffff0d7224 */ /* 0x008fe400078e0014 */
[----:B------:R-:W-:Y:S02]  /*1e9d0*/  IMAD.MOV.U32 R12, RZ, RZ, 0x2 ;  /* 0x00000002ff0c7424 */ /* 0x000fe400078e00ff */
[----:B------:R-:W-:Y:S02]  /*1e9e0*/  IMAD.MOV.U32 R11, RZ, RZ, 0x181f ;  /* 0x0000181fff0b7424 */ /* 0x000fe400078e00ff */
[----:B------:R-:W-:-:S07]  /*1e9f0*/  IMAD.MOV.U32 R15, RZ, RZ, -0x1 ;  /* 0xffffffffff0f7424 */ /* 0x000fce00078e00ff */
[----:B012-45:R-:W-:Y:S05]  /*1ea00*/  WARPSYNC.COLLECTIVE R15, `(.L_x_14082) ;  /* 0x000000000f087348 */ /* 0x037fea0003c00000 */
[----:B--2---:R2:W3:Y:S02]  /*1ea10*/  SHFL.IDX P6, R14, R13, R12, R11 ;  /* 0x0000000c0d0e7389 */ /* 0x0044e400000c000b */
[----:B012345:R-:W-:Y:S01]  /*1ea20*/  ENDCOLLECTIVE ;  /* 0x000000000000791b */ /* 0x03ffe20003800000 */
.L_x_14082:
[----:B------:R-:W-:Y:S05]  /*1ea30*/  BSYNC B1 ;  /* 0x0000000000017941 */ /* 0x000fea0003800000 */
.L_x_14081:
        /* <DEDUP_REMOVED lines=8> */
.L_x_14083:
[----:B------:R-:W-:Y:S05]  /*1eac0*/  BRA `(.L_x_14084) ;  /* 0xffffff3400d87947 */ /* 0x000fea000383ffff */
.L_x_13859:
        /* <DEDUP_REMOVED lines=8> */
.L_x_14086:
[----:B------:R-:W-:Y:S05]  /*1eb50*/  BSYNC B1 ;  /* 0x0000000000017941 */ /* 0x000fea0003800000 */
.L_x_14085:
        /* <DEDUP_REMOVED lines=8> */
.L_x_14087:
[----:B------:R-:W-:Y:S05]  /*1ebe0*/  BRA `(.L_x_14088) ;  /* 0xffffff3800047947 */ /* 0x000fea000383ffff */
.L_x_13861:
[----:B------:R-:W-:Y:S02]  /*1ebf0*/  IMAD.MOV.U32 R13, RZ, RZ, R4 ;  /* 0x000000ffff0d7224 */ /* 0x000fe400078e0004 */
[----:B------:R-:W-:Y:S02]  /*1ec00*/  IMAD.MOV.U32 R12, RZ, RZ, RZ ;  /* 0x000000ffff0c7224 */ /* 0x000fe400078e00ff */
[----:B------:R-:W-:Y:S02]  /*1ec10*/  IMAD.MOV.U32 R11, RZ, RZ, 0x1c1f ;  /* 0x00001c1fff0b7424 */ /* 0x000fe400078e00ff */
[----:B------:R-:W-:-:S07]  /*1ec20*/  IMAD.MOV.U32 R15, RZ, RZ, -0x1 ;  /* 0xffffffffff0f7424 */ /* 0x000fce00078e00ff */
[----:B------:R-:W-:Y:S05]  /*1ec30*/  WARPSYNC.COLLECTIVE R15, `(.L_x_14089) ;  /* 0x000000000f087348 */ /* 0x000fea0003c00000 */
[----:B------:R0:W1:Y:S02]  /*1ec40*/  SHFL.IDX P6, R14, R13, R12, R11 ;  /* 0x0000000c0d0e7389 */ /* 0x00006400000c000b */
[----:B01----:R-:W-:Y:S01]  /*1ec50*/  ENDCOLLECTIVE ;  /* 0x000000000000791b */ /* 0x003fe20003800000 */
.L_x_14089:
[----:B------:R-:W-:Y:S02]  /*1ec60*/  IMAD.MOV.U32 R13, RZ, RZ, R0 ;  /* 0x000000ffff0d7224 */ /* 0x000fe400078e0000 */
[----:B------:R-:W-:-:S07]  /*1ec70*/  IMAD.MOV.U32 R20, RZ, RZ, R14 ;  /* 0x000000ffff147224 */ /* 0x000fce00078e000e */
[----:B------:R-:W-:Y:S05]  /*1ec80*/  WARPSYNC.COLLECTIVE R15, `(.L_x_14090) ;  /* 0x000000000f087348 */ /* 0x000fea0003c00000 */
[----:B------:R0:W1:Y:S02]  /*1ec90*/  SHFL.IDX P6, R14, R13, R12, R11 ;  /* 0x0000000c0d0e7389 */ /* 0x00006400000c000b */
[----:B01----:R-:W-:Y:S01]  /*1eca0*/  ENDCOLLECTIVE ;  /* 0x000000000000791b */ /* 0x003fe20003800000 */
.L_x_14090:
[----:B------:R-:W-:Y:S01]  /*1ecb0*/  IMAD.MOV.U32 R12, RZ, RZ, R14 ;  /* 0x000000ffff0c7224 */ /* 0x000fe200078e000e */
[----:B------:R-:W-:Y:S06]  /*1ecc0*/  BRA `(.L_x_14091) ;  /* 0xffffff3800e87947 */ /* 0x000fec000383ffff */
.L_x_13864:
        /* <DEDUP_REMOVED lines=8> */
.L_x_14093:
[----:B------:R-:W-:Y:S05]  /*1ed50*/  BSYNC B1 ;  /* 0x0000000000017941 */ /* 0x000fea0003800000 */
.L_x_14092:
        /* <DEDUP_REMOVED lines=8> */
.L_x_14094:
[----:B------:R-:W-:Y:S01]  /*1ede0*/  IMAD.MOV.U32 R0, RZ, RZ, R14 ;  /* 0x000000ffff007224 */ /* 0x000fe200078e000e */
[----:B------:R-:W-:Y:S06]  /*1edf0*/  BRA `(.L_x_14095) ;  /* 0xffffff4800107947 */ /* 0x000fec000383ffff */
.L_x_13868:
[----:B------:R-:W-:Y:S02]  /*1ee00*/  IMAD.MOV.U32 R13, RZ, RZ, R4 ;  /* 0x000000ffff0d7224 */ /* 0x000fe400078e0004 */
[----:B------:R-:W-:Y:S02]  /*1ee10*/  IMAD.MOV.U32 R12, RZ, RZ, RZ ;  /* 0x000000ffff0c7224 */ /* 0x000fe400078e00ff */
[----:B------:R-:W-:Y:S02]  /*1ee20*/  IMAD.MOV.U32 R11, RZ, RZ, 0x181f ;  /* 0x0000181fff0b7424 */ /* 0x000fe400078e00ff */
[----:B------:R-:W-:-:S07]  /*1ee30*/  IMAD.MOV.U32 R15, RZ, RZ, -0x1 ;  /* 0xffffffffff0f7424 */ /* 0x000fce00078e00ff */
[----:B--2---:R-:W-:Y:S05]  /*1ee40*/  WARPSYNC.COLLECTIVE R15, `(.L_x_14096) ;  /* 0x000000000f087348 */ /* 0x004fea0003c00000 */
[----:B------:R0:W1:Y:S02]  /*1ee50*/  SHFL.IDX P6, R14, R13, R12, R11 ;  /* 0x0000000c0d0e7389 */ /* 0x00006400000c000b */
[----:B012---:R-:W-:Y:S01]  /*1ee60*/  ENDCOLLECTIVE ;  /* 0x000000000000791b */ /* 0x007fe20003800000 */
.L_x_14096:
[----:B------:R-:W-:Y:S02]  /*1ee70*/  IMAD.MOV.U32 R13, RZ, RZ, R3 ;  /* 0x000000ffff0d7224 */ /* 0x000fe400078e0003 */
[----:B------:R-:W-:-:S07]  /*1ee80*/  IMAD.MOV.U32 R0, RZ, RZ, R14 ;  /* 0x000000ffff007224 */ /* 0x000fce00078e000e */
[----:B------:R-:W-:Y:S05]  /*1ee90*/  WARPSYNC.COLLECTIVE R15, `(.L_x_14097) ;  /* 0x000000000f087348 */ /* 0x000fea0003c00000 */
[----:B------:R0:W1:Y:S02]  /*1eea0*/  SHFL.IDX P6, R14, R13, R12, R11 ;  /* 0x0000000c0d0e7389 */ /* 0x00006400000c000b */
[----:B01----:R-:W-:Y:S01]  /*1eeb0*/  ENDCOLLECTIVE ;  /* 0x000000000000791b */ /* 0x003fe20003800000 */
.L_x_14097:
[----:B------:R-:W-:Y:S05]  /*1eec0*/  BRA `(.L_x_14098) ;  /* 0xffffff5c00547947 */ /* 0x000fea000383ffff */
.L_x_13871:
[----:B------:R-:W-:Y:S01]  /*1eed0*/  BSSY B1, `(.L_x_14099) ;  /* 0x0000008000017945 */ /* 0x000fe20003800000 */
[----:B----4-:R-:W-:Y:S02]  /*1eee0*/  IMAD.MOV.U32 R13, RZ, RZ, R4 ;  /* 0x000000ffff0d7224 */ /* 0x010fe400078e0004 */
[----:B------:R-:W-:Y:S02]  /*1eef0*/  IMAD.MOV.U32 R12, RZ, RZ, 0x1 ;  /* 0x00000001ff0c7424 */ /* 0x000fe400078e00ff */
[----:B------:R-:W-:Y:S02]  /*1ef00*/  IMAD.MOV.U32 R11, RZ, RZ, 0x181f ;  /* 0x0000181fff0b7424 */ /* 0x000fe400078e00ff */
[----:B------:R-:W-:-:S07]  /*1ef10*/  IMAD.MOV.U32 R15, RZ, RZ, -0x1 ;  /* 0xffffffffff0f7424 */ /* 0x000fce00078e00ff */
[----:B0123--:R-:W-:Y:S05]  /*1ef20*/  WARPSYNC.COLLECTIVE R15, `(.L_x_14100) ;  /* 0x000000000f087348 */ /* 0x00ffea0003c00000 */
[----:B---3--:R3:W4:Y:S02]  /*1ef30*/  SHFL.IDX P6, R14, R13, R12, R11 ;  /* 0x0000000c0d0e7389 */ /* 0x00872400000c000b */
[----:B01234-:R-:W-:Y:S01]  /*1ef40*/  ENDCOLLECTIVE ;  /* 0x000000000000791b */ /* 0x01ffe20003800000 */
.L_x_14100:
[----:B------:R-:W-:Y:S05]  /*1ef50*/  BSYNC B1 ;  /* 0x0000000000017941 */ /* 0x000fea0003800000 */
.L_x_14099:
        /* <DEDUP_REMOVED lines=8> */
.L_x_14101:
[----:B------:R-:W-:Y:S05]  /*1efe0*/  BRA `(.L_x_14102) ;  /* 0xffffff5c00847947 */ /* 0x000fea000383ffff */
.L_x_13874:
        /* <DEDUP_REMOVED lines=8> */
.L_x_14104:
[----:B------:R-:W-:Y:S05]  /*1f070*/  BSYNC B1 ;  /* 0x0000000000017941 */ /* 0x000fea0003800000 */
.L_x_14103:
        /* <DEDUP_REMOVED lines=8> */
.L_x_14105:
[----:B------:R-:W-:Y:S05]  /*1f100*/  BRA `(.L_x_14106) ;  /* 0xffffff5c00b07947 */ /* 0x000fea000383ffff */
.L_x_13877:
        /* <DEDUP_REMOVED lines=8> */
.L_x_14108:
[----:B------:R-:W-:Y:S05]  /*1f190*/  BSYNC B1 ;  /* 0x0000000000017941 */ /* 0x000fea0003800000 */
.L_x_14107:
        /* <DEDUP_REMOVED lines=8> */
.L_x_14109:
[----:B------:R-:W-:Y:S05]  /*1f220*/  BRA `(.L_x_14110) ;  /* 0xffffff5c00dc7947 */ /* 0x000fea000383ffff */
.L_x_13896:
        /* <DEDUP_REMOVED lines=11> */
.L_x_14112:
[----:B------:R-:W-:Y:S05]  /*1f2e0*/  BSYNC B1 ;  /* 0x0000000000017941 */ /* 0x000fea0003800000 */
.L_x_14111:
[----:B------:R-:W-:Y:S05]  /*1f2f0*/  BRA `(.L_x_14113) ;  /* 0xffffff7c00407947 */ /* 0x000fea000383ffff */
.L_x_13898:
[----:B------:R-:W-:Y:S01]  /*1f300*/  BSSY B1, `(.L_x_14114) ;  /* 0x0000006000017945 */ /* 0x000fe20003800000 */
[----:B------:R-:W-:-:S07]  /*1f310*/  IMAD.MOV.U32 R15, RZ, RZ, -0x1 ;  /* 0xffffffffff0f7424 */ /* 0x000fce00078e00ff */
[----:B0-----:R-:W-:Y:S05]  /*1f320*/  WARPSYNC.COLLECTIVE R15, `(.L_x_14115) ;  /* 0x000000000f0c7348 */ /* 0x001fea0003c00000 */
[----:B------:R-:W-:Y:S02]  /*1f330*/  ELECT P6, UR62, PT ;  /* 0x00000000003e782f */ /* 0x000fe400038c0000 */
[----:B------:R-:W-:Y:S01]  /*1f340*/  MOV R14, UR62 ;  /* 0x0000003e000e7c02 */ /* 0x000fe20008000f00 */
[----:B0-----:R-:W-:Y:S10]  /*1f350*/  ENDCOLLECTIVE ;  /* 0x000000000000791b */ /* 0x001ff40003800000 */
.L_x_14115:
[----:B------:R-:W-:Y:S05]  /*1f360*/  BSYNC B1 ;  /* 0x0000000000017941 */ /* 0x000fea0003800000 */
.L_x_14114:
[----:B------:R-:W-:Y:S05]  /*1f370*/  BRA `(.L_x_13897) ;  /* 0xffffff7c00387947 */ /* 0x000fea000383ffff */
.L_x_13900:
[----:B0-----:R0:W1:Y:S02]  /*1f380*/  SYNCS.PHASECHK.TRANS64.TRYWAIT P0, [R19+URZ+0x22820], R4 ;  /* 0x02282004130075a7 */ /* 0x001064000800017f */
[----:B-1----:R-:W-:Y:S05]  /*1f390*/  @!P0 NANOSLEEP.SYNCS 0x989680 ;  /* 0x009896800000895d */ /* 0x002fea0003900000 */
[----:B------:R-:W1:Y:S02]  /*1f3a0*/  @!P0 SYNCS.PHASECHK.TRANS64 P0, [R19+URZ+0x22820], R4 ;  /* 0x02282004130085a7 */ /* 0x000e64000800007f */
[----:B-1----:R-:W-:Y:S05]  /*1f3b0*/  @!P0 BRA `(.L_x_13900) ;  /* 0xfffffffc00f08947 */ /* 0x002fea000383ffff */
[----:B------:R-:W-:Y:S05]  /*1f3c0*/  BRA `(.L_x_14116) ;  /* 0xffffff7c00487947 */ /* 0x000fea000383ffff */
.L_x_13904:
[----:B0-----:R0:W1:Y:S02]  /*1f3d0*/  SYNCS.PHASECHK.TRANS64.TRYWAIT P0, [R4+URZ+0x228a0], R9 ;  /* 0x0228a009040075a7 */ /* 0x001064000800017f */
[----:B-1----:R-:W-:Y:S05]  /*1f3e0*/  @!P0 NANOSLEEP.SYNCS 0x989680 ;  /* 0x009896800000895d */ /* 0x002fea0003900000 */
[----:B------:R-:W1:Y:S02]  /*1f3f0*/  @!P0 SYNCS.PHASECHK.TRANS64 P0, [R4+URZ+0x228a0], R9 ;  /* 0x0228a009040085a7 */ /* 0x000e64000800007f */
[----:B-1----:R-:W-:Y:S05]  /*1f400*/  @!P0 BRA `(.L_x_13904) ;  /* 0xfffffffc00f08947 */ /* 0x002fea000383ffff */
[----:B------:R-:W-:Y:S05]  /*1f410*/  BRA `(.L_x_14117) ;  /* 0xffffff7c00687947 */ /* 0x000fea000383ffff */
.L_x_13909:
[----:B-1----:R1:W2:Y:S02]  /*1f420*/  SYNCS.PHASECHK.TRANS64.TRYWAIT P0, [R4+URZ+0x228c0], R9 ;  /* 0x0228c009040075a7 */ /* 0x0022a4000800017f */
[----:B--2---:R-:W-:Y:S05]  /*1f430*/  @!P0 NANOSLEEP.SYNCS 0x989680 ;  /* 0x009896800000895d */ /* 0x004fea0003900000 */
[----:B------:R-:W2:Y:S02]  /*1f440*/  @!P0 SYNCS.PHASECHK.TRANS64 P0, [R4+URZ+0x228c0], R9 ;  /* 0x0228c009040085a7 */ /* 0x000ea4000800007f */
[----:B--2---:R-:W-:Y:S05]  /*1f450*/  @!P0 BRA `(.L_x_13909) ;  /* 0xfffffffc00f08947 */ /* 0x004fea000383ffff */
[----:B------:R-:W-:Y:S05]  /*1f460*/  BRA `(.L_x_14118) ;  /* 0xffffff7c00e87947 */ /* 0x000fea000383ffff */
.L_x_13919:
[----:B0-----:R0:W1:Y:S02]  /*1f470*/  SYNCS.PHASECHK.TRANS64.TRYWAIT P1, [R5+URZ+0x228a0], R6 ;  /* 0x0228a006050075a7 */ /* 0x001064000802017f */
[----:B-1----:R-:W-:Y:S05]  /*1f480*/  @!P1 NANOSLEEP.SYNCS 0x989680 ;  /* 0x009896800000995d */ /* 0x002fea0003900000 */
[----:B------:R-:W1:Y:S02]  /*1f490*/  @!P1 SYNCS.PHASECHK.TRANS64 P1, [R5+URZ+0x228a0], R6 ;  /* 0x0228a006050095a7 */ /* 0x000e64000802007f */
[----:B-1----:R-:W-:Y:S05]  /*1f4a0*/  @!P1 BRA `(.L_x_13919) ;  /* 0xfffffffc00f09947 */ /* 0x002fea000383ffff */
[----:B------:R-:W-:Y:S05]  /*1f4b0*/  BRA `(.L_x_14119) ;  /* 0xffffff8400787947 */ /* 0x000fea000383ffff */
.L_x_13924:
[----:B-1----:R1:W2:Y:S02]  /*1f4c0*/  SYNCS.PHASECHK.TRANS64.TRYWAIT P1, [R5+URZ+0x228c0], R6 ;  /* 0x0228c006050075a7 */ /* 0x0022a4000802017f */
[----:B--2---:R-:W-:Y:S05]  /*1f4d0*/  @!P1 NANOSLEEP.SYNCS 0x989680 ;  /* 0x009896800000995d */ /* 0x004fea0003900000 */
[----:B------:R-:W2:Y:S02]  /*1f4e0*/  @!P1 SYNCS.PHASECHK.TRANS64 P1, [R5+URZ+0x228c0], R6 ;  /* 0x0228c006050095a7 */ /* 0x000ea4000802007f */
[----:B--2---:R-:W-:Y:S05]  /*1f4f0*/  @!P1 BRA `(.L_x_13924) ;  /* 0xfffffffc00f09947 */ /* 0x004fea000383ffff */
[----:B------:R-:W-:Y:S05]  /*1f500*/  BRA `(.L_x_14120) ;  /* 0xffffff8400f47947 */ /* 0x000fea000383ffff */
.L_x_13942:
        /* <DEDUP_REMOVED lines=11> */
.L_x_14122:
[----:B------:R-:W-:Y:S05]  /*1f5c0*/  BSYNC B0 ;  /* 0x0000000000007941 */ /* 0x000fea0003800000 */
.L_x_14121:
[----:B------:R-:W-:Y:S05]  /*1f5d0*/  BRA `(.L_x_14123) ;  /* 0xffffff9400ac7947 */ /* 0x000fea000383ffff */
.L_x_13944:
[----:B------:R-:W-:Y:S01]  /*1f5e0*/  BSSY B0, `(.L_x_14124) ;  /* 0x0000006000007945 */ /* 0x000fe20003800000 */
[----:B------:R-:W-:-:S07]  /*1f5f0*/  IMAD.MOV.U32 R15, RZ, RZ, -0x1 ;  /* 0xffffffffff0f7424 */ /* 0x000fce00078e00ff */
[----:B0-----:R-:W-:Y:S05]  /*1f600*/  WARPSYNC.COLLECTIVE R15, `(.L_x_14125) ;  /* 0x000000000f0c7348 */ /* 0x001fea0003c00000 */
[----:B------:R-:W-:Y:S02]  /*1f610*/  ELECT P6, UR62, PT ;  /* 0x00000000003e782f */ /* 0x000fe400038c0000 */
[----:B------:R-:W-:Y:S01]  /*1f620*/  MOV R14, UR62 ;  /* 0x0000003e000e7c02 */ /* 0x000fe20008000f00 */
[----:B0-----:R-:W-:Y:S10]  /*1f630*/  ENDCOLLECTIVE ;  /* 0x000000000000791b */ /* 0x001ff40003800000 */
.L_x_14125:
[----:B------:R-:W-:Y:S05]  /*1f640*/  BSYNC B0 ;  /* 0x0000000000007941 */ /* 0x000fea0003800000 */
.L_x_14124:
[----:B------:R-:W-:Y:S05]  /*1f650*/  BRA `(.L_x_14126) ;  /* 0xffffff9400b07947 */ /* 0x000fea000383ffff */
.L_x_13946:
[----:B-1----:R1:W2:Y:S02]  /*1f660*/  SYNCS.PHASECHK.TRANS64.TRYWAIT P0, [R0+URZ+0x22840], R2 ;  /* 0x02284002000075a7 */ /* 0x0022a4000800017f */
[----:B--2---:R-:W-:Y:S05]  /*1f670*/  @!P0 NANOSLEEP.SYNCS 0x989680 ;  /* 0x009896800000895d */ /* 0x004fea0003900000 */
[----:B------:R-:W2:Y:S02]  /*1f680*/  @!P0 SYNCS.PHASECHK.TRANS64 P0, [R0+URZ+0x22840], R2 ;  /* 0x02284002000085a7 */ /* 0x000ea4000800007f */
[----:B--2---:R-:W-:Y:S05]  /*1f690*/  @!P0 BRA `(.L_x_13946) ;  /* 0xfffffffc00f08947 */ /* 0x004fea000383ffff */
[----:B------:R-:W-:Y:S05]  /*1f6a0*/  BRA `(.L_x_14127) ;  /* 0xffffff9800147947 */ /* 0x000fea000383ffff */
.L_x_13950:
        /* <DEDUP_REMOVED lines=15> */
.L_x_14128:
[----:B------:R-:W-:Y:S02]  /*1f7a0*/  IMAD.MOV.U32 R13, RZ, RZ, R4 ;  /* 0x000000ffff0d7224 */ /* 0x000fe400078e0004 */
[----:B------:R-:W-:-:S07]  /*1f7b0*/  IMAD.MOV.U32 R6, RZ, RZ, R14 ;  /* 0x000000ffff067224 */ /* 0x000fce00078e000e */
[----:B------:R-:W-:Y:S05]  /*1f7c0*/  WARPSYNC.COLLECTIVE R15, `(.L_x_14129) ;  /* 0x000000000f087348 */ /* 0x000fea0003c00000 */
[----:B------:R0:W1:Y:S02]  /*1f7d0*/  SHFL.IDX P6, R14, R13, R12, R11 ;  /* 0x0000000c0d0e7389 */ /* 0x00006400000c000b */
[----:B01----:R-:W-:Y:S01]  /*1f7e0*/  ENDCOLLECTIVE ;  /* 0x000000000000791b */ /* 0x003fe20003800000 */
.L_x_14129:
[----:B------:R-:W-:Y:S02]  /*1f7f0*/  IMAD.MOV.U32 R13, RZ, RZ, R3 ;  /* 0x000000ffff0d7224 */ /* 0x000fe400078e0003 */
[----:B------:R-:W-:Y:S02]  /*1f800*/  IMAD.MOV.U32 R12, RZ, RZ, 0x1 ;  /* 0x00000001ff0c7424 */ /* 0x000fe400078e00ff */
[----:B------:R-:W-:-:S07]  /*1f810*/  IMAD.MOV.U32 R7, RZ, RZ, R14 ;  /* 0x000000ffff077224 */ /* 0x000fce00078e000e */
[----:B------:R-:W-:Y:S05]  /*1f820*/  WARPSYNC.COLLECTIVE R15, `(.L_x_14130) ;  /* 0x000000000f087348 */ /* 0x000fea0003c00000 */
[----:B------:R0:W1:Y:S02]  /*1f830*/  SHFL.IDX P6, R14, R13, R12, R11 ;  /* 0x0000000c0d0e7389 */ /* 0x00006400000c000b */
[----:B01----:R-:W-:Y:S01]  /*1f840*/  ENDCOLLECTIVE ;  /* 0x000000000000791b */ /* 0x003fe20003800000 */
.L_x_14130:
        /* <DEDUP_REMOVED lines=15> */
.L_x_14131:
[----:B------:R-:W-:Y:S02]  /*1f940*/  IMAD.MOV.U32 R13, RZ, RZ, R3 ;  /* 0x000000ffff0d7224 */ /* 0x000fe400078e0003 */
[----:B------:R-:W-:Y:S02]  /*1f950*/  IMAD.MOV.U32 R12, RZ, RZ, 0x2 ;  /* 0x00000002ff0c7424 */ /* 0x000fe400078e00ff */
[----:B------:R-:W-:-:S07]  /*1f960*/  IMAD.MOV.U32 R5, RZ, RZ, R14 ;  /* 0x000000ffff057224 */ /* 0x000fce00078e000e */
[----:B------:R-:W-:Y:S05]  /*1f970*/  WARPSYNC.COLLECTIVE R15, `(.L_x_14132) ;  /* 0x000000000f087348 */ /* 0x000fea0003c00000 */
[----:B------:R0:W1:Y:S02]  /*1f980*/  SHFL.IDX P6, R14, R13, R12, R11 ;  /* 0x0000000c0d0e7389 */ /* 0x00006400000c000b */
[----:B01----:R-:W-:Y:S01]  /*1f990*/  ENDCOLLECTIVE ;  /* 0x000000000000791b */ /* 0x003fe20003800000 */
.L_x_14132:
        /* <DEDUP_REMOVED lines=10> */
[----:B------:R-:W-:-:S02]  /*1fa40*/  ISETP.GE.AND P1, PT, R5, R0, PT ;  /* 0x000000000500720c */ /* 0x000fc40003f26270 */
[----:B0-----:R-:W-:-:S11]  /*1fa50*/  MOV R6, R14 ;  /* 0x0000000e00067202 */ /* 0x001fd60000000f00 */
[----:B------:R-:W-:Y:S05]  /*1fa60*/  WARPSYNC.COLLECTIVE R15, `(.L_x_14133) ;  /* 0x000000000f087348 */ /* 0x000fea0003c00000 */
[----:B------:R0:W1:Y:S02]  /*1fa70*/  SHFL.IDX P6, R14, R13, R12, R11 ;  /* 0x0000000c0d0e7389 */ /* 0x00006400000c000b */
[----:B01----:R-:W-:Y:S01]  /*1fa80*/  ENDCOLLECTIVE ;  /* 0x000000000000791b */ /* 0x003fe20003800000 */
.L_x_14133:
[----:B------:R-:W-:Y:S02]  /*1fa90*/  IMAD.MOV.U32 R13, RZ, RZ, R3 ;  /* 0x000000ffff0d7224 */ /* 0x000fe400078e0003 */
[----:B------:R-:W-:Y:S02]  /*1faa0*/  IMAD.MOV.U32 R12, RZ, RZ, 0x3 ;  /* 0x00000003ff0c7424 */ /* 0x000fe400078e00ff */
[----:B------:R-:W-:-:S07]  /*1fab0*/  IMAD.MOV.U32 R5, RZ, RZ, R14 ;  /* 0x000000ffff057224 */ /* 0x000fce00078e000e */
[----:B------:R-:W-:Y:S05]  /*1fac0*/  WARPSYNC.COLLECTIVE R15, `(.L_x_14134) ;  /* 0x000000000f087348 */ /* 0x000fea0003c00000 */
[----:B------:R0:W1:Y:S02]  /*1fad0*/  SHFL.IDX P6, R14, R13, R12, R11 ;  /* 0x0000000c0d0e7389 */ /* 0x00006400000c000b */
[----:B01----:R-:W-:Y:S01]  /*1fae0*/  ENDCOLLECTIVE ;  /* 0x000000000000791b */ /* 0x003fe20003800000 */
.L_x_14134:
        /* <DEDUP_REMOVED lines=15> */
.L_x_14135:
[----:B------:R-:W-:Y:S02]  /*1fbe0*/  IMAD.MOV.U32 R13, RZ, RZ, R3 ;  /* 0x000000ffff0d7224 */ /* 0x000fe400078e0003 */
[----:B------:R-:W-:Y:S02]  /*1fbf0*/  IMAD.MOV.U32 R12, RZ, RZ, 0x4 ;  /* 0x00000004ff0c7424 */ /* 0x000fe400078e00ff */
[----:B------:R-:W-:-:S07]  /*1fc00*/  IMAD.MOV.U32 R5, RZ, RZ, R14 ;  /* 0x000000ffff057224 */ /* 0x000fce00078e000e */
[----:B------:R-:W-:Y:S05]  /*1fc10*/  WARPSYNC.COLLECTIVE R15, `(.L_x_14136) ;  /* 0x000000000f087348 */ /* 0x000fea0003c00000 */
[----:B------:R0:W1:Y:S02]  /*1fc20*/  SHFL.IDX P6, R14, R13, R12, R11 ;  /* 0x0000000c0d0e7389 */ /* 0x00006400000c000b */
[----:B01----:R-:W-:Y:S01]  /*1fc30*/  ENDCOLLECTIVE ;  /* 0x000000000000791b */ /* 0x003fe20003800000 */
.L_x_14136:
        /* <DEDUP_REMOVED lines=15> */
.L_x_14137:
[----:B------:R-:W-:Y:S02]  /*1fd30*/  IMAD.MOV.U32 R13, RZ, RZ, R3 ;  /* 0x000000ffff0d7224 */ /* 0x000fe400078e0003 */
[----:B------:R-:W-:Y:S02]  /*1fd40*/  IMAD.MOV.U32 R12, RZ, RZ, 0x5 ;  /* 0x00000005ff0c7424 */ /* 0x000fe400078e00ff */
[----:B------:R-:W-:-:S07]  /*1fd50*/  IMAD.MOV.U32 R5, RZ, RZ, R14 ;  /* 0x000000ffff057224 */ /* 0x000fce00078e000e */
[----:B------:R-:W-:Y:S05]  /*1fd60*/  WARPSYNC.COLLECTIVE R15, `(.L_x_14138) ;  /* 0x000000000f087348 */ /* 0x000fea0003c00000 */
[----:B------:R0:W1:Y:S02]  /*1fd70*/  SHFL.IDX P6, R14, R13, R12, R11 ;  /* 0x0000000c0d0e7389 */ /* 0x00006400000c000b */
[----:B01----:R-:W-:Y:S01]  /*1fd80*/  ENDCOLLECTIVE ;  /* 0x000000000000791b */ /* 0x003fe20003800000 */
.L_x_14138:
        /* <DEDUP_REMOVED lines=15> */
.L_x_14139:
[----:B------:R-:W-:Y:S01]  /*1fe80*/  IMAD.MOV.U32 R13, RZ, RZ, R3 ;  /* 0x000000ffff0d7224 */ /* 0x000fe200078e0003 */
[----:B------:R-:W-:Y:S01]  /*1fe90*/  MOV R12, 0x6 ;  /* 0x00000006000c7802 */ /* 0x000fe20000000f00 */
[----:B------:R-:W-:-:S07]  /*1fea0*/  IMAD.MOV.U32 R5, RZ, RZ, R14 ;  /* 0x000000ffff057224 */ /* 0x000fce00078e000e */
[----:B------:R-:W-:Y:S05]  /*1feb0*/  WARPSYNC.COLLECTIVE R15, `(.L_x_14140) ;  /* 0x000000000f087348 */ /* 0x000fea0003c00000 */
[----:B------:R0:W1:Y:S02]  /*1fec0*/  SHFL.IDX P6, R14, R13, R12, R11 ;  /* 0x0000000c0d0e7389 */ /* 0x00006400000c000b */
[----:B01----:R-:W-:Y:S01]  /*1fed0*/  ENDCOLLECTIVE ;  /* 0x000000000000791b */ /* 0x003fe20003800000 */
.L_x_14140:
        /* <DEDUP_REMOVED lines=13> */
.L_x_14141:
        /* <DEDUP_REMOVED lines=8> */
.L_x_14142:
        /* <DEDUP_REMOVED lines=13> */
.L_x_14143:
[----:B------:R-:W-:Y:S01]  /*20100*/  IMAD.MOV.U32 R3, RZ, RZ, R14 ;  /* 0x000000ffff037224 */ /* 0x000fe200078e000e */
[----:B------:R-:W-:Y:S06]  /*20110*/  BRA `(.L_x_14144) ;  /* 0xffffff9800987947 */ /* 0x000fec000383ffff */
.L_x_13953:
[----:B0-----:R0:W1:Y:S02]  /*20120*/  SYNCS.PHASECHK.TRANS64.TRYWAIT P0, [R19+URZ+0x22820], R0 ;  /* 0x02282000130075a7 */ /* 0x001064000800017f */
[----:B-1----:R-:W-:Y:S05]  /*20130*/  @!P0 NANOSLEEP.SYNCS 0x989680 ;  /* 0x009896800000895d */ /* 0x002fea0003900000 */
[----:B------:R-:W1:Y:S02]  /*20140*/  @!P0 SYNCS.PHASECHK.TRANS64 P0, [R19+URZ+0x22820], R0 ;  /* 0x02282000130085a7 */ /* 0x000e64000800007f */
[----:B-1----:R-:W-:Y:S05]  /*20150*/  @!P0 BRA `(.L_x_13953) ;  /* 0xfffffffc00f08947 */ /* 0x002fea000383ffff */
[----:B------:R-:W-:Y:S05]  /*20160*/  BRA `(.L_x_14145) ;  /* 0xffffff9800f47947 */ /* 0x000fea000383ffff */
.L_x_13957:
[----:B0-----:R0:W1:Y:S02]  /*20170*/  SYNCS.PHASECHK.TRANS64.TRYWAIT P0, [R2+URZ+0x22860], R0 ;  /* 0x02286000020075a7 */ /* 0x001064000800017f */
[----:B-1----:R-:W-:Y:S05]  /*20180*/  @!P0 NANOSLEEP.SYNCS 0x989680 ;  /* 0x009896800000895d */ /* 0x002fea0003900000 */
[----:B------:R-:W1:Y:S02]  /*20190*/  @!P0 SYNCS.PHASECHK.TRANS64 P0, [R2+URZ+0x22860], R0 ;  /* 0x02286000020085a7 */ /* 0x000e64000800007f */
[----:B-1----:R-:W-:Y:S05]  /*201a0*/  @!P0 BRA `(.L_x_13957) ;  /* 0xfffffffc00f08947 */ /* 0x002fea000383ffff */
[----:B------:R-:W-:Y:S05]  /*201b0*/  BRA `(.L_x_14146) ;  /* 0xffffff9c00187947 */ /* 0x000fea000383ffff */
.L_x_13972:
[----:B-1----:R1:W2:Y:S02]  /*201c0*/  SYNCS.PHASECHK.TRANS64.TRYWAIT P0, [R2+URZ+0x22840], R6 ;  /* 0x02284006020075a7 */ /* 0x0022a4000800017f */
[----:B--2---:R-:W-:Y:S05]  /*201d0*/  @!P0 NANOSLEEP.SYNCS 0x989680 ;  /* 0x009896800000895d */ /* 0x004fea0003900000 */
[----:B------:R-:W2:Y:S02]  /*201e0*/  @!P0 SYNCS.PHASECHK.TRANS64 P0, [R2+URZ+0x22840], R6 ;  /* 0x02284006020085a7 */ /* 0x000ea4000800007f */
[----:B--2---:R-:W-:Y:S05]  /*201f0*/  @!P0 BRA `(.L_x_13972) ;  /* 0xfffffffc00f08947 */ /* 0x004fea000383ffff */
[----:B------:R-:W-:Y:S05]  /*20200*/  BRA `(.L_x_14147) ;  /* 0xffffffa400407947 */ /* 0x000fea000383ffff */
.L_x_13977:
[----:B0-----:R0:W2:Y:S02]  /*20210*/  SYNCS.PHASECHK.TRANS64.TRYWAIT P0, [R2+URZ+0x22860], R6 ;  /* 0x02286006020075a7 */ /* 0x0010a4000800017f */
[----:B--2---:R-:W-:Y:S05]  /*20220*/  @!P0 NANOSLEEP.SYNCS 0x989680 ;  /* 0x009896800000895d */ /* 0x004fea0003900000 */
[----:B------:R-:W2:Y:S02]  /*20230*/  @!P0 SYNCS.PHASECHK.TRANS64 P0, [R2+URZ+0x22860], R6 ;  /* 0x02286006020085a7 */ /* 0x000ea4000800007f */
[----:B--2---:R-:W-:Y:S05]  /*20240*/  @!P0 BRA `(.L_x_13977) ;  /* 0xfffffffc00f08947 */ /* 0x004fea000383ffff */
[----:B------:R-:W-:Y:S05]  /*20250*/  BRA `(.L_x_14148) ;  /* 0xffffffa400c07947 */ /* 0x000fea000383ffff */
.L_x_13988:
[----:B-1----:R1:W2:Y:S02]  /*20260*/  SYNCS.PHASECHK.TRANS64.TRYWAIT P0, [R3+URZ+0x22840], R2 ;  /* 0x02284002030075a7 */ /* 0x0022a4000800017f */
[----:B--2---:R-:W-:Y:S05]  /*20270*/  @!P0 NANOSLEEP.SYNCS 0x989680 ;  /* 0x009896800000895d */ /* 0x004fea0003900000 */
[----:B------:R-:W2:Y:S02]  /*20280*/  @!P0 SYNCS.PHASECHK.TRANS64 P0, [R3+URZ+0x22840], R2 ;  /* 0x02284002030085a7 */ /* 0x000ea4000800007f */
[----:B--2---:R-:W-:Y:S05]  /*20290*/  @!P0 BRA `(.L_x_13988) ;  /* 0xfffffffc00f08947 */ /* 0x004fea000383ffff */
[----:B------:R-:W-:Y:S05]  /*202a0*/  BRA `(.L_x_14149) ;  /* 0xffffffac00b07947 */ /* 0x000fea000383ffff */
.L_x_13993:
[----:B0-----:R0:W2:Y:S02]  /*202b0*/  SYNCS.PHASECHK.TRANS64.TRYWAIT P0, [R3+URZ+0x22860], R2 ;  /* 0x02286002030075a7 */ /* 0x0010a4000800017f */
[----:B--2---:R-:W-:Y:S05]  /*202c0*/  @!P0 NANOSLEEP.SYNCS 0x989680 ;  /* 0x009896800000895d */ /* 0x004fea0003900000 */
[----:B------:R-:W2:Y:S02]  /*202d0*/  @!P0 SYNCS.PHASECHK.TRANS64 P0, [R3+URZ+0x22860], R2 ;  /* 0x02286002030085a7 */ /* 0x000ea4000800007f */
[----:B--2---:R-:W-:Y:S05]  /*202e0*/  @!P0 BRA `(.L_x_13993) ;  /* 0xfffffffc00f08947 */ /* 0x004fea000383ffff */
[----:B------:R-:W-:Y:S05]  /*202f0*/  BRA `(.L_x_14150) ;  /* 0xffffffb0002c7947 */ /* 0x000fea000383ffff */
.L_x_14004:
[----:B-1----:R1:W2:Y:S02]  /*20300*/  SYNCS.PHASECHK.TRANS64.TRYWAIT P0, [R3+URZ+0x22840], R2 ;  /* 0x02284002030075a7 */ /* 0x0022a4000800017f */
[----:B--2---:R-:W-:Y:S05]  /*20310*/  @!P0 NANOSLEEP.SYNCS 0x989680 ;  /* 0x009896800000895d */ /* 0x004fea0003900000 */
[----:B------:R-:W2:Y:S02]  /*20320*/  @!P0 SYNCS.PHASECHK.TRANS64 P0, [R3+URZ+0x22840], R2 ;  /* 0x02284002030085a7 */ /* 0x000ea4000800007f */
[----:B--2---:R-:W-:Y:S05]  /*20330*/  @!P0 BRA `(.L_x_14004) ;  /* 0xfffffffc00f08947 */ /* 0x004fea000383ffff */
[----:B------:R-:W-:Y:S05]  /*20340*/  BRA `(.L_x_14151) ;  /* 0xffffffb400fc7947 */ /* 0x000fea000383ffff */
.L_x_14009:
[----:B--2---:R2:W3:Y:S02]  /*20350*/  SYNCS.PHASECHK.TRANS64.TRYWAIT P0, [R3+URZ+0x22860], R2 ;  /* 0x02286002030075a7 */ /* 0x0044e4000800017f */
[----:B---3--:R-:W-:Y:S05]  /*20360*/  @!P0 NANOSLEEP.SYNCS 0x989680 ;  /* 0x009896800000895d */ /* 0x008fea0003900000 */
[----:B------:R-:W3:Y:S02]  /*20370*/  @!P0 SYNCS.PHASECHK.TRANS64 P0, [R3+URZ+0x22860], R2 ;  /* 0x02286002030085a7 */ /* 0x000ee4000800007f */
[----:B---3--:R-:W-:Y:S05]  /*20380*/  @!P0 BRA `(.L_x_14009) ;  /* 0xfffffffc00f08947 */ /* 0x008fea000383ffff */
[----:B------:R-:W-:Y:S05]  /*20390*/  BRA `(.L_x_14152) ;  /* 0xffffffb8007c7947 */ /* 0x000fea000383ffff */
.L_x_14021:
        /* <DEDUP_REMOVED lines=9> */
.L_x_14154:
[----:B------:R-:W-:Y:S05]  /*20430*/  BSYNC B0 ;  /* 0x0000000000007941 */ /* 0x000fea0003800000 */
.L_x_14153:
        /* <DEDUP_REMOVED lines=9> */
.L_x_14155:
        /* <DEDUP_REMOVED lines=26> */
.L_x_14156:
        /* <DEDUP_REMOVED lines=8> */
.L_x_14157:
        /* <DEDUP_REMOVED lines=8> */
.L_x_14158:
        /* <DEDUP_REMOVED lines=8> */
.L_x_14159:
        /* <DEDUP_REMOVED lines=8> */
.L_x_14160:
        /* <DEDUP_REMOVED lines=9> */
.L_x_14161:
[----:B------:R-:W-:Y:S01]  /*20900*/  IMAD.MOV.U32 R9, RZ, RZ, R14 ;  /* 0x000000ffff097224 */ /* 0x000fe200078e000e */
[----:B------:R-:W-:Y:S06]  /*20910*/  BRA `(.L_x_14162) ;  /* 0xffffffbc00cc7947 */ /* 0x000fec000383ffff */
.L_x_14024:
        /* <DEDUP_REMOVED lines=8> */
.L_x_14164:
[----:B------:R-:W-:Y:S05]  /*209a0*/  BSYNC B0 ;  /* 0x0000000000007941 */ /* 0x000fea0003800000 */
.L_x_14163:
        /* <DEDUP_REMOVED lines=10> */
.L_x_14165:
        /* <DEDUP_REMOVED lines=8> */
.L_x_14166:
        /* <DEDUP_REMOVED lines=8> */
.L_x_14167:
        /* <DEDUP_REMOVED lines=8> */
.L_x_14168:
        /* <DEDUP_REMOVED lines=9> */
.L_x_14169:
[----:B------:R-:W-:Y:S01]  /*20c60*/  IMAD.MOV.U32 R9, RZ, RZ, R14 ;  /* 0x000000ffff097224 */ /* 0x000fe200078e000e */
[----:B------:R-:W-:Y:S06]  /*20c70*/  BRA `(.L_x_14170) ;  /* 0xffffffbc00a07947 */ /* 0x000fec000383ffff */
.L_x_14026:
[----:B------:R-:W-:Y:S01]  /*20c80*/  BSSY B0, `(.L_x_14171) ;  /* 0x0000006000007945 */ /* 0x000fe20003800000 */
[----:B------:R-:W-:Y:S01]  /*20c90*/  PLOP3.LUT P6, PT, P6, PT, PT, 0x8, 0x0 ;  /* 0x000000000000781c */ /* 0x000fe200037ce170 */
[----:B------:R-:W-:-:S12]  /*20ca0*/  IMAD.MOV.U32 R15, RZ, RZ, -0x1 ;  /* 0xffffffffff0f7424 */ /* 0x000fd800078e00ff */
[----:B0-----:R-:W-:Y:S05]  /*20cb0*/  WARPSYNC.COLLECTIVE R15, `(.L_x_14172) ;  /* 0x000000000f087348 */ /* 0x001fea0003c00000 */
[----:B------:R-:W-:Y:S01]  /*20cc0*/  VOTE.ANY R14, PT, P6 ;  /* 0x00000000000e7806 */ /* 0x000fe200030e0100 */
[----:B0-----:R-:W-:Y:S06]  /*20cd0*/  ENDCOLLECTIVE ;  /* 0x000000000000791b */ /* 0x001fec0003800000 */
.L_x_14172:
[----:B------:R-:W-:Y:S05]  /*20ce0*/  BSYNC B0 ;  /* 0x0000000000007941 */ /* 0x000fea0003800000 */
.L_x_14171:
        /* <DEDUP_REMOVED lines=10> */
.L_x_14173:
[----:B------:R-:W-:Y:S02]  /*20d90*/  IMAD.MOV.U32 R13, RZ, RZ, R6 ;  /* 0x000000ffff0d7224 */ /* 0x000fe400078e0006 */
[----:B------:R-:W-:-:S07]  /*20da0*/  IMAD.MOV.U32 R4, RZ, RZ, R14 ;  /* 0x000000ffff047224 */ /* 0x000fce00078e000e */
[----:B------:R-:W-:Y:S05]  /*20db0*/  WARPSYNC.COLLECTIVE R15, `(.L_x_14174) ;  /* 0x000000000f087348 */ /* 0x000fea0003c00000 */
[----:B------:R0:W1:Y:S02]  /*20dc0*/  SHFL.IDX P6, R14, R13, R12, R11 ;  /* 0x0000000c0d0e7389 */ /* 0x00006400000c000b */
[----:B01----:R-:W-:Y:S01]  /*20dd0*/  ENDCOLLECTIVE ;  /* 0x000000000000791b */ /* 0x003fe20003800000 */
.L_x_14174:
[----:B------:R-:W-:Y:S02]  /*20de0*/  IMAD.MOV.U32 R6, RZ, RZ, R14 ;  /* 0x000000ffff067224 */ /* 0x000fe400078e000e */
[----:B------:R-:W-:-:S05]  /*20df0*/  IMAD.IADD R10, R3, 0x1, R10 ;  /* 0x00000001030a7824 */ /* 0x000fca00078e020a */
[----:B------:R0:W-:Y:S01]  /*20e00*/  STL [R1+0xc], R10 ;  /* 0x00000c0a01007387 */ /* 0x0001e20000100800 */
[----:B------:R-:W-:Y:S05]  /*20e10*/  BRA `(.L_x_14175) ;  /* 0xffffffbc00807947 */ /* 0x000fea000383ffff */
.L_x_14028:
        /* <DEDUP_REMOVED lines=8> */
.L_x_14177:
[----:B------:R-:W-:Y:S05]  /*20ea0*/  BSYNC B0 ;  /* 0x0000000000007941 */ /* 0x000fea0003800000 */
.L_x_14176:
[----:B------:R-:W-:Y:S01]  /*20eb0*/  IMAD.MOV.U32 R8, RZ, RZ, R14 ;  /* 0x000000ffff087224 */ /* 0x000fe200078e000e */
[----:B------:R-:W-:Y:S06]  /*20ec0*/  BRA `(.L_x_14027) ;  /* 0xffffffbc006c7947 */ /* 0x000fec000383ffff */
.L_x_14034:
[----:B0-----:R0:W1:Y:S02]  /*20ed0*/  SYNCS.PHASECHK.TRANS64.TRYWAIT P0, [R0+URZ+0x22820], R3 ;  /* 0x02282003000075a7 */ /* 0x001064000800017f */
[----:B-1----:R-:W-:Y:S05]  /*20ee0*/  @!P0 NANOSLEEP.SYNCS 0x989680 ;  /* 0x009896800000895d */ /* 0x002fea0003900000 */
[----:B------:R-:W1:Y:S02]  /*20ef0*/  @!P0 SYNCS.PHASECHK.TRANS64 P0, [R0+URZ+0x22820], R3 ;  /* 0x02282003000085a7 */ /* 0x000e64000800007f */
[----:B-1----:R-:W-:Y:S05]  /*20f00*/  @!P0 BRA `(.L_x_14034) ;  /* 0xfffffffc00f08947 */ /* 0x002fea000383ffff */
[----:B------:R-:W-:Y:S05]  /*20f10*/  BRA `(.L_x_14178) ;  /* 0xffffffc800087947 */ /* 0x000fea000383ffff */
.L_x_14035:
        /* <DEDUP_REMOVED lines=11> */
.L_x_14180:
[----:B------:R-:W-:Y:S05]  /*20fd0*/  BSYNC B0 ;  /* 0x0000000000007941 */ /* 0x000fea0003800000 */
.L_x_14179:
[----:B------:R-:W-:Y:S05]  /*20fe0*/  BRA `(.L_x_14181) ;  /* 0xffffffc400f07947 */ /* 0x000fea000383ffff */
.L_x_14036:
[----:B------:R-:W-:Y:S01]  /*20ff0*/  BSSY B0, `(.L_x_14182) ;  /* 0x0000006000007945 */ /* 0x000fe20003800000 */
[----:B------:R-:W-:-:S07]  /*21000*/  IMAD.MOV.U32 R15, RZ, RZ, -0x1 ;  /* 0xffffffffff0f7424 */ /* 0x000fce00078e00ff */
[----:B01----:R-:W-:Y:S05]  /*21010*/  WARPSYNC.COLLECTIVE R15, `(.L_x_14183) ;  /* 0x000000000f0c7348 */ /* 0x003fea0003c00000 */
[----:B------:R-:W-:Y:S02]  /*21020*/  ELECT P6, UR62, PT ;  /* 0x00000000003e782f */ /* 0x000fe400038c0000 */
[----:B------:R-:W-:Y:S01]  /*21030*/  MOV R14, UR62 ;  /* 0x0000003e000e7c02 */ /* 0x000fe20008000f00 */
[----:B01----:R-:W-:Y:S10]  /*21040*/  ENDCOLLECTIVE ;  /* 0x000000000000791b */ /* 0x003ff40003800000 */
.L_x_14183:
[----:B------:R-:W-:Y:S05]  /*21050*/  BSYNC B0 ;  /* 0x0000000000007941 */ /* 0x000fea0003800000 */
.L_x_14182:
[----:B------:R-:W-:Y:S05]  /*21060*/  BRA `(.L_x_14184) ;  /* 0xffffffc400e47947 */ /* 0x000fea000383ffff */
.L_x_14038:
[----:B0-----:R0:W1:Y:S02]  /*21070*/  SYNCS.PHASECHK.TRANS64.TRYWAIT P0, [R6+URZ], R5 ;  /* 0x00000005060075a7 */ /* 0x001064000800017f */
[----:B-1----:R-:W-:Y:S05]  /*21080*/  @!P0 NANOSLEEP.SYNCS 0x989680 ;  /* 0x009896800000895d */ /* 0x002fea0003900000 */
[----:B------:R-:W1:Y:S02]  /*21090*/  @!P0 SYNCS.PHASECHK.TRANS64 P0, [R6+URZ], R5 ;  /* 0x00000005060085a7 */ /* 0x000e64000800007f */
[----:B-1----:R-:W-:Y:S05]  /*210a0*/  @!P0 BRA `(.L_x_14038) ;  /* 0xfffffffc00f08947 */ /* 0x002fea000383ffff */
[----:B------:R-:W-:Y:S05]  /*210b0*/  BRA `(.L_x_14185) ;  /* 0xffffffc800207947 */ /* 0x000fea000383ffff */
.L_x_14039:
[----:B-1----:R1:W2:Y:S02]  /*210c0*/  SYNCS.PHASECHK.TRANS64.TRYWAIT P0, [R7+URZ], R2 ;  /* 0x00000002070075a7 */ /* 0x0022a4000800017f */
[----:B--2---:R-:W-:Y:S05]  /*210d0*/  @!P0 NANOSLEEP.SYNCS 0x989680 ;  /* 0x009896800000895d */ /* 0x004fea0003900000 */
[----:B------:R-:W2:Y:S02]  /*210e0*/  @!P0 SYNCS.PHASECHK.TRANS64 P0, [R7+URZ], R2 ;  /* 0x00000002070085a7 */ /* 0x000ea4000800007f */
[----:B--2---:R-:W-:Y:S05]  /*210f0*/  @!P0 BRA `(.L_x_14039) ;  /* 0xfffffffc00f08947 */ /* 0x004fea000383ffff */
[----:B------:R-:W-:Y:S05]  /*21100*/  BRA `(.L_x_14186) ;  /* 0xffffffc800147947 */ /* 0x000fea000383ffff */
.L_x_14041:
[----:B--2---:R2:W3:Y:S02]  /*21110*/  SYNCS.PHASECHK.TRANS64.TRYWAIT P0, [R4+URZ], R5 ;  /* 0x00000005040075a7 */ /* 0x0044e4000800017f */
[----:B---3--:R-:W-:Y:S05]  /*21120*/  @!P0 NANOSLEEP.SYNCS 0x989680 ;  /* 0x009896800000895d */ /* 0x008fea0003900000 */
[----:B------:R-:W3:Y:S02]  /*21130*/  @!P0 SYNCS.PHASECHK.TRANS64 P0, [R4+URZ], R5 ;  /* 0x00000005040085a7 */ /* 0x000ee4000800007f */
[----:B---3--:R-:W-:Y:S05]  /*21140*/  @!P0 BRA `(.L_x_14041) ;  /* 0xfffffffc00f08947 */ /* 0x008fea000383ffff */
[----:B------:R-:W-:Y:S05]  /*21150*/  BRA `(.L_x_14187) ;  /* 0xffffffc8001c7947 */ /* 0x000fea000383ffff */
.L_x_14188:
        /* <DEDUP_REMOVED lines=10> */
.L_x_15032:


//--------------------- .text._ZN7cutlass13device_kernelIN5flash11enable_sm90INS1_16FlashAttnFwdSm90INS1_25CollectiveMainloopFwdSm90ILi2EN4cute5tupleIJNS5_1CILi1EEES8_S8_EEENS6_IJNS7_ILi128EEENS7_ILi96EEENS7_ILi64EEEEEELi256ENS_6half_tEfNS_4arch4Sm90ELb1ELb0ELb0ELb1ELb0ELb0ELb1ELb1ELb0ELb1ELb1ELb0EEENS1_21CollectiveEpilogueFwdINS6_IJSA_NS7_ILi256EEESB_EEES9_SE_SG_Li256ELb1ELb1ELb1ELb0EEENS1_36VarlenDynamicPersistentTileSchedulerILi128ELi96ELi256ELi128ELb1ELb1ELb1ELb1ELb1ELb1EEEEEEEEEvNT_6ParamsE --------------------------
	.section	.text._ZN7cutlass13device_kernelIN5flash11enable_sm90INS1_16FlashAttnFwdSm90INS1_25CollectiveMainloopFwdSm90ILi2EN4cute5tupleIJNS5_1CILi1EEES8_S8_EEENS6_IJNS7_ILi128EEENS7_ILi96EEENS7_ILi64EEEEEELi256ENS_6half_tEfNS_4arch4Sm90ELb1ELb0ELb0ELb1ELb0ELb0ELb1ELb1ELb0ELb1ELb1ELb0EEENS1_21CollectiveEpilogueFwdINS6_IJSA_NS7_ILi256EEESB_EEES9_SE_SG_Li256ELb1ELb1ELb1ELb0EEENS1_36VarlenDynamicPersistentTileSchedulerILi128ELi96ELi256ELi128ELb1ELb1ELb1ELb1ELb1ELb1EEEEEEEEEvNT_6ParamsE,"ax",@progbits
	.align	128
.text._ZN7cutlass13device_kernelIN5flash11enable_sm90INS1_16FlashAttnFwdSm90INS1_25CollectiveMainloopFwdSm90ILi2EN4cute5tupleIJNS5_1CILi1EEES8_S8_EEENS6_IJNS7_ILi128EEENS7_ILi96EEENS7_ILi64EEEEEELi256ENS_6half_tEfNS_4arch4Sm90ELb1ELb0ELb0ELb1ELb0ELb0ELb1ELb1ELb0ELb1ELb1ELb0EEENS1_21CollectiveEpilogueFwdINS6_IJSA_NS7_ILi256EEESB_EEES9_SE_SG_Li256ELb1ELb1ELb1ELb0EEENS1_36VarlenDynamicPersistentTileSchedulerILi128ELi96ELi256ELi128ELb1ELb1ELb1ELb1ELb1ELb1EEEEEEEEEvNT_6ParamsE:
        .type           _ZN7cutlass13device_kernelIN5flash11enable_sm90INS1_16FlashAttnFwdSm90INS1_25CollectiveMainloopFwdSm90ILi2EN4cute5tupleIJNS5_1CILi1EEES8_S8_EEENS6_IJNS7_ILi128EEENS7_ILi96EEENS7_ILi64EEEEEELi256ENS_6half_tEfNS_4arch4Sm90ELb1ELb0ELb0ELb1ELb0ELb0ELb1ELb1ELb0ELb1ELb1ELb0EEENS1_21CollectiveEpilogueFwdINS6_IJSA_NS7_ILi256EEESB_EEES9_SE_SG_Li256ELb1ELb1ELb1ELb0EEENS1_36VarlenDynamicPersistentTileSchedulerILi128ELi96ELi256ELi128ELb1ELb1ELb1ELb1ELb1ELb1EEEEEEEEEvNT_6ParamsE,@function
        .size           _ZN7cutlass13device_kernelIN5flash11enable_sm90INS1_16FlashAttnFwdSm90INS1_25CollectiveMainloopFwdSm90ILi2EN4cute5tupleIJNS5_1CILi1EEES8_S8_EEENS6_IJNS7_ILi128EEENS7_ILi96EEENS7_ILi64EEEEEELi256ENS_6half_tEfNS_4arch4Sm90ELb1ELb0ELb0ELb1ELb0ELb0ELb1ELb1ELb0ELb1ELb1ELb0EEENS1_21CollectiveEpilogueFwdINS6_IJSA_NS7_ILi256EEESB_EEES9_SE_SG_Li256ELb1ELb1ELb1ELb0EEENS1_36VarlenDynamicPersistentTileSchedulerILi128ELi96ELi256ELi128ELb1ELb1ELb1ELb1ELb1ELb1EEEEEEEEEvNT_6ParamsE,(.L_x_15033 - _ZN7cutlass13device_kernelIN5flash11enable_sm90INS1_16FlashAttnFwdSm90INS1_25CollectiveMainloopFwdSm90ILi2EN4cute5tupleIJNS5_1CILi1EEES8_S8_EEENS6_IJNS7_ILi128EEENS7_ILi96EEENS7_ILi64EEEEEELi256ENS_6half_tEfNS_4arch4Sm90ELb1ELb0ELb0ELb1ELb0ELb0ELb1ELb1ELb0ELb1ELb1ELb0EEENS1_21CollectiveEpilogueFwdINS6_IJSA_NS7_ILi256EEESB_EEES9_SE_SG_Li256ELb1ELb1ELb1ELb0EEENS1_36VarlenDynamicPersistentTileSchedulerILi128ELi96ELi256ELi128ELb1ELb1ELb1ELb1ELb1ELb1EEEEEEEEEvNT_6ParamsE)
        .other          _ZN7cutlass13device_kernelIN5flash11enable_sm90INS1_16FlashAttnFwdSm90INS1_25CollectiveMainloopFwdSm90ILi2EN4cute5tupleIJNS5_1CILi1EEES8_S8_EEENS6_IJNS7_ILi128EEENS7_ILi96EEENS7_ILi64EEEEEELi256ENS_6half_tEfNS_4arch4Sm90ELb1ELb0ELb0ELb1ELb0ELb0ELb1ELb1ELb0ELb1ELb1ELb0EEENS1_21CollectiveEpilogueFwdINS6_IJSA_NS7_ILi256EEESB_EEES9_SE_SG_Li256ELb1ELb1ELb1ELb0EEENS1_36VarlenDynamicPersistentTileSchedulerILi128ELi96ELi256ELi128ELb1ELb1ELb1ELb1ELb1ELb1EEEEEEEEEvNT_6ParamsE,@"STO_CUDA_ENTRY STV_DEFAULT"
_ZN7cutlass13device_kernelIN5flash11enable_sm90INS1_16FlashAttnFwdSm90INS1_25CollectiveMainloopFwdSm90ILi2EN4cute5tupleIJNS5_1CILi1EEES8_S8_EEENS6_IJNS7_ILi128EEENS7_ILi96EEENS7_ILi64EEEEEELi256ENS_6half_tEfNS_4arch4Sm90ELb1ELb0ELb0ELb1ELb0ELb0ELb1ELb1ELb0ELb1ELb1ELb0EEENS1_21CollectiveEpilogueFwdINS6_IJSA_NS7_ILi256EEESB_EEES9_SE_SG_Li256ELb1ELb1ELb1ELb0EEENS1_36VarlenDynamicPersistentTileSchedulerILi128ELi96ELi256ELi128ELb1ELb1ELb1ELb1ELb1ELb1EEEEEEEEEvNT_6ParamsE:
        /* <DEDUP_REMOVED lines=17> */
.L_x_14190:
[----:B------:R-:W-:Y:S05]  /*0110*/  BSYNC B0 ;  /* 0x0000000000007941 */ /* 0x000fea0003800000 */
.L_x_14189:
        /* <DEDUP_REMOVED lines=42> */
.L_x_14191:
        /* <DEDUP_REMOVED lines=22> */
.L_x_14192:
        /* <DEDUP_REMOVED lines=18> */
.L_x_14193:
        /* <DEDUP_REMOVED lines=22> */
.L_x_14194:
        /* <DEDUP_REMOVED lines=22> */
.L_x_14195:
        /* <DEDUP_REMOVED lines=8> */
.L_x_14197:
        /* <DEDUP_REMOVED lines=18> */
[----:B------:R-:W3:Y:S01]  /*0aa0*/  LDL R11, [R1+0x78] ;  /* 0x00007800010b7983 */ /* 0x000ee20000100800 */
        /* <DEDUP_REMOVED lines=24> */
[----:B------:R-:W-:Y:S02]  /*0c30*/  LEA.HI R7, R7, R12, RZ, 0x5 ;  /* 0x0000000c07077211 */ /* 0x000fe400078f28ff */
[----:B------:R-:W-:Y:S01]  /*0c40*/  LEA.HI R2, R2, R3, RZ, 0x1 ;  /* 0x0000000302027211 */ /* 0x000fe200078f08ff */
[----:B------:R-:W-:Y:S01]  /*0c50*/  IMAD.IADD R0, R0, 0x1, -R9 ;  /* 0x0000000100007824 */ /* 0x000fe200078e0a09 */
[----:B------:R-:W-:Y:S01]  /*0c60*/  SHF.R.S32.HI R7, RZ, 0x5, R7 ;  /* 0x00000005ff077819 */ /* 0x000fe20000011407 */
[----:B------:R-:W-:Y:S01]  /*0c70*/  IMAD.IADD R5, R6, 0x1, -R5 ;  /* 0x0000000106057824 */ /* 0x000fe200078e0a05 */
[----:B------:R-:W-:Y:S02]  /*0c80*/  LOP3.LUT R10, R10, 0xfffffffc, RZ, 0xc0, !PT ;  /* 0xfffffffc0a0a7812 */ /* 0x000fe400078ec0ff */
[----:B------:R-:W-:Y:S01]  /*0c90*/  LOP3.LUT R2, R2, 0x3fffffe, RZ, 0xc0, !PT ;  /* 0x03fffffe02027812 */ /* 0x000fe200078ec0ff */
[----:B------:R-:W-:Y:S01]  /*0ca0*/  IMAD R7, R7, 0x10, R0 ;  /* 0x0000001007077824 */ /* 0x000fe200078e0200 */
[----:B------:R-:W-:Y:S01]  /*0cb0*/  LOP3.LUT R8, R8, 0x7ffffffc, RZ, 0xc0, !PT ;  /* 0x7ffffffc08087812 */ /* 0x000fe200078ec0ff */
[----:B------:R-:W-:-:S02]  /*0cc0*/  IMAD R0, R5, 0x8, R4 ;  /* 0x0000000805007824 */ /* 0x000fc400078e0204 */
[----:B------:R-:W-:Y:S02]  /*0cd0*/  IMAD.IADD R10, R16, 0x1, -R10 ;  /* 0x00000001100a7824 */ /* 0x000fe400078e0a0a */
[----:B------:R-:W-:Y:S01]  /*0ce0*/  IMAD.IADD R2, R3, 0x1, -R2 ;  /* 0x0000000103027824 */ /* 0x000fe200078e0a02 */
[----:B------:R0:W-:Y:S01]  /*0cf0*/  STL [R1+0x80], R0 ;  /* 0x0000800001007387 */ /* 0x0001e20000100800 */
[----:B------:R-:W-:Y:S01]  /*0d00*/  IMAD.IADD R8, R12, 0x1, -R8 ;  /* 0x000000010c087824 */ /* 0x000fe200078e0a08 */
[----:B------:R-:W-:-:S03]  /*0d10*/  LEA.HI R6, R10, R10, RZ, 0x1 ;  /* 0x0000000a0a067211 */ /* 0x000fc600078f08ff */
[----:B------:R-:W-:Y:S01]  /*0d20*/  IMAD.SHL.U32 R204, R8, 0x2, RZ ;  /* 0x0000000208cc7824 */ /* 0x000fe200078e00ff */
[----:B------:R-:W-:Y:S01]  /*0d30*/  LOP3.LUT R3, R6, 0x1ffffffe, RZ, 0xc0, !PT ;  /* 0x1ffffffe06037812 */ /* 0x000fe200078ec0ff */
[----:B0-----:R-:W-:Y:S02]  /*0d40*/  IMAD R0, R2, 0x40, R7 ;  /* 0x0000004002007824 */ /* 0x001fe400078e0207 */
[----:B------:R-:W-:-:S03]  /*0d50*/  IMAD.MOV.U32 R5, RZ, RZ, R13 ;  /* 0x000000ffff057224 */ /* 0x000fc600078e000d */
[----:B------:R0:W-:Y:S01]  /*0d60*/  STL [R1+0x7c], R0 ;  /* 0x00007c0001007387 */ /* 0x0001e20000100800 */
[----:B------:R-:W-:-:S03]  /*0d70*/  VIADD R13, R204, 0x8 ;  /* 0x00000008cc0d7836 */ /* 0x000fc60000000000 */
[----:B------:R0:W-:Y:S01]  /*0d80*/  STL [R1+0x24], RZ ;  /* 0x000024ff01007387 */ /* 0x0001e20000100800 */
[----:B------:R-:W-:Y:S02]  /*0d90*/  VIADD R12, R204, 0x10 ;  /* 0x00000010cc0c7836 */ /* 0x000fe40000000000 */
[----:B------:R-:W-:Y:S02]  /*0da0*/  IMAD.IADD R3, R10, 0x1, -R3 ;  /* 0x000000010a037824 */ /* 0x000fe400078e0a03 */
[C---:B------:R-:W-:Y:S02]  /*0db0*/  VIADD R10, R204.reuse, 0x20 ;  /* 0x00000020cc0a7836 */ /* 0x040fe40000000000 */
[----:B------:R-:W-:Y:S01]  /*0dc0*/  IMAD.MOV.U32 R6, RZ, RZ, R14 ;  /* 0x000000ffff067224 */ /* 0x000fe200078e000e */
        /* <DEDUP_REMOVED lines=25> */
[----:B------:R-:W-:Y:S02]  /*0f60*/  IMAD.MOV.U32 R7, RZ, RZ, R15 ;  /* 0x000000ffff077224 */ /* 0x000fe400078e000f */
[C---:B------:R-:W-:Y:S02]  /*0f70*/  VIADD R214, R204.reuse, 0xe0 ;  /* 0x000000e0ccd67836 */ /* 0x040fe40000000000 */
[----:B------:R-:W-:Y:S01]  /*0f80*/  IMAD R210, R3, 0x8, R0 ;  /* 0x0000000803d27824 */ /* 0x000fe200078e0200 */
[----:B------:R-:W-:Y:S01]  /*0f90*/  UMOV UR37, URZ ;  /* 0x0000003f00257c82 */ /* 0x000fe20008000000 */
[----:B------:R-:W-:Y:S01]  /*0fa0*/  UMOV UR36, URZ ;  /* 0x0000003f00247c82 */ /* 0x000fe20008000000 */
[----:B---3--:R-:W-:Y:S01]  /*0fb0*/  LOP3.LUT R205, R11, 0x1, RZ, 0xfc, !PT ;  /* 0x000000010bcd7812 */ /* 0x008fe200078efcff */
[----:B------:R-:W-:-:S05]  /*0fc0*/  VIADD R11, R204, 0x18 ;  /* 0x00000018cc0b7836 */ /* 0x000fca0000000000 */
        /* <DEDUP_REMOVED lines=24> */
[----:B0-----:R-:W-:-:S07]  /*1150*/  SHF.R.S32.HI R2, RZ, 0x1f, R219 ;  /* 0x0000001fff027819 */ /* 0x001fce00000114db */
.L_x_14256:
[----:B012-4-:R-:W0:Y:S01]  /*1160*/  LDC.64 R2, c[0x0][0xd88] ;  /* 0x00036200ff027b82 */ /* 0x017e220000000a00 */
[----:B------:R-:W-:Y:S01]  /*1170*/  ULDC.64 UR4, c[0x0][0xb20] ;  /* 0x0002c80000047ab9 */ /* 0x000fe20000000a00 */
[----:B------:R-:W-:-:S06]  /*1180*/  ULDC.64 UR6, c[0x0][0xb10] ;  /* 0x0002c40000067ab9 */ /* 0x000fcc0000000a00 */
[----:B------:R-:W1:Y:S08]  /*1190*/  LDC R206, c[0x0][0x288] ;  /* 0x0000a200ffce7b82 */ /* 0x000e700000000800 */
[----:B------:R-:W2:Y:S01]  /*11a0*/  LDC.64 R12, c[0x0][0x418] ;  /* 0x00010600ff0c7b82 */ /* 0x000ea20000000a00 */
[----:B0-----:R-:W-:-:S07]  /*11b0*/  IMAD.WIDE R2, R7, 0x4, R2 ;  /* 0x0000000407027825 */ /* 0x001fce00078e0202 */
[----:B------:R-:W0:Y:S01]  /*11c0*/  LDC R11, c[0x0][0x424] ;  /* 0x00010900ff0b7b82 */ /* 0x000e220000000800 */
[----:B---3--:R-:W3:Y:S01]  /*11d0*/  LDG.E R211, desc[UR38][R2.64] ;  /* 0x0000002602d37981 */ /* 0x008ee2000c1e1900 */
        /* <DEDUP_REMOVED lines=9> */
[C---:B------:R-:W-:Y:S02]  /*1270*/  @P0 LEA R2, P2, R211.reuse, UR6, 0x2 ;  /* 0x00000006d3020c11 */ /* 0x040fe4000f8410ff */
        /* <DEDUP_REMOVED lines=8> */
[----:B------:R-:W-:Y:S02]  /*1300*/  SHF.R.U32.HI R7, RZ, 0x8, R4 ;  /* 0x00000008ff077819 */ /* 0x000fe40000011604 */
[----:B------:R-:W-:Y:S02]  /*1310*/  ISETP.NE.AND.EX P1, PT, R13, RZ, PT, P1 ;  /* 0x000000ff0d00720c */ /* 0x000fe40003f25310 */
[----:B------:R-:W-:-:S02]  /*1320*/  ISETP.NE.AND.EX P2, PT, RZ, UR7, PT, P2 ;  /* 0x00000007ff007c0c */ /* 0x000fc4000bf45320 */
[----:B------:R-:W-:Y:S02]  /*1330*/  LEA.HI R213, R0, R7, RZ, 0x10 ;  /* 0x0000000700d57211 */ /* 0x000fe400078f80ff */
[----:B0-----:R-:W-:Y:S01]  /*1340*/  SEL R0, R11, 0x1, P1 ;  /* 0x000000010b007807 */ /* 0x001fe20000800000 */
[----:B---34-:R-:W-:Y:S08]  /*1350*/  @P0 BRA `(.L_x_14198) ;  /* 0x0000000000240947 */ /* 0x018ff00003800000 */
        /* <DEDUP_REMOVED lines=9> */
.L_x_14198:
[----:B------:R-:W-:Y:S01]  /*13f0*/  IMAD R207, R0, R207, RZ ;  /* 0x000000cf00cf7224 */ /* 0x000fe200078e02ff */
[----:B------:R-:W-:Y:S01]  /*1400*/  LOP3.LUT R212, R6, 0xffff, RZ, 0xc0, !PT ;  /* 0x0000ffff06d47812 */ /* 0x000fe200078ec0ff */
[----:B------:R-:W-:Y:S06]  /*1410*/  @!P2 BRA `(.L_x_14199) ;  /* 0x000000000010a947 */ /* 0x000fec0003800000 */
[----:B------:R-:W-:-:S04]  /*1420*/  LEA R2, P0, R211, UR6, 0x2 ;  /* 0x00000006d3027c11 */ /* 0x000fc8000f8010ff */
[----:B------:R-:W-:-:S05]  /*1430*/  LEA.HI.X R3, R211, UR7, R216, 0x2, P0 ;  /* 0x00000007d3037c11 */ /* 0x000fca00080f14d8 */
[----:B------:R0:W5:Y:S01]  /*1440*/  LDG.E R207, desc[UR38][R2.64] ;  /* 0x0000002602cf7981 */ /* 0x000162000c1e1900 */
[----:B------:R-:W-:Y:S05]  /*1450*/  BRA `(.L_x_14200) ;  /* 0x0000000000247947 */ /* 0x000fea0003800000 */
.L_x_14199:
        /* <DEDUP_REMOVED lines=9> */
.L_x_14200:
[----:B------:R-:W1:Y:S01]  /*14f0*/  LDC R0, c[0x0][0x448] ;  /* 0x00011200ff007b82 */ /* 0x000e620000000800 */
[----:B------:R-:W-:Y:S01]  /*1500*/  IMAD.SHL.U32 R18, R5, 0x80, RZ ;  /* 0x0000008005127824 */ /* 0x000fe200078e00ff */
[----:B------:R-:W-:Y:S01]  /*1510*/  LOP3.LUT R11, R213, 0xff, RZ, 0xc0, !PT ;  /* 0x000000ffd50b7812 */ /* 0x000fe200078ec0ff */
[----:B-----5:R-:W-:Y:S01]  /*1520*/  IMAD.IADD R207, R207, 0x1, -R10 ;  /* 0x00000001cfcf7824 */ /* 0x020fe200078e0a0a */
[----:B------:R-:W-:Y:S01]  /*1530*/  SHF.R.U32.HI R213, RZ, 0x10, R213 ;  /* 0x00000010ffd57819 */ /* 0x000fe200000116d5 */
[----:B------:R-:W-:Y:S02]  /*1540*/  IMAD.MOV.U32 R215, RZ, RZ, RZ ;  /* 0x000000ffffd77224 */ /* 0x000fe400078e00ff */
[----:B------:R2:W-:Y:S01]  /*1550*/  STL [R1+0x20], R11 ;  /* 0x0000200b01007387 */ /* 0x0005e20000100800 */
        /* <DEDUP_REMOVED lines=8> */
[----:B------:R-:W-:Y:S02]  /*15e0*/  IMAD.IADD R0, R3, 0x1, R0 ;  /* 0x0000000103007824 */ /* 0x000fe400078e0200 */
[----:B------:R-:W-:-:S04]  /*15f0*/  IMAD.HI R2, R2, 0x2aaaaaab, RZ ;  /* 0x2aaaaaab02027827 */ /* 0x000fc800078e02ff */
[----:B------:R-:W-:Y:S01]  /*1600*/  IMAD.HI R0, R0, 0x2aaaaaab, RZ ;  /* 0x2aaaaaab00007827 */ /* 0x000fe200078e02ff */
[----:B------:R-:W-:-:S04]  /*1610*/  SHF.R.U32.HI R3, RZ, 0x1f, R2 ;  /* 0x0000001fff037819 */ /* 0x000fc80000011602 */
[----:B------:R-:W-:Y:S02]  /*1620*/  SHF.R.U32.HI R5, RZ, 0x1f, R0 ;  /* 0x0000001fff057819 */ /* 0x000fe40000011600 */
[----:B------:R-:W-:Y:S02]  /*1630*/  LEA.HI.SX32 R3, R2, R3, 0x1c ;  /* 0x0000000302037211 */ /* 0x000fe400078fe2ff */
[----:B------:R-:W-:-:S04]  /*1640*/  LEA.HI.SX32 R0, R0, R5, 0x1c ;  /* 0x0000000500007211 */ /* 0x000fc800078fe2ff */
[----:B------:R-:W-:-:S04]  /*1650*/  VIMNMX R6, R3, R0, PT ;  /* 0x0000000003067248 */ /* 0x000fc80003fe0100 */
[----:B------:R-:W-:-:S13]  /*1660*/  ISETP.GE.AND P0, PT, R6, 0x1, PT ;  /* 0x000000010600780c */ /* 0x000fda0003f06270 */
[----:B--2---:R-:W-:Y:S05]  /*1670*/  @!P0 BRA `(.L_x_14201) ;  /* 0x0000000000788947 */ /* 0x004fea0003800000 */
        /* <DEDUP_REMOVED lines=30> */
.L_x_14201:
        /* <DEDUP_REMOVED lines=114> */
.L_x_14203:
[----:B------:R-:W2:Y:S01]  /*1f80*/  LDL R17, [R1+0x24] ;  /* 0x0000240001117983 */ /* 0x000ea20000100800 */
[----:B------:R-:W-:Y:S01]  /*1f90*/  MOV R2, 0x400 ;  /* 0x0000040000027802 */ /* 0x000fe20000000f00 */
[----:B------:R-:W0:Y:S01]  /*1fa0*/  S2R R3, SR_CgaCtaId ;  /* 0x0000000000037919 */ /* 0x000e220000008800 */
[----:B------:R-:W1:Y:S02]  /*1fb0*/  S2R R16, SR_TID.X ;  /* 0x0000000000107919 */ /* 0x000e640000002100 */
[----:B0-----:R-:W-:Y:S02]  /*1fc0*/  LEA R5, R3, R2, 0x18 ;  /* 0x0000000203057211 */ /* 0x001fe400078ec0ff */
[----:B-1----:R-:W-:-:S05]  /*1fd0*/  SHF.R.U32.HI R16, RZ, 0x7, R16 ;  /* 0x00000007ff107819 */ /* 0x002fca0000011610 */
[----:B------:R-:W-:Y:S01]  /*1fe0*/  VIADD R12, R16, 0x8 ;  /* 0x00000008100c7836 */ /* 0x000fe20000000000 */
[----:B--2---:R-:W-:-:S04]  /*1ff0*/  LEA.HI R0, R17, R17, RZ, 0x1 ;  /* 0x0000001111007211 */ /* 0x004fc800078f08ff */
[----:B------:R-:W-:-:S05]  /*2000*/  LOP3.LUT R0, R0, 0xfffffffe, RZ, 0xc0, !PT ;  /* 0xfffffffe00007812 */ /* 0x000fca00078ec0ff */
[----:B------:R-:W-:-:S05]  /*2010*/  IMAD.IADD R0, R17, 0x1, -R0 ;  /* 0x0000000111007824 */ /* 0x000fca00078e0a00 */
[----:B------:R-:W-:-:S04]  /*2020*/  SHF.L.U32 R2, R0, 0x1f, RZ ;  /* 0x0000001f00027819 */ /* 0x000fc800000006ff */
[----:B------:R-:W0:Y:S02]  /*2030*/  SYNCS.PHASECHK.TRANS64.TRYWAIT P0, [R5+URZ+0x32400], R2 ;  /* 0x03240002050075a7 */ /* 0x000e24000800017f */
[----:B0-----:R-:W-:Y:S05]  /*2040*/  @!P0 BRA `(.L_x_14204) ;  /* 0x0000014000408947 */ /* 0x001fea0003800000 */
.L_x_14389:
[----:B------:R-:W-:Y:S01]  /*2050*/  ISETP.NE.AND P0, PT, R205, 0x3, PT ;  /* 0x00000003cd00780c */ /* 0x000fe20003f05270 */
[----:B------:R-:W-:Y:S05]  /*2060*/  WARPSYNC.ALL ;  /* 0x0000000000007948 */ /* 0x000fea0003800000 */
[----:B------:R1:W-:Y:S07]  /*2070*/  BAR.SYNC.DEFER_BLOCKING R12, 0x100 ;  /* 0x0004000c0000751d */ /* 0x0003ee0000010000 */
[----:B------:R-:W-:Y:S05]  /*2080*/  @!P0 BRA `(.L_x_14205) ;  /* 0x0000000000048947 */ /* 0x000fea0003800000 */
[----:B------:R-:W-:Y:S01]  /*2090*/  BPT.TRAP 0x1 ;  /* 0x000000040000795c */ /* 0x000fe20000300000 */
.L_x_14205:
[----:B------:R-:W-:Y:S02]  /*20a0*/  IMAD.U32 R3, RZ, RZ, UR37 ;  /* 0x00000025ff037e24 */ /* 0x000fe4000f8e00ff */
[----:B------:R-:W-:-:S03]  /*20b0*/  IMAD.U32 R0, RZ, RZ, UR36 ;  /* 0x00000024ff007e24 */ /* 0x000fc6000f8e00ff */
[----:B------:R-:W-:Y:S01]  /*20c0*/  SHF.L.U32 R3, R3, 0x1f, RZ ;  /* 0x0000001f03037819 */ /* 0x000fe200000006ff */
[----:B------:R-:W-:-:S04]  /*20d0*/  IMAD R0, R0, 0x8, R5 ;  /* 0x0000000800007824 */ /* 0x000fc800078e0205 */
[----:B------:R2:W3:Y:S01]  /*20e0*/  SYNCS.PHASECHK.TRANS64.TRYWAIT P1, [R0+URZ+0x32430], R3 ;  /* 0x03243003000075a7 */ /* 0x0004e2000802017f */
[----:B------:R-:W-:Y:S05]  /*20f0*/  @!P0 BRA `(.L_x_14206) ;  /* 0x0000000000048947 */ /* 0x000fea0003800000 */
[----:B------:R-:W-:Y:S01]  /*2100*/  BPT.TRAP 0x1 ;  /* 0x000000040000795c */ /* 0x000fe20000300000 */
.L_x_14206:
[----:B---3--:R-:W-:Y:S05]  /*2110*/  @P1 BRA `(.L_x_14207) ;  /* 0x0000000000081947 */ /* 0x008fea0003800000 */
[----:B------:R-:W3:Y:S02]  /*2120*/  SYNCS.PHASECHK.TRANS64.TRYWAIT P1, [R0+URZ+0x32430], R3 ;  /* 0x03243003000075a7 */ /* 0x000ee4000802017f */
[----:B---3--:R-:W-:Y:S05]  /*2130*/  @!P1 BRA `(.L_x_14208) ;  /* 0x0000014000189947 */ /* 0x008fea0003800000 */
.L_x_14207:
[----:B------:R-:W-:Y:S01]  /*2140*/  R2UR UR4, R5 ;  /* 0x00000000050472ca */ /* 0x000fe200000e0000 */
[----:B------:R-:W-:Y:S01]  /*2150*/  WARPGROUP.ARRIVE ;  /* 0x00000000000079c5 */ /* 0x000fe20000000000 */
[----:B------:R-:W-:Y:S01]  /*2160*/  UMOV UR8, UR41 ;  /* 0x0000002900087c82 */ /* 0x000fe20008000000 */
[----:B------:R-:W-:Y:S01]  /*2170*/  UMOV UR9, 0x40000040 ;  /* 0x4000004000097882 */ /* 0x000fe20000000000 */
[----:B------:R-:W-:Y:S01]  /*2180*/  UMOV UR11, 0x40000040 ;  /* 0x40000040000b7882 */ /* 0x000fe20000000000 */
[----:B------:R-:W-:-:S08]  /*2190*/  UIADD3 UR5, UR41, 0x2, URZ ;  /* 0x0000000229057890 */ /* 0x000fd0000fffe03f */
        /* <DEDUP_REMOVED lines=40> */
[----:B------:R-:W4:Y:S02]  /*2420*/  SYNCS.PHASECHK.TRANS64.TRYWAIT P1, [R5+URZ+0x32410], R2 ;  /* 0x03241002050075a7 */ /* 0x000f24000802017f */
[----:B----4-:R-:W-:Y:S05]  /*2430*/  @!P1 BRA `(.L_x_14209) ;  /* 0x0000013c006c9947 */ /* 0x010fea0003800000 */
.L_x_14390:
[----:B------:R-:W-:Y:S05]  /*2440*/  @!P0 BRA `(.L_x_14210) ;  /* 0x0000000000048947 */ /* 0x000fea0003800000 */
[----:B------:R-:W-:Y:S01]  /*2450*/  BPT.TRAP 0x1 ;  /* 0x000000040000795c */ /* 0x000fe20000300000 */
.L_x_14210:
[----:B------:R0:W0:Y:S01]  /*2460*/  SYNCS.PHASECHK.TRANS64.TRYWAIT P1, [R0+URZ+0x32450], R3 ;  /* 0x03245003000075a7 */ /* 0x000022000802017f */
[----:B------:R-:W-:Y:S05]  /*2470*/  @!P0 BRA `(.L_x_14211) ;  /* 0x0000000000048947 */ /* 0x000fea0003800000 */
[----:B------:R-:W-:Y:S01]  /*2480*/  BPT.TRAP 0x1 ;  /* 0x000000040000795c */ /* 0x000fe20000300000 */
.L_x_14211:
[----:B0-----:R-:W-:Y:S05]  /*2490*/  @P1 BRA `(.L_x_14212) ;  /* 0x0000000000081947 */ /* 0x001fea0003800000 */
[----:B------:R-:W0:Y:S02]  /*24a0*/  SYNCS.PHASECHK.TRANS64.TRYWAIT P1, [R0+URZ+0x32450], R3 ;  /* 0x03245003000075a7 */ /* 0x000e24000802017f */
[----:B0-----:R-:W-:Y:S05]  /*24b0*/  @!P1 BRA `(.L_x_14213) ;  /* 0x0000013c00609947 */ /* 0x001fea0003800000 */
.L_x_14212:
[----:B------:R-:W-:Y:S01]  /*24c0*/  R2UR UR4, R5 ;  /* 0x00000000050472ca */ /* 0x000fe200000e0000 */
[----:B------:R-:W-:Y:S01]  /*24d0*/  WARPGROUP.ARRIVE ;  /* 0x00000000000079c5 */ /* 0x000fe20000000000 */
[----:B------:R-:W-:Y:S01]  /*24e0*/  UMOV UR9, 0x40000040 ;  /* 0x4000004000097882 */ /* 0x000fe20000000000 */
[----:B------:R-:W-:Y:S01]  /*24f0*/  UMOV UR11, 0x40000040 ;  /* 0x40000040000b7882 */ /* 0x000fe20000000000 */
[----:B------:R-:W-:Y:S01]  /*2500*/  IMAD.U32 R11, RZ, RZ, UR9 ;  /* 0x00000009ff0b7e24 */ /* 0x000fe2000f8e00ff */
        /* <DEDUP_REMOVED lines=9> */
[----:B------:R-:W0:Y:S01]  /*25a0*/  LDC R13, c[0x0][0x448] ;  /* 0x00011200ff0d7b82 */ /* 0x000e220000000800 */
[----:B------:R-:W-:Y:S01]  /*25b0*/  UMOV UR27, 0x40000040 ;  /* 0x40000040001b7882 */ /* 0x000fe20000000000 */
[----:B------:R-:W-:Y:S01]  /*25c0*/  UMOV UR29, 0x40000040 ;  /* 0x40000040001d7882 */ /* 0x000fe20000000000 */
[----:B------:R-:W-:Y:S01]  /*25d0*/  USHF.R.U32.HI UR4, URZ, 0x4, UR4 ;  /* 0x000000043f047899 */ /* 0x000fe20008011604 */
[----:B------:R-:W5:Y:S01]  /*25e0*/  S2R R79, SR_TID.X ;  /* 0x00000000004f7919 */ /* 0x000f620000002100 */
[----:B------:R-:W-:Y:S01]  /*25f0*/  UMOV UR31, 0x40000040 ;  /* 0x40000040001f7882 */ /* 0x000fe20000000000 */
[----:B------:R-:W-:Y:S01]  /*2600*/  UMOV UR33, 0x40000040 ;  /* 0x4000004000217882 */ /* 0x000fe20000000000 */
[----:B------:R-:W-:Y:S01]  /*2610*/  ULOP3.LUT UR6, UR4, 0x3fff, URZ, 0xc0, !UPT ;  /* 0x00003fff04067892 */ /* 0x000fe2000f8ec03f */
[----:B------:R-:W-:Y:S01]  /*2620*/  LOP3.LUT R19, R19, 0xffffffef, RZ, 0xc0, !PT ;  /* 0xffffffef13137812 */ /* 0x000fe200078ec0ff */
[----:B------:R-:W-:-:S02]  /*2630*/  ULOP3.LUT UR4, UR40, 0x10000, URZ, 0xfc, !UPT ;  /* 0x0001000028047892 */ /* 0x000fc4000f8efc3f */
[----:B------:R-:W-:Y:S02]  /*2640*/  ULOP3.LUT UR7, UR6, 0x10000, URZ, 0xfc, !UPT ;  /* 0x0001000006077892 */ /* 0x000fe4000f8efc3f */
[----:B------:R-:W-:Y:S02]  /*2650*/  UIADD3 UR16, UR4, 0x404, URZ ;  /* 0x0000040404107890 */ /* 0x000fe4000fffe03f */
[----:B------:R-:W-:Y:S01]  /*2660*/  UIMAD UR5, UR36, 0xc00, UR7 ;  /* 0x00000c00240578a4 */ /* 0x000fe2000f8e0207 */
[----:B------:R-:W-:Y:S01]  /*2670*/  UMOV UR8, UR4 ;  /* 0x0000000400087c82 */ /* 0x000fe20008000000 */
[----:B------:R-:W-:Y:S01]  /*2680*/  UIADD3 UR20, UR4, 0x406, URZ ;  /* 0x0000040604147890 */ /* 0x000fe2000fffe03f */
[----:B------:R-:W-:Y:S01]  /*2690*/  IMAD.U32 R10, RZ, RZ, UR8 ;  /* 0x00000008ff0a7e24 */ /* 0x000fe2000f8e00ff */
[----:B------:R-:W-:-:S03]  /*26a0*/  UIADD3 UR18, UR5, 0x304, URZ ;  /* 0x0000030405127890 */ /* 0x000fc6000fffe03f */
[----:B------:R-:W-:Y:S01]  /*26b0*/  UMOV UR10, UR5 ;  /* 0x00000005000a7c82 */ /* 0x000fe20008000000 */
[----:B------:R-:W-:Y:S01]  /*26c0*/  UIADD3 UR22, UR5, 0x306, URZ ;  /* 0x0000030605167890 */ /* 0x000fe2000fffe03f */
[----:B------:R-:W-:Y:S01]  /*26d0*/  HGMMA.64x96x16.F32 R24, gdesc[UR8], R24, gsb0 ;  /* 0x01600000081879f0 */ /* 0x000fe20008000818 */
[----:B------:R-:W-:Y:S01]  /*26e0*/  UIADD3 UR8, UR4, 0x2, URZ ;  /* 0x0000000204087890 */ /* 0x000fe2000fffe03f */
[----:B0-----:R-:W-:Y:S01]  /*26f0*/  ISETP.NE.AND P6, PT, R13, 0x1, PT ;  /* 0x000000010d00780c */ /* 0x001fe20003fc5270 */
[----:B------:R-:W-:Y:S01]  /*2700*/  UIADD3 UR9, UR5, 0x2, URZ ;  /* 0x0000000205097890 */ /* 0x000fe2000fffe03f */
[----:B------:R-:W-:Y:S01]  /*2710*/  IMAD.IADD R13, R210, 0x1, R18 ;  /* 0x00000001d20d7824 */ /* 0x000fe200078e0212 */
[----:B------:R-:W-:Y:S01]  /*2720*/  UIADD3 UR10, UR5, 0x300, URZ ;  /* 0x00000300050a7890 */ /* 0x000fe2000fffe03f */
[----:B------:R-:W-:Y:S02]  /*2730*/  UMOV UR11, 0x40000040 ;  /* 0x40000040000b7882 */ /* 0x000fe40000000000 */
[----:B------:R-:W-:Y:S01]  /*2740*/  UMOV UR12, UR8 ;  /* 0x00000008000c7c82 */ /* 0x000fe20008000000 */
[----:B------:R-:W-:Y:S01]  /*2750*/  UIADD3 UR8, UR4, 0x4, URZ ;  /* 0x0000000404087890 */ /* 0x000fe2000fffe03f */
[----:B------:R-:W-:Y:S01]  /*2760*/  IMAD.U32 R8, RZ, RZ, UR12 ;  /* 0x0000000cff087e24 */ /* 0x000fe2000f8e00ff */
[----:B------:R-:W-:Y:S01]  /*2770*/  UMOV UR14, UR9 ;  /* 0x00000009000e7c82 */ /* 0x000fe20008000000 */
[----:B------:R-:W-:-:S02]  /*2780*/  UIADD3 UR9, UR5, 0x4, URZ ;  /* 0x0000000405097890 */ /* 0x000fc4000fffe03f */
[----:B------:R-:W-:Y:S01]  /*2790*/  UIADD3 UR24, UR4, 0x800, URZ ;  /* 0x0000080004187890 */ /* 0x000fe2000fffe03f */
[----:B------:R-:W0:Y:S01]  /*27a0*/  @P6 LDC R72, c[0x0][0x44c] ;  /* 0x00011300ff486b82 */ /* 0x000e220000000800 */
[----:B------:R-:W-:Y:S01]  /*27b0*/  UIADD3 UR26, UR5, 0x600, URZ ;  /* 0x00000600051a7890 */ /* 0x000fe2000fffe03f */
[----:B------:R-:W-:Y:S01]  /*27c0*/  @P6 LOP3.LUT R19, R19, 0x10, RZ, 0xfc, !PT ;  /* 0x0000001013136812 */ /* 0x000fe200078efcff */
[----:B------:R-:W-:Y:S02]  /*27d0*/  UIADD3 UR28, UR4, 0x802, URZ ;  /* 0x00000802041c7890 */ /* 0x000fe4000fffe03f */
[----:B------:R-:W-:Y:S02]  /*27e0*/  UIADD3 UR30, UR5, 0x602, URZ ;  /* 0x00000602051e7890 */ /* 0x000fe4000fffe03f */
[----:B------:R-:W-:Y:S01]  /*27f0*/  UIADD3 UR32, UR4, 0x804, URZ ;  /* 0x0000080404207890 */ /* 0x000fe2000fffe03f */
[----:B------:R-:W1:Y:S01]  /*2800*/  @P6 LDC R73, c[0x0][0x450] ;  /* 0x00011400ff496b82 */ /* 0x000e620000000800 */
[----:B------:R-:W-:Y:S01]  /*2810*/  UIADD3 UR34, UR5, 0x604, URZ ;  /* 0x0000060405227890 */ /* 0x000fe2000fffe03f */
        /* <DEDUP_REMOVED lines=9> */
[----:B------:R-:W-:Y:S01]  /*28b0*/  UIADD3 UR48, UR4, 0xc02, URZ ;  /* 0x00000c0204307890 */ /* 0x000fe2000fffe03f */
[----:B0-----:R-:W-:Y:S01]  /*28c0*/  @P6 IMAD.HI.U32 R72, R13, R72, RZ ;  /* 0x000000480d486227 */ /* 0x001fe200078e00ff */
[----:B------:R-:W-:Y:S01]  /*28d0*/  UIADD3 UR50, UR5, 0x902, URZ ;  /* 0x0000090205327890 */ /* 0x000fe2000fffe03f */
[----:B------:R-:W-:Y:S01]  /*28e0*/  UMOV UR49, 0x40000040 ;  /* 0x4000004000317882 */ /* 0x000fe20000000000 */
[----:B------:R-:W-:Y:S01]  /*28f0*/  UMOV UR51, 0x40000040 ;  /* 0x4000004000337882 */ /* 0x000fe20000000000 */
[----:B------:R-:W-:-:S02]  /*2900*/  UIADD3 UR52, UR4, 0xc04, URZ ;  /* 0x00000c0404347890 */ /* 0x000fc4000fffe03f */
[----:B------:R-:W-:Y:S01]  /*2910*/  UIADD3 UR54, UR5, 0x904, URZ ;  /* 0x0000090405367890 */ /* 0x000fe2000fffe03f */
[----:B-1----:R-:W-:Y:S01]  /*2920*/  @P6 SHF.R.U32.HI R13, RZ, R73, R72 ;  /* 0x00000049ff0d6219 */ /* 0x002fe20000011648 */
[----:B------:R-:W-:Y:S01]  /*2930*/  UMOV UR53, 0x40000040 ;  /* 0x4000004000357882 */ /* 0x000fe20000000000 */
[----:B------:R-:W-:Y:S01]  /*2940*/  UMOV UR55, 0x40000040 ;  /* 0x4000004000377882 */ /* 0x000fe20000000000 */
[----:B------:R-:W-:Y:S01]  /*2950*/  UMOV UR57, 0x40000040 ;  /* 0x4000004000397882 */ /* 0x000fe20000000000 */
[----:B------:R-:W-:Y:S01]  /*2960*/  UMOV UR59, 0x40000040 ;  /* 0x40000040003b7882 */ /* 0x000fe20000000000 */
[----:B------:R-:W0:Y:S01]  /*2970*/  SHFL.IDX PT, R72, R13, RZ, 0x1c1f ;  /* 0x001c1fff0d487589 */ /* 0x000e2200000e0000 */
[C---:B------:R-:W-:Y:S01]  /*2980*/  IMAD R73, R215.reuse, -0x60, R207 ;  /* 0xffffffa0d7497824 */ /* 0x040fe200078e02cf */
[----:B------:R-:W-:Y:S01]  /*2990*/  ULOP3.LUT UR6, UR6, 0x3000000, URZ, 0xfc, !UPT ;  /* 0x0300000006067892 */ /* 0x000fe2000f8efc3f */
[----:B------:R-:W-:Y:S01]  /*29a0*/  VIADD R215, R215, 0xfffffffe ;  /* 0xfffffffed7d77836 */ /* 0x000fe20000000000 */
[----:B------:R-:W1:Y:S01]  /*29b0*/  SHFL.IDX PT, R13, R13, 0x1, 0x1c1f ;  /* 0x003c1f000d0d7f89 */ /* 0x000e6200000e0000 */
[----:B--23--:R-:W-:Y:S01]  /*29c0*/  IMAD.U32 R3, RZ, RZ, UR57 ;  /* 0x00000039ff037e24 */ /* 0x00cfe2000f8e00ff */
[----:B------:R-:W-:-:S02]  /*29d0*/  IADD3 R75, -R204, 0x61, R73 ;  /* 0x00000061cc4b7810 */ /* 0x000fc40007ffe149 */
[----:B------:R-:W-:-:S03]  /*29e0*/  IADD3 R73, -R204, 0x60, R73 ;  /* 0x00000060cc497810 */ /* 0x000fc60007ffe149 */
[----:B------:R-:W-:-:S05]  /*29f0*/  IMAD.IADD R86, R75, 0x1, -R206 ;  /* 0x000000014b567824 */ /* 0x000fca00078e0ace */
        /* <DEDUP_REMOVED lines=28> */
[----:B----4-:R-:W-:Y:S01]  /*2bc0*/  IMAD.U32 R5, RZ, RZ, UR13 ;  /* 0x0000000dff057e24 */ /* 0x010fe2000f8e00ff */
        /* <DEDUP_REMOVED lines=13> */
[----:B------:R-:W-:Y:S01]  /*2ca0*/  UIMAD UR4, UR36, 0xc00, UR6 ;  /* 0x00000c00240478a4 */ /* 0x000fe2000f8e0206 */
[----:B------:R-:W-:Y:S01]  /*2cb0*/  IMAD.U32 R2, RZ, RZ, UR56 ;  /* 0x00000038ff027e24 */ /* 0x000fe2000f8e00ff */
[----:B------:R-:W-:Y:S02]  /*2cc0*/  WARPGROUP.DEPBAR.LE gsb0, 0x0 ;  /* 0x00008000000079c5 */ /* 0x000fe40000010000 */
[----:B------:R-:W-:-:S06]  /*2cd0*/  WARPGROUP.ARRIVE ;  /* 0x00000000000079c5 */ /* 0x000fcc0000000000 */
[----:B------:R-:W-:Y:S01]  /*2ce0*/  HGMMA.64x96x16.F32 R24, gdesc[UR8], R24, gsb0 ;  /* 0x01600000081879f0 */ /* 0x000fe20008000818 */
[----:B------:R-:W-:Y:S01]  /*2cf0*/  UIADD3 UR10, UR4, 0x80, URZ ;  /* 0x00000080040a7890 */ /* 0x000fe2000fffe03f */
        /* <DEDUP_REMOVED lines=62> */
[----:B------:R-:W-:Y:S01]  /*30e0*/  FMNMX.FTZ R77, R40, R77, !PT ;  /* 0x0000004d284d7209 */ /* 0x000fe20007810000 */
[----:B------:R-:W0:Y:S01]  /*30f0*/  @P6 LDC R41, c[0x0][0x44c] ;  /* 0x00011300ff296b82 */ /* 0x000e220000000800 */
        /* <DEDUP_REMOVED lines=26> */
[----:B------:R-:W-:Y:S02]  /*32a0*/  FSEL R64, R64, -INF , P5 ;  /* 0xff80000040407808 */ /* 0x000fe40002800000 */
[C---:B------:R-:W-:Y:S02]  /*32b0*/  ISETP.GT.AND P4, PT, R73.reuse, RZ, PT ;  /* 0x000000ff4900720c */ /* 0x040fe40003f84270 */
[----:B------:R-:W-:Y:S02]  /*32c0*/  ISETP.GT.AND P5, PT, R73, 0x1, PT ;  /* 0x000000014900780c */ /* 0x000fe40003fa4270 */
[----:B------:R-:W-:Y:S02]  /*32d0*/  FSEL R60, R60, -INF , P2 ;  /* 0xff8000003c3c7808 */ /* 0x000fe40001000000 */
[----:B------:R-:W-:Y:S02]  /*32e0*/  FMNMX.FTZ R77, R180, R77, !PT ;  /* 0x0000004db44d7209 */ /* 0x000fe40007810000 */
[----:B------:R-:W-:-:S02]  /*32f0*/  ISETP.GT.AND P2, PT, R75, 0x58, PT ;  /* 0x000000584b00780c */ /* 0x000fc40003f44270 */
[----:B------:R-:W-:Y:S02]  /*3300*/  FSEL R86, R65, -INF , P1 ;  /* 0xff80000041567808 */ /* 0x000fe40000800000 */
[----:B------:R-:W-:Y:S02]  /*3310*/  ISETP.GT.AND P1, PT, R73, 0x8, PT ;  /* 0x000000084900780c */ /* 0x000fe40003f24270 */
[----:B------:R-:W-:Y:S02]  /*3320*/  FSEL R88, R26, -INF , P4 ;  /* 0xff8000001a587808 */ /* 0x000fe40002000000 */
[----:B------:R-:W-:Y:S02]  /*3330*/  FSEL R90, R27, -INF , P5 ;  /* 0xff8000001b5a7808 */ /* 0x000fe40002800000 */
[----:B------:R-:W-:Y:S02]  /*3340*/  FMNMX.FTZ R77, R60, R77, !PT ;  /* 0x0000004d3c4d7209 */ /* 0x000fe40007810000 */
[----:B------:R-:W-:-:S02]  /*3350*/  FSEL R68, R68, -INF , P2 ;  /* 0xff80000044447808 */ /* 0x000fc40001000000 */
[C---:B------:R-:W-:Y:S02]  /*3360*/  ISETP.GT.AND P2, PT, R73.reuse, 0x9, PT ;  /* 0x000000094900780c */ /* 0x040fe40003f44270 */
        /* <DEDUP_REMOVED lines=20> */
[----:B------:R-:W-:Y:S02]  /*34b0*/  FMNMX.FTZ R77, R26, R77, !PT ;  /* 0x0000004d1a4d7209 */ /* 0x000fe40007810000 */
[----:B------:R-:W-:Y:S02]  /*34c0*/  ISETP.GT.AND P1, PT, R73, 0x20, PT ;  /* 0x000000204900780c */ /* 0x000fe40003f24270 */
[----:B------:R-:W-:Y:S01]  /*34d0*/  FSEL R98, R39, -INF , P2 ;  /* 0xff80000027627808 */ /* 0x000fe20001000000 */
[----:B------:R-:W1:Y:S01]  /*34e0*/  SHFL.BFLY PT, R104, R77, 0x2, 0x1f ;  /* 0x0c401f004d687f89 */ /* 0x000e6200000e0000 */
[----:B------:R-:W-:-:S02]  /*34f0*/  FMNMX.FTZ R13, R96, R13, !PT ;  /* 0x0000000d600d7209 */ /* 0x000fc40007810000 */
[C---:B------:R-:W-:Y:S02]  /*3500*/  ISETP.GT.AND P2, PT, R73.reuse, 0x21, PT ;  /* 0x000000214900780c */ /* 0x040fe40003f44270 */
[----:B------:R-:W-:Y:S02]  /*3510*/  FSEL R94, R42, -INF , P1 ;  /* 0xff8000002a5e7808 */ /* 0x000fe40000800000 */
[----:B------:R-:W-:Y:S02]  /*3520*/  FMNMX.FTZ R13, R98, R13, !PT ;  /* 0x0000000d620d7209 */ /* 0x000fe40007810000 */
[----:B------:R-:W-:Y:S02]  /*3530*/  ISETP.GT.AND P1, PT, R73, 0x28, PT ;  /* 0x000000284900780c */ /* 0x000fe40003f24270 */
[----:B------:R-:W-:Y:S02]  /*3540*/  FSEL R34, R43, -INF , P2 ;  /* 0xff8000002b227808 */ /* 0x000fe40001000000 */
[----:B------:R-:W-:Y:S01]  /*3550*/  FMNMX.FTZ R13, R94, R13, !PT ;  /* 0x0000000d5e0d7209 */ /* 0x000fe20007810000 */
[----:B------:R-:W2:Y:S01]  /*3560*/  @P6 LDC R43, c[0x0][0x450] ;  /* 0x00011400ff2b6b82 */ /* 0x000ea20000000800 */
        /* <DEDUP_REMOVED lines=12> */
[----:B-1----:R-:W-:-:S02]  /*3630*/  FMNMX.FTZ R104, R77, R104, !PT ;  /* 0x000000684d687209 */ /* 0x002fc40007810000 */
[C---:B------:R-:W-:Y:S02]  /*3640*/  ISETP.GT.AND P2, PT, R73.reuse, 0x39, PT ;  /* 0x000000394900780c */ /* 0x040fe40003f44270 */
[----:B------:R-:W-:Y:S01]  /*3650*/  FSEL R162, R54, -INF , P1 ;  /* 0xff80000036a27808 */ /* 0x000fe20000800000 */
[----:B------:R-:W1:Y:S01]  /*3660*/  SHFL.BFLY PT, R29, R104, 0x1, 0x1f ;  /* 0x0c201f00681d7f89 */ /* 0x000e6200000e0000 */
        /* <DEDUP_REMOVED lines=22> */
[----:B-1----:R-:W-:Y:S02]  /*37d0*/  FMNMX.FTZ R13, R104, R29, !PT ;  /* 0x0000001d680d7209 */ /* 0x002fe40007810000 */
[----:B------:R-:W-:Y:S02]  /*37e0*/  ISETP.GT.AND P2, PT, R73, 0x59, PT ;  /* 0x000000594900780c */ /* 0x000fe40003f44270 */
[----:B------:R-:W-:Y:S01]  /*37f0*/  FSEL R176, R70, -INF , P1 ;  /* 0xff80000046b07808 */ /* 0x000fe20000800000 */
[----:B------:R-:W-:Y:S01]  /*3800*/  FMUL.FTZ R29, R13, R209 ;  /* 0x000000d10d1d7220 */ /* 0x000fe20000410000 */
[----:B------:R-:W-:Y:S02]  /*3810*/  FMNMX.FTZ R27, R175, R54, !PT ;  /* 0x00000036af1b7209 */ /* 0x000fe40007810000 */
[----:B------:R-:W-:Y:S02]  /*3820*/  FSETP.NEU.FTZ.AND P1, PT, R13, -INF , PT ;  /* 0xff8000000d00780b */ /* 0x000fe40003f3d000 */
[----:B------:R-:W-:-:S02]  /*3830*/  FSEL R178, R71, -INF , P2 ;  /* 0xff80000047b27808 */ /* 0x000fc40001000000 */
[----:B------:R-:W-:Y:S02]  /*3840*/  FMNMX.FTZ R27, R176, R27, !PT ;  /* 0x0000001bb01b7209 */ /* 0x000fe40007810000 */
[----:B------:R-:W-:Y:S02]  /*3850*/  FSEL R29, R29, RZ, P1 ;  /* 0x000000ff1d1d7208 */ /* 0x000fe40000800000 */
[----:B------:R-:W-:-:S03]  /*3860*/  FMNMX.FTZ R27, R178, R27, !PT ;  /* 0x0000001bb21b7209 */ /* 0x000fc60007810000 */
        /* <DEDUP_REMOVED lines=26> */
[----:B-1----:R-:W-:Y:S01]  /*3a10*/  FMNMX.FTZ R24, R27, R24, !PT ;  /* 0x000000181b187209 */ /* 0x002fe20007810000 */
[-CC-:B------:R-:W-:Y:S01]  /*3a20*/  FFMA.FTZ R171, R86, R209.reuse, -R29.reuse ;  /* 0x000000d156ab7223 */ /* 0x180fe2000001081d */
[----:B------:R-:W-:Y:S01]  /*3a30*/  FFMA.FTZ R172, R68, R209, -R29 ;  /* 0x000000d144ac7223 */ /* 0x000fe2000001081d */
[----:B------:R-:W1:Y:S01]  /*3a40*/  MUFU.EX2 R33, R72 ;  /* 0x0000004800217308 */ /* 0x000e620000000800 */
[----:B0-----:R-:W-:Y:S01]  /*3a50*/  @P6 IMAD.HI.U32 R26, R18, R41, RZ ;  /* 0x00000029121a6227 */ /* 0x001fe200078e00ff */
[----:B---3--:R-:W0:Y:S03]  /*3a60*/  SHFL.BFLY PT, R25, R24, 0x1, 0x1f ;  /* 0x0c201f0018197f89 */ /* 0x008e2600000e0000 */
[----:B----4-:R-:W-:Y:S01]  /*3a70*/  FADD.FTZ R29, R31, R200 ;  /* 0x000000c81f1d7221 */ /* 0x010fe20000010000 */
[----:B------:R-:W-:-:S02]  /*3a80*/  F2FP.F16.F32.PACK_AB R200, R200, R31 ;  /* 0x0000001fc8c8723e */ /* 0x000fc400000000ff */
[----:B------:R-:W-:Y:S08]  /*3a90*/  MUFU.EX2 R32, R32 ;  /* 0x0000002000207308 */ /* 0x000ff00000000800 */
[----:B------:R-:W3:Y:S01]  /*3aa0*/  MUFU.EX2 R27, R74 ;  /* 0x0000004a001b7308 */ /* 0x000ee20000000800 */
[----:B-1----:R-:W-:-:S07]  /*3ab0*/  F2FP.F16.F32.PACK_AB R202, R33, R28 ;  /* 0x0000001c21ca723e */ /* 0x002fce00000000ff */
[----:B------:R-:W-:Y:S01]  /*3ac0*/  MUFU.EX2 R36, R36 ;  /* 0x0000002400247308 */ /* 0x000fe20000000800 */
[----:B0-----:R-:W-:-:S04]  /*3ad0*/  FMNMX.FTZ R164, R24, R25, !PT ;  /* 0x0000001918a47209 */ /* 0x001fc80007810000 */
[C---:B------:R-:W-:Y:S01]  /*3ae0*/  FSETP.NEU.FTZ.AND P1, PT, R164.reuse, -INF , PT ;  /* 0xff800000a400780b */ /* 0x040fe20003f3d000 */
[-C--:B------:R-:W-:Y:S02]  /*3af0*/  FMUL.FTZ R177, R164, R209.reuse ;  /* 0x000000d1a4b17220 */ /* 0x080fe40000410000 */
[----:B------:R-:W0:Y:S01]  /*3b00*/  MUFU.EX2 R35, R76 ;  /* 0x0000004c00237308 */ /* 0x000e220000000800 */
[----:B---3--:R-:W-:Y:S02]  /*3b10*/  F2FP.F16.F32.PACK_AB R152, R27, R32 ;  /* 0x000000201b98723e */ /* 0x008fe400000000ff */
[----:B------:R-:W-:Y:S02]  /*3b20*/  FSEL R177, R177, RZ, P1 ;  /* 0x000000ffb1b17208 */ /* 0x000fe40000800000 */
[----:B-----5:R-:W-:Y:S02]  /*3b30*/  LOP3.LUT P1, RZ, R79, 0x7f, RZ, 0xc0, !PT ;  /* 0x0000007f4fff7812 */ /* 0x020fe4000782c0ff */
[----:B------:R-:W-:Y:S01]  /*3b40*/  SHF.R.U32.HI R79, RZ, 0x7, R79 ;  /* 0x00000007ff4f7819 */ /* 0x000fe2000001164f */
[-CC-:B------:R-:W-:Y:S01]  /*3b50*/  FFMA.FTZ R88, R88, R209.reuse, -R177.reuse ;  /* 0x000000d158587223 */ /* 0x180fe200000108b1 */
[-CC-:B------:R-:W-:Y:S01]  /*3b60*/  FFMA.FTZ R90, R90, R209.reuse, -R177.reuse ;  /* 0x000000d15a5a7223 */ /* 0x180fe200000108b1 */
[-CC-:B------:R-:W-:Y:S01]  /*3b70*/  FFMA.FTZ R30, R30, R209.reuse, -R177.reuse ;  /* 0x000000d11e1e7223 */ /* 0x180fe200000108b1 */
[-CC-:B------:R-:W-:Y:S01]  /*3b80*/  FFMA.FTZ R92, R92, R209.reuse, -R177.reuse ;  /* 0x000000d15c5c7223 */ /* 0x180fe200000108b1 */
[-CC-:B------:R-:W-:Y:S01]  /*3b90*/  FFMA.FTZ R100, R100, R209.reuse, -R177.reuse ;  /* 0x000000d164647223 */ /* 0x180fe200000108b1 */
[----:B------:R-:W-:Y:S01]  /*3ba0*/  MUFU.EX2 R201, R90 ;  /* 0x0000005a00c97308 */ /* 0x000fe20000000800 */
[----:B------:R-:W-:Y:S01]  /*3bb0*/  IADD3 R165, -R79, 0xb, RZ ;  /* 0x0000000b4fa57810 */ /* 0x000fe20007ffe1ff */
[-CC-:B------:R-:W-:Y:S01]  /*3bc0*/  FFMA.FTZ R102, R102, R209.reuse, -R177.reuse ;  /* 0x000000d166667223 */ /* 0x180fe200000108b1 */
[-CC-:B------:R-:W-:Y:S01]  /*3bd0*/  FFMA.FTZ R96, R96, R209.reuse, -R177.reuse ;  /* 0x000000d160607223 */ /* 0x180fe200000108b1 */
[----:B------:R-:W-:Y:S01]  /*3be0*/  FFMA.FTZ R98, R98, R209, -R177 ;  /* 0x000000d162627223 */ /* 0x000fe200000108b1 */
[----:B------:R-:W-:-:S02]  /*3bf0*/  @!P1 VIADD R24, R0, 0x32440 ;  /* 0x0003244000189836 */ /* 0x000fc40000000000 */
[-CC-:B------:R-:W-:Y:S01]  /*3c00*/  FFMA.FTZ R94, R94, R209.reuse, -R177.reuse ;  /* 0x000000d15e5e7223 */ /* 0x180fe200000108b1 */
[-CC-:B------:R-:W-:Y:S01]  /*3c10*/  FFMA.FTZ R34, R34, R209.reuse, -R177.reuse ;  /* 0x000000d122227223 */ /* 0x180fe200000108b1 */
[----:B------:R-:W1:Y:S01]  /*3c20*/  MUFU.EX2 R88, R88 ;  /* 0x0000005800587308 */ /* 0x000e620000000800 */
[-CC-:B------:R-:W-:Y:S01]  /*3c30*/  FFMA.FTZ R46, R46, R209.reuse, -R177.reuse ;  /* 0x000000d12e2e7223 */ /* 0x180fe200000108b1 */
[----:B------:R-:W-:Y:S01]  /*3c40*/  @!P1 PRMT R24, RZ, 0x654, R24 ;  /* 0x00000654ff189816 */ /* 0x000fe20000000018 */
[----:B------:R3:W-:Y:S06]  /*3c50*/  BAR.ARV R165, 0x100 ;  /* 0x000400a50000751d */ /* 0x0007ec0000002000 */
[----:B------:R-:W4:Y:S01]  /*3c60*/  MUFU.EX2 R30, R30 ;  /* 0x0000001e001e7308 */ /* 0x000f220000000800 */
[----:B------:R5:W-:Y:S01]  /*3c70*/  @!P1 SYNCS.ARRIVE.TRANS64.RED.A1T0 RZ, [R24+URZ], RZ ;  /* 0x000000ff18ff99a7 */ /* 0x000be2000810043f */
[----:B------:R2:W-:Y:S01]  /*3c80*/  BAR.SYNC.DEFER_BLOCKING R12, 0x100 ;  /* 0x0004000c0000751d */ /* 0x0005e20000010000 */
[-CC-:B------:R-:W-:Y:S01]  /*3c90*/  FFMA.FTZ R42, R42, R209.reuse, -R177.reuse ;  /* 0x000000d12a2a7223 */ /* 0x180fe200000108b1 */
[-CC-:B------:R-:W-:Y:S01]  /*3ca0*/  FFMA.FTZ R50, R50, R209.reuse, -R177.reuse ;  /* 0x000000d132327223 */ /* 0x180fe200000108b1 */
[-CC-:B------:R-:W-:Y:S01]  /*3cb0*/  FFMA.FTZ R38, R38, R209.reuse, -R177.reuse ;  /* 0x000000d126267223 */ /* 0x180fe200000108b1 */
[----:B0-----:R-:W-:Y:S01]  /*3cc0*/  F2FP.F16.F32.PACK_AB R154, R35, R36 ;  /* 0x00000024239a723e */ /* 0x001fe200000000ff */
[----:B------:R-:W-:Y:S01]  /*3cd0*/  FFMA.FTZ R174, R174, R209, -R177 ;  /* 0x000000d1aeae7223 */ /* 0x000fe200000108b1 */
[----:B------:R-:W0:Y:S01]  /*3ce0*/  MUFU.EX2 R203, R92 ;  /* 0x0000005c00cb7308 */ /* 0x000e220000000800 */
[----:B-1----:R-:W-:Y:S01]  /*3cf0*/  FADD.FTZ R41, R88, R201 ;  /* 0x000000c958297221 */ /* 0x002fe20000010000 */
[----:B--2---:R-:W-:-:S02]  /*3d00*/  IMAD.MOV.U32 R12, RZ, RZ, R18 ;  /* 0x000000ffff0c7224 */ /* 0x004fc400078e0012 */
[----:B-----5:R-:W-:Y:S01]  /*3d10*/  FADD.FTZ R24, R28, R29 ;  /* 0x0000001d1c187221 */ /* 0x020fe20000010000 */
[----:B------:R-:W-:Y:S01]  /*3d20*/  @P6 SHF.R.U32.HI R12, RZ, R43, R26 ;  /* 0x0000002bff0c6219 */ /* 0x000fe2000001161a */
[-C--:B------:R-:W-:Y:S01]  /*3d30*/  FFMA.FTZ R175, R175, R209.reuse, -R177 ;  /* 0x000000d1afaf7223 */ /* 0x080fe200000108b1 */
[----:B------:R-:W-:Y:S01]  /*3d40*/  F2FP.F16.F32.PACK_AB R201, R201, R88 ;  /* 0x00000058c9c9723e */ /* 0x000fe200000000ff */
[----:B------:R-:W-:Y:S01]  /*3d50*/  FADD.FTZ R29, R33, R24 ;  /* 0x00000018211d7221 */ /* 0x000fe20000010000 */
[----:B------:R-:W1:Y:S01]  /*3d60*/  MUFU.EX2 R100, R100 ;  /* 0x0000006400647308 */ /* 0x000e620000000800 */
[----:B----4-:R-:W-:Y:S01]  /*3d70*/  FADD.FTZ R26, R30, R41 ;  /* 0x000000291e1a7221 */ /* 0x010fe20000010000 */
[----:B------:R-:W-:Y:S01]  /*3d80*/  FFMA.FTZ R176, R176, R209, -R177 ;  /* 0x000000d1b0b07223 */ /* 0x000fe200000108b1 */
[----:B------:R-:W-:Y:S01]  /*3d90*/  FADD.FTZ R24, R32, R29 ;  /* 0x0000001d20187221 */ /* 0x000fe20000010000 */
[----:B------:R-:W-:Y:S01]  /*3da0*/  IADD3 R12, R12, R207, -R206 ;  /* 0x000000cf0c0c7210 */ /* 0x000fe20007ffe8ce */
[----:B------:R-:W-:-:S02]  /*3db0*/  @!P1 VIADD R0, R0, 0x32460 ;  /* 0x0003246000009836 */ /* 0x000fc40000000000 */
[----:B------:R-:W-:Y:S01]  /*3dc0*/  FADD.FTZ R29, R27, R24 ;  /* 0x000000181b1d7221 */ /* 0x000fe20000010000 */
[----:B------:R-:W2:Y:S01]  /*3dd0*/  MUFU.EX2 R153, R102 ;  /* 0x0000006600997308 */ /* 0x000ea20000000800 */
[C---:B0-----:R-:W-:Y:S01]  /*3de0*/  FADD.FTZ R31, R203.reuse, R26 ;  /* 0x0000001acb1f7221 */ /* 0x041fe20000010000 */
[----:B------:R-:W-:Y:S01]  /*3df0*/  F2FP.F16.F32.PACK_AB R203, R203, R30 ;  /* 0x0000001ecbcb723e */ /* 0x000fe200000000ff */
[----:B------:R-:W-:Y:S01]  /*3e00*/  FADD.FTZ R24, R36, R29 ;  /* 0x0000001d24187221 */ /* 0x000fe20000010000 */
[----:B------:R-:W-:Y:S01]  /*3e10*/  IMAD.HI R12, R12, 0x2aaaaaab, RZ ;  /* 0x2aaaaaab0c0c7827 */ /* 0x000fe200078e02ff */
[----:B------:R-:W-:-:S03]  /*3e20*/  @!P1 PRMT R0, RZ, 0x654, R0 ;  /* 0x00000654ff009816 */ /* 0x000fc60000000000 */
[----:B------:R-:W0:Y:S01]  /*3e30*/  MUFU.EX2 R96, R96 ;  /* 0x0000006000607308 */ /* 0x000e220000000800 */
[----:B-1----:R-:W-:-:S07]  /*3e40*/  FADD.FTZ R26, R100, R31 ;  /* 0x0000001f641a7221 */ /* 0x002fce0000010000 */
[----:B------:R-:W1:Y:S01]  /*3e50*/  MUFU.EX2 R155, R98 ;  /* 0x00000062009b7308 */ /* 0x000e620000000800 */
[C---:B--2---:R-:W-:Y:S01]  /*3e60*/  FADD.FTZ R27, R153.reuse, R26 ;  /* 0x0000001a991b7221 */ /* 0x044fe20000010000 */
[----:B------:R-:W-:-:S06]  /*3e70*/  F2FP.F16.F32.PACK_AB R153, R153, R100 ;  /* 0x000000649999723e */ /* 0x000fcc00000000ff */
[----:B------:R-:W2:Y:S01]  /*3e80*/  MUFU.EX2 R40, R40 ;  /* 0x0000002800287308 */ /* 0x000ea20000000800 */
[----:B0-----:R-:W-:Y:S01]  /*3e90*/  FADD.FTZ R26, R96, R27 ;  /* 0x0000001b601a7221 */ /* 0x001fe20000010000 */
[----:B------:R-:W-:-:S06]  /*3ea0*/  FADD.FTZ R27, R35, R24 ;  /* 0x00000018231b7221 */ /* 0x000fcc0000010000 */
        /* <DEDUP_REMOVED lines=32> */
[----:B------:R-:W-:Y:S02]  /*40b0*/  F2FP.F16.F32.PACK_AB R160, R39, R48 ;  /* 0x0000003027a0723e */ /* 0x000fe400000000ff */
[----:B------:R-:W-:-:S04]  /*40c0*/  WARPGROUP.ARRIVE ;  /* 0x00000000000079c5 */ /* 0x000fc80000000000 */
[----:B------:R-:W-:Y:S01]  /*40d0*/  MUFU.EX2 R180, R180 ;  /* 0x000000b400b47308 */ /* 0x000fe20000000800 */
[----:B--2---:R-:W-:Y:S01]  /*40e0*/  FADD.FTZ R186, R184, R186 ;  /* 0x000000bab8ba7221 */ /* 0x004fe20000010000 */
[----:B------:R-:W-:Y:S06]  /*40f0*/  HGMMA.64x256x16.F32 R24, R200, gdesc[UR12].tnspB, RZ, !UPT, gsb0 ;  /* 0x43e0000cc8187df0 */ /* 0x000fec000c0008ff */
[----:B------:R-:W-:Y:S01]  /*4100*/  MUFU.EX2 R182, R182 ;  /* 0x000000b600b67308 */ /* 0x000fe20000000800 */
[----:B0-----:R-:W-:-:S07]  /*4110*/  FADD.FTZ R186, R185, R186 ;  /* 0x000000bab9ba7221 */ /* 0x001fce0000010000 */
[----:B------:R-:W-:Y:S08]  /*4120*/  MUFU.EX2 R171, R171 ;  /* 0x000000ab00ab7308 */ /* 0x000ff00000000800 */
[----:B------:R-:W-:Y:S08]  /*4130*/  MUFU.EX2 R173, R173 ;  /* 0x000000ad00ad7308 */ /* 0x000ff00000000800 */
[----:B------:R-:W-:Y:S08]  /*4140*/  MUFU.EX2 R175, R175 ;  /* 0x000000af00af7308 */ /* 0x000ff00000000800 */
[----:B------:R-:W-:Y:S01]  /*4150*/  MUFU.EX2 R176, R176 ;  /* 0x000000b000b07308 */ /* 0x000fe20000000800 */
[----:B------:R-:W-:-:S02]  /*4160*/  WARPGROUP.DEPBAR.LE gsb0, 0x0 ;  /* 0x00008000000079c5 */ /* 0x000fc40000010000 */
[----:B------:R-:W-:-:S06]  /*4170*/  WARPGROUP.ARRIVE ;  /* 0x00000000000079c5 */ /* 0x000fcc0000000000 */
[----:B------:R-:W-:Y:S01]  /*4180*/  HGMMA.64x256x16.F32 R24, R152, gdesc[UR8].tnspB, R24, gsb0 ;  /* 0x43e0000898187df0 */ /* 0x000fe20008000818 */
[----:B------:R-:W-:Y:S01]  /*4190*/  UIADD3 UR10, UR4, 0x100, URZ ;  /* 0x00000100040a7890 */ /* 0x000fe2000fffe03f */
[----:B------:R-:W-:Y:S01]  /*41a0*/  UMOV UR11, 0x40000040 ;  /* 0x40000040000b7882 */ /* 0x000fe20000000000 */
[----:B------:R-:W-:Y:S02]  /*41b0*/  WARPGROUP.DEPBAR.LE gsb0, 0x0 ;  /* 0x00008000000079c5 */ /* 0x000fe40000010000 */
[----:B------:R-:W-:Y:S01]  /*41c0*/  WARPGROUP.ARRIVE ;  /* 0x00000000000079c5 */ /* 0x000fe20000000000 */
[-CC-:B------:R-:W-:Y:S01]  /*41d0*/  FFMA.FTZ R152, R162, R209.reuse, -R177.reuse ;  /* 0x000000d1a2987223 */ /* 0x180fe200000108b1 */
[-CC-:B------:R-:W-:Y:S01]  /*41e0*/  FFMA.FTZ R153, R163, R209.reuse, -R177.reuse ;  /* 0x000000d1a3997223 */ /* 0x180fe200000108b1 */
[----:B------:R-:W-:Y:S01]  /*41f0*/  F2FP.F16.F32.PACK_AB R162, R185, R184 ;  /* 0x000000b8b9a2723e */ /* 0x000fe200000000ff */
[----:B------:R-:W-:Y:S01]  /*4200*/  FFMA.FTZ R155, R166, R209, -R177 ;  /* 0x000000d1a69b7223 */ /* 0x000fe200000108b1 */
[----:B------:R-:W-:-:S15]  /*4210*/  MUFU.EX2 R154, R181 ;  /* 0x000000b5009a7308 */ /* 0x000fde0000000800 */
[----:B------:R-:W-:-:S03]  /*4220*/  NOP ;  /* 0x0000000000007918 */ /* 0x000fc60000000000 */
[----:B------:R-:W-:Y:S01]  /*4230*/  HGMMA.64x256x16.F32 R24, R156, gdesc[UR8].tnspB, R24, gsb0 ;  /* 0x43e000089c187df0 */ /* 0x000fe20008000818 */
[----:B------:R-:W-:Y:S01]  /*4240*/  UIADD3 UR10, UR4, 0x180, URZ ;  /* 0x00000180040a7890 */ /* 0x000fe2000fffe03f */
[----:B------:R-:W-:Y:S01]  /*4250*/  UMOV UR11, 0x40000040 ;  /* 0x40000040000b7882 */ /* 0x000fe20000000000 */
[----:B------:R-:W0:Y:S08]  /*4260*/  MUFU.EX2 R152, R152 ;  /* 0x0000009800987308 */ /* 0x000e300000000800 */
[----:B------:R-:W1:Y:S08]  /*4270*/  MUFU.EX2 R153, R153 ;  /* 0x0000009900997308 */ /* 0x000e700000000800 */
[----:B------:R-:W-:Y:S01]  /*4280*/  MUFU.EX2 R155, R155 ;  /* 0x0000009b009b7308 */ /* 0x000fe20000000800 */
[----:B0-----:R-:W-:Y:S01]  /*4290*/  FADD.FTZ R183, R152, R183 ;  /* 0x000000b798b77221 */ /* 0x001fe20000010000 */
[----:B-1----:R-:W-:-:S03]  /*42a0*/  F2FP.F16.F32.PACK_AB R163, R153, R152 ;  /* 0x0000009899a3723e */ /* 0x002fc600000000ff */
[----:B------:R-:W-:-:S03]  /*42b0*/  FADD.FTZ R183, R153, R183 ;  /* 0x000000b799b77221 */ /* 0x000fc60000010000 */
[----:B------:R-:W0:Y:S01]  /*42c0*/  MUFU.EX2 R152, R179 ;  /* 0x000000b300987308 */ /* 0x000e220000000800 */
[----:B------:R-:W-:Y:S02]  /*42d0*/  WARPGROUP.DEPBAR.LE gsb0, 0x0 ;  /* 0x00008000000079c5 */ /* 0x000fe40000010000 */
[----:B------:R-:W-:Y:S01]  /*42e0*/  WARPGROUP.ARRIVE ;  /* 0x00000000000079c5 */ /* 0x000fe20000000000 */
[-CC-:B------:R-:W-:Y:S01]  /*42f0*/  FFMA.FTZ R157, R167, R209.reuse, -R177.reuse ;  /* 0x000000d1a79d7223 */ /* 0x180fe200000108b1 */
[-CC-:B------:R-:W-:Y:S01]  /*4300*/  FFMA.FTZ R156, R168, R209.reuse, -R177.reuse ;  /* 0x000000d1a89c7223 */ /* 0x180fe200000108b1 */
[-C--:B------:R-:W-:Y:S01]  /*4310*/  FFMA.FTZ R158, R169, R209.reuse, -R177 ;  /* 0x000000d1a99e7223 */ /* 0x080fe200000108b1 */
[----:B0-----:R-:W-:Y:S01]  /*4320*/  FADD.FTZ R159, R152, R186 ;  /* 0x000000ba989f7221 */ /* 0x001fe20000010000 */
[C---:B------:R-:W-:Y:S01]  /*4330*/  F2FP.F16.F32.PACK_AB R152, R180.reuse, R152 ;  /* 0x00000098b498723e */ /* 0x040fe200000000ff */
[----:B------:R-:W-:Y:S01]  /*4340*/  HGMMA.64x256x16.F32 R24, R160, gdesc[UR8].tnspB, R24, gsb0 ;  /* 0x43e00008a0187df0 */ /* 0x000fe20008000818 */
[----:B------:R-:W0:Y:S01]  /*4350*/  MUFU.EX2 R157, R157 ;  /* 0x0000009d009d7308 */ /* 0x000e220000000800 */
[----:B------:R-:W-:Y:S01]  /*4360*/  FADD.FTZ R159, R180, R159 ;  /* 0x0000009fb49f7221 */ /* 0x000fe20000010000 */
[----:B------:R-:W-:Y:S01]  /*4370*/  UIADD3 UR10, UR4, 0x200, URZ ;  /* 0x00000200040a7890 */ /* 0x000fe2000fffe03f */
[----:B------:R-:W-:Y:S01]  /*4380*/  FFMA.FTZ R177, R178, R209, -R177 ;  /* 0x000000d1b2b17223 */ /* 0x000fe200000108b1 */
[----:B------:R-:W-:Y:S01]  /*4390*/  UMOV UR11, 0x40000040 ;  /* 0x40000040000b7882 */ /* 0x000fe20000000000 */
[----:B------:R-:W-:Y:S01]  /*43a0*/  FADD.FTZ R159, R154, R159 ;  /* 0x0000009f9a9f7221 */ /* 0x000fe20000010000 */
[C---:B------:R-:W-:Y:S01]  /*43b0*/  F2FP.F16.F32.PACK_AB R154, R182.reuse, R154 ;  /* 0x0000009ab69a723e */ /* 0x040fe200000000ff */
[----:B------:R-:W-:Y:S01]  /*43c0*/  UIADD3 UR4, UR4, 0x280, URZ ;  /* 0x0000028004047890 */ /* 0x000fe2000fffe03f */
[----:B------:R-:W-:Y:S01]  /*43d0*/  MUFU.EX2 R156, R156 ;  /* 0x0000009c009c7308 */ /* 0x000fe20000000800 */
[----:B------:R-:W-:-:S07]  /*43e0*/  FADD.FTZ R159, R182, R159 ;  /* 0x0000009fb69f7221 */ /* 0x000fce0000010000 */
[----:B------:R-:W1:Y:S01]  /*43f0*/  MUFU.EX2 R158, R158 ;  /* 0x0000009e009e7308 */ /* 0x000e620000000800 */
[----:B0-----:R-:W-:-:S07]  /*4400*/  F2FP.F16.F32.PACK_AB R153, R157, R155 ;  /* 0x0000009b9d99723e */ /* 0x001fce00000000ff */
[----:B------:R-:W-:Y:S01]  /*4410*/  MUFU.EX2 R177, R177 ;  /* 0x000000b100b17308 */ /* 0x000fe20000000800 */
[----:B------:R-:W-:Y:S02]  /*4420*/  WARPGROUP.DEPBAR.LE gsb0, 0x0 ;  /* 0x00008000000079c5 */ /* 0x000fe40000010000 */
[----:B------:R-:W-:Y:S01]  /*4430*/  FADD.FTZ R160, R155, R183 ;  /* 0x000000b79ba07221 */ /* 0x000fe20000010000 */
[----:B-1----:R-:W-:-:S03]  /*4440*/  F2FP.F16.F32.PACK_AB R155, R158, R156 ;  /* 0x0000009c9e9b723e */ /* 0x002fc600000000ff */
[----:B------:R-:W-:Y:S01]  /*4450*/  FADD.FTZ R160, R157, R160 ;  /* 0x000000a09da07221 */ /* 0x000fe20000010000 */
[----:B------:R-:W-:-:S03]  /*4460*/  WARPGROUP.ARRIVE ;  /* 0x00000000000079c5 */ /* 0x000fc60000000000 */
[----:B------:R-:W-:-:S03]  /*4470*/  FADD.FTZ R160, R156, R160 ;  /* 0x000000a09ca07221 */ /* 0x000fc60000010000 */
[----:B------:R-:W-:Y:S01]  /*4480*/  HGMMA.64x256x16.F32 R24, R152, gdesc[UR8].tnspB, R24, gsb0 ;  /* 0x43e0000898187df0 */ /* 0x000fe20008000818 */
[----:B------:R-:W-:Y:S01]  /*4490*/  FADD.FTZ R156, R158, R160 ;  /* 0x000000a09e9c7221 */ /* 0x000fe20000010000 */
[----:B------:R-:W-:Y:S01]  /*44a0*/  UMOV UR10, UR4 ;  /* 0x00000004000a7c82 */ /* 0x000fe20008000000 */
[----:B------:R-:W-:Y:S01]  /*44b0*/  UMOV UR11, 0x40000040 ;  /* 0x40000040000b7882 */ /* 0x000fe20000000000 */
[----:B------:R-:W-:Y:S02]  /*44c0*/  WARPGROUP.DEPBAR.LE gsb0, 0x0 ;  /* 0x00008000000079c5 */ /* 0x000fe40000010000 */
[----:B------:R-:W0:Y:S08]  /*44d0*/  MUFU.EX2 R152, R170 ;  /* 0x000000aa00987308 */ /* 0x000e300000000800 */
[----:B------:R-:W1:Y:S08]  /*44e0*/  MUFU.EX2 R154, R172 ;  /* 0x000000ac009a7308 */ /* 0x000e700000000800 */
[----:B------:R-:W2:Y:S01]  /*44f0*/  MUFU.EX2 R153, R174 ;  /* 0x000000ae00997308 */ /* 0x000ea20000000800 */
[----:B0-----:R-:W-:Y:S01]  /*4500*/  FADD.FTZ R155, R152, R159 ;  /* 0x0000009f989b7221 */ /* 0x001fe20000010000 */
[----:B------:R-:W-:-:S03]  /*4510*/  F2FP.F16.F32.PACK_AB R152, R171, R152 ;  /* 0x00000098ab98723e */ /* 0x000fc600000000ff */
[----:B------:R-:W-:-:S04]  /*4520*/  FADD.FTZ R155, R171, R155 ;  /* 0x0000009bab9b7221 */ /* 0x000fc80000010000 */
[----:B-1----:R-:W-:Y:S01]  /*4530*/  FADD.FTZ R157, R154, R155 ;  /* 0x0000009b9a9d7221 */ /* 0x002fe20000010000 */
[----:B------:R-:W-:Y:S02]  /*4540*/  F2FP.F16.F32.PACK_AB R154, R173, R154 ;  /* 0x0000009aad9a723e */ /* 0x000fe400000000ff */
[----:B------:R-:W-:Y:S01]  /*4550*/  F2FP.F16.F32.PACK_AB R155, R177, R176 ;  /* 0x000000b0b19b723e */ /* 0x000fe200000000ff */
[----:B--2---:R-:W-:Y:S01]  /*4560*/  FADD.FTZ R156, R153, R156 ;  /* 0x0000009c999c7221 */ /* 0x004fe20000010000 */
[----:B------:R-:W-:-:S03]  /*4570*/  F2FP.F16.F32.PACK_AB R153, R175, R153 ;  /* 0x00000099af99723e */ /* 0x000fc600000000ff */
[----:B------:R-:W-:Y:S01]  /*4580*/  FADD.FTZ R156, R175, R156 ;  /* 0x0000009caf9c7221 */ /* 0x000fe20000010000 */
[----:B------:R-:W-:-:S03]  /*4590*/  WARPGROUP.ARRIVE ;  /* 0x00000000000079c5 */ /* 0x000fc60000000000 */
[----:B------:R-:W-:-:S03]  /*45a0*/  FADD.FTZ R156, R176, R156 ;  /* 0x0000009cb09c7221 */ /* 0x000fc60000010000 */
[----:B------:R-:W-:Y:S03]  /*45b0*/  HGMMA.64x256x16.F32 R24, R152, gdesc[UR8].tnspB, R24, gsb0 ;  /* 0x43e0000898187df0 */ /* 0x000fe60008000818 */
[----:B------:R-:W-:Y:S02]  /*45c0*/  WARPGROUP.DEPBAR.LE gsb0, 0x0 ;  /* 0x00008000000079c5 */ /* 0x000fe40000010000 */
[----:B------:R-:W-:Y:S01]  /*45d0*/  SHF.R.U32.HI R153, RZ, 0x1f, R12 ;  /* 0x0000001fff997819 */ /* 0x000fe2000001160c */
[----:B------:R0:W-:Y:S03]  /*45e0*/  @!P1 SYNCS.ARRIVE.TRANS64.RED.A1T0 RZ, [R0+URZ], RZ ;  /* 0x000000ff00ff99a7 */ /* 0x0001e6000810043f */
[----:B------:R-:W-:Y:S01]  /*45f0*/  LEA.HI.SX32 R153, R12, R153, 0x1c ;  /* 0x000000990c997211 */ /* 0x000fe200078fe2ff */
[----:B------:R-:W-:-:S03]  /*4600*/  FADD.FTZ R12, R173, R157 ;  /* 0x0000009dad0c7221 */ /* 0x000fc60000010000 */
[----:B------:R-:W-:Y:S01]  /*4610*/  VIMNMX R200, R208, R153, !PT ;  /* 0x00000099d0c87248 */ /* 0x000fe20007fe0100 */
[----:B0-----:R-:W-:-:S03]  /*4620*/  FADD.FTZ R0, R177, R156 ;  /* 0x0000009cb1007221 */ /* 0x001fc60000010000 */
[----:B------:R-:W-:-:S13]  /*4630*/  ISETP.GE.AND P2, PT, R215, R200, PT ;  /* 0x000000c8d700720c */ /* 0x000fda0003f46270 */
[----:B---3--:R-:W-:Y:S05]  /*4640*/  @!P2 BRA `(.L_x_14214) ;  /* 0x0000002800b4a947 */ /* 0x008fea0003800000 */
[----:B------:R-:W-:Y:S02]  /*4650*/  IMAD.MOV.U32 R201, RZ, RZ, R164 ;  /* 0x000000ffffc97224 */ /* 0x000fe400078e00a4 */
[----:B------:R-:W-:-:S07]  /*4660*/  IMAD.MOV.U32 R202, RZ, RZ, R13 ;  /* 0x000000ffffca7224 */ /* 0x000fce00078e000d */
.L_x_14223:
[----:B------:R-:W-:-:S04]  /*4670*/  UIADD3 UR36, UR36, 0x1, URZ ;  /* 0x0000000124247890 */ /* 0x000fc8000fffe03f */
[----:B------:R-:W-:-:S04]  /*4680*/  UISETP.NE.AND UP0, UPT, UR36, 0x2, UPT ;  /* 0x000000022400788c */ /* 0x000fc8000bf05270 */
[----:B------:R-:W-:Y:S02]  /*4690*/  USEL UR4, URZ, 0x1, UP0 ;  /* 0x000000013f047887 */ /* 0x000fe40008000000 */
[----:B------:R-:W-:Y:S02]  /*46a0*/  USEL UR36, UR36, URZ, UP0 ;  /* 0x0000003f24247287 */ /* 0x000fe40008000000 */
[----:B------:R-:W-:Y:S01]  /*46b0*/  ULOP3.LUT UR37, UR37, UR4, URZ, 0x3c, !UPT ;  /* 0x0000000425257292 */ /* 0x000fe2000f8e3c3f */
[----:B------:R-:W-:Y:S11]  /*46c0*/  @!P0 BRA `(.L_x_14215) ;  /* 0x0000000000048947 */ /* 0x000ff60003800000 */
[----:B------:R-:W-:Y:S01]  /*46d0*/  BPT.TRAP 0x1 ;  /* 0x000000040000795c */ /* 0x000fe20000300000 */
.L_x_14215:
        /* <DEDUP_REMOVED lines=9> */
.L_x_14216:
[----:B-1----:R-:W-:Y:S05]  /*4770*/  @P2 BRA `(.L_x_14217) ;  /* 0x0000000000082947 */ /* 0x002fea0003800000 */
[----:B------:R-:W1:Y:S02]  /*4780*/  SYNCS.PHASECHK.TRANS64.TRYWAIT P2, [UR4+0x32430], R13 ;  /* 0x0324300dff0075a7 */ /* 0x000e640008040144 */
[----:B-1----:R-:W-:Y:S05]  /*4790*/  @!P2 BRA `(.L_x_14218) ;  /* 0x0000011800bca947 */ /* 0x002fea0003800000 */
.L_x_14217:
        /* <DEDUP_REMOVED lines=31> */
.L_x_14219:
[----:B------:R1:W2:Y:S01]  /*4990*/  SYNCS.PHASECHK.TRANS64.TRYWAIT P2, [UR4+0x32450], R13 ;  /* 0x0324500dff0075a7 */ /* 0x0002a20008040144 */
[----:B------:R-:W-:Y:S05]  /*49a0*/  @!P0 BRA `(.L_x_14220) ;  /* 0x0000000000048947 */ /* 0x000fea0003800000 */
[----:B------:R-:W-:Y:S01]  /*49b0*/  BPT.TRAP 0x1 ;  /* 0x000000040000795c */ /* 0x000fe20000300000 */
.L_x_14220:
[----:B--2---:R-:W-:Y:S05]  /*49c0*/  @P2 BRA `(.L_x_14221) ;  /* 0x0000000000082947 */ /* 0x004fea0003800000 */
[----:B------:R-:W2:Y:S02]  /*49d0*/  SYNCS.PHASECHK.TRANS64.TRYWAIT P2, [UR4+0x32450], R13 ;  /* 0x0324500dff0075a7 */ /* 0x000ea40008040144 */
[----:B--2---:R-:W-:Y:S05]  /*49e0*/  @!P2 BRA `(.L_x_14222) ;  /* 0x000001180040a947 */ /* 0x004fea0003800000 */
.L_x_14221:
[----:B------:R-:W-:Y:S01]  /*49f0*/  R2UR UR56, R10 ;  /* 0x000000000a3872ca */ /* 0x000fe200000e0000 */
[----:B------:R-:W-:Y:S01]  /*4a00*/  UIMAD UR5, UR36, 0xc00, UR7 ;  /* 0x00000c00240578a4 */ /* 0x000fe2000f8e0207 */
[----:B------:R-:W-:Y:S01]  /*4a10*/  R2UR UR57, R11 ;  /* 0x000000000b3972ca */ /* 0x000fe200000e0000 */
[----:B------:R-:W-:Y:S01]  /*4a20*/  WARPGROUP.ARRIVE ;  /* 0x00000000000079c5 */ /* 0x000fe20000000000 */
[----:B------:R-:W-:Y:S01]  /*4a30*/  UMOV UR59, 0x40000040 ;  /* 0x40000040003b7882 */ /* 0x000fe20000000000 */
[----:B------:R-:W-:Y:S01]  /*4a40*/  UIADD3 UR10, UR5, 0x300, URZ ;  /* 0x00000300050a7890 */ /* 0x000fe2000fffe03f */
[----:B--2---:R-:W2:Y:S01]  /*4a50*/  LDC R203, c[0x0][0x448] ;  /* 0x00011200ffcb7b82 */ /* 0x004ea20000000800 */
[----:B------:R-:W-:Y:S01]  /*4a60*/  UMOV UR11, 0x40000040 ;  /* 0x40000040000b7882 */ /* 0x000fe20000000000 */
[----:B------:R-:W-:Y:S01]  /*4a70*/  UMOV UR58, UR5 ;  /* 0x00000005003a7c82 */ /* 0x000fe20008000000 */
[----:B------:R-:W-:Y:S01]  /*4a80*/  UIADD3 UR14, UR5, 0x302, URZ ;  /* 0x00000302050e7890 */ /* 0x000fe2000fffe03f */
[----:B------:R-:W-:Y:S01]  /*4a90*/  IMAD.IADD R209, R210, 0x1, R18 ;  /* 0x00000001d2d17824 */ /* 0x000fe200078e0212 */
[----:B------:R-:W-:Y:S01]  /*4aa0*/  UMOV UR15, 0x40000040 ;  /* 0x40000040000f7882 */ /* 0x000fe20000000000 */
[----:B------:R-:W-:Y:S01]  /*4ab0*/  UIADD3 UR18, UR5, 0x304, URZ ;  /* 0x0000030405127890 */ /* 0x000fe2000fffe03f */
[----:B------:R-:W-:Y:S01]  /*4ac0*/  LOP3.LUT R19, R19, 0xfffffeff, RZ, 0xc0, !PT ;  /* 0xfffffeff13137812 */ /* 0x000fe200078ec0ff */
[----:B------:R-:W-:Y:S01]  /*4ad0*/  UMOV UR19, 0x40000040 ;  /* 0x4000004000137882 */ /* 0x000fe20000000000 */
[----:B------:R-:W-:Y:S01]  /*4ae0*/  HGMMA.64x96x16.F32 R152, gdesc[UR56], R152, gsb0 ;  /* 0x01600000389879f0 */ /* 0x000fe20008000898 */
[----:B------:R-:W-:Y:S01]  /*4af0*/  R2UR UR56, R8 ;  /* 0x00000000083872ca */ /* 0x000fe200000e0000 */
[----:B------:R-:W-:Y:S01]  /*4b00*/  UIADD3 UR58, UR5, 0x2, URZ ;  /* 0x00000002053a7890 */ /* 0x000fe2000fffe03f */
[----:B------:R-:W-:Y:S01]  /*4b10*/  R2UR UR57, R9 ;  /* 0x00000000093972ca */ /* 0x000fe200000e0000 */
[----:B------:R-:W-:Y:S01]  /*4b20*/  UMOV UR59, 0x40000040 ;  /* 0x40000040003b7882 */ /* 0x000fe20000000000 */
[----:B------:R-:W-:Y:S01]  /*4b30*/  UIADD3 UR22, UR5, 0x306, URZ ;  /* 0x0000030605167890 */ /* 0x000fe2000fffe03f */
[----:B------:R-:W-:Y:S01]  /*4b40*/  @P1 LOP3.LUT R19, R19, 0x100, RZ, 0xfc, !PT ;  /* 0x0000010013131812 */ /* 0x000fe200078efcff */
[----:B------:R-:W-:Y:S01]  /*4b50*/  UMOV UR23, 0x40000040 ;  /* 0x4000004000177882 */ /* 0x000fe20000000000 */
[----:B------:R-:W-:Y:S01]  /*4b60*/  UIADD3 UR26, UR5, 0x600, URZ ;  /* 0x00000600051a7890 */ /* 0x000fe2000fffe03f */
[----:B------:R-:W-:Y:S01]  /*4b70*/  UMOV UR27, 0x40000040 ;  /* 0x40000040001b7882 */ /* 0x000fe20000000000 */
[----:B------:R-:W-:Y:S01]  /*4b80*/  UIADD3 UR30, UR5, 0x602, URZ ;  /* 0x00000602051e7890 */ /* 0x000fe2000fffe03f */
[----:B------:R-:W-:Y:S01]  /*4b90*/  LOP3.LUT R19, R19, 0xffffff7f, RZ, 0xc0, !PT ;  /* 0xffffff7f13137812 */ /* 0x000fe200078ec0ff */
[----:B------:R-:W-:Y:S01]  /*4ba0*/  UMOV UR31, 0x40000040 ;  /* 0x40000040001f7882 */ /* 0x000fe20000000000 */
[----:B------:R-:W-:Y:S01]  /*4bb0*/  UIADD3 UR34, UR5, 0x604, URZ ;  /* 0x0000060405227890 */ /* 0x000fe2000fffe03f */
[----:B--2---:R-:W-:Y:S01]  /*4bc0*/  ISETP.NE.AND P2, PT, R203, 0x1, PT ;  /* 0x00000001cb00780c */ /* 0x004fe20003f45270 */
        /* <DEDUP_REMOVED lines=10> */
[----:B------:R-:W-:-:S02]  /*4c70*/  UMOV UR55, 0x40000040 ;  /* 0x4000004000377882 */ /* 0x000fc40000000000 */
[----:B------:R-:W2:Y:S08]  /*4c80*/  @P2 LDC R203, c[0x0][0x44c] ;  /* 0x00011300ffcb2b82 */ /* 0x000eb00000000800 */
[----:B01----:R-:W0:Y:S01]  /*4c90*/  @P2 LDC R13, c[0x0][0x450] ;  /* 0x00011400ff0d2b82 */ /* 0x003e220000000800 */
[----:B--2---:R-:W-:-:S05]  /*4ca0*/  @P2 IMAD.HI.U32 R203, R209, R203, RZ ;  /* 0x000000cbd1cb2227 */ /* 0x004fca00078e00ff */
[----:B0-----:R-:W-:Y:S01]  /*4cb0*/  @P2 SHF.R.U32.HI R209, RZ, R13, R203 ;  /* 0x0000000dffd12219 */ /* 0x001fe200000116cb */
[----:B------:R-:W-:-:S04]  /*4cc0*/  IMAD R203, R215, -0x60, RZ ;  /* 0xffffffa0d7cb7824 */ /* 0x000fc800078e02ff */
[----:B------:R-:W0:Y:S01]  /*4cd0*/  SHFL.IDX PT, R13, R209, RZ, 0x1c1f ;  /* 0x001c1fffd10d7589 */ /* 0x000e2200000e0000 */
[----:B------:R-:W-:-:S03]  /*4ce0*/  IADD3 R203, -R204, 0x1, R203 ;  /* 0x00000001cccb7810 */ /* 0x000fc60007ffe1cb */
[----:B------:R-:W1:Y:S01]  /*4cf0*/  SHFL.IDX PT, R209, R209, 0x1, 0x1c1f ;  /* 0x003c1f00d1d17f89 */ /* 0x000e6200000e0000 */
[----:B------:R-:W-:-:S05]  /*4d00*/  IADD3 R203, -R206, R203, R207 ;  /* 0x000000cbcecb7210 */ /* 0x000fca0007ffe1cf */
[C---:B0-----:R-:W-:Y:S02]  /*4d10*/  IMAD.IADD R13, R203.reuse, 0x1, R13 ;  /* 0x00000001cb0d7824 */ /* 0x041fe400078e020d */
[----:B-1----:R-:W-:-:S03]  /*4d20*/  IMAD.IADD R203, R203, 0x1, R209 ;  /* 0x00000001cbcb7824 */ /* 0x002fc600078e02d1 */
[C---:B------:R-:W-:Y:S01]  /*4d30*/  ISETP.GT.AND P5, PT, R13.reuse, RZ, PT ;  /* 0x000000ff0d00720c */ /* 0x040fe20003fa4270 */
[----:B------:R-:W0:Y:S01]  /*4d40*/  LDC R209, c[0x0][0xa80] ;  /* 0x0002a000ffd17b82 */ /* 0x000e220000000800 */
[C---:B------:R-:W-:Y:S02]  /*4d50*/  ISETP.GT.AND P4, PT, R13.reuse, 0x1, PT ;  /* 0x000000010d00780c */ /* 0x040fe40003f84270 */
[C---:B------:R-:W-:Y:S02]  /*4d60*/  ISETP.GT.AND P3, PT, R13.reuse, 0x8, PT ;  /* 0x000000080d00780c */ /* 0x040fe40003f64270 */
[----:B------:R-:W-:Y:S01]  /*4d70*/  ISETP.GT.AND P2, PT, R13, 0x9, PT ;  /* 0x000000090d00780c */ /* 0x000fe20003f44270 */
[----:B------:R-:W-:Y:S02]  /*4d80*/  WARPGROUP.DEPBAR.LE gsb0, 0x0 ;  /* 0x00008000000079c5 */ /* 0x000fe40000010000 */
[----:B------:R-:W-:Y:S01]  /*4d90*/  WARPGROUP.ARRIVE ;  /* 0x00000000000079c5 */ /* 0x000fe20000000000 */
[----:B------:R-:W-:-:S02]  /*4da0*/  ISETP.GT.AND P1, PT, R203, 0x41, PT ;  /* 0x00000041cb00780c */ /* 0x000fc40003f24270 */
[----:B------:R-:W-:-:S03]  /*4db0*/  ISETP.GT.AND P0, PT, R203, 0x48, PT ;  /* 0x00000048cb00780c */ /* 0x000fc60003f04270 */
[----:B------:R-:W-:Y:S01]  /*4dc0*/  HGMMA.64x96x16.F32 R152, gdesc[UR56], R152, gsb0 ;  /* 0x01600000389879f0 */ /* 0x000fe20008000898 */
[----:B------:R-:W-:Y:S01]  /*4dd0*/  R2UR UR56, R6 ;  /* 0x00000000063872ca */ /* 0x000fe200000e0000 */
[----:B------:R-:W-:Y:S01]  /*4de0*/  UIADD3 UR58, UR5, 0x4, URZ ;  /* 0x00000004053a7890 */ /* 0x000fe2000fffe03f */
[----:B------:R-:W-:Y:S01]  /*4df0*/  R2UR UR57, R7 ;  /* 0x00000000073972ca */ /* 0x000fe200000e0000 */
[----:B------:R-:W-:-:S04]  /*4e00*/  UMOV UR59, 0x40000040 ;  /* 0x40000040003b7882 */ /* 0x000fc80000000000 */
[----:B------:R-:W-:Y:S02]  /*4e10*/  @P1 LOP3.LUT R19, R19, 0x200, RZ, 0xfc, !PT ;  /* 0x0000020013131812 */ /* 0x000fe400078efcff */
[----:B------:R-:W-:Y:S01]  /*4e20*/  ISETP.GT.AND P1, PT, R203, 0x40, PT ;  /* 0x00000040cb00780c */ /* 0x000fe20003f24270 */
[----:B------:R-:W-:Y:S02]  /*4e30*/  WARPGROUP.DEPBAR.LE gsb0, 0x0 ;  /* 0x00008000000079c5 */ /* 0x000fe40000010000 */
        /* <DEDUP_REMOVED lines=100> */
[----:B------:R-:W-:Y:S02]  /*5480*/  ISETP.GT.AND P5, PT, R203, RZ, PT ;  /* 0x000000ffcb00720c */ /* 0x000fe40003fa4270 */
[----:B------:R-:W-:Y:S02]  /*5490*/  FMNMX.FTZ R13, R161, R13, !PT ;  /* 0x0000000da10d7209 */ /* 0x000fe40007810000 */
[----:B------:R-:W-:-:S02]  /*54a0*/  FSEL R193, R154, -INF , P5 ;  /* 0xff8000009ac17808 */ /* 0x000fc40002800000 */
[----:B------:R-:W-:Y:S02]  /*54b0*/  FMNMX.FTZ R13, R164, R13, !PT ;  /* 0x0000000da40d7209 */ /* 0x000fe40007810000 */
[----:B------:R-:W-:Y:S02]  /*54c0*/  ISETP.GT.AND P4, PT, R203, 0x1, PT ;  /* 0x00000001cb00780c */ /* 0x000fe40003f84270 */
[----:B------:R-:W-:Y:S02]  /*54d0*/  FMNMX.FTZ R13, R165, R13, !PT ;  /* 0x0000000da50d7209 */ /* 0x000fe40007810000 */
[C---:B------:R-:W-:Y:S02]  /*54e0*/  ISETP.GT.AND P3, PT, R203.reuse, 0x8, PT ;  /* 0x00000008cb00780c */ /* 0x040fe40003f64270 */
[----:B------:R-:W-:Y:S02]  /*54f0*/  FMNMX.FTZ R13, R168, R13, !PT ;  /* 0x0000000da80d7209 */ /* 0x000fe40007810000 */
        /* <DEDUP_REMOVED lines=26> */
[C---:B------:R-:W-:Y:S02]  /*56a0*/  ISETP.GT.AND P4, PT, R203.reuse, 0x21, PT ;  /* 0x00000021cb00780c */ /* 0x040fe40003f84270 */
[----:B------:R-:W-:Y:S02]  /*56b0*/  FMNMX.FTZ R13, R196, R13, !PT ;  /* 0x0000000dc40d7209 */ /* 0x000fe40007810000 */
[----:B------:R-:W-:Y:S02]  /*56c0*/  ISETP.GT.AND P3, PT, R203, 0x28, PT ;  /* 0x00000028cb00780c */ /* 0x000fe40003f64270 */
[----:B------:R-:W-:Y:S02]  /*56d0*/  FMNMX.FTZ R13, R197, R13, !PT ;  /* 0x0000000dc50d7209 */ /* 0x000fe40007810000 */
[----:B------:R-:W-:-:S02]  /*56e0*/  ISETP.GT.AND P2, PT, R203, 0x29, PT ;  /* 0x00000029cb00780c */ /* 0x000fc40003f44270 */
[----:B------:R-:W-:Y:S01]  /*56f0*/  FSEL R170, R170, -INF , P5 ;  /* 0xff800000aaaa7808 */ /* 0x000fe20002800000 */
[----:B------:R-:W1:Y:S01]  /*5700*/  SHFL.BFLY PT, R154, R13, 0x2, 0x1f ;  /* 0x0c401f000d9a7f89 */ /* 0x000e6200000e0000 */
        /* <DEDUP_REMOVED lines=11> */
[----:B------:R-:W-:Y:S02]  /*57c0*/  ISETP.GT.AND P2, PT, R203, 0x50, PT ;  /* 0x00000050cb00780c */ /* 0x000fe40003f44270 */
[----:B-1----:R-:W-:Y:S02]  /*57d0*/  FMNMX.FTZ R13, R13, R154, !PT ;  /* 0x0000009a0d0d7209 */ /* 0x002fe40007810000 */
[C---:B------:R-:W-:Y:S02]  /*57e0*/  ISETP.GT.AND P3, PT, R203.reuse, 0x51, PT ;  /* 0x00000051cb00780c */ /* 0x040fe40003f64270 */
[C---:B------:R-:W-:Y:S01]  /*57f0*/  ISETP.GT.AND P4, PT, R203.reuse, 0x58, PT ;  /* 0x00000058cb00780c */ /* 0x040fe20003f84270 */
[----:B------:R-:W1:Y:S01]  /*5800*/  SHFL.BFLY PT, R154, R13, 0x1, 0x1f ;  /* 0x0c201f000d9a7f89 */ /* 0x000e6200000e0000 */
[----:B------:R-:W-:Y:S02]  /*5810*/  ISETP.GT.AND P5, PT, R203, 0x59, PT ;  /* 0x00000059cb00780c */ /* 0x000fe40003fa4270 */
[----:B------:R-:W-:-:S02]  /*5820*/  FSEL R186, R186, -INF , P1 ;  /* 0xff800000baba7808 */ /* 0x000fc40000800000 */
[----:B------:R-:W-:Y:S02]  /*5830*/  LOP3.LUT P1, RZ, R19, 0x200, RZ, 0xc0, !PT ;  /* 0x0000020013ff7812 */ /* 0x000fe4000782c0ff */
[----:B------:R-:W-:Y:S02]  /*5840*/  FSEL R190, R190, -INF , P0 ;  /* 0xff800000bebe7808 */ /* 0x000fe40000000000 */
[----:B------:R-:W-:Y:S02]  /*5850*/  FSEL R187, R187, -INF , P1 ;  /* 0xff800000bbbb7808 */ /* 0x000fe40000800000 */
[----:B------:R-:W-:Y:S02]  /*5860*/  FSEL R194, R194, -INF , P2 ;  /* 0xff800000c2c27808 */ /* 0x000fe40001000000 */
[----:B------:R-:W-:Y:S02]  /*5870*/  FSEL R195, R195, -INF , P3 ;  /* 0xff800000c3c37808 */ /* 0x000fe40001800000 */
[----:B------:R-:W-:-:S02]  /*5880*/  FSEL R198, R198, -INF , P4 ;  /* 0xff800000c6c67808 */ /* 0x000fc40002000000 */
[----:B------:R-:W-:Y:S02]  /*5890*/  FSEL R199, R199, -INF , P5 ;  /* 0xff800000c7c77808 */ /* 0x000fe40002800000 */
[C---:B------:R-:W-:Y:S02]  /*58a0*/  LOP3.LUT P1, RZ, R19.reuse, 0x100, RZ, 0xc0, !PT ;  /* 0x0000010013ff7812 */ /* 0x040fe4000782c0ff */
[----:B------:R-:W-:Y:S02]  /*58b0*/  LOP3.LUT P0, RZ, R19, 0x80, RZ, 0xc0, !PT ;  /* 0x0000008013ff7812 */ /* 0x000fe4000780c0ff */
[----:B-1----:R-:W-:-:S04]  /*58c0*/  FMNMX.FTZ R13, R13, R154, !PT ;  /* 0x0000009a0d0d7209 */ /* 0x002fc80007810000 */
[----:B------:R-:W-:-:S04]  /*58d0*/  FSETP.NEU.FTZ.AND P6, PT, R13, -INF , PT ;  /* 0xff8000000d00780b */ /* 0x000fc80003fdd000 */
[----:B------:R-:W-:-:S05]  /*58e0*/  FSEL R154, R13, RZ, P6 ;  /* 0x000000ff0d9a7208 */ /* 0x000fca0003000000 */
[----:B------:R-:W-:Y:S01]  /*58f0*/  FADD.FTZ R202, -R154, R202 ;  /* 0x000000ca9aca7221 */ /* 0x000fe20000010100 */
[----:B0-----:R-:W-:-:S05]  /*5900*/  FMUL.FTZ R154, R13, R209 ;  /* 0x000000d10d9a7220 */ /* 0x001fca0000410000 */
[----:B------:R-:W-:Y:S02]  /*5910*/  FSEL R154, R154, RZ, P6 ;  /* 0x000000ff9a9a7208 */ /* 0x000fe40003000000 */
[----:B------:R-:W-:-:S03]  /*5920*/  ISETP.GT.AND P6, PT, R203, 0x49, PT ;  /* 0x00000049cb00780c */ /* 0x000fc60003fc4270 */
[-CC-:B------:R-:W-:Y:S01]  /*5930*/  FFMA.FTZ R218, R157, R209.reuse, -R154.reuse ;  /* 0x000000d19dda7223 */ /* 0x180fe2000001089a */
[-CC-:B------:R-:W-:Y:S01]  /*5940*/  FFMA.FTZ R157, R165, R209.reuse, -R154.reuse ;  /* 0x000000d1a59d7223 */ /* 0x180fe2000001089a */
        /* <DEDUP_REMOVED lines=26> */
[----:B------:R-:W-:-:S04]  /*5af0*/  FSEL R191, R191, -INF , P6 ;  /* 0xff800000bfbf7808 */ /* 0x000fc80003000000 */
[----:B------:R-:W2:Y:S01]  /*5b00*/  MUFU.EX2 R153, R153 ;  /* 0x0000009900997308 */ /* 0x000ea20000000800 */
        /* <DEDUP_REMOVED lines=11> */
[----:B------:R-:W1:Y:S01]  /*5bc0*/  S2R R203, SR_TID.X ;  /* 0x0000000000cb7919 */ /* 0x000e620000002100 */
        /* <DEDUP_REMOVED lines=33> */
[----:B-1----:R-:W-:Y:S01]  /*5de0*/  SHF.R.U32.HI R203, RZ, 0x7, R203 ;  /* 0x00000007ffcb7819 */ /* 0x002fe200000116cb */
        /* <DEDUP_REMOVED lines=42> */
[----:B------:R-:W-:Y:S01]  /*6090*/  FMUL.FTZ R149, R149, R165 ;  /* 0x000000a595957220 */ /* 0x000fe20000410000 */
[----:B------:R-:W-:Y:S01]  /*60a0*/  IADD3 R165, -R203, 0xb, RZ ;  /* 0x0000000bcba57810 */ /* 0x000fe20007ffe1ff */
        /* <DEDUP_REMOVED lines=20> */
[----:B------:R-:W-:Y:S01]  /*61f0*/  MUFU.EX2 R197, R197 ;  /* 0x000000c500c57308 */ /* 0x000fe20000000800 */
[----:B0-----:R-:W-:Y:S01]  /*6200*/  FMNMX.FTZ R164, R164, R153, !PT ;  /* 0x00000099a4a47209 */ /* 0x001fe20007810000 */
[----:B------:R0:W-:Y:S06]  /*6210*/  BAR.ARV R165, 0x100 ;  /* 0x000400a50000751d */ /* 0x0001ec0000002000 */
[C---:B------:R-:W-:Y:S01]  /*6220*/  FSETP.NEU.FTZ.AND P2, PT, R164.reuse, -INF , PT ;  /* 0xff800000a400780b */ /* 0x040fe20003f5d000 */
[----:B------:R-:W-:-:S03]  /*6230*/  FMUL.FTZ R202, R164, R209 ;  /* 0x000000d1a4ca7220 */ /* 0x000fc60000410000 */
[----:B------:R-:W-:Y:S02]  /*6240*/  FSEL R153, R164, RZ, P2 ;  /* 0x000000ffa4997208 */ /* 0x000fe40001000000 */
[----:B------:R-:W-:Y:S02]  /*6250*/  FSEL R202, R202, RZ, P2 ;  /* 0x000000ffcaca7208 */ /* 0x000fe40001000000 */
[----:B------:R-:W-:Y:S01]  /*6260*/  ISETP.GT.AND P2, PT, R215, R200, PT ;  /* 0x000000c8d700720c */ /* 0x000fe20003f44270 */
[----:B------:R-:W-:Y:S01]  /*6270*/  FADD.FTZ R153, -R153, R201 ;  /* 0x000000c999997221 */ /* 0x000fe20000010100 */
[----:B------:R-:W-:Y:S02]  /*6280*/  VIADD R215, R215, 0xffffffff ;  /* 0xffffffffd7d77836 */ /* 0x000fe40000000000 */
[-CC-:B------:R-:W-:Y:S01]  /*6290*/  FFMA.FTZ R193, R193, R209.reuse, -R202.reuse ;  /* 0x000000d1c1c17223 */ /* 0x180fe200000108ca */
[-CC-:B------:R-:W-:Y:S01]  /*62a0*/  FFMA.FTZ R155, R155, R209.reuse, -R202.reuse ;  /* 0x000000d19b9b7223 */ /* 0x180fe200000108ca */
[-C--:B------:R-:W-:Y:S01]  /*62b0*/  FMUL.FTZ R153, R153, R209.reuse ;  /* 0x000000d199997220 */ /* 0x080fe20000410000 */
        /* <DEDUP_REMOVED lines=26> */
[----:B-1----:R-:W-:Y:S01]  /*6460*/  FFMA.FTZ R155, R193, R0, R201 ;  /* 0x00000000c19b7223 */ /* 0x002fe200000100c9 */
[----:B------:R-:W-:-:S02]  /*6470*/  IMAD.U32 R0, RZ, RZ, UR4 ;  /* 0x00000004ff007e24 */ /* 0x000fc4000f8e00ff */
[-C--:B------:R-:W-:Y:S01]  /*6480*/  FMUL.FTZ R26, R26, R193.reuse ;  /* 0x000000c11a1a7220 */ /* 0x080fe20000410000 */
[-C--:B------:R-:W-:Y:S01]  /*6490*/  FMUL.FTZ R27, R27, R193.reuse ;  /* 0x000000c11b1b7220 */ /* 0x080fe20000410000 */
[-C--:B------:R-:W-:Y:S01]  /*64a0*/  FMUL.FTZ R30, R30, R193.reuse ;  /* 0x000000c11e1e7220 */ /* 0x080fe20000410000 */
[----:B------:R-:W-:Y:S02]  /*64b0*/  @!P1 VIADD R202, R0, 0x32440 ;  /* 0x0003244000ca9836 */ /* 0x000fe40000000000 */
[-C--:B------:R-:W-:Y:S01]  /*64c0*/  FMUL.FTZ R31, R31, R193.reuse ;  /* 0x000000c11f1f7220 */ /* 0x080fe20000410000 */
[----:B------:R-:W-:Y:S01]  /*64d0*/  FMUL.FTZ R34, R34, R193 ;  /* 0x000000c122227220 */ /* 0x000fe20000410000 */
[C---:B--2---:R-:W-:Y:S01]  /*64e0*/  FADD.FTZ R155, R153.reuse, R155 ;  /* 0x0000009b999b7221 */ /* 0x044fe20000010000 */
[----:B------:R-:W-:Y:S01]  /*64f0*/  F2FP.F16.F32.PACK_AB R153, R153, R201 ;  /* 0x000000c99999723e */ /* 0x000fe200000000ff */
[-C--:B------:R-:W-:Y:S01]  /*6500*/  FMUL.FTZ R35, R35, R193.reuse ;  /* 0x000000c123237220 */ /* 0x080fe20000410000 */
[----:B------:R1:W2:Y:S01]  /*6510*/  MUFU.EX2 R201, R158 ;  /* 0x0000009e00c97308 */ /* 0x0002a20000000800 */
[----:B------:R-:W-:Y:S01]  /*6520*/  @!P1 PRMT R202, RZ, 0x654, R202 ;  /* 0x00000654ffca9816 */ /* 0x000fe200000000ca */
[-C--:B------:R-:W-:Y:S01]  /*6530*/  FMUL.FTZ R38, R38, R193.reuse ;  /* 0x000000c126267220 */ /* 0x080fe20000410000 */
[-C--:B------:R-:W-:Y:S01]  /*6540*/  FMUL.FTZ R39, R39, R193.reuse ;  /* 0x000000c127277220 */ /* 0x080fe20000410000 */
[-C--:B------:R-:W-:Y:S01]  /*6550*/  FMUL.FTZ R42, R42, R193.reuse ;  /* 0x000000c12a2a7220 */ /* 0x080fe20000410000 */
[----:B------:R3:W-:Y:S01]  /*6560*/  @!P1 SYNCS.ARRIVE.TRANS64.RED.A1T0 RZ, [R202+URZ], RZ ;  /* 0x000000ffcaff99a7 */ /* 0x0007e2000810043f */
[-C--:B------:R-:W-:Y:S01]  /*6570*/  FMUL.FTZ R43, R43, R193.reuse ;  /* 0x000000c12b2b7220 */ /* 0x080fe20000410000 */
[-C--:B------:R-:W-:Y:S01]  /*6580*/  FMUL.FTZ R46, R46, R193.reuse ;  /* 0x000000c12e2e7220 */ /* 0x080fe20000410000 */
[----:B------:R-:W-:Y:S01]  /*6590*/  FMUL.FTZ R47, R47, R193 ;  /* 0x000000c12f2f7220 */ /* 0x000fe20000410000 */
[----:B-1----:R-:W-:-:S02]  /*65a0*/  VIADD R158, R203, 0x8 ;  /* 0x00000008cb9e7836 */ /* 0x002fc40000000000 */
[-C--:B------:R-:W-:Y:S01]  /*65b0*/  FMUL.FTZ R50, R50, R193.reuse ;  /* 0x000000c132327220 */ /* 0x080fe20000410000 */
[-C--:B------:R-:W-:Y:S01]  /*65c0*/  FMUL.FTZ R51, R51, R193.reuse ;  /* 0x000000c133337220 */ /* 0x080fe20000410000 */
[-C--:B------:R-:W-:Y:S01]  /*65d0*/  FMUL.FTZ R54, R54, R193.reuse ;  /* 0x000000c136367220 */ /* 0x080fe20000410000 */
[-C--:B------:R-:W-:Y:S01]  /*65e0*/  FMUL.FTZ R55, R55, R193.reuse ;  /* 0x000000c137377220 */ /* 0x080fe20000410000 */
[----:B------:R2:W-:Y:S01]  /*65f0*/  BAR.SYNC.DEFER_BLOCKING R158, 0x100 ;  /* 0x0004009e0000751d */ /* 0x0005e20000010000 */
        /* <DEDUP_REMOVED lines=49> */
[C---:B------:R-:W-:Y:S01]  /*6910*/  F2FP.F16.F32.PACK_AB R155, R159.reuse, R201 ;  /* 0x000000c99f9b723e */ /* 0x040fe200000000ff */
[----:B------:R-:W-:Y:S01]  /*6920*/  UIMAD UR4, UR36, 0xc00, UR6 ;  /* 0x00000c00240478a4 */ /* 0x000fe2000f8e0206 */
[----:B------:R-:W1:Y:S01]  /*6930*/  MUFU.EX2 R162, R162 ;  /* 0x000000a200a27308 */ /* 0x000e620000000800 */
[----:B------:R-:W-:Y:S01]  /*6940*/  FADD.FTZ R158, R159, R158 ;  /* 0x0000009e9f9e7221 */ /* 0x000fe20000010000 */
[----:B------:R-:W-:Y:S01]  /*6950*/  WARPGROUP.ARRIVE ;  /* 0x00000000000079c5 */ /* 0x000fe20000000000 */
[----:B------:R-:W-:-:S02]  /*6960*/  @!P1 VIADD R0, R0, 0x32460 ;  /* 0x0003246000009836 */ /* 0x000fc40000000000 */
[----:B------:R-:W-:Y:S01]  /*6970*/  IMAD.MOV.U32 R201, RZ, RZ, R164 ;  /* 0x000000ffffc97224 */ /* 0x000fe200078e00a4 */
[----:B------:R-:W-:Y:S01]  /*6980*/  UMOV UR10, UR4 ;  /* 0x00000004000a7c82 */ /* 0x000fe20008000000 */
[----:B---3--:R-:W-:Y:S01]  /*6990*/  IMAD.MOV.U32 R202, RZ, RZ, R13 ;  /* 0x000000ffffca7224 */ /* 0x008fe200078e000d */
[----:B------:R-:W-:Y:S01]  /*69a0*/  HGMMA.64x256x16.F32 R24, R152, gdesc[UR8].tnspB, R24, gsb0 ;  /* 0x43e0000898187df0 */ /* 0x000fe20008000818 */
[----:B------:R-:W2:Y:S01]  /*69b0*/  MUFU.EX2 R163, R163 ;  /* 0x000000a300a37308 */ /* 0x000ea20000000800 */
[----:B------:R-:W-:Y:S01]  /*69c0*/  UIADD3 UR10, UR4, 0x80, URZ ;  /* 0x00000080040a7890 */ /* 0x000fe2000fffe03f */
[----:B------:R-:W-:Y:S01]  /*69d0*/  @!P1 PRMT R0, RZ, 0x654, R0 ;  /* 0x00000654ff009816 */ /* 0x000fe20000000000 */
[----:B------:R-:W-:-:S05]  /*69e0*/  UMOV UR11, 0x40000040 ;  /* 0x40000040000b7882 */ /* 0x000fca0000000000 */
[----:B------:R-:W3:Y:S01]  /*69f0*/  MUFU.EX2 R166, R166 ;  /* 0x000000a600a67308 */ /* 0x000ee20000000800 */
[----:B-1----:R-:W-:-:S07]  /*6a00*/  FADD.FTZ R158, R162, R158 ;  /* 0x0000009ea29e7221 */ /* 0x002fce0000010000 */
[----:B------:R-:W1:Y:S01]  /*6a10*/  MUFU.EX2 R167, R167 ;  /* 0x000000a700a77308 */ /* 0x000e620000000800 */
[----:B--2---:R-:W-:-:S07]  /*6a20*/  FADD.FTZ R158, R163, R158 ;  /* 0x0000009ea39e7221 */ /* 0x004fce0000010000 */
[----:B------:R-:W2:Y:S01]  /*6a30*/  MUFU.EX2 R170, R170 ;  /* 0x000000aa00aa7308 */ /* 0x000ea20000000800 */
[----:B---3--:R-:W-:-:S07]  /*6a40*/  FADD.FTZ R158, R166, R158 ;  /* 0x0000009ea69e7221 */ /* 0x008fce0000010000 */
        /* <DEDUP_REMOVED lines=16> */
[----:B------:R-:W-:Y:S01]  /*6b50*/  MUFU.EX2 R187, R187 ;  /* 0x000000bb00bb7308 */ /* 0x000fe20000000800 */
[----:B---3--:R-:W-:-:S07]  /*6b60*/  FADD.FTZ R158, R183, R158 ;  /* 0x0000009eb79e7221 */ /* 0x008fce0000010000 */
[----:B------:R-:W-:Y:S01]  /*6b70*/  MUFU.EX2 R190, R190 ;  /* 0x000000be00be7308 */ /* 0x000fe20000000800 */
[----:B-1----:R-:W-:-:S07]  /*6b80*/  FADD.FTZ R158, R186, R158 ;  /* 0x0000009eba9e7221 */ /* 0x002fce0000010000 */
[----:B------:R-:W-:Y:S08]  /*6b90*/  MUFU.EX2 R191, R191 ;  /* 0x000000bf00bf7308 */ /* 0x000ff00000000800 */
[----:B------:R-:W-:Y:S08]  /*6ba0*/  MUFU.EX2 R194, R194 ;  /* 0x000000c200c27308 */ /* 0x000ff00000000800 */
[----:B------:R-:W-:Y:S08]  /*6bb0*/  MUFU.EX2 R195, R195 ;  /* 0x000000c300c37308 */ /* 0x000ff00000000800 */
[----:B------:R-:W-:Y:S08]  /*6bc0*/  MUFU.EX2 R198, R198 ;  /* 0x000000c600c67308 */ /* 0x000ff00000000800 */
[----:B------:R-:W-:Y:S01]  /*6bd0*/  MUFU.EX2 R199, R199 ;  /* 0x000000c700c77308 */ /* 0x000fe20000000800 */
[----:B------:R-:W-:-:S07]  /*6be0*/  WARPGROUP.DEPBAR.LE gsb0, 0x0 ;  /* 0x00008000000079c5 */ /* 0x000fce0000010000 */
[----:B------:R-:W1:Y:S01]  /*6bf0*/  MUFU.EX2 R152, R160 ;  /* 0x000000a000987308 */ /* 0x000e620000000800 */
[----:B------:R-:W-:Y:S02]  /*6c00*/  F2FP.F16.F32.PACK_AB R153, R163, R162 ;  /* 0x000000a2a399723e */ /* 0x000fe400000000ff */
[----:B------:R-:W-:-:S05]  /*6c10*/  F2FP.F16.F32.PACK_AB R155, R167, R166 ;  /* 0x000000a6a79b723e */ /* 0x000fca00000000ff */
[----:B------:R-:W2:Y:S01]  /*6c20*/  MUFU.EX2 R154, R156 ;  /* 0x0000009c009a7308 */ /* 0x000ea20000000800 */
[----:B-1----:R-:W-:Y:S01]  /*6c30*/  FADD.FTZ R12, R152, R12 ;  /* 0x0000000c980c7221 */ /* 0x002fe20000010000 */
[----:B------:R-:W-:-:S03]  /*6c40*/  F2FP.F16.F32.PACK_AB R152, R161, R152 ;  /* 0x00000098a198723e */ /* 0x000fc600000000ff */
[----:B------:R-:W-:-:S04]  /*6c50*/  FADD.FTZ R12, R161, R12 ;  /* 0x0000000ca10c7221 */ /* 0x000fc80000010000 */
[----:B--2---:R-:W-:Y:S01]  /*6c60*/  FADD.FTZ R12, R154, R12 ;  /* 0x0000000c9a0c7221 */ /* 0x004fe20000010000 */
[----:B------:R-:W-:-:S03]  /*6c70*/  F2FP.F16.F32.PACK_AB R154, R157, R154 ;  /* 0x0000009a9d9a723e */ /* 0x000fc600000000ff */
[----:B------:R-:W-:Y:S01]  /*6c80*/  FADD.FTZ R12, R157, R12 ;  /* 0x0000000c9d0c7221 */ /* 0x000fe20000010000 */
[----:B------:R-:W-:-:S06]  /*6c90*/  WARPGROUP.ARRIVE ;  /* 0x00000000000079c5 */ /* 0x000fcc0000000000 */
[----:B------:R-:W-:Y:S01]  /*6ca0*/  HGMMA.64x256x16.F32 R24, R152, gdesc[UR8].tnspB, R24, gsb0 ;  /* 0x43e0000898187df0 */ /* 0x000fe20008000818 */
[----:B------:R-:W-:Y:S01]  /*6cb0*/  UIADD3 UR10, UR4, 0x100, URZ ;  /* 0x00000100040a7890 */ /* 0x000fe2000fffe03f */
[----:B------:R-:W-:Y:S01]  /*6cc0*/  UMOV UR11, 0x40000040 ;  /* 0x40000040000b7882 */ /* 0x000fe20000000000 */
[----:B------:R-:W-:Y:S02]  /*6cd0*/  WARPGROUP.DEPBAR.LE gsb0, 0x0 ;  /* 0x00008000000079c5 */ /* 0x000fe40000010000 */
        /* <DEDUP_REMOVED lines=29> */
[----:B------:R-:W-:Y:S01]  /*6eb0*/  UIADD3 UR4, UR4, 0x280, URZ ;  /* 0x0000028004047890 */ /* 0x000fe2000fffe03f */
[----:B------:R-:W-:Y:S02]  /*6ec0*/  WARPGROUP.DEPBAR.LE gsb0, 0x0 ;  /* 0x00008000000079c5 */ /* 0x000fe40000010000 */
[----:B------:R-:W1:Y:S01]  /*6ed0*/  MUFU.EX2 R152, R184 ;  /* 0x000000b800987308 */ /* 0x000e620000000800 */
[C---:B------:R-:W-:Y:S01]  /*6ee0*/  F2FP.F16.F32.PACK_AB R153, R187.reuse, R186 ;  /* 0x000000babb99723e */ /* 0x040fe200000000ff */
[----:B------:R-:W-:Y:S01]  /*6ef0*/  FADD.FTZ R187, R187, R158 ;  /* 0x0000009ebbbb7221 */ /* 0x000fe20000010000 */
[----:B------:R-:W-:-:S03]  /*6f00*/  F2FP.F16.F32.PACK_AB R155, R191, R190 ;  /* 0x000000bebf9b723e */ /* 0x000fc600000000ff */
[----:B------:R-:W-:Y:S02]  /*6f10*/  FADD.FTZ R190, R190, R187 ;  /* 0x000000bbbebe7221 */ /* 0x000fe40000010000 */
[----:B------:R-:W2:Y:S02]  /*6f20*/  MUFU.EX2 R154, R188 ;  /* 0x000000bc009a7308 */ /* 0x000ea40000000800 */
[----:B------:R-:W-:Y:S01]  /*6f30*/  FADD.FTZ R191, R191, R190 ;  /* 0x000000bebfbf7221 */ /* 0x000fe20000010000 */
        /* <DEDUP_REMOVED lines=8> */
[----:B------:R-:W-:Y:S01]  /*6fc0*/  UMOV UR10, UR4 ;  /* 0x00000004000a7c82 */ /* 0x000fe20008000000 */
[----:B------:R-:W-:Y:S01]  /*6fd0*/  UMOV UR11, 0x40000040 ;  /* 0x40000040000b7882 */ /* 0x000fe20000000000 */
[----:B------:R-:W-:Y:S02]  /*6fe0*/  WARPGROUP.DEPBAR.LE gsb0, 0x0 ;  /* 0x00008000000079c5 */ /* 0x000fe40000010000 */
[----:B------:R-:W1:Y:S01]  /*6ff0*/  MUFU.EX2 R152, R192 ;  /* 0x000000c000987308 */ /* 0x000e620000000800 */
[----:B------:R-:W-:Y:S01]  /*7000*/  F2FP.F16.F32.PACK_AB R153, R195, R194 ;  /* 0x000000c2c399723e */ /* 0x000fe200000000ff */
[----:B------:R-:W-:Y:S01]  /*7010*/  FADD.FTZ R194, R194, R191 ;  /* 0x000000bfc2c27221 */ /* 0x000fe20000010000 */
[----:B------:R-:W-:-:S03]  /*7020*/  F2FP.F16.F32.PACK_AB R155, R199, R198 ;  /* 0x000000c6c79b723e */ /* 0x000fc600000000ff */
[----:B------:R-:W-:Y:S02]  /*7030*/  FADD.FTZ R195, R195, R194 ;  /* 0x000000c2c3c37221 */ /* 0x000fe40000010000 */
        /* <DEDUP_REMOVED lines=8> */
[----:B------:R-:W-:Y:S03]  /*70c0*/  HGMMA.64x256x16.F32 R24, R152, gdesc[UR8].tnspB, R24, gsb0 ;  /* 0x43e0000898187df0 */ /* 0x000fe60008000818 */
[----:B------:R-:W-:Y:S02]  /*70d0*/  WARPGROUP.DEPBAR.LE gsb0, 0x0 ;  /* 0x00008000000079c5 */ /* 0x000fe40000010000 */
[----:B------:R1:W-:Y:S02]  /*70e0*/  @!P1 SYNCS.ARRIVE.TRANS64.RED.A1T0 RZ, [R0+URZ], RZ ;  /* 0x000000ff00ff99a7 */ /* 0x0003e4000810043f */
[----:B-1----:R-:W-:-:S04]  /*70f0*/  FADD.FTZ R0, R198, R195 ;  /* 0x000000c3c6007221 */ /* 0x002fc80000010000 */
[----:B------:R-:W-:Y:S01]  /*7100*/  FADD.FTZ R0, R199, R0 ;  /* 0x00000000c7007221 */ /* 0x000fe20000010000 */
[----:B0-----:R-:W-:Y:S06]  /*7110*/  @P2 BRA `(.L_x_14223) ;  /* 0xffffffd400542947 */ /* 0x001fec000383ffff */
.L_x_14214:
[----:B------:R-:W-:-:S13]  /*7120*/  ISETP.GE.AND P2, PT, R215, R208, PT ;  /* 0x000000d0d700720c */ /* 0x000fda0003f46270 */
[----:B------:R-:W-:Y:S05]  /*7130*/  @!P2 BRA `(.L_x_14224) ;  /* 0x0000002000c0a947 */ /* 0x000fea0003800000 */
[----:B------:R-:W-:Y:S02]  /*7140*/  IMAD.MOV.U32 R201, RZ, RZ, R164 ;  /* 0x000000ffffc97224 */ /* 0x000fe400078e00a4 */
[----:B------:R-:W-:-:S07]  /*7150*/  IMAD.MOV.U32 R202, RZ, RZ, R13 ;  /* 0x000000ffffca7224 */ /* 0x000fce00078e000d */
.L_x_14233:
[----:B------:R-:W-:-:S04]  /*7160*/  UIADD3 UR36, UR36, 0x1, URZ ;  /* 0x0000000124247890 */ /* 0x000fc8000fffe03f */
[----:B------:R-:W-:-:S04]  /*7170*/  UISETP.NE.AND UP0, UPT, UR36, 0x2, UPT ;  /* 0x000000022400788c */ /* 0x000fc8000bf05270 */
[----:B------:R-:W-:Y:S02]  /*7180*/  USEL UR4, URZ, 0x1, UP0 ;  /* 0x000000013f047887 */ /* 0x000fe40008000000 */
[----:B------:R-:W-:Y:S02]  /*7190*/  USEL UR36, UR36, URZ, UP0 ;  /* 0x0000003f24247287 */ /* 0x000fe40008000000 */
[----:B------:R-:W-:Y:S01]  /*71a0*/  ULOP3.LUT UR37, UR37, UR4, URZ, 0x3c, !UPT ;  /* 0x0000000425257292 */ /* 0x000fe2000f8e3c3f */
[----:B------:R-:W-:Y:S11]  /*71b0*/  @!P0 BRA `(.L_x_14225) ;  /* 0x0000000000048947 */ /* 0x000ff60003800000 */
[----:B------:R-:W-:Y:S01]  /*71c0*/  BPT.TRAP 0x1 ;  /* 0x000000040000795c */ /* 0x000fe20000300000 */
.L_x_14225:
        /* <DEDUP_REMOVED lines=9> */
.L_x_14226:
[----:B-1----:R-:W-:Y:S05]  /*7260*/  @P2 BRA `(.L_x_14227) ;  /* 0x0000000000082947 */ /* 0x002fea0003800000 */
[----:B------:R-:W1:Y:S02]  /*7270*/  SYNCS.PHASECHK.TRANS64.TRYWAIT P2, [UR4+0x32430], R13 ;  /* 0x0324300dff0075a7 */ /* 0x000e640008040144 */
[----:B-1----:R-:W-:Y:S05]  /*7280*/  @!P2 BRA `(.L_x_14228) ;  /* 0x000000f00030a947 */ /* 0x002fea0003800000 */
.L_x_14227:
        /* <DEDUP_REMOVED lines=31> */
.L_x_14229:
[----:B------:R1:W2:Y:S01]  /*7480*/  SYNCS.PHASECHK.TRANS64.TRYWAIT P2, [UR4+0x32450], R13 ;  /* 0x0324500dff0075a7 */ /* 0x0002a20008040144 */
[----:B------:R-:W-:Y:S05]  /*7490*/  @!P0 BRA `(.L_x_14230) ;  /* 0x0000000000048947 */ /* 0x000fea0003800000 */
[----:B------:R-:W-:Y:S01]  /*74a0*/  BPT.TRAP 0x1 ;  /* 0x000000040000795c */ /* 0x000fe20000300000 */
.L_x_14230:
[----:B--2---:R-:W-:Y:S05]  /*74b0*/  @P2 BRA `(.L_x_14231) ;  /* 0x0000000000082947 */ /* 0x004fea0003800000 */
[----:B------:R-:W2:Y:S02]  /*74c0*/  SYNCS.PHASECHK.TRANS64.TRYWAIT P2, [UR4+0x32450], R13 ;  /* 0x0324500dff0075a7 */ /* 0x000ea40008040144 */
[----:B--2---:R-:W-:Y:S05]  /*74d0*/  @!P2 BRA `(.L_x_14232) ;  /* 0x000000ec00b4a947 */ /* 0x004fea0003800000 */
.L_x_14231:
[----:B------:R-:W-:Y:S01]  /*74e0*/  R2UR UR56, R10 ;  /* 0x000000000a3872ca */ /* 0x000fe200000e0000 */
[----:B------:R-:W-:Y:S01]  /*74f0*/  UIMAD UR5, UR36, 0xc00, UR7 ;  /* 0x00000c00240578a4 */ /* 0x000fe2000f8e0207 */
[----:B------:R-:W-:Y:S01]  /*7500*/  R2UR UR57, R11 ;  /* 0x000000000b3972ca */ /* 0x000fe200000e0000 */
[----:B------:R-:W-:Y:S01]  /*7510*/  WARPGROUP.ARRIVE ;  /* 0x00000000000079c5 */ /* 0x000fe20000000000 */
[----:B------:R-:W-:Y:S01]  /*7520*/  UMOV UR59, 0x40000040 ;  /* 0x40000040003b7882 */ /* 0x000fe20000000000 */
[----:B------:R-:W-:Y:S01]  /*7530*/  UIADD3 UR10, UR5, 0x300, URZ ;  /* 0x00000300050a7890 */ /* 0x000fe2000fffe03f */
[----:B------:R-:W3:Y:S01]  /*7540*/  LDC R209, c[0x0][0xa80] ;  /* 0x0002a000ffd17b82 */ /* 0x000ee20000000800 */
[----:B------:R-:W-:Y:S01]  /*7550*/  UMOV UR11, 0x40000040 ;  /* 0x40000040000b7882 */ /* 0x000fe20000000000 */
[----:B------:R-:W-:Y:S01]  /*7560*/  UMOV UR58, UR5 ;  /* 0x00000005003a7c82 */ /* 0x000fe20008000000 */
[----:B------:R-:W-:Y:S01]  /*7570*/  UIADD3 UR14, UR5, 0x302, URZ ;  /* 0x00000302050e7890 */ /* 0x000fe2000fffe03f */
[----:B------:R-:W4:Y:S01]  /*7580*/  S2R R217, SR_TID.X ;  /* 0x0000000000d97919 */ /* 0x000f220000002100 */
[----:B------:R-:W-:Y:S01]  /*7590*/  UMOV UR15, 0x40000040 ;  /* 0x40000040000f7882 */ /* 0x000fe20000000000 */
[----:B------:R-:W-:Y:S01]  /*75a0*/  UIADD3 UR18, UR5, 0x304, URZ ;  /* 0x0000030405127890 */ /* 0x000fe2000fffe03f */
[----:B------:R-:W-:Y:S01]  /*75b0*/  ISETP.GT.AND P2, PT, R215, R208, PT ;  /* 0x000000d0d700720c */ /* 0x000fe20003f44270 */
[----:B------:R-:W-:Y:S01]  /*75c0*/  UMOV UR19, 0x40000040 ;  /* 0x4000004000137882 */ /* 0x000fe20000000000 */
[----:B------:R-:W-:Y:S01]  /*75d0*/  HGMMA.64x96x16.F32 R152, gdesc[UR56], R152, gsb0 ;  /* 0x01600000389879f0 */ /* 0x000fe20008000898 */
[----:B------:R-:W-:Y:S01]  /*75e0*/  R2UR UR56, R8 ;  /* 0x00000000083872ca */ /* 0x000fe200000e0000 */
[----:B------:R-:W-:Y:S01]  /*75f0*/  UIADD3 UR58, UR5, 0x2, URZ ;  /* 0x00000002053a7890 */ /* 0x000fe2000fffe03f */
[----:B------:R-:W-:Y:S01]  /*7600*/  R2UR UR57, R9 ;  /* 0x00000000093972ca */ /* 0x000fe200000e0000 */
[----:B------:R-:W-:Y:S01]  /*7610*/  UMOV UR59, 0x40000040 ;  /* 0x40000040003b7882 */ /* 0x000fe20000000000 */
[----:B------:R-:W-:Y:S01]  /*7620*/  UIADD3 UR22, UR5, 0x306, URZ ;  /* 0x0000030605167890 */ /* 0x000fe2000fffe03f */
[----:B------:R-:W-:Y:S01]  /*7630*/  VIADD R215, R215, 0xffffffff ;  /* 0xffffffffd7d77836 */ /* 0x000fe20000000000 */
        /* <DEDUP_REMOVED lines=14> */
[----:B----4-:R-:W-:Y:S01]  /*7720*/  SHF.R.U32.HI R217, RZ, 0x7, R217 ;  /* 0x00000007ffd97819 */ /* 0x010fe200000116d9 */
        /* <DEDUP_REMOVED lines=88> */
[C---:B---3--:R-:W-:Y:S01]  /*7cb0*/  FMUL.FTZ R200, R13.reuse, R209 ;  /* 0x000000d10dc87220 */ /* 0x048fe20000410000 */
[----:B------:R-:W-:-:S03]  /*7cc0*/  FADD.FTZ R206, -R13, R202 ;  /* 0x000000ca0dce7221 */ /* 0x000fc60000010100 */
        /* <DEDUP_REMOVED lines=29> */
[----:B------:R-:W-:-:S06]  /*7ea0*/  FMUL.FTZ R24, R24, R165 ;  /* 0x000000a518187220 */ /* 0x000fcc0000410000 */
        /* <DEDUP_REMOVED lines=17> */
[C---:B0-----:R-:W-:Y:S01]  /*7fc0*/  FADD.FTZ R12, R200.reuse, R12 ;  /* 0x0000000cc80c7221 */ /* 0x041fe20000010000 */
[----:B------:R-:W-:Y:S01]  /*7fd0*/  F2FP.F16.F32.PACK_AB R200, R200, R152 ;  /* 0x00000098c8c8723e */ /* 0x000fe200000000ff */
[-C--:B------:R-:W-:Y:S01]  /*7fe0*/  FMUL.FTZ R56, R56, R165.reuse ;  /* 0x000000a538387220 */ /* 0x080fe20000410000 */
[-C--:B------:R-:W-:Y:S01]  /*7ff0*/  FMUL.FTZ R57, R57, R165.reuse ;  /* 0x000000a539397220 */ /* 0x080fe20000410000 */
[----:B------:R-:W-:Y:S01]  /*8000*/  FADD.FTZ R12, R202, R12 ;  /* 0x0000000cca0c7221 */ /* 0x000fe20000010000 */
[-C--:B------:R-:W-:Y:S01]  /*8010*/  FMUL.FTZ R60, R60, R165.reuse ;  /* 0x000000a53c3c7220 */ /* 0x080fe20000410000 */
[-C--:B------:R-:W-:Y:S01]  /*8020*/  FMUL.FTZ R61, R61, R165.reuse ;  /* 0x000000a53d3d7220 */ /* 0x080fe20000410000 */
[----:B------:R-:W-:Y:S01]  /*8030*/  FMUL.FTZ R64, R64, R165 ;  /* 0x000000a540407220 */ /* 0x000fe20000410000 */
[----:B-1----:R-:W-:Y:S01]  /*8040*/  FADD.FTZ R152, R157, R12 ;  /* 0x0000000c9d987221 */ /* 0x002fe20000010000 */
[----:B------:R-:W-:Y:S01]  /*8050*/  FMNMX.FTZ R12, R154, R201, !PT ;  /* 0x000000c99a0c7209 */ /* 0x000fe20007810000 */
[-C--:B------:R-:W-:Y:S01]  /*8060*/  FMUL.FTZ R65, R65, R165.reuse ;  /* 0x000000a541417220 */ /* 0x080fe20000410000 */
        /* <DEDUP_REMOVED lines=82> */
[----:B0-----:R-:W-:-:S05]  /*8590*/  FMNMX.FTZ R164, R157, R164, !PT ;  /* 0x000000a49da47209 */ /* 0x001fca0007810000 */
[C---:B------:R-:W-:Y:S01]  /*85a0*/  FADD.FTZ R12, -R164.reuse, R201 ;  /* 0x000000c9a40c7221 */ /* 0x040fe20000010100 */
[-C--:B------:R-:W-:Y:S01]  /*85b0*/  FMUL.FTZ R206, R164, R209.reuse ;  /* 0x000000d1a4ce7220 */ /* 0x080fe20000410000 */
[----:B------:R-:W-:Y:S02]  /*85c0*/  MUFU.EX2 R189, R189 ;  /* 0x000000bd00bd7308 */ /* 0x000fe40000000800 */
[-C--:B------:R-:W-:Y:S01]  /*85d0*/  FMUL.FTZ R12, R12, R209.reuse ;  /* 0x000000d10c0c7220 */ /* 0x080fe20000410000 */
[-CC-:B------:R-:W-:Y:S01]  /*85e0*/  FFMA.FTZ R155, R155, R209.reuse, -R206.reuse ;  /* 0x000000d19b9b7223 */ /* 0x180fe200000108ce */
        /* <DEDUP_REMOVED lines=8> */
[----:B------:R-:W-:-:S04]  /*8670*/  FFMA.FTZ R199, R199, R209, -R206 ;  /* 0x000000d1c7c77223 */ /* 0x000fc800000108ce */
[----:B------:R-:W-:Y:S01]  /*8680*/  MUFU.EX2 R154, R154 ;  /* 0x0000009a009a7308 */ /* 0x000fe20000000800 */
[----:B0-----:R-:W-:Y:S01]  /*8690*/  IMAD.U32 R12, RZ, RZ, UR4 ;  /* 0x00000004ff0c7e24 */ /* 0x001fe2000f8e00ff */
[----:B------:R-:W-:-:S03]  /*86a0*/  UIMAD UR4, UR36, 0xc00, UR6 ;  /* 0x00000c00240478a4 */ /* 0x000fc6000f8e0206 */
[C---:B------:R-:W-:Y:S02]  /*86b0*/  @!P1 VIADD R157, R12.reuse, 0x32440 ;  /* 0x000324400c9d9836 */ /* 0x040fe40000000000 */
[----:B------:R-:W-:Y:S01]  /*86c0*/  @!P1 VIADD R12, R12, 0x32460 ;  /* 0x000324600c0c9836 */ /* 0x000fe20000000000 */
[----:B------:R-:W-:Y:S01]  /*86d0*/  MUFU.EX2 R158, R158 ;  /* 0x0000009e009e7308 */ /* 0x000fe20000000800 */
[-C--:B-1----:R-:W-:Y:S01]  /*86e0*/  FMUL.FTZ R26, R26, R207.reuse ;  /* 0x000000cf1a1a7220 */ /* 0x082fe20000410000 */
[----:B------:R-:W-:Y:S01]  /*86f0*/  @!P1 PRMT R157, RZ, 0x654, R157 ;  /* 0x00000654ff9d9816 */ /* 0x000fe2000000009d */
[----:B------:R0:W-:Y:S06]  /*8700*/  BAR.ARV R165, 0x100 ;  /* 0x000400a50000751d */ /* 0x0001ec0000002000 */
[----:B------:R1:W-:Y:S01]  /*8710*/  @!P1 SYNCS.ARRIVE.TRANS64.RED.A1T0 RZ, [R157+URZ], RZ ;  /* 0x000000ff9dff99a7 */ /* 0x0003e2000810043f */
        /* <DEDUP_REMOVED lines=8> */
[----:B-1----:R1:W2:Y:S01]  /*87a0*/  MUFU.EX2 R157, R155 ;  /* 0x0000009b009d7308 */ /* 0x0022a20000000800 */
        /* <DEDUP_REMOVED lines=59> */
[----:B------:R-:W-:Y:S01]  /*8b60*/  UMOV UR10, UR4 ;  /* 0x00000004000a7c82 */ /* 0x000fe20008000000 */
[----:B------:R-:W-:Y:S01]  /*8b70*/  F2FP.F16.F32.PACK_AB R203, R159, R158 ;  /* 0x0000009e9fcb723e */ /* 0x000fe200000000ff */
[----:B-1----:R1:W2:Y:S01]  /*8b80*/  MUFU.EX2 R155, R160 ;  /* 0x000000a0009b7308 */ /* 0x0022a20000000800 */
[----:B------:R-:W-:Y:S01]  /*8b90*/  FFMA.FTZ R0, R207, R0, R154 ;  /* 0x00000000cf007223 */ /* 0x000fe2000001009a */
[----:B------:R-:W-:Y:S01]  /*8ba0*/  @!P1 PRMT R12, RZ, 0x654, R12 ;  /* 0x00000654ff0c9816 */ /* 0x000fe2000000000c */
[----:B------:R-:W-:-:S02]  /*8bb0*/  WARPGROUP.ARRIVE ;  /* 0x00000000000079c5 */ /* 0x000fc40000000000 */
[----:B------:R-:W-:-:S03]  /*8bc0*/  FADD.FTZ R0, R157, R0 ;  /* 0x000000009d007221 */ /* 0x000fc60000010000 */
[----:B------:R-:W-:Y:S01]  /*8bd0*/  MUFU.EX2 R192, R192 ;  /* 0x000000c000c07308 */ /* 0x000fe20000000800 */
[----:B------:R-:W-:Y:S01]  /*8be0*/  HGMMA.64x256x16.F32 R24, R200, gdesc[UR8].tnspB, R24, gsb0 ;  /* 0x43e00008c8187df0 */ /* 0x000fe20008000818 */
[-CC-:B-1----:R-:W-:Y:S01]  /*8bf0*/  FFMA.FTZ R160, R163, R209.reuse, -R206.reuse ;  /* 0x000000d1a3a07223 */ /* 0x182fe200000108ce */
[-CC-:B------:R-:W-:Y:S01]  /*8c00*/  FFMA.FTZ R163, R167, R209.reuse, -R206.reuse ;  /* 0x000000d1a7a37223 */ /* 0x180fe200000108ce */
[----:B------:R-:W-:Y:S01]  /*8c10*/  UIADD3 UR10, UR4, 0x80, URZ ;  /* 0x00000080040a7890 */ /* 0x000fe2000fffe03f */
[----:B------:R-:W-:Y:S01]  /*8c20*/  FFMA.FTZ R167, R174, R209, -R206 ;  /* 0x000000d1aea77223 */ /* 0x000fe200000108ce */
[----:B------:R-:W-:Y:S01]  /*8c30*/  UMOV UR11, 0x40000040 ;  /* 0x40000040000b7882 */ /* 0x000fe20000000000 */
[----:B------:R-:W-:Y:S01]  /*8c40*/  FADD.FTZ R158, R158, R0 ;  /* 0x000000009e9e7221 */ /* 0x000fe20000010000 */
[----:B------:R-:W-:Y:S01]  /*8c50*/  MUFU.EX2 R160, R160 ;  /* 0x000000a000a07308 */ /* 0x000fe20000000800 */
[----:B--2---:R-:W-:Y:S02]  /*8c60*/  FADD.FTZ R152, R155, R152 ;  /* 0x000000989b987221 */ /* 0x004fe40000010000 */
[----:B------:R-:W-:-:S05]  /*8c70*/  FADD.FTZ R158, R159, R158 ;  /* 0x0000009e9f9e7221 */ /* 0x000fca0000010000 */
[----:B------:R-:W-:Y:S08]  /*8c80*/  MUFU.EX2 R163, R163 ;  /* 0x000000a300a37308 */ /* 0x000ff00000000800 */
[----:B------:R-:W-:Y:S08]  /*8c90*/  MUFU.EX2 R167, R167 ;  /* 0x000000a700a77308 */ /* 0x000ff00000000800 */
[----:B------:R-:W1:Y:S08]  /*8ca0*/  MUFU.EX2 R0, R175 ;  /* 0x000000af00007308 */ /* 0x000e700000000800 */
[----:B------:R-:W-:Y:S08]  /*8cb0*/  MUFU.EX2 R193, R193 ;  /* 0x000000c100c17308 */ /* 0x000ff00000000800 */
[----:B------:R-:W-:Y:S01]  /*8cc0*/  MUFU.EX2 R196, R196 ;  /* 0x000000c400c47308 */ /* 0x000fe20000000800 */
[----:B-1----:R-:W-:-:S07]  /*8cd0*/  F2FP.F16.F32.PACK_AB R159, R0, R167 ;  /* 0x000000a7009f723e */ /* 0x002fce00000000ff */
[----:B------:R-:W-:Y:S08]  /*8ce0*/  MUFU.EX2 R197, R197 ;  /* 0x000000c500c57308 */ /* 0x000ff00000000800 */
[----:B------:R-:W-:Y:S08]  /*8cf0*/  MUFU.EX2 R194, R194 ;  /* 0x000000c200c27308 */ /* 0x000ff00000000800 */
[----:B------:R-:W-:Y:S08]  /*8d00*/  MUFU.EX2 R195, R195 ;  /* 0x000000c300c37308 */ /* 0x000ff00000000800 */
[----:B------:R-:W-:Y:S08]  /*8d10*/  MUFU.EX2 R198, R198 ;  /* 0x000000c600c67308 */ /* 0x000ff00000000800 */
[----:B------:R-:W-:Y:S01]  /*8d20*/  MUFU.EX2 R199, R199 ;  /* 0x000000c700c77308 */ /* 0x000fe20000000800 */
[----:B------:R-:W-:-:S02]  /*8d30*/  WARPGROUP.DEPBAR.LE gsb0, 0x0 ;  /* 0x00008000000079c5 */ /* 0x000fc40000010000 */
[-CC-:B------:R-:W-:Y:S01]  /*8d40*/  FFMA.FTZ R200, R162, R209.reuse, -R206.reuse ;  /* 0x000000d1a2c87223 */ /* 0x180fe200000108ce */
[----:B------:R-:W-:-:S04]  /*8d50*/  FFMA.FTZ R162, R166, R209, -R206 ;  /* 0x000000d1a6a27223 */ /* 0x000fc800000108ce */
[----:B------:R-:W1:Y:S01]  /*8d60*/  MUFU.EX2 R201, R161 ;  /* 0x000000a100c97308 */ /* 0x000e620000000800 */
[----:B------:R-:W-:-:S07]  /*8d70*/  IMAD.MOV.U32 R202, RZ, RZ, R13 ;  /* 0x000000ffffca7224 */ /* 0x000fce00078e000d */
[----:B------:R-:W2:Y:S08]  /*8d80*/  MUFU.EX2 R161, R153 ;  /* 0x0000009900a17308 */ /* 0x000eb00000000800 */
[----:B------:R-:W3:Y:S01]  /*8d90*/  MUFU.EX2 R200, R200 ;  /* 0x000000c800c87308 */ /* 0x000ee20000000800 */
[C---:B-1----:R-:W-:Y:S01]  /*8da0*/  FADD.FTZ R166, R201.reuse, R152 ;  /* 0x00000098c9a67221 */ /* 0x042fe20000010000 */
[----:B------:R-:W-:Y:S01]  /*8db0*/  F2FP.F16.F32.PACK_AB R152, R201, R155 ;  /* 0x0000009bc998723e */ /* 0x000fe200000000ff */
[----:B------:R-:W-:-:S05]  /*8dc0*/  IMAD.MOV.U32 R201, RZ, RZ, R164 ;  /* 0x000000ffffc97224 */ /* 0x000fca00078e00a4 */
[----:B------:R-:W1:Y:S01]  /*8dd0*/  MUFU.EX2 R162, R162 ;  /* 0x000000a200a27308 */ /* 0x000e620000000800 */
[----:B--2---:R-:W-:Y:S02]  /*8de0*/  F2FP.F16.F32.PACK_AB R154, R156, R161 ;  /* 0x000000a19c9a723e */ /* 0x004fe400000000ff */
[----:B---3--:R-:W-:Y:S01]  /*8df0*/  F2FP.F16.F32.PACK_AB R153, R160, R200 ;  /* 0x000000c8a099723e */ /* 0x008fe200000000ff */
[----:B------:R-:W-:Y:S01]  /*8e00*/  FADD.FTZ R200, R200, R158 ;  /* 0x0000009ec8c87221 */ /* 0x000fe20000010000 */
[----:B------:R-:W-:-:S03]  /*8e10*/  F2FP.F16.F32.PACK_AB R158, R173, R172 ;  /* 0x000000acad9e723e */ /* 0x000fc600000000ff */
[----:B------:R-:W-:Y:S01]  /*8e20*/  FADD.FTZ R200, R160, R200 ;  /* 0x000000c8a0c87221 */ /* 0x000fe20000010000 */
[----:B------:R-:W-:Y:S02]  /*8e30*/  F2FP.F16.F32.PACK_AB R160, R177, R176 ;  /* 0x000000b0b1a0723e */ /* 0x000fe400000000ff */
[----:B-1----:R-:W-:Y:S01]  /*8e40*/  F2FP.F16.F32.PACK_AB R155, R163, R162 ;  /* 0x000000a2a39b723e */ /* 0x002fe200000000ff */
[----:B------:R-:W-:Y:S01]  /*8e50*/  FADD.FTZ R200, R162, R200 ;  /* 0x000000c8a2c87221 */ /* 0x000fe20000010000 */
[----:B------:R-:W-:Y:S02]  /*8e60*/  F2FP.F16.F32.PACK_AB R162, R181, R180 ;  /* 0x000000b4b5a2723e */ /* 0x000fe400000000ff */
[----:B------:R-:W-:-:S06]  /*8e70*/  WARPGROUP.ARRIVE ;  /* 0x00000000000079c5 */ /* 0x000fcc0000000000 */
[----:B------:R-:W-:Y:S01]  /*8e80*/  HGMMA.64x256x16.F32 R24, R152, gdesc[UR8].tnspB, R24, gsb0 ;  /* 0x43e0000898187df0 */ /* 0x000fe20008000818 */
[----:B------:R-:W-:Y:S01]  /*8e90*/  UIADD3 UR10, UR4, 0x100, URZ ;  /* 0x00000100040a7890 */ /* 0x000fe2000fffe03f */
[----:B------:R-:W-:Y:S01]  /*8ea0*/  UMOV UR11, 0x40000040 ;  /* 0x40000040000b7882 */ /* 0x000fe20000000000 */
[----:B------:R-:W-:Y:S02]  /*8eb0*/  WARPGROUP.DEPBAR.LE gsb0, 0x0 ;  /* 0x00008000000079c5 */ /* 0x000fe40000010000 */
[-CC-:B------:R-:W-:Y:S01]  /*8ec0*/  FFMA.FTZ R152, R170, R209.reuse, -R206.reuse ;  /* 0x000000d1aa987223 */ /* 0x180fe200000108ce */
[----:B------:R-:W-:Y:S01]  /*8ed0*/  FFMA.FTZ R153, R171, R209, -R206 ;  /* 0x000000d1ab997223 */ /* 0x000fe200000108ce */
[----:B------:R-:W-:-:S04]  /*8ee0*/  FADD.FTZ R154, R161, R166 ;  /* 0x000000a6a19a7221 */ /* 0x000fc80000010000 */
[----:B------:R-:W1:Y:S01]  /*8ef0*/  MUFU.EX2 R152, R152 ;  /* 0x0000009800987308 */ /* 0x000e620000000800 */
[----:B------:R-:W-:Y:S01]  /*8f00*/  FADD.FTZ R154, R156, R154 ;  /* 0x0000009a9c9a7221 */ /* 0x000fe20000010000 */
[----:B------:R-:W-:-:S03]  /*8f10*/  F2FP.F16.F32.PACK_AB R156, R169, R168 ;  /* 0x000000a8a99c723e */ /* 0x000fc600000000ff */
[----:B------:R-:W-:-:S03]  /*8f20*/  FADD.FTZ R154, R168, R154 ;  /* 0x0000009aa89a7221 */ /* 0x000fc60000010000 */
[----:B------:R-:W2:Y:S01]  /*8f30*/  MUFU.EX2 R153, R153 ;  /* 0x0000009900997308 */ /* 0x000ea20000000800 */
[----:B------:R-:W-:Y:S01]  /*8f40*/  FADD.FTZ R169, R169, R154 ;  /* 0x0000009aa9a97221 */ /* 0x000fe20000010000 */
[----:B------:R-:W-:-:S03]  /*8f50*/  FADD.FTZ R154, R163, R200 ;  /* 0x000000c8a39a7221 */ /* 0x000fc60000010000 */
[----:B------:R-:W-:Y:S01]  /*8f60*/  FADD.FTZ R172, R172, R169 ;  /* 0x000000a9acac7221 */ /* 0x000fe20000010000 */
[----:B-1----:R-:W-:-:S03]  /*8f70*/  FADD.FTZ R154, R152, R154 ;  /* 0x0000009a989a7221 */ /* 0x002fc60000010000 */
[----:B------:R-:W-:-:S04]  /*8f80*/  FADD.FTZ R172, R173, R172 ;  /* 0x000000acadac7221 */ /* 0x000fc80000010000 */
[----:B------:R-:W-:Y:S01]  /*8f90*/  FADD.FTZ R172, R176, R172 ;  /* 0x000000acb0ac7221 */ /* 0x000fe20000010000 */
[C---:B--2---:R-:W-:Y:S01]  /*8fa0*/  F2FP.F16.F32.PACK_AB R157, R153.reuse, R152 ;  /* 0x00000098999d723e */ /* 0x044fe200000000ff */
[----:B------:R-:W-:Y:S01]  /*8fb0*/  FADD.FTZ R166, R153, R154 ;  /* 0x0000009a99a67221 */ /* 0x000fe20000010000 */
[----:B------:R-:W-:Y:S01]  /*8fc0*/  F2FP.F16.F32.PACK_AB R152, R185, R184 ;  /* 0x000000b8b998723e */ /* 0x000fe200000000ff */
[----:B------:R-:W-:Y:S01]  /*8fd0*/  FADD.FTZ R172, R177, R172 ;  /* 0x000000acb1ac7221 */ /* 0x000fe20000010000 */
[----:B------:R-:W-:Y:S01]  /*8fe0*/  WARPGROUP.ARRIVE ;  /* 0x00000000000079c5 */ /* 0x000fe20000000000 */
[----:B------:R-:W-:Y:S01]  /*8ff0*/  F2FP.F16.F32.PACK_AB R154, R189, R188 ;  /* 0x000000bcbd9a723e */ /* 0x000fe200000000ff */
[----:B------:R-:W-:Y:S01]  /*9000*/  FADD.FTZ R166, R167, R166 ;  /* 0x000000a6a7a67221 */ /* 0x000fe20000010000 */
[----:B------:R-:W-:-:S03]  /*9010*/  FADD.FTZ R172, R180, R172 ;  /* 0x000000acb4ac7221 */ /* 0x000fc60000010000 */
[----:B------:R-:W-:Y:S01]  /*9020*/  HGMMA.64x256x16.F32 R24, R156, gdesc[UR8].tnspB, R24, gsb0 ;  /* 0x43e000089c187df0 */ /* 0x000fe20008000818 */
[----:B------:R-:W-:Y:S01]  /*9030*/  UIADD3 UR10, UR4, 0x180, URZ ;  /* 0x00000180040a7890 */ /* 0x000fe2000fffe03f */
[----:B------:R-:W-:Y:S01]  /*9040*/  FADD.FTZ R166, R0, R166 ;  /* 0x000000a600a67221 */ /* 0x000fe20000010000 */
[----:B------:R-:W-:Y:S01]  /*9050*/  UMOV UR11, 0x40000040 ;  /* 0x40000040000b7882 */ /* 0x000fe20000000000 */
[----:B------:R-:W-:-:S04]  /*9060*/  FADD.FTZ R172, R181, R172 ;  /* 0x000000acb5ac7221 */ /* 0x000fc80000010000 */
[----:B------:R-:W-:-:S04]  /*9070*/  FADD.FTZ R172, R184, R172 ;  /* 0x000000acb8ac7221 */ /* 0x000fc80000010000 */
[----:B------:R-:W-:-:S04]  /*9080*/  FADD.FTZ R172, R185, R172 ;  /* 0x000000acb9ac7221 */ /* 0x000fc80000010000 */
        /* <DEDUP_REMOVED lines=17> */
[----:B------:R-:W-:-:S06]  /*91a0*/  WARPGROUP.ARRIVE ;  /* 0x00000000000079c5 */ /* 0x000fcc0000000000 */
[----:B------:R-:W-:Y:S01]  /*91b0*/  HGMMA.64x256x16.F32 R24, R160, gdesc[UR8].tnspB, R24, gsb0 ;  /* 0x43e00008a0187df0 */ /* 0x000fe20008000818 */
[----:B------:R-:W-:Y:S01]  /*91c0*/  UIADD3 UR10, UR4, 0x200, URZ ;  /* 0x00000200040a7890 */ /* 0x000fe2000fffe03f */
[----:B------:R-:W-:Y:S01]  /*91d0*/  UMOV UR11, 0x40000040 ;  /* 0x40000040000b7882 */ /* 0x000fe20000000000 */
[----:B------:R-:W-:Y:S01]  /*91e0*/  UIADD3 UR4, UR4, 0x280, URZ ;  /* 0x0000028004047890 */ /* 0x000fe2000fffe03f */
[----:B------:R-:W-:Y:S02]  /*91f0*/  WARPGROUP.DEPBAR.LE gsb0, 0x0 ;  /* 0x00008000000079c5 */ /* 0x000fe40000010000 */
[-CC-:B------:R-:W-:Y:S01]  /*9200*/  FFMA.FTZ R160, R186, R209.reuse, -R206.reuse ;  /* 0x000000d1baa07223 */ /* 0x180fe200000108ce */
[-CC-:B------:R-:W-:Y:S01]  /*9210*/  FFMA.FTZ R161, R187, R209.reuse, -R206.reuse ;  /* 0x000000d1bba17223 */ /* 0x180fe200000108ce */
[-CC-:B------:R-:W-:Y:S01]  /*9220*/  FFMA.FTZ R162, R190, R209.reuse, -R206.reuse ;  /* 0x000000d1bea27223 */ /* 0x180fe200000108ce */
[----:B------:R-:W-:-:S03]  /*9230*/  FFMA.FTZ R163, R191, R209, -R206 ;  /* 0x000000d1bfa37223 */ /* 0x000fc600000108ce */
[----:B------:R-:W1:Y:S08]  /*9240*/  MUFU.EX2 R160, R160 ;  /* 0x000000a000a07308 */ /* 0x000e700000000800 */
[----:B------:R-:W2:Y:S08]  /*9250*/  MUFU.EX2 R161, R161 ;  /* 0x000000a100a17308 */ /* 0x000eb00000000800 */
[----:B------:R-:W3:Y:S01]  /*9260*/  MUFU.EX2 R162, R162 ;  /* 0x000000a200a27308 */ /* 0x000ee20000000800 */
[----:B-1----:R-:W-:-:S07]  /*9270*/  FADD.FTZ R158, R160, R158 ;  /* 0x0000009ea09e7221 */ /* 0x002fce0000010000 */
[----:B------:R-:W1:Y:S01]  /*9280*/  MUFU.EX2 R163, R163 ;  /* 0x000000a300a37308 */ /* 0x000e620000000800 */
[C---:B--2---:R-:W-:Y:S01]  /*9290*/  F2FP.F16.F32.PACK_AB R153, R161.reuse, R160 ;  /* 0x000000a0a199723e */ /* 0x044fe200000000ff */
[----:B------:R-:W-:-:S04]  /*92a0*/  FADD.FTZ R158, R161, R158 ;  /* 0x0000009ea19e7221 */ /* 0x000fc80000010000 */
[----:B---3--:R-:W-:Y:S01]  /*92b0*/  FADD.FTZ R158, R162, R158 ;  /* 0x0000009ea29e7221 */ /* 0x008fe20000010000 */
[----:B-1----:R-:W-:-:S03]  /*92c0*/  F2FP.F16.F32.PACK_AB R155, R163, R162 ;  /* 0x000000a2a39b723e */ /* 0x002fc600000000ff */
[----:B------:R-:W-:Y:S01]  /*92d0*/  FADD.FTZ R163, R163, R158 ;  /* 0x0000009ea3a37221 */ /* 0x000fe20000010000 */
[----:B------:R-:W-:-:S06]  /*92e0*/  WARPGROUP.ARRIVE ;  /* 0x00000000000079c5 */ /* 0x000fcc0000000000 */
        /* <DEDUP_REMOVED lines=11> */
[----:B------:R-:W-:-:S03]  /*93a0*/  FADD.FTZ R195, R195, R194 ;  /* 0x000000c2c3c37221 */ /* 0x000fc60000010000 */
[----:B------:R-:W-:Y:S01]  /*93b0*/  WARPGROUP.ARRIVE ;  /* 0x00000000000079c5 */ /* 0x000fe20000000000 */
[----:B------:R-:W-:-:S04]  /*93c0*/  FADD.FTZ R0, R198, R195 ;  /* 0x000000c3c6007221 */ /* 0x000fc80000010000 */
[----:B------:R-:W-:-:S08]  /*93d0*/  FADD.FTZ R0, R199, R0 ;  /* 0x00000000c7007221 */ /* 0x000fd00000010000 */
[----:B------:R-:W-:Y:S03]  /*93e0*/  HGMMA.64x256x16.F32 R24, R152, gdesc[UR8].tnspB, R24, gsb0 ;  /* 0x43e0000898187df0 */ /* 0x000fe60008000818 */
[----:B------:R-:W-:Y:S02]  /*93f0*/  WARPGROUP.DEPBAR.LE gsb0, 0x0 ;  /* 0x00008000000079c5 */ /* 0x000fe40000010000 */
[----:B------:R1:W-:Y:S02]  /*9400*/  @!P1 SYNCS.ARRIVE.TRANS64.RED.A1T0 RZ, [R12+URZ], RZ ;  /* 0x000000ff0cff99a7 */ /* 0x0003e4000810043f */
[----:B-1----:R-:W-:-:S04]  /*9410*/  FADD.FTZ R12, R196, R193 ;  /* 0x000000c1c40c7221 */ /* 0x002fc80000010000 */
[----:B------:R-:W-:Y:S01]  /*9420*/  FADD.FTZ R12, R197, R12 ;  /* 0x0000000cc50c7221 */ /* 0x000fe20000010000 */
[----:B0-----:R-:W-:Y:S06]  /*9430*/  @P2 BRA `(.L_x_14233) ;  /* 0xffffffdc00482947 */ /* 0x001fec000383ffff */
.L_x_14224:
[----:B------:R-:W2:Y:S01]  /*9440*/  LDL.LU R152, [R1+0x24] ;  /* 0x0000240001987983 */ /* 0x000ea20000300800 */
[----:B------:R-:W-:Y:S01]  /*9450*/  UIADD3 UR36, UR36, 0x1, URZ ;  /* 0x0000000124247890 */ /* 0x000fe2000fffe03f */
[----:B------:R0:W-:Y:S06]  /*9460*/  BAR.ARV R165, 0x100 ;  /* 0x000400a50000751d */ /* 0x0001ec0000002000 */
[----:B------:R-:W-:Y:S02]  /*9470*/  UISETP.NE.AND UP0, UPT, UR36, 0x2, UPT ;  /* 0x000000022400788c */ /* 0x000fe4000bf05270 */
[----:B------:R-:W-:Y:S06]  /*9480*/  BAR.ARV 0x8, 0x180 ;  /* 0x0206000000007b1d */ /* 0x000fec0000002000 */
[----:B------:R-:W-:Y:S01]  /*9490*/  USEL UR4, URZ, 0x1, UP0 ;  /* 0x000000013f047887 */ /* 0x000fe20008000000 */
[----:B------:R-:W-:Y:S01]  /*94a0*/  PLOP3.LUT P0, PT, PT, PT, PT, 0x8, 0x0 ;  /* 0x000000000000781c */ /* 0x000fe20003f0e170 */
[----:B------:R-:W1:Y:S01]  /*94b0*/  SHFL.BFLY PT, R3, R12, 0x2, 0x1f ;  /* 0x0c401f000c037f89 */ /* 0x000e6200000e0000 */
[----:B------:R-:W-:-:S02]  /*94c0*/  USEL UR36, UR36, URZ, UP0 ;  /* 0x0000003f24247287 */ /* 0x000fc40008000000 */
[----:B------:R-:W-:Y:S01]  /*94d0*/  ULOP3.LUT UR37, UR37, UR4, URZ, 0x3c, !UPT ;  /* 0x0000000425257292 */ /* 0x000fe2000f8e3c3f */
[----:B------:R-:W3:Y:S01]  /*94e0*/  SHFL.BFLY PT, R5, R0, 0x2, 0x1f ;  /* 0x0c401f0000057f89 */ /* 0x000ee200000e0000 */
[----:B-1----:R-:W-:Y:S01]  /*94f0*/  FADD.FTZ R3, R3, R12 ;  /* 0x0000000c03037221 */ /* 0x002fe20000010000 */
[----:B---3--:R-:W-:-:S04]  /*9500*/  FADD.FTZ R5, R5, R0 ;  /* 0x0000000005057221 */ /* 0x008fc80000010000 */
[----:B------:R-:W1:Y:S01]  /*9510*/  SHFL.BFLY PT, R2, R3, 0x1, 0x1f ;  /* 0x0c201f0003027f89 */ /* 0x000e6200000e0000 */
[----:B------:R-:W-:-:S03]  /*9520*/  IMAD.MOV.U32 R0, RZ, RZ, RZ ;  /* 0x000000ffff007224 */ /* 0x000fc600078e00ff */
[----:B------:R-:W3:Y:S01]  /*9530*/  SHFL.BFLY PT, R4, R5, 0x1, 0x1f ;  /* 0x0c201f0005047f89 */ /* 0x000ee200000e0000 */
[----:B-1----:R-:W-:Y:S01]  /*9540*/  FADD.FTZ R6, R3, R2 ;  /* 0x0000000203067221 */ /* 0x002fe20000010000 */
[----:B------:R-:W-:Y:S02]  /*9550*/  IMAD.MOV.U32 R2, RZ, RZ, RZ ;  /* 0x000000ffff027224 */ /* 0x000fe400078e00ff */
[----:B------:R-:W-:Y:S02]  /*9560*/  IMAD.MOV.U32 R3, RZ, RZ, -0x800000 ;  /* 0xff800000ff037424 */ /* 0x000fe400078e00ff */
[----:B---3--:R-:W-:Y:S01]  /*9570*/  FADD.FTZ R7, R5, R4 ;  /* 0x0000000405077221 */ /* 0x008fe20000010000 */
[----:B------:R-:W-:-:S04]  /*9580*/  FSETP.NE.FTZ.AND P1, PT, R6, RZ, PT ;  /* 0x000000ff0600720b */ /* 0x000fc80003f35000 */
[----:B------:R-:W-:-:S09]  /*9590*/  FSETP.NE.FTZ.AND P2, PT, R7, RZ, PT ;  /* 0x000000ff0700720b */ /* 0x000fd20003f55000 */
[----:B------:R-:W1:Y:S08]  /*95a0*/  @P1 MUFU.LG2 R4, R6 ;  /* 0x0000000600041308 */ /* 0x000e700000000c00 */
[----:B------:R-:W3:Y:S08]  /*95b0*/  @P2 MUFU.LG2 R5, R7 ;  /* 0x0000000700052308 */ /* 0x000ef00000000c00 */
[----:B------:R4:W5:Y:S01]  /*95c0*/  @P1 MUFU.RCP R2, R6 ;  /* 0x0000000600021308 */ /* 0x0009620000001000 */
[----:B-1----:R-:W-:-:S07]  /*95d0*/  @P1 FMUL.FTZ R4, R4, 0.69314718246459960938 ;  /* 0x3f31721804041820 */ /* 0x002fce0000410000 */
[----:B------:R-:W1:Y:S01]  /*95e0*/  @P2 MUFU.RCP R0, R7 ;  /* 0x0000000700002308 */ /* 0x000e620000001000 */
[C---:B----4-:R-:W-:Y:S01]  /*95f0*/  @P1 FMUL.FTZ R6, R209.reuse, 0.69314718246459960938 ;  /* 0x3f317218d1061820 */ /* 0x050fe20000410000 */
[----:B------:R-:W-:Y:S01]  /*9600*/  @P2 FMUL.FTZ R209, R209, 0.69314718246459960938 ;  /* 0x3f317218d1d12820 */ /* 0x000fe20000410000 */
[----:B---3--:R-:W-:Y:S02]  /*9610*/  @P2 FMUL.FTZ R5, R5, 0.69314718246459960938 ;  /* 0x3f31721805052820 */ /* 0x008fe40000410000 */
[----:B------:R-:W-:Y:S01]  /*9620*/  @P1 FFMA.FTZ R3, R6, R13, R4 ;  /* 0x0000000d06031223 */ /* 0x000fe20000010004 */
        /* <DEDUP_REMOVED lines=132> */
.L_x_14202:
[----:B------:R-:W1:Y:S01]  /*9e70*/  S2R R5, SR_CgaCtaId ;  /* 0x0000000000057919 */ /* 0x000e620000008800 */
[----:B------:R-:W-:Y:S01]  /*9e80*/  MOV R0, 0x400 ;  /* 0x0000040000007802 */ /* 0x000fe20000000f00 */
[----:B------:R-:W-:Y:S01]  /*9e90*/  BSSY B0, `(.L_x_14234) ;  /* 0x000046a000007945 */ /* 0x000fe20003800000 */
[----:B------:R-:W-:Y:S02]  /*9ea0*/  BAR.SYNC.DEFER_BLOCKING 0x5, 0x180 ;  /* 0x0146000000007b1d */ /* 0x000fe40000010000 */
[----:B-1----:R-:W-:-:S05]  /*9eb0*/  LEA R0, R5, R0, 0x18 ;  /* 0x0000000005007211 */ /* 0x002fca00078ec0ff */
[----:B------:R1:W2:Y:S01]  /*9ec0*/  LDS.128 R4, [R0+0x324d0] ;  /* 0x0324d00000047984 */ /* 0x0002a20000000c00 */
[----:B------:R-:W-:Y:S06]  /*9ed0*/  BAR.ARV 0x4, 0x180 ;  /* 0x0106000000007b1d */ /* 0x000fec0000002000 */
[----:B------:R-:W-:Y:S05]  /*9ee0*/  @P0 BRA `(.L_x_14235) ;  /* 0x0000003400fc0947 */ /* 0x000fea0003800000 */
[----:B------:R-:W0:Y:S01]  /*9ef0*/  LDL R8, [R1+0x80] ;  /* 0x0000800001087983 */ /* 0x000e220000100800 */
[----:B------:R-:W3:Y:S01]  /*9f00*/  S2R R9, SR_SWINHI ;  /* 0x0000000000097919 */ /* 0x000ee20000002f00 */
[----:B------:R-:W-:Y:S01]  /*9f10*/  F2FP.F16.F32.PACK_AB R10, R29, R28 ;  /* 0x0000001c1d0a723e */ /* 0x000fe200000000ff */
[----:B------:R-:W-:Y:S01]  /*9f20*/  ULDC.64 UR4, c[0x0][0xd08] ;  /* 0x0003420000047ab9 */ /* 0x000fe20000000a00 */
[----:B------:R-:W-:Y:S01]  /*9f30*/  F2FP.F16.F32.PACK_AB R11, R31, R30 ;  /* 0x0000001e1f0b723e */ /* 0x000fe200000000ff */
[----:B------:R-:W4:Y:S01]  /*9f40*/  LDL R163, [R1+0x20] ;  /* 0x0000200001a37983 */ /* 0x000f220000100800 */
[----:B------:R-:W-:Y:S02]  /*9f50*/  MOV R16, R0 ;  /* 0x0000000000107202 */ /* 0x000fe40000000f00 */
[----:B---3--:R-:W-:Y:S02]  /*9f60*/  MOV R17, R9 ;  /* 0x0000000900117202 */ /* 0x008fe40000000f00 */
[----:B------:R-:W-:-:S02]  /*9f70*/  F2FP.F16.F32.PACK_AB R14, R37, R36 ;  /* 0x00000024250e723e */ /* 0x000fc400000000ff */
[----:B------:R-:W-:Y:S01]  /*9f80*/  F2FP.F16.F32.PACK_AB R15, R39, R38 ;  /* 0x00000026270f723e */ /* 0x000fe200000000ff */
[----:B------:R-:W-:Y:S01]  /*9f90*/  BAR.SYNC.DEFER_BLOCKING 0x1, 0x100 ;  /* 0x0044000000007b1d */ /* 0x000fe20000010000 */
[----:B0-----:R-:W-:-:S03]  /*9fa0*/  IMAD.WIDE R152, R8, 0x2, R16 ;  /* 0x0000000208987825 */ /* 0x001fc600078e0210 */
[C---:B------:R-:W-:Y:S02]  /*9fb0*/  LOP3.LUT R9, R152.reuse, 0x380, RZ, 0xc0, !PT ;  /* 0x0000038098097812 */ /* 0x040fe400078ec0ff */
[----:B------:R-:W-:Y:S02]  /*9fc0*/  IADD3 R23, P0, R152, 0x40, RZ ;  /* 0x0000004098177810 */ /* 0x000fe40007f1e0ff */
[----:B------:R-:W-:Y:S02]  /*9fd0*/  SHF.R.U64 R9, R9, 0x3, RZ ;  /* 0x0000000309097819 */ /* 0x000fe400000012ff */
[----:B------:R-:W-:Y:S02]  /*9fe0*/  LOP3.LUT R22, R23, 0x380, RZ, 0xc0, !PT ;  /* 0x0000038017167812 */ /* 0x000fe400078ec0ff */
[----:B------:R-:W-:Y:S01]  /*9ff0*/  LOP3.LUT R8, R9, R152, RZ, 0x3c, !PT ;  /* 0x0000009809087212 */ /* 0x000fe200078e3cff */
[----:B------:R-:W-:Y:S01]  /*a000*/  IMAD.MOV.U32 R9, RZ, RZ, R153 ;  /* 0x000000ffff097224 */ /* 0x000fe200078e0099 */
[----:B------:R-:W-:-:S02]  /*a010*/  SHF.R.U64 R22, R22, 0x3, RZ ;  /* 0x0000000316167819 */ /* 0x000fc400000012ff */
[----:B------:R-:W-:Y:S02]  /*a020*/  IADD3 R21, P1, R152, 0x60, RZ ;  /* 0x0000006098157810 */ /* 0x000fe40007f3e0ff */
[----:B--2---:R-:W-:Y:S02]  /*a030*/  MOV R4, R8 ;  /* 0x0000000800047202 */ /* 0x004fe40000000f00 */
[----:B------:R-:W-:Y:S02]  /*a040*/  F2FP.F16.F32.PACK_AB R8, R25, R24 ;  /* 0x000000181908723e */ /* 0x000fe400000000ff */
[----:B------:R-:W-:Y:S02]  /*a050*/  F2FP.F16.F32.PACK_AB R9, R27, R26 ;  /* 0x0000001a1b09723e */ /* 0x000fe400000000ff */
[----:B------:R-:W-:Y:S01]  /*a060*/  LOP3.LUT R22, R22, R23, RZ, 0x3c, !PT ;  /* 0x0000001716167212 */ /* 0x000fe200078e3cff */
[----:B------:R-:W-:Y:S01]  /*a070*/  IMAD.X R23, RZ, RZ, R153, P0 ;  /* 0x000000ffff177224 */ /* 0x000fe200000e0699 */
[----:B------:R-:W-:-:S02]  /*a080*/  LOP3.LUT R20, R21, 0x380, RZ, 0xc0, !PT ;  /* 0x0000038015147812 */ /* 0x000fc400078ec0ff */
[C---:B------:R-:W-:Y:S01]  /*a090*/  IADD3 R155, P0, R152.reuse, 0x4000, RZ ;  /* 0x00004000989b7810 */ /* 0x040fe20007f1e0ff */
[----:B------:R0:W-:Y:S01]  /*a0a0*/  STSM.16.M88.4 [R4], R8 ;  /* 0x0000000804007844 */ /* 0x0001e20000000200 */
[----:B------:R-:W-:Y:S02]  /*a0b0*/  IADD3 R13, P2, R152, 0x20, RZ ;  /* 0x00000020980d7810 */ /* 0x000fe40007f5e0ff */
[----:B------:R-:W-:Y:S02]  /*a0c0*/  SHF.R.U64 R20, R20, 0x3, RZ ;  /* 0x0000000314147819 */ /* 0x000fe400000012ff */
[----:B------:R-:W-:Y:S02]  /*a0d0*/  LOP3.LUT R12, R13, 0x380, RZ, 0xc0, !PT ;  /* 0x000003800d0c7812 */ /* 0x000fe400078ec0ff */
[----:B------:R-:W-:Y:S01]  /*a0e0*/  LOP3.LUT R20, R20, R21, RZ, 0x3c, !PT ;  /* 0x0000001514147212 */ /* 0x000fe200078e3cff */
[----:B------:R-:W-:Y:S01]  /*a0f0*/  IMAD.X R21, RZ, RZ, R153, P1 ;  /* 0x000000ffff157224 */ /* 0x000fe200008e0699 */
[----:B------:R-:W-:-:S02]  /*a100*/  SHF.R.U64 R12, R12, 0x3, RZ ;  /* 0x000000030c0c7819 */ /* 0x000fc400000012ff */
[----:B0-----:R-:W-:Y:S02]  /*a110*/  MOV R4, R22 ;  /* 0x0000001600047202 */ /* 0x001fe40000000f00 */
[----:B------:R-:W-:Y:S02]  /*a120*/  LOP3.LUT R22, R155, 0x380, RZ, 0xc0, !PT ;  /* 0x000003809b167812 */ /* 0x000fe400078ec0ff */
[----:B------:R-:W-:Y:S02]  /*a130*/  IADD3 R157, P1, R152, 0x4020, RZ ;  /* 0x00004020989d7810 */ /* 0x000fe40007f3e0ff */
[----:B------:R-:W-:Y:S02]  /*a140*/  SHF.R.U64 R22, R22, 0x3, RZ ;  /* 0x0000000316167819 */ /* 0x000fe400000012ff */
[----:B------:R-:W-:Y:S02]  /*a150*/  LOP3.LUT R12, R12, R13, RZ, 0x3c, !PT ;  /* 0x0000000d0c0c7212 */ /* 0x000fe400078e3cff */
[----:B------:R-:W-:Y:S01]  /*a160*/  LOP3.LUT R22, R22, R155, RZ, 0x3c, !PT ;  /* 0x0000009b16167212 */ /* 0x000fe200078e3cff */
[----:B------:R-:W-:Y:S01]  /*a170*/  IMAD.X R13, RZ, RZ, R153, P2 ;  /* 0x000000ffff0d7224 */ /* 0x000fe200010e0699 */
[----:B------:R-:W-:-:S02]  /*a180*/  MOV R155, R20 ;  /* 0x00000014009b7202 */ /* 0x000fc40000000f00 */
[----:B------:R-:W-:Y:S02]  /*a190*/  LOP3.LUT R20, R157, 0x380, RZ, 0xc0, !PT ;  /* 0x000003809d147812 */ /* 0x000fe400078ec0ff */
[----:B------:R-:W-:Y:S02]  /*a1a0*/  MOV R154, R12 ;  /* 0x0000000c009a7202 */ /* 0x000fe40000000f00 */
[----:B------:R-:W-:Y:S01]  /*a1b0*/  SHF.R.U64 R20, R20, 0x3, RZ ;  /* 0x0000000314147819 */ /* 0x000fe200000012ff */
[--C-:B------:R-:W-:Y:S01]  /*a1c0*/  IMAD.X R23, RZ, RZ, R153.reuse, P0 ;  /* 0x000000ffff177224 */ /* 0x100fe200000e0699 */
[----:B------:R-:W-:Y:S02]  /*a1d0*/  F2FP.F16.F32.PACK_AB R12, R33, R32 ;  /* 0x00000020210c723e */ /* 0x000fe400000000ff */
[----:B------:R-:W-:Y:S02]  /*a1e0*/  F2FP.F16.F32.PACK_AB R13, R35, R34 ;  /* 0x00000022230d723e */ /* 0x000fe400000000ff */
[----:B------:R-:W-:Y:S01]  /*a1f0*/  LOP3.LUT R20, R20, R157, RZ, 0x3c, !PT ;  /* 0x0000009d14147212 */ /* 0x000fe200078e3cff */
[----:B------:R-:W-:Y:S01]  /*a200*/  IMAD.X R21, RZ, RZ, R153, P1 ;  /* 0x000000ffff157224 */ /* 0x000fe200008e0699 */
[----:B------:R-:W-:-:S02]  /*a210*/  F2FP.F16.F32.PACK_AB R8, R41, R40 ;  /* 0x000000282908723e */ /* 0x000fc400000000ff */
[----:B------:R-:W-:Y:S02]  /*a220*/  F2FP.F16.F32.PACK_AB R9, R43, R42 ;  /* 0x0000002a2b09723e */ /* 0x000fe400000000ff */
[----:B------:R-:W-:Y:S02]  /*a230*/  F2FP.F16.F32.PACK_AB R10, R45, R44 ;  /* 0x0000002c2d0a723e */ /* 0x000fe400000000ff */
[----:B------:R-:W-:Y:S02]  /*a240*/  F2FP.F16.F32.PACK_AB R11, R47, R46 ;  /* 0x0000002e2f0b723e */ /* 0x000fe400000000ff */
[C---:B------:R-:W-:Y:S01]  /*a250*/  IADD3 R157, P0, R152.reuse, 0x4040, RZ ;  /* 0x00004040989d7810 */ /* 0x040fe20007f1e0ff */
[----:B------:R0:W-:Y:S01]  /*a260*/  STSM.16.M88.4 [R154], R12 ;  /* 0x0000000c9a007844 */ /* 0x0001e20000000200 */
[----:B------:R-:W-:-:S03]  /*a270*/  IADD3 R159, P1, R152, 0x4060, RZ ;  /* 0x00004060989f7810 */ /* 0x000fc60007f3e0ff */
[----:B------:R2:W-:Y:S01]  /*a280*/  STSM.16.M88.4 [R4], R8 ;  /* 0x0000000804007844 */ /* 0x0005e20000000200 */
[----:B0-----:R-:W-:Y:S02]  /*a290*/  MOV R154, R22 ;  /* 0x00000016009a7202 */ /* 0x001fe40000000f00 */
[----:B------:R-:W-:Y:S02]  /*a2a0*/  LOP3.LUT R22, R157, 0x380, RZ, 0xc0, !PT ;  /* 0x000003809d167812 */ /* 0x000fe400078ec0ff */
[----:B--2---:R-:W-:Y:S02]  /*a2b0*/  MOV R4, R20 ;  /* 0x0000001400047202 */ /* 0x004fe40000000f00 */
[----:B------:R-:W-:Y:S02]  /*a2c0*/  F2FP.F16.F32.PACK_AB R12, R49, R48 ;  /* 0x00000030310c723e */ /* 0x000fe400000000ff */
[----:B------:R-:W-:Y:S02]  /*a2d0*/  F2FP.F16.F32.PACK_AB R13, R51, R50 ;  /* 0x00000032330d723e */ /* 0x000fe400000000ff */
[----:B------:R-:W-:-:S02]  /*a2e0*/  F2FP.F16.F32.PACK_AB R14, R53, R52 ;  /* 0x00000034350e723e */ /* 0x000fc400000000ff */
[----:B------:R-:W-:Y:S02]  /*a2f0*/  F2FP.F16.F32.PACK_AB R15, R55, R54 ;  /* 0x00000036370f723e */ /* 0x000fe400000000ff */
[----:B------:R-:W-:Y:S02]  /*a300*/  LOP3.LUT R20, R159, 0x380, RZ, 0xc0, !PT ;  /* 0x000003809f147812 */ /* 0x000fe400078ec0ff */
[----:B------:R-:W-:Y:S01]  /*a310*/  SHF.R.U64 R22, R22, 0x3, RZ ;  /* 0x0000000316167819 */ /* 0x000fe200000012ff */
[----:B------:R-:W-:Y:S01]  /*a320*/  IMAD.X R23, RZ, RZ, R153, P0 ;  /* 0x000000ffff177224 */ /* 0x000fe200000e0699 */
[----:B------:R-:W-:Y:S02]  /*a330*/  F2FP.F16.F32.PACK_AB R8, R57, R56 ;  /* 0x000000383908723e */ /* 0x000fe400000000ff */
[----:B------:R-:W-:Y:S02]  /*a340*/  F2FP.F16.F32.PACK_AB R9, R59, R58 ;  /* 0x0000003a3b09723e */ /* 0x000fe400000000ff */
[----:B------:R-:W-:-:S02]  /*a350*/  F2FP.F16.F32.PACK_AB R10, R61, R60 ;  /* 0x0000003c3d0a723e */ /* 0x000fc400000000ff */
[----:B------:R-:W-:Y:S01]  /*a360*/  F2FP.F16.F32.PACK_AB R11, R63, R62 ;  /* 0x0000003e3f0b723e */ /* 0x000fe200000000ff */
[----:B------:R0:W-:Y:S01]  /*a370*/  STSM.16.M88.4 [R155], R12 ;  /* 0x0000000c9b007844 */ /* 0x0001e20000000200 */
[----:B------:R-:W-:Y:S02]  /*a380*/  SHF.R.U64 R20, R20, 0x3, RZ ;  /* 0x0000000314147819 */ /* 0x000fe400000012ff */
[----:B------:R-:W-:Y:S01]  /*a390*/  LOP3.LUT R22, R22, R157, RZ, 0x3c, !PT ;  /* 0x0000009d16167212 */ /* 0x000fe200078e3cff */
[----:B------:R-:W-:Y:S01]  /*a3a0*/  IMAD.X R21, RZ, RZ, R153, P1 ;  /* 0x000000ffff157224 */ /* 0x000fe200008e0699 */
[----:B------:R-:W-:Y:S01]  /*a3b0*/  IADD3 R157, P0, R152, 0x8000, RZ ;  /* 0x00008000989d7810 */ /* 0x000fe20007f1e0ff */
[----:B------:R2:W-:Y:S01]  /*a3c0*/  STSM.16.M88.4 [R154], R8 ;  /* 0x000000089a007844 */ /* 0x0005e20000000200 */
[----:B------:R-:W-:Y:S02]  /*a3d0*/  LOP3.LUT R20, R20, R159, RZ, 0x3c, !PT ;  /* 0x0000009f14147212 */ /* 0x000fe400078e3cff */
[----:B0-----:R-:W-:-:S02]  /*a3e0*/  F2FP.F16.F32.PACK_AB R12, R65, R64 ;  /* 0x00000040410c723e */ /* 0x001fc400000000ff */
[----:B------:R-:W-:Y:S02]  /*a3f0*/  F2FP.F16.F32.PACK_AB R13, R67, R66 ;  /* 0x00000042430d723e */ /* 0x000fe400000000ff */
[----:B------:R-:W-:Y:S02]  /*a400*/  F2FP.F16.F32.PACK_AB R14, R69, R68 ;  /* 0x00000044450e723e */ /* 0x000fe400000000ff */
[----:B------:R-:W-:Y:S02]  /*a410*/  F2FP.F16.F32.PACK_AB R15, R71, R70 ;  /* 0x00000046470f723e */ /* 0x000fe400000000ff */
[----:B------:R-:W-:Y:S02]  /*a420*/  MOV R155, R22 ;  /* 0x00000016009b7202 */ /* 0x000fe40000000f00 */
[----:B--2---:R-:W-:Y:S02]  /*a430*/  F2FP.F16.F32.PACK_AB R8, R73, R72 ;  /* 0x000000484908723e */ /* 0x004fe400000000ff */
[----:B------:R-:W-:-:S02]  /*a440*/  F2FP.F16.F32.PACK_AB R9, R75, R74 ;  /* 0x0000004a4b09723e */ /* 0x000fc400000000ff */
[----:B------:R-:W-:Y:S02]  /*a450*/  F2FP.F16.F32.PACK_AB R10, R77, R76 ;  /* 0x0000004c4d0a723e */ /* 0x000fe400000000ff */
[----:B------:R-:W-:Y:S01]  /*a460*/  F2FP.F16.F32.PACK_AB R11, R79, R78 ;  /* 0x0000004e4f0b723e */ /* 0x000fe200000000ff */
[----:B------:R0:W-:Y:S01]  /*a470*/  STSM.16.M88.4 [R4], R12 ;  /* 0x0000000c04007844 */ /* 0x0001e20000000200 */
[----:B------:R-:W-:Y:S02]  /*a480*/  LOP3.LUT R22, R157, 0x380, RZ, 0xc0, !PT ;  /* 0x000003809d167812 */ /* 0x000fe400078ec0ff */
[----:B------:R-:W-:Y:S01]  /*a490*/  MOV R154, R20 ;  /* 0x00000014009a7202 */ /* 0x000fe20000000f00 */
[----:B------:R2:W-:Y:S01]  /*a4a0*/  STSM.16.M88.4 [R155], R8 ;  /* 0x000000089b007844 */ /* 0x0005e20000000200 */
[----:B------:R-:W-:Y:S01]  /*a4b0*/  SHF.R.U64 R22, R22, 0x3, RZ ;  /* 0x0000000316167819 */ /* 0x000fe200000012ff */
[----:B------:R-:W-:Y:S01]  /*a4c0*/  IMAD.X R23, RZ, RZ, R153, P0 ;  /* 0x000000ffff177224 */ /* 0x000fe200000e0699 */
[----:B------:R-:W-:-:S02]  /*a4d0*/  IADD3 R158, P0, R152, 0xc060, RZ ;  /* 0x0000c060989e7810 */ /* 0x000fc40007f1e0ff */
[----:B------:R-:W-:Y:S02]  /*a4e0*/  LOP3.LUT R22, R22, R157, RZ, 0x3c, !PT ;  /* 0x0000009d16167212 */ /* 0x000fe400078e3cff */
[----:B0-----:R-:W-:Y:S02]  /*a4f0*/  F2FP.F16.F32.PACK_AB R12, R81, R80 ;  /* 0x00000050510c723e */ /* 0x001fe400000000ff */
[----:B------:R-:W-:Y:S02]  /*a500*/  F2FP.F16.F32.PACK_AB R13, R83, R82 ;  /* 0x00000052530d723e */ /* 0x000fe400000000ff */
[----:B------:R-:W-:Y:S02]  /*a510*/  F2FP.F16.F32.PACK_AB R14, R85, R84 ;  /* 0x00000054550e723e */ /* 0x000fe400000000ff */
[----:B------:R-:W-:Y:S02]  /*a520*/  F2FP.F16.F32.PACK_AB R15, R87, R86 ;  /* 0x00000056570f723e */ /* 0x000fe400000000ff */
[----:B--2---:R-:W-:-:S03]  /*a530*/  IADD3 R9, P5, R152, 0x8020, RZ ;  /* 0x0000802098097810 */ /* 0x004fc60007fbe0ff */
[----:B------:R0:W-:Y:S01]  /*a540*/  STSM.16.M88.4 [R154], R12 ;  /* 0x0000000c9a007844 */ /* 0x0001e20000000200 */
[----:B------:R-:W-:Y:S02]  /*a550*/  LOP3.LUT R8, R9, 0x380, RZ, 0xc0, !PT ;  /* 0x0000038009087812 */ /* 0x000fe400078ec0ff */
[----:B------:R-:W-:Y:S02]  /*a560*/  IADD3 R11, P2, R152, 0x8060, RZ ;  /* 0x00008060980b7810 */ /* 0x000fe40007f5e0ff */
[----:B------:R-:W-:Y:S02]  /*a570*/  MOV R4, R22 ;  /* 0x0000001600047202 */ /* 0x000fe40000000f00 */
[----:B------:R-:W-:Y:S02]  /*a580*/  F2FP.F16.F32.PACK_AB R20, R89, R88 ;  /* 0x000000585914723e */ /* 0x000fe400000000ff */
[----:B------:R-:W-:Y:S02]  /*a590*/  LOP3.LUT R155, R158, 0x380, RZ, 0xc0, !PT ;  /* 0x000003809e9b7812 */ /* 0x000fe400078ec0ff */
[----:B------:R-:W-:-:S02]  /*a5a0*/  F2FP.F16.F32.PACK_AB R21, R91, R90 ;  /* 0x0000005a5b15723e */ /* 0x000fc400000000ff */
[----:B0-----:R-:W-:Y:S02]  /*a5b0*/  IADD3 R13, P4, R152, 0x8040, RZ ;  /* 0x00008040980d7810 */ /* 0x001fe40007f9e0ff */
[----:B------:R-:W-:Y:S02]  /*a5c0*/  F2FP.F16.F32.PACK_AB R22, R93, R92 ;  /* 0x0000005c5d16723e */ /* 0x000fe400000000ff */
[----:B------:R-:W-:Y:S02]  /*a5d0*/  LOP3.LUT R12, R13, 0x380, RZ, 0xc0, !PT ;  /* 0x000003800d0c7812 */ /* 0x000fe400078ec0ff */
[----:B------:R-:W-:Y:S02]  /*a5e0*/  F2FP.F16.F32.PACK_AB R23, R95, R94 ;  /* 0x0000005e5f17723e */ /* 0x000fe400000000ff */
[----:B------:R-:W-:Y:S02]  /*a5f0*/  SHF.R.U64 R8, R8, 0x3, RZ ;  /* 0x0000000308087819 */ /* 0x000fe400000012ff */
[----:B------:R-:W-:-:S02]  /*a600*/  LOP3.LUT R10, R11, 0x380, RZ, 0xc0, !PT ;  /* 0x000003800b0a7812 */ /* 0x000fc400078ec0ff */
[----:B------:R-:W-:Y:S01]  /*a610*/  SHF.R.U64 R12, R12, 0x3, RZ ;  /* 0x000000030c0c7819 */ /* 0x000fe200000012ff */
[----:B------:R0:W-:Y:S01]  /*a620*/  STSM.16.M88.4 [R4], R20 ;  /* 0x0000001404007844 */ /* 0x0001e20000000200 */
[----:B------:R-:W-:Y:S02]  /*a630*/  SHF.R.U64 R155, R155, 0x3, RZ ;  /* 0x000000039b9b7819 */ /* 0x000fe400000012ff */
[----:B------:R-:W-:Y:S02]  /*a640*/  IADD3 R161, P3, R152, 0xc000, RZ ;  /* 0x0000c00098a17810 */ /* 0x000fe40007f7e0ff */
[----:B------:R-:W-:Y:S01]  /*a650*/  LOP3.LUT R8, R8, R9, RZ, 0x3c, !PT ;  /* 0x0000000908087212 */ /* 0x000fe200078e3cff */
[--C-:B------:R-:W-:Y:S01]  /*a660*/  IMAD.X R9, RZ, RZ, R153.reuse, P5 ;  /* 0x000000ffff097224 */ /* 0x100fe200028e0699 */
[----:B------:R-:W-:Y:S01]  /*a670*/  LOP3.LUT R12, R12, R13, RZ, 0x3c, !PT ;  /* 0x0000000d0c0c7212 */ /* 0x000fe200078e3cff */
[----:B------:R-:W-:Y:S01]  /*a680*/  IMAD.X R13, RZ, RZ, R153, P4 ;  /* 0x000000ffff0d7224 */ /* 0x000fe200020e0699 */
[----:B------:R-:W-:-:S02]  /*a690*/  LOP3.LUT R154, R155, R158, RZ, 0x3c, !PT ;  /* 0x0000009e9b9a7212 */ /* 0x000fc400078e3cff */
[----:B------:R-:W-:Y:S01]  /*a6a0*/  LOP3.LUT R160, R161, 0x380, RZ, 0xc0, !PT ;  /* 0x00000380a1a07812 */ /* 0x000fe200078ec0ff */
[----:B------:R-:W2:Y:S01]  /*a6b0*/  LDC.64 R158, c[0x0][0xd00] ;  /* 0x00034000ff9e7b82 */ /* 0x000ea20000000a00 */
[----:B------:R-:W-:Y:S02]  /*a6c0*/  IADD3 R157, P1, R152, 0xc040, RZ ;  /* 0x0000c040989d7810 */ /* 0x000fe40007f3e0ff */
[----:B0-----:R-:W-:Y:S01]  /*a6d0*/  SHF.R.U64 R20, R10, 0x3, RZ ;  /* 0x000000030a147819 */ /* 0x001fe200000012ff */
[----:B------:R-:W-:Y:S01]  /*a6e0*/  IMAD.X R21, RZ, RZ, R153, P2 ;  /* 0x000000ffff157224 */ /* 0x000fe200010e0699 */
[----:B------:R-:W-:Y:S02]  /*a6f0*/  IADD3 R155, P2, R152, 0xc020, RZ ;  /* 0x0000c020989b7810 */ /* 0x000fe40007f5e0ff */
[----:B------:R-:W-:Y:S02]  /*a700*/  LOP3.LUT R20, R20, R11, RZ, 0x3c, !PT ;  /* 0x0000000b14147212 */ /* 0x000fe400078e3cff */
[----:B------:R-:W-:-:S02]  /*a710*/  MOV R22, R8 ;  /* 0x0000000800167202 */ /* 0x000fc40000000f00 */
[----:B------:R-:W-:Y:S02]  /*a720*/  F2FP.F16.F32.PACK_AB R8, R97, R96 ;  /* 0x000000606108723e */ /* 0x000fe400000000ff */
[----:B------:R-:W-:Y:S02]  /*a730*/  F2FP.F16.F32.PACK_AB R9, R99, R98 ;  /* 0x000000626309723e */ /* 0x000fe400000000ff */
[----:B------:R-:W-:Y:S02]  /*a740*/  F2FP.F16.F32.PACK_AB R10, R101, R100 ;  /* 0x00000064650a723e */ /* 0x000fe400000000ff */
[----:B------:R-:W-:Y:S02]  /*a750*/  F2FP.F16.F32.PACK_AB R11, R103, R102 ;  /* 0x00000066670b723e */ /* 0x000fe400000000ff */
[----:B------:R-:W-:Y:S02]  /*a760*/  SHF.R.U64 R160, R160, 0x3, RZ ;  /* 0x00000003a0a07819 */ /* 0x000fe400000012ff */
[----:B------:R-:W-:-:S02]  /*a770*/  LOP3.LUT R156, R157, 0x380, RZ, 0xc0, !PT ;  /* 0x000003809d9c7812 */ /* 0x000fc400078ec0ff */
[----:B------:R-:W-:Y:S02]  /*a780*/  MOV R4, R12 ;  /* 0x0000000c00047202 */ /* 0x000fe40000000f00 */
[----:B------:R-:W-:Y:S02]  /*a790*/  LOP3.LUT R152, R155, 0x380, RZ, 0xc0, !PT ;  /* 0x000003809b987812 */ /* 0x000fe400078ec0ff */
[----:B------:R-:W-:Y:S02]  /*a7a0*/  F2FP.F16.F32.PACK_AB R12, R105, R104 ;  /* 0x00000068690c723e */ /* 0x000fe400000000ff */
[----:B------:R-:W-:Y:S02]  /*a7b0*/  F2FP.F16.F32.PACK_AB R13, R107, R106 ;  /* 0x0000006a6b0d723e */ /* 0x000fe400000000ff */
[----:B------:R-:W-:Y:S02]  /*a7c0*/  F2FP.F16.F32.PACK_AB R14, R109, R108 ;  /* 0x0000006c6d0e723e */ /* 0x000fe400000000ff */
[----:B------:R-:W-:Y:S01]  /*a7d0*/  F2FP.F16.F32.PACK_AB R15, R111, R110 ;  /* 0x0000006e6f0f723e */ /* 0x000fe200000000ff */
[----:B------:R0:W-:Y:S01]  /*a7e0*/  STSM.16.M88.4 [R22], R8 ;  /* 0x0000000816007844 */ /* 0x0001e20000000200 */
[----:B------:R-:W-:Y:S01]  /*a7f0*/  LOP3.LUT R160, R160, R161, RZ, 0x3c, !PT ;  /* 0x000000a1a0a07212 */ /* 0x000fe200078e3cff */
[----:B------:R-:W-:Y:S01]  /*a800*/  IMAD.X R161, RZ, RZ, R153, P3 ;  /* 0x000000ffffa17224 */ /* 0x000fe200018e0699 */
[----:B------:R-:W-:Y:S01]  /*a810*/  SHF.R.U64 R156, R156, 0x3, RZ ;  /* 0x000000039c9c7819 */ /* 0x000fe200000012ff */
[----:B------:R3:W-:Y:S01]  /*a820*/  STSM.16.M88.4 [R4], R12 ;  /* 0x0000000c04007844 */ /* 0x0007e20000000200 */
[----:B------:R-:W-:-:S02]  /*a830*/  MOV R162, R20 ;  /* 0x0000001400a27202 */ /* 0x000fc40000000f00 */
[----:B------:R-:W-:Y:S01]  /*a840*/  LOP3.LUT R156, R156, R157, RZ, 0x3c, !PT ;  /* 0x0000009d9c9c7212 */ /* 0x000fe200078e3cff */
[--C-:B------:R-:W-:Y:S01]  /*a850*/  IMAD.X R157, RZ, RZ, R153.reuse, P1 ;  /* 0x000000ffff9d7224 */ /* 0x100fe200008e0699 */
[----:B------:R-:W-:Y:S02]  /*a860*/  F2FP.F16.F32.PACK_AB R20, R113, R112 ;  /* 0x000000707114723e */ /* 0x000fe400000000ff */
[----:B------:R-:W-:Y:S02]  /*a870*/  F2FP.F16.F32.PACK_AB R21, R115, R114 ;  /* 0x000000727315723e */ /* 0x000fe400000000ff */
[----:B0-----:R-:W-:Y:S02]  /*a880*/  SHF.R.U64 R8, R152, 0x3, RZ ;  /* 0x0000000398087819 */ /* 0x001fe400000012ff */
[----:B------:R-:W-:Y:S01]  /*a890*/  F2FP.F16.F32.PACK_AB R22, R117, R116 ;  /* 0x000000747516723e */ /* 0x000fe200000000ff */
[----:B---3--:R-:W-:Y:S01]  /*a8a0*/  IMAD.X R13, RZ, RZ, R153, P2 ;  /* 0x000000ffff0d7224 */ /* 0x008fe200010e0699 */
[----:B------:R-:W-:-:S02]  /*a8b0*/  F2FP.F16.F32.PACK_AB R23, R119, R118 ;  /* 0x000000767717723e */ /* 0x000fc400000000ff */
[----:B------:R-:W-:Y:S01]  /*a8c0*/  LOP3.LUT R12, R8, R155, RZ, 0x3c, !PT ;  /* 0x0000009b080c7212 */ /* 0x000fe200078e3cff */
[----:B------:R-:W-:Y:S01]  /*a8d0*/  IMAD.X R155, RZ, RZ, R153, P0 ;  /* 0x000000ffff9b7224 */ /* 0x000fe200000e0699 */
[----:B------:R-:W-:Y:S02]  /*a8e0*/  MOV R160, R160 ;  /* 0x000000a000a07202 */ /* 0x000fe40000000f00 */
[----:B------:R-:W-:Y:S02]  /*a8f0*/  F2FP.F16.F32.PACK_AB R9, R123, R122 ;  /* 0x0000007a7b09723e */ /* 0x000fe400000000ff */
[----:B------:R-:W-:Y:S02]  /*a900*/  F2FP.F16.F32.PACK_AB R10, R125, R124 ;  /* 0x0000007c7d0a723e */ /* 0x000fe400000000ff */
[----:B------:R-:W-:Y:S01]  /*a910*/  F2FP.F16.F32.PACK_AB R11, R127, R126 ;  /* 0x0000007e7f0b723e */ /* 0x000fe200000000ff */
[----:B------:R0:W-:Y:S01]  /*a920*/  STSM.16.M88.4 [R162], R20 ;  /* 0x00000014a2007844 */ /* 0x0001e20000000200 */
[----:B------:R-:W-:Y:S01]  /*a930*/  F2FP.F16.F32.PACK_AB R8, R121, R120 ;  /* 0x000000787908723e */ /* 0x000fe200000000ff */
[----:B------:R-:W3:Y:S01]  /*a940*/  LDC.64 R152, c[0x0][0xd00] ;  /* 0x00034000ff987b82 */ /* 0x000ee20000000a00 */
[----:B------:R-:W-:-:S02]  /*a950*/  MOV R4, R12 ;  /* 0x0000000c00047202 */ /* 0x000fc40000000f00 */
[----:B------:R-:W-:Y:S01]  /*a960*/  F2FP.F16.F32.PACK_AB R12, R129, R128 ;  /* 0x00000080810c723e */ /* 0x000fe200000000ff */
[----:B------:R1:W-:Y:S01]  /*a970*/  STSM.16.M88.4 [R160], R8 ;  /* 0x00000008a0007844 */ /* 0x0003e20000000200 */
[----:B------:R-:W-:Y:S02]  /*a980*/  F2FP.F16.F32.PACK_AB R13, R131, R130 ;  /* 0x00000082830d723e */ /* 0x000fe400000000ff */
[----:B------:R-:W-:Y:S02]  /*a990*/  F2FP.F16.F32.PACK_AB R14, R133, R132 ;  /* 0x00000084850e723e */ /* 0x000fe400000000ff */
[----:B------:R-:W-:Y:S02]  /*a9a0*/  F2FP.F16.F32.PACK_AB R15, R135, R134 ;  /* 0x00000086870f723e */ /* 0x000fe400000000ff */
[----:B------:R-:W-:Y:S02]  /*a9b0*/  MOV R156, R156 ;  /* 0x0000009c009c7202 */ /* 0x000fe40000000f00 */
[----:B------:R-:W-:-:S02]  /*a9c0*/  MOV R154, R154 ;  /* 0x0000009a009a7202 */ /* 0x000fc40000000f00 */
[----:B0-----:R-:W-:Y:S02]  /*a9d0*/  F2FP.F16.F32.PACK_AB R20, R137, R136 ;  /* 0x000000888914723e */ /* 0x001fe400000000ff */
[----:B------:R-:W-:Y:S02]  /*a9e0*/  F2FP.F16.F32.PACK_AB R21, R139, R138 ;  /* 0x0000008a8b15723e */ /* 0x000fe400000000ff */
[----:B------:R-:W-:Y:S02]  /*a9f0*/  F2FP.F16.F32.PACK_AB R22, R141, R140 ;  /* 0x0000008c8d16723e */ /* 0x000fe400000000ff */
[----:B------:R-:W-:Y:S02]  /*aa00*/  F2FP.F16.F32.PACK_AB R23, R143, R142 ;  /* 0x0000008e8f17723e */ /* 0x000fe400000000ff */
[----:B-1----:R-:W-:Y:S02]  /*aa10*/  F2FP.F16.F32.PACK_AB R8, R145, R144 ;  /* 0x000000909108723e */ /* 0x002fe400000000ff */
[----:B------:R-:W-:-:S02]  /*aa20*/  F2FP.F16.F32.PACK_AB R9, R147, R146 ;  /* 0x000000929309723e */ /* 0x000fc400000000ff */
[----:B------:R-:W-:Y:S02]  /*aa30*/  F2FP.F16.F32.PACK_AB R10, R149, R148 ;  /* 0x00000094950a723e */ /* 0x000fe400000000ff */
[----:B------:R-:W-:Y:S01]  /*aa40*/  F2FP.F16.F32.PACK_AB R11, R151, R150 ;  /* 0x00000096970b723e */ /* 0x000fe200000000ff */
[----:B------:R0:W-:Y:S04]  /*aa50*/  STSM.16.M88.4 [R4], R12 ;  /* 0x0000000c04007844 */ /* 0x0001e80000000200 */
[----:B------:R-:W-:Y:S04]  /*aa60*/  STSM.16.M88.4 [R156], R20 ;  /* 0x000000149c007844 */ /* 0x000fe80000000200 */
[----:B------:R1:W-:Y:S01]  /*aa70*/  STSM.16.M88.4 [R154], R8 ;  /* 0x000000089a007844 */ /* 0x0003e20000000200 */
[----:B------:R-:W-:Y:S01]  /*aa80*/  BAR.SYNC.DEFER_BLOCKING 0x1, 0x100 ;  /* 0x0044000000007b1d */ /* 0x000fe20000010000 */
[----:B--2---:R-:W-:-:S04]  /*aa90*/  ISETP.NE.U32.AND P0, PT, R158, RZ, PT ;  /* 0x000000ff9e00720c */ /* 0x004fc80003f05070 */
[----:B------:R-:W-:Y:S01]  /*aaa0*/  ISETP.NE.AND.EX P0, PT, R159, RZ, PT, P0 ;  /* 0x000000ff9f00720c */ /* 0x000fe20003f05300 */
[----:B0-----:R-:W-:Y:S02]  /*aab0*/  IMAD.MOV.U32 R4, RZ, RZ, RZ ;  /* 0x000000ffff047224 */ /* 0x001fe400078e00ff */
[----:B---3--:R-:W-:Y:S01]  /*aac0*/  IMAD.WIDE R12, R211, 0x4, R152 ;  /* 0x00000004d30c7825 */ /* 0x008fe200078e0298 */
[----:B------:R-:W-:Y:S01]  /*aad0*/  ISETP.NE.U32.AND P1, PT, RZ, UR4, PT ;  /* 0x00000004ff007c0c */ /* 0x000fe2000bf25070 */
[----:B------:R-:W0:Y:S08]  /*aae0*/  LDC R152, c[0x0][0xce8] ;  /* 0x00033a00ff987b82 */ /* 0x000e300000000800 */
[----:B-1----:R-:W1:Y:S01]  /*aaf0*/  LDC R10, c[0x0][0xbd4] ;  /* 0x0002f500ff0a7b82 */ /* 0x002e620000000800 */
[----:B------:R-:W2:Y:S01]  /*ab00*/  @P0 LDG.E R4, desc[UR38][R12.64] ;  /* 0x000000260c040981 */ /* 0x000ea2000c1e1900 */
[----:B------:R-:W-:Y:S01]  /*ab10*/  ISETP.NE.AND.EX P1, PT, RZ, UR5, PT, P1 ;  /* 0x00000005ff007c0c */ /* 0x000fe2000bf25310 */
[----:B------:R-:W-:-:S12]  /*ab20*/  IMAD.MOV.U32 R153, RZ, RZ, 0xab8 ;  /* 0x00000ab8ff997424 */ /* 0x000fd800078e00ff */
[----:B------:R-:W-:-:S04]  /*ab30*/  @P1 LEA R8, P2, R211, UR4, 0x2 ;  /* 0x00000004d3081c11 */ /* 0x000fc8000f8410ff */
[----:B------:R-:W-:Y:S02]  /*ab40*/  @P1 LEA.HI.X R9, R211, UR5, R216, 0x2, P2 ;  /* 0x00000005d3091c11 */ /* 0x000fe400090f14d8 */
[----:B------:R-:W-:Y:S01]  /*ab50*/  ISETP.NE.AND P2, PT, R213, RZ, PT ;  /* 0x000000ffd500720c */ /* 0x000fe20003f45270 */
[----:B------:R-:W-:-:S03]  /*ab60*/  ULDC UR4, c[0x0][0xb88] ;  /* 0x0002e20000047ab9 */ /* 0x000fc60000000800 */
[----:B-1----:R-:W-:Y:S01]  /*ab70*/  SEL R10, R213, R10, P2 ;  /* 0x0000000ad50a7207 */ /* 0x002fe20001000000 */
[----:B------:R-:W-:-:S03]  /*ab80*/  IMAD.U32 R23, RZ, RZ, UR4 ;  /* 0x00000004ff177e24 */ /* 0x000fc6000f8e00ff */
[----:B------:R-:W-:-:S03]  /*ab90*/  ISETP.GT.AND P3, PT, R10, 0x1, PT ;  /* 0x000000010a00780c */ /* 0x000fc60003f64270 */
[----:B------:R1:W5:Y:S01]  /*aba0*/  @P1 LDG.E R23, desc[UR38][R8.64] ;  /* 0x0000002608171981 */ /* 0x000362000c1e1900 */
[----:B------:R-:W-:-:S04]  /*abb0*/  SEL R153, R153, 0xa78, P3 ;  /* 0x00000a7899997807 */ /* 0x000fc80001800000 */
[----:B------:R-:W3:Y:S08]  /*abc0*/  LDC.64 R10, c[0x0][R153+0x218] ;  /* 0x00008600990a7b82 */ /* 0x000ef00000000a00 */
[----:B-1----:R-:W1:Y:S01]  /*abd0*/  LDC.64 R8, c[0x0][R153+0x220] ;  /* 0x0000880099087b82 */ /* 0x002e620000000a00 */
[----:B------:R-:W-:Y:S02]  /*abe0*/  ISETP.NE.U32.AND P2, PT, R158, RZ, PT ;  /* 0x000000ff9e00720c */ /* 0x000fe40003f45070 */
[----:B0-----:R-:W-:-:S02]  /*abf0*/  ISETP.NE.AND P4, PT, R152, 0x1, PT ;  /* 0x000000019800780c */ /* 0x001fc40003f85270 */
[----:B------:R-:W-:-:S04]  /*ac00*/  ISETP.NE.AND.EX P2, PT, R159, RZ, PT, P2 ;  /* 0x000000ff9f00720c */ /* 0x000fc80003f45320 */
[----:B------:R-:W-:Y:S02]  /*ac10*/  SEL R211, R211, RZ, !P2 ;  /* 0x000000ffd3d37207 */ /* 0x000fe40005000000 */
[----:B------:R-:W-:Y:S01]  /*ac20*/  SEL R15, R216, RZ, !P2 ;  /* 0x000000ffd80f7207 */ /* 0x000fe20005000000 */
[----:B---3--:R-:W-:-:S04]  /*ac30*/  IMAD R11, R11, R212, RZ ;  /* 0x000000d40b0b7224 */ /* 0x008fc800078e02ff */
[----:B------:R-:W0:Y:S01]  /*ac40*/  @P4 LDC R155, c[0x0][0xcec] ;  /* 0x00033b00ff9b4b82 */ /* 0x000e220000000800 */
[----:B-1----:R-:W-:-:S07]  /*ac50*/  IMAD R9, R9, R211, RZ ;  /* 0x000000d309097224 */ /* 0x002fce00078e02ff */
[----:B------:R-:W1:Y:S01]  /*ac60*/  @P4 LDC R157, c[0x0][0xcf0] ;  /* 0x00033c00ff9d4b82 */ /* 0x000e620000000800 */
[C---:B------:R-:W-:Y:S02]  /*ac70*/  IMAD R21, R8.reuse, R15, R9 ;  /* 0x0000000f08157224 */ /* 0x040fe400078e0209 */
[----:B------:R-:W-:-:S04]  /*ac80*/  IMAD.WIDE.U32 R14, R8, R211, RZ ;  /* 0x000000d3080e7225 */ /* 0x000fc800078e00ff */
[----:B------:R-:W-:-:S04]  /*ac90*/  IMAD.WIDE.U32 R8, R10, R212, RZ ;  /* 0x000000d40a087225 */ /* 0x000fc800078e00ff */
[----:B------:R-:W-:Y:S02]  /*aca0*/  IMAD.IADD R158, R15, 0x1, R21 ;  /* 0x000000010f9e7824 */ /* 0x000fe400078e0215 */
[----:B------:R-:W3:Y:S01]  /*acb0*/  LDC.64 R20, c[0x0][R153+0x228] ;  /* 0x00008a0099147b82 */ /* 0x000ee20000000a00 */
[----:B------:R-:W-:-:S07]  /*acc0*/  IMAD.IADD R156, R9, 0x1, R11 ;  /* 0x00000001099c7824 */ /* 0x000fce00078e020b */
[----:B------:R-:W0:Y:S01]  /*acd0*/  LDC.64 R10, c[0x0][0xca8] ;  /* 0x00032a00ff0a7b82 */ /* 0x000e220000000a00 */
[----:B------:R-:W-:Y:S01]  /*ace0*/  IMAD.IADD R22, R210, 0x1, R18 ;  /* 0x00000001d2167824 */ /* 0x000fe200078e0212 */
[----:B----4-:R-:W-:-:S05]  /*acf0*/  SEL R9, R163, RZ, P3 ;  /* 0x000000ffa3097207 */ /* 0x010fca0001800000 */
[-C--:B---3--:R-:W-:Y:S02]  /*ad00*/  IMAD R159, R21, R9.reuse, RZ ;  /* 0x00000009159f7224 */ /* 0x088fe400078e02ff */
[----:B------:R-:W-:Y:S01]  /*ad10*/  IMAD.WIDE.U32 R20, R20, R9, RZ ;  /* 0x0000000914147225 */ /* 0x000fe200078e00ff */
[----:B0-----:R-:W0:Y:S03]  /*ad20*/  @!P3 LDC R10, c[0x0][0xc50] ;  /* 0x00031400ff0abb82 */ /* 0x001e260000000800 */
[----:B------:R-:W-:-:S05]  /*ad30*/  IMAD.IADD R159, R21, 0x1, R159 ;  /* 0x00000001159f7824 */ /* 0x000fca00078e029f */
[----:B------:R-:W3:Y:S01]  /*ad40*/  @!P3 LDC R11, c[0x0][0xc54] ;  /* 0x00031500ff0bbb82 */ /* 0x000ee20000000800 */
[----:B--2---:R-:W-:-:S07]  /*ad50*/  IADD3 R154, P2, P5, R14, R8, R4 ;  /* 0x000000080e9a7210 */ /* 0x004fce0007d5e004 */
[----:B------:R2:W4:Y:S01]  /*ad60*/  LDC.64 R14, c[0x0][R153+0x210] ;  /* 0x00008400990e7b82 */ /* 0x0005220000000a00 */
[----:B------:R-:W-:-:S04]  /*ad70*/  @P4 IMAD.HI.U32 R8, R22, R155, RZ ;  /* 0x0000009b16084227 */ /* 0x000fc800078e00ff */
[----:B------:R-:W-:Y:S01]  /*ad80*/  IMAD.MOV.U32 R155, RZ, RZ, R22 ;  /* 0x000000ffff9b7224 */ /* 0x000fe200078e0016 */
[----:B-1----:R-:W-:Y:S02]  /*ad90*/  @P4 SHF.R.U32.HI R155, RZ, R157, R8 ;  /* 0x0000009dff9b4219 */ /* 0x002fe40000011608 */
[----:B------:R-:W-:-:S03]  /*ada0*/  SHF.R.S32.HI R9, RZ, 0x1f, R4 ;  /* 0x0000001fff097819 */ /* 0x000fc60000011404 */
[----:B------:R-:W-:Y:S01]  /*adb0*/  IMAD.MOV R21, RZ, RZ, -R155 ;  /* 0x000000ffff157224 */ /* 0x000fe200078e0a9b */
[----:B------:R-:W-:Y:S02]  /*adc0*/  IADD3.X R157, R158, R156, R9, P2, P5 ;  /* 0x0000009c9e9d7210 */ /* 0x000fe400017ea409 */
[----:B------:R-:W-:Y:S02]  /*add0*/  IADD3 R20, P2, P5, R155, R154, R20 ;  /* 0x0000009a9b147210 */ /* 0x000fe40007d5e014 */
[----:B------:R-:W-:Y:S01]  /*ade0*/  SHF.R.S32.HI R8, RZ, 0x1f, R155 ;  /* 0x0000001fff087819 */ /* 0x000fe2000001149b */
[----:B------:R-:W-:-:S03]  /*adf0*/  IMAD R155, R152, R21, R22 ;  /* 0x00000015989b7224 */ /* 0x000fc600078e0216 */
[----:B------:R-:W-:Y:S02]  /*ae00*/  IADD3.X R21, R8, R157, R159, P2, P5 ;  /* 0x0000009d08157210 */ /* 0x000fe400017ea49f */
[----:B--2---:R-:W-:Y:S01]  /*ae10*/  SHF.R.S32.HI R153, RZ, 0x1f, R155 ;  /* 0x0000001fff997819 */ /* 0x004fe2000001149b */
[-C--:B----4-:R-:W-:Y:S02]  /*ae20*/  IMAD R8, R15, R155.reuse, RZ ;  /* 0x0000009b0f087224 */ /* 0x090fe400078e02ff */
[----:B------:R-:W-:-:S04]  /*ae30*/  IMAD.WIDE.U32 R20, R14, R155, R20 ;  /* 0x0000009b0e147225 */ /* 0x000fc800078e0014 */
[----:B------:R-:W-:Y:S01]  /*ae40*/  IMAD R153, R14, R153, R8 ;  /* 0x000000990e997224 */ /* 0x000fe200078e0208 */
[----:B0-----:R-:W-:-:S03]  /*ae50*/  LEA R15, P2, R20, R10, 0x2 ;  /* 0x0000000a140f7211 */ /* 0x001fc600078410ff */
[----:B------:R-:W-:-:S05]  /*ae60*/  IMAD.IADD R8, R21, 0x1, R153 ;  /* 0x0000000115087824 */ /* 0x000fca00078e0299 */
[----:B---3--:R-:W-:Y:S01]  /*ae70*/  LEA.HI.X R21, R20, R11, R8, 0x2, P2 ;  /* 0x0000000b14157211 */ /* 0x008fe200010f1408 */
[----:B------:R-:W-:Y:S06]  /*ae80*/  @P1 BRA `(.L_x_14236) ;  /* 0x0000000000101947 */ /* 0x000fec0003800000 */
[----:B------:R-:W-:Y:S05]  /*ae90*/  @!P0 BRA `(.L_x_14236) ;  /* 0x00000000000c8947 */ /* 0x000fea0003800000 */
[----:B------:R-:W2:Y:S04]  /*aea0*/  LDG.E R8, desc[UR38][R12.64] ;  /* 0x000000260c087981 */ /* 0x000ea8000c1e1900 */
[----:B-----5:R-:W2:Y:S02]  /*aeb0*/  LDG.E R23, desc[UR38][R12.64+0x4] ;  /* 0x000004260c177981 */ /* 0x020ea4000c1e1900 */
[----:B--2---:R-:W-:-:S07]  /*aec0*/  IMAD.IADD R23, R23, 0x1, -R8 ;  /* 0x0000000117177824 */ /* 0x004fce00078e0a08 */
.L_x_14236:
[----:B------:R-:W2:Y:S01]  /*aed0*/  LDL R8, [R1+0x7c] ;  /* 0x00007c0001087983 */ /* 0x000ea20000100800 */
[----:B------:R-:W0:Y:S03]  /*aee0*/  S2R R10, SR_TID.X ;  /* 0x00000000000a7919 */ /* 0x000e260000002100 */
[----:B------:R-:W-:Y:S04]  /*aef0*/  SHFL.IDX PT, R11, R21, RZ, 0x1c1f ;  /* 0x001c1fff150b7589 */ /* 0x000fe800000e0000 */
[----:B------:R-:W-:Y:S04]  /*af00*/  SHFL.IDX PT, R12, R15, 0x1, 0x1c1f ;  /* 0x003c1f000f0c7f89 */ /* 0x000fe800000e0000 */
[----:B------:R-:W-:Y:S01]  /*af10*/  SHFL.IDX PT, R13, R21, 0x1, 0x1c1f ;  /* 0x003c1f00150d7f89 */ /* 0x000fe200000e0000 */
[----:B0-----:R-:W-:-:S05]  /*af20*/  VIADD R14, R10, 0xffffff80 ;  /* 0xffffff800a0e7836 */ /* 0x001fca0000000000 */
[----:B------:R-:W-:-:S04]  /*af30*/  SHF.R.S32.HI R20, RZ, 0x1f, R14 ;  /* 0x0000001fff147819 */ /* 0x000fc8000001140e */
[----:B------:R-:W-:-:S04]  /*af40*/  LEA.HI R20, R20, R14, RZ, 0x7 ;  /* 0x0000000e14147211 */ /* 0x000fc800078f38ff */
[----:B------:R-:W-:Y:S01]  /*af50*/  LOP3.LUT R20, R20, 0xffffff80, RZ, 0xc0, !PT ;  /* 0xffffff8014147812 */ /* 0x000fe200078ec0ff */
[----:B------:R-:W0:Y:S04]  /*af60*/  SHFL.IDX PT, R10, R15, RZ, 0x1c1f ;  /* 0x001c1fff0f0a7589 */ /* 0x000e2800000e0000 */
[----:B------:R-:W-:-:S05]  /*af70*/  IMAD.IADD R20, R14, 0x1, -R20 ;  /* 0x000000010e147824 */ /* 0x000fca00078e0a14 */
[----:B------:R-:W-:Y:S01]  /*af80*/  LOP3.LUT P0, RZ, R20, 0x3, RZ, 0xc0, !PT ;  /* 0x0000000314ff7812 */ /* 0x000fe2000780c0ff */
[----:B--2---:R-:W-:Y:S02]  /*af90*/  IMAD.IADD R14, R8, 0x1, R18 ;  /* 0x00000001080e7824 */ /* 0x004fe400078e0212 */
[----:B-----5:R-:W-:Y:S02]  /*afa0*/  IMAD R8, R23, R152, RZ ;  /* 0x0000009817087224 */ /* 0x020fe400078e02ff */
[----:B------:R-:W-:-:S03]  /*afb0*/  VIADD R20, R14, 0x8 ;  /* 0x000000080e147836 */ /* 0x000fc60000000000 */
[-C--:B------:R-:W-:Y:S02]  /*afc0*/  ISETP.GE.OR P1, PT, R14, R8.reuse, P0 ;  /* 0x000000080e00720c */ /* 0x080fe40000726670 */
[----:B------:R-:W-:-:S11]  /*afd0*/  ISETP.GE.OR P0, PT, R20, R8, P0 ;  /* 0x000000081400720c */ /* 0x000fd60000706670 */
[----:B0-----:R0:W-:Y:S04]  /*afe0*/  @!P1 ST.E desc[UR38][R10.64], R3 ;  /* 0x000000030a009985 */ /* 0x0011e8000c101926 */
[----:B------:R0:W-:Y:S01]  /*aff0*/  @!P0 ST.E desc[UR38][R12.64], R2 ;  /* 0x000000020c008985 */ /* 0x0001e2000c101926 */
[----:B------:R-:W-:Y:S05]  /*b000*/  @P3 BRA `(.L_x_14237) ;  /* 0x0000000c00f83947 */ /* 0x000fea0003800000 */
[----:B------:R-:W1:Y:S01]  /*b010*/  S2R R153, SR_TID.X ;  /* 0x0000000000997919 */ /* 0x000e620000002100 */
[----:B------:R-:W-:Y:S01]  /*b020*/  ULDC.64 UR4, c[0x0][0xba0] ;  /* 0x0002e80000047ab9 */ /* 0x000fe20000000a00 */
[----:B------:R-:W2:Y:S01]  /*b030*/  @P4 LDC R81, c[0x0][0xcf0] ;  /* 0x00033c00ff514b82 */ /* 0x000ea20000000800 */
[----:B-1----:R-:W-:-:S05]  /*b040*/  VIADD R153, R153, 0xffffff80 ;  /* 0xffffff8099997836 */ /* 0x002fca0000000000 */
[----:B0-----:R-:W-:-:S04]  /*b050*/  SHF.R.S32.HI R2, RZ, 0x1f, R153 ;  /* 0x0000001fff027819 */ /* 0x001fc80000011499 */
        /* <DEDUP_REMOVED lines=18> */
[----:B------:R-:W-:Y:S01]  /*b180*/  IMAD.X R25, RZ, RZ, R17, P2 ;  /* 0x000000ffff197224 */ /* 0x000fe200010e0611 */
[C---:B------:R-:W-:Y:S02]  /*b190*/  IADD3 R33, P0, R16.reuse, 0x4000, RZ ;  /* 0x0000400010217810 */ /* 0x040fe40007f1e0ff */
        /* <DEDUP_REMOVED lines=8> */
[----:B------:R-:W-:Y:S02]  /*b220*/  LOP3.LUT R32, R33, 0x380, RZ, 0xc0, !PT ;  /* 0x0000038021207812 */ /* 0x000fe400078ec0ff */
[----:B------:R-:W-:Y:S02]  /*b230*/  LOP3.LUT R36, R37, 0x380, RZ, 0xc0, !PT ;  /* 0x0000038025247812 */ /* 0x000fe400078ec0ff */
[----:B------:R-:W-:Y:S02]  /*b240*/  LOP3.LUT R40, R41, 0x380, RZ, 0xc0, !PT ;  /* 0x0000038029287812 */ /* 0x000fe400078ec0ff */
[----:B------:R-:W-:-:S02]  /*b250*/  LOP3.LUT R44, R45, 0x380, RZ, 0xc0, !PT ;  /* 0x000003802d2c7812 */ /* 0x000fc400078ec0ff */
[----:B------:R-:W-:Y:S02]  /*b260*/  LOP3.LUT R48, R49, 0x380, RZ, 0xc0, !PT ;  /* 0x0000038031307812 */ /* 0x000fe400078ec0ff */
[----:B------:R-:W-:Y:S01]  /*b270*/  LOP3.LUT R28, R28, R29, RZ, 0x3c, !PT ;  /* 0x0000001d1c1c7212 */ /* 0x000fe200078e3cff */
[----:B------:R-:W-:Y:S01]  /*b280*/  IMAD.X R29, RZ, RZ, R17, P1 ;  /* 0x000000ffff1d7224 */ /* 0x000fe200008e0611 */
[----:B------:R-:W-:Y:S02]  /*b290*/  IADD3 R53, P1, R16, 0x9000, RZ ;  /* 0x0000900010357810 */ /* 0x000fe40007f3e0ff */
[----:B------:R-:W-:Y:S02]  /*b2a0*/  SHF.R.U64 R32, R32, 0x3, RZ ;  /* 0x0000000320207819 */ /* 0x000fe400000012ff */
[----:B------:R-:W-:Y:S02]  /*b2b0*/  SHF.R.U64 R36, R36, 0x3, RZ ;  /* 0x0000000324247819 */ /* 0x000fe400000012ff */
[----:B------:R-:W-:Y:S01]  /*b2c0*/  LOP3.LUT R13, R16, 0x380, RZ, 0xc0, !PT ;  /* 0x00000380100d7812 */ /* 0x000fe200078ec0ff */
[----:B------:R-:W-:Y:S01]  /*b2d0*/  IMAD R9, R4, UR5, R9 ;  /* 0x0000000504097c24 */ /* 0x000fe2000f8e0209 */
[----:B------:R-:W-:Y:S01]  /*b2e0*/  SHF.R.U64 R40, R40, 0x3, RZ ;  /* 0x0000000328287819 */ /* 0x000fe200000012ff */
[----:B------:R-:W5:Y:S01]  /*b2f0*/  LD.E.128 R28, desc[UR38][R28.64] ;  /* 0x000000261c1c7980 */ /* 0x000f62000c101d00 */
        /* <DEDUP_REMOVED lines=25> */
[----:B------:R-:W-:Y:S01]  /*b490*/  LOP3.LUT R64, R65, 0x380, RZ, 0xc0, !PT ;  /* 0x0000038041407812 */ /* 0x000fe200078ec0ff */
[----:B------:R-:W5:Y:S01]  /*b4a0*/  LD.E.128 R48, desc[UR38][R48.64] ;  /* 0x0000002630307980 */ /* 0x000f62000c101d00 */
[----:B------:R-:W-:Y:S02]  /*b4b0*/  LOP3.LUT R68, R69, 0x380, RZ, 0xc0, !PT ;  /* 0x0000038045447812 */ /* 0x000fe400078ec0ff */
[----:B------:R-:W-:Y:S02]  /*b4c0*/  LOP3.LUT R72, R73, 0x380, RZ, 0xc0, !PT ;  /* 0x0000038049487812 */ /* 0x000fe400078ec0ff */
[----:B------:R-:W-:Y:S02]  /*b4d0*/  SHF.R.U64 R13, R13, 0x3, RZ ;  /* 0x000000030d0d7819 */ /* 0x000fe400000012ff */
[----:B------:R-:W-:Y:S01]  /*b4e0*/  LOP3.LUT R52, R52, R53, RZ, 0x3c, !PT ;  /* 0x0000003534347212 */ /* 0x000fe200078e3cff */
[----:B------:R-:W-:Y:S01]  /*b4f0*/  IMAD.X R53, RZ, RZ, R17, P1 ;  /* 0x000000ffff357224 */ /* 0x000fe200008e0611 */
[----:B------:R-:W-:-:S02]  /*b500*/  IADD3 R11, P1, R16, 0xf000, RZ ;  /* 0x0000f000100b7810 */ /* 0x000fc40007f3e0ff */
[----:B------:R-:W-:Y:S02]  /*b510*/  SHF.R.U64 R56, R56, 0x3, RZ ;  /* 0x0000000338387819 */ /* 0x000fe400000012ff */
[----:B------:R-:W-:Y:S01]  /*b520*/  SHF.R.U64 R60, R60, 0x3, RZ ;  /* 0x000000033c3c7819 */ /* 0x000fe200000012ff */
[----:B------:R-:W-:Y:S01]  /*b530*/  IMAD.X R77, RZ, RZ, R17, P1 ;  /* 0x000000ffff4d7224 */ /* 0x000fe200008e0611 */
[----:B------:R-:W-:Y:S01]  /*b540*/  SHF.R.U64 R64, R64, 0x3, RZ ;  /* 0x0000000340407819 */ /* 0x000fe200000012ff */
[----:B------:R-:W5:Y:S01]  /*b550*/  LD.E.128 R52, desc[UR38][R52.64] ;  /* 0x0000002634347980 */ /* 0x000f62000c101d00 */
[----:B------:R-:W-:Y:S02]  /*b560*/  SHF.R.U64 R68, R68, 0x3, RZ ;  /* 0x0000000344447819 */ /* 0x000fe400000012ff */
[----:B------:R-:W-:Y:S02]  /*b570*/  SHF.R.U64 R72, R72, 0x3, RZ ;  /* 0x0000000348487819 */ /* 0x000fe400000012ff */
[----:B------:R-:W-:-:S02]  /*b580*/  LOP3.LUT R16, R13, R16, RZ, 0x3c, !PT ;  /* 0x000000100d107212 */ /* 0x000fc400078e3cff */
        /* <DEDUP_REMOVED lines=11> */
[----:B------:R-:W-:Y:S01]  /*b640*/  LOP3.LUT R10, R11, 0x380, RZ, 0xc0, !PT ;  /* 0x000003800b0a7812 */ /* 0x000fe200078ec0ff */
[----:B------:R-:W-:-:S02]  /*b650*/  IMAD.IADD R85, R3, 0x1, R18 ;  /* 0x0000000103557824 */ /* 0x000fc400078e0212 */
[----:B------:R-:W5:Y:S01]  /*b660*/  LD.E.128 R56, desc[UR38][R56.64] ;  /* 0x0000002638387980 */ /* 0x000f62000c101d00 */
[----:B------:R-:W-:-:S03]  /*b670*/  SHF.R.U64 R10, R10, 0x3, RZ ;  /* 0x000000030a0a7819 */ /* 0x000fc600000012ff */
[----:B------:R-:W5:Y:S01]  /*b680*/  LD.E.128 R60, desc[UR38][R60.64] ;  /* 0x000000263c3c7980 */ /* 0x000f62000c101d00 */
[----:B------:R-:W-:Y:S01]  /*b690*/  LOP3.LUT R76, R10, R11, RZ, 0x3c, !PT ;  /* 0x0000000b0a4c7212 */ /* 0x000fe200078e3cff */
[----:B0-----:R-:W0:Y:S01]  /*b6a0*/  @P4 LDC R17, c[0x0][0xcec] ;  /* 0x00033b00ff114b82 */ /* 0x001e220000000800 */
[----:B------:R-:W-:Y:S01]  /*b6b0*/  IMAD.WIDE.U32 R10, R4, UR4, RZ ;  /* 0x00000004040a7c25 */ /* 0x000fe2000f8e00ff */
[----:B------:R-:W-:Y:S01]  /*b6c0*/  ULDC.64 UR4, c[0x0][0xbe8] ;  /* 0x0002fa0000047ab9 */ /* 0x000fe20000000a00 */
[----:B------:R-:W5:Y:S02]  /*b6d0*/  LD.E.128 R64, desc[UR38][R64.64] ;  /* 0x0000002640407980 */ /* 0x000f64000c101d00 */
[----:B------:R-:W-:Y:S02]  /*b6e0*/  IMAD.IADD R11, R11, 0x1, R9 ;  /* 0x000000010b0b7824 */ /* 0x000fe400078e0209 */
[----:B------:R-:W-:Y:S01]  /*b6f0*/  IMAD R9, R80, 0x20, R3 ;  /* 0x0000002050097824 */ /* 0x000fe200078e0203 */
[----:B------:R-:W-:Y:S01]  /*b700*/  SHF.R.S32.HI R16, RZ, 0x1f, R211 ;  /* 0x0000001fff107819 */ /* 0x000fe200000114d3 */
[----:B------:R-:W-:Y:S01]  /*b710*/  IMAD.WIDE.U32 R10, R212, UR4, R10 ;  /* 0x00000004d40a7c25 */ /* 0x000fe2000f8e000a */
[----:B------:R-:W5:Y:S03]  /*b720*/  LD.E.128 R68, desc[UR38][R68.64] ;  /* 0x0000002644447980 */ /* 0x000f66000c101d00 */
[----:B------:R-:W-:Y:S01]  /*b730*/  IMAD.IADD R80, R18, 0x1, R9 ;  /* 0x0000000112507824 */ /* 0x000fe200078e0209 */
[----:B------:R-:W5:Y:S01]  /*b740*/  LD.E.128 R72, desc[UR38][R72.64] ;  /* 0x0000002648487980 */ /* 0x000f62000c101d00 */
[----:B------:R-:W-:Y:S01]  /*b750*/  IMAD R11, R212, UR5, R11 ;  /* 0x00000005d40b7c24 */ /* 0x000fe2000f8e020b */
[----:B------:R-:W-:Y:S01]  /*b760*/  ULDC.64 UR4, c[0x0][0xbf0] ;  /* 0x0002fc0000047ab9 */ /* 0x000fe20000000a00 */
[----:B------:R-:W-:Y:S01]  /*b770*/  IMAD.MOV.U32 R9, RZ, RZ, R80 ;  /* 0x000000ffff097224 */ /* 0x000fe200078e0050 */
[----:B------:R-:W5:Y:S01]  /*b780*/  LD.E.128 R76, desc[UR38][R76.64] ;  /* 0x000000264c4c7980 */ /* 0x000f62000c101d00 */
[----:B------:R-:W-:-:S02]  /*b790*/  IMAD R16, R16, UR4, RZ ;  /* 0x0000000410107c24 */ /* 0x000fc4000f8e02ff */
[----:B0-----:R-:W-:Y:S01]  /*b7a0*/  @P4 IMAD.HI.U32 R4, R80, R17, RZ ;  /* 0x0000001150044227 */ /* 0x001fe200078e00ff */
[----:B------:R-:W-:Y:S01]  /*b7b0*/  @!PT LDS RZ, [RZ] ;  /* 0x00000000fffff984 */ /* 0x000fe20000000800 */
[----:B------:R-:W-:Y:S01]  /*b7c0*/  @!PT LDS RZ, [RZ] ;  /* 0x00000000fffff984 */ /* 0x000fe20000000800 */
[----:B------:R-:W-:Y:S01]  /*b7d0*/  @!PT LDS RZ, [RZ] ;  /* 0x00000000fffff984 */ /* 0x000fe20000000800 */
[----:B------:R-:W-:Y:S01]  /*b7e0*/  @!PT LDS RZ, [RZ] ;  /* 0x00000000fffff984 */ /* 0x000fe20000000800 */
[----:B------:R0:W-:Y:S06]  /*b7f0*/  MEMBAR.ALL.CTA ;  /* 0x0000000000007992 */ /* 0x0001ec0000008000 */
[----:B0-----:R-:W0:Y:S01]  /*b800*/  FENCE.VIEW.ASYNC.S ;  /* 0x00000000000073c6 */ /* 0x001e220000000000 */
[----:B--2---:R-:W-:Y:S01]  /*b810*/  @P4 SHF.R.U32.HI R9, RZ, R81, R4 ;  /* 0x00000051ff094219 */ /* 0x004fe20000011604 */
[C---:B------:R-:W-:Y:S02]  /*b820*/  IMAD R17, R211.reuse, UR5, R16 ;  /* 0x00000005d3117c24 */ /* 0x040fe4000f8e0210 */
[----:B------:R-:W-:Y:S01]  /*b830*/  IMAD.WIDE.U32 R10, R211, UR4, R10 ;  /* 0x00000004d30a7c25 */ /* 0x000fe2000f8e000a */
[----:B------:R-:W-:Y:S01]  /*b840*/  SHF.R.S32.HI R4, RZ, 0x1f, R9 ;  /* 0x0000001fff047819 */ /* 0x000fe20000011409 */
[----:B------:R-:W-:-:S02]  /*b850*/  ULDC.64 UR4, c[0x0][0xbe0] ;  /* 0x0002f80000047ab9 */ /* 0x000fc40000000a00 */
        /* <DEDUP_REMOVED lines=13> */
[----:B------:R-:W-:Y:S01]  /*b930*/  VIADD R9, R85, 0x40 ;  /* 0x0000004055097836 */ /* 0x000fe20000000000 */
[----:B------:R-:W-:Y:S01]  /*b940*/  LEA R4, P2, R10, UR4, 0x1 ;  /* 0x000000040a047c11 */ /* 0x000fe2000f8408ff */
[----:B------:R-:W-:-:S03]  /*b950*/  IMAD.IADD R11, R11, 0x1, R81 ;  /* 0x000000010b0b7824 */ /* 0x000fc600078e0251 */
[-C--:B------:R-:W-:Y:S02]  /*b960*/  ISETP.GE.AND P0, PT, R9, R8.reuse, PT ;  /* 0x000000080900720c */ /* 0x080fe40003f06270 */
[----:B------:R-:W-:Y:S02]  /*b970*/  LEA.HI.X R9, R10, UR5, R11, 0x1, P2 ;  /* 0x000000050a097c11 */ /* 0x000fe400090f0c0b */
[C---:B------:R-:W-:Y:S01]  /*b980*/  ISETP.GE.AND P2, PT, R85.reuse, R8, PT ;  /* 0x000000085500720c */ /* 0x040fe20003f46270 */
[----:B------:R-:W-:Y:S02]  /*b990*/  VIADD R0, R0, 0x32420 ;  /* 0x0003242000007836 */ /* 0x000fe40000000000 */
[----:B------:R-:W-:-:S03]  /*b9a0*/  VIADD R3, R85, 0x20 ;  /* 0x0000002055037836 */ /* 0x000fc60000000000 */
[----:B------:R-:W-:Y:S01]  /*b9b0*/  PRMT R0, RZ, 0x654, R0 ;  /* 0x00000654ff007816 */ /* 0x000fe20000000000 */
[C---:B------:R-:W-:Y:S01]  /*b9c0*/  VIADD R18, R2.reuse, 0x40 ;  /* 0x0000004002127836 */ /* 0x040fe20000000000 */
[----:B------:R-:W-:Y:S01]  /*b9d0*/  ISETP.GE.AND P1, PT, R3, R8, PT ;  /* 0x000000080300720c */ /* 0x000fe20003f26270 */
[C---:B------:R-:W-:Y:S01]  /*b9e0*/  VIADD R86, R2.reuse, 0x80 ;  /* 0x0000008002567836 */ /* 0x040fe20000000000 */
[----:B0-----:R0:W-:Y:S01]  /*b9f0*/  SYNCS.ARRIVE.TRANS64.RED.A1T0 RZ, [R0+URZ], RZ ;  /* 0x000000ff00ff79a7 */ /* 0x0011e2000810043f */
[----:B------:R-:W-:Y:S01]  /*ba00*/  VIADD R88, R2, 0xc0 ;  /* 0x000000c002587836 */ /* 0x000fe20000000000 */
[----:B------:R1:W2:Y:S01]  /*ba10*/  SHFL.IDX PT, R83, R4, RZ, 0x181f ;  /* 0x00181fff04537589 */ /* 0x0002a200000e0000 */
[----:B------:R-:W-:Y:S03]  /*ba20*/  BSSY B1, `(.L_x_14238) ;  /* 0x0000018000017945 */ /* 0x000fe60003800000 */
[----:B------:R1:W3:Y:S01]  /*ba30*/  SHFL.IDX PT, R3, R9, RZ, 0x181f ;  /* 0x00181fff09037589 */ /* 0x0002e200000e0000 */
[----:B------:R-:W-:-:S02]  /*ba40*/  SHF.R.S32.HI R84, RZ, 0x1f, R18 ;  /* 0x0000001fff547819 */ /* 0x000fc40000011412 */
[----:B0-----:R-:W-:Y:S02]  /*ba50*/  SHF.R.S32.HI R0, RZ, 0x1f, R2 ;  /* 0x0000001fff007819 */ /* 0x001fe40000011402 */
[----:B------:R-:W-:Y:S02]  /*ba60*/  SHF.R.S32.HI R87, RZ, 0x1f, R86 ;  /* 0x0000001fff577819 */ /* 0x000fe40000011456 */
[----:B------:R-:W-:Y:S01]  /*ba70*/  SHF.R.S32.HI R89, RZ, 0x1f, R88 ;  /* 0x0000001fff597819 */ /* 0x000fe20000011458 */
[----:B-1----:R-:W-:Y:S06]  /*ba80*/  @P2 BRA `(.L_x_14239) ;  /* 0x0000000000442947 */ /* 0x002fec0003800000 */
        /* <DEDUP_REMOVED lines=17> */
.L_x_14239:
[----:B------:R-:W-:Y:S05]  /*bba0*/  BSYNC B1 ;  /* 0x0000000000017941 */ /* 0x000fea0003800000 */
.L_x_14238:
[----:B---3--:R1:W3:Y:S01]  /*bbb0*/  SHFL.IDX PT, R3, R9, 0x1, 0x181f ;  /* 0x00381f0009037f89 */ /* 0x0082e200000e0000 */
        /* <DEDUP_REMOVED lines=20> */
.L_x_14241:
[----:B------:R-:W-:Y:S05]  /*bd00*/  BSYNC B1 ;  /* 0x0000000000017941 */ /* 0x000fea0003800000 */
.L_x_14240:
[----:B---3--:R3:W1:Y:S01]  /*bd10*/  SHFL.IDX PT, R3, R9, 0x2, 0x181f ;  /* 0x00581f0009037f89 */ /* 0x00866200000e0000 */
[----:B------:R-:W-:Y:S03]  /*bd20*/  BSSY B1, `(.L_x_14242) ;  /* 0x0000014000017945 */ /* 0x000fe60003800000 */
[----:B0---4-:R3:W0:Y:S01]  /*bd30*/  SHFL.IDX PT, R17, R4, 0x2, 0x181f ;  /* 0x00581f0004117f89 */ /* 0x01162200000e0000 */
[----:B------:R-:W-:Y:S05]  /*bd40*/  @P0 BRA `(.L_x_14243) ;  /* 0x0000000000440947 */ /* 0x000fea0003800000 */
[----:B------:R-:W-:Y:S02]  /*bd50*/  ULDC UR4, c[0x0][0xbc8] ;  /* 0x0002f20000047ab9 */ /* 0x000fe40000000800 */
[----:B------:R-:W-:Y:S02]  /*bd60*/  ISETP.GE.AND P3, PT, R2, UR4, PT ;  /* 0x0000000402007c0c */ /* 0x000fe4000bf66270 */
[----:B------:R-:W-:Y:S02]  /*bd70*/  ISETP.GE.AND P2, PT, R18, UR4, PT ;  /* 0x0000000412007c0c */ /* 0x000fe4000bf46270 */
[----:B------:R-:W-:Y:S02]  /*bd80*/  ISETP.GE.AND P1, PT, R86, UR4, PT ;  /* 0x0000000456007c0c */ /* 0x000fe4000bf26270 */
[----:B------:R-:W-:-:S07]  /*bd90*/  ISETP.GE.AND P0, PT, R88, UR4, PT ;  /* 0x0000000458007c0c */ /* 0x000fce000bf06270 */
[-C--:B0-----:R-:W-:Y:S02]  /*bda0*/  @!P3 LEA R10, P6, R2, R17.reuse, 0x1 ;  /* 0x00000011020ab211 */ /* 0x081fe400078c08ff */
[-C--:B-----5:R-:W-:Y:S02]  /*bdb0*/  @!P2 LEA R12, P5, R18, R17.reuse, 0x1 ;  /* 0x00000011120ca211 */ /* 0x0a0fe400078a08ff */
[----:B------:R-:W-:Y:S02]  /*bdc0*/  @!P1 LEA R14, P4, R86, R17, 0x1 ;  /* 0x00000011560e9211 */ /* 0x000fe400078808ff */
[----:B-1----:R-:W-:Y:S02]  /*bdd0*/  @!P3 LEA.HI.X R11, R2, R3, R0, 0x1, P6 ;  /* 0x00000003020bb211 */ /* 0x002fe400030f0c00 */
        /* <DEDUP_REMOVED lines=8> */
.L_x_14243:
[----:B------:R-:W-:Y:S05]  /*be60*/  BSYNC B1 ;  /* 0x0000000000017941 */ /* 0x000fea0003800000 */
.L_x_14242:
[----:B-1----:R-:W-:Y:S01]  /*be70*/  VIADD R3, R85, 0x60 ;  /* 0x0000006055037836 */ /* 0x002fe20000000000 */
[----:B----45:R1:W4:Y:S04]  /*be80*/  SHFL.IDX PT, R15, R9, 0x3, 0x181f ;  /* 0x00781f00090f7f89 */ /* 0x03032800000e0000 */
[----:B------:R-:W-:Y:S01]  /*be90*/  ISETP.GE.AND P0, PT, R3, R8, PT ;  /* 0x000000080300720c */ /* 0x000fe20003f06270 */
[----:B0-----:R1:W0:-:S12]  /*bea0*/  SHFL.IDX PT, R17, R4, 0x3, 0x181f ;  /* 0x00781f0004117f89 */ /* 0x00121800000e0000 */
[----:B-1----:R-:W-:Y:S05]  /*beb0*/  @P0 BRA `(.L_x_14244) ;  /* 0x00000024009c0947 */ /* 0x002fea0003800000 */
[----:B------:R-:W-:Y:S02]  /*bec0*/  ULDC UR4, c[0x0][0xbc8] ;  /* 0x0002f20000047ab9 */ /* 0x000fe40000000800 */
[----:B------:R-:W-:Y:S02]  /*bed0*/  ISETP.GE.AND P3, PT, R2, UR4, PT ;  /* 0x0000000402007c0c */ /* 0x000fe4000bf66270 */
[----:B------:R-:W-:Y:S02]  /*bee0*/  ISETP.GE.AND P4, PT, R18, UR4, PT ;  /* 0x0000000412007c0c */ /* 0x000fe4000bf86270 */
[----:B------:R-:W-:-:S09]  /*bef0*/  ISETP.GE.AND P5, PT, R86, UR4, PT ;  /* 0x0000000456007c0c */ /* 0x000fd2000bfa6270 */
[-C--:B0-----:R-:W-:Y:S02]  /*bf00*/  @!P3 LEA R8, P0, R2, R17.reuse, 0x1 ;  /* 0x000000110208b211 */ /* 0x081fe400078008ff */
[-C--:B------:R-:W-:Y:S02]  /*bf10*/  @!P4 LEA R10, P1, R18, R17.reuse, 0x1 ;  /* 0x00000011120ac211 */ /* 0x080fe400078208ff */
[----:B------:R-:W-:Y:S02]  /*bf20*/  @!P5 LEA R12, P2, R86, R17, 0x1 ;  /* 0x00000011560cd211 */ /* 0x000fe400078408ff */
[-C--:B---34-:R-:W-:Y:S02]  /*bf30*/  @!P3 LEA.HI.X R9, R2, R15.reuse, R0, 0x1, P0 ;  /* 0x0000000f0209b211 */ /* 0x098fe400000f0c00 */
        /* <DEDUP_REMOVED lines=11> */
.L_x_14237:
[----:B0-----:R-:W0:Y:S01]  /*bff0*/  @P4 LDC R13, c[0x0][0xcec] ;  /* 0x00033b00ff0d4b82 */ /* 0x001e220000000800 */
[----:B------:R-:W-:Y:S01]  /*c000*/  ULDC.64 UR4, c[0x0][0xc08] ;  /* 0x0003020000047ab9 */ /* 0x000fe20000000a00 */
[----:B------:R-:W-:Y:S01]  /*c010*/  ULDC.64 UR6, c[0x0][0xc30] ;  /* 0x00030c0000067ab9 */ /* 0x000fe20000000a00 */
[----:B------:R-:W-:Y:S01]  /*c020*/  IMAD R9, R9, UR4, RZ ;  /* 0x0000000409097c24 */ /* 0x000fe2000f8e02ff */
[----:B------:R-:W-:Y:S01]  /*c030*/  ISETP.GE.AND P0, PT, R14, R8, PT ;  /* 0x000000080e00720c */ /* 0x000fe20003f06270 */
[C---:B------:R-:W-:Y:S01]  /*c040*/  IMAD.WIDE.U32 R2, R4.reuse, UR4, RZ ;  /* 0x0000000404027c25 */ /* 0x040fe2000f8e00ff */
[----:B------:R-:W-:Y:S01]  /*c050*/  BSSY B1, `(.L_x_14245) ;  /* 0x00000db000017945 */ /* 0x000fe20003800000 */
[----:B------:R-:W-:Y:S01]  /*c060*/  SHF.R.S32.HI R18, RZ, 0x1f, R219 ;  /* 0x0000001fff127819 */ /* 0x000fe200000114db */
[----:B------:R-:W1:Y:S01]  /*c070*/  @P4 LDC R10, c[0x0][0xcf0] ;  /* 0x00033c00ff0a4b82 */ /* 0x000e620000000800 */
[----:B------:R-:W-:Y:S01]  /*c080*/  IMAD R9, R4, UR5, R9 ;  /* 0x0000000504097c24 */ /* 0x000fe2000f8e0209 */
[----:B------:R-:W-:Y:S01]  /*c090*/  ULDC.64 UR4, c[0x0][0xc38] ;  /* 0x00030e0000047ab9 */ /* 0x000fe20000000a00 */
[----:B------:R-:W-:Y:S01]  /*c0a0*/  SHF.R.S32.HI R4, RZ, 0x1f, R211 ;  /* 0x0000001fff047819 */ /* 0x000fe200000114d3 */
[----:B------:R-:W-:Y:S01]  /*c0b0*/  VIADD R171, R204, 0x40 ;  /* 0x00000040ccab7836 */ /* 0x000fe20000000000 */
        /* <DEDUP_REMOVED lines=10> */
[----:B0-----:R-:W-:Y:S01]  /*c160*/  @P4 IMAD.HI.U32 R13, R22, R13, RZ ;  /* 0x0000000d160d4227 */ /* 0x001fe200078e00ff */
[----:B------:R-:W-:Y:S02]  /*c170*/  SHF.R.S32.HI R158, RZ, 0x1f, R226 ;  /* 0x0000001fff9e7819 */ /* 0x000fe400000114e2 */
[----:B------:R-:W-:Y:S01]  /*c180*/  SHF.R.S32.HI R159, RZ, 0x1f, R227 ;  /* 0x0000001fff9f7819 */ /* 0x000fe200000114e3 */
[----:B------:R-:W-:Y:S01]  /*c190*/  IMAD R4, R4, UR4, RZ ;  /* 0x0000000404047c24 */ /* 0x000fe2000f8e02ff */
[----:B------:R-:W-:Y:S01]  /*c1a0*/  SHF.R.S32.HI R160, RZ, 0x1f, R228 ;  /* 0x0000001fffa07819 */ /* 0x000fe200000114e4 */
[----:B------:R-:W-:Y:S01]  /*c1b0*/  IMAD.WIDE.U32 R2, R211, UR4, R2 ;  /* 0x00000004d3027c25 */ /* 0x000fe2000f8e0002 */
[----:B------:R-:W-:-:S02]  /*c1c0*/  SHF.R.S32.HI R161, RZ, 0x1f, R229 ;  /* 0x0000001fffa17819 */ /* 0x000fc400000114e5 */
[----:B-1----:R-:W-:Y:S01]  /*c1d0*/  @P4 SHF.R.U32.HI R9, RZ, R10, R13 ;  /* 0x0000000aff094219 */ /* 0x002fe2000001160d */
[----:B------:R-:W-:Y:S01]  /*c1e0*/  IMAD R11, R211, UR5, R4 ;  /* 0x00000005d30b7c24 */ /* 0x000fe2000f8e0204 */
[----:B------:R-:W-:Y:S01]  /*c1f0*/  ULDC.64 UR4, c[0x0][0xc48] ;  /* 0x0003120000047ab9 */ /* 0x000fe20000000a00 */
[----:B------:R-:W-:Y:S01]  /*c200*/  VIADD R173, R204, 0x38 ;  /* 0x00000038ccad7836 */ /* 0x000fe20000000000 */
        /* <DEDUP_REMOVED lines=26> */
[----:B------:R-:W-:-:S03]  /*c3b0*/  ULDC.64 UR4, c[0x0][0xc00] ;  /* 0x0003000000047ab9 */ /* 0x000fc60000000a00 */
[----:B------:R-:W-:Y:S01]  /*c3c0*/  VIADD R4, R0, 0x32420 ;  /* 0x0003242000047836 */ /* 0x000fe20000000000 */
[----:B------:R-:W-:Y:S01]  /*c3d0*/  LEA R0, P1, R2, UR4, 0x2 ;  /* 0x0000000402007c11 */ /* 0x000fe2000f8210ff */
[----:B------:R-:W-:Y:S02]  /*c3e0*/  IMAD.IADD R3, R3, 0x1, R9 ;  /* 0x0000000103037824 */ /* 0x000fe400078e0209 */
[C---:B------:R-:W-:Y:S01]  /*c3f0*/  VIADD R175, R204.reuse, 0x30 ;  /* 0x00000030ccaf7836 */ /* 0x040fe20000000000 */
[----:B------:R-:W-:Y:S01]  /*c400*/  PRMT R9, RZ, 0x654, R4 ;  /* 0x00000654ff097816 */ /* 0x000fe20000000004 */
[----:B------:R-:W-:Y:S01]  /*c410*/  VIADD R177, R204, 0x28 ;  /* 0x00000028ccb17836 */ /* 0x000fe20000000000 */
[----:B------:R-:W-:Y:S01]  /*c420*/  LEA.HI.X R4, R2, UR5, R3, 0x2, P1 ;  /* 0x0000000502047c11 */ /* 0x000fe200088f1403 */
[C---:B------:R-:W-:Y:S01]  /*c430*/  VIADD R179, R204.reuse, 0x20 ;  /* 0x00000020ccb37836 */ /* 0x040fe20000000000 */
[----:B------:R0:W-:Y:S01]  /*c440*/  SYNCS.ARRIVE.TRANS64.RED.A1T0 RZ, [R9+URZ], RZ ;  /* 0x000000ff09ff79a7 */ /* 0x0001e2000810043f */
[C---:B------:R-:W-:Y:S01]  /*c450*/  VIADD R181, R204.reuse, 0x18 ;  /* 0x00000018ccb57836 */ /* 0x040fe20000000000 */
[----:B------:R0:W1:Y:S01]  /*c460*/  SHFL.IDX PT, R2, R0, RZ, 0x1c1f ;  /* 0x001c1fff00027589 */ /* 0x00006200000e0000 */
[C---:B------:R-:W-:Y:S01]  /*c470*/  VIADD R183, R204.reuse, 0x10 ;  /* 0x00000010ccb77836 */ /* 0x040fe20000000000 */
[----:B------:R-:W-:Y:S01]  /*c480*/  SHF.R.S32.HI R175, RZ, 0x1f, R175 ;  /* 0x0000001fffaf7819 */ /* 0x000fe200000114af */
[C---:B------:R-:W-:Y:S01]  /*c490*/  VIADD R185, R204.reuse, 0x8 ;  /* 0x00000008ccb97836 */ /* 0x040fe20000000000 */
[----:B------:R0:W2:Y:S01]  /*c4a0*/  SHFL.IDX PT, R3, R4, RZ, 0x1c1f ;  /* 0x001c1fff04037589 */ /* 0x0000a200000e0000 */
        /* <DEDUP_REMOVED lines=12> */
[----:B------:R-:W-:Y:S01]  /*c570*/  VIADD R184, R204, 0x8 ;  /* 0x00000008ccb87836 */ /* 0x000fe20000000000 */
[----:B0-----:R-:W-:Y:S06]  /*c580*/  @P0 BRA `(.L_x_14246) ;  /* 0x00000008001c0947 */ /* 0x001fec0003800000 */
[----:B------:R-:W-:Y:S01]  /*c590*/  ULDC UR4, c[0x0][0xbc8] ;  /* 0x0002f20000047ab9 */ /* 0x000fe20000000800 */
[----:B------:R-:W-:Y:S01]  /*c5a0*/  VIADD R21, R204, 0xe8 ;  /* 0x000000e8cc157836 */ /* 0x000fe20000000000 */
[----:B------:R-:W-:Y:S02]  /*c5b0*/  ISETP.GE.AND P4, PT, R184, UR4, PT ;  /* 0x00000004b8007c0c */ /* 0x000fe4000bf86270 */
[----:B------:R-:W-:Y:S02]  /*c5c0*/  ISETP.GE.AND P3, PT, R182, UR4, PT ;  /* 0x00000004b6007c0c */ /* 0x000fe4000bf66270 */
[----:B------:R-:W-:Y:S02]  /*c5d0*/  ISETP.GE.AND P5, PT, R204, UR4, PT ;  /* 0x00000004cc007c0c */ /* 0x000fe4000bfa6270 */
[----:B------:R-:W-:Y:S02]  /*c5e0*/  ISETP.GE.AND P1, PT, R178, UR4, PT ;  /* 0x00000004b2007c0c */ /* 0x000fe4000bf26270 */
[----:B------:R-:W-:-:S02]  /*c5f0*/  ISETP.GE.AND P0, PT, R180, UR4, PT ;  /* 0x00000004b4007c0c */ /* 0x000fc4000bf06270 */
[----:B------:R-:W-:-:S03]  /*c600*/  SHF.R.S32.HI R9, RZ, 0x1f, R214 ;  /* 0x0000001fff097819 */ /* 0x000fc600000114d6 */
[-C--:B-1----:R-:W-:Y:S02]  /*c610*/  @!P4 LEA R10, P2, R184, R2.reuse, 0x2 ;  /* 0x00000002b80ac211 */ /* 0x082fe400078410ff */
[----:B------:R-:W-:Y:S02]  /*c620*/  @!P3 LEA R12, P6, R182, R2, 0x2 ;  /* 0x00000002b60cb211 */ /* 0x000fe400078c10ff */
[----:B--2---:R-:W-:Y:S01]  /*c630*/  @!P5 IMAD.WIDE R14, R204, 0x4, R2 ;  /* 0x00000004cc0ed825 */ /* 0x004fe200078e0202 */
[-C--:B------:R-:W-:Y:S02]  /*c640*/  @!P4 LEA.HI.X R11, R184, R3.reuse, R185, 0x2, P2 ;  /* 0x00000003b80bc211 */ /* 0x080fe400010f14b9 */
[----:B------:R-:W-:Y:S02]  /*c650*/  ISETP.GE.AND P2, PT, R176, UR4, PT ;  /* 0x00000004b0007c0c */ /* 0x000fe4000bf46270 */
[----:B------:R-:W-:Y:S01]  /*c660*/  @!P3 LEA.HI.X R13, R182, R3, R183, 0x2, P6 ;  /* 0x00000003b60db211 */ /* 0x000fe200030f14b7 */
[----:B------:R0:W-:Y:S04]  /*c670*/  @!P5 ST.E.64 desc[UR38][R14.64], R24 ;  /* 0x000000180e00d985 */ /* 0x0001e8000c101b26 */
[----:B------:R1:W-:Y:S01]  /*c680*/  @!P4 ST.E.64 desc[UR38][R10.64], R28 ;  /* 0x0000001c0a00c985 */ /* 0x0003e2000c101b26 */
[----:B------:R-:W-:-:S03]  /*c690*/  ISETP.GE.AND P4, PT, R172, UR4, PT ;  /* 0x00000004ac007c0c */ /* 0x000fc6000bf86270 */
[----:B------:R2:W-:Y:S01]  /*c6a0*/  @!P3 ST.E.64 desc[UR38][R12.64], R32 ;  /* 0x000000200c00b985 */ /* 0x0005e2000c101b26 */
[----:B------:R-:W-:Y:S01]  /*c6b0*/  ISETP.GE.AND P3, PT, R174, UR4, PT ;  /* 0x00000004ae007c0c */ /* 0x000fe2000bf66270 */
[----:B0-----:R-:W-:Y:S01]  /*c6c0*/  VIADD R25, R204, 0xf8 ;  /* 0x000000f8cc197836 */ /* 0x001fe20000000000 */
[-C--:B-1----:R-:W-:Y:S01]  /*c6d0*/  @!P0 LEA R10, P6, R180, R2.reuse, 0x2 ;  /* 0x00000002b40a8211 */ /* 0x082fe200078c10ff */
[----:B------:R-:W-:Y:S01]  /*c6e0*/  VIADD R29, R204, 0xf0 ;  /* 0x000000f0cc1d7836 */ /* 0x000fe20000000000 */
        /* <DEDUP_REMOVED lines=11> */
[-C--:B0-----:R-:W-:Y:S02]  /*c7a0*/  @!P3 LEA R10, P6, R174, R2.reuse, 0x2 ;  /* 0x00000002ae0ab211 */ /* 0x081fe400078c10ff */
[-C--:B-1----:R-:W-:Y:S02]  /*c7b0*/  @!P4 LEA R12, P2, R172, R2.reuse, 0x2 ;  /* 0x00000002ac0cc211 */ /* 0x082fe400078410ff */
        /* <DEDUP_REMOVED lines=63> */
[-C--:B--2---:R-:W-:Y:S02]  /*cbb0*/  @!P0 LEA R14, P6, R223, R2.reuse, 0x2 ;  /* 0x00000002df0e8211 */ /* 0x084fe400078c10ff */
[-C--:B------:R-:W-:Y:S01]  /*cbc0*/  @!P4 LEA R22, P5, R221, R2.reuse, 0x2 ;  /* 0x00000002dd16c211 */ /* 0x080fe200078a10ff */
[----:B------:R1:W-:Y:S01]  /*cbd0*/  @!P1 ST.E.64 desc[UR38][R12.64], R112 ;  /* 0x000000700c009985 */ /* 0x0003e2000c101b26 */
[----:B------:R-:W-:Y:S02]  /*cbe0*/  @!P3 LEA R16, P1, R222, R2, 0x2 ;  /* 0x00000002de10b211 */ /* 0x000fe400078210ff */
[----:B------:R-:W-:Y:S02]  /*cbf0*/  @!P0 LEA.HI.X R15, R223, R3, R155, 0x2, P6 ;  /* 0x00000003df0f8211 */ /* 0x000fe400030f149b */
[----:B------:R-:W-:-:S02]  /*cc00*/  ISETP.GE.AND P2, PT, R220, UR4, PT ;  /* 0x00000004dc007c0c */ /* 0x000fc4000bf46270 */
[-C--:B------:R-:W-:Y:S01]  /*cc10*/  @!P3 LEA.HI.X R17, R222, R3.reuse, R154, 0x2, P1 ;  /* 0x00000003de11b211 */ /* 0x080fe200008f149a */
[----:B------:R2:W-:Y:S01]  /*cc20*/  @!P0 ST.E.64 desc[UR38][R14.64], R116 ;  /* 0x000000740e008985 */ /* 0x0005e2000c101b26 */
[----:B------:R-:W-:Y:S02]  /*cc30*/  ISETP.GE.AND P1, PT, R219, UR4, PT ;  /* 0x00000004db007c0c */ /* 0x000fe4000bf26270 */
[----:B------:R-:W-:Y:S01]  /*cc40*/  @!P4 LEA.HI.X R23, R221, R3, R153, 0x2, P5 ;  /* 0x00000003dd17c211 */ /* 0x000fe200028f1499 */
[----:B------:R3:W-:Y:S01]  /*cc50*/  @!P3 ST.E.64 desc[UR38][R16.64], R120 ;  /* 0x000000781000b985 */ /* 0x0007e2000c101b26 */
[----:B------:R-:W-:Y:S02]  /*cc60*/  ISETP.GE.AND P0, PT, R214, UR4, PT ;  /* 0x00000004d6007c0c */ /* 0x000fe4000bf06270 */
[----:B------:R-:W-:Y:S01]  /*cc70*/  ISETP.GE.AND P3, PT, R29, UR4, PT ;  /* 0x000000041d007c0c */ /* 0x000fe2000bf66270 */
[----:B------:R4:W-:Y:S01]  /*cc80*/  @!P4 ST.E.64 desc[UR38][R22.64], R124 ;  /* 0x0000007c1600c985 */ /* 0x0009e2000c101b26 */
[----:B------:R-:W-:-:S02]  /*cc90*/  ISETP.GE.AND P4, PT, R21, UR4, PT ;  /* 0x0000000415007c0c */ /* 0x000fc4000bf86270 */
[----:B0-----:R-:W-:-:S03]  /*cca0*/  @!P2 LEA R10, P5, R220, R2, 0x2 ;  /* 0x00000002dc0aa211 */ /* 0x001fc600078a10ff */
[CC--:B-1----:R-:W-:Y:S02]  /*ccb0*/  @!P1 LEA R12, P6, R219.reuse, R2.reuse, 0x2 ;  /* 0x00000002db0c9211 */ /* 0x0c2fe400078c10ff */
[-C--:B------:R-:W-:Y:S02]  /*ccc0*/  @!P2 LEA.HI.X R11, R220, R3.reuse, R152, 0x2, P5 ;  /* 0x00000003dc0ba211 */ /* 0x080fe400028f1498 */
[C---:B--2---:R-:W-:Y:S02]  /*ccd0*/  @!P0 LEA R14, P5, R214.reuse, R2, 0x2 ;  /* 0x00000002d60e8211 */ /* 0x044fe400078a10ff */
[-C--:B------:R-:W-:Y:S01]  /*cce0*/  @!P1 LEA.HI.X R13, R219, R3.reuse, R18, 0x2, P6 ;  /* 0x00000003db0d9211 */ /* 0x080fe200030f1412 */
[----:B------:R0:W-:Y:S01]  /*ccf0*/  @!P2 ST.E.64 desc[UR38][R10.64], R128 ;  /* 0x000000800a00a985 */ /* 0x0001e2000c101b26 */
[----:B------:R-:W-:Y:S02]  /*cd00*/  ISETP.GE.AND P6, PT, R25, UR4, PT ;  /* 0x0000000419007c0c */ /* 0x000fe4000bfc6270 */
[----:B------:R-:W-:Y:S01]  /*cd10*/  @!P0 LEA.HI.X R15, R214, R3, R9, 0x2, P5 ;  /* 0x00000003d60f8211 */ /* 0x000fe200028f1409 */
[----:B------:R0:W-:Y:S01]  /*cd20*/  @!P1 ST.E.64 desc[UR38][R12.64], R132 ;  /* 0x000000840c009985 */ /* 0x0001e2000c101b26 */
[----:B---3--:R-:W-:-:S02]  /*cd30*/  SHF.R.S32.HI R17, RZ, 0x1f, R21 ;  /* 0x0000001fff117819 */ /* 0x008fc40000011415 */
[CC--:B------:R-:W-:Y:S01]  /*cd40*/  @!P4 LEA R16, P5, R21.reuse, R2.reuse, 0x2 ;  /* 0x000000021510c211 */ /* 0x0c0fe200078a10ff */
[----:B------:R0:W-:Y:S01]  /*cd50*/  @!P0 ST.E.64 desc[UR38][R14.64], R136 ;  /* 0x000000880e008985 */ /* 0x0001e2000c101b26 */
[----:B------:R-:W-:Y:S02]  /*cd60*/  SHF.R.S32.HI R9, RZ, 0x1f, R29 ;  /* 0x0000001fff097819 */ /* 0x000fe4000001141d */
[----:B------:R-:W-:Y:S02]  /*cd70*/  @!P4 LEA.HI.X R17, R21, R3, R17, 0x2, P5 ;  /* 0x000000031511c211 */ /* 0x000fe400028f1411 */
[----:B----4-:R-:W-:-:S03]  /*cd80*/  @!P3 LEA R22, P5, R29, R2, 0x2 ;  /* 0x000000021d16b211 */ /* 0x010fc600078a10ff */
[----:B------:R0:W-:Y:S01]  /*cd90*/  @!P4 ST.E.64 desc[UR38][R16.64], R140 ;  /* 0x0000008c1000c985 */ /* 0x0001e2000c101b26 */
[-C--:B------:R-:W-:Y:S02]  /*cda0*/  @!P3 LEA.HI.X R23, R29, R3.reuse, R9, 0x2, P5 ;  /* 0x000000031d17b211 */ /* 0x080fe400028f1409 */
[----:B------:R-:W-:Y:S02]  /*cdb0*/  SHF.R.S32.HI R9, RZ, 0x1f, R25 ;  /* 0x0000001fff097819 */ /* 0x000fe40000011419 */
[C---:B------:R-:W-:Y:S01]  /*cdc0*/  @!P6 LEA R2, P5, R25.reuse, R2, 0x2 ;  /* 0x000000021902e211 */ /* 0x040fe200078a10ff */
[----:B------:R0:W-:Y:S03]  /*cdd0*/  @!P3 ST.E.64 desc[UR38][R22.64], R144 ;  /* 0x000000901600b985 */ /* 0x0001e6000c101b26 */
[----:B------:R-:W-:-:S05]  /*cde0*/  @!P6 LEA.HI.X R3, R25, R3, R9, 0x2, P5 ;  /* 0x000000031903e211 */ /* 0x000fca00028f1409 */
[----:B------:R0:W-:Y:S04]  /*cdf0*/  @!P6 ST.E.64 desc[UR38][R2.64], R148 ;  /* 0x000000940200e985 */ /* 0x0001e8000c101b26 */
.L_x_14246:
[----:B------:R-:W-:Y:S05]  /*ce00*/  BSYNC B1 ;  /* 0x0000000000017941 */ /* 0x000fea0003800000 */
.L_x_14245:
[----:B------:R-:W-:Y:S01]  /*ce10*/  ISETP.GE.AND P0, PT, R20, R8, PT ;  /* 0x000000081400720c */ /* 0x000fe20003f06270 */
[----:B0-2---:R0:W2:Y:S04]  /*ce20*/  SHFL.IDX PT, R3, R4, 0x1, 0x1c1f ;  /* 0x003c1f0004037f89 */ /* 0x0050a800000e0000 */
        /* <DEDUP_REMOVED lines=14> */
[-C--:B------:R-:W-:Y:S01]  /*cf10*/  @!P2 LEA R12, P6, R182, R2.reuse, 0x2 ;  /* 0x00000002b60ca211 */ /* 0x080fe200078c10ff */
[----:B------:R0:W-:Y:S01]  /*cf20*/  @!P4 ST.E.64 desc[UR38][R8.64], R26 ;  /* 0x0000001a0800c985 */ /* 0x0001e2000c101b26 */
[----:B------:R-:W-:Y:S02]  /*cf30*/  ISETP.GE.AND P3, PT, R176, UR4, PT ;  /* 0x00000004b0007c0c */ /* 0x000fe4000bf66270 */
[----:B------:R-:W-:Y:S01]  /*cf40*/  @!P2 LEA.HI.X R13, R182, R3, R183, 0x2, P6 ;  /* 0x00000003b60da211 */ /* 0x000fe200030f14b7 */
[----:B------:R1:W-:Y:S01]  /*cf50*/  @!P5 ST.E.64 desc[UR38][R10.64], R30 ;  /* 0x0000001e0a00d985 */ /* 0x0003e2000c101b26 */
[----:B------:R-:W-:-:S02]  /*cf60*/  @!P1 LEA R14, P5, R180, R2, 0x2 ;  /* 0x00000002b40e9211 */ /* 0x000fc400078a10ff */
[----:B------:R-:W-:Y:S01]  /*cf70*/  ISETP.GE.AND P4, PT, R174, UR4, PT ;  /* 0x00000004ae007c0c */ /* 0x000fe2000bf86270 */
[----:B------:R2:W-:Y:S01]  /*cf80*/  @!P2 ST.E.64 desc[UR38][R12.64], R34 ;  /* 0x000000220c00a985 */ /* 0x0005e2000c101b26 */
[-C--:B------:R-:W-:Y:S02]  /*cf90*/  @!P0 LEA R16, P6, R178, R2.reuse, 0x2 ;  /* 0x00000002b2108211 */ /* 0x080fe400078c10ff */
        /* <DEDUP_REMOVED lines=8> */
[-C--:B-1----:R-:W-:Y:S02]  /*d020*/  @!P4 LEA R10, P2, R174, R2.reuse, 0x2 ;  /* 0x00000002ae0ac211 */ /* 0x082fe400078410ff */
        /* <DEDUP_REMOVED lines=89> */
[-C--:B-1----:R-:W-:Y:S02]  /*d5c0*/  @!P5 LEA R10, P3, R214, R2.reuse, 0x2 ;  /* 0x00000002d60ad211 */ /* 0x082fe400078610ff */
[-C--:B------:R-:W-:Y:S01]  /*d5d0*/  @!P4 LEA.HI.X R9, R219, R3.reuse, R18, 0x2, P6 ;  /* 0x00000003db09c211 */ /* 0x080fe200030f1412 */
[----:B---3--:R-:W-:Y:S01]  /*d5e0*/  VIADD R21, R204, 0xf8 ;  /* 0x000000f8cc157836 */ /* 0x008fe20000000000 */
[----:B------:R-:W-:Y:S02]  /*d5f0*/  SHF.R.S32.HI R0, RZ, 0x1f, R25 ;  /* 0x0000001fff007819 */ /* 0x000fe40000011419 */
[C---:B------:R-:W-:Y:S01]  /*d600*/  @!P2 LEA R16, P6, R25.reuse, R2, 0x2 ;  /* 0x000000021910a211 */ /* 0x040fe200078c10ff */
[----:B------:R0:W-:Y:S01]  /*d610*/  @!P4 ST.E.64 desc[UR38][R8.64], R134 ;  /* 0x000000860800c985 */ /* 0x0001e2000c101b26 */
[-C--:B------:R-:W-:Y:S02]  /*d620*/  @!P5 LEA.HI.X R11, R214, R3.reuse, R23, 0x2, P3 ;  /* 0x00000003d60bd211 */ /* 0x080fe400018f1417 */
[----:B------:R-:W-:-:S02]  /*d630*/  @!P2 LEA.HI.X R17, R25, R3, R0, 0x2, P6 ;  /* 0x000000031911a211 */ /* 0x000fc400030f1400 */
        /* <DEDUP_REMOVED lines=10> */
.L_x_14235:
[----:B------:R-:W3:Y:S01]  /*d6e0*/  LDC.64 R8, c[0x0][0xd00] ;  /* 0x00034000ff087b82 */ /* 0x000ee20000000a00 */
[----:B------:R-:W-:Y:S01]  /*d6f0*/  ULDC.64 UR4, c[0x0][0xd08] ;  /* 0x0003420000047ab9 */ /* 0x000fe20000000a00 */
[----:B------:R-:W-:Y:S01]  /*d700*/  IMAD.MOV.U32 R17, RZ, RZ, RZ ;  /* 0x000000ffff117224 */ /* 0x000fe200078e00ff */
[----:B------:R-:W-:-:S04]  /*d710*/  ISETP.NE.U32.AND P1, PT, RZ, UR4, PT ;  /* 0x00000004ff007c0c */ /* 0x000fc8000bf25070 */
[----:B------:R-:W-:Y:S01]  /*d720*/  ISETP.NE.AND.EX P1, PT, RZ, UR5, PT, P1 ;  /* 0x00000005ff007c0c */ /* 0x000fe2000bf25310 */
[----:B------:R-:W4:Y:S01]  /*d730*/  LDC.64 R2, c[0x0][0xd00] ;  /* 0x00034000ff027b82 */ /* 0x000f220000000a00 */
[----:B---3--:R-:W-:-:S04]  /*d740*/  ISETP.NE.U32.AND P0, PT, R8, RZ, PT ;  /* 0x000000ff0800720c */ /* 0x008fc80003f05070 */
[----:B------:R-:W-:-:S07]  /*d750*/  ISETP.NE.AND.EX P0, PT, R9, RZ, PT, P0 ;  /* 0x000000ff0900720c */ /* 0x000fce0003f05300 */
[C---:B------:R-:W-:Y:S01]  /*d760*/  @P1 LEA R8, P2, R211.reuse, UR4, 0x2 ;  /* 0x00000004d3081c11 */ /* 0x040fe2000f8410ff */
[----:B------:R-:W-:Y:S01]  /*d770*/  ULDC UR4, c[0x0][0xb88] ;  /* 0x0002e20000047ab9 */ /* 0x000fe20000000800 */
[C---:B----4-:R-:W-:Y:S02]  /*d780*/  IMAD.WIDE R2, R211.reuse, 0x4, R2 ;  /* 0x00000004d3027825 */ /* 0x050fe400078e0202 */
[----:B------:R-:W-:Y:S02]  /*d790*/  @P1 LEA.HI.X R9, R211, UR5, R216, 0x2, P2 ;  /* 0x00000005d3091c11 */ /* 0x000fe400090f14d8 */
[----:B-1----:R-:W-:Y:S01]  /*d7a0*/  IMAD.U32 R0, RZ, RZ, UR4 ;  /* 0x00000004ff007e24 */ /* 0x002fe2000f8e00ff */
[----:B------:R1:W5:Y:S05]  /*d7b0*/  @P0 LDG.E R17, desc[UR38][R2.64] ;  /* 0x0000002602110981 */ /* 0x00036a000c1e1900 */
[----:B------:R1:W5:Y:S01]  /*d7c0*/  @P1 LDG.E R0, desc[UR38][R8.64] ;  /* 0x0000002608001981 */ /* 0x000362000c1e1900 */
[----:B------:R-:W-:Y:S01]  /*d7d0*/  ISETP.NE.AND P2, PT, R213, RZ, PT ;  /* 0x000000ffd500720c */ /* 0x000fe20003f45270 */
[----:B--2---:R-:W2:-:S12]  /*d7e0*/  S2R R4, SR_TID.X ;  /* 0x0000000000047919 */ /* 0x004e980000002100 */
[----:B------:R-:W3:Y:S01]  /*d7f0*/  @!P2 LDC R213, c[0x0][0xbd4] ;  /* 0x0002f500ffd5ab82 */ /* 0x000ee20000000800 */
[----:B--2---:R-:W-:Y:S01]  /*d800*/  VIADD R22, R4, 0xffffff80 ;  /* 0xffffff8004167836 */ /* 0x004fe20000000000 */
[----:B---3--:R-:W-:-:S04]  /*d810*/  ISETP.GT.AND P2, PT, R213, 0x1, PT ;  /* 0x00000001d500780c */ /* 0x008fc80003f44270 */
[----:B------:R-:W-:Y:S01]  /*d820*/  ISETP.GT.AND P3, PT, R22, 0x7f, PT ;  /* 0x0000007f1600780c */ /* 0x000fe20003f64270 */
[----:B-1----:R-:W-:-:S12]  /*d830*/  @P1 BRA `(.L_x_14247) ;  /* 0x0000000000101947 */ /* 0x002fd80003800000 */
[----:B------:R-:W-:Y:S05]  /*d840*/  @!P0 BRA `(.L_x_14247) ;  /* 0x00000000000c8947 */ /* 0x000fea0003800000 */
[----:B------:R-:W2:Y:S04]  /*d850*/  LDG.E R9, desc[UR38][R2.64] ;  /* 0x0000002602097981 */ /* 0x000ea8000c1e1900 */
[----:B-----5:R-:W2:Y:S02]  /*d860*/  LDG.E R0, desc[UR38][R2.64+0x4] ;  /* 0x0000042602007981 */ /* 0x020ea4000c1e1900 */
[----:B--2---:R-:W-:-:S07]  /*d870*/  IMAD.IADD R0, R0, 0x1, -R9 ;  /* 0x0000000100007824 */ /* 0x004fce00078e0a09 */
.L_x_14247:
        /* <DEDUP_REMOVED lines=10> */
[----:B------:R-:W2:Y:S01]  /*d920*/  LDL.LU R24, [R1+0x20] ;  /* 0x0000200001187983 */ /* 0x000ea20000300800 */
[----:B------:R-:W-:Y:S01]  /*d930*/  ISETP.NE.AND P1, PT, R31, 0x1, PT ;  /* 0x000000011f00780c */ /* 0x000fe20003f25270 */
[----:B------:R-:W-:Y:S01]  /*d940*/  IMAD.MOV.U32 R16, RZ, RZ, 0xab8 ;  /* 0x00000ab8ff107424 */ /* 0x000fe200078e00ff */
[----:B------:R-:W-:Y:S01]  /*d950*/  ISETP.GT.AND P0, PT, R213, 0x1, PT ;  /* 0x00000001d500780c */ /* 0x000fe20003f04270 */
[----:B------:R-:W1:Y:S01]  /*d960*/  LDC.64 R28, c[0x0][0xca8] ;  /* 0x00032a00ff1c7b82 */ /* 0x000e620000000a00 */
[----:B------:R-:W-:Y:S02]  /*d970*/  IMAD.MOV.U32 R21, RZ, RZ, R27 ;  /* 0x000000ffff157224 */ /* 0x000fe400078e001b */
[----:B------:R-:W-:-:S05]  /*d980*/  SEL R16, R16, 0xa78, P0 ;  /* 0x00000a7810107807 */ /* 0x000fca0000000000 */
[----:B------:R-:W3:Y:S08]  /*d990*/  LDC.64 R8, c[0x0][R16+0x220] ;  /* 0x0000880010087b82 */ /* 0x000ef00000000a00 */
[----:B------:R-:W4:Y:S08]  /*d9a0*/  @P1 LDC R4, c[0x0][0xcec] ;  /* 0x00033b00ff041b82 */ /* 0x000f300000000800 */
[----:B------:R-:W5:Y:S08]  /*d9b0*/  LDC.64 R2, c[0x0][R16+0x218] ;  /* 0x0000860010027b82 */ /* 0x000f700000000a00 */
[----:B------:R-:W0:Y:S01]  /*d9c0*/  @P1 LDC R25, c[0x0][0xcf0] ;  /* 0x00033c00ff191b82 */ /* 0x000e220000000800 */
[----:B---3--:R-:W-:-:S02]  /*d9d0*/  IMAD R9, R9, R211, RZ ;  /* 0x000000d309097224 */ /* 0x008fc400078e02ff */
[----:B------:R-:W-:-:S05]  /*d9e0*/  IMAD.WIDE.U32 R14, R8, R211, RZ ;  /* 0x000000d3080e7225 */ /* 0x000fca00078e00ff */
[----:B------:R-:W3:Y:S01]  /*d9f0*/  LDC.64 R10, c[0x0][R16+0x228] ;  /* 0x00008a00100a7b82 */ /* 0x000ee20000000a00 */
[----:B----4-:R-:W-:-:S07]  /*da00*/  @P1 IMAD.HI.U32 R4, R27, R4, RZ ;  /* 0x000000041b041227 */ /* 0x010fce00078e00ff */
[----:B------:R-:W4:Y:S01]  /*da10*/  LDC.64 R12, c[0x0][R16+0x210] ;  /* 0x00008400100c7b82 */ /* 0x000f220000000a00 */
[-C--:B-----5:R-:W-:Y:S02]  /*da20*/  IMAD R23, R3, R212.reuse, RZ ;  /* 0x000000d403177224 */ /* 0x0a0fe400078e02ff */
[----:B------:R-:W-:-:S04]  /*da30*/  IMAD.WIDE.U32 R2, R2, R212, RZ ;  /* 0x000000d402027225 */ /* 0x000fc800078e00ff */
[----:B------:R-:W-:Y:S01]  /*da40*/  IMAD.IADD R23, R3, 0x1, R23 ;  /* 0x0000000103177824 */ /* 0x000fe200078e0217 */
[----:B0-----:R-:W-:Y:S01]  /*da50*/  @P1 SHF.R.U32.HI R21, RZ, R25, R4 ;  /* 0x00000019ff151219 */ /* 0x001fe20000011604 */
[----:B------:R-:W-:Y:S01]  /*da60*/  IMAD R25, R8, R216, R9 ;  /* 0x000000d808197224 */ /* 0x000fe200078e0209 */
[----:B-1----:R-:W0:Y:S01]  /*da70*/  @!P0 LDC R28, c[0x0][0xc50] ;  /* 0x00031400ff1c8b82 */ /* 0x002e220000000800 */
[----:B------:R-:W-:Y:S02]  /*da80*/  IADD3 R4, P1, P3, R14, R2, R17 ;  /* 0x000000020e047210 */ /* 0x000fe40007b3e011 */
[----:B------:R-:W-:Y:S02]  /*da90*/  IMAD.MOV R8, RZ, RZ, -R21 ;  /* 0x000000ffff087224 */ /* 0x000fe400078e0a15 */
[----:B------:R-:W-:-:S03]  /*daa0*/  IMAD.IADD R25, R15, 0x1, R25 ;  /* 0x000000010f197824 */ /* 0x000fc600078e0219 */
[----:B------:R-:W1:Y:S01]  /*dab0*/  @!P0 LDC R29, c[0x0][0xc54] ;  /* 0x00031500ff1d8b82 */ /* 0x000e620000000800 */
[----:B--2---:R-:W-:-:S05]  /*dac0*/  SEL R9, R24, RZ, P0 ;  /* 0x000000ff18097207 */ /* 0x004fca0000000000 */
[----:B---3--:R-:W-:-:S04]  /*dad0*/  IMAD.WIDE.U32 R2, R10, R9, RZ ;  /* 0x000000090a027225 */ /* 0x008fc800078e00ff */
[----:B------:R-:W-:Y:S02]  /*dae0*/  IMAD R11, R11, R9, RZ ;  /* 0x000000090b0b7224 */ /* 0x000fe400078e02ff */
        /* <DEDUP_REMOVED lines=15> */
.L_x_14249:
[----:B------:R-:W-:Y:S05]  /*dbe0*/  BSYNC B1 ;  /* 0x0000000000017941 */ /* 0x000fea0003800000 */
.L_x_14248:
[----:B------:R-:W-:Y:S05]  /*dbf0*/  @P2 BRA `(.L_x_14244) ;  /* 0x00000008004c2947 */ /* 0x000fea0003800000 */
[----:B------:R-:W2:Y:S01]  /*dc00*/  LDC R15, c[0x0][0xce8] ;  /* 0x00033a00ff0f7b82 */ /* 0x000ea20000000800 */
[----:B-1----:R-:W-:Y:S01]  /*dc10*/  SHF.R.S32.HI R3, RZ, 0x1f, R22 ;  /* 0x0000001fff037819 */ /* 0x002fe20000011416 */
        /* <DEDUP_REMOVED lines=14> */
[----:B------:R-:W-:Y:S02]  /*dd00*/  IMAD.IADD R13, R18, 0x1, R9 ;  /* 0x00000001120d7824 */ /* 0x000fe400078e0209 */
[----:B------:R-:W-:Y:S01]  /*dd10*/  IMAD R3, R212, UR5, R3 ;  /* 0x00000005d4037c24 */ /* 0x000fe2000f8e0203 */
[----:B------:R-:W-:Y:S01]  /*dd20*/  ULDC.64 UR4, c[0x0][0xbf0] ;  /* 0x0002fc0000047ab9 */ /* 0x000fe20000000a00 */
[----:B------:R-:W-:Y:S02]  /*dd30*/  IMAD.MOV.U32 R9, RZ, RZ, R13 ;  /* 0x000000ffff097224 */ /* 0x000fe400078e000d */
[----:B------:R-:W-:Y:S02]  /*dd40*/  IMAD R8, R216, UR4, RZ ;  /* 0x00000004d8087c24 */ /* 0x000fe4000f8e02ff */
[----:B------:R-:W-:Y:S02]  /*dd50*/  IMAD.WIDE.U32 R2, R211, UR4, R2 ;  /* 0x00000004d3027c25 */ /* 0x000fe4000f8e0002 */
[----:B------:R-:W1:Y:S02]  /*dd60*/  @P0 LDC R4, c[0x0][0xcec] ;  /* 0x00033b00ff040b82 */ /* 0x000e640000000800 */
[----:B------:R-:W-:-:S06]  /*dd70*/  IMAD.IADD R18, R17, 0x1, R18 ;  /* 0x0000000111127824 */ /* 0x000fcc00078e0212 */
[----:B------:R-:W2:Y:S01]  /*dd80*/  @P0 LDC R11, c[0x0][0xcf0] ;  /* 0x00033c00ff0b0b82 */ /* 0x000ea20000000800 */
[----:B-1----:R-:W-:-:S05]  /*dd90*/  @P0 IMAD.HI.U32 R4, R13, R4, RZ ;  /* 0x000000040d040227 */ /* 0x002fca00078e00ff */
        /* <DEDUP_REMOVED lines=12> */
[----:B------:R-:W-:Y:S02]  /*de60*/  IMAD R15, R0, R15, RZ ;  /* 0x0000000f000f7224 */ /* 0x000fe400078e02ff */
        /* <DEDUP_REMOVED lines=16> */
[----:B------:R1:W2:Y:S01]  /*df70*/  SHFL.IDX PT, R2, R8, RZ, 0x181f ;  /* 0x00181fff08027589 */ /* 0x0002a200000e0000 */
[----:B------:R-:W-:Y:S01]  /*df80*/  VIADD R11, R9, 0x40 ;  /* 0x00000040090b7836 */ /* 0x000fe20000000000 */
[----:B------:R-:W-:-:S02]  /*df90*/  SHF.R.S32.HI R10, RZ, 0x1f, R9 ;  /* 0x0000001fff0a7819 */ /* 0x000fc40000011409 */
[----:B------:R1:W3:Y:S01]  /*dfa0*/  SHFL.IDX PT, R0, R4, RZ, 0x181f ;  /* 0x00181fff04007589 */ /* 0x0002e200000e0000 */
        /* <DEDUP_REMOVED lines=21> */
.L_x_14251:
[----:B------:R-:W-:Y:S05]  /*e100*/  BSYNC B1 ;  /* 0x0000000000017941 */ /* 0x000fea0003800000 */
.L_x_14250:
        /* <DEDUP_REMOVED lines=21> */
.L_x_14253:
[----:B------:R-:W-:Y:S05]  /*e260*/  BSYNC B1 ;  /* 0x0000000000017941 */ /* 0x000fea0003800000 */
.L_x_14252:
        /* <DEDUP_REMOVED lines=21> */
.L_x_14255:
[----:B------:R-:W-:Y:S05]  /*e3c0*/  BSYNC B1 ;  /* 0x0000000000017941 */ /* 0x000fea0003800000 */
.L_x_14254:
[----:B0-----:R-:W-:Y:S01]  /*e3d0*/  VIADD R0, R18, 0x60 ;  /* 0x0000006012007836 */ /* 0x001fe20000000000 */
[----:B-1-3--:R-:W3:Y:S04]  /*e3e0*/  SHFL.IDX PT, R4, R4, 0x3, 0x181f ;  /* 0x00781f0004047f89 */ /* 0x00aee800000e0000 */
[----:B------:R-:W-:Y:S01]  /*e3f0*/  ISETP.GE.AND P0, PT, R0, R15, PT ;  /* 0x0000000f0000720c */ /* 0x000fe20003f06270 */
[----:B----4-:R4:W0:-:S12]  /*e400*/  SHFL.IDX PT, R2, R8, 0x3, 0x181f ;  /* 0x00781f0008027f89 */ /* 0x01081800000e0000 */
[----:B----4-:R-:W-:Y:S05]  /*e410*/  @P0 BRA `(.L_x_14244) ;  /* 0x0000000000440947 */ /* 0x010fea0003800000 */
[----:B------:R-:W-:Y:S02]  /*e420*/  ULDC UR4, c[0x0][0xbc8] ;  /* 0x0002f20000047ab9 */ /* 0x000fe40000000800 */
[----:B------:R-:W-:Y:S02]  /*e430*/  ISETP.GE.AND P3, PT, R9, UR4, PT ;  /* 0x0000000409007c0c */ /* 0x000fe4000bf66270 */
[----:B------:R-:W-:Y:S02]  /*e440*/  ISETP.GE.AND P2, PT, R11, UR4, PT ;  /* 0x000000040b007c0c */ /* 0x000fe4000bf46270 */
[----:B------:R-:W-:Y:S02]  /*e450*/  ISETP.GE.AND P1, PT, R13, UR4, PT ;  /* 0x000000040d007c0c */ /* 0x000fe4000bf26270 */
[----:B------:R-:W-:-:S07]  /*e460*/  ISETP.GE.AND P0, PT, R17, UR4, PT ;  /* 0x0000000411007c0c */ /* 0x000fce000bf06270 */
[----:B0-2---:R-:W-:-:S04]  /*e470*/  @!P3 LEA R8, P4, R9, R2, 0x1 ;  /* 0x000000020908b211 */ /* 0x005fc800078808ff */
[----:B---3--:R-:W-:Y:S02]  /*e480*/  @!P3 LEA.HI.X R9, R9, R4, R10, 0x1, P4 ;  /* 0x000000040909b211 */ /* 0x008fe400020f0c0a */
        /* <DEDUP_REMOVED lines=10> */
.L_x_14244:
[----:B------:R-:W-:Y:S05]  /*e530*/  BSYNC B0 ;  /* 0x0000000000007941 */ /* 0x000fea0003800000 */
.L_x_14234:
[----:B------:R-:W-:Y:S02]  /*e540*/  ULDC UR4, c[0x0][0xd3c] ;  /* 0x00034f0000047ab9 */ /* 0x000fe40000000800 */
[----:B------:R-:W-:-:S13]  /*e550*/  ISETP.GE.AND P0, PT, R7, UR4, PT ;  /* 0x0000000407007c0c */ /* 0x000fda000bf06270 */
[----:B------:R-:W-:Y:S05]  /*e560*/  @!P0 BRA `(.L_x_14256) ;  /* 0xffffff2800fc8947 */ /* 0x000fea000383ffff */
[----:B------:R-:W-:Y:S05]  /*e570*/  EXIT ;  /* 0x000000000000794d */ /* 0x000fea0003800000 */
.L_x_14196:
[----:B------:R-:W-:-:S08]  /*e580*/  NOP ;  /* 0x0000000000007918 */ /* 0x000fd00000000000 */
[----:B--2---:R-:W0:-:S00]  /*e590*/  USETMAXREG.DEALLOC.CTAPOOL 0x18 ;  /* 0x00000018000079c8 */ /* 0x004e0000080e0500 */
        /* <DEDUP_REMOVED lines=16> */
.L_x_14257:
[----:B------:R-:W0:Y:S01]  /*e6a0*/  S2R R0, SR_TID.X ;  /* 0x0000000000007919 */ /* 0x000e220000002100 */
[----:B------:R-:W-:Y:S01]  /*e6b0*/  ULDC UR4, c[0x0][0xd3c] ;  /* 0x00034f0000047ab9 */ /* 0x000fe20000000800 */
[----:B------:R-:W-:Y:S01]  /*e6c0*/  IMAD.MOV.U32 R7, RZ, RZ, RZ ;  /* 0x000000ffff077224 */ /* 0x000fe200078e00ff */
        /* <DEDUP_REMOVED lines=41> */
.L_x_14261:
        /* <DEDUP_REMOVED lines=39> */
.L_x_14259:
        /* <DEDUP_REMOVED lines=12> */
.L_x_14262:
[----:B---34-:R-:W-:Y:S01]  /*ec90*/  IMAD R3, R4, UR5, R8 ;  /* 0x0000000504037c24 */ /* 0x018fe2000f8e0208 */
[----:B-1----:R-:W-:Y:S01]  /*eca0*/  ISETP.NE.AND P0, PT, R7, 0x1, PT ;  /* 0x000000010700780c */ /* 0x002fe20003f05270 */
[----:B------:R-:W-:-:S03]  /*ecb0*/  VIADD R13, R9, UR4 ;  /* 0x00000004090d7c36 */ /* 0x000fc60008000000 */
[----:B------:R1:W-:Y:S01]  /*ecc0*/  STL [R1], R3 ;  /* 0x0000000301007387 */ /* 0x0003e20000100800 */
[----:B------:R-:W-:-:S03]  /*ecd0*/  IADD3 R4, -R3, UR6, RZ ;  /* 0x0000000603047c10 */ /* 0x000fc6000fffe1ff */
[----:B------:R1:W-:Y:S05]  /*ece0*/  STL [R1+0xc], R13 ;  /* 0x00000c0d01007387 */ /* 0x0003ea0000100800 */
[----:B------:R-:W-:Y:S05]  /*ecf0*/  @!P0 BRA `(.L_x_14263) ;  /* 0x0000000000e08947 */ /* 0x000fea0003800000 */
[----:B0-2---:R-:W-:Y:S01]  /*ed00*/  IABS R6, R5 ;  /* 0x0000000500067213 */ /* 0x005fe20000000000 */
        /* <DEDUP_REMOVED lines=43> */
[----:B------:R-:W-:Y:S01]  /*efc0*/  ISETP.GE.U32.AND P0, PT, R3, R8, PT ;  /* 0x000000080300720c */ /* 0x000fe20003f06070 */
[----:B------:R-:W-:-:S04]  /*efd0*/  IMAD.MOV R3, RZ, RZ, -R9 ;  /* 0x000000ffff037224 */ /* 0x000fc800078e0a09 */
[----:B------:R-:W-:-:S08]  /*efe0*/  IMAD R3, R5, R3, R4 ;  /* 0x0000000305037224 */ /* 0x000fd000078e0204 */
[----:B------:R-:W-:-:S04]  /*eff0*/  @P0 VIADD R6, R6, 0x1 ;  /* 0x0000000106060836 */ /* 0x000fc80000000000 */
        /* <DEDUP_REMOVED lines=8> */
.L_x_14263:
        /* <DEDUP_REMOVED lines=15> */
[----:B------:R-:W-:Y:S02]  /*f170*/  IMAD.MOV R12, RZ, RZ, -R11 ;  /* 0x000000ffff0c7224 */ /* 0x000fe400078e0a0b */
[----:B------:R-:W-:Y:S01]  /*f180*/  IMAD.HI.U32 R11, R2, R3, RZ ;  /* 0x00000003020b7227 */ /* 0x000fe200078e00ff */
[----:B------:R-:W-:-:S03]  /*f190*/  LOP3.LUT R2, R4, R7, RZ, 0x3c, !PT ;  /* 0x0000000704027212 */ /* 0x000fc600078e3cff */
[----:B------:R-:W-:Y:S01]  /*f1a0*/  IMAD R3, R11, R12, R3 ;  /* 0x0000000c0b037224 */ /* 0x000fe200078e0203 */
[----:B------:R-:W-:-:S04]  /*f1b0*/  ISETP.GE.AND P2, PT, R2, RZ, PT ;  /* 0x000000ff0200720c */ /* 0x000fc80003f46270 */
        /* <DEDUP_REMOVED lines=11> */
[----:B------:R-:W-:-:S03]  /*f270*/  IMAD R7, R7, R11, R4 ;  /* 0x0000000b07077224 */ /* 0x000fc600078e0204 */
[----:B------:R-:W-:Y:S02]  /*f280*/  VIADDMNMX R6, R3, UR5, R6, PT ;  /* 0x0000000503067c46 */ /* 0x000fe4000b800106 */
[----:B------:R-:W-:Y:S02]  /*f290*/  IADD3 R8, R8, 0x1000000, R7 ;  /* 0x0100000008087810 */ /* 0x000fe40007ffe007 */
[----:B------:R-:W-:-:S04]  /*f2a0*/  IABS R9, R6 ;  /* 0x0000000600097213 */ /* 0x000fc80000000000 */
[----:B------:R-:W0:Y:S08]  /*f2b0*/  I2F.RP R10, R9 ;  /* 0x00000009000a7306 */ /* 0x000e300000209400 */
[----:B0-----:R-:W0:Y:S02]  /*f2c0*/  MUFU.RCP R10, R10 ;  /* 0x0000000a000a7308 */ /* 0x001e240000001000 */
[----:B0-----:R-:W-:Y:S01]  /*f2d0*/  VIADD R2, R10, 0xffffffe ;  /* 0x0ffffffe0a027836 */ /* 0x001fe20000000000 */
[----:B------:R-:W-:-:S05]  /*f2e0*/  IABS R10, R6 ;  /* 0x00000006000a7213 */ /* 0x000fca0000000000 */
[----:B------:R0:W1:Y:S02]  /*f2f0*/  F2I.FTZ.U32.TRUNC.NTZ R3, R2 ;  /* 0x0000000200037305 */ /* 0x000064000021f000 */
[----:B0-----:R-:W-:Y:S02]  /*f300*/  IMAD.MOV.U32 R2, RZ, RZ, RZ ;  /* 0x000000ffff027224 */ /* 0x001fe400078e00ff */
[----:B-1----:R-:W-:-:S04]  /*f310*/  IMAD.MOV R4, RZ, RZ, -R3 ;  /* 0x000000ffff047224 */ /* 0x002fc800078e0a03 */
[----:B------:R-:W-:Y:S01]  /*f320*/  IMAD R11, R4, R9, RZ ;  /* 0x00000009040b7224 */ /* 0x000fe200078e02ff */
[----:B------:R-:W-:-:S03]  /*f330*/  IABS R4, R7 ;  /* 0x0000000700047213 */ /* 0x000fc60000000000 */
[----:B------:R-:W-:-:S04]  /*f340*/  IMAD.HI.U32 R3, R3, R11, R2 ;  /* 0x0000000b03037227 */ /* 0x000fc800078e0002 */
        /* <DEDUP_REMOVED lines=16> */
.L_x_14264:
[----:B01----:R-:W-:-:S05]  /*f450*/  LOP3.LUT R2, RZ, R3, RZ, 0x33, !PT ;  /* 0x00000003ff027212 */ /* 0x003fca00078e33ff */
[----:B------:R-:W-:-:S05]  /*f460*/  IMAD.IADD R2, R5, 0x1, R2 ;  /* 0x0000000105027824 */ /* 0x000fca00078e0202 */
[----:B------:R1:W-:Y:S01]  /*f470*/  STL [R1+0x4], R2 ;  /* 0x0000040201007387 */ /* 0x0003e20000100800 */
[----:B------:R-:W-:Y:S05]  /*f480*/  BRA `(.L_x_14265) ;  /* 0x0000000000107947 */ /* 0x000fea0003800000 */
.L_x_14260:
[----:B------:R-:W-:Y:S01]  /*f490*/  IMAD.U32 R2, RZ, RZ, UR6 ;  /* 0x00000006ff027e24 */ /* 0x000fe2000f8e00ff */
[----:B------:R0:W-:Y:S04]  /*f4a0*/  STL [R1+0x4], RZ ;  /* 0x000004ff01007387 */ /* 0x0001e80000100800 */
[----:B------:R0:W-:Y:S04]  /*f4b0*/  STL [R1+0x8], RZ ;  /* 0x000008ff01007387 */ /* 0x0001e80000100800 */
[----:B------:R0:W-:Y:S02]  /*f4c0*/  STL [R1], R2 ;  /* 0x0000000201007387 */ /* 0x0001e40000100800 */
.L_x_14265:
        /* <DEDUP_REMOVED lines=10> */
.L_x_14258:
        /* <DEDUP_REMOVED lines=8> */
[----:B0-----:R-:W0:Y:S01]  /*f5f0*/  S2R R5, SR_TID.X ;  /* 0x0000000000057919 */ /* 0x001e220000002100 */
[----:B------:R-:W2:Y:S01]  /*f600*/  S2UR UR5, SR_CgaCtaId ;  /* 0x00000000000579c3 */ /* 0x000ea20000008800 */
[----:B------:R-:W-:Y:S01]  /*f610*/  UMOV UR4, 0x400 ;  /* 0x0000040000047882 */ /* 0x000fe20000000000 */
[----:B------:R-:W-:Y:S01]  /*f620*/  BSSY B8, `(.L_x_14266) ;  /* 0x0000675000087945 */ /* 0x000fe20003800000 */
[----:B------:R-:W-:Y:S01]  /*f630*/  ULDC UR40, c[0x0][0xc] ;  /* 0x0000030000287ab9 */ /* 0x000fe20000000800 */
[----:B------:R-:W-:Y:S01]  /*f640*/  ULDC.64 UR36, c[0x0][0x198] ;  /* 0x0000660000247ab9 */ /* 0x000fe20000000a00 */
[----:B--2---:R-:W-:-:S06]  /*f650*/  ULEA UR4, UR5, UR4, 0x18 ;  /* 0x0000000405047291 */ /* 0x004fcc000f8ec03f */
[----:B------:R-:W-:Y:S01]  /*f660*/  IMAD.U32 R18, RZ, RZ, UR4 ;  /* 0x00000004ff127e24 */ /* 0x000fe2000f8e00ff */
[C---:B0-----:R-:W-:Y:S01]  /*f670*/  LOP3.LUT R4, R5.reuse, 0x7f, RZ, 0xc0, !PT ;  /* 0x0000007f05047812 */ /* 0x041fe200078ec0ff */
[----:B---3--:R-:W-:-:S05]  /*f680*/  IMAD.SHL.U32 R0, R5, 0x8, RZ ;  /* 0x0000000805007824 */ /* 0x008fca00078e00ff */
        /* <DEDUP_REMOVED lines=13> */
[----:B0-----:R-:W-:-:S03]  /*f760*/  LOP3.LUT R3, R0, 0x40, RZ, 0xfc, !PT ;  /* 0x0000004000037812 */ /* 0x001fc600078efcff */
[----:B------:R0:W-:Y:S01]  /*f770*/  STL [R1+0x10], RZ ;  /* 0x000010ff01007387 */ /* 0x0001e20000100800 */
[C---:B-1----:R-:W-:Y:S02]  /*f780*/  LOP3.LUT R2, R0.reuse, 0x80, RZ, 0xfc, !PT ;  /* 0x0000008000027812 */ /* 0x042fe400078efcff */
[----:B------:R-:W-:-:S07]  /*f790*/  LOP3.LUT R0, R0, 0xc0, RZ, 0xfc, !PT ;  /* 0x000000c000007812 */ /* 0x000fce00078efcff */
.L_x_14376:
[----:B--2---:R-:W2:Y:S01]  /*f7a0*/  LDL R0, [R1+0xc] ;  /* 0x00000c0001007983 */ /* 0x004ea20000100800 */
[----:B-1-3--:R-:W2:Y:S01]  /*f7b0*/  LDC.64 R2, c[0x0][0xd88] ;  /* 0x00036200ff027b82 */ /* 0x00aea20000000a00 */
[----:B------:R-:W-:Y:S05]  /*f7c0*/  YIELD ;  /* 0x0000000000007946 */ /* 0x000fea0003800000 */
[----:B------:R-:W-:Y:S01]  /*f7d0*/  ULDC.64 UR4, c[0x0][0xb20] ;  /* 0x0002c80000047ab9 */ /* 0x000fe20000000a00 */
[----:B0-----:R-:W-:Y:S01]  /*f7e0*/  IMAD.MOV.U32 R6, RZ, RZ, RZ ;  /* 0x000000ffff067224 */ /* 0x001fe200078e00ff */
        /* <DEDUP_REMOVED lines=22> */
[C---:B-1----:R-:W-:Y:S02]  /*f950*/  IADD3 R4, P4, R16.reuse, UR6, RZ ;  /* 0x0000000610047c10 */ /* 0x042fe4000ff9e0ff */
[----:B--2---:R-:W-:Y:S02]  /*f960*/  IADD3 R2, P3, R16, UR4, RZ ;  /* 0x0000000410027c10 */ /* 0x004fe4000ff7e0ff */
        /* <DEDUP_REMOVED lines=10> */
[----:B-1----:R-:W-:-:S04]  /*fa10*/  @P2 IADD3 R6, P3, R16, UR8, RZ ;  /* 0x0000000810062c10 */ /* 0x002fc8000ff7e0ff */
        /* <DEDUP_REMOVED lines=8> */
[----:B-1----:R-:W-:Y:S01]  /*faa0*/  IMAD.U32 R6, RZ, RZ, UR4 ;  /* 0x00000004ff067e24 */ /* 0x002fe2000f8e00ff */
[----:B--2---:R1:W-:Y:S01]  /*fab0*/  STL [R1+0x34], R9 ;  /* 0x0000340901007387 */ /* 0x0043e20000100800 */
[----:B------:R-:W-:Y:S05]  /*fac0*/  @P2 BRA `(.L_x_14267) ;  /* 0x0000000000142947 */ /* 0x000fea0003800000 */
[----:B------:R-:W-:Y:S05]  /*fad0*/  @!P1 BRA `(.L_x_14267) ;  /* 0x0000000000109947 */ /* 0x000fea0003800000 */
[----:B------:R-:W1:Y:S04]  /*fae0*/  LDG.E R7, desc[UR38][R2.64] ;  /* 0x0000002602077981 */ /* 0x000e68000c1e1900 */
[----:B------:R-:W1:Y:S02]  /*faf0*/  LDG.E R2, desc[UR38][R2.64+0x4] ;  /* 0x0000042602027981 */ /* 0x000e64000c1e1900 */
[----:B-1----:R-:W-:-:S05]  /*fb00*/  IMAD.IADD R9, R2, 0x1, -R7 ;  /* 0x0000000102097824 */ /* 0x002fca00078e0a07 */
[----:B------:R2:W-:Y:S02]  /*fb10*/  STL [R1+0x34], R9 ;  /* 0x0000340901007387 */ /* 0x0005e40000100800 */
.L_x_14267:
[----:B------:R-:W3:Y:S01]  /*fb20*/  LDL.LU R7, [R1+0x8] ;  /* 0x0000080001077983 */ /* 0x000ee20000300800 */
[----:B------:R-:W-:Y:S02]  /*fb30*/  ULDC.64 UR4, c[0x0][0xb18] ;  /* 0x0002c60000047ab9 */ /* 0x000fe40000000a00 */
[----:B------:R-:W-:-:S04]  /*fb40*/  ISETP.NE.U32.AND P1, PT, RZ, UR4, PT ;  /* 0x00000004ff007c0c */ /* 0x000fc8000bf25070 */
[----:B------:R-:W-:Y:S02]  /*fb50*/  ISETP.NE.AND.EX P1, PT, RZ, UR5, PT, P1 ;  /* 0x00000005ff007c0c */ /* 0x000fe4000bf25310 */
[C---:B---3--:R-:W-:Y:S02]  /*fb60*/  LOP3.LUT R3, R7.reuse, 0xff000000, RZ, 0xc0, !PT ;  /* 0xff00000007037812 */ /* 0x048fe400078ec0ff */
        /* <DEDUP_REMOVED lines=10> */
[----:B---3--:R-:W-:-:S05]  /*fc10*/  IADD3.X R7, R10, UR5, RZ, P0, !PT ;  /* 0x000000050a077c10 */ /* 0x008fca00087fe4ff */
[----:B------:R3:W5:Y:S01]  /*fc20*/  LDG.E R6, desc[UR38][R6.64] ;  /* 0x0000002606067981 */ /* 0x000762000c1e1900 */
[----:B------:R-:W-:Y:S05]  /*fc30*/  BRA `(.L_x_14269) ;  /* 0x0000000000107947 */ /* 0x000fea0003800000 */
.L_x_14268:
[----:B------:R-:W-:Y:S05]  /*fc40*/  @!P0 BRA `(.L_x_14269) ;  /* 0x00000000000c8947 */ /* 0x000fea0003800000 */
[----:B------:R-:W4:Y:S04]  /*fc50*/  LDG.E R6, desc[UR38][R4.64] ;  /* 0x0000002604067981 */ /* 0x000f28000c1e1900 */
[----:B------:R-:W4:Y:S02]  /*fc60*/  LDG.E R4, desc[UR38][R4.64+0x4] ;  /* 0x0000042604047981 */ /* 0x000f24000c1e1900 */
[----:B----4-:R-:W-:-:S07]  /*fc70*/  IMAD.IADD R6, R4, 0x1, -R6 ;  /* 0x0000000104067824 */ /* 0x010fce00078e0a06 */
.L_x_14269:
[----:B------:R-:W4:Y:S01]  /*fc80*/  LDL R5, [R1+0x4] ;  /* 0x0000040001057983 */ /* 0x000f220000100800 */
[----:B-----5:R-:W-:Y:S01]  /*fc90*/  IMAD.IADD R6, R6, 0x1, -R0 ;  /* 0x0000000106067824 */ /* 0x020fe200078e0a00 */
[----:B------:R-:W-:Y:S01]  /*fca0*/  BSSY B0, `(.L_x_14270) ;  /* 0x000003a000007945 */ /* 0x000fe20003800000 */
[----:B------:R-:W0:Y:S02]  /*fcb0*/  LDC R0, c[0x0][0x448] ;  /* 0x00011200ff007b82 */ /* 0x000e240000000800 */
[----:B0-----:R-:W-:-:S13]  /*fcc0*/  ISETP.NE.AND P0, PT, R0, 0x1, PT ;  /* 0x000000010000780c */ /* 0x001fda0003f05270 */
[----:B---3--:R-:W0:Y:S08]  /*fcd0*/  @P0 LDC R2, c[0x0][0x44c] ;  /* 0x00011300ff020b82 */ /* 0x008e300000000800 */
[----:B------:R-:W3:Y:S01]  /*fce0*/  @P0 LDC R4, c[0x0][0x450] ;  /* 0x00011400ff040b82 */ /* 0x000ee20000000800 */
[----:B----4-:R-:W-:Y:S02]  /*fcf0*/  IMAD.SHL.U32 R0, R5, 0x80, RZ ;  /* 0x0000008005007824 */ /* 0x010fe400078e00ff */
[----:B------:R-:W-:-:S02]  /*fd00*/  IMAD.MOV.U32 R5, RZ, RZ, RZ ;  /* 0x000000ffff057224 */ /* 0x000fc400078e00ff */
[----:B------:R-:W-:Y:S02]  /*fd10*/  VIADD R0, R0, 0x7f ;  /* 0x0000007f00007836 */ /* 0x000fe40000000000 */
[----:B------:R-:W-:Y:S02]  /*fd20*/  IMAD.MOV.U32 R10, RZ, RZ, R5 ;  /* 0x000000ffff0a7224 */ /* 0x000fe400078e0005 */
[----:B0-----:R-:W-:-:S05]  /*fd30*/  @P0 IMAD.HI.U32 R2, R0, R2, RZ ;  /* 0x0000000200020227 */ /* 0x001fca00078e00ff */
[----:B---3--:R-:W-:Y:S01]  /*fd40*/  @P0 SHF.R.U32.HI R0, RZ, R4, R2 ;  /* 0x00000004ff000219 */ /* 0x008fe20000011602 */
[C---:B------:R-:W-:Y:S01]  /*fd50*/  VIADD R4, R6.reuse, 0x5f ;  /* 0x0000005f06047836 */ /* 0x040fe20000000000 */
[----:B------:R-:W-:Y:S02]  /*fd60*/  IADD3 R2, R6, 0x60, -R9 ;  /* 0x0000006006027810 */ /* 0x000fe40007ffe809 */
[----:B-12---:R-:W-:-:S03]  /*fd70*/  LOP3.LUT R9, R3, 0xff, RZ, 0xc0, !PT ;  /* 0x000000ff03097812 */ /* 0x006fc600078ec0ff */
[----:B------:R-:W-:Y:S02]  /*fd80*/  IMAD.IADD R2, R2, 0x1, R0 ;  /* 0x0000000102027824 */ /* 0x000fe400078e0200 */
[----:B------:R-:W-:-:S04]  /*fd90*/  IMAD.HI R0, R4, 0x2aaaaaab, RZ ;  /* 0x2aaaaaab04007827 */ /* 0x000fc800078e02ff */
[----:B------:R-:W-:Y:S01]  /*fda0*/  IMAD.HI R2, R2, 0x2aaaaaab, RZ ;  /* 0x2aaaaaab02027827 */ /* 0x000fe200078e02ff */
[----:B------:R-:W-:-:S04]  /*fdb0*/  SHF.R.U32.HI R4, RZ, 0x1f, R0 ;  /* 0x0000001fff047819 */ /* 0x000fc80000011600 */
[----:B------:R-:W-:Y:S02]  /*fdc0*/  LEA.HI.SX32 R4, R0, R4, 0x1c ;  /* 0x0000000400047211 */ /* 0x000fe400078fe2ff */
[----:B------:R-:W-:-:S04]  /*fdd0*/  SHF.R.U32.HI R0, RZ, 0x1f, R2 ;  /* 0x0000001fff007819 */ /* 0x000fc80000011602 */
[----:B------:R-:W-:-:S04]  /*fde0*/  LEA.HI.SX32 R0, R2, R0, 0x1c ;  /* 0x0000000002007211 */ /* 0x000fc800078fe2ff */
[----:B------:R-:W-:Y:S02]  /*fdf0*/  VIMNMX R8, R4, R0, PT ;  /* 0x0000000004087248 */ /* 0x000fe40003fe0100 */
[----:B------:R-:W-:Y:S02]  /*fe00*/  SHF.R.U32.HI R0, RZ, 0x10, R3 ;  /* 0x00000010ff007819 */ /* 0x000fe40000011603 */
[----:B------:R-:W-:Y:S01]  /*fe10*/  ISETP.GE.AND P1, PT, R8, 0x1, PT ;  /* 0x000000010800780c */ /* 0x000fe20003f26270 */
[----:B------:R0:W-:Y:S01]  /*fe20*/  STL [R1+0x3c], R8 ;  /* 0x00003c0801007387 */ /* 0x0001e20000100800 */
[----:B------:R-:W-:-:S03]  /*fe30*/  ISETP.NE.AND P0, PT, R0, RZ, PT ;  /* 0x000000ff0000720c */ /* 0x000fc60003f05270 */
[----:B------:R0:W-:Y:S04]  /*fe40*/  STL [R1+0x44], R5 ;  /* 0x0000440501007387 */ /* 0x0001e80000100800 */
[----:B------:R0:W-:Y:S06]  /*fe50*/  STL [R1+0x74], R9 ;  /* 0x0000740901007387 */ /* 0x0001ec0000100800 */
[----:B------:R-:W1:Y:S01]  /*fe60*/  @!P0 LDC R0, c[0x0][0xae8] ;  /* 0x0002ba00ff008b82 */ /* 0x000e620000000800 */
        /* <DEDUP_REMOVED lines=29> */
.L_x_14271:
[----:B------:R-:W-:Y:S05]  /*10040*/  BSYNC B0 ;  /* 0x0000000000007941 */ /* 0x000fea0003800000 */
.L_x_14270:
        /* <DEDUP_REMOVED lines=18> */
[----:B0-----:R-:W3:Y:S01]  /*10170*/  @P0 ATOMG.E.ADD.STRONG.GPU PT, R3, desc[UR38][R2.64], R5 ;  /* 0x00000005020309a8 */ /* 0x001ee200081ee1e6 */
[----:B------:R-:W0:Y:S02]  /*10180*/  S2R R4, SR_LTMASK ;  /* 0x0000000000047919 */ /* 0x000e240000003900 */
[----:B0-----:R-:W-:-:S04]  /*10190*/  LOP3.LUT R4, R4, UR4, RZ, 0xc0, !PT ;  /* 0x0000000404047c12 */ /* 0x001fc8000f8ec0ff */
[----:B------:R-:W0:Y:S01]  /*101a0*/  POPC R7, R4 ;  /* 0x0000000400077309 */ /* 0x000e220000000000 */
[----:B---3--:R-:W0:Y:S02]  /*101b0*/  SHFL.IDX PT, R0, R3, R0, 0x1f ;  /* 0x00001f0003007589 */ /* 0x008e2400000e0000 */
[----:B0-----:R-:W-:-:S05]  /*101c0*/  IADD3 R0, R0, UR40, R7 ;  /* 0x0000002800007c10 */ /* 0x001fca000fffe007 */
[----:B------:R0:W-:Y:S01]  /*101d0*/  STL [R1], R0 ;  /* 0x0000000001007387 */ /* 0x0001e20000100800 */
[----:B------:R-:W-:Y:S05]  /*101e0*/  BRA `(.L_x_14274) ;  /* 0x0000004800647947 */ /* 0x000fea0003800000 */
.L_x_14273:
        /* <DEDUP_REMOVED lines=20> */
.L_x_14276:
[----:B------:R-:W-:Y:S05]  /*10330*/  BSYNC B6 ;  /* 0x0000000000067941 */ /* 0x000fea0003800000 */
.L_x_14275:
        /* <DEDUP_REMOVED lines=20> */
.L_x_14279:
        /* <DEDUP_REMOVED lines=16> */
.L_x_14278:
[----:B------:R-:W-:Y:S05]  /*10580*/  BSYNC B6 ;  /* 0x0000000000067941 */ /* 0x000fea0003800000 */
.L_x_14277:
        /* <DEDUP_REMOVED lines=24> */
.L_x_14393:
        /* <DEDUP_REMOVED lines=9> */
.L_x_14396:
        /* <DEDUP_REMOVED lines=24> */
.L_x_14283:
[----:B------:R-:W3:Y:S04]  /*10920*/  LDL R0, [R1+0x10] ;  /* 0x0000100001007983 */ /* 0x000ee80000100800 */
[----:B-1----:R-:W4:Y:S01]  /*10930*/  LDL R2, [R1+0x18] ;  /* 0x0000180001027983 */ /* 0x002f220000100800 */
[----:B---3--:R-:W-:Y:S01]  /*10940*/  IMAD R0, R0, 0x8, R18 ;  /* 0x0000000800007824 */ /* 0x008fe200078e0212 */
[----:B----4-:R-:W-:-:S04]  /*10950*/  SHF.L.U32 R2, R2, 0x1f, RZ ;  /* 0x0000001f02027819 */ /* 0x010fc800000006ff */
[----:B------:R-:W1:Y:S02]  /*10960*/  SYNCS.PHASECHK.TRANS64.TRYWAIT P0, [R0+URZ+0x32440], R2 ;  /* 0x03244002000075a7 */ /* 0x000e64000800017f */
[----:B-1----:R-:W-:Y:S05]  /*10970*/  @!P0 BRA `(.L_x_14284) ;  /* 0x0000005800f88947 */ /* 0x002fea0003800000 */
.L_x_14397:
        /* <DEDUP_REMOVED lines=11> */
.L_x_14285:
[----:B0-----:R-:W3:Y:S04]  /*10a30*/  LDL R4, [R1+0x10] ;  /* 0x0000100001047983 */ /* 0x001ee80000100800 */
[----:B------:R-:W4:Y:S04]  /*10a40*/  LDL R3, [R1+0x30] ;  /* 0x0000300001037983 */ /* 0x000f280000100800 */
[----:B-1----:R-:W2:Y:S01]  /*10a50*/  LDL R2, [R1+0x20] ;  /* 0x0000200001027983 */ /* 0x002ea20000100800 */
        /* <DEDUP_REMOVED lines=11> */
[----:B---3--:R-:W-:Y:S01]  /*10b10*/  IMAD R0, R4, 0x3000, R18 ;  /* 0x0000300004007824 */ /* 0x008fe200078e0212 */
[----:B----4-:R-:W-:-:S04]  /*10b20*/  R2UR UR11, R3 ;  /* 0x00000000030b72ca */ /* 0x010fc800000e0000 */
[----:B------:R-:W-:Y:S02]  /*10b30*/  R2UR UR8, R0 ;  /* 0x00000000000872ca */ /* 0x000fe400000e0000 */
[----:B--2---:R-:W-:-:S11]  /*10b40*/  R2UR UR4, R2 ;  /* 0x00000000020472ca */ /* 0x004fd600000e0000 */
[----:B------:R-:W-:Y:S02]  /*10b50*/  UIADD3 UR8, UR8, 0x1c400, URZ ;  /* 0x0001c40008087890 */ /* 0x000fe4000fffe03f */
[----:B------:R-:W-:-:S03]  /*10b60*/  UIMAD UR11, UR11, 0x60, UR4 ;  /* 0x000000600b0b78a4 */ /* 0x000fc6000f8e0204 */
[----:B------:R-:W-:-:S06]  /*10b70*/  UMOV UR4, 0x0 ;  /* 0x0000000000047882 */ /* 0x000fcc0000000000 */
[----:B------:R1:W-:Y:S02]  /*10b80*/  UTMALDG.4D [UR8], [UR6], desc[UR4] ;  /* 0x00000408060075b4 */ /* 0x0003e40008019000 */
[----:B-1----:R-:W-:Y:S01]  /*10b90*/  NOP ;  /* 0x0000000000007918 */ /* 0x002fe20000000000 */
.L_x_14281:
        /* <DEDUP_REMOVED lines=13> */
[----:B------:R5:W-:Y:S02]  /*10c70*/  STL [R1+0x38], R0 ;  /* 0x0000380001007387 */ /* 0x000be40000100800 */
        /* <DEDUP_REMOVED lines=20> */
.L_x_14287:
[----:B------:R-:W-:Y:S05]  /*10dc0*/  BSYNC B6 ;  /* 0x0000000000067941 */ /* 0x000fea0003800000 */
.L_x_14286:
[----:B--2---:R-:W2:Y:S01]  /*10dd0*/  LDL R10, [R1+0x4] ;  /* 0x00000400010a7983 */ /* 0x004ea20000100800 */
        /* <DEDUP_REMOVED lines=64> */
[----:B------:R-:W1:Y:S04]  /*111e0*/  SHFL.IDX PT, R6, R3, 0x1, 0x181f ;  /* 0x00381f0003067f89 */ /* 0x000e6800000e0000 */
[----:B------:R-:W-:Y:S01]  /*111f0*/  STL [R1+0x4], R10 ;  /* 0x0000040a01007387 */ /* 0x000fe20000100800 */
[----:B--2---:R-:W-:-:S05]  /*11200*/  IMAD R0, R11, R7, RZ ;  /* 0x000000070b007224 */ /* 0x004fca00078e02ff */
[C---:B------:R-:W-:Y:S01]  /*11210*/  ISETP.GE.AND P1, PT, R10.reuse, R0, PT ;  /* 0x000000000a00720c */ /* 0x040fe20003f26270 */
[----:B------:R-:W2:Y:S01]  /*11220*/  SHFL.IDX PT, R7, R2, 0x1, 0x181f ;  /* 0x00381f0002077f89 */ /* 0x000ea200000e0000 */
[----:B------:R-:W-:-:S11]  /*11230*/  VIADD R11, R10, 0x10 ;  /* 0x000000100a0b7836 */ /* 0x000fd60000000000 */
        /* <DEDUP_REMOVED lines=71> */
.L_x_14414:
        /* <DEDUP_REMOVED lines=12> */
.L_x_14289:
        /* <DEDUP_REMOVED lines=37> */
.L_x_14291:
[----:B------:R-:W-:Y:S05]  /*119c0*/  BSYNC B6 ;  /* 0x0000000000067941 */ /* 0x000fea0003800000 */
.L_x_14290:
        /* <DEDUP_REMOVED lines=10> */
[----:B--2---:R-:W-:-:S12]  /*11a70*/  IMAD.MOV.U32 R3, RZ, RZ, R5 ;  /* 0x000000ffff037224 */ /* 0x004fd800078e0005 */
        /* <DEDUP_REMOVED lines=12> */
[----:B0-----:R-:W-:-:S04]  /*11b40*/  @P0 SHF.R.U32.HI R0, RZ, R5, R4 ;  /* 0x00000005ff000219 */ /* 0x001fc80000011604 */
[--C-:B------:R-:W-:Y:S01]  /*11b50*/  SHF.R.S32.HI R4, RZ, 0x1f, R0.reuse ;  /* 0x0000001fff047819 */ /* 0x100fe20000011400 */
[----:B------:R-:W-:Y:S02]  /*11b60*/  IMAD.MOV R6, RZ, RZ, -R0 ;  /* 0x000000ffff067224 */ /* 0x000fe400078e0a00 */
[----:B------:R-:W-:-:S04]  /*11b70*/  IMAD.WIDE.U32 R2, R0, UR4, R2 ;  /* 0x0000000400027c25 */ /* 0x000fc8000f8e0002 */
[----:B------:R-:W-:Y:S02]  /*11b80*/  IMAD R4, R4, UR4, RZ ;  /* 0x0000000404047c24 */ /* 0x000fe4000f8e02ff */
[----:B------:R-:W-:Y:S02]  /*11b90*/  IMAD R6, R7, R6, R8 ;  /* 0x0000000607067224 */ /* 0x000fe400078e0208 */
[----:B------:R-:W-:Y:S01]  /*11ba0*/  IMAD R0, R0, UR5, R4 ;  /* 0x0000000500007c24 */ /* 0x000fe2000f8e0204 */
[----:B------:R-:W-:Y:S01]  /*11bb0*/  ULDC.64 UR4, c[0x0][0x3c8] ;  /* 0x0000f20000047ab9 */ /* 0x000fe20000000a00 */
[----:B-1----:R-:W-:Y:S02]  /*11bc0*/  IMAD.SHL.U32 R8, R9, 0x8, RZ ;  /* 0x0000000809087824 */ /* 0x002fe400078e00ff */
        /* <DEDUP_REMOVED lines=99> */
.L_x_14432:
        /* <DEDUP_REMOVED lines=14> */
.L_x_14294:
[----:B------:R-:W-:Y:S05]  /*122e0*/  BSYNC B0 ;  /* 0x0000000000007941 */ /* 0x000fea0003800000 */
.L_x_14293:
[----:B------:R-:W-:Y:S01]  /*122f0*/  NOP ;  /* 0x0000000000007918 */ /* 0x000fe20000000000 */
[----:B------:R-:W-:-:S13]  /*12300*/  PLOP3.LUT P0, PT, PT, PT, PT, 0x80, 0x0 ;  /* 0x000000000000781c */ /* 0x000fda0003f0f070 */
.L_x_14295:
        /* <DEDUP_REMOVED lines=18> */
.L_x_14433:
[----:B------:R-:W-:Y:S05]  /*12430*/  BSYNC B0 ;  /* 0x0000000000007941 */ /* 0x000fea0003800000 */
.L_x_14296:
[----:B------:R-:W-:Y:S01]  /*12440*/  LOP3.LUT P0, RZ, R19, 0x1, RZ, 0xc0, !PT ;  /* 0x0000000113ff7812 */ /* 0x000fe2000780c0ff */
[----:B------:R-:W-:-:S12]  /*12450*/  BSSY B0, `(.L_x_14298) ;  /* 0x000005b000007945 */ /* 0x000fd80003800000 */
[----:B------:R-:W-:Y:S05]  /*12460*/  @!P0 BRA `(.L_x_14299) ;  /* 0x0000000400648947 */ /* 0x000fea0003800000 */
[----:B------:R-:W3:Y:S04]  /*12470*/  LDL R2, [R1+0x10] ;  /* 0x0000100001027983 */ /* 0x000ee80000100800 */
[----:B------:R-:W0:Y:S01]  /*12480*/  LDL R4, [R1+0x18] ;  /* 0x0000180001047983 */ /* 0x000e220000100800 */
[----:B------:R-:W1:Y:S01]  /*12490*/  S2R R3, SR_TID.X ;  /* 0x0000000000037919 */ /* 0x000e620000002100 */
[----:B------:R-:W-:Y:S01]  /*124a0*/  BSSY B1, `(.L_x_14300) ;  /* 0x0000007000017945 */ /* 0x000fe20003800000 */
[----:B-1----:R-:W-:-:S04]  /*124b0*/  LOP3.LUT R3, R3, 0x7f, RZ, 0xc0, !PT ;  /* 0x0000007f03037812 */ /* 0x002fc800078ec0ff */
[----:B------:R-:W-:Y:S01]  /*124c0*/  ISETP.NE.AND P1, PT, R3, RZ, PT ;  /* 0x000000ff0300720c */ /* 0x000fe20003f25270 */
[----:B---3--:R-:W-:Y:S01]  /*124d0*/  IMAD R2, R2, 0x8, R18 ;  /* 0x0000000802027824 */ /* 0x008fe200078e0212 */
[----:B0-----:R-:W-:-:S04]  /*124e0*/  SHF.L.U32 R0, R4, 0x1f, RZ ;  /* 0x0000001f04007819 */ /* 0x001fc800000006ff */
[----:B------:R-:W0:Y:S02]  /*124f0*/  SYNCS.PHASECHK.TRANS64.TRYWAIT P0, [R2+URZ+0x32460], R0 ;  /* 0x03246000020075a7 */ /* 0x000e24000800017f */
[----:B0-----:R-:W-:Y:S05]  /*12500*/  @!P0 BRA `(.L_x_14301) ;  /* 0x0000005800508947 */ /* 0x001fea0003800000 */
.L_x_14434:
[----:B------:R-:W-:Y:S05]  /*12510*/  BSYNC B1 ;  /* 0x0000000000017941 */ /* 0x000fea0003800000 */
.L_x_14300:
        /* <DEDUP_REMOVED lines=9> */
.L_x_14303:
[----:B------:R-:W-:Y:S05]  /*125b0*/  BSYNC B1 ;  /* 0x0000000000017941 */ /* 0x000fea0003800000 */
.L_x_14302:
[----:B0-----:R-:W3:Y:S04]  /*125c0*/  LDL R0, [R1+0x10] ;  /* 0x0000100001007983 */ /* 0x001ee80000100800 */
[----:B------:R-:W4:Y:S04]  /*125d0*/  LDL R4, [R1+0x20] ;  /* 0x0000200001047983 */ /* 0x000f280000100800 */
[----:B------:R-:W4:Y:S01]  /*125e0*/  LDL.LU R3, [R1+0x30] ;  /* 0x0000300001037983 */ /* 0x000f220000300800 */
        /* <DEDUP_REMOVED lines=8> */
[----:B----4-:R-:W-:Y:S02]  /*12670*/  IMAD R3, R3, 0x60, R4 ;  /* 0x0000006003037824 */ /* 0x010fe400078e0204 */
[----:B------:R-:W-:-:S07]  /*12680*/  VIADD R4, R0, 0x400 ;  /* 0x0000040000047836 */ /* 0x000fce0000000000 */
.L_x_14304:
        /* <DEDUP_REMOVED lines=15> */
.L_x_14305:
        /* <DEDUP_REMOVED lines=15> */
.L_x_14306:
        /* <DEDUP_REMOVED lines=15> */
.L_x_14307:
        /* <DEDUP_REMOVED lines=10> */
.L_x_14299:
[----:B------:R-:W-:Y:S05]  /*12a00*/  BSYNC B0 ;  /* 0x0000000000007941 */ /* 0x000fea0003800000 */
.L_x_14298:
        /* <DEDUP_REMOVED lines=55> */
.L_x_14314:
        /* <DEDUP_REMOVED lines=8> */
.L_x_14435:
[----:B------:R-:W-:Y:S05]  /*12e00*/  BSYNC B3 ;  /* 0x0000000000037941 */ /* 0x000fea0003800000 */
.L_x_14315:
        /* <DEDUP_REMOVED lines=9> */
.L_x_14318:
[----:B------:R-:W-:Y:S05]  /*12ea0*/  BSYNC B3 ;  /* 0x0000000000037941 */ /* 0x000fea0003800000 */
.L_x_14317:
        /* <DEDUP_REMOVED lines=13> */
.L_x_14319:
        /* <DEDUP_REMOVED lines=13> */
.L_x_14436:
[----:B------:R-:W-:Y:S05]  /*13050*/  BSYNC B3 ;  /* 0x0000000000037941 */ /* 0x000fea0003800000 */
.L_x_14320:
        /* <DEDUP_REMOVED lines=11> */
.L_x_14323:
[----:B------:R-:W-:Y:S05]  /*13110*/  BSYNC B3 ;  /* 0x0000000000037941 */ /* 0x000fea0003800000 */
.L_x_14322:
        /* <DEDUP_REMOVED lines=10> */
.L_x_14324:
        /* <DEDUP_REMOVED lines=15> */
.L_x_14325:
        /* <DEDUP_REMOVED lines=15> */
.L_x_14326:
        /* <DEDUP_REMOVED lines=15> */
.L_x_14327:
        /* <DEDUP_REMOVED lines=10> */
.L_x_14313:
[----:B------:R-:W-:Y:S05]  /*13530*/  BSYNC B1 ;  /* 0x0000000000017941 */ /* 0x000fea0003800000 */
.L_x_14312:
[----:B------:R-:W2:Y:S02]  /*13540*/  LDL.LU R5, [R1+0x40] ;  /* 0x0000400001057983 */ /* 0x000ea40000300800 */
[----:B--2---:R-:W-:-:S07]  /*13550*/  VIADD R0, R5, 0xfffffffd ;  /* 0xfffffffd05007836 */ /* 0x004fce0000000000 */
.L_x_14311:
[----:B------:R-:W-:Y:S05]  /*13560*/  BSYNC B2 ;  /* 0x0000000000027941 */ /* 0x000fea0003800000 */
.L_x_14310:
[----:B------:R-:W-:Y:S01]  /*13570*/  VIADD R8, R8, 0xfffffffe ;  /* 0xfffffffe08087836 */ /* 0x000fe20000000000 */
[----:B------:R-:W-:-:S04]  /*13580*/  LOP3.LUT R4, RZ, R4, RZ, 0x33, !PT ;  /* 0x00000004ff047212 */ /* 0x000fc800078e33ff */
[----:B------:R-:W-:-:S13]  /*13590*/  ISETP.NE.AND P0, PT, R8, R4, PT ;  /* 0x000000040800720c */ /* 0x000fda0003f05270 */
[----:B------:R-:W-:Y:S05]  /*135a0*/  @!P0 BRA `(.L_x_14309) ;  /* 0x0000001400008947 */ /* 0x000fea0003800000 */
.L_x_14360:
        /* <DEDUP_REMOVED lines=35> */
.L_x_14330:
        /* <DEDUP_REMOVED lines=8> */
.L_x_14437:
[----:B------:R-:W-:Y:S05]  /*13860*/  BSYNC B2 ;  /* 0x0000000000027941 */ /* 0x000fea0003800000 */
.L_x_14331:
        /* <DEDUP_REMOVED lines=9> */
.L_x_14334:
[----:B------:R-:W-:Y:S05]  /*13900*/  BSYNC B2 ;  /* 0x0000000000027941 */ /* 0x000fea0003800000 */
.L_x_14333:
        /* <DEDUP_REMOVED lines=12> */
.L_x_14335:
        /* <DEDUP_REMOVED lines=13> */
.L_x_14438:
[----:B------:R-:W-:Y:S05]  /*13aa0*/  BSYNC B2 ;  /* 0x0000000000027941 */ /* 0x000fea0003800000 */
.L_x_14336:
        /* <DEDUP_REMOVED lines=11> */
.L_x_14339:
[----:B------:R-:W-:Y:S05]  /*13b60*/  BSYNC B2 ;  /* 0x0000000000027941 */ /* 0x000fea0003800000 */
.L_x_14338:
        /* <DEDUP_REMOVED lines=9> */
.L_x_14340:
        /* <DEDUP_REMOVED lines=15> */
.L_x_14341:
        /* <DEDUP_REMOVED lines=15> */
.L_x_14342:
        /* <DEDUP_REMOVED lines=15> */
.L_x_14343:
        /* <DEDUP_REMOVED lines=10> */
.L_x_14329:
[----:B------:R-:W-:Y:S05]  /*13f70*/  BSYNC B1 ;  /* 0x0000000000017941 */ /* 0x000fea0003800000 */
.L_x_14328:
        /* <DEDUP_REMOVED lines=35> */
.L_x_14346:
        /* <DEDUP_REMOVED lines=8> */
.L_x_14439:
[----:B------:R-:W-:Y:S05]  /*14230*/  BSYNC B2 ;  /* 0x0000000000027941 */ /* 0x000fea0003800000 */
.L_x_14347:
        /* <DEDUP_REMOVED lines=9> */
.L_x_14350:
[----:B------:R-:W-:Y:S05]  /*142d0*/  BSYNC B2 ;  /* 0x0000000000027941 */ /* 0x000fea0003800000 */
.L_x_14349:
        /* <DEDUP_REMOVED lines=13> */
.L_x_14351:
        /* <DEDUP_REMOVED lines=13> */
.L_x_14440:
[----:B------:R-:W-:Y:S05]  /*14480*/  BSYNC B2 ;  /* 0x0000000000027941 */ /* 0x000fea0003800000 */
.L_x_14352:
        /* <DEDUP_REMOVED lines=11> */
.L_x_14355:
[----:B------:R-:W-:Y:S05]  /*14540*/  BSYNC B2 ;  /* 0x0000000000027941 */ /* 0x000fea0003800000 */
.L_x_14354:
        /* <DEDUP_REMOVED lines=10> */
.L_x_14356:
        /* <DEDUP_REMOVED lines=15> */
.L_x_14357:
        /* <DEDUP_REMOVED lines=15> */
.L_x_14358:
        /* <DEDUP_REMOVED lines=15> */
.L_x_14359:
        /* <DEDUP_REMOVED lines=10> */
.L_x_14345:
[----:B------:R-:W-:Y:S05]  /*14960*/  BSYNC B1 ;  /* 0x0000000000017941 */ /* 0x000fea0003800000 */
.L_x_14344:
[----:B------:R-:W2:Y:S01]  /*14970*/  LDL R5, [R1+0x24] ;  /* 0x0000240001057983 */ /* 0x000ea20000100800 */
[----:B------:R-:W-:Y:S01]  /*14980*/  VIADD R0, R0, 0xfffffffe ;  /* 0xfffffffe00007836 */ /* 0x000fe20000000000 */
[----:B--2---:R-:W-:-:S13]  /*14990*/  ISETP.GT.AND P0, PT, R6, R5, PT ;  /* 0x000000050600720c */ /* 0x004fda0003f04270 */
[----:B------:R-:W-:Y:S05]  /*149a0*/  @P0 BRA `(.L_x_14360) ;  /* 0xffffffec00000947 */ /* 0x000fea000383ffff */
.L_x_14309:
[----:B------:R-:W-:Y:S05]  /*149b0*/  BSYNC B0 ;  /* 0x0000000000007941 */ /* 0x000fea0003800000 */
.L_x_14308:
[----:B------:R-:W3:Y:S04]  /*149c0*/  LDL.LU R4, [R1+0x10] ;  /* 0x0000100001047983 */ /* 0x000ee80000300800 */
[----:B------:R-:W4:Y:S01]  /*149d0*/  LDL.LU R3, [R1+0x18] ;  /* 0x0000180001037983 */ /* 0x000f220000300800 */
[----:B------:R-:W1:Y:S01]  /*149e0*/  S2R R2, SR_TID.X ;  /* 0x0000000000027919 */ /* 0x000e620000002100 */
[----:B------:R-:W-:Y:S01]  /*149f0*/  BSSY B0, `(.L_x_14361) ;  /* 0x0000016000007945 */ /* 0x000fe20003800000 */
[----:B-1----:R-:W-:-:S04]  /*14a00*/  LOP3.LUT R2, R2, 0x7f, RZ, 0xc0, !PT ;  /* 0x0000007f02027812 */ /* 0x002fc800078ec0ff */
[----:B------:R-:W-:Y:S01]  /*14a10*/  ISETP.NE.AND P1, PT, R2, RZ, PT ;  /* 0x000000ff0200720c */ /* 0x000fe20003f25270 */
[----:B---3--:R-:W-:-:S05]  /*14a20*/  VIADD R0, R4, 0x1 ;  /* 0x0000000104007836 */ /* 0x008fca0000000000 */
[----:B------:R-:W-:-:S04]  /*14a30*/  ISETP.NE.AND P0, PT, R0, 0x2, PT ;  /* 0x000000020000780c */ /* 0x000fc80003f05270 */
[----:B------:R-:W-:-:S04]  /*14a40*/  SEL R2, RZ, 0x1, P0 ;  /* 0x00000001ff027807 */ /* 0x000fc80000000000 */
[----:B----4-:R-:W-:-:S05]  /*14a50*/  LOP3.LUT R3, R3, R2, RZ, 0x3c, !PT ;  /* 0x0000000203037212 */ /* 0x010fca00078e3cff */
[----:B------:R1:W-:Y:S01]  /*14a60*/  STL [R1+0x18], R3 ;  /* 0x0000180301007387 */ /* 0x0003e20000100800 */
[----:B------:R-:W-:Y:S05]  /*14a70*/  @P1 BRA `(.L_x_14362) ;  /* 0x0000000000341947 */ /* 0x000fea0003800000 */
[----:B-1----:R-:W1:Y:S01]  /*14a80*/  S2R R3, SR_LANEID ;  /* 0x0000000000037919 */ /* 0x002e620000000000 */
[----:B------:R-:W-:Y:S02]  /*14a90*/  VOTEU.ANY UR4, UPT, PT ;  /* 0x0000000000047886 */ /* 0x000fe400038e0100 */
[----:B------:R-:W1:Y:S08]  /*14aa0*/  FLO.U32 R4, UR4 ;  /* 0x0000000400047d00 */ /* 0x000e7000080e0000 */
[----:B------:R-:W3:Y:S01]  /*14ab0*/  POPC R5, UR4 ;  /* 0x0000000400057d09 */ /* 0x000ee20008000000 */
[----:B-1----:R-:W-:-:S02]  /*14ac0*/  ISETP.EQ.U32.AND P1, PT, R4, R3, PT ;  /* 0x000000030400720c */ /* 0x002fc40003f22070 */
[----:B------:R-:W3:Y:S11]  /*14ad0*/  LDC.64 R2, c[0x0][0xd60] ;  /* 0x00035800ff027b82 */ /* 0x000ef60000000a00 */
[----:B---3--:R-:W3:Y:S01]  /*14ae0*/  @P1 ATOMG.E.ADD.STRONG.GPU PT, R3, desc[UR38][R2.64], R5 ;  /* 0x00000005020319a8 */ /* 0x008ee200081ee1e6 */
[----:B--2---:R-:W1:Y:S02]  /*14af0*/  S2R R6, SR_LTMASK ;  /* 0x0000000000067919 */ /* 0x004e640000003900 */
[----:B-1----:R-:W-:-:S04]  /*14b00*/  LOP3.LUT R6, R6, UR4, RZ, 0xc0, !PT ;  /* 0x0000000406067c12 */ /* 0x002fc8000f8ec0ff */
[----:B------:R-:W1:Y:S01]  /*14b10*/  POPC R7, R6 ;  /* 0x0000000600077309 */ /* 0x000e620000000000 */
[----:B---3--:R-:W1:Y:S02]  /*14b20*/  SHFL.IDX PT, R4, R3, R4, 0x1f ;  /* 0x00001f0403047589 */ /* 0x008e6400000e0000 */
[----:B-1----:R-:W-:-:S05]  /*14b30*/  IADD3 R2, R4, UR40, R7 ;  /* 0x0000002804027c10 */ /* 0x002fca000fffe007 */
[----:B------:R3:W-:Y:S02]  /*14b40*/  STL [R1], R2 ;  /* 0x0000000201007387 */ /* 0x0007e40000100800 */
.L_x_14362:
[----:B------:R-:W-:Y:S05]  /*14b50*/  BSYNC B0 ;  /* 0x0000000000007941 */ /* 0x000fea0003800000 */
.L_x_14361:
[----:B------:R-:W-:-:S05]  /*14b60*/  SEL R0, R0, RZ, P0 ;  /* 0x000000ff00007207 */ /* 0x000fca0000000000 */
[----:B------:R4:W-:Y:S02]  /*14b70*/  STL [R1+0x10], R0 ;  /* 0x0000100001007387 */ /* 0x0009e40000100800 */
.L_x_14274:
[----:B------:R-:W-:Y:S05]  /*14b80*/  BSYNC B7 ;  /* 0x0000000000077941 */ /* 0x000fea0003800000 */
.L_x_14272:
        /* <DEDUP_REMOVED lines=8> */
[----:B0-2---:R-:W0:Y:S04]  /*14c10*/  LDS.128 R4, [R18+0x324d0] ;  /* 0x0324d00012047984 */ /* 0x005e280000000c00 */
[----:B0-----:R2:W-:Y:S04]  /*14c20*/  STL.64 [R1], R4 ;  /* 0x0000000401007387 */ /* 0x0015e80000100a00 */
[----:B------:R2:W-:Y:S01]  /*14c30*/  STL.64 [R1+0x8], R6 ;  /* 0x0000080601007387 */ /* 0x0005e20000100a00 */
[----:B------:R-:W-:Y:S06]  /*14c40*/  BAR.ARV 0x4, 0x180 ;  /* 0x0106000000007b1d */ /* 0x000fec0000002000 */
[----:B------:R-:W-:Y:S05]  /*14c50*/  BRA `(.L_x_14364) ;  /* 0x0000001000347947 */ /* 0x000fea0003800000 */
.L_x_14363:
[----:B0---4-:R-:W0:Y:S01]  /*14c60*/  S2R R0, SR_TID.X ;  /* 0x0000000000007919 */ /* 0x011e220000002100 */
[----:B------:R-:W-:Y:S01]  /*14c70*/  UMOV UR4, 0xffffffff ;  /* 0xffffffff00047882 */ /* 0x000fe20000000000 */
[----:B0-----:R-:W-:-:S04]  /*14c80*/  LOP3.LUT R16, R0, 0x1f, RZ, 0xc0, !PT ;  /* 0x0000001f00107812 */ /* 0x001fc800078ec0ff */
[----:B------:R-:W-:Y:S01]  /*14c90*/  ISETP.NE.AND P0, PT, R16, 0x1f, PT ;  /* 0x0000001f1000780c */ /* 0x000fe20003f05270 */
[----:B------:R-:W-:-:S12]  /*14ca0*/  BRA.DIV UR4, `(.L_x_14365) ;  /* 0x0000003204f47947 */ /* 0x000fd8000b800000 */
[----:B-1----:R-:W4:Y:S01]  /*14cb0*/  LDL.LU R3, [R1] ;  /* 0x0000000001037983 */ /* 0x002f220000300800 */
[----:B------:R-:W-:-:S03]  /*14cc0*/  ULDC UR4, c[0x0][0xd3c] ;  /* 0x00034f0000047ab9 */ /* 0x000fc60000000800 */
[----:B------:R-:W5:Y:S01]  /*14cd0*/  LDL R4, [R1+0xc] ;  /* 0x00000c0001047983 */ /* 0x000f620000100800 */
[----:B----4-:R-:W-:Y:S02]  /*14ce0*/  IMAD.MOV.U32 R7, RZ, RZ, R3 ;  /* 0x000000ffff077224 */ /* 0x010fe400078e0003 */
[----:B-----5:R-:W-:-:S05]  /*14cf0*/  IMAD.IADD R0, R4, 0x1, R16 ;  /* 0x0000000104007824 */ /* 0x020fca00078e0210 */
[----:B------:R-:W-:-:S13]  /*14d00*/  ISETP.GE.OR P1, PT, R0, UR4, !P0 ;  /* 0x0000000400007c0c */ /* 0x000fda000c726670 */
[----:B---3--:R-:W0:Y:S08]  /*14d10*/  @!P1 LDC.64 R2, c[0x0][0xd80] ;  /* 0x00036000ff029b82 */ /* 0x008e300000000a00 */
[----:B------:R-:W1:Y:S01]  /*14d20*/  @!P1 LDC.64 R4, c[0x0][0xd78] ;  /* 0x00035e00ff049b82 */ /* 0x000e620000000a00 */
[----:B0-----:R-:W-:-:S05]  /*14d30*/  @!P1 IMAD.WIDE R2, R0, 0x4, R2 ;  /* 0x0000000400029825 */ /* 0x001fca00078e0202 */
[----:B--2---:R1:W2:Y:S02]  /*14d40*/  @!P1 LDG.E R6, desc[UR38][R2.64] ;  /* 0x0000002602069981 */ /* 0x0042a4000c1e1900 */
        /* <DEDUP_REMOVED lines=31> */
.L_x_14450:
[----:B------:R-:W-:Y:S02]  /*14f40*/  ULDC UR4, c[0x0][0xd38] ;  /* 0x00034e0000047ab9 */ /* 0x000fe40000000800 */
[----:B------:R-:W-:-:S04]  /*14f50*/  IMAD.U32 R7, RZ, RZ, UR4 ;  /* 0x00000004ff077e24 */ /* 0x000fc8000f8e00ff */
[----:B-1----:R-:W-:-:S04]  /*14f60*/  IMAD R10, R10, R7, RZ ;  /* 0x000000070a0a7224 */ /* 0x002fc800078e02ff */
[----:B------:R-:W-:-:S05]  /*14f70*/  IMAD.IADD R4, R9, 0x1, R10 ;  /* 0x0000000109047824 */ /* 0x000fca00078e020a */
[----:B------:R-:W-:-:S13]  /*14f80*/  ISETP.GT.AND P6, PT, R4, R0, PT ;  /* 0x000000000400720c */ /* 0x000fda0003fc4270 */
[----:B------:R-:W-:Y:S05]  /*14f90*/  @P6 BRA `(.L_x_14366) ;  /* 0x0000000000ac6947 */ /* 0x000fea0003800000 */
.L_x_14369:
        /* <DEDUP_REMOVED lines=37> */
.L_x_14458:
[----:B------:R-:W-:Y:S02]  /*151f0*/  ULDC UR4, c[0x0][0xd38] ;  /* 0x00034e0000047ab9 */ /* 0x000fe40000000800 */
[----:B------:R-:W-:-:S04]  /*15200*/  IMAD.U32 R7, RZ, RZ, UR4 ;  /* 0x00000004ff077e24 */ /* 0x000fc8000f8e00ff */
[----:B-1----:R-:W-:-:S04]  /*15210*/  IMAD R10, R10, R7, RZ ;  /* 0x000000070a0a7224 */ /* 0x002fc800078e02ff */
[----:B------:R-:W-:-:S05]  /*15220*/  IMAD.IADD R4, R10, 0x1, R4 ;  /* 0x000000010a047824 */ /* 0x000fca00078e0204 */
[----:B------:R-:W-:-:S13]  /*15230*/  ISETP.GT.AND P6, PT, R4, R0, PT ;  /* 0x000000000400720c */ /* 0x000fda0003fc4270 */
[----:B------:R-:W-:Y:S05]  /*15240*/  @!P6 BRA `(.L_x_14369) ;  /* 0xfffffffc0054e947 */ /* 0x000fea000383ffff */
.L_x_14366:
        /* <DEDUP_REMOVED lines=12> */
.L_x_14463:
[----:B------:R-:W-:-:S13]  /*15310*/  ISETP.NE.AND P0, PT, R3, RZ, PT ;  /* 0x000000ff0300720c */ /* 0x000fda0003f05270 */
[----:B------:R-:W-:Y:S05]  /*15320*/  @!P0 BRA `(.L_x_14371) ;  /* 0x0000000000148947 */ /* 0x000fea0003800000 */
[----:B------:R-:W-:Y:S01]  /*15330*/  UMOV UR4, 0xffffffff ;  /* 0xffffffff00047882 */ /* 0x000fe20000000000 */
[----:B---3--:R-:W-:Y:S02]  /*15340*/  VIADD R9, R9, 0xffffffff ;  /* 0xffffffff09097836 */ /* 0x008fe40000000000 */
[----:B------:R-:W-:Y:S05]  /*15350*/  BRA.DIV UR4, `(.L_x_14372) ;  /* 0x0000003604e87947 */ /* 0x000fea000b800000 */
[----:B0-----:R0:W2:Y:S02]  /*15360*/  SHFL.IDX PT, R2, R2, R9, 0x1f ;  /* 0x00001f0902027589 */ /* 0x0010a400000e0000 */
.L_x_14466:
[----:B--2---:R-:W-:-:S07]  /*15370*/  IMAD.MOV.U32 R8, RZ, RZ, R2 ;  /* 0x000000ffff087224 */ /* 0x004fce00078e0002 */
.L_x_14371:
        /* <DEDUP_REMOVED lines=62> */
.L_x_14373:
        /* <DEDUP_REMOVED lines=63> */
.L_x_14374:
[----:B-1----:R-:W-:-:S05]  /*15b50*/  LOP3.LUT R3, RZ, R0, RZ, 0x33, !PT ;  /* 0x00000000ff037212 */ /* 0x002fca00078e33ff */
[----:B------:R-:W-:-:S05]  /*15b60*/  IMAD.IADD R0, R4, 0x1, R3 ;  /* 0x0000000104007824 */ /* 0x000fca00078e0203 */
[----:B------:R2:W-:Y:S01]  /*15b70*/  STL [R1+0x4], R0 ;  /* 0x0000040001007387 */ /* 0x0005e20000100800 */
[----:B------:R-:W-:Y:S05]  /*15b80*/  BRA `(.L_x_14375) ;  /* 0x0000000000287947 */ /* 0x000fea0003800000 */
.L_x_14367:
        /* <DEDUP_REMOVED lines=10> */
.L_x_14375:
[----:B01----:R-:W3:Y:S04]  /*15c30*/  LDL R2, [R1+0xc] ;  /* 0x00000c0001027983 */ /* 0x003ee80000100800 */
[----:B------:R-:W4:Y:S04]  /*15c40*/  LDL R3, [R1+0x8] ;  /* 0x0000080001037983 */ /* 0x000f280000100800 */
[----:B------:R-:W5:Y:S04]  /*15c50*/  LDL R4, [R1] ;  /* 0x0000000001047983 */ /* 0x000f680000100800 */
[----:B------:R-:W5:Y:S01]  /*15c60*/  LDL R5, [R1+0x4] ;  /* 0x0000040001057983 */ /* 0x000f620000100800 */
        /* <DEDUP_REMOVED lines=12> */
.L_x_14364:
[----:B----4-:R-:W4:Y:S01]  /*15d30*/  LDL R0, [R1+0xc] ;  /* 0x00000c0001007983 */ /* 0x010f220000100800 */
[----:B------:R-:W-:Y:S02]  /*15d40*/  ULDC UR4, c[0x0][0xd3c] ;  /* 0x00034f0000047ab9 */ /* 0x000fe40000000800 */
[----:B----4-:R-:W-:-:S13]  /*15d50*/  ISETP.GE.AND P0, PT, R0, UR4, PT ;  /* 0x0000000400007c0c */ /* 0x010fda000bf06270 */
[----:B------:R-:W-:Y:S05]  /*15d60*/  @!P0 BRA `(.L_x_14376) ;  /* 0xffffff98008c8947 */ /* 0x000fea000383ffff */
[----:B------:R-:W-:Y:S05]  /*15d70*/  BSYNC B8 ;  /* 0x0000000000087941 */ /* 0x000fea0003800000 */
.L_x_14266:
[----:B---3--:R-:W3:Y:S01]  /*15d80*/  LDL.LU R0, [R1+0x70] ;  /* 0x0000700001007983 */ /* 0x008ee20000300800 */
[----:B------:R-:W-:Y:S01]  /*15d90*/  BSSY B0, `(.L_x_14377) ;  /* 0x000000b000007945 */ /* 0x000fe20003800000 */
[----:B0-2---:R-:W0:Y:S01]  /*15da0*/  S2R R5, SR_CgaCtaId ;  /* 0x0000000000057919 */ /* 0x005e220000008800 */
[----:B---3--:R-:W-:-:S05]  /*15db0*/  VIADD R0, R0, 0x1 ;  /* 0x0000000100007836 */ /* 0x008fca0000000000 */
        /* <DEDUP_REMOVED lines=8> */
.L_x_14467:
[----:B------:R-:W-:Y:S05]  /*15e40*/  BSYNC B0 ;  /* 0x0000000000007941 */ /* 0x000fea0003800000 */
.L_x_14377:
[----:B------:R-:W-:-:S03]  /*15e50*/  UMOV UR4, 0xffffffff ;  /* 0xffffffff00047882 */ /* 0x000fc60000000000 */
[----:B------:R-:W-:Y:S05]  /*15e60*/  BRA.DIV UR4, `(.L_x_14379) ;  /* 0x0000002e04647947 */ /* 0x000fea000b800000 */
[----:B------:R-:W1:Y:S02]  /*15e70*/  S2R R2, SR_TID.X ;  /* 0x0000000000027919 */ /* 0x000e640000002100 */
[----:B-1----:R-:W-:-:S04]  /*15e80*/  SHF.R.U32.HI R2, RZ, 0x5, R2 ;  /* 0x00000005ff027819 */ /* 0x002fc80000011602 */
[----:B------:R-:W-:-:S05]  /*15e90*/  LOP3.LUT R2, R2, 0x3, RZ, 0xc0, !PT ;  /* 0x0000000302027812 */ /* 0x000fca00078ec0ff */
[----:B------:R1:W2:Y:S02]  /*15ea0*/  SHFL.IDX PT, R14, R2, RZ, 0x1f ;  /* 0x00001fff020e7589 */ /* 0x0002a400000e0000 */
.L_x_14470:
[----:B--2---:R-:W-:Y:S01]  /*15eb0*/  ISETP.NE.AND P0, PT, R14, RZ, PT ;  /* 0x000000ff0e00720c */ /* 0x004fe20003f05270 */
[----:B------:R-:W-:-:S12]  /*15ec0*/  BSSY B0, `(.L_x_14380) ;  /* 0x0000027000007945 */ /* 0x000fd80003800000 */
[----:B------:R-:W-:Y:S05]  /*15ed0*/  @P0 BRA `(.L_x_14381) ;  /* 0x0000000000940947 */ /* 0x000fea0003800000 */
[----:B------:R-:W-:-:S03]  /*15ee0*/  UMOV UR4, 0xffffffff ;  /* 0xffffffff00047882 */ /* 0x000fc60000000000 */
[----:B------:R-:W-:Y:S05]  /*15ef0*/  BRA.DIV UR4, `(.L_x_14382) ;  /* 0x0000002e04747947 */ /* 0x000fea000b800000 */
[----:B------:R-:W-:-:S13]  /*15f00*/  ELECT P6, URZ, PT ;  /* 0x00000000003f782f */ /* 0x000fda00038c0000 */
.L_x_14473:
[----:B------:R-:W-:Y:S05]  /*15f10*/  @!P6 BRA `(.L_x_14381) ;  /* 0x000000000084e947 */ /* 0x000fea0003800000 */
[----:B-1----:R-:W2:Y:S02]  /*15f20*/  LDL.LU R2, [R1+0x78] ;  /* 0x0000780001027983 */ /* 0x002ea40000300800 */
[----:B--2---:R-:W-:-:S04]  /*15f30*/  LOP3.LUT R2, R2, 0x2, RZ, 0xfc, !PT ;  /* 0x0000000202027812 */ /* 0x004fc800078efcff */
[----:B------:R-:W-:-:S13]  /*15f40*/  ISETP.NE.AND P2, PT, R2, 0x3, PT ;  /* 0x000000030200780c */ /* 0x000fda0003f45270 */
[----:B------:R-:W-:Y:S05]  /*15f50*/  @!P2 BRA `(.L_x_14383) ;  /* 0x000000000004a947 */ /* 0x000fea0003800000 */
[----:B------:R-:W-:Y:S01]  /*15f60*/  BPT.TRAP 0x1 ;  /* 0x000000040000795c */ /* 0x000fe20000300000 */
.L_x_14383:
        /* <DEDUP_REMOVED lines=14> */
.L_x_14474:
[----:B------:R-:W1:Y:S02]  /*16050*/  SYNCS.PHASECHK.TRANS64.TRYWAIT P0, [R7+URZ], R2 ;  /* 0x00000002070075a7 */ /* 0x000e64000800017f */
[----:B-1----:R-:W-:Y:S05]  /*16060*/  @!P0 BRA `(.L_x_14385) ;  /* 0x0000002c004c8947 */ /* 0x002fea0003800000 */
.L_x_14475:
[----:B------:R-:W-:Y:S05]  /*16070*/  @!P2 BRA `(.L_x_14386) ;  /* 0x000000000004a947 */ /* 0x000fea0003800000 */
[----:B------:R-:W-:Y:S01]  /*16080*/  BPT.TRAP 0x1 ;  /* 0x000000040000795c */ /* 0x000fe20000300000 */
.L_x_14386:
[----:B------:R-:W2:Y:S01]  /*16090*/  LDL.LU R4, [R1+0x10] ;  /* 0x0000100001047983 */ /* 0x000ea20000300800 */
[----:B------:R-:W-:-:S04]  /*160a0*/  VIADD R0, R0, 0x32460 ;  /* 0x0003246000007836 */ /* 0x000fc80000000000 */
[----:B--2---:R-:W-:-:S04]  /*160b0*/  IMAD R4, R4, 0x8, R0 ;  /* 0x0000000804047824 */ /* 0x004fc800078e0200 */
[----:B------:R-:W2:Y:S02]  /*160c0*/  SYNCS.PHASECHK.TRANS64.TRYWAIT P0, [R4+URZ], R5 ;  /* 0x00000005040075a7 */ /* 0x000ea4000800017f */
[----:B--2---:R-:W-:Y:S05]  /*160d0*/  @!P0 BRA `(.L_x_14387) ;  /* 0x0000002c00448947 */ /* 0x004fea0003800000 */
.L_x_14476:
[----:B------:R-:W-:-:S07]  /*160e0*/  IMAD R3, R3, 0x8, R0 ;  /* 0x0000000803037824 */ /* 0x000fce00078e0200 */
.L_x_14388:
[----:B---3--:R3:W4:Y:S02]  /*160f0*/  SYNCS.PHASECHK.TRANS64.TRYWAIT P0, [R3+URZ], R2 ;  /* 0x00000002030075a7 */ /* 0x008724000800017f */
[----:B----4-:R-:W-:Y:S05]  /*16100*/  @!P0 NANOSLEEP.SYNCS 0x989680 ;  /* 0x009896800000895d */ /* 0x010fea0003900000 */
[----:B------:R-:W4:Y:S02]  /*16110*/  @!P0 SYNCS.PHASECHK.TRANS64 P0, [R3+URZ], R2 ;  /* 0x00000002030085a7 */ /* 0x000f24000800007f */
[----:B----4-:R-:W-:Y:S05]  /*16120*/  @!P0 BRA `(.L_x_14388) ;  /* 0xfffffffc00f08947 */ /* 0x010fea000383ffff */
.L_x_14381:
[----:B------:R-:W-:Y:S05]  /*16130*/  BSYNC B0 ;  /* 0x0000000000007941 */ /* 0x000fea0003800000 */
.L_x_14380:
[----:B------:R-:W-:Y:S05]  /*16140*/  EXIT ;  /* 0x000000000000794d */ /* 0x000fea0003800000 */
.L_x_14204:
[----:B0-----:R0:W1:Y:S02]  /*16150*/  SYNCS.PHASECHK.TRANS64.TRYWAIT P0, [R5+URZ+0x32400], R2 ;  /* 0x03240002050075a7 */ /* 0x001064000800017f */
[----:B-1----:R-:W-:Y:S05]  /*16160*/  @!P0 NANOSLEEP.SYNCS 0x989680 ;  /* 0x009896800000895d */ /* 0x002fea0003900000 */
[----:B------:R-:W1:Y:S02]  /*16170*/  @!P0 SYNCS.PHASECHK.TRANS64 P0, [R5+URZ+0x32400], R2 ;  /* 0x03240002050085a7 */ /* 0x000e64000800007f */
[----:B-1----:R-:W-:Y:S05]  /*16180*/  @!P0 BRA `(.L_x_14204) ;  /* 0xfffffffc00f08947 */ /* 0x002fea000383ffff */
[----:B------:R-:W-:Y:S05]  /*16190*/  BRA `(.L_x_14389) ;  /* 0xfffffebc00ac7947 */ /* 0x000fea000383ffff */
.L_x_14208:
[----:B---3--:R3:W4:Y:S02]  /*161a0*/  SYNCS.PHASECHK.TRANS64.TRYWAIT P1, [R0+URZ+0x32430], R3 ;  /* 0x03243003000075a7 */ /* 0x008724000802017f */
[----:B----4-:R-:W-:Y:S05]  /*161b0*/  @!P1 NANOSLEEP.SYNCS 0x989680 ;  /* 0x009896800000995d */ /* 0x010fea0003900000 */
[----:B------:R-:W4:Y:S02]  /*161c0*/  @!P1 SYNCS.PHASECHK.TRANS64 P1, [R0+URZ+0x32430], R3 ;  /* 0x03243003000095a7 */ /* 0x000f24000802007f */
[----:B----4-:R-:W-:Y:S05]  /*161d0*/  @!P1 BRA `(.L_x_14208) ;  /* 0xfffffffc00f09947 */ /* 0x010fea000383ffff */
[----:B------:R-:W-:Y:S05]  /*161e0*/  BRA `(.L_x_14207) ;  /* 0xfffffebc00d47947 */ /* 0x000fea000383ffff */
.L_x_14209:
[----:B----4-:R4:W0:Y:S02]  /*161f0*/  SYNCS.PHASECHK.TRANS64.TRYWAIT P1, [R5+URZ+0x32410], R2 ;  /* 0x03241002050075a7 */ /* 0x010824000802017f */
[----:B0-----:R-:W-:Y:S05]  /*16200*/  @!P1 NANOSLEEP.SYNCS 0x989680 ;  /* 0x009896800000995d */ /* 0x001fea0003900000 */
[----:B------:R-:W0:Y:S02]  /*16210*/  @!P1 SYNCS.PHASECHK.TRANS64 P1, [R5+URZ+0x32410], R2 ;  /* 0x03241002050095a7 */ /* 0x000e24000802007f */
[----:B0-----:R-:W-:Y:S05]  /*16220*/  @!P1 BRA `(.L_x_14209) ;  /* 0xfffffffc00f09947 */ /* 0x001fea000383ffff */
[----:B------:R-:W-:Y:S05]  /*16230*/  BRA `(.L_x_14390) ;  /* 0xfffffec000807947 */ /* 0x000fea000383ffff */
.L_x_14213:
[----:B------:R0:W0:Y:S02]  /*16240*/  SYNCS.PHASECHK.TRANS64.TRYWAIT P1, [R0+URZ+0x32450], R3 ;  /* 0x03245003000075a7 */ /* 0x000024000802017f */
[----:B0-----:R-:W-:Y:S05]  /*16250*/  @!P1 NANOSLEEP.SYNCS 0x989680 ;  /* 0x009896800000995d */ /* 0x001fea0003900000 */
[----:B------:R-:W0:Y:S02]  /*16260*/  @!P1 SYNCS.PHASECHK.TRANS64 P1, [R0+URZ+0x32450], R3 ;  /* 0x03245003000095a7 */ /* 0x000e24000802007f */
[----:B0-----:R-:W-:Y:S05]  /*16270*/  @!P1 BRA `(.L_x_14213) ;  /* 0xfffffffc00f09947 */ /* 0x001fea000383ffff */
[----:B------:R-:W-:Y:S05]  /*16280*/  BRA `(.L_x_14212) ;  /* 0xfffffec0008c7947 */ /* 0x000fea000383ffff */
.L_x_14218:
[----:B-1----:R-:W-:-:S04]  /*16290*/  IMAD.U32 R152, RZ, RZ, UR4 ;  /* 0x00000004ff987e24 */ /* 0x002fc8000f8e00ff */
[----:B------:R1:W2:Y:S03]  /*162a0*/  SYNCS.PHASECHK.TRANS64.TRYWAIT P2, [R152+URZ+0x32430], R13 ;  /* 0x0324300d980075a7 */ /* 0x0002a6000804017f */
[----:B--2---:R-:W-:Y:S05]  /*162b0*/  @!P2 NANOSLEEP.SYNCS 0x989680 ;  /* 0x009896800000a95d */ /* 0x004fea0003900000 */
[----:B------:R-:W2:Y:S02]  /*162c0*/  @!P2 SYNCS.PHASECHK.TRANS64 P2, [R152+URZ+0x32430], R13 ;  /* 0x0324300d9800a5a7 */ /* 0x000ea4000804007f */
[----:B--2---:R-:W-:Y:S05]  /*162d0*/  @!P2 BRA `(.L_x_14218) ;  /* 0xfffffffc00eca947 */ /* 0x004fea000383ffff */
[----:B------:R-:W-:Y:S05]  /*162e0*/  BRA `(.L_x_14217) ;  /* 0xfffffee4002c7947 */ /* 0x000fea000383ffff */
.L_x_14222:
[----:B--2---:R-:W-:-:S04]  /*162f0*/  IMAD.U32 R203, RZ, RZ, UR4 ;  /* 0x00000004ffcb7e24 */ /* 0x004fc8000f8e00ff */
[----:B------:R2:W3:Y:S03]  /*16300*/  SYNCS.PHASECHK.TRANS64.TRYWAIT P2, [R203+URZ+0x32450], R13 ;  /* 0x0324500dcb0075a7 */ /* 0x0004e6000804017f */
[----:B---3--:R-:W-:Y:S05]  /*16310*/  @!P2 NANOSLEEP.SYNCS 0x989680 ;  /* 0x009896800000a95d */ /* 0x008fea0003900000 */
[----:B------:R-:W3:Y:S02]  /*16320*/  @!P2 SYNCS.PHASECHK.TRANS64 P2, [R203+URZ+0x32450], R13 ;  /* 0x0324500dcb00a5a7 */ /* 0x000ee4000804007f */
[----:B---3--:R-:W-:Y:S05]  /*16330*/  @!P2 BRA `(.L_x_14222) ;  /* 0xfffffffc00eca947 */ /* 0x008fea000383ffff */
[----:B------:R-:W-:Y:S05]  /*16340*/  BRA `(.L_x_14221) ;  /* 0xfffffee400a87947 */ /* 0x000fea000383ffff */
.L_x_14228:
[----:B-1----:R-:W-:-:S04]  /*16350*/  IMAD.U32 R152, RZ, RZ, UR4 ;  /* 0x00000004ff987e24 */ /* 0x002fc8000f8e00ff */
[----:B------:R1:W2:Y:S03]  /*16360*/  SYNCS.PHASECHK.TRANS64.TRYWAIT P2, [R152+URZ+0x32430], R13 ;  /* 0x0324300d980075a7 */ /* 0x0002a6000804017f */
[----:B--2---:R-:W-:Y:S05]  /*16370*/  @!P2 NANOSLEEP.SYNCS 0x989680 ;  /* 0x009896800000a95d */ /* 0x004fea0003900000 */
[----:B------:R-:W2:Y:S02]  /*16380*/  @!P2 SYNCS.PHASECHK.TRANS64 P2, [R152+URZ+0x32430], R13 ;  /* 0x0324300d9800a5a7 */ /* 0x000ea4000804007f */
[----:B--2---:R-:W-:Y:S05]  /*16390*/  @!P2 BRA `(.L_x_14228) ;  /* 0xfffffffc00eca947 */ /* 0x004fea000383ffff */
[----:B------:R-:W-:Y:S05]  /*163a0*/  BRA `(.L_x_14227) ;  /* 0xffffff0c00b87947 */ /* 0x000fea000383ffff */
.L_x_14232:
[----:B--2---:R-:W-:-:S04]  /*163b0*/  IMAD.U32 R200, RZ, RZ, UR4 ;  /* 0x00000004ffc87e24 */ /* 0x004fc8000f8e00ff */
[----:B------:R2:W3:Y:S03]  /*163c0*/  SYNCS.PHASECHK.TRANS64.TRYWAIT P2, [R200+URZ+0x32450], R13 ;  /* 0x0324500dc80075a7 */ /* 0x0004e6000804017f */
[----:B---3--:R-:W-:Y:S05]  /*163d0*/  @!P2 NANOSLEEP.SYNCS 0x989680 ;  /* 0x009896800000a95d */ /* 0x008fea0003900000 */
[----:B------:R-:W3:Y:S02]  /*163e0*/  @!P2 SYNCS.PHASECHK.TRANS64 P2, [R200+URZ+0x32450], R13 ;  /* 0x0324500dc800a5a7 */ /* 0x000ee4000804007f */
[----:B---3--:R-:W-:Y:S05]  /*163f0*/  @!P2 BRA `(.L_x_14232) ;  /* 0xfffffffc00eca947 */ /* 0x008fea000383ffff */
[----:B------:R-:W-:Y:S05]  /*16400*/  BRA `(.L_x_14231) ;  /* 0xffffff1000347947 */ /* 0x000fea000383ffff */
.L_x_14280:
        /* <DEDUP_REMOVED lines=11> */
.L_x_14392:
[----:B------:R-:W-:Y:S05]  /*164c0*/  BSYNC B0 ;  /* 0x0000000000007941 */ /* 0x000fea0003800000 */
.L_x_14391:
[----:B------:R-:W-:Y:S05]  /*164d0*/  BRA `(.L_x_14393) ;  /* 0xffffffa0008c7947 */ /* 0x000fea000383ffff */
.L_x_14282:
[----:B------:R-:W-:Y:S01]  /*164e0*/  BSSY B0, `(.L_x_14394) ;  /* 0x0000006000007945 */ /* 0x000fe20003800000 */
[----:B------:R-:W-:-:S07]  /*164f0*/  IMAD.MOV.U32 R15, RZ, RZ, -0x1 ;  /* 0xffffffffff0f7424 */ /* 0x000fce00078e00ff */
[----:B0-2---:R-:W-:Y:S05]  /*16500*/  WARPSYNC.COLLECTIVE R15, `(.L_x_14395) ;  /* 0x000000000f0c7348 */ /* 0x005fea0003c00000 */
[----:B------:R-:W-:Y:S02]  /*16510*/  ELECT P6, UR62, PT ;  /* 0x00000000003e782f */ /* 0x000fe400038c0000 */
[----:B------:R-:W-:Y:S01]  /*16520*/  MOV R14, UR62 ;  /* 0x0000003e000e7c02 */ /* 0x000fe20008000f00 */
[----:B0-2---:R-:W-:Y:S10]  /*16530*/  ENDCOLLECTIVE ;  /* 0x000000000000791b */ /* 0x005ff40003800000 */
.L_x_14395:
[----:B------:R-:W-:Y:S05]  /*16540*/  BSYNC B0 ;  /* 0x0000000000007941 */ /* 0x000fea0003800000 */
.L_x_14394:
[----:B------:R-:W-:Y:S05]  /*16550*/  BRA `(.L_x_14396) ;  /* 0xffffffa000907947 */ /* 0x000fea000383ffff */
.L_x_14284:
[----:B-1----:R1:W3:Y:S02]  /*16560*/  SYNCS.PHASECHK.TRANS64.TRYWAIT P0, [R0+URZ+0x32440], R2 ;  /* 0x03244002000075a7 */ /* 0x0022e4000800017f */
[----:B---3--:R-:W-:Y:S05]  /*16570*/  @!P0 NANOSLEEP.SYNCS 0x989680 ;  /* 0x009896800000895d */ /* 0x008fea0003900000 */
[----:B------:R-:W3:Y:S02]  /*16580*/  @!P0 SYNCS.PHASECHK.TRANS64 P0, [R0+URZ+0x32440], R2 ;  /* 0x03244002000085a7 */ /* 0x000ee4000800007f */
[----:B---3--:R-:W-:Y:S05]  /*16590*/  @!P0 BRA `(.L_x_14284) ;  /* 0xfffffffc00f08947 */ /* 0x008fea000383ffff */
[----:B------:R-:W-:Y:S05]  /*165a0*/  BRA `(.L_x_14397) ;  /* 0xffffffa000f47947 */ /* 0x000fea000383ffff */
.L_x_14288:
        /* <DEDUP_REMOVED lines=9> */
.L_x_14398:
[----:B------:R-:W-:Y:S02]  /*16640*/  IMAD.MOV.U32 R13, RZ, RZ, R3 ;  /* 0x000000ffff0d7224 */ /* 0x000fe400078e0003 */
[----:B------:R-:W-:Y:S01]  /*16650*/  IMAD.MOV.U32 R4, RZ, RZ, R14 ;  /* 0x000000ffff047224 */ /* 0x000fe200078e000e */
[----:B------:R-:W-:-:S07]  /*16660*/  LOP3.LUT R6, R6, 0x7f, RZ, 0xc0, !PT ;  /* 0x0000007f06067812 */ /* 0x000fce00078ec0ff */
[----:B------:R-:W-:Y:S05]  /*16670*/  WARPSYNC.COLLECTIVE R15, `(.L_x_14399) ;  /* 0x000000000f087348 */ /* 0x000fea0003c00000 */
[----:B------:R0:W1:Y:S02]  /*16680*/  SHFL.IDX P6, R14, R13, R12, R11 ;  /* 0x0000000c0d0e7389 */ /* 0x00006400000c000b */
[----:B01----:R-:W-:Y:S01]  /*16690*/  ENDCOLLECTIVE ;  /* 0x000000000000791b */ /* 0x003fe20003800000 */
.L_x_14399:
        /* <DEDUP_REMOVED lines=9> */
.L_x_14400:
[----:B------:R-:W-:Y:S02]  /*16730*/  IMAD.MOV.U32 R13, RZ, RZ, R3 ;  /* 0x000000ffff0d7224 */ /* 0x000fe400078e0003 */
[----:B------:R-:W-:Y:S02]  /*16740*/  IMAD R0, R0, R7, RZ ;  /* 0x0000000700007224 */ /* 0x000fe400078e02ff */
[----:B------:R-:W-:-:S07]  /*16750*/  IMAD.MOV.U32 R7, RZ, RZ, R14 ;  /* 0x000000ffff077224 */ /* 0x000fce00078e000e */
[----:B------:R-:W-:Y:S05]  /*16760*/  WARPSYNC.COLLECTIVE R15, `(.L_x_14401) ;  /* 0x000000000f087348 */ /* 0x000fea0003c00000 */
[----:B------:R0:W1:Y:S02]  /*16770*/  SHFL.IDX P6, R14, R13, R12, R11 ;  /* 0x0000000c0d0e7389 */ /* 0x00006400000c000b */
[----:B01----:R-:W-:Y:S01]  /*16780*/  ENDCOLLECTIVE ;  /* 0x000000000000791b */ /* 0x003fe20003800000 */
.L_x_14401:
        /* <DEDUP_REMOVED lines=10> */
.L_x_14402:
        /* <DEDUP_REMOVED lines=15> */
.L_x_14403:
        /* <DEDUP_REMOVED lines=19> */
.L_x_14404:
        /* <DEDUP_REMOVED lines=10> */
.L_x_14405:
        /* <DEDUP_REMOVED lines=13> */
.L_x_14406:
        /* <DEDUP_REMOVED lines=10> */
.L_x_14407:
        /* <DEDUP_REMOVED lines=13> */
.L_x_14408:
        /* <DEDUP_REMOVED lines=10> */
.L_x_14409:
        /* <DEDUP_REMOVED lines=13> */
.L_x_14410:
        /* <DEDUP_REMOVED lines=10> */
.L_x_14411:
        /* <DEDUP_REMOVED lines=11> */
.L_x_14412:
        /* <DEDUP_REMOVED lines=14> */
.L_x_14413:
[----:B------:R-:W-:Y:S01]  /*170d0*/  IMAD.MOV.U32 R3, RZ, RZ, R14 ;  /* 0x000000ffff037224 */ /* 0x000fe200078e000e */
[----:B------:R-:W-:Y:S06]  /*170e0*/  BRA `(.L_x_14414) ;  /* 0xffffffa400707947 */ /* 0x000fec000383ffff */
.L_x_14292:
[----:B------:R-:W2:Y:S04]  /*170f0*/  LDL.LU R3, [R1+0x34] ;  /* 0x0000340001037983 */ /* 0x000ea80000300800 */
[----:B------:R-:W3:Y:S04]  /*17100*/  LDL.LU R15, [R1+0x4] ;  /* 0x00000400010f7983 */ /* 0x000ee80000300800 */
[----:B------:R-:W4:Y:S04]  /*17110*/  LDL.LU R14, [R1+0x50] ;  /* 0x00005000010e7983 */ /* 0x000f280000300800 */
[----:B------:R-:W5:Y:S04]  /*17120*/  LDL.LU R13, [R1+0x54] ;  /* 0x00005400010d7983 */ /* 0x000f680000300800 */
[----:B------:R-:W5:Y:S04]  /*17130*/  LDL.LU R12, [R1+0x5c] ;  /* 0x00005c00010c7983 */ /* 0x000f680000300800 */
[----:B------:R-:W5:Y:S04]  /*17140*/  LDL.LU R11, [R1+0x60] ;  /* 0x00006000010b7983 */ /* 0x000f680000300800 */
[----:B------:R-:W5:Y:S04]  /*17150*/  LDL.LU R10, [R1+0x64] ;  /* 0x00006400010a7983 */ /* 0x000f680000300800 */
[----:B------:R-:W5:Y:S01]  /*17160*/  LDL.LU R9, [R1+0x68] ;  /* 0x0000680001097983 */ /* 0x000f620000300800 */
[----:B------:R-:W-:Y:S01]  /*17170*/  LOP3.LUT R19, R19, 0xffffffef, RZ, 0xc0, !PT ;  /* 0xffffffef13137812 */ /* 0x000fe200078ec0ff */
[----:B------:R-:W-:Y:S01]  /*17180*/  BSSY B0, `(.L_x_14415) ;  /* 0x0000019000007945 */ /* 0x000fe20003800000 */
[----:B--2---:R-:W-:-:S05]  /*17190*/  IMAD R3, R3, R7, RZ ;  /* 0x0000000703037224 */ /* 0x004fca00078e02ff */
[-C--:B---3--:R-:W-:Y:S01]  /*171a0*/  ISETP.GE.AND P4, PT, R15, R3.reuse, PT ;  /* 0x000000030f00720c */ /* 0x088fe20003f86270 */
[----:B------:R-:W-:Y:S01]  /*171b0*/  IMAD.MOV.U32 R15, RZ, RZ, -0x1 ;  /* 0xffffffffff0f7424 */ /* 0x000fe200078e00ff */
[-C--:B----4-:R-:W-:Y:S02]  /*171c0*/  ISETP.GE.AND P5, PT, R14, R3.reuse, PT ;  /* 0x000000030e00720c */ /* 0x090fe40003fa6270 */
[----:B-----5:R-:W-:Y:S01]  /*171d0*/  ISETP.GE.AND P6, PT, R13, R3, PT ;  /* 0x000000030d00720c */ /* 0x020fe20003fc6270 */
[----:B------:R-:W-:-:S08]  /*171e0*/  IMAD.MOV.U32 R13, RZ, RZ, R0 ;  /* 0x000000ffff0d7224 */ /* 0x000fd000078e0000 */
        /* <DEDUP_REMOVED lines=14> */
[----:B------:R-:W-:-:S07]  /*172d0*/  @P6 LOP3.LUT R19, R19, 0x20, RZ, 0xfc, !PT ;  /* 0x0000002013136812 */ /* 0x000fce00078efcff */
[----:B------:R-:W-:Y:S05]  /*172e0*/  WARPSYNC.COLLECTIVE R15, `(.L_x_14416) ;  /* 0x000000000f087348 */ /* 0x000fea0003c00000 */
[----:B------:R0:W1:Y:S02]  /*172f0*/  SHFL.IDX P6, R14, R13, R12, R11 ;  /* 0x0000000c0d0e7389 */ /* 0x00006400000c000b */
[----:B01----:R-:W-:Y:S01]  /*17300*/  ENDCOLLECTIVE ;  /* 0x000000000000791b */ /* 0x003fe20003800000 */
.L_x_14416:
[----:B------:R-:W-:Y:S05]  /*17310*/  BSYNC B0 ;  /* 0x0000000000007941 */ /* 0x000fea0003800000 */
.L_x_14415:
[----:B------:R0:W5:Y:S01]  /*17320*/  LDL R7, [R1+0x14] ;  /* 0x0000140001077983 */ /* 0x0001620000100800 */
[----:B------:R-:W-:Y:S01]  /*17330*/  IMAD.MOV.U32 R13, RZ, RZ, R2 ;  /* 0x000000ffff0d7224 */ /* 0x000fe200078e0002 */
[----:B------:R-:W-:Y:S01]  /*17340*/  LOP3.LUT R19, R19, 0xfffffeff, RZ, 0xc0, !PT ;  /* 0xfffffeff13137812 */ /* 0x000fe200078ec0ff */
[----:B------:R-:W-:Y:S02]  /*17350*/  IMAD.MOV.U32 R12, RZ, RZ, RZ ;  /* 0x000000ffff0c7224 */ /* 0x000fe400078e00ff */
[----:B------:R-:W-:Y:S01]  /*17360*/  IMAD.MOV.U32 R11, RZ, RZ, 0x181f ;  /* 0x0000181fff0b7424 */ /* 0x000fe200078e00ff */
[----:B------:R-:W-:Y:S01]  /*17370*/  @P5 LOP3.LUT R19, R19, 0x100, RZ, 0xfc, !PT ;  /* 0x0000010013135812 */ /* 0x000fe200078efcff */
[----:B------:R-:W-:Y:S02]  /*17380*/  IMAD.MOV.U32 R15, RZ, RZ, -0x1 ;  /* 0xffffffffff0f7424 */ /* 0x000fe400078e00ff */
[----:B------:R-:W-:Y:S01]  /*17390*/  IMAD.MOV.U32 R4, RZ, RZ, R14 ;  /* 0x000000ffff047224 */ /* 0x000fe200078e000e */
[----:B0-----:R-:W-:-:S13]  /*173a0*/  LOP3.LUT P5, RZ, R19, 0x10, RZ, 0xc0, !PT ;  /* 0x0000001013ff7812 */ /* 0x001fda00078ac0ff */
[----:B-----5:R-:W-:Y:S05]  /*173b0*/  WARPSYNC.COLLECTIVE R15, `(.L_x_14417) ;  /* 0x000000000f087348 */ /* 0x020fea0003c00000 */
[----:B------:R0:W1:Y:S02]  /*173c0*/  SHFL.IDX P6, R14, R13, R12, R11 ;  /* 0x0000000c0d0e7389 */ /* 0x00006400000c000b */
[----:B01---5:R-:W-:Y:S01]  /*173d0*/  ENDCOLLECTIVE ;  /* 0x000000000000791b */ /* 0x023fe20003800000 */
.L_x_14417:
[----:B------:R-:W-:-:S04]  /*173e0*/  LOP3.LUT R19, R19, 0xffffff7f, RZ, 0xc0, !PT ;  /* 0xffffff7f13137812 */ /* 0x000fc800078ec0ff */
[----:B------:R-:W-:-:S04]  /*173f0*/  @P4 LOP3.LUT R19, R19, 0x80, RZ, 0xfc, !PT ;  /* 0x0000008013134812 */ /* 0x000fc800078efcff */
[----:B------:R-:W-:Y:S01]  /*17400*/  LOP3.LUT P4, RZ, R19, 0x8, RZ, 0xc0, !PT ;  /* 0x0000000813ff7812 */ /* 0x000fe2000788c0ff */
        /* <DEDUP_REMOVED lines=9> */
.L_x_14418:
[----:B------:R-:W-:-:S04]  /*174a0*/  @!P5 LOP3.LUT R4, R5, R4, RZ, 0x3c, !PT ;  /* 0x000000040504d212 */ /* 0x000fc800078e3cff */
[----:B------:R-:W-:Y:S01]  /*174b0*/  @!P5 LOP3.LUT R5, R5, R4, RZ, 0x3c, !PT ;  /* 0x000000040505d212 */ /* 0x000fe200078e3cff */
[----:B------:R-:W-:Y:S02]  /*174c0*/  IMAD.MOV.U32 R13, RZ, RZ, R2 ;  /* 0x000000ffff0d7224 */ /* 0x000fe400078e0002 */
[----:B------:R-:W-:-:S07]  /*174d0*/  IMAD.MOV.U32 R6, RZ, RZ, R14 ;  /* 0x000000ffff067224 */ /* 0x000fce00078e000e */
[----:B------:R-:W-:Y:S05]  /*174e0*/  WARPSYNC.COLLECTIVE R15, `(.L_x_14419) ;  /* 0x000000000f087348 */ /* 0x000fea0003c00000 */
[----:B------:R0:W1:Y:S02]  /*174f0*/  SHFL.IDX P6, R14, R13, R12, R11 ;  /* 0x0000000c0d0e7389 */ /* 0x00006400000c000b */
[----:B01----:R-:W-:Y:S01]  /*17500*/  ENDCOLLECTIVE ;  /* 0x000000000000791b */ /* 0x003fe20003800000 */
.L_x_14419:
[----:B------:R-:W-:Y:S02]  /*17510*/  IMAD.MOV.U32 R13, RZ, RZ, R0 ;  /* 0x000000ffff0d7224 */ /* 0x000fe400078e0000 */
[----:B------:R-:W-:Y:S01]  /*17520*/  IMAD.MOV.U32 R12, RZ, RZ, 0x2 ;  /* 0x00000002ff0c7424 */ /* 0x000fe200078e00ff */
        /* <DEDUP_REMOVED lines=8> */
[----:B0-----:R-:W-:-:S05]  /*175b0*/  IMAD.MOV.U32 R4, RZ, RZ, R14 ;  /* 0x000000ffff047224 */ /* 0x001fca00078e000e */
[----:B------:R-:W-:-:S05]  /*175c0*/  @!P4 LEA R4, P6, R8, R4, 0x1 ;  /* 0x000000040804c211 */ /* 0x000fca00078c08ff */
[----:B------:R-:W-:-:S05]  /*175d0*/  @!P4 IMAD.X R5, RZ, RZ, R6, P6 ;  /* 0x000000ffff05c224 */ /* 0x000fca00030e0606 */
[----:B------:R0:W-:Y:S03]  /*175e0*/  @!P4 LDGSTS.E.BYPASS.LTC128B.128 [R7+0x22c00], desc[UR38][R4.64], !P3 ;  /* 0x22c000000407cfae */ /* 0x0001e6000d901d66 */
[----:B0-----:R-:W-:Y:S05]  /*175f0*/  WARPSYNC.COLLECTIVE R15, `(.L_x_14420) ;  /* 0x000000000f087348 */ /* 0x001fea0003c00000 */
[----:B------:R1:W2:Y:S02]  /*17600*/  SHFL.IDX P6, R14, R13, R12, R11 ;  /* 0x0000000c0d0e7389 */ /* 0x0002a400000c000b */
[----:B012---:R-:W-:Y:S01]  /*17610*/  ENDCOLLECTIVE ;  /* 0x000000000000791b */ /* 0x007fe20003800000 */
.L_x_14420:
        /* <DEDUP_REMOVED lines=12> */
.L_x_14421:
        /* <DEDUP_REMOVED lines=12> */
.L_x_14422:
        /* <DEDUP_REMOVED lines=12> */
.L_x_14423:
        /* <DEDUP_REMOVED lines=12> */
.L_x_14424:
        /* <DEDUP_REMOVED lines=12> */
.L_x_14425:
        /* <DEDUP_REMOVED lines=12> */
.L_x_14426:
        /* <DEDUP_REMOVED lines=11> */
.L_x_14427:
        /* <DEDUP_REMOVED lines=16> */
.L_x_14428:
[----:B------:R-:W-:Y:S02]  /*17c50*/  IMAD.MOV.U32 R13, RZ, RZ, R2 ;  /* 0x000000ffff0d7224 */ /* 0x000fe400078e0002 */
[----:B------:R-:W-:-:S07]  /*17c60*/  IMAD.MOV.U32 R6, RZ, RZ, R14 ;  /* 0x000000ffff067224 */ /* 0x000fce00078e000e */
[----:B------:R-:W-:Y:S05]  /*17c70*/  WARPSYNC.COLLECTIVE R15, `(.L_x_14429) ;  /* 0x000000000f087348 */ /* 0x000fea0003c00000 */
[----:B------:R0:W1:Y:S02]  /*17c80*/  SHFL.IDX P6, R14, R13, R12, R11 ;  /* 0x0000000c0d0e7389 */ /* 0x00006400000c000b */
[----:B01----:R-:W-:Y:S01]  /*17c90*/  ENDCOLLECTIVE ;  /* 0x000000000000791b */ /* 0x003fe20003800000 */
.L_x_14429:
[----:B------:R-:W-:Y:S02]  /*17ca0*/  IMAD.MOV.U32 R13, RZ, RZ, R0 ;  /* 0x000000ffff0d7224 */ /* 0x000fe400078e0000 */
[----:B------:R-:W-:Y:S02]  /*17cb0*/  IMAD.MOV.U32 R12, RZ, RZ, 0x7 ;  /* 0x00000007ff0c7424 */ /* 0x000fe400078e00ff */
[----:B------:R-:W-:-:S07]  /*17cc0*/  IMAD.MOV.U32 R4, RZ, RZ, R14 ;  /* 0x000000ffff047224 */ /* 0x000fce00078e000e */
[----:B------:R-:W-:Y:S05]  /*17cd0*/  WARPSYNC.COLLECTIVE R15, `(.L_x_14430) ;  /* 0x000000000f087348 */ /* 0x000fea0003c00000 */
[----:B------:R0:W1:Y:S02]  /*17ce0*/  SHFL.IDX P6, R14, R13, R12, R11 ;  /* 0x0000000c0d0e7389 */ /* 0x00006400000c000b */
[----:B01----:R-:W-:Y:S01]  /*17cf0*/  ENDCOLLECTIVE ;  /* 0x000000000000791b */ /* 0x003fe20003800000 */
.L_x_14430:
        /* <DEDUP_REMOVED lines=14> */
.L_x_14431:
[----:B------:R-:W-:Y:S01]  /*17de0*/  IMAD.MOV.U32 R2, RZ, RZ, R14 ;  /* 0x000000ffff027224 */ /* 0x000fe200078e000e */
[----:B------:R-:W-:Y:S06]  /*17df0*/  BRA `(.L_x_14432) ;  /* 0xffffffa400007947 */ /* 0x000fec000383ffff */
.L_x_14297:
[----:B0-----:R0:W1:Y:S02]  /*17e00*/  SYNCS.PHASECHK.TRANS64.TRYWAIT P0, [R18+URZ+0x32420], R0 ;  /* 0x03242000120075a7 */ /* 0x001064000800017f */
[----:B-1----:R-:W-:Y:S05]  /*17e10*/  @!P0 NANOSLEEP.SYNCS 0x989680 ;  /* 0x009896800000895d */ /* 0x002fea0003900000 */
[----:B------:R-:W1:Y:S02]  /*17e20*/  @!P0 SYNCS.PHASECHK.TRANS64 P0, [R18+URZ+0x32420], R0 ;  /* 0x03242000120085a7 */ /* 0x000e64000800007f */
[----:B-1----:R-:W-:Y:S05]  /*17e30*/  @!P0 BRA `(.L_x_14297) ;  /* 0xfffffffc00f08947 */ /* 0x002fea000383ffff */
[----:B------:R-:W-:Y:S05]  /*17e40*/  BRA `(.L_x_14433) ;  /* 0xffffffa400787947 */ /* 0x000fea000383ffff */
.L_x_14301:
[----:B0-----:R0:W1:Y:S02]  /*17e50*/  SYNCS.PHASECHK.TRANS64.TRYWAIT P0, [R2+URZ+0x32460], R0 ;  /* 0x03246000020075a7 */ /* 0x001064000800017f */
[----:B-1----:R-:W-:Y:S05]  /*17e60*/  @!P0 NANOSLEEP.SYNCS 0x989680 ;  /* 0x009896800000895d */ /* 0x002fea0003900000 */
[----:B------:R-:W1:Y:S02]  /*17e70*/  @!P0 SYNCS.PHASECHK.TRANS64 P0, [R2+URZ+0x32460], R0 ;  /* 0x03246000020085a7 */ /* 0x000e64000800007f */
[----:B-1----:R-:W-:Y:S05]  /*17e80*/  @!P0 BRA `(.L_x_14301) ;  /* 0xfffffffc00f08947 */ /* 0x002fea000383ffff */
[----:B------:R-:W-:Y:S05]  /*17e90*/  BRA `(.L_x_14434) ;  /* 0xffffffa4009c7947 */ /* 0x000fea000383ffff */
.L_x_14316:
[----:B-1----:R1:W2:Y:S02]  /*17ea0*/  SYNCS.PHASECHK.TRANS64.TRYWAIT P0, [R2+URZ+0x32440], R6 ;  /* 0x03244006020075a7 */ /* 0x0022a4000800017f */
[----:B--2---:R-:W-:Y:S05]  /*17eb0*/  @!P0 NANOSLEEP.SYNCS 0x989680 ;  /* 0x009896800000895d */ /* 0x004fea0003900000 */
[----:B------:R-:W2:Y:S02]  /*17ec0*/  @!P0 SYNCS.PHASECHK.TRANS64 P0, [R2+URZ+0x32440], R6 ;  /* 0x03244006020085a7 */ /* 0x000ea4000800007f */
[----:B--2---:R-:W-:Y:S05]  /*17ed0*/  @!P0 BRA `(.L_x_14316) ;  /* 0xfffffffc00f08947 */ /* 0x004fea000383ffff */
[----:B------:R-:W-:Y:S05]  /*17ee0*/  BRA `(.L_x_14435) ;  /* 0xffffffac00c47947 */ /* 0x000fea000383ffff */
.L_x_14321:
[----:B0-----:R0:W2:Y:S02]  /*17ef0*/  SYNCS.PHASECHK.TRANS64.TRYWAIT P0, [R2+URZ+0x32460], R6 ;  /* 0x03246006020075a7 */ /* 0x0010a4000800017f */
[----:B--2---:R-:W-:Y:S05]  /*17f00*/  @!P0 NANOSLEEP.SYNCS 0x989680 ;  /* 0x009896800000895d */ /* 0x004fea0003900000 */
[----:B------:R-:W2:Y:S02]  /*17f10*/  @!P0 SYNCS.PHASECHK.TRANS64 P0, [R2+URZ+0x32460], R6 ;  /* 0x03246006020085a7 */ /* 0x000ea4000800007f */
[----:B--2---:R-:W-:Y:S05]  /*17f20*/  @!P0 BRA `(.L_x_14321) ;  /* 0xfffffffc00f08947 */ /* 0x004fea000383ffff */
[----:B------:R-:W-:Y:S05]  /*17f30*/  BRA `(.L_x_14436) ;  /* 0xffffffb000447947 */ /* 0x000fea000383ffff */
.L_x_14332:
[----:B-1----:R1:W2:Y:S02]  /*17f40*/  SYNCS.PHASECHK.TRANS64.TRYWAIT P0, [R2+URZ+0x32440], R3 ;  /* 0x03244003020075a7 */ /* 0x0022a4000800017f */
[----:B--2---:R-:W-:Y:S05]  /*17f50*/  @!P0 NANOSLEEP.SYNCS 0x989680 ;  /* 0x009896800000895d */ /* 0x004fea0003900000 */
[----:B------:R-:W2:Y:S02]  /*17f60*/  @!P0 SYNCS.PHASECHK.TRANS64 P0, [R2+URZ+0x32440], R3 ;  /* 0x03244003020085a7 */ /* 0x000ea4000800007f */
[----:B--2---:R-:W-:Y:S05]  /*17f70*/  @!P0 BRA `(.L_x_14332) ;  /* 0xfffffffc00f08947 */ /* 0x004fea000383ffff */
[----:B------:R-:W-:Y:S05]  /*17f80*/  BRA `(.L_x_14437) ;  /* 0xffffffb800347947 */ /* 0x000fea000383ffff */
.L_x_14337:
[----:B0-----:R0:W2:Y:S02]  /*17f90*/  SYNCS.PHASECHK.TRANS64.TRYWAIT P0, [R2+URZ+0x32460], R3 ;  /* 0x03246003020075a7 */ /* 0x0010a4000800017f */
[----:B--2---:R-:W-:Y:S05]  /*17fa0*/  @!P0 NANOSLEEP.SYNCS 0x989680 ;  /* 0x009896800000895d */ /* 0x004fea0003900000 */
[----:B------:R-:W2:Y:S02]  /*17fb0*/  @!P0 SYNCS.PHASECHK.TRANS64 P0, [R2+URZ+0x32460], R3 ;  /* 0x03246003020085a7 */ /* 0x000ea4000800007f */
[----:B--2---:R-:W-:Y:S05]  /*17fc0*/  @!P0 BRA `(.L_x_14337) ;  /* 0xfffffffc00f08947 */ /* 0x004fea000383ffff */
[----:B------:R-:W-:Y:S05]  /*17fd0*/  BRA `(.L_x_14438) ;  /* 0xffffffb800b07947 */ /* 0x000fea000383ffff */
.L_x_14348:
[----:B-1----:R1:W2:Y:S02]  /*17fe0*/  SYNCS.PHASECHK.TRANS64.TRYWAIT P0, [R3+URZ+0x32440], R2 ;  /* 0x03244002030075a7 */ /* 0x0022a4000800017f */
[----:B--2---:R-:W-:Y:S05]  /*17ff0*/  @!P0 NANOSLEEP.SYNCS 0x989680 ;  /* 0x009896800000895d */ /* 0x004fea0003900000 */
[----:B------:R-:W2:Y:S02]  /*18000*/  @!P0 SYNCS.PHASECHK.TRANS64 P0, [R3+URZ+0x32440], R2 ;  /* 0x03244002030085a7 */ /* 0x000ea4000800007f */
[----:B--2---:R-:W-:Y:S05]  /*18010*/  @!P0 BRA `(.L_x_14348) ;  /* 0xfffffffc00f08947 */ /* 0x004fea000383ffff */
[----:B------:R-:W-:Y:S05]  /*18020*/  BRA `(.L_x_14439) ;  /* 0xffffffc000807947 */ /* 0x000fea000383ffff */
.L_x_14353:
[----:B--2---:R2:W3:Y:S02]  /*18030*/  SYNCS.PHASECHK.TRANS64.TRYWAIT P0, [R3+URZ+0x32460], R2 ;  /* 0x03246002030075a7 */ /* 0x0044e4000800017f */
[----:B---3--:R-:W-:Y:S05]  /*18040*/  @!P0 NANOSLEEP.SYNCS 0x989680 ;  /* 0x009896800000895d */ /* 0x008fea0003900000 */
[----:B------:R-:W3:Y:S02]  /*18050*/  @!P0 SYNCS.PHASECHK.TRANS64 P0, [R3+URZ+0x32460], R2 ;  /* 0x03246002030085a7 */ /* 0x000ee4000800007f */
[----:B---3--:R-:W-:Y:S05]  /*18060*/  @!P0 BRA `(.L_x_14353) ;  /* 0xfffffffc00f08947 */ /* 0x008fea000383ffff */
[----:B------:R-:W-:Y:S05]  /*18070*/  BRA `(.L_x_14440) ;  /* 0xffffffc400007947 */ /* 0x000fea000383ffff */
.L_x_14365:
[----:B-1----:R-:W4:Y:S01]  /*18080*/  LDL R3, [R1] ;  /* 0x0000000001037983 */ /* 0x002f220000100800 */
[----:B------:R-:W-:Y:S01]  /*18090*/  BSSY B0, `(.L_x_14441) ;  /* 0x0000008000007945 */ /* 0x000fe20003800000 */
[----:B------:R-:W-:Y:S02]  /*180a0*/  IMAD.MOV.U32 R12, RZ, RZ, RZ ;  /* 0x000000ffff0c7224 */ /* 0x000fe400078e00ff */
[----:B------:R-:W-:Y:S02]  /*180b0*/  IMAD.MOV.U32 R11, RZ, RZ, 0x1f ;  /* 0x0000001fff0b7424 */ /* 0x000fe400078e00ff */
[----:B------:R-:W-:Y:S02]  /*180c0*/  IMAD.MOV.U32 R15, RZ, RZ, -0x1 ;  /* 0xffffffffff0f7424 */ /* 0x000fe400078e00ff */
[----:B----4-:R-:W-:-:S07]  /*180d0*/  IMAD.MOV.U32 R13, RZ, RZ, R3 ;  /* 0x000000ffff0d7224 */ /* 0x010fce00078e0003 */
[----:B--23--:R-:W-:Y:S05]  /*180e0*/  WARPSYNC.COLLECTIVE R15, `(.L_x_14442) ;  /* 0x000000000f087348 */ /* 0x00cfea0003c00000 */
[----:B------:R0:W1:Y:S02]  /*180f0*/  SHFL.IDX P6, R14, R13, R12, R11 ;  /* 0x0000000c0d0e7389 */ /* 0x00006400000c000b */
[----:B0123--:R-:W-:Y:S01]  /*18100*/  ENDCOLLECTIVE ;  /* 0x000000000000791b */ /* 0x00ffe20003800000 */
.L_x_14442:
[----:B------:R-:W-:Y:S05]  /*18110*/  BSYNC B0 ;  /* 0x0000000000007941 */ /* 0x000fea0003800000 */
.L_x_14441:
        /* <DEDUP_REMOVED lines=9> */
.L_x_14443:
        /* <DEDUP_REMOVED lines=26> */
.L_x_14444:
        /* <DEDUP_REMOVED lines=8> */
.L_x_14445:
        /* <DEDUP_REMOVED lines=8> */
.L_x_14446:
        /* <DEDUP_REMOVED lines=8> */
.L_x_14447:
        /* <DEDUP_REMOVED lines=8> */
.L_x_14448:
        /* <DEDUP_REMOVED lines=9> */
.L_x_14449:
[----:B------:R-:W-:Y:S01]  /*185e0*/  IMAD.MOV.U32 R10, RZ, RZ, R14 ;  /* 0x000000ffff0a7224 */ /* 0x000fe200078e000e */
[----:B------:R-:W-:Y:S06]  /*185f0*/  BRA `(.L_x_14450) ;  /* 0xffffffc800507947 */ /* 0x000fec000383ffff */
.L_x_14368:
        /* <DEDUP_REMOVED lines=8> */
.L_x_14452:
[----:B------:R-:W-:Y:S05]  /*18680*/  BSYNC B0 ;  /* 0x0000000000007941 */ /* 0x000fea0003800000 */
.L_x_14451:
        /* <DEDUP_REMOVED lines=10> */
.L_x_14453:
        /* <DEDUP_REMOVED lines=8> */
.L_x_14454:
        /* <DEDUP_REMOVED lines=8> */
.L_x_14455:
        /* <DEDUP_REMOVED lines=8> */
.L_x_14456:
        /* <DEDUP_REMOVED lines=9> */
.L_x_14457:
[----:B------:R-:W-:Y:S01]  /*18940*/  IMAD.MOV.U32 R10, RZ, RZ, R14 ;  /* 0x000000ffff0a7224 */ /* 0x000fe200078e000e */
[----:B------:R-:W-:Y:S06]  /*18950*/  BRA `(.L_x_14458) ;  /* 0xffffffc800247947 */ /* 0x000fec000383ffff */
.L_x_14370:
[----:B------:R-:W-:Y:S01]  /*18960*/  BSSY B0, `(.L_x_14459) ;  /* 0x0000006000007945 */ /* 0x000fe20003800000 */
[----:B------:R-:W-:Y:S01]  /*18970*/  PLOP3.LUT P6, PT, P6, PT, PT, 0x8, 0x0 ;  /* 0x000000000000781c */ /* 0x000fe200037ce170 */
[----:B------:R-:W-:-:S12]  /*18980*/  IMAD.MOV.U32 R15, RZ, RZ, -0x1 ;  /* 0xffffffffff0f7424 */ /* 0x000fd800078e00ff */
[----:B0-----:R-:W-:Y:S05]  /*18990*/  WARPSYNC.COLLECTIVE R15, `(.L_x_14460) ;  /* 0x000000000f087348 */ /* 0x001fea0003c00000 */
[----:B------:R-:W-:Y:S01]  /*189a0*/  VOTE.ANY R14, PT, P6 ;  /* 0x00000000000e7806 */ /* 0x000fe200030e0100 */
[----:B0-----:R-:W-:Y:S06]  /*189b0*/  ENDCOLLECTIVE ;  /* 0x000000000000791b */ /* 0x001fec0003800000 */
.L_x_14460:
[----:B------:R-:W-:Y:S05]  /*189c0*/  BSYNC B0 ;  /* 0x0000000000007941 */ /* 0x000fea0003800000 */
.L_x_14459:
        /* <DEDUP_REMOVED lines=10> */
.L_x_14461:
[----:B------:R-:W-:Y:S02]  /*18a70*/  IMAD.MOV.U32 R13, RZ, RZ, R6 ;  /* 0x000000ffff0d7224 */ /* 0x000fe400078e0006 */
[----:B------:R-:W-:-:S07]  /*18a80*/  IMAD.MOV.U32 R4, RZ, RZ, R14 ;  /* 0x000000ffff047224 */ /* 0x000fce00078e000e */
[----:B------:R-:W-:Y:S05]  /*18a90*/  WARPSYNC.COLLECTIVE R15, `(.L_x_14462) ;  /* 0x000000000f087348 */ /* 0x000fea0003c00000 */
[----:B------:R0:W1:Y:S02]  /*18aa0*/  SHFL.IDX P6, R14, R13, R12, R11 ;  /* 0x0000000c0d0e7389 */ /* 0x00006400000c000b */
[----:B01----:R-:W-:Y:S01]  /*18ab0*/  ENDCOLLECTIVE ;  /* 0x000000000000791b */ /* 0x003fe20003800000 */
.L_x_14462:
[----:B------:R-:W-:Y:S02]  /*18ac0*/  IMAD.MOV.U32 R6, RZ, RZ, R14 ;  /* 0x000000ffff067224 */ /* 0x000fe400078e000e */
[----:B------:R-:W-:-:S05]  /*18ad0*/  IMAD.IADD R5, R9, 0x1, R16 ;  /* 0x0000000109057824 */ /* 0x000fca00078e0210 */
[----:B------:R1:W-:Y:S01]  /*18ae0*/  STL [R1+0xc], R5 ;  /* 0x00000c0501007387 */ /* 0x0003e20000100800 */
[----:B------:R-:W-:Y:S05]  /*18af0*/  BRA `(.L_x_14463) ;  /* 0xffffffc800047947 */ /* 0x000fea000383ffff */
.L_x_14372:
        /* <DEDUP_REMOVED lines=8> */
.L_x_14465:
[----:B------:R-:W-:Y:S05]  /*18b80*/  BSYNC B0 ;  /* 0x0000000000007941 */ /* 0x000fea0003800000 */
.L_x_14464:
[----:B------:R-:W-:Y:S01]  /*18b90*/  IMAD.MOV.U32 R2, RZ, RZ, R14 ;  /* 0x000000ffff027224 */ /* 0x000fe200078e000e */
[----:B------:R-:W-:Y:S06]  /*18ba0*/  BRA `(.L_x_14466) ;  /* 0xffffffc400f07947 */ /* 0x000fec000383ffff */
.L_x_14378:
[----:B0-----:R0:W1:Y:S02]  /*18bb0*/  SYNCS.PHASECHK.TRANS64.TRYWAIT P0, [R0+URZ+0x32420], R3 ;  /* 0x03242003000075a7 */ /* 0x001064000800017f */
[----:B-1----:R-:W-:Y:S05]  /*18bc0*/  @!P0 NANOSLEEP.SYNCS 0x989680 ;  /* 0x009896800000895d */ /* 0x002fea0003900000 */
[----:B------:R-:W1:Y:S02]  /*18bd0*/  @!P0 SYNCS.PHASECHK.TRANS64 P0, [R0+URZ+0x32420], R3 ;  /* 0x03242003000085a7 */ /* 0x000e64000800007f */
[----:B-1----:R-:W-:Y:S05]  /*18be0*/  @!P0 BRA `(.L_x_14378) ;  /* 0xfffffffc00f08947 */ /* 0x002fea000383ffff */
[----:B------:R-:W-:Y:S05]  /*18bf0*/  BRA `(.L_x_14467) ;  /* 0xffffffd000907947 */ /* 0x000fea000383ffff */
.L_x_14379:
        /* <DEDUP_REMOVED lines=11> */
.L_x_14469:
[----:B------:R-:W-:Y:S05]  /*18cb0*/  BSYNC B0 ;  /* 0x0000000000007941 */ /* 0x000fea0003800000 */
.L_x_14468:
[----:B------:R-:W-:Y:S05]  /*18cc0*/  BRA `(.L_x_14470) ;  /* 0xffffffd000787947 */ /* 0x000fea000383ffff */
.L_x_14382:
[----:B------:R-:W-:Y:S01]  /*18cd0*/  BSSY B1, `(.L_x_14471) ;  /* 0x0000006000017945 */ /* 0x000fe20003800000 */
[----:B------:R-:W-:-:S07]  /*18ce0*/  IMAD.MOV.U32 R15, RZ, RZ, -0x1 ;  /* 0xffffffffff0f7424 */ /* 0x000fce00078e00ff */
[----:B01----:R-:W-:Y:S05]  /*18cf0*/  WARPSYNC.COLLECTIVE R15, `(.L_x_14472) ;  /* 0x000000000f0c7348 */ /* 0x003fea0003c00000 */
[----:B------:R-:W-:Y:S02]  /*18d00*/  ELECT P6, UR62, PT ;  /* 0x00000000003e782f */ /* 0x000fe400038c0000 */
[----:B------:R-:W-:Y:S01]  /*18d10*/  MOV R14, UR62 ;  /* 0x0000003e000e7c02 */ /* 0x000fe20008000f00 */
[----:B01----:R-:W-:Y:S10]  /*18d20*/  ENDCOLLECTIVE ;  /* 0x000000000000791b */ /* 0x003ff40003800000 */
.L_x_14472:
[----:B------:R-:W-:Y:S05]  /*18d30*/  BSYNC B1 ;  /* 0x0000000000017941 */ /* 0x000fea0003800000 */
.L_x_14471:
[----:B------:R-:W-:Y:S05]  /*18d40*/  BRA `(.L_x_14473) ;  /* 0xffffffd000707947 */ /* 0x000fea000383ffff */
.L_x_14384:
[----:B0-----:R0:W1:Y:S02]  /*18d50*/  SYNCS.PHASECHK.TRANS64.TRYWAIT P0, [R6+URZ], R5 ;  /* 0x00000005060075a7 */ /* 0x001064000800017f */
[----:B-1----:R-:W-:Y:S05]  /*18d60*/  @!P0 NANOSLEEP.SYNCS 0x989680 ;  /* 0x009896800000895d */ /* 0x002fea0003900000 */
[----:B------:R-:W1:Y:S02]  /*18d70*/  @!P0 SYNCS.PHASECHK.TRANS64 P0, [R6+URZ], R5 ;  /* 0x00000005060085a7 */ /* 0x000e64000800007f */
[----:B-1----:R-:W-:Y:S05]  /*18d80*/  @!P0 BRA `(.L_x_14384) ;  /* 0xfffffffc00f08947 */ /* 0x002fea000383ffff */
[----:B------:R-:W-:Y:S05]  /*18d90*/  BRA `(.L_x_14474) ;  /* 0xffffffd000ac7947 */ /* 0x000fea000383ffff */
.L_x_14385:
[----:B-1----:R1:W2:Y:S02]  /*18da0*/  SYNCS.PHASECHK.TRANS64.TRYWAIT P0, [R7+URZ], R2 ;  /* 0x00000002070075a7 */ /* 0x0022a4000800017f */
[----:B--2---:R-:W-:Y:S05]  /*18db0*/  @!P0 NANOSLEEP.SYNCS 0x989680 ;  /* 0x009896800000895d */ /* 0x004fea0003900000 */
[----:B------:R-:W2:Y:S02]  /*18dc0*/  @!P0 SYNCS.PHASECHK.TRANS64 P0, [R7+URZ], R2 ;  /* 0x00000002070085a7 */ /* 0x000ea4000800007f */
[----:B--2---:R-:W-:Y:S05]  /*18dd0*/  @!P0 BRA `(.L_x_14385) ;  /* 0xfffffffc00f08947 */ /* 0x004fea000383ffff */
[----:B------:R-:W-:Y:S05]  /*18de0*/  BRA `(.L_x_14475) ;  /* 0xffffffd000a07947 */ /* 0x000fea000383ffff */
.L_x_14387:
[----:B--2---:R2:W3:Y:S02]  /*18df0*/  SYNCS.PHASECHK.TRANS64.TRYWAIT P0, [R4+URZ], R5 ;  /* 0x00000005040075a7 */ /* 0x0044e4000800017f */
[----:B---3--:R-:W-:Y:S05]  /*18e00*/  @!P0 NANOSLEEP.SYNCS 0x989680 ;  /* 0x009896800000895d */ /* 0x008fea0003900000 */
[----:B------:R-:W3:Y:S02]  /*18e10*/  @!P0 SYNCS.PHASECHK.TRANS64 P0, [R4+URZ], R5 ;  /* 0x00000005040085a7 */ /* 0x000ee4000800007f */
[----:B---3--:R-:W-:Y:S05]  /*18e20*/  @!P0 BRA `(.L_x_14387) ;  /* 0xfffffffc00f08947 */ /* 0x008fea000383ffff */
[----:B------:R-:W-:Y:S05]  /*18e30*/  BRA `(.L_x_14476) ;  /* 0xffffffd000a87947 */ /* 0x000fea000383ffff */
.L_x_14477:
        /* <DEDUP_REMOVED lines=12> */
.L_x_15033:


//--------------------- .text._ZN7cutlass13device_kernelIN5flash11enable_sm90INS1_16FlashAttnFwdSm90INS1_25CollectiveMainloopFwdSm90ILi2EN4cute5tupleIJNS5_1CILi1EEES8_S8_EEENS6_IJNS7_ILi128EEENS7_ILi96EEENS7_ILi64EEEEEELi256ENS_6half_tEfNS_4arch4Sm90ELb1ELb0ELb0ELb1ELb0ELb1ELb1ELb1ELb0ELb1ELb1ELb0EEENS1_21CollectiveEpilogueFwdINS6_IJSA_NS7_ILi256EEESB_EEES9_SE_SG_Li256ELb1ELb1ELb1ELb0EEENS1_36VarlenDynamicPersistentTileSchedulerILi128ELi96ELi256ELi128ELb1ELb1ELb1ELb1ELb1ELb1EEEEEEEEEvNT_6ParamsE --------------------------
	.section	.text._ZN7cutlass13device_kernelIN5flash11enable_sm90INS1_16FlashAttnFwdSm90INS1_25CollectiveMainloopFwdSm90ILi2EN4cute5tupleIJNS5_1CILi1EEES8_S8_EEENS6_IJNS7_ILi128EEENS7_ILi96EEENS7_ILi64EEEEEELi256ENS_6half_tEfNS_4arch4Sm90ELb1ELb0ELb0ELb1ELb0ELb1ELb1ELb1ELb0ELb1ELb1ELb0EEENS1_21CollectiveEpilogueFwdINS6_IJSA_NS7_ILi256EEESB_EEES9_SE_SG_Li256ELb1ELb1ELb1ELb0EEENS1_36VarlenDynamicPersistentTileSchedulerILi128ELi96ELi256ELi128ELb1ELb1ELb1ELb1ELb1ELb1EEEEEEEEEvNT_6ParamsE,"ax",@progbits
	.align	128
.text._ZN7cutlass13device_kernelIN5flash11enable_sm90INS1_16FlashAttnFwdSm90INS1_25CollectiveMainloopFwdSm90ILi2EN4cute5tupleIJNS5_1CILi1EEES8_S8_EEENS6_IJNS7_ILi128EEENS7_ILi96EEENS7_ILi64EEEEEELi256ENS_6half_tEfNS_4arch4Sm90ELb1ELb0ELb0ELb1ELb0ELb1ELb1ELb1ELb0ELb1ELb1ELb0EEENS1_21CollectiveEpilogueFwdINS6_IJSA_NS7_ILi256EEESB_EEES9_SE_SG_Li256ELb1ELb1ELb1ELb0EEENS1_36VarlenDynamicPersistentTileSchedulerILi128ELi96ELi256ELi128ELb1ELb1ELb1ELb1ELb1ELb1EEEEEEEEEvNT_6ParamsE:
        .type           _ZN7cutlass13device_kernelIN5flash11enable_sm90INS1_16FlashAttnFwdSm90INS1_25CollectiveMainloopFwdSm90ILi2EN4cute5tupleIJNS5_1CILi1EEES8_S8_EEENS6_IJNS7_ILi128EEENS7_ILi96EEENS7_ILi64EEEEEELi256ENS_6half_tEfNS_4arch4Sm90ELb1ELb0ELb0ELb1ELb0ELb1ELb1ELb1ELb0ELb1ELb1ELb0EEENS1_21CollectiveEpilogueFwdINS6_IJSA_NS7_ILi256EEESB_EEES9_SE_SG_Li256ELb1ELb1ELb1ELb0EEENS1_36VarlenDynamicPersistentTileSchedulerILi128ELi96ELi256ELi128ELb1ELb1ELb1ELb1ELb1ELb1EEEEEEEEEvNT_6ParamsE,@function
        .size           _ZN7cutlass13device_kernelIN5flash11enable_sm90INS1_16FlashAttnFwdSm90INS1_25CollectiveMainloopFwdSm90ILi2EN4cute5tupleIJNS5_1CILi1EEES8_S8_EEENS6_IJNS7_ILi128EEENS7_ILi96EEENS7_ILi64EEEEEELi256ENS_6half_tEfNS_4arch4Sm90ELb1ELb0ELb0ELb1ELb0ELb1ELb1ELb1ELb0ELb1ELb1ELb0EEENS1_21CollectiveEpilogueFwdINS6_IJSA_NS7_ILi256EEESB_EEES9_SE_SG_Li256ELb1ELb1ELb1ELb0EEENS1_36VarlenDynamicPersistentTileSchedulerILi128ELi96ELi256ELi128ELb1ELb1ELb1ELb1ELb1ELb1EEEEEEEEEvNT_6ParamsE,(.L_x_15034 - _ZN7cutlass13device_kernelIN5flash11enable_sm90INS1_16FlashAttnFwdSm90INS1_25CollectiveMainloopFwdSm90ILi2EN4cute5tupleIJNS5_1CILi1EEES8_S8_EEENS6_IJNS7_ILi128EEENS7_ILi96EEENS7_ILi64EEEEEELi256ENS_6half_tEfNS_4arch4Sm90ELb1ELb0ELb0ELb1ELb0ELb1ELb1ELb1ELb0ELb1ELb1ELb0EEENS1_21CollectiveEpilogueFwdINS6_IJSA_NS7_ILi256EEESB_EEES9_SE_SG_Li256ELb1ELb1ELb1ELb0EEENS1_36VarlenDynamicPersistentTileSchedulerILi128ELi96ELi256ELi128ELb1ELb1ELb1ELb1ELb1ELb1EEEEEEEEEvNT_6ParamsE)
        .other          _ZN7cutlass13device_kernelIN5flash11enable_sm90INS1_16FlashAttnFwdSm90INS1_25CollectiveMainloopFwdSm90ILi2EN4cute5tupleIJNS5_1CILi1EEES8_S8_EEENS6_IJNS7_ILi128EEENS7_ILi96EEENS7_ILi64EEEEEELi256ENS_6half_tEfNS_4arch4Sm90ELb1ELb0ELb0ELb1ELb0ELb1ELb1ELb1ELb0ELb1ELb1ELb0EEENS1_21CollectiveEpilogueFwdINS6_IJSA_NS7_ILi256EEESB_EEES9_SE_SG_Li256ELb1ELb1ELb1ELb0EEENS1_36VarlenDynamicPersistentTileSchedulerILi128ELi96ELi256ELi128ELb1ELb1ELb1ELb1ELb1ELb1EEEEEEEEEvNT_6ParamsE,@"STO_CUDA_ENTRY STV_DEFAULT"
_ZN7cutlass13device_kernelIN5flash11enable_sm90INS1_16FlashAttnFwdSm90INS1_25CollectiveMainloopFwdSm90ILi2EN4cute5tupleIJNS5_1CILi1EEES8_S8_EEENS6_IJNS7_ILi128EEENS7_ILi96EEENS7_ILi64EEEEEELi256ENS_6half_tEfNS_4arch4Sm90ELb1ELb0ELb0ELb1ELb0ELb1ELb1ELb1ELb0ELb1ELb1ELb0EEENS1_21CollectiveEpilogueFwdINS6_IJSA_NS7_ILi256EEESB_EEES9_SE_SG_Li256ELb1ELb1ELb1ELb0EEENS1_36VarlenDynamicPersistentTileSchedulerILi128ELi96ELi256ELi128ELb1ELb1ELb1ELb1ELb1ELb1EEEEEEEEEvNT_6ParamsE:
        /* <DEDUP_REMOVED lines=24> */
.L_x_14479:
[----:B------:R-:W-:Y:S05]  /*0180*/  BSYNC B0 ;  /* 0x0000000000007941 */ /* 0x000fea0003800000 */
.L_x_14478:
        /* <DEDUP_REMOVED lines=43> */
.L_x_14480:
        /* <DEDUP_REMOVED lines=22> */
.L_x_14481:
        /* <DEDUP_REMOVED lines=18> */
.L_x_14482:
        /* <DEDUP_REMOVED lines=22> */
.L_x_14483:
        /* <DEDUP_REMOVED lines=22> */
.L_x_14484:
        /* <DEDUP_REMOVED lines=8> */
.L_x_14487:
[----:B------:R-:W-:-:S08]  /*0a00*/  NOP ;  /* 0x0000000000007918 */ /* 0x000fd00000000000 */
[----:B------:R-:W0:Y:S02]  /*0a10*/  USETMAXREG.TRY_ALLOC.CTAPOOL UP0, 0xf0 ;  /* 0x000000f0000079c8 */ /* 0x000e240008000600 */
[----:B0-----:R-:W-:-:S13]  /*0a20*/  PLOP3.LUT P0, PT, PT, PT, UP0, 0x80, 0x0 ;  /* 0x000000000000781c */ /* 0x001fda0003f0f008 */
[----:B------:R-:W-:Y:S05]  /*0a30*/  @!P0 BRA `(.L_x_14487) ;  /* 0xfffffffc00f08947 */ /* 0x000fea000383ffff */
[----:B------:R-:W2:Y:S01]  /*0a40*/  LDL.LU R0, [R1+0x10] ;  /* 0x0000100001007983 */ /* 0x000ea20000300800 */
[----:B------:R-:W-:Y:S01]  /*0a50*/  SHF.R.U32.HI R2, RZ, 0x7, R6 ;  /* 0x00000007ff027819 */ /* 0x000fe20000011606 */
[----:B------:R-:W0:Y:S01]  /*0a60*/  S2UR UR5, SR_CgaCtaId ;  /* 0x00000000000579c3 */ /* 0x000e220000008800 */
[----:B------:R-:W-:-:S07]  /*0a70*/  UMOV UR4, 0x400 ;  /* 0x0000040000047882 */ /* 0x000fce0000000000 */
[----:B------:R-:W-:Y:S06]  /*0a80*/  BAR.ARV 0x8, 0x180 ;  /* 0x0206000000007b1d */ /* 0x000fec0000002000 */
[----:B------:R-:W-:-:S13]  /*0a90*/  ISETP.NE.AND P0, PT, R2, 0x1, PT ;  /* 0x000000010200780c */ /* 0x000fda0003f05270 */
[----:B------:R-:W-:Y:S06]  /*0aa0*/  @!P0 BAR.ARV 0x9, 0x100 ;  /* 0x0244000000008b1d */ /* 0x000fec0000002000 */
[----:B0-----:R-:W-:Y:S02]  /*0ab0*/  ULEA UR4, UR5, UR4, 0x18 ;  /* 0x0000000405047291 */ /* 0x001fe4000f8ec03f */
[----:B------:R-:W-:Y:S04]  /*0ac0*/  BAR.SYNC.DEFER_BLOCKING 0x5, 0x180 ;  /* 0x0146000000007b1d */ /* 0x000fe80000010000 */
[----:B------:R-:W-:-:S02]  /*0ad0*/  IMAD.U32 R19, RZ, RZ, UR4 ;  /* 0x00000004ff137e24 */ /* 0x000fc4000f8e00ff */
[----:B------:R-:W-:-:S03]  /*0ae0*/  ULDC UR4, c[0x0][0xd3c] ;  /* 0x00034f0000047ab9 */ /* 0x000fc60000000800 */
[----:B------:R-:W0:Y:S01]  /*0af0*/  LDS.128 R12, [R19+0x324d0] ;  /* 0x0324d000130c7984 */ /* 0x000e220000000c00 */
[----:B------:R-:W-:Y:S06]  /*0b00*/  BAR.ARV 0x4, 0x180 ;  /* 0x0106000000007b1d */ /* 0x000fec0000002000 */
[----:B--2---:R-:W-:-:S04]  /*0b10*/  LOP3.LUT R0, R0, 0xffffffef, RZ, 0xc0, !PT ;  /* 0xffffffef00007812 */ /* 0x004fc800078ec0ff */
[----:B------:R-:W-:Y:S02]  /*0b20*/  @P0 LOP3.LUT R0, R0, 0x10, RZ, 0xfc, !PT ;  /* 0x0000001000000812 */ /* 0x000fe400078efcff */
[----:B0-----:R-:W-:-:S03]  /*0b30*/  ISETP.GE.AND P0, PT, R15, UR4, PT ;  /* 0x000000040f007c0c */ /* 0x001fc6000bf06270 */
[----:B------:R0:W-:Y:S10]  /*0b40*/  STL [R1+0x10], R0 ;  /* 0x0000100001007387 */ /* 0x0001f40000100800 */
[----:B0-----:R-:W-:Y:S05]  /*0b50*/  @P0 BRA `(.L_x_14488) ;  /* 0x0000021000340947 */ /* 0x001fea0003800000 */
[----:B------:R-:W-:Y:S01]  /*0b60*/  VIADD R6, R6, 0xffffff80 ;  /* 0xffffff8006067836 */ /* 0x000fe20000000000 */
[----:B------:R-:W-:Y:S01]  /*0b70*/  ULOP3.LUT UR37, UR36, 0x1, URZ, 0xfc, !UPT ;  /* 0x0000000124257892 */ /* 0x000fe2000f8efc3f */
[----:B------:R-:W-:Y:S02]  /*0b80*/  IMAD.MOV.U32 R18, RZ, RZ, RZ ;  /* 0x000000ffff127224 */ /* 0x000fe400078e00ff */
[----:B------:R-:W-:Y:S01]  /*0b90*/  IMAD.MOV.U32 R202, RZ, RZ, RZ ;  /* 0x000000ffffca7224 */ /* 0x000fe200078e00ff */
[----:B------:R-:W-:Y:S01]  /*0ba0*/  SHF.R.S32.HI R3, RZ, 0x1f, R6 ;  /* 0x0000001fff037819 */ /* 0x000fe20000011406 */
[----:B------:R-:W-:-:S03]  /*0bb0*/  IMAD.MOV.U32 R23, RZ, RZ, RZ ;  /* 0x000000ffff177224 */ /* 0x000fc600078e00ff */
        /* <DEDUP_REMOVED lines=14> */
[----:B------:R-:W-:Y:S02]  /*0ca0*/  SHF.R.S32.HI R8, RZ, 0x1f, R10 ;  /* 0x0000001fff087819 */ /* 0x000fe4000001140a */
[----:B------:R-:W-:Y:S02]  /*0cb0*/  LEA.HI R9, R9, R21, RZ, 0x5 ;  /* 0x0000001509097211 */ /* 0x000fe400078f28ff */
[----:B------:R-:W-:Y:S02]  /*0cc0*/  LEA.HI R8, R8, R11, RZ, 0x3 ;  /* 0x0000000b08087211 */ /* 0x000fe400078f18ff */
[----:B------:R-:W-:Y:S02]  /*0cd0*/  LOP3.LUT R4, R4, 0x1ffffffe, RZ, 0xc0, !PT ;  /* 0x1ffffffe04047812 */ /* 0x000fe400078ec0ff */
[----:B------:R-:W-:Y:S01]  /*0ce0*/  LOP3.LUT R12, R8, 0xfffffff8, RZ, 0xc0, !PT ;  /* 0xfffffff8080c7812 */ /* 0x000fe200078ec0ff */
[----:B------:R-:W-:Y:S01]  /*0cf0*/  IMAD.IADD R8, R5, 0x1, -R0 ;  /* 0x0000000105087824 */ /* 0x000fe200078e0a00 */
[-C--:B------:R-:W-:Y:S01]  /*0d00*/  LEA.HI R0, R3, R6.reuse, RZ, 0x5 ;  /* 0x0000000603007211 */ /* 0x080fe200078f28ff */
[----:B------:R-:W-:Y:S01]  /*0d10*/  IMAD.IADD R4, R7, 0x1, -R4 ;  /* 0x0000000107047824 */ /* 0x000fe200078e0a04 */
[----:B------:R-:W-:Y:S01]  /*0d20*/  LEA.HI R3, R3, R6, RZ, 0x3 ;  /* 0x0000000603037211 */ /* 0x000fe200078f18ff */
[----:B------:R-:W-:Y:S01]  /*0d30*/  IMAD.IADD R12, R11, 0x1, -R12 ;  /* 0x000000010b0c7824 */ /* 0x000fe200078e0a0c */
[----:B------:R-:W-:-:S02]  /*0d40*/  SHF.R.S32.HI R9, RZ, 0x5, R9 ;  /* 0x00000005ff097819 */ /* 0x000fc40000011409 */
[----:B------:R-:W-:Y:S02]  /*0d50*/  LOP3.LUT R7, R3, 0xfffffff8, RZ, 0xc0, !PT ;  /* 0xfffffff803077812 */ /* 0x000fe400078ec0ff */
[----:B------:R-:W-:Y:S01]  /*0d60*/  LOP3.LUT R3, R22, 0xfffffffc, RZ, 0xc0, !PT ;  /* 0xfffffffc16037812 */ /* 0x000fe200078ec0ff */
[----:B------:R-:W-:Y:S01]  /*0d70*/  IMAD R9, R9, 0x10, R12 ;  /* 0x0000001009097824 */ /* 0x000fe200078e020c */
[----:B------:R-:W-:Y:S01]  /*0d80*/  SHF.R.S32.HI R22, RZ, 0x2, R22 ;  /* 0x00000002ff167819 */ /* 0x000fe20000011416 */
[----:B------:R-:W-:Y:S01]  /*0d90*/  IMAD.IADD R214, R6, 0x1, -R7 ;  /* 0x0000000106d67824 */ /* 0x000fe200078e0a07 */
[----:B------:R-:W-:Y:S01]  /*0da0*/  LOP3.LUT R5, R2, 0x3fffff0, RZ, 0xc0, !PT ;  /* 0x03fffff002057812 */ /* 0x000fe200078ec0ff */
[----:B------:R-:W-:Y:S01]  /*0db0*/  IMAD R20, R8, 0x40, R9 ;  /* 0x0000004008147824 */ /* 0x000fe200078e0209 */
[----:B------:R-:W-:Y:S01]  /*0dc0*/  SHF.R.S32.HI R16, RZ, 0x5, R0 ;  /* 0x00000005ff107819 */ /* 0x000fe20000011400 */
[----:B------:R-:W-:Y:S01]  /*0dd0*/  VIADD R9, R22, 0x40 ;  /* 0x0000004016097836 */ /* 0x000fe20000000000 */
[----:B------:R-:W-:Y:S01]  /*0de0*/  LOP3.LUT R10, R10, 0x7ffffffc, RZ, 0xc0, !PT ;  /* 0x7ffffffc0a0a7812 */ /* 0x000fe200078ec0ff */
[C---:B------:R-:W-:Y:S01]  /*0df0*/  IMAD.IADD R5, R6.reuse, 0x1, -R5 ;  /* 0x0000000106057824 */ /* 0x040fe200078e0a05 */
[----:B------:R-:W-:Y:S01]  /*0e00*/  MOV R2, RZ ;  /* 0x000000ff00027202 */ /* 0x000fe20000000f00 */
[----:B------:R-:W-:Y:S01]  /*0e10*/  IMAD.IADD R3, R6, 0x1, -R3 ;  /* 0x0000000106037824 */ /* 0x000fe200078e0a03 */
[----:B------:R-:W-:Y:S01]  /*0e20*/  SHF.R.S32.HI R8, RZ, 0x1f, R9 ;  /* 0x0000001fff087819 */ /* 0x000fe20000011409 */
[----:B------:R-:W-:Y:S01]  /*0e30*/  IMAD R5, R16, 0x10, R5 ;  /* 0x0000001010057824 */ /* 0x000fe200078e0205 */
[----:B------:R0:W-:Y:S01]  /*0e40*/  STL [R1+0x34], R16 ;  /* 0x0000341001007387 */ /* 0x0001e20000100800 */
[----:B------:R-:W-:Y:S01]  /*0e50*/  IMAD.SHL.U32 R214, R214, 0x8, RZ ;  /* 0x00000008d6d67824 */ /* 0x000fe200078e00ff */
[----:B------:R-:W-:Y:S01]  /*0e60*/  LEA.HI R0, R3, R3, RZ, 0x1 ;  /* 0x0000000303007211 */ /* 0x000fe200078f08ff */
[----:B------:R-:W-:Y:S01]  /*0e70*/  IMAD R11, R5, 0x8, R4 ;  /* 0x00000008050b7824 */ /* 0x000fe200078e0204 */
[----:B------:R-:W-:Y:S01]  /*0e80*/  LEA.HI R8, R8, R9, RZ, 0x3 ;  /* 0x0000000908087211 */ /* 0x000fe200078f18ff */
[----:B------:R-:W-:Y:S01]  /*0e90*/  IMAD.SHL.U32 R200, R3, 0x4, RZ ;  /* 0x0000000403c87824 */ /* 0x000fe200078e00ff */
[----:B------:R-:W-:Y:S01]  /*0ea0*/  SHF.R.S32.HI R4, RZ, 0x1f, R22 ;  /* 0x0000001fff047819 */ /* 0x000fe20000011416 */
[----:B------:R-:W-:Y:S01]  /*0eb0*/  IMAD.SHL.U32 R4, R9, 0x40, RZ ;  /* 0x0000004009047824 */ /* 0x000fe200078e00ff */
[----:B------:R-:W-:Y:S01]  /*0ec0*/  LOP3.LUT R0, R0, 0x1ffffffe, RZ, 0xc0, !PT ;  /* 0x1ffffffe00007812 */ /* 0x000fe200078ec0ff */
[----:B------:R-:W-:Y:S01]  /*0ed0*/  IMAD.SHL.U32 R8, R8, 0x40, RZ ;  /* 0x0000004008087824 */ /* 0x000fe200078e00ff */
[----:B------:R-:W-:Y:S01]  /*0ee0*/  STL [R1+0x170], R20 ;  /* 0x0001701401007387 */ /* 0x000fe20000100800 */
[----:B0-----:R-:W-:-:S02]  /*0ef0*/  IMAD.SHL.U32 R16, R3, 0x8, RZ ;  /* 0x0000000803107824 */ /* 0x001fc400078e00ff */
[----:B------:R-:W-:Y:S01]  /*0f00*/  IMAD.IADD R0, R3, 0x1, -R0 ;  /* 0x0000000103007824 */ /* 0x000fe200078e0a00 */
[----:B------:R-:W-:Y:S01]  /*0f10*/  LOP3.LUT R3, R4, 0x1c0, RZ, 0xc0, !PT ;  /* 0x000001c004037812 */ /* 0x000fe200078ec0ff */
[----:B------:R-:W-:Y:S01]  /*0f20*/  STL [R1+0x60], RZ ;  /* 0x000060ff01007387 */ /* 0x000fe20000100800 */
[----:B------:R-:W-:Y:S01]  /*0f30*/  SHF.R.S32.HI R4, RZ, 0x1f, R214 ;  /* 0x0000001fff047819 */ /* 0x000fe200000114d6 */
[----:B------:R-:W-:Y:S01]  /*0f40*/  IMAD.IADD R10, R21, 0x1, -R10 ;  /* 0x00000001150a7824 */ /* 0x000fe200078e0a0a */
[----:B------:R-:W-:Y:S01]  /*0f50*/  LOP3.LUT R4, R8, 0xfffffe00, RZ, 0xc0, !PT ;  /* 0xfffffe0008047812 */ /* 0x000fe200078ec0ff */
[----:B------:R-:W-:Y:S01]  /*0f60*/  VIADD R8, R214, 0x80 ;  /* 0x00000080d6087836 */ /* 0x000fe20000000000 */
[----:B------:R-:W-:Y:S01]  /*0f70*/  SHF.R.U32.HI R9, RZ, 0x3, R3 ;  /* 0x00000003ff097819 */ /* 0x000fe20000011603 */
[----:B------:R-:W-:Y:S01]  /*0f80*/  IMAD.SHL.U32 R45, R10, 0x2, RZ ;  /* 0x000000020a2d7824 */ /* 0x000fe200078e00ff */
[----:B------:R-:W-:Y:S01]  /*0f90*/  LOP3.LUT R3, R3, 0x38, R16, 0xf8, !PT ;  /* 0x0000003803037812 */ /* 0x000fe200078ef810 */
[----:B------:R0:W-:Y:S01]  /*0fa0*/  STL [R1+0x38], R4 ;  /* 0x0000380401007387 */ /* 0x0001e20000100800 */
[----:B------:R-:W-:-:S02]  /*0fb0*/  VIADD R12, R214, 0x40 ;  /* 0x00000040d60c7836 */ /* 0x000fc40000000000 */
[C---:B------:R-:W-:Y:S01]  /*0fc0*/  VIADD R44, R45.reuse, 0x8 ;  /* 0x000000082d2c7836 */ /* 0x040fe20000000000 */
[----:B------:R-:W-:Y:S01]  /*0fd0*/  STL [R1+0x2c], R45 ;  /* 0x00002c2d01007387 */ /* 0x000fe20000100800 */
[C---:B------:R-:W-:Y:S01]  /*0fe0*/  VIADD R43, R45.reuse, 0x10 ;  /* 0x000000102d2b7836 */ /* 0x040fe20000000000 */
[C---:B------:R-:W-:Y:S01]  /*0ff0*/  IADD3 R38, R45.reuse, 0x38, RZ ;  /* 0x000000382d267810 */ /* 0x040fe20007ffe0ff */
[C---:B------:R-:W-:Y:S01]  /*1000*/  VIADD R42, R45.reuse, 0x18 ;  /* 0x000000182d2a7836 */ /* 0x040fe20000000000 */
[----:B------:R-:W-:Y:S01]  /*1010*/  SHF.R.S32.HI R12, RZ, 0x1f, R12 ;  /* 0x0000001fff0c7819 */ /* 0x000fe2000001140c */
[C---:B------:R-:W-:Y:S01]  /*1020*/  VIADD R41, R45.reuse, 0x20 ;  /* 0x000000202d297836 */ /* 0x040fe20000000000 */
[----:B0-----:R-:W-:Y:S01]  /*1030*/  LOP3.LUT R4, R4, R3, R9, 0xf6, !PT ;  /* 0x0000000304047212 */ /* 0x001fe200078ef609 */
[----:B------:R-:W-:Y:S01]  /*1040*/  VIADD R40, R45, 0x28 ;  /* 0x000000282d287836 */ /* 0x000fe20000000000 */
[----:B------:R-:W-:Y:S01]  /*1050*/  SHF.R.S32.HI R9, RZ, 0x1f, R8 ;  /* 0x0000001fff097819 */ /* 0x000fe20000011408 */
[----:B------:R-:W-:Y:S01]  /*1060*/  IMAD.SHL.U32 R8, R11, 0x8, RZ ;  /* 0x000000080b087824 */ /* 0x000fe200078e00ff */
[C---:B------:R-:W-:Y:S01]  /*1070*/  IADD3 R10, R45.reuse, 0xe0, RZ ;  /* 0x000000e02d0a7810 */ /* 0x040fe20007ffe0ff */
[----:B------:R-:W-:Y:S01]  /*1080*/  IMAD R3, R4, 0x2, R19 ;  /* 0x0000000204037824 */ /* 0x000fe200078e0213 */
[----:B------:R-:W-:Y:S01]  /*1090*/  SHF.R.S32.HI R4, RZ, 0x1f, R44 ;  /* 0x0000001fff047819 */ /* 0x000fe2000001142c */
[C---:B------:R-:W-:Y:S01]  /*10a0*/  VIADD R39, R45.reuse, 0x30 ;  /* 0x000000302d277836 */ /* 0x040fe20000000000 */
[----:B------:R-:W-:Y:S01]  /*10b0*/  STL [R1+0x174], R8 ;  /* 0x0001740801007387 */ /* 0x000fe20000100800 */
[----:B------:R-:W-:-:S02]  /*10c0*/  VIADD R37, R45, 0x40 ;  /* 0x000000402d257836 */ /* 0x000fc40000000000 */
[C---:B------:R-:W-:Y:S01]  /*10d0*/  VIADD R36, R45.reuse, 0x48 ;  /* 0x000000482d247836 */ /* 0x040fe20000000000 */
[----:B------:R-:W-:Y:S01]  /*10e0*/  STL [R1+0x16c], R3 ;  /* 0x00016c0301007387 */ /* 0x000fe20000100800 */
[C---:B------:R-:W-:Y:S02]  /*10f0*/  VIADD R35, R45.reuse, 0x50 ;  /* 0x000000502d237836 */ /* 0x040fe40000000000 */
[C---:B------:R-:W-:Y:S01]  /*1100*/  VIADD R34, R45.reuse, 0x58 ;  /* 0x000000582d227836 */ /* 0x040fe20000000000 */
[----:B------:R-:W-:Y:S01]  /*1110*/  STL [R1+0xe4], R44 ;  /* 0x0000e42c01007387 */ /* 0x000fe20000100800 */
[C---:B------:R-:W-:Y:S02]  /*1120*/  VIADD R33, R45.reuse, 0x60 ;  /* 0x000000602d217836 */ /* 0x040fe40000000000 */
[C---:B------:R-:W-:Y:S01]  /*1130*/  VIADD R32, R45.reuse, 0x68 ;  /* 0x000000682d207836 */ /* 0x040fe20000000000 */
[----:B------:R0:W-:Y:S01]  /*1140*/  STL [R1+0xe0], R43 ;  /* 0x0000e02b01007387 */ /* 0x0001e20000100800 */
[----:B------:R-:W-:-:S02]  /*1150*/  VIADD R31, R45, 0x70 ;  /* 0x000000702d1f7836 */ /* 0x000fc40000000000 */
[C---:B------:R-:W-:Y:S01]  /*1160*/  VIADD R30, R45.reuse, 0x78 ;  /* 0x000000782d1e7836 */ /* 0x040fe20000000000 */
[----:B------:R-:W-:Y:S01]  /*1170*/  STL [R1+0xdc], R42 ;  /* 0x0000dc2a01007387 */ /* 0x000fe20000100800 */
[C---:B------:R-:W-:Y:S02]  /*1180*/  VIADD R29, R45.reuse, 0x80 ;  /* 0x000000802d1d7836 */ /* 0x040fe40000000000 */
[C---:B------:R-:W-:Y:S01]  /*1190*/  VIADD R28, R45.reuse, 0x88 ;  /* 0x000000882d1c7836 */ /* 0x040fe20000000000 */
[----:B------:R1:W-:Y:S01]  /*11a0*/  STL [R1+0xd8], R41 ;  /* 0x0000d82901007387 */ /* 0x0003e20000100800 */
[C---:B------:R-:W-:Y:S01]  /*11b0*/  VIADD R27, R45.reuse, 0x90 ;  /* 0x000000902d1b7836 */ /* 0x040fe20000000000 */
[----:B0-----:R-:W-:Y:S01]  /*11c0*/  SHF.R.S32.HI R43, RZ, 0x1f, R43 ;  /* 0x0000001fff2b7819 */ /* 0x001fe2000001142b */
[C---:B------:R-:W-:Y:S01]  /*11d0*/  VIADD R26, R45.reuse, 0x98 ;  /* 0x000000982d1a7836 */ /* 0x040fe20000000000 */
[----:B------:R0:W-:Y:S01]  /*11e0*/  STL [R1+0xd4], R40 ;  /* 0x0000d42801007387 */ /* 0x0001e20000100800 */
[----:B------:R-:W-:-:S02]  /*11f0*/  VIADD R25, R45, 0xa0 ;  /* 0x000000a02d197836 */ /* 0x000fc40000000000 */
[C---:B------:R-:W-:Y:S01]  /*1200*/  VIADD R24, R45.reuse, 0xa8 ;  /* 0x000000a82d187836 */ /* 0x040fe20000000000 */
[----:B------:R-:W-:Y:S01]  /*1210*/  STL [R1+0xd0], R39 ;  /* 0x0000d02701007387 */ /* 0x000fe20000100800 */
[----:B------:R-:W-:Y:S01]  /*1220*/  IMAD.MOV.U32 R7, RZ, RZ, R15 ;  /* 0x000000ffff077224 */ /* 0x000fe200078e000f */
[----:B-1----:R-:W-:Y:S01]  /*1230*/  SHF.R.S32.HI R41, RZ, 0x1f, R41 ;  /* 0x0000001fff297819 */ /* 0x002fe20000011429 */
[C---:B------:R-:W-:Y:S01]  /*1240*/  VIADD R21, R45.reuse, 0xb0 ;  /* 0x000000b02d157836 */ /* 0x040fe20000000000 */
[----:B------:R1:W-:Y:S01]  /*1250*/  STL [R1+0xcc], R38 ;  /* 0x0000cc2601007387 */ /* 0x0003e20000100800 */
[----:B------:R-:W-:Y:S01]  /*1260*/  IMAD.MOV.U32 R6, RZ, RZ, R14 ;  /* 0x000000ffff067224 */ /* 0x000fe200078e000e */
[----:B0-----:R-:W-:Y:S01]  /*1270*/  SHF.R.S32.HI R40, RZ, 0x1f, R40 ;  /* 0x0000001fff287819 */ /* 0x001fe20000011428 */
[----:B------:R-:W-:Y:S01]  /*1280*/  VIADD R15, R45, 0xb8 ;  /* 0x000000b82d0f7836 */ /* 0x000fe20000000000 */
[----:B------:R0:W-:Y:S01]  /*1290*/  STL [R1+0xc8], R37 ;  /* 0x0000c82501007387 */ /* 0x0001e20000100800 */
[----:B------:R-:W-:-:S02]  /*12a0*/  IMAD.MOV.U32 R5, RZ, RZ, R13 ;  /* 0x000000ffff057224 */ /* 0x000fc400078e000d */
[C---:B------:R-:W-:Y:S01]  /*12b0*/  VIADD R14, R45.reuse, 0xc0 ;  /* 0x000000c02d0e7836 */ /* 0x040fe20000000000 */
[----:B------:R-:W-:Y:S01]  /*12c0*/  STL [R1+0xc4], R36 ;  /* 0x0000c42401007387 */ /* 0x000fe20000100800 */
[C---:B------:R-:W-:Y:S01]  /*12d0*/  VIADD R13, R45.reuse, 0xc8 ;  /* 0x000000c82d0d7836 */ /* 0x040fe20000000000 */
[----:B-1----:R-:W-:Y:S01]  /*12e0*/  SHF.R.S32.HI R38, RZ, 0x1f, R38 ;  /* 0x0000001fff267819 */ /* 0x002fe20000011426 */
[C---:B------:R-:W-:Y:S01]  /*12f0*/  VIADD R12, R45.reuse, 0xd0 ;  /* 0x000000d02d0c7836 */ /* 0x040fe20000000000 */
[----:B------:R1:W-:Y:S01]  /*1300*/  STL [R1+0xc0], R35 ;  /* 0x0000c02301007387 */ /* 0x0003e20000100800 */
[C---:B------:R-:W-:Y:S01]  /*1310*/  VIADD R11, R45.reuse, 0xd8 ;  /* 0x000000d82d0b7836 */ /* 0x040fe20000000000 */
[----:B0-----:R-:W-:Y:S01]  /*1320*/  SHF.R.S32.HI R37, RZ, 0x1f, R37 ;  /* 0x0000001fff257819 */ /* 0x001fe20000011425 */
[C---:B------:R-:W-:Y:S01]  /*1330*/  VIADD R9, R45.reuse, 0xe8 ;  /* 0x000000e82d097836 */ /* 0x040fe20000000000 */
[----:B------:R0:W-:Y:S01]  /*1340*/  STL [R1+0xbc], R34 ;  /* 0x0000bc2201007387 */ /* 0x0001e20000100800 */
[----:B------:R-:W-:-:S02]  /*1350*/  VIADD R8, R45, 0xf0 ;  /* 0x000000f02d087836 */ /* 0x000fc40000000000 */
[----:B------:R-:W-:Y:S01]  /*1360*/  VIADD R3, R45, 0xf8 ;  /* 0x000000f82d037836 */ /* 0x000fe20000000000 */
[----:B------:R-:W-:Y:S01]  /*1370*/  STL [R1+0xb8], R33 ;  /* 0x0000b82101007387 */ /* 0x000fe20000100800 */
[----:B------:R-:W-:Y:S01]  /*1380*/  IMAD R0, R0, 0x8, R20 ;  /* 0x0000000800007824 */ /* 0x000fe200078e0214 */
[----:B-1----:R-:W-:Y:S01]  /*1390*/  SHF.R.S32.HI R35, RZ, 0x1f, R35 ;  /* 0x0000001fff237819 */ /* 0x002fe20000011423 */
[----:B------:R-:W-:Y:S01]  /*13a0*/  VIADD R203, R200, 0x10 ;  /* 0x00000010c8cb7836 */ /* 0x000fe20000000000 */
[----:B------:R1:W-:Y:S01]  /*13b0*/  STL [R1+0xb4], R32 ;  /* 0x0000b42001007387 */ /* 0x0003e20000100800 */
[----:B0-----:R-:W-:-:S03]  /*13c0*/  SHF.R.S32.HI R34, RZ, 0x1f, R34 ;  /* 0x0000001fff227819 */ /* 0x001fc60000011422 */
[----:B------:R0:W-:Y:S04]  /*13d0*/  STL [R1+0xb0], R31 ;  /* 0x0000b01f01007387 */ /* 0x0001e80000100800 */
[----:B------:R-:W-:Y:S01]  /*13e0*/  STL [R1+0xac], R30 ;  /* 0x0000ac1e01007387 */ /* 0x000fe20000100800 */
[----:B-1----:R-:W-:-:S03]  /*13f0*/  SHF.R.S32.HI R32, RZ, 0x1f, R32 ;  /* 0x0000001fff207819 */ /* 0x002fc60000011420 */
        /* <DEDUP_REMOVED lines=23> */
[----:B------:R2:W-:Y:S01]  /*1570*/  STL [R1+0x168], R4 ;  /* 0x0001680401007387 */ /* 0x0005e20000100800 */
[----:B-1----:R-:W-:-:S03]  /*1580*/  SHF.R.S32.HI R10, RZ, 0x1f, R10 ;  /* 0x0000001fff0a7819 */ /* 0x002fc6000001140a */
[----:B------:R-:W-:Y:S01]  /*1590*/  STL [R1+0x70], R8 ;  /* 0x0000700801007387 */ /* 0x000fe20000100800 */
[----:B0-----:R-:W-:-:S03]  /*15a0*/  SHF.R.S32.HI R9, RZ, 0x1f, R9 ;  /* 0x0000001fff097819 */ /* 0x001fc60000011409 */
[----:B------:R-:W-:Y:S01]  /*15b0*/  STL [R1+0x164], R43 ;  /* 0x0001642b01007387 */ /* 0x000fe20000100800 */
[----:B--2---:R-:W-:-:S03]  /*15c0*/  SHF.R.S32.HI R4, RZ, 0x1f, R42 ;  /* 0x0000001fff047819 */ /* 0x004fc6000001142a */
[----:B------:R0:W-:Y:S04]  /*15d0*/  STL [R1+0x6c], R3 ;  /* 0x00006c0301007387 */ /* 0x0001e80000100800 */
[----:B------:R1:W-:Y:S04]  /*15e0*/  STL [R1+0x160], R4 ;  /* 0x0001600401007387 */ /* 0x0003e80000100800 */
[----:B------:R-:W-:Y:S01]  /*15f0*/  STL [R1+0x15c], R41 ;  /* 0x00015c2901007387 */ /* 0x000fe20000100800 */
[----:B0-----:R-:W-:-:S03]  /*1600*/  SHF.R.S32.HI R3, RZ, 0x1f, R3 ;  /* 0x0000001fff037819 */ /* 0x001fc60000011403 */
[----:B------:R-:W-:Y:S01]  /*1610*/  STL [R1+0x158], R40 ;  /* 0x0001582801007387 */ /* 0x000fe20000100800 */
[----:B-1----:R-:W-:-:S05]  /*1620*/  SHF.R.S32.HI R4, RZ, 0x1f, R39 ;  /* 0x0000001fff047819 */ /* 0x002fca0000011427 */
[----:B------:R0:W-:Y:S04]  /*1630*/  STL [R1+0x154], R4 ;  /* 0x0001540401007387 */ /* 0x0001e80000100800 */
[----:B------:R-:W-:Y:S04]  /*1640*/  STL [R1+0x150], R38 ;  /* 0x0001502601007387 */ /* 0x000fe80000100800 */
[----:B------:R-:W-:Y:S01]  /*1650*/  STL [R1+0x14c], R37 ;  /* 0x00014c2501007387 */ /* 0x000fe20000100800 */
[----:B0-----:R-:W-:-:S05]  /*1660*/  SHF.R.S32.HI R4, RZ, 0x1f, R36 ;  /* 0x0000001fff047819 */ /* 0x001fca0000011424 */
        /* <DEDUP_REMOVED lines=25> */
[----:B------:R1:W-:Y:S04]  /*1800*/  STL [R1+0xfc], R10 ;  /* 0x0000fc0a01007387 */ /* 0x0003e80000100800 */
[----:B------:R1:W-:Y:S01]  /*1810*/  STL [R1+0xf8], R9 ;  /* 0x0000f80901007387 */ /* 0x0003e20000100800 */
[----:B0-----:R-:W-:-:S05]  /*1820*/  SHF.R.S32.HI R4, RZ, 0x1f, R8 ;  /* 0x0000001fff047819 */ /* 0x001fca0000011408 */
[----:B------:R1:W-:Y:S04]  /*1830*/  STL [R1+0xf4], R4 ;  /* 0x0000f40401007387 */ /* 0x0003e80000100800 */
[----:B------:R1:W-:Y:S04]  /*1840*/  STL [R1+0x3c], R0 ;  /* 0x00003c0001007387 */ /* 0x0003e80000100800 */
[----:B------:R1:W-:Y:S02]  /*1850*/  STL [R1+0xf0], R3 ;  /* 0x0000f00301007387 */ /* 0x0003e40000100800 */
.L_x_14650:
[----:B0123--:R-:W0:Y:S02]  /*1860*/  LDC.64 R8, c[0x0][0xd88] ;  /* 0x00036200ff087b82 */ /* 0x00fe240000000a00 */
[----:B0-----:R-:W-:-:S05]  /*1870*/  IMAD.WIDE R8, R7, 0x4, R8 ;  /* 0x0000000407087825 */ /* 0x001fca00078e0208 */
[----:B------:R-:W2:Y:S01]  /*1880*/  LDG.E R33, desc[UR40][R8.64] ;  /* 0x0000002808217981 */ /* 0x000ea2000c1e1900 */
[----:B------:R-:W-:Y:S05]  /*1890*/  YIELD ;  /* 0x0000000000007946 */ /* 0x000fea0003800000 */
[----:B------:R-:W-:Y:S01]  /*18a0*/  ULDC.64 UR4, c[0x0][0xb20] ;  /* 0x0002c80000047ab9 */ /* 0x000fe20000000a00 */
[----:B------:R-:W-:Y:S01]  /*18b0*/  ULDC.64 UR8, c[0x0][0xb10] ;  /* 0x0002c40000087ab9 */ /* 0x000fe20000000a00 */
[----:B------:R-:W-:Y:S01]  /*18c0*/  ISETP.NE.U32.AND P1, PT, RZ, UR4, PT ;  /* 0x00000004ff007c0c */ /* 0x000fe2000bf25070 */
[----:B------:R-:W-:Y:S01]  /*18d0*/  IMAD.MOV.U32 R15, RZ, RZ, RZ ;  /* 0x000000ffff0f7224 */ /* 0x000fe200078e00ff */
[----:B------:R-:W-:Y:S01]  /*18e0*/  ULDC.64 UR6, c[0x0][0xb00] ;  /* 0x0002c00000067ab9 */ /* 0x000fe20000000a00 */
[----:B------:R-:W-:Y:S01]  /*18f0*/  IMAD.MOV.U32 R31, RZ, RZ, RZ ;  /* 0x000000ffff1f7224 */ /* 0x000fe200078e00ff */
[----:B------:R-:W-:-:S02]  /*1900*/  ISETP.NE.AND.EX P1, PT, RZ, UR5, PT, P1 ;  /* 0x00000005ff007c0c */ /* 0x000fc4000bf25310 */
[----:B------:R-:W-:-:S04]  /*1910*/  ISETP.NE.U32.AND P0, PT, RZ, UR6, PT ;  /* 0x00000006ff007c0c */ /* 0x000fc8000bf05070 */
[----:B------:R-:W-:Y:S02]  /*1920*/  ISETP.NE.AND.EX P0, PT, RZ, UR7, PT, P0 ;  /* 0x00000007ff007c0c */ /* 0x000fe4000bf05300 */
[----:B--2---:R-:W-:Y:S01]  /*1930*/  SHF.R.S32.HI R0, RZ, 0x1f, R33 ;  /* 0x0000001fff007819 */ /* 0x004fe20000011421 */
[----:B------:R-:W-:-:S04]  /*1940*/  IMAD.SHL.U32 R35, R33, 0x4, RZ ;  /* 0x0000000421237824 */ /* 0x000fc800078e00ff */
[C---:B------:R-:W-:Y:S01]  /*1950*/  @P1 LEA R10, P2, R33.reuse, UR4, 0x2 ;  /* 0x00000004210a1c11 */ /* 0x040fe2000f8410ff */
[----:B------:R-:W-:Y:S01]  /*1960*/  STL [R1+0x50], R33 ;  /* 0x0000502101007387 */ /* 0x000fe20000100800 */
[C-C-:B------:R-:W-:Y:S02]  /*1970*/  SHF.L.U64.HI R34, R33.reuse, 0x2, R0.reuse ;  /* 0x0000000221227819 */ /* 0x140fe40000010200 */
[----:B------:R-:W-:Y:S01]  /*1980*/  @P1 LEA.HI.X R11, R33, UR5, R0, 0x2, P2 ;  /* 0x00000005210b1c11 */ /* 0x000fe200090f1400 */
[----:B------:R-:W-:Y:S01]  /*1990*/  ULDC UR4, c[0x0][0x288] ;  /* 0x0000a20000047ab9 */ /* 0x000fe20000000800 */
[----:B------:R-:W-:Y:S01]  /*19a0*/  ISETP.NE.U32.AND P2, PT, RZ, UR8, PT ;  /* 0x00000008ff007c0c */ /* 0x000fe2000bf45070 */
[----:B------:R0:W-:Y:S01]  /*19b0*/  STL [R1+0xe8], R0 ;  /* 0x0000e80001007387 */ /* 0x0001e20000100800 */
[----:B------:R-:W-:Y:S02]  /*19c0*/  IADD3 R12, P3, R35, UR6, RZ ;  /* 0x00000006230c7c10 */ /* 0x000fe4000ff7e0ff */
[----:B------:R-:W-:Y:S01]  /*19d0*/  ISETP.NE.AND.EX P2, PT, RZ, UR9, PT, P2 ;  /* 0x00000009ff007c0c */ /* 0x000fe2000bf45320 */
[----:B------:R1:W5:Y:S01]  /*19e0*/  @P1 LDG.E R15, desc[UR40][R10.64] ;  /* 0x000000280a0f1981 */ /* 0x000362000c1e1900 */
[----:B------:R-:W-:-:S03]  /*19f0*/  IADD3.X R13, R34, UR7, RZ, P3, !PT ;  /* 0x00000007220d7c10 */ /* 0x000fc60009ffe4ff */
[----:B------:R1:W-:Y:S01]  /*1a00*/  STL [R1+0x54], R35 ;  /* 0x0000542301007387 */ /* 0x0003e20000100800 */
[----:B0-----:R-:W-:Y:S01]  /*1a10*/  IMAD.U32 R0, RZ, RZ, UR4 ;  /* 0x00000004ff007e24 */ /* 0x001fe2000f8e00ff */
[----:B------:R-:W-:Y:S02]  /*1a20*/  ULDC.64 UR4, c[0x0][0x418] ;  /* 0x0001060000047ab9 */ /* 0x000fe40000000a00 */
[----:B------:R1:W5:Y:S04]  /*1a30*/  @P0 LDG.E R31, desc[UR40][R12.64] ;  /* 0x000000280c1f0981 */ /* 0x000368000c1e1900 */
[----:B------:R-:W-:Y:S01]  /*1a40*/  @P2 IADD3 R8, P1, R35, UR8, RZ ;  /* 0x0000000823082c10 */ /* 0x000fe2000ff3e0ff */
[----:B------:R1:W-:Y:S03]  /*1a50*/  STL [R1+0x58], R34 ;  /* 0x0000582201007387 */ /* 0x0003e60000100800 */
[----:B------:R-:W-:-:S05]  /*1a60*/  @P2 IADD3.X R9, R34, UR9, RZ, P1, !PT ;  /* 0x0000000922092c10 */ /* 0x000fca0008ffe4ff */
[----:B------:R-:W2:Y:S01]  /*1a70*/  @P2 LDG.E R0, desc[UR40][R8.64] ;  /* 0x0000002808002981 */ /* 0x000ea2000c1e1900 */
        /* <DEDUP_REMOVED lines=9> */
[----:B--2---:R1:W-:Y:S01]  /*1b10*/  STL [R1+0x18], R0 ;  /* 0x0000180001007387 */ /* 0x0043e20000100800 */
[----:B----4-:R-:W-:Y:S01]  /*1b20*/  IMAD.MOV.U32 R14, RZ, RZ, R0 ;  /* 0x000000ffff0e7224 */ /* 0x010fe200078e0000 */
[----:B------:R-:W-:Y:S06]  /*1b30*/  @P2 BRA `(.L_x_14489) ;  /* 0x0000000000282947 */ /* 0x000fec0003800000 */
[----:B------:R-:W-:Y:S02]  /*1b40*/  ULDC.64 UR4, c[0x0][0xaf8] ;  /* 0x0002be0000047ab9 */ /* 0x000fe40000000a00 */
[----:B------:R-:W-:-:S04]  /*1b50*/  ISETP.NE.U32.AND P1, PT, RZ, UR4, PT ;  /* 0x00000004ff007c0c */ /* 0x000fc8000bf25070 */
[----:B------:R-:W-:-:S13]  /*1b60*/  ISETP.NE.AND.EX P1, PT, RZ, UR5, PT, P1 ;  /* 0x00000005ff007c0c */ /* 0x000fda000bf25310 */
[----:B------:R-:W-:Y:S05]  /*1b70*/  @!P1 BRA `(.L_x_14489) ;  /* 0x0000000000189947 */ /* 0x000fea0003800000 */
[----:B------:R-:W0:Y:S02]  /*1b80*/  LDC.64 R8, c[0x0][0xaf8] ;  /* 0x0002be00ff087b82 */ /* 0x000e240000000a00 */
[----:B0-----:R-:W-:-:S05]  /*1b90*/  IMAD.WIDE R8, R33, 0x4, R8 ;  /* 0x0000000421087825 */ /* 0x001fca00078e0208 */
[----:B-1----:R-:W2:Y:S04]  /*1ba0*/  LDG.E R0, desc[UR40][R8.64] ;  /* 0x0000002808007981 */ /* 0x002ea8000c1e1900 */
[----:B------:R-:W2:Y:S02]  /*1bb0*/  LDG.E R3, desc[UR40][R8.64+0x4] ;  /* 0x0000042808037981 */ /* 0x000ea4000c1e1900 */
[----:B--2---:R-:W-:-:S05]  /*1bc0*/  IMAD.IADD R14, R3, 0x1, -R0 ;  /* 0x00000001030e7824 */ /* 0x004fca00078e0a00 */
[----:B------:R0:W-:Y:S02]  /*1bd0*/  STL [R1+0x18], R14 ;  /* 0x0000180e01007387 */ /* 0x0001e40000100800 */
.L_x_14489:
[C---:B------:R-:W-:Y:S01]  /*1be0*/  LOP3.LUT R32, R6.reuse, 0xffff, RZ, 0xc0, !PT ;  /* 0x0000ffff06207812 */ /* 0x040fe200078ec0ff */
[----:B------:R-:W-:Y:S01]  /*1bf0*/  ULDC.64 UR4, c[0x0][0xb18] ;  /* 0x0002c60000047ab9 */ /* 0x000fe20000000a00 */
[C---:B------:R-:W-:Y:S02]  /*1c00*/  LOP3.LUT R3, R6.reuse, 0xff000000, RZ, 0xc0, !PT ;  /* 0xff00000006037812 */ /* 0x040fe400078ec0ff */
[----:B------:R-:W-:Y:S01]  /*1c10*/  ISETP.NE.U32.AND P1, PT, RZ, UR4, PT ;  /* 0x00000004ff007c0c */ /* 0x000fe2000bf25070 */
[----:B------:R2:W-:Y:S01]  /*1c20*/  STL [R1+0x48], R32 ;  /* 0x0000482001007387 */ /* 0x0005e20000100800 */
[----:B-1----:R-:W-:Y:S02]  /*1c30*/  LOP3.LUT R0, R6, 0xff0000, RZ, 0xc0, !PT ;  /* 0x00ff000006007812 */ /* 0x002fe400078ec0ff */
[----:B------:R-:W-:Y:S02]  /*1c40*/  ISETP.NE.AND.EX P1, PT, RZ, UR5, PT, P1 ;  /* 0x00000005ff007c0c */ /* 0x000fe4000bf25310 */
[----:B------:R-:W-:-:S04]  /*1c50*/  SHF.R.U32.HI R3, RZ, 0x8, R3 ;  /* 0x00000008ff037819 */ /* 0x000fc80000011603 */
[----:B------:R-:W-:-:S07]  /*1c60*/  LEA.HI R10, R0, R3, RZ, 0x10 ;  /* 0x00000003000a7211 */ /* 0x000fce00078f80ff */
[----:B--2---:R-:W-:Y:S05]  /*1c70*/  @!P1 BRA `(.L_x_14490) ;  /* 0x0000000000109947 */ /* 0x004fea0003800000 */
[----:B------:R-:W-:-:S04]  /*1c80*/  IADD3 R6, P0, R35, UR4, RZ ;  /* 0x0000000423067c10 */ /* 0x000fc8000ff1e0ff */
[----:B------:R-:W-:-:S05]  /*1c90*/  IADD3.X R7, R34, UR5, RZ, P0, !PT ;  /* 0x0000000522077c10 */ /* 0x000fca00087fe4ff */
[----:B------:R1:W5:Y:S01]  /*1ca0*/  LDG.E R30, desc[UR40][R6.64] ;  /* 0x00000028061e7981 */ /* 0x000362000c1e1900 */
[----:B------:R-:W-:Y:S05]  /*1cb0*/  BRA `(.L_x_14491) ;  /* 0x0000000000107947 */ /* 0x000fea0003800000 */
.L_x_14490:
[----:B------:R-:W-:Y:S05]  /*1cc0*/  @!P0 BRA `(.L_x_14491) ;  /* 0x00000000000c8947 */ /* 0x000fea0003800000 */
[----:B------:R-:W2:Y:S04]  /*1cd0*/  LDG.E R3, desc[UR40][R12.64] ;  /* 0x000000280c037981 */ /* 0x000ea8000c1e1900 */
[----:B------:R-:W2:Y:S02]  /*1ce0*/  LDG.E R30, desc[UR40][R12.64+0x4] ;  /* 0x000004280c1e7981 */ /* 0x000ea4000c1e1900 */
[----:B--2---:R-:W-:-:S07]  /*1cf0*/  IMAD.IADD R30, R30, 0x1, -R3 ;  /* 0x000000011e1e7824 */ /* 0x004fce00078e0a03 */
.L_x_14491:
[----:B------:R-:W-:Y:S01]  /*1d00*/  ULDC.64 UR4, c[0x0][0xb08] ;  /* 0x0002c20000047ab9 */ /* 0x000fe20000000a00 */
[----:B------:R-:W2:Y:S01]  /*1d10*/  LDC R4, c[0x0][0x448] ;  /* 0x00011200ff047b82 */ /* 0x000ea20000000800 */
[----:B------:R-:W-:-:S04]  /*1d20*/  ISETP.NE.U32.AND P0, PT, RZ, UR4, PT ;  /* 0x00000004ff007c0c */ /* 0x000fc8000bf05070 */
[----:B------:R-:W-:Y:S01]  /*1d30*/  ISETP.NE.AND.EX P0, PT, RZ, UR5, PT, P0 ;  /* 0x00000005ff007c0c */ /* 0x000fe2000bf05300 */
[----:B------:R-:W-:-:S12]  /*1d40*/  ULDC.64 UR4, c[0x0][0xb28] ;  /* 0x0002ca0000047ab9 */ /* 0x000fd80000000a00 */
[----:B-1----:R-:W1:Y:S02]  /*1d50*/  @P0 LDC.64 R6, c[0x0][0xb08] ;  /* 0x0002c200ff060b82 */ /* 0x002e640000000a00 */
[----:B-1----:R-:W-:-:S05]  /*1d60*/  @P0 IMAD.WIDE R6, R33, 0x4, R6 ;  /* 0x0000000421060825 */ /* 0x002fca00078e0206 */
[----:B------:R-:W3:Y:S04]  /*1d70*/  @P0 LDG.E R0, desc[UR40][R6.64] ;  /* 0x0000002806000981 */ /* 0x000ee8000c1e1900 */
[----:B------:R1:W3:Y:S01]  /*1d80*/  @P0 LDG.E R3, desc[UR40][R6.64+0x4] ;  /* 0x0000042806030981 */ /* 0x0002e2000c1e1900 */
[----:B------:R-:W-:Y:S01]  /*1d90*/  ISETP.NE.U32.AND P1, PT, RZ, UR4, PT ;  /* 0x00000004ff007c0c */ /* 0x000fe2000bf25070 */
[----:B-----5:R-:W-:-:S03]  /*1da0*/  IMAD.MOV.U32 R152, RZ, RZ, R30 ;  /* 0x000000ffff987224 */ /* 0x020fc600078e001e */
[----:B------:R-:W-:-:S13]  /*1db0*/  ISETP.NE.AND.EX P1, PT, RZ, UR5, PT, P1 ;  /* 0x00000005ff007c0c */ /* 0x000fda000bf25310 */
[----:B------:R-:W-:-:S04]  /*1dc0*/  @P1 IADD3 R8, P2, R35, UR4, RZ ;  /* 0x0000000423081c10 */ /* 0x000fc8000ff5e0ff */
[----:B------:R-:W-:-:S05]  /*1dd0*/  @P1 IADD3.X R9, R34, UR5, RZ, P2, !PT ;  /* 0x0000000522091c10 */ /* 0x000fca00097fe4ff */
[----:B------:R4:W5:Y:S01]  /*1de0*/  @P1 LDG.E R152, desc[UR40][R8.64] ;  /* 0x0000002808981981 */ /* 0x000962000c1e1900 */
[----:B--2---:R-:W-:Y:S01]  /*1df0*/  ISETP.NE.AND P1, PT, R4, 0x1, PT ;  /* 0x000000010400780c */ /* 0x004fe20003f25270 */
[----:B------:R-:W-:Y:S01]  /*1e00*/  IMAD.SHL.U32 R5, R5, 0x80, RZ ;  /* 0x0000008005057824 */ /* 0x000fe200078e00ff */
[----:B------:R-:W-:Y:S01]  /*1e10*/  LOP3.LUT R12, R10, 0xff, RZ, 0xc0, !PT ;  /* 0x000000ff0a0c7812 */ /* 0x000fe200078ec0ff */
[----:B------:R-:W-:Y:S01]  /*1e20*/  IMAD.IADD R15, R30, 0x1, -R15 ;  /* 0x000000011e0f7824 */ /* 0x000fe200078e0a0f */
[----:B------:R-:W-:Y:S01]  /*1e30*/  BSSY B0, `(.L_x_14492) ;  /* 0x0000037000007945 */ /* 0x000fe20003800000 */
[----:B------:R-:W-:Y:S01]  /*1e40*/  VIADD R4, R5, 0x7f ;  /* 0x0000007f05047836 */ /* 0x000fe20000000000 */
[----:B------:R2:W-:Y:S07]  /*1e50*/  STL [R1+0x1c], R5 ;  /* 0x00001c0501007387 */ /* 0x0005ee0000100800 */
[----:B------:R-:W0:Y:S08]  /*1e60*/  @P1 LDC R11, c[0x0][0x44c] ;  /* 0x00011300ff0b1b82 */ /* 0x000e300000000800 */
[----:B-1----:R-:W1:Y:S01]  /*1e70*/  @P1 LDC R7, c[0x0][0x450] ;  /* 0x00011400ff071b82 */ /* 0x002e620000000800 */
[----:B---3--:R-:W-:-:S02]  /*1e80*/  @P0 IMAD.IADD R24, R3, 0x1, -R0 ;  /* 0x0000000103180824 */ /* 0x008fc400078e0a00 */
[----:B0-----:R-:W-:-:S04]  /*1e90*/  @P1 IMAD.HI.U32 R0, R4, R11, RZ ;  /* 0x0000000b04001227 */ /* 0x001fc800078e00ff */
[----:B--2---:R-:W-:Y:S01]  /*1ea0*/  IMAD.IADD R5, R15, 0x1, R24 ;  /* 0x000000010f057824 */ /* 0x004fe200078e0218 */
[----:B-1----:R-:W-:-:S03]  /*1eb0*/  @P1 SHF.R.U32.HI R4, RZ, R7, R0 ;  /* 0x00000007ff041219 */ /* 0x002fc60000011600 */
[C---:B------:R-:W-:Y:S01]  /*1ec0*/  VIADD R0, R5.reuse, 0x5f ;  /* 0x0000005f05007836 */ /* 0x040fe20000000000 */
[----:B------:R-:W-:Y:S01]  /*1ed0*/  IADD3 R60, R5, 0x60, -R14 ;  /* 0x00000060053c7810 */ /* 0x000fe20007ffe80e */
[----:B------:R0:W-:Y:S02]  /*1ee0*/  STL [R1+0x24], R5 ;  /* 0x0000240501007387 */ /* 0x0001e40000100800 */
[----:B------:R-:W-:Y:S01]  /*1ef0*/  IMAD.HI R0, R0, 0x2aaaaaab, RZ ;  /* 0x2aaaaaab00007827 */ /* 0x000fe200078e02ff */
[----:B------:R-:W-:Y:S01]  /*1f00*/  IADD3 R4, R60, R4, RZ ;  /* 0x000000043c047210 */ /* 0x000fe20007ffe0ff */
[----:B------:R1:W-:Y:S03]  /*1f10*/  STL [R1+0x64], R12 ;  /* 0x0000640c01007387 */ /* 0x0003e60000100800 */
[----:B------:R-:W-:Y:S01]  /*1f20*/  SHF.R.U32.HI R29, RZ, 0x1f, R0 ;  /* 0x0000001fff1d7819 */ /* 0x000fe20000011600 */
[----:B------:R-:W-:Y:S01]  /*1f30*/  IMAD.HI R4, R4, 0x2aaaaaab, RZ ;  /* 0x2aaaaaab04047827 */ /* 0x000fe200078e02ff */
[----:B0-----:R-:W-:-:S02]  /*1f40*/  SHF.R.U32.HI R5, RZ, 0x10, R10 ;  /* 0x00000010ff057819 */ /* 0x001fc4000001160a */
[----:B------:R-:W-:Y:S01]  /*1f50*/  LEA.HI.SX32 R29, R0, R29, 0x1c ;  /* 0x0000001d001d7211 */ /* 0x000fe200078fe2ff */
[----:B------:R-:W-:Y:S01]  /*1f60*/  IMAD.MOV.U32 R0, RZ, RZ, RZ ;  /* 0x000000ffff007224 */ /* 0x000fe200078e00ff */
[----:B------:R-:W-:Y:S01]  /*1f70*/  SHF.R.U32.HI R3, RZ, 0x1f, R4 ;  /* 0x0000001fff037819 */ /* 0x000fe20000011604 */
[----:B------:R1:W-:Y:S03]  /*1f80*/  STL [R1+0x4c], R5 ;  /* 0x00004c0501007387 */ /* 0x0003e60000100800 */
[----:B------:R-:W-:-:S04]  /*1f90*/  LEA.HI.SX32 R4, R4, R3, 0x1c ;  /* 0x0000000304047211 */ /* 0x000fc800078fe2ff */
[----:B----4-:R-:W-:-:S04]  /*1fa0*/  VIMNMX R9, R29, R4, PT ;  /* 0x000000041d097248 */ /* 0x010fc80003fe0100 */
[----:B------:R-:W-:-:S13]  /*1fb0*/  ISETP.GE.AND P0, PT, R9, 0x1, PT ;  /* 0x000000010900780c */ /* 0x000fda0003f06270 */
[----:B-1----:R-:W-:Y:S05]  /*1fc0*/  @!P0 BRA `(.L_x_14493) ;  /* 0x0000000000748947 */ /* 0x002fea0003800000 */
        /* <DEDUP_REMOVED lines=29> */
.L_x_14493:
[----:B------:R-:W-:Y:S05]  /*21a0*/  BSYNC B0 ;  /* 0x0000000000007941 */ /* 0x000fea0003800000 */
.L_x_14492:
        /* <DEDUP_REMOVED lines=34> */
[----:B------:R-:W-:-:S07]  /*23d0*/  IMAD.MOV.U32 R13, RZ, RZ, RZ ;  /* 0x000000ffff0d7224 */ /* 0x000fce00078e00ff */
[----:B------:R-:W-:-:S07]  /*23e0*/  LEPC R20, `(.L_x_14496) ;  /* 0x000000001014794e */ /* 0x000fce0000000000 */
[----:B0----5:R-:W-:Y:S05]  /*23f0*/  CALL.ABS.NOINC R14 ;  /* 0x000000000e007343 */ /* 0x021fea0003c00000 */
.L_x_14496:
[----:B------:R-:W-:Y:S05]  /*2400*/  BSYNC B6 ;  /* 0x0000000000067941 */ /* 0x000fea0003800000 */
.L_x_14495:
        /* <DEDUP_REMOVED lines=20> */
.L_x_14498:
[----:B------:R-:W-:Y:S05]  /*2550*/  BSYNC B6 ;  /* 0x0000000000067941 */ /* 0x000fea0003800000 */
.L_x_14497:
[----:B------:R-:W-:Y:S01]  /*2560*/  ULDC.64 UR4, c[0x0][0xaf0] ;  /* 0x0002bc0000047ab9 */ /* 0x000fe20000000a00 */
[----:B------:R-:W-:Y:S01]  /*2570*/  IMAD.MOV.U32 R0, RZ, RZ, R33 ;  /* 0x000000ffff007224 */ /* 0x000fe200078e0021 */
[----:B------:R-:W-:Y:S01]  /*2580*/  ISETP.NE.U32.AND P0, PT, RZ, UR4, PT ;  /* 0x00000004ff007c0c */ /* 0x000fe2000bf05070 */
[----:B------:R-:W0:Y:S01]  /*2590*/  LDC.64 R8, c[0x0][0x300] ;  /* 0x0000c000ff087b82 */ /* 0x000e220000000a00 */
[----:B------:R-:W1:Y:S02]  /*25a0*/  S2R R42, SR_TID.X ;  /* 0x00000000002a7919 */ /* 0x000e640000002100 */
[----:B------:R-:W-:Y:S01]  /*25b0*/  ISETP.NE.AND.EX P0, PT, RZ, UR5, PT, P0 ;  /* 0x00000005ff007c0c */ /* 0x000fe2000bf05300 */
[----:B------:R-:W-:Y:S01]  /*25c0*/  IMAD.IADD R59, R31, 0x1, R30 ;  /* 0x000000011f3b7824 */ /* 0x000fe200078e021e */
[----:B------:R-:W2:Y:S01]  /*25d0*/  S2R R11, SR_TID.X ;  /* 0x00000000000b7919 */ /* 0x000ea20000002100 */
[----:B------:R-:W-:Y:S02]  /*25e0*/  SHF.R.S32.HI R17, RZ, 0x1f, R16 ;  /* 0x0000001fff117819 */ /* 0x000fe40000011410 */
[----:B------:R-:W-:Y:S01]  /*25f0*/  SHF.R.S32.HI R40, RZ, 0x1f, R22 ;  /* 0x0000001fff287819 */ /* 0x000fe20000011416 */
[C---:B------:R-:W-:Y:S01]  /*2600*/  VIADD R64, R16.reuse, 0x60 ;  /* 0x0000006010407836 */ /* 0x040fe20000000000 */
[----:B------:R-:W3:Y:S01]  /*2610*/  LDC.64 R14, c[0x0][0x3f8] ;  /* 0x0000fe00ff0e7b82 */ /* 0x000ee20000000a00 */
[C---:B------:R-:W-:Y:S01]  /*2620*/  VIADD R12, R16.reuse, 0xe0 ;  /* 0x000000e0100c7836 */ /* 0x040fe20000000000 */
[----:B------:R-:W4:Y:S04]  /*2630*/  LDL R38, [R1+0x38] ;  /* 0x0000380001267983 */ /* 0x000f280000100800 */
[----:B------:R-:W-:Y:S01]  /*2640*/  @P0 IADD3 R6, P1, R35, UR4, RZ ;  /* 0x0000000423060c10 */ /* 0x000fe2000ff3e0ff */
[----:B------:R-:W-:Y:S01]  /*2650*/  VIADD R65, R16, 0x80 ;  /* 0x0000008010417836 */ /* 0x000fe20000000000 */
[----:B------:R-:W3:Y:S02]  /*2660*/  LDC.64 R56, c[0x0][0x408] ;  /* 0x00010200ff387b82 */ /* 0x000ee40000000a00 */
[----:B------:R-:W-:Y:S01]  /*2670*/  @P0 IADD3.X R7, R34, UR5, RZ, P1, !PT ;  /* 0x0000000522070c10 */ /* 0x000fe20008ffe4ff */
[----:B------:R-:W-:-:S04]  /*2680*/  ULDC.64 UR4, c[0x0][0xb00] ;  /* 0x0002c00000047ab9 */ /* 0x000fc80000000a00 */
[----:B------:R2:W4:Y:S01]  /*2690*/  @P0 LDG.E R0, desc[UR40][R6.64] ;  /* 0x0000002806000981 */ /* 0x000522000c1e1900 */
[----:B------:R-:W-:Y:S01]  /*26a0*/  SHF.R.S32.HI R33, RZ, 0x1f, R59 ;  /* 0x0000001fff217819 */ /* 0x000fe2000001143b */
[-C--:B0-----:R-:W-:Y:S01]  /*26b0*/  IMAD.WIDE.U32 R4, R59, R8.reuse, RZ ;  /* 0x000000083b047225 */ /* 0x081fe200078e00ff */
[----:B------:R-:W-:Y:S01]  /*26c0*/  ISETP.NE.U32.AND P0, PT, RZ, UR4, PT ;  /* 0x00000004ff007c0c */ /* 0x000fe2000bf05070 */
[----:B------:R-:W0:Y:S02]  /*26d0*/  LDC R75, c[0x0][0x3f4] ;  /* 0x0000fd00ff4b7b82 */ /* 0x000e240000000800 */
[----:B------:R-:W-:Y:S01]  /*26e0*/  IMAD R10, R33, R8, RZ ;  /* 0x00000008210a7224 */ /* 0x000fe200078e02ff */
[----:B------:R-:W-:Y:S01]  /*26f0*/  ISETP.NE.AND.EX P0, PT, RZ, UR5, PT, P0 ;  /* 0x00000005ff007c0c */ /* 0x000fe2000bf05300 */
[----:B------:R-:W-:Y:S01]  /*2700*/  ULDC.64 UR4, c[0x0][0x308] ;  /* 0x0000c20000047ab9 */ /* 0x000fe20000000a00 */
[----:B-1----:R-:W-:Y:S01]  /*2710*/  SHF.R.U32.HI R42, RZ, 0x7, R42 ;  /* 0x00000007ff2a7819 */ /* 0x002fe2000001162a */
[----:B------:R-:W-:-:S02]  /*2720*/  IMAD R3, R59, R9, R10 ;  /* 0x000000093b037224 */ /* 0x000fc400078e020a */
[----:B------:R-:W-:Y:S01]  /*2730*/  IMAD.WIDE.U32 R62, R22, R8, R16 ;  /* 0x00000008163e7225 */ /* 0x000fe200078e0010 */
[----:B------:R-:W-:-:S03]  /*2740*/  ISETP.NE.AND P6, PT, R42, 0x1, PT ;  /* 0x000000012a00780c */ /* 0x000fc60003fc5270 */
[----:B------:R-:W-:Y:S02]  /*2750*/  IMAD.IADD R5, R5, 0x1, R3 ;  /* 0x0000000105057824 */ /* 0x000fe400078e0203 */
[----:B--2---:R-:W-:Y:S02]  /*2760*/  VIADD R11, R11, 0xffffff80 ;  /* 0xffffff800b0b7836 */ /* 0x004fe40000000000 */
[----:B------:R-:W-:-:S03]  /*2770*/  IMAD.WIDE.U32 R4, R32, UR4, R4 ;  /* 0x0000000420047c25 */ /* 0x000fc6000f8e0004 */
[----:B------:R-:W-:Y:S01]  /*2780*/  SHF.R.S32.HI R6, RZ, 0x1f, R11 ;  /* 0x0000001fff067819 */ /* 0x000fe2000001140b */
[----:B------:R-:W-:Y:S01]  /*2790*/  IMAD R5, R32, UR5, R5 ;  /* 0x0000000520057c24 */ /* 0x000fe2000f8e0205 */
[----:B------:R-:W-:Y:S01]  /*27a0*/  ULDC.64 UR4, c[0x0][0x310] ;  /* 0x0000c40000047ab9 */ /* 0x000fe20000000a00 */
[----:B------:R-:W-:Y:S01]  /*27b0*/  VIADD R66, R16, 0xa0 ;  /* 0x000000a010427836 */ /* 0x000fe20000000000 */
[----:B------:R-:W-:Y:S01]  /*27c0*/  LEA.HI R36, R6, R11, RZ, 0x2 ;  /* 0x0000000b06247211 */ /* 0x000fe200078f10ff */
[----:B------:R-:W-:Y:S01]  /*27d0*/  VIADD R11, R16, 0xc0 ;  /* 0x000000c0100b7836 */ /* 0x000fe20000000000 */
[----:B------:R-:W-:Y:S01]  /*27e0*/  SHF.R.S32.HI R201, RZ, 0x1f, R200 ;  /* 0x0000001fffc97819 */ /* 0x000fe200000114c8 */
[----:B---3--:R-:W-:-:S04]  /*27f0*/  IMAD R30, R40, R56, RZ ;  /* 0x00000038281e7224 */ /* 0x008fc800078e02ff */
[C---:B------:R-:W-:Y:S02]  /*2800*/  IMAD R39, R22.reuse, R57, R30 ;  /* 0x0000003916277224 */ /* 0x040fe400078e021e */
[----:B------:R-:W-:-:S04]  /*2810*/  IMAD.WIDE.U32 R30, R22, R56, R16 ;  /* 0x00000038161e7225 */ /* 0x000fc800078e0010 */
[----:B------:R-:W-:Y:S01]  /*2820*/  IMAD.IADD R31, R39, 0x1, R31 ;  /* 0x00000001271f7824 */ /* 0x000fe200078e021f */
[----:B----4-:R-:W-:Y:S02]  /*2830*/  SHF.R.S32.HI R3, RZ, 0x1f, R0 ;  /* 0x0000001fff037819 */ /* 0x010fe40000011400 */
        /* <DEDUP_REMOVED lines=12> */
[----:B------:R-:W-:Y:S01]  /*2900*/  ISETP.GE.AND P0, PT, R16, UR4, PT ;  /* 0x0000000410007c0c */ /* 0x000fe2000bf06270 */
[----:B------:R-:W-:Y:S01]  /*2910*/  ULDC.64 UR6, c[0x0][0x330] ;  /* 0x0000cc0000067ab9 */ /* 0x000fe20000000a00 */
[----:B------:R-:W-:-:S02]  /*2920*/  ISETP.GE.AND P1, PT, R0, UR4, PT ;  /* 0x0000000400007c0c */ /* 0x000fc4000bf26270 */
[----:B------:R-:W-:Y:S02]  /*2930*/  IADD3.X R62, R61, R63, R10, P2, !PT ;  /* 0x0000003f3d3e7210 */ /* 0x000fe400017fe40a */
[----:B------:R-:W-:Y:S02]  /*2940*/  SEL R7, RZ, 0xffffffff, P1 ;  /* 0xffffffffff077807 */ /* 0x000fe40000800000 */
[----:B------:R-:W-:Y:S02]  /*2950*/  IADD3 R63, R16, 0x40, RZ ;  /* 0x00000040103f7810 */ /* 0x000fe40007ffe0ff */
[----:B------:R-:W-:Y:S01]  /*2960*/  SEL R6, RZ, 0x1, P0 ;  /* 0x00000001ff067807 */ /* 0x000fe20000000000 */
[----:B------:R-:W-:Y:S01]  /*2970*/  IMAD.SHL.U32 R7, R7, 0x2, RZ ;  /* 0x0000000207077824 */ /* 0x000fe200078e00ff */
[----:B------:R-:W-:Y:S02]  /*2980*/  ISETP.GE.AND P0, PT, R63, UR4, PT ;  /* 0x000000043f007c0c */ /* 0x000fe4000bf06270 */
        /* <DEDUP_REMOVED lines=11> */
[----:B------:R-:W-:Y:S02]  /*2a40*/  LOP3.LUT R10, R12, R10, R11, 0xfe, !PT ;  /* 0x0000000a0c0a7212 */ /* 0x000fe400078efe0b */
[----:B------:R-:W-:Y:S02]  /*2a50*/  SEL R11, RZ, 0x10, P0 ;  /* 0x00000010ff0b7807 */ /* 0x000fe40000000000 */
[----:B------:R-:W-:-:S04]  /*2a60*/  SEL R12, RZ, 0x20, P1 ;  /* 0x00000020ff0c7807 */ /* 0x000fc80000800000 */
[----:B------:R-:W-:Y:S02]  /*2a70*/  LOP3.LUT R11, R12, R10, R11, 0xfe, !PT ;  /* 0x0000000a0c0b7212 */ /* 0x000fe400078efe0b */
[----:B------:R-:W-:Y:S01]  /*2a80*/  SEL R10, RZ, 0x40, P2 ;  /* 0x00000040ff0a7807 */ /* 0x000fe20001000000 */
[----:B------:R-:W-:-:S03]  /*2a90*/  IMAD R13, R13, UR4, RZ ;  /* 0x000000040d0d7c24 */ /* 0x000fc6000f8e02ff */
[----:B------:R-:W-:Y:S01]  /*2aa0*/  LOP3.LUT R95, R11, R10, RZ, 0xfc, !PT ;  /* 0x0000000a0b5f7212 */ /* 0x000fe200078efcff */
[-C--:B------:R-:W-:Y:S02]  /*2ab0*/  IMAD R10, R40, R14.reuse, RZ ;  /* 0x0000000e280a7224 */ /* 0x080fe400078e02ff */
[----:B------:R-:W-:Y:S02]  /*2ac0*/  IMAD R93, R21, UR5, R13 ;  /* 0x00000005155d7c24 */ /* 0x000fe4000f8e020d */
[C---:B------:R-:W-:Y:S02]  /*2ad0*/  IMAD R37, R22.reuse, R15, R10 ;  /* 0x0000000f16257224 */ /* 0x040fe400078e020a */
[----:B------:R-:W-:-:S04]  /*2ae0*/  IMAD.WIDE.U32 R10, R22, R14, R200 ;  /* 0x0000000e160a7225 */ /* 0x000fc800078e00c8 */
[----:B------:R-:W-:-:S04]  /*2af0*/  IMAD.WIDE.U32 R12, R22, R14, R16 ;  /* 0x0000000e160c7225 */ /* 0x000fc800078e0010 */
[----:B------:R-:W-:Y:S02]  /*2b00*/  IMAD.IADD R11, R11, 0x1, R37 ;  /* 0x000000010b0b7824 */ /* 0x000fe400078e0225 */
[----:B------:R-:W-:Y:S01]  /*2b10*/  IMAD.IADD R13, R37, 0x1, R13 ;  /* 0x00000001250d7824 */ /* 0x000fe200078e020d */
[----:B-----5:R-:W-:Y:S01]  /*2b20*/  SHF.R.S32.HI R37, RZ, 0x1f, R152 ;  /* 0x0000001fff257819 */ /* 0x020fe20000011498 */
[----:B------:R-:W-:Y:S01]  /*2b30*/  IMAD.WIDE.U32 R6, R21, UR4, R6 ;  /* 0x0000000415067c25 */ /* 0x000fe2000f8e0006 */
[----:B0-----:R-:W-:Y:S01]  /*2b40*/  ISETP.GE.AND P0, PT, R16, R75, PT ;  /* 0x0000004b1000720c */ /* 0x001fe20003f06270 */
[----:B------:R-:W-:Y:S02]  /*2b50*/  ULDC UR4, c[0x0][0x2f4] ;  /* 0x0000bd0000047ab9 */ /* 0x000fe40000000800 */
[----:B------:R-:W-:-:S04]  /*2b60*/  IMAD.WIDE.U32 R20, R22, R56, R200 ;  /* 0x0000003816147225 */ /* 0x000fc800078e00c8 */
[----:B------:R-:W-:Y:S02]  /*2b70*/  IMAD R34, R37, R14, RZ ;  /* 0x0000000e25227224 */ /* 0x000fe400078e02ff */
[----:B------:R-:W-:Y:S02]  /*2b80*/  IMAD.IADD R21, R21, 0x1, R39 ;  /* 0x0000000115157824 */ /* 0x000fe400078e0227 */
[----:B------:R-:W-:Y:S02]  /*2b90*/  IMAD R39, R152, R15, R34 ;  /* 0x0000000f98277224 */ /* 0x000fe400078e0222 */
[----:B------:R-:W2:Y:S01]  /*2ba0*/  LDL R34, [R1+0x34] ;  /* 0x0000340001227983 */ /* 0x000ea20000100800 */
[----:B------:R-:W-:Y:S02]  /*2bb0*/  IADD3 R58, P1, R22, R59, RZ ;  /* 0x0000003b163a7210 */ /* 0x000fe40007f3e0ff */
[----:B------:R-:W-:-:S03]  /*2bc0*/  SEL R35, R75, RZ, P0 ;  /* 0x000000ff4b237207 */ /* 0x000fc60000000000 */
[----:B------:R-:W-:Y:S02]  /*2bd0*/  IMAD.X R59, R40, 0x1, R33, P1 ;  /* 0x00000001283b7824 */ /* 0x000fe400008e0621 */
[----:B------:R-:W-:Y:S02]  /*2be0*/  IMAD.IADD R35, R16, 0x1, R35 ;  /* 0x0000000110237824 */ /* 0x000fe400078e0223 */
[----:B------:R-:W-:Y:S01]  /*2bf0*/  VIADD R40, R22, 0x40 ;  /* 0x0000004016287836 */ /* 0x000fe20000000000 */
[----:B------:R-:W-:Y:S02]  /*2c00*/  SHF.R.S32.HI R43, RZ, 0x1f, R36 ;  /* 0x0000001fff2b7819 */ /* 0x000fe40000011424 */
[----:B------:R-:W-:Y:S01]  /*2c10*/  SHF.R.S32.HI R32, RZ, 0x1f, R35 ;  /* 0x0000001fff207819 */ /* 0x000fe20000011423 */
[----:B------:R-:W-:Y:S01]  /*2c20*/  IMAD.SHL.U32 R40, R40, 0x40, RZ ;  /* 0x0000004028287824 */ /* 0x000fe200078e00ff */
[----:B------:R-:W-:Y:S02]  /*2c30*/  LEA.HI R43, R43, R22, RZ, 0x3 ;  /* 0x000000162b2b7211 */ /* 0x000fe400078f18ff */
[----:B------:R-:W-:-:S02]  /*2c40*/  LEA.HI R32, R32, R35, RZ, 0x3 ;  /* 0x0000002320207211 */ /* 0x000fc400078f18ff */
[----:B------:R-:W-:Y:S02]  /*2c50*/  LOP3.LUT R40, R40, 0x1c0, RZ, 0xc0, !PT ;  /* 0x000001c028287812 */ /* 0x000fe400078ec0ff */
[----:B------:R-:W-:Y:S02]  /*2c60*/  LOP3.LUT R43, R43, 0xfffffff8, RZ, 0xc0, !PT ;  /* 0xfffffff82b2b7812 */ /* 0x000fe400078ec0ff */
[----:B------:R-:W-:Y:S01]  /*2c70*/  LOP3.LUT R33, R40, 0x38, R32, 0xf8, !PT ;  /* 0x0000003828217812 */ /* 0x000fe200078ef820 */
[C---:B------:R-:W-:Y:S02]  /*2c80*/  VIADD R40, R22.reuse, 0x40 ;  /* 0x0000004016287836 */ /* 0x040fe40000000000 */
[----:B------:R-:W-:Y:S02]  /*2c90*/  IMAD.IADD R43, R22, 0x1, -R43 ;  /* 0x00000001162b7824 */ /* 0x000fe400078e0a2b */
[----:B------:R-:W-:Y:S02]  /*2ca0*/  IMAD.SHL.U32 R40, R40, 0x40, RZ ;  /* 0x0000004028287824 */ /* 0x000fe400078e00ff */
[----:B------:R-:W-:Y:S01]  /*2cb0*/  IMAD.SHL.U32 R83, R43, 0x40, RZ ;  /* 0x000000402b537824 */ /* 0x000fe200078e00ff */
[----:B------:R-:W-:Y:S01]  /*2cc0*/  SHF.L.U64.HI R67, R8, 0x6, R9 ;  /* 0x0000000608437819 */ /* 0x000fe20000010209 */
[----:B------:R-:W-:Y:S01]  /*2cd0*/  IMAD R35, R9, 0x60, RZ ;  /* 0x0000006009237824 */ /* 0x000fe200078e02ff */
[----:B------:R-:W-:Y:S01]  /*2ce0*/  LOP3.LUT R40, R40, 0x1c0, RZ, 0xc0, !PT ;  /* 0x000001c028287812 */ /* 0x000fe200078ec0ff */
[C---:B------:R-:W-:Y:S01]  /*2cf0*/  IMAD.SHL.U32 R68, R8.reuse, 0x40, RZ ;  /* 0x0000004008447824 */ /* 0x040fe200078e00ff */
[----:B------:R-:W-:Y:S01]  /*2d00*/  LOP3.LUT R83, R83, 0x1c0, RZ, 0xc0, !PT ;  /* 0x000001c053537812 */ /* 0x000fe200078ec0ff */
[----:B------:R-:W-:Y:S01]  /*2d10*/  IMAD.WIDE.U32 R8, R8, 0x60, RZ ;  /* 0x0000006008087825 */ /* 0x000fe200078e00ff */
[----:B------:R-:W-:-:S02]  /*2d20*/  SHF.R.U32.HI R40, RZ, 0x3, R40 ;  /* 0x00000003ff287819 */ /* 0x000fc40000011628 */
[----:B------:R-:W-:Y:S01]  /*2d30*/  SHF.R.U32.HI R86, RZ, 0x3, R83 ;  /* 0x00000003ff567819 */ /* 0x000fe20000011653 */
[----:B------:R-:W-:Y:S01]  /*2d40*/  IMAD.IADD R76, R9, 0x1, R35 ;  /* 0x00000001094c7824 */ /* 0x000fe200078e0223 */
[----:B------:R-:W-:Y:S01]  /*2d50*/  LOP3.LUT R35, R83, 0x18, R16, 0xf8, !PT ;  /* 0x0000001853237812 */ /* 0x000fe200078ef810 */
[----:B------:R-:W-:Y:S01]  /*2d60*/  IMAD.MOV.U32 R89, RZ, RZ, 0x20 ;  /* 0x00000020ff597424 */ /* 0x000fe200078e00ff */
[----:B------:R-:W-:Y:S01]  /*2d70*/  LOP3.LUT R88, R33, R40, RZ, 0x3c, !PT ;  /* 0x0000002821587212 */ /* 0x000fe200078e3cff */
[----:B------:R-:W-:Y:S01]  /*2d80*/  IMAD R37, R37, R56, RZ ;  /* 0x0000003825257224 */ /* 0x000fe200078e02ff */
[----:B------:R-:W-:Y:S02]  /*2d90*/  LOP3.LUT P1, RZ, R43, 0x4, RZ, 0xc0, !PT ;  /* 0x000000042bff7812 */ /* 0x000fe4000782c0ff */
[----:B------:R-:W-:Y:S02]  /*2da0*/  LOP3.LUT R33, R83, 0x38, R32, 0xf8, !PT ;  /* 0x0000003853217812 */ /* 0x000fe400078ef820 */
[----:B------:R-:W-:Y:S01]  /*2db0*/  LOP3.LUT R35, R35, R86, RZ, 0x3c, !PT ;  /* 0x0000005623237212 */ /* 0x000fe200078e3cff */
[----:B------:R-:W-:Y:S01]  /*2dc0*/  IMAD R77, R15, 0x60, RZ ;  /* 0x000000600f4d7824 */ /* 0x000fe200078e02ff */
[C---:B------:R-:W-:Y:S01]  /*2dd0*/  SHF.L.U64.HI R69, R14.reuse, 0x6, R15 ;  /* 0x000000060e457819 */ /* 0x040fe2000001020f */
[----:B------:R-:W-:Y:S01]  /*2de0*/  IMAD.SHL.U32 R70, R14, 0x40, RZ ;  /* 0x000000400e467824 */ /* 0x000fe200078e00ff */
[----:B------:R-:W-:Y:S01]  /*2df0*/  SHF.L.U64.HI R71, R56, 0x6, R57 ;  /* 0x0000000638477819 */ /* 0x000fe20000010239 */
[----:B------:R-:W-:Y:S01]  /*2e00*/  IMAD.WIDE.U32 R10, R152, R14, R10 ;  /* 0x0000000e980a7225 */ /* 0x000fe200078e000a */
[----:B------:R-:W-:-:S02]  /*2e10*/  SEL R89, R89, 0xffffffe0, !P1 ;  /* 0xffffffe059597807 */ /* 0x000fc40004800000 */
[----:B------:R-:W-:Y:S01]  /*2e20*/  LOP3.LUT R33, R33, R86, RZ, 0x3c, !PT ;  /* 0x0000005621217212 */ /* 0x000fe200078e3cff */
[----:B------:R-:W-:Y:S01]  /*2e30*/  IMAD.WIDE.U32 R12, R152, R14, R12 ;  /* 0x0000000e980c7225 */ /* 0x000fe200078e000c */
[----:B------:R-:W-:Y:S02]  /*2e40*/  SEL R94, RZ, 0xffffff80, P3 ;  /* 0xffffff80ff5e7807 */ /* 0x000fe40001800000 */
[----:B------:R-:W-:Y:S01]  /*2e50*/  LOP3.LUT R85, R32, 0xfffffff8, RZ, 0xc0, !PT ;  /* 0xfffffff820557812 */ /* 0x000fe200078ec0ff */
[----:B------:R-:W-:Y:S02]  /*2e60*/  IMAD R37, R152, R57, R37 ;  /* 0x0000003998257224 */ /* 0x000fe400078e0225 */
[----:B------:R-:W-:Y:S02]  /*2e70*/  IMAD R41, R57, 0x60, RZ ;  /* 0x0000006039297824 */ /* 0x000fe400078e02ff */
[----:B------:R-:W-:Y:S02]  /*2e80*/  IMAD.SHL.U32 R72, R56, 0x40, RZ ;  /* 0x0000004038487824 */ /* 0x000fe400078e00ff */
[----:B------:R-:W-:-:S04]  /*2e90*/  IMAD.WIDE.U32 R20, R152, R56, R20 ;  /* 0x0000003898147225 */ /* 0x000fc800078e0014 */
[----:B------:R-:W-:Y:S02]  /*2ea0*/  VIADD R44, R22, 0x40 ;  /* 0x00000040162c7836 */ /* 0x000fe40000000000 */
[----:B------:R-:W-:Y:S01]  /*2eb0*/  IMAD.WIDE.U32 R30, R152, R56, R30 ;  /* 0x00000038981e7225 */ /* 0x000fe200078e001e */
[----:B------:R-:W-:-:S03]  /*2ec0*/  LOP3.LUT R94, R95, 0x80, R94, 0xc8, !PT ;  /* 0x000000805f5e7812 */ /* 0x000fc600078ec85e */
[----:B------:R-:W-:-:S04]  /*2ed0*/  IMAD.WIDE.U32 R14, R14, 0x60, RZ ;  /* 0x000000600e0e7825 */ /* 0x000fc800078e00ff */
[----:B------:R-:W-:Y:S01]  /*2ee0*/  IMAD.WIDE.U32 R56, R56, 0x60, RZ ;  /* 0x0000006038387825 */ /* 0x000fe200078e00ff */
[----:B------:R-:W-:Y:S02]  /*2ef0*/  SHF.R.S32.HI R73, RZ, 0x1f, R44 ;  /* 0x0000001fff497819 */ /* 0x000fe4000001142c */
[----:B------:R-:W-:Y:S01]  /*2f00*/  IADD3 R79, R11, R39, RZ ;  /* 0x000000270b4f7210 */ /* 0x000fe20007ffe0ff */
[----:B------:R-:W-:Y:S01]  /*2f10*/  VIADD R74, R42, 0x8 ;  /* 0x000000082a4a7836 */ /* 0x000fe20000000000 */
[----:B------:R-:W-:Y:S01]  /*2f20*/  SHF.R.S32.HI R84, RZ, 0x3, R32 ;  /* 0x00000003ff547819 */ /* 0x000fe20000011420 */
[----:B------:R-:W-:Y:S01]  /*2f30*/  IMAD.SHL.U32 R75, R75, 0x2, RZ ;  /* 0x000000024b4b7824 */ /* 0x000fe200078e00ff */
[----:B------:R-:W-:Y:S01]  /*2f40*/  SHF.R.S32.HI R87, RZ, 0x1f, R85 ;  /* 0x0000001fff577819 */ /* 0x000fe20000011455 */
[----:B------:R-:W-:Y:S01]  /*2f50*/  IMAD.IADD R77, R15, 0x1, R77 ;  /* 0x000000010f4d7824 */ /* 0x000fe200078e024d */
[----:B------:R-:W-:Y:S01]  /*2f60*/  ISETP.GE.AND P1, PT, R16, UR4, PT ;  /* 0x0000000410007c0c */ /* 0x000fe2000bf26270 */
[----:B------:R-:W-:Y:S01]  /*2f70*/  IMAD.IADD R78, R57, 0x1, R41 ;  /* 0x00000001394e7824 */ /* 0x000fe200078e0229 */
[----:B------:R-:W-:Y:S01]  /*2f80*/  ISETP.GE.AND P2, PT, R0, UR4, PT ;  /* 0x0000000400007c0c */ /* 0x000fe2000bf46270 */
[----:B------:R-:W-:Y:S01]  /*2f90*/  IMAD.IADD R80, R39, 0x1, R13 ;  /* 0x0000000127507824 */ /* 0x000fe200078e020d */
[----:B------:R-:W-:Y:S01]  /*2fa0*/  LOP3.LUT R95, R95, 0x40, RZ, 0xc0, !PT ;  /* 0x000000405f5f7812 */ /* 0x000fe200078ec0ff */
[----:B------:R-:W-:-:S02]  /*2fb0*/  IMAD.IADD R81, R21, 0x1, R37 ;  /* 0x0000000115517824 */ /* 0x000fc400078e0225 */
[----:B------:R-:W-:Y:S02]  /*2fc0*/  IMAD.IADD R82, R37, 0x1, R31 ;  /* 0x0000000125527824 */ /* 0x000fe400078e021f */
[----:B------:R-:W-:Y:S02]  /*2fd0*/  IMAD.IADD R88, R38, 0x1, R88 ;  /* 0x0000000126587824 */ /* 0x000fe400078e0258 */
[----:B------:R-:W-:Y:S01]  /*2fe0*/  IMAD.IADD R93, R7, 0x1, R93 ;  /* 0x00000001075d7824 */ /* 0x000fe200078e025d */
[----:B------:R-:W-:Y:S01]  /*2ff0*/  @!P6 BAR.SYNC.DEFER_BLOCKING 0x9, 0x100 ;  /* 0x024400000000eb1d */ /* 0x000fe20000010000 */
[C---:B--2---:R-:W-:Y:S02]  /*3000*/  IMAD R90, R34.reuse, 0x200, R35 ;  /* 0x00000200225a7824 */ /* 0x044fe400078e0223 */
[----:B------:R-:W-:Y:S02]  /*3010*/  IMAD R91, R34, 0x200, R33 ;  /* 0x00000200225b7824 */ /* 0x000fe400078e0221 */
[----:B------:R-:W-:-:S07]  /*3020*/  IMAD.IADD R92, R89, 0x1, R90 ;  /* 0x00000001595c7824 */ /* 0x000fce00078e025a */
.L_x_14546:
        /* <DEDUP_REMOVED lines=26> */
[----:B---3--:R-:W-:Y:S05]  /*31d0*/  @!P3 BRA `(.L_x_14500) ;  /* 0x00000028000cb947 */ /* 0x008fea0003800000 */
        /* <DEDUP_REMOVED lines=9> */
[----:B------:R-:W-:Y:S01]  /*3270*/  IMAD.WIDE.U32 R32, R14, R45, RZ ;  /* 0x0000002d0e207225 */ /* 0x000fe200078e00ff */
[----:B------:R-:W-:-:S03]  /*3280*/  IADD3 R108, R35, R39, RZ ;  /* 0x00000027236c7210 */ /* 0x000fc60007ffe0ff */
        /* <DEDUP_REMOVED lines=30> */
.L_x_14503:
[----:B------:R-:W-:Y:S05]  /*3470*/  BSYNC B1 ;  /* 0x0000000000017941 */ /* 0x000fea0003800000 */
.L_x_14502:
[----:B0-----:R-:W-:Y:S01]  /*3480*/  VIADD R36, R22, 0x40 ;  /* 0x0000004016247836 */ /* 0x001fe20000000000 */
[----:B------:R-:W-:Y:S01]  /*3490*/  BSSY B1, `(.L_x_14504) ;  /* 0x000001c000017945 */ /* 0x000fe20003800000 */
[----:B------:R-:W-:Y:S01]  /*34a0*/  CS2R R44, SRZ ;  /* 0x00000000002c7805 */ /* 0x000fe2000001ff00 */
[----:B-----5:R-:W-:Y:S01]  /*34b0*/  IMAD.MOV.U32 R98, RZ, RZ, R50 ;  /* 0x000000ffff627224 */ /* 0x020fe200078e0032 */
[----:B------:R-:W-:Y:S02]  /*34c0*/  CS2R R46, SRZ ;  /* 0x00000000002e7805 */ /* 0x000fe4000001ff00 */
[----:B------:R-:W-:Y:S02]  /*34d0*/  ISETP.GE.AND P5, PT, R36, R106, PT ;  /* 0x0000006a2400720c */ /* 0x000fe40003fa6270 */
[----:B------:R-:W-:Y:S01]  /*34e0*/  CS2R R36, SRZ ;  /* 0x0000000000247805 */ /* 0x000fe2000001ff00 */
[----:B------:R-:W-:-:S10]  /*34f0*/  IMAD.MOV.U32 R99, RZ, RZ, R51 ;  /* 0x000000ffff637224 */ /* 0x000fd400078e0033 */
        /* <DEDUP_REMOVED lines=21> */
.L_x_14505:
[----:B------:R-:W-:Y:S05]  /*3650*/  BSYNC B1 ;  /* 0x0000000000017941 */ /* 0x000fea0003800000 */
.L_x_14504:
        /* <DEDUP_REMOVED lines=28> */
.L_x_14506:
[----:B------:R-:W-:Y:S01]  /*3820*/  IMAD R96, R18, 0x8, R19 ;  /* 0x0000000812607824 */ /* 0x000fe200078e0213 */
[----:B------:R-:W-:Y:S01]  /*3830*/  SHF.L.U32 R107, R202, 0x1f, RZ ;  /* 0x0000001fca6b7819 */ /* 0x000fe200000006ff */
[----:B------:R-:W-:Y:S03]  /*3840*/  BSSY B1, `(.L_x_14507) ;  /* 0x0000003000017945 */ /* 0x000fe60003800000 */
[----:B------:R-:W0:Y:S02]  /*3850*/  SYNCS.PHASECHK.TRANS64.TRYWAIT P6, [R96+URZ+0x32490], R107 ;  /* 0x0324906b600075a7 */ /* 0x000e2400080c017f */
[----:B0-----:R-:W-:Y:S05]  /*3860*/  @!P6 BRA `(.L_x_14508) ;  /* 0x000001e000f8e947 */ /* 0x001fea0003800000 */
.L_x_14821:
[----:B------:R-:W-:Y:S05]  /*3870*/  BSYNC B1 ;  /* 0x0000000000017941 */ /* 0x000fea0003800000 */
.L_x_14507:
        /* <DEDUP_REMOVED lines=8> */
[----:B------:R-:W-:Y:S02]  /*3900*/  SHF.R.U64 R110, R52, 0x10, R53 ;  /* 0x00000010346e7819 */ /* 0x000fe40000001235 */
[--C-:B------:R-:W-:Y:S02]  /*3910*/  SHF.R.U64 R108, R54, 0x10, R55.reuse ;  /* 0x00000010366c7819 */ /* 0x100fe40000001237 */
[----:B------:R-:W-:Y:S01]  /*3920*/  SHF.R.U32.HI R105, RZ, 0x10, R55 ;  /* 0x00000010ff697819 */ /* 0x000fe20000011637 */
[----:B------:R-:W-:Y:S01]  /*3930*/  HADD2.F32 R54, -RZ, R110.H0_H0 ;  /* 0x2000006eff367230 */ /* 0x000fe20000004100 */
[----:B--2---:R-:W-:Y:S01]  /*3940*/  MOV R52, R35 ;  /* 0x0000002300347202 */ /* 0x004fe20000000f00 */
[----:B------:R-:W-:Y:S01]  /*3950*/  HADD2.F32 R108, -RZ, R108.H0_H0 ;  /* 0x2000006cff6c7230 */ /* 0x000fe20000004100 */
[----:B------:R-:W-:Y:S01]  /*3960*/  SHF.R.U32.HI R109, RZ, 0x10, R53 ;  /* 0x00000010ff6d7819 */ /* 0x000fe20000011635 */
[----:B------:R-:W-:Y:S02]  /*3970*/  HADD2.F32 R35, -RZ, R33.H1_H1 ;  /* 0x30000021ff237230 */ /* 0x000fe40000004100 */
[----:B------:R-:W-:-:S02]  /*3980*/  HADD2.F32 R105, -RZ, R105.H0_H0 ;  /* 0x20000069ff697230 */ /* 0x000fc40000004100 */
[----:B------:R-:W-:Y:S02]  /*3990*/  HADD2.F32 R33, -RZ, R33.H0_H0 ;  /* 0x20000021ff217230 */ /* 0x000fe40000004100 */
[-C--:B------:R-:W-:Y:S01]  /*39a0*/  FMUL.FTZ R110, R35, R108.reuse ;  /* 0x0000006c236e7220 */ /* 0x080fe20000410000 */
[--C-:B------:R-:W-:Y:S02]  /*39b0*/  HADD2.F32 R53, -RZ, R52.reuse.H1_H1 ;  /* 0x30000034ff357230 */ /* 0x100fe40000004100 */
[----:B------:R-:W-:Y:S02]  /*39c0*/  HADD2.F32 R52, -RZ, R52.H0_H0 ;  /* 0x20000034ff347230 */ /* 0x000fe40000004100 */
[----:B------:R-:W-:Y:S01]  /*39d0*/  FMUL.FTZ R108, R33, R108 ;  /* 0x0000006c216c7220 */ /* 0x000fe20000410000 */
        /* <DEDUP_REMOVED lines=27> */
.L_x_14514:
[----:B------:R-:W-:Y:S05]  /*3b90*/  BSYNC B3 ;  /* 0x0000000000037941 */ /* 0x000fea0003800000 */
.L_x_14513:
[----:B--2---:R1:W-:Y:S02]  /*3ba0*/  STG.E.128 desc[UR40][R42.64], R32 ;  /* 0x000000202a007986 */ /* 0x0043e4000c101d28 */
.L_x_14512:
[----:B------:R-:W-:Y:S05]  /*3bb0*/  BSYNC B2 ;  /* 0x0000000000027941 */ /* 0x000fea0003800000 */
.L_x_14511:
        /* <DEDUP_REMOVED lines=46> */
.L_x_14516:
[----:B------:R-:W-:Y:S05]  /*3ea0*/  BSYNC B2 ;  /* 0x0000000000027941 */ /* 0x000fea0003800000 */
.L_x_14515:
[----:B--2---:R2:W-:Y:S02]  /*3eb0*/  STG.E.128 desc[UR40][R42.64+0x40], R32 ;  /* 0x000040202a007986 */ /* 0x0045e4000c101d28 */
.L_x_14510:
[----:B------:R-:W-:Y:S05]  /*3ec0*/  BSYNC B1 ;  /* 0x0000000000017941 */ /* 0x000fea0003800000 */
.L_x_14509:
        /* <DEDUP_REMOVED lines=48> */
.L_x_14521:
[----:B------:R-:W-:Y:S05]  /*41d0*/  BSYNC B2 ;  /* 0x0000000000027941 */ /* 0x000fea0003800000 */
.L_x_14520:
[----:B--2---:R3:W-:Y:S02]  /*41e0*/  STG.E.128 desc[UR40][R40.64], R32 ;  /* 0x0000002028007986 */ /* 0x0047e4000c101d28 */
.L_x_14519:
[----:B------:R-:W-:Y:S05]  /*41f0*/  BSYNC B1 ;  /* 0x0000000000017941 */ /* 0x000fea0003800000 */
.L_x_14518:
        /* <DEDUP_REMOVED lines=46> */
.L_x_14523:
[----:B------:R-:W-:Y:S05]  /*44e0*/  BSYNC B1 ;  /* 0x0000000000017941 */ /* 0x000fea0003800000 */
.L_x_14522:
[----:B--2---:R4:W-:Y:S01]  /*44f0*/  STG.E.128 desc[UR40][R40.64+0x40], R32 ;  /* 0x0000402028007986 */ /* 0x0049e2000c101d28 */
[----:B------:R-:W-:Y:S05]  /*4500*/  BRA `(.L_x_14517) ;  /* 0x0000001400ac7947 */ /* 0x000fea0003800000 */
.L_x_14501:
[----:B------:R-:W-:-:S05]  /*4510*/  VIADD R36, R22, 0x40 ;  /* 0x0000004016247836 */ /* 0x000fca0000000000 */
        /* <DEDUP_REMOVED lines=60> */
[----:B-----5:R-:W-:Y:S01]  /*48e0*/  IMAD.MOV.U32 R48, RZ, RZ, R46 ;  /* 0x000000ffff307224 */ /* 0x020fe200078e002e */
[----:B------:R-:W-:Y:S01]  /*48f0*/  MOV R50, R44 ;  /* 0x0000002c00327202 */ /* 0x000fe20000000f00 */
[----:B------:R-:W-:Y:S02]  /*4900*/  IMAD.MOV.U32 R49, RZ, RZ, R47 ;  /* 0x000000ffff317224 */ /* 0x000fe400078e002f */
[----:B------:R-:W-:Y:S01]  /*4910*/  IMAD.MOV.U32 R52, RZ, RZ, R45 ;  /* 0x000000ffff347224 */ /* 0x000fe200078e002d */
[----:B------:R-:W-:Y:S02]  /*4920*/  PRMT R119, R48, 0x5410, R50 ;  /* 0x0000541030777816 */ /* 0x000fe40000000032 */
[----:B------:R-:W-:-:S02]  /*4930*/  PRMT R120, R120, 0x5410, R49 ;  /* 0x0000541078787816 */ /* 0x000fc40000000031 */
[----:B------:R-:W-:Y:S01]  /*4940*/  PRMT R121, R121, 0x5410, R52 ;  /* 0x0000541079797816 */ /* 0x000fe20000000034 */
[----:B------:R-:W-:Y:S06]  /*4950*/  @!P3 BRA `(.L_x_14524) ;  /* 0x000000000004b947 */ /* 0x000fec0003800000 */
[----:B------:R-:W-:Y:S01]  /*4960*/  BPT.TRAP 0x1 ;  /* 0x000000040000795c */ /* 0x000fe20000300000 */
.L_x_14524:
        /* <DEDUP_REMOVED lines=9> */
.L_x_14822:
[----:B------:R-:W-:Y:S05]  /*4a00*/  BSYNC B1 ;  /* 0x0000000000017941 */ /* 0x000fea0003800000 */
.L_x_14525:
[----:B------:R-:W-:Y:S01]  /*4a10*/  ISETP.GE.OR P5, PT, R22, R106, P1 ;  /* 0x0000006a1600720c */ /* 0x000fe20000fa6670 */
[----:B------:R-:W-:-:S12]  /*4a20*/  BSSY B1, `(.L_x_14527) ;  /* 0x000007b000017945 */ /* 0x000fd80003800000 */
[----:B------:R-:W-:Y:S05]  /*4a30*/  @P5 BRA `(.L_x_14528) ;  /* 0x0000000400e45947 */ /* 0x000fea0003800000 */
[----:B------:R-:W3:Y:S01]  /*4a40*/  LDL R50, [R1+0x34] ;  /* 0x0000340001327983 */ /* 0x000ee20000100800 */
[----:B------:R-:W-:Y:S01]  /*4a50*/  SHF.R.S32.HI R48, RZ, 0x1f, R22 ;  /* 0x0000001fff307819 */ /* 0x000fe20000011416 */
[----:B--2---:R-:W-:-:S04]  /*4a60*/  IMAD.WIDE.U32 R104, R22, R102, R100 ;  /* 0x0000006616687225 */ /* 0x004fc800078e0064 */
[----:B------:R-:W-:-:S04]  /*4a70*/  IMAD R48, R48, R102, RZ ;  /* 0x0000006630307224 */ /* 0x000fc800078e02ff */
[----:B------:R-:W-:Y:S01]  /*4a80*/  IMAD R49, R22, R103, R48 ;  /* 0x0000006716317224 */ /* 0x000fe200078e0230 */
[----:B------:R-:W-:-:S03]  /*4a90*/  SEL R48, R75, R110, !P0 ;  /* 0x0000006e4b307207 */ /* 0x000fc60004000000 */
[----:B------:R-:W-:Y:S01]  /*4aa0*/  IMAD.IADD R114, R49, 0x1, R105 ;  /* 0x0000000131727824 */ /* 0x000fe200078e0269 */
[----:B------:R-:W-:-:S04]  /*4ab0*/  SHF.R.S32.HI R49, RZ, 0x1f, R48 ;  /* 0x0000001fff317819 */ /* 0x000fc80000011430 */
[----:B------:R-:W-:-:S04]  /*4ac0*/  LEA.HI R49, R49, R48, RZ, 0x4 ;  /* 0x0000003031317211 */ /* 0x000fc800078f20ff */
[----:B------:R-:W-:-:S05]  /*4ad0*/  LEA.HI.SX32 R49, R49, R84, 0x1c ;  /* 0x0000005431317211 */ /* 0x000fca00078fe2ff */
[----:B------:R-:W-:-:S05]  /*4ae0*/  IMAD.SHL.U32 R111, R49, 0x8, RZ ;  /* 0x00000008316f7824 */ /* 0x000fca00078e00ff */
[----:B------:R-:W-:-:S04]  /*4af0*/  LOP3.LUT R49, R83, 0x38, R111, 0xf8, !PT ;  /* 0x0000003853317812 */ /* 0x000fc800078ef86f */
[----:B------:R-:W-:Y:S01]  /*4b00*/  LOP3.LUT R49, R49, R86, RZ, 0x3c, !PT ;  /* 0x0000005631317212 */ /* 0x000fe200078e3cff */
[----:B------:R-:W-:-:S04]  /*4b10*/  IMAD R48, R18, 0x1800, R91 ;  /* 0x0000180012307824 */ /* 0x000fc800078e025b */
[----:B------:R-:W-:Y:S01]  /*4b20*/  IMAD R48, R48, 0x2, R19 ;  /* 0x0000000230307824 */ /* 0x000fe200078e0213 */
[----:B------:R-:W-:Y:S01]  /*4b30*/  IADD3 R109, P5, P6, R4, R104, R85 ;  /* 0x00000068046d7210 */ /* 0x000fe20007ebe055 */
[----:B------:R-:W-:Y:S03]  /*4b40*/  BSSY B2, `(.L_x_14529) ;  /* 0x000005c000027945 */ /* 0x000fe60003800000 */
[----:B------:R-:W-:Y:S01]  /*4b50*/  IADD3.X R112, R61, R114, R87, P5, P6 ;  /* 0x000000723d707210 */ /* 0x000fe20002fec457 */
[----:B---3--:R-:W-:-:S04]  /*4b60*/  IMAD R49, R50, 0x200, R49 ;  /* 0x0000020032317824 */ /* 0x008fc800078e0231 */
        /* <DEDUP_REMOVED lines=10> */
[----:B------:R-:W-:Y:S01]  /*4c10*/  SHF.R.U64 R34, R38, 0x10, R39 ;  /* 0x0000001026227819 */ /* 0x000fe20000001227 */
[----:B------:R-:W-:Y:S01]  /*4c20*/  HADD2.F32 R113, -RZ, R113.H0_H0 ;  /* 0x20000071ff717230 */ /* 0x000fe20000004100 */
[--C-:B------:R-:W-:Y:S01]  /*4c30*/  SHF.R.U64 R36, R36, 0x10, R37.reuse ;  /* 0x0000001024247819 */ /* 0x100fe20000001225 */
[----:B------:R-:W-:Y:S01]  /*4c40*/  HADD2.F32 R33, -RZ, R33.H0_H0 ;  /* 0x20000021ff217230 */ /* 0x000fe20000004100 */
[----:B------:R-:W-:Y:S01]  /*4c50*/  SHF.R.U32.HI R115, RZ, 0x10, R37 ;  /* 0x00000010ff737819 */ /* 0x000fe20000011625 */
[----:B-1----:R-:W-:Y:S01]  /*4c60*/  HADD2.F32 R37, -RZ, R49.H0_H0 ;  /* 0x20000031ff257230 */ /* 0x002fe20000004100 */
[----:B------:R-:W-:Y:S01]  /*4c70*/  SHF.R.U32.HI R38, RZ, 0x10, R39 ;  /* 0x00000010ff267819 */ /* 0x000fe20000011627 */
[----:B--2---:R-:W-:Y:S01]  /*4c80*/  HADD2.F32 R39, -RZ, R53.H0_H0 ;  /* 0x20000035ff277230 */ /* 0x004fe20000004100 */
[----:B------:R-:W-:Y:S01]  /*4c90*/  SHF.R.U32.HI R35, RZ, 0x10, R35 ;  /* 0x00000010ff237819 */ /* 0x000fe20000011623 */
[----:B------:R-:W-:-:S02]  /*4ca0*/  HADD2.F32 R115, -RZ, R115.H0_H0 ;  /* 0x20000073ff737230 */ /* 0x000fc40000004100 */
[-C--:B------:R-:W-:Y:S01]  /*4cb0*/  FMUL.FTZ R124, R37, R116.reuse ;  /* 0x00000074257c7220 */ /* 0x080fe20000410000 */
[C---:B------:R-:W-:Y:S01]  /*4cc0*/  FMUL.FTZ R122, R39.reuse, R116 ;  /* 0x00000074277a7220 */ /* 0x040fe20000410000 */
[----:B------:R-:W-:Y:S02]  /*4cd0*/  HADD2.F32 R116, -RZ, R53.H1_H1 ;  /* 0x30000035ff747230 */ /* 0x000fe40000004100 */
[-C--:B------:R-:W-:Y:S01]  /*4ce0*/  FFMA.FTZ R39, R39, R118.reuse, R124 ;  /* 0x0000007627277223 */ /* 0x080fe2000001007c */
[----:B------:R-:W-:Y:S02]  /*4cf0*/  HADD2.F32 R53, -RZ, R49.H1_H1 ;  /* 0x30000031ff357230 */ /* 0x000fe40000004100 */
[----:B------:R-:W-:Y:S01]  /*4d00*/  FFMA.FTZ R37, R37, R118, -R122 ;  /* 0x0000007625257223 */ /* 0x000fe2000001087a */
[----:B------:R-:W-:Y:S02]  /*4d10*/  IMAD.MOV.U32 R49, RZ, RZ, R54 ;  /* 0x000000ffff317224 */ /* 0x000fe400078e0036 */
        /* <DEDUP_REMOVED lines=35> */
[C---:B------:R-:W-:Y:S01]  /*4f50*/  FMUL.FTZ R123, R48.reuse, R123 ;  /* 0x0000007b307b7220 */ /* 0x040fe20000410000 */
[----:B------:R-:W-:Y:S01]  /*4f60*/  FFMA.FTZ R36, R53, R55, R122 ;  /* 0x0000003735247223 */ /* 0x000fe2000001007a */
[-C--:B------:R-:W-:Y:S01]  /*4f70*/  FFMA.FTZ R53, R48, R113.reuse, -R115 ;  /* 0x0000007130357223 */ /* 0x080fe20000010873 */
[----:B------:R-:W-:Y:S02]  /*4f80*/  HADD2.F32 R48, -RZ, R49.H0_H0 ;  /* 0x20000031ff307230 */ /* 0x000fe40000004100 */
[----:B------:R-:W-:Y:S01]  /*4f90*/  FFMA.FTZ R55, R52, R113, R123 ;  /* 0x0000007134377223 */ /* 0x000fe2000001007b */
[----:B------:R-:W-:Y:S02]  /*4fa0*/  HADD2.F32 R52, -RZ, R34.H0_H0 ;  /* 0x20000022ff347230 */ /* 0x000fe40000004100 */
[----:B------:R-:W-:-:S02]  /*4fb0*/  HADD2.F32 R115, -RZ, R127.H1_H1 ;  /* 0x3000007fff737230 */ /* 0x000fc40000004100 */
[--C-:B------:R-:W-:Y:S01]  /*4fc0*/  HADD2.F32 R34, -RZ, R50.reuse.H0_H0 ;  /* 0x20000032ff227230 */ /* 0x100fe20000004100 */
[----:B------:R-:W-:Y:S01]  /*4fd0*/  F2FP.F16.F32.PACK_AB R38, R55, R36 ;  /* 0x000000243726723e */ /* 0x000fe200000000ff */
[----:B------:R-:W-:Y:S02]  /*4fe0*/  HADD2.F32 R49, -RZ, R49.H1_H1 ;  /* 0x30000031ff317230 */ /* 0x000fe40000004100 */
[-C--:B------:R-:W-:Y:S01]  /*4ff0*/  FMUL.FTZ R123, R48, R115.reuse ;  /* 0x00000073307b7220 */ /* 0x080fe20000410000 */
[----:B------:R-:W-:Y:S02]  /*5000*/  HADD2.F32 R50, -RZ, R50.H1_H1 ;  /* 0x30000032ff327230 */ /* 0x000fe40000004100 */
[----:B------:R-:W-:Y:S01]  /*5010*/  FMUL.FTZ R115, R34, R115 ;  /* 0x0000007322737220 */ /* 0x000fe20000410000 */
[----:B------:R-:W-:Y:S02]  /*5020*/  HADD2.F32 R113, -RZ, R127.H0_H0 ;  /* 0x2000007fff717230 */ /* 0x000fe40000004100 */
[----:B------:R-:W-:Y:S01]  /*5030*/  FMUL.FTZ R125, R49, R52 ;  /* 0x00000034317d7220 */ /* 0x000fe20000410000 */
[----:B------:R-:W-:-:S02]  /*5040*/  IMAD.MOV.U32 R55, RZ, RZ, R35 ;  /* 0x000000ffff377224 */ /* 0x000fc400078e0023 */
[----:B------:R-:W-:Y:S01]  /*5050*/  FMUL.FTZ R52, R50, R52 ;  /* 0x0000003432347220 */ /* 0x000fe20000410000 */
[-C--:B------:R-:W-:Y:S01]  /*5060*/  FFMA.FTZ R115, R48, R113.reuse, R115 ;  /* 0x0000007130737223 */ /* 0x080fe20000010073 */
[----:B------:R-:W-:Y:S02]  /*5070*/  FFMA.FTZ R123, R34, R113, -R123 ;  /* 0x00000071227b7223 */ /* 0x000fe4000001087b */
[-C--:B------:R-:W-:Y:S01]  /*5080*/  FFMA.FTZ R52, R49, R33.reuse, R52 ;  /* 0x0000002131347223 */ /* 0x080fe20000010034 */
[----:B------:R-:W-:Y:S01]  /*5090*/  FFMA.FTZ R50, R50, R33, -R125 ;  /* 0x0000002132327223 */ /* 0x000fe2000001087d */
[----:B------:R-:W-:Y:S02]  /*50a0*/  F2FP.F16.F32.PACK_AB R49, R54, R37 ;  /* 0x000000253631723e */ /* 0x000fe400000000ff */
[----:B------:R-:W-:Y:S01]  /*50b0*/  F2FP.F16.F32.PACK_AB R48, R53, R32 ;  /* 0x000000203530723e */ /* 0x000fe200000000ff */
[----:B------:R-:W-:Y:S01]  /*50c0*/  IMAD.MOV.U32 R53, RZ, RZ, R39 ;  /* 0x000000ffff357224 */ /* 0x000fe200078e0027 */
[----:B------:R-:W-:Y:S01]  /*50d0*/  F2FP.F16.F32.PACK_AB R54, R52, R115 ;  /* 0x000000733436723e */ /* 0x000fe200000000ff */
[----:B------:R-:W-:Y:S01]  /*50e0*/  IMAD.MOV.U32 R52, RZ, RZ, R38 ;  /* 0x000000ffff347224 */ /* 0x000fe200078e0026 */
[----:B------:R-:W-:-:S07]  /*50f0*/  F2FP.F16.F32.PACK_AB R50, R50, R123 ;  /* 0x0000007b3232723e */ /* 0x000fce00000000ff */
.L_x_14530:
[----:B------:R-:W-:Y:S05]  /*5100*/  BSYNC B2 ;  /* 0x0000000000027941 */ /* 0x000fea0003800000 */
.L_x_14529:
        /* <DEDUP_REMOVED lines=12> */
.L_x_14528:
[----:B------:R-:W-:Y:S05]  /*51d0*/  BSYNC B1 ;  /* 0x0000000000017941 */ /* 0x000fea0003800000 */
.L_x_14527:
[----:B-1----:R-:W-:Y:S02]  /*51e0*/  VIADD R33, R22, 0x40 ;  /* 0x0000004016217836 */ /* 0x002fe40000000000 */
[-C--:B--2---:R-:W-:Y:S02]  /*51f0*/  IMAD R32, R73, R102.reuse, RZ ;  /* 0x0000006649207224 */ /* 0x084fe400078e02ff */
[C---:B------:R-:W-:Y:S01]  /*5200*/  IMAD.WIDE.U32 R100, R33.reuse, R102, R100 ;  /* 0x0000006621647225 */ /* 0x040fe200078e0064 */
[----:B------:R-:W-:-:S03]  /*5210*/  ISETP.GE.OR P5, PT, R33, R106, P1 ;  /* 0x0000006a2100720c */ /* 0x000fc60000fa6670 */
[----:B------:R-:W-:-:S10]  /*5220*/  IMAD R103, R33, R103, R32 ;  /* 0x0000006721677224 */ /* 0x000fd400078e0220 */
[----:B------:R-:W-:Y:S05]  /*5230*/  @P5 BRA `(.L_x_14517) ;  /* 0x0000000800605947 */ /* 0x000fea0003800000 */
[----:B------:R-:W2:Y:S01]  /*5240*/  LDL R34, [R1+0x38] ;  /* 0x0000380001227983 */ /* 0x000ea20000100800 */
[----:B------:R-:W-:Y:S01]  /*5250*/  IMAD.IADD R50, R101, 0x1, R103 ;  /* 0x0000000165327824 */ /* 0x000fe200078e0267 */
[----:B------:R-:W-:Y:S01]  /*5260*/  IADD3 R32, P5, P6, R4, R100, R85 ;  /* 0x0000006404207210 */ /* 0x000fe20007ebe055 */
[C---:B------:R-:W-:Y:S01]  /*5270*/  VIADD R35, R22.reuse, 0x40 ;  /* 0x0000004016237836 */ /* 0x040fe20000000000 */
[----:B------:R-:W-:Y:S01]  /*5280*/  SEL R110, R75, R110, !P0 ;  /* 0x0000006e4b6e7207 */ /* 0x000fe20004000000 */
[----:B------:R-:W-:Y:S01]  /*5290*/  VIADD R36, R22, 0x40 ;  /* 0x0000004016247836 */ /* 0x000fe20000000000 */
[----:B------:R-:W-:Y:S01]  /*52a0*/  IADD3.X R33, R61, R50, R87, P5, P6 ;  /* 0x000000323d217210 */ /* 0x000fe20002fec457 */
[----:B------:R-:W-:Y:S01]  /*52b0*/  IMAD.SHL.U32 R35, R35, 0x40, RZ ;  /* 0x0000004023237824 */ /* 0x000fe200078e00ff */
[----:B------:R-:W-:Y:S01]  /*52c0*/  LEA R48, P5, R32, R98, 0x1 ;  /* 0x0000006220307211 */ /* 0x000fe200078a08ff */
[----:B------:R-:W-:Y:S01]  /*52d0*/  IMAD.SHL.U32 R36, R36, 0x40, RZ ;  /* 0x0000004024247824 */ /* 0x000fe200078e00ff */
[----:B------:R-:W-:Y:S02]  /*52e0*/  BSSY B1, `(.L_x_14531) ;  /* 0x0000068000017945 */ /* 0x000fe40003800000 */
[----:B------:R-:W-:-:S02]  /*52f0*/  LEA.HI.X R49, R32, R99, R33, 0x1, P5 ;  /* 0x0000006320317211 */ /* 0x000fc400028f0c21 */
[----:B------:R-:W-:Y:S02]  /*5300*/  SHF.R.S32.HI R33, RZ, 0x1f, R110 ;  /* 0x0000001fff217819 */ /* 0x000fe4000001146e */
[----:B------:R-:W-:Y:S02]  /*5310*/  LOP3.LUT R35, R35, 0x1c0, RZ, 0xc0, !PT ;  /* 0x000001c023237812 */ /* 0x000fe400078ec0ff */
[----:B------:R-:W-:Y:S02]  /*5320*/  LEA.HI R33, R33, R110, RZ, 0x4 ;  /* 0x0000006e21217211 */ /* 0x000fe400078f20ff */
[----:B------:R-:W-:Y:S02]  /*5330*/  LOP3.LUT R36, R36, 0x1c0, RZ, 0xc0, !PT ;  /* 0x000001c024247812 */ /* 0x000fe400078ec0ff */
[----:B------:R-:W-:Y:S02]  /*5340*/  LEA.HI.SX32 R33, R33, R84, 0x1c ;  /* 0x0000005421217211 */ /* 0x000fe400078fe2ff */
[----:B------:R-:W-:-:S03]  /*5350*/  SHF.R.U32.HI R35, RZ, 0x3, R35 ;  /* 0x00000003ff237819 */ /* 0x000fc60000011623 */
[----:B------:R-:W-:-:S05]  /*5360*/  IMAD.SHL.U32 R51, R33, 0x8, RZ ;  /* 0x0000000821337824 */ /* 0x000fca00078e00ff */
[----:B------:R-:W-:-:S04]  /*5370*/  LOP3.LUT R32, R36, 0x38, R51, 0xf8, !PT ;  /* 0x0000003824207812 */ /* 0x000fc800078ef833 */
[----:B------:R-:W-:-:S04]  /*5380*/  LOP3.LUT R32, R32, R35, RZ, 0x3c, !PT ;  /* 0x0000002320207212 */ /* 0x000fc800078e3cff */
[----:B--2---:R-:W-:Y:S01]  /*5390*/  IADD3 R33, R34, R32, RZ ;  /* 0x0000002022217210 */ /* 0x004fe20007ffe0ff */
[----:B------:R-:W-:-:S04]  /*53a0*/  IMAD R32, R18, 0x1800, R88 ;  /* 0x0000180012207824 */ /* 0x000fc800078e0258 */
        /* <DEDUP_REMOVED lines=23> */
[-C--:B------:R-:W-:Y:S01]  /*5520*/  FMUL.FTZ R102, R39, R54.reuse ;  /* 0x0000003627667220 */ /* 0x080fe20000410000 */
[----:B------:R-:W-:Y:S02]  /*5530*/  HADD2.F32 R35, -RZ, R33.H0_H0 ;  /* 0x20000021ff237230 */ /* 0x000fe40000004100 */
        /* <DEDUP_REMOVED lines=9> */
[--C-:B------:R-:W-:Y:S02]  /*55d0*/  HADD2.F32 R54, -RZ, R120.reuse.H0_H0 ;  /* 0x20000078ff367230 */ /* 0x100fe40000004100 */
[----:B------:R-:W-:Y:S01]  /*55e0*/  FFMA.FTZ R46, R46, R53, R55 ;  /* 0x000000352e2e7223 */ /* 0x000fe20000010037 */
[----:B------:R-:W-:Y:S02]  /*55f0*/  HADD2.F32 R120, -RZ, R120.H1_H1 ;  /* 0x30000078ff787230 */ /* 0x000fe40000004100 */
[----:B------:R-:W-:Y:S01]  /*5600*/  HADD2.F32 R53, -RZ, R47.H0_H0 ;  /* 0x2000002fff357230 */ /* 0x000fe20000004100 */
[----:B------:R-:W-:Y:S01]  /*5610*/  F2FP.F16.F32.PACK_AB R33, R36, R33 ;  /* 0x000000212421723e */ /* 0x000fe200000000ff */
[----:B------:R-:W-:-:S02]  /*5620*/  HADD2.F32 R39, -RZ, R37.H0_H0 ;  /* 0x20000025ff277230 */ /* 0x000fc40000004100 */
[----:B------:R-:W-:Y:S02]  /*5630*/  HADD2.F32 R47, -RZ, R47.H1_H1 ;  /* 0x3000002fff2f7230 */ /* 0x000fe40000004100 */
[-C--:B------:R-:W-:Y:S01]  /*5640*/  FMUL.FTZ R102, R53, R120.reuse ;  /* 0x0000007835667220 */ /* 0x080fe20000410000 */
[----:B------:R-:W-:Y:S02]  /*5650*/  HADD2.F32 R55, -RZ, R104.H0_H0 ;  /* 0x20000068ff377230 */ /* 0x000fe40000004100 */
[C---:B------:R-:W-:Y:S01]  /*5660*/  FMUL.FTZ R120, R39.reuse, R120 ;  /* 0x0000007827787220 */ /* 0x040fe20000410000 */
[----:B------:R-:W-:Y:S02]  /*5670*/  HADD2.F32 R52, -RZ, R37.H1_H1 ;  /* 0x30000025ff347230 */ /* 0x000fe40000004100 */
[-C--:B------:R-:W-:Y:S01]  /*5680*/  FFMA.FTZ R37, R39, R54.reuse, -R102 ;  /* 0x0000003627257223 */ /* 0x080fe20000010866 */
[----:B------:R-:W-:Y:S02]  /*5690*/  HADD2.F32 R45, -RZ, R45.H0_H0 ;  /* 0x2000002dff2d7230 */ /* 0x000fe40000004100 */
[-C--:B------:R-:W-:Y:S01]  /*56a0*/  FMUL.FTZ R103, R47, R55.reuse ;  /* 0x000000372f677220 */ /* 0x080fe20000410000 */
[----:B------:R-:W-:Y:S01]  /*56b0*/  FFMA.FTZ R39, R53, R54, R120 ;  /* 0x0000003635277223 */ /* 0x000fe20000010078 */
[----:B------:R-:W-:Y:S01]  /*56c0*/  FMUL.FTZ R104, R52, R55 ;  /* 0x0000003734687220 */ /* 0x000fe20000410000 */
[----:B------:R-:W-:-:S02]  /*56d0*/  HADD2.F32 R55, -RZ, R44.H0_H0 ;  /* 0x2000002cff377230 */ /* 0x000fc40000004100 */
[-C--:B------:R-:W-:Y:S01]  /*56e0*/  FFMA.FTZ R52, R52, R45.reuse, -R103 ;  /* 0x0000002d34347223 */ /* 0x080fe20000010867 */
[----:B------:R-:W-:Y:S02]  /*56f0*/  HADD2.F32 R53, -RZ, R119.H1_H1 ;  /* 0x30000077ff357230 */ /* 0x000fe40000004100 */
[----:B------:R-:W-:Y:S01]  /*5700*/  FFMA.FTZ R54, R47, R45, R104 ;  /* 0x0000002d2f367223 */ /* 0x000fe20000010068 */
[--C-:B------:R-:W-:Y:S02]  /*5710*/  HADD2.F32 R45, -RZ, R43.reuse.H0_H0 ;  /* 0x2000002bff2d7230 */ /* 0x100fe40000004100 */
[--C-:B------:R-:W-:Y:S01]  /*5720*/  HADD2.F32 R44, -RZ, R32.reuse.H0_H0 ;  /* 0x20000020ff2c7230 */ /* 0x100fe20000004100 */
[----:B------:R-:W-:Y:S01]  /*5730*/  F2FP.F16.F32.PACK_AB R52, R52, R37 ;  /* 0x000000253434723e */ /* 0x000fe200000000ff */
[----:B------:R-:W-:Y:S02]  /*5740*/  HADD2.F32 R43, -RZ, R43.H1_H1 ;  /* 0x3000002bff2b7230 */ /* 0x000fe40000004100 */
[----:B------:R-:W-:Y:S01]  /*5750*/  FMUL.FTZ R103, R45, R53 ;  /* 0x000000352d677220 */ /* 0x000fe20000410000 */
[----:B------:R-:W-:-:S02]  /*5760*/  HADD2.F32 R32, -RZ, R32.H1_H1 ;  /* 0x30000020ff207230 */ /* 0x000fc40000004100 */
[----:B------:R-:W-:Y:S01]  /*5770*/  FMUL.FTZ R102, R44, R53 ;  /* 0x000000352c667220 */ /* 0x000fe20000410000 */
[----:B------:R-:W-:Y:S02]  /*5780*/  HADD2.F32 R47, -RZ, R117.H1_H1 ;  /* 0x30000075ff2f7230 */ /* 0x000fe40000004100 */
[-C--:B------:R-:W-:Y:S01]  /*5790*/  FMUL.FTZ R53, R43, R55.reuse ;  /* 0x000000372b357220 */ /* 0x080fe20000410000 */
[----:B------:R-:W-:Y:S02]  /*57a0*/  HADD2.F32 R119, -RZ, R119.H0_H0 ;  /* 0x20000077ff777230 */ /* 0x000fe40000004100 */
[----:B------:R-:W-:Y:S01]  /*57b0*/  FMUL.FTZ R104, R32, R55 ;  /* 0x0000003720687220 */ /* 0x000fe20000410000 */
[----:B------:R-:W-:Y:S02]  /*57c0*/  HADD2.F32 R117, -RZ, R117.H0_H0 ;  /* 0x20000075ff757230 */ /* 0x000fe40000004100 */
[-C--:B------:R-:W-:Y:S01]  /*57d0*/  FFMA.FTZ R103, R44, R47.reuse, -R103 ;  /* 0x0000002f2c677223 */ /* 0x080fe20000010867 */
[----:B------:R-:W-:Y:S01]  /*57e0*/  FFMA.FTZ R102, R45, R47, R102 ;  /* 0x0000002f2d667223 */ /* 0x000fe20000010066 */
[-C--:B------:R-:W-:Y:S01]  /*57f0*/  FFMA.FTZ R44, R32, R40.reuse, -R53 ;  /* 0x00000028202c7223 */ /* 0x080fe20000010835 */
[----:B------:R-:W-:Y:S01]  /*5800*/  FFMA.FTZ R45, R43, R40, R104 ;  /* 0x000000282b2d7223 */ /* 0x000fe20000010068 */
[----:B------:R-:W-:Y:S01]  /*5810*/  HADD2.F32 R40, -RZ, R38.H0_H0 ;  /* 0x20000026ff287230 */ /* 0x000fe20000004100 */
[----:B------:R-:W-:Y:S01]  /*5820*/  F2FP.F16.F32.PACK_AB R37, R46, R35 ;  /* 0x000000232e25723e */ /* 0x000fe200000000ff */
[----:B------:R-:W-:Y:S01]  /*5830*/  HADD2.F32 R43, -RZ, R42.H0_H0 ;  /* 0x2000002aff2b7230 */ /* 0x000fe20000004100 */
[----:B------:R-:W-:Y:S01]  /*5840*/  F2FP.F16.F32.PACK_AB R39, R54, R39 ;  /* 0x000000273627723e */ /* 0x000fe200000000ff */
[----:B------:R-:W-:-:S02]  /*5850*/  HADD2.F32 R32, -RZ, R34.H0_H0 ;  /* 0x20000022ff207230 */ /* 0x000fc40000004100 */
[-C--:B------:R-:W-:Y:S01]  /*5860*/  FMUL.FTZ R47, R40, R119.reuse ;  /* 0x00000077282f7220 */ /* 0x080fe20000410000 */
[----:B------:R-:W-:Y:S01]  /*5870*/  HADD2.F32 R38, -RZ, R38.H1_H1 ;  /* 0x30000026ff267230 */ /* 0x000fe20000004100 */
[----:B------:R-:W-:Y:S01]  /*5880*/  F2FP.F16.F32.PACK_AB R36, R45, R102 ;  /* 0x000000662d24723e */ /* 0x000fe200000000ff */
        /* <DEDUP_REMOVED lines=11> */
[----:B------:R-:W-:Y:S02]  /*5940*/  F2FP.F16.F32.PACK_AB R34, R34, R47 ;  /* 0x0000002f2222723e */ /* 0x000fe400000000ff */
[----:B------:R-:W-:-:S07]  /*5950*/  F2FP.F16.F32.PACK_AB R38, R38, R119 ;  /* 0x000000772626723e */ /* 0x000fce00000000ff */
.L_x_14532:
[----:B------:R-:W-:Y:S05]  /*5960*/  BSYNC B1 ;  /* 0x0000000000017941 */ /* 0x000fea0003800000 */
.L_x_14531:
        /* <DEDUP_REMOVED lines=10> */
.L_x_14500:
[----:B------:R-:W-:-:S06]  /*5a10*/  UISETP.NE.AND UP0, UPT, UR37, 0x3, UPT ;  /* 0x000000032500788c */ /* 0x000fcc000bf05270 */
[----:B------:R-:W-:-:S13]  /*5a20*/  PLOP3.LUT P3, PT, PT, PT, UP0, 0x80, 0x0 ;  /* 0x000000000000781c */ /* 0x000fda0003f6f008 */
[----:B------:R-:W-:Y:S05]  /*5a30*/  @!P3 BRA `(.L_x_14533) ;  /* 0x000000000004b947 */ /* 0x000fea0003800000 */
[----:B------:R-:W-:Y:S01]  /*5a40*/  BPT.TRAP 0x1 ;  /* 0x000000040000795c */ /* 0x000fe20000300000 */
.L_x_14533:
[----:B------:R-:W-:Y:S01]  /*5a50*/  IMAD R96, R18, 0x8, R19 ;  /* 0x0000000812607824 */ /* 0x000fe200078e0213 */
[----:B------:R-:W-:Y:S01]  /*5a60*/  SHF.L.U32 R107, R202, 0x1f, RZ ;  /* 0x0000001fca6b7819 */ /* 0x000fe200000006ff */
[----:B------:R-:W-:Y:S01]  /*5a70*/  IMAD R106, R27, -0x60, R24 ;  /* 0xffffffa01b6a7824 */ /* 0x000fe200078e0218 */
[----:B------:R-:W-:Y:S02]  /*5a80*/  BSSY B1, `(.L_x_14534) ;  /* 0x0000004000017945 */ /* 0x000fe40003800000 */
[----:B------:R-:W0:Y:S02]  /*5a90*/  SYNCS.PHASECHK.TRANS64.TRYWAIT P4, [R96+URZ+0x32490], R107 ;  /* 0x0324906b600075a7 */ /* 0x000e24000808017f */
[----:B------:R-:W-:Y:S01]  /*5aa0*/  VIMNMX R106, R106, 0x60, PT ;  /* 0x000000606a6a7848 */ /* 0x000fe20003fe0100 */
[----:B0-----:R-:W-:Y:S06]  /*5ab0*/  @!P4 BRA `(.L_x_14535) ;  /* 0x000001c0008cc947 */ /* 0x001fec0003800000 */
.L_x_14823:
[----:B------:R-:W-:Y:S05]  /*5ac0*/  BSYNC B1 ;  /* 0x0000000000017941 */ /* 0x000fea0003800000 */
.L_x_14534:
[CC--:B------:R-:W-:Y:S01]  /*5ad0*/  ISETP.GE.AND P5, PT, R22.reuse, R106.reuse, PT ;  /* 0x0000006a1600720c */ /* 0x0c0fe20003fa6270 */
[----:B------:R-:W-:Y:S01]  /*5ae0*/  VIADD R32, R22, 0x40 ;  /* 0x0000004016207836 */ /* 0x000fe20000000000 */
[----:B------:R-:W-:Y:S04]  /*5af0*/  BSSY B1, `(.L_x_14536) ;  /* 0x0000007000017945 */ /* 0x000fe80003800000 */
[----:B------:R-:W-:-:S07]  /*5b00*/  ISETP.GE.AND P4, PT, R32, R106, PT ;  /* 0x0000006a2000720c */ /* 0x000fce0003f86270 */
[----:B------:R-:W-:Y:S06]  /*5b10*/  @P5 BRA `(.L_x_14537) ;  /* 0x0000000000105947 */ /* 0x000fec0003800000 */
[----:B------:R-:W1:Y:S04]  /*5b20*/  @!P1 LDS.128 R32, [R104] ;  /* 0x0000000068209984 */ /* 0x000e680000000c00 */
[----:B------:R-:W2:Y:S04]  /*5b30*/  @!P2 LDS.128 R36, [R103] ;  /* 0x000000006724a984 */ /* 0x000ea80000000c00 */
[----:B-1----:R1:W-:Y:S04]  /*5b40*/  @!P1 STG.E.128 desc[UR40][R42.64], R32 ;  /* 0x000000202a009986 */ /* 0x0023e8000c101d28 */
[----:B--2---:R1:W-:Y:S02]  /*5b50*/  @!P2 STG.E.128 desc[UR40][R42.64+0x40], R36 ;  /* 0x000040242a00a986 */ /* 0x0043e4000c101d28 */
.L_x_14537:
[----:B------:R-:W-:Y:S05]  /*5b60*/  BSYNC B1 ;  /* 0x0000000000017941 */ /* 0x000fea0003800000 */
.L_x_14536:
[----:B------:R-:W-:Y:S05]  /*5b70*/  @P4 BRA `(.L_x_14517) ;  /* 0x0000000000104947 */ /* 0x000fea0003800000 */
[----:B-1----:R-:W1:Y:S04]  /*5b80*/  @!P1 LDS.128 R32, [R104+0x2000] ;  /* 0x0020000068209984 */ /* 0x002e680000000c00 */
[----:B------:R-:W2:Y:S04]  /*5b90*/  @!P2 LDS.128 R36, [R103+0x2000] ;  /* 0x002000006724a984 */ /* 0x000ea80000000c00 */
[----:B-1----:R1:W-:Y:S04]  /*5ba0*/  @!P1 STG.E.128 desc[UR40][R40.64], R32 ;  /* 0x0000002028009986 */ /* 0x0023e8000c101d28 */
[----:B--2---:R1:W-:Y:S02]  /*5bb0*/  @!P2 STG.E.128 desc[UR40][R40.64+0x40], R36 ;  /* 0x000040242800a986 */ /* 0x0043e4000c101d28 */
.L_x_14517:
[----:B------:R-:W-:Y:S05]  /*5bc0*/  BSYNC B0 ;  /* 0x0000000000007941 */ /* 0x000fea0003800000 */
.L_x_14499:
        /* <DEDUP_REMOVED lines=17> */
.L_x_14539:
[----:B------:R-:W-:Y:S05]  /*5ce0*/  BSYNC B0 ;  /* 0x0000000000007941 */ /* 0x000fea0003800000 */
.L_x_14538:
[----:B------:R-:W2:Y:S01]  /*5cf0*/  SYNCS.PHASECHK.TRANS64.TRYWAIT P3, [R96+URZ+0x324b0], R107 ;  /* 0x0324b06b600075a7 */ /* 0x000ea2000806017f */
[----:B------:R-:W-:Y:S01]  /*5d00*/  ULDC UR38, c[0x0][0x320] ;  /* 0x0000c80000267ab9 */ /* 0x000fe20000000800 */
[----:B------:R-:W-:Y:S01]  /*5d10*/  ULDC.64 UR46, c[0x0][0x328] ;  /* 0x0000ca00002e7ab9 */ /* 0x000fe20000000a00 */
[----:B------:R-:W-:Y:S01]  /*5d20*/  ULDC.64 UR44, c[0x0][0x318] ;  /* 0x0000c600002c7ab9 */ /* 0x000fe20000000a00 */
[----:B------:R-:W-:Y:S01]  /*5d30*/  BSSY B0, `(.L_x_14540) ;  /* 0x0000003000007945 */ /* 0x000fe20003800000 */
[----:B-1----:R-:W-:-:S03]  /*5d40*/  IMAD R32, R18, 0x6000, R90 ;  /* 0x0000600012207824 */ /* 0x002fc600078e025a */
[----:B--2---:R-:W-:Y:S05]  /*5d50*/  @!P3 BRA `(.L_x_14541) ;  /* 0x000001bc00f8b947 */ /* 0x004fea0003800000 */
.L_x_14824:
[----:B------:R-:W-:Y:S05]  /*5d60*/  BSYNC B0 ;  /* 0x0000000000007941 */ /* 0x000fea0003800000 */
.L_x_14540:
        /* <DEDUP_REMOVED lines=39> */
.L_x_14543:
[----:B------:R-:W-:Y:S05]  /*5fe0*/  BSYNC B0 ;  /* 0x0000000000007941 */ /* 0x000fea0003800000 */
.L_x_14542:
[----:B--2---:R-:W-:Y:S01]  /*5ff0*/  VIADD R32, R22, 0x40 ;  /* 0x0000004016207836 */ /* 0x004fe20000000000 */
[----:B------:R-:W-:Y:S04]  /*6000*/  BSSY B0, `(.L_x_14544) ;  /* 0x0000025000007945 */ /* 0x000fe80003800000 */
[----:B------:R-:W-:-:S13]  /*6010*/  ISETP.GE.AND P3, PT, R32, R106, PT ;  /* 0x0000006a2000720c */ /* 0x000fda0003f66270 */
[----:B------:R-:W-:Y:S05]  /*6020*/  @P3 BRA `(.L_x_14545) ;  /* 0x0000000000883947 */ /* 0x000fea0003800000 */
[----:B------:R-:W-:Y:S01]  /*6030*/  IADD3 R35, P3, R36, 0x40, RZ ;  /* 0x0000004024237810 */ /* 0x000fe20007f7e0ff */
[----:B------:R-:W-:Y:S02]  /*6040*/  IMAD.MOV.U32 R32, RZ, RZ, R6 ;  /* 0x000000ffff207224 */ /* 0x000fe400078e0006 */
[----:B------:R-:W-:Y:S02]  /*6050*/  IMAD.MOV.U32 R33, RZ, RZ, R93 ;  /* 0x000000ffff217224 */ /* 0x000fe400078e005d */
[----:B------:R-:W-:Y:S02]  /*6060*/  IMAD.X R36, RZ, RZ, R37, P3 ;  /* 0x000000ffff247224 */ /* 0x000fe400018e0625 */
[----:B------:R-:W-:-:S04]  /*6070*/  IMAD.WIDE.U32 R32, R35, UR46, R32 ;  /* 0x0000002e23207c25 */ /* 0x000fc8000f8e0020 */
[----:B------:R-:W-:-:S04]  /*6080*/  IMAD R36, R36, UR46, RZ ;  /* 0x0000002e24247c24 */ /* 0x000fc8000f8e02ff */
[----:B------:R-:W-:Y:S01]  /*6090*/  IMAD R35, R35, UR47, R36 ;  /* 0x0000002f23237c24 */ /* 0x000fe2000f8e0224 */
[----:B------:R-:W-:-:S04]  /*60a0*/  LEA R36, P3, R32, UR44, 0x1 ;  /* 0x0000002c20247c11 */ /* 0x000fc8000f8608ff */
[----:B------:R-:W-:-:S04]  /*60b0*/  IADD3 R33, R33, R35, RZ ;  /* 0x0000002321217210 */ /* 0x000fc80007ffe0ff */
        /* <DEDUP_REMOVED lines=25> */
.L_x_14545:
[----:B------:R-:W-:Y:S05]  /*6250*/  BSYNC B0 ;  /* 0x0000000000007941 */ /* 0x000fea0003800000 */
.L_x_14544:
[----:B------:R-:W-:Y:S01]  /*6260*/  @!PT LDS RZ, [RZ] ;  /* 0x00000000fffff984 */ /* 0x000fe20000000800 */
[----:B------:R-:W-:Y:S01]  /*6270*/  @!PT LDS RZ, [RZ] ;  /* 0x00000000fffff984 */ /* 0x000fe20000000800 */
[----:B------:R-:W-:Y:S01]  /*6280*/  @!PT LDS RZ, [RZ] ;  /* 0x00000000fffff984 */ /* 0x000fe20000000800 */
[----:B------:R-:W-:Y:S01]  /*6290*/  @!PT LDS RZ, [RZ] ;  /* 0x00000000fffff984 */ /* 0x000fe20000000800 */
[----:B------:R3:W-:Y:S06]  /*62a0*/  MEMBAR.ALL.CTA ;  /* 0x0000000000007992 */ /* 0x0007ec0000008000 */
[----:B---3--:R-:W3:Y:S02]  /*62b0*/  FENCE.VIEW.ASYNC.S ;  /* 0x00000000000073c6 */ /* 0x008ee40000000000 */
[----:B---3--:R3:W-:Y:S01]  /*62c0*/  BAR.SYNC.DEFER_BLOCKING R74, 0x80 ;  /* 0x0002004a0000751d */ /* 0x0087e20000010000 */
[----:B------:R-:W-:Y:S01]  /*62d0*/  ISETP.NE.AND P5, PT, R97, RZ, PT ;  /* 0x000000ff6100720c */ /* 0x000fe20003fa5270 */
[----:B------:R-:W-:-:S02]  /*62e0*/  VIADD R18, R18, 0x1 ;  /* 0x0000000112127836 */ /* 0x000fc40000000000 */
[----:B01----:R-:W-:-:S03]  /*62f0*/  @!P4 VIADD R96, R96, 0x324c0 ;  /* 0x000324c06060c836 */ /* 0x003fc60000000000 */
[C---:B------:R-:W-:Y:S02]  /*6300*/  ISETP.NE.AND P3, PT, R18.reuse, 0x2, PT ;  /* 0x000000021200780c */ /* 0x040fe40003f65270 */
[----:B------:R-:W-:Y:S02]  /*6310*/  @!P4 PRMT R96, RZ, 0x654, R96 ;  /* 0x00000654ff60c816 */ /* 0x000fe40000000060 */
[----:B--2---:R-:W-:Y:S02]  /*6320*/  SEL R33, RZ, 0x1, P3 ;  /* 0x00000001ff217807 */ /* 0x004fe40001800000 */
        /* <DEDUP_REMOVED lines=9> */
.L_x_14494:
[----:B------:R-:W2:Y:S01]  /*63c0*/  LDL R3, [R1+0x1c] ;  /* 0x00001c0001037983 */ /* 0x000ea20000100800 */
[----:B------:R-:W0:Y:S01]  /*63d0*/  LDC R0, c[0x0][0x448] ;  /* 0x00011200ff007b82 */ /* 0x000e220000000800 */
[----:B------:R-:W-:Y:S01]  /*63e0*/  IMAD.MOV.U32 R215, RZ, RZ, RZ ;  /* 0x000000ffffd77224 */ /* 0x000fe200078e00ff */
[----:B0-----:R-:W-:-:S13]  /*63f0*/  ISETP.NE.AND P1, PT, R0, 0x1, PT ;  /* 0x000000010000780c */ /* 0x001fda0003f25270 */
[----:B------:R-:W0:Y:S08]  /*6400*/  @P1 LDC R0, c[0x0][0x44c] ;  /* 0x00011300ff001b82 */ /* 0x000e300000000800 */
[----:B------:R-:W1:Y:S01]  /*6410*/  @P1 LDC R5, c[0x0][0x450] ;  /* 0x00011400ff051b82 */ /* 0x000e620000000800 */
[----:B--2---:R-:W-:-:S04]  /*6420*/  VIADD R3, R3, 0x7f ;  /* 0x0000007f03037836 */ /* 0x004fc80000000000 */
        /* <DEDUP_REMOVED lines=12> */
.L_x_14547:
[----:B------:R-:W-:Y:S04]  /*64f0*/  BSSY B0, `(.L_x_14548) ;  /* 0x0000020000007945 */ /* 0x000fe80003800000 */
[----:B------:R-:W-:Y:S05]  /*6500*/  @!P1 BRA `(.L_x_14549) ;  /* 0x0000000000789947 */ /* 0x000fea0003800000 */
[----:B------:R-:W2:Y:S01]  /*6510*/  LDL R0, [R1+0x4c] ;  /* 0x00004c0001007983 */ /* 0x000ea20000100800 */
[----:B------:R-:W-:Y:S01]  /*6520*/  ULDC UR4, c[0x0][0xae8] ;  /* 0x0002ba0000047ab9 */ /* 0x000fe20000000800 */
[----:B--2---:R-:W-:-:S04]  /*6530*/  ISETP.NE.AND P0, PT, R0, RZ, PT ;  /* 0x000000ff0000720c */ /* 0x004fc80003f05270 */
        /* <DEDUP_REMOVED lines=27> */
.L_x_14549:
[----:B------:R-:W-:Y:S05]  /*66f0*/  BSYNC B0 ;  /* 0x0000000000007941 */ /* 0x000fea0003800000 */
.L_x_14548:
[----:B------:R-:W2:Y:S01]  /*6700*/  LDL R0, [R1+0x64] ;  /* 0x0000640001007983 */ /* 0x000ea20000100800 */
[----:B------:R-:W-:Y:S01]  /*6710*/  PLOP3.LUT P0, PT, PT, PT, PT, 0x80, 0x0 ;  /* 0x000000000000781c */ /* 0x000fe20003f0f070 */
[----:B------:R-:W-:Y:S01]  /*6720*/  IMAD.MOV.U32 R3, RZ, RZ, RZ ;  /* 0x000000ffff037224 */ /* 0x000fe200078e00ff */
[----:B------:R-:W-:Y:S01]  /*6730*/  CS2R R150, SRZ ;  /* 0x0000000000967805 */ /* 0x000fe2000001ff00 */
        /* <DEDUP_REMOVED lines=27> */
[----:B---3--:R-:W-:Y:S02]  /*68f0*/  CS2R R96, SRZ ;  /* 0x0000000000607805 */ /* 0x008fe4000001ff00 */
        /* <DEDUP_REMOVED lines=36> */
[----:B--2---:R-:W-:-:S05]  /*6b40*/  IMAD R0, R0, R215, RZ ;  /* 0x000000d700007224 */ /* 0x004fca00078e02ff */
[----:B------:R0:W-:Y:S01]  /*6b50*/  STL [R1+0x30], R0 ;  /* 0x0000300001007387 */ /* 0x0001e20000100800 */
[----:B------:R-:W-:-:S04]  /*6b60*/  VIADDMNMX R215, R0, R215, R10, PT ;  /* 0x000000d700d77246 */ /* 0x000fc8000380010a */
[----:B------:R-:W-:-:S13]  /*6b70*/  ISETP.GT.AND P1, PT, R215, R0, PT ;  /* 0x00000000d700720c */ /* 0x000fda0003f24270 */
[----:B0-----:R-:W-:Y:S05]  /*6b80*/  @!P1 BRA `(.L_x_14550) ;  /* 0x000000bc008c9947 */ /* 0x001fea0003800000 */
        /* <DEDUP_REMOVED lines=8> */
.L_x_14827:
[----:B-1----:R-:W-:Y:S01]  /*6c10*/  LEA.HI R0, R14, R14, RZ, 0x1 ;  /* 0x0000000e0e007211 */ /* 0x002fe200078f08ff */
[----:B------:R-:W-:Y:S01]  /*6c20*/  VIADD R24, R19, 0x18400 ;  /* 0x0001840013187836 */ /* 0x000fe20000000000 */
[----:B------:R-:W-:Y:S01]  /*6c30*/  BSSY B6, `(.L_x_14552) ;  /* 0x000001d000067945 */ /* 0x000fe20003800000 */
[----:B------:R-:W-:Y:S01]  /*6c40*/  IMAD.MOV.U32 R213, RZ, RZ, 0x40000040 ;  /* 0x40000040ffd57424 */ /* 0x000fe200078e00ff */
[----:B------:R-:W-:Y:S02]  /*6c50*/  LOP3.LUT R3, R0, 0x7fffe, RZ, 0xc0, !PT ;  /* 0x0007fffe00037812 */ /* 0x000fe400078ec0ff */
[----:B------:R-:W-:-:S03]  /*6c60*/  LOP3.LUT P0, RZ, R24, 0x1bf, RZ, 0xc0, !PT ;  /* 0x000001bf18ff7812 */ /* 0x000fc6000780c0ff */
[----:B------:R-:W-:-:S04]  /*6c70*/  IMAD.IADD R3, R14, 0x1, -R3 ;  /* 0x000000010e037824 */ /* 0x000fc800078e0a03 */
[----:B------:R-:W-:-:S05]  /*6c80*/  IMAD R3, R3, 0x2000, R24 ;  /* 0x0000200003037824 */ /* 0x000fca00078e0218 */
[----:B------:R-:W-:Y:S02]  /*6c90*/  SHF.R.U32.HI R0, RZ, 0x4, R3 ;  /* 0x00000004ff007819 */ /* 0x000fe40000011603 */
[----:B------:R-:W-:Y:S02]  /*6ca0*/  IADD3 R3, R3, 0xa000, RZ ;  /* 0x0000a00003037810 */ /* 0x000fe40007ffe0ff */
[----:B------:R-:W-:Y:S02]  /*6cb0*/  LOP3.LUT R0, R0, 0x3fff, RZ, 0xc0, !PT ;  /* 0x00003fff00007812 */ /* 0x000fe400078ec0ff */
[----:B------:R-:W-:Y:S02]  /*6cc0*/  SHF.R.U32.HI R3, RZ, 0x4, R3 ;  /* 0x00000004ff037819 */ /* 0x000fe40000011603 */
[----:B------:R-:W-:Y:S02]  /*6cd0*/  LOP3.LUT R212, R0, 0x10000, RZ, 0xfc, !PT ;  /* 0x0001000000d47812 */ /* 0x000fe400078efcff */
        /* <DEDUP_REMOVED lines=18> */
.L_x_14553:
[----:B------:R-:W-:Y:S05]  /*6e00*/  BSYNC B6 ;  /* 0x0000000000067941 */ /* 0x000fea0003800000 */
.L_x_14552:
[----:B------:R-:W-:Y:S02]  /*6e10*/  ULDC UR4, c[0x0][0x3f4] ;  /* 0x0000fd0000047ab9 */ /* 0x000fe40000000800 */
[----:B------:R-:W-:-:S13]  /*6e20*/  ISETP.LT.AND P0, PT, RZ, UR4, PT ;  /* 0x00000004ff007c0c */ /* 0x000fda000bf01270 */
[----:B------:R-:W-:Y:S05]  /*6e30*/  @P0 BRA `(.L_x_14554) ;  /* 0x0000000000400947 */ /* 0x000fea0003800000 */
[----:B------:R-:W2:Y:S02]  /*6e40*/  LDL R20, [R1+0x60] ;  /* 0x0000600001147983 */ /* 0x000ea40000100800 */
[----:B--2---:R-:W-:-:S04]  /*6e50*/  LEA.HI R0, R20, R20, RZ, 0x1 ;  /* 0x0000001414007211 */ /* 0x004fc800078f08ff */
        /* <DEDUP_REMOVED lines=8> */
.L_x_14557:
[----:B--2---:R2:W3:Y:S02]  /*6ee0*/  SYNCS.PHASECHK.TRANS64.TRYWAIT P0, [R19+URZ+0x32400], R4 ;  /* 0x03240004130075a7 */ /* 0x0044e4000800017f */
[----:B---3--:R-:W-:Y:S05]  /*6ef0*/  @!P0 NANOSLEEP.SYNCS 0x989680 ;  /* 0x009896800000895d */ /* 0x008fea0003900000 */
[----:B------:R-:W3:Y:S02]  /*6f00*/  @!P0 SYNCS.PHASECHK.TRANS64 P0, [R19+URZ+0x32400], R4 ;  /* 0x03240004130085a7 */ /* 0x000ee4000800007f */
[----:B---3--:R-:W-:Y:S05]  /*6f10*/  @!P0 BRA `(.L_x_14557) ;  /* 0xfffffffc00f08947 */ /* 0x008fea000383ffff */
.L_x_14556:
[----:B------:R-:W-:Y:S05]  /*6f20*/  BSYNC B0 ;  /* 0x0000000000007941 */ /* 0x000fea0003800000 */
.L_x_14555:
[----:B------:R-:W-:Y:S05]  /*6f30*/  BRA `(.L_x_14558) ;  /* 0x0000002c00387947 */ /* 0x000fea0003800000 */
.L_x_14554:
        /* <DEDUP_REMOVED lines=27> */
[----:B0-----:R-:W-:-:S07]  /*70f0*/  IMAD.MOV.U32 R13, RZ, RZ, RZ ;  /* 0x000000ffff0d7224 */ /* 0x001fce00078e00ff */
[----:B------:R-:W-:-:S07]  /*7100*/  LEPC R20, `(.L_x_14560) ;  /* 0x000000001014794e */ /* 0x000fce0000000000 */
[----:B-1----:R-:W-:Y:S05]  /*7110*/  CALL.ABS.NOINC R14 ;  /* 0x000000000e007343 */ /* 0x002fea0003c00000 */
.L_x_14560:
[----:B------:R-:W-:Y:S05]  /*7120*/  BSYNC B6 ;  /* 0x0000000000067941 */ /* 0x000fea0003800000 */
.L_x_14559:
[----:B------:R-:W2:Y:S01]  /*7130*/  LDL R35, [R1+0x1c] ;  /* 0x00001c0001237983 */ /* 0x000ea20000100800 */
[----:B------:R-:W-:Y:S01]  /*7140*/  LEA.HI R31, R31, R26, RZ, 0x2 ;  /* 0x0000001a1f1f7211 */ /* 0x000fe200078f10ff */
[----:B------:R-:W-:Y:S01]  /*7150*/  ULDC.U8 UR4, c[0x0][0x410] ;  /* 0x0001040000047ab9 */ /* 0x000fe20000000000 */
[----:B------:R-:W-:Y:S01]  /*7160*/  BSSY B0, `(.L_x_14561) ;  /* 0x00002a3000007945 */ /* 0x000fe20003800000 */
[----:B------:R-:W-:Y:S02]  /*7170*/  ISETP.NE.AND P0, PT, RZ, UR4, PT ;  /* 0x00000004ff007c0c */ /* 0x000fe4000bf05270 */
[----:B------:R-:W-:Y:S02]  /*7180*/  SHF.R.S32.HI R3, RZ, 0x1f, R31 ;  /* 0x0000001fff037819 */ /* 0x000fe4000001141f */
[----:B------:R-:W-:Y:S02]  /*7190*/  LOP3.LUT R31, R31, 0xfffffffc, RZ, 0xc0, !PT ;  /* 0xfffffffc1f1f7812 */ /* 0x000fe400078ec0ff */
[----:B------:R-:W-:-:S03]  /*71a0*/  LEA.HI R3, R3, R22, RZ, 0x3 ;  /* 0x0000001603037211 */ /* 0x000fc600078f18ff */
[----:B------:R-:W-:Y:S01]  /*71b0*/  IMAD.IADD R26, R26, 0x1, -R31 ;  /* 0x000000011a1a7824 */ /* 0x000fe200078e0a1f */
[----:B------:R-:W-:-:S05]  /*71c0*/  LOP3.LUT R3, R3, 0xfffffff8, RZ, 0xc0, !PT ;  /* 0xfffffff803037812 */ /* 0x000fca00078ec0ff */
[C---:B------:R-:W-:Y:S02]  /*71d0*/  IMAD.IADD R36, R22.reuse, 0x1, -R3 ;  /* 0x0000000116247824 */ /* 0x040fe400078e0a03 */
[----:B--2---:R-:W-:Y:S01]  /*71e0*/  IMAD.IADD R37, R22, 0x1, R35 ;  /* 0x0000000116257824 */ /* 0x004fe200078e0223 */
        /* <DEDUP_REMOVED lines=36> */
.L_x_14833:
[----:B------:R-:W5:Y:S01]  /*7430*/  LDL R8, [R1+0x18] ;  /* 0x0000180001087983 */ /* 0x000f620000100800 */
[----:B------:R-:W-:Y:S01]  /*7440*/  BSSY B1, `(.L_x_14564) ;  /* 0x000001e000017945 */ /* 0x000fe20003800000 */
[----:B------:R-:W-:Y:S02]  /*7450*/  CS2R R24, SRZ ;  /* 0x0000000000187805 */ /* 0x000fe4000001ff00 */
[----:B------:R-:W-:Y:S02]  /*7460*/  CS2R R26, SRZ ;  /* 0x00000000001a7805 */ /* 0x000fe4000001ff00 */
[----:B------:R-:W-:Y:S02]  /*7470*/  CS2R R28, SRZ ;  /* 0x00000000001c7805 */ /* 0x000fe4000001ff00 */
[----:B------:R-:W-:Y:S01]  /*7480*/  CS2R R20, SRZ ;  /* 0x0000000000147805 */ /* 0x000fe2000001ff00 */
[----:B-----5:R-:W-:-:S05]  /*7490*/  IMAD R38, R8, R38, RZ ;  /* 0x0000002608267224 */ /* 0x020fca00078e02ff */
[----:B------:R-:W-:-:S13]  /*74a0*/  ISETP.GE.AND P0, PT, R37, R38, PT ;  /* 0x000000262500720c */ /* 0x000fda0003f06270 */
        /* <DEDUP_REMOVED lines=8> */
[C---:B------:R-:W-:Y:S02]  /*7530*/  @!P2 IMAD.WIDE R32, R200.reuse, 0x2, R8 ;  /* 0x00000002c820a825 */ /* 0x040fe400078e0208 */
        /* <DEDUP_REMOVED lines=14> */
.L_x_14565:
[----:B------:R-:W-:Y:S05]  /*7620*/  BSYNC B1 ;  /* 0x0000000000017941 */ /* 0x000fea0003800000 */
.L_x_14564:
[----:B----45:R-:W-:Y:S01]  /*7630*/  IMAD.MOV.U32 R5, RZ, RZ, R26 ;  /* 0x000000ffff057224 */ /* 0x030fe200078e001a */
[----:B0-----:R-:W-:Y:S01]  /*7640*/  MOV R8, R27 ;  /* 0x0000001b00087202 */ /* 0x001fe20000000f00 */
[----:B---3--:R-:W-:Y:S01]  /*7650*/  IMAD.MOV.U32 R0, RZ, RZ, R24 ;  /* 0x000000ffff007224 */ /* 0x008fe200078e0018 */
[----:B------:R-:W-:Y:S01]  /*7660*/  UMOV UR4, 0xffffffff ;  /* 0xffffffff00047882 */ /* 0x000fe20000000000 */
        /* <DEDUP_REMOVED lines=9> */
[----:B------:R-:W-:Y:S01]  /*7700*/  PRMT R44, R0, 0x5410, R3 ;  /* 0x00005410002c7816 */ /* 0x000fe20000000003 */
[----:B------:R-:W-:Y:S06]  /*7710*/  BRA.DIV UR4, `(.L_x_14566) ;  /* 0x000001aa04307947 */ /* 0x000fec000b800000 */
[----:B------:R0:W2:Y:S04]  /*7720*/  SHFL.IDX PT, R3, R6, 0x1, 0x1c1f ;  /* 0x003c1f0006037f89 */ /* 0x0000a800000e0000 */
[----:B-1----:R-:W1:Y:S04]  /*7730*/  SHFL.IDX PT, R4, R4, 0x1, 0x1c1f ;  /* 0x003c1f0004047f89 */ /* 0x002e6800000e0000 */
[----:B------:R-:W3:Y:S04]  /*7740*/  SHFL.IDX PT, R7, R7, 0x1, 0x1c1f ;  /* 0x003c1f0007077f89 */ /* 0x000ee800000e0000 */
[----:B0-----:R-:W4:Y:S02]  /*7750*/  SHFL.IDX PT, R30, R30, 0x1, 0x1c1f ;  /* 0x003c1f001e1e7f89 */ /* 0x001f2400000e0000 */
.L_x_14839:
[----:B------:R-:W5:Y:S01]  /*7760*/  LDL R5, [R1+0x60] ;  /* 0x0000600001057983 */ /* 0x000f620000100800 */
[----:B------:R-:W-:Y:S01]  /*7770*/  VIADD R37, R37, 0x40 ;  /* 0x0000004025257836 */ /* 0x000fe20000000000 */
[----:B------:R-:W-:Y:S01]  /*7780*/  BSSY B1, `(.L_x_14567) ;  /* 0x0000020000017945 */ /* 0x000fe20003800000 */
[----:B------:R-:W-:Y:S02]  /*7790*/  CS2R R10, SRZ ;  /* 0x00000000000a7805 */ /* 0x000fe4000001ff00 */
[----:B------:R-:W-:Y:S02]  /*77a0*/  CS2R R14, SRZ ;  /* 0x00000000000e7805 */ /* 0x000fe4000001ff00 */
[----:B------:R-:W-:Y:S02]  /*77b0*/  CS2R R12, SRZ ;  /* 0x00000000000c7805 */ /* 0x000fe4000001ff00 */
[----:B------:R-:W-:Y:S02]  /*77c0*/  ISETP.GE.AND P0, PT, R37, R38, PT ;  /* 0x000000262500720c */ /* 0x000fe40003f06270 */
[----:B-----5:R-:W-:-:S04]  /*77d0*/  LEA.HI R0, R5, R5, RZ, 0x1 ;  /* 0x0000000505007211 */ /* 0x020fc800078f08ff */
[----:B------:R-:W-:-:S05]  /*77e0*/  LOP3.LUT R0, R0, 0xfffffffe, RZ, 0xc0, !PT ;  /* 0xfffffffe00007812 */ /* 0x000fca00078ec0ff */
        /* <DEDUP_REMOVED lines=8> */
[----:B----4-:R-:W-:Y:S02]  /*7870*/  IMAD.MOV.U32 R10, RZ, RZ, R30 ;  /* 0x000000ffff0a7224 */ /* 0x010fe400078e001e */
[----:B---3--:R-:W-:-:S06]  /*7880*/  IMAD.MOV.U32 R11, RZ, RZ, R7 ;  /* 0x000000ffff0b7224 */ /* 0x008fcc00078e0007 */
[----:B-1----:R-:W-:-:S04]  /*7890*/  @!P2 IMAD.WIDE R32, R200, 0x2, R4 ;  /* 0x00000002c820a825 */ /* 0x002fc800078e0204 */
[C---:B------:R-:W-:Y:S01]  /*78a0*/  @!P3 SHF.L.U64.HI R40, R203.reuse, 0x1, R40 ;  /* 0x00000001cb28b819 */ /* 0x040fe20000010228 */
[----:B------:R-:W-:Y:S01]  /*78b0*/  @!P3 IMAD.SHL.U32 R5, R203, 0x2, RZ ;  /* 0x00000002cb05b824 */ /* 0x000fe200078e00ff */
[----:B------:R-:W-:Y:S02]  /*78c0*/  CS2R R8, SRZ ;  /* 0x0000000000087805 */ /* 0x000fe4000001ff00 */
[----:B------:R-:W-:Y:S01]  /*78d0*/  CS2R R12, SRZ ;  /* 0x00000000000c7805 */ /* 0x000fe2000001ff00 */
[----:B------:R0:W5:Y:S01]  /*78e0*/  @!P2 LD.E.64 R14, desc[UR40][R32.64] ;  /* 0x00000028200ea980 */ /* 0x000162000c101b00 */
[-C--:B------:R-:W-:Y:S02]  /*78f0*/  @!P3 IADD3 R4, P0, R4, R5.reuse, RZ ;  /* 0x000000050404b210 */ /* 0x080fe40007f1e0ff */
        /* <DEDUP_REMOVED lines=8> */
.L_x_14568:
[----:B------:R-:W-:Y:S05]  /*7980*/  BSYNC B1 ;  /* 0x0000000000017941 */ /* 0x000fea0003800000 */
.L_x_14567:
[----:B0---4-:R-:W4:Y:S01]  /*7990*/  LDL R30, [R1+0x34] ;  /* 0x00003400011e7983 */ /* 0x011f220000100800 */
[----:B------:R-:W0:Y:S01]  /*79a0*/  SYNCS.PHASECHK.TRANS64.TRYWAIT P0, [R19+URZ+0x32400], R34 ;  /* 0x03240022130075a7 */ /* 0x000e22000800017f */
[----:B--2---:R-:W-:Y:S01]  /*79b0*/  IMAD.SHL.U32 R3, R36, 0x40, RZ ;  /* 0x0000004024037824 */ /* 0x004fe200078e00ff */
[----:B------:R-:W-:Y:S01]  /*79c0*/  VIADDMNMX R31, R38, -R35, 0x80, PT ;  /* 0x00000080261f7446 */ /* 0x000fe20003800923 */
[----:B-----5:R-:W-:Y:S01]  /*79d0*/  IMAD.MOV.U32 R5, RZ, RZ, R8 ;  /* 0x000000ffff057224 */ /* 0x020fe200078e0008 */
[----:B------:R-:W-:Y:S01]  /*79e0*/  BSSY B1, `(.L_x_14569) ;  /* 0x0000019000017945 */ /* 0x000fe20003800000 */
[----:B---3--:R-:W-:Y:S01]  /*79f0*/  IMAD.MOV.U32 R7, RZ, RZ, R14 ;  /* 0x000000ffff077224 */ /* 0x008fe200078e000e */
[----:B------:R-:W-:Y:S01]  /*7a00*/  LOP3.LUT R3, R3, 0x1c0, RZ, 0xc0, !PT ;  /* 0x000001c003037812 */ /* 0x000fe200078ec0ff */
[----:B------:R-:W-:Y:S01]  /*7a10*/  IMAD.MOV.U32 R6, RZ, RZ, R11 ;  /* 0x000000ffff067224 */ /* 0x000fe200078e000b */
[----:B------:R-:W-:Y:S01]  /*7a20*/  PRMT R46, R5, 0x7610, R46 ;  /* 0x00007610052e7816 */ /* 0x000fe2000000002e */
[----:B------:R-:W-:Y:S01]  /*7a30*/  IMAD.MOV.U32 R5, RZ, RZ, R10 ;  /* 0x000000ffff057224 */ /* 0x000fe200078e000a */
[----:B-1----:R-:W-:-:S02]  /*7a40*/  LOP3.LUT R4, R3, 0x18, R16, 0xf8, !PT ;  /* 0x0000001803047812 */ /* 0x002fc400078ef810 */
[----:B------:R-:W-:Y:S02]  /*7a50*/  SHF.R.U32.HI R3, RZ, 0x3, R3 ;  /* 0x00000003ff037819 */ /* 0x000fe40000011603 */
[----:B------:R-:W-:Y:S02]  /*7a60*/  PRMT R48, R7, 0x7610, R48 ;  /* 0x0000761007307816 */ /* 0x000fe40000000030 */
[----:B------:R-:W-:Y:S01]  /*7a70*/  LOP3.LUT R3, R4, R3, RZ, 0x3c, !PT ;  /* 0x0000000304037212 */ /* 0x000fe200078e3cff */
[----:B------:R-:W-:Y:S01]  /*7a80*/  IMAD.MOV.U32 R4, RZ, RZ, R9 ;  /* 0x000000ffff047224 */ /* 0x000fe200078e0009 */
[----:B------:R-:W-:Y:S01]  /*7a90*/  PRMT R47, R5, 0x5410, R6 ;  /* 0x00005410052f7816 */ /* 0x000fe20000000006 */
[----:B------:R-:W-:Y:S01]  /*7aa0*/  IMAD.MOV.U32 R5, RZ, RZ, R13 ;  /* 0x000000ffff057224 */ /* 0x000fe200078e000d */
[----:B------:R-:W-:Y:S02]  /*7ab0*/  LOP3.LUT P2, RZ, R36, 0x4, RZ, 0xc0, !PT ;  /* 0x0000000424ff7812 */ /* 0x000fe4000784c0ff */
[----:B------:R-:W-:-:S02]  /*7ac0*/  PRMT R46, R46, 0x5410, R4 ;  /* 0x000054102e2e7816 */ /* 0x000fc40000000004 */
[----:B------:R-:W-:Y:S02]  /*7ad0*/  MOV R4, R12 ;  /* 0x0000000c00047202 */ /* 0x000fe40000000f00 */
[----:B------:R-:W-:Y:S02]  /*7ae0*/  ISETP.GE.AND P1, PT, R22, R31, PT ;  /* 0x0000001f1600720c */ /* 0x000fe40003f26270 */
[----:B------:R-:W-:Y:S01]  /*7af0*/  PRMT R49, R4, 0x7610, R49 ;  /* 0x0000761004317816 */ /* 0x000fe20000000031 */
[----:B----4-:R-:W-:Y:S02]  /*7b00*/  IMAD R30, R30, 0x200, R3 ;  /* 0x000002001e1e7824 */ /* 0x010fe400078e0203 */
[----:B------:R-:W-:Y:S02]  /*7b10*/  IMAD.MOV.U32 R3, RZ, RZ, R15 ;  /* 0x000000ffff037224 */ /* 0x000fe400078e000f */
[----:B------:R-:W-:-:S03]  /*7b20*/  IMAD R30, R30, 0x2, R19 ;  /* 0x000000021e1e7824 */ /* 0x000fc600078e0213 */
[----:B------:R-:W-:Y:S01]  /*7b30*/  PRMT R48, R48, 0x5410, R3 ;  /* 0x0000541030307816 */ /* 0x000fe20000000003 */
[C---:B------:R-:W-:Y:S02]  /*7b40*/  VIADD R4, R30.reuse, 0x18400 ;  /* 0x000184001e047836 */ /* 0x040fe40000000000 */
[----:B------:R-:W-:Y:S01]  /*7b50*/  VIADD R3, R30, 0x18440 ;  /* 0x000184401e037836 */ /* 0x000fe20000000000 */
[----:B0-----:R-:W-:Y:S06]  /*7b60*/  @!P0 BRA `(.L_x_14570) ;  /* 0x000001a400908947 */ /* 0x001fec0003800000 */
.L_x_14840:
[----:B------:R-:W-:Y:S05]  /*7b70*/  BSYNC B1 ;  /* 0x0000000000017941 */ /* 0x000fea0003800000 */
.L_x_14569:
        /* <DEDUP_REMOVED lines=11> */
[----:B0-----:R-:W-:Y:S01]  /*7c30*/  HADD2.F32 R34, -RZ, R43.H0_H0 ;  /* 0x2000002bff227230 */ /* 0x001fe20000004100 */
        /* <DEDUP_REMOVED lines=39> */
.L_x_14574:
[----:B------:R-:W-:Y:S05]  /*7eb0*/  BSYNC B2 ;  /* 0x0000000000027941 */ /* 0x000fea0003800000 */
.L_x_14573:
        /* <DEDUP_REMOVED lines=43> */
.L_x_14572:
[----:B------:R-:W-:Y:S05]  /*8170*/  BSYNC B1 ;  /* 0x0000000000017941 */ /* 0x000fea0003800000 */
.L_x_14571:
        /* <DEDUP_REMOVED lines=50> */
.L_x_14577:
[----:B------:R-:W-:Y:S05]  /*84a0*/  BSYNC B1 ;  /* 0x0000000000017941 */ /* 0x000fea0003800000 */
.L_x_14576:
[----:B------:R-:W-:Y:S05]  /*84b0*/  @P1 BRA `(.L_x_14575) ;  /* 0x0000001400b41947 */ /* 0x000fea0003800000 */
[----:B-1----:R-:W1:Y:S01]  /*84c0*/  LDS.128 R4, [R3+0x2000] ;  /* 0x0020000003047984 */ /* 0x002e620000000c00 */
[--C-:B------:R-:W-:Y:S01]  /*84d0*/  SHF.R.U64 R27, R12, 0x10, R13.reuse ;  /* 0x000000100c1b7819 */ /* 0x100fe2000000120d */
[----:B------:R-:W-:Y:S01]  /*84e0*/  HADD2.F32 R14, -RZ, R47.H0_H0 ;  /* 0x2000002fff0e7230 */ /* 0x000fe20000004100 */
[----:B------:R-:W-:Y:S01]  /*84f0*/  SHF.R.U32.HI R13, RZ, 0x10, R13 ;  /* 0x00000010ff0d7819 */ /* 0x000fe2000001160d */
[----:B------:R-:W-:Y:S01]  /*8500*/  HADD2.F32 R12, -RZ, R49.H0_H0 ;  /* 0x20000031ff0c7230 */ /* 0x000fe20000004100 */
[--C-:B------:R-:W-:Y:S02]  /*8510*/  SHF.R.U32.HI R15, RZ, 0x10, R11.reuse ;  /* 0x00000010ff0f7819 */ /* 0x100fe4000001160b */
[----:B------:R-:W-:Y:S01]  /*8520*/  SHF.R.U64 R25, R10, 0x10, R11 ;  /* 0x000000100a197819 */ /* 0x000fe2000000120b */
[----:B------:R-:W-:Y:S02]  /*8530*/  HADD2.F32 R13, -RZ, R13.H0_H0 ;  /* 0x2000000dff0d7230 */ /* 0x000fe40000004100 */
[----:B------:R-:W-:-:S02]  /*8540*/  HADD2.F32 R15, -RZ, R15.H0_H0 ;  /* 0x2000000fff0f7230 */ /* 0x000fc40000004100 */
[--C-:B-1----:R-:W-:Y:S02]  /*8550*/  HADD2.F32 R10, -RZ, R7.reuse.H0_H0 ;  /* 0x20000007ff0a7230 */ /* 0x102fe40000004100 */
[----:B------:R-:W-:Y:S02]  /*8560*/  HADD2.F32 R11, -RZ, R7.H1_H1 ;  /* 0x30000007ff0b7230 */ /* 0x000fe40000004100 */
[--C-:B------:R-:W-:Y:S02]  /*8570*/  HADD2.F32 R7, -RZ, R4.reuse.H0_H0 ;  /* 0x20000004ff077230 */ /* 0x100fe40000004100 */
[----:B------:R-:W-:Y:S02]  /*8580*/  HADD2.F32 R4, -RZ, R4.H1_H1 ;  /* 0x30000004ff047230 */ /* 0x000fe40000004100 */
[C---:B------:R-:W-:Y:S01]  /*8590*/  FMUL.FTZ R24, R11.reuse, R13 ;  /* 0x0000000d0b187220 */ /* 0x040fe20000410000 */
[----:B------:R-:W-:Y:S01]  /*85a0*/  FMUL.FTZ R21, R11, R15 ;  /* 0x0000000f0b157220 */ /* 0x000fe20000410000 */
[----:B------:R-:W-:-:S02]  /*85b0*/  HADD2.F32 R8, -RZ, R6.H0_H0 ;  /* 0x20000006ff087230 */ /* 0x000fc40000004100 */
[----:B------:R-:W-:Y:S01]  /*85c0*/  FMUL.FTZ R20, R4, R14 ;  /* 0x0000000e04147220 */ /* 0x000fe20000410000 */
[----:B------:R-:W-:Y:S01]  /*85d0*/  FFMA.FTZ R26, R10, R15, R24 ;  /* 0x0000000f0a1a7223 */ /* 0x000fe20000010018 */
[----:B------:R-:W-:Y:S02]  /*85e0*/  HADD2.F32 R9, -RZ, R6.H1_H1 ;  /* 0x30000006ff097230 */ /* 0x000fe40000004100 */
[-C--:B------:R-:W-:Y:S01]  /*85f0*/  FMUL.FTZ R24, R4, R12.reuse ;  /* 0x0000000c04187220 */ /* 0x080fe20000410000 */
[C---:B------:R-:W-:Y:S01]  /*8600*/  FFMA.FTZ R20, R7.reuse, R12, -R20 ;  /* 0x0000000c07147223 */ /* 0x040fe20000010814 */
[----:B------:R-:W-:Y:S02]  /*8610*/  HADD2.F32 R6, -RZ, R5.H0_H0 ;  /* 0x20000005ff067230 */ /* 0x000fe40000004100 */
[----:B------:R-:W-:Y:S01]  /*8620*/  FFMA.FTZ R21, R10, R13, -R21 ;  /* 0x0000000d0a157223 */ /* 0x000fe20000010815 */
        /* <DEDUP_REMOVED lines=8> */
[C---:B------:R-:W-:Y:S01]  /*86b0*/  FFMA.FTZ R15, R8.reuse, R10, -R15 ;  /* 0x0000000a080f7223 */ /* 0x040fe2000001080f */
[C---:B------:R-:W-:Y:S01]  /*86c0*/  FMUL.FTZ R7, R5.reuse, R11 ;  /* 0x0000000b05077220 */ /* 0x040fe20000410000 */
[----:B------:R-:W-:Y:S01]  /*86d0*/  FMUL.FTZ R14, R5, R4 ;  /* 0x00000004050e7220 */ /* 0x000fe20000410000 */
[----:B------:R-:W-:-:S02]  /*86e0*/  FFMA.FTZ R8, R8, R12, R9 ;  /* 0x0000000c08087223 */ /* 0x000fc40000010009 */
[----:B------:R-:W-:Y:S01]  /*86f0*/  FFMA.FTZ R5, R6, R4, -R7 ;  /* 0x0000000406057223 */ /* 0x000fe20000010807 */
[----:B------:R-:W-:Y:S01]  /*8700*/  F2FP.F16.F32.PACK_AB R7, R26, R21 ;  /* 0x000000151a07723e */ /* 0x000fe200000000ff */
[----:B------:R-:W-:Y:S01]  /*8710*/  FFMA.FTZ R14, R6, R11, R14 ;  /* 0x0000000b060e7223 */ /* 0x000fe2000001000e */
[----:B------:R-:W-:Y:S02]  /*8720*/  F2FP.F16.F32.PACK_AB R4, R13, R20 ;  /* 0x000000140d04723e */ /* 0x000fe400000000ff */
[----:B------:R-:W-:Y:S02]  /*8730*/  F2FP.F16.F32.PACK_AB R6, R8, R15 ;  /* 0x0000000f0806723e */ /* 0x000fe400000000ff */
[----:B------:R-:W-:-:S05]  /*8740*/  F2FP.F16.F32.PACK_AB R5, R14, R5 ;  /* 0x000000050e05723e */ /* 0x000fca00000000ff */
[----:B------:R3:W-:Y:S01]  /*8750*/  STS.128 [R3+0x2000], R4 ;  /* 0x0020000403007388 */ /* 0x0007e20000000c00 */
[----:B------:R-:W-:Y:S05]  /*8760*/  BRA `(.L_x_14575) ;  /* 0x0000001400087947 */ /* 0x000fea0003800000 */
.L_x_14562:
        /* <DEDUP_REMOVED lines=30> */
[----:B------:R-:W2:Y:S01]  /*8950*/  LDL R0, [R1+0x18] ;  /* 0x0000180001007983 */ /* 0x000ea20000100800 */
[----:B------:R-:W1:Y:S03]  /*8960*/  LDC R39, c[0x0][0x3f4] ;  /* 0x0000fd00ff277b82 */ /* 0x000e660000000800 */
[----:B------:R-:W3:Y:S04]  /*8970*/  SHFL.IDX PT, R3, R24, RZ, 0x1c1f ;  /* 0x001c1fff18037589 */ /* 0x000ee800000e0000 */
[----:B------:R-:W-:Y:S04]  /*8980*/  SHFL.IDX PT, R14, R27, RZ, 0x1c1f ;  /* 0x001c1fff1b0e7589 */ /* 0x000fe800000e0000 */
[----:B------:R-:W-:Y:S01]  /*8990*/  SHFL.IDX PT, R4, R25, RZ, 0x1c1f ;  /* 0x001c1fff19047589 */ /* 0x000fe200000e0000 */
[----:B-1----:R-:W-:Y:S01]  /*89a0*/  ISETP.GE.AND P0, PT, R16, R39, PT ;  /* 0x000000271000720c */ /* 0x002fe20003f06270 */
[----:B--2---:R-:W-:-:S02]  /*89b0*/  IMAD R34, R0, R34, RZ ;  /* 0x0000002200227224 */ /* 0x004fc400078e02ff */
[----:B------:R-:W1:Y:S03]  /*89c0*/  SHFL.IDX PT, R0, R26, RZ, 0x1c1f ;  /* 0x001c1fff1a007589 */ /* 0x000e6600000e0000 */
[----:B------:R-:W-:-:S13]  /*89d0*/  ISETP.GE.OR P1, PT, R37, R34, P0 ;  /* 0x000000222500720c */ /* 0x000fda0000726670 */
[C---:B------:R-:W-:Y:S01]  /*89e0*/  @!P1 IMAD.SHL.U32 R5, R16.reuse, 0x2, RZ ;  /* 0x0000000210059824 */ /* 0x040fe200078e00ff */
[----:B------:R-:W-:-:S04]  /*89f0*/  @!P1 SHF.L.U64.HI R21, R16, 0x1, R41 ;  /* 0x0000000110159819 */ /* 0x000fc80000010229 */
[----:B---3--:R-:W-:-:S05]  /*8a00*/  @!P1 IADD3 R6, P2, R3, R5, RZ ;  /* 0x0000000503069210 */ /* 0x008fca0007f5e0ff */
[----:B-1----:R-:W-:-:S05]  /*8a10*/  @!P1 IMAD.X R7, R0, 0x1, R21, P2 ;  /* 0x0000000100079824 */ /* 0x002fca00010e0615 */
[----:B------:R-:W2:Y:S01]  /*8a20*/  @!P1 LD.E.128 R8, desc[UR40][R6.64] ;  /* 0x0000002806089980 */ /* 0x000ea2000c101d00 */
[----:B------:R-:W-:-:S05]  /*8a30*/  @!P1 IADD3 R14, P2, R14, R5, RZ ;  /* 0x000000050e0e9210 */ /* 0x000fca0007f5e0ff */
[----:B------:R-:W-:Y:S02]  /*8a40*/  @!P1 IMAD.X R5, R4, 0x1, R21, P2 ;  /* 0x0000000104059824 */ /* 0x000fe400010e0615 */
[----:B------:R-:W-:-:S06]  /*8a50*/  @!P1 IMAD.MOV.U32 R4, RZ, RZ, R14 ;  /* 0x000000ffff049224 */ /* 0x000fcc00078e000e */
[----:B------:R-:W3:Y:S01]  /*8a60*/  @!P1 LD.E.128 R4, desc[UR40][R4.64] ;  /* 0x0000002804049980 */ /* 0x000ee2000c101d00 */
[----:B------:R-:W-:Y:S02]  /*8a70*/  CS2R R20, SRZ ;  /* 0x0000000000147805 */ /* 0x000fe4000001ff00 */
[----:B------:R-:W-:Y:S02]  /*8a80*/  CS2R R28, SRZ ;  /* 0x00000000001c7805 */ /* 0x000fe4000001ff00 */
[----:B------:R-:W-:Y:S01]  /*8a90*/  CS2R R30, SRZ ;  /* 0x00000000001e7805 */ /* 0x000fe2000001ff00 */
[----:B------:R-:W1:Y:S01]  /*8aa0*/  SHFL.IDX PT, R24, R24, 0x1, 0x1c1f ;  /* 0x003c1f0018187f89 */ /* 0x000e6200000e0000 */
[----:B------:R-:W-:-:S03]  /*8ab0*/  CS2R R32, SRZ ;  /* 0x0000000000207805 */ /* 0x000fc6000001ff00 */
[----:B------:R4:W0:Y:S04]  /*8ac0*/  SHFL.IDX PT, R14, R27, 0x1, 0x1c1f ;  /* 0x003c1f001b0e7f89 */ /* 0x00082800000e0000 */
[----:B------:R-:W0:Y:S01]  /*8ad0*/  SHFL.IDX PT, R25, R25, 0x1, 0x1c1f ;  /* 0x003c1f0019197f89 */ /* 0x000e2200000e0000 */
[----:B--2---:R-:W-:Y:S01]  /*8ae0*/  @!P1 IMAD.MOV.U32 R21, RZ, RZ, R9 ;  /* 0x000000ffff159224 */ /* 0x004fe200078e0009 */
[----:B------:R-:W-:Y:S01]  /*8af0*/  @!P1 MOV R28, R10 ;  /* 0x0000000a001c9202 */ /* 0x000fe20000000f00 */
[----:B------:R-:W-:Y:S02]  /*8b00*/  @!P1 IMAD.MOV.U32 R20, RZ, RZ, R8 ;  /* 0x000000ffff149224 */ /* 0x000fe400078e0008 */
[----:B------:R-:W-:Y:S02]  /*8b10*/  IMAD.MOV.U32 R3, RZ, RZ, R21 ;  /* 0x000000ffff037224 */ /* 0x000fe400078e0015 */
[----:B------:R-:W-:-:S02]  /*8b20*/  IMAD.MOV.U32 R0, RZ, RZ, R20 ;  /* 0x000000ffff007224 */ /* 0x000fc400078e0014 */
[----:B------:R-:W-:Y:S01]  /*8b30*/  @!P1 IMAD.MOV.U32 R29, RZ, RZ, R11 ;  /* 0x000000ffff1d9224 */ /* 0x000fe200078e000b */
[----:B------:R-:W-:Y:S02]  /*8b40*/  PRMT R42, R42, 0x5410, R3 ;  /* 0x000054102a2a7816 */ /* 0x000fe40000000003 */
[----:B------:R4:W2:Y:S01]  /*8b50*/  SHFL.IDX PT, R3, R26, 0x1, 0x1c1f ;  /* 0x003c1f001a037f89 */ /* 0x0008a200000e0000 */
[----:B------:R-:W-:Y:S01]  /*8b60*/  PRMT R53, R53, 0x5410, R0 ;  /* 0x0000541035357816 */ /* 0x000fe20000000000 */
[----:B------:R-:W-:Y:S02]  /*8b70*/  IMAD.MOV.U32 R0, RZ, RZ, R28 ;  /* 0x000000ffff007224 */ /* 0x000fe400078e001c */
[----:B------:R-:W-:Y:S02]  /*8b80*/  IMAD.MOV.U32 R8, RZ, RZ, R29 ;  /* 0x000000ffff087224 */ /* 0x000fe400078e001d */
[----:B---3--:R-:W-:Y:S02]  /*8b90*/  @!P1 IMAD.MOV.U32 R31, RZ, RZ, R5 ;  /* 0x000000ffff1f9224 */ /* 0x008fe400078e0005 */
[----:B------:R-:W-:Y:S01]  /*8ba0*/  @!P1 IMAD.MOV.U32 R32, RZ, RZ, R6 ;  /* 0x000000ffff209224 */ /* 0x000fe200078e0006 */
[----:B------:R-:W-:Y:S01]  /*8bb0*/  PRMT R35, R0, 0x5410, R8 ;  /* 0x0000541000237816 */ /* 0x000fe20000000008 */
[----:B------:R-:W-:-:S02]  /*8bc0*/  @!P1 IMAD.MOV.U32 R30, RZ, RZ, R4 ;  /* 0x000000ffff1e9224 */ /* 0x000fc400078e0004 */
[----:B------:R-:W-:Y:S02]  /*8bd0*/  @!P1 IMAD.MOV.U32 R33, RZ, RZ, R7 ;  /* 0x000000ffff219224 */ /* 0x000fe400078e0007 */
[----:B------:R-:W-:Y:S02]  /*8be0*/  IMAD.MOV.U32 R4, RZ, RZ, R31 ;  /* 0x000000ffff047224 */ /* 0x000fe400078e001f */
[----:B------:R-:W-:Y:S02]  /*8bf0*/  IMAD.MOV.U32 R5, RZ, RZ, R32 ;  /* 0x000000ffff057224 */ /* 0x000fe400078e0020 */
[----:B------:R-:W-:Y:S01]  /*8c00*/  IMAD.MOV.U32 R0, RZ, RZ, R30 ;  /* 0x000000ffff007224 */ /* 0x000fe200078e001e */
[----:B------:R-:W-:Y:S01]  /*8c10*/  PRMT R42, R4, 0x7610, R42 ;  /* 0x00007610042a7816 */ /* 0x000fe2000000002a */
[----:B------:R-:W-:Y:S01]  /*8c20*/  IMAD.MOV.U32 R6, RZ, RZ, R33 ;  /* 0x000000ffff067224 */ /* 0x000fe200078e0021 */
[----:B------:R-:W-:Y:S02]  /*8c30*/  PRMT R53, R5, 0x7610, R53 ;  /* 0x0000761005357816 */ /* 0x000fe40000000035 */
[----:B------:R-:W-:-:S02]  /*8c40*/  CS2R R4, SRZ ;  /* 0x0000000000047805 */ /* 0x000fc4000001ff00 */
[----:B012-4-:R-:W-:-:S07]  /*8c50*/  PRMT R48, R0, 0x5410, R6 ;  /* 0x0000541000307816 */ /* 0x017fce0000000006 */
.L_x_14850:
        /* <DEDUP_REMOVED lines=24> */
.L_x_14580:
[----:B------:R-:W-:Y:S05]  /*8de0*/  BSYNC B1 ;  /* 0x0000000000017941 */ /* 0x000fea0003800000 */
.L_x_14579:
[----:B------:R-:W2:Y:S01]  /*8df0*/  LDL R3, [R1+0x1c] ;  /* 0x00001c0001037983 */ /* 0x000ea20000100800 */
[----:B------:R-:W0:Y:S01]  /*8e00*/  SYNCS.PHASECHK.TRANS64.TRYWAIT P1, [R19+URZ+0x32400], R12 ;  /* 0x0324000c130075a7 */ /* 0x000e22000802017f */
[----:B------:R-:W-:Y:S01]  /*8e10*/  VIADD R15, R22, 0x40 ;  /* 0x00000040160f7836 */ /* 0x000fe20000000000 */
[----:B------:R-:W-:Y:S01]  /*8e20*/  BSSY B1, `(.L_x_14581) ;  /* 0x000000f000017945 */ /* 0x000fe20003800000 */
[----:B-----5:R-:W-:Y:S02]  /*8e30*/  IMAD.MOV.U32 R13, RZ, RZ, R4 ;  /* 0x000000ffff0d7224 */ /* 0x020fe400078e0004 */
[----:B------:R-:W-:Y:S02]  /*8e40*/  IMAD.MOV.U32 R14, RZ, RZ, R5 ;  /* 0x000000ffff0e7224 */ /* 0x000fe400078e0005 */
[----:B------:R-:W-:-:S03]  /*8e50*/  IMAD.IADD R37, R16, 0x1, R39 ;  /* 0x0000000110257824 */ /* 0x000fc600078e0227 */
[----:B------:R-:W-:Y:S01]  /*8e60*/  PRMT R54, R13, 0x5410, R14 ;  /* 0x000054100d367816 */ /* 0x000fe2000000000e */
[----:B------:R-:W-:Y:S01]  /*8e70*/  IMAD.MOV.U32 R14, RZ, RZ, R8 ;  /* 0x000000ffff0e7224 */ /* 0x000fe200078e0008 */
[----:B------:R-:W-:Y:S02]  /*8e80*/  MOV R13, R7 ;  /* 0x00000007000d7202 */ /* 0x000fe40000000f00 */
[----:B--2---:R-:W-:-:S04]  /*8e90*/  VIADDMNMX R3, R34, -R3, 0x80, PT ;  /* 0x0000008022037446 */ /* 0x004fc80003800903 */
[-C--:B------:R-:W-:Y:S02]  /*8ea0*/  ISETP.GE.OR P2, PT, R22, R3.reuse, P0 ;  /* 0x000000031600720c */ /* 0x080fe40000746670 */
[----:B------:R-:W-:Y:S01]  /*8eb0*/  ISETP.GE.OR P0, PT, R15, R3, P0 ;  /* 0x000000030f00720c */ /* 0x000fe20000706670 */
[----:B------:R-:W-:Y:S02]  /*8ec0*/  IMAD.MOV.U32 R3, RZ, RZ, R6 ;  /* 0x000000ffff037224 */ /* 0x000fe400078e0006 */
[----:B------:R-:W-:-:S03]  /*8ed0*/  IMAD.MOV.U32 R15, RZ, RZ, R9 ;  /* 0x000000ffff0f7224 */ /* 0x000fc600078e0009 */
[----:B------:R-:W-:Y:S02]  /*8ee0*/  PRMT R55, R3, 0x5410, R13 ;  /* 0x0000541003377816 */ /* 0x000fe4000000000d */
[----:B------:R-:W-:Y:S01]  /*8ef0*/  PRMT R56, R14, 0x5410, R15 ;  /* 0x000054100e387816 */ /* 0x000fe2000000000f */
[----:B0-----:R-:W-:Y:S06]  /*8f00*/  @!P1 BRA `(.L_x_14582) ;  /* 0x0000019800249947 */ /* 0x001fec0003800000 */
.L_x_14851:
[----:B------:R-:W-:Y:S05]  /*8f10*/  BSYNC B1 ;  /* 0x0000000000017941 */ /* 0x000fea0003800000 */
.L_x_14581:
[----:B------:R-:W-:Y:S01]  /*8f20*/  BSSY B1, `(.L_x_14583) ;  /* 0x0000064000017945 */ /* 0x000fe20003800000 */
[----:B------:R-:W-:Y:S01]  /*8f30*/  IMAD.MOV.U32 R3, RZ, RZ, R10 ;  /* 0x000000ffff037224 */ /* 0x000fe200078e000a */
[----:B------:R-:W-:Y:S01]  /*8f40*/  LOP3.LUT R37, R37, 0x38, RZ, 0xc0, !PT ;  /* 0x0000003825257812 */ /* 0x000fe200078ec0ff */
[----:B------:R-:W-:Y:S01]  /*8f50*/  IMAD.MOV.U32 R34, RZ, RZ, R11 ;  /* 0x000000ffff227224 */ /* 0x000fe200078e000b */
[----:B------:R-:W-:Y:S06]  /*8f60*/  @P2 BRA `(.L_x_14584) ;  /* 0x00000004007c2947 */ /* 0x000fec0003800000 */
[----:B------:R-:W2:Y:S01]  /*8f70*/  LDL R25, [R1+0x34] ;  /* 0x0000340001197983 */ /* 0x000ea20000100800 */
[----:B------:R-:W-:Y:S01]  /*8f80*/  IMAD.SHL.U32 R36, R36, 0x40, RZ ;  /* 0x0000004024247824 */ /* 0x000fe200078e00ff */
[--C-:B------:R-:W-:Y:S01]  /*8f90*/  SHF.R.U64 R50, R30, 0x10, R31.reuse ;  /* 0x000000101e327819 */ /* 0x100fe2000000121f */
[--C-:B------:R-:W-:Y:S01]  /*8fa0*/  HADD2.F32 R41, -RZ, R42.reuse.H0_H0 ;  /* 0x2000002aff297230 */ /* 0x100fe20000004100 */
[----:B------:R-:W-:Y:S01]  /*8fb0*/  SHF.R.U32.HI R38, RZ, 0x10, R31 ;  /* 0x00000010ff267819 */ /* 0x000fe2000001161f */
[----:B------:R-:W-:Y:S01]  /*8fc0*/  HADD2.F32 R39, -RZ, R42.H1_H1 ;  /* 0x3000002aff277230 */ /* 0x000fe20000004100 */
[----:B------:R-:W-:Y:S02]  /*8fd0*/  LOP3.LUT R24, R36, 0x1c0, RZ, 0xc0, !PT ;  /* 0x000001c024187812 */ /* 0x000fe400078ec0ff */
[----:B------:R-:W-:Y:S01]  /*8fe0*/  SHF.R.U64 R52, R20, 0x10, R21 ;  /* 0x0000001014347819 */ /* 0x000fe20000001215 */
[----:B------:R-:W-:Y:S01]  /*8ff0*/  HADD2.F32 R38, -RZ, R38.H0_H0 ;  /* 0x20000026ff267230 */ /* 0x000fe20000004100 */
[----:B------:R-:W-:-:S02]  /*9000*/  SHF.R.U32.HI R13, RZ, 0x3, R24 ;  /* 0x00000003ff0d7819 */ /* 0x000fc40000011618 */
[----:B0-----:R-:W-:Y:S02]  /*9010*/  LOP3.LUT R12, R24, 0x38, R16, 0xf8, !PT ;  /* 0x00000038180c7812 */ /* 0x001fe400078ef810 */
[----:B------:R-:W-:Y:S02]  /*9020*/  LOP3.LUT R24, R13, R37, R24, 0x1e, !PT ;  /* 0x000000250d187212 */ /* 0x000fe400078e1e18 */
[----:B------:R-:W-:Y:S02]  /*9030*/  LOP3.LUT R12, R12, R13, RZ, 0x3c, !PT ;  /* 0x0000000d0c0c7212 */ /* 0x000fe400078e3cff */
[----:B------:R-:W-:Y:S02]  /*9040*/  SHF.R.U32.HI R40, RZ, 0x10, R21 ;  /* 0x00000010ff287819 */ /* 0x000fe40000011615 */
[--C-:B------:R-:W-:Y:S02]  /*9050*/  SHF.R.U64 R49, R32, 0x10, R33.reuse ;  /* 0x0000001020317819 */ /* 0x100fe40000001221 */
[----:B------:R-:W-:-:S02]  /*9060*/  SHF.R.U32.HI R44, RZ, 0x10, R33 ;  /* 0x00000010ff2c7819 */ /* 0x000fc40000011621 */
[--C-:B------:R-:W-:Y:S02]  /*9070*/  SHF.R.U64 R51, R28, 0x10, R29.reuse ;  /* 0x000000101c337819 */ /* 0x100fe4000000121d */
[----:B------:R-:W-:Y:S01]  /*9080*/  SHF.R.U32.HI R46, RZ, 0x10, R29 ;  /* 0x00000010ff2e7819 */ /* 0x000fe2000001161d */
[C---:B--2---:R-:W-:Y:S02]  /*9090*/  IMAD R24, R25.reuse, 0x200, R24 ;  /* 0x0000020019187824 */ /* 0x044fe400078e0218 */
        /* <DEDUP_REMOVED lines=76> */
.L_x_14584:
[----:B------:R-:W-:Y:S05]  /*9560*/  BSYNC B1 ;  /* 0x0000000000017941 */ /* 0x000fea0003800000 */
.L_x_14583:
[----:B------:R-:W-:Y:S01]  /*9570*/  PRMT R41, R3, 0x5410, R34 ;  /* 0x0000541003297816 */ /* 0x000fe20000000022 */
[----:B------:R-:W-:Y:S06]  /*9580*/  @P0 BRA `(.L_x_14575) ;  /* 0x0000000400800947 */ /* 0x000fec0003800000 */
[----:B------:R-:W2:Y:S01]  /*9590*/  LDL R20, [R1+0x38] ;  /* 0x0000380001147983 */ /* 0x000ea20000100800 */
[C---:B01----:R-:W-:Y:S02]  /*95a0*/  VIADD R12, R22.reuse, 0x40 ;  /* 0x00000040160c7836 */ /* 0x043fe40000000000 */
[----:B------:R-:W-:Y:S01]  /*95b0*/  VIADD R13, R22, 0x40 ;  /* 0x00000040160d7836 */ /* 0x000fe20000000000 */
[----:B------:R-:W3:Y:S01]  /*95c0*/  LDL R42, [R1+0x16c] ;  /* 0x00016c00012a7983 */ /* 0x000ee20000100800 */
[----:B------:R-:W-:Y:S02]  /*95d0*/  IMAD.SHL.U32 R12, R12, 0x40, RZ ;  /* 0x000000400c0c7824 */ /* 0x000fe400078e00ff */
[----:B------:R-:W-:-:S03]  /*95e0*/  IMAD.SHL.U32 R13, R13, 0x40, RZ ;  /* 0x000000400d0d7824 */ /* 0x000fc600078e00ff */
[----:B------:R-:W-:Y:S02]  /*95f0*/  LOP3.LUT R12, R12, 0x1c0, RZ, 0xc0, !PT ;  /* 0x000001c00c0c7812 */ /* 0x000fe400078ec0ff */
[----:B------:R-:W-:Y:S02]  /*9600*/  LOP3.LUT R13, R13, 0x1c0, RZ, 0xc0, !PT ;  /* 0x000001c00d0d7812 */ /* 0x000fe400078ec0ff */
[----:B------:R-:W-:-:S04]  /*9610*/  SHF.R.U32.HI R12, RZ, 0x3, R12 ;  /* 0x00000003ff0c7819 */ /* 0x000fc8000001160c */
[----:B------:R-:W-:Y:S01]  /*9620*/  LOP3.LUT R37, R12, R37, R13, 0x1e, !PT ;  /* 0x000000250c257212 */ /* 0x000fe200078e1e0d */
[----:B------:R-:W-:Y:S01]  /*9630*/  HADD2.F32 R21, -RZ, R54.H1_H1 ;  /* 0x30000036ff157230 */ /* 0x000fe20000004100 */
[----:B------:R-:W-:Y:S02]  /*9640*/  SHF.R.U64 R40, R8, 0x10, R9 ;  /* 0x0000001008287819 */ /* 0x000fe40000001209 */
[----:B------:R-:W-:Y:S02]  /*9650*/  SHF.R.U32.HI R30, RZ, 0x10, R5 ;  /* 0x00000010ff1e7819 */ /* 0x000fe40000011605 */
[--C-:B------:R-:W-:Y:S02]  /*9660*/  SHF.R.U64 R39, R10, 0x10, R11.reuse ;  /* 0x000000100a277819 */ /* 0x100fe4000000120b */
[----:B------:R-:W-:Y:S01]  /*9670*/  SHF.R.U32.HI R38, RZ, 0x10, R11 ;  /* 0x00000010ff267819 */ /* 0x000fe2000001160b */
[----:B------:R-:W-:Y:S01]  /*9680*/  HADD2.F32 R11, -RZ, R56.H1_H1 ;  /* 0x30000038ff0b7230 */ /* 0x000fe20000004100 */
[----:B------:R-:W-:Y:S01]  /*9690*/  SHF.R.U32.HI R28, RZ, 0x10, R9 ;  /* 0x00000010ff1c7819 */ /* 0x000fe20000011609 */
[----:B------:R-:W-:Y:S01]  /*96a0*/  HADD2.F32 R30, -RZ, R30.H0_H0 ;  /* 0x2000001eff1e7230 */ /* 0x000fe20000004100 */
[----:B------:R-:W-:-:S02]  /*96b0*/  SHF.R.U64 R35, R6, 0x10, R7 ;  /* 0x0000001006237819 */ /* 0x000fc40000001207 */
[----:B------:R-:W-:Y:S01]  /*96c0*/  SHF.R.U32.HI R33, RZ, 0x10, R7 ;  /* 0x00000010ff217819 */ /* 0x000fe20000011607 */
[----:B--2---:R-:W-:-:S04]  /*96d0*/  IMAD.IADD R20, R20, 0x1, R37 ;  /* 0x0000000114147824 */ /* 0x004fc800078e0225 */
[----:B------:R-:W-:Y:S01]  /*96e0*/  IMAD R20, R20, 0x2, R19 ;  /* 0x0000000214147824 */ /* 0x000fe200078e0213 */
[----:B---3--:R-:W0:Y:S04]  /*96f0*/  LDS.128 R12, [R42+0x18400] ;  /* 0x018400002a0c7984 */ /* 0x008e280000000c00 */
[----:B------:R-:W1:Y:S01]  /*9700*/  LDS.128 R24, [R20+0x18400] ;  /* 0x0184000014187984 */ /* 0x000e620000000c00 */
[----:B------:R-:W-:Y:S01]  /*9710*/  SHF.R.U64 R37, R4, 0x10, R5 ;  /* 0x0000001004257819 */ /* 0x000fe20000001205 */
[----:B0-----:R-:W-:Y:S02]  /*9720*/  HADD2.F32 R4, -RZ, R13.H0_H0 ;  /* 0x2000000dff047230 */ /* 0x001fe40000004100 */
[--C-:B-1----:R-:W-:Y:S02]  /*9730*/  HADD2.F32 R8, -RZ, R25.reuse.H0_H0 ;  /* 0x20000019ff087230 */ /* 0x102fe40000004100 */
[----:B------:R-:W-:-:S03]  /*9740*/  HADD2.F32 R25, -RZ, R25.H1_H1 ;  /* 0x30000019ff197230 */ /* 0x000fc60000004100 */
[C---:B------:R-:W-:Y:S01]  /*9750*/  FMUL.FTZ R29, R8.reuse, R21 ;  /* 0x00000015081d7220 */ /* 0x040fe20000410000 */
[-C--:B------:R-:W-:Y:S01]  /*9760*/  FMUL.FTZ R31, R8, R11.reuse ;  /* 0x0000000b081f7220 */ /* 0x080fe20000410000 */
[----:B------:R-:W-:Y:S02]  /*9770*/  HADD2.F32 R13, -RZ, R13.H1_H1 ;  /* 0x3000000dff0d7230 */ /* 0x000fe40000004100 */
[----:B------:R-:W-:Y:S01]  /*9780*/  FMUL.FTZ R32, R25, R30 ;  /* 0x0000001e19207220 */ /* 0x000fe20000410000 */
[----:B------:R-:W-:Y:S02]  /*9790*/  HADD2.F32 R8, -RZ, R28.H0_H0 ;  /* 0x2000001cff087230 */ /* 0x000fe40000004100 */
[C---:B------:R-:W-:Y:S01]  /*97a0*/  FFMA.FTZ R29, R4.reuse, R11, -R29 ;  /* 0x0000000b041d7223 */ /* 0x040fe2000001081d */
[----:B------:R-:W-:Y:S02]  /*97b0*/  HADD2.F32 R7, -RZ, R24.H0_H0 ;  /* 0x20000018ff077230 */ /* 0x000fe40000004100 */
[----:B------:R-:W-:Y:S01]  /*97c0*/  FFMA.FTZ R31, R4, R21, R31 ;  /* 0x00000015041f7223 */ /* 0x000fe2000001001f */
[----:B------:R-:W-:-:S02]  /*97d0*/  HADD2.F32 R28, -RZ, R54.H0_H0 ;  /* 0x20000036ff1c7230 */ /* 0x000fc40000004100 */
[----:B------:R-:W-:Y:S02]  /*97e0*/  HADD2.F32 R4, -RZ, R56.H0_H0 ;  /* 0x20000038ff047230 */ /* 0x000fe40000004100 */
[-C--:B------:R-:W-:Y:S01]  /*97f0*/  FFMA.FTZ R34, R13, R8.reuse, -R32 ;  /* 0x000000080d227223 */ /* 0x080fe20000010820 */
[----:B------:R-:W-:Y:S02]  /*9800*/  HADD2.F32 R3, -RZ, R12.H0_H0 ;  /* 0x2000000cff037230 */ /* 0x000fe40000004100 */
[----:B------:R-:W-:Y:S01]  /*9810*/  FMUL.FTZ R36, R25, R8 ;  /* 0x0000000819247220 */ /* 0x000fe20000410000 */
[C---:B------:R-:W-:Y:S01]  /*9820*/  FMUL.FTZ R32, R7.reuse, R28 ;  /* 0x0000001c07207220 */ /* 0x040fe20000410000 */
[----:B------:R-:W-:Y:S02]  /*9830*/  HADD2.F32 R9, -RZ, R26.H0_H0 ;  /* 0x2000001aff097230 */ /* 0x000fe40000004100 */
[----:B------:R-:W-:Y:S01]  /*9840*/  FMUL.FTZ R7, R7, R4 ;  /* 0x0000000407077220 */ /* 0x000fe20000410000 */
[----:B------:R-:W-:-:S02]  /*9850*/  HADD2.F32 R8, -RZ, R55.H0_H0 ;  /* 0x20000037ff087230 */ /* 0x000fc40000004100 */
[----:B------:R-:W-:Y:S01]  /*9860*/  FFMA.FTZ R36, R13, R30, R36 ;  /* 0x0000001e0d247223 */ /* 0x000fe20000010024 */
[C---:B------:R-:W-:Y:S01]  /*9870*/  FFMA.FTZ R32, R3.reuse, R4, -R32 ;  /* 0x0000000403207223 */ /* 0x040fe20000010820 */
[----:B------:R-:W-:Y:S02]  /*9880*/  HADD2.F32 R5, -RZ, R14.H0_H0 ;  /* 0x2000000eff057230 */ /* 0x000fe40000004100 */
[----:B------:R-:W-:Y:S01]  /*9890*/  FFMA.FTZ R13, R3, R28, R7 ;  /* 0x0000001c030d7223 */ /* 0x000fe20000010007 */
[----:B------:R-:W-:Y:S02]  /*98a0*/  HADD2.F32 R4, -RZ, R41.H0_H0 ;  /* 0x20000029ff047230 */ /* 0x000fe40000004100 */
[----:B------:R-:W-:Y:S01]  /*98b0*/  FMUL.FTZ R28, R9, R8 ;  /* 0x00000008091c7220 */ /* 0x000fe20000410000 */
[----:B------:R-:W-:Y:S02]  /*98c0*/  HADD2.F32 R10, -RZ, R27.H0_H0 ;  /* 0x2000001bff0a7230 */ /* 0x000fe40000004100 */
[----:B------:R-:W-:-:S02]  /*98d0*/  HADD2.F32 R3, -RZ, R41.H1_H1 ;  /* 0x30000029ff037230 */ /* 0x000fc40000004100 */
[----:B------:R-:W-:Y:S02]  /*98e0*/  HADD2.F32 R7, -RZ, R55.H1_H1 ;  /* 0x30000037ff077230 */ /* 0x000fe40000004100 */
[-C--:B------:R-:W-:Y:S01]  /*98f0*/  FMUL.FTZ R30, R9, R4.reuse ;  /* 0x00000004091e7220 */ /* 0x080fe20000410000 */
[----:B------:R-:W-:Y:S01]  /*9900*/  FFMA.FTZ R21, R5, R4, -R28 ;  /* 0x0000000405157223 */ /* 0x000fe2000001081c */
[----:B------:R-:W-:Y:S02]  /*9910*/  HADD2.F32 R6, -RZ, R15.H0_H0 ;  /* 0x2000000fff067230 */ /* 0x000fe40000004100 */
[----:B------:R-:W-:Y:S02]  /*9920*/  HADD2.F32 R4, -RZ, R38.H0_H0 ;  /* 0x20000026ff047230 */ /* 0x000fe40000004100 */
[C---:B------:R-:W-:Y:S01]  /*9930*/  FMUL.FTZ R9, R10.reuse, R7 ;  /* 0x000000070a097220 */ /* 0x040fe20000410000 */
[----:B------:R-:W-:Y:S02]  /*9940*/  HADD2.F32 R27, -RZ, R27.H1_H1 ;  /* 0x3000001bff1b7230 */ /* 0x000fe40000004100 */
[----:B------:R-:W-:Y:S01]  /*9950*/  FMUL.FTZ R38, R10, R3 ;  /* 0x000000030a267220 */ /* 0x000fe20000410000 */
[----:B------:R-:W-:-:S02]  /*9960*/  HADD2.F32 R28, -RZ, R33.H0_H0 ;  /* 0x20000021ff1c7230 */ /* 0x000fc40000004100 */
[----:B------:R-:W-:Y:S01]  /*9970*/  FFMA.FTZ R10, R5, R8, R30 ;  /* 0x00000008050a7223 */ /* 0x000fe2000001001e */
[----:B------:R-:W-:Y:S02]  /*9980*/  HADD2.F32 R15, -RZ, R15.H1_H1 ;  /* 0x3000000fff0f7230 */ /* 0x000fe40000004100 */
[C---:B------:R-:W-:Y:S01]  /*9990*/  FFMA.FTZ R25, R6.reuse, R3, -R9 ;  /* 0x0000000306197223 */ /* 0x040fe20000010809 */
[----:B------:R-:W-:Y:S01]  /*99a0*/  FFMA.FTZ R38, R6, R7, R38 ;  /* 0x0000000706267223 */ /* 0x000fe20000010026 */
[----:B------:R-:W-:Y:S02]  /*99b0*/  HADD2.F32 R24, -RZ, R24.H1_H1 ;  /* 0x30000018ff187230 */ /* 0x000fe40000004100 */
[C---:B------:R-:W-:Y:S01]  /*99c0*/  FMUL.FTZ R8, R27.reuse, R28 ;  /* 0x0000001c1b087220 */ /* 0x040fe20000410000 */
[----:B------:R-:W-:Y:S02]  /*99d0*/  HADD2.F32 R26, -RZ, R26.H1_H1 ;  /* 0x3000001aff1a7230 */ /* 0x000fe40000004100 */
        /* <DEDUP_REMOVED lines=27> */
.L_x_14575:
[----:B------:R-:W-:Y:S05]  /*9b90*/  BSYNC B0 ;  /* 0x0000000000007941 */ /* 0x000fea0003800000 */
.L_x_14561:
        /* <DEDUP_REMOVED lines=8> */
.L_x_14558:
[----:B---3--:R-:W3:Y:S01]  /*9c20*/  S2R R3, SR_TID.X ;  /* 0x0000000000037919 */ /* 0x008ee20000002100 */
[----:B-12---:R-:W-:Y:S01]  /*9c30*/  IMAD.U32 R4, RZ, RZ, UR37 ;  /* 0x00000025ff047e24 */ /* 0x006fe2000f8e00ff */
[----:B------:R-:W-:Y:S05]  /*9c40*/  WARPSYNC.ALL ;  /* 0x0000000000007948 */ /* 0x000fea0003800000 */
[----:B------:R-:W-:Y:S02]  /*9c50*/  ISETP.NE.AND P0, PT, R4, 0x3, PT ;  /* 0x000000030400780c */ /* 0x000fe40003f05270 */
[----:B---3--:R-:W-:-:S05]  /*9c60*/  SHF.R.U32.HI R3, RZ, 0x7, R3 ;  /* 0x00000007ff037819 */ /* 0x008fca0000011603 */
[----:B------:R-:W-:-:S05]  /*9c70*/  VIADD R3, R3, 0x8 ;  /* 0x0000000803037836 */ /* 0x000fca0000000000 */
[----:B------:R1:W-:Y:S06]  /*9c80*/  BAR.SYNC.DEFER_BLOCKING R3, 0x100 ;  /* 0x000400030000751d */ /* 0x0003ec0000010000 */
[----:B------:R-:W-:Y:S05]  /*9c90*/  @!P0 BRA `(.L_x_14585) ;  /* 0x0000000000048947 */ /* 0x000fea0003800000 */
[----:B------:R-:W-:Y:S01]  /*9ca0*/  BPT.TRAP 0x1 ;  /* 0x000000040000795c */ /* 0x000fe20000300000 */
.L_x_14585:
[----:B------:R-:W-:Y:S01]  /*9cb0*/  IMAD R173, R2, 0x8, R19 ;  /* 0x0000000802ad7824 */ /* 0x000fe200078e0213 */
[----:B------:R-:W-:-:S04]  /*9cc0*/  SHF.L.U32 R8, R23, 0x1f, RZ ;  /* 0x0000001f17087819 */ /* 0x000fc800000006ff */
[----:B------:R2:W3:Y:S01]  /*9cd0*/  SYNCS.PHASECHK.TRANS64.TRYWAIT P1, [R173+URZ+0x32430], R8 ;  /* 0x03243008ad0075a7 */ /* 0x0004e2000802017f */
[----:B------:R-:W-:Y:S05]  /*9ce0*/  @!P0 BRA `(.L_x_14586) ;  /* 0x0000000000048947 */ /* 0x000fea0003800000 */
[----:B------:R-:W-:Y:S01]  /*9cf0*/  BPT.TRAP 0x1 ;  /* 0x000000040000795c */ /* 0x000fe20000300000 */
.L_x_14586:
[----:B------:R-:W-:-:S05]  /*9d00*/  VIADD R4, R19, 0x1c400 ;  /* 0x0001c40013047836 */ /* 0x000fca0000000000 */
[----:B------:R-:W-:-:S04]  /*9d10*/  SHF.R.U32.HI R4, RZ, 0x4, R4 ;  /* 0x00000004ff047819 */ /* 0x000fc80000011604 */
[----:B------:R-:W-:-:S04]  /*9d20*/  LOP3.LUT R4, R4, 0x3fff, RZ, 0xc0, !PT ;  /* 0x00003fff04047812 */ /* 0x000fc800078ec0ff */
[----:B------:R-:W-:-:S05]  /*9d30*/  LOP3.LUT R4, R4, 0x10000, RZ, 0xfc, !PT ;  /* 0x0001000004047812 */ /* 0x000fca00078efcff */
[----:B------:R4:W-:Y:S01]  /*9d40*/  STL [R1+0x14], R4 ;  /* 0x0000140401007387 */ /* 0x0009e20000100800 */
[----:B---3--:R-:W-:Y:S05]  /*9d50*/  @P1 BRA `(.L_x_14587) ;  /* 0x0000000000081947 */ /* 0x008fea0003800000 */
[----:B------:R-:W3:Y:S02]  /*9d60*/  SYNCS.PHASECHK.TRANS64.TRYWAIT P1, [R173+URZ+0x32430], R8 ;  /* 0x03243008ad0075a7 */ /* 0x000ee4000802017f */
[----:B---3--:R-:W-:Y:S05]  /*9d70*/  @!P1 BRA `(.L_x_14588) ;  /* 0x00000188009c9947 */ /* 0x008fea0003800000 */
.L_x_14587:
[----:B----4-:R-:W4:Y:S01]  /*9d80*/  LDL R4, [R1+0x14] ;  /* 0x0000140001047983 */ /* 0x010f220000100800 */
[----:B------:R-:W-:Y:S01]  /*9d90*/  MOV R5, 0x40000040 ;  /* 0x4000004000057802 */ /* 0x000fe20000000f00 */
[----:B------:R-:W-:Y:S05]  /*9da0*/  WARPSYNC.ALL ;  /* 0x0000000000007948 */ /* 0x000fea0003800000 */
[C---:B------:R-:W-:Y:S01]  /*9db0*/  R2UR UR4, R212.reuse ;  /* 0x00000000d40472ca */ /* 0x040fe200000e0000 */
[----:B0-----:R-:W-:Y:S01]  /*9dc0*/  WARPGROUP.ARRIVE ;  /* 0x00000000000079c5 */ /* 0x001fe20000000000 */
[----:B------:R-:W-:Y:S01]  /*9dd0*/  R2UR UR5, R213 ;  /* 0x00000000d50572ca */ /* 0x000fe200000e0000 */
[----:B------:R-:W-:Y:S01]  /*9de0*/  VIADD R12, R212, 0x2 ;  /* 0x00000002d40c7836 */ /* 0x000fe20000000000 */
[----:B------:R-:W-:Y:S01]  /*9df0*/  R2UR UR7, R5 ;  /* 0x00000000050772ca */ /* 0x000fe200000e0000 */
[----:B------:R-:W-:Y:S01]  /*9e00*/  IMAD.MOV.U32 R13, RZ, RZ, 0x40000040 ;  /* 0x40000040ff0d7424 */ /* 0x000fe200078e00ff */
[----:B------:R-:W-:Y:S01]  /*9e10*/  SHF.L.U32 R0, R0, 0x1f, RZ ;  /* 0x0000001f00007819 */ /* 0x000fe200000006ff */
[----:B------:R-:W-:Y:S01]  /*9e20*/  IMAD.MOV.U32 R7, RZ, RZ, 0x40000040 ;  /* 0x40000040ff077424 */ /* 0x000fe200078e00ff */
[----:B------:R-:W-:Y:S01]  /*9e30*/  BSSY B0, `(.L_x_14589) ;  /* 0x0000027000007945 */ /* 0x000fe20003800000 */
[----:B------:R-:W-:Y:S01]  /*9e40*/  VIADD R10, R212, 0x4 ;  /* 0x00000004d40a7836 */ /* 0x000fe20000000000 */
[----:B------:R0:W-:Y:S01]  /*9e50*/  STL.64 [R1+0x8], R12 ;  /* 0x0000080c01007387 */ /* 0x0001e20000100a00 */
[----:B------:R-:W-:-:S02]  /*9e60*/  IMAD.MOV.U32 R11, RZ, RZ, 0x40000040 ;  /* 0x40000040ff0b7424 */ /* 0x000fc400078e00ff */
[----:B------:R-:W-:Y:S02]  /*9e70*/  VIADD R236, R212, 0x6 ;  /* 0x00000006d4ec7836 */ /* 0x000fe40000000000 */
[----:B------:R-:W-:Y:S01]  /*9e80*/  IMAD.MOV.U32 R237, RZ, RZ, 0x40000040 ;  /* 0x40000040ffed7424 */ /* 0x000fe200078e00ff */
[----:B------:R0:W-:Y:S01]  /*9e90*/  STL.64 [R1], R10 ;  /* 0x0000000a01007387 */ /* 0x0001e20000100a00 */
[----:B------:R-:W-:Y:S02]  /*9ea0*/  IMAD.MOV.U32 R5, RZ, RZ, 0x40000040 ;  /* 0x40000040ff057424 */ /* 0x000fe400078e00ff */
[----:B----4-:R-:W-:-:S04]  /*9eb0*/  IMAD R4, R2, 0x300, R4 ;  /* 0x0000030002047824 */ /* 0x010fc800078e0204 */
[C---:B------:R-:W-:Y:S01]  /*9ec0*/  VIADD R6, R4.reuse, 0x2 ;  /* 0x0000000204067836 */ /* 0x040fe20000000000 */
[----:B------:R-:W-:-:S13]  /*9ed0*/  R2UR UR6, R4 ;  /* 0x00000000040672ca */ /* 0x000fda00000e0000 */
[----:B------:R-:W-:Y:S01]  /*9ee0*/  HGMMA.64x96x16.F32 R24, gdesc[UR4], RZ, !UPT, gsb0 ;  /* 0x01600000041879f0 */ /* 0x000fe2000c0008ff */
        /* <DEDUP_REMOVED lines=20> */
[----:B------:R-:W-:Y:S01]  /*a030*/  R2UR UR7, R5 ;  /* 0x00000000050772ca */ /* 0x000fe200000e0000 */
[----:B------:R-:W-:Y:S02]  /*a040*/  WARPGROUP.DEPBAR.LE gsb0, 0x0 ;  /* 0x00008000000079c5 */ /* 0x000fe40000010000 */
[----:B------:R-:W-:-:S10]  /*a050*/  WARPGROUP.ARRIVE ;  /* 0x00000000000079c5 */ /* 0x000fd40000000000 */
[----:B------:R-:W-:Y:S03]  /*a060*/  HGMMA.64x96x16.F32 R24, gdesc[UR4], R24, gsb0 ;  /* 0x01600000041879f0 */ /* 0x000fe60008000818 */
[----:B------:R-:W-:Y:S02]  /*a070*/  WARPGROUP.DEPBAR.LE gsb0, 0x0 ;  /* 0x00008000000079c5 */ /* 0x000fe40000010000 */
[----:B------:R-:W4:Y:S02]  /*a080*/  SYNCS.PHASECHK.TRANS64.TRYWAIT P1, [R19+URZ+0x32410], R0 ;  /* 0x03241000130075a7 */ /* 0x000f24000802017f */
[----:B0---4-:R-:W-:Y:S05]  /*a090*/  @!P1 BRA `(.L_x_14590) ;  /* 0x0000018400e89947 */ /* 0x011fea0003800000 */
.L_x_14852:
[----:B------:R-:W-:Y:S05]  /*a0a0*/  BSYNC B0 ;  /* 0x0000000000007941 */ /* 0x000fea0003800000 */
.L_x_14589:
[----:B------:R-:W-:Y:S05]  /*a0b0*/  @!P0 BRA `(.L_x_14591) ;  /* 0x0000000000048947 */ /* 0x000fea0003800000 */
[----:B------:R-:W-:Y:S01]  /*a0c0*/  BPT.TRAP 0x1 ;  /* 0x000000040000795c */ /* 0x000fe20000300000 */
.L_x_14591:
[----:B------:R4:W0:Y:S01]  /*a0d0*/  SYNCS.PHASECHK.TRANS64.TRYWAIT P2, [R173+URZ+0x32450], R8 ;  /* 0x03245008ad0075a7 */ /* 0x000822000804017f */
[----:B------:R-:W-:Y:S05]  /*a0e0*/  @!P0 BRA `(.L_x_14592) ;  /* 0x0000000000048947 */ /* 0x000fea0003800000 */
[----:B------:R-:W-:Y:S01]  /*a0f0*/  BPT.TRAP 0x1 ;  /* 0x000000040000795c */ /* 0x000fe20000300000 */
.L_x_14592:
[----:B0-----:R-:W0:Y:S01]  /*a100*/  S2R R0, SR_TID.X ;  /* 0x0000000000007919 */ /* 0x001e220000002100 */
[----:B------:R-:W-:Y:S01]  /*a110*/  BSSY B0, `(.L_x_14593) ;  /* 0x0000006000007945 */ /* 0x000fe20003800000 */
[----:B0-----:R-:W-:-:S04]  /*a120*/  LOP3.LUT R0, R0, 0x7f, RZ, 0xc0, !PT ;  /* 0x0000007f00007812 */ /* 0x001fc800078ec0ff */
[----:B------:R-:W-:Y:S01]  /*a130*/  ISETP.NE.AND P1, PT, R0, RZ, PT ;  /* 0x000000ff0000720c */ /* 0x000fe20003f25270 */
[----:B------:R-:W-:-:S12]  /*a140*/  @P2 BRA `(.L_x_14594) ;  /* 0x0000000000082947 */ /* 0x000fd80003800000 */
[----:B------:R-:W0:Y:S02]  /*a150*/  SYNCS.PHASECHK.TRANS64.TRYWAIT P2, [R173+URZ+0x32450], R8 ;  /* 0x03245008ad0075a7 */ /* 0x000e24000804017f */
[----:B0-----:R-:W-:Y:S05]  /*a160*/  @!P2 BRA `(.L_x_14595) ;  /* 0x0000018400c8a947 */ /* 0x001fea0003800000 */
.L_x_14594:
[----:B------:R-:W-:Y:S05]  /*a170*/  BSYNC B0 ;  /* 0x0000000000007941 */ /* 0x000fea0003800000 */
.L_x_14593:
[----:B------:R-:W-:Y:S05]  /*a180*/  WARPSYNC.ALL ;  /* 0x0000000000007948 */ /* 0x000fea0003800000 */
[----:B------:R-:W-:Y:S01]  /*a190*/  R2UR UR42, R19 ;  /* 0x00000000132a72ca */ /* 0x000fe200000e0000 */
[----:B------:R-:W-:Y:S01]  /*a1a0*/  IMAD.MOV.U32 R7, RZ, RZ, 0xc00 ;  /* 0x00000c00ff077424 */ /* 0x000fe200078e00ff */
[----:B------:R-:W-:Y:S01]  /*a1b0*/  LOP3.LUT R4, R72, 0x10000, RZ, 0xfc, !PT ;  /* 0x0001000048047812 */ /* 0x000fe200078efcff */
[----:B------:R-:W-:Y:S01]  /*a1c0*/  IMAD.MOV.U32 R5, RZ, RZ, 0x40000040 ;  /* 0x40000040ff057424 */ /* 0x000fe200078e00ff */
[----:B------:R-:W-:Y:S01]  /*a1d0*/  WARPGROUP.ARRIVE ;  /* 0x00000000000079c5 */ /* 0x000fe20000000000 */
[----:B------:R-:W-:Y:S01]  /*a1e0*/  IMAD.MOV.U32 R235, RZ, RZ, 0x40000040 ;  /* 0x40000040ffeb7424 */ /* 0x000fe200078e00ff */
[----:B------:R-:W2:Y:S01]  /*a1f0*/  LDL.LU R73, [R1+0x10] ;  /* 0x0000100001497983 */ /* 0x000ea20000300800 */
[----:B------:R-:W-:-:S02]  /*a200*/  IMAD.MOV.U32 R9, RZ, RZ, 0x40000040 ;  /* 0x40000040ff097424 */ /* 0x000fc400078e00ff */
[----:B------:R-:W-:Y:S02]  /*a210*/  IMAD.MOV.U32 R233, RZ, RZ, 0x40000040 ;  /* 0x40000040ffe97424 */ /* 0x000fe400078e00ff */
[----:B------:R-:W-:Y:S02]  /*a220*/  IMAD.MOV.U32 R231, RZ, RZ, 0x40000040 ;  /* 0x40000040ffe77424 */ /* 0x000fe400078e00ff */
[----:B------:R-:W-:Y:S01]  /*a230*/  IMAD.MOV.U32 R229, RZ, RZ, 0x40000040 ;  /* 0x40000040ffe57424 */ /* 0x000fe200078e00ff */
[----:B------:R-:W-:Y:S01]  /*a240*/  UIADD3 UR42, UR42, 0x400, URZ ;  /* 0x000004002a2a7890 */ /* 0x000fe2000fffe03f */
[C---:B------:R-:W-:Y:S01]  /*a250*/  R2UR UR4, R4.reuse ;  /* 0x00000000040472ca */ /* 0x040fe200000e0000 */
[C---:B------:R-:W-:Y:S01]  /*a260*/  VIADD R234, R4.reuse, 0x2 ;  /* 0x0000000204ea7836 */ /* 0x040fe20000000000 */
[----:B------:R-:W-:Y:S01]  /*a270*/  R2UR UR5, R5 ;  /* 0x00000000050572ca */ /* 0x000fe200000e0000 */
[----:B------:R-:W-:Y:S01]  /*a280*/  USHF.R.U32.HI UR42, URZ, 0x4, UR42 ;  /* 0x000000043f2a7899 */ /* 0x000fe2000801162a */
[----:B------:R-:W-:-:S02]  /*a290*/  VIADD R232, R4, 0x4 ;  /* 0x0000000404e87836 */ /* 0x000fc40000000000 */
[----:B------:R-:W-:Y:S01]  /*a2a0*/  IMAD.MOV.U32 R227, RZ, RZ, 0x40000040 ;  /* 0x40000040ffe37424 */ /* 0x000fe200078e00ff */
[----:B------:R-:W-:Y:S01]  /*a2b0*/  ULOP3.LUT UR42, UR42, 0x3fff, URZ, 0xc0, !UPT ;  /* 0x00003fff2a2a7892 */ /* 0x000fe2000f8ec03f */
[C---:B------:R-:W-:Y:S02]  /*a2c0*/  VIADD R230, R4.reuse, 0x6 ;  /* 0x0000000604e67836 */ /* 0x040fe40000000000 */
[----:B------:R-:W-:Y:S01]  /*a2d0*/  IMAD.MOV.U32 R225, RZ, RZ, 0x40000040 ;  /* 0x40000040ffe17424 */ /* 0x000fe200078e00ff */
[----:B------:R-:W-:Y:S01]  /*a2e0*/  ULOP3.LUT UR39, UR42, 0x10000, URZ, 0xfc, !UPT ;  /* 0x000100002a277892 */ /* 0x000fe2000f8efc3f */
[C---:B------:R-:W-:Y:S01]  /*a2f0*/  VIADD R228, R4.reuse, 0x400 ;  /* 0x0000040004e47836 */ /* 0x040fe20000000000 */
[----:B------:R-:W-:Y:S01]  /*a300*/  MOV R223, 0x40000040 ;  /* 0x4000004000df7802 */ /* 0x000fe20000000f00 */
[----:B------:R-:W-:Y:S01]  /*a310*/  VIADD R226, R4, 0x402 ;  /* 0x0000040204e27836 */ /* 0x000fe20000000000 */
[----:B------:R-:W2:Y:S01]  /*a320*/  LDL R0, [R1+0x3c] ;  /* 0x00003c0001007983 */ /* 0x000ea20000100800 */
[----:B------:R-:W-:Y:S01]  /*a330*/  IMAD.MOV.U32 R219, RZ, RZ, 0x40000040 ;  /* 0x40000040ffdb7424 */ /* 0x000fe200078e00ff */
[----:B------:R-:W0:Y:S01]  /*a340*/  LDC R74, c[0x0][0x448] ;  /* 0x00011200ff4a7b82 */ /* 0x000e220000000800 */
[----:B------:R-:W-:Y:S01]  /*a350*/  IMAD R6, R2, R7, UR39 ;  /* 0x0000002702067e24 */ /* 0x000fe2000f8e0207 */
[----:B------:R-:W2:Y:S01]  /*a360*/  LDL R78, [R1+0x1c] ;  /* 0x00001c00014e7983 */ /* 0x000ea20000100800 */
[----:B------:R-:W-:Y:S01]  /*a370*/  IMAD.MOV.U32 R7, RZ, RZ, 0x40000040 ;  /* 0x40000040ff077424 */ /* 0x000fe200078e00ff */
[----:B------:R-:W-:Y:S01]  /*a380*/  ULDC UR43, c[0x0][0xa80] ;  /* 0x0002a000002b7ab9 */ /* 0x000fe20000000800 */
[----:B------:R-:W-:Y:S01]  /*a390*/  IMAD.MOV.U32 R211, RZ, RZ, 0x40000040 ;  /* 0x40000040ffd37424 */ /* 0x000fe200078e00ff */
[----:B------:R-:W-:Y:S01]  /*a3a0*/  R2UR UR6, R6 ;  /* 0x00000000060672ca */ /* 0x000fe200000e0000 */
[C---:B------:R-:W-:Y:S01]  /*a3b0*/  VIADD R224, R4.reuse, 0x404 ;  /* 0x0000040404e07836 */ /* 0x040fe20000000000 */
[----:B------:R-:W-:Y:S01]  /*a3c0*/  R2UR UR7, R7 ;  /* 0x00000000070772ca */ /* 0x000fe200000e0000 */
[C---:B------:R-:W-:Y:S01]  /*a3d0*/  VIADD R222, R4.reuse, 0x406 ;  /* 0x0000040604de7836 */ /* 0x040fe20000000000 */
[----:B------:R-:W2:Y:S01]  /*a3e0*/  LDL R176, [R1+0x24] ;  /* 0x0000240001b07983 */ /* 0x000ea20000100800 */
[C---:B------:R-:W-:Y:S01]  /*a3f0*/  VIADD R218, R4.reuse, 0x800 ;  /* 0x0000080004da7836 */ /* 0x040fe20000000000 */
[----:B------:R-:W-:Y:S01]  /*a400*/  ULDC UR48, c[0x0][0xa80] ;  /* 0x0002a00000307ab9 */ /* 0x000fe20000000800 */
[C---:B------:R-:W-:Y:S01]  /*a410*/  VIADD R210, R4.reuse, 0x802 ;  /* 0x0000080204d27836 */ /* 0x040fe20000000000 */
[----:B------:R-:W2:Y:S01]  /*a420*/  LDL R75, [R1+0x2c] ;  /* 0x00002c00014b7983 */ /* 0x000ea20000100800 */
[----:B------:R-:W-:Y:S01]  /*a430*/  VIADD R208, R4, 0x804 ;  /* 0x0000080404d07836 */ /* 0x000fe20000000000 */
[----:B------:R-:W-:Y:S01]  /*a440*/  ULDC UR49, c[0x0][0xa80] ;  /* 0x0002a00000317ab9 */ /* 0x000fe20000000800 */
[----:B------:R-:W-:Y:S01]  /*a450*/  IMAD.MOV.U32 R209, RZ, RZ, 0x40000040 ;  /* 0x40000040ffd17424 */ /* 0x000fe200078e00ff */
[----:B------:R-:W2:Y:S03]  /*a460*/  LDL R177, [R1+0x18] ;  /* 0x0000180001b17983 */ /* 0x000ea60000100800 */
[----:B------:R-:W-:Y:S01]  /*a470*/  HGMMA.64x96x16.F32 R24, gdesc[UR4], R24, gsb0 ;  /* 0x01600000041879f0 */ /* 0x000fe20008000818 */
[----:B--234-:R-:W-:Y:S01]  /*a480*/  VIADD R8, R6, 0x2 ;  /* 0x0000000206087836 */ /* 0x01cfe20000000000 */
[----:B------:R-:W-:-:S02]  /*a490*/  R2UR UR4, R234 ;  /* 0x00000000ea0472ca */ /* 0x000fc400000e0000 */
[----:B------:R-:W-:Y:S02]  /*a4a0*/  R2UR UR5, R235 ;  /* 0x00000000eb0572ca */ /* 0x000fe400000e0000 */
[----:B------:R-:W-:Y:S02]  /*a4b0*/  R2UR UR6, R8 ;  /* 0x00000000080672ca */ /* 0x000fe400000e0000 */
[----:B------:R-:W-:Y:S01]  /*a4c0*/  R2UR UR7, R9 ;  /* 0x00000000090772ca */ /* 0x000fe200000e0000 */
[----:B------:R-:W-:Y:S01]  /*a4d0*/  IMAD.MOV.U32 R9, RZ, RZ, 0x40000040 ;  /* 0x40000040ff097424 */ /* 0x000fe200078e00ff */
[----:B------:R-:W-:Y:S01]  /*a4e0*/  IADD3 R8, R6, 0x4, RZ ;  /* 0x0000000406087810 */ /* 0x000fe20007ffe0ff */
[----:B------:R-:W-:Y:S02]  /*a4f0*/  WARPGROUP.DEPBAR.LE gsb0, 0x0 ;  /* 0x00008000000079c5 */ /* 0x000fe40000010000 */
[----:B------:R-:W-:-:S08]  /*a500*/  WARPGROUP.ARRIVE ;  /* 0x00000000000079c5 */ /* 0x000fd00000000000 */
[----:B------:R-:W-:Y:S01]  /*a510*/  HGMMA.64x96x16.F32 R24, gdesc[UR4], R24, gsb0 ;  /* 0x01600000041879f0 */ /* 0x000fe20008000818 */
[----:B------:R-:W-:Y:S02]  /*a520*/  R2UR UR4, R232 ;  /* 0x00000000e80472ca */ /* 0x000fe400000e0000 */
[----:B------:R-:W-:Y:S02]  /*a530*/  R2UR UR5, R233 ;  /* 0x00000000e90572ca */ /* 0x000fe400000e0000 */
        /* <DEDUP_REMOVED lines=75> */
[----:B------:R-:W-:-:S02]  /*a9f0*/  VIADD R8, R6, 0x606 ;  /* 0x0000060606087836 */ /* 0x000fc40000000000 */
[----:B------:R-:W-:Y:S02]  /*aa00*/  IMAD.MOV.U32 R21, RZ, RZ, 0x40000040 ;  /* 0x40000040ff157424 */ /* 0x000fe400078e00ff */
[----:B------:R-:W-:Y:S01]  /*aa10*/  IMAD.MOV.U32 R9, RZ, RZ, 0x40000040 ;  /* 0x40000040ff097424 */ /* 0x000fe200078e00ff */
[----:B------:R-:W-:Y:S02]  /*aa20*/  WARPGROUP.DEPBAR.LE gsb0, 0x0 ;  /* 0x00008000000079c5 */ /* 0x000fe40000010000 */
[----:B------:R-:W-:-:S06]  /*aa30*/  WARPGROUP.ARRIVE ;  /* 0x00000000000079c5 */ /* 0x000fcc0000000000 */
[----:B------:R-:W-:Y:S01]  /*aa40*/  HGMMA.64x96x16.F32 R24, gdesc[UR4], R24, gsb0 ;  /* 0x01600000041879f0 */ /* 0x000fe20008000818 */
[----:B------:R-:W-:Y:S02]  /*aa50*/  R2UR UR4, R20 ;  /* 0x00000000140472ca */ /* 0x000fe400000e0000 */
[----:B------:R-:W-:Y:S02]  /*aa60*/  R2UR UR5, R21 ;  /* 0x00000000150572ca */ /* 0x000fe400000e0000 */
[----:B------:R-:W-:Y:S02]  /*aa70*/  R2UR UR6, R8 ;  /* 0x00000000080672ca */ /* 0x000fe400000e0000 */
[----:B------:R-:W-:Y:S01]  /*aa80*/  R2UR UR7, R9 ;  /* 0x00000000090772ca */ /* 0x000fe200000e0000 */
[----:B------:R-:W-:Y:S01]  /*aa90*/  VIADD R14, R4, 0xc00 ;  /* 0x00000c00040e7836 */ /* 0x000fe20000000000 */
[----:B------:R-:W-:Y:S01]  /*aaa0*/  MOV R9, 0x40000040 ;  /* 0x4000004000097802 */ /* 0x000fe20000000f00 */
[----:B------:R-:W-:-:S02]  /*aab0*/  VIADD R8, R6, 0x900 ;  /* 0x0000090006087836 */ /* 0x000fc40000000000 */
        /* <DEDUP_REMOVED lines=40> */
[----:B------:R-:W-:Y:S02]  /*ad40*/  R2UR UR7, R7 ;  /* 0x00000000070772ca */ /* 0x000fe400000e0000 */
[----:B0-----:R-:W-:Y:S02]  /*ad50*/  ISETP.NE.AND P5, PT, R74, 0x1, PT ;  /* 0x000000014a00780c */ /* 0x001fe40003fa5270 */
[----:B------:R-:W-:-:S11]  /*ad60*/  LOP3.LUT R73, R73, 0xfffffff7, RZ, 0xc0, !PT ;  /* 0xfffffff749497812 */ /* 0x000fd600078ec0ff */
[----:B------:R-:W-:Y:S01]  /*ad70*/  @P5 LOP3.LUT R73, R73, 0x8, RZ, 0xfc, !PT ;  /* 0x0000000849495812 */ /* 0x000fe200078efcff */
[----:B------:R-:W0:Y:S04]  /*ad80*/  @P5 LDC R7, c[0x0][0x44c] ;  /* 0x00011300ff075b82 */ /* 0x000e280000000800 */
[----:B------:R2:W-:Y:S01]  /*ad90*/  STL [R1+0x10], R73 ;  /* 0x0000104901007387 */ /* 0x0005e20000100800 */
[----:B------:R-:W-:Y:S01]  /*ada0*/  IMAD.IADD R6, R0, 0x1, R78 ;  /* 0x0000000100067824 */ /* 0x000fe200078e024e */
[----:B------:R-:W-:Y:S02]  /*adb0*/  WARPGROUP.DEPBAR.LE gsb0, 0x0 ;  /* 0x00008000000079c5 */ /* 0x000fe40000010000 */
[----:B------:R-:W-:Y:S01]  /*adc0*/  WARPGROUP.ARRIVE ;  /* 0x00000000000079c5 */ /* 0x000fe20000000000 */
[----:B--2---:R-:W2:Y:S01]  /*add0*/  @P5 LDC R73, c[0x0][0x450] ;  /* 0x00011400ff495b82 */ /* 0x004ea20000000800 */
[----:B------:R-:W-:-:S04]  /*ade0*/  IMAD R74, R215, -0x60, R176 ;  /* 0xffffffa0d74a7824 */ /* 0x000fc800078e02b0 */
[----:B------:R-:W3:Y:S01]  /*adf0*/  S2R R80, SR_TID.X ;  /* 0x0000000000507919 */ /* 0x000ee20000002100 */
[----:B------:R-:W-:Y:S01]  /*ae00*/  HGMMA.64x96x16.F32 R24, gdesc[UR4], R24, gsb0 ;  /* 0x01600000041879f0 */ /* 0x000fe20008000818 */
[----:B0-----:R-:W-:Y:S01]  /*ae10*/  @P5 IMAD.HI.U32 R0, R6, R7, RZ ;  /* 0x0000000706005227 */ /* 0x001fe200078e00ff */
[----:B------:R-:W-:Y:S01]  /*ae20*/  ULOP3.LUT UR42, UR42, 0x3000000, URZ, 0xfc, !UPT ;  /* 0x030000002a2a7892 */ /* 0x000fe2000f8efc3f */
[----:B------:R-:W4:Y:S03]  /*ae30*/  LDL R175, [R1+0x30] ;  /* 0x0000300001af7983 */ /* 0x000f260000100800 */
[----:B--2---:R-:W-:-:S05]  /*ae40*/  @P5 SHF.R.U32.HI R6, RZ, R73, R0 ;  /* 0x00000049ff065219 */ /* 0x004fca0000011600 */
[----:B------:R-:W0:Y:S01]  /*ae50*/  SHFL.IDX PT, R0, R6, RZ, 0x1c1f ;  /* 0x001c1fff06007589 */ /* 0x000e2200000e0000 */
[C-C-:B------:R-:W-:Y:S02]  /*ae60*/  IADD3 R83, -R75.reuse, 0x61, R74.reuse ;  /* 0x000000614b537810 */ /* 0x140fe40007ffe14a */
[----:B------:R-:W-:-:S03]  /*ae70*/  IADD3 R74, -R75, 0x60, R74 ;  /* 0x000000604b4a7810 */ /* 0x000fc60007ffe14a */
[----:B------:R-:W-:-:S05]  /*ae80*/  IMAD.IADD R83, R83, 0x1, -R177 ;  /* 0x0000000153537824 */ /* 0x000fca00078e0ab1 */
[----:B0-----:R-:W-:-:S04]  /*ae90*/  VIADDMNMX R0, R0, R83, R74, PT ;  /* 0x0000005300007246 */ /* 0x001fc8000380014a */
[C---:B------:R-:W-:Y:S02]  /*aea0*/  ISETP.GT.AND P3, PT, R0.reuse, RZ, PT ;  /* 0x000000ff0000720c */ /* 0x040fe40003f64270 */
[C---:B------:R-:W-:Y:S02]  /*aeb0*/  ISETP.GT.AND P4, PT, R0.reuse, 0x1, PT ;  /* 0x000000010000780c */ /* 0x040fe40003f84270 */
[----:B------:R-:W-:Y:S01]  /*aec0*/  ISETP.GT.AND P2, PT, R0, 0x8, PT ;  /* 0x000000080000780c */ /* 0x000fe20003f44270 */
        /* <DEDUP_REMOVED lines=69> */
[----:B------:R-:W0:Y:S04]  /*b320*/  SHFL.BFLY PT, R25, R24, 0x2, 0x1f ;  /* 0x0c401f0018197f89 */ /* 0x000e2800000e0000 */
[----:B------:R-:W2:Y:S01]  /*b330*/  SHFL.IDX PT, R6, R6, 0x1, 0x1c1f ;  /* 0x003c1f0006067f89 */ /* 0x000ea200000e0000 */
[----:B0-----:R-:W-:-:S05]  /*b340*/  FMNMX.FTZ R25, R24, R25, !PT ;  /* 0x0000001918197209 */ /* 0x001fca0007810000 */
[----:B------:R-:W0:Y:S01]  /*b350*/  SHFL.BFLY PT, R0, R25, 0x1, 0x1f ;  /* 0x0c201f0019007f89 */ /* 0x000e2200000e0000 */
[----:B--2---:R-:W-:-:S04]  /*b360*/  VIADDMNMX R74, R6, R83, R74, PT ;  /* 0x00000053064a7246 */ /* 0x004fc8000380014a */
[C---:B------:R-:W-:Y:S02]  /*b370*/  ISETP.GT.AND P3, PT, R74.reuse, RZ, PT ;  /* 0x000000ff4a00720c */ /* 0x040fe40003f64270 */
[C---:B------:R-:W-:Y:S02]  /*b380*/  ISETP.GT.AND P4, PT, R74.reuse, 0x1, PT ;  /* 0x000000014a00780c */ /* 0x040fe40003f84270 */
[----:B------:R-:W-:Y:S02]  /*b390*/  ISETP.GT.AND P2, PT, R74, 0x8, PT ;  /* 0x000000084a00780c */ /* 0x000fe40003f44270 */
[----:B------:R-:W-:Y:S02]  /*b3a0*/  FSEL R26, R26, -INF , P3 ;  /* 0xff8000001a1a7808 */ /* 0x000fe40001800000 */
[----:B------:R-:W-:Y:S02]  /*b3b0*/  FSEL R27, R27, -INF , P4 ;  /* 0xff8000001b1b7808 */ /* 0x000fe40002000000 */
[----:B------:R-:W-:-:S02]  /*b3c0*/  ISETP.GT.AND P3, PT, R74, 0x9, PT ;  /* 0x000000094a00780c */ /* 0x000fc40003f64270 */
[----:B------:R-:W-:Y:S02]  /*b3d0*/  FSEL R30, R30, -INF , P2 ;  /* 0xff8000001e1e7808 */ /* 0x000fe40001000000 */
[----:B------:R-:W-:Y:S02]  /*b3e0*/  ISETP.GT.AND P2, PT, R74, 0x10, PT ;  /* 0x000000104a00780c */ /* 0x000fe40003f44270 */
[----:B0-----:R-:W-:Y:S02]  /*b3f0*/  FMNMX.FTZ R0, R25, R0, !PT ;  /* 0x0000000019007209 */ /* 0x001fe40007810000 */
        /* <DEDUP_REMOVED lines=14> */
[----:B------:R-:W-:Y:S01]  /*b4e0*/  FMNMX.FTZ R28, R38, R33, !PT ;  /* 0x00000021261c7209 */ /* 0x000fe20007810000 */
[----:B------:R-:W-:Y:S01]  /*b4f0*/  FMUL.FTZ R6, R0, UR43 ;  /* 0x0000002b00067c20 */ /* 0x000fe20008410000 */
[----:B------:R-:W-:-:S02]  /*b500*/  ISETP.GT.AND P3, PT, R74, 0x21, PT ;  /* 0x000000214a00780c */ /* 0x000fc40003f64270 */
[----:B------:R-:W-:Y:S02]  /*b510*/  FSEL R42, R42, -INF , P2 ;  /* 0xff8000002a2a7808 */ /* 0x000fe40001000000 */
[----:B------:R-:W-:Y:S02]  /*b520*/  FMNMX.FTZ R33, R39, R28, !PT ;  /* 0x0000001c27217209 */ /* 0x000fe40007810000 */
[----:B------:R-:W-:Y:S02]  /*b530*/  FSETP.NEU.FTZ.AND P4, PT, R0, -INF , PT ;  /* 0xff8000000000780b */ /* 0x000fe40003f9d000 */
[----:B------:R-:W-:Y:S02]  /*b540*/  ISETP.GT.AND P2, PT, R74, 0x28, PT ;  /* 0x000000284a00780c */ /* 0x000fe40003f44270 */
[----:B------:R-:W-:Y:S02]  /*b550*/  FSEL R28, R43, -INF , P3 ;  /* 0xff8000002b1c7808 */ /* 0x000fe40001800000 */
[----:B------:R-:W-:-:S02]  /*b560*/  FMNMX.FTZ R33, R42, R33, !PT ;  /* 0x000000212a217209 */ /* 0x000fc40007810000 */
[----:B------:R-:W-:Y:S02]  /*b570*/  FSEL R6, R6, RZ, P4 ;  /* 0x000000ff06067208 */ /* 0x000fe40002000000 */
[----:B------:R-:W-:Y:S02]  /*b580*/  ISETP.GT.AND P3, PT, R74, 0x29, PT ;  /* 0x000000294a00780c */ /* 0x000fe40003f64270 */
[----:B------:R-:W-:Y:S02]  /*b590*/  FSEL R46, R46, -INF , P2 ;  /* 0xff8000002e2e7808 */ /* 0x000fe40001000000 */
[----:B------:R-:W-:Y:S01]  /*b5a0*/  FMNMX.FTZ R35, R28, R33, !PT ;  /* 0x000000211c237209 */ /* 0x000fe20007810000 */
[----:B------:R-:W-:Y:S01]  /*b5b0*/  FFMA.FTZ R36, R29, UR43, -R6 ;  /* 0x0000002b1d247c23 */ /* 0x000fe20008010806 */
        /* <DEDUP_REMOVED lines=12> */
[----:B------:R0:W-:Y:S01]  /*b680*/  MUFU.EX2 R33, R36 ;  /* 0x0000002400217308 */ /* 0x0001e20000000800 */
[----:B------:R-:W-:Y:S02]  /*b690*/  ISETP.GT.AND P2, PT, R74, 0x40, PT ;  /* 0x000000404a00780c */ /* 0x000fe40003f44270 */
[----:B------:R-:W-:-:S02]  /*b6a0*/  FMNMX.FTZ R43, R54, R43, !PT ;  /* 0x0000002b362b7209 */ /* 0x000fc40007810000 */
[----:B------:R-:W-:Y:S02]  /*b6b0*/  FSEL R58, R58, -INF , P2 ;  /* 0xff8000003a3a7808 */ /* 0x000fe40001000000 */
[----:B0-----:R-:W-:Y:S02]  /*b6c0*/  FSEL R36, R55, -INF , P3 ;  /* 0xff80000037247808 */ /* 0x001fe40001800000 */
[----:B------:R-:W-:Y:S02]  /*b6d0*/  ISETP.GT.AND P3, PT, R74, 0x41, PT ;  /* 0x000000414a00780c */ /* 0x000fe40003f64270 */
        /* <DEDUP_REMOVED lines=10> */
[--C-:B------:R-:W-:Y:S01]  /*b780*/  FFMA.FTZ R154, R7, UR43, -R6.reuse ;  /* 0x0000002b079a7c23 */ /* 0x100fe20008010806 */
        /* <DEDUP_REMOVED lines=12> */
[----:B------:R-:W-:-:S05]  /*b850*/  FMNMX.FTZ R40, R71, R40, !PT ;  /* 0x0000002847287209 */ /* 0x000fca0007810000 */
[----:B------:R-:W0:Y:S01]  /*b860*/  SHFL.BFLY PT, R7, R40, 0x2, 0x1f ;  /* 0x0c401f0028077f89 */ /* 0x000e2200000e0000 */
[----:B------:R-:W-:Y:S01]  /*b870*/  FFMA.FTZ R47, R41, UR43, -R6 ;  /* 0x0000002b292f7c23 */ /* 0x000fe20008010806 */
[----:B0-----:R-:W-:-:S05]  /*b880*/  FMNMX.FTZ R41, R40, R7, !PT ;  /* 0x0000000728297209 */ /* 0x001fca0007810000 */
[----:B------:R-:W0:Y:S01]  /*b890*/  SHFL.BFLY PT, R40, R41, 0x1, 0x1f ;  /* 0x0c201f0029287f89 */ /* 0x000e2200000e0000 */
[--C-:B------:R-:W-:Y:S01]  /*b8a0*/  FFMA.FTZ R43, R53, UR43, -R6.reuse ;  /* 0x0000002b352b7c23 */ /* 0x100fe20008010806 */
[--C-:B------:R-:W-:Y:S01]  /*b8b0*/  FFMA.FTZ R204, R81, UR43, -R6.reuse ;  /* 0x0000002b51cc7c23 */ /* 0x100fe20008010806 */
[----:B------:R-:W-:Y:S01]  /*b8c0*/  FFMA.FTZ R31, R79, UR43, -R6 ;  /* 0x0000002b4f1f7c23 */ /* 0x000fe20008010806 */
[----:B0-----:R-:W-:-:S04]  /*b8d0*/  FMNMX.FTZ R7, R41, R40, !PT ;  /* 0x0000002829077209 */ /* 0x001fc80007810000 */
[C---:B------:R-:W-:Y:S01]  /*b8e0*/  FSETP.NEU.FTZ.AND P2, PT, R7.reuse, -INF , PT ;  /* 0xff8000000700780b */ /* 0x040fe20003f5d000 */
[----:B------:R-:W-:-:S05]  /*b8f0*/  FMUL.FTZ R53, R7, UR43 ;  /* 0x0000002b07357c20 */ /* 0x000fca0008410000 */
[----:B------:R-:W-:-:S05]  /*b900*/  FSEL R53, R53, RZ, P2 ;  /* 0x000000ff35357208 */ /* 0x000fca0001000000 */
[--C-:B------:R-:W-:Y:S02]  /*b910*/  FFMA.FTZ R40, R25, UR43, -R53.reuse ;  /* 0x0000002b19287c23 */ /* 0x100fe40008010835 */
[----:B------:R-:W0:Y:S01]  /*b920*/  @P5 LDC R25, c[0x0][0x44c] ;  /* 0x00011300ff195b82 */ /* 0x000e220000000800 */
[----:B------:R-:W-:Y:S01]  /*b930*/  FFMA.FTZ R205, R26, UR43, -R53 ;  /* 0x0000002b1acd7c23 */ /* 0x000fe20008010835 */
[--C-:B------:R-:W-:Y:S01]  /*b940*/  FFMA.FTZ R59, R45, UR43, -R6.reuse ;  /* 0x0000002b2d3b7c23 */ /* 0x100fe20008010806 */
[--C-:B------:R-:W-:Y:S01]  /*b950*/  FFMA.FTZ R55, R49, UR43, -R6.reuse ;  /* 0x0000002b31377c23 */ /* 0x100fe20008010806 */
[--C-:B------:R-:W-:Y:S01]  /*b960*/  FFMA.FTZ R206, R77, UR43, -R6.reuse ;  /* 0x0000002b4dce7c23 */ /* 0x100fe20008010806 */
[----:B-----5:R-:W-:-:S03]  /*b970*/  FFMA.FTZ R152, R75, UR43, -R6 ;  /* 0x0000002b4b987c23 */ /* 0x020fc60008010806 */
[----:B------:R-:W2:Y:S01]  /*b980*/  @P5 LDC R26, c[0x0][0x450] ;  /* 0x00011400ff1a5b82 */ /* 0x000ea20000000800 */
        /* <DEDUP_REMOVED lines=13> */
[--C-:B------:R-:W-:Y:S01]  /*ba60*/  FFMA.FTZ R6, R27, UR43, -R53.reuse ;  /* 0x0000002b1b067c23 */ /* 0x100fe20008010835 */
[----:B------:R-:W-:Y:S01]  /*ba70*/  MUFU.EX2 R204, R204 ;  /* 0x000000cc00cc7308 */ /* 0x000fe20000000800 */
[--C-:B------:R-:W-:Y:S01]  /*ba80*/  FFMA.FTZ R207, R30, UR43, -R53.reuse ;  /* 0x0000002b1ecf7c23 */ /* 0x100fe20008010835 */
[----:B------:R-:W-:Y:S01]  /*ba90*/  FFMA.FTZ R30, R24, UR43, -R53 ;  /* 0x0000002b181e7c23 */ /* 0x000fe20008010835 */
[----:B---3--:R-:W-:-:S05]  /*baa0*/  SHF.R.U32.HI R80, RZ, 0x7, R80 ;  /* 0x00000007ff507819 */ /* 0x008fca0000011650 */
[----:B------:R-:W1:Y:S01]  /*bab0*/  MUFU.EX2 R31, R31 ;  /* 0x0000001f001f7308 */ /* 0x000e620000000800 */
[----:B------:R-:W-:Y:S01]  /*bac0*/  @!P1 VIADD R24, R173, 0x32440 ;  /* 0x00032440ad189836 */ /* 0x000fe20000000000 */
[----:B------:R-:W-:-:S06]  /*bad0*/  IADD3 R172, -R80, 0xb, RZ ;  /* 0x0000000b50ac7810 */ /* 0x000fcc0007ffe1ff */
[----:B------:R-:W-:Y:S01]  /*bae0*/  MUFU.EX2 R206, R206 ;  /* 0x000000ce00ce7308 */ /* 0x000fe20000000800 */
[----:B------:R-:W-:-:S07]  /*baf0*/  FFMA.FTZ R153, R34, UR43, -R53 ;  /* 0x0000002b22997c23 */ /* 0x000fce0008010835 */
[----:B------:R-:W-:Y:S01]  /*bb00*/  MUFU.EX2 R205, R205 ;  /* 0x000000cd00cd7308 */ /* 0x000fe20000000800 */
[----:B------:R-:W-:Y:S01]  /*bb10*/  @!P1 PRMT R24, RZ, 0x654, R24 ;  /* 0x00000654ff189816 */ /* 0x000fe20000000018 */
[----:B0-----:R-:W-:Y:S01]  /*bb20*/  @P5 IMAD.HI.U32 R25, R78, R25, RZ ;  /* 0x000000194e195227 */ /* 0x001fe200078e00ff */
[----:B------:R0:W-:Y:S06]  /*bb30*/  BAR.ARV R172, 0x100 ;  /* 0x000400ac0000751d */ /* 0x0001ec0000002000 */
[----:B------:R-:W3:Y:S01]  /*bb40*/  MUFU.EX2 R6, R6 ;  /* 0x0000000600067308 */ /* 0x000ee20000000800 */
[----:B------:R4:W-:Y:S01]  /*bb50*/  @!P1 SYNCS.ARRIVE.TRANS64.RED.A1T0 RZ, [R24+URZ], RZ ;  /* 0x000000ff18ff99a7 */ /* 0x0009e2000810043f */
[----:B------:R1:W-:Y:S06]  /*bb60*/  BAR.SYNC.DEFER_BLOCKING R3, 0x100 ;  /* 0x000400030000751d */ /* 0x0003ec0000010000 */
[----:B------:R-:W0:Y:S01]  /*bb70*/  MUFU.EX2 R207, R207 ;  /* 0x000000cf00cf7308 */ /* 0x000e220000000800 */
[----:B------:R-:W-:-:S02]  /*bb80*/  IMAD.MOV.U32 R27, RZ, RZ, 0xc00 ;  /* 0x00000c00ff1b7424 */ /* 0x000fc400078e00ff */
[----:B-1----:R-:W-:Y:S01]  /*bb90*/  FADD.FTZ R3, R204, R31 ;  /* 0x0000001fcc037221 */ /* 0x002fe20000010000 */
[----:B------:R-:W-:-:S04]  /*bba0*/  IMAD.MOV.U32 R174, RZ, RZ, R78 ;  /* 0x000000ffffae7224 */ /* 0x000fc800078e004e */
[----:B------:R-:W-:Y:S01]  /*bbb0*/  MUFU.EX2 R152, R152 ;  /* 0x0000009800987308 */ /* 0x000fe20000000800 */
[----:B------:R-:W-:Y:S01]  /*bbc0*/  FFMA.FTZ R155, R38, UR43, -R53 ;  /* 0x0000002b269b7c23 */ /* 0x000fe20008010835 */
[----:B--2---:R-:W-:-:S06]  /*bbd0*/  @P5 SHF.R.U32.HI R174, RZ, R26, R25 ;  /* 0x0000001affae5219 */ /* 0x004fcc0000011619 */
[----:B------:R-:W1:Y:S01]  /*bbe0*/  MUFU.EX2 R30, R30 ;  /* 0x0000001e001e7308 */ /* 0x000e620000000800 */
[----:B------:R-:W-:Y:S02]  /*bbf0*/  IMAD.MOV.U32 R25, RZ, RZ, 0x40000040 ;  /* 0x40000040ff197424 */ /* 0x000fe400078e00ff */
[----:B------:R-:W-:Y:S01]  /*bc00*/  FFMA.FTZ R159, R46, UR43, -R53 ;  /* 0x0000002b2e9f7c23 */ /* 0x000fe20008010835 */
[----:B----4-:R-:W-:-:S04]  /*bc10*/  IMAD R24, R2, R27, UR42 ;  /* 0x0000002a02187e24 */ /* 0x010fc8000f8e021b */
[----:B------:R-:W-:Y:S01]  /*bc20*/  MUFU.EX2 R35, R73 ;  /* 0x0000004900237308 */ /* 0x000fe20000000800 */
[----:B---3--:R-:W-:Y:S01]  /*bc30*/  FADD.FTZ R44, R205, R6 ;  /* 0x00000006cd2c7221 */ /* 0x008fe20000010000 */
[----:B------:R-:W-:-:S06]  /*bc40*/  FADD.FTZ R46, R206, R3 ;  /* 0x00000003ce2e7221 */ /* 0x000fcc0000010000 */
[----:B------:R-:W2:Y:S01]  /*bc50*/  MUFU.EX2 R153, R153 ;  /* 0x0000009900997308 */ /* 0x000ea20000000800 */
[--C-:B------:R-:W-:Y:S01]  /*bc60*/  FFMA.FTZ R34, R39, UR43, -R53.reuse ;  /* 0x0000002b27227c23 */ /* 0x100fe20008010835 */
[----:B------:R-:W-:Y:S01]  /*bc70*/  FFMA.FTZ R38, R28, UR43, -R53 ;  /* 0x0000002b1c267c23 */ /* 0x000fe20008010835 */
[----:B------:R-:W-:-:S05]  /*bc80*/  R2UR UR7, R25 ;  /* 0x00000000190772ca */ /* 0x000fca00000e0000 */
[----:B------:R-:W-:Y:S01]  /*bc90*/  MUFU.EX2 R154, R154 ;  /* 0x0000009a009a7308 */ /* 0x000fe20000000800 */
[----:B------:R-:W-:Y:S02]  /*bca0*/  VIADD R28, R24, 0x80 ;  /* 0x00000080181c7836 */ /* 0x000fe40000000000 */
[----:B0-----:R-:W-:Y:S01]  /*bcb0*/  FADD.FTZ R3, R207, R44 ;  /* 0x0000002ccf037221 */ /* 0x001fe20000010000 */
[----:B------:R-:W-:-:S04]  /*bcc0*/  FADD.FTZ R25, R33, R46 ;  /* 0x0000002e21197221 */ /* 0x000fc80000010000 */
[----:B------:R-:W0:Y:S01]  /*bcd0*/  MUFU.EX2 R40, R40 ;  /* 0x0000002800287308 */ /* 0x000e220000000800 */
[----:B------:R-:W-:Y:S01]  /*bce0*/  FFMA.FTZ R157, R42, UR43, -R53 ;  /* 0x0000002b2a9d7c23 */ /* 0x000fe20008010835 */
[----:B-1----:R-:W-:Y:S01]  /*bcf0*/  FADD.FTZ R44, R30, R3 ;  /* 0x000000031e2c7221 */ /* 0x002fe20000010000 */
[----:B------:R-:W-:-:S05]  /*bd00*/  FADD.FTZ R46, R152, R25 ;  /* 0x00000019982e7221 */ /* 0x000fca0000010000 */
[----:B------:R-:W-:Y:S01]  /*bd10*/  MUFU.EX2 R37, R37 ;  /* 0x0000002500257308 */ /* 0x000fe20000000800 */
[----:B------:R-:W-:-:S07]  /*bd20*/  R2UR UR10, R28 ;  /* 0x000000001c0a72ca */ /* 0x000fce00000e0000 */
[----:B------:R-:W1:Y:S01]  /*bd30*/  MUFU.EX2 R155, R155 ;  /* 0x0000009b009b7308 */ /* 0x000e620000000800 */
[C---:B------:R-:W-:Y:S02]  /*bd40*/  VIADD R28, R24.reuse, 0x180 ;  /* 0x00000180181c7836 */ /* 0x040fe40000000000 */
[----:B--2---:R-:W-:Y:S01]  /*bd50*/  FADD.FTZ R3, R153, R44 ;  /* 0x0000002c99037221 */ /* 0x004fe20000010000 */
[----:B------:R-:W-:-:S04]  /*bd60*/  VIADD R26, R24, 0x100 ;  /* 0x00000100181a7836 */ /* 0x000fc80000000000 */
[----:B------:R-:W-:Y:S01]  /*bd70*/  MUFU.EX2 R156, R156 ;  /* 0x0000009c009c7308 */ /* 0x000fe20000000800 */
[----:B------:R-:W-:-:S07]  /*bd80*/  FADD.FTZ R25, R35, R46 ;  /* 0x0000002e23197221 */ /* 0x000fce0000010000 */
[----:B------:R-:W2:Y:S01]  /*bd90*/  MUFU.EX2 R34, R34 ;  /* 0x0000002200227308 */ /* 0x000ea20000000800 */
[----:B------:R-:W-:Y:S01]  /*bda0*/  R2UR UR18, R28 ;  /* 0x000000001c1272ca */ /* 0x000fe200000e0000 */
[----:B0-----:R-:W-:Y:S01]  /*bdb0*/  FADD.FTZ R44, R40, R3 ;  /* 0x00000003282c7221 */ /* 0x001fe20000010000 */
[----:B------:R-:W-:-:S05]  /*bdc0*/  FADD.FTZ R28, R154, R25 ;  /* 0x000000199a1c7221 */ /* 0x000fca0000010000 */
[----:B------:R-:W0:Y:S01]  /*bdd0*/  MUFU.EX2 R157, R157 ;  /* 0x0000009d009d7308 */ /* 0x000e220000000800 */
[----:B------:R-:W-:Y:S01]  /*bde0*/  FFMA.FTZ R42, R29, UR43, -R53 ;  /* 0x0000002b1d2a7c23 */ /* 0x000fe20008010835 */
[----:B------:R-:W-:Y:S01]  /*bdf0*/  R2UR UR14, R26 ;  /* 0x000000001a0e72ca */ /* 0x000fe200000e0000 */
[----:B------:R-:W-:-:S05]  /*be00*/  VIADD R26, R24, 0x200 ;  /* 0x00000200181a7836 */ /* 0x000fca0000000000 */
[----:B------:R-:W3:Y:S01]  /*be10*/  MUFU.EX2 R47, R47 ;  /* 0x0000002f002f7308 */ /* 0x000ee20000000800 */
[----:B-1----:R-:W-:Y:S01]  /*be20*/  FADD.FTZ R3, R155, R44 ;  /* 0x0000002c9b037221 */ /* 0x002fe20000010000 */
[----:B------:R-:W-:-:S06]  /*be30*/  FADD.FTZ R25, R37, R28 ;  /* 0x0000001c25197221 */ /* 0x000fcc0000010000 */
[----:B------:R-:W1:Y:S01]  /*be40*/  MUFU.EX2 R38, R38 ;  /* 0x0000002600267308 */ /* 0x000e620000000800 */
[----:B------:R-:W-:Y:S01]  /*be50*/  FFMA.FTZ R161, R50, UR43, -R53 ;  /* 0x0000002b32a17c23 */ /* 0x000fe20008010835 */
[----:B------:R-:W-:-:S06]  /*be60*/  R2UR UR22, R26 ;  /* 0x000000001a1672ca */ /* 0x000fcc00000e0000 */
[----:B------:R-:W4:Y:S01]  /*be70*/  MUFU.EX2 R158, R158 ;  /* 0x0000009e009e7308 */ /* 0x000f220000000800 */
[----:B--2---:R-:W-:Y:S01]  /*be80*/  FADD.FTZ R28, R34, R3 ;  /* 0x00000003221c7221 */ /* 0x004fe20000010000 */
[----:B------:R-:W-:-:S06]  /*be90*/  FADD.FTZ R26, R156, R25 ;  /* 0x000000199c1a7221 */ /* 0x000fcc0000010000 */
[----:B------:R-:W2:Y:S01]  /*bea0*/  MUFU.EX2 R159, R159 ;  /* 0x0000009f009f7308 */ /* 0x000ea20000000800 */
[----:B------:R-:W-:Y:S01]  /*beb0*/  FFMA.FTZ R32, R32, UR43, -R53 ;  /* 0x0000002b20207c23 */ /* 0x000fe20008010835 */
[----:B------:R-:W-:Y:S01]  /*bec0*/  R2UR UR6, R24 ;  /* 0x00000000180672ca */ /* 0x000fe200000e0000 */
[----:B------:R-:W-:-:S05]  /*bed0*/  IMAD.MOV.U32 R25, RZ, RZ, 0x40000040 ;  /* 0x40000040ff197424 */ /* 0x000fca00078e00ff */
[----:B------:R-:W2:Y:S01]  /*bee0*/  MUFU.EX2 R59, R59 ;  /* 0x0000003b003b7308 */ /* 0x000ea20000000800 */
[----:B------:R-:W-:Y:S02]  /*bef0*/  VIADD R24, R24, 0x280 ;  /* 0x0000028018187836 */ /* 0x000fe40000000000 */
[----:B0-----:R-:W-:-:S05]  /*bf00*/  FADD.FTZ R3, R157, R28 ;  /* 0x0000001c9d037221 */ /* 0x001fca0000010000 */
[----:B------:R-:W0:Y:S01]  /*bf10*/  MUFU.EX2 R42, R42 ;  /* 0x0000002a002a7308 */ /* 0x000e220000000800 */
[----:B------:R-:W-:Y:S01]  /*bf20*/  FFMA.FTZ R163, R54, UR43, -R53 ;  /* 0x0000002b36a37c23 */ /* 0x000fe20008010835 */
[----:B------:R-:W-:Y:S01]  /*bf30*/  R2UR UR27, R25 ;  /* 0x00000000191b72ca */ /* 0x000fe200000e0000 */
[----:B---3--:R-:W-:-:S05]  /*bf40*/  FADD.FTZ R25, R47, R26 ;  /* 0x0000001a2f197221 */ /* 0x008fca0000010000 */
[----:B------:R-:W3:Y:S01]  /*bf50*/  MUFU.EX2 R160, R160 ;  /* 0x000000a000a07308 */ /* 0x000ee20000000800 */
[----:B------:R-:W-:Y:S01]  /*bf60*/  R2UR UR26, R24 ;  /* 0x00000000181a72ca */ /* 0x000fe200000e0000 */
[----:B-1----:R-:W-:-:S06]  /*bf70*/  FADD.FTZ R24, R38, R3 ;  /* 0x0000000326187221 */ /* 0x002fcc0000010000 */
[----:B------:R-:W1:Y:S01]  /*bf80*/  MUFU.EX2 R161, R161 ;  /* 0x000000a100a17308 */ /* 0x000e620000000800 */
[----:B------:R-:W-:Y:S01]  /*bf90*/  FFMA.FTZ R36, R36, UR43, -R53 ;  /* 0x0000002b24247c23 */ /* 0x000fe20008010835 */
[----:B----4-:R-:W-:-:S06]  /*bfa0*/  FADD.FTZ R26, R158, R25 ;  /* 0x000000199e1a7221 */ /* 0x010fcc0000010000 */
[----:B------:R-:W4:Y:S01]  /*bfb0*/  MUFU.EX2 R55, R55 ;  /* 0x0000003700377308 */ /* 0x000f220000000800 */
[----:B--2---:R-:W-:Y:S01]  /*bfc0*/  FADD.FTZ R3, R159, R24 ;  /* 0x000000189f037221 */ /* 0x004fe20000010000 */
[----:B------:R-:W-:-:S06]  /*bfd0*/  FFMA.FTZ R165, R58, UR43, -R53 ;  /* 0x0000002b3aa57c23 */ /* 0x000fcc0008010835 */
[----:B------:R-:W2:Y:S01]  /*bfe0*/  MUFU.EX2 R32, R32 ;  /* 0x0000002000207308 */ /* 0x000ea20000000800 */
[----:B------:R-:W-:Y:S01]  /*bff0*/  FADD.FTZ R25, R59, R26 ;  /* 0x0000001a3b197221 */ /* 0x000fe20000010000 */
[----:B0-----:R-:W-:-:S06]  /*c000*/  FADD.FTZ R24, R42, R3 ;  /* 0x000000032a187221 */ /* 0x001fcc0000010000 */
[----:B------:R-:W0:Y:S01]  /*c010*/  MUFU.EX2 R163, R163 ;  /* 0x000000a300a37308 */ /* 0x000e220000000800 */
[----:B------:R-:W-:Y:S01]  /*c020*/  FFMA.FTZ R72, R72, UR43, -R53 ;  /* 0x0000002b48487c23 */ /* 0x000fe20008010835 */
[----:B------:R-:W-:-:S06]  /*c030*/  F2FP.F16.F32.PACK_AB R205, R6, R205 ;  /* 0x000000cd06cd723e */ /* 0x000fcc00000000ff */
[----:B------:R-:W0:Y:S01]  /*c040*/  MUFU.EX2 R162, R162 ;  /* 0x000000a200a27308 */ /* 0x000e220000000800 */
[----:B---3--:R-:W-:Y:S01]  /*c050*/  FADD.FTZ R6, R160, R25 ;  /* 0x00000019a0067221 */ /* 0x008fe20000010000 */
[----:B-1----:R-:W-:-:S06]  /*c060*/  FADD.FTZ R3, R161, R24 ;  /* 0x00000018a1037221 */ /* 0x002fcc0000010000 */
[----:B------:R-:W1:Y:S01]  /*c070*/  MUFU.EX2 R36, R36 ;  /* 0x0000002400247308 */ /* 0x000e620000000800 */
[----:B------:R-:W-:-:S07]  /*c080*/  FFMA.FTZ R62, R62, UR43, -R53 ;  /* 0x0000002b3e3e7c23 */ /* 0x000fce0008010835 */
[----:B------:R-:W3:Y:S01]  /*c090*/  MUFU.EX2 R43, R43 ;  /* 0x0000002b002b7308 */ /* 0x000ee20000000800 */
[----:B----4-:R-:W-:Y:S01]  /*c0a0*/  FADD.FTZ R25, R55, R6 ;  /* 0x0000000637197221 */ /* 0x010fe20000010000 */
[----:B--2---:R-:W-:-:S06]  /*c0b0*/  FADD.FTZ R6, R32, R3 ;  /* 0x0000000320067221 */ /* 0x004fcc0000010000 */
[----:B------:R-:W2:Y:S01]  /*c0c0*/  MUFU.EX2 R165, R165 ;  /* 0x000000a500a57308 */ /* 0x000ea20000000800 */
[----:B------:R-:W-:-:S07]  /*c0d0*/  FFMA.FTZ R63, R63, UR43, -R53 ;  /* 0x0000002b3f3f7c23 */ /* 0x000fce0008010835 */
[----:B------:R-:W4:Y:S01]  /*c0e0*/  MUFU.EX2 R164, R164 ;  /* 0x000000a400a47308 */ /* 0x000f220000000800 */
[----:B0-----:R-:W-:Y:S01]  /*c0f0*/  FADD.FTZ R3, R163, R6 ;  /* 0x00000006a3037221 */ /* 0x001fe20000010000 */
[----:B------:R-:W-:-:S06]  /*c100*/  FFMA.FTZ R66, R66, UR43, -R53 ;  /* 0x0000002b42427c23 */ /* 0x000fcc0008010835 */
[----:B------:R-:W0:Y:S01]  /*c110*/  MUFU.EX2 R72, R72 ;  /* 0x0000004800487308 */ /* 0x000e220000000800 */
[----:B------:R-:W-:-:S07]  /*c120*/  FADD.FTZ R24, R162, R25 ;  /* 0x00000019a2187221 */ /* 0x000fce0000010000 */
[----:B------:R-:W0:Y:S01]  /*c130*/  MUFU.EX2 R49, R49 ;  /* 0x0000003100317308 */ /* 0x000e220000000800 */
[----:B-1----:R-:W-:Y:S01]  /*c140*/  FADD.FTZ R6, R36, R3 ;  /* 0x0000000324067221 */ /* 0x002fe20000010000 */
[----:B------:R-:W-:-:S06]  /*c150*/  FFMA.FTZ R67, R67, UR43, -R53 ;  /* 0x0000002b43437c23 */ /* 0x000fcc0008010835 */
[----:B------:R-:W1:Y:S01]  /*c160*/  MUFU.EX2 R62, R62 ;  /* 0x0000003e003e7308 */ /* 0x000e620000000800 */
[----:B---3--:R-:W-:-:S07]  /*c170*/  FADD.FTZ R25, R43, R24 ;  /* 0x000000182b197221 */ /* 0x008fce0000010000 */
[----:B------:R-:W3:Y:S01]  /*c180*/  MUFU.EX2 R166, R166 ;  /* 0x000000a600a67308 */ /* 0x000ee20000000800 */
[----:B--2---:R-:W-:Y:S01]  /*c190*/  FADD.FTZ R3, R165, R6 ;  /* 0x00000006a5037221 */ /* 0x004fe20000010000 */
[----:B------:R-:W-:-:S06]  /*c1a0*/  FFMA.FTZ R70, R70, UR43, -R53 ;  /* 0x0000002b46467c23 */ /* 0x000fcc0008010835 */
[----:B------:R-:W2:Y:S01]  /*c1b0*/  MUFU.EX2 R63, R63 ;  /* 0x0000003f003f7308 */ /* 0x000ea20000000800 */
[----:B----4-:R-:W-:-:S07]  /*c1c0*/  FADD.FTZ R24, R164, R25 ;  /* 0x00000019a4187221 */ /* 0x010fce0000010000 */
[----:B------:R-:W4:Y:S01]  /*c1d0*/  MUFU.EX2 R51, R51 ;  /* 0x0000003300337308 */ /* 0x000f220000000800 */
[----:B0-----:R-:W-:Y:S01]  /*c1e0*/  FADD.FTZ R3, R72, R3 ;  /* 0x0000000348037221 */ /* 0x001fe20000010000 */
[----:B------:R-:W-:-:S06]  /*c1f0*/  FADD.FTZ R25, R49, R24 ;  /* 0x0000001831197221 */ /* 0x000fcc0000010000 */
[----:B------:R-:W0:Y:S01]  /*c200*/  MUFU.EX2 R66, R66 ;  /* 0x0000004200427308 */ /* 0x000e220000000800 */
[----:B------:R-:W-:-:S07]  /*c210*/  FFMA.FTZ R53, R71, UR43, -R53 ;  /* 0x0000002b47357c23 */ /* 0x000fce0008010835 */
[----:B------:R-:W0:Y:S01]  /*c220*/  MUFU.EX2 R168, R168 ;  /* 0x000000a800a87308 */ /* 0x000e220000000800 */
        /* <DEDUP_REMOVED lines=9> */
[----:B------:R-:W-:-:S06]  /*c2c0*/  FADD.FTZ R6, R168, R3 ;  /* 0x00000003a8067221 */ /* 0x000fcc0000010000 */
[----:B------:R-:W0:Y:S01]  /*c2d0*/  MUFU.EX2 R41, R41 ;  /* 0x0000002900297308 */ /* 0x000e220000000800 */
[----:B------:R-:W-:-:S07]  /*c2e0*/  IMAD.MOV.U32 R27, RZ, RZ, 0x40000040 ;  /* 0x40000040ff1b7424 */ /* 0x000fce00078e00ff */
[----:B------:R-:W0:Y:S01]  /*c2f0*/  MUFU.EX2 R53, R53 ;  /* 0x0000003500357308 */ /* 0x000e220000000800 */
[----:B------:R-:W-:Y:S01]  /*c300*/  MOV R29, 0x40000040 ;  /* 0x40000040001d7802 */ /* 0x000fe20000000f00 */
[----:B-1----:R-:W-:Y:S01]  /*c310*/  FADD.FTZ R25, R67, R24 ;  /* 0x0000001843197221 */ /* 0x002fe20000010000 */
[----:B---3--:R-:W-:Y:S01]  /*c320*/  FADD.FTZ R3, R45, R6 ;  /* 0x000000062d037221 */ /* 0x008fe20000010000 */
[----:B------:R-:W-:Y:S01]  /*c330*/  R2UR UR15, R27 ;  /* 0x000000001b0f72ca */ /* 0x000fe200000e0000 */
[----:B------:R-:W-:Y:S01]  /*c340*/  IMAD.MOV.U32 R27, RZ, RZ, 0x40000040 ;  /* 0x40000040ff1b7424 */ /* 0x000fe200078e00ff */
[----:B------:R-:W-:Y:S01]  /*c350*/  R2UR UR11, R29 ;  /* 0x000000001d0b72ca */ /* 0x000fe200000e0000 */
[----:B------:R-:W-:Y:S02]  /*c360*/  IMAD.MOV.U32 R29, RZ, RZ, 0x40000040 ;  /* 0x40000040ff1d7424 */ /* 0x000fe400078e00ff */
[----:B--2---:R-:W-:Y:S01]  /*c370*/  FADD.FTZ R24, R70, R25 ;  /* 0x0000001946187221 */ /* 0x004fe20000010000 */
[----:B----4-:R-:W-:Y:S01]  /*c380*/  FADD.FTZ R6, R170, R3 ;  /* 0x00000003aa067221 */ /* 0x010fe20000010000 */
[----:B------:R-:W-:-:S02]  /*c390*/  F2FP.F16.F32.PACK_AB R204, R31, R204 ;  /* 0x000000cc1fcc723e */ /* 0x000fc400000000ff */
[----:B------:R-:W-:Y:S02]  /*c3a0*/  F2FP.F16.F32.PACK_AB R206, R33, R206 ;  /* 0x000000ce21ce723e */ /* 0x000fe400000000ff */
[----:B------:R-:W-:Y:S01]  /*c3b0*/  F2FP.F16.F32.PACK_AB R207, R30, R207 ;  /* 0x000000cf1ecf723e */ /* 0x000fe200000000ff */
[----:B0-----:R-:W-:Y:S01]  /*c3c0*/  FADD.FTZ R6, R41, R6 ;  /* 0x0000000629067221 */ /* 0x001fe20000010000 */
[----:B------:R-:W-:Y:S01]  /*c3d0*/  R2UR UR19, R29 ;  /* 0x000000001d1372ca */ /* 0x000fe200000e0000 */
[----:B------:R-:W-:Y:S01]  /*c3e0*/  FADD.FTZ R3, R53, R24 ;  /* 0x0000001835037221 */ /* 0x000fe20000010000 */
[----:B------:R-:W-:Y:S02]  /*c3f0*/  R2UR UR23, R27 ;  /* 0x000000001b1772ca */ /* 0x000fe400000e0000 */
        /* <DEDUP_REMOVED lines=38> */
[----:B------:R-:W-:-:S05]  /*c660*/  IADD3 R152, R174, R176, -R177 ;  /* 0x000000b0ae987210 */ /* 0x000fca0007ffe8b1 */
[----:B------:R-:W-:-:S05]  /*c670*/  IMAD.HI R152, R152, 0x2aaaaaab, RZ ;  /* 0x2aaaaaab98987827 */ /* 0x000fca00078e02ff */
[----:B------:R-:W-:-:S04]  /*c680*/  SHF.R.U32.HI R153, RZ, 0x1f, R152 ;  /* 0x0000001fff997819 */ /* 0x000fc80000011698 */
[----:B------:R-:W-:-:S04]  /*c690*/  LEA.HI.SX32 R153, R152, R153, 0x1c ;  /* 0x0000009998997211 */ /* 0x000fc800078fe2ff */
[----:B------:R-:W-:Y:S01]  /*c6a0*/  VIMNMX R154, R175, R153, !PT ;  /* 0x00000099af9a7248 */ /* 0x000fe20007fe0100 */
[----:B------:R-:W-:-:S04]  /*c6b0*/  VIADD R215, R215, 0xfffffffe ;  /* 0xfffffffed7d77836 */ /* 0x000fc80000000000 */
[----:B------:R0:W-:Y:S01]  /*c6c0*/  STL [R1+0x20], R154 ;  /* 0x0000209a01007387 */ /* 0x0001e20000100800 */
[----:B------:R-:W-:Y:S01]  /*c6d0*/  ISETP.GE.AND P2, PT, R215, R154, PT ;  /* 0x0000009ad700720c */ /* 0x000fe20003f46270 */
[----:B------:R-:W-:-:S05]  /*c6e0*/  @!P1 VIADD R173, R173, 0x32460 ;  /* 0x00032460adad9836 */ /* 0x000fca0000000000 */
[----:B------:R-:W-:Y:S01]  /*c6f0*/  @!P1 PRMT R173, RZ, 0x654, R173 ;  /* 0x00000654ffad9816 */ /* 0x000fe200000000ad */
[----:B------:R-:W-:Y:S02]  /*c700*/  WARPGROUP.DEPBAR.LE gsb0, 0x0 ;  /* 0x00008000000079c5 */ /* 0x000fe40000010000 */
[----:B------:R-:W-:-:S06]  /*c710*/  WARPGROUP.ARRIVE ;  /* 0x00000000000079c5 */ /* 0x000fcc0000000000 */
[----:B------:R-:W-:Y:S03]  /*c720*/  HGMMA.64x256x16.F32 R24, R168, gdesc[UR24].tnspB, R24, gsb0 ;  /* 0x43e00018a8187df0 */ /* 0x000fe60008000818 */
[----:B------:R-:W-:Y:S02]  /*c730*/  WARPGROUP.DEPBAR.LE gsb0, 0x0 ;  /* 0x00008000000079c5 */ /* 0x000fe40000010000 */
[----:B------:R0:W-:Y:S01]  /*c740*/  @!P1 SYNCS.ARRIVE.TRANS64.RED.A1T0 RZ, [R173+URZ], RZ ;  /* 0x000000ffadff99a7 */ /* 0x0001e2000810043f */
[----:B------:R-:W-:Y:S05]  /*c750*/  @!P2 BRA `(.L_x_14596) ;  /* 0x000000300004a947 */ /* 0x000fea0003800000 */
[----:B------:R-:W-:Y:S02]  /*c760*/  IMAD.MOV.U32 R206, RZ, RZ, R7 ;  /* 0x000000ffffce7224 */ /* 0x000fe400078e0007 */
[----:B------:R-:W-:Y:S02]  /*c770*/  IMAD.MOV.U32 R207, RZ, RZ, R0 ;  /* 0x000000ffffcf7224 */ /* 0x000fe400078e0000 */
[----:B------:R-:W-:-:S07]  /*c780*/  IMAD.MOV.U32 R204, RZ, RZ, R215 ;  /* 0x000000ffffcc7224 */ /* 0x000fce00078e00d7 */
.L_x_14606:
[----:B------:R-:W-:Y:S01]  /*c790*/  VIADD R2, R2, 0x1 ;  /* 0x0000000102027836 */ /* 0x000fe20000000000 */
[----:B------:R-:W-:Y:S05]  /*c7a0*/  YIELD ;  /* 0x0000000000007946 */ /* 0x000fea0003800000 */
[----:B------:R-:W-:-:S04]  /*c7b0*/  ISETP.NE.AND P2, PT, R2, 0x2, PT ;  /* 0x000000020200780c */ /* 0x000fc80003f45270 */
[----:B------:R-:W-:Y:S02]  /*c7c0*/  SEL R0, RZ, 0x1, P2 ;  /* 0x00000001ff007807 */ /* 0x000fe40001000000 */
[----:B------:R-:W-:Y:S02]  /*c7d0*/  SEL R2, R2, RZ, P2 ;  /* 0x000000ff02027207 */ /* 0x000fe40001000000 */
[----:B------:R-:W-:Y:S01]  /*c7e0*/  LOP3.LUT R23, R23, R0, RZ, 0x3c, !PT ;  /* 0x0000000017177212 */ /* 0x000fe200078e3cff */
[----:B-1---5:R-:W-:Y:S06]  /*c7f0*/  @!P0 BRA `(.L_x_14597) ;  /* 0x0000000000048947 */ /* 0x022fec0003800000 */
[----:B------:R-:W-:Y:S01]  /*c800*/  BPT.TRAP 0x1 ;  /* 0x000000040000795c */ /* 0x000fe20000300000 */
.L_x_14597:
[----:B------:R-:W-:Y:S01]  /*c810*/  IMAD R205, R2, 0x8, R19 ;  /* 0x0000000802cd7824 */ /* 0x000fe200078e0213 */
[----:B------:R-:W-:-:S04]  /*c820*/  SHF.L.U32 R0, R23, 0x1f, RZ ;  /* 0x0000001f17007819 */ /* 0x000fc800000006ff */
[----:B------:R1:W2:Y:S01]  /*c830*/  SYNCS.PHASECHK.TRANS64.TRYWAIT P2, [R205+URZ+0x32430], R0 ;  /* 0x03243000cd0075a7 */ /* 0x0002a2000804017f */
[----:B------:R-:W-:Y:S05]  /*c840*/  @!P0 BRA `(.L_x_14598) ;  /* 0x0000000000048947 */ /* 0x000fea0003800000 */
[----:B------:R-:W-:Y:S01]  /*c850*/  BPT.TRAP 0x1 ;  /* 0x000000040000795c */ /* 0x000fe20000300000 */
.L_x_14598:
[----:B------:R-:W3:Y:S01]  /*c860*/  LDL R7, [R1+0x14] ;  /* 0x0000140001077983 */ /* 0x000ee20000100800 */
[----:B------:R-:W-:Y:S02]  /*c870*/  IMAD.MOV.U32 R157, RZ, RZ, 0x40000040 ;  /* 0x40000040ff9d7424 */ /* 0x000fe400078e00ff */
[----:B---3--:R-:W-:Y:S01]  /*c880*/  IMAD R156, R2, 0x300, R7 ;  /* 0x00000300029c7824 */ /* 0x008fe200078e0207 */
[----:B--2---:R-:W-:Y:S06]  /*c890*/  @P2 BRA `(.L_x_14599) ;  /* 0x0000000000082947 */ /* 0x004fec0003800000 */
[----:B------:R-:W2:Y:S02]  /*c8a0*/  SYNCS.PHASECHK.TRANS64.TRYWAIT P2, [R205+URZ+0x32430], R0 ;  /* 0x03243000cd0075a7 */ /* 0x000ea4000804017f */
[----:B--2---:R-:W-:Y:S05]  /*c8b0*/  @!P2 BRA `(.L_x_14600) ;  /* 0x000001600008a947 */ /* 0x004fea0003800000 */
.L_x_14599:
[----:B------:R-:W3:Y:S04]  /*c8c0*/  LDL.64 R220, [R1+0x8] ;  /* 0x0000080001dc7983 */ /* 0x000ee80000100a00 */
[----:B------:R-:W4:Y:S01]  /*c8d0*/  LDL.64 R216, [R1] ;  /* 0x0000000001d87983 */ /* 0x000f220000100a00 */
[----:B------:R-:W-:Y:S05]  /*c8e0*/  WARPSYNC.ALL ;  /* 0x0000000000007948 */ /* 0x000fea0003800000 */
[C---:B------:R-:W-:Y:S01]  /*c8f0*/  R2UR UR6, R156.reuse ;  /* 0x000000009c0672ca */ /* 0x040fe200000e0000 */
[C---:B0-----:R-:W-:Y:S01]  /*c900*/  VIADD R154, R156.reuse, 0x2 ;  /* 0x000000029c9a7836 */ /* 0x041fe20000000000 */
[----:B------:R-:W-:Y:S01]  /*c910*/  R2UR UR7, R157 ;  /* 0x000000009d0772ca */ /* 0x000fe200000e0000 */
[----:B------:R-:W-:Y:S01]  /*c920*/  VIADD R152, R156, 0x4 ;  /* 0x000000049c987836 */ /* 0x000fe20000000000 */
[----:B------:R-:W-:Y:S01]  /*c930*/  R2UR UR4, R212 ;  /* 0x00000000d40472ca */ /* 0x000fe200000e0000 */
[----:B------:R-:W-:Y:S01]  /*c940*/  VIADD R156, R156, 0x6 ;  /* 0x000000069c9c7836 */ /* 0x000fe20000000000 */
[----:B------:R-:W-:Y:S01]  /*c950*/  R2UR UR5, R213 ;  /* 0x00000000d50572ca */ /* 0x000fe200000e0000 */
[----:B------:R-:W-:Y:S01]  /*c960*/  IMAD.MOV.U32 R155, RZ, RZ, 0x40000040 ;  /* 0x40000040ff9b7424 */ /* 0x000fe200078e00ff */
[----:B------:R-:W-:Y:S01]  /*c970*/  MOV R157, 0x40000040 ;  /* 0x40000040009d7802 */ /* 0x000fe20000000f00 */
[----:B------:R-:W-:Y:S01]  /*c980*/  IMAD.MOV.U32 R153, RZ, RZ, 0x40000040 ;  /* 0x40000040ff997424 */ /* 0x000fe200078e00ff */
[----:B------:R-:W-:-:S02]  /*c990*/  R2UR UR10, R154 ;  /* 0x000000009a0a72ca */ /* 0x000fc400000e0000 */
[----:B------:R-:W-:Y:S02]  /*c9a0*/  R2UR UR11, R155 ;  /* 0x000000009b0b72ca */ /* 0x000fe400000e0000 */
[----:B------:R-:W-:Y:S02]  /*c9b0*/  R2UR UR14, R152 ;  /* 0x00000000980e72ca */ /* 0x000fe400000e0000 */
[----:B------:R-:W-:Y:S02]  /*c9c0*/  R2UR UR15, R153 ;  /* 0x00000000990f72ca */ /* 0x000fe400000e0000 */
[----:B------:R-:W-:Y:S02]  /*c9d0*/  R2UR UR18, R156 ;  /* 0x000000009c1272ca */ /* 0x000fe400000e0000 */
[----:B------:R-:W-:Y:S02]  /*c9e0*/  R2UR UR19, R157 ;  /* 0x000000009d1372ca */ /* 0x000fe400000e0000 */
[----:B------:R-:W-:Y:S01]  /*c9f0*/  WARPGROUP.ARRIVE ;  /* 0x00000000000079c5 */ /* 0x000fe20000000000 */
[----:B------:R-:W-:-:S02]  /*ca00*/  R2UR UR16, R236 ;  /* 0x00000000ec1072ca */ /* 0x000fc400000e0000 */
[----:B------:R-:W-:-:S03]  /*ca10*/  R2UR UR17, R237 ;  /* 0x00000000ed1172ca */ /* 0x000fc600000e0000 */
[----:B------:R-:W-:Y:S03]  /*ca20*/  HGMMA.64x96x16.F32 R152, gdesc[UR4], RZ, !UPT, gsb0 ;  /* 0x01600000049879f0 */ /* 0x000fe6000c0008ff */
[----:B------:R-:W-:Y:S02]  /*ca30*/  WARPGROUP.DEPBAR.LE gsb0, 0x0 ;  /* 0x00008000000079c5 */ /* 0x000fe40000010000 */
[----:B------:R-:W-:Y:S01]  /*ca40*/  WARPGROUP.ARRIVE ;  /* 0x00000000000079c5 */ /* 0x000fe20000000000 */
[----:B---3--:R-:W-:Y:S02]  /*ca50*/  R2UR UR8, R220 ;  /* 0x00000000dc0872ca */ /* 0x008fe400000e0000 */
[----:B------:R-:W-:Y:S02]  /*ca60*/  R2UR UR9, R221 ;  /* 0x00000000dd0972ca */ /* 0x000fe400000e0000 */
[----:B----4-:R-:W-:-:S02]  /*ca70*/  R2UR UR12, R216 ;  /* 0x00000000d80c72ca */ /* 0x010fc400000e0000 */
[----:B------:R-:W-:-:S09]  /*ca80*/  R2UR UR13, R217 ;  /* 0x00000000d90d72ca */ /* 0x000fd200000e0000 */
        /* <DEDUP_REMOVED lines=10> */
.L_x_14601:
[----:B------:R0:W3:Y:S01]  /*cb30*/  SYNCS.PHASECHK.TRANS64.TRYWAIT P2, [R205+URZ+0x32450], R0 ;  /* 0x03245000cd0075a7 */ /* 0x0000e2000804017f */
[----:B------:R-:W-:Y:S05]  /*cb40*/  @!P0 BRA `(.L_x_14602) ;  /* 0x0000000000048947 */ /* 0x000fea0003800000 */
[----:B------:R-:W-:Y:S01]  /*cb50*/  BPT.TRAP 0x1 ;  /* 0x000000040000795c */ /* 0x000fe20000300000 */
.L_x_14602:
[----:B------:R-:W-:Y:S04]  /*cb60*/  BSSY B0, `(.L_x_14603) ;  /* 0x0000004000007945 */ /* 0x000fe80003800000 */
[----:B---3--:R-:W-:Y:S05]  /*cb70*/  @P2 BRA `(.L_x_14604) ;  /* 0x0000000000082947 */ /* 0x008fea0003800000 */
[----:B------:R-:W3:Y:S02]  /*cb80*/  SYNCS.PHASECHK.TRANS64.TRYWAIT P2, [R205+URZ+0x32450], R0 ;  /* 0x03245000cd0075a7 */ /* 0x000ee4000804017f */
[----:B---3--:R-:W-:Y:S05]  /*cb90*/  @!P2 BRA `(.L_x_14605) ;  /* 0x0000015c0064a947 */ /* 0x008fea0003800000 */
.L_x_14604:
[----:B------:R-:W-:Y:S05]  /*cba0*/  BSYNC B0 ;  /* 0x0000000000007941 */ /* 0x000fea0003800000 */
.L_x_14603:
[----:B------:R-:W-:Y:S05]  /*cbb0*/  WARPSYNC.ALL ;  /* 0x0000000000007948 */ /* 0x000fea0003800000 */
[----:B------:R-:W0:Y:S04]  /*cbc0*/  LDL R220, [R1+0x1c] ;  /* 0x00001c0001dc7983 */ /* 0x000e280000100800 */
[----:B------:R-:W0:Y:S01]  /*cbd0*/  LDL R216, [R1+0x3c] ;  /* 0x00003c0001d87983 */ /* 0x000e220000100800 */
[----:B------:R-:W-:Y:S01]  /*cbe0*/  IMAD.MOV.U32 R217, RZ, RZ, 0x40000040 ;  /* 0x40000040ffd97424 */ /* 0x000fe200078e00ff */
[----:B------:R-:W-:Y:S01]  /*cbf0*/  R2UR UR4, R4 ;  /* 0x00000000040472ca */ /* 0x000fe200000e0000 */
[----:B------:R-:W4:Y:S01]  /*cc00*/  LDC R7, c[0x0][0x448] ;  /* 0x00011200ff077b82 */ /* 0x000f220000000800 */
[----:B------:R-:W-:Y:S01]  /*cc10*/  R2UR UR5, R5 ;  /* 0x00000000050572ca */ /* 0x000fe200000e0000 */
[----:B------:R-:W-:Y:S01]  /*cc20*/  WARPGROUP.ARRIVE ;  /* 0x00000000000079c5 */ /* 0x000fe20000000000 */
[----:B------:R-:W-:Y:S01]  /*cc30*/  R2UR UR7, R217 ;  /* 0x00000000d90772ca */ /* 0x000fe200000e0000 */
[----:B------:R-:W-:Y:S01]  /*cc40*/  IMAD.MOV.U32 R221, RZ, RZ, 0x40000040 ;  /* 0x40000040ffdd7424 */ /* 0x000fe200078e00ff */
[----:B------:R1:W-:Y:S04]  /*cc50*/  STL [R1+0x178], R16 ;  /* 0x0001781001007387 */ /* 0x0003e80000100800 */
[----:B-1----:R-:W4:Y:S01]  /*cc60*/  LDL.LU R16, [R1+0x10] ;  /* 0x0000100001107983 */ /* 0x002f220000300800 */
[----:B0-23--:R-:W-:Y:S01]  /*cc70*/  IMAD.IADD R0, R216, 0x1, R220 ;  /* 0x00000001d8007824 */ /* 0x00dfe200078e02dc */
[----:B----4-:R-:W-:Y:S01]  /*cc80*/  ISETP.NE.AND P2, PT, R7, 0x1, PT ;  /* 0x000000010700780c */ /* 0x010fe20003f45270 */
[----:B------:R-:W-:-:S04]  /*cc90*/  IMAD.MOV.U32 R216, RZ, RZ, 0xc00 ;  /* 0x00000c00ffd87424 */ /* 0x000fc800078e00ff */
[----:B------:R-:W-:-:S04]  /*cca0*/  IMAD R216, R2, R216, UR39 ;  /* 0x0000002702d87e24 */ /* 0x000fc8000f8e02d8 */
[C---:B------:R-:W-:Y:S01]  /*ccb0*/  VIADD R220, R216.reuse, 0x2 ;  /* 0x00000002d8dc7836 */ /* 0x040fe20000000000 */
[----:B------:R-:W-:Y:S01]  /*ccc0*/  R2UR UR6, R216 ;  /* 0x00000000d80672ca */ /* 0x000fe200000e0000 */
[----:B------:R-:W-:Y:S02]  /*ccd0*/  IMAD.MOV.U32 R217, RZ, RZ, 0x40000040 ;  /* 0x40000040ffd97424 */ /* 0x000fe400078e00ff */
[----:B------:R-:W0:Y:S01]  /*cce0*/  @P2 LDC R215, c[0x0][0x44c] ;  /* 0x00011300ffd72b82 */ /* 0x000e220000000800 */
[----:B------:R-:W-:-:S04]  /*ccf0*/  LOP3.LUT R16, R16, 0xfffffeff, RZ, 0xc0, !PT ;  /* 0xfffffeff10107812 */ /* 0x000fc800078ec0ff */
[----:B------:R-:W-:-:S03]  /*cd00*/  @P1 LOP3.LUT R16, R16, 0x100, RZ, 0xfc, !PT ;  /* 0x0000010010101812 */ /* 0x000fc600078efcff */
[----:B------:R-:W1:Y:S02]  /*cd10*/  @P2 LDC R7, c[0x0][0x450] ;  /* 0x00011400ff072b82 */ /* 0x000e640000000800 */
[----:B------:R-:W-:Y:S01]  /*cd20*/  HGMMA.64x96x16.F32 R152, gdesc[UR4], R152, gsb0 ;  /* 0x01600000049879f0 */ /* 0x000fe20008000898 */
[----:B------:R-:W-:Y:S01]  /*cd30*/  R2UR UR6, R220 ;  /* 0x00000000dc0672ca */ /* 0x000fe200000e0000 */
[----:B------:R-:W-:Y:S01]  /*cd40*/  VIADD R220, R216, 0x4 ;  /* 0x00000004d8dc7836 */ /* 0x000fe20000000000 */
[----:B------:R-:W-:Y:S01]  /*cd50*/  R2UR UR7, R221 ;  /* 0x00000000dd0772ca */ /* 0x000fe200000e0000 */
[----:B------:R-:W-:Y:S01]  /*cd60*/  IMAD.MOV.U32 R221, RZ, RZ, 0x40000040 ;  /* 0x40000040ffdd7424 */ /* 0x000fe200078e00ff */
[----:B------:R-:W-:Y:S02]  /*cd70*/  R2UR UR4, R234 ;  /* 0x00000000ea0472ca */ /* 0x000fe400000e0000 */
[----:B------:R-:W-:Y:S02]  /*cd80*/  R2UR UR5, R235 ;  /* 0x00000000eb0572ca */ /* 0x000fe400000e0000 */
[----:B------:R-:W-:-:S04]  /*cd90*/  LOP3.LUT R16, R16, 0xffffff7f, RZ, 0xc0, !PT ;  /* 0xffffff7f10107812 */ /* 0x000fc800078ec0ff */
[----:B------:R-:W-:Y:S01]  /*cda0*/  @P0 LOP3.LUT R16, R16, 0x80, RZ, 0xfc, !PT ;  /* 0x0000008010100812 */ /* 0x000fe200078efcff */
[----:B0-----:R-:W-:-:S04]  /*cdb0*/  @P2 IMAD.HI.U32 R215, R0, R215, RZ ;  /* 0x000000d700d72227 */ /* 0x001fc800078e00ff */
[----:B------:R-:W-:Y:S01]  /*cdc0*/  STL [R1+0x10], R16 ;  /* 0x0000101001007387 */ /* 0x000fe20000100800 */
[----:B-1----:R-:W-:Y:S01]  /*cdd0*/  @P2 SHF.R.U32.HI R0, RZ, R7, R215 ;  /* 0x00000007ff002219 */ /* 0x002fe200000116d7 */
[----:B------:R-:W-:Y:S02]  /*cde0*/  WARPGROUP.DEPBAR.LE gsb0, 0x0 ;  /* 0x00008000000079c5 */ /* 0x000fe40000010000 */
[----:B------:R-:W-:-:S06]  /*cdf0*/  WARPGROUP.ARRIVE ;  /* 0x00000000000079c5 */ /* 0x000fcc0000000000 */
[----:B------:R-:W-:Y:S01]  /*ce00*/  HGMMA.64x96x16.F32 R152, gdesc[UR4], R152, gsb0 ;  /* 0x01600000049879f0 */ /* 0x000fe20008000898 */
[----:B------:R-:W-:Y:S01]  /*ce10*/  R2UR UR6, R220 ;  /* 0x00000000dc0672ca */ /* 0x000fe200000e0000 */
[----:B------:R-:W-:Y:S01]  /*ce20*/  VIADD R220, R216, 0x6 ;  /* 0x00000006d8dc7836 */ /* 0x000fe20000000000 */
[----:B------:R-:W-:Y:S01]  /*ce30*/  R2UR UR7, R221 ;  /* 0x00000000dd0772ca */ /* 0x000fe200000e0000 */
[----:B------:R-:W-:Y:S01]  /*ce40*/  IMAD.MOV.U32 R221, RZ, RZ, 0x40000040 ;  /* 0x40000040ffdd7424 */ /* 0x000fe200078e00ff */
[----:B------:R-:W-:Y:S02]  /*ce50*/  R2UR UR4, R232 ;  /* 0x00000000e80472ca */ /* 0x000fe400000e0000 */
[----:B------:R-:W-:Y:S01]  /*ce60*/  R2UR UR5, R233 ;  /* 0x00000000e90572ca */ /* 0x000fe200000e0000 */
[----:B------:R-:W-:Y:S02]  /*ce70*/  WARPGROUP.DEPBAR.LE gsb0, 0x0 ;  /* 0x00008000000079c5 */ /* 0x000fe40000010000 */
[----:B------:R-:W-:-:S10]  /*ce80*/  WARPGROUP.ARRIVE ;  /* 0x00000000000079c5 */ /* 0x000fd40000000000 */
        /* <DEDUP_REMOVED lines=48> */
[----:B------:R-:W-:Y:S02]  /*d190*/  R2UR UR7, R221 ;  /* 0x00000000dd0772ca */ /* 0x000fe400000e0000 */
[----:B------:R-:W-:Y:S02]  /*d1a0*/  R2UR UR4, R218 ;  /* 0x00000000da0472ca */ /* 0x000fe400000e0000 */
[----:B------:R-:W-:Y:S02]  /*d1b0*/  R2UR UR5, R219 ;  /* 0x00000000db0572ca */ /* 0x000fe400000e0000 */
[----:B------:R-:W-:Y:S01]  /*d1c0*/  MOV R221, 0x40000040 ;  /* 0x4000004000dd7802 */ /* 0x000fe20000000f00 */
[----:B------:R-:W-:-:S02]  /*d1d0*/  WARPGROUP.DEPBAR.LE gsb0, 0x0 ;  /* 0x00008000000079c5 */ /* 0x000fc40000010000 */
[----:B------:R-:W-:-:S08]  /*d1e0*/  WARPGROUP.ARRIVE ;  /* 0x00000000000079c5 */ /* 0x000fd00000000000 */
        /* <DEDUP_REMOVED lines=46> */
[----:B------:R-:W-:Y:S02]  /*d4d0*/  R2UR UR6, R220 ;  /* 0x00000000dc0672ca */ /* 0x000fe400000e0000 */
[----:B------:R-:W-:Y:S01]  /*d4e0*/  R2UR UR7, R221 ;  /* 0x00000000dd0772ca */ /* 0x000fe200000e0000 */
[----:B------:R-:W2:Y:S01]  /*d4f0*/  LDL R220, [R1+0x24] ;  /* 0x0000240001dc7983 */ /* 0x000ea20000100800 */
[----:B------:R-:W-:Y:S02]  /*d500*/  R2UR UR4, R10 ;  /* 0x000000000a0472ca */ /* 0x000fe400000e0000 */
[----:B------:R-:W-:Y:S01]  /*d510*/  R2UR UR5, R11 ;  /* 0x000000000b0572ca */ /* 0x000fe200000e0000 */
[----:B------:R-:W2:Y:S01]  /*d520*/  LDL R221, [R1+0x18] ;  /* 0x0000180001dd7983 */ /* 0x000ea20000100800 */
[----:B------:R-:W-:Y:S02]  /*d530*/  WARPGROUP.DEPBAR.LE gsb0, 0x0 ;  /* 0x00008000000079c5 */ /* 0x000fe40000010000 */
[----:B------:R-:W-:-:S09]  /*d540*/  WARPGROUP.ARRIVE ;  /* 0x00000000000079c5 */ /* 0x000fd20000000000 */
[----:B------:R-:W-:Y:S01]  /*d550*/  HGMMA.64x96x16.F32 R152, gdesc[UR4], R152, gsb0 ;  /* 0x01600000049879f0 */ /* 0x000fe20008000898 */
[----:B------:R-:W-:Y:S02]  /*d560*/  R2UR UR7, R217 ;  /* 0x00000000d90772ca */ /* 0x000fe400000e0000 */
[----:B------:R-:W3:Y:S01]  /*d570*/  LDL R217, [R1+0x2c] ;  /* 0x00002c0001d97983 */ /* 0x000ee20000100800 */
[----:B------:R-:W-:Y:S01]  /*d580*/  VIADD R216, R216, 0x906 ;  /* 0x00000906d8d87836 */ /* 0x000fe20000000000 */
[----:B------:R-:W-:Y:S02]  /*d590*/  R2UR UR4, R8 ;  /* 0x00000000080472ca */ /* 0x000fe400000e0000 */
[----:B------:R-:W-:Y:S02]  /*d5a0*/  R2UR UR5, R9 ;  /* 0x00000000090572ca */ /* 0x000fe400000e0000 */
[----:B------:R-:W-:Y:S01]  /*d5b0*/  R2UR UR6, R216 ;  /* 0x00000000d80672ca */ /* 0x000fe200000e0000 */
[----:B------:R-:W0:Y:S04]  /*d5c0*/  SHFL.IDX PT, R215, R0, RZ, 0x1c1f ;  /* 0x001c1fff00d77589 */ /* 0x000e2800000e0000 */
[----:B------:R1:W-:Y:S02]  /*d5d0*/  SHFL.IDX PT, R7, R0, 0x1, 0x1c1f ;  /* 0x003c1f0000077f89 */ /* 0x0003e400000e0000 */
[----:B-1----:R-:W-:Y:S01]  /*d5e0*/  IMAD R0, R204, -0x60, RZ ;  /* 0xffffffa0cc007824 */ /* 0x002fe200078e02ff */
[----:B------:R-:W-:-:S02]  /*d5f0*/  WARPGROUP.DEPBAR.LE gsb0, 0x0 ;  /* 0x00008000000079c5 */ /* 0x000fc40000010000 */
[----:B------:R-:W-:-:S06]  /*d600*/  WARPGROUP.ARRIVE ;  /* 0x00000000000079c5 */ /* 0x000fcc0000000000 */
[----:B------:R-:W-:Y:S03]  /*d610*/  HGMMA.64x96x16.F32 R152, gdesc[UR4], R152, gsb0 ;  /* 0x01600000049879f0 */ /* 0x000fe60008000898 */
[----:B------:R-:W-:Y:S02]  /*d620*/  WARPGROUP.DEPBAR.LE gsb0, 0x0 ;  /* 0x00008000000079c5 */ /* 0x000fe40000010000 */
[----:B---3--:R-:W-:-:S04]  /*d630*/  IADD3 R0, -R217, 0x1, R0 ;  /* 0x00000001d9007810 */ /* 0x008fc80007ffe100 */
[----:B--2---:R-:W-:-:S05]  /*d640*/  IADD3 R216, -R221, R0, R220 ;  /* 0x00000000ddd87210 */ /* 0x004fca0007ffe1dc */
[----:B0-----:R-:W-:-:S05]  /*d650*/  IMAD.IADD R0, R216, 0x1, R215 ;  /* 0x00000001d8007824 */ /* 0x001fca00078e02d7 */
[C---:B------:R-:W-:Y:S02]  /*d660*/  ISETP.GT.AND P4, PT, R0.reuse, 0x1, PT ;  /* 0x000000010000780c */ /* 0x040fe40003f84270 */
[C---:B------:R-:W-:Y:S02]  /*d670*/  ISETP.GT.AND P2, PT, R0.reuse, RZ, PT ;  /* 0x000000ff0000720c */ /* 0x040fe40003f44270 */
[----:B------:R-:W-:Y:S02]  /*d680*/  ISETP.GT.AND P3, PT, R0, 0x8, PT ;  /* 0x000000080000780c */ /* 0x000fe40003f64270 */
[----:B------:R-:W-:Y:S02]  /*d690*/  FSEL R215, R153, -INF , P4 ;  /* 0xff80000099d77808 */ /* 0x000fe40002000000 */
[----:B------:R-:W-:Y:S02]  /*d6a0*/  FSEL R152, R152, -INF , P2 ;  /* 0xff80000098987808 */ /* 0x000fe40001000000 */
[----:B------:R-:W-:-:S02]  /*d6b0*/  FSEL R153, R156, -INF , P3 ;  /* 0xff8000009c997808 */ /* 0x000fc40001800000 */
[C---:B------:R-:W-:Y:S02]  /*d6c0*/  ISETP.GT.AND P2, PT, R0.reuse, 0x9, PT ;  /* 0x000000090000780c */ /* 0x040fe40003f44270 */
[C---:B------:R-:W-:Y:S02]  /*d6d0*/  ISETP.GT.AND P4, PT, R0.reuse, 0x10, PT ;  /* 0x000000100000780c */ /* 0x040fe40003f84270 */
        /* <DEDUP_REMOVED lines=57> */
[----:B------:R-:W-:Y:S02]  /*da70*/  FSEL R193, R193, -INF , P2 ;  /* 0xff800000c1c17808 */ /* 0x000fe40001000000 */
[----:B------:R-:W-:Y:S02]  /*da80*/  FMNMX.FTZ R0, R192, R0, !PT ;  /* 0x00000000c0007209 */ /* 0x000fe40007810000 */
[----:B------:R-:W-:Y:S02]  /*da90*/  FSEL R196, R196, -INF , P4 ;  /* 0xff800000c4c47808 */ /* 0x000fe40002000000 */
[----:B------:R-:W-:Y:S02]  /*daa0*/  FMNMX.FTZ R0, R193, R0, !PT ;  /* 0x00000000c1007209 */ /* 0x000fe40007810000 */
[----:B------:R-:W-:-:S02]  /*dab0*/  FSEL R197, R197, -INF , P3 ;  /* 0xff800000c5c57808 */ /* 0x000fc40001800000 */
[----:B------:R-:W-:-:S04]  /*dac0*/  FMNMX.FTZ R0, R196, R0, !PT ;  /* 0x00000000c4007209 */ /* 0x000fc80007810000 */
[----:B------:R-:W-:-:S05]  /*dad0*/  FMNMX.FTZ R0, R197, R0, !PT ;  /* 0x00000000c5007209 */ /* 0x000fca0007810000 */
[----:B------:R-:W0:Y:S02]  /*dae0*/  SHFL.BFLY PT, R172, R0, 0x2, 0x1f ;  /* 0x0c401f0000ac7f89 */ /* 0x000e2400000e0000 */
[----:B0-----:R-:W-:-:S05]  /*daf0*/  FMNMX.FTZ R0, R0, R172, !PT ;  /* 0x000000ac00007209 */ /* 0x001fca0007810000 */
[----:B------:R-:W0:Y:S01]  /*db00*/  SHFL.BFLY PT, R172, R0, 0x1, 0x1f ;  /* 0x0c201f0000ac7f89 */ /* 0x000e2200000e0000 */
[----:B------:R-:W-:-:S05]  /*db10*/  IMAD.IADD R7, R216, 0x1, R7 ;  /* 0x00000001d8077824 */ /* 0x000fca00078e0207 */
[C---:B------:R-:W-:Y:S02]  /*db20*/  ISETP.GT.AND P3, PT, R7.reuse, RZ, PT ;  /* 0x000000ff0700720c */ /* 0x040fe40003f64270 */
[----:B------:R-:W-:Y:S02]  /*db30*/  ISETP.GT.AND P4, PT, R7, 0x1, PT ;  /* 0x000000010700780c */ /* 0x000fe40003f84270 */
[----:B0-----:R-:W-:-:S04]  /*db40*/  FMNMX.FTZ R0, R0, R172, !PT ;  /* 0x000000ac00007209 */ /* 0x001fc80007810000 */
[----:B------:R-:W-:-:S04]  /*db50*/  FSETP.NEU.FTZ.AND P2, PT, R0, -INF , PT ;  /* 0xff8000000000780b */ /* 0x000fc80003f5d000 */
[----:B------:R-:W-:-:S05]  /*db60*/  FSEL R220, R0, RZ, P2 ;  /* 0x000000ff00dc7208 */ /* 0x000fca0001000000 */
[----:B------:R-:W-:Y:S01]  /*db70*/  FADD.FTZ R220, -R220, R207 ;  /* 0x000000cfdcdc7221 */ /* 0x000fe20000010100 */
[----:B------:R-:W-:Y:S02]  /*db80*/  FSEL R207, R154, -INF , P3 ;  /* 0xff8000009acf7808 */ /* 0x000fe40001800000 */
[----:B------:R-:W-:Y:S02]  /*db90*/  ISETP.GT.AND P3, PT, R7, 0x8, PT ;  /* 0x000000080700780c */ /* 0x000fe40003f64270 */
[----:B------:R-:W-:Y:S02]  /*dba0*/  FSEL R216, R155, -INF , P4 ;  /* 0xff8000009bd87808 */ /* 0x000fe40002000000 */
[----:B------:R-:W-:Y:S02]  /*dbb0*/  FSEL R155, R158, -INF , P3 ;  /* 0xff8000009e9b7808 */ /* 0x000fe40001800000 */
[C---:B------:R-:W-:Y:S02]  /*dbc0*/  ISETP.GT.AND P4, PT, R7.reuse, 0x9, PT ;  /* 0x000000090700780c */ /* 0x040fe40003f84270 */
[----:B------:R-:W-:-:S02]  /*dbd0*/  ISETP.GT.AND P3, PT, R7, 0x10, PT ;  /* 0x000000100700780c */ /* 0x000fc40003f64270 */
[----:B------:R-:W-:Y:S02]  /*dbe0*/  FSEL R172, R159, -INF , P4 ;  /* 0xff8000009fac7808 */ /* 0x000fe40002000000 */
[----:B------:R-:W-:Y:S02]  /*dbf0*/  FSEL R162, R162, -INF , P3 ;  /* 0xff800000a2a27808 */ /* 0x000fe40001800000 */
        /* <DEDUP_REMOVED lines=8> */
[C---:B------:R-:W-:Y:S02]  /*dc80*/  ISETP.GT.AND P4, PT, R7.reuse, 0x21, PT ;  /* 0x000000210700780c */ /* 0x040fe40003f84270 */
[----:B------:R-:W-:Y:S01]  /*dc90*/  ISETP.GT.AND P3, PT, R7, 0x28, PT ;  /* 0x000000280700780c */ /* 0x000fe20003f64270 */
[----:B------:R-:W-:Y:S01]  /*dca0*/  UMOV UR43, UR49 ;  /* 0x00000031002b7c82 */ /* 0x000fe20008000000 */
[----:B------:R-:W-:-:S02]  /*dcb0*/  FSEL R171, R171, -INF , P4 ;  /* 0xff800000abab7808 */ /* 0x000fc40002000000 */
[----:B------:R-:W-:Y:S02]  /*dcc0*/  FSEL R174, R174, -INF , P3 ;  /* 0xff800000aeae7808 */ /* 0x000fe40001800000 */
[C---:B------:R-:W-:Y:S02]  /*dcd0*/  ISETP.GT.AND P4, PT, R7.reuse, 0x29, PT ;  /* 0x000000290700780c */ /* 0x040fe40003f84270 */
[----:B------:R-:W-:Y:S01]  /*dce0*/  ISETP.GT.AND P3, PT, R7, 0x30, PT ;  /* 0x000000300700780c */ /* 0x000fe20003f64270 */
[----:B------:R-:W-:Y:S01]  /*dcf0*/  FMUL.FTZ R167, R0, UR43 ;  /* 0x0000002b00a77c20 */ /* 0x000fe20008410000 */
[----:B------:R-:W-:Y:S02]  /*dd00*/  FSEL R175, R175, -INF , P4 ;  /* 0xff800000afaf7808 */ /* 0x000fe40002000000 */
[----:B------:R-:W-:Y:S02]  /*dd10*/  FSEL R178, R178, -INF , P3 ;  /* 0xff800000b2b27808 */ /* 0x000fe40001800000 */
[----:B------:R-:W-:-:S02]  /*dd20*/  ISETP.GT.AND P4, PT, R7, 0x31, PT ;  /* 0x000000310700780c */ /* 0x000fc40003f84270 */
[----:B------:R-:W-:Y:S02]  /*dd30*/  ISETP.GT.AND P3, PT, R7, 0x38, PT ;  /* 0x000000380700780c */ /* 0x000fe40003f64270 */
[----:B------:R-:W-:Y:S02]  /*dd40*/  FSEL R167, R167, RZ, P2 ;  /* 0x000000ffa7a77208 */ /* 0x000fe40001000000 */
[----:B------:R-:W-:Y:S02]  /*dd50*/  FSEL R179, R179, -INF , P4 ;  /* 0xff800000b3b37808 */ /* 0x000fe40002000000 */
[----:B------:R-:W-:Y:S02]  /*dd60*/  FSEL R182, R182, -INF , P3 ;  /* 0xff800000b6b67808 */ /* 0x000fe40001800000 */
[C---:B------:R-:W-:Y:S02]  /*dd70*/  ISETP.GT.AND P4, PT, R7.reuse, 0x39, PT ;  /* 0x000000390700780c */ /* 0x040fe40003f84270 */
[----:B------:R-:W-:Y:S01]  /*dd80*/  ISETP.GT.AND P3, PT, R7, 0x40, PT ;  /* 0x000000400700780c */ /* 0x000fe20003f64270 */
[----:B------:R-:W-:Y:S01]  /*dd90*/  FFMA.FTZ R152, R152, UR43, -R167 ;  /* 0x0000002b98987c23 */ /* 0x000fe200080108a7 */
[----:B------:R-:W-:Y:S01]  /*dda0*/  FMUL.FTZ R220, R220, UR43 ;  /* 0x0000002bdcdc7c20 */ /* 0x000fe20008410000 */
[----:B------:R-:W-:-:S02]  /*ddb0*/  FSEL R183, R183, -INF , P4 ;  /* 0xff800000b7b77808 */ /* 0x000fc40002000000 */
[----:B------:R-:W-:Y:S02]  /*ddc0*/  FSEL R186, R186, -INF , P3 ;  /* 0xff800000baba7808 */ /* 0x000fe40001800000 */
[C---:B------:R-:W-:Y:S02]  /*ddd0*/  ISETP.GT.AND P1, PT, R7.reuse, 0x41, PT ;  /* 0x000000410700780c */ /* 0x040fe40003f24270 */
[C---:B------:R-:W-:Y:S02]  /*dde0*/  ISETP.GT.AND P0, PT, R7.reuse, 0x48, PT ;  /* 0x000000480700780c */ /* 0x040fe40003f04270 */
[C---:B------:R-:W-:Y:S02]  /*ddf0*/  ISETP.GT.AND P3, PT, R7.reuse, 0x50, PT ;  /* 0x000000500700780c */ /* 0x040fe40003f64270 */
[C---:B------:R-:W-:Y:S02]  /*de00*/  ISETP.GT.AND P4, PT, R7.reuse, 0x51, PT ;  /* 0x000000510700780c */ /* 0x040fe40003f84270 */
[----:B------:R-:W-:-:S02]  /*de10*/  ISETP.GT.AND P5, PT, R7, 0x58, PT ;  /* 0x000000580700780c */ /* 0x000fc40003fa4270 */
[C---:B------:R-:W-:Y:S02]  /*de20*/  ISETP.GT.AND P6, PT, R7.reuse, 0x59, PT ;  /* 0x000000590700780c */ /* 0x040fe40003fc4270 */
[----:B------:R-:W-:Y:S01]  /*de30*/  ISETP.GT.AND P2, PT, R7, 0x49, PT ;  /* 0x000000490700780c */ /* 0x000fe20003f44270 */
[----:B------:R-:W-:Y:S01]  /*de40*/  FFMA.FTZ R7, R215, UR43, -R167 ;  /* 0x0000002bd7077c23 */ /* 0x000fe200080108a7 */
[----:B------:R-:W-:Y:S08]  /*de50*/  MUFU.EX2 R152, R152 ;  /* 0x0000009800987308 */ /* 0x000ff00000000800 */
[----:B------:R-:W0:Y:S08]  /*de60*/  MUFU.EX2 R220, R220 ;  /* 0x000000dc00dc7308 */ /* 0x000e300000000800 */
[----:B------:R-:W1:Y:S01]  /*de70*/  MUFU.EX2 R7, R7 ;  /* 0x0000000700077308 */ /* 0x000e620000000800 */
[----:B0-----:R-:W-:-:S04]  /*de80*/  FFMA.FTZ R6, R220, R6, R152 ;  /* 0x00000006dc067223 */ /* 0x001fc80000010098 */
[C---:B-1----:R-:W-:Y:S01]  /*de90*/  FADD.FTZ R6, R7.reuse, R6 ;  /* 0x0000000607067221 */ /* 0x042fe20000010000 */
[----:B------:R-:W-:Y:S02]  /*dea0*/  F2FP.F16.F32.PACK_AB R152, R7, R152 ;  /* 0x000000980798723e */ /* 0x000fe400000000ff */
        /* <DEDUP_REMOVED lines=29> */
[----:B------:R-:W-:-:S04]  /*e080*/  FMNMX.FTZ R7, R198, R7, !PT ;  /* 0x00000007c6077209 */ /* 0x000fc80007810000 */
[----:B------:R-:W-:-:S05]  /*e090*/  FMNMX.FTZ R7, R199, R7, !PT ;  /* 0x00000007c7077209 */ /* 0x000fca0007810000 */
[----:B------:R-:W0:Y:S02]  /*e0a0*/  SHFL.BFLY PT, R154, R7, 0x2, 0x1f ;  /* 0x0c401f00079a7f89 */ /* 0x000e2400000e0000 */
[----:B0-----:R-:W-:-:S05]  /*e0b0*/  FMNMX.FTZ R7, R7, R154, !PT ;  /* 0x0000009a07077209 */ /* 0x001fca0007810000 */
[----:B------:R-:W0:Y:S01]  /*e0c0*/  SHFL.BFLY PT, R158, R7, 0x1, 0x1f ;  /* 0x0c201f00079e7f89 */ /* 0x000e2200000e0000 */
[--C-:B------:R-:W-:Y:S01]  /*e0d0*/  FFMA.FTZ R154, R153, UR43, -R167.reuse ;  /* 0x0000002b999a7c23 */ /* 0x100fe200080108a7 */
[----:B------:R-:W-:-:S05]  /*e0e0*/  FFMA.FTZ R153, R157, UR43, -R167 ;  /* 0x0000002b9d997c23 */ /* 0x000fca00080108a7 */
[----:B------:R-:W1:Y:S08]  /*e0f0*/  MUFU.EX2 R154, R154 ;  /* 0x0000009a009a7308 */ /* 0x000e700000000800 */
[----:B------:R-:W2:Y:S01]  /*e100*/  MUFU.EX2 R153, R153 ;  /* 0x0000009900997308 */ /* 0x000ea20000000800 */
[----:B0-----:R-:W-:Y:S01]  /*e110*/  FMNMX.FTZ R7, R7, R158, !PT ;  /* 0x0000009e07077209 */ /* 0x001fe20007810000 */
[----:B-1----:R-:W-:-:S03]  /*e120*/  FADD.FTZ R6, R154, R6 ;  /* 0x000000069a067221 */ /* 0x002fc60000010000 */
[----:B------:R-:W-:-:S04]  /*e130*/  FSETP.NEU.FTZ.AND P2, PT, R7, -INF , PT ;  /* 0xff8000000700780b */ /* 0x000fc80003f5d000 */
[----:B------:R-:W-:Y:S01]  /*e140*/  FSEL R158, R7, RZ, P2 ;  /* 0x000000ff079e7208 */ /* 0x000fe20001000000 */
[----:B--2---:R-:W-:Y:S01]  /*e150*/  FADD.FTZ R157, R153, R6 ;  /* 0x00000006999d7221 */ /* 0x004fe20000010000 */
[----:B------:R-:W-:-:S03]  /*e160*/  FMUL.FTZ R6, R7, UR43 ;  /* 0x0000002b07067c20 */ /* 0x000fc60008410000 */
[----:B------:R-:W-:Y:S02]  /*e170*/  FADD.FTZ R158, -R158, R206 ;  /* 0x000000ce9e9e7221 */ /* 0x000fe40000010100 */
[----:B------:R-:W-:Y:S02]  /*e180*/  FSEL R6, R6, RZ, P2 ;  /* 0x000000ff06067208 */ /* 0x000fe40001000000 */
[----:B------:R-:W-:-:S04]  /*e190*/  FMUL.FTZ R158, R158, UR43 ;  /* 0x0000002b9e9e7c20 */ /* 0x000fc80008410000 */
[----:B------:R0:W-:Y:S02]  /*e1a0*/  MUFU.EX2 R221, R158 ;  /* 0x0000009e00dd7308 */ /* 0x0001e40000000800 */
[--C-:B0-----:R-:W-:Y:S02]  /*e1b0*/  FFMA.FTZ R158, R216, UR43, -R6.reuse ;  /* 0x0000002bd89e7c23 */ /* 0x101fe40008010806 */
[----:B------:R-:W0:Y:S01]  /*e1c0*/  S2R R216, SR_TID.X ;  /* 0x0000000000d87919 */ /* 0x000e220000002100 */
[----:B------:R-:W-:Y:S01]  /*e1d0*/  F2FP.F16.F32.PACK_AB R154, R153, R154 ;  /* 0x0000009a999a723e */ /* 0x000fe200000000ff */
[----:B------:R-:W-:Y:S01]  /*e1e0*/  FFMA.FTZ R153, R207, UR43, -R6 ;  /* 0x0000002bcf997c23 */ /* 0x000fe20008010806 */
[----:B------:R-:W-:-:S05]  /*e1f0*/  LOP3.LUT P1, RZ, R16, 0x100, RZ, 0xc0, !PT ;  /* 0x0000010010ff7812 */ /* 0x000fca000782c0ff */
[----:B------:R-:W1:Y:S01]  /*e200*/  MUFU.EX2 R153, R153 ;  /* 0x0000009900997308 */ /* 0x000e620000000800 */
[----:B------:R-:W-:-:S07]  /*e210*/  FFMA.FTZ R207, R172, UR43, -R6 ;  /* 0x0000002baccf7c23 */ /* 0x000fce0008010806 */
[----:B------:R-:W2:Y:S01]  /*e220*/  MUFU.EX2 R158, R158 ;  /* 0x0000009e009e7308 */ /* 0x000ea20000000800 */
[----:B-1----:R-:W-:Y:S01]  /*e230*/  FFMA.FTZ R206, R221, R3, R153 ;  /* 0x00000003ddce7223 */ /* 0x002fe20000010099 */
[----:B------:R-:W-:Y:S01]  /*e240*/  @!P1 VIADD R3, R205, 0x32440 ;  /* 0x00032440cd039836 */ /* 0x000fe20000000000 */
[----:B0-----:R-:W-:-:S04]  /*e250*/  SHF.R.U32.HI R216, RZ, 0x7, R216 ;  /* 0x00000007ffd87819 */ /* 0x001fc800000116d8 */
[----:B------:R-:W-:Y:S02]  /*e260*/  @!P1 PRMT R3, RZ, 0x654, R3 ;  /* 0x00000654ff039816 */ /* 0x000fe40000000003 */
[----:B------:R-:W-:Y:S01]  /*e270*/  IADD3 R172, -R216, 0xb, RZ ;  /* 0x0000000bd8ac7810 */ /* 0x000fe20007ffe1ff */
[----:B------:R-:W-:-:S04]  /*e280*/  FFMA.FTZ R215, R155, UR43, -R6 ;  /* 0x0000002b9bd77c23 */ /* 0x000fc80008010806 */
[----:B------:R1:W-:Y:S06]  /*e290*/  BAR.ARV R172, 0x100 ;  /* 0x000400ac0000751d */ /* 0x0003ec0000002000 */
[----:B------:R0:W-:Y:S02]  /*e2a0*/  @!P1 SYNCS.ARRIVE.TRANS64.RED.A1T0 RZ, [R3+URZ], RZ ;  /* 0x000000ff03ff99a7 */ /* 0x0001e4000810043f */
[----:B0-----:R-:W-:Y:S01]  /*e2b0*/  VIADD R3, R216, 0x8 ;  /* 0x00000008d8037836 */ /* 0x001fe20000000000 */
[----:B------:R-:W-:Y:S04]  /*e2c0*/  MUFU.EX2 R215, R215 ;  /* 0x000000d700d77308 */ /* 0x000fe80000000800 */
[----:B------:R0:W-:Y:S01]  /*e2d0*/  BAR.SYNC.DEFER_BLOCKING R3, 0x100 ;  /* 0x000400030000751d */ /* 0x0001e20000010000 */
[C---:B--2---:R-:W-:Y:S01]  /*e2e0*/  FADD.FTZ R206, R158.reuse, R206 ;  /* 0x000000ce9ece7221 */ /* 0x044fe20000010000 */
[----:B------:R-:W-:-:S04]  /*e2f0*/  F2FP.F16.F32.PACK_AB R153, R158, R153 ;  /* 0x000000999e99723e */ /* 0x000fc800000000ff */
[----:B------:R-:W2:Y:S01]  /*e300*/  MUFU.EX2 R207, R207 ;  /* 0x000000cf00cf7308 */ /* 0x000ea20000000800 */
[----:B------:R-:W-:Y:S02]  /*e310*/  IMAD.MOV.U32 R158, RZ, RZ, 0xc00 ;  /* 0x00000c00ff9e7424 */ /* 0x000fe400078e00ff */
[----:B------:R-:W-:Y:S02]  /*e320*/  IMAD.MOV.U32 R159, RZ, RZ, 0x40000040 ;  /* 0x40000040ff9f7424 */ /* 0x000fe400078e00ff */
[----:B------:R-:W-:Y:S02]  /*e330*/  IMAD R158, R2, R158, UR42 ;  /* 0x0000002a029e7e24 */ /* 0x000fe4000f8e029e */
[-C--:B------:R-:W-:Y:S01]  /*e340*/  FMUL.FTZ R24, R24, R220.reuse ;  /* 0x000000dc18187220 */ /* 0x080fe20000410000 */
[-C--:B------:R-:W-:Y:S01]  /*e350*/  FMUL.FTZ R25, R25, R220.reuse ;  /* 0x000000dc19197220 */ /* 0x080fe20000410000 */
[----:B------:R-:W-:Y:S01]  /*e360*/  R2UR UR7, R159 ;  /* 0x000000009f0772ca */ /* 0x000fe200000e0000 */
        /* <DEDUP_REMOVED lines=127> */
[----:B--2---:R-:W-:-:S05]  /*eb60*/  F2FP.F16.F32.PACK_AB R155, R207, R215 ;  /* 0x000000d7cf9b723e */ /* 0x004fca00000000ff */
[----:B------:R-:W-:-:S06]  /*eb70*/  WARPGROUP.ARRIVE ;  /* 0x00000000000079c5 */ /* 0x000fcc0000000000 */
[----:B------:R-:W-:Y:S01]  /*eb80*/  HGMMA.64x256x16.F32 R24, R152, gdesc[UR4].tnspB, R24, gsb0 ;  /* 0x43e0000498187df0 */ /* 0x000fe20008000818 */
[----:B0-----:R-:W-:Y:S01]  /*eb90*/  FFMA.FTZ R3, R165, UR43, -R167 ;  /* 0x0000002ba5037c23 */ /* 0x001fe200080108a7 */
[----:B------:R-:W-:-:S05]  /*eba0*/  FFMA.FTZ R159, R217, UR43, -R6 ;  /* 0x0000002bd99f7c23 */ /* 0x000fca0008010806 */
[----:B------:R-:W-:Y:S08]  /*ebb0*/  MUFU.EX2 R3, R3 ;  /* 0x0000000300037308 */ /* 0x000ff00000000800 */
[----:B------:R-:W-:Y:S01]  /*ebc0*/  MUFU.EX2 R159, R159 ;  /* 0x0000009f009f7308 */ /* 0x000fe20000000800 */
[----:B------:R-:W-:-:S04]  /*ebd0*/  FADD.FTZ R206, R215, R206 ;  /* 0x000000ced7ce7221 */ /* 0x000fc80000010000 */
[----:B------:R-:W-:Y:S01]  /*ebe0*/  FADD.FTZ R207, R207, R206 ;  /* 0x000000cecfcf7221 */ /* 0x000fe20000010000 */
[--C-:B------:R-:W-:Y:S01]  /*ebf0*/  FFMA.FTZ R168, R168, UR43, -R167.reuse ;  /* 0x0000002ba8a87c23 */ /* 0x100fe200080108a7 */
[----:B------:R-:W-:Y:S01]  /*ec00*/  FFMA.FTZ R156, R156, UR43, -R167 ;  /* 0x0000002b9c9c7c23 */ /* 0x000fe200080108a7 */
[----:B------:R-:W-:-:S04]  /*ec10*/  FFMA.FTZ R165, R174, UR43, -R6 ;  /* 0x0000002baea57c23 */ /* 0x000fc80008010806 */
[----:B------:R-:W-:Y:S08]  /*ec20*/  MUFU.EX2 R168, R168 ;  /* 0x000000a800a87308 */ /* 0x000ff00000000800 */
[----:B------:R-:W-:Y:S08]  /*ec30*/  MUFU.EX2 R156, R156 ;  /* 0x0000009c009c7308 */ /* 0x000ff00000000800 */
[----:B------:R-:W-:Y:S01]  /*ec40*/  MUFU.EX2 R165, R165 ;  /* 0x000000a500a57308 */ /* 0x000fe20000000800 */
[----:B------:R-:W-:-:S02]  /*ec50*/  WARPGROUP.DEPBAR.LE gsb0, 0x0 ;  /* 0x00008000000079c5 */ /* 0x000fc40000010000 */
[--C-:B------:R-:W-:Y:S01]  /*ec60*/  FFMA.FTZ R154, R160, UR43, -R167.reuse ;  /* 0x0000002ba09a7c23 */ /* 0x100fe200080108a7 */
[--C-:B------:R-:W-:Y:S01]  /*ec70*/  FFMA.FTZ R155, R162, UR43, -R6.reuse ;  /* 0x0000002ba29b7c23 */ /* 0x100fe20008010806 */
[--C-:B------:R-:W-:Y:S01]  /*ec80*/  FFMA.FTZ R160, R161, UR43, -R167.reuse ;  /* 0x0000002ba1a07c23 */ /* 0x100fe200080108a7 */
[--C-:B------:R-:W-:Y:S01]  /*ec90*/  FFMA.FTZ R162, R163, UR43, -R6.reuse ;  /* 0x0000002ba3a27c23 */ /* 0x100fe20008010806 */
[----:B------:R-:W-:Y:S01]  /*eca0*/  FFMA.FTZ R161, R164, UR43, -R167 ;  /* 0x0000002ba4a17c23 */ /* 0x000fe200080108a7 */
[----:B------:R-:W-:Y:S01]  /*ecb0*/  FFMA.FTZ R163, R166, UR43, -R6 ;  /* 0x0000002ba6a37c23 */ /* 0x000fe20008010806 */
[----:B------:R-:W0:Y:S08]  /*ecc0*/  MUFU.EX2 R154, R154 ;  /* 0x0000009a009a7308 */ /* 0x000e300000000800 */
[----:B------:R-:W-:Y:S08]  /*ecd0*/  MUFU.EX2 R160, R160 ;  /* 0x000000a000a07308 */ /* 0x000ff00000000800 */
[----:B------:R-:W2:Y:S08]  /*ece0*/  MUFU.EX2 R155, R155 ;  /* 0x0000009b009b7308 */ /* 0x000eb00000000800 */
[----:B------:R-:W3:Y:S08]  /*ecf0*/  MUFU.EX2 R162, R162 ;  /* 0x000000a200a27308 */ /* 0x000ef00000000800 */
[----:B------:R-:W4:Y:S08]  /*ed00*/  MUFU.EX2 R161, R161 ;  /* 0x000000a100a17308 */ /* 0x000f300000000800 */
[----:B------:R-:W1:Y:S01]  /*ed10*/  MUFU.EX2 R163, R163 ;  /* 0x000000a300a37308 */ /* 0x000e620000000800 */
[----:B------:R-:W-:-:S02]  /*ed20*/  VIADD R152, R158, 0x80 ;  /* 0x000000809e987836 */ /* 0x000fc40000000000 */
[----:B------:R-:W-:Y:S02]  /*ed30*/  IMAD.MOV.U32 R153, RZ, RZ, 0x40000040 ;  /* 0x40000040ff997424 */ /* 0x000fe400078e00ff */
[----:B0-----:R-:W-:Y:S01]  /*ed40*/  FADD.FTZ R206, R154, R157 ;  /* 0x0000009d9ace7221 */ /* 0x001fe20000010000 */
[----:B------:R-:W-:Y:S02]  /*ed50*/  R2UR UR6, R152 ;  /* 0x00000000980672ca */ /* 0x000fe400000e0000 */
[----:B------:R-:W-:Y:S01]  /*ed60*/  R2UR UR7, R153 ;  /* 0x00000000990772ca */ /* 0x000fe200000e0000 */
[----:B--2---:R-:W-:Y:S01]  /*ed70*/  FADD.FTZ R207, R155, R207 ;  /* 0x000000cf9bcf7221 */ /* 0x004fe20000010000 */
[----:B------:R-:W-:Y:S02]  /*ed80*/  F2FP.F16.F32.PACK_AB R152, R160, R154 ;  /* 0x0000009aa098723e */ /* 0x000fe400000000ff */
[----:B---3--:R-:W-:Y:S02]  /*ed90*/  F2FP.F16.F32.PACK_AB R153, R162, R155 ;  /* 0x0000009ba299723e */ /* 0x008fe400000000ff */
[----:B----4-:R-:W-:-:S02]  /*eda0*/  F2FP.F16.F32.PACK_AB R154, R3, R161 ;  /* 0x000000a1039a723e */ /* 0x010fc400000000ff */
[----:B-1----:R-:W-:-:S04]  /*edb0*/  F2FP.F16.F32.PACK_AB R155, R159, R163 ;  /* 0x000000a39f9b723e */ /* 0x002fc800000000ff */
[----:B------:R-:W-:-:S06]  /*edc0*/  WARPGROUP.ARRIVE ;  /* 0x00000000000079c5 */ /* 0x000fcc0000000000 */
[----:B------:R-:W-:Y:S01]  /*edd0*/  HGMMA.64x256x16.F32 R24, R152, gdesc[UR4].tnspB, R24, gsb0 ;  /* 0x43e0000498187df0 */ /* 0x000fe20008000818 */
[--C-:B------:R-:W-:Y:S01]  /*ede0*/  FFMA.FTZ R164, R169, UR43, -R167.reuse ;  /* 0x0000002ba9a47c23 */ /* 0x100fe200080108a7 */
[--C-:B------:R-:W-:Y:S01]  /*edf0*/  FFMA.FTZ R169, R170, UR43, -R6.reuse ;  /* 0x0000002baaa97c23 */ /* 0x100fe20008010806 */
[----:B------:R-:W-:Y:S01]  /*ee00*/  FFMA.FTZ R157, R173, UR43, -R167 ;  /* 0x0000002bad9d7c23 */ /* 0x000fe200080108a7 */
[--C-:B------:R-:W-:Y:S01]  /*ee10*/  FFMA.FTZ R170, R171, UR43, -R6.reuse ;  /* 0x0000002babaa7c23 */ /* 0x100fe20008010806 */
[----:B------:R-:W-:Y:S02]  /*ee20*/  FFMA.FTZ R166, R175, UR43, -R6 ;  /* 0x0000002bafa67c23 */ /* 0x000fe40008010806 */
[----:B------:R-:W0:Y:S08]  /*ee30*/  MUFU.EX2 R164, R164 ;  /* 0x000000a400a47308 */ /* 0x000e300000000800 */
[----:B------:R-:W-:Y:S08]  /*ee40*/  MUFU.EX2 R157, R157 ;  /* 0x0000009d009d7308 */ /* 0x000ff00000000800 */
[----:B------:R-:W-:Y:S08]  /*ee50*/  MUFU.EX2 R169, R169 ;  /* 0x000000a900a97308 */ /* 0x000ff00000000800 */
[----:B------:R-:W1:Y:S08]  /*ee60*/  MUFU.EX2 R170, R170 ;  /* 0x000000aa00aa7308 */ /* 0x000e700000000800 */
[----:B------:R-:W2:Y:S01]  /*ee70*/  MUFU.EX2 R166, R166 ;  /* 0x000000a600a67308 */ /* 0x000ea20000000800 */
[----:B------:R-:W-:Y:S01]  /*ee80*/  FADD.FTZ R173, R160, R206 ;  /* 0x000000cea0ad7221 */ /* 0x000fe20000010000 */
[----:B------:R-:W-:Y:S01]  /*ee90*/  FADD.FTZ R206, R162, R207 ;  /* 0x000000cfa2ce7221 */ /* 0x000fe20000010000 */
[--C-:B------:R-:W-:Y:S01]  /*eea0*/  FFMA.FTZ R160, R177, UR43, -R167.reuse ;  /* 0x0000002bb1a07c23 */ /* 0x100fe200080108a7 */
[----:B------:R-:W-:Y:S01]  /*eeb0*/  FFMA.FTZ R162, R181, UR43, -R167 ;  /* 0x0000002bb5a27c23 */ /* 0x000fe200080108a7 */
[----:B------:R-:W-:Y:S01]  /*eec0*/  FADD.FTZ R173, R161, R173 ;  /* 0x000000ada1ad7221 */ /* 0x000fe20000010000 */
[----:B------:R-:W-:Y:S01]  /*eed0*/  FADD.FTZ R206, R163, R206 ;  /* 0x000000cea3ce7221 */ /* 0x000fe20000010000 */
[--C-:B------:R-:W-:Y:S01]  /*eee0*/  FFMA.FTZ R163, R176, UR43, -R167.reuse ;  /* 0x0000002bb0a37c23 */ /* 0x100fe200080108a7 */
[----:B------:R-:W-:Y:S01]  /*eef0*/  FFMA.FTZ R161, R180, UR43, -R167 ;  /* 0x0000002bb4a17c23 */ /* 0x000fe200080108a7 */
[--C-:B------:R-:W-:Y:S01]  /*ef00*/  FFMA.FTZ R171, R178, UR43, -R6.reuse ;  /* 0x0000002bb2ab7c23 */ /* 0x100fe20008010806 */
[--C-:B------:R-:W-:Y:S01]  /*ef10*/  FFMA.FTZ R174, R179, UR43, -R6.reuse ;  /* 0x0000002bb3ae7c23 */ /* 0x100fe20008010806 */
[--C-:B------:R-:W-:Y:S01]  /*ef20*/  FFMA.FTZ R175, R182, UR43, -R6.reuse ;  /* 0x0000002bb6af7c23 */ /* 0x100fe20008010806 */
[----:B------:R-:W-:Y:S01]  /*ef30*/  FFMA.FTZ R176, R183, UR43, -R6 ;  /* 0x0000002bb7b07c23 */ /* 0x000fe20008010806 */
[----:B------:R-:W-:Y:S08]  /*ef40*/  MUFU.EX2 R163, R163 ;  /* 0x000000a300a37308 */ /* 0x000ff00000000800 */
[----:B------:R-:W3:Y:S08]  /*ef50*/  MUFU.EX2 R160, R160 ;  /* 0x000000a000a07308 */ /* 0x000ef00000000800 */
[----:B------:R-:W-:Y:S08]  /*ef60*/  MUFU.EX2 R161, R161 ;  /* 0x000000a100a17308 */ /* 0x000ff00000000800 */
[----:B------:R-:W-:Y:S08]  /*ef70*/  MUFU.EX2 R162, R162 ;  /* 0x000000a200a27308 */ /* 0x000ff00000000800 */
[----:B------:R-:W-:Y:S08]  /*ef80*/  MUFU.EX2 R171, R171 ;  /* 0x000000ab00ab7308 */ /* 0x000ff00000000800 */
[----:B------:R-:W4:Y:S01]  /*ef90*/  MUFU.EX2 R174, R174 ;  /* 0x000000ae00ae7308 */ /* 0x000f220000000800 */
[----:B------:R-:W-:-:S02]  /*efa0*/  WARPGROUP.DEPBAR.LE gsb0, 0x0 ;  /* 0x00008000000079c5 */ /* 0x000fc40000010000 */
[----:B------:R-:W-:Y:S01]  /*efb0*/  IMAD.MOV.U32 R153, RZ, RZ, 0x40000040 ;  /* 0x40000040ff997424 */ /* 0x000fe200078e00ff */
[----:B------:R-:W-:-:S04]  /*efc0*/  IADD3 R152, R158, 0x100, RZ ;  /* 0x000001009e987810 */ /* 0x000fc80007ffe0ff */
[----:B------:R-:W-:Y:S02]  /*efd0*/  R2UR UR6, R152 ;  /* 0x00000000980672ca */ /* 0x000fe400000e0000 */
[----:B------:R-:W-:Y:S02]  /*efe0*/  R2UR UR7, R153 ;  /* 0x00000000990772ca */ /* 0x000fe400000e0000 */
[----:B0-----:R-:W-:Y:S02]  /*eff0*/  F2FP.F16.F32.PACK_AB R152, R164, R168 ;  /* 0x000000a8a498723e */ /* 0x001fe400000000ff */
[----:B-1----:R-:W-:Y:S02]  /*f000*/  F2FP.F16.F32.PACK_AB R153, R170, R169 ;  /* 0x000000a9aa99723e */ /* 0x002fe400000000ff */
[----:B------:R-:W-:Y:S02]  /*f010*/  F2FP.F16.F32.PACK_AB R154, R157, R156 ;  /* 0x0000009c9d9a723e */ /* 0x000fe400000000ff */
[----:B--2---:R-:W-:-:S04]  /*f020*/  F2FP.F16.F32.PACK_AB R155, R166, R165 ;  /* 0x000000a5a69b723e */ /* 0x004fc800000000ff */
[----:B------:R-:W-:-:S06]  /*f030*/  WARPGROUP.ARRIVE ;  /* 0x00000000000079c5 */ /* 0x000fcc0000000000 */
[----:B------:R-:W-:Y:S01]  /*f040*/  HGMMA.64x256x16.F32 R24, R152, gdesc[UR4].tnspB, R24, gsb0 ;  /* 0x43e0000498187df0 */ /* 0x000fe20008000818 */
[----:B------:R-:W-:Y:S08]  /*f050*/  MUFU.EX2 R175, R175 ;  /* 0x000000af00af7308 */ /* 0x000ff00000000800 */
[----:B------:R-:W0:Y:S01]  /*f060*/  MUFU.EX2 R176, R176 ;  /* 0x000000b000b07308 */ /* 0x000e220000000800 */
[----:B------:R-:W-:Y:S01]  /*f070*/  FADD.FTZ R173, R3, R173 ;  /* 0x000000ad03ad7221 */ /* 0x000fe20000010000 */
[----:B------:R-:W-:Y:S01]  /*f080*/  FADD.FTZ R206, R159, R206 ;  /* 0x000000ce9fce7221 */ /* 0x000fe20000010000 */
[--C-:B------:R-:W-:Y:S01]  /*f090*/  FFMA.FTZ R184, R184, UR43, -R167.reuse ;  /* 0x0000002bb8b87c23 */ /* 0x100fe200080108a7 */
[----:B------:R-:W-:Y:S01]  /*f0a0*/  FFMA.FTZ R185, R185, UR43, -R167 ;  /* 0x0000002bb9b97c23 */ /* 0x000fe200080108a7 */
        /* <DEDUP_REMOVED lines=8> */
[----:B------:R-:W1:Y:S08]  /*f130*/  MUFU.EX2 R185, R185 ;  /* 0x000000b900b97308 */ /* 0x000e700000000800 */
[----:B------:R-:W-:Y:S08]  /*f140*/  MUFU.EX2 R188, R188 ;  /* 0x000000bc00bc7308 */ /* 0x000ff00000000800 */
[----:B------:R-:W-:Y:S08]  /*f150*/  MUFU.EX2 R189, R189 ;  /* 0x000000bd00bd7308 */ /* 0x000ff00000000800 */
[----:B------:R-:W-:Y:S08]  /*f160*/  MUFU.EX2 R3, R3 ;  /* 0x0000000300037308 */ /* 0x000ff00000000800 */
[----:B------:R-:W2:Y:S08]  /*f170*/  MUFU.EX2 R168, R168 ;  /* 0x000000a800a87308 */ /* 0x000eb00000000800 */
[----:B------:R-:W-:Y:S08]  /*f180*/  MUFU.EX2 R173, R173 ;  /* 0x000000ad00ad7308 */ /* 0x000ff00000000800 */
[----:B------:R-:W2:Y:S01]  /*f190*/  MUFU.EX2 R177, R177 ;  /* 0x000000b100b17308 */ /* 0x000ea20000000800 */
[----:B------:R-:W-:-:S02]  /*f1a0*/  WARPGROUP.DEPBAR.LE gsb0, 0x0 ;  /* 0x00008000000079c5 */ /* 0x000fc40000010000 */
[----:B------:R-:W-:Y:S02]  /*f1b0*/  VIADD R152, R158, 0x180 ;  /* 0x000001809e987836 */ /* 0x000fe40000000000 */
[----:B------:R-:W-:-:S03]  /*f1c0*/  IMAD.MOV.U32 R153, RZ, RZ, 0x40000040 ;  /* 0x40000040ff997424 */ /* 0x000fc600078e00ff */
[----:B------:R-:W-:Y:S02]  /*f1d0*/  R2UR UR6, R152 ;  /* 0x00000000980672ca */ /* 0x000fe400000e0000 */
[----:B------:R-:W-:Y:S02]  /*f1e0*/  R2UR UR7, R153 ;  /* 0x00000000990772ca */ /* 0x000fe400000e0000 */
[----:B---3--:R-:W-:Y:S02]  /*f1f0*/  F2FP.F16.F32.PACK_AB R152, R160, R163 ;  /* 0x000000a3a098723e */ /* 0x008fe400000000ff */
[----:B----4-:R-:W-:Y:S02]  /*f200*/  F2FP.F16.F32.PACK_AB R153, R174, R171 ;  /* 0x000000abae99723e */ /* 0x010fe400000000ff */
[----:B------:R-:W-:Y:S02]  /*f210*/  F2FP.F16.F32.PACK_AB R154, R162, R161 ;  /* 0x000000a1a29a723e */ /* 0x000fe400000000ff */
[----:B0-----:R-:W-:-:S04]  /*f220*/  F2FP.F16.F32.PACK_AB R155, R176, R175 ;  /* 0x000000afb09b723e */ /* 0x001fc800000000ff */
[----:B------:R-:W-:-:S06]  /*f230*/  WARPGROUP.ARRIVE ;  /* 0x00000000000079c5 */ /* 0x000fcc0000000000 */
[----:B------:R-:W-:Y:S01]  /*f240*/  HGMMA.64x256x16.F32 R24, R152, gdesc[UR4].tnspB, R24, gsb0 ;  /* 0x43e0000498187df0 */ /* 0x000fe20008000818 */
[----:B------:R-:W-:Y:S02]  /*f250*/  LOP3.LUT P0, RZ, R16, 0x80, RZ, 0xc0, !PT ;  /* 0x0000008010ff7812 */ /* 0x000fe4000780c0ff */
[----:B------:R3:W5:Y:S04]  /*f260*/  LDL.LU R16, [R1+0x178] ;  /* 0x0001780001107983 */ /* 0x0007680000300800 */
[----:B------:R-:W4:Y:S01]  /*f270*/  LDL R216, [R1+0x20] ;  /* 0x0000200001d87983 */ /* 0x000f220000100800 */
[--C-:B------:R-:W-:Y:S01]  /*f280*/  FFMA.FTZ R192, R192, UR43, -R167.reuse ;  /* 0x0000002bc0c07c23 */ /* 0x100fe200080108a7 */
[--C-:B------:R-:W-:Y:S01]  /*f290*/  FFMA.FTZ R193, R193, UR43, -R167.reuse ;  /* 0x0000002bc1c17c23 */ /* 0x100fe200080108a7 */
[--C-:B------:R-:W-:Y:S01]  /*f2a0*/  FFMA.FTZ R196, R196, UR43, -R167.reuse ;  /* 0x0000002bc4c47c23 */ /* 0x100fe200080108a7 */
[----:B------:R-:W-:Y:S01]  /*f2b0*/  FFMA.FTZ R167, R197, UR43, -R167 ;  /* 0x0000002bc5a77c23 */ /* 0x000fe200080108a7 */
[--C-:B------:R-:W-:Y:S01]  /*f2c0*/  FFMA.FTZ R194, R194, UR43, -R6.reuse ;  /* 0x0000002bc2c27c23 */ /* 0x100fe20008010806 */
[--C-:B------:R-:W-:Y:S01]  /*f2d0*/  FFMA.FTZ R195, R195, UR43, -R6.reuse ;  /* 0x0000002bc3c37c23 */ /* 0x100fe20008010806 */
[--C-:B------:R-:W-:Y:S01]  /*f2e0*/  FFMA.FTZ R198, R198, UR43, -R6.reuse ;  /* 0x0000002bc6c67c23 */ /* 0x100fe20008010806 */
[----:B------:R-:W-:Y:S01]  /*f2f0*/  FFMA.FTZ R6, R199, UR43, -R6 ;  /* 0x0000002bc7067c23 */ /* 0x000fe20008010806 */
[----:B------:R-:W-:Y:S01]  /*f300*/  FADD.FTZ R206, R169, R206 ;  /* 0x000000cea9ce7221 */ /* 0x000fe20000010000 */
[----:B------:R-:W0:Y:S08]  /*f310*/  MUFU.EX2 R192, R192 ;  /* 0x000000c000c07308 */ /* 0x000e300000000800 */
[----:B------:R-:W-:Y:S08]  /*f320*/  MUFU.EX2 R193, R193 ;  /* 0x000000c100c17308 */ /* 0x000ff00000000800 */
[----:B------:R-:W-:Y:S08]  /*f330*/  MUFU.EX2 R196, R196 ;  /* 0x000000c400c47308 */ /* 0x000ff00000000800 */
[----:B------:R-:W-:Y:S08]  /*f340*/  MUFU.EX2 R167, R167 ;  /* 0x000000a700a77308 */ /* 0x000ff00000000800 */
[----:B------:R-:W3:Y:S08]  /*f350*/  MUFU.EX2 R194, R194 ;  /* 0x000000c200c27308 */ /* 0x000ef00000000800 */
[----:B------:R-:W3:Y:S08]  /*f360*/  MUFU.EX2 R195, R195 ;  /* 0x000000c300c37308 */ /* 0x000ef00000000800 */
[----:B------:R-:W3:Y:S08]  /*f370*/  MUFU.EX2 R198, R198 ;  /* 0x000000c600c67308 */ /* 0x000ef00000000800 */
[----:B------:R3:W3:Y:S01]  /*f380*/  MUFU.EX2 R169, R6 ;  /* 0x0000000600a97308 */ /* 0x0006e20000000800 */
[----:B------:R-:W-:Y:S01]  /*f390*/  FADD.FTZ R164, R164, R159 ;  /* 0x0000009fa4a47221 */ /* 0x000fe20000010000 */
[----:B------:R-:W-:Y:S01]  /*f3a0*/  IMAD.MOV.U32 R159, RZ, RZ, 0x40000040 ;  /* 0x40000040ff9f7424 */ /* 0x000fe200078e00ff */
[----:B------:R-:W-:-:S02]  /*f3b0*/  WARPGROUP.DEPBAR.LE gsb0, 0x0 ;  /* 0x00008000000079c5 */ /* 0x000fc40000010000 */
[----:B------:R-:W-:Y:S02]  /*f3c0*/  VIADD R152, R158, 0x200 ;  /* 0x000002009e987836 */ /* 0x000fe40000000000 */
[----:B------:R-:W-:-:S03]  /*f3d0*/  IMAD.MOV.U32 R153, RZ, RZ, 0x40000040 ;  /* 0x40000040ff997424 */ /* 0x000fc600078e00ff */
[----:B------:R-:W-:Y:S02]  /*f3e0*/  R2UR UR6, R152 ;  /* 0x00000000980672ca */ /* 0x000fe400000e0000 */
[----:B------:R-:W-:Y:S02]  /*f3f0*/  R2UR UR7, R153 ;  /* 0x00000000990772ca */ /* 0x000fe400000e0000 */
[----:B-1----:R-:W-:Y:S02]  /*f400*/  F2FP.F16.F32.PACK_AB R152, R185, R184 ;  /* 0x000000b8b998723e */ /* 0x002fe400000000ff */
[----:B--2---:R-:W-:Y:S02]  /*f410*/  F2FP.F16.F32.PACK_AB R153, R168, R3 ;  /* 0x00000003a899723e */ /* 0x004fe400000000ff */
[----:B------:R-:W-:Y:S02]  /*f420*/  F2FP.F16.F32.PACK_AB R154, R189, R188 ;  /* 0x000000bcbd9a723e */ /* 0x000fe400000000ff */
[----:B------:R-:W-:-:S04]  /*f430*/  F2FP.F16.F32.PACK_AB R155, R177, R173 ;  /* 0x000000adb19b723e */ /* 0x000fc800000000ff */
[----:B------:R-:W-:-:S06]  /*f440*/  WARPGROUP.ARRIVE ;  /* 0x00000000000079c5 */ /* 0x000fcc0000000000 */
[----:B------:R-:W-:Y:S01]  /*f450*/  HGMMA.64x256x16.F32 R24, R152, gdesc[UR4].tnspB, R24, gsb0 ;  /* 0x43e0000498187df0 */ /* 0x000fe20008000818 */
[----:B------:R-:W-:Y:S01]  /*f460*/  VIADD R158, R158, 0x280 ;  /* 0x000002809e9e7836 */ /* 0x000fe20000000000 */
[----:B------:R-:W-:-:S04]  /*f470*/  R2UR UR7, R159 ;  /* 0x000000009f0772ca */ /* 0x000fc800000e0000 */
[----:B------:R-:W-:Y:S01]  /*f480*/  R2UR UR6, R158 ;  /* 0x000000009e0672ca */ /* 0x000fe200000e0000 */
        /* <DEDUP_REMOVED lines=20> */
[----:B----4-:R-:W-:Y:S02]  /*f5d0*/  ISETP.GT.AND P2, PT, R204, R216, PT ;  /* 0x000000d8cc00720c */ /* 0x010fe40003f44270 */
[----:B------:R-:W-:Y:S01]  /*f5e0*/  FADD.FTZ R166, R177, R166 ;  /* 0x000000a6b1a67221 */ /* 0x000fe20000010000 */
[----:B------:R-:W-:Y:S02]  /*f5f0*/  @!P1 VIADD R205, R205, 0x32460 ;  /* 0x00032460cdcd9836 */ /* 0x000fe40000000000 */
[----:B0-----:R-:W-:Y:S01]  /*f600*/  FADD.FTZ R163, R192, R163 ;  /* 0x000000a3c0a37221 */ /* 0x001fe20000010000 */
[----:B---3--:R-:W-:-:S03]  /*f610*/  FADD.FTZ R166, R194, R166 ;  /* 0x000000a6c2a67221 */ /* 0x008fc60000010000 */
[----:B------:R-:W-:Y:S01]  /*f620*/  FADD.FTZ R163, R193, R163 ;  /* 0x000000a3c1a37221 */ /* 0x000fe20000010000 */
[----:B------:R-:W-:Y:S01]  /*f630*/  @!P1 PRMT R205, RZ, 0x654, R205 ;  /* 0x00000654ffcd9816 */ /* 0x000fe200000000cd */
[----:B------:R-:W-:Y:S02]  /*f640*/  FADD.FTZ R166, R195, R166 ;  /* 0x000000a6c3a67221 */ /* 0x000fe40000010000 */
[----:B------:R-:W-:Y:S02]  /*f650*/  FADD.FTZ R163, R196, R163 ;  /* 0x000000a3c4a37221 */ /* 0x000fe40000010000 */
[----:B------:R-:W-:Y:S01]  /*f660*/  FADD.FTZ R166, R198, R166 ;  /* 0x000000a6c6a67221 */ /* 0x000fe20000010000 */
[----:B------:R-:W-:Y:S02]  /*f670*/  VIADD R204, R204, 0xffffffff ;  /* 0xffffffffcccc7836 */ /* 0x000fe40000000000 */
[----:B------:R-:W-:Y:S01]  /*f680*/  FADD.FTZ R6, R167, R163 ;  /* 0x000000a3a7067221 */ /* 0x000fe20000010000 */
[----:B------:R-:W-:-:S02]  /*f690*/  IMAD.MOV.U32 R206, RZ, RZ, R7 ;  /* 0x000000ffffce7224 */ /* 0x000fc400078e0007 */
[----:B------:R-:W-:Y:S01]  /*f6a0*/  FADD.FTZ R3, R169, R166 ;  /* 0x000000a6a9037221 */ /* 0x000fe20000010000 */
[----:B------:R-:W-:Y:S01]  /*f6b0*/  IMAD.MOV.U32 R207, RZ, RZ, R0 ;  /* 0x000000ffffcf7224 */ /* 0x000fe200078e0000 */
[----:B------:R-:W-:Y:S02]  /*f6c0*/  WARPGROUP.DEPBAR.LE gsb0, 0x0 ;  /* 0x00008000000079c5 */ /* 0x000fe40000010000 */
[----:B------:R-:W-:Y:S02]  /*f6d0*/  F2FP.F16.F32.PACK_AB R152, R193, R192 ;  /* 0x000000c0c198723e */ /* 0x000fe400000000ff */
[----:B------:R-:W-:Y:S02]  /*f6e0*/  F2FP.F16.F32.PACK_AB R153, R195, R194 ;  /* 0x000000c2c399723e */ /* 0x000fe400000000ff */
[----:B------:R-:W-:Y:S02]  /*f6f0*/  F2FP.F16.F32.PACK_AB R154, R167, R196 ;  /* 0x000000c4a79a723e */ /* 0x000fe400000000ff */
[----:B------:R-:W-:-:S04]  /*f700*/  F2FP.F16.F32.PACK_AB R155, R169, R198 ;  /* 0x000000c6a99b723e */ /* 0x000fc800000000ff */
[----:B------:R-:W-:-:S06]  /*f710*/  WARPGROUP.ARRIVE ;  /* 0x00000000000079c5 */ /* 0x000fcc0000000000 */
[----:B------:R-:W-:Y:S03]  /*f720*/  HGMMA.64x256x16.F32 R24, R152, gdesc[UR4].tnspB, R24, gsb0 ;  /* 0x43e0000498187df0 */ /* 0x000fe60008000818 */
[----:B------:R-:W-:Y:S02]  /*f730*/  WARPGROUP.DEPBAR.LE gsb0, 0x0 ;  /* 0x00008000000079c5 */ /* 0x000fe40000010000 */
[----:B------:R1:W-:Y:S01]  /*f740*/  @!P1 SYNCS.ARRIVE.TRANS64.RED.A1T0 RZ, [R205+URZ], RZ ;  /* 0x000000ffcdff99a7 */ /* 0x0003e2000810043f */
[----:B------:R-:W-:Y:S05]  /*f750*/  @P2 BRA `(.L_x_14606) ;  /* 0xffffffd0000c2947 */ /* 0x000fea000383ffff */
[----:B------:R-:W-:-:S07]  /*f760*/  IMAD.MOV.U32 R215, RZ, RZ, R204 ;  /* 0x000000ffffd77224 */ /* 0x000fce00078e00cc */
.L_x_14596:
[----:B------:R-:W2:Y:S02]  /*f770*/  LDL R152, [R1+0x30] ;  /* 0x0000300001987983 */ /* 0x000ea40000100800 */
[----:B--2---:R-:W-:-:S13]  /*f780*/  ISETP.GE.AND P2, PT, R215, R152, PT ;  /* 0x00000098d700720c */ /* 0x004fda0003f46270 */
[----:B------:R-:W-:Y:S05]  /*f790*/  @!P2 BRA `(.L_x_14607) ;  /* 0x0000002400f0a947 */ /* 0x000fea0003800000 */
[----:B-1----:R-:W-:Y:S02]  /*f7a0*/  IMAD.MOV.U32 R205, RZ, RZ, R7 ;  /* 0x000000ffffcd7224 */ /* 0x002fe400078e0007 */
[----:B------:R-:W-:-:S07]  /*f7b0*/  IMAD.MOV.U32 R204, RZ, RZ, R0 ;  /* 0x000000ffffcc7224 */ /* 0x000fce00078e0000 */
.L_x_14617:
[----:B------:R-:W-:Y:S01]  /*f7c0*/  VIADD R2, R2, 0x1 ;  /* 0x0000000102027836 */ /* 0x000fe20000000000 */
[----:B------:R-:W-:Y:S05]  /*f7d0*/  YIELD ;  /* 0x0000000000007946 */ /* 0x000fea0003800000 */
[----:B------:R-:W-:-:S04]  /*f7e0*/  ISETP.NE.AND P2, PT, R2, 0x2, PT ;  /* 0x000000020200780c */ /* 0x000fc80003f45270 */
[----:B------:R-:W-:Y:S02]  /*f7f0*/  SEL R0, RZ, 0x1, P2 ;  /* 0x00000001ff007807 */ /* 0x000fe40001000000 */
[----:B------:R-:W-:Y:S02]  /*f800*/  SEL R2, R2, RZ, P2 ;  /* 0x000000ff02027207 */ /* 0x000fe40001000000 */
[----:B------:R-:W-:Y:S01]  /*f810*/  LOP3.LUT R23, R23, R0, RZ, 0x3c, !PT ;  /* 0x0000000017177212 */ /* 0x000fe200078e3cff */
[----:B--2---:R-:W-:Y:S06]  /*f820*/  @!P0 BRA `(.L_x_14608) ;  /* 0x0000000000048947 */ /* 0x004fec0003800000 */
[----:B------:R-:W-:Y:S01]  /*f830*/  BPT.TRAP 0x1 ;  /* 0x000000040000795c */ /* 0x000fe20000300000 */
.L_x_14608:
[----:B------:R-:W-:Y:S01]  /*f840*/  IMAD R216, R2, 0x8, R19 ;  /* 0x0000000802d87824 */ /* 0x000fe200078e0213 */
[----:B------:R-:W-:-:S04]  /*f850*/  SHF.L.U32 R0, R23, 0x1f, RZ ;  /* 0x0000001f17007819 */ /* 0x000fc800000006ff */
[----:B------:R1:W2:Y:S01]  /*f860*/  SYNCS.PHASECHK.TRANS64.TRYWAIT P2, [R216+URZ+0x32430], R0 ;  /* 0x03243000d80075a7 */ /* 0x0002a2000804017f */
[----:B------:R-:W-:Y:S05]  /*f870*/  @!P0 BRA `(.L_x_14609) ;  /* 0x0000000000048947 */ /* 0x000fea0003800000 */
[----:B------:R-:W-:Y:S01]  /*f880*/  BPT.TRAP 0x1 ;  /* 0x000000040000795c */ /* 0x000fe20000300000 */
.L_x_14609:
[----:B------:R-:W3:Y:S01]  /*f890*/  LDL R7, [R1+0x14] ;  /* 0x0000140001077983 */ /* 0x000ee20000100800 */
[----:B------:R-:W-:Y:S02]  /*f8a0*/  IMAD.MOV.U32 R157, RZ, RZ, 0x40000040 ;  /* 0x40000040ff9d7424 */ /* 0x000fe400078e00ff */
[----:B---3--:R-:W-:Y:S01]  /*f8b0*/  IMAD R156, R2, 0x300, R7 ;  /* 0x00000300029c7824 */ /* 0x008fe200078e0207 */
[----:B--2---:R-:W-:Y:S06]  /*f8c0*/  @P2 BRA `(.L_x_14610) ;  /* 0x0000000000082947 */ /* 0x004fec0003800000 */
[----:B------:R-:W2:Y:S02]  /*f8d0*/  SYNCS.PHASECHK.TRANS64.TRYWAIT P2, [R216+URZ+0x32430], R0 ;  /* 0x03243000d80075a7 */ /* 0x000ea4000804017f */
[----:B--2---:R-:W-:Y:S05]  /*f8e0*/  @!P2 BRA `(.L_x_14611) ;  /* 0x000001300024a947 */ /* 0x004fea0003800000 */
.L_x_14610:
        /* <DEDUP_REMOVED lines=39> */
.L_x_14612:
[----:B------:R0:W3:Y:S01]  /*fb60*/  SYNCS.PHASECHK.TRANS64.TRYWAIT P2, [R216+URZ+0x32450], R0 ;  /* 0x03245000d80075a7 */ /* 0x0000e2000804017f */
[----:B------:R-:W-:Y:S05]  /*fb70*/  @!P0 BRA `(.L_x_14613) ;  /* 0x0000000000048947 */ /* 0x000fea0003800000 */
[----:B------:R-:W-:Y:S01]  /*fb80*/  BPT.TRAP 0x1 ;  /* 0x000000040000795c */ /* 0x000fe20000300000 */
.L_x_14613:
[----:B------:R-:W-:Y:S04]  /*fb90*/  BSSY B0, `(.L_x_14614) ;  /* 0x0000004000007945 */ /* 0x000fe80003800000 */
[----:B---3--:R-:W-:Y:S05]  /*fba0*/  @P2 BRA `(.L_x_14615) ;  /* 0x0000000000082947 */ /* 0x008fea0003800000 */
[----:B------:R-:W3:Y:S02]  /*fbb0*/  SYNCS.PHASECHK.TRANS64.TRYWAIT P2, [R216+URZ+0x32450], R0 ;  /* 0x03245000d80075a7 */ /* 0x000ee4000804017f */
[----:B---3--:R-:W-:Y:S05]  /*fbc0*/  @!P2 BRA `(.L_x_14616) ;  /* 0x0000012c0080a947 */ /* 0x008fea0003800000 */
.L_x_14615:
[----:B------:R-:W-:Y:S05]  /*fbd0*/  BSYNC B0 ;  /* 0x0000000000007941 */ /* 0x000fea0003800000 */
.L_x_14614:
[----:B------:R-:W-:Y:S05]  /*fbe0*/  WARPSYNC.ALL ;  /* 0x0000000000007948 */ /* 0x000fea0003800000 */
[----:B------:R-:W-:Y:S01]  /*fbf0*/  IMAD.MOV.U32 R206, RZ, RZ, 0xc00 ;  /* 0x00000c00ffce7424 */ /* 0x000fe200078e00ff */
[----:B------:R-:W-:Y:S01]  /*fc00*/  R2UR UR4, R4 ;  /* 0x00000000040472ca */ /* 0x000fe200000e0000 */
[----:B------:R-:W-:Y:S01]  /*fc10*/  IMAD.MOV.U32 R207, RZ, RZ, 0x40000040 ;  /* 0x40000040ffcf7424 */ /* 0x000fe200078e00ff */
[----:B------:R-:W-:Y:S01]  /*fc20*/  R2UR UR5, R5 ;  /* 0x00000000050572ca */ /* 0x000fe200000e0000 */
[----:B------:R-:W-:Y:S01]  /*fc30*/  IMAD R206, R2, R206, UR39 ;  /* 0x0000002702ce7e24 */ /* 0x000fe2000f8e02ce */
[----:B------:R-:W-:Y:S01]  /*fc40*/  WARPGROUP.ARRIVE ;  /* 0x00000000000079c5 */ /* 0x000fe20000000000 */
[----:B------:R-:W-:Y:S01]  /*fc50*/  IMAD.MOV.U32 R221, RZ, RZ, 0x40000040 ;  /* 0x40000040ffdd7424 */ /* 0x000fe200078e00ff */
[----:B------:R-:W-:Y:S01]  /*fc60*/  R2UR UR7, R207 ;  /* 0x00000000cf0772ca */ /* 0x000fe200000e0000 */
[C---:B------:R-:W-:Y:S01]  /*fc70*/  VIADD R220, R206.reuse, 0x2 ;  /* 0x00000002cedc7836 */ /* 0x040fe20000000000 */
[----:B------:R-:W-:Y:S01]  /*fc80*/  R2UR UR6, R206 ;  /* 0x00000000ce0672ca */ /* 0x000fe200000e0000 */
[----:B------:R-:W-:Y:S01]  /*fc90*/  IMAD.MOV.U32 R207, RZ, RZ, 0x40000040 ;  /* 0x40000040ffcf7424 */ /* 0x000fe200078e00ff */
[----:B------:R-:W-:-:S11]  /*fca0*/  UMOV UR43, UR48 ;  /* 0x00000030002b7c82 */ /* 0x000fd60008000000 */
        /* <DEDUP_REMOVED lines=118> */
[----:B------:R-:W-:Y:S01]  /*10410*/  HGMMA.64x96x16.F32 R152, gdesc[UR4], R152, gsb0 ;  /* 0x01600000049879f0 */ /* 0x000fe20008000898 */
[----:B------:R-:W-:Y:S02]  /*10420*/  R2UR UR6, R220 ;  /* 0x00000000dc0672ca */ /* 0x000fe400000e0000 */
[----:B------:R-:W-:Y:S01]  /*10430*/  R2UR UR7, R221 ;  /* 0x00000000dd0772ca */ /* 0x000fe200000e0000 */
[----:B------:R-:W4:Y:S01]  /*10440*/  LDL R220, [R1+0x30] ;  /* 0x0000300001dc7983 */ /* 0x000f220000100800 */
[----:B------:R-:W-:Y:S02]  /*10450*/  R2UR UR4, R10 ;  /* 0x000000000a0472ca */ /* 0x000fe400000e0000 */
[----:B------:R-:W-:Y:S01]  /*10460*/  R2UR UR5, R11 ;  /* 0x000000000b0572ca */ /* 0x000fe200000e0000 */
[----:B------:R-:W0:Y:S02]  /*10470*/  S2R R221, SR_TID.X ;  /* 0x0000000000dd7919 */ /* 0x000e240000002100 */
[----:B0-----:R-:W-:Y:S01]  /*10480*/  SHF.R.U32.HI R221, RZ, 0x7, R221 ;  /* 0x00000007ffdd7819 */ /* 0x001fe200000116dd */
        /* <DEDUP_REMOVED lines=11> */
[----:B-123--:R-:W-:-:S04]  /*10540*/  FMNMX.FTZ R0, R152, R204, !PT ;  /* 0x000000cc98007209 */ /* 0x00efc80007810000 */
        /* <DEDUP_REMOVED lines=55> */
[----:B------:R-:W-:Y:S01]  /*108c0*/  MUFU.EX2 R204, R204 ;  /* 0x000000cc00cc7308 */ /* 0x000fe20000000800 */
[----:B------:R-:W-:Y:S01]  /*108d0*/  IMAD.MOV.U32 R181, RZ, RZ, 0x40000040 ;  /* 0x40000040ffb57424 */ /* 0x000fe200078e00ff */
[----:B------:R-:W-:-:S04]  /*108e0*/  FMNMX.FTZ R7, R155, R7, !PT ;  /* 0x000000079b077209 */ /* 0x000fc80007810000 */
[----:B------:R-:W-:Y:S02]  /*108f0*/  FMNMX.FTZ R7, R158, R7, !PT ;  /* 0x000000079e077209 */ /* 0x000fe40007810000 */
[----:B------:R-:W0:Y:S01]  /*10900*/  MUFU.EX2 R172, R172 ;  /* 0x000000ac00ac7308 */ /* 0x000e220000000800 */
[----:B------:R-:W-:Y:S02]  /*10910*/  R2UR UR7, R181 ;  /* 0x00000000b50772ca */ /* 0x000fe400000e0000 */
[----:B------:R-:W-:-:S04]  /*10920*/  FMNMX.FTZ R7, R159, R7, !PT ;  /* 0x000000079f077209 */ /* 0x000fc80007810000 */
[----:B------:R-:W-:Y:S01]  /*10930*/  FMNMX.FTZ R7, R162, R7, !PT ;  /* 0x00000007a2077209 */ /* 0x000fe20007810000 */
[----:B------:R-:W1:Y:S03]  /*10940*/  MUFU.EX2 R206, R206 ;  /* 0x000000ce00ce7308 */ /* 0x000e660000000800 */
[----:B------:R-:W-:-:S04]  /*10950*/  FMNMX.FTZ R7, R163, R7, !PT ;  /* 0x00000007a3077209 */ /* 0x000fc80007810000 */
[----:B------:R-:W-:Y:S01]  /*10960*/  FMNMX.FTZ R7, R166, R7, !PT ;  /* 0x00000007a6077209 */ /* 0x000fe20007810000 */
[----:B------:R-:W2:Y:S01]  /*10970*/  MUFU.EX2 R153, R153 ;  /* 0x0000009900997308 */ /* 0x000ea20000000800 */
[----:B0-----:R-:W-:Y:S01]  /*10980*/  FFMA.FTZ R6, R172, R6, R204 ;  /* 0x00000006ac067223 */ /* 0x001fe200000100cc */
[-C--:B------:R-:W-:Y:S01]  /*10990*/  FMUL.FTZ R24, R24, R172.reuse ;  /* 0x000000ac18187220 */ /* 0x080fe20000410000 */
[----:B------:R-:W-:Y:S01]  /*109a0*/  FMNMX.FTZ R7, R167, R7, !PT ;  /* 0x00000007a7077209 */ /* 0x000fe20007810000 */
[-C--:B------:R-:W-:Y:S01]  /*109b0*/  FMUL.FTZ R25, R25, R172.reuse ;  /* 0x000000ac19197220 */ /* 0x080fe20000410000 */
[-C--:B------:R-:W-:Y:S01]  /*109c0*/  FMUL.FTZ R28, R28, R172.reuse ;  /* 0x000000ac1c1c7220 */ /* 0x080fe20000410000 */
[-C--:B------:R-:W-:Y:S01]  /*109d0*/  FMUL.FTZ R29, R29, R172.reuse ;  /* 0x000000ac1d1d7220 */ /* 0x080fe20000410000 */
[----:B------:R-:W-:Y:S01]  /*109e0*/  FMNMX.FTZ R7, R170, R7, !PT ;  /* 0x00000007aa077209 */ /* 0x000fe20007810000 */
[----:B------:R-:W-:Y:S01]  /*109f0*/  FMUL.FTZ R32, R32, R172 ;  /* 0x000000ac20207220 */ /* 0x000fe20000410000 */
[C---:B-1----:R-:W-:Y:S01]  /*10a00*/  FADD.FTZ R6, R206.reuse, R6 ;  /* 0x00000006ce067221 */ /* 0x042fe20000010000 */
[----:B------:R-:W-:Y:S01]  /*10a10*/  F2FP.F16.F32.PACK_AB R204, R206, R204 ;  /* 0x000000cccecc723e */ /* 0x000fe200000000ff */
[-C--:B------:R-:W-:Y:S01]  /*10a20*/  FMUL.FTZ R33, R33, R172.reuse ;  /* 0x000000ac21217220 */ /* 0x080fe20000410000 */
[----:B------:R-:W-:Y:S01]  /*10a30*/  FMNMX.FTZ R7, R171, R7, !PT ;  /* 0x00000007ab077209 */ /* 0x000fe20007810000 */
[----:B------:R0:W1:Y:S01]  /*10a40*/  MUFU.EX2 R206, R157 ;  /* 0x0000009d00ce7308 */ /* 0x0000620000000800 */
        /* <DEDUP_REMOVED lines=74> */
[----:B---3--:R-:W-:-:S05]  /*10ef0*/  FMNMX.FTZ R7, R7, R180, !PT ;  /* 0x000000b407077209 */ /* 0x008fca0007810000 */
[----:B------:R-:W3:Y:S02]  /*10f00*/  SHFL.BFLY PT, R180, R7, 0x1, 0x1f ;  /* 0x0c201f0007b47f89 */ /* 0x000ee400000e0000 */
[----:B---3--:R-:W-:Y:S01]  /*10f10*/  FMNMX.FTZ R7, R7, R180, !PT ;  /* 0x000000b407077209 */ /* 0x008fe20007810000 */
[----:B--2---:R-:W-:-:S04]  /*10f20*/  FADD.FTZ R180, R153, R6 ;  /* 0x0000000699b47221 */ /* 0x004fc80000010000 */
[----:B0-----:R-:W-:-:S04]  /*10f30*/  FADD.FTZ R157, -R7, R205 ;  /* 0x000000cd079d7221 */ /* 0x001fc80000010100 */
[----:B------:R-:W-:Y:S01]  /*10f40*/  FMUL.FTZ R6, R157, UR43 ;  /* 0x0000002b9d067c20 */ /* 0x000fe20008410000 */
[C---:B-1----:R-:W-:Y:S01]  /*10f50*/  FADD.FTZ R157, R206.reuse, R180 ;  /* 0x000000b4ce9d7221 */ /* 0x042fe20000010000 */
[----:B------:R-:W-:Y:S01]  /*10f60*/  F2FP.F16.F32.PACK_AB R206, R206, R153 ;  /* 0x00000099cece723e */ /* 0x000fe200000000ff */
[----:B------:R-:W-:Y:S01]  /*10f70*/  IMAD.MOV.U32 R180, RZ, RZ, 0xc00 ;  /* 0x00000c00ffb47424 */ /* 0x000fe200078e00ff */
[----:B------:R0:W1:Y:S03]  /*10f80*/  MUFU.EX2 R153, R6 ;  /* 0x0000000600997308 */ /* 0x0000660000000800 */
[----:B------:R-:W-:-:S05]  /*10f90*/  IMAD R180, R2, R180, UR42 ;  /* 0x0000002a02b47e24 */ /* 0x000fca000f8e02b4 */
[----:B------:R-:W-:Y:S01]  /*10fa0*/  R2UR UR6, R180 ;  /* 0x00000000b40672ca */ /* 0x000fe200000e0000 */
[----:B0-----:R-:W-:-:S04]  /*10fb0*/  FMUL.FTZ R6, R7, UR43 ;  /* 0x0000002b07067c20 */ /* 0x001fc80008410000 */
[--C-:B------:R-:W-:Y:S01]  /*10fc0*/  FFMA.FTZ R205, R154, UR43, -R6.reuse ;  /* 0x0000002b9acd7c23 */ /* 0x100fe20008010806 */
[--C-:B------:R-:W-:Y:S01]  /*10fd0*/  FFMA.FTZ R154, R155, UR43, -R6.reuse ;  /* 0x0000002b9b9a7c23 */ /* 0x100fe20008010806 */
[--C-:B------:R-:W-:Y:S01]  /*10fe0*/  FFMA.FTZ R158, R158, UR43, -R6.reuse ;  /* 0x0000002b9e9e7c23 */ /* 0x100fe20008010806 */
[----:B------:R-:W-:Y:S01]  /*10ff0*/  FFMA.FTZ R159, R159, UR43, -R6 ;  /* 0x0000002b9f9f7c23 */ /* 0x000fe20008010806 */
[-C--:B-1----:R-:W-:Y:S01]  /*11000*/  FMUL.FTZ R26, R26, R153.reuse ;  /* 0x000000991a1a7220 */ /* 0x082fe20000410000 */
        /* <DEDUP_REMOVED lines=18> */
[----:B0-----:R-:W-:Y:S01]  /*11130*/  FFMA.FTZ R3, R153, R3, R205 ;  /* 0x0000000399037223 */ /* 0x001fe200000100cd */
[-C--:B------:R-:W-:Y:S01]  /*11140*/  FMUL.FTZ R59, R59, R153.reuse ;  /* 0x000000993b3b7220 */ /* 0x080fe20000410000 */
[-C--:B------:R-:W-:Y:S01]  /*11150*/  FMUL.FTZ R62, R62, R153.reuse ;  /* 0x000000993e3e7220 */ /* 0x080fe20000410000 */
[-C--:B------:R-:W-:Y:S01]  /*11160*/  FMUL.FTZ R63, R63, R153.reuse ;  /* 0x000000993f3f7220 */ /* 0x080fe20000410000 */
[-C--:B------:R-:W-:Y:S01]  /*11170*/  FMUL.FTZ R66, R66, R153.reuse ;  /* 0x0000009942427220 */ /* 0x080fe20000410000 */
[-C--:B------:R-:W-:Y:S01]  /*11180*/  FMUL.FTZ R67, R67, R153.reuse ;  /* 0x0000009943437220 */ /* 0x080fe20000410000 */
[-C--:B------:R-:W-:Y:S01]  /*11190*/  FMUL.FTZ R70, R70, R153.reuse ;  /* 0x0000009946467220 */ /* 0x080fe20000410000 */
[----:B------:R-:W-:Y:S01]  /*111a0*/  FMUL.FTZ R71, R71, R153 ;  /* 0x0000009947477220 */ /* 0x000fe20000410000 */
[C---:B-1----:R-:W-:Y:S01]  /*111b0*/  FADD.FTZ R3, R154.reuse, R3 ;  /* 0x000000039a037221 */ /* 0x042fe20000010000 */
[----:B------:R-:W-:Y:S01]  /*111c0*/  F2FP.F16.F32.PACK_AB R205, R154, R205 ;  /* 0x000000cd9acd723e */ /* 0x000fe200000000ff */
[----:B------:R-:W-:-:S02]  /*111d0*/  @!P1 VIADD R154, R216, 0x32440 ;  /* 0x00032440d89a9836 */ /* 0x000fc40000000000 */
        /* <DEDUP_REMOVED lines=40> */
[----:B------:R-:W-:Y:S01]  /*11460*/  @!P1 PRMT R154, RZ, 0x654, R154 ;  /* 0x00000654ff9a9816 */ /* 0x000fe2000000009a */
[----:B------:R-:W-:Y:S01]  /*11470*/  VIADD R153, R221, 0x8 ;  /* 0x00000008dd997836 */ /* 0x000fe20000000000 */
[----:B------:R2:W-:Y:S06]  /*11480*/  BAR.ARV R172, 0x100 ;  /* 0x000400ac0000751d */ /* 0x0005ec0000002000 */
[----:B------:R0:W-:Y:S01]  /*11490*/  @!P1 SYNCS.ARRIVE.TRANS64.RED.A1T0 RZ, [R154+URZ], RZ ;  /* 0x000000ff9aff99a7 */ /* 0x0001e2000810043f */
[----:B------:R-:W-:Y:S01]  /*114a0*/  MUFU.EX2 R158, R158 ;  /* 0x0000009e009e7308 */ /* 0x000fe20000000800 */
[----:B------:R1:W-:Y:S07]  /*114b0*/  BAR.SYNC.DEFER_BLOCKING R153, 0x100 ;  /* 0x000400990000751d */ /* 0x0003ee0000010000 */
[----:B------:R-:W3:Y:S02]  /*114c0*/  MUFU.EX2 R159, R159 ;  /* 0x0000009f009f7308 */ /* 0x000ee40000000800 */
[----:B---3--:R-:W-:-:S04]  /*114d0*/  F2FP.F16.F32.PACK_AB R207, R159, R158 ;  /* 0x0000009e9fcf723e */ /* 0x008fc800000000ff */
[----:B------:R-:W-:-:S06]  /*114e0*/  WARPGROUP.ARRIVE ;  /* 0x00000000000079c5 */ /* 0x000fcc0000000000 */
[----:B------:R-:W-:Y:S01]  /*114f0*/  HGMMA.64x256x16.F32 R24, R204, gdesc[UR4].tnspB, R24, gsb0 ;  /* 0x43e00004cc187df0 */ /* 0x000fe20008000818 */
[----:B0-----:R0:W3:Y:S01]  /*11500*/  MUFU.EX2 R154, R160 ;  /* 0x000000a0009a7308 */ /* 0x0010e20000000800 */
[--C-:B------:R-:W-:Y:S01]  /*11510*/  FFMA.FTZ R155, R162, UR43, -R6.reuse ;  /* 0x0000002ba29b7c23 */ /* 0x100fe20008010806 */
[----:B0-----:R-:W-:-:S06]  /*11520*/  FFMA.FTZ R160, R166, UR43, -R6 ;  /* 0x0000002ba6a07c23 */ /* 0x001fcc0008010806 */
[----:B------:R-:W0:Y:S08]  /*11530*/  MUFU.EX2 R155, R155 ;  /* 0x0000009b009b7308 */ /* 0x000e300000000800 */
[----:B------:R4:W-:Y:S08]  /*11540*/  MUFU.EX2 R181, R152 ;  /* 0x0000009800b57308 */ /* 0x0009f00000000800 */
[----:B------:R-:W-:Y:S01]  /*11550*/  MUFU.EX2 R160, R160 ;  /* 0x000000a000a07308 */ /* 0x000fe20000000800 */
[----:B------:R-:W-:Y:S01]  /*11560*/  FADD.FTZ R158, R158, R3 ;  /* 0x000000039e9e7221 */ /* 0x000fe20000010000 */
[----:B----4-:R-:W-:-:S02]  /*11570*/  VIADD R152, R180, 0x80 ;  /* 0x00000080b4987836 */ /* 0x010fc40000000000 */
[----:B-1----:R-:W-:Y:S02]  /*11580*/  IMAD.MOV.U32 R153, RZ, RZ, 0x40000040 ;  /* 0x40000040ff997424 */ /* 0x002fe400078e00ff */
[----:B------:R-:W-:Y:S01]  /*11590*/  FADD.FTZ R158, R159, R158 ;  /* 0x0000009e9f9e7221 */ /* 0x000fe20000010000 */
[----:B------:R-:W-:Y:S02]  /*115a0*/  R2UR UR6, R152 ;  /* 0x00000000980672ca */ /* 0x000fe400000e0000 */
[----:B------:R-:W-:Y:S01]  /*115b0*/  R2UR UR7, R153 ;  /* 0x00000000990772ca */ /* 0x000fe200000e0000 */
[----:B---3--:R-:W-:Y:S01]  /*115c0*/  FADD.FTZ R157, R154, R157 ;  /* 0x0000009d9a9d7221 */ /* 0x008fe20000010000 */
[----:B0-----:R-:W-:Y:S01]  /*115d0*/  FADD.FTZ R158, R155, R158 ;  /* 0x0000009e9b9e7221 */ /* 0x001fe20000010000 */
[----:B------:R-:W-:Y:S01]  /*115e0*/  FFMA.FTZ R162, R170, UR43, -R6 ;  /* 0x0000002baaa27c23 */ /* 0x000fe20008010806 */
[----:B------:R-:W-:Y:S08]  /*115f0*/  MUFU.EX2 R168, R168 ;  /* 0x000000a800a87308 */ /* 0x000ff00000000800 */
[----:B------:R-:W-:Y:S08]  /*11600*/  MUFU.EX2 R169, R169 ;  /* 0x000000a900a97308 */ /* 0x000ff00000000800 */
[----:B------:R-:W-:Y:S08]  /*11610*/  MUFU.EX2 R3, R156 ;  /* 0x0000009c00037308 */ /* 0x000ff00000000800 */
[----:B------:R-:W-:Y:S01]  /*11620*/  MUFU.EX2 R173, R173 ;  /* 0x000000ad00ad7308 */ /* 0x000fe20000000800 */
[----:B------:R-:W-:-:S07]  /*11630*/  WARPGROUP.DEPBAR.LE gsb0, 0x0 ;  /* 0x00008000000079c5 */ /* 0x000fce0000010000 */
[----:B------:R0:W1:Y:S02]  /*11640*/  MUFU.EX2 R204, R161 ;  /* 0x000000a100cc7308 */ /* 0x0000640000000800 */
[--C-:B0-----:R-:W-:Y:S01]  /*11650*/  FFMA.FTZ R161, R163, UR43, -R6.reuse ;  /* 0x0000002ba3a17c23 */ /* 0x101fe20008010806 */
[----:B------:R-:W-:-:S05]  /*11660*/  FFMA.FTZ R163, R167, UR43, -R6 ;  /* 0x0000002ba7a37c23 */ /* 0x000fca0008010806 */
[----:B------:R-:W0:Y:S08]  /*11670*/  MUFU.EX2 R205, R165 ;  /* 0x000000a500cd7308 */ /* 0x000e300000000800 */
[----:B------:R-:W3:Y:S08]  /*11680*/  MUFU.EX2 R161, R161 ;  /* 0x000000a100a17308 */ /* 0x000ef00000000800 */
[----:B------:R-:W4:Y:S01]  /*11690*/  MUFU.EX2 R163, R163 ;  /* 0x000000a300a37308 */ /* 0x000f220000000800 */
[----:B-1----:R-:W-:-:S02]  /*116a0*/  F2FP.F16.F32.PACK_AB R152, R204, R154 ;  /* 0x0000009acc98723e */ /* 0x002fc400000000ff */
[----:B0-----:R-:W-:Y:S02]  /*116b0*/  F2FP.F16.F32.PACK_AB R154, R205, R181 ;  /* 0x000000b5cd9a723e */ /* 0x001fe400000000ff */
[----:B---3--:R-:W-:Y:S02]  /*116c0*/  F2FP.F16.F32.PACK_AB R153, R161, R155 ;  /* 0x0000009ba199723e */ /* 0x008fe400000000ff */
[----:B----4-:R-:W-:-:S04]  /*116d0*/  F2FP.F16.F32.PACK_AB R155, R163, R160 ;  /* 0x000000a0a39b723e */ /* 0x010fc800000000ff */
[----:B------:R-:W-:-:S06]  /*116e0*/  WARPGROUP.ARRIVE ;  /* 0x00000000000079c5 */ /* 0x000fcc0000000000 */
[----:B------:R-:W-:Y:S01]  /*116f0*/  HGMMA.64x256x16.F32 R24, R152, gdesc[UR4].tnspB, R24, gsb0 ;  /* 0x43e0000498187df0 */ /* 0x000fe20008000818 */
[----:B------:R-:W-:Y:S01]  /*11700*/  FFMA.FTZ R165, R171, UR43, -R6 ;  /* 0x0000002baba57c23 */ /* 0x000fe20008010806 */
[----:B------:R-:W-:Y:S08]  /*11710*/  MUFU.EX2 R162, R162 ;  /* 0x000000a200a27308 */ /* 0x000ff00000000800 */
[----:B------:R-:W0:Y:S01]  /*11720*/  MUFU.EX2 R165, R165 ;  /* 0x000000a500a57308 */ /* 0x000e220000000800 */
[----:B------:R-:W-:Y:S01]  /*11730*/  FADD.FTZ R157, R204, R157 ;  /* 0x0000009dcc9d7221 */ /* 0x000fe20000010000 */
[----:B------:R-:W-:Y:S01]  /*11740*/  FADD.FTZ R158, R161, R158 ;  /* 0x0000009ea19e7221 */ /* 0x000fe20000010000 */
[----:B------:R-:W-:-:S02]  /*11750*/  F2FP.F16.F32.PACK_AB R156, R169, R168 ;  /* 0x000000a8a99c723e */ /* 0x000fc400000000ff */
[----:B------:R-:W-:Y:S01]  /*11760*/  FADD.FTZ R181, R181, R157 ;  /* 0x0000009db5b57221 */ /* 0x000fe20000010000 */
[----:B------:R-:W-:Y:S01]  /*11770*/  FADD.FTZ R160, R160, R158 ;  /* 0x0000009ea0a07221 */ /* 0x000fe20000010000 */
[----:B------:R-:W-:Y:S02]  /*11780*/  F2FP.F16.F32.PACK_AB R158, R173, R3 ;  /* 0x00000003ad9e723e */ /* 0x000fe400000000ff */
[----:B0-----:R-:W-:Y:S01]  /*11790*/  F2FP.F16.F32.PACK_AB R157, R165, R162 ;  /* 0x000000a2a59d723e */ /* 0x001fe200000000ff */
[----:B------:R-:W-:Y:S01]  /*117a0*/  FFMA.FTZ R170, R178, UR43, -R6 ;  /* 0x0000002bb2aa7c23 */ /* 0x000fe20008010806 */
[----:B------:R-:W-:Y:S08]  /*117b0*/  MUFU.EX2 R176, R176 ;  /* 0x000000b000b07308 */ /* 0x000ff00000000800 */
[----:B------:R-:W-:Y:S08]  /*117c0*/  MUFU.EX2 R177, R177 ;  /* 0x000000b100b17308 */ /* 0x000ff00000000800 */
[----:B------:R-:W-:Y:S08]  /*117d0*/  MUFU.EX2 R217, R217 ;  /* 0x000000d900d97308 */ /* 0x000ff00000000800 */
[----:B------:R-:W-:Y:S01]  /*117e0*/  MUFU.EX2 R170, R170 ;  /* 0x000000aa00aa7308 */ /* 0x000fe20000000800 */
[----:B------:R-:W-:Y:S01]  /*117f0*/  FADD.FTZ R160, R163, R160 ;  /* 0x000000a0a3a07221 */ /* 0x000fe20000010000 */
[----:B------:R-:W-:-:S02]  /*11800*/  WARPGROUP.DEPBAR.LE gsb0, 0x0 ;  /* 0x00008000000079c5 */ /* 0x000fc40000010000 */
[--C-:B------:R-:W-:Y:S01]  /*11810*/  FFMA.FTZ R154, R174, UR43, -R6.reuse ;  /* 0x0000002bae9a7c23 */ /* 0x100fe20008010806 */
[----:B------:R-:W-:-:S05]  /*11820*/  FFMA.FTZ R155, R175, UR43, -R6 ;  /* 0x0000002baf9b7c23 */ /* 0x000fca0008010806 */
[----:B------:R-:W-:Y:S08]  /*11830*/  MUFU.EX2 R154, R154 ;  /* 0x0000009a009a7308 */ /* 0x000ff00000000800 */
[----:B------:R-:W0:Y:S01]  /*11840*/  MUFU.EX2 R155, R155 ;  /* 0x0000009b009b7308 */ /* 0x000e220000000800 */
[----:B------:R-:W-:Y:S01]  /*11850*/  VIADD R152, R180, 0x100 ;  /* 0x00000100b4987836 */ /* 0x000fe20000000000 */
[----:B------:R-:W-:-:S04]  /*11860*/  MOV R153, 0x40000040 ;  /* 0x4000004000997802 */ /* 0x000fc80000000f00 */
[----:B------:R-:W-:Y:S02]  /*11870*/  R2UR UR6, R152 ;  /* 0x00000000980672ca */ /* 0x000fe400000e0000 */
[----:B------:R-:W-:Y:S02]  /*11880*/  R2UR UR7, R153 ;  /* 0x00000000990772ca */ /* 0x000fe400000e0000 */
[----:B0-----:R-:W-:-:S04]  /*11890*/  F2FP.F16.F32.PACK_AB R159, R155, R154 ;  /* 0x0000009a9b9f723e */ /* 0x001fc800000000ff */
[----:B------:R-:W-:-:S07]  /*118a0*/  WARPGROUP.ARRIVE ;  /* 0x00000000000079c5 */ /* 0x000fce0000000000 */
[----:B------:R-:W-:Y:S01]  /*118b0*/  HGMMA.64x256x16.F32 R24, R156, gdesc[UR4].tnspB, R24, gsb0 ;  /* 0x43e000049c187df0 */ /* 0x000fe20008000818 */
[----:B------:R-:W-:Y:S02]  /*118c0*/  VIADD R152, R180, 0x180 ;  /* 0x00000180b4987836 */ /* 0x000fe40000000000 */
[----:B------:R-:W-:-:S03]  /*118d0*/  IMAD.MOV.U32 R153, RZ, RZ, 0x40000040 ;  /* 0x40000040ff997424 */ /* 0x000fc600078e00ff */
[----:B------:R-:W-:Y:S02]  /*118e0*/  R2UR UR6, R152 ;  /* 0x00000000980672ca */ /* 0x000fe400000e0000 */
[----:B------:R-:W-:Y:S01]  /*118f0*/  R2UR UR7, R153 ;  /* 0x00000000990772ca */ /* 0x000fe200000e0000 */
[----:B------:R-:W-:Y:S08]  /*11900*/  MUFU.EX2 R184, R184 ;  /* 0x000000b800b87308 */ /* 0x000ff00000000800 */
[----:B------:R-:W-:Y:S08]  /*11910*/  MUFU.EX2 R185, R185 ;  /* 0x000000b900b97308 */ /* 0x000ff00000000800 */
[----:B------:R-:W-:Y:S08]  /*11920*/  MUFU.EX2 R188, R188 ;  /* 0x000000bc00bc7308 */ /* 0x000ff00000000800 */
[----:B------:R-:W0:Y:S01]  /*11930*/  MUFU.EX2 R189, R189 ;  /* 0x000000bd00bd7308 */ /* 0x000e220000000800 */
[----:B------:R-:W-:-:S02]  /*11940*/  VIADD R152, R180, 0x200 ;  /* 0x00000200b4987836 */ /* 0x000fc40000000000 */
[----:B------:R-:W-:Y:S01]  /*11950*/  IMAD.MOV.U32 R153, RZ, RZ, 0x40000040 ;  /* 0x40000040ff997424 */ /* 0x000fe200078e00ff */
[----:B0-----:R-:W-:Y:S01]  /*11960*/  F2FP.F16.F32.PACK_AB R166, R189, R188 ;  /* 0x000000bcbda6723e */ /* 0x001fe200000000ff */
[----:B------:R-:W-:Y:S02]  /*11970*/  WARPGROUP.DEPBAR.LE gsb0, 0x0 ;  /* 0x00008000000079c5 */ /* 0x000fe40000010000 */
[--C-:B------:R-:W-:Y:S01]  /*11980*/  FFMA.FTZ R157, R179, UR43, -R6.reuse ;  /* 0x0000002bb39d7c23 */ /* 0x100fe20008010806 */
[--C-:B------:R-:W-:Y:S01]  /*11990*/  FFMA.FTZ R158, R182, UR43, -R6.reuse ;  /* 0x0000002bb69e7c23 */ /* 0x100fe20008010806 */
[----:B------:R-:W-:Y:S01]  /*119a0*/  FFMA.FTZ R159, R183, UR43, -R6 ;  /* 0x0000002bb79f7c23 */ /* 0x000fe20008010806 */
[----:B------:R0:W-:Y:S08]  /*119b0*/  MUFU.EX2 R156, R164 ;  /* 0x000000a4009c7308 */ /* 0x0001f00000000800 */
[----:B------:R-:W1:Y:S08]  /*119c0*/  MUFU.EX2 R157, R157 ;  /* 0x0000009d009d7308 */ /* 0x000e700000000800 */
[----:B------:R-:W-:Y:S08]  /*119d0*/  MUFU.EX2 R158, R158 ;  /* 0x0000009e009e7308 */ /* 0x000ff00000000800 */
[----:B------:R-:W3:Y:S01]  /*119e0*/  MUFU.EX2 R159, R159 ;  /* 0x0000009f009f7308 */ /* 0x000ee20000000800 */
[----:B0-----:R-:W-:Y:S01]  /*119f0*/  FADD.FTZ R164, R162, R160 ;  /* 0x000000a0a2a47221 */ /* 0x001fe20000010000 */
[----:B------:R-:W-:-:S02]  /*11a00*/  F2FP.F16.F32.PACK_AB R160, R177, R176 ;  /* 0x000000b0b1a0723e */ /* 0x000fc400000000ff */
[----:B-1----:R-:W-:Y:S02]  /*11a10*/  F2FP.F16.F32.PACK_AB R161, R157, R170 ;  /* 0x000000aa9da1723e */ /* 0x002fe400000000ff */
[----:B------:R-:W-:Y:S02]  /*11a20*/  F2FP.F16.F32.PACK_AB R162, R217, R156 ;  /* 0x0000009cd9a2723e */ /* 0x000fe400000000ff */
[----:B---3--:R-:W-:-:S04]  /*11a30*/  F2FP.F16.F32.PACK_AB R163, R159, R158 ;  /* 0x0000009e9fa3723e */ /* 0x008fc800000000ff */
[----:B------:R-:W-:-:S06]  /*11a40*/  WARPGROUP.ARRIVE ;  /* 0x00000000000079c5 */ /* 0x000fcc0000000000 */
[----:B------:R-:W-:Y:S01]  /*11a50*/  HGMMA.64x256x16.F32 R24, R160, gdesc[UR4].tnspB, R24, gsb0 ;  /* 0x43e00004a0187df0 */ /* 0x000fe20008000818 */
[----:B------:R-:W-:Y:S02]  /*11a60*/  R2UR UR6, R152 ;  /* 0x00000000980672ca */ /* 0x000fe400000e0000 */
[----:B------:R-:W-:Y:S01]  /*11a70*/  R2UR UR7, R153 ;  /* 0x00000000990772ca */ /* 0x000fe200000e0000 */
[----:B------:R-:W-:Y:S01]  /*11a80*/  FADD.FTZ R152, R165, R164 ;  /* 0x000000a4a5987221 */ /* 0x000fe20000010000 */
[----:B------:R-:W-:Y:S01]  /*11a90*/  F2FP.F16.F32.PACK_AB R164, R185, R184 ;  /* 0x000000b8b9a4723e */ /* 0x000fe200000000ff */
[----:B------:R-:W-:Y:S01]  /*11aa0*/  FADD.FTZ R181, R205, R181 ;  /* 0x000000b5cdb57221 */ /* 0x000fe20000010000 */
[----:B------:R-:W-:-:S03]  /*11ab0*/  FFMA.FTZ R194, R194, UR43, -R6 ;  /* 0x0000002bc2c27c23 */ /* 0x000fc60008010806 */
[----:B------:R-:W-:Y:S01]  /*11ac0*/  FADD.FTZ R168, R168, R181 ;  /* 0x000000b5a8a87221 */ /* 0x000fe20000010000 */
[--C-:B------:R-:W-:Y:S01]  /*11ad0*/  FFMA.FTZ R195, R195, UR43, -R6.reuse ;  /* 0x0000002bc3c37c23 */ /* 0x100fe20008010806 */
[----:B------:R-:W-:Y:S02]  /*11ae0*/  FFMA.FTZ R198, R198, UR43, -R6 ;  /* 0x0000002bc6c67c23 */ /* 0x000fe40008010806 */
[----:B------:R-:W-:Y:S01]  /*11af0*/  FADD.FTZ R168, R169, R168 ;  /* 0x000000a8a9a87221 */ /* 0x000fe20000010000 */
[----:B------:R-:W-:Y:S03]  /*11b00*/  MUFU.EX2 R192, R192 ;  /* 0x000000c000c07308 */ /* 0x000fe60000000800 */
[----:B------:R-:W-:-:S05]  /*11b10*/  FADD.FTZ R168, R3, R168 ;  /* 0x000000a803a87221 */ /* 0x000fca0000010000 */
[----:B------:R-:W0:Y:S08]  /*11b20*/  MUFU.EX2 R193, R193 ;  /* 0x000000c100c17308 */ /* 0x000e300000000800 */
[----:B------:R-:W-:Y:S08]  /*11b30*/  MUFU.EX2 R196, R196 ;  /* 0x000000c400c47308 */ /* 0x000ff00000000800 */
[----:B------:R-:W-:Y:S08]  /*11b40*/  MUFU.EX2 R197, R197 ;  /* 0x000000c500c57308 */ /* 0x000ff00000000800 */
[----:B------:R-:W-:Y:S08]  /*11b50*/  MUFU.EX2 R194, R194 ;  /* 0x000000c200c27308 */ /* 0x000ff00000000800 */
[----:B------:R-:W1:Y:S08]  /*11b60*/  MUFU.EX2 R195, R195 ;  /* 0x000000c300c37308 */ /* 0x000e700000000800 */
[----:B------:R-:W-:Y:S01]  /*11b70*/  MUFU.EX2 R198, R198 ;  /* 0x000000c600c67308 */ /* 0x000fe20000000800 */
[----:B------:R-:W-:Y:S01]  /*11b80*/  FADD.FTZ R152, R154, R152 ;  /* 0x000000989a987221 */ /* 0x000fe20000010000 */
[----:B------:R-:W-:-:S02]  /*11b90*/  VIADD R180, R180, 0x280 ;  /* 0x00000280b4b47836 */ /* 0x000fc40000000000 */
[----:B------:R-:W-:Y:S02]  /*11ba0*/  IMAD.MOV.U32 R181, RZ, RZ, 0x40000040 ;  /* 0x40000040ffb57424 */ /* 0x000fe400078e00ff */
[----:B------:R-:W-:-:S04]  /*11bb0*/  FADD.FTZ R168, R173, R168 ;  /* 0x000000a8ada87221 */ /* 0x000fc80000010000 */
[----:B------:R-:W-:Y:S01]  /*11bc0*/  FADD.FTZ R176, R176, R168 ;  /* 0x000000a8b0b07221 */ /* 0x000fe20000010000 */
[----:B0-----:R-:W-:Y:S02]  /*11bd0*/  F2FP.F16.F32.PACK_AB R168, R193, R192 ;  /* 0x000000c0c1a8723e */ /* 0x001fe400000000ff */
[----:B-1----:R-:W-:Y:S01]  /*11be0*/  F2FP.F16.F32.PACK_AB R169, R195, R194 ;  /* 0x000000c2c3a9723e */ /* 0x002fe200000000ff */
[----:B------:R-:W-:Y:S02]  /*11bf0*/  WARPGROUP.DEPBAR.LE gsb0, 0x0 ;  /* 0x00008000000079c5 */ /* 0x000fe40000010000 */
[--C-:B------:R-:W-:Y:S01]  /*11c00*/  FFMA.FTZ R160, R186, UR43, -R6.reuse ;  /* 0x0000002bbaa07c23 */ /* 0x100fe20008010806 */
[--C-:B------:R-:W-:Y:S01]  /*11c10*/  FFMA.FTZ R161, R187, UR43, -R6.reuse ;  /* 0x0000002bbba17c23 */ /* 0x100fe20008010806 */
[--C-:B------:R-:W-:Y:S01]  /*11c20*/  FFMA.FTZ R162, R190, UR43, -R6.reuse ;  /* 0x0000002bbea27c23 */ /* 0x100fe20008010806 */
[----:B------:R-:W-:-:S03]  /*11c30*/  FFMA.FTZ R163, R191, UR43, -R6 ;  /* 0x0000002bbfa37c23 */ /* 0x000fc60008010806 */
[----:B------:R-:W-:Y:S08]  /*11c40*/  MUFU.EX2 R160, R160 ;  /* 0x000000a000a07308 */ /* 0x000ff00000000800 */
[----:B------:R-:W0:Y:S08]  /*11c50*/  MUFU.EX2 R161, R161 ;  /* 0x000000a100a17308 */ /* 0x000e300000000800 */
[----:B------:R-:W-:Y:S08]  /*11c60*/  MUFU.EX2 R162, R162 ;  /* 0x000000a200a27308 */ /* 0x000ff00000000800 */
[----:B------:R-:W1:Y:S01]  /*11c70*/  MUFU.EX2 R163, R163 ;  /* 0x000000a300a37308 */ /* 0x000e620000000800 */
[----:B0-----:R-:W-:-:S02]  /*11c80*/  F2FP.F16.F32.PACK_AB R165, R161, R160 ;  /* 0x000000a0a1a5723e */ /* 0x001fc400000000ff */
[----:B-1----:R-:W-:-:S04]  /*11c90*/  F2FP.F16.F32.PACK_AB R167, R163, R162 ;  /* 0x000000a2a3a7723e */ /* 0x002fc800000000ff */
[----:B------:R-:W-:-:S06]  /*11ca0*/  WARPGROUP.ARRIVE ;  /* 0x00000000000079c5 */ /* 0x000fcc0000000000 */
[----:B------:R-:W-:Y:S01]  /*11cb0*/  HGMMA.64x256x16.F32 R24, R164, gdesc[UR4].tnspB, R24, gsb0 ;  /* 0x43e00004a4187df0 */ /* 0x000fe20008000818 */
[----:B------:R-:W-:-:S04]  /*11cc0*/  FFMA.FTZ R6, R199, UR43, -R6 ;  /* 0x0000002bc7067c23 */ /* 0x000fc80008010806 */
[----:B------:R0:W1:Y:S01]  /*11cd0*/  MUFU.EX2 R3, R6 ;  /* 0x0000000600037308 */ /* 0x0000620000000800 */
[----:B------:R-:W-:Y:S02]  /*11ce0*/  R2UR UR6, R180 ;  /* 0x00000000b40672ca */ /* 0x000fe400000e0000 */
[----:B------:R-:W-:Y:S01]  /*11cf0*/  R2UR UR7, R181 ;  /* 0x00000000b50772ca */ /* 0x000fe200000e0000 */
[----:B0-----:R-:W-:-:S04]  /*11d00*/  FADD.FTZ R6, R155, R152 ;  /* 0x000000989b067221 */ /* 0x001fc80000010000 */
[----:B------:R-:W-:Y:S01]  /*11d10*/  FADD.FTZ R6, R170, R6 ;  /* 0x00000006aa067221 */ /* 0x000fe20000010000 */
[----:B------:R-:W-:Y:S02]  /*11d20*/  F2FP.F16.F32.PACK_AB R170, R197, R196 ;  /* 0x000000c4c5aa723e */ /* 0x000fe400000000ff */
        /* <DEDUP_REMOVED lines=13> */
[----:B------:R-:W-:Y:S02]  /*11e00*/  ISETP.GT.AND P2, PT, R215, R220, PT ;  /* 0x000000dcd700720c */ /* 0x000fe40003f44270 */
[----:B------:R-:W-:Y:S01]  /*11e10*/  FADD.FTZ R176, R189, R176 ;  /* 0x000000b0bdb07221 */ /* 0x000fe20000010000 */
[----:B------:R-:W-:Y:S01]  /*11e20*/  FADD.FTZ R6, R163, R6 ;  /* 0x00000006a3067221 */ /* 0x000fe20000010000 */
[----:B------:R-:W-:Y:S02]  /*11e30*/  @!P1 VIADD R216, R216, 0x32460 ;  /* 0x00032460d8d89836 */ /* 0x000fe40000000000 */
[----:B------:R-:W-:Y:S01]  /*11e40*/  FADD.FTZ R176, R192, R176 ;  /* 0x000000b0c0b07221 */ /* 0x000fe20000010000 */
[----:B------:R-:W-:Y:S02]  /*11e50*/  FADD.FTZ R6, R194, R6 ;  /* 0x00000006c2067221 */ /* 0x000fe40000010000 */
[----:B------:R-:W-:Y:S01]  /*11e60*/  @!P1 PRMT R216, RZ, 0x654, R216 ;  /* 0x00000654ffd89816 */ /* 0x000fe200000000d8 */
[----:B------:R-:W-:Y:S01]  /*11e70*/  FADD.FTZ R176, R193, R176 ;  /* 0x000000b0c1b07221 */ /* 0x000fe20000010000 */
[----:B------:R-:W-:-:S03]  /*11e80*/  FADD.FTZ R6, R195, R6 ;  /* 0x00000006c3067221 */ /* 0x000fc60000010000 */
[----:B------:R-:W-:Y:S01]  /*11e90*/  FADD.FTZ R176, R196, R176 ;  /* 0x000000b0c4b07221 */ /* 0x000fe20000010000 */
[----:B------:R-:W-:Y:S01]  /*11ea0*/  FADD.FTZ R198, R198, R6 ;  /* 0x00000006c6c67221 */ /* 0x000fe20000010000 */
[----:B------:R-:W-:Y:S02]  /*11eb0*/  VIADD R215, R215, 0xffffffff ;  /* 0xffffffffd7d77836 */ /* 0x000fe40000000000 */
[----:B------:R-:W-:Y:S01]  /*11ec0*/  FADD.FTZ R6, R197, R176 ;  /* 0x000000b0c5067221 */ /* 0x000fe20000010000 */
[----:B------:R-:W-:Y:S01]  /*11ed0*/  FADD.FTZ R3, R3, R198 ;  /* 0x000000c603037221 */ /* 0x000fe20000010000 */
[----:B------:R-:W-:Y:S02]  /*11ee0*/  IMAD.MOV.U32 R205, RZ, RZ, R7 ;  /* 0x000000ffffcd7224 */ /* 0x000fe400078e0007 */
[----:B------:R-:W-:Y:S01]  /*11ef0*/  IMAD.MOV.U32 R204, RZ, RZ, R0 ;  /* 0x000000ffffcc7224 */ /* 0x000fe200078e0000 */
[----:B------:R-:W-:Y:S02]  /*11f00*/  WARPGROUP.DEPBAR.LE gsb0, 0x0 ;  /* 0x00008000000079c5 */ /* 0x000fe40000010000 */
[----:B------:R-:W-:-:S06]  /*11f10*/  WARPGROUP.ARRIVE ;  /* 0x00000000000079c5 */ /* 0x000fcc0000000000 */
[----:B------:R-:W-:Y:S03]  /*11f20*/  HGMMA.64x256x16.F32 R24, R168, gdesc[UR4].tnspB, R24, gsb0 ;  /* 0x43e00004a8187df0 */ /* 0x000fe60008000818 */
[----:B------:R-:W-:Y:S02]  /*11f30*/  WARPGROUP.DEPBAR.LE gsb0, 0x0 ;  /* 0x00008000000079c5 */ /* 0x000fe40000010000 */
[----:B------:R2:W-:Y:S01]  /*11f40*/  @!P1 SYNCS.ARRIVE.TRANS64.RED.A1T0 RZ, [R216+URZ], RZ ;  /* 0x000000ffd8ff99a7 */ /* 0x0005e2000810043f */
[----:B------:R-:W-:Y:S05]  /*11f50*/  @P2 BRA `(.L_x_14617) ;  /* 0xffffffd800182947 */ /* 0x000fea000383ffff */
.L_x_14607:
[----:B------:R-:W3:Y:S01]  /*11f60*/  LDL.LU R152, [R1+0x60] ;  /* 0x0000600001987983 */ /* 0x000ee20000300800 */
[----:B------:R-:W-:Y:S05]  /*11f70*/  WARPSYNC.ALL ;  /* 0x0000000000007948 */ /* 0x000fea0003800000 */
[----:B------:R-:W4:Y:S01]  /*11f80*/  SHFL.BFLY PT, R5, R6, 0x2, 0x1f ;  /* 0x0c401f0006057f89 */ /* 0x000f2200000e0000 */
[----:B0-----:R-:W-:Y:S02]  /*11f90*/  IMAD.MOV.U32 R154, RZ, RZ, -0x800000 ;  /* 0xff800000ff9a7424 */ /* 0x001fe400078e00ff */
[----:B------:R-:W-:Y:S01]  /*11fa0*/  VIADD R2, R2, 0x1 ;  /* 0x0000000102027836 */ /* 0x000fe20000000000 */
[----:B------:R0:W-:Y:S08]  /*11fb0*/  BAR.ARV R172, 0x100 ;  /* 0x000400ac0000751d */ /* 0x0001f00000002000 */
[----:B------:R-:W-:Y:S06]  /*11fc0*/  BAR.ARV 0x8, 0x180 ;  /* 0x0206000000007b1d */ /* 0x000fec0000002000 */
[----:B------:R-:W-:-:S04]  /*11fd0*/  ISETP.NE.AND P1, PT, R2, 0x2, PT ;  /* 0x000000020200780c */ /* 0x000fc80003f25270 */
[----:B------:R-:W-:Y:S01]  /*11fe0*/  SEL R2, R2, RZ, P1 ;  /* 0x000000ff02027207 */ /* 0x000fe20000800000 */
[----:B----4-:R-:W-:Y:S01]  /*11ff0*/  FADD.FTZ R9, R5, R6 ;  /* 0x0000000605097221 */ /* 0x010fe20000010000 */
[----:B------:R-:W-:Y:S02]  /*12000*/  IMAD.U32 R5, RZ, RZ, UR43 ;  /* 0x0000002bff057e24 */ /* 0x000fe4000f8e00ff */
[----:B------:R-:W-:Y:S02]  /*12010*/  IMAD.U32 R6, RZ, RZ, UR43 ;  /* 0x0000002bff067e24 */ /* 0x000fe4000f8e00ff */
[----:B------:R-:W4:Y:S02]  /*12020*/  SHFL.BFLY PT, R4, R9, 0x1, 0x1f ;  /* 0x0c201f0009047f89 */ /* 0x000f2400000e0000 */
[----:B----4-:R-:W-:Y:S01]  /*12030*/  FADD.FTZ R10, R9, R4 ;  /* 0x00000004090a7221 */ /* 0x010fe20000010000 */
[----:B------:R-:W-:-:S04]  /*12040*/  IMAD.MOV.U32 R4, RZ, RZ, RZ ;  /* 0x000000ffff047224 */ /* 0x000fc800078e00ff */
[----:B------:R-:W-:-:S13]  /*12050*/  FSETP.NE.FTZ.AND P0, PT, R10, RZ, PT ;  /* 0x000000ff0a00720b */ /* 0x000fda0003f15000 */
[----:B------:R-:W4:Y:S01]  /*12060*/  @P0 MUFU.LG2 R8, R10 ;  /* 0x0000000a00080308 */ /* 0x000f220000000c00 */
[----:B------:R-:W-:-:S07]  /*12070*/  @P0 FMUL.FTZ R5, R5, 0.69314718246459960938 ;  /* 0x3f31721805050820 */ /* 0x000fce0000410000 */
[----:B------:R-:W1:Y:S01]  /*12080*/  @P0 MUFU.RCP R4, R10 ;  /* 0x0000000a00040308 */ /* 0x000e620000001000 */
[----:B----4-:R-:W-:-:S04]  /*12090*/  @P0 FMUL.FTZ R8, R8, 0.69314718246459960938 ;  /* 0x3f31721808080820 */ /* 0x010fc80000410000 */
[----:B------:R-:W-:Y:S02]  /*120a0*/  @P0 FFMA.FTZ R154, R5, R0, R8 ;  /* 0x00000000059a0223 */ /* 0x000fe40000010008 */
[----:B------:R-:W4:Y:S01]  /*120b0*/  SHFL.BFLY PT, R0, R3, 0x2, 0x1f ;  /* 0x0c401f0003007f89 */ /* 0x000f2200000e0000 */
        /* <DEDUP_REMOVED lines=22> */
[----:B----4-:R-:W-:Y:S01]  /*12220*/  FADD.FTZ R8, R0, R3 ;  /* 0x0000000300087221 */ /* 0x010fe20000010000 */
[----:B------:R-:W-:-:S02]  /*12230*/  IMAD.MOV.U32 R0, RZ, RZ, RZ ;  /* 0x000000ffff007224 */ /* 0x000fc400078e00ff */
[-C--:B------:R-:W-:Y:S01]  /*12240*/  FMUL.FTZ R68, R68, R4.reuse ;  /* 0x0000000444447220 */ /* 0x080fe20000410000 */
[----:B------:R-:W-:Y:S02]  /*12250*/  IMAD.MOV.U32 R3, RZ, RZ, -0x800000 ;  /* 0xff800000ff037424 */ /* 0x000fe400078e00ff */
        /* <DEDUP_REMOVED lines=43> */
[----:B------:R-:W1:Y:S01]  /*12510*/  @P0 MUFU.LG2 R5, R9 ;  /* 0x0000000900050308 */ /* 0x000e620000000c00 */
[----:B------:R-:W-:Y:S01]  /*12520*/  @P0 FMUL.FTZ R6, R6, 0.69314718246459960938 ;  /* 0x3f31721806060820 */ /* 0x000fe20000410000 */
[----:B------:R-:W-:-:S06]  /*12530*/  FMUL.FTZ R149, R149, R4 ;  /* 0x0000000495957220 */ /* 0x000fcc0000410000 */
[----:B------:R-:W4:Y:S01]  /*12540*/  @P0 MUFU.RCP R0, R9 ;  /* 0x0000000900000308 */ /* 0x000f220000001000 */
[----:B-1----:R-:W-:-:S04]  /*12550*/  @P0 FMUL.FTZ R5, R5, 0.69314718246459960938 ;  /* 0x3f31721805050820 */ /* 0x002fc80000410000 */
[----:B------:R-:W-:Y:S01]  /*12560*/  @P0 FFMA.FTZ R3, R6, R7, R5 ;  /* 0x0000000706030223 */ /* 0x000fe20000010005 */
[----:B------:R-:W-:Y:S01]  /*12570*/  PLOP3.LUT P0, PT, PT, PT, PT, 0x8, 0x0 ;  /* 0x000000000000781c */ /* 0x000fe20003f0e170 */
        /* <DEDUP_REMOVED lines=64> */
[----:B------:R-:W-:-:S04]  /*12980*/  SEL R0, RZ, 0x1, P1 ;  /* 0x00000001ff007807 */ /* 0x000fc80000800000 */
[----:B------:R-:W-:Y:S01]  /*12990*/  LOP3.LUT R23, R23, R0, RZ, 0x3c, !PT ;  /* 0x0000000017177212 */ /* 0x000fe200078e3cff */
[----:B---3--:R-:W-:-:S05]  /*129a0*/  VIADD R152, R152, 0x1 ;  /* 0x0000000198987836 */ /* 0x008fca0000000000 */
[----:B------:R0:W-:Y:S02]  /*129b0*/  STL [R1+0x60], R152 ;  /* 0x0000609801007387 */ /* 0x0001e40000100800 */
.L_x_14550:
[----:B------:R-:W-:Y:S05]  /*129c0*/  WARPSYNC.ALL ;  /* 0x0000000000007948 */ /* 0x000fea0003800000 */
[----:B------:R-:W1:Y:S08]  /*129d0*/  S2UR UR5, SR_CgaCtaId ;  /* 0x00000000000579c3 */ /* 0x000e700000008800 */
[----:B------:R-:W-:Y:S06]  /*129e0*/  BAR.SYNC.DEFER_BLOCKING 0x5, 0x180 ;  /* 0x0146000000007b1d */ /* 0x000fec0000010000 */
[----:B------:R-:W-:Y:S01]  /*129f0*/  UMOV UR4, 0x400 ;  /* 0x0000040000047882 */ /* 0x000fe20000000000 */
[----:B------:R-:W-:Y:S01]  /*12a00*/  BSSY B0, `(.L_x_14618) ;  /* 0x00005d6000007945 */ /* 0x000fe20003800000 */
[----:B-1----:R-:W-:-:S06]  /*12a10*/  ULEA UR4, UR5, UR4, 0x18 ;  /* 0x0000000405047291 */ /* 0x002fcc000f8ec03f */
[----:B------:R-:W-:-:S05]  /*12a20*/  IMAD.U32 R19, RZ, RZ, UR4 ;  /* 0x00000004ff137e24 */ /* 0x000fca000f8e00ff */
[----:B------:R1:W3:Y:S01]  /*12a30*/  LDS.128 R4, [R19+0x324d0] ;  /* 0x0324d00013047984 */ /* 0x0002e20000000c00 */
[----:B------:R-:W-:Y:S06]  /*12a40*/  BAR.ARV 0x4, 0x180 ;  /* 0x0106000000007b1d */ /* 0x000fec0000002000 */
[----:B------:R-:W-:Y:S05]  /*12a50*/  @P0 BRA `(.L_x_14619) ;  /* 0x0000004c00080947 */ /* 0x000fea0003800000 */
[----:B------:R-:W0:Y:S01]  /*12a60*/  LDL R8, [R1+0x174] ;  /* 0x0001740001087983 */ /* 0x000e220000100800 */
[----:B------:R-:W-:-:S03]  /*12a70*/  ULDC UR4, c[0x0][0xbd4] ;  /* 0x0002f50000047ab9 */ /* 0x000fc60000000800 */
[----:B------:R-:W4:Y:S01]  /*12a80*/  LDL.LU R10, [R1+0x4c] ;  /* 0x00004c00010a7983 */ /* 0x000f220000300800 */
[----:B------:R-:W2:Y:S01]  /*12a90*/  S2R R0, SR_SWINHI ;  /* 0x0000000000007919 */ /* 0x000ea20000002f00 */
[----:B------:R-:W-:Y:S02]  /*12aa0*/  F2FP.F16.F32.PACK_AB R11, R31, R30 ;  /* 0x0000001e1f0b723e */ /* 0x000fe400000000ff */
[----:B------:R-:W-:Y:S01]  /*12ab0*/  F2FP.F16.F32.PACK_AB R12, R33, R32 ;  /* 0x00000020210c723e */ /* 0x000fe200000000ff */
[----:B------:R-:W3:Y:S01]  /*12ac0*/  LDL.LU R156, [R1+0x54] ;  /* 0x00005400019c7983 */ /* 0x000ee20000300800 */
[----:B------:R-:W-:Y:S02]  /*12ad0*/  F2FP.F16.F32.PACK_AB R13, R35, R34 ;  /* 0x00000022230d723e */ /* 0x000fe400000000ff */
[----:B------:R-:W-:Y:S01]  /*12ae0*/  F2FP.F16.F32.PACK_AB R14, R37, R36 ;  /* 0x00000024250e723e */ /* 0x000fe200000000ff */
[----:B------:R-:W3:Y:S01]  /*12af0*/  LDL.LU R155, [R1+0x58] ;  /* 0x00005800019b7983 */ /* 0x000ee20000300800 */
[----:B------:R-:W-:-:S02]  /*12b00*/  MOV R20, R19 ;  /* 0x0000001300147202 */ /* 0x000fc40000000f00 */
[----:B--2---:R-:W-:Y:S02]  /*12b10*/  MOV R21, R0 ;  /* 0x0000000000157202 */ /* 0x004fe40000000f00 */
[----:B------:R-:W-:Y:S01]  /*12b20*/  F2FP.F16.F32.PACK_AB R15, R39, R38 ;  /* 0x00000026270f723e */ /* 0x000fe200000000ff */
[----:B0----5:R-:W-:Y:S01]  /*12b30*/  IMAD.WIDE R152, R8, 0x2, R20 ;  /* 0x0000000208987825 */ /* 0x021fe200078e0214 */
[----:B----4-:R-:W-:-:S03]  /*12b40*/  ISETP.NE.AND P0, PT, R10, RZ, PT ;  /* 0x000000ff0a00720c */ /* 0x010fc60003f05270 */
[----:B------:R-:W-:Y:S01]  /*12b50*/  IMAD.MOV.U32 R9, RZ, RZ, R153 ;  /* 0x000000ffff097224 */ /* 0x000fe200078e0099 */
[----:B------:R-:W-:-:S04]  /*12b60*/  LOP3.LUT R0, R152, 0x380, RZ, 0xc0, !PT ;  /* 0x0000038098007812 */ /* 0x000fc800078ec0ff */
[----:B------:R-:W-:-:S04]  /*12b70*/  SHF.R.U64 R0, R0, 0x3, RZ ;  /* 0x0000000300007819 */ /* 0x000fc800000012ff */
[----:B------:R-:W-:Y:S02]  /*12b80*/  LOP3.LUT R8, R0, R152, RZ, 0x3c, !PT ;  /* 0x0000009800087212 */ /* 0x000fe400078e3cff */
[----:B------:R-:W-:Y:S01]  /*12b90*/  SEL R0, R10, UR4, P0 ;  /* 0x000000040a007c07 */ /* 0x000fe20008000000 */
[----:B------:R-:W-:Y:S05]  /*12ba0*/  WARPSYNC.ALL ;  /* 0x0000000000007948 */ /* 0x000fea0003800000 */
[----:B---3--:R-:W-:Y:S01]  /*12bb0*/  MOV R4, R8 ;  /* 0x0000000800047202 */ /* 0x008fe20000000f00 */
[----:B------:R-:W-:Y:S01]  /*12bc0*/  ULDC.64 UR4, c[0x0][0xd00] ;  /* 0x0003400000047ab9 */ /* 0x000fe20000000a00 */
[----:B------:R-:W-:Y:S01]  /*12bd0*/  F2FP.F16.F32.PACK_AB R8, R25, R24 ;  /* 0x000000181908723e */ /* 0x000fe200000000ff */
[----:B------:R-:W-:Y:S01]  /*12be0*/  ULDC.64 UR6, c[0x0][0xd08] ;  /* 0x0003420000067ab9 */ /* 0x000fe20000000a00 */
[----:B------:R-:W-:-:S02]  /*12bf0*/  F2FP.F16.F32.PACK_AB R9, R27, R26 ;  /* 0x0000001a1b09723e */ /* 0x000fc400000000ff */
[----:B------:R-:W-:Y:S01]  /*12c00*/  F2FP.F16.F32.PACK_AB R10, R29, R28 ;  /* 0x0000001c1d0a723e */ /* 0x000fe200000000ff */
[----:B------:R-:W-:Y:S06]  /*12c10*/  BAR.SYNC.DEFER_BLOCKING 0x1, 0x100 ;  /* 0x0044000000007b1d */ /* 0x000fec0000010000 */
[----:B------:R0:W-:Y:S02]  /*12c20*/  STSM.16.M88.4 [R4], R8 ;  /* 0x0000000804007844 */ /* 0x0001e40000000200 */
[----:B0-----:R-:W-:-:S04]  /*12c30*/  IADD3 R8, P0, R152, 0x20, RZ ;  /* 0x0000002098087810 */ /* 0x001fc80007f1e0ff */
[----:B------:R-:W-:-:S04]  /*12c40*/  LOP3.LUT R4, R8, 0x380, RZ, 0xc0, !PT ;  /* 0x0000038008047812 */ /* 0x000fc800078ec0ff */
[----:B------:R-:W-:Y:S02]  /*12c50*/  SHF.R.U64 R4, R4, 0x3, RZ ;  /* 0x0000000304047819 */ /* 0x000fe400000012ff */
[----:B------:R-:W-:Y:S02]  /*12c60*/  IADD3.X R9, RZ, R153, RZ, P0, !PT ;  /* 0x00000099ff097210 */ /* 0x000fe400007fe4ff */
[----:B------:R-:W-:-:S04]  /*12c70*/  LOP3.LUT R8, R4, R8, RZ, 0x3c, !PT ;  /* 0x0000000804087212 */ /* 0x000fc800078e3cff */
[----:B------:R-:W-:-:S05]  /*12c80*/  MOV R8, R8 ;  /* 0x0000000800087202 */ /* 0x000fca0000000f00 */
[----:B------:R0:W-:Y:S02]  /*12c90*/  STSM.16.M88.4 [R8], R12 ;  /* 0x0000000c08007844 */ /* 0x0001e40000000200 */
[----:B0-----:R-:W-:-:S04]  /*12ca0*/  IADD3 R8, P0, R152, 0x40, RZ ;  /* 0x0000004098087810 */ /* 0x001fc80007f1e0ff */
[----:B------:R-:W-:Y:S01]  /*12cb0*/  LOP3.LUT R4, R8, 0x380, RZ, 0xc0, !PT ;  /* 0x0000038008047812 */ /* 0x000fe200078ec0ff */
[----:B------:R-:W-:-:S03]  /*12cc0*/  IMAD.X R9, RZ, RZ, R153, P0 ;  /* 0x000000ffff097224 */ /* 0x000fc600000e0699 */
[----:B------:R-:W-:-:S04]  /*12cd0*/  SHF.R.U64 R4, R4, 0x3, RZ ;  /* 0x0000000304047819 */ /* 0x000fc800000012ff */
[----:B------:R-:W-:Y:S02]  /*12ce0*/  LOP3.LUT R8, R4, R8, RZ, 0x3c, !PT ;  /* 0x0000000804087212 */ /* 0x000fe400078e3cff */
[----:B------:R-:W-:Y:S02]  /*12cf0*/  F2FP.F16.F32.PACK_AB R10, R45, R44 ;  /* 0x0000002c2d0a723e */ /* 0x000fe400000000ff */
[----:B------:R-:W-:Y:S02]  /*12d00*/  MOV R4, R8 ;  /* 0x0000000800047202 */ /* 0x000fe40000000f00 */
[----:B------:R-:W-:Y:S02]  /*12d10*/  F2FP.F16.F32.PACK_AB R8, R41, R40 ;  /* 0x000000282908723e */ /* 0x000fe400000000ff */
[----:B------:R-:W-:Y:S02]  /*12d20*/  F2FP.F16.F32.PACK_AB R9, R43, R42 ;  /* 0x0000002a2b09723e */ /* 0x000fe400000000ff */
[----:B------:R-:W-:-:S05]  /*12d30*/  F2FP.F16.F32.PACK_AB R11, R47, R46 ;  /* 0x0000002e2f0b723e */ /* 0x000fca00000000ff */
        /* <DEDUP_REMOVED lines=143> */
[----:B------:R0:W-:Y:S01]  /*13630*/  STSM.16.M88.4 [R152], R12 ;  /* 0x0000000c98007844 */ /* 0x0001e20000000200 */
[----:B------:R-:W-:Y:S01]  /*13640*/  BAR.SYNC.DEFER_BLOCKING 0x1, 0x100 ;  /* 0x0044000000007b1d */ /* 0x000fe20000010000 */
[----:B------:R-:W-:-:S04]  /*13650*/  ISETP.NE.U32.AND P1, PT, RZ, UR4, PT ;  /* 0x00000004ff007c0c */ /* 0x000fc8000bf25070 */
[----:B------:R-:W-:Y:S02]  /*13660*/  ISETP.NE.AND.EX P1, PT, RZ, UR5, PT, P1 ;  /* 0x00000005ff007c0c */ /* 0x000fe4000bf25310 */
[----:B------:R-:W-:Y:S01]  /*13670*/  IADD3 R8, P0, R156, UR4, RZ ;  /* 0x000000049c087c10 */ /* 0x000fe2000ff1e0ff */
[----:B------:R-:W-:-:S03]  /*13680*/  IMAD.MOV.U32 R4, RZ, RZ, RZ ;  /* 0x000000ffff047224 */ /* 0x000fc600078e00ff */
[----:B------:R-:W-:-:S07]  /*13690*/  IADD3.X R9, R155, UR5, RZ, P0, !PT ;  /* 0x000000059b097c10 */ /* 0x000fce00087fe4ff */
[----:B------:R-:W5:Y:S01]  /*136a0*/  @P1 LDG.E R4, desc[UR40][R8.64] ;  /* 0x0000002808041981 */ /* 0x000f62000c1e1900 */
[----:B------:R-:W-:-:S04]  /*136b0*/  ISETP.NE.U32.AND P0, PT, RZ, UR6, PT ;  /* 0x00000006ff007c0c */ /* 0x000fc8000bf05070 */
[----:B------:R-:W-:-:S13]  /*136c0*/  ISETP.NE.AND.EX P0, PT, RZ, UR7, PT, P0 ;  /* 0x00000007ff007c0c */ /* 0x000fda000bf05300 */
[----:B------:R-:W-:Y:S01]  /*136d0*/  @P0 IADD3 R10, P2, R156, UR6, RZ ;  /* 0x000000069c0a0c10 */ /* 0x000fe2000ff5e0ff */
[----:B------:R-:W-:-:S03]  /*136e0*/  ULDC UR6, c[0x0][0xb88] ;  /* 0x0002e20000067ab9 */ /* 0x000fc60000000800 */
[----:B------:R-:W-:Y:S02]  /*136f0*/  @P0 IADD3.X R11, R155, UR7, RZ, P2, !PT ;  /* 0x000000079b0b0c10 */ /* 0x000fe400097fe4ff */
[----:B------:R-:W-:Y:S01]  /*13700*/  ISETP.GT.AND P2, PT, R0, 0x1, PT ;  /* 0x000000010000780c */ /* 0x000fe20003f44270 */
[----:B------:R-:W-:Y:S02]  /*13710*/  IMAD.MOV.U32 R0, RZ, RZ, 0xab8 ;  /* 0x00000ab8ff007424 */ /* 0x000fe400078e00ff */
[----:B0-----:R-:W-:-:S03]  /*13720*/  IMAD.U32 R152, RZ, RZ, UR6 ;  /* 0x00000006ff987e24 */ /* 0x001fc6000f8e00ff */
[----:B------:R-:W-:-:S03]  /*13730*/  SEL R0, R0, 0xa78, P2 ;  /* 0x00000a7800007807 */ /* 0x000fc60001000000 */
[----:B------:R0:W5:Y:S01]  /*13740*/  @P0 LDG.E R152, desc[UR40][R10.64] ;  /* 0x000000280a980981 */ /* 0x000162000c1e1900 */
[----:B------:R2:W3:Y:S08]  /*13750*/  LDC.64 R12, c[0x0][R0+0x220] ;  /* 0x00008800000c7b82 */ /* 0x0004f00000000a00 */
[----:B0-----:R2:W0:Y:S01]  /*13760*/  LDC.64 R10, c[0x0][R0+0x218] ;  /* 0x00008600000a7b82 */ /* 0x0014220000000a00 */
[----:B------:R-:W-:Y:S05]  /*13770*/  @P0 BRA `(.L_x_14620) ;  /* 0x0000000000100947 */ /* 0x000fea0003800000 */
[----:B------:R-:W-:Y:S05]  /*13780*/  @!P1 BRA `(.L_x_14620) ;  /* 0x00000000000c9947 */ /* 0x000fea0003800000 */
[----:B-----5:R-:W4:Y:S04]  /*13790*/  LDG.E R152, desc[UR40][R8.64] ;  /* 0x0000002808987981 */ /* 0x020f28000c1e1900 */
[----:B------:R-:W4:Y:S02]  /*137a0*/  LDG.E R8, desc[UR40][R8.64+0x4] ;  /* 0x0000042808087981 */ /* 0x000f24000c1e1900 */
[----:B----4-:R-:W-:-:S07]  /*137b0*/  IMAD.IADD R152, R8, 0x1, -R152 ;  /* 0x0000000108987824 */ /* 0x010fce00078e0a98 */
.L_x_14620:
[----:B------:R-:W4:Y:S01]  /*137c0*/  LDL.LU R9, [R1+0x50] ;  /* 0x0000500001097983 */ /* 0x000f220000300800 */
[----:B------:R-:W1:Y:S03]  /*137d0*/  LDC R157, c[0x0][0xce8] ;  /* 0x00033a00ff9d7b82 */ /* 0x000e660000000800 */
[----:B------:R-:W2:Y:S04]  /*137e0*/  LDL.LU R8, [R1+0xe8] ;  /* 0x0000e80001087983 */ /* 0x000ea80000300800 */
[----:B------:R-:W0:Y:S04]  /*137f0*/  LDL R159, [R1+0x48] ;  /* 0x00004800019f7983 */ /* 0x000e280000100800 */
[----:B------:R-:W3:Y:S04]  /*13800*/  LDL R158, [R1+0x64] ;  /* 0x00006400019e7983 */ /* 0x000ee80000100800 */
[----:B------:R-:W3:Y:S04]  /*13810*/  LDL R163, [R1+0x3c] ;  /* 0x00003c0001a37983 */ /* 0x000ee80000100800 */
[----:B------:R-:W3:Y:S04]  /*13820*/  LDL R160, [R1+0x1c] ;  /* 0x00001c0001a07983 */ /* 0x000ee80000100800 */
[----:B------:R-:W3:Y:S04]  /*13830*/  LDL R162, [R1+0x170] ;  /* 0x0001700001a27983 */ /* 0x000ee80000100800 */
[----:B------:R-:W3:Y:S01]  /*13840*/  LDL R161, [R1+0xec] ;  /* 0x0000ec0001a17983 */ /* 0x000ee20000100800 */
[----:B------:R-:W0:Y:S01]  /*13850*/  LDC.64 R14, c[0x0][R0+0x228] ;  /* 0x00008a00000e7b82 */ /* 0x000e220000000a00 */
[----:B------:R-:W-:-:S04]  /*13860*/  ISETP.NE.U32.AND P0, PT, RZ, UR4, PT ;  /* 0x00000004ff007c0c */ /* 0x000fc8000bf05070 */
[----:B------:R-:W-:Y:S02]  /*13870*/  ISETP.NE.AND.EX P0, PT, RZ, UR5, PT, P0 ;  /* 0x00000005ff007c0c */ /* 0x000fe4000bf05300 */
[----:B-1----:R-:W-:Y:S02]  /*13880*/  ISETP.NE.AND P1, PT, R157, 0x1, PT ;  /* 0x000000019d00780c */ /* 0x002fe40003f25270 */
[----:B----4-:R-:W-:Y:S02]  /*13890*/  SEL R9, R9, RZ, !P0 ;  /* 0x000000ff09097207 */ /* 0x010fe40004000000 */
[----:B--2---:R-:W-:-:S03]  /*138a0*/  SEL R155, R8, RZ, !P0 ;  /* 0x000000ff089b7207 */ /* 0x004fc60004000000 */
[----:B---3--:R-:W-:-:S04]  /*138b0*/  IMAD R8, R13, R9, RZ ;  /* 0x000000090d087224 */ /* 0x008fc800078e02ff */
[----:B------:R-:W-:Y:S02]  /*138c0*/  IMAD R155, R12, R155, R8 ;  /* 0x0000009b0c9b7224 */ /* 0x000fe400078e0208 */
[-C--:B0-----:R-:W-:Y:S02]  /*138d0*/  IMAD R8, R11, R159.reuse, RZ ;  /* 0x0000009f0b087224 */ /* 0x081fe400078e02ff */
[----:B------:R-:W-:-:S04]  /*138e0*/  IMAD.WIDE.U32 R10, R10, R159, RZ ;  /* 0x0000009f0a0a7225 */ /* 0x000fc800078e00ff */
[----:B------:R-:W-:-:S04]  /*138f0*/  IMAD.WIDE.U32 R12, R12, R9, RZ ;  /* 0x000000090c0c7225 */ /* 0x000fc800078e00ff */
[----:B------:R-:W-:Y:S02]  /*13900*/  IMAD.IADD R156, R11, 0x1, R8 ;  /* 0x000000010b9c7824 */ /* 0x000fe400078e0208 */
[----:B------:R-:W0:Y:S01]  /*13910*/  @P1 LDC R11, c[0x0][0xcec] ;  /* 0x00033b00ff0b1b82 */ /* 0x000e220000000800 */
[----:B-----5:R-:W-:-:S07]  /*13920*/  IADD3 R153, P0, P3, R12, R10, R4 ;  /* 0x0000000a0c997210 */ /* 0x020fce0007b1e004 */
[----:B------:R-:W1:Y:S01]  /*13930*/  @P1 LDC R10, c[0x0][0xcf0] ;  /* 0x00033c00ff0a1b82 */ /* 0x000e620000000800 */
[----:B------:R-:W-:Y:S01]  /*13940*/  SEL R12, R158, RZ, P2 ;  /* 0x000000ff9e0c7207 */ /* 0x000fe20001000000 */
[----:B------:R-:W-:Y:S01]  /*13950*/  IMAD.IADD R155, R13, 0x1, R155 ;  /* 0x000000010d9b7824 */ /* 0x000fe200078e029b */
[----:B------:R-:W-:-:S03]  /*13960*/  SHF.R.S32.HI R8, RZ, 0x1f, R4 ;  /* 0x0000001fff087819 */ /* 0x000fc60000011404 */
[-C--:B------:R-:W-:Y:S02]  /*13970*/  IMAD R15, R15, R12.reuse, RZ ;  /* 0x0000000c0f0f7224 */ /* 0x080fe400078e02ff */
[----:B------:R-:W-:Y:S01]  /*13980*/  IMAD.WIDE.U32 R12, R14, R12, RZ ;  /* 0x0000000c0e0c7225 */ /* 0x000fe200078e00ff */
[----:B------:R-:W-:Y:S02]  /*13990*/  IADD3.X R14, R155, R156, R8, P0, P3 ;  /* 0x0000009c9b0e7210 */ /* 0x000fe400007e6408 */
[----:B------:R-:W-:-:S05]  /*139a0*/  IADD3 R155, R163, R160, RZ ;  /* 0x000000a0a39b7210 */ /* 0x000fca0007ffe0ff */
[----:B0-----:R-:W-:-:S04]  /*139b0*/  @P1 IMAD.HI.U32 R11, R155, R11, RZ ;  /* 0x0000000b9b0b1227 */ /* 0x001fc800078e00ff */
[----:B------:R-:W-:Y:S01]  /*139c0*/  IMAD.MOV.U32 R156, RZ, RZ, R155 ;  /* 0x000000ffff9c7224 */ /* 0x000fe200078e009b */
[----:B-1----:R-:W-:Y:S02]  /*139d0*/  @P1 SHF.R.U32.HI R156, RZ, R10, R11 ;  /* 0x0000000aff9c1219 */ /* 0x002fe4000001160b */
[----:B------:R0:W1:Y:S01]  /*139e0*/  LDC.64 R10, c[0x0][R0+0x210] ;  /* 0x00008400000a7b82 */ /* 0x0000620000000a00 */
[----:B------:R-:W-:Y:S01]  /*139f0*/  IMAD.IADD R15, R13, 0x1, R15 ;  /* 0x000000010d0f7824 */ /* 0x000fe200078e020f */
[----:B------:R-:W-:Y:S02]  /*13a00*/  IADD3 R12, P0, P3, R156, R153, R12 ;  /* 0x000000999c0c7210 */ /* 0x000fe40007b1e00c */
[----:B0-----:R-:W-:-:S04]  /*13a10*/  SHF.R.S32.HI R0, RZ, 0x1f, R156 ;  /* 0x0000001fff007819 */ /* 0x001fc8000001149c */
[----:B------:R-:W-:Y:S02]  /*13a20*/  IADD3.X R13, R0, R14, R15, P0, P3 ;  /* 0x0000000e000d7210 */ /* 0x000fe400007e640f */
[----:B------:R-:W0:Y:S01]  /*13a30*/  LDC.64 R14, c[0x0][0xca8] ;  /* 0x00032a00ff0e7b82 */ /* 0x000e220000000a00 */
[----:B------:R-:W-:-:S04]  /*13a40*/  IMAD.MOV R153, RZ, RZ, -R156 ;  /* 0x000000ffff997224 */ /* 0x000fc800078e0a9c */
[----:B------:R-:W-:-:S05]  /*13a50*/  IMAD R153, R157, R153, R155 ;  /* 0x000000999d997224 */ /* 0x000fca00078e029b */
[----:B------:R-:W-:Y:S01]  /*13a60*/  SHF.R.S32.HI R0, RZ, 0x1f, R153 ;  /* 0x0000001fff007819 */ /* 0x000fe20000011499 */
[----:B0-----:R-:W0:Y:S08]  /*13a70*/  @!P2 LDC R14, c[0x0][0xc50] ;  /* 0x00031400ff0eab82 */ /* 0x001e300000000800 */
        /* <DEDUP_REMOVED lines=8> */
[----:B------:R-:W-:-:S03]  /*13b00*/  IMAD.IADD R153, R162, 0x1, R160 ;  /* 0x00000001a2997824 */ /* 0x000fc600078e02a0 */
[----:B------:R-:W0:Y:S04]  /*13b10*/  SHFL.IDX PT, R11, R0, RZ, 0x1c1f ;  /* 0x001c1fff000b7589 */ /* 0x000e2800000e0000 */
[----:B------:R-:W-:Y:S04]  /*13b20*/  SHFL.IDX PT, R12, R14, 0x1, 0x1c1f ;  /* 0x003c1f000e0c7f89 */ /* 0x000fe800000e0000 */
[----:B------:R1:W2:Y:S01]  /*13b30*/  SHFL.IDX PT, R13, R0, 0x1, 0x1c1f ;  /* 0x003c1f00000d7f89 */ /* 0x0002a200000e0000 */
[----:B------:R-:W-:Y:S01]  /*13b40*/  LOP3.LUT P0, RZ, R161, 0x3, RZ, 0xc0, !PT ;  /* 0x00000003a1ff7812 */ /* 0x000fe2000780c0ff */
[----:B-1----:R-:W-:-:S02]  /*13b50*/  IMAD R0, R152, R157, RZ ;  /* 0x0000009d98007224 */ /* 0x002fc400078e02ff */
[----:B------:R-:W-:-:S03]  /*13b60*/  VIADD R152, R153, 0x8 ;  /* 0x0000000899987836 */ /* 0x000fc60000000000 */
        /* <DEDUP_REMOVED lines=23> */
[----:B------:R-:W-:Y:S02]  /*13ce0*/  IADD3 R41, P4, R20, 0x4000, RZ ;  /* 0x0000400014297810 */ /* 0x000fe40007f9e0ff */
[----:B------:R-:W-:Y:S01]  /*13cf0*/  LOP3.LUT R64, R65, 0x380, RZ, 0xc0, !PT ;  /* 0x0000038041407812 */ /* 0x000fe200078ec0ff */
[----:B------:R-:W5:Y:S01]  /*13d00*/  LD.E.128 R44, desc[UR40][R44.64] ;  /* 0x000000282c2c7980 */ /* 0x000f62000c101d00 */
        /* <DEDUP_REMOVED lines=23> */
[----:B------:R-:W-:Y:S01]  /*13e80*/  IMAD.X R85, RZ, RZ, R21, P5 ;  /* 0x000000ffff557224 */ /* 0x000fe200028e0615 */
        /* <DEDUP_REMOVED lines=17> */
[----:B------:R-:W-:Y:S01]  /*13fa0*/  IMAD R11, R8, UR4, RZ ;  /* 0x00000004080b7c24 */ /* 0x000fe2000f8e02ff */
[----:B------:R-:W-:Y:S01]  /*13fb0*/  LOP3.LUT R13, R20, 0x380, RZ, 0xc0, !PT ;  /* 0x00000380140d7812 */ /* 0x000fe200078ec0ff */
[----:B------:R-:W0:Y:S01]  /*13fc0*/  @P1 LDC R8, c[0x0][0xcf0] ;  /* 0x00033c00ff081b82 */ /* 0x000e220000000800 */
        /* <DEDUP_REMOVED lines=16> */
[----:B------:R-:W-:Y:S02]  /*140d0*/  SHF.R.U64 R13, R13, 0x3, RZ ;  /* 0x000000030d0d7819 */ /* 0x000fe400000012ff */
[----:B------:R-:W-:Y:S01]  /*140e0*/  LOP3.LUT R68, R69, 0x380, RZ, 0xc0, !PT ;  /* 0x0000038045447812 */ /* 0x000fe200078ec0ff */
[----:B------:R-:W-:Y:S01]  /*140f0*/  IMAD.IADD R12, R3, 0x1, -R12 ;  /* 0x00000001030c7824 */ /* 0x000fe200078e0a0c */
[----:B------:R-:W-:Y:S01]  /*14100*/  LOP3.LUT R72, R73, 0x380, RZ, 0xc0, !PT ;  /* 0x0000038049487812 */ /* 0x000fe200078ec0ff */
[----:B------:R-:W5:Y:S01]  /*14110*/  LD.E.128 R60, desc[UR40][R60.64] ;  /* 0x000000283c3c7980 */ /* 0x000f62000c101d00 */
[----:B------:R-:W-:-:S02]  /*14120*/  LOP3.LUT R76, R77, 0x380, RZ, 0xc0, !PT ;  /* 0x000003804d4c7812 */ /* 0x000fc400078ec0ff */
[----:B------:R-:W-:Y:S01]  /*14130*/  LOP3.LUT R80, R81, 0x380, RZ, 0xc0, !PT ;  /* 0x0000038051507812 */ /* 0x000fe200078ec0ff */
[----:B------:R-:W5:Y:S01]  /*14140*/  LD.E.128 R84, desc[UR40][R84.64] ;  /* 0x0000002854547980 */ /* 0x000f62000c101d00 */
[----:B------:R-:W-:Y:S01]  /*14150*/  LOP3.LUT R20, R13, R20, RZ, 0x3c, !PT ;  /* 0x000000140d147212 */ /* 0x000fe200078e3cff */
[----:B------:R-:W-:Y:S01]  /*14160*/  IMAD R13, R4, UR5, R11 ;  /* 0x00000005040d7c24 */ /* 0x000fe2000f8e020b */
[----:B------:R-:W-:Y:S01]  /*14170*/  SHF.R.U64 R68, R68, 0x3, RZ ;  /* 0x0000000344447819 */ /* 0x000fe200000012ff */
[----:B------:R-:W-:Y:S01]  /*14180*/  IMAD.WIDE.U32 R10, R4, UR4, RZ ;  /* 0x00000004040a7c25 */ /* 0x000fe2000f8e00ff */
[----:B------:R-:W-:Y:S01]  /*14190*/  SHF.R.U64 R72, R72, 0x3, RZ ;  /* 0x0000000348487819 */ /* 0x000fe200000012ff */
[----:B------:R-:W-:Y:S01]  /*141a0*/  ULDC.64 UR4, c[0x0][0xbe8] ;  /* 0x0002fa0000047ab9 */ /* 0x000fe20000000a00 */
[----:B------:R-:W-:Y:S01]  /*141b0*/  SHF.R.U64 R76, R76, 0x3, RZ ;  /* 0x000000034c4c7819 */ /* 0x000fe200000012ff */
[----:B------:R-:W-:Y:S01]  /*141c0*/  IMAD R3, R12, 0x20, R89 ;  /* 0x000000200c037824 */ /* 0x000fe200078e0259 */
[----:B------:R-:W-:Y:S01]  /*141d0*/  SHF.R.U64 R80, R80, 0x3, RZ ;  /* 0x0000000350507819 */ /* 0x000fe200000012ff */
[----:B------:R-:W-:Y:S01]  /*141e0*/  IMAD.IADD R11, R11, 0x1, R13 ;  /* 0x000000010b0b7824 */ /* 0x000fe200078e020d */
[----:B------:R-:W-:Y:S01]  /*141f0*/  LOP3.LUT R68, R68, R69, RZ, 0x3c, !PT ;  /* 0x0000004544447212 */ /* 0x000fe200078e3cff */
[--C-:B------:R-:W-:Y:S01]  /*14200*/  IMAD.X R69, RZ, RZ, R21.reuse, P0 ;  /* 0x000000ffff457224 */ /* 0x100fe200000e0615 */
[----:B------:R-:W-:Y:S01]  /*14210*/  LOP3.LUT R72, R72, R73, RZ, 0x3c, !PT ;  /* 0x0000004948487212 */ /* 0x000fe200078e3cff */
[----:B------:R-:W-:Y:S01]  /*14220*/  IMAD.X R73, RZ, RZ, R21, P2 ;  /* 0x000000ffff497224 */ /* 0x000fe200010e0615 */
[----:B------:R-:W-:Y:S01]  /*14230*/  LOP3.LUT R76, R76, R77, RZ, 0x3c, !PT ;  /* 0x0000004d4c4c7212 */ /* 0x000fe200078e3cff */
[----:B------:R-:W-:Y:S01]  /*14240*/  IMAD.IADD R12, R160, 0x1, R3 ;  /* 0x00000001a00c7824 */ /* 0x000fe200078e0203 */
[----:B------:R-:W-:Y:S01]  /*14250*/  LOP3.LUT R80, R80, R81, RZ, 0x3c, !PT ;  /* 0x0000005150507212 */ /* 0x000fe200078e3cff */
[----:B------:R-:W-:Y:S01]  /*14260*/  IMAD.X R81, RZ, RZ, R21, P4 ;  /* 0x000000ffff517224 */ /* 0x000fe200020e0615 */
[----:B------:R-:W-:Y:S01]  /*14270*/  IADD3.X R77, RZ, R21, RZ, P3, !PT ;  /* 0x00000015ff4d7210 */ /* 0x000fe20001ffe4ff */
[----:B------:R-:W-:Y:S01]  /*14280*/  IMAD.WIDE.U32 R10, R159, UR4, R10 ;  /* 0x000000049f0a7c25 */ /* 0x000fe2000f8e000a */
[----:B------:R-:W-:Y:S01]  /*14290*/  SHF.R.S32.HI R4, RZ, 0x1f, R9 ;  /* 0x0000001fff047819 */ /* 0x000fe20000011409 */
[----:B------:R2:W5:Y:S02]  /*142a0*/  LD.E.128 R24, desc[UR40][R20.64] ;  /* 0x0000002814187980 */ /* 0x000564000c101d00 */
[----:B-1----:R-:W-:-:S02]  /*142b0*/  @P1 IMAD.HI.U32 R3, R12, R15, RZ ;  /* 0x0000000f0c031227 */ /* 0x002fc400078e00ff */
[----:B------:R-:W5:Y:S02]  /*142c0*/  LD.E.128 R68, desc[UR40][R68.64] ;  /* 0x0000002844447980 */ /* 0x000f64000c101d00 */
[----:B------:R-:W-:Y:S01]  /*142d0*/  IMAD R11, R159, UR5, R11 ;  /* 0x000000059f0b7c24 */ /* 0x000fe2000f8e020b */
[----:B------:R-:W-:Y:S01]  /*142e0*/  ULDC.64 UR4, c[0x0][0xbf0] ;  /* 0x0002fc0000047ab9 */ /* 0x000fe20000000a00 */
[----:B------:R-:W5:Y:S01]  /*142f0*/  LD.E.128 R72, desc[UR40][R72.64] ;  /* 0x0000002848487980 */ /* 0x000f62000c101d00 */
[----:B------:R-:W-:-:S03]  /*14300*/  IMAD.MOV.U32 R13, RZ, RZ, R12 ;  /* 0x000000ffff0d7224 */ /* 0x000fc600078e000c */
[----:B------:R-:W5:Y:S01]  /*14310*/  LD.E.128 R76, desc[UR40][R76.64] ;  /* 0x000000284c4c7980 */ /* 0x000f62000c101d00 */
[----:B------:R-:W-:-:S03]  /*14320*/  IMAD R4, R4, UR4, RZ ;  /* 0x0000000404047c24 */ /* 0x000fc6000f8e02ff */
[----:B------:R-:W5:Y:S01]  /*14330*/  LD.E.128 R80, desc[UR40][R80.64] ;  /* 0x0000002850507980 */ /* 0x000f62000c101d00 */
[----:B0-----:R-:W-:Y:S01]  /*14340*/  @P1 SHF.R.U32.HI R13, RZ, R8, R3 ;  /* 0x00000008ff0d1219 */ /* 0x001fe20000011603 */
[----:B------:R-:W-:Y:S01]  /*14350*/  @!PT LDS RZ, [RZ] ;  /* 0x00000000fffff984 */ /* 0x000fe20000000800 */
[----:B------:R-:W-:Y:S01]  /*14360*/  @!PT LDS RZ, [RZ] ;  /* 0x00000000fffff984 */ /* 0x000fe20000000800 */
[----:B------:R-:W-:Y:S01]  /*14370*/  @!PT LDS RZ, [RZ] ;  /* 0x00000000fffff984 */ /* 0x000fe20000000800 */
[----:B------:R-:W-:Y:S01]  /*14380*/  @!PT LDS RZ, [RZ] ;  /* 0x00000000fffff984 */ /* 0x000fe20000000800 */
[----:B------:R0:W-:Y:S06]  /*14390*/  MEMBAR.ALL.CTA ;  /* 0x0000000000007992 */ /* 0x0001ec0000008000 */
[----:B0-----:R-:W0:Y:S01]  /*143a0*/  FENCE.VIEW.ASYNC.S ;  /* 0x00000000000073c6 */ /* 0x001e220000000000 */
[C---:B------:R-:W-:Y:S01]  /*143b0*/  IMAD R15, R9.reuse, UR5, R4 ;  /* 0x00000005090f7c24 */ /* 0x040fe2000f8e0204 */
[----:B------:R-:W-:Y:S01]  /*143c0*/  SHF.R.S32.HI R3, RZ, 0x1f, R13 ;  /* 0x0000001fff037819 */ /* 0x000fe2000001140d */
[----:B------:R-:W-:Y:S01]  /*143d0*/  IMAD.WIDE.U32 R10, R9, UR4, R10 ;  /* 0x00000004090a7c25 */ /* 0x000fe2000f8e000a */
[----:B------:R-:W-:-:S03]  /*143e0*/  ULDC.64 UR4, c[0x0][0xbe0] ;  /* 0x0002f80000047ab9 */ /* 0x000fc60000000a00 */
[----:B------:R-:W-:Y:S02]  /*143f0*/  IMAD.MOV R8, RZ, RZ, -R13 ;  /* 0x000000ffff087224 */ /* 0x000fe400078e0a0d */
[----:B------:R-:W-:Y:S02]  /*14400*/  IMAD.IADD R11, R11, 0x1, R15 ;  /* 0x000000010b0b7824 */ /* 0x000fe400078e020f */
[----:B------:R-:W-:Y:S02]  /*14410*/  IMAD R4, R3, UR4, RZ ;  /* 0x0000000403047c24 */ /* 0x000fe4000f8e02ff */
[----:B------:R-:W-:Y:S02]  /*14420*/  IMAD R157, R157, R8, R12 ;  /* 0x000000089d9d7224 */ /* 0x000fe400078e020c */
[----:B------:R-:W-:-:S04]  /*14430*/  IMAD.WIDE.U32 R10, R13, UR4, R10 ;  /* 0x000000040d0a7c25 */ /* 0x000fc8000f8e000a */
[----:B------:R-:W-:Y:S02]  /*14440*/  VIADD R3, R19, 0x32420 ;  /* 0x0003242013037836 */ /* 0x000fe40000000000 */
[----:B------:R-:W-:Y:S01]  /*14450*/  IMAD R13, R13, UR5, R4 ;  /* 0x000000050d0d7c24 */ /* 0x000fe2000f8e0204 */
[----:B------:R-:W-:Y:S01]  /*14460*/  SHF.R.S32.HI R4, RZ, 0x1f, R157 ;  /* 0x0000001fff047819 */ /* 0x000fe2000001149d */
[----:B------:R-:W-:Y:S01]  /*14470*/  ULDC.64 UR4, c[0x0][0xbd8] ;  /* 0x0002f60000047ab9 */ /* 0x000fe20000000a00 */
[----:B------:R-:W-:Y:S01]  /*14480*/  PRMT R3, RZ, 0x654, R3 ;  /* 0x00000654ff037816 */ /* 0x000fe20000000003 */
[----:B------:R-:W-:Y:S02]  /*14490*/  IMAD.IADD R11, R11, 0x1, R13 ;  /* 0x000000010b0b7824 */ /* 0x000fe400078e020d */
[----:B------:R-:W-:Y:S01]  /*144a0*/  IMAD R4, R4, UR4, RZ ;  /* 0x0000000404047c24 */ /* 0x000fe2000f8e02ff */
[----:B0-----:R0:W-:Y:S01]  /*144b0*/  SYNCS.ARRIVE.TRANS64.RED.A1T0 RZ, [R3+URZ], RZ ;  /* 0x000000ff03ff79a7 */ /* 0x0011e2000810043f */
[----:B------:R-:W-:-:S04]  /*144c0*/  IMAD.WIDE.U32 R10, R157, UR4, R10 ;  /* 0x000000049d0a7c25 */ /* 0x000fc8000f8e000a */
[----:B0-----:R-:W-:Y:S01]  /*144d0*/  IMAD R3, R157, UR5, R4 ;  /* 0x000000059d037c24 */ /* 0x001fe2000f8e0204 */
[----:B------:R-:W-:Y:S02]  /*144e0*/  ULDC.64 UR4, c[0x0][0xb80] ;  /* 0x0002e00000047ab9 */ /* 0x000fe40000000a00 */
[----:B------:R-:W-:Y:S01]  /*144f0*/  LEA R4, P0, R10, UR4, 0x1 ;  /* 0x000000040a047c11 */ /* 0x000fe2000f8008ff */
[----:B------:R-:W-:Y:S01]  /*14500*/  IMAD.IADD R3, R11, 0x1, R3 ;  /* 0x000000010b037824 */ /* 0x000fe200078e0203 */
[----:B------:R-:W-:-:S04]  /*14510*/  UMOV UR4, 0xffffffff ;  /* 0xffffffff00047882 */ /* 0x000fc80000000000 */
[----:B--2---:R-:W-:Y:S01]  /*14520*/  LEA.HI.X R20, R10, UR5, R3, 0x1, P0 ;  /* 0x000000050a147c11 */ /* 0x004fe200080f0c03 */
[----:B------:R-:W-:Y:S06]  /*14530*/  BRA.DIV UR4, `(.L_x_14622) ;  /* 0x000000e604387947 */ /* 0x000fec000b800000 */
[----:B------:R0:W1:Y:S04]  /*14540*/  SHFL.IDX PT, R3, R20, RZ, 0x181f ;  /* 0x00181fff14037589 */ /* 0x00006800000e0000 */
[----:B------:R0:W2:Y:S02]  /*14550*/  SHFL.IDX PT, R14, R4, RZ, 0x181f ;  /* 0x00181fff040e7589 */ /* 0x0000a400000e0000 */
.L_x_14855:
[----:B------:R-:W-:Y:S01]  /*14560*/  IMAD.IADD R89, R89, 0x1, R160 ;  /* 0x0000000159597824 */ /* 0x000fe200078e02a0 */
[----:B------:R-:W-:Y:S01]  /*14570*/  BSSY B1, `(.L_x_14623) ;  /* 0x000001e000017945 */ /* 0x000fe20003800000 */
[----:B------:R-:W-:-:S03]  /*14580*/  VIADD R21, R214, 0xc0 ;  /* 0x000000c0d6157836 */ /* 0x000fc60000000000 */
[----:B------:R-:W-:-:S13]  /*14590*/  ISETP.GE.AND P0, PT, R89, R0, PT ;  /* 0x000000005900720c */ /* 0x000fda0003f06270 */
[----:B------:R-:W-:Y:S05]  /*145a0*/  @P0 BRA `(.L_x_14624) ;  /* 0x0000000000680947 */ /* 0x000fea0003800000 */
[C---:B------:R-:W-:Y:S01]  /*145b0*/  VIADD R92, R214.reuse, 0x40 ;  /* 0x00000040d65c7836 */ /* 0x040fe20000000000 */
[----:B------:R-:W-:Y:S01]  /*145c0*/  ULDC UR4, c[0x0][0xbc8] ;  /* 0x0002f20000047ab9 */ /* 0x000fe20000000800 */
[C---:B------:R-:W-:Y:S01]  /*145d0*/  VIADD R90, R214.reuse, 0x80 ;  /* 0x00000080d65a7836 */ /* 0x040fe20000000000 */
[C---:B------:R-:W-:Y:S01]  /*145e0*/  ISETP.GE.AND P3, PT, R214.reuse, UR4, PT ;  /* 0x00000004d6007c0c */ /* 0x040fe2000bf66270 */
[----:B------:R-:W-:Y:S01]  /*145f0*/  VIADD R15, R214, 0xc0 ;  /* 0x000000c0d60f7836 */ /* 0x000fe20000000000 */
[----:B------:R-:W-:Y:S01]  /*14600*/  ISETP.GE.AND P2, PT, R92, UR4, PT ;  /* 0x000000045c007c0c */ /* 0x000fe2000bf46270 */
[----:B------:R-:W-:Y:S01]  /*14610*/  VIADD R93, R214, 0x40 ;  /* 0x00000040d65d7836 */ /* 0x000fe20000000000 */
[----:B------:R-:W-:Y:S01]  /*14620*/  ISETP.GE.AND P1, PT, R90, UR4, PT ;  /* 0x000000045a007c0c */ /* 0x000fe2000bf26270 */
[----:B------:R-:W-:Y:S01]  /*14630*/  VIADD R91, R214, 0x80 ;  /* 0x00000080d65b7836 */ /* 0x000fe20000000000 */
[----:B------:R-:W-:Y:S02]  /*14640*/  ISETP.GE.AND P0, PT, R15, UR4, PT ;  /* 0x000000040f007c0c */ /* 0x000fe4000bf06270 */
[----:B------:R-:W-:-:S02]  /*14650*/  SHF.R.S32.HI R12, RZ, 0x1f, R214 ;  /* 0x0000001fff0c7819 */ /* 0x000fc400000114d6 */
[----:B------:R-:W-:Y:S02]  /*14660*/  SHF.R.S32.HI R93, RZ, 0x1f, R93 ;  /* 0x0000001fff5d7819 */ /* 0x000fe4000001145d */
[----:B------:R-:W-:Y:S02]  /*14670*/  SHF.R.S32.HI R91, RZ, 0x1f, R91 ;  /* 0x0000001fff5b7819 */ /* 0x000fe4000001145b */
[-C--:B--2---:R-:W-:Y:S02]  /*14680*/  @!P3 LEA R8, P5, R214, R14.reuse, 0x1 ;  /* 0x0000000ed608b211 */ /* 0x084fe400078a08ff */
        /* <DEDUP_REMOVED lines=12> */
.L_x_14624:
[----:B------:R-:W-:Y:S05]  /*14750*/  BSYNC B1 ;  /* 0x0000000000017941 */ /* 0x000fea0003800000 */
.L_x_14623:
[----:B------:R-:W-:Y:S01]  /*14760*/  UMOV UR4, 0xffffffff ;  /* 0xffffffff00047882 */ /* 0x000fe20000000000 */
[----:B---3-5:R-:W-:Y:S02]  /*14770*/  SHF.R.S32.HI R24, RZ, 0x1f, R21 ;  /* 0x0000001fff187819 */ /* 0x028fe40000011415 */
[----:B------:R-:W-:Y:S05]  /*14780*/  BRA.DIV UR4, `(.L_x_14625) ;  /* 0x000000e204d87947 */ /* 0x000fea000b800000 */
[----:B-1----:R1:W3:Y:S04]  /*14790*/  SHFL.IDX PT, R3, R20, 0x1, 0x181f ;  /* 0x00381f0014037f89 */ /* 0x0022e800000e0000 */
[----:B--2---:R1:W2:Y:S02]  /*147a0*/  SHFL.IDX PT, R14, R4, 0x1, 0x181f ;  /* 0x00381f00040e7f89 */ /* 0x0042a400000e0000 */
.L_x_14859:
[----:B------:R-:W-:Y:S01]  /*147b0*/  VIADD R9, R89, 0x20 ;  /* 0x0000002059097836 */ /* 0x000fe20000000000 */
[----:B------:R-:W-:Y:S04]  /*147c0*/  BSSY B1, `(.L_x_14626) ;  /* 0x000001b000017945 */ /* 0x000fe80003800000 */
[----:B------:R-:W-:-:S13]  /*147d0*/  ISETP.GE.AND P0, PT, R9, R0, PT ;  /* 0x000000000900720c */ /* 0x000fda0003f06270 */
[----:B------:R-:W-:Y:S05]  /*147e0*/  @P0 BRA `(.L_x_14627) ;  /* 0x0000000000600947 */ /* 0x000fea0003800000 */
[C---:B------:R-:W-:Y:S01]  /*147f0*/  IADD3 R15, R214.reuse, 0x40, RZ ;  /* 0x00000040d60f7810 */ /* 0x040fe20007ffe0ff */
[----:B------:R-:W-:Y:S01]  /*14800*/  ULDC UR4, c[0x0][0xbc8] ;  /* 0x0002f20000047ab9 */ /* 0x000fe20000000800 */
[C---:B------:R-:W-:Y:S01]  /*14810*/  VIADD R25, R214.reuse, 0x80 ;  /* 0x00000080d6197836 */ /* 0x040fe20000000000 */
[C---:B------:R-:W-:Y:S01]  /*14820*/  ISETP.GE.AND P3, PT, R214.reuse, UR4, PT ;  /* 0x00000004d6007c0c */ /* 0x040fe2000bf66270 */
[C---:B------:R-:W-:Y:S01]  /*14830*/  VIADD R27, R214.reuse, 0x40 ;  /* 0x00000040d61b7836 */ /* 0x040fe20000000000 */
[----:B------:R-:W-:Y:S01]  /*14840*/  ISETP.GE.AND P2, PT, R15, UR4, PT ;  /* 0x000000040f007c0c */ /* 0x000fe2000bf46270 */
[----:B------:R-:W-:Y:S01]  /*14850*/  VIADD R26, R214, 0x80 ;  /* 0x00000080d61a7836 */ /* 0x000fe20000000000 */
[----:B------:R-:W-:Y:S02]  /*14860*/  ISETP.GE.AND P1, PT, R25, UR4, PT ;  /* 0x0000000419007c0c */ /* 0x000fe4000bf26270 */
[----:B------:R-:W-:Y:S02]  /*14870*/  ISETP.GE.AND P0, PT, R21, UR4, PT ;  /* 0x0000000415007c0c */ /* 0x000fe4000bf06270 */
[----:B------:R-:W-:-:S02]  /*14880*/  SHF.R.S32.HI R12, RZ, 0x1f, R214 ;  /* 0x0000001fff0c7819 */ /* 0x000fc400000114d6 */
[----:B------:R-:W-:Y:S02]  /*14890*/  SHF.R.S32.HI R27, RZ, 0x1f, R27 ;  /* 0x0000001fff1b7819 */ /* 0x000fe4000001141b */
[----:B------:R-:W-:Y:S02]  /*148a0*/  SHF.R.S32.HI R26, RZ, 0x1f, R26 ;  /* 0x0000001fff1a7819 */ /* 0x000fe4000001141a */
[CC--:B--2---:R-:W-:Y:S02]  /*148b0*/  @!P3 LEA R8, P5, R214.reuse, R14.reuse, 0x1 ;  /* 0x0000000ed608b211 */ /* 0x0c4fe400078a08ff */
[-C--:B------:R-:W-:Y:S02]  /*148c0*/  @!P2 LEA R10, P4, R15, R14.reuse, 0x1 ;  /* 0x0000000e0f0aa211 */ /* 0x080fe400078808ff */
[----:B---3--:R-:W-:Y:S02]  /*148d0*/  @!P3 LEA.HI.X R9, R214, R3, R12, 0x1, P5 ;  /* 0x00000003d609b211 */ /* 0x008fe400028f0c0c */
[----:B------:R-:W-:-:S02]  /*148e0*/  @!P1 LEA R12, P5, R25, R14, 0x1 ;  /* 0x0000000e190c9211 */ /* 0x000fc400078a08ff */
[-C--:B------:R-:W-:Y:S01]  /*148f0*/  @!P2 LEA.HI.X R11, R15, R3.reuse, R27, 0x1, P4 ;  /* 0x000000030f0ba211 */ /* 0x080fe200020f0c1b */
[----:B------:R4:W-:Y:S01]  /*14900*/  @!P3 ST.E.128 desc[UR40][R8.64], R28 ;  /* 0x0000001c0800b985 */ /* 0x0009e2000c101d28 */
[----:B------:R-:W-:Y:S02]  /*14910*/  @!P0 LEA R14, P4, R21, R14, 0x1 ;  /* 0x0000000e150e8211 */ /* 0x000fe400078808ff */
[-C--:B------:R-:W-:Y:S01]  /*14920*/  @!P1 LEA.HI.X R13, R25, R3.reuse, R26, 0x1, P5 ;  /* 0x00000003190d9211 */ /* 0x080fe200028f0c1a */
[----:B------:R4:W-:Y:S01]  /*14930*/  @!P2 ST.E.128 desc[UR40][R10.64], R44 ;  /* 0x0000002c0a00a985 */ /* 0x0009e2000c101d28 */
[----:B------:R-:W-:-:S03]  /*14940*/  @!P0 LEA.HI.X R15, R21, R3, R24, 0x1, P4 ;  /* 0x00000003150f8211 */ /* 0x000fc600020f0c18 */
[----:B------:R4:W-:Y:S04]  /*14950*/  @!P1 ST.E.128 desc[UR40][R12.64], R60 ;  /* 0x0000003c0c009985 */ /* 0x0009e8000c101d28 */
[----:B------:R4:W-:Y:S02]  /*14960*/  @!P0 ST.E.128 desc[UR40][R14.64], R76 ;  /* 0x0000004c0e008985 */ /* 0x0009e4000c101d28 */
.L_x_14627:
[----:B------:R-:W-:Y:S05]  /*14970*/  BSYNC B1 ;  /* 0x0000000000017941 */ /* 0x000fea0003800000 */
.L_x_14626:
[----:B------:R-:W-:-:S03]  /*14980*/  UMOV UR4, 0xffffffff ;  /* 0xffffffff00047882 */ /* 0x000fc60000000000 */
[----:B------:R-:W-:Y:S05]  /*14990*/  BRA.DIV UR4, `(.L_x_14628) ;  /* 0x000000e2049c7947 */ /* 0x000fea000b800000 */
[----:B---3--:R3:W0:Y:S04]  /*149a0*/  SHFL.IDX PT, R3, R20, 0x2, 0x181f ;  /* 0x00581f0014037f89 */ /* 0x00862800000e0000 */
[----:B--2-4-:R3:W2:Y:S02]  /*149b0*/  SHFL.IDX PT, R14, R4, 0x2, 0x181f ;  /* 0x00581f00040e7f89 */ /* 0x0146a400000e0000 */
.L_x_14863:
[----:B------:R-:W-:Y:S01]  /*149c0*/  VIADD R9, R89, 0x40 ;  /* 0x0000004059097836 */ /* 0x000fe20000000000 */
[----:B------:R-:W-:Y:S04]  /*149d0*/  BSSY B1, `(.L_x_14629) ;  /* 0x000001b000017945 */ /* 0x000fe80003800000 */
[----:B------:R-:W-:-:S13]  /*149e0*/  ISETP.GE.AND P0, PT, R9, R0, PT ;  /* 0x000000000900720c */ /* 0x000fda0003f06270 */
[----:B------:R-:W-:Y:S05]  /*149f0*/  @P0 BRA `(.L_x_14630) ;  /* 0x0000000000600947 */ /* 0x000fea0003800000 */
[C---:B------:R-:W-:Y:S01]  /*14a00*/  VIADD R15, R214.reuse, 0x40 ;  /* 0x00000040d60f7836 */ /* 0x040fe20000000000 */
        /* <DEDUP_REMOVED lines=13> */
[----:B0-----:R-:W-:Y:S02]  /*14ae0*/  @!P3 LEA.HI.X R13, R214, R3, R8, 0x1, P5 ;  /* 0x00000003d60db211 */ /* 0x001fe400028f0c08 */
        /* <DEDUP_REMOVED lines=9> */
.L_x_14630:
[----:B------:R-:W-:Y:S05]  /*14b80*/  BSYNC B1 ;  /* 0x0000000000017941 */ /* 0x000fea0003800000 */
.L_x_14629:
[----:B------:R-:W-:-:S03]  /*14b90*/  UMOV UR4, 0xffffffff ;  /* 0xffffffff00047882 */ /* 0x000fc60000000000 */
[----:B------:R-:W-:Y:S05]  /*14ba0*/  BRA.DIV UR4, `(.L_x_14631) ;  /* 0x000000e204607947 */ /* 0x000fea000b800000 */
[----:B0-----:R0:W0:Y:S04]  /*14bb0*/  SHFL.IDX PT, R3, R20, 0x3, 0x181f ;  /* 0x00781f0014037f89 */ /* 0x00102800000e0000 */
[----:B--2-4-:R2:W4:Y:S02]  /*14bc0*/  SHFL.IDX PT, R14, R4, 0x3, 0x181f ;  /* 0x00781f00040e7f89 */ /* 0x01452400000e0000 */
.L_x_14867:
[----:B------:R-:W-:-:S05]  /*14bd0*/  VIADD R9, R89, 0x60 ;  /* 0x0000006059097836 */ /* 0x000fca0000000000 */
[----:B------:R-:W-:-:S13]  /*14be0*/  ISETP.GE.AND P0, PT, R9, R0, PT ;  /* 0x000000000900720c */ /* 0x000fda0003f06270 */
[----:B------:R-:W-:Y:S05]  /*14bf0*/  @P0 BRA `(.L_x_14632) ;  /* 0x0000003800d80947 */ /* 0x000fea0003800000 */
[C---:B01-3--:R-:W-:Y:S01]  /*14c00*/  VIADD R20, R214.reuse, 0x40 ;  /* 0x00000040d6147836 */ /* 0x04bfe20000000000 */
[----:B------:R-:W-:Y:S01]  /*14c10*/  ULDC UR4, c[0x0][0xbc8] ;  /* 0x0002f20000047ab9 */ /* 0x000fe20000000800 */
[C---:B--2---:R-:W-:Y:S01]  /*14c20*/  VIADD R4, R214.reuse, 0x80 ;  /* 0x00000080d6047836 */ /* 0x044fe20000000000 */
[C---:B------:R-:W-:Y:S01]  /*14c30*/  ISETP.GE.AND P3, PT, R214.reuse, UR4, PT ;  /* 0x00000004d6007c0c */ /* 0x040fe2000bf66270 */
[----:B------:R-:W-:Y:S01]  /*14c40*/  VIADD R25, R214, 0x40 ;  /* 0x00000040d6197836 */ /* 0x000fe20000000000 */
[----:B------:R-:W-:Y:S01]  /*14c50*/  ISETP.GE.AND P4, PT, R20, UR4, PT ;  /* 0x0000000414007c0c */ /* 0x000fe2000bf86270 */
[----:B------:R-:W-:Y:S01]  /*14c60*/  VIADD R15, R214, 0x80 ;  /* 0x00000080d60f7836 */ /* 0x000fe20000000000 */
[----:B------:R-:W-:Y:S02]  /*14c70*/  ISETP.GE.AND P5, PT, R4, UR4, PT ;  /* 0x0000000404007c0c */ /* 0x000fe4000bfa6270 */
[----:B------:R-:W-:Y:S02]  /*14c80*/  SHF.R.S32.HI R26, RZ, 0x1f, R214 ;  /* 0x0000001fff1a7819 */ /* 0x000fe400000114d6 */
[----:B------:R-:W-:-:S02]  /*14c90*/  SHF.R.S32.HI R25, RZ, 0x1f, R25 ;  /* 0x0000001fff197819 */ /* 0x000fc40000011419 */
[----:B------:R-:W-:-:S03]  /*14ca0*/  SHF.R.S32.HI R15, RZ, 0x1f, R15 ;  /* 0x0000001fff0f7819 */ /* 0x000fc6000001140f */
[-C--:B----4-:R-:W-:Y:S02]  /*14cb0*/  @!P3 LEA R8, P0, R214, R14.reuse, 0x1 ;  /* 0x0000000ed608b211 */ /* 0x090fe400078008ff */
        /* <DEDUP_REMOVED lines=14> */
.L_x_14621:
[----:B0-----:R-:W0:Y:S01]  /*14da0*/  @P1 LDC R11, c[0x0][0xcec] ;  /* 0x00033b00ff0b1b82 */ /* 0x001e220000000800 */
[----:B------:R-:W-:Y:S01]  /*14db0*/  IMAD.MOV.U32 R3, RZ, RZ, R155 ;  /* 0x000000ffff037224 */ /* 0x000fe200078e009b */
[----:B------:R-:W-:-:S06]  /*14dc0*/  ULDC.64 UR4, c[0x0][0xc08] ;  /* 0x0003020000047ab9 */ /* 0x000fcc0000000a00 */
[----:B------:R-:W1:Y:S01]  /*14dd0*/  @P1 LDC R10, c[0x0][0xcf0] ;  /* 0x00033c00ff0a1b82 */ /* 0x000e620000000800 */
[----:B0-----:R-:W-:-:S05]  /*14de0*/  @P1 IMAD.HI.U32 R11, R155, R11, RZ ;  /* 0x0000000b9b0b1227 */ /* 0x001fca00078e00ff */
[----:B-1----:R-:W-:Y:S01]  /*14df0*/  @P1 SHF.R.U32.HI R3, RZ, R10, R11 ;  /* 0x0000000aff031219 */ /* 0x002fe2000001160b */
[----:B------:R-:W-:-:S04]  /*14e00*/  IMAD R11, R8, UR4, RZ ;  /* 0x00000004080b7c24 */ /* 0x000fc8000f8e02ff */
[C---:B------:R-:W-:Y:S02]  /*14e10*/  IMAD R8, R4.reuse, UR5, R11 ;  /* 0x0000000504087c24 */ /* 0x040fe4000f8e020b */
[----:B------:R-:W-:Y:S01]  /*14e20*/  IMAD.WIDE.U32 R10, R4, UR4, RZ ;  /* 0x00000004040a7c25 */ /* 0x000fe2000f8e00ff */
[----:B------:R-:W-:-:S03]  /*14e30*/  ULDC.64 UR4, c[0x0][0xc38] ;  /* 0x00030e0000047ab9 */ /* 0x000fc60000000a00 */
[----:B------:R-:W-:Y:S01]  /*14e40*/  IMAD.IADD R11, R11, 0x1, R8 ;  /* 0x000000010b0b7824 */ /* 0x000fe200078e0208 */
[----:B------:R-:W-:Y:S01]  /*14e50*/  SHF.R.S32.HI R8, RZ, 0x1f, R9 ;  /* 0x0000001fff087819 */ /* 0x000fe20000011409 */
        /* <DEDUP_REMOVED lines=34> */
.L_x_14870:
[----:B------:R-:W-:Y:S01]  /*15080*/  ISETP.GE.AND P0, PT, R153, R0, PT ;  /* 0x000000009900720c */ /* 0x000fe20003f06270 */
[----:B------:R-:W-:-:S12]  /*15090*/  BSSY B1, `(.L_x_14634) ;  /* 0x00000c3000017945 */ /* 0x000fd80003800000 */
[----:B------:R-:W-:Y:S05]  /*150a0*/  @P0 BRA `(.L_x_14635) ;  /* 0x0000000c00040947 */ /* 0x000fea0003800000 */
[----:B------:R-:W3:Y:S01]  /*150b0*/  LDL R155, [R1+0x2c] ;  /* 0x00002c00019b7983 */ /* 0x000ee20000100800 */
[----:B------:R-:W-:-:S03]  /*150c0*/  ULDC UR4, c[0x0][0xbc8] ;  /* 0x0002f20000047ab9 */ /* 0x000fc60000000800 */
[----:B------:R-:W4:Y:S04]  /*150d0*/  LDL R11, [R1+0xe4] ;  /* 0x0000e400010b7983 */ /* 0x000f280000100800 */
        /* <DEDUP_REMOVED lines=12> */
[----:B---3--:R-:W-:-:S02]  /*151a0*/  ISETP.GE.AND P0, PT, R155, UR4, PT ;  /* 0x000000049b007c0c */ /* 0x008fc4000bf06270 */
[----:B----4-:R-:W-:-:S11]  /*151b0*/  ISETP.GE.AND P1, PT, R11, UR4, PT ;  /* 0x000000040b007c0c */ /* 0x010fd6000bf26270 */
[----:B--2---:R-:W-:Y:S01]  /*151c0*/  @!P0 MOV R8, R12 ;  /* 0x0000000c00088202 */ /* 0x004fe20000000f00 */
[----:B-1----:R-:W-:-:S04]  /*151d0*/  @!P0 IMAD.MOV.U32 R9, RZ, RZ, R20 ;  /* 0x000000ffff098224 */ /* 0x002fc800078e0014 */
[----:B------:R-:W-:Y:S02]  /*151e0*/  @!P0 IMAD.WIDE R8, R155, 0x4, R8 ;  /* 0x000000049b088825 */ /* 0x000fe400078e0208 */
[----:B------:R-:W2:Y:S04]  /*151f0*/  LDL R155, [R1+0xc8] ;  /* 0x0000c800019b7983 */ /* 0x000ea80000100800 */
[----:B------:R1:W-:Y:S01]  /*15200*/  @!P0 ST.E.64 desc[UR40][R8.64], R24 ;  /* 0x0000001808008985 */ /* 0x0003e2000c101b28 */
[C---:B-----5:R-:W-:Y:S02]  /*15210*/  ISETP.GE.AND P0, PT, R154.reuse, UR4, PT ;  /* 0x000000049a007c0c */ /* 0x060fe4000bf06270 */
[C---:B-1----:R-:W-:Y:S01]  /*15220*/  @!P1 LEA R8, P2, R11.reuse, R12, 0x2 ;  /* 0x0000000c0b089211 */ /* 0x042fe200078410ff */
[----:B------:R-:W3:Y:S03]  /*15230*/  LDL R25, [R1+0x150] ;  /* 0x0001500001197983 */ /* 0x000ee60000100800 */
[----:B------:R-:W-:Y:S01]  /*15240*/  @!P1 LEA.HI.X R9, R11, R20, R13, 0x2, P2 ;  /* 0x000000140b099211 */ /* 0x000fe200010f140d */
[----:B------:R-:W4:Y:S04]  /*15250*/  LDL R24, [R1+0xbc] ;  /* 0x0000bc0001187983 */ /* 0x000f280000100800 */
[----:B------:R-:W5:Y:S04]  /*15260*/  LDL R11, [R1+0x154] ;  /* 0x00015400010b7983 */ /* 0x000f680000100800 */
[----:B------:R1:W-:Y:S04]  /*15270*/  @!P1 ST.E.64 desc[UR40][R8.64], R28 ;  /* 0x0000001c08009985 */ /* 0x0003e8000c101b28 */
[----:B------:R-:W4:Y:S01]  /*15280*/  LDL R13, [R1+0xc4] ;  /* 0x0000c400010d7983 */ /* 0x000f220000100800 */
[----:B-1----:R-:W-:-:S03]  /*15290*/  @!P0 LEA R8, P2, R154, R12, 0x2 ;  /* 0x0000000c9a088211 */ /* 0x002fc600078410ff */
[----:B------:R-:W4:Y:S01]  /*152a0*/  LDL R29, [R1+0x140] ;  /* 0x00014000011d7983 */ /* 0x000f220000100800 */
[----:B------:R-:W-:-:S03]  /*152b0*/  @!P0 LEA.HI.X R9, R154, R20, R160, 0x2, P2 ;  /* 0x000000149a098211 */ /* 0x000fc600010f14a0 */
[----:B------:R-:W4:Y:S04]  /*152c0*/  LDL R28, [R1+0xac] ;  /* 0x0000ac00011c7983 */ /* 0x000f280000100800 */
[----:B------:R1:W-:Y:S01]  /*152d0*/  @!P0 ST.E.64 desc[UR40][R8.64], R32 ;  /* 0x0000002008008985 */ /* 0x0003e2000c101b28 */
[----:B------:R-:W-:-:S03]  /*152e0*/  ISETP.GE.AND P1, PT, R21, UR4, PT ;  /* 0x0000000415007c0c */ /* 0x000fc6000bf26270 */
[----:B------:R-:W4:Y:S04]  /*152f0*/  LDL R154, [R1+0xc0] ;  /* 0x0000c000019a7983 */ /* 0x000f280000100800 */
[----:B-1----:R-:W4:Y:S01]  /*15300*/  LDL R33, [R1+0x14c] ;  /* 0x00014c0001217983 */ /* 0x002f220000100800 */
[----:B------:R-:W-:-:S05]  /*15310*/  ISETP.GE.AND P0, PT, R15, UR4, PT ;  /* 0x000000040f007c0c */ /* 0x000fca000bf06270 */
[C---:B------:R-:W-:Y:S01]  /*15320*/  @!P1 LEA R8, P2, R21.reuse, R12, 0x2 ;  /* 0x0000000c15089211 */ /* 0x040fe200078410ff */
[----:B------:R-:W4:Y:S03]  /*15330*/  LDL R32, [R1+0x144] ;  /* 0x0001440001207983 */ /* 0x000f260000100800 */
[----:B------:R-:W-:Y:S02]  /*15340*/  @!P1 LEA.HI.X R9, R21, R20, R159, 0x2, P2 ;  /* 0x0000001415099211 */ /* 0x000fe400010f149f */
[----:B------:R-:W-:Y:S01]  /*15350*/  ISETP.GE.AND P2, PT, R156, UR4, PT ;  /* 0x000000049c007c0c */ /* 0x000fe2000bf46270 */
[----:B------:R-:W4:Y:S04]  /*15360*/  LDL R21, [R1+0x148] ;  /* 0x0001480001157983 */ /* 0x000f280000100800 */
[----:B------:R1:W-:Y:S01]  /*15370*/  @!P1 ST.E.64 desc[UR40][R8.64], R36 ;  /* 0x0000002408009985 */ /* 0x0003e2000c101b28 */
[----:B------:R-:W-:-:S02]  /*15380*/  ISETP.GE.AND P3, PT, R10, UR4, PT ;  /* 0x000000040a007c0c */ /* 0x000fc4000bf66270 */
[C---:B-1----:R-:W-:Y:S01]  /*15390*/  @!P0 LEA R8, P1, R15.reuse, R12, 0x2 ;  /* 0x0000000c0f088211 */ /* 0x042fe200078210ff */
[----:B------:R-:W4:Y:S03]  /*153a0*/  LDL R36, [R1+0xa8] ;  /* 0x0000a80001247983 */ /* 0x000f260000100800 */
[----:B------:R-:W-:Y:S01]  /*153b0*/  @!P0 LEA.HI.X R9, R15, R20, R158, 0x2, P1 ;  /* 0x000000140f098211 */ /* 0x000fe200008f149e */
[----:B------:R-:W4:Y:S01]  /*153c0*/  LDL R37, [R1+0x12c] ;  /* 0x00012c0001257983 */ /* 0x000f220000100800 */
[----:B------:R-:W-:-:S03]  /*153d0*/  ISETP.GE.AND P1, PT, R14, UR4, PT ;  /* 0x000000040e007c0c */ /* 0x000fc6000bf26270 */
[----:B------:R1:W-:Y:S04]  /*153e0*/  @!P0 ST.E.64 desc[UR40][R8.64], R40 ;  /* 0x0000002808008985 */ /* 0x0003e8000c101b28 */
[----:B------:R-:W4:Y:S01]  /*153f0*/  LDL R15, [R1+0xb4] ;  /* 0x0000b400010f7983 */ /* 0x000f220000100800 */
[----:B-1----:R-:W-:-:S03]  /*15400*/  @!P2 LEA R8, P0, R156, R12, 0x2 ;  /* 0x0000000c9c08a211 */ /* 0x002fc600078010ff */
[----:B------:R-:W4:Y:S01]  /*15410*/  LDL R40, [R1+0xb0] ;  /* 0x0000b00001287983 */ /* 0x000f220000100800 */
[----:B------:R-:W-:-:S03]  /*15420*/  @!P2 LEA.HI.X R9, R156, R20, R157, 0x2, P0 ;  /* 0x000000149c09a211 */ /* 0x000fc600000f149d */
[----:B------:R-:W4:Y:S04]  /*15430*/  LDL R41, [R1+0x134] ;  /* 0x0001340001297983 */ /* 0x000f280000100800 */
[----:B------:R1:W-:Y:S02]  /*15440*/  @!P2 ST.E.64 desc[UR40][R8.64], R44 ;  /* 0x0000002c0800a985 */ /* 0x0003e4000c101b28 */
[----:B-1----:R-:W-:Y:S02]  /*15450*/  @!P3 LEA R8, P2, R10, R12, 0x2 ;  /* 0x0000000c0a08b211 */ /* 0x002fe400078410ff */
[----:B------:R-:W4:Y:S04]  /*15460*/  LDL R44, [R1+0x13c] ;  /* 0x00013c00012c7983 */ /* 0x000f280000100800 */
[----:B------:R-:W4:Y:S01]  /*15470*/  LDL R45, [R1+0x108] ;  /* 0x00010800012d7983 */ /* 0x000f220000100800 */
[----:B--2---:R-:W-:-:S02]  /*15480*/  ISETP.GE.AND P0, PT, R155, UR4, PT ;  /* 0x000000049b007c0c */ /* 0x004fc4000bf06270 */
[----:B-----5:R-:W-:Y:S02]  /*15490*/  @!P3 LEA.HI.X R9, R10, R20, R11, 0x2, P2 ;  /* 0x000000140a09b211 */ /* 0x020fe400010f140b */
[----:B------:R-:W-:-:S04]  /*154a0*/  @!P1 LEA R10, P4, R14, R12, 0x2 ;  /* 0x0000000c0e0a9211 */ /* 0x000fc800078810ff */
[----:B---3--:R-:W-:Y:S02]  /*154b0*/  @!P1 LEA.HI.X R11, R14, R20, R25, 0x2, P4 ;  /* 0x000000140e0b9211 */ /* 0x008fe400020f1419 */
[----:B------:R-:W2:Y:S04]  /*154c0*/  LDL R25, [R1+0x138] ;  /* 0x0001380001197983 */ /* 0x000ea80000100800 */
[----:B------:R1:W-:Y:S01]  /*154d0*/  @!P3 ST.E.64 desc[UR40][R8.64], R48 ;  /* 0x000000300800b985 */ /* 0x0003e2000c101b28 */
[----:B----4-:R-:W-:-:S03]  /*154e0*/  ISETP.GE.AND P2, PT, R13, UR4, PT ;  /* 0x000000040d007c0c */ /* 0x010fc6000bf46270 */
[----:B------:R-:W3:Y:S01]  /*154f0*/  LDL R14, [R1+0xa4] ;  /* 0x0000a400010e7983 */ /* 0x000ee20000100800 */
[----:B-1----:R-:W-:-:S03]  /*15500*/  @!P0 LEA R8, P4, R155, R12, 0x2 ;  /* 0x0000000c9b088211 */ /* 0x002fc600078810ff */
[----:B------:R-:W4:Y:S04]  /*15510*/  LDL R48, [R1+0x8c] ;  /* 0x00008c0001307983 */ /* 0x000f280000100800 */
[----:B------:R-:W5:Y:S01]  /*15520*/  LDL R49, [R1+0x110] ;  /* 0x0001100001317983 */ /* 0x000f620000100800 */
[----:B------:R-:W-:-:S03]  /*15530*/  @!P0 LEA.HI.X R9, R155, R20, R33, 0x2, P4 ;  /* 0x000000149b098211 */ /* 0x000fc600020f1421 */
[----:B------:R-:W3:Y:S01]  /*15540*/  LDL R33, [R1+0x130] ;  /* 0x0001300001217983 */ /* 0x000ee20000100800 */
[----:B------:R-:W-:-:S03]  /*15550*/  ISETP.GE.AND P3, PT, R154, UR4, PT ;  /* 0x000000049a007c0c */ /* 0x000fc6000bf66270 */
[----:B------:R1:W-:Y:S01]  /*15560*/  @!P1 ST.E.64 desc[UR40][R10.64], R52 ;  /* 0x000000340a009985 */ /* 0x0003e2000c101b28 */
[----:B------:R-:W-:-:S03]  /*15570*/  ISETP.GE.AND P1, PT, R24, UR4, PT ;  /* 0x0000000418007c0c */ /* 0x000fc6000bf26270 */
[----:B------:R0:W-:Y:S01]  /*15580*/  @!P0 ST.E.64 desc[UR40][R8.64], R56 ;  /* 0x0000003808008985 */ /* 0x0001e2000c101b28 */
[----:B-1----:R-:W-:-:S03]  /*15590*/  @!P2 LEA R10, P5, R13, R12, 0x2 ;  /* 0x0000000c0d0aa211 */ /* 0x002fc600078a10ff */
[----:B------:R-:W4:Y:S01]  /*155a0*/  LDL R52, [R1+0x90] ;  /* 0x0000900001347983 */ /* 0x000f220000100800 */
[----:B------:R-:W-:-:S03]  /*155b0*/  @!P2 LEA.HI.X R11, R13, R20, R21, 0x2, P5 ;  /* 0x000000140d0ba211 */ /* 0x000fc600028f1415 */
[----:B------:R-:W5:Y:S01]  /*155c0*/  LDL R53, [R1+0x114] ;  /* 0x0001140001357983 */ /* 0x000f620000100800 */
[----:B0-----:R-:W-:-:S03]  /*155d0*/  @!P3 LEA R8, P4, R154, R12, 0x2 ;  /* 0x0000000c9a08b211 */ /* 0x001fc600078810ff */
[----:B------:R0:W-:Y:S01]  /*155e0*/  @!P2 ST.E.64 desc[UR40][R10.64], R60 ;  /* 0x0000003c0a00a985 */ /* 0x0001e2000c101b28 */
[----:B------:R-:W-:-:S03]  /*155f0*/  @!P3 LEA.HI.X R9, R154, R20, R32, 0x2, P4 ;  /* 0x000000149a09b211 */ /* 0x000fc600020f1420 */
[----:B------:R-:W4:Y:S04]  /*15600*/  LDL R13, [R1+0x9c] ;  /* 0x00009c00010d7983 */ /* 0x000f280000100800 */
[----:B------:R-:W5:Y:S01]  /*15610*/  LDL R32, [R1+0x128] ;  /* 0x0001280001207983 */ /* 0x000f620000100800 */
[----:B------:R-:W-:-:S03]  /*15620*/  ISETP.GE.AND P2, PT, R15, UR4, PT ;  /* 0x000000040f007c0c */ /* 0x000fc6000bf46270 */
[----:B------:R-:W5:Y:S01]  /*15630*/  LDL R21, [R1+0xa0] ;  /* 0x0000a00001157983 */ /* 0x000f620000100800 */
[----:B0-----:R-:W-:-:S04]  /*15640*/  @!P1 LEA R10, P5, R24, R12, 0x2 ;  /* 0x0000000c180a9211 */ /* 0x001fc800078a10ff */
[----:B------:R-:W-:Y:S01]  /*15650*/  @!P1 LEA.HI.X R11, R24, R20, R29, 0x2, P5 ;  /* 0x00000014180b9211 */ /* 0x000fe200028f141d */
[----:B------:R-:W-:Y:S01]  /*15660*/  @!P3 ST.E.64 desc[UR40][R8.64], R64 ;  /* 0x000000400800b985 */ /* 0x000fe2000c101b28 */
[----:B------:R-:W-:-:S03]  /*15670*/  ISETP.GE.AND P0, PT, R153, UR4, PT ;  /* 0x0000000499007c0c */ /* 0x000fc6000bf06270 */
[----:B------:R0:W-:Y:S01]  /*15680*/  @!P1 ST.E.64 desc[UR40][R10.64], R68 ;  /* 0x000000440a009985 */ /* 0x0001e2000c101b28 */
[----:B------:R-:W-:-:S03]  /*15690*/  ISETP.GE.AND P1, PT, R28, UR4, PT ;  /* 0x000000041c007c0c */ /* 0x000fc6000bf26270 */
[----:B------:R-:W5:Y:S04]  /*156a0*/  LDL R29, [R1+0x98] ;  /* 0x00009800011d7983 */ /* 0x000f680000100800 */
[----:B------:R-:W5:Y:S01]  /*156b0*/  LDL R24, [R1+0x94] ;  /* 0x0000940001187983 */ /* 0x000f620000100800 */
[-C--:B0-----:R-:W-:Y:S02]  /*156c0*/  @!P2 LEA R10, P5, R15, R12.reuse, 0x2 ;  /* 0x0000000c0f0aa211 */ /* 0x081fe400078a10ff */
[----:B------:R-:W-:-:S04]  /*156d0*/  @!P0 LEA R8, P4, R153, R12, 0x2 ;  /* 0x0000000c99088211 */ /* 0x000fc800078810ff */
[-C--:B------:R-:W-:Y:S02]  /*156e0*/  @!P0 LEA.HI.X R9, R153, R20.reuse, R44, 0x2, P4 ;  /* 0x0000001499098211 */ /* 0x080fe400020f142c */
[----:B------:R-:W-:Y:S01]  /*156f0*/  ISETP.GE.AND P3, PT, R40, UR4, PT ;  /* 0x0000000428007c0c */ /* 0x000fe2000bf66270 */
[----:B------:R-:W5:Y:S04]  /*15700*/  LDL R44, [R1+0x84] ;  /* 0x00008400012c7983 */ /* 0x000f680000100800 */
[----:B------:R-:W-:Y:S01]  /*15710*/  @!P0 ST.E.64 desc[UR40][R8.64], R72 ;  /* 0x0000004808008985 */ /* 0x000fe2000c101b28 */
[----:B--2---:R-:W-:-:S03]  /*15720*/  @!P2 LEA.HI.X R11, R15, R20, R25, 0x2, P5 ;  /* 0x000000140f0ba211 */ /* 0x004fc600028f1419 */
[----:B------:R-:W2:Y:S04]  /*15730*/  LDL R15, [R1+0x120] ;  /* 0x00012000010f7983 */ /* 0x000ea80000100800 */
[----:B------:R-:W2:Y:S04]  /*15740*/  LDL R25, [R1+0x124] ;  /* 0x0001240001197983 */ /* 0x000ea80000100800 */
[----:B------:R0:W-:Y:S02]  /*15750*/  @!P2 ST.E.64 desc[UR40][R10.64], R76 ;  /* 0x0000004c0a00a985 */ /* 0x0001e4000c101b28 */
[----:B0-----:R-:W-:-:S04]  /*15760*/  @!P1 LEA R10, P5, R28, R12, 0x2 ;  /* 0x0000000c1c0a9211 */ /* 0x001fc800078a10ff */
[----:B---3--:R-:W-:Y:S02]  /*15770*/  @!P1 LEA.HI.X R11, R28, R20, R33, 0x2, P5 ;  /* 0x000000141c0b9211 */ /* 0x008fe400028f1421 */
[----:B------:R-:W3:Y:S04]  /*15780*/  LDL R33, [R1+0x11c] ;  /* 0x00011c0001217983 */ /* 0x000ee80000100800 */
[----:B------:R-:W3:Y:S01]  /*15790*/  LDL R28, [R1+0x118] ;  /* 0x00011800011c7983 */ /* 0x000ee20000100800 */
[----:B------:R-:W-:Y:S02]  /*157a0*/  ISETP.GE.AND P2, PT, R14, UR4, PT ;  /* 0x000000040e007c0c */ /* 0x000fe4000bf46270 */
[----:B------:R-:W-:Y:S02]  /*157b0*/  @!P3 LEA R8, P4, R40, R12, 0x2 ;  /* 0x0000000c2808b211 */ /* 0x000fe400078810ff */
[----:B------:R-:W-:-:S02]  /*157c0*/  ISETP.GE.AND P0, PT, R36, UR4, PT ;  /* 0x0000000424007c0c */ /* 0x000fc4000bf06270 */
[----:B------:R-:W-:Y:S02]  /*157d0*/  @!P3 LEA.HI.X R9, R40, R20, R41, 0x2, P4 ;  /* 0x000000142809b211 */ /* 0x000fe400020f1429 */
[----:B------:R-:W3:Y:S04]  /*157e0*/  LDL R40, [R1+0x80] ;  /* 0x0000800001287983 */ /* 0x000ee80000100800 */
[----:B------:R-:W-:Y:S04]  /*157f0*/  @!P3 ST.E.64 desc[UR40][R8.64], R80 ;  /* 0x000000500800b985 */ /* 0x000fe8000c101b28 */
[----:B------:R0:W-:Y:S04]  /*15800*/  @!P1 ST.E.64 desc[UR40][R10.64], R84 ;  /* 0x000000540a009985 */ /* 0x0001e8000c101b28 */
[----:B------:R-:W3:Y:S01]  /*15810*/  LDL R41, [R1+0x104] ;  /* 0x0001040001297983 */ /* 0x000ee20000100800 */
[----:B----4-:R-:W-:-:S02]  /*15820*/  ISETP.GE.AND P1, PT, R13, UR4, PT ;  /* 0x000000040d007c0c */ /* 0x010fc4000bf26270 */
[-C--:B0-----:R-:W-:Y:S02]  /*15830*/  @!P2 LEA R10, P5, R14, R12.reuse, 0x2 ;  /* 0x0000000c0e0aa211 */ /* 0x081fe400078a10ff */
[----:B------:R-:W-:Y:S02]  /*15840*/  @!P0 LEA R8, P4, R36, R12, 0x2 ;  /* 0x0000000c24088211 */ /* 0x000fe400078810ff */
[-C--:B-----5:R-:W-:Y:S02]  /*15850*/  @!P2 LEA.HI.X R11, R14, R20.reuse, R32, 0x2, P5 ;  /* 0x000000140e0ba211 */ /* 0x0a0fe400028f1420 */
[----:B------:R-:W4:Y:S01]  /*15860*/  LDL R14, [R1+0x88] ;  /* 0x00008800010e7983 */ /* 0x000f220000100800 */
[----:B------:R-:W-:Y:S02]  /*15870*/  @!P0 LEA.HI.X R9, R36, R20, R37, 0x2, P4 ;  /* 0x0000001424098211 */ /* 0x000fe400020f1425 */
[----:B------:R-:W-:Y:S01]  /*15880*/  ISETP.GE.AND P3, PT, R21, UR4, PT ;  /* 0x0000000415007c0c */ /* 0x000fe2000bf66270 */
[----:B------:R-:W5:Y:S04]  /*15890*/  LDL R36, [R1+0x7c] ;  /* 0x00007c0001247983 */ /* 0x000f680000100800 */
[----:B------:R-:W-:Y:S04]  /*158a0*/  @!P0 ST.E.64 desc[UR40][R8.64], R88 ;  /* 0x0000005808008985 */ /* 0x000fe8000c101b28 */
[----:B------:R0:W-:Y:S01]  /*158b0*/  @!P2 ST.E.64 desc[UR40][R10.64], R92 ;  /* 0x0000005c0a00a985 */ /* 0x0001e2000c101b28 */
[----:B------:R-:W-:-:S03]  /*158c0*/  ISETP.GE.AND P0, PT, R29, UR4, PT ;  /* 0x000000041d007c0c */ /* 0x000fc6000bf06270 */
[----:B------:R-:W5:Y:S04]  /*158d0*/  LDL R32, [R1+0x78] ;  /* 0x0000780001207983 */ /* 0x000f680000100800 */
[----:B------:R-:W5:Y:S01]  /*158e0*/  LDL R37, [R1+0x100] ;  /* 0x0001000001257983 */ /* 0x000f620000100800 */
[-C--:B0-----:R-:W-:Y:S02]  /*158f0*/  @!P1 LEA R10, P5, R13, R12.reuse, 0x2 ;  /* 0x0000000c0d0a9211 */ /* 0x081fe400078a10ff */
[----:B------:R-:W-:Y:S02]  /*15900*/  @!P3 LEA R8, P4, R21, R12, 0x2 ;  /* 0x0000000c1508b211 */ /* 0x000fe400078810ff */
[----:B------:R-:W-:Y:S02]  /*15910*/  ISETP.GE.AND P2, PT, R24, UR4, PT ;  /* 0x0000000418007c0c */ /* 0x000fe4000bf46270 */
[----:B--2---:R-:W-:-:S02]  /*15920*/  @!P1 LEA.HI.X R11, R13, R20, R15, 0x2, P5 ;  /* 0x000000140d0b9211 */ /* 0x004fc400028f140f */
[----:B------:R-:W2:Y:S04]  /*15930*/  LDL R15, [R1+0x10c] ;  /* 0x00010c00010f7983 */ /* 0x000ea80000100800 */
[----:B------:R-:W2:Y:S01]  /*15940*/  LDL R13, [R1+0x74] ;  /* 0x00007400010d7983 */ /* 0x000ea20000100800 */
[----:B------:R-:W-:-:S03]  /*15950*/  @!P3 LEA.HI.X R9, R21, R20, R25, 0x2, P4 ;  /* 0x000000141509b211 */ /* 0x000fc600020f1419 */
[----:B------:R-:W2:Y:S04]  /*15960*/  LDL R25, [R1+0x70] ;  /* 0x0000700001197983 */ /* 0x000ea80000100800 */
[----:B------:R-:W2:Y:S04]  /*15970*/  LDL R21, [R1+0x6c] ;  /* 0x00006c0001157983 */ /* 0x000ea80000100800 */
[----:B------:R0:W-:Y:S04]  /*15980*/  @!P3 ST.E.64 desc[UR40][R8.64], R96 ;  /* 0x000000600800b985 */ /* 0x0001e8000c101b28 */
[----:B------:R1:W-:Y:S01]  /*15990*/  @!P1 ST.E.64 desc[UR40][R10.64], R100 ;  /* 0x000000640a009985 */ /* 0x0003e2000c101b28 */
[----:B0-----:R-:W-:-:S04]  /*159a0*/  @!P0 LEA R8, P3, R29, R12, 0x2 ;  /* 0x0000000c1d088211 */ /* 0x001fc800078610ff */
[----:B---3--:R-:W-:Y:S02]  /*159b0*/  @!P0 LEA.HI.X R9, R29, R20, R33, 0x2, P3 ;  /* 0x000000141d098211 */ /* 0x008fe400018f1421 */
[C---:B-1----:R-:W-:Y:S01]  /*159c0*/  @!P2 LEA R10, P5, R24.reuse, R12, 0x2 ;  /* 0x0000000c180aa211 */ /* 0x042fe200078a10ff */
[----:B------:R-:W3:Y:S04]  /*159d0*/  LDL R33, [R1+0xfc] ;  /* 0x0000fc0001217983 */ /* 0x000ee80000100800 */
[----:B------:R-:W3:Y:S01]  /*159e0*/  LDL R29, [R1+0xf8] ;  /* 0x0000f800011d7983 */ /* 0x000ee20000100800 */
[----:B------:R-:W-:-:S03]  /*159f0*/  @!P2 LEA.HI.X R11, R24, R20, R28, 0x2, P5 ;  /* 0x00000014180ba211 */ /* 0x000fc600028f141c */
[----:B------:R-:W3:Y:S04]  /*15a00*/  LDL R28, [R1+0xf4] ;  /* 0x0000f400011c7983 */ /* 0x000ee80000100800 */
[----:B------:R-:W3:Y:S01]  /*15a10*/  LDL R24, [R1+0xf0] ;  /* 0x0000f00001187983 */ /* 0x000ee20000100800 */
[----:B------:R-:W-:Y:S02]  /*15a20*/  ISETP.GE.AND P4, PT, R52, UR4, PT ;  /* 0x0000000434007c0c */ /* 0x000fe4000bf86270 */
[----:B------:R-:W-:Y:S01]  /*15a30*/  ISETP.GE.AND P1, PT, R48, UR4, PT ;  /* 0x0000000430007c0c */ /* 0x000fe2000bf26270 */
[----:B------:R0:W-:Y:S04]  /*15a40*/  @!P0 ST.E.64 desc[UR40][R8.64], R104 ;  /* 0x0000006808008985 */ /* 0x0001e8000c101b28 */
[----:B------:R1:W-:Y:S01]  /*15a50*/  @!P2 ST.E.64 desc[UR40][R10.64], R108 ;  /* 0x0000006c0a00a985 */ /* 0x0003e2000c101b28 */
[----:B------:R-:W-:-:S05]  /*15a60*/  ISETP.GE.AND P2, PT, R44, UR4, PT ;  /* 0x000000042c007c0c */ /* 0x000fca000bf46270 */
[-C--:B0-----:R-:W-:Y:S02]  /*15a70*/  @!P4 LEA R8, P3, R52, R12.reuse, 0x2 ;  /* 0x0000000c3408c211 */ /* 0x081fe400078610ff */
[----:B----4-:R-:W-:Y:S02]  /*15a80*/  ISETP.GE.AND P0, PT, R14, UR4, PT ;  /* 0x000000040e007c0c */ /* 0x010fe4000bf06270 */
[----:B-1----:R-:W-:Y:S02]  /*15a90*/  @!P1 LEA R10, P5, R48, R12, 0x2 ;  /* 0x0000000c300a9211 */ /* 0x002fe400078a10ff */
[-C--:B------:R-:W-:Y:S02]  /*15aa0*/  @!P4 LEA.HI.X R9, R52, R20.reuse, R53, 0x2, P3 ;  /* 0x000000143409c211 */ /* 0x080fe400018f1435 */
[----:B------:R-:W-:Y:S02]  /*15ab0*/  ISETP.GE.AND P3, PT, R40, UR4, PT ;  /* 0x0000000428007c0c */ /* 0x000fe4000bf66270 */
[----:B------:R-:W-:Y:S01]  /*15ac0*/  @!P1 LEA.HI.X R11, R48, R20, R49, 0x2, P5 ;  /* 0x00000014300b9211 */ /* 0x000fe200028f1431 */
[----:B------:R0:W-:Y:S04]  /*15ad0*/  @!P4 ST.E.64 desc[UR40][R8.64], R112 ;  /* 0x000000700800c985 */ /* 0x0001e8000c101b28 */
[----:B------:R1:W-:Y:S01]  /*15ae0*/  @!P1 ST.E.64 desc[UR40][R10.64], R116 ;  /* 0x000000740a009985 */ /* 0x0003e2000c101b28 */
[----:B-----5:R-:W-:-:S02]  /*15af0*/  ISETP.GE.AND P1, PT, R36, UR4, PT ;  /* 0x0000000424007c0c */ /* 0x020fc4000bf26270 */
[-C--:B0-----:R-:W-:Y:S02]  /*15b00*/  @!P0 LEA R8, P4, R14, R12.reuse, 0x2 ;  /* 0x0000000c0e088211 */ /* 0x081fe400078810ff */
[----:B-1----:R-:W-:-:S04]  /*15b10*/  @!P2 LEA R10, P5, R44, R12, 0x2 ;  /* 0x0000000c2c0aa211 */ /* 0x002fc800078a10ff */
[-C--:B------:R-:W-:Y:S02]  /*15b20*/  @!P2 LEA.HI.X R11, R44, R20.reuse, R45, 0x2, P5 ;  /* 0x000000142c0ba211 */ /* 0x080fe400028f142d */
[----:B--2---:R-:W-:Y:S02]  /*15b30*/  @!P0 LEA.HI.X R9, R14, R20, R15, 0x2, P4 ;  /* 0x000000140e098211 */ /* 0x004fe400020f140f */
[----:B------:R-:W-:-:S03]  /*15b40*/  @!P3 LEA R14, P4, R40, R12, 0x2 ;  /* 0x0000000c280eb211 */ /* 0x000fc600078810ff */
[----:B------:R0:W-:Y:S01]  /*15b50*/  @!P0 ST.E.64 desc[UR40][R8.64], R120 ;  /* 0x0000007808008985 */ /* 0x0001e2000c101b28 */
[----:B------:R-:W-:Y:S02]  /*15b60*/  ISETP.GE.AND P0, PT, R32, UR4, PT ;  /* 0x0000000420007c0c */ /* 0x000fe4000bf06270 */
        /* <DEDUP_REMOVED lines=10> */
[C---:B--2---:R-:W-:Y:S02]  /*15c10*/  @!P4 LEA R14, P1, R13.reuse, R12, 0x2 ;  /* 0x0000000c0d0ec211 */ /* 0x044fe400078210ff */
[-C--:B---3--:R-:W-:Y:S02]  /*15c20*/  @!P0 LEA.HI.X R11, R32, R20.reuse, R33, 0x2, P5 ;  /* 0x00000014200b8211 */ /* 0x088fe400028f1421 */
[----:B------:R-:W-:Y:S02]  /*15c30*/  @!P4 LEA.HI.X R15, R13, R20, R29, 0x2, P1 ;  /* 0x000000140d0fc211 */ /* 0x000fe400008f141d */
[-C--:B0-----:R-:W-:Y:S02]  /*15c40*/  @!P2 LEA R8, P5, R25, R12.reuse, 0x2 ;  /* 0x0000000c1908a211 */ /* 0x081fe400078a10ff */
[----:B------:R-:W-:Y:S02]  /*15c50*/  @!P3 LEA R12, P1, R21, R12, 0x2 ;  /* 0x0000000c150cb211 */ /* 0x000fe400078210ff */
[----:B------:R-:W-:-:S02]  /*15c60*/  @!P2 LEA.HI.X R9, R25, R20, R28, 0x2, P5 ;  /* 0x000000141909a211 */ /* 0x000fc400028f141c */
[----:B------:R-:W-:Y:S01]  /*15c70*/  @!P3 LEA.HI.X R13, R21, R20, R24, 0x2, P1 ;  /* 0x00000014150db211 */ /* 0x000fe200008f1418 */
[----:B------:R3:W-:Y:S04]  /*15c80*/  @!P0 ST.E.64 desc[UR40][R10.64], R136 ;  /* 0x000000880a008985 */ /* 0x0007e8000c101b28 */
[----:B------:R3:W-:Y:S04]  /*15c90*/  @!P4 ST.E.64 desc[UR40][R14.64], R140 ;  /* 0x0000008c0e00c985 */ /* 0x0007e8000c101b28 */
[----:B------:R3:W-:Y:S04]  /*15ca0*/  @!P2 ST.E.64 desc[UR40][R8.64], R144 ;  /* 0x000000900800a985 */ /* 0x0007e8000c101b28 */
[----:B------:R3:W-:Y:S02]  /*15cb0*/  @!P3 ST.E.64 desc[UR40][R12.64], R148 ;  /* 0x000000940c00b985 */ /* 0x0007e4000c101b28 */
.L_x_14635:
[----:B------:R-:W-:Y:S05]  /*15cc0*/  BSYNC B1 ;  /* 0x0000000000017941 */ /* 0x000fea0003800000 */
.L_x_14634:
[----:B------:R-:W-:-:S03]  /*15cd0*/  UMOV UR4, 0xffffffff ;  /* 0xffffffff00047882 */ /* 0x000fc60000000000 */
[----:B------:R-:W-:Y:S05]  /*15ce0*/  BRA.DIV UR4, `(.L_x_14636) ;  /* 0x000000d204907947 */ /* 0x000fea000b800000 */
[----:B0-----:R-:W0:Y:S04]  /*15cf0*/  SHFL.IDX PT, R4, R4, 0x1, 0x1c1f ;  /* 0x003c1f0004047f89 */ /* 0x001e2800000e0000 */
[----:B------:R-:W4:Y:S02]  /*15d00*/  SHFL.IDX PT, R3, R3, 0x1, 0x1c1f ;  /* 0x003c1f0003037f89 */ /* 0x000f2400000e0000 */
.L_x_14874:
[----:B------:R-:W-:-:S13]  /*15d10*/  ISETP.GE.AND P0, PT, R152, R0, PT ;  /* 0x000000009800720c */ /* 0x000fda0003f06270 */
[----:B------:R-:W-:Y:S05]  /*15d20*/  @P0 BRA `(.L_x_14632) ;  /* 0x00000028008c0947 */ /* 0x000fea0003800000 */
[----:B------:R-:W5:Y:S01]  /*15d30*/  LDL R61, [R1+0xc8] ;  /* 0x0000c800013d7983 */ /* 0x000f620000100800 */
[----:B------:R-:W-:-:S03]  /*15d40*/  ULDC UR4, c[0x0][0xbc8] ;  /* 0x0002f20000047ab9 */ /* 0x000fc60000000800 */
        /* <DEDUP_REMOVED lines=17> */
[----:B---3--:R-:W3:Y:S04]  /*15e60*/  LDL R15, [R1+0x8c] ;  /* 0x00008c00010f7983 */ /* 0x008ee80000100800 */
        /* <DEDUP_REMOVED lines=14> */
[----:B------:R-:W3:Y:S04]  /*15f50*/  LDL R44, [R1+0x90] ;  /* 0x00009000012c7983 */ /* 0x000ee80000100800 */
[----:B------:R-:W3:Y:S04]  /*15f60*/  LDL R41, [R1+0x94] ;  /* 0x0000940001297983 */ /* 0x000ee80000100800 */
[----:B------:R-:W3:Y:S04]  /*15f70*/  LDL R40, [R1+0x130] ;  /* 0x0001300001287983 */ /* 0x000ee80000100800 */
[----:B------:R-:W3:Y:S04]  /*15f80*/  LDL R25, [R1+0x120] ;  /* 0x0001200001197983 */ /* 0x000ee80000100800 */
[----:B------:R-:W3:Y:S04]  /*15f90*/  LDL R13, [R1+0x11c] ;  /* 0x00011c00010d7983 */ /* 0x000ee80000100800 */
[----:B--2---:R-:W2:Y:S01]  /*15fa0*/  LDL R12, [R1+0xf4] ;  /* 0x0000f400010c7983 */ /* 0x004ea20000100800 */
[----:B-----5:R-:W-:-:S02]  /*15fb0*/  IMAD.MOV.U32 R76, RZ, RZ, R61 ;  /* 0x000000ffff4c7224 */ /* 0x020fc400078e003d */
[----:B----4-:R-:W-:Y:S02]  /*15fc0*/  IMAD.MOV.U32 R61, RZ, RZ, R60 ;  /* 0x000000ffff3d7224 */ /* 0x010fe400078e003c */
        /* <DEDUP_REMOVED lines=11> */
[----:B------:R-:W-:Y:S01]  /*16080*/  ISETP.GE.AND P2, PT, R68, UR4, PT ;  /* 0x0000000444007c0c */ /* 0x000fe2000bf46270 */
[----:B------:R-:W-:-:S02]  /*16090*/  IMAD.MOV.U32 R61, RZ, RZ, R57 ;  /* 0x000000ffff3d7224 */ /* 0x000fc400078e0039 */
[----:B------:R-:W-:Y:S01]  /*160a0*/  IMAD.MOV.U32 R77, RZ, RZ, R64 ;  /* 0x000000ffff4d7224 */ /* 0x000fe200078e0040 */
[----:B------:R-:W-:Y:S01]  /*160b0*/  MOV R64, R60 ;  /* 0x0000003c00407202 */ /* 0x000fe20000000f00 */
        /* <DEDUP_REMOVED lines=11> */
[----:B---3--:R-:W-:Y:S01]  /*16170*/  IMAD.MOV.U32 R24, RZ, RZ, R15 ;  /* 0x000000ffff187224 */ /* 0x008fe200078e000f */
[----:B------:R-:W-:Y:S01]  /*16180*/  ISETP.GE.AND P3, PT, R84, UR4, PT ;  /* 0x0000000454007c0c */ /* 0x000fe2000bf66270 */
[----:B------:R-:W-:Y:S01]  /*16190*/  IMAD.MOV.U32 R37, RZ, RZ, R33 ;  /* 0x000000ffff257224 */ /* 0x000fe200078e0021 */
[----:B------:R-:W3:Y:S01]  /*161a0*/  LDL R15, [R1+0x9c] ;  /* 0x00009c00010f7983 */ /* 0x000ee20000100800 */
[----:B------:R-:W-:Y:S02]  /*161b0*/  IMAD.MOV.U32 R36, RZ, RZ, R32 ;  /* 0x000000ffff247224 */ /* 0x000fe400078e0020 */
[----:B------:R-:W-:Y:S01]  /*161c0*/  IMAD.MOV.U32 R72, RZ, RZ, R65 ;  /* 0x000000ffff487224 */ /* 0x000fe200078e0041 */
[----:B------:R-:W-:Y:S01]  /*161d0*/  MOV R65, R61 ;  /* 0x0000003d00417202 */ /* 0x000fe20000000f00 */
        /* <DEDUP_REMOVED lines=15> */
[----:B------:R-:W-:Y:S02]  /*162d0*/  @!P2 IMAD.MOV.U32 R8, RZ, RZ, R3 ;  /* 0x000000ffff08a224 */ /* 0x000fe400078e0003 */
[----:B0-----:R-:W-:Y:S02]  /*162e0*/  @!P2 IMAD.MOV.U32 R9, RZ, RZ, R4 ;  /* 0x000000ffff09a224 */ /* 0x001fe400078e0004 */
[----:B------:R-:W-:Y:S02]  /*162f0*/  IMAD.MOV.U32 R33, RZ, RZ, R28 ;  /* 0x000000ffff217224 */ /* 0x000fe400078e001c */
[----:B------:R-:W-:Y:S02]  /*16300*/  IMAD.MOV.U32 R69, RZ, RZ, R65 ;  /* 0x000000ffff457224 */ /* 0x000fe400078e0041 */
[----:B------:R-:W-:-:S02]  /*16310*/  IMAD.MOV.U32 R65, RZ, RZ, R61 ;  /* 0x000000ffff417224 */ /* 0x000fc400078e003d */
[----:B------:R-:W-:Y:S02]  /*16320*/  IMAD.MOV.U32 R61, RZ, RZ, R57 ;  /* 0x000000ffff3d7224 */ /* 0x000fe400078e0039 */
[----:B------:R-:W-:Y:S02]  /*16330*/  IMAD.MOV.U32 R57, RZ, RZ, R53 ;  /* 0x000000ffff397224 */ /* 0x000fe400078e0035 */
[----:B------:R-:W-:-:S04]  /*16340*/  @!P2 IMAD.WIDE R8, R68, 0x4, R8 ;  /* 0x000000044408a825 */ /* 0x000fc800078e0208 */
[----:B------:R-:W-:Y:S02]  /*16350*/  IMAD.MOV.U32 R37, RZ, RZ, R29 ;  /* 0x000000ffff257224 */ /* 0x000fe400078e001d */
[----:B------:R-:W-:Y:S02]  /*16360*/  IMAD.MOV.U32 R53, RZ, RZ, R33 ;  /* 0x000000ffff357224 */ /* 0x000fe400078e0021 */
[----:B------:R-:W-:Y:S02]  /*16370*/  IMAD.MOV.U32 R29, RZ, RZ, R24 ;  /* 0x000000ffff1d7224 */ /* 0x000fe400078e0018 */
[----:B------:R-:W-:Y:S01]  /*16380*/  IMAD.MOV.U32 R68, RZ, RZ, R64 ;  /* 0x000000ffff447224 */ /* 0x000fe200078e0040 */
[----:B------:R-:W-:Y:S01]  /*16390*/  ISETP.GE.AND P0, PT, R89, UR4, PT ;  /* 0x0000000459007c0c */ /* 0x000fe2000bf06270 */
[----:B------:R-:W-:Y:S01]  /*163a0*/  IMAD.MOV.U32 R33, RZ, RZ, R14 ;  /* 0x000000ffff217224 */ /* 0x000fe200078e000e */
[----:B------:R-:W-:Y:S01]  /*163b0*/  @!P2 ST.E.64 desc[UR40][R8.64], R26 ;  /* 0x0000001a0800a985 */ /* 0x000fe2000c101b28 */
[----:B------:R-:W-:-:S02]  /*163c0*/  IMAD.MOV.U32 R64, RZ, RZ, R60 ;  /* 0x000000ffff407224 */ /* 0x000fc400078e003c */
[----:B------:R-:W-:Y:S01]  /*163d0*/  IMAD.MOV.U32 R14, RZ, RZ, R10 ;  /* 0x000000ffff0e7224 */ /* 0x000fe200078e000a */
[-C--:B------:R-:W-:Y:S01]  /*163e0*/  @!P3 LEA R10, P4, R84, R3.reuse, 0x2 ;  /* 0x00000003540ab211 */ /* 0x080fe200078810ff */
[----:B------:R-:W-:Y:S01]  /*163f0*/  IMAD.MOV.U32 R60, RZ, RZ, R56 ;  /* 0x000000ffff3c7224 */ /* 0x000fe200078e0038 */
[----:B------:R-:W-:Y:S01]  /*16400*/  MOV R56, R52 ;  /* 0x0000003400387202 */ /* 0x000fe20000000f00 */
[----:B------:R-:W-:Y:S01]  /*16410*/  IMAD.MOV.U32 R52, RZ, RZ, R29 ;  /* 0x000000ffff347224 */ /* 0x000fe200078e001d */
[----:B------:R-:W-:Y:S01]  /*16420*/  ISETP.GE.AND P1, PT, R80, UR4, PT ;  /* 0x0000000450007c0c */ /* 0x000fe2000bf26270 */
[----:B------:R-:W-:Y:S01]  /*16430*/  IMAD.MOV.U32 R29, RZ, RZ, R11 ;  /* 0x000000ffff1d7224 */ /* 0x000fe200078e000b */
[----:B------:R-:W-:Y:S01]  /*16440*/  @!P3 LEA.HI.X R11, R84, R4, R92, 0x2, P4 ;  /* 0x00000004540bb211 */ /* 0x000fe200020f145c */
[----:B------:R-:W4:Y:S04]  /*16450*/  LDL R24, [R1+0x140] ;  /* 0x0001400001187983 */ /* 0x000f280000100800 */
[----:B------:R-:W5:Y:S04]  /*16460*/  LDL R92, [R1+0x160] ;  /* 0x00016000015c7983 */ /* 0x000f680000100800 */
[----:B------:R-:W2:Y:S04]  /*16470*/  LDL R84, [R1+0x164] ;  /* 0x0001640001547983 */ /* 0x000ea80000100800 */
[----:B------:R0:W-:Y:S02]  /*16480*/  @!P3 ST.E.64 desc[UR40][R10.64], R30 ;  /* 0x0000001e0a00b985 */ /* 0x0001e4000c101b28 */
[----:B0-----:R-:W-:-:S04]  /*16490*/  @!P0 LEA R10, P4, R89, R3, 0x2 ;  /* 0x00000003590a8211 */ /* 0x001fc800078810ff */
[----:B-----5:R-:W-:Y:S02]  /*164a0*/  @!P0 LEA.HI.X R11, R89, R4, R92, 0x2, P4 ;  /* 0x00000004590b8211 */ /* 0x020fe400020f145c */
[----:B------:R-:W5:Y:S01]  /*164b0*/  LDL R89, [R1+0x15c] ;  /* 0x00015c0001597983 */ /* 0x000f620000100800 */
[----:B------:R-:W-:Y:S02]  /*164c0*/  ISETP.GE.AND P2, PT, R88, UR4, PT ;  /* 0x0000000458007c0c */ /* 0x000fe4000bf46270 */
[----:B------:R-:W-:-:S04]  /*164d0*/  @!P1 LEA R8, P5, R80, R3, 0x2 ;  /* 0x0000000350089211 */ /* 0x000fc800078a10ff */
[----:B--2---:R-:W-:-:S05]  /*164e0*/  @!P1 LEA.HI.X R9, R80, R4, R84, 0x2, P5 ;  /* 0x0000000450099211 */ /* 0x004fca00028f1454 */
[----:B------:R0:W-:Y:S02]  /*164f0*/  @!P1 ST.E.64 desc[UR40][R8.64], R34 ;  /* 0x0000002208009985 */ /* 0x0001e4000c101b28 */
[----:B0-----:R-:W-:-:S04]  /*16500*/  @!P2 LEA R8, P5, R88, R3, 0x2 ;  /* 0x000000035808a211 */ /* 0x001fc800078a10ff */
[----:B-----5:R-:W-:Y:S02]  /*16510*/  @!P2 LEA.HI.X R9, R88, R4, R89, 0x2, P5 ;  /* 0x000000045809a211 */ /* 0x020fe400028f1459 */
[----:B------:R-:W2:Y:S01]  /*16520*/  LDL R88, [R1+0x158] ;  /* 0x0001580001587983 */ /* 0x000ea20000100800 */
[----:B------:R-:W-:-:S03]  /*16530*/  ISETP.GE.AND P3, PT, R85, UR4, PT ;  /* 0x0000000455007c0c */ /* 0x000fc6000bf66270 */
[----:B------:R0:W-:Y:S10]  /*16540*/  @!P0 ST.E.64 desc[UR40][R10.64], R38 ;  /* 0x000000260a008985 */ /* 0x0001f4000c101b28 */
[----:B0-----:R-:W-:-:S04]  /*16550*/  @!P3 LEA R10, P4, R85, R3, 0x2 ;  /* 0x00000003550ab211 */ /* 0x001fc800078810ff */
[----:B--2---:R-:W-:Y:S02]  /*16560*/  @!P3 LEA.HI.X R11, R85, R4, R88, 0x2, P4 ;  /* 0x00000004550bb211 */ /* 0x004fe400020f1458 */
[----:B------:R-:W2:Y:S01]  /*16570*/  LDL R85, [R1+0x154] ;  /* 0x0001540001557983 */ /* 0x000ea20000100800 */
[----:B------:R-:W-:Y:S01]  /*16580*/  ISETP.GE.AND P1, PT, R81, UR4, PT ;  /* 0x0000000451007c0c */ /* 0x000fe2000bf26270 */
[----:B------:R-:W-:Y:S02]  /*16590*/  IMAD.MOV.U32 R80, RZ, RZ, R69 ;  /* 0x000000ffff507224 */ /* 0x000fe400078e0045 */
[----:B------:R-:W-:Y:S02]  /*165a0*/  IMAD.MOV.U32 R84, RZ, RZ, R68 ;  /* 0x000000ffff547224 */ /* 0x000fe400078e0044 */
[----:B------:R-:W-:Y:S02]  /*165b0*/  IMAD.MOV.U32 R69, RZ, RZ, R65 ;  /* 0x000000ffff457224 */ /* 0x000fe400078e0041 */
[----:B------:R-:W-:-:S02]  /*165c0*/  IMAD.MOV.U32 R68, RZ, RZ, R64 ;  /* 0x000000ffff447224 */ /* 0x000fc400078e0040 */
[----:B---3--:R-:W-:Y:S02]  /*165d0*/  IMAD.MOV.U32 R28, RZ, RZ, R15 ;  /* 0x000000ffff1c7224 */ /* 0x008fe400078e000f */
[----:B------:R-:W-:Y:S01]  /*165e0*/  IMAD.MOV.U32 R65, RZ, RZ, R61 ;  /* 0x000000ffff417224 */ /* 0x000fe200078e003d */
[----:B------:R0:W-:Y:S01]  /*165f0*/  @!P2 ST.E.64 desc[UR40][R8.64], R42 ;  /* 0x0000002a0800a985 */ /* 0x0001e2000c101b28 */
[----:B------:R-:W-:Y:S02]  /*16600*/  IMAD.MOV.U32 R64, RZ, RZ, R60 ;  /* 0x000000ffff407224 */ /* 0x000fe400078e003c */
[----:B------:R-:W-:Y:S01]  /*16610*/  IMAD.MOV.U32 R61, RZ, RZ, R57 ;  /* 0x000000ffff3d7224 */ /* 0x000fe200078e0039 */
[----:B------:R-:W-:Y:S01]  /*16620*/  ISETP.GE.AND P0, PT, R77, UR4, PT ;  /* 0x000000044d007c0c */ /* 0x000fe2000bf06270 */
[----:B------:R-:W-:Y:S01]  /*16630*/  IMAD.MOV.U32 R60, RZ, RZ, R56 ;  /* 0x000000ffff3c7224 */ /* 0x000fe200078e0038 */
[----:B------:R-:W3:Y:S01]  /*16640*/  LDL R15, [R1+0x74] ;  /* 0x00007400010f7983 */ /* 0x000ee20000100800 */
[----:B------:R-:W-:-:S02]  /*16650*/  IMAD.MOV.U32 R57, RZ, RZ, R53 ;  /* 0x000000ffff397224 */ /* 0x000fc400078e0035 */
[----:B------:R-:W-:Y:S02]  /*16660*/  IMAD.MOV.U32 R56, RZ, RZ, R52 ;  /* 0x000000ffff387224 */ /* 0x000fe400078e0034 */
[----:B------:R-:W-:Y:S02]  /*16670*/  IMAD.MOV.U32 R53, RZ, RZ, R33 ;  /* 0x000000ffff357224 */ /* 0x000fe400078e0021 */
[----:B------:R-:W-:Y:S02]  /*16680*/  IMAD.MOV.U32 R52, RZ, RZ, R29 ;  /* 0x000000ffff347224 */ /* 0x000fe400078e001d */
[----:B------:R-:W-:Y:S01]  /*16690*/  IMAD.MOV.U32 R89, RZ, RZ, R68 ;  /* 0x000000ffff597224 */ /* 0x000fe200078e0044 */
[----:B0-----:R-:W-:Y:S01]  /*166a0*/  @!P1 LEA R8, P5, R81, R3, 0x2 ;  /* 0x0000000351089211 */ /* 0x001fe200078a10ff */
        /* <DEDUP_REMOVED lines=11> */
[----:B--2---:R-:W-:Y:S01]  /*16760*/  @!P1 LEA.HI.X R9, R81, R4, R85, 0x2, P5 ;  /* 0x0000000451099211 */ /* 0x004fe200028f1455 */
[----:B------:R-:W-:Y:S01]  /*16770*/  IMAD.MOV.U32 R85, RZ, RZ, R69 ;  /* 0x000000ffff557224 */ /* 0x000fe200078e0045 */
[----:B------:R0:W-:Y:S01]  /*16780*/  @!P3 ST.E.64 desc[UR40][R10.64], R46 ;  /* 0x0000002e0a00b985 */ /* 0x0001e2000c101b28 */
[----:B------:R-:W-:Y:S02]  /*16790*/  IMAD.MOV.U32 R69, RZ, RZ, R64 ;  /* 0x000000ffff457224 */ /* 0x000fe400078e0040 */
[----:B------:R-:W-:Y:S01]  /*167a0*/  IMAD.MOV.U32 R64, RZ, RZ, R57 ;  /* 0x000000ffff407224 */ /* 0x000fe200078e0039 */
[----:B------:R-:W-:Y:S01]  /*167b0*/  MOV R28, R20 ;  /* 0x00000014001c7202 */ /* 0x000fe20000000f00 */
[----:B------:R-:W-:Y:S01]  /*167c0*/  IMAD.MOV.U32 R57, RZ, RZ, R52 ;  /* 0x000000ffff397224 */ /* 0x000fe200078e0034 */
[----:B------:R-:W-:Y:S01]  /*167d0*/  ISETP.GE.AND P2, PT, R76, UR4, PT ;  /* 0x000000044c007c0c */ /* 0x000fe2000bf46270 */
[----:B------:R-:W2:Y:S01]  /*167e0*/  LDL R52, [R1+0x124] ;  /* 0x0001240001347983 */ /* 0x000ea20000100800 */
[----:B------:R-:W-:-:S02]  /*167f0*/  IMAD.MOV.U32 R88, RZ, RZ, R65 ;  /* 0x000000ffff587224 */ /* 0x000fc400078e0041 */
[----:B------:R-:W-:Y:S01]  /*16800*/  IMAD.MOV.U32 R81, RZ, RZ, R68 ;  /* 0x000000ffff517224 */ /* 0x000fe200078e0044 */
[----:B------:R-:W5:Y:S01]  /*16810*/  LDL R33, [R1+0x108] ;  /* 0x0001080001217983 */ /* 0x000f620000100800 */
[----:B----4-:R-:W-:Y:S01]  /*16820*/  IMAD.MOV.U32 R53, RZ, RZ, R24 ;  /* 0x000000ffff357224 */ /* 0x010fe200078e0018 */
[C---:B0-----:R-:W-:Y:S01]  /*16830*/  @!P0 LEA R10, P4, R77.reuse, R3, 0x2 ;  /* 0x000000034d0a8211 */ /* 0x041fe200078810ff */
[----:B------:R-:W-:Y:S01]  /*16840*/  IMAD.MOV.U32 R68, RZ, RZ, R61 ;  /* 0x000000ffff447224 */ /* 0x000fe200078e003d */
[----:B------:R-:W-:Y:S01]  /*16850*/  MOV R61, R56 ;  /* 0x00000038003d7202 */ /* 0x000fe20000000f00 */
[----:B------:R-:W-:Y:S01]  /*16860*/  IMAD.MOV.U32 R65, RZ, RZ, R60 ;  /* 0x000000ffff417224 */ /* 0x000fe200078e003c */
[----:B------:R-:W-:Y:S01]  /*16870*/  @!P0 LEA.HI.X R11, R77, R4, R88, 0x2, P4 ;  /* 0x000000044d0b8211 */ /* 0x000fe200020f1458 */
[----:B------:R-:W-:Y:S01]  /*16880*/  IMAD.MOV.U32 R29, RZ, RZ, R21 ;  /* 0x000000ffff1d7224 */ /* 0x000fe200078e0015 */
[----:B------:R0:W-:Y:S01]  /*16890*/  @!P1 ST.E.64 desc[UR40][R8.64], R50 ;  /* 0x0000003208009985 */ /* 0x0001e2000c101b28 */
[----:B------:R-:W-:-:S02]  /*168a0*/  IMAD.MOV.U32 R77, RZ, RZ, R69 ;  /* 0x000000ffff4d7224 */ /* 0x000fc400078e0045 */
[----:B------:R-:W-:Y:S01]  /*168b0*/  IMAD.MOV.U32 R60, RZ, RZ, R53 ;  /* 0x000000ffff3c7224 */ /* 0x000fe200078e0035 */
[----:B------:R-:W-:Y:S01]  /*168c0*/  ISETP.GE.AND P3, PT, R73, UR4, PT ;  /* 0x0000000449007c0c */ /* 0x000fe2000bf66270 */
[----:B------:R-:W-:Y:S01]  /*168d0*/  IMAD.MOV.U32 R69, RZ, RZ, R68 ;  /* 0x000000ffff457224 */ /* 0x000fe200078e0044 */
[----:B------:R-:W4:Y:S01]  /*168e0*/  LDL R24, [R1+0x110] ;  /* 0x0001100001187983 */ /* 0x000f220000100800 */
[----:B------:R-:W-:Y:S02]  /*168f0*/  IMAD.MOV.U32 R68, RZ, RZ, R65 ;  /* 0x000000ffff447224 */ /* 0x000fe400078e0041 */
[----:B------:R-:W-:Y:S01]  /*16900*/  IMAD.MOV.U32 R56, RZ, RZ, R29 ;  /* 0x000000ffff387224 */ /* 0x000fe200078e001d */
[----:B------:R-:W3:Y:S01]  /*16910*/  LDL R20, [R1+0x78] ;  /* 0x0000780001147983 */ /* 0x000ee20000100800 */
[----:B------:R-:W-:Y:S02]  /*16920*/  IMAD.MOV.U32 R65, RZ, RZ, R64 ;  /* 0x000000ffff417224 */ /* 0x000fe400078e0040 */
[----:B------:R-:W-:Y:S01]  /*16930*/  IMAD.MOV.U32 R53, RZ, RZ, R28 ;  /* 0x000000ffff357224 */ /* 0x000fe200078e001c */
[----:B0-----:R-:W-:Y:S01]  /*16940*/  @!P2 LEA R8, P5, R76, R3, 0x2 ;  /* 0x000000034c08a211 */ /* 0x001fe200078a10ff */
[----:B------:R-:W-:Y:S01]  /*16950*/  IMAD.MOV.U32 R64, RZ, RZ, R61 ;  /* 0x000000ffff407224 */ /* 0x000fe200078e003d */
[----:B------:R0:W-:Y:S01]  /*16960*/  @!P0 ST.E.64 desc[UR40][R10.64], R54 ;  /* 0x000000360a008985 */ /* 0x0001e2000c101b28 */
[----:B------:R-:W-:-:S02]  /*16970*/  IMAD.MOV.U32 R61, RZ, RZ, R60 ;  /* 0x000000ffff3d7224 */ /* 0x000fc400078e003c */
[----:B------:R-:W-:Y:S01]  /*16980*/  IMAD.MOV.U32 R60, RZ, RZ, R57 ;  /* 0x000000ffff3c7224 */ /* 0x000fe200078e0039 */
[----:B------:R-:W-:Y:S01]  /*16990*/  ISETP.GE.AND P1, PT, R72, UR4, PT ;  /* 0x0000000448007c0c */ /* 0x000fe2000bf26270 */
[----:B------:R-:W-:Y:S01]  /*169a0*/  IMAD.MOV.U32 R57, RZ, RZ, R56 ;  /* 0x000000ffff397224 */ /* 0x000fe200078e0038 */
[----:B------:R-:W5:Y:S01]  /*169b0*/  LDL R21, [R1+0x7c] ;  /* 0x00007c0001157983 */ /* 0x000f620000100800 */
[----:B------:R-:W-:-:S03]  /*169c0*/  IMAD.MOV.U32 R56, RZ, RZ, R53 ;  /* 0x000000ffff387224 */ /* 0x000fc600078e0035 */
[----:B------:R-:W5:Y:S04]  /*169d0*/  LDL R29, [R1+0x70] ;  /* 0x00007000011d7983 */ /* 0x000f680000100800 */
[----:B------:R-:W5:Y:S01]  /*169e0*/  LDL R28, [R1+0x6c] ;  /* 0x00006c00011c7983 */ /* 0x000f620000100800 */
[----:B--2---:R-:W-:Y:S02]  /*169f0*/  IMAD.MOV.U32 R53, RZ, RZ, R52 ;  /* 0x000000ffff357224 */ /* 0x004fe400078e0034 */
[----:B------:R-:W-:Y:S02]  /*16a00*/  IMAD.MOV.U32 R52, RZ, RZ, R49 ;  /* 0x000000ffff347224 */ /* 0x000fe400078e0031 */
[----:B------:R-:W-:Y:S02]  /*16a10*/  IMAD.MOV.U32 R49, RZ, RZ, R48 ;  /* 0x000000ffff317224 */ /* 0x000fe400078e0030 */
[----:B------:R-:W-:-:S02]  /*16a20*/  IMAD.MOV.U32 R48, RZ, RZ, R45 ;  /* 0x000000ffff307224 */ /* 0x000fc400078e002d */
[----:B------:R-:W-:Y:S02]  /*16a30*/  IMAD.MOV.U32 R45, RZ, RZ, R44 ;  /* 0x000000ffff2d7224 */ /* 0x000fe400078e002c */
[----:B------:R-:W-:Y:S01]  /*16a40*/  IMAD.MOV.U32 R44, RZ, RZ, R41 ;  /* 0x000000ffff2c7224 */ /* 0x000fe200078e0029 */
[----:B------:R-:W-:Y:S02]  /*16a50*/  MOV R41, R40 ;  /* 0x0000002800297202 */ /* 0x000fe40000000f00 */
[----:B------:R-:W2:Y:S01]  /*16a60*/  LDL R40, [R1+0x12c] ;  /* 0x00012c0001287983 */ /* 0x000ea20000100800 */
[----:B------:R-:W-:Y:S01]  /*16a70*/  @!P2 LEA.HI.X R9, R76, R4, R77, 0x2, P5 ;  /* 0x000000044c09a211 */ /* 0x000fe200028f144d */
        /* <DEDUP_REMOVED lines=15> */
[----:B--2---:R-:W-:Y:S02]  /*16b70*/  IMAD.MOV.U32 R41, RZ, RZ, R40 ;  /* 0x000000ffff297224 */ /* 0x004fe400078e0028 */
[----:B------:R-:W2:Y:S01]  /*16b80*/  LDL R40, [R1+0x84] ;  /* 0x0000840001287983 */ /* 0x000ea20000100800 */
[----:B0-----:R-:W-:-:S04]  /*16b90*/  @!P3 LEA R10, P4, R73, R3, 0x2 ;  /* 0x00000003490ab211 */ /* 0x001fc800078810ff */
[----:B------:R-:W-:Y:S01]  /*16ba0*/  @!P3 LEA.HI.X R11, R73, R4, R76, 0x2, P4 ;  /* 0x00000004490bb211 */ /* 0x000fe200020f144c */
[----:B------:R-:W-:Y:S02]  /*16bb0*/  IMAD.MOV.U32 R73, RZ, RZ, R69 ;  /* 0x000000ffff497224 */ /* 0x000fe400078e0045 */
[----:B------:R-:W-:Y:S02]  /*16bc0*/  IMAD.MOV.U32 R69, RZ, RZ, R68 ;  /* 0x000000ffff457224 */ /* 0x000fe400078e0044 */
[----:B------:R-:W-:Y:S01]  /*16bd0*/  IMAD.MOV.U32 R68, RZ, RZ, R65 ;  /* 0x000000ffff447224 */ /* 0x000fe200078e0041 */
[----:B------:R-:W-:Y:S01]  /*16be0*/  MOV R65, R64 ;  /* 0x0000004000417202 */ /* 0x000fe20000000f00 */
        /* <DEDUP_REMOVED lines=9> */
[----:B------:R0:W-:Y:S01]  /*16c80*/  @!P2 ST.E.64 desc[UR40][R8.64], R58 ;  /* 0x0000003a0800a985 */ /* 0x0001e2000c101b28 */
[----:B------:R-:W-:-:S02]  /*16c90*/  IMAD.MOV.U32 R45, RZ, RZ, R44 ;  /* 0x000000ffff2d7224 */ /* 0x000fc400078e002c */
[----:B------:R-:W-:Y:S01]  /*16ca0*/  IMAD.MOV.U32 R44, RZ, RZ, R41 ;  /* 0x000000ffff2c7224 */ /* 0x000fe200078e0029 */
[----:B0-----:R-:W-:-:S04]  /*16cb0*/  @!P1 LEA R8, P5, R72, R3, 0x2 ;  /* 0x0000000348089211 */ /* 0x001fc800078a10ff */
[----:B------:R-:W-:Y:S01]  /*16cc0*/  @!P1 LEA.HI.X R9, R72, R4, R73, 0x2, P5 ;  /* 0x0000000448099211 */ /* 0x000fe200028f1449 */
[----:B------:R-:W-:Y:S02]  /*16cd0*/  IMAD.MOV.U32 R72, RZ, RZ, R57 ;  /* 0x000000ffff487224 */ /* 0x000fe400078e0039 */
[----:B------:R-:W-:Y:S02]  /*16ce0*/  IMAD.MOV.U32 R57, RZ, RZ, R49 ;  /* 0x000000ffff397224 */ /* 0x000fe400078e0031 */
[----:B--2---:R-:W-:Y:S02]  /*16cf0*/  IMAD.MOV.U32 R41, RZ, RZ, R40 ;  /* 0x000000ffff297224 */ /* 0x004fe400078e0028 */
[----:B------:R-:W-:Y:S02]  /*16d00*/  IMAD.MOV.U32 R40, RZ, RZ, R37 ;  /* 0x000000ffff287224 */ /* 0x000fe400078e0025 */
[----:B------:R-:W-:Y:S02]  /*16d10*/  IMAD.MOV.U32 R37, RZ, RZ, R36 ;  /* 0x000000ffff257224 */ /* 0x000fe400078e0024 */
[----:B------:R-:W-:-:S02]  /*16d20*/  IMAD.MOV.U32 R36, RZ, RZ, R32 ;  /* 0x000000ffff247224 */ /* 0x000fc400078e0020 */
[----:B------:R-:W-:Y:S02]  /*16d30*/  IMAD.MOV.U32 R32, RZ, RZ, R25 ;  /* 0x000000ffff207224 */ /* 0x000fe400078e0019 */
[----:B------:R-:W-:Y:S02]  /*16d40*/  IMAD.MOV.U32 R25, RZ, RZ, R13 ;  /* 0x000000ffff197224 */ /* 0x000fe400078e000d */
[----:B------:R-:W-:Y:S02]  /*16d50*/  IMAD.MOV.U32 R13, RZ, RZ, R12 ;  /* 0x000000ffff0d7224 */ /* 0x000fe400078e000c */
[----:B------:R-:W2:Y:S01]  /*16d60*/  LDL R12, [R1+0x104] ;  /* 0x00010400010c7983 */ /* 0x000ea20000100800 */
[----:B------:R-:W-:-:S03]  /*16d70*/  IMAD.MOV.U32 R49, RZ, RZ, R37 ;  /* 0x000000ffff317224 */ /* 0x000fc600078e0025 */
[----:B------:R-:W4:Y:S01]  /*16d80*/  LDL R37, [R1+0x10c] ;  /* 0x00010c0001257983 */ /* 0x000f220000100800 */
[----:B------:R-:W-:Y:S01]  /*16d90*/  ISETP.GE.AND P0, PT, R80, UR4, PT ;  /* 0x0000000450007c0c */ /* 0x000fe2000bf06270 */
[----:B------:R-:W-:Y:S01]  /*16da0*/  IMAD.MOV.U32 R88, RZ, RZ, R65 ;  /* 0x000000ffff587224 */ /* 0x000fe200078e0041 */
[----:B------:R-:W-:Y:S01]  /*16db0*/  MOV R77, R68 ;  /* 0x00000044004d7202 */ /* 0x000fe20000000f00 */
[----:B------:R0:W-:Y:S01]  /*16dc0*/  @!P3 ST.E.64 desc[UR40][R10.64], R62 ;  /* 0x0000003e0a00b985 */ /* 0x0001e2000c101b28 */
[----:B------:R-:W-:Y:S02]  /*16dd0*/  IMAD.MOV.U32 R65, RZ, RZ, R60 ;  /* 0x000000ffff417224 */ /* 0x000fe400078e003c */
[----:B------:R-:W-:Y:S02]  /*16de0*/  IMAD.MOV.U32 R76, RZ, RZ, R61 ;  /* 0x000000ffff4c7224 */ /* 0x000fe400078e003d */
[----:B------:R-:W-:Y:S02]  /*16df0*/  IMAD.MOV.U32 R60, RZ, RZ, R56 ;  /* 0x000000ffff3c7224 */ /* 0x000fe400078e0038 */
[----:B------:R-:W-:-:S02]  /*16e00*/  IMAD.MOV.U32 R68, RZ, RZ, R53 ;  /* 0x000000ffff447224 */ /* 0x000fc400078e0035 */
[----:B------:R-:W-:Y:S02]  /*16e10*/  IMAD.MOV.U32 R73, RZ, RZ, R69 ;  /* 0x000000ffff497224 */ /* 0x000fe400078e0045 */
[----:B------:R-:W-:Y:S01]  /*16e20*/  IMAD.MOV.U32 R61, RZ, RZ, R48 ;  /* 0x000000ffff3d7224 */ /* 0x000fe200078e0030 */
[C---:B0-----:R-:W-:Y:S01]  /*16e30*/  @!P0 LEA R10, P4, R80.reuse, R3, 0x2 ;  /* 0x00000003500a8211 */ /* 0x041fe200078810ff */
[----:B------:R-:W-:Y:S02]  /*16e40*/  IMAD.MOV.U32 R56, RZ, RZ, R45 ;  /* 0x000000ffff387224 */ /* 0x000fe400078e002d */
[----:B------:R-:W-:Y:S01]  /*16e50*/  IMAD.MOV.U32 R69, RZ, RZ, R64 ;  /* 0x000000ffff457224 */ /* 0x000fe200078e0040 */
[----:B------:R-:W-:Y:S01]  /*16e60*/  @!P0 LEA.HI.X R11, R80, R4, R88, 0x2, P4 ;  /* 0x00000004500b8211 */ /* 0x000fe200020f1458 */
        /* <DEDUP_REMOVED lines=9> */
[----:B------:R-:W-:Y:S01]  /*16f00*/  IMAD.MOV.U32 R76, RZ, RZ, R72 ;  /* 0x000000ffff4c7224 */ /* 0x000fe200078e0048 */
[----:B------:R-:W5:Y:S01]  /*16f10*/  LDL R25, [R1+0xfc] ;  /* 0x0000fc0001197983 */ /* 0x000f620000100800 */
[----:B------:R-:W-:Y:S02]  /*16f20*/  IMAD.MOV.U32 R56, RZ, RZ, R48 ;  /* 0x000000ffff387224 */ /* 0x000fe400078e0030 */
[----:B------:R-:W-:Y:S02]  /*16f30*/  IMAD.MOV.U32 R72, RZ, RZ, R64 ;  /* 0x000000ffff487224 */ /* 0x000fe400078e0040 */
[----:B------:R-:W-:Y:S02]  /*16f40*/  IMAD.MOV.U32 R64, RZ, RZ, R53 ;  /* 0x000000ffff407224 */ /* 0x000fe400078e0035 */
[----:B------:R-:W-:-:S02]  /*16f50*/  IMAD.MOV.U32 R53, RZ, RZ, R52 ;  /* 0x000000ffff357224 */ /* 0x000fc400078e0034 */
[----:B------:R-:W-:Y:S02]  /*16f60*/  IMAD.MOV.U32 R52, RZ, RZ, R44 ;  /* 0x000000ffff347224 */ /* 0x000fe400078e002c */
[----:B------:R-:W-:Y:S02]  /*16f70*/  IMAD.MOV.U32 R40, RZ, RZ, R36 ;  /* 0x000000ffff287224 */ /* 0x000fe400078e0024 */
[----:B------:R-:W5:Y:S01]  /*16f80*/  LDL R36, [R1+0xf8] ;  /* 0x0000f80001247983 */ /* 0x000f620000100800 */
[----:B--2---:R-:W-:Y:S01]  /*16f90*/  MOV R41, R12 ;  /* 0x0000000c00297202 */ /* 0x004fe20000000f00 */
[----:B----4-:R-:W-:Y:S02]  /*16fa0*/  IMAD.MOV.U32 R48, RZ, RZ, R37 ;  /* 0x000000ffff307224 */ /* 0x010fe400078e0025 */
[----:B------:R-:W-:Y:S02]  /*16fb0*/  IMAD.MOV.U32 R37, RZ, RZ, R24 ;  /* 0x000000ffff257224 */ /* 0x000fe400078e0018 */
[----:B---3--:R-:W-:-:S02]  /*16fc0*/  IMAD.MOV.U32 R24, RZ, RZ, R20 ;  /* 0x000000ffff187224 */ /* 0x008fc400078e0014 */
[----:B------:R-:W-:Y:S02]  /*16fd0*/  IMAD.MOV.U32 R20, RZ, RZ, R14 ;  /* 0x000000ffff147224 */ /* 0x000fe400078e000e */
[----:B------:R-:W-:Y:S01]  /*16fe0*/  IMAD.MOV.U32 R44, RZ, RZ, R41 ;  /* 0x000000ffff2c7224 */ /* 0x000fe200078e0029 */
[----:B------:R-:W2:Y:S01]  /*16ff0*/  LDL R14, [R1+0x80] ;  /* 0x00008000010e7983 */ /* 0x000ea20000100800 */
[----:B-----5:R-:W-:Y:S02]  /*17000*/  IMAD.MOV.U32 R41, RZ, RZ, R33 ;  /* 0x000000ffff297224 */ /* 0x020fe400078e0021 */
[----:B------:R-:W-:Y:S02]  /*17010*/  IMAD.MOV.U32 R33, RZ, RZ, R21 ;  /* 0x000000ffff217224 */ /* 0x000fe400078e0015 */
[----:B------:R-:W-:Y:S02]  /*17020*/  IMAD.MOV.U32 R21, RZ, RZ, R15 ;  /* 0x000000ffff157224 */ /* 0x000fe400078e000f */
[----:B------:R-:W3:Y:S01]  /*17030*/  LDL R15, [R1+0x118] ;  /* 0x00011800010f7983 */ /* 0x000ee20000100800 */
[----:B------:R-:W-:-:S02]  /*17040*/  ISETP.GE.AND P2, PT, R84, UR4, PT ;  /* 0x0000000454007c0c */ /* 0x000fc4000bf46270 */
[----:B------:R-:W-:Y:S01]  /*17050*/  ISETP.GE.AND P3, PT, R93, UR4, PT ;  /* 0x000000045d007c0c */ /* 0x000fe2000bf66270 */
[----:B------:R-:W-:Y:S01]  /*17060*/  @!P1 ST.E.64 desc[UR40][R8.64], R66 ;  /* 0x0000004208009985 */ /* 0x000fe2000c101b28 */
[----:B------:R-:W-:Y:S01]  /*17070*/  ISETP.GE.AND P1, PT, R89, UR4, PT ;  /* 0x0000000459007c0c */ /* 0x000fe2000bf26270 */
[----:B------:R-:W-:Y:S02]  /*17080*/  IMAD.MOV.U32 R32, RZ, RZ, R13 ;  /* 0x000000ffff207224 */ /* 0x000fe400078e000d */
[----:B------:R0:W-:Y:S06]  /*17090*/  @!P0 ST.E.64 desc[UR40][R10.64], R70 ;  /* 0x000000460a008985 */ /* 0x0001ec000c101b28 */
[----:B------:R-:W-:-:S04]  /*170a0*/  @!P2 LEA R12, P5, R84, R3, 0x2 ;  /* 0x00000003540ca211 */ /* 0x000fc800078a10ff */
[----:B------:R-:W-:Y:S02]  /*170b0*/  @!P2 LEA.HI.X R13, R84, R4, R88, 0x2, P5 ;  /* 0x00000004540da211 */ /* 0x000fe400028f1458 */
[----:B------:R-:W-:Y:S01]  /*170c0*/  MOV R88, R68 ;  /* 0x0000004400587202 */ /* 0x000fe20000000f00 */
[----:B------:R-:W-:Y:S01]  /*170d0*/  IMAD.MOV.U32 R68, RZ, RZ, R52 ;  /* 0x000000ffff447224 */ /* 0x000fe200078e0034 */
[----:B------:R-:W-:Y:S01]  /*170e0*/  ISETP.GE.AND P0, PT, R85, UR4, PT ;  /* 0x0000000455007c0c */ /* 0x000fe2000bf06270 */
[----:B------:R-:W-:Y:S02]  /*170f0*/  IMAD.MOV.U32 R52, RZ, RZ, R48 ;  /* 0x000000ffff347224 */ /* 0x000fe400078e0030 */
[----:B------:R-:W-:Y:S01]  /*17100*/  IMAD.MOV.U32 R48, RZ, RZ, R41 ;  /* 0x000000ffff307224 */ /* 0x000fe200078e0029 */
[----:B------:R1:W-:Y:S01]  /*17110*/  @!P2 ST.E.64 desc[UR40][R12.64], R74 ;  /* 0x0000004a0c00a985 */ /* 0x0003e2000c101b28 */
[----:B------:R-:W-:Y:S01]  /*17120*/  IMAD.MOV.U32 R96, RZ, RZ, R80 ;  /* 0x000000ffff607224 */ /* 0x000fe200078e0050 */
[----:B------:R-:W-:Y:S01]  /*17130*/  ISETP.GE.AND P2, PT, R81, UR4, PT ;  /* 0x0000000451007c0c */ /* 0x000fe2000bf46270 */
[----:B------:R-:W-:-:S02]  /*17140*/  IMAD.MOV.U32 R84, RZ, RZ, R64 ;  /* 0x000000ffff547224 */ /* 0x000fc400078e0040 */
[----:B------:R-:W-:Y:S02]  /*17150*/  IMAD.MOV.U32 R92, RZ, RZ, R72 ;  /* 0x000000ffff5c7224 */ /* 0x000fe400078e0048 */
[----:B------:R-:W-:Y:S01]  /*17160*/  IMAD.MOV.U32 R80, RZ, RZ, R20 ;  /* 0x000000ffff507224 */ /* 0x000fe200078e0014 */
[C---:B------:R-:W-:Y:S01]  /*17170*/  @!P1 LEA R20, P5, R89.reuse, R3, 0x2 ;  /* 0x0000000359149211 */ /* 0x040fe200078a10ff */
[----:B------:R-:W-:Y:S02]  /*17180*/  IMAD.MOV.U32 R72, RZ, RZ, R56 ;  /* 0x000000ffff487224 */ /* 0x000fe400078e0038 */
[----:B------:R-:W-:Y:S02]  /*17190*/  IMAD.MOV.U32 R56, RZ, RZ, R37 ;  /* 0x000000ffff387224 */ /* 0x000fe400078e0025 */
[----:B------:R-:W-:Y:S02]  /*171a0*/  IMAD.MOV.U32 R37, RZ, RZ, R33 ;  /* 0x000000ffff257224 */ /* 0x000fe400078e0021 */
[----:B------:R-:W-:Y:S01]  /*171b0*/  IMAD.MOV.U32 R33, RZ, RZ, R21 ;  /* 0x000000ffff217224 */ /* 0x000fe200078e0015 */
[----:B------:R-:W-:-:S02]  /*171c0*/  @!P1 LEA.HI.X R21, R89, R4, R92, 0x2, P5 ;  /* 0x0000000459159211 */ /* 0x000fc400028f145c */
[----:B0-----:R-:W-:-:S04]  /*171d0*/  @!P2 LEA R10, P5, R81, R3, 0x2 ;  /* 0x00000003510aa211 */ /* 0x001fc800078a10ff */
[----:B------:R-:W-:Y:S01]  /*171e0*/  @!P2 LEA.HI.X R11, R81, R4, R84, 0x2, P5 ;  /* 0x00000004510ba211 */ /* 0x000fe200028f1454 */
[----:B--2---:R-:W-:Y:S01]  /*171f0*/  IMAD.MOV.U32 R41, RZ, RZ, R14 ;  /* 0x000000ffff297224 */ /* 0x004fe200078e000e */
[----:B------:R-:W-:Y:S01]  /*17200*/  @!P3 LEA R14, P4, R93, R3, 0x2 ;  /* 0x000000035d0eb211 */ /* 0x000fe200078810ff */
[----:B---3--:R-:W-:-:S03]  /*17210*/  IMAD.MOV.U32 R64, RZ, RZ, R15 ;  /* 0x000000ffff407224 */ /* 0x008fc600078e000f */
[----:B------:R-:W-:Y:S02]  /*17220*/  @!P3 LEA.HI.X R15, R93, R4, R96, 0x2, P4 ;  /* 0x000000045d0fb211 */ /* 0x000fe400020f1460 */
[----:B------:R-:W-:-:S03]  /*17230*/  @!P0 LEA R8, P4, R85, R3, 0x2 ;  /* 0x0000000355088211 */ /* 0x000fc600078810ff */
[----:B------:R0:W-:Y:S01]  /*17240*/  @!P3 ST.E.64 desc[UR40][R14.64], R78 ;  /* 0x0000004e0e00b985 */ /* 0x0001e2000c101b28 */
[----:B------:R-:W-:Y:S02]  /*17250*/  ISETP.GE.AND P3, PT, R77, UR4, PT ;  /* 0x000000044d007c0c */ /* 0x000fe4000bf66270 */
[----:B------:R-:W-:Y:S01]  /*17260*/  @!P0 LEA.HI.X R9, R85, R4, R88, 0x2, P4 ;  /* 0x0000000455098211 */ /* 0x000fe200020f1458 */
[----:B------:R2:W-:Y:S01]  /*17270*/  @!P1 ST.E.64 desc[UR40][R20.64], R82 ;  /* 0x0000005214009985 */ /* 0x0005e2000c101b28 */
[----:B------:R-:W-:-:S03]  /*17280*/  ISETP.GE.AND P1, PT, R73, UR4, PT ;  /* 0x0000000449007c0c */ /* 0x000fc6000bf26270 */
[----:B------:R3:W-:Y:S01]  /*17290*/  @!P0 ST.E.64 desc[UR40][R8.64], R86 ;  /* 0x0000005608008985 */ /* 0x0007e2000c101b28 */
[----:B------:R-:W-:-:S03]  /*172a0*/  ISETP.GE.AND P0, PT, R69, UR4, PT ;  /* 0x0000000445007c0c */ /* 0x000fc6000bf06270 */
[----:B------:R4:W-:Y:S01]  /*172b0*/  @!P2 ST.E.64 desc[UR40][R10.64], R90 ;  /* 0x0000005a0a00a985 */ /* 0x0009e2000c101b28 */
[----:B------:R-:W-:Y:S02]  /*172c0*/  ISETP.GE.AND P2, PT, R65, UR4, PT ;  /* 0x0000000441007c0c */ /* 0x000fe4000bf46270 */
[----:B-1----:R-:W-:-:S03]  /*172d0*/  @!P3 LEA R12, P4, R77, R3, 0x2 ;  /* 0x000000034d0cb211 */ /* 0x002fc600078810ff */
[-C--:B0-----:R-:W-:Y:S02]  /*172e0*/  @!P1 LEA R14, P5, R73, R3.reuse, 0x2 ;  /* 0x00000003490e9211 */ /* 0x081fe400078a10ff */
[-C--:B------:R-:W-:Y:S02]  /*172f0*/  @!P3 LEA.HI.X R13, R77, R4.reuse, R80, 0x2, P4 ;  /* 0x000000044d0db211 */ /* 0x080fe400020f1450 */
        /* <DEDUP_REMOVED lines=8> */
[----:B------:R-:W-:Y:S02]  /*17380*/  @!P2 LEA.HI.X R9, R65, R4, R68, 0x2, P1 ;  /* 0x000000044109a211 */ /* 0x000fe400008f1444 */
[----:B------:R-:W-:Y:S01]  /*17390*/  ISETP.GE.AND P1, PT, R53, UR4, PT ;  /* 0x0000000435007c0c */ /* 0x000fe2000bf26270 */
[----:B------:R2:W-:Y:S01]  /*173a0*/  @!P0 ST.E.64 desc[UR40][R20.64], R102 ;  /* 0x0000006614008985 */ /* 0x0005e2000c101b28 */
[----:B----4-:R-:W-:-:S03]  /*173b0*/  @!P4 LEA R10, P0, R61, R3, 0x2 ;  /* 0x000000033d0ac211 */ /* 0x010fc600078010ff */
[----:B------:R3:W-:Y:S01]  /*173c0*/  @!P2 ST.E.64 desc[UR40][R8.64], R106 ;  /* 0x0000006a0800a985 */ /* 0x0007e2000c101b28 */
[-C--:B0-----:R-:W-:Y:S02]  /*173d0*/  @!P3 LEA R12, P5, R57, R3.reuse, 0x2 ;  /* 0x00000003390cb211 */ /* 0x081fe400078a10ff */
[----:B------:R-:W-:Y:S02]  /*173e0*/  ISETP.GE.AND P2, PT, R49, UR4, PT ;  /* 0x0000000431007c0c */ /* 0x000fe4000bf46270 */
[-C--:B------:R-:W-:Y:S02]  /*173f0*/  @!P4 LEA.HI.X R11, R61, R4.reuse, R64, 0x2, P0 ;  /* 0x000000043d0bc211 */ /* 0x080fe400000f1440 */
[----:B------:R-:W-:Y:S02]  /*17400*/  ISETP.GE.AND P0, PT, R45, UR4, PT ;  /* 0x000000042d007c0c */ /* 0x000fe4000bf06270 */
[----:B------:R-:W-:Y:S01]  /*17410*/  @!P3 LEA.HI.X R13, R57, R4, R60, 0x2, P5 ;  /* 0x00000004390db211 */ /* 0x000fe200028f143c */
[----:B------:R0:W-:Y:S01]  /*17420*/  @!P4 ST.E.64 desc[UR40][R10.64], R110 ;  /* 0x0000006e0a00c985 */ /* 0x0001e2000c101b28 */
[----:B-1----:R-:W-:-:S03]  /*17430*/  @!P1 LEA R14, P4, R53, R3, 0x2 ;  /* 0x00000003350e9211 */ /* 0x002fc600078810ff */
[----:B------:R1:W-:Y:S01]  /*17440*/  @!P3 ST.E.64 desc[UR40][R12.64], R114 ;  /* 0x000000720c00b985 */ /* 0x0003e2000c101b28 */
[----:B------:R-:W-:Y:S02]  /*17450*/  ISETP.GE.AND P3, PT, R41, UR4, PT ;  /* 0x0000000429007c0c */ /* 0x000fe4000bf66270 */
[-C--:B------:R-:W-:Y:S02]  /*17460*/  @!P1 LEA.HI.X R15, R53, R4.reuse, R56, 0x2, P4 ;  /* 0x00000004350f9211 */ /* 0x080fe400020f1438 */
[-C--:B--2---:R-:W-:Y:S02]  /*17470*/  @!P2 LEA R20, P5, R49, R3.reuse, 0x2 ;  /* 0x000000033114a211 */ /* 0x084fe400078a10ff */
[----:B---3--:R-:W-:Y:S01]  /*17480*/  @!P0 LEA R8, P4, R45, R3, 0x2 ;  /* 0x000000032d088211 */ /* 0x008fe200078810ff */
[----:B------:R2:W-:Y:S01]  /*17490*/  @!P1 ST.E.64 desc[UR40][R14.64], R118 ;  /* 0x000000760e009985 */ /* 0x0005e2000c101b28 */
[----:B------:R-:W-:Y:S02]  /*174a0*/  @!P2 LEA.HI.X R21, R49, R4, R52, 0x2, P5 ;  /* 0x000000043115a211 */ /* 0x000fe400028f1434 */
[----:B------:R-:W-:-:S02]  /*174b0*/  ISETP.GE.AND P1, PT, R37, UR4, PT ;  /* 0x0000000425007c0c */ /* 0x000fc4000bf26270 */
[-C--:B------:R-:W-:Y:S02]  /*174c0*/  @!P0 LEA.HI.X R9, R45, R4.reuse, R48, 0x2, P4 ;  /* 0x000000042d098211 */ /* 0x080fe400020f1430 */
[----:B------:R-:W-:Y:S01]  /*174d0*/  ISETP.GE.AND P4, PT, R24, UR4, PT ;  /* 0x0000000418007c0c */ /* 0x000fe2000bf86270 */
[----:B------:R3:W-:Y:S01]  /*174e0*/  @!P2 ST.E.64 desc[UR40][R20.64], R122 ;  /* 0x0000007a1400a985 */ /* 0x0007e2000c101b28 */
[----:B0-----:R-:W-:Y:S02]  /*174f0*/  @!P3 LEA R10, P5, R41, R3, 0x2 ;  /* 0x00000003290ab211 */ /* 0x001fe400078a10ff */
[----:B------:R-:W-:Y:S01]  /*17500*/  ISETP.GE.AND P2, PT, R33, UR4, PT ;  /* 0x0000000421007c0c */ /* 0x000fe2000bf46270 */
[----:B------:R0:W-:Y:S01]  /*17510*/  @!P0 ST.E.64 desc[UR40][R8.64], R126 ;  /* 0x0000007e08008985 */ /* 0x0001e2000c101b28 */
[----:B------:R-:W-:Y:S02]  /*17520*/  ISETP.GE.AND P0, PT, R29, UR4, PT ;  /* 0x000000041d007c0c */ /* 0x000fe4000bf06270 */
[----:B------:R-:W-:-:S02]  /*17530*/  @!P3 LEA.HI.X R11, R41, R4, R44, 0x2, P5 ;  /* 0x00000004290bb211 */ /* 0x000fc400028f142c */
[----:B-1----:R-:W-:-:S03]  /*17540*/  @!P1 LEA R12, P5, R37, R3, 0x2 ;  /* 0x00000003250c9211 */ /* 0x002fc600078a10ff */
[----:B------:R0:W-:Y:S01]  /*17550*/  @!P3 ST.E.64 desc[UR40][R10.64], R130 ;  /* 0x000000820a00b985 */ /* 0x0001e2000c101b28 */
[CC--:B--2---:R-:W-:Y:S02]  /*17560*/  @!P4 LEA R14, P3, R24.reuse, R3.reuse, 0x2 ;  /* 0x00000003180ec211 */ /* 0x0c4fe400078610ff */
[-C--:B------:R-:W-:Y:S02]  /*17570*/  @!P1 LEA.HI.X R13, R37, R4.reuse, R40, 0x2, P5 ;  /* 0x00000004250d9211 */ /* 0x080fe400028f1428 */
[-C--:B---3--:R-:W-:Y:S02]  /*17580*/  @!P2 LEA R20, P5, R33, R3.reuse, 0x2 ;  /* 0x000000032114a211 */ /* 0x088fe400078a10ff */
[-C--:B------:R-:W-:Y:S02]  /*17590*/  @!P4 LEA.HI.X R15, R24, R4.reuse, R25, 0x2, P3 ;  /* 0x00000004180fc211 */ /* 0x080fe400018f1419 */
[----:B------:R-:W-:Y:S02]  /*175a0*/  @!P0 LEA R24, P3, R29, R3, 0x2 ;  /* 0x000000031d188211 */ /* 0x000fe400078610ff */
[----:B------:R-:W-:-:S02]  /*175b0*/  @!P2 LEA.HI.X R21, R33, R4, R36, 0x2, P5 ;  /* 0x000000042115a211 */ /* 0x000fc400028f1424 */
[----:B------:R-:W-:Y:S01]  /*175c0*/  @!P0 LEA.HI.X R25, R29, R4, R32, 0x2, P3 ;  /* 0x000000041d198211 */ /* 0x000fe200018f1420 */
[----:B------:R0:W-:Y:S04]  /*175d0*/  @!P1 ST.E.64 desc[UR40][R12.64], R134 ;  /* 0x000000860c009985 */ /* 0x0001e8000c101b28 */
[----:B------:R0:W-:Y:S04]  /*175e0*/  @!P4 ST.E.64 desc[UR40][R14.64], R138 ;  /* 0x0000008a0e00c985 */ /* 0x0001e8000c101b28 */
[----:B------:R0:W-:Y:S04]  /*175f0*/  @!P2 ST.E.64 desc[UR40][R20.64], R142 ;  /* 0x0000008e1400a985 */ /* 0x0001e8000c101b28 */
[----:B------:R0:W-:Y:S01]  /*17600*/  @!P0 ST.E.64 desc[UR40][R24.64], R146 ;  /* 0x0000009218008985 */ /* 0x0001e2000c101b28 */
[----:B------:R-:W-:-:S13]  /*17610*/  ISETP.GE.AND P0, PT, R28, UR4, PT ;  /* 0x000000041c007c0c */ /* 0x000fda000bf06270 */
[----:B0-----:R-:W-:Y:S05]  /*17620*/  @P0 BRA `(.L_x_14632) ;  /* 0x00000010004c0947 */ /* 0x001fea0003800000 */
[----:B------:R-:W2:Y:S01]  /*17630*/  LDL R29, [R1+0xf0] ;  /* 0x0000f000011d7983 */ /* 0x000ea20000100800 */
[----:B------:R-:W-:-:S04]  /*17640*/  LEA R8, P0, R28, R3, 0x2 ;  /* 0x000000031c087211 */ /* 0x000fc800078010ff */
[----:B--2---:R-:W-:-:S05]  /*17650*/  LEA.HI.X R9, R28, R4, R29, 0x2, P0 ;  /* 0x000000041c097211 */ /* 0x004fca00000f141d */
[----:B------:R0:W-:Y:S01]  /*17660*/  ST.E.64 desc[UR40][R8.64], R150 ;  /* 0x0000009608007985 */ /* 0x0001e2000c101b28 */
[----:B------:R-:W-:Y:S05]  /*17670*/  BRA `(.L_x_14632) ;  /* 0x0000001000387947 */ /* 0x000fea0003800000 */
.L_x_14619:
[----:B------:R-:W4:Y:S01]  /*17680*/  LDL.LU R10, [R1+0x54] ;  /* 0x00005400010a7983 */ /* 0x000f220000300800 */
[----:B------:R-:W-:Y:S01]  /*17690*/  ULDC.64 UR6, c[0x0][0xd08] ;  /* 0x0003420000067ab9 */ /* 0x000fe20000000a00 */
[----:B------:R-:W-:Y:S02]  /*176a0*/  ULDC.64 UR4, c[0x0][0xd00] ;  /* 0x0003400000047ab9 */ /* 0x000fe40000000a00 */
[----:B------:R-:W2:Y:S04]  /*176b0*/  LDL.LU R0, [R1+0x58] ;  /* 0x0000580001007983 */ /* 0x000ea80000300800 */
[----:B---3--:R-:W3:Y:S01]  /*176c0*/  LDL R4, [R1+0x4c] ;  /* 0x00004c0001047983 */ /* 0x008ee20000100800 */
[----:B------:R-:W-:Y:S01]  /*176d0*/  ISETP.NE.U32.AND P1, PT, RZ, UR6, PT ;  /* 0x00000006ff007c0c */ /* 0x000fe2000bf25070 */
[----:B------:R-:W-:Y:S01]  /*176e0*/  IMAD.MOV.U32 R3, RZ, RZ, RZ ;  /* 0x000000ffff037224 */ /* 0x000fe200078e00ff */
[----:B------:R-:W-:-:S02]  /*176f0*/  ISETP.NE.U32.AND P0, PT, RZ, UR4, PT ;  /* 0x00000004ff007c0c */ /* 0x000fc4000bf05070 */
[----:B------:R-:W-:Y:S02]  /*17700*/  ISETP.NE.AND.EX P1, PT, RZ, UR7, PT, P1 ;  /* 0x00000007ff007c0c */ /* 0x000fe4000bf25310 */
[----:B------:R-:W-:Y:S02]  /*17710*/  ISETP.NE.AND.EX P0, PT, RZ, UR5, PT, P0 ;  /* 0x00000005ff007c0c */ /* 0x000fe4000bf05300 */
[----:B----4-:R-:W-:Y:S01]  /*17720*/  IADD3 R8, P2, R10, UR4, RZ ;  /* 0x000000040a087c10 */ /* 0x010fe2000ff5e0ff */
[----:B------:R-:W-:-:S03]  /*17730*/  ULDC UR4, c[0x0][0xb88] ;  /* 0x0002e20000047ab9 */ /* 0x000fc60000000800 */
[----:B--2---:R-:W-:-:S05]  /*17740*/  IADD3.X R9, R0, UR5, RZ, P2, !PT ;  /* 0x0000000500097c10 */ /* 0x004fca00097fe4ff */
[----:B------:R-:W-:Y:S01]  /*17750*/  @P1 IADD3 R10, P2, R10, UR6, RZ ;  /* 0x000000060a0a1c10 */ /* 0x000fe2000ff5e0ff */
[----:B------:R-:W-:Y:S01]  /*17760*/  IMAD.U32 R26, RZ, RZ, UR4 ;  /* 0x00000004ff1a7e24 */ /* 0x000fe2000f8e00ff */
[----:B------:R2:W5:Y:S02]  /*17770*/  @P0 LDG.E R3, desc[UR40][R8.64] ;  /* 0x0000002808030981 */ /* 0x000564000c1e1900 */
[----:B------:R-:W-:-:S05]  /*17780*/  @P1 IADD3.X R11, R0, UR7, RZ, P2, !PT ;  /* 0x00000007000b1c10 */ /* 0x000fca00097fe4ff */
[----:B------:R2:W5:Y:S01]  /*17790*/  @P1 LDG.E R26, desc[UR40][R10.64] ;  /* 0x000000280a1a1981 */ /* 0x000562000c1e1900 */
[----:B---3--:R-:W-:Y:S01]  /*177a0*/  ISETP.NE.AND P2, PT, R4, RZ, PT ;  /* 0x000000ff0400720c */ /* 0x008fe20003f45270 */
[----:B------:R-:W3:-:S12]  /*177b0*/  S2R R0, SR_TID.X ;  /* 0x0000000000007919 */ /* 0x000ed80000002100 */
[----:B------:R-:W4:Y:S01]  /*177c0*/  @!P2 LDC R4, c[0x0][0xbd4] ;  /* 0x0002f500ff04ab82 */ /* 0x000f220000000800 */
[----:B---3--:R-:W-:Y:S01]  /*177d0*/  VIADD R32, R0, 0xffffff80 ;  /* 0xffffff8000207836 */ /* 0x008fe20000000000 */
[----:B----4-:R2:W-:Y:S01]  /*177e0*/  @!P2 STL [R1+0x4c], R4 ;  /* 0x00004c040100a387 */ /* 0x0105e20000100800 */
[----:B------:R-:W-:-:S03]  /*177f0*/  ISETP.GT.AND P2, PT, R4, 0x1, PT ;  /* 0x000000010400780c */ /* 0x000fc60003f44270 */
[----:B------:R-:W-:Y:S01]  /*17800*/  ISETP.GT.AND P3, PT, R32, 0x7f, PT ;  /* 0x0000007f2000780c */ /* 0x000fe20003f64270 */
[----:B------:R-:W-:-:S12]  /*17810*/  @P1 BRA `(.L_x_14637) ;  /* 0x0000000000101947 */ /* 0x000fd80003800000 */
[----:B------:R-:W-:Y:S05]  /*17820*/  @!P0 BRA `(.L_x_14637) ;  /* 0x00000000000c8947 */ /* 0x000fea0003800000 */
[----:B--2---:R-:W2:Y:S04]  /*17830*/  LDG.E R11, desc[UR40][R8.64] ;  /* 0x00000028080b7981 */ /* 0x004ea8000c1e1900 */
[----:B-----5:R-:W2:Y:S02]  /*17840*/  LDG.E R26, desc[UR40][R8.64+0x4] ;  /* 0x00000428081a7981 */ /* 0x020ea4000c1e1900 */
[----:B--2---:R-:W-:-:S07]  /*17850*/  IMAD.IADD R26, R26, 0x1, -R11 ;  /* 0x000000011a1a7824 */ /* 0x004fce00078e0a0b */
.L_x_14637:
[----:B--2---:R-:W2:Y:S04]  /*17860*/  LDL.LU R8, [R1+0x50] ;  /* 0x0000500001087983 */ /* 0x004ea80000300800 */
[----:B------:R-:W3:Y:S01]  /*17870*/  LDL.LU R0, [R1+0xe8] ;  /* 0x0000e80001007983 */ /* 0x000ee20000300800 */
[----:B------:R-:W-:Y:S01]  /*17880*/  BSSY B1, `(.L_x_14638) ;  /* 0x0000039000017945 */ /* 0x000fe20003800000 */
[----:B-----5:R-:W-:Y:S02]  /*17890*/  SHF.R.S32.HI R28, RZ, 0x1f, R3 ;  /* 0x0000001fff1c7819 */ /* 0x020fe40000011403 */
[----:B--2---:R-:W-:Y:S02]  /*178a0*/  SEL R33, R8, RZ, !P0 ;  /* 0x000000ff08217207 */ /* 0x004fe40004000000 */
[----:B---3--:R-:W-:Y:S01]  /*178b0*/  SEL R30, R0, RZ, !P0 ;  /* 0x000000ff001e7207 */ /* 0x008fe20004000000 */
[----:B------:R-:W-:Y:S06]  /*178c0*/  @P3 BRA `(.L_x_14639) ;  /* 0x0000000000d03947 */ /* 0x000fec0003800000 */
[----:B------:R-:W2:Y:S01]  /*178d0*/  LDL R8, [R1+0x1c] ;  /* 0x00001c0001087983 */ /* 0x000ea20000100800 */
[----:B------:R-:W3:Y:S01]  /*178e0*/  LDC R37, c[0x0][0xce8] ;  /* 0x00033a00ff257b82 */ /* 0x000ee20000000800 */
[----:B------:R-:W2:Y:S01]  /*178f0*/  S2R R35, SR_TID.X ;  /* 0x0000000000237919 */ /* 0x000ea20000002100 */
[----:B---3--:R-:W-:Y:S01]  /*17900*/  IMAD R0, R26, R37, RZ ;  /* 0x000000251a007224 */ /* 0x008fe200078e02ff */
[----:B--2---:R-:W-:-:S04]  /*17910*/  IADD3 R35, R8, -0x80, R35 ;  /* 0xffffff8008237810 */ /* 0x004fc80007ffe023 */
[----:B------:R-:W-:-:S13]  /*17920*/  ISETP.GE.AND P0, PT, R35, R0, PT ;  /* 0x000000002300720c */ /* 0x000fda0003f06270 */
[----:B------:R-:W-:Y:S05]  /*17930*/  @P0 BRA `(.L_x_14639) ;  /* 0x0000000000b40947 */ /* 0x000fea0003800000 */
[----:B------:R-:W2:Y:S01]  /*17940*/  LDL R14, [R1+0x48] ;  /* 0x00004800010e7983 */ /* 0x000ea20000100800 */
[----:B------:R-:W-:Y:S01]  /*17950*/  ISETP.GT.AND P0, PT, R4, 0x1, PT ;  /* 0x000000010400780c */ /* 0x000fe20003f04270 */
[----:B------:R-:W3:Y:S02]  /*17960*/  LDC.64 R8, c[0x0][0xca8] ;  /* 0x00032a00ff087b82 */ /* 0x000ee40000000a00 */
[----:B------:R-:W4:Y:S01]  /*17970*/  LDL.LU R34, [R1+0x64] ;  /* 0x0000640001227983 */ /* 0x000f220000300800 */
[----:B------:R-:W-:Y:S01]  /*17980*/  IMAD.MOV.U32 R4, RZ, RZ, 0xab8 ;  /* 0x00000ab8ff047424 */ /* 0x000fe200078e00ff */
[----:B------:R-:W-:Y:S01]  /*17990*/  ISETP.NE.AND P1, PT, R37, 0x1, PT ;  /* 0x000000012500780c */ /* 0x000fe20003f25270 */
[----:B------:R-:W-:-:S03]  /*179a0*/  IMAD.MOV.U32 R27, RZ, RZ, R35 ;  /* 0x000000ffff1b7224 */ /* 0x000fc600078e0023 */
[----:B------:R-:W-:-:S04]  /*179b0*/  SEL R4, R4, 0xa78, P0 ;  /* 0x00000a7804047807 */ /* 0x000fc80000000000 */
[----:B------:R-:W5:Y:S08]  /*179c0*/  LDC.64 R20, c[0x0][R4+0x220] ;  /* 0x0000880004147b82 */ /* 0x000f700000000a00 */
[----:B------:R-:W2:Y:S08]  /*179d0*/  LDC.64 R24, c[0x0][R4+0x218] ;  /* 0x0000860004187b82 */ /* 0x000eb00000000a00 */
[----:B------:R-:W0:Y:S08]  /*179e0*/  LDC.64 R12, c[0x0][R4+0x228] ;  /* 0x00008a00040c7b82 */ /* 0x000e300000000a00 */
[----:B------:R-:W1:Y:S08]  /*179f0*/  @P1 LDC R0, c[0x0][0xcec] ;  /* 0x00033b00ff001b82 */ /* 0x000e700000000800 */
[----:B------:R-:W0:Y:S08]  /*17a00*/  LDC.64 R10, c[0x0][R4+0x210] ;  /* 0x00008400040a7b82 */ /* 0x000e300000000a00 */
[----:B------:R-:W0:Y:S01]  /*17a10*/  @P1 LDC R31, c[0x0][0xcf0] ;  /* 0x00033c00ff1f1b82 */ /* 0x000e220000000800 */
[----:B-1----:R-:W-:-:S07]  /*17a20*/  @P1 IMAD.HI.U32 R0, R35, R0, RZ ;  /* 0x0000000023001227 */ /* 0x002fce00078e00ff */
[----:B---3--:R-:W1:Y:S01]  /*17a30*/  @!P0 LDC R8, c[0x0][0xc50] ;  /* 0x00031400ff088b82 */ /* 0x008e620000000800 */
[----:B-----5:R-:W-:-:S07]  /*17a40*/  IMAD R21, R21, R33, RZ ;  /* 0x0000002115157224 */ /* 0x020fce00078e02ff */
[----:B------:R-:W3:Y:S01]  /*17a50*/  @!P0 LDC R9, c[0x0][0xc54] ;  /* 0x00031500ff098b82 */ /* 0x000ee20000000800 */
[----:B0-----:R-:W-:Y:S01]  /*17a60*/  @P1 SHF.R.U32.HI R27, RZ, R31, R0 ;  /* 0x0000001fff1b1219 */ /* 0x001fe20000011600 */
[----:B------:R-:W-:-:S04]  /*17a70*/  IMAD R31, R20, R30, R21 ;  /* 0x0000001e141f7224 */ /* 0x000fc800078e0215 */
[----:B------:R-:W-:Y:S02]  /*17a80*/  IMAD.MOV R0, RZ, RZ, -R27 ;  /* 0x000000ffff007224 */ /* 0x000fe400078e0a1b */
[-C--:B--2---:R-:W-:Y:S02]  /*17a90*/  IMAD R29, R25, R14.reuse, RZ ;  /* 0x0000000e191d7224 */ /* 0x084fe400078e02ff */
[----:B------:R-:W-:Y:S01]  /*17aa0*/  IMAD.WIDE.U32 R24, R24, R14, RZ ;  /* 0x0000000e18187225 */ /* 0x000fe200078e00ff */
[----:B----4-:R-:W-:-:S03]  /*17ab0*/  SEL R21, R34, RZ, P0 ;  /* 0x000000ff22157207 */ /* 0x010fc60000000000 */
[----:B------:R-:W-:-:S04]  /*17ac0*/  IMAD.WIDE.U32 R14, R20, R33, RZ ;  /* 0x00000021140e7225 */ /* 0x000fc800078e00ff */
[----:B------:R-:W-:Y:S01]  /*17ad0*/  IMAD.IADD R29, R25, 0x1, R29 ;  /* 0x00000001191d7824 */ /* 0x000fe200078e021d */
[----:B------:R-:W-:Y:S01]  /*17ae0*/  IADD3 R24, P1, P3, R14, R24, R3 ;  /* 0x000000180e187210 */ /* 0x000fe20007b3e003 */
[----:B------:R-:W-:Y:S01]  /*17af0*/  IMAD R25, R13, R21, RZ ;  /* 0x000000150d197224 */ /* 0x000fe200078e02ff */
[----:B------:R-:W-:Y:S01]  /*17b00*/  IADD3 R31, R15, R31, RZ ;  /* 0x0000001f0f1f7210 */ /* 0x000fe20007ffe0ff */
[----:B------:R-:W-:-:S04]  /*17b10*/  IMAD.WIDE.U32 R12, R12, R21, RZ ;  /* 0x000000150c0c7225 */ /* 0x000fc800078e00ff */
[----:B------:R-:W-:Y:S01]  /*17b20*/  IMAD R15, R37, R0, R35 ;  /* 0x00000000250f7224 */ /* 0x000fe200078e0223 */
[----:B------:R-:W-:Y:S01]  /*17b30*/  IADD3.X R0, R31, R29, R28, P1, P3 ;  /* 0x0000001d1f007210 */ /* 0x000fe20000fe641c */
[----:B------:R-:W-:Y:S01]  /*17b40*/  IMAD.IADD R25, R13, 0x1, R25 ;  /* 0x000000010d197824 */ /* 0x000fe200078e0219 */
[----:B------:R-:W-:Y:S02]  /*17b50*/  IADD3 R12, P0, P1, R27, R24, R12 ;  /* 0x000000181b0c7210 */ /* 0x000fe4000791e00c */
[----:B------:R-:W-:Y:S02]  /*17b60*/  SHF.R.S32.HI R27, RZ, 0x1f, R27 ;  /* 0x0000001fff1b7819 */ /* 0x000fe4000001141b */
[----:B------:R-:W-:Y:S02]  /*17b70*/  SHF.R.S32.HI R21, RZ, 0x1f, R15 ;  /* 0x0000001fff157819 */ /* 0x000fe4000001140f */
[----:B------:R-:W-:Y:S01]  /*17b80*/  IADD3.X R13, R27, R0, R25, P0, P1 ;  /* 0x000000001b0d7210 */ /* 0x000fe200007e2419 */
[----:B------:R-:W-:-:S04]  /*17b90*/  IMAD R0, R11, R15, RZ ;  /* 0x0000000f0b007224 */ /* 0x000fc800078e02ff */
[C---:B------:R-:W-:Y:S02]  /*17ba0*/  IMAD R21, R10.reuse, R21, R0 ;  /* 0x000000150a157224 */ /* 0x040fe400078e0200 */
[----:B------:R-:W-:-:S04]  /*17bb0*/  IMAD.WIDE.U32 R10, R10, R15, R12 ;  /* 0x0000000f0a0a7225 */ /* 0x000fc800078e000c */
[----:B------:R-:W-:Y:S01]  /*17bc0*/  IMAD.IADD R0, R11, 0x1, R21 ;  /* 0x000000010b007824 */ /* 0x000fe200078e0215 */
[----:B-1----:R-:W-:Y:S01]  /*17bd0*/  LEA R8, P0, R10, R8, 0x2 ;  /* 0x000000080a087211 */ /* 0x002fe200078010ff */
[----:B------:R-:W-:-:S03]  /*17be0*/  IMAD.MOV.U32 R11, RZ, RZ, -0x800000 ;  /* 0xff800000ff0b7424 */ /* 0x000fc600078e00ff */
[----:B---3--:R-:W-:-:S05]  /*17bf0*/  LEA.HI.X R9, R10, R9, R0, 0x2, P0 ;  /* 0x000000090a097211 */ /* 0x008fca00000f1400 */
[----:B------:R2:W-:Y:S04]  /*17c00*/  STG.E desc[UR40][R8.64], R11 ;  /* 0x0000000b08007986 */ /* 0x0005e8000c101928 */
.L_x_14639:
[----:B------:R-:W-:Y:S05]  /*17c10*/  BSYNC B1 ;  /* 0x0000000000017941 */ /* 0x000fea0003800000 */
.L_x_14638:
[----:B------:R-:W-:Y:S05]  /*17c20*/  @P2 BRA `(.L_x_14632) ;  /* 0x0000000800cc2947 */ /* 0x000fea0003800000 */
[----:B------:R-:W3:Y:S01]  /*17c30*/  LDL.LU R12, [R1+0x48] ;  /* 0x00004800010c7983 */ /* 0x000ee20000300800 */
[----:B------:R-:W4:Y:S01]  /*17c40*/  LDC R21, c[0x0][0xce8] ;  /* 0x00033a00ff157b82 */ /* 0x000f220000000800 */
[----:B------:R-:W-:Y:S02]  /*17c50*/  ULDC.64 UR4, c[0x0][0xba0] ;  /* 0x0002e80000047ab9 */ /* 0x000fe40000000a00 */
[----:B------:R-:W5:Y:S01]  /*17c60*/  LDL R24, [R1+0x1c] ;  /* 0x00001c0001187983 */ /* 0x000f620000100800 */
[----:B--2---:R-:W-:Y:S01]  /*17c70*/  SHF.R.S32.HI R9, RZ, 0x1f, R32 ;  /* 0x0000001fff097819 */ /* 0x004fe20000011420 */
[----:B------:R-:W-:-:S03]  /*17c80*/  IMAD R0, R28, UR4, RZ ;  /* 0x000000041c007c24 */ /* 0x000fc6000f8e02ff */
[----:B------:R-:W-:Y:S01]  /*17c90*/  LEA.HI R10, R9, R32, RZ, 0x3 ;  /* 0x00000020090a7211 */ /* 0x000fe200078f18ff */
[C---:B------:R-:W-:Y:S02]  /*17ca0*/  IMAD R11, R3.reuse, UR5, R0 ;  /* 0x00000005030b7c24 */ /* 0x040fe4000f8e0200 */
[----:B------:R-:W-:Y:S01]  /*17cb0*/  IMAD.WIDE.U32 R8, R3, UR4, RZ ;  /* 0x0000000403087c25 */ /* 0x000fe2000f8e00ff */
[----:B------:R-:W-:Y:S01]  /*17cc0*/  LOP3.LUT R13, R10, 0xfffffff8, RZ, 0xc0, !PT ;  /* 0xfffffff80a0d7812 */ /* 0x000fe200078ec0ff */
[----:B------:R-:W-:Y:S01]  /*17cd0*/  ULDC.64 UR4, c[0x0][0xbe8] ;  /* 0x0002fa0000047ab9 */ /* 0x000fe20000000a00 */
[----:B------:R-:W-:Y:S01]  /*17ce0*/  SHF.R.S32.HI R25, RZ, 0x3, R10 ;  /* 0x00000003ff197819 */ /* 0x000fe2000001140a */
[----:B------:R-:W-:Y:S02]  /*17cf0*/  IMAD.IADD R9, R9, 0x1, R11 ;  /* 0x0000000109097824 */ /* 0x000fe400078e020b */
[----:B------:R-:W-:-:S04]  /*17d00*/  IMAD.IADD R0, R32, 0x1, -R13 ;  /* 0x0000000120007824 */ /* 0x000fc800078e0a0d */
[----:B------:R-:W-:Y:S01]  /*17d10*/  IMAD R0, R0, 0x20, R25 ;  /* 0x0000002000007824 */ /* 0x000fe200078e0219 */
[----:B----4-:R-:W-:-:S13]  /*17d20*/  ISETP.NE.AND P0, PT, R21, 0x1, PT ;  /* 0x000000011500780c */ /* 0x010fda0003f05270 */
[----:B------:R-:W2:Y:S08]  /*17d30*/  @P0 LDC R4, c[0x0][0xcec] ;  /* 0x00033b00ff040b82 */ /* 0x000eb00000000800 */
[----:B------:R-:W4:Y:S01]  /*17d40*/  @P0 LDC R15, c[0x0][0xcf0] ;  /* 0x00033c00ff0f0b82 */ /* 0x000f220000000800 */
[----:B---3--:R-:W-:-:S04]  /*17d50*/  IMAD.WIDE.U32 R8, R12, UR4, R8 ;  /* 0x000000040c087c25 */ /* 0x008fc8000f8e0008 */
[----:B-----5:R-:W-:Y:S02]  /*17d60*/  IMAD.IADD R13, R24, 0x1, R0 ;  /* 0x00000001180d7824 */ /* 0x020fe400078e0200 */
[----:B------:R-:W-:Y:S01]  /*17d70*/  IMAD R9, R12, UR5, R9 ;  /* 0x000000050c097c24 */ /* 0x000fe2000f8e0209 */
[----:B------:R-:W-:Y:S01]  /*17d80*/  ULDC.64 UR4, c[0x0][0xbf0] ;  /* 0x0002fc0000047ab9 */ /* 0x000fe20000000a00 */
[----:B--2---:R-:W-:-:S04]  /*17d90*/  @P0 IMAD.HI.U32 R0, R13, R4, RZ ;  /* 0x000000040d000227 */ /* 0x004fc800078e00ff */
[----:B------:R-:W-:Y:S01]  /*17da0*/  IMAD.MOV.U32 R3, RZ, RZ, R13 ;  /* 0x000000ffff037224 */ /* 0x000fe200078e000d */
[----:B----4-:R-:W-:Y:S01]  /*17db0*/  @P0 SHF.R.U32.HI R3, RZ, R15, R0 ;  /* 0x0000000fff030219 */ /* 0x010fe20000011600 */
[----:B------:R-:W-:Y:S02]  /*17dc0*/  IMAD R4, R30, UR4, RZ ;  /* 0x000000041e047c24 */ /* 0x000fe4000f8e02ff */
[----:B------:R-:W-:Y:S01]  /*17dd0*/  IMAD.WIDE.U32 R8, R33, UR4, R8 ;  /* 0x0000000421087c25 */ /* 0x000fe2000f8e0008 */
[----:B------:R-:W-:-:S03]  /*17de0*/  SHF.R.S32.HI R0, RZ, 0x1f, R3 ;  /* 0x0000001fff007819 */ /* 0x000fc60000011403 */
[----:B------:R-:W-:Y:S01]  /*17df0*/  IMAD R11, R33, UR5, R4 ;  /* 0x00000005210b7c24 */ /* 0x000fe2000f8e0204 */
[----:B------:R-:W-:Y:S01]  /*17e00*/  ULDC.64 UR4, c[0x0][0xbe0] ;  /* 0x0002f80000047ab9 */ /* 0x000fe20000000a00 */
        /* <DEDUP_REMOVED lines=15> */
[----:B------:R-:W-:Y:S01]  /*17f00*/  UMOV UR4, 0xffffffff ;  /* 0xffffffff00047882 */ /* 0x000fe20000000000 */
[----:B------:R-:W-:-:S03]  /*17f10*/  VIADD R9, R214, 0xc0 ;  /* 0x000000c0d6097836 */ /* 0x000fc60000000000 */
[----:B------:R-:W-:Y:S02]  /*17f20*/  LEA.HI.X R4, R8, UR5, R3, 0x1, P0 ;  /* 0x0000000508047c11 */ /* 0x000fe400080f0c03 */
[----:B------:R-:W-:Y:S01]  /*17f30*/  SHF.R.S32.HI R20, RZ, 0x1f, R9 ;  /* 0x0000001fff147819 */ /* 0x000fe20000011409 */
[----:B------:R-:W-:Y:S06]  /*17f40*/  BRA.DIV UR4, `(.L_x_14640) ;  /* 0x000000b204447947 */ /* 0x000fec000b800000 */
[----:B------:R2:W3:Y:S04]  /*17f50*/  SHFL.IDX PT, R3, R4, RZ, 0x181f ;  /* 0x00181fff04037589 */ /* 0x0004e800000e0000 */
[----:B------:R2:W4:Y:S02]  /*17f60*/  SHFL.IDX PT, R14, R0, RZ, 0x181f ;  /* 0x00181fff000e7589 */ /* 0x00052400000e0000 */
.L_x_14877:
[----:B------:R-:W-:Y:S01]  /*17f70*/  IMAD R21, R26, R21, RZ ;  /* 0x000000151a157224 */ /* 0x000fe200078e02ff */
[----:B------:R-:W-:Y:S01]  /*17f80*/  BSSY B1, `(.L_x_14641) ;  /* 0x000001c000017945 */ /* 0x000fe20003800000 */
[----:B------:R-:W-:-:S05]  /*17f90*/  IMAD.IADD R10, R25, 0x1, R24 ;  /* 0x00000001190a7824 */ /* 0x000fca00078e0218 */
[----:B------:R-:W-:-:S13]  /*17fa0*/  ISETP.GE.AND P0, PT, R10, R21, PT ;  /* 0x000000150a00720c */ /* 0x000fda0003f06270 */
[----:B------:R-:W-:Y:S05]  /*17fb0*/  @P0 BRA `(.L_x_14642) ;  /* 0x0000000000600947 */ /* 0x000fea0003800000 */
        /* <DEDUP_REMOVED lines=9> */
[----:B------:R-:W-:-:S03]  /*18050*/  SHF.R.S32.HI R28, RZ, 0x1f, R28 ;  /* 0x0000001fff1c7819 */ /* 0x000fc6000001141c */
[----:B----4-:R-:W-:-:S04]  /*18060*/  @!P3 LEA R12, P5, R214, R14, 0x1 ;  /* 0x0000000ed60cb211 */ /* 0x010fc800078a08ff */
[CC--:B---3--:R-:W-:Y:S01]  /*18070*/  @!P3 LEA.HI.X R13, R214.reuse, R3.reuse, R11, 0x1, P5 ;  /* 0x00000003d60db211 */ /* 0x0c8fe200028f0c0b */
[----:B------:R-:W-:Y:S01]  /*18080*/  VIADD R11, R214, 0x80 ;  /* 0x00000080d60b7836 */ /* 0x000fe20000000000 */
[CC--:B------:R-:W-:Y:S02]  /*18090*/  @!P2 LEA R24, P4, R15.reuse, R14.reuse, 0x1 ;  /* 0x0000000e0f18a211 */ /* 0x0c0fe400078808ff */
[-C--:B------:R-:W-:Y:S01]  /*180a0*/  @!P1 LEA R26, P5, R8, R14.reuse, 0x1 ;  /* 0x0000000e081a9211 */ /* 0x080fe200078a08ff */
[----:B------:R3:W-:Y:S01]  /*180b0*/  @!P3 ST.E.128 desc[UR40][R12.64], RZ ;  /* 0x000000ff0c00b985 */ /* 0x0007e2000c101d28 */
[----:B------:R-:W-:Y:S02]  /*180c0*/  SHF.R.S32.HI R11, RZ, 0x1f, R11 ;  /* 0x0000001fff0b7819 */ /* 0x000fe4000001140b */
[----:B------:R-:W-:Y:S02]  /*180d0*/  @!P2 LEA.HI.X R25, R15, R3, R28, 0x1, P4 ;  /* 0x000000030f19a211 */ /* 0x000fe400020f0c1c */
[----:B------:R-:W-:-:S02]  /*180e0*/  @!P0 LEA R14, P4, R9, R14, 0x1 ;  /* 0x0000000e090e8211 */ /* 0x000fc400078808ff */
[-C--:B------:R-:W-:Y:S01]  /*180f0*/  @!P1 LEA.HI.X R27, R8, R3.reuse, R11, 0x1, P5 ;  /* 0x00000003081b9211 */ /* 0x080fe200028f0c0b */
[----:B------:R3:W-:Y:S01]  /*18100*/  @!P2 ST.E.128 desc[UR40][R24.64], RZ ;  /* 0x000000ff1800a985 */ /* 0x0007e2000c101d28 */
[----:B------:R-:W-:-:S03]  /*18110*/  @!P0 LEA.HI.X R15, R9, R3, R20, 0x1, P4 ;  /* 0x00000003090f8211 */ /* 0x000fc600020f0c14 */
[----:B------:R3:W-:Y:S04]  /*18120*/  @!P1 ST.E.128 desc[UR40][R26.64], RZ ;  /* 0x000000ff1a009985 */ /* 0x0007e8000c101d28 */
[----:B------:R3:W-:Y:S02]  /*18130*/  @!P0 ST.E.128 desc[UR40][R14.64], RZ ;  /* 0x000000ff0e008985 */ /* 0x0007e4000c101d28 */
.L_x_14642:
[----:B------:R-:W-:Y:S05]  /*18140*/  BSYNC B1 ;  /* 0x0000000000017941 */ /* 0x000fea0003800000 */
.L_x_14641:
[----:B------:R-:W-:-:S03]  /*18150*/  UMOV UR4, 0xffffffff ;  /* 0xffffffff00047882 */ /* 0x000fc60000000000 */
[----:B------:R-:W-:Y:S05]  /*18160*/  BRA.DIV UR4, `(.L_x_14643) ;  /* 0x000000ae04f07947 */ /* 0x000fea000b800000 */
[----:B---3--:R3:W0:Y:S04]  /*18170*/  SHFL.IDX PT, R3, R4, 0x1, 0x181f ;  /* 0x00381f0004037f89 */ /* 0x00862800000e0000 */
[----:B----4-:R3:W4:Y:S02]  /*18180*/  SHFL.IDX PT, R14, R0, 0x1, 0x181f ;  /* 0x00381f00000e7f89 */ /* 0x01072400000e0000 */
.L_x_14881:
        /* <DEDUP_REMOVED lines=16> */
[CC--:B----4-:R-:W-:Y:S02]  /*18290*/  @!P3 LEA R12, P5, R214.reuse, R14.reuse, 0x1 ;  /* 0x0000000ed60cb211 */ /* 0x0d0fe400078a08ff */
[-C--:B------:R-:W-:Y:S02]  /*182a0*/  @!P2 LEA R24, P4, R15, R14.reuse, 0x1 ;  /* 0x0000000e0f18a211 */ /* 0x080fe400078808ff */
[----:B0-----:R-:W-:Y:S02]  /*182b0*/  @!P3 LEA.HI.X R13, R214, R3, R26, 0x1, P5 ;  /* 0x00000003d60db211 */ /* 0x001fe400028f0c1a */
[----:B------:R-:W-:-:S02]  /*182c0*/  @!P1 LEA R26, P5, R11, R14, 0x1 ;  /* 0x0000000e0b1a9211 */ /* 0x000fc400078a08ff */
[-C--:B------:R-:W-:Y:S01]  /*182d0*/  @!P2 LEA.HI.X R25, R15, R3.reuse, R29, 0x1, P4 ;  /* 0x000000030f19a211 */ /* 0x080fe200020f0c1d */
[----:B------:R0:W-:Y:S01]  /*182e0*/  @!P3 ST.E.128 desc[UR40][R12.64], RZ ;  /* 0x000000ff0c00b985 */ /* 0x0001e2000c101d28 */
[----:B------:R-:W-:Y:S02]  /*182f0*/  @!P0 LEA R14, P4, R9, R14, 0x1 ;  /* 0x0000000e090e8211 */ /* 0x000fe400078808ff */
[-C--:B------:R-:W-:Y:S01]  /*18300*/  @!P1 LEA.HI.X R27, R11, R3.reuse, R28, 0x1, P5 ;  /* 0x000000030b1b9211 */ /* 0x080fe200028f0c1c */
[----:B------:R0:W-:Y:S01]  /*18310*/  @!P2 ST.E.128 desc[UR40][R24.64], RZ ;  /* 0x000000ff1800a985 */ /* 0x0001e2000c101d28 */
[----:B------:R-:W-:-:S03]  /*18320*/  @!P0 LEA.HI.X R15, R9, R3, R20, 0x1, P4 ;  /* 0x00000003090f8211 */ /* 0x000fc600020f0c14 */
[----:B------:R0:W-:Y:S04]  /*18330*/  @!P1 ST.E.128 desc[UR40][R26.64], RZ ;  /* 0x000000ff1a009985 */ /* 0x0001e8000c101d28 */
[----:B------:R0:W-:Y:S02]  /*18340*/  @!P0 ST.E.128 desc[UR40][R14.64], RZ ;  /* 0x000000ff0e008985 */ /* 0x0001e4000c101d28 */
.L_x_14645:
[----:B------:R-:W-:Y:S05]  /*18350*/  BSYNC B1 ;  /* 0x0000000000017941 */ /* 0x000fea0003800000 */
.L_x_14644:
[----:B------:R-:W-:-:S03]  /*18360*/  UMOV UR4, 0xffffffff ;  /* 0xffffffff00047882 */ /* 0x000fc60000000000 */
[----:B------:R-:W-:Y:S05]  /*18370*/  BRA.DIV UR4, `(.L_x_14646) ;  /* 0x000000ae04b47947 */ /* 0x000fea000b800000 */
[----:B0-----:R0:W0:Y:S04]  /*18380*/  SHFL.IDX PT, R3, R4, 0x2, 0x181f ;  /* 0x00581f0004037f89 */ /* 0x00102800000e0000 */
[----:B----4-:R4:W0:Y:S02]  /*18390*/  SHFL.IDX PT, R14, R0, 0x2, 0x181f ;  /* 0x00581f00000e7f89 */ /* 0x01082400000e0000 */
.L_x_14885:
        /* <DEDUP_REMOVED lines=16> */
[CC--:B0-----:R-:W-:Y:S02]  /*184a0*/  @!P3 LEA R12, P5, R214.reuse, R14.reuse, 0x1 ;  /* 0x0000000ed60cb211 */ /* 0x0c1fe400078a08ff */
[-C--:B------:R-:W-:Y:S02]  /*184b0*/  @!P2 LEA R24, P4, R15, R14.reuse, 0x1 ;  /* 0x0000000e0f18a211 */ /* 0x080fe400078808ff */
[----:B------:R-:W-:Y:S02]  /*184c0*/  @!P3 LEA.HI.X R13, R214, R3, R26, 0x1, P5 ;  /* 0x00000003d60db211 */ /* 0x000fe400028f0c1a */
        /* <DEDUP_REMOVED lines=9> */
.L_x_14648:
[----:B------:R-:W-:Y:S05]  /*18560*/  BSYNC B1 ;  /* 0x0000000000017941 */ /* 0x000fea0003800000 */
.L_x_14647:
[----:B------:R-:W-:-:S03]  /*18570*/  UMOV UR4, 0xffffffff ;  /* 0xffffffff00047882 */ /* 0x000fc60000000000 */
[----:B------:R-:W-:Y:S05]  /*18580*/  BRA.DIV UR4, `(.L_x_14649) ;  /* 0x000000ae04787947 */ /* 0x000fea000b800000 */
[----:B0-----:R0:W0:Y:S04]  /*18590*/  SHFL.IDX PT, R3, R4, 0x3, 0x181f ;  /* 0x00781f0004037f89 */ /* 0x00102800000e0000 */
[----:B------:R0:W0:Y:S02]  /*185a0*/  SHFL.IDX PT, R14, R0, 0x3, 0x181f ;  /* 0x00781f00000e7f89 */ /* 0x00002400000e0000 */
.L_x_14889:
[----:B0-234-:R-:W-:-:S05]  /*185b0*/  VIADD R0, R10, 0x60 ;  /* 0x000000600a007836 */ /* 0x01dfca0000000000 */
        /* <DEDUP_REMOVED lines=12> */
[----:B------:R-:W-:-:S04]  /*18680*/  @!P3 LEA R10, P5, R214, R14, 0x1 ;  /* 0x0000000ed60ab211 */ /* 0x000fc800078a08ff */
[CC--:B------:R-:W-:Y:S01]  /*18690*/  @!P3 LEA.HI.X R11, R214.reuse, R3.reuse, R8, 0x1, P5 ;  /* 0x00000003d60bb211 */ /* 0x0c0fe200028f0c08 */
        /* <DEDUP_REMOVED lines=12> */
.L_x_14632:
[----:B------:R-:W-:Y:S05]  /*18760*/  BSYNC B0 ;  /* 0x0000000000007941 */ /* 0x000fea0003800000 */
.L_x_14618:
[----:B------:R-:W-:Y:S02]  /*18770*/  ULDC UR4, c[0x0][0xd3c] ;  /* 0x00034f0000047ab9 */ /* 0x000fe40000000800 */
[----:B------:R-:W-:-:S13]  /*18780*/  ISETP.GE.AND P0, PT, R7, UR4, PT ;  /* 0x0000000407007c0c */ /* 0x000fda000bf06270 */
[----:B------:R-:W-:Y:S05]  /*18790*/  @!P0 BRA `(.L_x_14650) ;  /* 0xfffffe9000308947 */ /* 0x000fea000383ffff */
[----:B------:R-:W-:Y:S05]  /*187a0*/  BRA `(.L_x_14488) ;  /* 0x0000009400207947 */ /* 0x000fea0003800000 */
.L_x_14486:
        /* <DEDUP_REMOVED lines=20> */
.L_x_14651:
        /* <DEDUP_REMOVED lines=43> */
.L_x_14655:
        /* <DEDUP_REMOVED lines=39> */
.L_x_14653:
        /* <DEDUP_REMOVED lines=12> */
.L_x_14656:
        /* <DEDUP_REMOVED lines=16> */
[----:B0-----:R-:W-:Y:S01]  /*18fd0*/  MOV R2, RZ ;  /* 0x000000ff00027202 */ /* 0x001fe20000000f00 */
        /* <DEDUP_REMOVED lines=46> */
.L_x_14657:
[----:B-1----:R-:W1:Y:S02]  /*192c0*/  LDC.64 R2, c[0x0][0xd90] ;  /* 0x00036400ff027b82 */ /* 0x002e640000000a00 */
[----:B-1----:R-:W-:-:S05]  /*192d0*/  IMAD.WIDE R2, R14, 0x4, R2 ;  /* 0x000000040e027825 */ /* 0x002fca00078e0202 */
[----:B0-----:R0:W2:Y:S02]  /*192e0*/  LDG.E R7, desc[UR40][R2.64] ;  /* 0x0000002802077981 */ /* 0x0010a4000c1e1900 */
[----:B0-----:R-:W-:Y:S01]  /*192f0*/  MOV R2, RZ ;  /* 0x000000ff00027202 */ /* 0x001fe20000000f00 */
        /* <DEDUP_REMOVED lines=57> */
.L_x_14658:
[----:B01----:R-:W-:-:S05]  /*19690*/  LOP3.LUT R3, RZ, R2, RZ, 0x33, !PT ;  /* 0x00000002ff037212 */ /* 0x003fca00078e33ff */
[----:B------:R-:W-:-:S05]  /*196a0*/  IMAD.IADD R2, R4, 0x1, R3 ;  /* 0x0000000104027824 */ /* 0x000fca00078e0203 */
[----:B------:R1:W-:Y:S01]  /*196b0*/  STL [R1+0x4], R2 ;  /* 0x0000040201007387 */ /* 0x0003e20000100800 */
[----:B------:R-:W-:Y:S05]  /*196c0*/  BRA `(.L_x_14659) ;  /* 0x0000000000107947 */ /* 0x000fea0003800000 */
.L_x_14654:
[----:B------:R-:W-:Y:S01]  /*196d0*/  IMAD.U32 R2, RZ, RZ, UR6 ;  /* 0x00000006ff027e24 */ /* 0x000fe2000f8e00ff */
[----:B------:R0:W-:Y:S04]  /*196e0*/  STL [R1+0x4], RZ ;  /* 0x000004ff01007387 */ /* 0x0001e80000100800 */
[----:B------:R0:W-:Y:S04]  /*196f0*/  STL [R1+0x8], RZ ;  /* 0x000008ff01007387 */ /* 0x0001e80000100800 */
[----:B------:R0:W-:Y:S02]  /*19700*/  STL [R1], R2 ;  /* 0x0000000201007387 */ /* 0x0001e40000100800 */
.L_x_14659:
        /* <DEDUP_REMOVED lines=10> */
.L_x_14652:
[----:B--2---:R-:W2:Y:S01]  /*197b0*/  LDL R0, [R1+0xc] ;  /* 0x00000c0001007983 */ /* 0x004ea20000100800 */
[----:B------:R-:W-:Y:S01]  /*197c0*/  ULDC UR4, c[0x0][0xd3c] ;  /* 0x00034f0000047ab9 */ /* 0x000fe20000000800 */
[----:B------:R-:W-:Y:S02]  /*197d0*/  MOV R19, RZ ;  /* 0x000000ff00137202 */ /* 0x000fe40000000f00 */
        /* <DEDUP_REMOVED lines=23> */
[----:B----4-:R-:W-:-:S06]  /*19950*/  ULEA UR4, UR5, UR4, 0x18 ;  /* 0x0000000405047291 */ /* 0x010fcc000f8ec03f */
        /* <DEDUP_REMOVED lines=8> */
[C---:B-1----:R-:W-:Y:S02]  /*199e0*/  LOP3.LUT R2, R0.reuse, 0x80, RZ, 0xfc, !PT ;  /* 0x0000008000027812 */ /* 0x042fe400078efcff */
[----:B------:R-:W-:-:S07]  /*199f0*/  LOP3.LUT R0, R0, 0xc0, RZ, 0xfc, !PT ;  /* 0x000000c000007812 */ /* 0x000fce00078efcff */
.L_x_14810:
[----:B--2---:R-:W2:Y:S01]  /*19a00*/  LDL R0, [R1+0xc] ;  /* 0x00000c0001007983 */ /* 0x004ea20000100800 */
[----:B-1----:R-:W2:Y:S01]  /*19a10*/  LDC.64 R2, c[0x0][0xd88] ;  /* 0x00036200ff027b82 */ /* 0x002ea20000000a00 */
[----:B------:R-:W-:Y:S05]  /*19a20*/  YIELD ;  /* 0x0000000000007946 */ /* 0x000fea0003800000 */
[----:B------:R-:W-:Y:S01]  /*19a30*/  ULDC.64 UR4, c[0x0][0xb20] ;  /* 0x0002c80000047ab9 */ /* 0x000fe20000000a00 */
[----:B---3--:R-:W-:Y:S02]  /*19a40*/  CS2R R8, SRZ ;  /* 0x0000000000087805 */ /* 0x008fe4000001ff00 */
[----:B------:R-:W-:Y:S01]  /*19a50*/  ISETP.NE.U32.AND P0, PT, RZ, UR4, PT ;  /* 0x00000004ff007c0c */ /* 0x000fe2000bf05070 */
[----:B------:R-:W-:Y:S01]  /*19a60*/  ULDC.64 UR10, c[0x0][0xb10] ;  /* 0x0002c400000a7ab9 */ /* 0x000fe20000000a00 */
[----:B------:R-:W-:Y:S01]  /*19a70*/  ULDC.64 UR8, c[0x0][0xb08] ;  /* 0x0002c20000087ab9 */ /* 0x000fe20000000a00 */
[----:B------:R-:W-:Y:S01]  /*19a80*/  ULDC.64 UR6, c[0x0][0xb00] ;  /* 0x0002c00000067ab9 */ /* 0x000fe20000000a00 */
[----:B--2---:R-:W-:-:S05]  /*19a90*/  IMAD.WIDE R2, R0, 0x4, R2 ;  /* 0x0000000400027825 */ /* 0x004fca00078e0202 */
[----:B0-----:R-:W0:Y:S01]  /*19aa0*/  LDG.E R13, desc[UR40][R2.64] ;  /* 0x00000028020d7981 */ /* 0x001e22000c1e1900 */
        /* <DEDUP_REMOVED lines=54> */
.L_x_14661:
        /* <DEDUP_REMOVED lines=17> */
.L_x_14662:
[----:B------:R-:W-:Y:S05]  /*19f20*/  @!P0 BRA `(.L_x_14663) ;  /* 0x00000000000c8947 */ /* 0x000fea0003800000 */
[----:B------:R-:W2:Y:S04]  /*19f30*/  LDG.E R8, desc[UR40][R6.64] ;  /* 0x0000002806087981 */ /* 0x000ea8000c1e1900 */
[----:B------:R-:W2:Y:S02]  /*19f40*/  LDG.E R6, desc[UR40][R6.64+0x4] ;  /* 0x0000042806067981 */ /* 0x000ea4000c1e1900 */
[----:B--2---:R-:W-:-:S07]  /*19f50*/  IMAD.IADD R8, R6, 0x1, -R8 ;  /* 0x0000000106087824 */ /* 0x004fce00078e0a08 */
.L_x_14663:
[----:B-1----:R-:W2:Y:S01]  /*19f60*/  @P1 LDG.E R2, desc[UR40][R4.64] ;  /* 0x0000002804021981 */ /* 0x002ea2000c1e1900 */
        /* <DEDUP_REMOVED lines=12> */
[----:B---3--:R-:W-:-:S05]  /*1a030*/  IMAD.SHL.U32 R2, R6, 0x80, RZ ;  /* 0x0000008006027824 */ /* 0x008fca00078e00ff */
[----:B------:R-:W-:-:S05]  /*1a040*/  IADD3 R2, R2, 0x7f, RZ ;  /* 0x0000007f02027810 */ /* 0x000fca0007ffe0ff */
[----:B-1----:R-:W-:-:S05]  /*1a050*/  @P0 IMAD.HI.U32 R0, R2, R3, RZ ;  /* 0x0000000302000227 */ /* 0x002fca00078e00ff */
[----:B----4-:R-:W-:Y:S01]  /*1a060*/  @P0 SHF.R.U32.HI R2, RZ, R5, R0 ;  /* 0x00000005ff020219 */ /* 0x010fe20000011600 */
[----:B------:R-:W-:-:S05]  /*1a070*/  IMAD.IADD R0, R7, 0x1, R11 ;  /* 0x0000000107007824 */ /* 0x000fca00078e020b */
[C---:B------:R-:W-:Y:S01]  /*1a080*/  IADD3 R21, R0.reuse, 0x60, -R14 ;  /* 0x0000006000157810 */ /* 0x040fe20007ffe80e */
        /* <DEDUP_REMOVED lines=41> */
.L_x_14665:
[----:B------:R-:W-:Y:S05]  /*1a320*/  BSYNC B0 ;  /* 0x0000000000007941 */ /* 0x000fea0003800000 */
.L_x_14664:
[-C--:B------:R-:W-:Y:S01]  /*1a330*/  IMAD R2, R12, R0.reuse, RZ ;  /* 0x000000000c027224 */ /* 0x080fe200078e02ff */
[----:B------:R-:W-:Y:S04]  /*1a340*/  BSSY B0, `(.L_x_14666) ;  /* 0x0000141000007945 */ /* 0x000fe80003800000 */
[----:B------:R-:W-:-:S05]  /*1a350*/  VIADDMNMX R0, R2, R0, R6, PT ;  /* 0x0000000002007246 */ /* 0x000fca0003800106 */
[--C-:B------:R-:W-:Y:S02]  /*1a360*/  IMAD R3, R0, 0x60, -R7.reuse ;  /* 0x0000006000037824 */ /* 0x100fe400078e0a07 */
[----:B------:R-:W-:-:S03]  /*1a370*/  IMAD R0, R2, 0x60, -R7 ;  /* 0x0000006002007824 */ /* 0x000fc600078e0a07 */
[----:B------:R-:W-:Y:S02]  /*1a380*/  VIMNMX R11, R3, R11, PT ;  /* 0x0000000b030b7248 */ /* 0x000fe40003fe0100 */
[----:B------:R-:W-:-:S04]  /*1a390*/  VIMNMX R0, RZ, R0, !PT ;  /* 0x00000000ff007248 */ /* 0x000fc80007fe0100 */
        /* <DEDUP_REMOVED lines=18> */
.L_x_14892:
[----:B-1----:R-:W-:Y:S02]  /*1a4c0*/  ISETP.NE.AND P0, PT, R14, RZ, PT ;  /* 0x000000ff0e00720c */ /* 0x002fe40003f05270 */
[----:B------:R-:W-:-:S11]  /*1a4d0*/  PLOP3.LUT P6, PT, PT, PT, PT, 0x8, 0x0 ;  /* 0x000000000000781c */ /* 0x000fd60003fce170 */
[----:B------:R-:W-:Y:S05]  /*1a4e0*/  @P0 BRA `(.L_x_14669) ;  /* 0x00000000000c0947 */ /* 0x000fea0003800000 */
[----:B------:R-:W-:-:S03]  /*1a4f0*/  UMOV UR4, 0xffffffff ;  /* 0xffffffff00047882 */ /* 0x000fc60000000000 */
[----:B------:R-:W-:Y:S05]  /*1a500*/  BRA.DIV UR4, `(.L_x_14670) ;  /* 0x0000009204147947 */ /* 0x000fea000b800000 */
[----:B------:R-:W-:-:S13]  /*1a510*/  ELECT P6, URZ, PT ;  /* 0x00000000003f782f */ /* 0x000fda00038c0000 */
.L_x_14669:
        /* <DEDUP_REMOVED lines=9> */
.L_x_14895:
[----:B------:R-:W-:Y:S05]  /*1a5b0*/  BSYNC B1 ;  /* 0x0000000000017941 */ /* 0x000fea0003800000 */
.L_x_14671:
        /* <DEDUP_REMOVED lines=12> */
.L_x_14896:
[----:B------:R-:W-:Y:S05]  /*1a680*/  BSYNC B2 ;  /* 0x0000000000027941 */ /* 0x000fea0003800000 */
.L_x_14675:
[----:B------:R-:W-:Y:S04]  /*1a690*/  BSSY B2, `(.L_x_14677) ;  /* 0x0000009000027945 */ /* 0x000fe80003800000 */
[----:B------:R-:W-:Y:S05]  /*1a6a0*/  @P1 BRA `(.L_x_14678) ;  /* 0x00000000001c1947 */ /* 0x000fea0003800000 */
[----:B------:R-:W1:Y:S01]  /*1a6b0*/  S2R R5, SR_TID.X ;  /* 0x0000000000057919 */ /* 0x000e620000002100 */
[----:B------:R-:W-:-:S04]  /*1a6c0*/  MOV R4, 0x3000 ;  /* 0x0000300000047802 */ /* 0x000fc80000000f00 */
[----:B------:R2:W-:Y:S01]  /*1a6d0*/  SYNCS.ARRIVE.TRANS64 RZ, [R3+URZ+0x32490], R4 ;  /* 0x0324900403ff79a7 */ /* 0x0005e2000800003f */
[----:B-1----:R-:W-:-:S04]  /*1a6e0*/  LOP3.LUT R5, R5, 0x1f, RZ, 0xc0, !PT ;  /* 0x0000001f05057812 */ /* 0x002fc800078ec0ff */
[----:B------:R-:W-:-:S13]  /*1a6f0*/  ISETP.NE.AND P0, PT, R5, RZ, PT ;  /* 0x000000ff0500720c */ /* 0x000fda0003f05270 */
[----:B--2---:R-:W-:Y:S05]  /*1a700*/  @!P0 BRA `(.L_x_14678) ;  /* 0x0000000000048947 */ /* 0x004fea0003800000 */
[----:B------:R-:W-:Y:S01]  /*1a710*/  BPT.TRAP 0x1 ;  /* 0x000000040000795c */ /* 0x000fe20000300000 */
.L_x_14678:
[----:B------:R-:W-:Y:S05]  /*1a720*/  BSYNC B2 ;  /* 0x0000000000027941 */ /* 0x000fea0003800000 */
.L_x_14677:
        /* <DEDUP_REMOVED lines=13> */
.L_x_14679:
        /* <DEDUP_REMOVED lines=13> */
.L_x_14897:
[----:B------:R-:W-:Y:S05]  /*1a8d0*/  BSYNC B2 ;  /* 0x0000000000027941 */ /* 0x000fea0003800000 */
.L_x_14680:
        /* <DEDUP_REMOVED lines=11> */
.L_x_14683:
[----:B------:R-:W-:Y:S05]  /*1a990*/  BSYNC B2 ;  /* 0x0000000000027941 */ /* 0x000fea0003800000 */
.L_x_14682:
        /* <DEDUP_REMOVED lines=10> */
.L_x_14684:
        /* <DEDUP_REMOVED lines=15> */
.L_x_14685:
        /* <DEDUP_REMOVED lines=15> */
.L_x_14686:
        /* <DEDUP_REMOVED lines=15> */
.L_x_14687:
        /* <DEDUP_REMOVED lines=10> */
.L_x_14674:
[----:B------:R-:W-:Y:S05]  /*1adb0*/  BSYNC B1 ;  /* 0x0000000000017941 */ /* 0x000fea0003800000 */
.L_x_14673:
        /* <DEDUP_REMOVED lines=13> */
.L_x_14703:
        /* <DEDUP_REMOVED lines=13> */
.L_x_14898:
[----:B------:R-:W-:Y:S05]  /*1af60*/  BSYNC B2 ;  /* 0x0000000000027941 */ /* 0x000fea0003800000 */
.L_x_14690:
        /* <DEDUP_REMOVED lines=9> */
.L_x_14693:
[----:B------:R-:W-:Y:S05]  /*1b000*/  BSYNC B2 ;  /* 0x0000000000027941 */ /* 0x000fea0003800000 */
.L_x_14692:
        /* <DEDUP_REMOVED lines=12> */
.L_x_14694:
        /* <DEDUP_REMOVED lines=13> */
.L_x_14899:
[----:B------:R-:W-:Y:S05]  /*1b1a0*/  BSYNC B2 ;  /* 0x0000000000027941 */ /* 0x000fea0003800000 */
.L_x_14695:
[----:B------:R-:W-:Y:S01]  /*1b1b0*/  BSSY B2, `(.L_x_14697) ;  /* 0x000000b000027945 */ /* 0x000fe20003800000 */
[----:B------:R-:W-:Y:S01]  /*1b1c0*/  MOV R12, 0x0 ;  /* 0x00000000000c7802 */ /* 0x000fe20000000f00 */
[----:B------:R-:W-:Y:S02]  /*1b1d0*/  IMAD.MOV.U32 R13, RZ, RZ, 0x12f00000 ;  /* 0x12f00000ff0d7424 */ /* 0x000fe400078e00ff */
[----:B------:R-:W-:Y:S05]  /*1b1e0*/  @P2 BRA `(.L_x_14698) ;  /* 0x00000000001c2947 */ /* 0x000fea0003800000 */
[----:B------:R-:W2:Y:S01]  /*1b1f0*/  S2R R6, SR_TID.X ;  /* 0x0000000000067919 */ /* 0x000ea20000002100 */
[----:B01----:R-:W-:-:S04]  /*1b200*/  IMAD.MOV.U32 R5, RZ, RZ, 0xc000 ;  /* 0x0000c000ff057424 */ /* 0x003fc800078e00ff */
[----:B------:R3:W-:Y:S01]  /*1b210*/  SYNCS.ARRIVE.TRANS64 RZ, [R4+URZ+0x324b0], R5 ;  /* 0x0324b00504ff79a7 */ /* 0x0007e2000800003f */
[----:B--2---:R-:W-:-:S04]  /*1b220*/  LOP3.LUT R6, R6, 0x1f, RZ, 0xc0, !PT ;  /* 0x0000001f06067812 */ /* 0x004fc800078ec0ff */
[----:B------:R-:W-:-:S13]  /*1b230*/  ISETP.NE.AND P1, PT, R6, RZ, PT ;  /* 0x000000ff0600720c */ /* 0x000fda0003f25270 */
[----:B---3--:R-:W-:Y:S05]  /*1b240*/  @!P1 BRA `(.L_x_14698) ;  /* 0x0000000000049947 */ /* 0x008fea0003800000 */
[----:B------:R-:W-:Y:S01]  /*1b250*/  BPT.TRAP 0x1 ;  /* 0x000000040000795c */ /* 0x000fe20000300000 */
.L_x_14698:
[----:B------:R-:W-:Y:S05]  /*1b260*/  BSYNC B2 ;  /* 0x0000000000027941 */ /* 0x000fea0003800000 */
.L_x_14697:
        /* <DEDUP_REMOVED lines=10> */
.L_x_14699:
        /* <DEDUP_REMOVED lines=15> */
.L_x_14700:
        /* <DEDUP_REMOVED lines=15> */
.L_x_14701:
        /* <DEDUP_REMOVED lines=15> */
.L_x_14702:
        /* <DEDUP_REMOVED lines=10> */
.L_x_14689:
[----:B------:R-:W-:Y:S05]  /*1b680*/  BSYNC B1 ;  /* 0x0000000000017941 */ /* 0x000fea0003800000 */
.L_x_14688:
        /* <DEDUP_REMOVED lines=12> */
.L_x_14667:
[----:B------:R-:W-:Y:S05]  /*1b750*/  BSYNC B0 ;  /* 0x0000000000007941 */ /* 0x000fea0003800000 */
.L_x_14666:
        /* <DEDUP_REMOVED lines=49> */
.L_x_14705:
[----:B------:R-:W-:Y:S05]  /*1ba70*/  BSYNC B0 ;  /* 0x0000000000007941 */ /* 0x000fea0003800000 */
.L_x_14704:
        /* <DEDUP_REMOVED lines=16> */
[----:B------:R-:W0:Y:S08]  /*1bb80*/  FLO.U32 R0, UR4 ;  /* 0x0000000400007d00 */ /* 0x000e3000080e0000 */
[----:B------:R-:W1:Y:S01]  /*1bb90*/  POPC R2, UR4 ;  /* 0x0000000400027d09 */ /* 0x000e620008000000 */
[----:B0-----:R-:W-:-:S13]  /*1bba0*/  ISETP.EQ.U32.AND P0, PT, R0, R3, PT ;  /* 0x000000030000720c */ /* 0x001fda0003f02070 */
        /* <DEDUP_REMOVED lines=8> */
.L_x_14707:
        /* <DEDUP_REMOVED lines=20> */
.L_x_14710:
[----:B------:R-:W-:Y:S05]  /*1bd70*/  BSYNC B6 ;  /* 0x0000000000067941 */ /* 0x000fea0003800000 */
.L_x_14709:
        /* <DEDUP_REMOVED lines=20> */
.L_x_14713:
        /* <DEDUP_REMOVED lines=16> */
.L_x_14712:
[----:B------:R-:W-:Y:S05]  /*1bfc0*/  BSYNC B6 ;  /* 0x0000000000067941 */ /* 0x000fea0003800000 */
.L_x_14711:
        /* <DEDUP_REMOVED lines=24> */
.L_x_14902:
        /* <DEDUP_REMOVED lines=11> */
.L_x_14905:
        /* <DEDUP_REMOVED lines=24> */
.L_x_14717:
[----:B-1----:R-:W2:Y:S01]  /*1c380*/  LDL R2, [R1+0x1c] ;  /* 0x00001c0001027983 */ /* 0x002ea20000100800 */
[----:B0-----:R-:W-:Y:S01]  /*1c390*/  IMAD R0, R19, 0x8, R18 ;  /* 0x0000000813007824 */ /* 0x001fe200078e0212 */
[----:B--2---:R-:W-:-:S04]  /*1c3a0*/  SHF.L.U32 R2, R2, 0x1f, RZ ;  /* 0x0000001f02027819 */ /* 0x004fc800000006ff */
[----:B------:R-:W0:Y:S02]  /*1c3b0*/  SYNCS.PHASECHK.TRANS64.TRYWAIT P0, [R0+URZ+0x32440], R2 ;  /* 0x03244002000075a7 */ /* 0x000e24000800017f */
[----:B0-----:R-:W-:Y:S05]  /*1c3c0*/  @!P0 BRA `(.L_x_14718) ;  /* 0x00000074003c8947 */ /* 0x001fea0003800000 */
.L_x_14906:
        /* <DEDUP_REMOVED lines=11> */
.L_x_14719:
        /* <DEDUP_REMOVED lines=24> */
.L_x_14715:
        /* <DEDUP_REMOVED lines=34> */
.L_x_14721:
[----:B------:R-:W-:Y:S05]  /*1c820*/  BSYNC B6 ;  /* 0x0000000000067941 */ /* 0x000fea0003800000 */
.L_x_14720:
        /* <DEDUP_REMOVED lines=84> */
[----:B------:R-:W-:Y:S04]  /*1cd70*/  SHFL.IDX PT, R6, R2, 0x2, 0x181f ;  /* 0x00581f0002067f89 */ /* 0x000fe800000e0000 */
[----:B0-----:R-:W0:Y:S04]  /*1cd80*/  SHFL.IDX PT, R4, R3, 0x2, 0x181f ;  /* 0x00581f0003047f89 */ /* 0x001e2800000e0000 */
[----:B------:R1:W-:Y:S02]  /*1cd90*/  STL [R1+0x60], R11 ;  /* 0x0000600b01007387 */ /* 0x0003e40000100800 */
[----:B-1----:R-:W-:-:S04]  /*1cda0*/  IADD3 R11, R10, 0x20, RZ ;  /* 0x000000200a0b7810 */ /* 0x002fc80007ffe0ff */
[----:B------:R-:W-:-:S13]  /*1cdb0*/  ISETP.GE.AND P1, PT, R11, R0, PT ;  /* 0x000000000b00720c */ /* 0x000fda0003f26270 */
[----:B0-----:R-:W-:-:S05]  /*1cdc0*/  @!P1 LEA R5, P2, R9, R4, 0x1 ;  /* 0x0000000409059211 */ /* 0x001fca00078408ff */
[----:B------:R-:W-:-:S05]  /*1cdd0*/  @!P1 IMAD.X R4, RZ, RZ, R6, P2 ;  /* 0x000000ffff049224 */ /* 0x000fca00010e0606 */
        /* <DEDUP_REMOVED lines=51> */
.L_x_14923:
        /* <DEDUP_REMOVED lines=12> */
.L_x_14723:
        /* <DEDUP_REMOVED lines=37> */
.L_x_14725:
[----:B------:R-:W-:Y:S05]  /*1d420*/  BSYNC B6 ;  /* 0x0000000000067941 */ /* 0x000fea0003800000 */
.L_x_14724:
        /* <DEDUP_REMOVED lines=151> */
.L_x_14941:
[----:B--2---:R-:W2:Y:S01]  /*1dda0*/  LDL.LU R2, [R1+0x7c] ;  /* 0x00007c0001027983 */ /* 0x004ea20000300800 */
[----:B------:R-:W-:Y:S01]  /*1ddb0*/  BSSY B0, `(.L_x_14727) ;  /* 0x000000d000007945 */ /* 0x000fe20003800000 */
[----:B--2---:R-:W-:-:S13]  /*1ddc0*/  ISETP.GE.AND P4, PT, R2, R3, PT ;  /* 0x000000030200720c */ /* 0x004fda0003f86270 */
[----:B------:R-:W-:Y:S05]  /*1ddd0*/  @P4 BRA `(.L_x_14728) ;  /* 0x0000000000284947 */ /* 0x000fea0003800000 */
[----:B0-----:R-:W2:Y:S01]  /*1dde0*/  LDL R4, [R1+0x18] ;  /* 0x0000180001047983 */ /* 0x001ea20000100800 */
        /* <DEDUP_REMOVED lines=9> */
.L_x_14728:
[----:B------:R-:W-:Y:S05]  /*1de80*/  BSYNC B0 ;  /* 0x0000000000007941 */ /* 0x000fea0003800000 */
.L_x_14727:
[----:B------:R-:W-:Y:S01]  /*1de90*/  NOP ;  /* 0x0000000000007918 */ /* 0x000fe20000000000 */
[----:B------:R-:W-:-:S13]  /*1dea0*/  PLOP3.LUT P0, PT, PT, PT, PT, 0x80, 0x0 ;  /* 0x000000000000781c */ /* 0x000fda0003f0f070 */
.L_x_14729:
        /* <DEDUP_REMOVED lines=16> */
[----:B------:R-:W2:Y:S03]  /*1dfb0*/  SYNCS.PHASECHK.TRANS64.TRYWAIT P0, [R18+URZ+0x32420], R0 ;  /* 0x03242000120075a7 */ /* 0x000ea6000800017f */
[----:B-12---:R-:W-:Y:S05]  /*1dfc0*/  @!P0 BRA `(.L_x_14731) ;  /* 0x0000007000988947 */ /* 0x006fea0003800000 */
.L_x_14942:
[----:B------:R-:W-:Y:S05]  /*1dfd0*/  BSYNC B0 ;  /* 0x0000000000007941 */ /* 0x000fea0003800000 */
.L_x_14730:
[----:B------:R-:W2:Y:S01]  /*1dfe0*/  LDL R2, [R1+0x10] ;  /* 0x0000100001027983 */ /* 0x000ea20000100800 */
[----:B------:R-:W-:Y:S01]  /*1dff0*/  BSSY B0, `(.L_x_14732) ;  /* 0x000005a000007945 */ /* 0x000fe20003800000 */
[----:B--2---:R-:W-:-:S13]  /*1e000*/  LOP3.LUT P0, RZ, R2, 0x1, RZ, 0xc0, !PT ;  /* 0x0000000102ff7812 */ /* 0x004fda000780c0ff */
[----:B------:R-:W-:Y:S05]  /*1e010*/  @!P0 BRA `(.L_x_14733) ;  /* 0x00000004005c8947 */ /* 0x000fea0003800000 */
[----:B0-----:R-:W1:Y:S01]  /*1e020*/  LDL R4, [R1+0x1c] ;  /* 0x00001c0001047983 */ /* 0x001e620000100800 */
[----:B------:R-:W-:Y:S01]  /*1e030*/  IMAD R2, R19, 0x8, R18 ;  /* 0x0000000813027824 */ /* 0x000fe200078e0212 */
[----:B------:R-:W-:Y:S01]  /*1e040*/  BSSY B1, `(.L_x_14734) ;  /* 0x0000007000017945 */ /* 0x000fe20003800000 */
[----:B------:R-:W0:Y:S02]  /*1e050*/  S2R R3, SR_TID.X ;  /* 0x0000000000037919 */ /* 0x000e240000002100 */
[----:B0-----:R-:W-:-:S04]  /*1e060*/  LOP3.LUT R3, R3, 0x7f, RZ, 0xc0, !PT ;  /* 0x0000007f03037812 */ /* 0x001fc800078ec0ff */
[----:B------:R-:W-:Y:S02]  /*1e070*/  ISETP.NE.AND P1, PT, R3, RZ, PT ;  /* 0x000000ff0300720c */ /* 0x000fe40003f25270 */
[----:B-1----:R-:W-:-:S04]  /*1e080*/  SHF.L.U32 R0, R4, 0x1f, RZ ;  /* 0x0000001f04007819 */ /* 0x002fc800000006ff */
[----:B------:R-:W0:Y:S02]  /*1e090*/  SYNCS.PHASECHK.TRANS64.TRYWAIT P0, [R2+URZ+0x32460], R0 ;  /* 0x03246000020075a7 */ /* 0x000e24000800017f */
[----:B0-----:R-:W-:Y:S05]  /*1e0a0*/  @!P0 BRA `(.L_x_14735) ;  /* 0x0000007000748947 */ /* 0x001fea0003800000 */
.L_x_14943:
[----:B------:R-:W-:Y:S05]  /*1e0b0*/  BSYNC B1 ;  /* 0x0000000000017941 */ /* 0x000fea0003800000 */
.L_x_14734:
        /* <DEDUP_REMOVED lines=9> */
.L_x_14737:
[----:B------:R-:W-:Y:S05]  /*1e150*/  BSYNC B1 ;  /* 0x0000000000017941 */ /* 0x000fea0003800000 */
.L_x_14736:
        /* <DEDUP_REMOVED lines=12> */
.L_x_14738:
        /* <DEDUP_REMOVED lines=15> */
.L_x_14739:
        /* <DEDUP_REMOVED lines=15> */
.L_x_14740:
        /* <DEDUP_REMOVED lines=15> */
.L_x_14741:
        /* <DEDUP_REMOVED lines=10> */
.L_x_14733:
[----:B------:R-:W-:Y:S05]  /*1e590*/  BSYNC B0 ;  /* 0x0000000000007941 */ /* 0x000fea0003800000 */
.L_x_14732:
[----:B0-----:R-:W1:Y:S04]  /*1e5a0*/  LDL R4, [R1+0x50] ;  /* 0x0000500001047983 */ /* 0x001e680000100800 */
[----:B------:R-:W2:Y:S01]  /*1e5b0*/  LDL R5, [R1+0x2c] ;  /* 0x00002c0001057983 */ /* 0x000ea20000100800 */
[----:B------:R-:W-:Y:S01]  /*1e5c0*/  BSSY B0, `(.L_x_14742) ;  /* 0x00001f3000007945 */ /* 0x000fe20003800000 */
[----:B-1----:R-:W-:-:S05]  /*1e5d0*/  VIADD R0, R4, 0xfffffffe ;  /* 0xfffffffe04007836 */ /* 0x002fca0000000000 */
[----:B--2---:R-:W-:-:S13]  /*1e5e0*/  ISETP.GE.AND P0, PT, R0, R5, PT ;  /* 0x000000050000720c */ /* 0x004fda0003f06270 */
[----:B------:R-:W-:Y:S05]  /*1e5f0*/  @!P0 BRA `(.L_x_14743) ;  /* 0x0000001c00bc8947 */ /* 0x000fea0003800000 */
[----:B------:R-:W2:Y:S04]  /*1e600*/  LDL.LU R7, [R1+0x84] ;  /* 0x0000840001077983 */ /* 0x000ea80000300800 */
[----:B---3--:R-:W3:Y:S04]  /*1e610*/  LDL.LU R6, [R1+0x4c] ;  /* 0x00004c0001067983 */ /* 0x008ee80000300800 */
        /* <DEDUP_REMOVED lines=46> */
.L_x_14748:
        /* <DEDUP_REMOVED lines=8> */
.L_x_14944:
[----:B------:R-:W-:Y:S05]  /*1e980*/  BSYNC B3 ;  /* 0x0000000000037941 */ /* 0x000fea0003800000 */
.L_x_14749:
        /* <DEDUP_REMOVED lines=9> */
.L_x_14752:
[----:B------:R-:W-:Y:S05]  /*1ea20*/  BSYNC B3 ;  /* 0x0000000000037941 */ /* 0x000fea0003800000 */
.L_x_14751:
        /* <DEDUP_REMOVED lines=10> */
[----:B--2---:R-:W-:Y:S01]  /*1ead0*/  IMAD R0, R0, 0x60, R5 ;  /* 0x0000006000007824 */ /* 0x004fe200078e0205 */
[----:B------:R-:W-:-:S10]  /*1eae0*/  IADD3 R5, R2, 0x32430, RZ ;  /* 0x0003243002057810 */ /* 0x000fd40007ffe0ff */
.L_x_14753:
        /* <DEDUP_REMOVED lines=13> */
.L_x_14945:
[----:B------:R-:W-:Y:S05]  /*1ebc0*/  BSYNC B3 ;  /* 0x0000000000037941 */ /* 0x000fea0003800000 */
.L_x_14754:
        /* <DEDUP_REMOVED lines=11> */
.L_x_14757:
[----:B------:R-:W-:Y:S05]  /*1ec80*/  BSYNC B3 ;  /* 0x0000000000037941 */ /* 0x000fea0003800000 */
.L_x_14756:
        /* <DEDUP_REMOVED lines=9> */
.L_x_14758:
        /* <DEDUP_REMOVED lines=15> */
.L_x_14759:
        /* <DEDUP_REMOVED lines=15> */
.L_x_14760:
        /* <DEDUP_REMOVED lines=15> */
.L_x_14761:
        /* <DEDUP_REMOVED lines=10> */
.L_x_14747:
[----:B------:R-:W-:Y:S05]  /*1f090*/  BSYNC B1 ;  /* 0x0000000000017941 */ /* 0x000fea0003800000 */
.L_x_14746:
[----:B------:R-:W2:Y:S02]  /*1f0a0*/  LDL.LU R5, [R1+0x50] ;  /* 0x0000500001057983 */ /* 0x000ea40000300800 */
[----:B--2---:R-:W-:-:S07]  /*1f0b0*/  VIADD R0, R5, 0xfffffffd ;  /* 0xfffffffd05007836 */ /* 0x004fce0000000000 */
.L_x_14745:
[----:B------:R-:W-:Y:S05]  /*1f0c0*/  BSYNC B2 ;  /* 0x0000000000027941 */ /* 0x000fea0003800000 */
.L_x_14744:
[----:B------:R-:W-:Y:S01]  /*1f0d0*/  VIADD R8, R8, 0xfffffffe ;  /* 0xfffffffe08087836 */ /* 0x000fe20000000000 */
[----:B------:R-:W-:-:S04]  /*1f0e0*/  LOP3.LUT R4, RZ, R4, RZ, 0x33, !PT ;  /* 0x00000004ff047212 */ /* 0x000fc800078e33ff */
[----:B------:R-:W-:-:S13]  /*1f0f0*/  ISETP.NE.AND P0, PT, R8, R4, PT ;  /* 0x000000040800720c */ /* 0x000fda0003f05270 */
[----:B------:R-:W-:Y:S05]  /*1f100*/  @!P0 BRA `(.L_x_14743) ;  /* 0x0000001000f88947 */ /* 0x000fea0003800000 */
.L_x_14794:
        /* <DEDUP_REMOVED lines=35> */
.L_x_14764:
        /* <DEDUP_REMOVED lines=8> */
.L_x_14946:
[----:B------:R-:W-:Y:S05]  /*1f3c0*/  BSYNC B2 ;  /* 0x0000000000027941 */ /* 0x000fea0003800000 */
.L_x_14765:
        /* <DEDUP_REMOVED lines=9> */
.L_x_14768:
[----:B------:R-:W-:Y:S05]  /*1f460*/  BSYNC B2 ;  /* 0x0000000000027941 */ /* 0x000fea0003800000 */
.L_x_14767:
        /* <DEDUP_REMOVED lines=12> */
.L_x_14769:
        /* <DEDUP_REMOVED lines=13> */
.L_x_14947:
[----:B------:R-:W-:Y:S05]  /*1f600*/  BSYNC B2 ;  /* 0x0000000000027941 */ /* 0x000fea0003800000 */
.L_x_14770:
        /* <DEDUP_REMOVED lines=11> */
.L_x_14773:
[----:B------:R-:W-:Y:S05]  /*1f6c0*/  BSYNC B2 ;  /* 0x0000000000027941 */ /* 0x000fea0003800000 */
.L_x_14772:
        /* <DEDUP_REMOVED lines=9> */
.L_x_14774:
        /* <DEDUP_REMOVED lines=15> */
.L_x_14775:
        /* <DEDUP_REMOVED lines=15> */
.L_x_14776:
        /* <DEDUP_REMOVED lines=15> */
.L_x_14777:
        /* <DEDUP_REMOVED lines=10> */
.L_x_14763:
[----:B------:R-:W-:Y:S05]  /*1fad0*/  BSYNC B1 ;  /* 0x0000000000017941 */ /* 0x000fea0003800000 */
.L_x_14762:
        /* <DEDUP_REMOVED lines=35> */
.L_x_14780:
        /* <DEDUP_REMOVED lines=8> */
.L_x_14948:
[----:B------:R-:W-:Y:S05]  /*1fd90*/  BSYNC B2 ;  /* 0x0000000000027941 */ /* 0x000fea0003800000 */
.L_x_14781:
        /* <DEDUP_REMOVED lines=9> */
.L_x_14784:
[----:B------:R-:W-:Y:S05]  /*1fe30*/  BSYNC B2 ;  /* 0x0000000000027941 */ /* 0x000fea0003800000 */
.L_x_14783:
        /* <DEDUP_REMOVED lines=12> */
.L_x_14785:
        /* <DEDUP_REMOVED lines=13> */
.L_x_14949:
[----:B------:R-:W-:Y:S05]  /*1ffd0*/  BSYNC B2 ;  /* 0x0000000000027941 */ /* 0x000fea0003800000 */
.L_x_14786:
[----:B------:R-:W-:Y:S01]  /*1ffe0*/  BSSY B2, `(.L_x_14788) ;  /* 0x000000b000027945 */ /* 0x000fe20003800000 */
[----:B------:R-:W-:Y:S01]  /*1fff0*/  MOV R8, 0x0 ;  /* 0x0000000000087802 */ /* 0x000fe20000000f00 */
[----:B0-----:R-:W-:Y:S02]  /*20000*/  IMAD.MOV.U32 R9, RZ, RZ, 0x14f00000 ;  /* 0x14f00000ff097424 */ /* 0x001fe400078e00ff */
[----:B------:R-:W-:Y:S05]  /*20010*/  @P1 BRA `(.L_x_14789) ;  /* 0x00000000001c1947 */ /* 0x000fea0003800000 */
[----:B------:R-:W0:Y:S01]  /*20020*/  S2R R5, SR_TID.X ;  /* 0x0000000000057919 */ /* 0x000e220000002100 */
[----:B-12---:R-:W-:-:S04]  /*20030*/  IMAD.MOV.U32 R2, RZ, RZ, 0xc000 ;  /* 0x0000c000ff027424 */ /* 0x006fc800078e00ff */
[----:B------:R3:W-:Y:S01]  /*20040*/  SYNCS.ARRIVE.TRANS64 RZ, [R3+URZ+0x32450], R2 ;  /* 0x0324500203ff79a7 */ /* 0x0007e2000800003f */
[----:B0-----:R-:W-:-:S04]  /*20050*/  LOP3.LUT R5, R5, 0x1f, RZ, 0xc0, !PT ;  /* 0x0000001f05057812 */ /* 0x001fc800078ec0ff */
[----:B------:R-:W-:-:S13]  /*20060*/  ISETP.NE.AND P0, PT, R5, RZ, PT ;  /* 0x000000ff0500720c */ /* 0x000fda0003f05270 */
[----:B---3--:R-:W-:Y:S05]  /*20070*/  @!P0 BRA `(.L_x_14789) ;  /* 0x0000000000048947 */ /* 0x008fea0003800000 */
[----:B------:R-:W-:Y:S01]  /*20080*/  BPT.TRAP 0x1 ;  /* 0x000000040000795c */ /* 0x000fe20000300000 */
.L_x_14789:
[----:B------:R-:W-:Y:S05]  /*20090*/  BSYNC B2 ;  /* 0x0000000000027941 */ /* 0x000fea0003800000 */
.L_x_14788:
        /* <DEDUP_REMOVED lines=9> */
.L_x_14790:
        /* <DEDUP_REMOVED lines=15> */
.L_x_14791:
        /* <DEDUP_REMOVED lines=15> */
.L_x_14792:
        /* <DEDUP_REMOVED lines=15> */
.L_x_14793:
        /* <DEDUP_REMOVED lines=10> */
.L_x_14779:
[----:B------:R-:W-:Y:S05]  /*204a0*/  BSYNC B1 ;  /* 0x0000000000017941 */ /* 0x000fea0003800000 */
.L_x_14778:
[----:B------:R-:W2:Y:S01]  /*204b0*/  LDL R5, [R1+0x2c] ;  /* 0x00002c0001057983 */ /* 0x000ea20000100800 */
[----:B------:R-:W-:Y:S01]  /*204c0*/  VIADD R0, R0, 0xfffffffe ;  /* 0xfffffffe00007836 */ /* 0x000fe20000000000 */
[----:B--2---:R-:W-:-:S13]  /*204d0*/  ISETP.GT.AND P0, PT, R6, R5, PT ;  /* 0x000000050600720c */ /* 0x004fda0003f04270 */
[----:B------:R-:W-:Y:S05]  /*204e0*/  @P0 BRA `(.L_x_14794) ;  /* 0xffffffec00080947 */ /* 0x000fea000383ffff */
.L_x_14743:
[----:B------:R-:W-:Y:S05]  /*204f0*/  BSYNC B0 ;  /* 0x0000000000007941 */ /* 0x000fea0003800000 */
.L_x_14742:
        /* <DEDUP_REMOVED lines=13> */
[----:B------:R-:W4:Y:S01]  /*205d0*/  LDC.64 R4, c[0x0][0xd60] ;  /* 0x00035800ff047b82 */ /* 0x000f220000000a00 */
[----:B------:R-:W2:Y:S08]  /*205e0*/  FLO.U32 R0, UR4 ;  /* 0x0000000400007d00 */ /* 0x000eb000080e0000 */
[----:B-1----:R-:W4:Y:S01]  /*205f0*/  POPC R2, UR4 ;  /* 0x0000000400027d09 */ /* 0x002f220008000000 */
[----:B--2---:R-:W-:-:S13]  /*20600*/  ISETP.EQ.U32.AND P1, PT, R0, R3, PT ;  /* 0x000000030000720c */ /* 0x004fda0003f22070 */
[----:B----4-:R-:W2:Y:S01]  /*20610*/  @P1 ATOMG.E.ADD.STRONG.GPU PT, R5, desc[UR40][R4.64], R2 ;  /* 0x00000002040519a8 */ /* 0x010ea200081ee1e8 */
[----:B------:R-:W1:Y:S02]  /*20620*/  S2R R3, SR_LTMASK ;  /* 0x0000000000037919 */ /* 0x000e640000003900 */
[----:B-1----:R-:W-:-:S06]  /*20630*/  LOP3.LUT R3, R3, UR4, RZ, 0xc0, !PT ;  /* 0x0000000403037c12 */ /* 0x002fcc000f8ec0ff */
[----:B------:R-:W1:Y:S01]  /*20640*/  POPC R3, R3 ;  /* 0x0000000300037309 */ /* 0x000e620000000000 */
[----:B--2---:R-:W1:Y:S02]  /*20650*/  SHFL.IDX PT, R0, R5, R0, 0x1f ;  /* 0x00001f0005007589 */ /* 0x004e6400000e0000 */
[----:B-1----:R-:W-:-:S05]  /*20660*/  IADD3 R0, R0, UR37, R3 ;  /* 0x0000002500007c10 */ /* 0x002fca000fffe003 */
[----:B------:R2:W-:Y:S02]  /*20670*/  STL [R1], R0 ;  /* 0x0000000001007387 */ /* 0x0005e40000100800 */
.L_x_14796:
[----:B------:R-:W-:Y:S05]  /*20680*/  BSYNC B0 ;  /* 0x0000000000007941 */ /* 0x000fea0003800000 */
.L_x_14795:
[----:B------:R-:W-:-:S07]  /*20690*/  SEL R19, R19, RZ, P0 ;  /* 0x000000ff13137207 */ /* 0x000fce0000000000 */
.L_x_14708:
[----:B------:R-:W-:Y:S05]  /*206a0*/  BSYNC B7 ;  /* 0x0000000000077941 */ /* 0x000fea0003800000 */
.L_x_14706:
[----:B0-2---:R-:W2:Y:S02]  /*206b0*/  LDL R0, [R1+0x10] ;  /* 0x0000100001007983 */ /* 0x005ea40000100800 */
[----:B--2---:R-:W-:-:S13]  /*206c0*/  LOP3.LUT P0, RZ, R0, 0x40, RZ, 0xc0, !PT ;  /* 0x0000004000ff7812 */ /* 0x004fda000780c0ff */
[----:B------:R-:W-:Y:S05]  /*206d0*/  @!P0 BRA `(.L_x_14797) ;  /* 0x00000000002c8947 */ /* 0x000fea0003800000 */
[----:B------:R-:W-:Y:S05]  /*206e0*/  WARPSYNC.ALL ;  /* 0x0000000000007948 */ /* 0x000fea0003800000 */
[----:B------:R-:W0:Y:S08]  /*206f0*/  S2UR UR5, SR_CgaCtaId ;  /* 0x00000000000579c3 */ /* 0x000e300000008800 */
[----:B------:R-:W-:Y:S06]  /*20700*/  BAR.SYNC.DEFER_BLOCKING 0x5, 0x180 ;  /* 0x0146000000007b1d */ /* 0x000fec0000010000 */
[----:B------:R-:W-:-:S02]  /*20710*/  UMOV UR4, 0x400 ;  /* 0x0000040000047882 */ /* 0x000fc40000000000 */
[----:B0-----:R-:W-:-:S06]  /*20720*/  ULEA UR4, UR5, UR4, 0x18 ;  /* 0x0000000405047291 */ /* 0x001fcc000f8ec03f */
[----:B------:R-:W-:-:S05]  /*20730*/  IMAD.U32 R18, RZ, RZ, UR4 ;  /* 0x00000004ff127e24 */ /* 0x000fca000f8e00ff */
[----:B---3--:R-:W0:Y:S04]  /*20740*/  LDS.128 R4, [R18+0x324d0] ;  /* 0x0324d00012047984 */ /* 0x008e280000000c00 */
[----:B0-----:R2:W-:Y:S04]  /*20750*/  STL.64 [R1], R4 ;  /* 0x0000000401007387 */ /* 0x0015e80000100a00 */
[----:B------:R2:W-:Y:S01]  /*20760*/  STL.64 [R1+0x8], R6 ;  /* 0x0000080601007387 */ /* 0x0005e20000100a00 */
[----:B------:R-:W-:Y:S06]  /*20770*/  BAR.ARV 0x4, 0x180 ;  /* 0x0106000000007b1d */ /* 0x000fec0000002000 */
[----:B------:R-:W-:Y:S05]  /*20780*/  BRA `(.L_x_14798) ;  /* 0x0000001000347947 */ /* 0x000fea0003800000 */
.L_x_14797:
[----:B------:R-:W0:Y:S01]  /*20790*/  S2R R16, SR_TID.X ;  /* 0x0000000000107919 */ /* 0x000e220000002100 */
[----:B------:R-:W-:Y:S01]  /*207a0*/  UMOV UR4, 0xffffffff ;  /* 0xffffffff00047882 */ /* 0x000fe20000000000 */
[----:B0-----:R-:W-:-:S04]  /*207b0*/  LOP3.LUT R16, R16, 0x1f, RZ, 0xc0, !PT ;  /* 0x0000001f10107812 */ /* 0x001fc800078ec0ff */
        /* <DEDUP_REMOVED lines=8> */
[----:B------:R-:W0:Y:S08]  /*20840*/  @!P1 LDC.64 R2, c[0x0][0xd80] ;  /* 0x00036000ff029b82 */ /* 0x000e300000000a00 */
[----:B---3--:R-:W1:Y:S01]  /*20850*/  @!P1 LDC.64 R6, c[0x0][0xd78] ;  /* 0x00035e00ff069b82 */ /* 0x008e620000000a00 */
        /* <DEDUP_REMOVED lines=32> */
[----:B------:R0:W1:Y:S02]  /*20a60*/  SHFL.IDX PT, R9, R7, 0x1f, 0x1f ;  /* 0x03e01f0007097f89 */ /* 0x00006400000e0000 */
.L_x_14959:
[----:B------:R-:W-:Y:S02]  /*20a70*/  ULDC UR4, c[0x0][0xd38] ;  /* 0x00034e0000047ab9 */ /* 0x000fe40000000800 */
[----:B------:R-:W-:-:S04]  /*20a80*/  IMAD.U32 R2, RZ, RZ, UR4 ;  /* 0x00000004ff027e24 */ /* 0x000fc8000f8e00ff */
[----:B-1----:R-:W-:-:S04]  /*20a90*/  IMAD R9, R9, R2, RZ ;  /* 0x0000000209097224 */ /* 0x002fc800078e02ff */
[----:B------:R-:W-:-:S05]  /*20aa0*/  IMAD.IADD R4, R4, 0x1, R9 ;  /* 0x0000000104047824 */ /* 0x000fca00078e0209 */
[----:B------:R-:W-:-:S13]  /*20ab0*/  ISETP.GT.AND P6, PT, R4, R5, PT ;  /* 0x000000050400720c */ /* 0x000fda0003fc4270 */
[----:B------:R-:W-:Y:S05]  /*20ac0*/  @P6 BRA `(.L_x_14800) ;  /* 0x0000000000ac6947 */ /* 0x000fea0003800000 */
.L_x_14803:
        /* <DEDUP_REMOVED lines=37> */
.L_x_14967:
[----:B------:R-:W-:Y:S02]  /*20d20*/  ULDC UR4, c[0x0][0xd38] ;  /* 0x00034e0000047ab9 */ /* 0x000fe40000000800 */
[----:B------:R-:W-:-:S04]  /*20d30*/  IMAD.U32 R2, RZ, RZ, UR4 ;  /* 0x00000004ff027e24 */ /* 0x000fc8000f8e00ff */
[----:B-1----:R-:W-:-:S04]  /*20d40*/  IMAD R9, R9, R2, RZ ;  /* 0x0000000209097224 */ /* 0x002fc800078e02ff */
[----:B------:R-:W-:-:S05]  /*20d50*/  IMAD.IADD R4, R9, 0x1, R4 ;  /* 0x0000000109047824 */ /* 0x000fca00078e0204 */
[----:B------:R-:W-:-:S13]  /*20d60*/  ISETP.GT.AND P6, PT, R4, R5, PT ;  /* 0x000000050400720c */ /* 0x000fda0003fc4270 */
[----:B------:R-:W-:Y:S05]  /*20d70*/  @!P6 BRA `(.L_x_14803) ;  /* 0xfffffffc0054e947 */ /* 0x000fea000383ffff */
.L_x_14800:
        /* <DEDUP_REMOVED lines=12> */
.L_x_14972:
[----:B------:R-:W-:-:S13]  /*20e40*/  ISETP.NE.AND P0, PT, R3, RZ, PT ;  /* 0x000000ff0300720c */ /* 0x000fda0003f05270 */
[----:B------:R-:W-:Y:S05]  /*20e50*/  @!P0 BRA `(.L_x_14805) ;  /* 0x0000000000148947 */ /* 0x000fea0003800000 */
[----:B------:R-:W-:Y:S01]  /*20e60*/  UMOV UR4, 0xffffffff ;  /* 0xffffffff00047882 */ /* 0x000fe20000000000 */
[----:B-1----:R-:W-:Y:S02]  /*20e70*/  VIADD R4, R4, 0xffffffff ;  /* 0xffffffff04047836 */ /* 0x002fe40000000000 */
[----:B------:R-:W-:Y:S05]  /*20e80*/  BRA.DIV UR4, `(.L_x_14806) ;  /* 0x0000005204287947 */ /* 0x000fea000b800000 */
[----:B------:R1:W3:Y:S02]  /*20e90*/  SHFL.IDX PT, R4, R7, R4, 0x1f ;  /* 0x00001f0407047589 */ /* 0x0002e400000e0000 */
.L_x_14975:
[----:B---3--:R-:W-:-:S07]  /*20ea0*/  IMAD.MOV.U32 R8, RZ, RZ, R4 ;  /* 0x000000ffff087224 */ /* 0x008fce00078e0004 */
.L_x_14805:
[----:B------:R-:W-:Y:S01]  /*20eb0*/  IMAD R3, R8, R2, R9 ;  /* 0x0000000208037224 */ /* 0x000fe200078e0209 */
[----:B------:R-:W-:-:S04]  /*20ec0*/  ISETP.NE.AND P0, PT, R6, 0x1, PT ;  /* 0x000000010600780c */ /* 0x000fc80003f05270 */
[----:B------:R3:W-:Y:S01]  /*20ed0*/  STL [R1], R3 ;  /* 0x0000000301007387 */ /* 0x0007e20000100800 */
[----:B01----:R-:W-:-:S08]  /*20ee0*/  IADD3 R7, R5, -R3, RZ ;  /* 0x8000000305077210 */ /* 0x003fd00007ffe0ff */
[----:B------:R-:W-:Y:S05]  /*20ef0*/  @!P0 BRA `(.L_x_14807) ;  /* 0x0000000000e48947 */ /* 0x000fea0003800000 */
[----:B------:R-:W-:-:S04]  /*20f00*/  IABS R4, R0 ;  /* 0x0000000000047213 */ /* 0x000fc80000000000 */
[----:B------:R-:W0:Y:S08]  /*20f10*/  I2F.RP R2, R4 ;  /* 0x0000000400027306 */ /* 0x000e300000209400 */
[----:B0-----:R-:W0:Y:S02]  /*20f20*/  MUFU.RCP R2, R2 ;  /* 0x0000000200027308 */ /* 0x001e240000001000 */
[----:B0-----:R-:W-:-:S06]  /*20f30*/  VIADD R2, R2, 0xffffffe ;  /* 0x0ffffffe02027836 */ /* 0x001fcc0000000000 */
[----:B---3--:R-:W0:Y:S02]  /*20f40*/  F2I.FTZ.U32.TRUNC.NTZ R3, R2 ;  /* 0x0000000200037305 */ /* 0x008e24000021f000 */
        /* <DEDUP_REMOVED lines=46> */
[----:B------:R-:W-:Y:S01]  /*21230*/  IMAD.MOV R2, RZ, RZ, -R5 ;  /* 0x000000ffff027224 */ /* 0x000fe200078e0a05 */
[----:B------:R-:W-:-:S03]  /*21240*/  LEA R5, R6, R5, 0x18 ;  /* 0x0000000506057211 */ /* 0x000fc600078ec0ff */
[----:B------:R-:W-:-:S04]  /*21250*/  IMAD R2, R6, R2, R3 ;  /* 0x0000000206027224 */ /* 0x000fc800078e0203 */
[----:B------:R-:W-:-:S05]  /*21260*/  IMAD R2, R2, 0x10000, R5 ;  /* 0x0001000002027824 */ /* 0x000fca00078e0205 */
[----:B------:R1:W-:Y:S01]  /*21270*/  STL [R1+0x8], R2 ;  /* 0x0000080201007387 */ /* 0x0003e20000100800 */
[----:B------:R-:W-:Y:S05]  /*21280*/  BRA `(.L_x_14808) ;  /* 0x0000000000fc7947 */ /* 0x000fea0003800000 */
.L_x_14807:
[----:B---3--:R-:W3:Y:S01]  /*21290*/  LDL R3, [R1+0xc] ;  /* 0x00000c0001037983 */ /* 0x008ee20000100800 */
        /* <DEDUP_REMOVED lines=57> */
[----:B------:R-:W-:Y:S02]  /*21630*/  @!P1 LOP3.LUT R2, RZ, R8, RZ, 0x33, !PT ;  /* 0x00000008ff029212 */ /* 0x000fe400078e33ff */
[----:B------:R-:W-:-:S03]  /*21640*/  IADD3 R8, -R8, RZ, RZ ;  /* 0x000000ff08087210 */ /* 0x000fc60007ffe1ff */
[----:B------:R-:W-:Y:S02]  /*21650*/  IMAD.MOV.U32 R7, RZ, RZ, R2 ;  /* 0x000000ffff077224 */ /* 0x000fe400078e0002 */
[----:B------:R-:W-:-:S05]  /*21660*/  IMAD R3, R2, R8, R4 ;  /* 0x0000000802037224 */ /* 0x000fca00078e0204 */
[----:B------:R0:W-:Y:S02]  /*21670*/  STL [R1+0x8], R3 ;  /* 0x0000080301007387 */ /* 0x0001e40000100800 */
.L_x_14808:
[----:B------:R-:W-:-:S05]  /*21680*/  LOP3.LUT R7, RZ, R7, RZ, 0x33, !PT ;  /* 0x00000007ff077212 */ /* 0x000fca00078e33ff */
[----:B------:R-:W-:-:S05]  /*21690*/  IMAD.IADD R0, R0, 0x1, R7 ;  /* 0x0000000100007824 */ /* 0x000fca00078e0207 */
[----:B------:R3:W-:Y:S01]  /*216a0*/  STL [R1+0x4], R0 ;  /* 0x0000040001007387 */ /* 0x0007e20000100800 */
[----:B------:R-:W-:Y:S05]  /*216b0*/  BRA `(.L_x_14809) ;  /* 0x0000000000287947 */ /* 0x000fea0003800000 */
.L_x_14801:
        /* <DEDUP_REMOVED lines=10> */
.L_x_14809:
        /* <DEDUP_REMOVED lines=16> */
.L_x_14798:
[----:B------:R-:W3:Y:S01]  /*21860*/  LDL R0, [R1+0xc] ;  /* 0x00000c0001007983 */ /* 0x000ee20000100800 */
[----:B------:R-:W-:Y:S02]  /*21870*/  ULDC UR4, c[0x0][0xd3c] ;  /* 0x00034f0000047ab9 */ /* 0x000fe40000000800 */
[----:B---3--:R-:W-:-:S13]  /*21880*/  ISETP.GE.AND P0, PT, R0, UR4, PT ;  /* 0x0000000400007c0c */ /* 0x008fda000bf06270 */
[----:B------:R-:W-:Y:S05]  /*21890*/  @!P0 BRA `(.L_x_14810) ;  /* 0xffffff8000588947 */ /* 0x000fea000383ffff */
[----:B------:R-:W-:Y:S05]  /*218a0*/  BSYNC B8 ;  /* 0x0000000000087941 */ /* 0x000fea0003800000 */
.L_x_14660:
[----:B--2---:R-:W2:Y:S01]  /*218b0*/  LDL.LU R0, [R1+0x80] ;  /* 0x0000800001007983 */ /* 0x004ea20000300800 */
[----:B------:R-:W-:Y:S01]  /*218c0*/  BSSY B0, `(.L_x_14811) ;  /* 0x000000b000007945 */ /* 0x000fe20003800000 */
[----:B0-----:R-:W0:Y:S01]  /*218d0*/  S2R R5, SR_CgaCtaId ;  /* 0x0000000000057919 */ /* 0x001e220000008800 */
[----:B--2---:R-:W-:-:S05]  /*218e0*/  VIADD R0, R0, 0x1 ;  /* 0x0000000100007836 */ /* 0x004fca0000000000 */
        /* <DEDUP_REMOVED lines=8> */
.L_x_14976:
[----:B------:R-:W-:Y:S05]  /*21970*/  BSYNC B0 ;  /* 0x0000000000007941 */ /* 0x000fea0003800000 */
.L_x_14811:
[----:B------:R-:W-:-:S03]  /*21980*/  UMOV UR4, 0xffffffff ;  /* 0xffffffff00047882 */ /* 0x000fc60000000000 */
[----:B------:R-:W-:Y:S05]  /*21990*/  BRA.DIV UR4, `(.L_x_14813) ;  /* 0x0000004604a47947 */ /* 0x000fea000b800000 */
[----:B------:R-:W1:Y:S02]  /*219a0*/  S2R R2, SR_TID.X ;  /* 0x0000000000027919 */ /* 0x000e640000002100 */
[----:B-1----:R-:W-:-:S04]  /*219b0*/  SHF.R.U32.HI R2, RZ, 0x5, R2 ;  /* 0x00000005ff027819 */ /* 0x002fc80000011602 */
[----:B------:R-:W-:-:S05]  /*219c0*/  LOP3.LUT R2, R2, 0x3, RZ, 0xc0, !PT ;  /* 0x0000000302027812 */ /* 0x000fca00078ec0ff */
[----:B------:R1:W2:Y:S02]  /*219d0*/  SHFL.IDX PT, R14, R2, RZ, 0x1f ;  /* 0x00001fff020e7589 */ /* 0x0002a400000e0000 */
.L_x_14979:
[----:B--2---:R-:W-:-:S13]  /*219e0*/  ISETP.NE.AND P0, PT, R14, RZ, PT ;  /* 0x000000ff0e00720c */ /* 0x004fda0003f05270 */
[----:B------:R-:W-:Y:S05]  /*219f0*/  @P0 BRA `(.L_x_14488) ;  /* 0x00000000008c0947 */ /* 0x000fea0003800000 */
[----:B------:R-:W-:-:S03]  /*21a00*/  UMOV UR4, 0xffffffff ;  /* 0xffffffff00047882 */ /* 0x000fc60000000000 */
[----:B------:R-:W-:Y:S05]  /*21a10*/  BRA.DIV UR4, `(.L_x_14814) ;  /* 0x0000004604b87947 */ /* 0x000fea000b800000 */
[----:B------:R-:W-:-:S13]  /*21a20*/  ELECT P6, URZ, PT ;  /* 0x00000000003f782f */ /* 0x000fda00038c0000 */
.L_x_14982:
[----:B------:R-:W-:Y:S05]  /*21a30*/  @!P6 BRA `(.L_x_14488) ;  /* 0x00000000007ce947 */ /* 0x000fea0003800000 */
[----:B------:R-:W-:-:S06]  /*21a40*/  ULOP3.LUT UR4, UR36, 0x2, URZ, 0xfc, !UPT ;  /* 0x0000000224047892 */ /* 0x000fcc000f8efc3f */
[----:B-1----:R-:W-:-:S05]  /*21a50*/  IMAD.U32 R2, RZ, RZ, UR4 ;  /* 0x00000004ff027e24 */ /* 0x002fca000f8e00ff */
[----:B------:R-:W-:-:S13]  /*21a60*/  ISETP.NE.AND P2, PT, R2, 0x3, PT ;  /* 0x000000030200780c */ /* 0x000fda0003f45270 */
[----:B------:R-:W-:Y:S05]  /*21a70*/  @!P2 BRA `(.L_x_14815) ;  /* 0x000000000004a947 */ /* 0x000fea0003800000 */
[----:B------:R-:W-:Y:S01]  /*21a80*/  BPT.TRAP 0x1 ;  /* 0x000000040000795c */ /* 0x000fe20000300000 */
.L_x_14815:
        /* <DEDUP_REMOVED lines=13> */
.L_x_14983:
[----:B------:R-:W1:Y:S02]  /*21b60*/  SYNCS.PHASECHK.TRANS64.TRYWAIT P0, [R7+URZ], R2 ;  /* 0x00000002070075a7 */ /* 0x000e64000800017f */
[----:B-1----:R-:W-:Y:S05]  /*21b70*/  @!P0 BRA `(.L_x_14817) ;  /* 0x0000004400948947 */ /* 0x002fea0003800000 */
.L_x_14984:
[----:B------:R-:W-:Y:S05]  /*21b80*/  @!P2 BRA `(.L_x_14818) ;  /* 0x000000000004a947 */ /* 0x000fea0003800000 */
[----:B------:R-:W-:Y:S01]  /*21b90*/  BPT.TRAP 0x1 ;  /* 0x000000040000795c */ /* 0x000fe20000300000 */
.L_x_14818:
[----:B------:R-:W-:-:S04]  /*21ba0*/  VIADD R0, R0, 0x32460 ;  /* 0x0003246000007836 */ /* 0x000fc80000000000 */
[----:B------:R-:W-:-:S04]  /*21bb0*/  IMAD R4, R19, 0x8, R0 ;  /* 0x0000000813047824 */ /* 0x000fc800078e0200 */
[----:B------:R-:W2:Y:S02]  /*21bc0*/  SYNCS.PHASECHK.TRANS64.TRYWAIT P0, [R4+URZ], R5 ;  /* 0x00000005040075a7 */ /* 0x000ea4000800017f */
[----:B--2---:R-:W-:Y:S05]  /*21bd0*/  @!P0 BRA `(.L_x_14819) ;  /* 0x0000004400908947 */ /* 0x004fea0003800000 */
.L_x_14985:
[----:B------:R-:W-:-:S07]  /*21be0*/  IMAD R3, R3, 0x8, R0 ;  /* 0x0000000803037824 */ /* 0x000fce00078e0200 */
.L_x_14820:
[----:B----4-:R4:W0:Y:S02]  /*21bf0*/  SYNCS.PHASECHK.TRANS64.TRYWAIT P0, [R3+URZ], R2 ;  /* 0x00000002030075a7 */ /* 0x010824000800017f */
[----:B0-----:R-:W-:Y:S05]  /*21c00*/  @!P0 NANOSLEEP.SYNCS 0x989680 ;  /* 0x009896800000895d */ /* 0x001fea0003900000 */
[----:B------:R-:W0:Y:S02]  /*21c10*/  @!P0 SYNCS.PHASECHK.TRANS64 P0, [R3+URZ], R2 ;  /* 0x00000002030085a7 */ /* 0x000e24000800007f */
[----:B0-----:R-:W-:Y:S05]  /*21c20*/  @!P0 BRA `(.L_x_14820) ;  /* 0xfffffffc00f08947 */ /* 0x001fea000383ffff */
.L_x_14488:
[----:B------:R-:W-:Y:S05]  /*21c30*/  BSYNC B9 ;  /* 0x0000000000097941 */ /* 0x000fea0003800000 */
.L_x_14485:
[----:B------:R-:W-:Y:S05]  /*21c40*/  EXIT ;  /* 0x000000000000794d */ /* 0x000fea0003800000 */
.L_x_14508:
[----:B0-----:R0:W1:Y:S02]  /*21c50*/  SYNCS.PHASECHK.TRANS64.TRYWAIT P6, [R96+URZ+0x32490], R107 ;  /* 0x0324906b600075a7 */ /* 0x00106400080c017f */
[----:B-1----:R-:W-:Y:S05]  /*21c60*/  @!P6 NANOSLEEP.SYNCS 0x989680 ;  /* 0x009896800000e95d */ /* 0x002fea0003900000 */
[----:B------:R-:W1:Y:S02]  /*21c70*/  @!P6 SYNCS.PHASECHK.TRANS64 P6, [R96+URZ+0x32490], R107 ;  /* 0x0324906b6000e5a7 */ /* 0x000e6400080c007f */
[----:B-1----:R-:W-:Y:S05]  /*21c80*/  @!P6 BRA `(.L_x_14508) ;  /* 0xfffffffc00f0e947 */ /* 0x002fea000383ffff */
[----:B------:R-:W-:Y:S05]  /*21c90*/  BRA `(.L_x_14821) ;  /* 0xfffffe1800f47947 */ /* 0x000fea000383ffff */
.L_x_14526:
[----:B0-----:R0:W1:Y:S02]  /*21ca0*/  SYNCS.PHASECHK.TRANS64.TRYWAIT P5, [R96+URZ+0x32490], R107 ;  /* 0x0324906b600075a7 */ /* 0x00106400080a017f */
[----:B-1----:R-:W-:Y:S05]  /*21cb0*/  @!P5 NANOSLEEP.SYNCS 0x989680 ;  /* 0x009896800000d95d */ /* 0x002fea0003900000 */
[----:B------:R-:W1:Y:S02]  /*21cc0*/  @!P5 SYNCS.PHASECHK.TRANS64 P5, [R96+URZ+0x32490], R107 ;  /* 0x0324906b6000d5a7 */ /* 0x000e6400080a007f */
[----:B-1----:R-:W-:Y:S05]  /*21cd0*/  @!P5 BRA `(.L_x_14526) ;  /* 0xfffffffc00f0d947 */ /* 0x002fea000383ffff */
[----:B------:R-:W-:Y:S05]  /*21ce0*/  BRA `(.L_x_14822) ;  /* 0xfffffe2c00447947 */ /* 0x000fea000383ffff */
.L_x_14535:
[----:B0-----:R0:W1:Y:S02]  /*21cf0*/  SYNCS.PHASECHK.TRANS64.TRYWAIT P4, [R96+URZ+0x32490], R107 ;  /* 0x0324906b600075a7 */ /* 0x001064000808017f */
[----:B-1----:R-:W-:Y:S05]  /*21d00*/  @!P4 NANOSLEEP.SYNCS 0x989680 ;  /* 0x009896800000c95d */ /* 0x002fea0003900000 */
[----:B------:R-:W1:Y:S02]  /*21d10*/  @!P4 SYNCS.PHASECHK.TRANS64 P4, [R96+URZ+0x32490], R107 ;  /* 0x0324906b6000c5a7 */ /* 0x000e64000808007f */
[----:B-1----:R-:W-:Y:S05]  /*21d20*/  @!P4 BRA `(.L_x_14535) ;  /* 0xfffffffc00f0c947 */ /* 0x002fea000383ffff */
[----:B------:R-:W-:Y:S05]  /*21d30*/  BRA `(.L_x_14823) ;  /* 0xfffffe3c00607947 */ /* 0x000fea000383ffff */
.L_x_14541:
[----:B-1----:R1:W2:Y:S02]  /*21d40*/  SYNCS.PHASECHK.TRANS64.TRYWAIT P3, [R96+URZ+0x324b0], R107 ;  /* 0x0324b06b600075a7 */ /* 0x0022a4000806017f */
[----:B--2---:R-:W-:Y:S05]  /*21d50*/  @!P3 NANOSLEEP.SYNCS 0x989680 ;  /* 0x009896800000b95d */ /* 0x004fea0003900000 */
[----:B------:R-:W2:Y:S02]  /*21d60*/  @!P3 SYNCS.PHASECHK.TRANS64 P3, [R96+URZ+0x324b0], R107 ;  /* 0x0324b06b6000b5a7 */ /* 0x000ea4000806007f */
[----:B--2---:R-:W-:Y:S05]  /*21d70*/  @!P3 BRA `(.L_x_14541) ;  /* 0xfffffffc00f0b947 */ /* 0x004fea000383ffff */
[----:B------:R-:W-:Y:S05]  /*21d80*/  BRA `(.L_x_14824) ;  /* 0xfffffe3c00f47947 */ /* 0x000fea000383ffff */
.L_x_14551:
[----:B------:R-:W-:Y:S01]  /*21d90*/  BSSY B0, `(.L_x_14825) ;  /* 0x0000007000007945 */ /* 0x000fe20003800000 */
[----:B------:R-:W-:Y:S01]  /*21da0*/  IMAD.MOV.U32 R12, RZ, RZ, RZ ;  /* 0x000000ffff0c7224 */ /* 0x000fe200078e00ff */
[----:B------:R-:W-:Y:S01]  /*21db0*/  MOV R15, 0xffffffff ;  /* 0xffffffff000f7802 */ /* 0x000fe20000000f00 */
[----:B------:R-:W-:-:S07]  /*21dc0*/  IMAD.MOV.U32 R11, RZ, RZ, 0x1f ;  /* 0x0000001fff0b7424 */ /* 0x000fce00078e00ff */
[----:B-----5:R-:W-:Y:S05]  /*21dd0*/  WARPSYNC.COLLECTIVE R15, `(.L_x_14826) ;  /* 0x000000000f087348 */ /* 0x020fea0003c00000 */
[----:B------:R0:W1:Y:S02]  /*21de0*/  SHFL.IDX P6, R14, R13, R12, R11 ;  /* 0x0000000c0d0e7389 */ /* 0x00006400000c000b */
[----:B01---5:R-:W-:Y:S01]  /*21df0*/  ENDCOLLECTIVE ;  /* 0x000000000000791b */ /* 0x023fe20003800000 */
.L_x_14826:
[----:B------:R-:W-:Y:S05]  /*21e00*/  BSYNC B0 ;  /* 0x0000000000007941 */ /* 0x000fea0003800000 */
.L_x_14825:
[----:B------:R-:W-:Y:S05]  /*21e10*/  BRA `(.L_x_14827) ;  /* 0xfffffe4c007c7947 */ /* 0x000fea000383ffff */
.L_x_14563:
        /* <DEDUP_REMOVED lines=8> */
.L_x_14829:
[----:B------:R-:W-:Y:S05]  /*21ea0*/  BSYNC B1 ;  /* 0x0000000000017941 */ /* 0x000fea0003800000 */
.L_x_14828:
        /* <DEDUP_REMOVED lines=8> */
.L_x_14830:
[----:B------:R-:W-:Y:S02]  /*21f30*/  IMAD.MOV.U32 R13, RZ, RZ, R7 ;  /* 0x000000ffff0d7224 */ /* 0x000fe400078e0007 */
[----:B------:R-:W-:-:S07]  /*21f40*/  IMAD.MOV.U32 R0, RZ, RZ, R14 ;  /* 0x000000ffff007224 */ /* 0x000fce00078e000e */
[----:B------:R-:W-:Y:S05]  /*21f50*/  WARPSYNC.COLLECTIVE R15, `(.L_x_14831) ;  /* 0x000000000f087348 */ /* 0x000fea0003c00000 */
[----:B------:R0:W1:Y:S02]  /*21f60*/  SHFL.IDX P6, R14, R13, R12, R11 ;  /* 0x0000000c0d0e7389 */ /* 0x00006400000c000b */
[----:B01----:R-:W-:Y:S01]  /*21f70*/  ENDCOLLECTIVE ;  /* 0x000000000000791b */ /* 0x003fe20003800000 */
.L_x_14831:
[----:B------:R-:W-:Y:S02]  /*21f80*/  IMAD.MOV.U32 R13, RZ, RZ, R30 ;  /* 0x000000ffff0d7224 */ /* 0x000fe400078e001e */
[----:B------:R-:W-:-:S07]  /*21f90*/  IMAD.MOV.U32 R5, RZ, RZ, R14 ;  /* 0x000000ffff057224 */ /* 0x000fce00078e000e */
[----:B------:R-:W-:Y:S05]  /*21fa0*/  WARPSYNC.COLLECTIVE R15, `(.L_x_14832) ;  /* 0x000000000f087348 */ /* 0x000fea0003c00000 */
[----:B------:R0:W1:Y:S02]  /*21fb0*/  SHFL.IDX P6, R14, R13, R12, R11 ;  /* 0x0000000c0d0e7389 */ /* 0x00006400000c000b */
[----:B01----:R-:W-:Y:S01]  /*21fc0*/  ENDCOLLECTIVE ;  /* 0x000000000000791b */ /* 0x003fe20003800000 */
.L_x_14832:
[----:B------:R-:W-:Y:S05]  /*21fd0*/  BRA `(.L_x_14833) ;  /* 0xfffffe5400147947 */ /* 0x000fea000383ffff */
.L_x_14566:
        /* <DEDUP_REMOVED lines=8> */
.L_x_14835:
[----:B------:R-:W-:Y:S05]  /*22060*/  BSYNC B1 ;  /* 0x0000000000017941 */ /* 0x000fea0003800000 */
.L_x_14834:
        /* <DEDUP_REMOVED lines=8> */
.L_x_14836:
[----:B------:R-:W-:Y:S02]  /*220f0*/  IMAD.MOV.U32 R13, RZ, RZ, R7 ;  /* 0x000000ffff0d7224 */ /* 0x000fe400078e0007 */
[----:B------:R-:W-:-:S07]  /*22100*/  IMAD.MOV.U32 R4, RZ, RZ, R14 ;  /* 0x000000ffff047224 */ /* 0x000fce00078e000e */
[----:B------:R-:W-:Y:S05]  /*22110*/  WARPSYNC.COLLECTIVE R15, `(.L_x_14837) ;  /* 0x000000000f087348 */ /* 0x000fea0003c00000 */
[----:B------:R0:W1:Y:S02]  /*22120*/  SHFL.IDX P6, R14, R13, R12, R11 ;  /* 0x0000000c0d0e7389 */ /* 0x00006400000c000b */
[----:B01----:R-:W-:Y:S01]  /*22130*/  ENDCOLLECTIVE ;  /* 0x000000000000791b */ /* 0x003fe20003800000 */
.L_x_14837:
[----:B------:R-:W-:Y:S02]  /*22140*/  IMAD.MOV.U32 R13, RZ, RZ, R30 ;  /* 0x000000ffff0d7224 */ /* 0x000fe400078e001e */
[----:B------:R-:W-:-:S07]  /*22150*/  IMAD.MOV.U32 R7, RZ, RZ, R14 ;  /* 0x000000ffff077224 */ /* 0x000fce00078e000e */
[----:B------:R-:W-:Y:S05]  /*22160*/  WARPSYNC.COLLECTIVE R15, `(.L_x_14838) ;  /* 0x000000000f087348 */ /* 0x000fea0003c00000 */
[----:B------:R0:W1:Y:S02]  /*22170*/  SHFL.IDX P6, R14, R13, R12, R11 ;  /* 0x0000000c0d0e7389 */ /* 0x00006400000c000b */
[----:B01----:R-:W-:Y:S01]  /*22180*/  ENDCOLLECTIVE ;  /* 0x000000000000791b */ /* 0x003fe20003800000 */
.L_x_14838:
[----:B------:R-:W-:Y:S01]  /*22190*/  IMAD.MOV.U32 R30, RZ, RZ, R14 ;  /* 0x000000ffff1e7224 */ /* 0x000fe200078e000e */
[----:B------:R-:W-:Y:S06]  /*221a0*/  BRA `(.L_x_14839) ;  /* 0xfffffe54006c7947 */ /* 0x000fec000383ffff */
.L_x_14570:
[----:B0-----:R0:W1:Y:S02]  /*221b0*/  SYNCS.PHASECHK.TRANS64.TRYWAIT P0, [R19+URZ+0x32400], R34 ;  /* 0x03240022130075a7 */ /* 0x001064000800017f */
[----:B-1----:R-:W-:Y:S05]  /*221c0*/  @!P0 NANOSLEEP.SYNCS 0x989680 ;  /* 0x009896800000895d */ /* 0x002fea0003900000 */
[----:B------:R-:W1:Y:S02]  /*221d0*/  @!P0 SYNCS.PHASECHK.TRANS64 P0, [R19+URZ+0x32400], R34 ;  /* 0x03240022130085a7 */ /* 0x000e64000800007f */
[----:B-1----:R-:W-:Y:S05]  /*221e0*/  @!P0 BRA `(.L_x_14570) ;  /* 0xfffffffc00f08947 */ /* 0x002fea000383ffff */
[----:B------:R-:W-:Y:S05]  /*221f0*/  BRA `(.L_x_14840) ;  /* 0xfffffe58005c7947 */ /* 0x000fea000383ffff */
.L_x_14578:
        /* <DEDUP_REMOVED lines=9> */
.L_x_14842:
[----:B------:R-:W-:Y:S05]  /*22290*/  BSYNC B1 ;  /* 0x0000000000017941 */ /* 0x000fea0003800000 */
.L_x_14841:
[----:B------:R0:W5:Y:S01]  /*222a0*/  LDL R8, [R1+0x18] ;  /* 0x0000180001087983 */ /* 0x0001620000100800 */
[----:B------:R-:W-:Y:S01]  /*222b0*/  IMAD.MOV.U32 R13, RZ, RZ, R24 ;  /* 0x000000ffff0d7224 */ /* 0x000fe200078e0018 */
[----:B------:R-:W-:Y:S01]  /*222c0*/  ISETP.GE.AND P0, PT, R16, R39, PT ;  /* 0x000000271000720c */ /* 0x000fe20003f06270 */
[----:B------:R-:W-:Y:S02]  /*222d0*/  IMAD.MOV.U32 R12, RZ, RZ, RZ ;  /* 0x000000ffff0c7224 */ /* 0x000fe400078e00ff */
[----:B------:R-:W-:Y:S02]  /*222e0*/  IMAD.MOV.U32 R11, RZ, RZ, 0x1c1f ;  /* 0x00001c1fff0b7424 */ /* 0x000fe400078e00ff */
[----:B------:R-:W-:Y:S02]  /*222f0*/  IMAD.MOV.U32 R15, RZ, RZ, -0x1 ;  /* 0xffffffffff0f7424 */ /* 0x000fe400078e00ff */
[----:B0-----:R-:W-:-:S07]  /*22300*/  IMAD.MOV.U32 R0, RZ, RZ, R14 ;  /* 0x000000ffff007224 */ /* 0x001fce00078e000e */
[----:B-----5:R-:W-:Y:S05]  /*22310*/  WARPSYNC.COLLECTIVE R15, `(.L_x_14843) ;  /* 0x000000000f087348 */ /* 0x020fea0003c00000 */
[----:B------:R0:W1:Y:S02]  /*22320*/  SHFL.IDX P6, R14, R13, R12, R11 ;  /* 0x0000000c0d0e7389 */ /* 0x00006400000c000b */
[----:B01---5:R-:W-:Y:S01]  /*22330*/  ENDCOLLECTIVE ;  /* 0x000000000000791b */ /* 0x023fe20003800000 */
.L_x_14843:
[----:B------:R-:W-:Y:S02]  /*22340*/  IMAD.MOV.U32 R13, RZ, RZ, R25 ;  /* 0x000000ffff0d7224 */ /* 0x000fe400078e0019 */
[----:B------:R-:W-:-:S07]  /*22350*/  IMAD.MOV.U32 R3, RZ, RZ, R14 ;  /* 0x000000ffff037224 */ /* 0x000fce00078e000e */
[----:B------:R-:W-:Y:S05]  /*22360*/  WARPSYNC.COLLECTIVE R15, `(.L_x_14844) ;  /* 0x000000000f087348 */ /* 0x000fea0003c00000 */
[----:B------:R0:W1:Y:S02]  /*22370*/  SHFL.IDX P6, R14, R13, R12, R11 ;  /* 0x0000000c0d0e7389 */ /* 0x00006400000c000b */
[----:B01----:R-:W-:Y:S01]  /*22380*/  ENDCOLLECTIVE ;  /* 0x000000000000791b */ /* 0x003fe20003800000 */
.L_x_14844:
[----:B------:R-:W-:Y:S01]  /*22390*/  MOV R13, R27 ;  /* 0x0000001b000d7202 */ /* 0x000fe20000000f00 */
[----:B------:R-:W-:-:S07]  /*223a0*/  IMAD.MOV.U32 R4, RZ, RZ, R14 ;  /* 0x000000ffff047224 */ /* 0x000fce00078e000e */
[----:B------:R-:W-:Y:S05]  /*223b0*/  WARPSYNC.COLLECTIVE R15, `(.L_x_14845) ;  /* 0x000000000f087348 */ /* 0x000fea0003c00000 */
[----:B------:R0:W1:Y:S02]  /*223c0*/  SHFL.IDX P6, R14, R13, R12, R11 ;  /* 0x0000000c0d0e7389 */ /* 0x00006400000c000b */
[----:B01----:R-:W-:Y:S01]  /*223d0*/  ENDCOLLECTIVE ;  /* 0x000000000000791b */ /* 0x003fe20003800000 */
.L_x_14845:
[----:B------:R-:W-:-:S05]  /*223e0*/  IMAD R34, R8, R34, RZ ;  /* 0x0000002208227224 */ /* 0x000fca00078e02ff */
[----:B------:R-:W-:-:S13]  /*223f0*/  ISETP.GE.OR P1, PT, R37, R34, P0 ;  /* 0x000000222500720c */ /* 0x000fda0000726670 */
[C---:B------:R-:W-:Y:S01]  /*22400*/  @!P1 IMAD.SHL.U32 R5, R16.reuse, 0x2, RZ ;  /* 0x0000000210059824 */ /* 0x040fe200078e00ff */
[----:B------:R-:W-:-:S04]  /*22410*/  @!P1 SHF.L.U64.HI R21, R16, 0x1, R41 ;  /* 0x0000000110159819 */ /* 0x000fc80000010229 */
[----:B------:R-:W-:-:S05]  /*22420*/  @!P1 IADD3 R6, P2, R3, R5, RZ ;  /* 0x0000000503069210 */ /* 0x000fca0007f5e0ff */
[----:B------:R-:W-:-:S05]  /*22430*/  @!P1 IMAD.X R7, R0, 0x1, R21, P2 ;  /* 0x0000000100079824 */ /* 0x000fca00010e0615 */
[----:B------:R-:W2:Y:S01]  /*22440*/  @!P1 LD.E.128 R8, desc[UR40][R6.64] ;  /* 0x0000002806089980 */ /* 0x000ea2000c101d00 */
[----:B------:R-:W-:-:S05]  /*22450*/  @!P1 IADD3 R14, P2, R14, R5, RZ ;  /* 0x000000050e0e9210 */ /* 0x000fca0007f5e0ff */
[----:B------:R-:W-:Y:S02]  /*22460*/  @!P1 IMAD.X R5, R4, 0x1, R21, P2 ;  /* 0x0000000104059824 */ /* 0x000fe400010e0615 */
[----:B------:R-:W-:-:S06]  /*22470*/  @!P1 IMAD.MOV.U32 R4, RZ, RZ, R14 ;  /* 0x000000ffff049224 */ /* 0x000fcc00078e000e */
        /* <DEDUP_REMOVED lines=8> */
[----:B------:R-:W-:-:S02]  /*22500*/  IMAD.MOV.U32 R11, RZ, RZ, 0x1c1f ;  /* 0x00001c1fff0b7424 */ /* 0x000fc400078e00ff */
[----:B------:R-:W-:Y:S02]  /*22510*/  @!P1 IMAD.MOV.U32 R21, RZ, RZ, R9 ;  /* 0x000000ffff159224 */ /* 0x000fe400078e0009 */
[----:B------:R-:W-:-:S07]  /*22520*/  @!P1 IMAD.MOV.U32 R20, RZ, RZ, R8 ;  /* 0x000000ffff149224 */ /* 0x000fce00078e0008 */
[----:B-----5:R-:W-:Y:S05]  /*22530*/  WARPSYNC.COLLECTIVE R15, `(.L_x_14846) ;  /* 0x000000000f087348 */ /* 0x020fea0003c00000 */
[----:B------:R0:W1:Y:S02]  /*22540*/  SHFL.IDX P6, R14, R13, R12, R11 ;  /* 0x0000000c0d0e7389 */ /* 0x00006400000c000b */
[----:B01---5:R-:W-:Y:S01]  /*22550*/  ENDCOLLECTIVE ;  /* 0x000000000000791b */ /* 0x023fe20003800000 */
.L_x_14846:
[----:B------:R-:W-:Y:S02]  /*22560*/  IMAD.MOV.U32 R3, RZ, RZ, R21 ;  /* 0x000000ffff037224 */ /* 0x000fe400078e0015 */
[----:B------:R-:W-:Y:S02]  /*22570*/  IMAD.MOV.U32 R0, RZ, RZ, R20 ;  /* 0x000000ffff007224 */ /* 0x000fe400078e0014 */
[----:B------:R-:W-:Y:S01]  /*22580*/  @!P1 IMAD.MOV.U32 R28, RZ, RZ, R10 ;  /* 0x000000ffff1c9224 */ /* 0x000fe200078e000a */
[----:B------:R-:W-:Y:S01]  /*22590*/  PRMT R42, R42, 0x5410, R3 ;  /* 0x000054102a2a7816 */ /* 0x000fe20000000003 */
[----:B------:R-:W-:Y:S01]  /*225a0*/  IMAD.MOV.U32 R8, RZ, RZ, R29 ;  /* 0x000000ffff087224 */ /* 0x000fe200078e001d */
[----:B------:R-:W-:Y:S01]  /*225b0*/  PRMT R53, R53, 0x5410, R0 ;  /* 0x0000541035357816 */ /* 0x000fe20000000000 */
[----:B------:R-:W-:Y:S01]  /*225c0*/  @!P1 IMAD.MOV.U32 R31, RZ, RZ, R5 ;  /* 0x000000ffff1f9224 */ /* 0x000fe200078e0005 */
[----:B------:R-:W-:Y:S01]  /*225d0*/  MOV R0, R28 ;  /* 0x0000001c00007202 */ /* 0x000fe20000000f00 */
[----:B------:R-:W-:-:S02]  /*225e0*/  @!P1 IMAD.MOV.U32 R32, RZ, RZ, R6 ;  /* 0x000000ffff209224 */ /* 0x000fc400078e0006 */
[----:B------:R-:W-:Y:S01]  /*225f0*/  @!P1 IMAD.MOV.U32 R30, RZ, RZ, R4 ;  /* 0x000000ffff1e9224 */ /* 0x000fe200078e0004 */
[----:B------:R-:W-:Y:S01]  /*22600*/  PRMT R35, R0, 0x5410, R8 ;  /* 0x0000541000237816 */ /* 0x000fe20000000008 */
[----:B------:R-:W-:Y:S02]  /*22610*/  IMAD.MOV.U32 R13, RZ, RZ, R24 ;  /* 0x000000ffff0d7224 */ /* 0x000fe400078e0018 */
[----:B------:R-:W-:Y:S02]  /*22620*/  @!P1 IMAD.MOV.U32 R33, RZ, RZ, R7 ;  /* 0x000000ffff219224 */ /* 0x000fe400078e0007 */
[----:B------:R-:W-:Y:S02]  /*22630*/  IMAD.MOV.U32 R4, RZ, RZ, R31 ;  /* 0x000000ffff047224 */ /* 0x000fe400078e001f */
[----:B------:R-:W-:Y:S02]  /*22640*/  IMAD.MOV.U32 R5, RZ, RZ, R32 ;  /* 0x000000ffff057224 */ /* 0x000fe400078e0020 */
[----:B------:R-:W-:Y:S01]  /*22650*/  IMAD.MOV.U32 R0, RZ, RZ, R30 ;  /* 0x000000ffff007224 */ /* 0x000fe200078e001e */
[----:B------:R-:W-:Y:S01]  /*22660*/  PRMT R42, R4, 0x7610, R42 ;  /* 0x00007610042a7816 */ /* 0x000fe2000000002a */
[----:B------:R-:W-:Y:S01]  /*22670*/  IMAD.MOV.U32 R3, RZ, RZ, R14 ;  /* 0x000000ffff037224 */ /* 0x000fe200078e000e */
[----:B------:R-:W-:-:S07]  /*22680*/  PRMT R53, R5, 0x7610, R53 ;  /* 0x0000761005357816 */ /* 0x000fce0000000035 */
[----:B------:R-:W-:Y:S05]  /*22690*/  WARPSYNC.COLLECTIVE R15, `(.L_x_14847) ;  /* 0x000000000f087348 */ /* 0x000fea0003c00000 */
[----:B------:R0:W1:Y:S02]  /*226a0*/  SHFL.IDX P6, R14, R13, R12, R11 ;  /* 0x0000000c0d0e7389 */ /* 0x00006400000c000b */
[----:B01----:R-:W-:Y:S01]  /*226b0*/  ENDCOLLECTIVE ;  /* 0x000000000000791b */ /* 0x003fe20003800000 */
.L_x_14847:
[----:B------:R-:W-:Y:S01]  /*226c0*/  IMAD.MOV.U32 R6, RZ, RZ, R33 ;  /* 0x000000ffff067224 */ /* 0x000fe200078e0021 */
[----:B------:R-:W-:-:S04]  /*226d0*/  CS2R R4, SRZ ;  /* 0x0000000000047805 */ /* 0x000fc8000001ff00 */
[----:B------:R-:W-:Y:S01]  /*226e0*/  PRMT R48, R0, 0x5410, R6 ;  /* 0x0000541000307816 */ /* 0x000fe20000000006 */
[----:B------:R-:W-:Y:S02]  /*226f0*/  IMAD.MOV.U32 R13, RZ, RZ, R25 ;  /* 0x000000ffff0d7224 */ /* 0x000fe400078e0019 */
[----:B------:R-:W-:-:S07]  /*22700*/  IMAD.MOV.U32 R24, RZ, RZ, R14 ;  /* 0x000000ffff187224 */ /* 0x000fce00078e000e */
[----:B------:R-:W-:Y:S05]  /*22710*/  WARPSYNC.COLLECTIVE R15, `(.L_x_14848) ;  /* 0x000000000f087348 */ /* 0x000fea0003c00000 */
[----:B------:R0:W1:Y:S02]  /*22720*/  SHFL.IDX P6, R14, R13, R12, R11 ;  /* 0x0000000c0d0e7389 */ /* 0x00006400000c000b */
[----:B01----:R-:W-:Y:S01]  /*22730*/  ENDCOLLECTIVE ;  /* 0x000000000000791b */ /* 0x003fe20003800000 */
.L_x_14848:
[----:B------:R-:W-:Y:S02]  /*22740*/  IMAD.MOV.U32 R13, RZ, RZ, R27 ;  /* 0x000000ffff0d7224 */ /* 0x000fe400078e001b */
[----:B------:R-:W-:-:S07]  /*22750*/  IMAD.MOV.U32 R25, RZ, RZ, R14 ;  /* 0x000000ffff197224 */ /* 0x000fce00078e000e */
[----:B------:R-:W-:Y:S05]  /*22760*/  WARPSYNC.COLLECTIVE R15, `(.L_x_14849) ;  /* 0x000000000f087348 */ /* 0x000fea0003c00000 */
[----:B------:R0:W1:Y:S02]  /*22770*/  SHFL.IDX P6, R14, R13, R12, R11 ;  /* 0x0000000c0d0e7389 */ /* 0x00006400000c000b */
[----:B01----:R-:W-:Y:S01]  /*22780*/  ENDCOLLECTIVE ;  /* 0x000000000000791b */ /* 0x003fe20003800000 */
.L_x_14849:
[----:B------:R-:W-:Y:S05]  /*22790*/  BRA `(.L_x_14850) ;  /* 0xfffffe6400307947 */ /* 0x000fea000383ffff */
.L_x_14582:
[----:B0-----:R0:W1:Y:S02]  /*227a0*/  SYNCS.PHASECHK.TRANS64.TRYWAIT P1, [R19+URZ+0x32400], R12 ;  /* 0x0324000c130075a7 */ /* 0x001064000802017f */
[----:B-1----:R-:W-:Y:S05]  /*227b0*/  @!P1 NANOSLEEP.SYNCS 0x989680 ;  /* 0x009896800000995d */ /* 0x002fea0003900000 */
[----:B------:R-:W1:Y:S02]  /*227c0*/  @!P1 SYNCS.PHASECHK.TRANS64 P1, [R19+URZ+0x32400], R12 ;  /* 0x0324000c130095a7 */ /* 0x000e64000802007f */
[----:B-1----:R-:W-:Y:S05]  /*227d0*/  @!P1 BRA `(.L_x_14582) ;  /* 0xfffffffc00f09947 */ /* 0x002fea000383ffff */
[----:B------:R-:W-:Y:S05]  /*227e0*/  BRA `(.L_x_14851) ;  /* 0xfffffe6400c87947 */ /* 0x000fea000383ffff */
.L_x_14588:
[----:B---3--:R3:W0:Y:S02]  /*227f0*/  SYNCS.PHASECHK.TRANS64.TRYWAIT P1, [R173+URZ+0x32430], R8 ;  /* 0x03243008ad0075a7 */ /* 0x008624000802017f */
[----:B0-----:R-:W-:Y:S05]  /*22800*/  @!P1 NANOSLEEP.SYNCS 0x989680 ;  /* 0x009896800000995d */ /* 0x001fea0003900000 */
[----:B------:R-:W0:Y:S02]  /*22810*/  @!P1 SYNCS.PHASECHK.TRANS64 P1, [R173+URZ+0x32430], R8 ;  /* 0x03243008ad0095a7 */ /* 0x000e24000802007f */
[----:B0-----:R-:W-:Y:S05]  /*22820*/  @!P1 BRA `(.L_x_14588) ;  /* 0xfffffffc00f09947 */ /* 0x001fea000383ffff */
[----:B------:R-:W-:Y:S05]  /*22830*/  BRA `(.L_x_14587) ;  /* 0xfffffe7400507947 */ /* 0x000fea000383ffff */
.L_x_14590:
[----:B0-----:R0:W4:Y:S02]  /*22840*/  SYNCS.PHASECHK.TRANS64.TRYWAIT P1, [R19+URZ+0x32410], R0 ;  /* 0x03241000130075a7 */ /* 0x001124000802017f */
[----:B----4-:R-:W-:Y:S05]  /*22850*/  @!P1 NANOSLEEP.SYNCS 0x989680 ;  /* 0x009896800000995d */ /* 0x010fea0003900000 */
[----:B------:R-:W4:Y:S02]  /*22860*/  @!P1 SYNCS.PHASECHK.TRANS64 P1, [R19+URZ+0x32410], R0 ;  /* 0x03241000130095a7 */ /* 0x000f24000802007f */
[----:B----4-:R-:W-:Y:S05]  /*22870*/  @!P1 BRA `(.L_x_14590) ;  /* 0xfffffffc00f09947 */ /* 0x010fea000383ffff */
[----:B------:R-:W-:Y:S05]  /*22880*/  BRA `(.L_x_14852) ;  /* 0xfffffe7800047947 */ /* 0x000fea000383ffff */
.L_x_14595:
[----:B------:R0:W0:Y:S02]  /*22890*/  SYNCS.PHASECHK.TRANS64.TRYWAIT P2, [R173+URZ+0x32450], R8 ;  /* 0x03245008ad0075a7 */ /* 0x000024000804017f */
[----:B0-----:R-:W-:Y:S05]  /*228a0*/  @!P2 NANOSLEEP.SYNCS 0x989680 ;  /* 0x009896800000a95d */ /* 0x001fea0003900000 */
[----:B------:R-:W0:Y:S02]  /*228b0*/  @!P2 SYNCS.PHASECHK.TRANS64 P2, [R173+URZ+0x32450], R8 ;  /* 0x03245008ad00a5a7 */ /* 0x000e24000804007f */
[----:B0-----:R-:W-:Y:S05]  /*228c0*/  @!P2 BRA `(.L_x_14595) ;  /* 0xfffffffc00f0a947 */ /* 0x001fea000383ffff */
[----:B------:R-:W-:Y:S05]  /*228d0*/  BRA `(.L_x_14594) ;  /* 0xfffffe7800247947 */ /* 0x000fea000383ffff */
.L_x_14600:
[----:B--2---:R2:W3:Y:S02]  /*228e0*/  SYNCS.PHASECHK.TRANS64.TRYWAIT P2, [R205+URZ+0x32430], R0 ;  /* 0x03243000cd0075a7 */ /* 0x0044e4000804017f */
[----:B---3--:R-:W-:Y:S05]  /*228f0*/  @!P2 NANOSLEEP.SYNCS 0x989680 ;  /* 0x009896800000a95d */ /* 0x008fea0003900000 */
[----:B------:R-:W3:Y:S02]  /*22900*/  @!P2 SYNCS.PHASECHK.TRANS64 P2, [R205+URZ+0x32430], R0 ;  /* 0x03243000cd00a5a7 */ /* 0x000ee4000804007f */
[----:B---3--:R-:W-:Y:S05]  /*22910*/  @!P2 BRA `(.L_x_14600) ;  /* 0xfffffffc00f0a947 */ /* 0x008fea000383ffff */
[----:B------:R-:W-:Y:S05]  /*22920*/  BRA `(.L_x_14599) ;  /* 0xfffffe9c00e47947 */ /* 0x000fea000383ffff */
.L_x_14605:
[----:B---3--:R3:W4:Y:S02]  /*22930*/  SYNCS.PHASECHK.TRANS64.TRYWAIT P2, [R205+URZ+0x32450], R0 ;  /* 0x03245000cd0075a7 */ /* 0x008724000804017f */
[----:B----4-:R-:W-:Y:S05]  /*22940*/  @!P2 NANOSLEEP.SYNCS 0x989680 ;  /* 0x009896800000a95d */ /* 0x010fea0003900000 */
[----:B------:R-:W4:Y:S02]  /*22950*/  @!P2 SYNCS.PHASECHK.TRANS64 P2, [R205+URZ+0x32450], R0 ;  /* 0x03245000cd00a5a7 */ /* 0x000f24000804007f */
[----:B----4-:R-:W-:Y:S05]  /*22960*/  @!P2 BRA `(.L_x_14605) ;  /* 0xfffffffc00f0a947 */ /* 0x010fea000383ffff */
[----:B------:R-:W-:Y:S05]  /*22970*/  BRA `(.L_x_14604) ;  /* 0xfffffea000887947 */ /* 0x000fea000383ffff */
.L_x_14611:
[----:B--2---:R2:W3:Y:S02]  /*22980*/  SYNCS.PHASECHK.TRANS64.TRYWAIT P2, [R216+URZ+0x32430], R0 ;  /* 0x03243000d80075a7 */ /* 0x0044e4000804017f */
[----:B---3--:R-:W-:Y:S05]  /*22990*/  @!P2 NANOSLEEP.SYNCS 0x989680 ;  /* 0x009896800000a95d */ /* 0x008fea0003900000 */
[----:B------:R-:W3:Y:S02]  /*229a0*/  @!P2 SYNCS.PHASECHK.TRANS64 P2, [R216+URZ+0x32430], R0 ;  /* 0x03243000d800a5a7 */ /* 0x000ee4000804007f */
[----:B---3--:R-:W-:Y:S05]  /*229b0*/  @!P2 BRA `(.L_x_14611) ;  /* 0xfffffffc00f0a947 */ /* 0x008fea000383ffff */
[----:B------:R-:W-:Y:S05]  /*229c0*/  BRA `(.L_x_14610) ;  /* 0xfffffecc00c87947 */ /* 0x000fea000383ffff */
.L_x_14616:
[----:B---3--:R3:W4:Y:S02]  /*229d0*/  SYNCS.PHASECHK.TRANS64.TRYWAIT P2, [R216+URZ+0x32450], R0 ;  /* 0x03245000d80075a7 */ /* 0x008724000804017f */
[----:B----4-:R-:W-:Y:S05]  /*229e0*/  @!P2 NANOSLEEP.SYNCS 0x989680 ;  /* 0x009896800000a95d */ /* 0x010fea0003900000 */
[----:B------:R-:W4:Y:S02]  /*229f0*/  @!P2 SYNCS.PHASECHK.TRANS64 P2, [R216+URZ+0x32450], R0 ;  /* 0x03245000d800a5a7 */ /* 0x000f24000804007f */
[----:B----4-:R-:W-:Y:S05]  /*22a00*/  @!P2 BRA `(.L_x_14616) ;  /* 0xfffffffc00f0a947 */ /* 0x010fea000383ffff */
[----:B------:R-:W-:Y:S05]  /*22a10*/  BRA `(.L_x_14615) ;  /* 0xfffffed0006c7947 */ /* 0x000fea000383ffff */
.L_x_14622:
[----:B------:R-:W-:Y:S02]  /*22a20*/  IMAD.MOV.U32 R13, RZ, RZ, R20 ;  /* 0x000000ffff0d7224 */ /* 0x000fe400078e0014 */
[----:B------:R-:W-:Y:S02]  /*22a30*/  IMAD.MOV.U32 R12, RZ, RZ, RZ ;  /* 0x000000ffff0c7224 */ /* 0x000fe400078e00ff */
[----:B------:R-:W-:Y:S02]  /*22a40*/  IMAD.MOV.U32 R11, RZ, RZ, 0x181f ;  /* 0x0000181fff0b7424 */ /* 0x000fe400078e00ff */
[----:B------:R-:W-:-:S07]  /*22a50*/  IMAD.MOV.U32 R15, RZ, RZ, -0x1 ;  /* 0xffffffffff0f7424 */ /* 0x000fce00078e00ff */
[----:B-----5:R-:W-:Y:S05]  /*22a60*/  WARPSYNC.COLLECTIVE R15, `(.L_x_14853) ;  /* 0x000000000f087348 */ /* 0x020fea0003c00000 */
[----:B------:R0:W1:Y:S02]  /*22a70*/  SHFL.IDX P6, R14, R13, R12, R11 ;  /* 0x0000000c0d0e7389 */ /* 0x00006400000c000b */
[----:B01---5:R-:W-:Y:S01]  /*22a80*/  ENDCOLLECTIVE ;  /* 0x000000000000791b */ /* 0x023fe20003800000 */
.L_x_14853:
[----:B------:R-:W-:Y:S02]  /*22a90*/  IMAD.MOV.U32 R13, RZ, RZ, R4 ;  /* 0x000000ffff0d7224 */ /* 0x000fe400078e0004 */
[----:B------:R-:W-:-:S07]  /*22aa0*/  IMAD.MOV.U32 R3, RZ, RZ, R14 ;  /* 0x000000ffff037224 */ /* 0x000fce00078e000e */
[----:B------:R-:W-:Y:S05]  /*22ab0*/  WARPSYNC.COLLECTIVE R15, `(.L_x_14854) ;  /* 0x000000000f087348 */ /* 0x000fea0003c00000 */
[----:B------:R0:W1:Y:S02]  /*22ac0*/  SHFL.IDX P6, R14, R13, R12, R11 ;  /* 0x0000000c0d0e7389 */ /* 0x00006400000c000b */
[----:B01----:R-:W-:Y:S01]  /*22ad0*/  ENDCOLLECTIVE ;  /* 0x000000000000791b */ /* 0x003fe20003800000 */
.L_x_14854:
[----:B------:R-:W-:Y:S05]  /*22ae0*/  BRA `(.L_x_14855) ;  /* 0xffffff18009c7947 */ /* 0x000fea000383ffff */
.L_x_14625:
        /* <DEDUP_REMOVED lines=8> */
.L_x_14857:
[----:B------:R-:W-:Y:S05]  /*22b70*/  BSYNC B1 ;  /* 0x0000000000017941 */ /* 0x000fea0003800000 */
.L_x_14856:
[----:B------:R-:W-:Y:S01]  /*22b80*/  IMAD.MOV.U32 R13, RZ, RZ, R4 ;  /* 0x000000ffff0d7224 */ /* 0x000fe200078e0004 */
[----:B------:R-:W-:Y:S01]  /*22b90*/  MOV R3, R14 ;  /* 0x0000000e00037202 */ /* 0x000fe20000000f00 */
[----:B------:R-:W-:Y:S02]  /*22ba0*/  IMAD.MOV.U32 R12, RZ, RZ, 0x1 ;  /* 0x00000001ff0c7424 */ /* 0x000fe400078e00ff */
[----:B------:R-:W-:Y:S02]  /*22bb0*/  IMAD.MOV.U32 R11, RZ, RZ, 0x181f ;  /* 0x0000181fff0b7424 */ /* 0x000fe400078e00ff */
[----:B------:R-:W-:-:S07]  /*22bc0*/  IMAD.MOV.U32 R15, RZ, RZ, -0x1 ;  /* 0xffffffffff0f7424 */ /* 0x000fce00078e00ff */
[----:B------:R-:W-:Y:S05]  /*22bd0*/  WARPSYNC.COLLECTIVE R15, `(.L_x_14858) ;  /* 0x000000000f087348 */ /* 0x000fea0003c00000 */
[----:B------:R0:W1:Y:S02]  /*22be0*/  SHFL.IDX P6, R14, R13, R12, R11 ;  /* 0x0000000c0d0e7389 */ /* 0x00006400000c000b */
[----:B01----:R-:W-:Y:S01]  /*22bf0*/  ENDCOLLECTIVE ;  /* 0x000000000000791b */ /* 0x003fe20003800000 */
.L_x_14858:
[----:B------:R-:W-:Y:S05]  /*22c00*/  BRA `(.L_x_14859) ;  /* 0xffffff1800e87947 */ /* 0x000fea000383ffff */
.L_x_14628:
[----:B------:R-:W-:Y:S01]  /*22c10*/  BSSY B1, `(.L_x_14860) ;  /* 0x0000008000017945 */ /* 0x000fe20003800000 */
[----:B----4-:R-:W-:Y:S02]  /*22c20*/  IMAD.MOV.U32 R13, RZ, RZ, R20 ;  /* 0x000000ffff0d7224 */ /* 0x010fe400078e0014 */
[----:B------:R-:W-:Y:S02]  /*22c30*/  IMAD.MOV.U32 R12, RZ, RZ, 0x2 ;  /* 0x00000002ff0c7424 */ /* 0x000fe400078e00ff */
[----:B------:R-:W-:Y:S02]  /*22c40*/  IMAD.MOV.U32 R11, RZ, RZ, 0x181f ;  /* 0x0000181fff0b7424 */ /* 0x000fe400078e00ff */
[----:B------:R-:W-:-:S07]  /*22c50*/  IMAD.MOV.U32 R15, RZ, RZ, -0x1 ;  /* 0xffffffffff0f7424 */ /* 0x000fce00078e00ff */
[----:B0123--:R-:W-:Y:S05]  /*22c60*/  WARPSYNC.COLLECTIVE R15, `(.L_x_14861) ;  /* 0x000000000f087348 */ /* 0x00ffea0003c00000 */
[----:B--2---:R2:W4:Y:S02]  /*22c70*/  SHFL.IDX P6, R14, R13, R12, R11 ;  /* 0x0000000c0d0e7389 */ /* 0x00452400000c000b */
[----:B01234-:R-:W-:Y:S01]  /*22c80*/  ENDCOLLECTIVE ;  /* 0x000000000000791b */ /* 0x01ffe20003800000 */
.L_x_14861:
[----:B------:R-:W-:Y:S05]  /*22c90*/  BSYNC B1 ;  /* 0x0000000000017941 */ /* 0x000fea0003800000 */
.L_x_14860:
        /* <DEDUP_REMOVED lines=8> */
.L_x_14862:
[----:B------:R-:W-:Y:S05]  /*22d20*/  BRA `(.L_x_14863) ;  /* 0xffffff1c00247947 */ /* 0x000fea000383ffff */
.L_x_14631:
        /* <DEDUP_REMOVED lines=8> */
.L_x_14865:
[----:B------:R-:W-:Y:S05]  /*22db0*/  BSYNC B1 ;  /* 0x0000000000017941 */ /* 0x000fea0003800000 */
.L_x_14864:
        /* <DEDUP_REMOVED lines=8> */
.L_x_14866:
[----:B------:R-:W-:Y:S05]  /*22e40*/  BRA `(.L_x_14867) ;  /* 0xffffff1c00607947 */ /* 0x000fea000383ffff */
.L_x_14633:
[----:B------:R-:W-:Y:S02]  /*22e50*/  IMAD.MOV.U32 R13, RZ, RZ, R4 ;  /* 0x000000ffff0d7224 */ /* 0x000fe400078e0004 */
[----:B------:R-:W-:Y:S02]  /*22e60*/  IMAD.MOV.U32 R12, RZ, RZ, RZ ;  /* 0x000000ffff0c7224 */ /* 0x000fe400078e00ff */
[----:B------:R-:W-:Y:S02]  /*22e70*/  IMAD.MOV.U32 R11, RZ, RZ, 0x1c1f ;  /* 0x00001c1fff0b7424 */ /* 0x000fe400078e00ff */
[----:B------:R-:W-:-:S07]  /*22e80*/  IMAD.MOV.U32 R15, RZ, RZ, -0x1 ;  /* 0xffffffffff0f7424 */ /* 0x000fce00078e00ff */
[----:B------:R-:W-:Y:S05]  /*22e90*/  WARPSYNC.COLLECTIVE R15, `(.L_x_14868) ;  /* 0x000000000f087348 */ /* 0x000fea0003c00000 */
[----:B------:R0:W1:Y:S02]  /*22ea0*/  SHFL.IDX P6, R14, R13, R12, R11 ;  /* 0x0000000c0d0e7389 */ /* 0x00006400000c000b */
[----:B01----:R-:W-:Y:S01]  /*22eb0*/  ENDCOLLECTIVE ;  /* 0x000000000000791b */ /* 0x003fe20003800000 */
.L_x_14868:
[----:B------:R-:W-:Y:S02]  /*22ec0*/  IMAD.MOV.U32 R13, RZ, RZ, R3 ;  /* 0x000000ffff0d7224 */ /* 0x000fe400078e0003 */
[----:B------:R-:W-:-:S07]  /*22ed0*/  IMAD.MOV.U32 R20, RZ, RZ, R14 ;  /* 0x000000ffff147224 */ /* 0x000fce00078e000e */
[----:B------:R-:W-:Y:S05]  /*22ee0*/  WARPSYNC.COLLECTIVE R15, `(.L_x_14869) ;  /* 0x000000000f087348 */ /* 0x000fea0003c00000 */
[----:B------:R0:W1:Y:S02]  /*22ef0*/  SHFL.IDX P6, R14, R13, R12, R11 ;  /* 0x0000000c0d0e7389 */ /* 0x00006400000c000b */
[----:B01----:R-:W-:Y:S01]  /*22f00*/  ENDCOLLECTIVE ;  /* 0x000000000000791b */ /* 0x003fe20003800000 */
.L_x_14869:
[----:B------:R-:W-:Y:S01]  /*22f10*/  IMAD.MOV.U32 R12, RZ, RZ, R14 ;  /* 0x000000ffff0c7224 */ /* 0x000fe200078e000e */
[----:B------:R-:W-:Y:S06]  /*22f20*/  BRA `(.L_x_14870) ;  /* 0xffffff2000547947 */ /* 0x000fec000383ffff */
.L_x_14636:
        /* <DEDUP_REMOVED lines=8> */
.L_x_14872:
[----:B------:R-:W-:Y:S05]  /*22fb0*/  BSYNC B1 ;  /* 0x0000000000017941 */ /* 0x000fea0003800000 */
.L_x_14871:
        /* <DEDUP_REMOVED lines=8> */
.L_x_14873:
[----:B------:R-:W-:Y:S01]  /*23040*/  IMAD.MOV.U32 R3, RZ, RZ, R14 ;  /* 0x000000ffff037224 */ /* 0x000fe200078e000e */
[----:B------:R-:W-:Y:S06]  /*23050*/  BRA `(.L_x_14874) ;  /* 0xffffff2c002c7947 */ /* 0x000fec000383ffff */
.L_x_14640:
[----:B------:R-:W-:Y:S01]  /*23060*/  MOV R13, R4 ;  /* 0x00000004000d7202 */ /* 0x000fe20000000f00 */
[----:B------:R-:W-:Y:S02]  /*23070*/  IMAD.MOV.U32 R12, RZ, RZ, RZ ;  /* 0x000000ffff0c7224 */ /* 0x000fe400078e00ff */
[----:B------:R-:W-:Y:S02]  /*23080*/  IMAD.MOV.U32 R11, RZ, RZ, 0x181f ;  /* 0x0000181fff0b7424 */ /* 0x000fe400078e00ff */
[----:B------:R-:W-:-:S07]  /*23090*/  IMAD.MOV.U32 R15, RZ, RZ, -0x1 ;  /* 0xffffffffff0f7424 */ /* 0x000fce00078e00ff */
[----:B01----:R-:W-:Y:S05]  /*230a0*/  WARPSYNC.COLLECTIVE R15, `(.L_x_14875) ;  /* 0x000000000f087348 */ /* 0x003fea0003c00000 */
[----:B------:R2:W3:Y:S02]  /*230b0*/  SHFL.IDX P6, R14, R13, R12, R11 ;  /* 0x0000000c0d0e7389 */ /* 0x0004e400000c000b */
[----:B0123--:R-:W-:Y:S01]  /*230c0*/  ENDCOLLECTIVE ;  /* 0x000000000000791b */ /* 0x00ffe20003800000 */
.L_x_14875:
[----:B------:R-:W-:Y:S02]  /*230d0*/  IMAD.MOV.U32 R13, RZ, RZ, R0 ;  /* 0x000000ffff0d7224 */ /* 0x000fe400078e0000 */
[----:B------:R-:W-:-:S07]  /*230e0*/  IMAD.MOV.U32 R3, RZ, RZ, R14 ;  /* 0x000000ffff037224 */ /* 0x000fce00078e000e */
[----:B------:R-:W-:Y:S05]  /*230f0*/  WARPSYNC.COLLECTIVE R15, `(.L_x_14876) ;  /* 0x000000000f087348 */ /* 0x000fea0003c00000 */
[----:B------:R0:W1:Y:S02]  /*23100*/  SHFL.IDX P6, R14, R13, R12, R11 ;  /* 0x0000000c0d0e7389 */ /* 0x00006400000c000b */
[----:B01----:R-:W-:Y:S01]  /*23110*/  ENDCOLLECTIVE ;  /* 0x000000000000791b */ /* 0x003fe20003800000 */
.L_x_14876:
[----:B------:R-:W-:Y:S05]  /*23120*/  BRA `(.L_x_14877) ;  /* 0xffffff4c00907947 */ /* 0x000fea000383ffff */
.L_x_14643:
        /* <DEDUP_REMOVED lines=8> */
.L_x_14879:
[----:B------:R-:W-:Y:S05]  /*231b0*/  BSYNC B1 ;  /* 0x0000000000017941 */ /* 0x000fea0003800000 */
.L_x_14878:
        /* <DEDUP_REMOVED lines=8> */
.L_x_14880:
[----:B------:R-:W-:Y:S05]  /*23240*/  BRA `(.L_x_14881) ;  /* 0xffffff4c00d07947 */ /* 0x000fea000383ffff */
.L_x_14646:
        /* <DEDUP_REMOVED lines=8> */
.L_x_14883:
[----:B------:R-:W-:Y:S05]  /*232d0*/  BSYNC B1 ;  /* 0x0000000000017941 */ /* 0x000fea0003800000 */
.L_x_14882:
        /* <DEDUP_REMOVED lines=8> */
.L_x_14884:
[----:B------:R-:W-:Y:S05]  /*23360*/  BRA `(.L_x_14885) ;  /* 0xffffff50000c7947 */ /* 0x000fea000383ffff */
.L_x_14649:
        /* <DEDUP_REMOVED lines=8> */
.L_x_14887:
[----:B------:R-:W-:Y:S05]  /*233f0*/  BSYNC B1 ;  /* 0x0000000000017941 */ /* 0x000fea0003800000 */
.L_x_14886:
        /* <DEDUP_REMOVED lines=8> */
.L_x_14888:
[----:B------:R-:W-:Y:S05]  /*23480*/  BRA `(.L_x_14889) ;  /* 0xffffff5000487947 */ /* 0x000fea000383ffff */
.L_x_14668:
        /* <DEDUP_REMOVED lines=11> */
.L_x_14891:
[----:B------:R-:W-:Y:S05]  /*23540*/  BSYNC B1 ;  /* 0x0000000000017941 */ /* 0x000fea0003800000 */
.L_x_14890:
[----:B------:R-:W-:Y:S05]  /*23550*/  BRA `(.L_x_14892) ;  /* 0xffffff6c00d87947 */ /* 0x000fea000383ffff */
.L_x_14670:
[----:B------:R-:W-:Y:S01]  /*23560*/  BSSY B1, `(.L_x_14893) ;  /* 0x0000006000017945 */ /* 0x000fe20003800000 */
[----:B------:R-:W-:-:S07]  /*23570*/  IMAD.MOV.U32 R15, RZ, RZ, -0x1 ;  /* 0xffffffffff0f7424 */ /* 0x000fce00078e00ff */
[----:B0-----:R-:W-:Y:S05]  /*23580*/  WARPSYNC.COLLECTIVE R15, `(.L_x_14894) ;  /* 0x000000000f0c7348 */ /* 0x001fea0003c00000 */
[----:B------:R-:W-:Y:S02]  /*23590*/  ELECT P6, UR62, PT ;  /* 0x00000000003e782f */ /* 0x000fe400038c0000 */
[----:B------:R-:W-:Y:S01]  /*235a0*/  MOV R14, UR62 ;  /* 0x0000003e000e7c02 */ /* 0x000fe20008000f00 */
[----:B0-----:R-:W-:Y:S10]  /*235b0*/  ENDCOLLECTIVE ;  /* 0x000000000000791b */ /* 0x001ff40003800000 */
.L_x_14894:
[----:B------:R-:W-:Y:S05]  /*235c0*/  BSYNC B1 ;  /* 0x0000000000017941 */ /* 0x000fea0003800000 */
.L_x_14893:
[----:B------:R-:W-:Y:S05]  /*235d0*/  BRA `(.L_x_14669) ;  /* 0xffffff6c00d07947 */ /* 0x000fea000383ffff */
.L_x_14672:
[----:B0-----:R0:W1:Y:S02]  /*235e0*/  SYNCS.PHASECHK.TRANS64.TRYWAIT P0, [R18+URZ+0x32420], R3 ;  /* 0x03242003120075a7 */ /* 0x001064000800017f */
[----:B-1----:R-:W-:Y:S05]  /*235f0*/  @!P0 NANOSLEEP.SYNCS 0x989680 ;  /* 0x009896800000895d */ /* 0x002fea0003900000 */
[----:B------:R-:W1:Y:S02]  /*23600*/  @!P0 SYNCS.PHASECHK.TRANS64 P0, [R18+URZ+0x32420], R3 ;  /* 0x03242003120085a7 */ /* 0x000e64000800007f */
[----:B-1----:R-:W-:Y:S05]  /*23610*/  @!P0 BRA `(.L_x_14672) ;  /* 0xfffffffc00f08947 */ /* 0x002fea000383ffff */
[----:B------:R-:W-:Y:S05]  /*23620*/  BRA `(.L_x_14895) ;  /* 0xffffff6c00e07947 */ /* 0x000fea000383ffff */
.L_x_14676:
[----:B0-----:R0:W1:Y:S02]  /*23630*/  SYNCS.PHASECHK.TRANS64.TRYWAIT P0, [R3+URZ+0x324a0], R8 ;  /* 0x0324a008030075a7 */ /* 0x001064000800017f */
[----:B-1----:R-:W-:Y:S05]  /*23640*/  @!P0 NANOSLEEP.SYNCS 0x989680 ;  /* 0x009896800000895d */ /* 0x002fea0003900000 */
[----:B------:R-:W1:Y:S02]  /*23650*/  @!P0 SYNCS.PHASECHK.TRANS64 P0, [R3+URZ+0x324a0], R8 ;  /* 0x0324a008030085a7 */ /* 0x000e64000800007f */
[----:B-1----:R-:W-:Y:S05]  /*23660*/  @!P0 BRA `(.L_x_14676) ;  /* 0xfffffffc00f08947 */ /* 0x002fea000383ffff */
[----:B------:R-:W-:Y:S05]  /*23670*/  BRA `(.L_x_14896) ;  /* 0xffffff7000007947 */ /* 0x000fea000383ffff */
.L_x_14681:
[----:B-1----:R1:W2:Y:S02]  /*23680*/  SYNCS.PHASECHK.TRANS64.TRYWAIT P0, [R3+URZ+0x324c0], R8 ;  /* 0x0324c008030075a7 */ /* 0x0022a4000800017f */
[----:B--2---:R-:W-:Y:S05]  /*23690*/  @!P0 NANOSLEEP.SYNCS 0x989680 ;  /* 0x009896800000895d */ /* 0x004fea0003900000 */
[----:B------:R-:W2:Y:S02]  /*236a0*/  @!P0 SYNCS.PHASECHK.TRANS64 P0, [R3+URZ+0x324c0], R8 ;  /* 0x0324c008030085a7 */ /* 0x000ea4000800007f */
[----:B--2---:R-:W-:Y:S05]  /*236b0*/  @!P0 BRA `(.L_x_14681) ;  /* 0xfffffffc00f08947 */ /* 0x004fea000383ffff */
[----:B------:R-:W-:Y:S05]  /*236c0*/  BRA `(.L_x_14897) ;  /* 0xffffff7000807947 */ /* 0x000fea000383ffff */
.L_x_14691:
[----:B0-----:R0:W1:Y:S02]  /*236d0*/  SYNCS.PHASECHK.TRANS64.TRYWAIT P1, [R4+URZ+0x324a0], R5 ;  /* 0x0324a005040075a7 */ /* 0x001064000802017f */
[----:B-1----:R-:W-:Y:S05]  /*236e0*/  @!P1 NANOSLEEP.SYNCS 0x989680 ;  /* 0x009896800000995d */ /* 0x002fea0003900000 */
[----:B------:R-:W1:Y:S02]  /*236f0*/  @!P1 SYNCS.PHASECHK.TRANS64 P1, [R4+URZ+0x324a0], R5 ;  /* 0x0324a005040095a7 */ /* 0x000e64000802007f */
[----:B-1----:R-:W-:Y:S05]  /*23700*/  @!P1 BRA `(.L_x_14691) ;  /* 0xfffffffc00f09947 */ /* 0x002fea000383ffff */
[----:B------:R-:W-:Y:S05]  /*23710*/  BRA `(.L_x_14898) ;  /* 0xffffff7800107947 */ /* 0x000fea000383ffff */
.L_x_14696:
[----:B-1----:R1:W2:Y:S02]  /*23720*/  SYNCS.PHASECHK.TRANS64.TRYWAIT P1, [R4+URZ+0x324c0], R5 ;  /* 0x0324c005040075a7 */ /* 0x0022a4000802017f */
[----:B--2---:R-:W-:Y:S05]  /*23730*/  @!P1 NANOSLEEP.SYNCS 0x989680 ;  /* 0x009896800000995d */ /* 0x004fea0003900000 */
[----:B------:R-:W2:Y:S02]  /*23740*/  @!P1 SYNCS.PHASECHK.TRANS64 P1, [R4+URZ+0x324c0], R5 ;  /* 0x0324c005040095a7 */ /* 0x000ea4000802007f */
[----:B--2---:R-:W-:Y:S05]  /*23750*/  @!P1 BRA `(.L_x_14696) ;  /* 0xfffffffc00f09947 */ /* 0x004fea000383ffff */
[----:B------:R-:W-:Y:S05]  /*23760*/  BRA `(.L_x_14899) ;  /* 0xffffff78008c7947 */ /* 0x000fea000383ffff */
.L_x_14714:
        /* <DEDUP_REMOVED lines=11> */
.L_x_14901:
[----:B------:R-:W-:Y:S05]  /*23820*/  BSYNC B0 ;  /* 0x0000000000007941 */ /* 0x000fea0003800000 */
.L_x_14900:
[----:B------:R-:W-:Y:S05]  /*23830*/  BRA `(.L_x_14902) ;  /* 0xffffff8800447947 */ /* 0x000fea000383ffff */
.L_x_14716:
[----:B------:R-:W-:Y:S01]  /*23840*/  BSSY B0, `(.L_x_14903) ;  /* 0x0000006000007945 */ /* 0x000fe20003800000 */
[----:B------:R-:W-:-:S07]  /*23850*/  IMAD.MOV.U32 R15, RZ, RZ, -0x1 ;  /* 0xffffffffff0f7424 */ /* 0x000fce00078e00ff */
[----:B0-----:R-:W-:Y:S05]  /*23860*/  WARPSYNC.COLLECTIVE R15, `(.L_x_14904) ;  /* 0x000000000f0c7348 */ /* 0x001fea0003c00000 */
[----:B------:R-:W-:Y:S02]  /*23870*/  ELECT P6, UR62, PT ;  /* 0x00000000003e782f */ /* 0x000fe400038c0000 */
[----:B------:R-:W-:Y:S01]  /*23880*/  MOV R14, UR62 ;  /* 0x0000003e000e7c02 */ /* 0x000fe20008000f00 */
[----:B0-----:R-:W-:Y:S10]  /*23890*/  ENDCOLLECTIVE ;  /* 0x000000000000791b */ /* 0x001ff40003800000 */
.L_x_14904:
[----:B------:R-:W-:Y:S05]  /*238a0*/  BSYNC B0 ;  /* 0x0000000000007941 */ /* 0x000fea0003800000 */
.L_x_14903:
[----:B------:R-:W-:Y:S05]  /*238b0*/  BRA `(.L_x_14905) ;  /* 0xffffff8800507947 */ /* 0x000fea000383ffff */
.L_x_14718:
[----:B0-----:R0:W1:Y:S02]  /*238c0*/  SYNCS.PHASECHK.TRANS64.TRYWAIT P0, [R0+URZ+0x32440], R2 ;  /* 0x03244002000075a7 */ /* 0x001064000800017f */
[----:B-1----:R-:W-:Y:S05]  /*238d0*/  @!P0 NANOSLEEP.SYNCS 0x989680 ;  /* 0x009896800000895d */ /* 0x002fea0003900000 */
[----:B------:R-:W1:Y:S02]  /*238e0*/  @!P0 SYNCS.PHASECHK.TRANS64 P0, [R0+URZ+0x32440], R2 ;  /* 0x03244002000085a7 */ /* 0x000e64000800007f */
[----:B-1----:R-:W-:Y:S05]  /*238f0*/  @!P0 BRA `(.L_x_14718) ;  /* 0xfffffffc00f08947 */ /* 0x002fea000383ffff */
[----:B------:R-:W-:Y:S05]  /*23900*/  BRA `(.L_x_14906) ;  /* 0xffffff8800b07947 */ /* 0x000fea000383ffff */
.L_x_14722:
        /* <DEDUP_REMOVED lines=9> */
.L_x_14907:
[----:B------:R-:W-:Y:S02]  /*239a0*/  IMAD.MOV.U32 R13, RZ, RZ, R3 ;  /* 0x000000ffff0d7224 */ /* 0x000fe400078e0003 */
[----:B------:R-:W-:Y:S01]  /*239b0*/  IMAD.MOV.U32 R4, RZ, RZ, R14 ;  /* 0x000000ffff047224 */ /* 0x000fe200078e000e */
[----:B------:R-:W-:-:S07]  /*239c0*/  LOP3.LUT R6, R6, 0x7f, RZ, 0xc0, !PT ;  /* 0x0000007f06067812 */ /* 0x000fce00078ec0ff */
[----:B------:R-:W-:Y:S05]  /*239d0*/  WARPSYNC.COLLECTIVE R15, `(.L_x_14908) ;  /* 0x000000000f087348 */ /* 0x000fea0003c00000 */
[----:B------:R0:W1:Y:S02]  /*239e0*/  SHFL.IDX P6, R14, R13, R12, R11 ;  /* 0x0000000c0d0e7389 */ /* 0x00006400000c000b */
[----:B01----:R-:W-:Y:S01]  /*239f0*/  ENDCOLLECTIVE ;  /* 0x000000000000791b */ /* 0x003fe20003800000 */
.L_x_14908:
        /* <DEDUP_REMOVED lines=9> */
.L_x_14909:
[----:B------:R-:W-:Y:S02]  /*23a90*/  IMAD.MOV.U32 R13, RZ, RZ, R3 ;  /* 0x000000ffff0d7224 */ /* 0x000fe400078e0003 */
[----:B------:R-:W-:Y:S02]  /*23aa0*/  IMAD R0, R0, R7, RZ ;  /* 0x0000000700007224 */ /* 0x000fe400078e02ff */
[----:B------:R-:W-:-:S07]  /*23ab0*/  IMAD.MOV.U32 R7, RZ, RZ, R14 ;  /* 0x000000ffff077224 */ /* 0x000fce00078e000e */
[----:B------:R-:W-:Y:S05]  /*23ac0*/  WARPSYNC.COLLECTIVE R15, `(.L_x_14910) ;  /* 0x000000000f087348 */ /* 0x000fea0003c00000 */
[----:B------:R0:W1:Y:S02]  /*23ad0*/  SHFL.IDX P6, R14, R13, R12, R11 ;  /* 0x0000000c0d0e7389 */ /* 0x00006400000c000b */
[----:B01----:R-:W-:Y:S01]  /*23ae0*/  ENDCOLLECTIVE ;  /* 0x000000000000791b */ /* 0x003fe20003800000 */
.L_x_14910:
[----:B------:R-:W-:-:S13]  /*23af0*/  ISETP.GE.AND P1, PT, R10, R0, PT ;  /* 0x000000000a00720c */ /* 0x000fda0003f26270 */
[----:B------:R-:W-:Y:S01]  /*23b00*/  @!P1 LEA R5, P3, R9, R5, 0x1 ;  /* 0x0000000509059211 */ /* 0x000fe200078608ff */
[----:B------:R-:W-:Y:S01]  /*23b10*/  IMAD.MOV.U32 R13, RZ, RZ, R2 ;  /* 0x000000ffff0d7224 */ /* 0x000fe200078e0002 */
[----:B------:R-:W-:-:S03]  /*23b20*/  MOV R12, 0x2 ;  /* 0x00000002000c7802 */ /* 0x000fc60000000f00 */
[----:B------:R-:W-:-:S05]  /*23b30*/  @!P1 IMAD.X R4, RZ, RZ, R4, P3 ;  /* 0x000000ffff049224 */ /* 0x000fca00018e0604 */
[----:B------:R-:W-:Y:S01]  /*23b40*/  @!P1 LOP3.LUT R5, R5, R4, RZ, 0x3c, !PT ;  /* 0x0000000405059212 */ /* 0x000fe200078e3cff */
[----:B------:R-:W-:-:S07]  /*23b50*/  IMAD.MOV.U32 R6, RZ, RZ, R14 ;  /* 0x000000ffff067224 */ /* 0x000fce00078e000e */
[----:B------:R-:W-:Y:S05]  /*23b60*/  WARPSYNC.COLLECTIVE R15, `(.L_x_14911) ;  /* 0x000000000f087348 */ /* 0x000fea0003c00000 */
[----:B------:R0:W1:Y:S02]  /*23b70*/  SHFL.IDX P6, R14, R13, R12, R11 ;  /* 0x0000000c0d0e7389 */ /* 0x00006400000c000b */
[----:B01----:R-:W-:Y:S01]  /*23b80*/  ENDCOLLECTIVE ;  /* 0x000000000000791b */ /* 0x003fe20003800000 */
.L_x_14911:
        /* <DEDUP_REMOVED lines=15> */
.L_x_14912:
        /* <DEDUP_REMOVED lines=19> */
.L_x_14913:
        /* <DEDUP_REMOVED lines=10> */
.L_x_14914:
        /* <DEDUP_REMOVED lines=13> */
.L_x_14915:
        /* <DEDUP_REMOVED lines=10> */
.L_x_14916:
[----:B------:R-:W-:Y:S01]  /*23fc0*/  @!PT LDS RZ, [RZ] ;  /* 0x00000000fffff984 */ /* 0x000fe20000000800 */
[----:B------:R-:W-:Y:S01]  /*23fd0*/  @!PT LDS RZ, [RZ] ;  /* 0x00000000fffff984 */ /* 0x000fe20000000800 */
[----:B------:R-:W-:Y:S01]  /*23fe0*/  @!PT LDS RZ, [RZ] ;  /* 0x00000000fffff984 */ /* 0x000fe20000000800 */
[----:B------:R0:W-:Y:S01]  /*23ff0*/  @!P1 LDGSTS.E.BYPASS.LTC128B.128 [R8+0x19c00], desc[UR40][R4.64], !P0 ;  /* 0x19c0000004089fae */ /* 0x0001e2000c101d68 */
[----:B------:R-:W-:Y:S01]  /*24000*/  ISETP.GE.AND P1, PT, R7, R0, PT ;  /* 0x000000000700720c */ /* 0x000fe20003f26270 */
[----:B------:R-:W-:-:S05]  /*24010*/  VIADD R7, R10, 0x50 ;  /* 0x000000500a077836 */ /* 0x000fca0000000000 */
[----:B------:R1:W-:Y:S01]  /*24020*/  STL [R1+0x74], R7 ;  /* 0x0000740701007387 */ /* 0x0003e20000100800 */
[----:B------:R-:W-:Y:S01]  /*24030*/  MOV R13, R2 ;  /* 0x00000002000d7202 */ /* 0x000fe20000000f00 */
[----:B------:R-:W-:Y:S02]  /*24040*/  IMAD.MOV.U32 R12, RZ, RZ, 0x5 ;  /* 0x00000005ff0c7424 */ /* 0x000fe400078e00ff */
[----:B0-----:R-:W-:-:S07]  /*24050*/  IMAD.MOV.U32 R4, RZ, RZ, R14 ;  /* 0x000000ffff047224 */ /* 0x001fce00078e000e */
[----:B-1----:R-:W-:Y:S05]  /*24060*/  WARPSYNC.COLLECTIVE R15, `(.L_x_14917) ;  /* 0x000000000f087348 */ /* 0x002fea0003c00000 */
[----:B------:R0:W2:Y:S02]  /*24070*/  SHFL.IDX P6, R14, R13, R12, R11 ;  /* 0x0000000c0d0e7389 */ /* 0x0000a400000c000b */
[----:B012---:R-:W-:Y:S01]  /*24080*/  ENDCOLLECTIVE ;  /* 0x000000000000791b */ /* 0x007fe20003800000 */
.L_x_14917:
        /* <DEDUP_REMOVED lines=10> */
.L_x_14918:
        /* <DEDUP_REMOVED lines=13> */
.L_x_14919:
        /* <DEDUP_REMOVED lines=10> */
.L_x_14920:
        /* <DEDUP_REMOVED lines=11> */
.L_x_14921:
        /* <DEDUP_REMOVED lines=14> */
.L_x_14922:
[----:B------:R-:W-:Y:S01]  /*24430*/  IMAD.MOV.U32 R3, RZ, RZ, R14 ;  /* 0x000000ffff037224 */ /* 0x000fe200078e000e */
[----:B------:R-:W-:Y:S06]  /*24440*/  BRA `(.L_x_14923) ;  /* 0xffffff8c00307947 */ /* 0x000fec000383ffff */
.L_x_14726:
        /* <DEDUP_REMOVED lines=15> */
[----:B-----5:R-:W-:Y:S02]  /*24540*/  ISETP.GE.AND P6, PT, R12, R3, PT ;  /* 0x000000030c00720c */ /* 0x020fe40003fc6270 */
[----:B------:R-:W-:Y:S02]  /*24550*/  MOV R12, RZ ;  /* 0x000000ff000c7202 */ /* 0x000fe40000000f00 */
[----:B------:R-:W-:-:S05]  /*24560*/  LOP3.LUT R8, R8, 0xffffffef, RZ, 0xc0, !PT ;  /* 0xffffffef08087812 */ /* 0x000fca00078ec0ff */
        /* <DEDUP_REMOVED lines=18> */
.L_x_14925:
[----:B------:R-:W-:Y:S05]  /*24690*/  BSYNC B0 ;  /* 0x0000000000007941 */ /* 0x000fea0003800000 */
.L_x_14924:
        /* <DEDUP_REMOVED lines=10> */
.L_x_14926:
        /* <DEDUP_REMOVED lines=16> */
.L_x_14927:
        /* <DEDUP_REMOVED lines=15> */
.L_x_14928:
        /* <DEDUP_REMOVED lines=9> */
.L_x_14929:
        /* <DEDUP_REMOVED lines=15> */
.L_x_14930:
[----:B------:R-:W-:Y:S02]  /*24ab0*/  IMAD.MOV.U32 R13, RZ, RZ, R2 ;  /* 0x000000ffff0d7224 */ /* 0x000fe400078e0002 */
[----:B------:R-:W-:Y:S01]  /*24ac0*/  IMAD.MOV.U32 R12, RZ, RZ, 0x3 ;  /* 0x00000003ff0c7424 */ /* 0x000fe200078e00ff */
[----:B------:R-:W-:-:S04]  /*24ad0*/  MOV R5, R14 ;  /* 0x0000000e00057202 */ /* 0x000fc80000000f00 */
[----:B------:R-:W-:-:S05]  /*24ae0*/  @!P5 LEA R5, P6, R7, R5, 0x1 ;  /* 0x000000050705d211 */ /* 0x000fca00078c08ff */
[----:B------:R-:W-:-:S05]  /*24af0*/  @!P5 IMAD.X R4, RZ, RZ, R6, P6 ;  /* 0x000000ffff04d224 */ /* 0x000fca00030e0606 */
[----:B------:R-:W-:-:S07]  /*24b00*/  @!P5 LOP3.LUT R5, R5, R4, RZ, 0x3c, !PT ;  /* 0x000000040505d212 */ /* 0x000fce00078e3cff */
[----:B------:R-:W-:Y:S05]  /*24b10*/  WARPSYNC.COLLECTIVE R15, `(.L_x_14931) ;  /* 0x000000000f087348 */ /* 0x000fea0003c00000 */
[----:B------:R0:W1:Y:S02]  /*24b20*/  SHFL.IDX P6, R14, R13, R12, R11 ;  /* 0x0000000c0d0e7389 */ /* 0x00006400000c000b */
[----:B01----:R-:W-:Y:S01]  /*24b30*/  ENDCOLLECTIVE ;  /* 0x000000000000791b */ /* 0x003fe20003800000 */
.L_x_14931:
        /* <DEDUP_REMOVED lines=15> */
.L_x_14932:
        /* <DEDUP_REMOVED lines=9> */
.L_x_14933:
        /* <DEDUP_REMOVED lines=15> */
.L_x_14934:
        /* <DEDUP_REMOVED lines=9> */
.L_x_14935:
        /* <DEDUP_REMOVED lines=14> */
.L_x_14936:
[----:B------:R-:W-:Y:S01]  /*24f20*/  MOV R13, R2 ;  /* 0x00000002000d7202 */ /* 0x000fe20000000f00 */
        /* <DEDUP_REMOVED lines=18> */
.L_x_14937:
[----:B------:R-:W-:Y:S02]  /*25050*/  IMAD.MOV.U32 R13, RZ, RZ, R0 ;  /* 0x000000ffff0d7224 */ /* 0x000fe400078e0000 */
[----:B------:R-:W-:-:S07]  /*25060*/  IMAD.MOV.U32 R6, RZ, RZ, R14 ;  /* 0x000000ffff067224 */ /* 0x000fce00078e000e */
[----:B------:R-:W-:Y:S05]  /*25070*/  WARPSYNC.COLLECTIVE R15, `(.L_x_14938) ;  /* 0x000000000f087348 */ /* 0x000fea0003c00000 */
[----:B------:R0:W1:Y:S02]  /*25080*/  SHFL.IDX P6, R14, R13, R12, R11 ;  /* 0x0000000c0d0e7389 */ /* 0x00006400000c000b */
[----:B01----:R-:W-:Y:S01]  /*25090*/  ENDCOLLECTIVE ;  /* 0x000000000000791b */ /* 0x003fe20003800000 */
.L_x_14938:
[----:B------:R-:W-:Y:S02]  /*250a0*/  IMAD.MOV.U32 R13, RZ, RZ, R2 ;  /* 0x000000ffff0d7224 */ /* 0x000fe400078e0002 */
[----:B------:R-:W-:Y:S02]  /*250b0*/  IMAD.MOV.U32 R12, RZ, RZ, 0x7 ;  /* 0x00000007ff0c7424 */ /* 0x000fe400078e00ff */
[----:B------:R-:W-:-:S07]  /*250c0*/  IMAD.MOV.U32 R5, RZ, RZ, R14 ;  /* 0x000000ffff057224 */ /* 0x000fce00078e000e */
[----:B------:R-:W-:Y:S05]  /*250d0*/  WARPSYNC.COLLECTIVE R15, `(.L_x_14939) ;  /* 0x000000000f087348 */ /* 0x000fea0003c00000 */
[----:B------:R0:W1:Y:S02]  /*250e0*/  SHFL.IDX P6, R14, R13, R12, R11 ;  /* 0x0000000c0d0e7389 */ /* 0x00006400000c000b */
[----:B01----:R-:W-:Y:S01]  /*250f0*/  ENDCOLLECTIVE ;  /* 0x000000000000791b */ /* 0x003fe20003800000 */
.L_x_14939:
        /* <DEDUP_REMOVED lines=10> */
.L_x_14940:
        /* <DEDUP_REMOVED lines=9> */
.L_x_14731:
[----:B-1----:R1:W2:Y:S02]  /*25230*/  SYNCS.PHASECHK.TRANS64.TRYWAIT P0, [R18+URZ+0x32420], R0 ;  /* 0x03242000120075a7 */ /* 0x0022a4000800017f */
[----:B--2---:R-:W-:Y:S05]  /*25240*/  @!P0 NANOSLEEP.SYNCS 0x989680 ;  /* 0x009896800000895d */ /* 0x004fea0003900000 */
[----:B------:R-:W2:Y:S02]  /*25250*/  @!P0 SYNCS.PHASECHK.TRANS64 P0, [R18+URZ+0x32420], R0 ;  /* 0x03242000120085a7 */ /* 0x000ea4000800007f */
[----:B--2---:R-:W-:Y:S05]  /*25260*/  @!P0 BRA `(.L_x_14731) ;  /* 0xfffffffc00f08947 */ /* 0x004fea000383ffff */
[----:B------:R-:W-:Y:S05]  /*25270*/  BRA `(.L_x_14942) ;  /* 0xffffff8c00547947 */ /* 0x000fea000383ffff */
.L_x_14735:
[----:B0-----:R0:W1:Y:S02]  /*25280*/  SYNCS.PHASECHK.TRANS64.TRYWAIT P0, [R2+URZ+0x32460], R0 ;  /* 0x03246000020075a7 */ /* 0x001064000800017f */
[----:B-1----:R-:W-:Y:S05]  /*25290*/  @!P0 NANOSLEEP.SYNCS 0x989680 ;  /* 0x009896800000895d */ /* 0x002fea0003900000 */
[----:B------:R-:W1:Y:S02]  /*252a0*/  @!P0 SYNCS.PHASECHK.TRANS64 P0, [R2+URZ+0x32460], R0 ;  /* 0x03246000020085a7 */ /* 0x000e64000800007f */
[----:B-1----:R-:W-:Y:S05]  /*252b0*/  @!P0 BRA `(.L_x_14735) ;  /* 0xfffffffc00f08947 */ /* 0x002fea000383ffff */
[----:B------:R-:W-:Y:S05]  /*252c0*/  BRA `(.L_x_14943) ;  /* 0xffffff8c00787947 */ /* 0x000fea000383ffff */
.L_x_14750:
[----:B-1----:R1:W2:Y:S02]  /*252d0*/  SYNCS.PHASECHK.TRANS64.TRYWAIT P0, [R2+URZ+0x32440], R6 ;  /* 0x03244006020075a7 */ /* 0x0022a4000800017f */
[----:B--2---:R-:W-:Y:S05]  /*252e0*/  @!P0 NANOSLEEP.SYNCS 0x989680 ;  /* 0x009896800000895d */ /* 0x004fea0003900000 */
[----:B------:R-:W2:Y:S02]  /*252f0*/  @!P0 SYNCS.PHASECHK.TRANS64 P0, [R2+URZ+0x32440], R6 ;  /* 0x03244006020085a7 */ /* 0x000ea4000800007f */
[----:B--2---:R-:W-:Y:S05]  /*25300*/  @!P0 BRA `(.L_x_14750) ;  /* 0xfffffffc00f08947 */ /* 0x004fea000383ffff */
[----:B------:R-:W-:Y:S05]  /*25310*/  BRA `(.L_x_14944) ;  /* 0xffffff9400987947 */ /* 0x000fea000383ffff */
.L_x_14755:
[----:B0-----:R0:W2:Y:S02]  /*25320*/  SYNCS.PHASECHK.TRANS64.TRYWAIT P0, [R2+URZ+0x32460], R6 ;  /* 0x03246006020075a7 */ /* 0x0010a4000800017f */
[----:B--2---:R-:W-:Y:S05]  /*25330*/  @!P0 NANOSLEEP.SYNCS 0x989680 ;  /* 0x009896800000895d */ /* 0x004fea0003900000 */
[----:B------:R-:W2:Y:S02]  /*25340*/  @!P0 SYNCS.PHASECHK.TRANS64 P0, [R2+URZ+0x32460], R6 ;  /* 0x03246006020085a7 */ /* 0x000ea4000800007f */
[----:B--2---:R-:W-:Y:S05]  /*25350*/  @!P0 BRA `(.L_x_14755) ;  /* 0xfffffffc00f08947 */ /* 0x004fea000383ffff */
[----:B------:R-:W-:Y:S05]  /*25360*/  BRA `(.L_x_14945) ;  /* 0xffffff9800147947 */ /* 0x000fea000383ffff */
.L_x_14766:
[----:B-1----:R1:W2:Y:S02]  /*25370*/  SYNCS.PHASECHK.TRANS64.TRYWAIT P0, [R3+URZ+0x32440], R2 ;  /* 0x03244002030075a7 */ /* 0x0022a4000800017f */
[----:B--2---:R-:W-:Y:S05]  /*25380*/  @!P0 NANOSLEEP.SYNCS 0x989680 ;  /* 0x009896800000895d */ /* 0x004fea0003900000 */
[----:B------:R-:W2:Y:S02]  /*25390*/  @!P0 SYNCS.PHASECHK.TRANS64 P0, [R3+URZ+0x32440], R2 ;  /* 0x03244002030085a7 */ /* 0x000ea4000800007f */
[----:B--2---:R-:W-:Y:S05]  /*253a0*/  @!P0 BRA `(.L_x_14766) ;  /* 0xfffffffc00f08947 */ /* 0x004fea000383ffff */
[----:B------:R-:W-:Y:S05]  /*253b0*/  BRA `(.L_x_14946) ;  /* 0xffffffa000007947 */ /* 0x000fea000383ffff */
.L_x_14771:
[----:B--2---:R2:W3:Y:S02]  /*253c0*/  SYNCS.PHASECHK.TRANS64.TRYWAIT P0, [R3+URZ+0x32460], R2 ;  /* 0x03246002030075a7 */ /* 0x0044e4000800017f */
[----:B---3--:R-:W-:Y:S05]  /*253d0*/  @!P0 NANOSLEEP.SYNCS 0x989680 ;  /* 0x009896800000895d */ /* 0x008fea0003900000 */
[----:B------:R-:W3:Y:S02]  /*253e0*/  @!P0 SYNCS.PHASECHK.TRANS64 P0, [R3+URZ+0x32460], R2 ;  /* 0x03246002030085a7 */ /* 0x000ee4000800007f */
[----:B---3--:R-:W-:Y:S05]  /*253f0*/  @!P0 BRA `(.L_x_14771) ;  /* 0xfffffffc00f08947 */ /* 0x008fea000383ffff */
[----:B------:R-:W-:Y:S05]  /*25400*/  BRA `(.L_x_14947) ;  /* 0xffffffa0007c7947 */ /* 0x000fea000383ffff */
.L_x_14782:
[----:B-1----:R1:W2:Y:S02]  /*25410*/  SYNCS.PHASECHK.TRANS64.TRYWAIT P0, [R3+URZ+0x32440], R2 ;  /* 0x03244002030075a7 */ /* 0x0022a4000800017f */
[----:B--2---:R-:W-:Y:S05]  /*25420*/  @!P0 NANOSLEEP.SYNCS 0x989680 ;  /* 0x009896800000895d */ /* 0x004fea0003900000 */
[----:B------:R-:W2:Y:S02]  /*25430*/  @!P0 SYNCS.PHASECHK.TRANS64 P0, [R3+URZ+0x32440], R2 ;  /* 0x03244002030085a7 */ /* 0x000ea4000800007f */
[----:B--2---:R-:W-:Y:S05]  /*25440*/  @!P0 BRA `(.L_x_14782) ;  /* 0xfffffffc00f08947 */ /* 0x004fea000383ffff */
[----:B------:R-:W-:Y:S05]  /*25450*/  BRA `(.L_x_14948) ;  /* 0xffffffa8004c7947 */ /* 0x000fea000383ffff */
.L_x_14787:
[----:B--2---:R2:W3:Y:S02]  /*25460*/  SYNCS.PHASECHK.TRANS64.TRYWAIT P0, [R3+URZ+0x32460], R2 ;  /* 0x03246002030075a7 */ /* 0x0044e4000800017f */
[----:B---3--:R-:W-:Y:S05]  /*25470*/  @!P0 NANOSLEEP.SYNCS 0x989680 ;  /* 0x009896800000895d */ /* 0x008fea0003900000 */
[----:B------:R-:W3:Y:S02]  /*25480*/  @!P0 SYNCS.PHASECHK.TRANS64 P0, [R3+URZ+0x32460], R2 ;  /* 0x03246002030085a7 */ /* 0x000ee4000800007f */
[----:B---3--:R-:W-:Y:S05]  /*25490*/  @!P0 BRA `(.L_x_14787) ;  /* 0xfffffffc00f08947 */ /* 0x008fea000383ffff */
[----:B------:R-:W-:Y:S05]  /*254a0*/  BRA `(.L_x_14949) ;  /* 0xffffffa800c87947 */ /* 0x000fea000383ffff */
.L_x_14799:
[----:B-1----:R-:W2:Y:S01]  /*254b0*/  LDL R2, [R1] ;  /* 0x0000000001027983 */ /* 0x002ea20000100800 */
[----:B------:R-:W-:Y:S01]  /*254c0*/  BSSY B0, `(.L_x_14950) ;  /* 0x0000008000007945 */ /* 0x000fe20003800000 */
[----:B------:R-:W-:Y:S02]  /*254d0*/  IMAD.MOV.U32 R12, RZ, RZ, RZ ;  /* 0x000000ffff0c7224 */ /* 0x000fe400078e00ff */
[----:B------:R-:W-:Y:S02]  /*254e0*/  IMAD.MOV.U32 R11, RZ, RZ, 0x1f ;  /* 0x0000001fff0b7424 */ /* 0x000fe400078e00ff */
[----:B------:R-:W-:Y:S02]  /*254f0*/  IMAD.MOV.U32 R15, RZ, RZ, -0x1 ;  /* 0xffffffffff0f7424 */ /* 0x000fe400078e00ff */
[----:B--2---:R-:W-:-:S07]  /*25500*/  IMAD.MOV.U32 R13, RZ, RZ, R2 ;  /* 0x000000ffff0d7224 */ /* 0x004fce00078e0002 */
[----:B---3--:R-:W-:Y:S05]  /*25510*/  WARPSYNC.COLLECTIVE R15, `(.L_x_14951) ;  /* 0x000000000f087348 */ /* 0x008fea0003c00000 */
[----:B------:R0:W1:Y:S02]  /*25520*/  SHFL.IDX P6, R14, R13, R12, R11 ;  /* 0x0000000c0d0e7389 */ /* 0x00006400000c000b */
[----:B01-3--:R-:W-:Y:S01]  /*25530*/  ENDCOLLECTIVE ;  /* 0x000000000000791b */ /* 0x00bfe20003800000 */
.L_x_14951:
[----:B------:R-:W-:Y:S05]  /*25540*/  BSYNC B0 ;  /* 0x0000000000007941 */ /* 0x000fea0003800000 */
.L_x_14950:
        /* <DEDUP_REMOVED lines=9> */
.L_x_14952:
        /* <DEDUP_REMOVED lines=14> */
[----:B------:R-:W-:Y:S01]  /*256c0*/  IMAD.MOV.U32 R11, RZ, RZ, RZ ;  /* 0x000000ffff0b7224 */ /* 0x000fe200078e00ff */
        /* <DEDUP_REMOVED lines=11> */
.L_x_14953:
        /* <DEDUP_REMOVED lines=8> */
.L_x_14954:
        /* <DEDUP_REMOVED lines=8> */
.L_x_14955:
        /* <DEDUP_REMOVED lines=8> */
.L_x_14956:
        /* <DEDUP_REMOVED lines=8> */
.L_x_14957:
        /* <DEDUP_REMOVED lines=9> */
.L_x_14958:
[----:B------:R-:W-:Y:S01]  /*25a10*/  IMAD.MOV.U32 R9, RZ, RZ, R14 ;  /* 0x000000ffff097224 */ /* 0x000fe200078e000e */
[----:B------:R-:W-:Y:S06]  /*25a20*/  BRA `(.L_x_14959) ;  /* 0xffffffb000107947 */ /* 0x000fec000383ffff */
.L_x_14802:
        /* <DEDUP_REMOVED lines=8> */
.L_x_14961:
[----:B------:R-:W-:Y:S05]  /*25ab0*/  BSYNC B0 ;  /* 0x0000000000007941 */ /* 0x000fea0003800000 */
.L_x_14960:
[----:B------:R-:W-:Y:S01]  /*25ac0*/  IMAD.MOV.U32 R3, RZ, RZ, R14 ;  /* 0x000000ffff037224 */ /* 0x000fe200078e000e */
[----:B------:R-:W-:Y:S01]  /*25ad0*/  MOV R15, 0xffffffff ;  /* 0xffffffff000f7802 */ /* 0x000fe20000000f00 */
[----:B------:R-:W-:Y:S02]  /*25ae0*/  IMAD.MOV.U32 R12, RZ, RZ, 0x2 ;  /* 0x00000002ff0c7424 */ /* 0x000fe400078e00ff */
[----:B------:R-:W-:Y:S01]  /*25af0*/  IMAD.MOV.U32 R11, RZ, RZ, RZ ;  /* 0x000000ffff0b7224 */ /* 0x000fe200078e00ff */
[----:B------:R-:W-:-:S05]  /*25b00*/  SEL R3, R3, RZ, P1 ;  /* 0x000000ff03037207 */ /* 0x000fca0000800000 */
[----:B------:R-:W-:-:S04]  /*25b10*/  IMAD.IADD R2, R2, 0x1, R3 ;  /* 0x0000000102027824 */ /* 0x000fc800078e0203 */
[----:B------:R-:W-:-:S07]  /*25b20*/  IMAD.MOV.U32 R13, RZ, RZ, R2 ;  /* 0x000000ffff0d7224 */ /* 0x000fce00078e0002 */
[----:B------:R-:W-:Y:S05]  /*25b30*/  WARPSYNC.COLLECTIVE R15, `(.L_x_14962) ;  /* 0x000000000f087348 */ /* 0x000fea0003c00000 */
[----:B------:R0:W1:Y:S02]  /*25b40*/  SHFL.UP P6, R14, R13, R12, R11 ;  /* 0x0400000c0d0e7389 */ /* 0x00006400000c000b */
[----:B01----:R-:W-:Y:S01]  /*25b50*/  ENDCOLLECTIVE ;  /* 0x000000000000791b */ /* 0x003fe20003800000 */
.L_x_14962:
        /* <DEDUP_REMOVED lines=8> */
.L_x_14963:
        /* <DEDUP_REMOVED lines=8> */
.L_x_14964:
        /* <DEDUP_REMOVED lines=8> */
.L_x_14965:
        /* <DEDUP_REMOVED lines=9> */
.L_x_14966:
[----:B------:R-:W-:Y:S01]  /*25d70*/  IMAD.MOV.U32 R9, RZ, RZ, R14 ;  /* 0x000000ffff097224 */ /* 0x000fe200078e000e */
[----:B------:R-:W-:Y:S06]  /*25d80*/  BRA `(.L_x_14967) ;  /* 0xffffffac00e47947 */ /* 0x000fec000383ffff */
.L_x_14804:
[----:B------:R-:W-:Y:S01]  /*25d90*/  BSSY B0, `(.L_x_14968) ;  /* 0x0000006000007945 */ /* 0x000fe20003800000 */
[----:B------:R-:W-:Y:S01]  /*25da0*/  PLOP3.LUT P6, PT, P6, PT, PT, 0x8, 0x0 ;  /* 0x000000000000781c */ /* 0x000fe200037ce170 */
[----:B------:R-:W-:-:S12]  /*25db0*/  IMAD.MOV.U32 R15, RZ, RZ, -0x1 ;  /* 0xffffffffff0f7424 */ /* 0x000fd800078e00ff */
[----:B0-----:R-:W-:Y:S05]  /*25dc0*/  WARPSYNC.COLLECTIVE R15, `(.L_x_14969) ;  /* 0x000000000f087348 */ /* 0x001fea0003c00000 */
[----:B------:R-:W-:Y:S01]  /*25dd0*/  VOTE.ANY R14, PT, P6 ;  /* 0x00000000000e7806 */ /* 0x000fe200030e0100 */
[----:B0-----:R-:W-:Y:S06]  /*25de0*/  ENDCOLLECTIVE ;  /* 0x000000000000791b */ /* 0x001fec0003800000 */
.L_x_14969:
[----:B------:R-:W-:Y:S05]  /*25df0*/  BSYNC B0 ;  /* 0x0000000000007941 */ /* 0x000fea0003800000 */
.L_x_14968:
        /* <DEDUP_REMOVED lines=10> */
.L_x_14970:
[----:B------:R-:W-:Y:S02]  /*25ea0*/  IMAD.MOV.U32 R13, RZ, RZ, R6 ;  /* 0x000000ffff0d7224 */ /* 0x000fe400078e0006 */
[----:B------:R-:W-:-:S07]  /*25eb0*/  IMAD.MOV.U32 R0, RZ, RZ, R14 ;  /* 0x000000ffff007224 */ /* 0x000fce00078e000e */
[----:B------:R-:W-:Y:S05]  /*25ec0*/  WARPSYNC.COLLECTIVE R15, `(.L_x_14971) ;  /* 0x000000000f087348 */ /* 0x000fea0003c00000 */
[----:B------:R0:W1:Y:S02]  /*25ed0*/  SHFL.IDX P6, R14, R13, R12, R11 ;  /* 0x0000000c0d0e7389 */ /* 0x00006400000c000b */
[----:B01----:R-:W-:Y:S01]  /*25ee0*/  ENDCOLLECTIVE ;  /* 0x000000000000791b */ /* 0x003fe20003800000 */
.L_x_14971:
[----:B------:R-:W-:Y:S02]  /*25ef0*/  IMAD.MOV.U32 R6, RZ, RZ, R14 ;  /* 0x000000ffff067224 */ /* 0x000fe400078e000e */
[----:B------:R-:W-:-:S05]  /*25f00*/  IMAD.IADD R10, R4, 0x1, R10 ;  /* 0x00000001040a7824 */ /* 0x000fca00078e020a */
[----:B------:R2:W-:Y:S01]  /*25f10*/  STL [R1+0xc], R10 ;  /* 0x00000c0a01007387 */ /* 0x0005e20000100800 */
[----:B------:R-:W-:Y:S05]  /*25f20*/  BRA `(.L_x_14972) ;  /* 0xffffffac00c47947 */ /* 0x000fea000383ffff */
.L_x_14806:
        /* <DEDUP_REMOVED lines=8> */
.L_x_14974:
[----:B------:R-:W-:Y:S05]  /*25fb0*/  BSYNC B0 ;  /* 0x0000000000007941 */ /* 0x000fea0003800000 */
.L_x_14973:
[----:B------:R-:W-:Y:S01]  /*25fc0*/  IMAD.MOV.U32 R4, RZ, RZ, R14 ;  /* 0x000000ffff047224 */ /* 0x000fe200078e000e */
[----:B------:R-:W-:Y:S06]  /*25fd0*/  BRA `(.L_x_14975) ;  /* 0xffffffac00b07947 */ /* 0x000fec000383ffff */
.L_x_14812:
[----:B0-----:R0:W1:Y:S02]  /*25fe0*/  SYNCS.PHASECHK.TRANS64.TRYWAIT P0, [R0+URZ+0x32420], R3 ;  /* 0x03242003000075a7 */ /* 0x001064000800017f */
[----:B-1----:R-:W-:Y:S05]  /*25ff0*/  @!P0 NANOSLEEP.SYNCS 0x989680 ;  /* 0x009896800000895d */ /* 0x002fea0003900000 */
[----:B------:R-:W1:Y:S02]  /*26000*/  @!P0 SYNCS.PHASECHK.TRANS64 P0, [R0+URZ+0x32420], R3 ;  /* 0x03242003000085a7 */ /* 0x000e64000800007f */
[----:B-1----:R-:W-:Y:S05]  /*26010*/  @!P0 BRA `(.L_x_14812) ;  /* 0xfffffffc00f08947 */ /* 0x002fea000383ffff */
[----:B------:R-:W-:Y:S05]  /*26020*/  BRA `(.L_x_14976) ;  /* 0xffffffb800507947 */ /* 0x000fea000383ffff */
.L_x_14813:
        /* <DEDUP_REMOVED lines=11> */
.L_x_14978:
[----:B------:R-:W-:Y:S05]  /*260e0*/  BSYNC B0 ;  /* 0x0000000000007941 */ /* 0x000fea0003800000 */
.L_x_14977:
[----:B------:R-:W-:Y:S05]  /*260f0*/  BRA `(.L_x_14979) ;  /* 0xffffffb800387947 */ /* 0x000fea000383ffff */
.L_x_14814:
[----:B------:R-:W-:Y:S01]  /*26100*/  BSSY B0, `(.L_x_14980) ;  /* 0x0000006000007945 */ /* 0x000fe20003800000 */
[----:B------:R-:W-:-:S07]  /*26110*/  IMAD.MOV.U32 R15, RZ, RZ, -0x1 ;  /* 0xffffffffff0f7424 */ /* 0x000fce00078e00ff */
[----:B01-3--:R-:W-:Y:S05]  /*26120*/  WARPSYNC.COLLECTIVE R15, `(.L_x_14981) ;  /* 0x000000000f0c7348 */ /* 0x00bfea0003c00000 */
[----:B------:R-:W-:Y:S02]  /*26130*/  ELECT P6, UR62, PT ;  /* 0x00000000003e782f */ /* 0x000fe400038c0000 */
[----:B------:R-:W-:Y:S01]  /*26140*/  MOV R14, UR62 ;  /* 0x0000003e000e7c02 */ /* 0x000fe20008000f00 */
[----:B01-3--:R-:W-:Y:S10]  /*26150*/  ENDCOLLECTIVE ;  /* 0x000000000000791b */ /* 0x00bff40003800000 */
.L_x_14981:
[----:B------:R-:W-:Y:S05]  /*26160*/  BSYNC B0 ;  /* 0x0000000000007941 */ /* 0x000fea0003800000 */
.L_x_14980:
[----:B------:R-:W-:Y:S05]  /*26170*/  BRA `(.L_x_14982) ;  /* 0xffffffb8002c7947 */ /* 0x000fea000383ffff */
.L_x_14816:
[----:B0-----:R0:W1:Y:S02]  /*26180*/  SYNCS.PHASECHK.TRANS64.TRYWAIT P0, [R6+URZ], R5 ;  /* 0x00000005060075a7 */ /* 0x001064000800017f */
[----:B-1----:R-:W-:Y:S05]  /*26190*/  @!P0 NANOSLEEP.SYNCS 0x989680 ;  /* 0x009896800000895d */ /* 0x002fea0003900000 */
[----:B------:R-:W1:Y:S02]  /*261a0*/  @!P0 SYNCS.PHASECHK.TRANS64 P0, [R6+URZ], R5 ;  /* 0x00000005060085a7 */ /* 0x000e64000800007f */
[----:B-1----:R-:W-:Y:S05]  /*261b0*/  @!P0 BRA `(.L_x_14816) ;  /* 0xfffffffc00f08947 */ /* 0x002fea000383ffff */
[----:B------:R-:W-:Y:S05]  /*261c0*/  BRA `(.L_x_14983) ;  /* 0xffffffb800647947 */ /* 0x000fea000383ffff */
.L_x_14817:
[----:B-1----:R1:W2:Y:S02]  /*261d0*/  SYNCS.PHASECHK.TRANS64.TRYWAIT P0, [R7+URZ], R2 ;  /* 0x00000002070075a7 */ /* 0x0022a4000800017f */
[----:B--2---:R-:W-:Y:S05]  /*261e0*/  @!P0 NANOSLEEP.SYNCS 0x989680 ;  /* 0x009896800000895d */ /* 0x004fea0003900000 */
[----:B------:R-:W2:Y:S02]  /*261f0*/  @!P0 SYNCS.PHASECHK.TRANS64 P0, [R7+URZ], R2 ;  /* 0x00000002070085a7 */ /* 0x000ea4000800007f */
[----:B--2---:R-:W-:Y:S05]  /*26200*/  @!P0 BRA `(.L_x_14817) ;  /* 0xfffffffc00f08947 */ /* 0x004fea000383ffff */
[----:B------:R-:W-:Y:S05]  /*26210*/  BRA `(.L_x_14984) ;  /* 0xffffffb800587947 */ /* 0x000fea000383ffff */
.L_x_14819:
[----:B--2---:R2:W4:Y:S02]  /*26220*/  SYNCS.PHASECHK.TRANS64.TRYWAIT P0, [R4+URZ], R5 ;  /* 0x00000005040075a7 */ /* 0x004524000800017f */
[----:B----4-:R-:W-:Y:S05]  /*26230*/  @!P0 NANOSLEEP.SYNCS 0x989680 ;  /* 0x009896800000895d */ /* 0x010fea0003900000 */
[----:B------:R-:W4:Y:S02]  /*26240*/  @!P0 SYNCS.PHASECHK.TRANS64 P0, [R4+URZ], R5 ;  /* 0x00000005040085a7 */ /* 0x000f24000800007f */
[----:B----4-:R-:W-:Y:S05]  /*26250*/  @!P0 BRA `(.L_x_14819) ;  /* 0xfffffffc00f08947 */ /* 0x010fea000383ffff */
[----:B------:R-:W-:Y:S05]  /*26260*/  BRA `(.L_x_14985) ;  /* 0xffffffb8005c7947 */ /* 0x000fea000383ffff */
.L_x_14986:
        /* <DEDUP_REMOVED lines=9> */
.L_x_15034:


//--------------------- .nv.global.init           --------------------------
	.section	.nv.global.init,"aw",@progbits
.nv.global.init:
	.type		$str$20,@object
	.size		$str$20,($str$21 - $str$20)
$str$20:
        /*0000*/ 	.byte	0x28, 0x61, 0x64, 0x64, 0x72, 0x65, 0x73, 0x73, 0x20, 0x26, 0x20, 0x6d, 0x61, 0x73, 0x6b, 0x29
        /*0010*/ 	.byte	0x20, 0x3d, 0x3d, 0x20, 0x30, 0x00
	.type		$str$21,@object
	.size		$str$21,(__unnamed_11 - $str$21)
$str$21:
        /*0016*/ 	.byte	0x2f, 0x74, 0x6d, 0x70, 0x2f, 0x6f, 0x73, 0x73, 0x5f, 0x6b, 0x65, 0x72, 0x6e, 0x65, 0x6c, 0x73
        /*0026*/ 	.byte	0x5f, 0x73, 0x72, 0x63, 0x2f, 0x66, 0x6c, 0x61, 0x73, 0x68, 0x5f, 0x61, 0x74, 0x74, 0x65, 0x6e
        /*0036*/ 	.byte	0x74, 0x69, 0x6f, 0x6e, 0x2f, 0x63, 0x73, 0x72, 0x63, 0x2f, 0x63, 0x75, 0x74, 0x6c, 0x61, 0x73
        /*0046*/ 	.byte	0x73, 0x2f, 0x69, 0x6e, 0x63, 0x6c, 0x75, 0x64, 0x65, 0x2f, 0x63, 0x75, 0x74, 0x65, 0x2f, 0x70
        /*0056*/ 	.byte	0x6f, 0x69, 0x6e, 0x74, 0x65, 0x72, 0x5f, 0x66, 0x6c, 0x61, 0x67, 0x67, 0x65, 0x64, 0x2e, 0x68
        /*0066*/ 	.byte	0x70, 0x70, 0x00
	.type		__unnamed_11,@object
	.size		__unnamed_11,(__unnamed_4 - __unnamed_11)
__unnamed_11:
        /* <DEDUP_REMOVED lines=24> */
	.type		__unnamed_4,@object
	.size		__unnamed_4,(__unnamed_12 - __unnamed_4)
__unnamed_4:
        /* <DEDUP_REMOVED lines=23> */
        /*0355*/ 	.byte	0x3a, 0x43, 0x3c, 0x30, 0x3e, 0x3e, 0x3e, 0x3e, 0x3e, 0x20, 0x26, 0x5d, 0x00
	.type		__unnamed_12,@object
	.size		__unnamed_12,(__unnamed_17 - __unnamed_12)
__unnamed_12:
        /* <DEDUP_REMOVED lines=23> */
        /*04d2*/ 	.byte	0x43, 0x3c, 0x34, 0x30, 0x39, 0x36, 0x3e, 0x3e, 0x3e, 0x3e, 0x3e, 0x20, 0x26, 0x5d, 0x00
	.type		__unnamed_17,@object
	.size		__unnamed_17,(__unnamed_5 - __unnamed_17)
__unnamed_17:
        /* <DEDUP_REMOVED lines=24> */
	.type		__unnamed_5,@object
	.size		__unnamed_5,(__unnamed_19 - __unnamed_5)
__unnamed_5:
        /* <DEDUP_REMOVED lines=24> */
	.type		__unnamed_19,@object
	.size		__unnamed_19,(__unnamed_7 - __unnamed_19)
__unnamed_19:
        /* <DEDUP_REMOVED lines=24> */
	.type		__unnamed_7,@object
	.size		__unnamed_7,(__unnamed_13 - __unnamed_7)
__unnamed_7:
        /* <DEDUP_REMOVED lines=24> */
	.type		__unnamed_13,@object
	.size		__unnamed_13,(__unnamed_6 - __unnamed_13)
__unnamed_13:
        /* <DEDUP_REMOVED lines=28> */
        /*0ca1*/ 	.byte	0x3e, 0x3e, 0x3e, 0x3e, 0x3e, 0x5d, 0x00
	.type		__unnamed_6,@object
	.size		__unnamed_6,(__unnamed_8 - __unnamed_6)
__unnamed_6:
        /* <DEDUP_REMOVED lines=28> */
        /*0e68*/ 	.byte	0x34, 0x3e, 0x3e, 0x3e, 0x3e, 0x3e, 0x5d, 0x00
	.type		__unnamed_8,@object
	.size		__unnamed_8,(__unnamed_1 - __unnamed_8)
__unnamed_8:
        /* <DEDUP_REMOVED lines=28> */
        /*1030*/ 	.byte	0x3e, 0x3e, 0x3e, 0x3e, 0x3e, 0x20, 0x26, 0x5d, 0x00
	.type		__unnamed_1,@object
	.size		__unnamed_1,(__unnamed_9 - __unnamed_1)
__unnamed_1:
        /* <DEDUP_REMOVED lines=28> */
        /*11f9*/ 	.byte	0x34, 0x3e, 0x3e, 0x3e, 0x3e, 0x3e, 0x20, 0x26, 0x5d, 0x00
	.type		__unnamed_9,@object
	.size		__unnamed_9,(__unnamed_10 - __unnamed_9)
__unnamed_9:
        /* <DEDUP_REMOVED lines=28> */
        /*13c3*/ 	.byte	0x32, 0x37, 0x36, 0x38, 0x3e, 0x3e, 0x3e, 0x3e, 0x3e, 0x5d, 0x00
	.type		__unnamed_10,@object
	.size		__unnamed_10,(__unnamed_21 - __unnamed_10)
__unnamed_10:
        /* <DEDUP_REMOVED lines=29> */
	.type		__unnamed_21,@object
	.size		__unnamed_21,(__unnamed_3 - __unnamed_21)
__unnamed_21:
        /* <DEDUP_REMOVED lines=29> */
	.type		__unnamed_3,@object
	.size		__unnamed_3,(__unnamed_23 - __unnamed_3)
__unnamed_3:
        /* <DEDUP_REMOVED lines=29> */
	.type		__unnamed_23,@object
	.size		__unnamed_23,(__unnamed_15 - __unnamed_23)
__unnamed_23:
        /* <DEDUP_REMOVED lines=29> */
	.type		__unnamed_15,@object
	.size		__unnamed_15,(__unnamed_16 - __unnamed_15)
__unnamed_15:
        /* <DEDUP_REMOVED lines=29> */
	.type		__unnamed_16,@object
	.size		__unnamed_16,(__unnamed_2 - __unnamed_16)
__unnamed_16:
        /* <DEDUP_REMOVED lines=29> */
	.type		__unnamed_2,@object
	.size		__unnamed_2,(__unnamed_18 - __unnamed_2)
__unnamed_2:
        /* <DEDUP_REMOVED lines=29> */
	.type		__unnamed_18,@object
	.size		__unnamed_18,(__unnamed_22 - __unnamed_18)
__unnamed_18:
        /* <DEDUP_REMOVED lines=29> */
	.type		__unnamed_22,@object
	.size		__unnamed_22,(__unnamed_20 - __unnamed_22)
__unnamed_22:
        /* <DEDUP_REMOVED lines=29> */
	.type		__unnamed_20,@object
	.size		__unnamed_20,(__unnamed_14 - __unnamed_20)
__unnamed_20:
        /* <DEDUP_REMOVED lines=28> */
        /*25b9*/ 	.byte	0x31, 0x38, 0x34, 0x33, 0x32, 0x3e, 0x3e, 0x3e, 0x3e, 0x3e, 0x20, 0x26, 0x5d, 0x00
	.type		__unnamed_14,@object
	.size		__unnamed_14,(.L_13 - __unnamed_14)
__unnamed_14:
        /* <DEDUP_REMOVED lines=29> */
.L_13:


//--------------------- .nv.shared._ZN7cutlass13device_kernelIN5flash11enable_sm90INS1_16FlashAttnFwdSm90INS1_25CollectiveMainloopFwdSm90ILi2EN4cute5tupleIJNS5_1CILi1EEES8_S8_EEENS6_IJNS7_ILi128EEESA_NS7_ILi192EEEEEELi128ENS_6half_tEfNS_4arch4Sm90ELb0ELb0ELb0ELb0ELb0ELb0ELb0ELb1ELb1ELb1ELb1ELb0EEENS1_21CollectiveEpilogueFwdINS6_IJSA_SA_SA_EEES9_SD_SF_Li256ELb0ELb1ELb1ELb0EEENS1_19SingleTileSchedulerILb0ELb1ELb1ELi128EEEEEEEEEvNT_6ParamsE --------------------------
	.section	.nv.shared._ZN7cutlass13device_kernelIN5flash11enable_sm90INS1_16FlashAttnFwdSm90INS1_25CollectiveMainloopFwdSm90ILi2EN4cute5tupleIJNS5_1CILi1EEES8_S8_EEENS6_IJNS7_ILi128EEESA_NS7_ILi192EEEEEELi128ENS_6half_tEfNS_4arch4Sm90ELb0ELb0ELb0ELb0ELb0ELb0ELb0ELb1ELb1ELb1ELb1ELb0EEENS1_21CollectiveEpilogueFwdINS6_IJSA_SA_SA_EEES9_SD_SF_Li256ELb0ELb1ELb1ELb0EEENS1_19SingleTileSchedulerILb0ELb1ELb1ELi128EEEEEEEEEvNT_6ParamsE,"aw",@nobits
	.sectionflags	@""
	.align	16
	.zero		1024


//--------------------- .nv.shared.reserved.0     --------------------------
	.section	.nv.shared.reserved.0,"aw",@nobits
	.weak		__nv_reservedSMEM_offset_0_alias
	.size		__nv_reservedSMEM_offset_0_alias, 0, 0
	.other		__nv_reservedSMEM_offset_0_alias,@"STO_CUDA_RESERVED_SHARED STV_DEFAULT"
__nv_reservedSMEM_offset_0_alias:
	.zero		0


//--------------------- .nv.global                --------------------------
	.section	.nv.global,"aw",@nobits
.nv.global:
	.type		_ZN73_INTERNAL_2ac5a961_37_flash_fwd_hdimdiff_fp16_split_sm90_cu_9949e2e8_57354cute1_E,@object
	.size		_ZN73_INTERNAL_2ac5a961_37_flash_fwd_hdimdiff_fp16_split_sm90_cu_9949e2e8_57354cute1_E,(_ZN73_INTERNAL_2ac5a961_37_flash_fwd_hdimdiff_fp16_split_sm90_cu_9949e2e8_57354cuda3std3__45__cpo6cbeginE - _ZN73_INTERNAL_2ac5a961_37_flash_fwd_hdimdiff_fp16_split_sm90_cu_9949e2e8_57354cute1_E)
_ZN73_INTERNAL_2ac5a961_37_flash_fwd_hdimdiff_fp16_split_sm90_cu_9949e2e8_57354cute1_E:
	.zero		1
	.type		_ZN73_INTERNAL_2ac5a961_37_flash_fwd_hdimdiff_fp16_split_sm90_cu_9949e2e8_57354cuda3std3__45__cpo6cbeginE,@object
	.size		_ZN73_INTERNAL_2ac5a961_37_flash_fwd_hdimdiff_fp16_split_sm90_cu_9949e2e8_57354cuda3std3__45__cpo6cbeginE,(_ZN73_INTERNAL_2ac5a961_37_flash_fwd_hdimdiff_fp16_split_sm90_cu_9949e2e8_57354cuda3std3__48in_placeE - _ZN73_INTERNAL_2ac5a961_37_flash_fwd_hdimdiff_fp16_split_sm90_cu_9949e2e8_57354cuda3std3__45__cpo6cbeginE)
_ZN73_INTERNAL_2ac5a961_37_flash_fwd_hdimdiff_fp16_split_sm90_cu_9949e2e8_57354cuda3std3__45__cpo6cbeginE:
	.zero		1
	.type		_ZN73_INTERNAL_2ac5a961_37_flash_fwd_hdimdiff_fp16_split_sm90_cu_9949e2e8_57354cuda3std3__48in_placeE,@object
	.size		_ZN73_INTERNAL_2ac5a961_37_flash_fwd_hdimdiff_fp16_split_sm90_cu_9949e2e8_57354cuda3std3__48in_placeE,(_ZN73_INTERNAL_2ac5a961_37_flash_fwd_hdimdiff_fp16_split_sm90_cu_9949e2e8_57354cuda3std6ranges3__45__cpo9iter_moveE - _ZN73_INTERNAL_2ac5a961_37_flash_fwd_hdimdiff_fp16_split_sm90_cu_9949e2e8_57354cuda3std3__48in_placeE)
_ZN73_INTERNAL_2ac5a961_37_flash_fwd_hdimdiff_fp16_split_sm90_cu_9949e2e8_57354cuda3std3__48in_placeE:
	.zero		1
	.type		_ZN73_INTERNAL_2ac5a961_37_flash_fwd_hdimdiff_fp16_split_sm90_cu_9949e2e8_57354cuda3std6ranges3__45__cpo9iter_moveE,@object
	.size		_ZN73_INTERNAL_2ac5a961_37_flash_fwd_hdimdiff_fp16_split_sm90_cu_9949e2e8_57354cuda3std6ranges3__45__cpo9iter_moveE,(_ZN73_INTERNAL_2ac5a961_37_flash_fwd_hdimdiff_fp16_split_sm90_cu_9949e2e8_57354cuda3std3__45__cpo5beginE - _ZN73_INTERNAL_2ac5a961_37_flash_fwd_hdimdiff_fp16_split_sm90_cu_9949e2e8_57354cuda3std6ranges3__45__cpo9iter_moveE)
_ZN73_INTERNAL_2ac5a961_37_flash_fwd_hdimdiff_fp16_split_sm90_cu_9949e2e8_57354cuda3std6ranges3__45__cpo9iter_moveE:
	.zero		1
	.type		_ZN73_INTERNAL_2ac5a961_37_flash_fwd_hdimdiff_fp16_split_sm90_cu_9949e2e8_57354cuda3std3__45__cpo5beginE,@object
	.size		_ZN73_INTERNAL_2ac5a961_37_flash_fwd_hdimdiff_fp16_split_sm90_cu_9949e2e8_57354cuda3std3__45__cpo5beginE,(_ZN73_INTERNAL_2ac5a961_37_flash_fwd_hdimdiff_fp16_split_sm90_cu_9949e2e8_57354cuda3std3__475_GLOBAL__N__2ac5a961_37_flash_fwd_hdimdiff_fp16_split_sm90_cu_9949e2e8_57356ignoreE - _ZN73_INTERNAL_2ac5a961_37_flash_fwd_hdimdiff_fp16_split_sm90_cu_9949e2e8_57354cuda3std3__45__cpo5beginE)
_ZN73_INTERNAL_2ac5a961_37_flash_fwd_hdimdiff_fp16_split_sm90_cu_9949e2e8_57354cuda3std3__45__cpo5beginE:
	.zero		1
	.type		_ZN73_INTERNAL_2ac5a961_37_flash_fwd_hdimdiff_fp16_split_sm90_cu_9949e2e8_57354cuda3std3__475_GLOBAL__N__2ac5a961_37_flash_fwd_hdimdiff_fp16_split_sm90_cu_9949e2e8_57356ignoreE,@object
	.size		_ZN73_INTERNAL_2ac5a961_37_flash_fwd_hdimdiff_fp16_split_sm90_cu_9949e2e8_57354cuda3std3__475_GLOBAL__N__2ac5a961_37_flash_fwd_hdimdiff_fp16_split_sm90_cu_9949e2e8_57356ignoreE,(_ZN73_INTERNAL_2ac5a961_37_flash_fwd_hdimdiff_fp16_split_sm90_cu_9949e2e8_57354cute7productE - _ZN73_INTERNAL_2ac5a961_37_flash_fwd_hdimdiff_fp16_split_sm90_cu_9949e2e8_57354cuda3std3__475_GLOBAL__N__2ac5a961_37_flash_fwd_hdimdiff_fp16_split_sm90_cu_9949e2e8_57356ignoreE)
_ZN73_INTERNAL_2ac5a961_37_flash_fwd_hdimdiff_fp16_split_sm90_cu_9949e2e8_57354cuda3std3__475_GLOBAL__N__2ac5a961_37_flash_fwd_hdimdiff_fp16_split_sm90_cu_9949e2e8_57356ignoreE:
	.zero		1
	.type		_ZN73_INTERNAL_2ac5a961_37_flash_fwd_hdimdiff_fp16_split_sm90_cu_9949e2e8_57354cute7productE,@object
	.size		_ZN73_INTERNAL_2ac5a961_37_flash_fwd_hdimdiff_fp16_split_sm90_cu_9949e2e8_57354cute7productE,(_ZN73_INTERNAL_2ac5a961_37_flash_fwd_hdimdiff_fp16_split_sm90_cu_9949e2e8_57354cuda3std3__45__cpo3endE - _ZN73_INTERNAL_2ac5a961_37_flash_fwd_hdimdiff_fp16_split_sm90_cu_9949e2e8_57354cute7productE)
_ZN73_INTERNAL_2ac5a961_37_flash_fwd_hdimdiff_fp16_split_sm90_cu_9949e2e8_57354cute7productE:
	.zero		1
	.type		_ZN73_INTERNAL_2ac5a961_37_flash_fwd_hdimdiff_fp16_split_sm90_cu_9949e2e8_57354cuda3std3__45__cpo3endE,@object
	.size		_ZN73_INTERNAL_2ac5a961_37_flash_fwd_hdimdiff_fp16_split_sm90_cu_9949e2e8_57354cuda3std3__45__cpo3endE,(_ZN73_INTERNAL_2ac5a961_37_flash_fwd_hdimdiff_fp16_split_sm90_cu_9949e2e8_57354cuda3std3__419piecewise_constructE - _ZN73_INTERNAL_2ac5a961_37_flash_fwd_hdimdiff_fp16_split_sm90_cu_9949e2e8_57354cuda3std3__45__cpo3endE)
_ZN73_INTERNAL_2ac5a961_37_flash_fwd_hdimdiff_fp16_split_sm90_cu_9949e2e8_57354cuda3std3__45__cpo3endE:
	.zero		1
	.type		_ZN73_INTERNAL_2ac5a961_37_flash_fwd_hdimdiff_fp16_split_sm90_cu_9949e2e8_57354cuda3std3__419piecewise_constructE,@object
	.size		_ZN73_INTERNAL_2ac5a961_37_flash_fwd_hdimdiff_fp16_split_sm90_cu_9949e2e8_57354cuda3std3__419piecewise_constructE,(_ZN73_INTERNAL_2ac5a961_37_flash_fwd_hdimdiff_fp16_split_sm90_cu_9949e2e8_57354cuda3std3__45__cpo4cendE - _ZN73_INTERNAL_2ac5a961_37_flash_fwd_hdimdiff_fp16_split_sm90_cu_9949e2e8_57354cuda3std3__419piecewise_constructE)
_ZN73_INTERNAL_2ac5a961_37_flash_fwd_hdimdiff_fp16_split_sm90_cu_9949e2e8_57354cuda3std3__419piecewise_constructE:
	.zero		1
	.type		_ZN73_INTERNAL_2ac5a961_37_flash_fwd_hdimdiff_fp16_split_sm90_cu_9949e2e8_57354cuda3std3__45__cpo4cendE,@object
	.size		_ZN73_INTERNAL_2ac5a961_37_flash_fwd_hdimdiff_fp16_split_sm90_cu_9949e2e8_57354cuda3std3__45__cpo4cendE,(_ZN73_INTERNAL_2ac5a961_37_flash_fwd_hdimdiff_fp16_split_sm90_cu_9949e2e8_57354cuda3std6ranges3__45__cpo4swapE - _ZN73_INTERNAL_2ac5a961_37_flash_fwd_hdimdiff_fp16_split_sm90_cu_9949e2e8_57354cuda3std3__45__cpo4cendE)
_ZN73_INTERNAL_2ac5a961_37_flash_fwd_hdimdiff_fp16_split_sm90_cu_9949e2e8_57354cuda3std3__45__cpo4cendE:
	.zero		1
	.type		_ZN73_INTERNAL_2ac5a961_37_flash_fwd_hdimdiff_fp16_split_sm90_cu_9949e2e8_57354cuda3std6ranges3__45__cpo4swapE,@object
	.size		_ZN73_INTERNAL_2ac5a961_37_flash_fwd_hdimdiff_fp16_split_sm90_cu_9949e2e8_57354cuda3std6ranges3__45__cpo4swapE,(.L_30 - _ZN73_INTERNAL_2ac5a961_37_flash_fwd_hdimdiff_fp16_split_sm90_cu_9949e2e8_57354cuda3std6ranges3__45__cpo4swapE)
_ZN73_INTERNAL_2ac5a961_37_flash_fwd_hdimdiff_fp16_split_sm90_cu_9949e2e8_57354cuda3std6ranges3__45__cpo4swapE:
	.zero		1
.L_30:


//--------------------- .nv.shared._ZN7cutlass13device_kernelIN5flash11enable_sm90INS1_16FlashAttnFwdSm90INS1_25CollectiveMainloopFwdSm90ILi2EN4cute5tupleIJNS5_1CILi1EEES8_S8_EEENS6_IJNS7_ILi128EEESA_NS7_ILi192EEEEEELi128ENS_6half_tEfNS_4arch4Sm90ELb0ELb0ELb0ELb1ELb0ELb0ELb0ELb1ELb1ELb1ELb1ELb0EEENS1_21CollectiveEpilogueFwdINS6_IJSA_SA_SA_EEES9_SD_SF_Li256ELb1ELb1ELb1ELb0EEENS1_36VarlenDynamicPersistentTileSchedulerILi128ELi128ELi256ELi128ELb1ELb1ELb1ELb0ELb1ELb1EEEEEEEEEvNT_6ParamsE --------------------------
	.section	.nv.shared._ZN7cutlass13device_kernelIN5flash11enable_sm90INS1_16FlashAttnFwdSm90INS1_25CollectiveMainloopFwdSm90ILi2EN4cute5tupleIJNS5_1CILi1EEES8_S8_EEENS6_IJNS7_ILi128EEESA_NS7_ILi192EEEEEELi128ENS_6half_tEfNS_4arch4Sm90ELb0ELb0ELb0ELb1ELb0ELb0ELb0ELb1ELb1ELb1ELb1ELb0EEENS1_21CollectiveEpilogueFwdINS6_IJSA_SA_SA_EEES9_SD_SF_Li256ELb1ELb1ELb1ELb0EEENS1_36VarlenDynamicPersistentTileSchedulerILi128ELi128ELi256ELi128ELb1ELb1ELb1ELb0ELb1ELb1EEEEEEEEEvNT_6ParamsE,"aw",@nobits
	.sectionflags	@""
	.align	16
	.zero		1024


//--------------------- .nv.shared._ZN7cutlass13device_kernelIN5flash11enable_sm90INS1_16FlashAttnFwdSm90INS1_25CollectiveMainloopFwdSm90ILi2EN4cute5tupleIJNS5_1CILi1EEES8_S8_EEENS6_IJNS7_ILi128EEESA_NS7_ILi192EEEEEELi128ENS_6half_tEfNS_4arch4Sm90ELb0ELb0ELb0ELb1ELb0ELb1ELb0ELb1ELb1ELb1ELb1ELb0EEENS1_21CollectiveEpilogueFwdINS6_IJSA_SA_SA_EEES9_SD_SF_Li256ELb1ELb1ELb1ELb0EEENS1_36VarlenDynamicPersistentTileSchedulerILi128ELi128ELi256ELi128ELb1ELb1ELb1ELb0ELb1ELb1EEEEEEEEEvNT_6ParamsE --------------------------
	.section	.nv.shared._ZN7cutlass13device_kernelIN5flash11enable_sm90INS1_16FlashAttnFwdSm90INS1_25CollectiveMainloopFwdSm90ILi2EN4cute5tupleIJNS5_1CILi1EEES8_S8_EEENS6_IJNS7_ILi128EEESA_NS7_ILi192EEEEEELi128ENS_6half_tEfNS_4arch4Sm90ELb0ELb0ELb0ELb1ELb0ELb1ELb0ELb1ELb1ELb1ELb1ELb0EEENS1_21CollectiveEpilogueFwdINS6_IJSA_SA_SA_EEES9_SD_SF_Li256ELb1ELb1ELb1ELb0EEENS1_36VarlenDynamicPersistentTileSchedulerILi128ELi128ELi256ELi128ELb1ELb1ELb1ELb0ELb1ELb1EEEEEEEEEvNT_6ParamsE,"aw",@nobits
	.sectionflags	@""
	.align	16
	.zero		1024


//--------------------- .nv.shared._ZN7cutlass13device_kernelIN5flash11enable_sm90INS1_16FlashAttnFwdSm90INS1_25CollectiveMainloopFwdSm90ILi2EN4cute5tupleIJNS5_1CILi1EEES8_S8_EEENS6_IJNS7_ILi128EEENS7_ILi96EEENS7_ILi192EEEEEELi128ENS_6half_tEfNS_4arch4Sm90ELb0ELb1ELb0ELb0ELb0ELb0ELb0ELb1ELb1ELb1ELb1ELb0EEENS1_21CollectiveEpilogueFwdINS6_IJSA_SA_SB_EEES9_SE_SG_Li256ELb0ELb1ELb1ELb0EEENS1_19SingleTileSchedulerILb0ELb1ELb1ELi128EEEEEEEEEvNT_6ParamsE --------------------------
	.section	.nv.shared._ZN7cutlass13device_kernelIN5flash11enable_sm90INS1_16FlashAttnFwdSm90INS1_25CollectiveMainloopFwdSm90ILi2EN4cute5tupleIJNS5_1CILi1EEES8_S8_EEENS6_IJNS7_ILi128EEENS7_ILi96EEENS7_ILi192EEEEEELi128ENS_6half_tEfNS_4arch4Sm90ELb0ELb1ELb0ELb0ELb0ELb0ELb0ELb1ELb1ELb1ELb1ELb0EEENS1_21CollectiveEpilogueFwdINS6_IJSA_SA_SB_EEES9_SE_SG_Li256ELb0ELb1ELb1ELb0EEENS1_19SingleTileSchedulerILb0ELb1ELb1ELi128EEEEEEEEEvNT_6ParamsE,"aw",@nobits
	.sectionflags	@""
	.align	16
	.zero		1024


//--------------------- .nv.shared._ZN7cutlass13device_kernelIN5flash11enable_sm90INS1_16FlashAttnFwdSm90INS1_25CollectiveMainloopFwdSm90ILi2EN4cute5tupleIJNS5_1CILi1EEES8_S8_EEENS6_IJNS7_ILi128EEENS7_ILi96EEENS7_ILi192EEEEEELi128ENS_6half_tEfNS_4arch4Sm90ELb0ELb1ELb0ELb1ELb0ELb0ELb0ELb1ELb1ELb1ELb1ELb0EEENS1_21CollectiveEpilogueFwdINS6_IJSA_SA_SB_EEES9_SE_SG_Li256ELb1ELb1ELb1ELb0EEENS1_36VarlenDynamicPersistentTileSchedulerILi128ELi96ELi256ELi128ELb1ELb1ELb1ELb1ELb0ELb1EEEEEEEEEvNT_6ParamsE --------------------------
	.section	.nv.shared._ZN7cutlass13device_kernelIN5flash11enable_sm90INS1_16FlashAttnFwdSm90INS1_25CollectiveMainloopFwdSm90ILi2EN4cute5tupleIJNS5_1CILi1EEES8_S8_EEENS6_IJNS7_ILi128EEENS7_ILi96EEENS7_ILi192EEEEEELi128ENS_6half_tEfNS_4arch4Sm90ELb0ELb1ELb0ELb1ELb0ELb0ELb0ELb1ELb1ELb1ELb1ELb0EEENS1_21CollectiveEpilogueFwdINS6_IJSA_SA_SB_EEES9_SE_SG_Li256ELb1ELb1ELb1ELb0EEENS1_36VarlenDynamicPersistentTileSchedulerILi128ELi96ELi256ELi128ELb1ELb1ELb1ELb1ELb0ELb1EEEEEEEEEvNT_6ParamsE,"aw",@nobits
	.sectionflags	@""
	.align	16
	.zero		1024


//--------------------- .nv.shared._ZN7cutlass13device_kernelIN5flash11enable_sm90INS1_16FlashAttnFwdSm90INS1_25CollectiveMainloopFwdSm90ILi2EN4cute5tupleIJNS5_1CILi1EEES8_S8_EEENS6_IJNS7_ILi128EEENS7_ILi96EEENS7_ILi192EEEEEELi128ENS_6half_tEfNS_4arch4Sm90ELb0ELb1ELb0ELb1ELb0ELb1ELb0ELb1ELb1ELb1ELb1ELb0EEENS1_21CollectiveEpilogueFwdINS6_IJSA_SA_SB_EEES9_SE_SG_Li256ELb1ELb1ELb1ELb0EEENS1_36VarlenDynamicPersistentTileSchedulerILi128ELi96ELi256ELi128ELb1ELb1ELb1ELb1ELb0ELb1EEEEEEEEEvNT_6ParamsE --------------------------
	.section	.nv.shared._ZN7cutlass13device_kernelIN5flash11enable_sm90INS1_16FlashAttnFwdSm90INS1_25CollectiveMainloopFwdSm90ILi2EN4cute5tupleIJNS5_1CILi1EEES8_S8_EEENS6_IJNS7_ILi128EEENS7_ILi96EEENS7_ILi192EEEEEELi128ENS_6half_tEfNS_4arch4Sm90ELb0ELb1ELb0ELb1ELb0ELb1ELb0ELb1ELb1ELb1ELb1ELb0EEENS1_21CollectiveEpilogueFwdINS6_IJSA_SA_SB_EEES9_SE_SG_Li256ELb1ELb1ELb1ELb0EEENS1_36VarlenDynamicPersistentTileSchedulerILi128ELi96ELi256ELi128ELb1ELb1ELb1ELb1ELb0ELb1EEEEEEEEEvNT_6ParamsE,"aw",@nobits
	.sectionflags	@""
	.align	16
	.zero		1024


//--------------------- .nv.shared._ZN7cutlass13device_kernelIN5flash11enable_sm90INS1_16FlashAttnFwdSm90INS1_25CollectiveMainloopFwdSm90ILi2EN4cute5tupleIJNS5_1CILi1EEES8_S8_EEENS6_IJNS7_ILi128EEESA_NS7_ILi192EEEEEELi128ENS_6half_tEfNS_4arch4Sm90ELb1ELb0ELb0ELb0ELb0ELb0ELb0ELb1ELb1ELb1ELb1ELb0EEENS1_21CollectiveEpilogueFwdINS6_IJSA_SA_SA_EEES9_SD_SF_Li256ELb0ELb1ELb1ELb0EEENS1_19SingleTileSchedulerILb0ELb1ELb1ELi128EEEEEEEEEvNT_6ParamsE --------------------------
	.section	.nv.shared._ZN7cutlass13device_kernelIN5flash11enable_sm90INS1_16FlashAttnFwdSm90INS1_25CollectiveMainloopFwdSm90ILi2EN4cute5tupleIJNS5_1CILi1EEES8_S8_EEENS6_IJNS7_ILi128EEESA_NS7_ILi192EEEEEELi128ENS_6half_tEfNS_4arch4Sm90ELb1ELb0ELb0ELb0ELb0ELb0ELb0ELb1ELb1ELb1ELb1ELb0EEENS1_21CollectiveEpilogueFwdINS6_IJSA_SA_SA_EEES9_SD_SF_Li256ELb0ELb1ELb1ELb0EEENS1_19SingleTileSchedulerILb0ELb1ELb1ELi128EEEEEEEEEvNT_6ParamsE,"aw",@nobits
	.sectionflags	@""
	.align	16
	.zero		1024


//--------------------- .nv.shared._ZN7cutlass13device_kernelIN5flash11enable_sm90INS1_16FlashAttnFwdSm90INS1_25CollectiveMainloopFwdSm90ILi2EN4cute5tupleIJNS5_1CILi1EEES8_S8_EEENS6_IJNS7_ILi128EEESA_NS7_ILi192EEEEEELi128ENS_6half_tEfNS_4arch4Sm90ELb1ELb0ELb0ELb1ELb0ELb0ELb0ELb1ELb1ELb1ELb1ELb0EEENS1_21CollectiveEpilogueFwdINS6_IJSA_SA_SA_EEES9_SD_SF_Li256ELb1ELb1ELb1ELb0EEENS1_36VarlenDynamicPersistentTileSchedulerILi128ELi128ELi256ELi128ELb1ELb1ELb1ELb1ELb1ELb1EEEEEEEEEvNT_6ParamsE --------------------------
	.section	.nv.shared._ZN7cutlass13device_kernelIN5flash11enable_sm90INS1_16FlashAttnFwdSm90INS1_25CollectiveMainloopFwdSm90ILi2EN4cute5tupleIJNS5_1CILi1EEES8_S8_EEENS6_IJNS7_ILi128EEESA_NS7_ILi192EEEEEELi128ENS_6half_tEfNS_4arch4Sm90ELb1ELb0ELb0ELb1ELb0ELb0ELb0ELb1ELb1ELb1ELb1ELb0EEENS1_21CollectiveEpilogueFwdINS6_IJSA_SA_SA_EEES9_SD_SF_Li256ELb1ELb1ELb1ELb0EEENS1_36VarlenDynamicPersistentTileSchedulerILi128ELi128ELi256ELi128ELb1ELb1ELb1ELb1ELb1ELb1EEEEEEEEEvNT_6ParamsE,"aw",@nobits
	.sectionflags	@""
	.align	16
	.zero		1024


//--------------------- .nv.shared._ZN7cutlass13device_kernelIN5flash11enable_sm90INS1_16FlashAttnFwdSm90INS1_25CollectiveMainloopFwdSm90ILi2EN4cute5tupleIJNS5_1CILi1EEES8_S8_EEENS6_IJNS7_ILi128EEESA_NS7_ILi192EEEEEELi128ENS_6half_tEfNS_4arch4Sm90ELb1ELb0ELb0ELb1ELb0ELb1ELb0ELb1ELb1ELb1ELb1ELb0EEENS1_21CollectiveEpilogueFwdINS6_IJSA_SA_SA_EEES9_SD_SF_Li256ELb1ELb1ELb1ELb0EEENS1_36VarlenDynamicPersistentTileSchedulerILi128ELi128ELi256ELi128ELb1ELb1ELb1ELb1ELb1ELb1EEEEEEEEEvNT_6ParamsE --------------------------
	.section	.nv.shared._ZN7cutlass13device_kernelIN5flash11enable_sm90INS1_16FlashAttnFwdSm90INS1_25CollectiveMainloopFwdSm90ILi2EN4cute5tupleIJNS5_1CILi1EEES8_S8_EEENS6_IJNS7_ILi128EEESA_NS7_ILi192EEEEEELi128ENS_6half_tEfNS_4arch4Sm90ELb1ELb0ELb0ELb1ELb0ELb1ELb0ELb1ELb1ELb1ELb1ELb0EEENS1_21CollectiveEpilogueFwdINS6_IJSA_SA_SA_EEES9_SD_SF_Li256ELb1ELb1ELb1ELb0EEENS1_36VarlenDynamicPersistentTileSchedulerILi128ELi128ELi256ELi128ELb1ELb1ELb1ELb1ELb1ELb1EEEEEEEEEvNT_6ParamsE,"aw",@nobits
	.sectionflags	@""
	.align	16
	.zero		1024


//--------------------- .nv.shared._ZN7cutlass13device_kernelIN5flash11enable_sm90INS1_16FlashAttnFwdSm90INS1_25CollectiveMainloopFwdSm90ILi2EN4cute5tupleIJNS5_1CILi1EEES8_S8_EEENS6_IJNS7_ILi64EEESA_SA_EEELi512ENS_6half_tEfNS_4arch4Sm90ELb0ELb0ELb0ELb0ELb0ELb0ELb0ELb0ELb0ELb1ELb1ELb0EEENS1_21CollectiveEpilogueFwdINS6_IJSA_NS7_ILi512EEESA_EEES9_SC_SE_Li256ELb0ELb1ELb1ELb0EEENS1_19SingleTileSchedulerILb0ELb1ELb1ELi64EEEEEEEEEvNT_6ParamsE --------------------------
	.section	.nv.shared._ZN7cutlass13device_kernelIN5flash11enable_sm90INS1_16FlashAttnFwdSm90INS1_25CollectiveMainloopFwdSm90ILi2EN4cute5tupleIJNS5_1CILi1EEES8_S8_EEENS6_IJNS7_ILi64EEESA_SA_EEELi512ENS_6half_tEfNS_4arch4Sm90ELb0ELb0ELb0ELb0ELb0ELb0ELb0ELb0ELb0ELb1ELb1ELb0EEENS1_21CollectiveEpilogueFwdINS6_IJSA_NS7_ILi512EEESA_EEES9_SC_SE_Li256ELb0ELb1ELb1ELb0EEENS1_19SingleTileSchedulerILb0ELb1ELb1ELi64EEEEEEEEEvNT_6ParamsE,"aw",@nobits
	.sectionflags	@""
	.align	16
	.zero		1024


//--------------------- .nv.shared._ZN7cutlass13device_kernelIN5flash11enable_sm90INS1_16FlashAttnFwdSm90INS1_25CollectiveMainloopFwdSm90ILi2EN4cute5tupleIJNS5_1CILi1EEES8_S8_EEENS6_IJNS7_ILi64EEESA_SA_EEELi512ENS_6half_tEfNS_4arch4Sm90ELb0ELb0ELb0ELb0ELb0ELb0ELb1ELb0ELb0ELb1ELb1ELb0EEENS1_21CollectiveEpilogueFwdINS6_IJSA_NS7_ILi512EEESA_EEES9_SC_SE_Li256ELb0ELb1ELb1ELb0EEENS1_19SingleTileSchedulerILb0ELb1ELb1ELi64EEEEEEEEEvNT_6ParamsE --------------------------
	.section	.nv.shared._ZN7cutlass13device_kernelIN5flash11enable_sm90INS1_16FlashAttnFwdSm90INS1_25CollectiveMainloopFwdSm90ILi2EN4cute5tupleIJNS5_1CILi1EEES8_S8_EEENS6_IJNS7_ILi64EEESA_SA_EEELi512ENS_6half_tEfNS_4arch4Sm90ELb0ELb0ELb0ELb0ELb0ELb0ELb1ELb0ELb0ELb1ELb1ELb0EEENS1_21CollectiveEpilogueFwdINS6_IJSA_NS7_ILi512EEESA_EEES9_SC_SE_Li256ELb0ELb1ELb1ELb0EEENS1_19SingleTileSchedulerILb0ELb1ELb1ELi64EEEEEEEEEvNT_6ParamsE,"aw",@nobits
	.sectionflags	@""
	.align	16
	.zero		1024


//--------------------- .nv.shared._ZN7cutlass13device_kernelIN5flash11enable_sm90INS1_16FlashAttnFwdSm90INS1_25CollectiveMainloopFwdSm90ILi2EN4cute5tupleIJNS5_1CILi1EEES8_S8_EEENS6_IJNS7_ILi64EEESA_SA_EEELi512ENS_6half_tEfNS_4arch4Sm90ELb0ELb0ELb0ELb1ELb0ELb0ELb0ELb0ELb0ELb1ELb1ELb0EEENS1_21CollectiveEpilogueFwdINS6_IJSA_NS7_ILi512EEESA_EEES9_SC_SE_Li256ELb1ELb1ELb1ELb0EEENS1_36VarlenDynamicPersistentTileSchedulerILi64ELi64ELi256ELi128ELb1ELb1ELb1ELb0ELb1ELb1EEEEEEEEEvNT_6ParamsE --------------------------
	.section	.nv.shared._ZN7cutlass13device_kernelIN5flash11enable_sm90INS1_16FlashAttnFwdSm90INS1_25CollectiveMainloopFwdSm90ILi2EN4cute5tupleIJNS5_1CILi1EEES8_S8_EEENS6_IJNS7_ILi64EEESA_SA_EEELi512ENS_6half_tEfNS_4arch4Sm90ELb0ELb0ELb0ELb1ELb0ELb0ELb0ELb0ELb0ELb1ELb1ELb0EEENS1_21CollectiveEpilogueFwdINS6_IJSA_NS7_ILi512EEESA_EEES9_SC_SE_Li256ELb1ELb1ELb1ELb0EEENS1_36VarlenDynamicPersistentTileSchedulerILi64ELi64ELi256ELi128ELb1ELb1ELb1ELb0ELb1ELb1EEEEEEEEEvNT_6ParamsE,"aw",@nobits
	.sectionflags	@""
	.align	16
	.zero		1024


//--------------------- .nv.shared._ZN7cutlass13device_kernelIN5flash11enable_sm90INS1_16FlashAttnFwdSm90INS1_25CollectiveMainloopFwdSm90ILi2EN4cute5tupleIJNS5_1CILi1EEES8_S8_EEENS6_IJNS7_ILi64EEESA_SA_EEELi512ENS_6half_tEfNS_4arch4Sm90ELb0ELb0ELb0ELb1ELb0ELb1ELb0ELb0ELb0ELb1ELb1ELb0EEENS1_21CollectiveEpilogueFwdINS6_IJSA_NS7_ILi512EEESA_EEES9_SC_SE_Li256ELb1ELb1ELb1ELb0EEENS1_36VarlenDynamicPersistentTileSchedulerILi64ELi64ELi256ELi128ELb1ELb1ELb1ELb0ELb1ELb1EEEEEEEEEvNT_6ParamsE --------------------------
	.section	.nv.shared._ZN7cutlass13device_kernelIN5flash11enable_sm90INS1_16FlashAttnFwdSm90INS1_25CollectiveMainloopFwdSm90ILi2EN4cute5tupleIJNS5_1CILi1EEES8_S8_EEENS6_IJNS7_ILi64EEESA_SA_EEELi512ENS_6half_tEfNS_4arch4Sm90ELb0ELb0ELb0ELb1ELb0ELb1ELb0ELb0ELb0ELb1ELb1ELb0EEENS1_21CollectiveEpilogueFwdINS6_IJSA_NS7_ILi512EEESA_EEES9_SC_SE_Li256ELb1ELb1ELb1ELb0EEENS1_36VarlenDynamicPersistentTileSchedulerILi64ELi64ELi256ELi128ELb1ELb1ELb1ELb0ELb1ELb1EEEEEEEEEvNT_6ParamsE,"aw",@nobits
	.sectionflags	@""
	.align	16
	.zero		1024


//--------------------- .nv.shared._ZN7cutlass13device_kernelIN5flash11enable_sm90INS1_16FlashAttnFwdSm90INS1_25CollectiveMainloopFwdSm90ILi2EN4cute5tupleIJNS5_1CILi1EEES8_S8_EEENS6_IJNS7_ILi64EEESA_SA_EEELi512ENS_6half_tEfNS_4arch4Sm90ELb0ELb0ELb0ELb1ELb0ELb0ELb1ELb0ELb0ELb1ELb1ELb0EEENS1_21CollectiveEpilogueFwdINS6_IJSA_NS7_ILi512EEESA_EEES9_SC_SE_Li256ELb1ELb1ELb1ELb0EEENS1_36VarlenDynamicPersistentTileSchedulerILi64ELi64ELi256ELi128ELb1ELb1ELb1ELb0ELb1ELb1EEEEEEEEEvNT_6ParamsE --------------------------
	.section	.nv.shared._ZN7cutlass13device_kernelIN5flash11enable_sm90INS1_16FlashAttnFwdSm90INS1_25CollectiveMainloopFwdSm90ILi2EN4cute5tupleIJNS5_1CILi1EEES8_S8_EEENS6_IJNS7_ILi64EEESA_SA_EEELi512ENS_6half_tEfNS_4arch4Sm90ELb0ELb0ELb0ELb1ELb0ELb0ELb1ELb0ELb0ELb1ELb1ELb0EEENS1_21CollectiveEpilogueFwdINS6_IJSA_NS7_ILi512EEESA_EEES9_SC_SE_Li256ELb1ELb1ELb1ELb0EEENS1_36VarlenDynamicPersistentTileSchedulerILi64ELi64ELi256ELi128ELb1ELb1ELb1ELb0ELb1ELb1EEEEEEEEEvNT_6ParamsE,"aw",@nobits
	.sectionflags	@""
	.align	16
	.zero		1024


//--------------------- .nv.shared._ZN7cutlass13device_kernelIN5flash11enable_sm90INS1_16FlashAttnFwdSm90INS1_25CollectiveMainloopFwdSm90ILi2EN4cute5tupleIJNS5_1CILi1EEES8_S8_EEENS6_IJNS7_ILi64EEESA_SA_EEELi512ENS_6half_tEfNS_4arch4Sm90ELb0ELb0ELb0ELb1ELb0ELb1ELb1ELb0ELb0ELb1ELb1ELb0EEENS1_21CollectiveEpilogueFwdINS6_IJSA_NS7_ILi512EEESA_EEES9_SC_SE_Li256ELb1ELb1ELb1ELb0EEENS1_36VarlenDynamicPersistentTileSchedulerILi64ELi64ELi256ELi128ELb1ELb1ELb1ELb0ELb1ELb1EEEEEEEEEvNT_6ParamsE --------------------------
	.section	.nv.shared._ZN7cutlass13device_kernelIN5flash11enable_sm90INS1_16FlashAttnFwdSm90INS1_25CollectiveMainloopFwdSm90ILi2EN4cute5tupleIJNS5_1CILi1EEES8_S8_EEENS6_IJNS7_ILi64EEESA_SA_EEELi512ENS_6half_tEfNS_4arch4Sm90ELb0ELb0ELb0ELb1ELb0ELb1ELb1ELb0ELb0ELb1ELb1ELb0EEENS1_21CollectiveEpilogueFwdINS6_IJSA_NS7_ILi512EEESA_EEES9_SC_SE_Li256ELb1ELb1ELb1ELb0EEENS1_36VarlenDynamicPersistentTileSchedulerILi64ELi64ELi256ELi128ELb1ELb1ELb1ELb0ELb1ELb1EEEEEEEEEvNT_6ParamsE,"aw",@nobits
	.sectionflags	@""
	.align	16
	.zero		1024


//--------------------- .nv.shared._ZN7cutlass13device_kernelIN5flash11enable_sm90INS1_16FlashAttnFwdSm90INS1_25CollectiveMainloopFwdSm90ILi2EN4cute5tupleIJNS5_1CILi1EEES8_S8_EEENS6_IJNS7_ILi64EEESA_SA_EEELi512ENS_6half_tEfNS_4arch4Sm90ELb0ELb1ELb0ELb0ELb0ELb0ELb0ELb0ELb0ELb1ELb1ELb0EEENS1_21CollectiveEpilogueFwdINS6_IJSA_NS7_ILi512EEESA_EEES9_SC_SE_Li256ELb0ELb1ELb1ELb0EEENS1_19SingleTileSchedulerILb0ELb1ELb1ELi64EEEEEEEEEvNT_6ParamsE --------------------------
	.section	.nv.shared._ZN7cutlass13device_kernelIN5flash11enable_sm90INS1_16FlashAttnFwdSm90INS1_25CollectiveMainloopFwdSm90ILi2EN4cute5tupleIJNS5_1CILi1EEES8_S8_EEENS6_IJNS7_ILi64EEESA_SA_EEELi512ENS_6half_tEfNS_4arch4Sm90ELb0ELb1ELb0ELb0ELb0ELb0ELb0ELb0ELb0ELb1ELb1ELb0EEENS1_21CollectiveEpilogueFwdINS6_IJSA_NS7_ILi512EEESA_EEES9_SC_SE_Li256ELb0ELb1ELb1ELb0EEENS1_19SingleTileSchedulerILb0ELb1ELb1ELi64EEEEEEEEEvNT_6ParamsE,"aw",@nobits
	.sectionflags	@""
	.align	16
	.zero		1024


//--------------------- .nv.shared._ZN7cutlass13device_kernelIN5flash11enable_sm90INS1_16FlashAttnFwdSm90INS1_25CollectiveMainloopFwdSm90ILi2EN4cute5tupleIJNS5_1CILi1EEES8_S8_EEENS6_IJNS7_ILi64EEESA_SA_EEELi512ENS_6half_tEfNS_4arch4Sm90ELb0ELb1ELb0ELb0ELb0ELb0ELb1ELb0ELb0ELb1ELb1ELb0EEENS1_21CollectiveEpilogueFwdINS6_IJSA_NS7_ILi512EEESA_EEES9_SC_SE_Li256ELb0ELb1ELb1ELb0EEENS1_19SingleTileSchedulerILb0ELb1ELb1ELi64EEEEEEEEEvNT_6ParamsE --------------------------
	.section	.nv.shared._ZN7cutlass13device_kernelIN5flash11enable_sm90INS1_16FlashAttnFwdSm90INS1_25CollectiveMainloopFwdSm90ILi2EN4cute5tupleIJNS5_1CILi1EEES8_S8_EEENS6_IJNS7_ILi64EEESA_SA_EEELi512ENS_6half_tEfNS_4arch4Sm90ELb0ELb1ELb0ELb0ELb0ELb0ELb1ELb0ELb0ELb1ELb1ELb0EEENS1_21CollectiveEpilogueFwdINS6_IJSA_NS7_ILi512EEESA_EEES9_SC_SE_Li256ELb0ELb1ELb1ELb0EEENS1_19SingleTileSchedulerILb0ELb1ELb1ELi64EEEEEEEEEvNT_6ParamsE,"aw",@nobits
	.sectionflags	@""
	.align	16
	.zero		1024


//--------------------- .nv.shared._ZN7cutlass13device_kernelIN5flash11enable_sm90INS1_16FlashAttnFwdSm90INS1_25CollectiveMainloopFwdSm90ILi2EN4cute5tupleIJNS5_1CILi1EEES8_S8_EEENS6_IJNS7_ILi64EEESA_SA_EEELi512ENS_6half_tEfNS_4arch4Sm90ELb0ELb1ELb0ELb1ELb0ELb0ELb0ELb0ELb0ELb1ELb1ELb0EEENS1_21CollectiveEpilogueFwdINS6_IJSA_NS7_ILi512EEESA_EEES9_SC_SE_Li256ELb1ELb1ELb1ELb0EEENS1_36VarlenDynamicPersistentTileSchedulerILi64ELi64ELi256ELi128ELb1ELb1ELb1ELb1ELb0ELb1EEEEEEEEEvNT_6ParamsE --------------------------
	.section	.nv.shared._ZN7cutlass13device_kernelIN5flash11enable_sm90INS1_16FlashAttnFwdSm90INS1_25CollectiveMainloopFwdSm90ILi2EN4cute5tupleIJNS5_1CILi1EEES8_S8_EEENS6_IJNS7_ILi64EEESA_SA_EEELi512ENS_6half_tEfNS_4arch4Sm90ELb0ELb1ELb0ELb1ELb0ELb0ELb0ELb0ELb0ELb1ELb1ELb0EEENS1_21CollectiveEpilogueFwdINS6_IJSA_NS7_ILi512EEESA_EEES9_SC_SE_Li256ELb1ELb1ELb1ELb0EEENS1_36VarlenDynamicPersistentTileSchedulerILi64ELi64ELi256ELi128ELb1ELb1ELb1ELb1ELb0ELb1EEEEEEEEEvNT_6ParamsE,"aw",@nobits
	.sectionflags	@""
	.align	16
	.zero		1024


//--------------------- .nv.shared._ZN7cutlass13device_kernelIN5flash11enable_sm90INS1_16FlashAttnFwdSm90INS1_25CollectiveMainloopFwdSm90ILi2EN4cute5tupleIJNS5_1CILi1EEES8_S8_EEENS6_IJNS7_ILi64EEESA_SA_EEELi512ENS_6half_tEfNS_4arch4Sm90ELb0ELb1ELb0ELb1ELb0ELb1ELb0ELb0ELb0ELb1ELb1ELb0EEENS1_21CollectiveEpilogueFwdINS6_IJSA_NS7_ILi512EEESA_EEES9_SC_SE_Li256ELb1ELb1ELb1ELb0EEENS1_36VarlenDynamicPersistentTileSchedulerILi64ELi64ELi256ELi128ELb1ELb1ELb1ELb1ELb0ELb1EEEEEEEEEvNT_6ParamsE --------------------------
	.section	.nv.shared._ZN7cutlass13device_kernelIN5flash11enable_sm90INS1_16FlashAttnFwdSm90INS1_25CollectiveMainloopFwdSm90ILi2EN4cute5tupleIJNS5_1CILi1EEES8_S8_EEENS6_IJNS7_ILi64EEESA_SA_EEELi512ENS_6half_tEfNS_4arch4Sm90ELb0ELb1ELb0ELb1ELb0ELb1ELb0ELb0ELb0ELb1ELb1ELb0EEENS1_21CollectiveEpilogueFwdINS6_IJSA_NS7_ILi512EEESA_EEES9_SC_SE_Li256ELb1ELb1ELb1ELb0EEENS1_36VarlenDynamicPersistentTileSchedulerILi64ELi64ELi256ELi128ELb1ELb1ELb1ELb1ELb0ELb1EEEEEEEEEvNT_6ParamsE,"aw",@nobits
	.sectionflags	@""
	.align	16
	.zero		1024


//--------------------- .nv.shared._ZN7cutlass13device_kernelIN5flash11enable_sm90INS1_16FlashAttnFwdSm90INS1_25CollectiveMainloopFwdSm90ILi2EN4cute5tupleIJNS5_1CILi1EEES8_S8_EEENS6_IJNS7_ILi64EEESA_SA_EEELi512ENS_6half_tEfNS_4arch4Sm90ELb0ELb1ELb0ELb1ELb0ELb0ELb1ELb0ELb0ELb1ELb1ELb0EEENS1_21CollectiveEpilogueFwdINS6_IJSA_NS7_ILi512EEESA_EEES9_SC_SE_Li256ELb1ELb1ELb1ELb0EEENS1_36VarlenDynamicPersistentTileSchedulerILi64ELi64ELi256ELi128ELb1ELb1ELb1ELb1ELb0ELb1EEEEEEEEEvNT_6ParamsE --------------------------
	.section	.nv.shared._ZN7cutlass13device_kernelIN5flash11enable_sm90INS1_16FlashAttnFwdSm90INS1_25CollectiveMainloopFwdSm90ILi2EN4cute5tupleIJNS5_1CILi1EEES8_S8_EEENS6_IJNS7_ILi64EEESA_SA_EEELi512ENS_6half_tEfNS_4arch4Sm90ELb0ELb1ELb0ELb1ELb0ELb0ELb1ELb0ELb0ELb1ELb1ELb0EEENS1_21CollectiveEpilogueFwdINS6_IJSA_NS7_ILi512EEESA_EEES9_SC_SE_Li256ELb1ELb1ELb1ELb0EEENS1_36VarlenDynamicPersistentTileSchedulerILi64ELi64ELi256ELi128ELb1ELb1ELb1ELb1ELb0ELb1EEEEEEEEEvNT_6ParamsE,"aw",@nobits
	.sectionflags	@""
	.align	16
	.zero		1024


//--------------------- .nv.shared._ZN7cutlass13device_kernelIN5flash11enable_sm90INS1_16FlashAttnFwdSm90INS1_25CollectiveMainloopFwdSm90ILi2EN4cute5tupleIJNS5_1CILi1EEES8_S8_EEENS6_IJNS7_ILi64EEESA_SA_EEELi512ENS_6half_tEfNS_4arch4Sm90ELb0ELb1ELb0ELb1ELb0ELb1ELb1ELb0ELb0ELb1ELb1ELb0EEENS1_21CollectiveEpilogueFwdINS6_IJSA_NS7_ILi512EEESA_EEES9_SC_SE_Li256ELb1ELb1ELb1ELb0EEENS1_36VarlenDynamicPersistentTileSchedulerILi64ELi64ELi256ELi128ELb1ELb1ELb1ELb1ELb0ELb1EEEEEEEEEvNT_6ParamsE --------------------------
	.section	.nv.shared._ZN7cutlass13device_kernelIN5flash11enable_sm90INS1_16FlashAttnFwdSm90INS1_25CollectiveMainloopFwdSm90ILi2EN4cute5tupleIJNS5_1CILi1EEES8_S8_EEENS6_IJNS7_ILi64EEESA_SA_EEELi512ENS_6half_tEfNS_4arch4Sm90ELb0ELb1ELb0ELb1ELb0ELb1ELb1ELb0ELb0ELb1ELb1ELb0EEENS1_21CollectiveEpilogueFwdINS6_IJSA_NS7_ILi512EEESA_EEES9_SC_SE_Li256ELb1ELb1ELb1ELb0EEENS1_36VarlenDynamicPersistentTileSchedulerILi64ELi64ELi256ELi128ELb1ELb1ELb1ELb1ELb0ELb1EEEEEEEEEvNT_6ParamsE,"aw",@nobits
	.sectionflags	@""
	.align	16
	.zero		1024


//--------------------- .nv.shared._ZN7cutlass13device_kernelIN5flash11enable_sm90INS1_16FlashAttnFwdSm90INS1_25CollectiveMainloopFwdSm90ILi2EN4cute5tupleIJNS5_1CILi1EEES8_S8_EEENS6_IJNS7_ILi64EEESA_SA_EEELi512ENS_6half_tEfNS_4arch4Sm90ELb1ELb0ELb0ELb0ELb0ELb0ELb0ELb0ELb0ELb1ELb1ELb0EEENS1_21CollectiveEpilogueFwdINS6_IJSA_NS7_ILi512EEESA_EEES9_SC_SE_Li256ELb0ELb1ELb1ELb0EEENS1_19SingleTileSchedulerILb0ELb1ELb1ELi64EEEEEEEEEvNT_6ParamsE --------------------------
	.section	.nv.shared._ZN7cutlass13device_kernelIN5flash11enable_sm90INS1_16FlashAttnFwdSm90INS1_25CollectiveMainloopFwdSm90ILi2EN4cute5tupleIJNS5_1CILi1EEES8_S8_EEENS6_IJNS7_ILi64EEESA_SA_EEELi512ENS_6half_tEfNS_4arch4Sm90ELb1ELb0ELb0ELb0ELb0ELb0ELb0ELb0ELb0ELb1ELb1ELb0EEENS1_21CollectiveEpilogueFwdINS6_IJSA_NS7_ILi512EEESA_EEES9_SC_SE_Li256ELb0ELb1ELb1ELb0EEENS1_19SingleTileSchedulerILb0ELb1ELb1ELi64EEEEEEEEEvNT_6ParamsE,"aw",@nobits
	.sectionflags	@""
	.align	16
	.zero		1024


//--------------------- .nv.shared._ZN7cutlass13device_kernelIN5flash11enable_sm90INS1_16FlashAttnFwdSm90INS1_25CollectiveMainloopFwdSm90ILi2EN4cute5tupleIJNS5_1CILi1EEES8_S8_EEENS6_IJNS7_ILi64EEESA_SA_EEELi512ENS_6half_tEfNS_4arch4Sm90ELb1ELb0ELb0ELb0ELb0ELb0ELb1ELb0ELb0ELb1ELb1ELb0EEENS1_21CollectiveEpilogueFwdINS6_IJSA_NS7_ILi512EEESA_EEES9_SC_SE_Li256ELb0ELb1ELb1ELb0EEENS1_19SingleTileSchedulerILb0ELb1ELb1ELi64EEEEEEEEEvNT_6ParamsE --------------------------
	.section	.nv.shared._ZN7cutlass13device_kernelIN5flash11enable_sm90INS1_16FlashAttnFwdSm90INS1_25CollectiveMainloopFwdSm90ILi2EN4cute5tupleIJNS5_1CILi1EEES8_S8_EEENS6_IJNS7_ILi64EEESA_SA_EEELi512ENS_6half_tEfNS_4arch4Sm90ELb1ELb0ELb0ELb0ELb0ELb0ELb1ELb0ELb0ELb1ELb1ELb0EEENS1_21CollectiveEpilogueFwdINS6_IJSA_NS7_ILi512EEESA_EEES9_SC_SE_Li256ELb0ELb1ELb1ELb0EEENS1_19SingleTileSchedulerILb0ELb1ELb1ELi64EEEEEEEEEvNT_6ParamsE,"aw",@nobits
	.sectionflags	@""
	.align	16
	.zero		1024


//--------------------- .nv.shared._ZN7cutlass13device_kernelIN5flash11enable_sm90INS1_16FlashAttnFwdSm90INS1_25CollectiveMainloopFwdSm90ILi2EN4cute5tupleIJNS5_1CILi1EEES8_S8_EEENS6_IJNS7_ILi64EEESA_SA_EEELi512ENS_6half_tEfNS_4arch4Sm90ELb1ELb0ELb0ELb1ELb0ELb0ELb0ELb0ELb0ELb1ELb1ELb0EEENS1_21CollectiveEpilogueFwdINS6_IJSA_NS7_ILi512EEESA_EEES9_SC_SE_Li256ELb1ELb1ELb1ELb0EEENS1_36VarlenDynamicPersistentTileSchedulerILi64ELi64ELi256ELi128ELb1ELb1ELb1ELb1ELb1ELb1EEEEEEEEEvNT_6ParamsE --------------------------
	.section	.nv.shared._ZN7cutlass13device_kernelIN5flash11enable_sm90INS1_16FlashAttnFwdSm90INS1_25CollectiveMainloopFwdSm90ILi2EN4cute5tupleIJNS5_1CILi1EEES8_S8_EEENS6_IJNS7_ILi64EEESA_SA_EEELi512ENS_6half_tEfNS_4arch4Sm90ELb1ELb0ELb0ELb1ELb0ELb0ELb0ELb0ELb0ELb1ELb1ELb0EEENS1_21CollectiveEpilogueFwdINS6_IJSA_NS7_ILi512EEESA_EEES9_SC_SE_Li256ELb1ELb1ELb1ELb0EEENS1_36VarlenDynamicPersistentTileSchedulerILi64ELi64ELi256ELi128ELb1ELb1ELb1ELb1ELb1ELb1EEEEEEEEEvNT_6ParamsE,"aw",@nobits
	.sectionflags	@""
	.align	16
	.zero		1024


//--------------------- .nv.shared._ZN7cutlass13device_kernelIN5flash11enable_sm90INS1_16FlashAttnFwdSm90INS1_25CollectiveMainloopFwdSm90ILi2EN4cute5tupleIJNS5_1CILi1EEES8_S8_EEENS6_IJNS7_ILi64EEESA_SA_EEELi512ENS_6half_tEfNS_4arch4Sm90ELb1ELb0ELb0ELb1ELb0ELb1ELb0ELb0ELb0ELb1ELb1ELb0EEENS1_21CollectiveEpilogueFwdINS6_IJSA_NS7_ILi512EEESA_EEES9_SC_SE_Li256ELb1ELb1ELb1ELb0EEENS1_36VarlenDynamicPersistentTileSchedulerILi64ELi64ELi256ELi128ELb1ELb1ELb1ELb1ELb1ELb1EEEEEEEEEvNT_6ParamsE --------------------------
	.section	.nv.shared._ZN7cutlass13device_kernelIN5flash11enable_sm90INS1_16FlashAttnFwdSm90INS1_25CollectiveMainloopFwdSm90ILi2EN4cute5tupleIJNS5_1CILi1EEES8_S8_EEENS6_IJNS7_ILi64EEESA_SA_EEELi512ENS_6half_tEfNS_4arch4Sm90ELb1ELb0ELb0ELb1ELb0ELb1ELb0ELb0ELb0ELb1ELb1ELb0EEENS1_21CollectiveEpilogueFwdINS6_IJSA_NS7_ILi512EEESA_EEES9_SC_SE_Li256ELb1ELb1ELb1ELb0EEENS1_36VarlenDynamicPersistentTileSchedulerILi64ELi64ELi256ELi128ELb1ELb1ELb1ELb1ELb1ELb1EEEEEEEEEvNT_6ParamsE,"aw",@nobits
	.sectionflags	@""
	.align	16
	.zero		1024


//--------------------- .nv.shared._ZN7cutlass13device_kernelIN5flash11enable_sm90INS1_16FlashAttnFwdSm90INS1_25CollectiveMainloopFwdSm90ILi2EN4cute5tupleIJNS5_1CILi1EEES8_S8_EEENS6_IJNS7_ILi64EEESA_SA_EEELi512ENS_6half_tEfNS_4arch4Sm90ELb1ELb0ELb0ELb1ELb0ELb0ELb1ELb0ELb0ELb1ELb1ELb0EEENS1_21CollectiveEpilogueFwdINS6_IJSA_NS7_ILi512EEESA_EEES9_SC_SE_Li256ELb1ELb1ELb1ELb0EEENS1_36VarlenDynamicPersistentTileSchedulerILi64ELi64ELi256ELi128ELb1ELb1ELb1ELb1ELb1ELb1EEEEEEEEEvNT_6ParamsE --------------------------
	.section	.nv.shared._ZN7cutlass13device_kernelIN5flash11enable_sm90INS1_16FlashAttnFwdSm90INS1_25CollectiveMainloopFwdSm90ILi2EN4cute5tupleIJNS5_1CILi1EEES8_S8_EEENS6_IJNS7_ILi64EEESA_SA_EEELi512ENS_6half_tEfNS_4arch4Sm90ELb1ELb0ELb0ELb1ELb0ELb0ELb1ELb0ELb0ELb1ELb1ELb0EEENS1_21CollectiveEpilogueFwdINS6_IJSA_NS7_ILi512EEESA_EEES9_SC_SE_Li256ELb1ELb1ELb1ELb0EEENS1_36VarlenDynamicPersistentTileSchedulerILi64ELi64ELi256ELi128ELb1ELb1ELb1ELb1ELb1ELb1EEEEEEEEEvNT_6ParamsE,"aw",@nobits
	.sectionflags	@""
	.align	16
	.zero		1024


//--------------------- .nv.shared._ZN7cutlass13device_kernelIN5flash11enable_sm90INS1_16FlashAttnFwdSm90INS1_25CollectiveMainloopFwdSm90ILi2EN4cute5tupleIJNS5_1CILi1EEES8_S8_EEENS6_IJNS7_ILi64EEESA_SA_EEELi512ENS_6half_tEfNS_4arch4Sm90ELb1ELb0ELb0ELb1ELb0ELb1ELb1ELb0ELb0ELb1ELb1ELb0EEENS1_21CollectiveEpilogueFwdINS6_IJSA_NS7_ILi512EEESA_EEES9_SC_SE_Li256ELb1ELb1ELb1ELb0EEENS1_36VarlenDynamicPersistentTileSchedulerILi64ELi64ELi256ELi128ELb1ELb1ELb1ELb1ELb1ELb1EEEEEEEEEvNT_6ParamsE --------------------------
	.section	.nv.shared._ZN7cutlass13device_kernelIN5flash11enable_sm90INS1_16FlashAttnFwdSm90INS1_25CollectiveMainloopFwdSm90ILi2EN4cute5tupleIJNS5_1CILi1EEES8_S8_EEENS6_IJNS7_ILi64EEESA_SA_EEELi512ENS_6half_tEfNS_4arch4Sm90ELb1ELb0ELb0ELb1ELb0ELb1ELb1ELb0ELb0ELb1ELb1ELb0EEENS1_21CollectiveEpilogueFwdINS6_IJSA_NS7_ILi512EEESA_EEES9_SC_SE_Li256ELb1ELb1ELb1ELb0EEENS1_36VarlenDynamicPersistentTileSchedulerILi64ELi64ELi256ELi128ELb1ELb1ELb1ELb1ELb1ELb1EEEEEEEEEvNT_6ParamsE,"aw",@nobits
	.sectionflags	@""
	.align	16
	.zero		1024


//--------------------- .nv.shared._ZN7cutlass13device_kernelIN5flash11enable_sm90INS1_16FlashAttnFwdSm90INS1_25CollectiveMainloopFwdSm90ILi2EN4cute5tupleIJNS5_1CILi1EEES8_S8_EEENS6_IJNS7_ILi128EEENS7_ILi96EEENS7_ILi64EEEEEELi256ENS_6half_tEfNS_4arch4Sm90ELb0ELb0ELb0ELb0ELb0ELb0ELb0ELb1ELb0ELb1ELb1ELb0EEENS1_21CollectiveEpilogueFwdINS6_IJSA_NS7_ILi256EEESB_EEES9_SE_SG_Li256ELb0ELb1ELb1ELb0EEENS1_19SingleTileSchedulerILb0ELb1ELb1ELi128EEEEEEEEEvNT_6ParamsE --------------------------
	.section	.nv.shared._ZN7cutlass13device_kernelIN5flash11enable_sm90INS1_16FlashAttnFwdSm90INS1_25CollectiveMainloopFwdSm90ILi2EN4cute5tupleIJNS5_1CILi1EEES8_S8_EEENS6_IJNS7_ILi128EEENS7_ILi96EEENS7_ILi64EEEEEELi256ENS_6half_tEfNS_4arch4Sm90ELb0ELb0ELb0ELb0ELb0ELb0ELb0ELb1ELb0ELb1ELb1ELb0EEENS1_21CollectiveEpilogueFwdINS6_IJSA_NS7_ILi256EEESB_EEES9_SE_SG_Li256ELb0ELb1ELb1ELb0EEENS1_19SingleTileSchedulerILb0ELb1ELb1ELi128EEEEEEEEEvNT_6ParamsE,"aw",@nobits
	.sectionflags	@""
	.align	16
	.zero		1024


//--------------------- .nv.shared._ZN7cutlass13device_kernelIN5flash11enable_sm90INS1_16FlashAttnFwdSm90INS1_25CollectiveMainloopFwdSm90ILi2EN4cute5tupleIJNS5_1CILi1EEES8_S8_EEENS6_IJNS7_ILi128EEENS7_ILi96EEENS7_ILi64EEEEEELi256ENS_6half_tEfNS_4arch4Sm90ELb0ELb0ELb0ELb0ELb0ELb0ELb1ELb1ELb0ELb1ELb1ELb0EEENS1_21CollectiveEpilogueFwdINS6_IJSA_NS7_ILi256EEESB_EEES9_SE_SG_Li256ELb0ELb1ELb1ELb0EEENS1_19SingleTileSchedulerILb0ELb1ELb1ELi128EEEEEEEEEvNT_6ParamsE --------------------------
	.section	.nv.shared._ZN7cutlass13device_kernelIN5flash11enable_sm90INS1_16FlashAttnFwdSm90INS1_25CollectiveMainloopFwdSm90ILi2EN4cute5tupleIJNS5_1CILi1EEES8_S8_EEENS6_IJNS7_ILi128EEENS7_ILi96EEENS7_ILi64EEEEEELi256ENS_6half_tEfNS_4arch4Sm90ELb0ELb0ELb0ELb0ELb0ELb0ELb1ELb1ELb0ELb1ELb1ELb0EEENS1_21CollectiveEpilogueFwdINS6_IJSA_NS7_ILi256EEESB_EEES9_SE_SG_Li256ELb0ELb1ELb1ELb0EEENS1_19SingleTileSchedulerILb0ELb1ELb1ELi128EEEEEEEEEvNT_6ParamsE,"aw",@nobits
	.sectionflags	@""
	.align	16
	.zero		1024


//--------------------- .nv.shared._ZN7cutlass13device_kernelIN5flash11enable_sm90INS1_16FlashAttnFwdSm90INS1_25CollectiveMainloopFwdSm90ILi2EN4cute5tupleIJNS5_1CILi1EEES8_S8_EEENS6_IJNS7_ILi128EEENS7_ILi96EEENS7_ILi64EEEEEELi256ENS_6half_tEfNS_4arch4Sm90ELb0ELb0ELb0ELb1ELb0ELb0ELb0ELb1ELb0ELb1ELb1ELb0EEENS1_21CollectiveEpilogueFwdINS6_IJSA_NS7_ILi256EEESB_EEES9_SE_SG_Li256ELb1ELb1ELb1ELb0EEENS1_36VarlenDynamicPersistentTileSchedulerILi128ELi96ELi256ELi128ELb1ELb1ELb1ELb0ELb1ELb1EEEEEEEEEvNT_6ParamsE --------------------------
	.section	.nv.shared._ZN7cutlass13device_kernelIN5flash11enable_sm90INS1_16FlashAttnFwdSm90INS1_25CollectiveMainloopFwdSm90ILi2EN4cute5tupleIJNS5_1CILi1EEES8_S8_EEENS6_IJNS7_ILi128EEENS7_ILi96EEENS7_ILi64EEEEEELi256ENS_6half_tEfNS_4arch4Sm90ELb0ELb0ELb0ELb1ELb0ELb0ELb0ELb1ELb0ELb1ELb1ELb0EEENS1_21CollectiveEpilogueFwdINS6_IJSA_NS7_ILi256EEESB_EEES9_SE_SG_Li256ELb1ELb1ELb1ELb0EEENS1_36VarlenDynamicPersistentTileSchedulerILi128ELi96ELi256ELi128ELb1ELb1ELb1ELb0ELb1ELb1EEEEEEEEEvNT_6ParamsE,"aw",@nobits
	.sectionflags	@""
	.align	16
	.zero		1024


//--------------------- .nv.shared._ZN7cutlass13device_kernelIN5flash11enable_sm90INS1_16FlashAttnFwdSm90INS1_25CollectiveMainloopFwdSm90ILi2EN4cute5tupleIJNS5_1CILi1EEES8_S8_EEENS6_IJNS7_ILi128EEENS7_ILi96EEENS7_ILi64EEEEEELi256ENS_6half_tEfNS_4arch4Sm90ELb0ELb0ELb0ELb1ELb0ELb1ELb0ELb1ELb0ELb1ELb1ELb0EEENS1_21CollectiveEpilogueFwdINS6_IJSA_NS7_ILi256EEESB_EEES9_SE_SG_Li256ELb1ELb1ELb1ELb0EEENS1_36VarlenDynamicPersistentTileSchedulerILi128ELi96ELi256ELi128ELb1ELb1ELb1ELb0ELb1ELb1EEEEEEEEEvNT_6ParamsE --------------------------
	.section	.nv.shared._ZN7cutlass13device_kernelIN5flash11enable_sm90INS1_16FlashAttnFwdSm90INS1_25CollectiveMainloopFwdSm90ILi2EN4cute5tupleIJNS5_1CILi1EEES8_S8_EEENS6_IJNS7_ILi128EEENS7_ILi96EEENS7_ILi64EEEEEELi256ENS_6half_tEfNS_4arch4Sm90ELb0ELb0ELb0ELb1ELb0ELb1ELb0ELb1ELb0ELb1ELb1ELb0EEENS1_21CollectiveEpilogueFwdINS6_IJSA_NS7_ILi256EEESB_EEES9_SE_SG_Li256ELb1ELb1ELb1ELb0EEENS1_36VarlenDynamicPersistentTileSchedulerILi128ELi96ELi256ELi128ELb1ELb1ELb1ELb0ELb1ELb1EEEEEEEEEvNT_6ParamsE,"aw",@nobits
	.sectionflags	@""
	.align	16
	.zero		1024


//--------------------- .nv.shared._ZN7cutlass13device_kernelIN5flash11enable_sm90INS1_16FlashAttnFwdSm90INS1_25CollectiveMainloopFwdSm90ILi2EN4cute5tupleIJNS5_1CILi1EEES8_S8_EEENS6_IJNS7_ILi128EEENS7_ILi96EEENS7_ILi64EEEEEELi256ENS_6half_tEfNS_4arch4Sm90ELb0ELb0ELb0ELb1ELb0ELb0ELb1ELb1ELb0ELb1ELb1ELb0EEENS1_21CollectiveEpilogueFwdINS6_IJSA_NS7_ILi256EEESB_EEES9_SE_SG_Li256ELb1ELb1ELb1ELb0EEENS1_36VarlenDynamicPersistentTileSchedulerILi128ELi96ELi256ELi128ELb1ELb1ELb1ELb0ELb1ELb1EEEEEEEEEvNT_6ParamsE --------------------------
	.section	.nv.shared._ZN7cutlass13device_kernelIN5flash11enable_sm90INS1_16FlashAttnFwdSm90INS1_25CollectiveMainloopFwdSm90ILi2EN4cute5tupleIJNS5_1CILi1EEES8_S8_EEENS6_IJNS7_ILi128EEENS7_ILi96EEENS7_ILi64EEEEEELi256ENS_6half_tEfNS_4arch4Sm90ELb0ELb0ELb0ELb1ELb0ELb0ELb1ELb1ELb0ELb1ELb1ELb0EEENS1_21CollectiveEpilogueFwdINS6_IJSA_NS7_ILi256EEESB_EEES9_SE_SG_Li256ELb1ELb1ELb1ELb0EEENS1_36VarlenDynamicPersistentTileSchedulerILi128ELi96ELi256ELi128ELb1ELb1ELb1ELb0ELb1ELb1EEEEEEEEEvNT_6ParamsE,"aw",@nobits
	.sectionflags	@""
	.align	16
	.zero		1024


//--------------------- .nv.shared._ZN7cutlass13device_kernelIN5flash11enable_sm90INS1_16FlashAttnFwdSm90INS1_25CollectiveMainloopFwdSm90ILi2EN4cute5tupleIJNS5_1CILi1EEES8_S8_EEENS6_IJNS7_ILi128EEENS7_ILi96EEENS7_ILi64EEEEEELi256ENS_6half_tEfNS_4arch4Sm90ELb0ELb0ELb0ELb1ELb0ELb1ELb1ELb1ELb0ELb1ELb1ELb0EEENS1_21CollectiveEpilogueFwdINS6_IJSA_NS7_ILi256EEESB_EEES9_SE_SG_Li256ELb1ELb1ELb1ELb0EEENS1_36VarlenDynamicPersistentTileSchedulerILi128ELi96ELi256ELi128ELb1ELb1ELb1ELb0ELb1ELb1EEEEEEEEEvNT_6ParamsE --------------------------
	.section	.nv.shared._ZN7cutlass13device_kernelIN5flash11enable_sm90INS1_16FlashAttnFwdSm90INS1_25CollectiveMainloopFwdSm90ILi2EN4cute5tupleIJNS5_1CILi1EEES8_S8_EEENS6_IJNS7_ILi128EEENS7_ILi96EEENS7_ILi64EEEEEELi256ENS_6half_tEfNS_4arch4Sm90ELb0ELb0ELb0ELb1ELb0ELb1ELb1ELb1ELb0ELb1ELb1ELb0EEENS1_21CollectiveEpilogueFwdINS6_IJSA_NS7_ILi256EEESB_EEES9_SE_SG_Li256ELb1ELb1ELb1ELb0EEENS1_36VarlenDynamicPersistentTileSchedulerILi128ELi96ELi256ELi128ELb1ELb1ELb1ELb0ELb1ELb1EEEEEEEEEvNT_6ParamsE,"aw",@nobits
	.sectionflags	@""
	.align	16
	.zero		1024


//--------------------- .nv.shared._ZN7cutlass13device_kernelIN5flash11enable_sm90INS1_16FlashAttnFwdSm90INS1_25CollectiveMainloopFwdSm90ILi2EN4cute5tupleIJNS5_1CILi1EEES8_S8_EEENS6_IJNS7_ILi128EEENS7_ILi96EEENS7_ILi64EEEEEELi256ENS_6half_tEfNS_4arch4Sm90ELb0ELb1ELb0ELb0ELb0ELb0ELb0ELb1ELb0ELb1ELb1ELb0EEENS1_21CollectiveEpilogueFwdINS6_IJSA_NS7_ILi256EEESB_EEES9_SE_SG_Li256ELb0ELb1ELb1ELb0EEENS1_19SingleTileSchedulerILb0ELb1ELb1ELi128EEEEEEEEEvNT_6ParamsE --------------------------
	.section	.nv.shared._ZN7cutlass13device_kernelIN5flash11enable_sm90INS1_16FlashAttnFwdSm90INS1_25CollectiveMainloopFwdSm90ILi2EN4cute5tupleIJNS5_1CILi1EEES8_S8_EEENS6_IJNS7_ILi128EEENS7_ILi96EEENS7_ILi64EEEEEELi256ENS_6half_tEfNS_4arch4Sm90ELb0ELb1ELb0ELb0ELb0ELb0ELb0ELb1ELb0ELb1ELb1ELb0EEENS1_21CollectiveEpilogueFwdINS6_IJSA_NS7_ILi256EEESB_EEES9_SE_SG_Li256ELb0ELb1ELb1ELb0EEENS1_19SingleTileSchedulerILb0ELb1ELb1ELi128EEEEEEEEEvNT_6ParamsE,"aw",@nobits
	.sectionflags	@""
	.align	16
	.zero		1024


//--------------------- .nv.shared._ZN7cutlass13device_kernelIN5flash11enable_sm90INS1_16FlashAttnFwdSm90INS1_25CollectiveMainloopFwdSm90ILi2EN4cute5tupleIJNS5_1CILi1EEES8_S8_EEENS6_IJNS7_ILi128EEENS7_ILi96EEENS7_ILi64EEEEEELi256ENS_6half_tEfNS_4arch4Sm90ELb0ELb1ELb0ELb0ELb0ELb0ELb1ELb1ELb0ELb1ELb1ELb0EEENS1_21CollectiveEpilogueFwdINS6_IJSA_NS7_ILi256EEESB_EEES9_SE_SG_Li256ELb0ELb1ELb1ELb0EEENS1_19SingleTileSchedulerILb0ELb1ELb1ELi128EEEEEEEEEvNT_6ParamsE --------------------------
	.section	.nv.shared._ZN7cutlass13device_kernelIN5flash11enable_sm90INS1_16FlashAttnFwdSm90INS1_25CollectiveMainloopFwdSm90ILi2EN4cute5tupleIJNS5_1CILi1EEES8_S8_EEENS6_IJNS7_ILi128EEENS7_ILi96EEENS7_ILi64EEEEEELi256ENS_6half_tEfNS_4arch4Sm90ELb0ELb1ELb0ELb0ELb0ELb0ELb1ELb1ELb0ELb1ELb1ELb0EEENS1_21CollectiveEpilogueFwdINS6_IJSA_NS7_ILi256EEESB_EEES9_SE_SG_Li256ELb0ELb1ELb1ELb0EEENS1_19SingleTileSchedulerILb0ELb1ELb1ELi128EEEEEEEEEvNT_6ParamsE,"aw",@nobits
	.sectionflags	@""
	.align	16
	.zero		1024


//--------------------- .nv.shared._ZN7cutlass13device_kernelIN5flash11enable_sm90INS1_16FlashAttnFwdSm90INS1_25CollectiveMainloopFwdSm90ILi2EN4cute5tupleIJNS5_1CILi1EEES8_S8_EEENS6_IJNS7_ILi128EEENS7_ILi96EEENS7_ILi64EEEEEELi256ENS_6half_tEfNS_4arch4Sm90ELb0ELb1ELb0ELb1ELb0ELb0ELb0ELb1ELb0ELb1ELb1ELb0EEENS1_21CollectiveEpilogueFwdINS6_IJSA_NS7_ILi256EEESB_EEES9_SE_SG_Li256ELb1ELb1ELb1ELb0EEENS1_36VarlenDynamicPersistentTileSchedulerILi128ELi96ELi256ELi128ELb1ELb1ELb1ELb1ELb0ELb1EEEEEEEEEvNT_6ParamsE --------------------------
	.section	.nv.shared._ZN7cutlass13device_kernelIN5flash11enable_sm90INS1_16FlashAttnFwdSm90INS1_25CollectiveMainloopFwdSm90ILi2EN4cute5tupleIJNS5_1CILi1EEES8_S8_EEENS6_IJNS7_ILi128EEENS7_ILi96EEENS7_ILi64EEEEEELi256ENS_6half_tEfNS_4arch4Sm90ELb0ELb1ELb0ELb1ELb0ELb0ELb0ELb1ELb0ELb1ELb1ELb0EEENS1_21CollectiveEpilogueFwdINS6_IJSA_NS7_ILi256EEESB_EEES9_SE_SG_Li256ELb1ELb1ELb1ELb0EEENS1_36VarlenDynamicPersistentTileSchedulerILi128ELi96ELi256ELi128ELb1ELb1ELb1ELb1ELb0ELb1EEEEEEEEEvNT_6ParamsE,"aw",@nobits
	.sectionflags	@""
	.align	16
	.zero		1024


//--------------------- .nv.shared._ZN7cutlass13device_kernelIN5flash11enable_sm90INS1_16FlashAttnFwdSm90INS1_25CollectiveMainloopFwdSm90ILi2EN4cute5tupleIJNS5_1CILi1EEES8_S8_EEENS6_IJNS7_ILi128EEENS7_ILi96EEENS7_ILi64EEEEEELi256ENS_6half_tEfNS_4arch4Sm90ELb0ELb1ELb0ELb1ELb0ELb1ELb0ELb1ELb0ELb1ELb1ELb0EEENS1_21CollectiveEpilogueFwdINS6_IJSA_NS7_ILi256EEESB_EEES9_SE_SG_Li256ELb1ELb1ELb1ELb0EEENS1_36VarlenDynamicPersistentTileSchedulerILi128ELi96ELi256ELi128ELb1ELb1ELb1ELb1ELb0ELb1EEEEEEEEEvNT_6ParamsE --------------------------
	.section	.nv.shared._ZN7cutlass13device_kernelIN5flash11enable_sm90INS1_16FlashAttnFwdSm90INS1_25CollectiveMainloopFwdSm90ILi2EN4cute5tupleIJNS5_1CILi1EEES8_S8_EEENS6_IJNS7_ILi128EEENS7_ILi96EEENS7_ILi64EEEEEELi256ENS_6half_tEfNS_4arch4Sm90ELb0ELb1ELb0ELb1ELb0ELb1ELb0ELb1ELb0ELb1ELb1ELb0EEENS1_21CollectiveEpilogueFwdINS6_IJSA_NS7_ILi256EEESB_EEES9_SE_SG_Li256ELb1ELb1ELb1ELb0EEENS1_36VarlenDynamicPersistentTileSchedulerILi128ELi96ELi256ELi128ELb1ELb1ELb1ELb1ELb0ELb1EEEEEEEEEvNT_6ParamsE,"aw",@nobits
	.sectionflags	@""
	.align	16
	.zero		1024


//--------------------- .nv.shared._ZN7cutlass13device_kernelIN5flash11enable_sm90INS1_16FlashAttnFwdSm90INS1_25CollectiveMainloopFwdSm90ILi2EN4cute5tupleIJNS5_1CILi1EEES8_S8_EEENS6_IJNS7_ILi128EEENS7_ILi96EEENS7_ILi64EEEEEELi256ENS_6half_tEfNS_4arch4Sm90ELb0ELb1ELb0ELb1ELb0ELb0ELb1ELb1ELb0ELb1ELb1ELb0EEENS1_21CollectiveEpilogueFwdINS6_IJSA_NS7_ILi256EEESB_EEES9_SE_SG_Li256ELb1ELb1ELb1ELb0EEENS1_36VarlenDynamicPersistentTileSchedulerILi128ELi96ELi256ELi128ELb1ELb1ELb1ELb1ELb0ELb1EEEEEEEEEvNT_6ParamsE --------------------------
	.section	.nv.shared._ZN7cutlass13device_kernelIN5flash11enable_sm90INS1_16FlashAttnFwdSm90INS1_25CollectiveMainloopFwdSm90ILi2EN4cute5tupleIJNS5_1CILi1EEES8_S8_EEENS6_IJNS7_ILi128EEENS7_ILi96EEENS7_ILi64EEEEEELi256ENS_6half_tEfNS_4arch4Sm90ELb0ELb1ELb0ELb1ELb0ELb0ELb1ELb1ELb0ELb1ELb1ELb0EEENS1_21CollectiveEpilogueFwdINS6_IJSA_NS7_ILi256EEESB_EEES9_SE_SG_Li256ELb1ELb1ELb1ELb0EEENS1_36VarlenDynamicPersistentTileSchedulerILi128ELi96ELi256ELi128ELb1ELb1ELb1ELb1ELb0ELb1EEEEEEEEEvNT_6ParamsE,"aw",@nobits
	.sectionflags	@""
	.align	16
	.zero		1024


//--------------------- .nv.shared._ZN7cutlass13device_kernelIN5flash11enable_sm90INS1_16FlashAttnFwdSm90INS1_25CollectiveMainloopFwdSm90ILi2EN4cute5tupleIJNS5_1CILi1EEES8_S8_EEENS6_IJNS7_ILi128EEENS7_ILi96EEENS7_ILi64EEEEEELi256ENS_6half_tEfNS_4arch4Sm90ELb0ELb1ELb0ELb1ELb0ELb1ELb1ELb1ELb0ELb1ELb1ELb0EEENS1_21CollectiveEpilogueFwdINS6_IJSA_NS7_ILi256EEESB_EEES9_SE_SG_Li256ELb1ELb1ELb1ELb0EEENS1_36VarlenDynamicPersistentTileSchedulerILi128ELi96ELi256ELi128ELb1ELb1ELb1ELb1ELb0ELb1EEEEEEEEEvNT_6ParamsE --------------------------
	.section	.nv.shared._ZN7cutlass13device_kernelIN5flash11enable_sm90INS1_16FlashAttnFwdSm90INS1_25CollectiveMainloopFwdSm90ILi2EN4cute5tupleIJNS5_1CILi1EEES8_S8_EEENS6_IJNS7_ILi128EEENS7_ILi96EEENS7_ILi64EEEEEELi256ENS_6half_tEfNS_4arch4Sm90ELb0ELb1ELb0ELb1ELb0ELb1ELb1ELb1ELb0ELb1ELb1ELb0EEENS1_21CollectiveEpilogueFwdINS6_IJSA_NS7_ILi256EEESB_EEES9_SE_SG_Li256ELb1ELb1ELb1ELb0EEENS1_36VarlenDynamicPersistentTileSchedulerILi128ELi96ELi256ELi128ELb1ELb1ELb1ELb1ELb0ELb1EEEEEEEEEvNT_6ParamsE,"aw",@nobits
	.sectionflags	@""
	.align	16
	.zero		1024


//--------------------- .nv.shared._ZN7cutlass13device_kernelIN5flash11enable_sm90INS1_16FlashAttnFwdSm90INS1_25CollectiveMainloopFwdSm90ILi2EN4cute5tupleIJNS5_1CILi1EEES8_S8_EEENS6_IJNS7_ILi128EEENS7_ILi96EEENS7_ILi64EEEEEELi256ENS_6half_tEfNS_4arch4Sm90ELb1ELb0ELb0ELb0ELb0ELb0ELb0ELb1ELb0ELb1ELb1ELb0EEENS1_21CollectiveEpilogueFwdINS6_IJSA_NS7_ILi256EEESB_EEES9_SE_SG_Li256ELb0ELb1ELb1ELb0EEENS1_19SingleTileSchedulerILb0ELb1ELb1ELi128EEEEEEEEEvNT_6ParamsE --------------------------
	.section	.nv.shared._ZN7cutlass13device_kernelIN5flash11enable_sm90INS1_16FlashAttnFwdSm90INS1_25CollectiveMainloopFwdSm90ILi2EN4cute5tupleIJNS5_1CILi1EEES8_S8_EEENS6_IJNS7_ILi128EEENS7_ILi96EEENS7_ILi64EEEEEELi256ENS_6half_tEfNS_4arch4Sm90ELb1ELb0ELb0ELb0ELb0ELb0ELb0ELb1ELb0ELb1ELb1ELb0EEENS1_21CollectiveEpilogueFwdINS6_IJSA_NS7_ILi256EEESB_EEES9_SE_SG_Li256ELb0ELb1ELb1ELb0EEENS1_19SingleTileSchedulerILb0ELb1ELb1ELi128EEEEEEEEEvNT_6ParamsE,"aw",@nobits
	.sectionflags	@""
	.align	16
	.zero		1024


//--------------------- .nv.shared._ZN7cutlass13device_kernelIN5flash11enable_sm90INS1_16FlashAttnFwdSm90INS1_25CollectiveMainloopFwdSm90ILi2EN4cute5tupleIJNS5_1CILi1EEES8_S8_EEENS6_IJNS7_ILi128EEENS7_ILi96EEENS7_ILi64EEEEEELi256ENS_6half_tEfNS_4arch4Sm90ELb1ELb0ELb0ELb0ELb0ELb0ELb1ELb1ELb0ELb1ELb1ELb0EEENS1_21CollectiveEpilogueFwdINS6_IJSA_NS7_ILi256EEESB_EEES9_SE_SG_Li256ELb0ELb1ELb1ELb0EEENS1_19SingleTileSchedulerILb0ELb1ELb1ELi128EEEEEEEEEvNT_6ParamsE --------------------------
	.section	.nv.shared._ZN7cutlass13device_kernelIN5flash11enable_sm90INS1_16FlashAttnFwdSm90INS1_25CollectiveMainloopFwdSm90ILi2EN4cute5tupleIJNS5_1CILi1EEES8_S8_EEENS6_IJNS7_ILi128EEENS7_ILi96EEENS7_ILi64EEEEEELi256ENS_6half_tEfNS_4arch4Sm90ELb1ELb0ELb0ELb0ELb0ELb0ELb1ELb1ELb0ELb1ELb1ELb0EEENS1_21CollectiveEpilogueFwdINS6_IJSA_NS7_ILi256EEESB_EEES9_SE_SG_Li256ELb0ELb1ELb1ELb0EEENS1_19SingleTileSchedulerILb0ELb1ELb1ELi128EEEEEEEEEvNT_6ParamsE,"aw",@nobits
	.sectionflags	@""
	.align	16
	.zero		1024


//--------------------- .nv.shared._ZN7cutlass13device_kernelIN5flash11enable_sm90INS1_16FlashAttnFwdSm90INS1_25CollectiveMainloopFwdSm90ILi2EN4cute5tupleIJNS5_1CILi1EEES8_S8_EEENS6_IJNS7_ILi128EEENS7_ILi96EEENS7_ILi64EEEEEELi256ENS_6half_tEfNS_4arch4Sm90ELb1ELb0ELb0ELb1ELb0ELb0ELb0ELb1ELb0ELb1ELb1ELb0EEENS1_21CollectiveEpilogueFwdINS6_IJSA_NS7_ILi256EEESB_EEES9_SE_SG_Li256ELb1ELb1ELb1ELb0EEENS1_36VarlenDynamicPersistentTileSchedulerILi128ELi96ELi256ELi128ELb1ELb1ELb1ELb1ELb1ELb1EEEEEEEEEvNT_6ParamsE --------------------------
	.section	.nv.shared._ZN7cutlass13device_kernelIN5flash11enable_sm90INS1_16FlashAttnFwdSm90INS1_25CollectiveMainloopFwdSm90ILi2EN4cute5tupleIJNS5_1CILi1EEES8_S8_EEENS6_IJNS7_ILi128EEENS7_ILi96EEENS7_ILi64EEEEEELi256ENS_6half_tEfNS_4arch4Sm90ELb1ELb0ELb0ELb1ELb0ELb0ELb0ELb1ELb0ELb1ELb1ELb0EEENS1_21CollectiveEpilogueFwdINS6_IJSA_NS7_ILi256EEESB_EEES9_SE_SG_Li256ELb1ELb1ELb1ELb0EEENS1_36VarlenDynamicPersistentTileSchedulerILi128ELi96ELi256ELi128ELb1ELb1ELb1ELb1ELb1ELb1EEEEEEEEEvNT_6ParamsE,"aw",@nobits
	.sectionflags	@""
	.align	16
	.zero		1024


//--------------------- .nv.shared._ZN7cutlass13device_kernelIN5flash11enable_sm90INS1_16FlashAttnFwdSm90INS1_25CollectiveMainloopFwdSm90ILi2EN4cute5tupleIJNS5_1CILi1EEES8_S8_EEENS6_IJNS7_ILi128EEENS7_ILi96EEENS7_ILi64EEEEEELi256ENS_6half_tEfNS_4arch4Sm90ELb1ELb0ELb0ELb1ELb0ELb1ELb0ELb1ELb0ELb1ELb1ELb0EEENS1_21CollectiveEpilogueFwdINS6_IJSA_NS7_ILi256EEESB_EEES9_SE_SG_Li256ELb1ELb1ELb1ELb0EEENS1_36VarlenDynamicPersistentTileSchedulerILi128ELi96ELi256ELi128ELb1ELb1ELb1ELb1ELb1ELb1EEEEEEEEEvNT_6ParamsE --------------------------
	.section	.nv.shared._ZN7cutlass13device_kernelIN5flash11enable_sm90INS1_16FlashAttnFwdSm90INS1_25CollectiveMainloopFwdSm90ILi2EN4cute5tupleIJNS5_1CILi1EEES8_S8_EEENS6_IJNS7_ILi128EEENS7_ILi96EEENS7_ILi64EEEEEELi256ENS_6half_tEfNS_4arch4Sm90ELb1ELb0ELb0ELb1ELb0ELb1ELb0ELb1ELb0ELb1ELb1ELb0EEENS1_21CollectiveEpilogueFwdINS6_IJSA_NS7_ILi256EEESB_EEES9_SE_SG_Li256ELb1ELb1ELb1ELb0EEENS1_36VarlenDynamicPersistentTileSchedulerILi128ELi96ELi256ELi128ELb1ELb1ELb1ELb1ELb1ELb1EEEEEEEEEvNT_6ParamsE,"aw",@nobits
	.sectionflags	@""
	.align	16
	.zero		1024


//--------------------- .nv.shared._ZN7cutlass13device_kernelIN5flash11enable_sm90INS1_16FlashAttnFwdSm90INS1_25CollectiveMainloopFwdSm90ILi2EN4cute5tupleIJNS5_1CILi1EEES8_S8_EEENS6_IJNS7_ILi128EEENS7_ILi96EEENS7_ILi64EEEEEELi256ENS_6half_tEfNS_4arch4Sm90ELb1ELb0ELb0ELb1ELb0ELb0ELb1ELb1ELb0ELb1ELb1ELb0EEENS1_21CollectiveEpilogueFwdINS6_IJSA_NS7_ILi256EEESB_EEES9_SE_SG_Li256ELb1ELb1ELb1ELb0EEENS1_36VarlenDynamicPersistentTileSchedulerILi128ELi96ELi256ELi128ELb1ELb1ELb1ELb1ELb1ELb1EEEEEEEEEvNT_6ParamsE --------------------------
	.section	.nv.shared._ZN7cutlass13device_kernelIN5flash11enable_sm90INS1_16FlashAttnFwdSm90INS1_25CollectiveMainloopFwdSm90ILi2EN4cute5tupleIJNS5_1CILi1EEES8_S8_EEENS6_IJNS7_ILi128EEENS7_ILi96EEENS7_ILi64EEEEEELi256ENS_6half_tEfNS_4arch4Sm90ELb1ELb0ELb0ELb1ELb0ELb0ELb1ELb1ELb0ELb1ELb1ELb0EEENS1_21CollectiveEpilogueFwdINS6_IJSA_NS7_ILi256EEESB_EEES9_SE_SG_Li256ELb1ELb1ELb1ELb0EEENS1_36VarlenDynamicPersistentTileSchedulerILi128ELi96ELi256ELi128ELb1ELb1ELb1ELb1ELb1ELb1EEEEEEEEEvNT_6ParamsE,"aw",@nobits
	.sectionflags	@""
	.align	16
	.zero		1024


//--------------------- .nv.shared._ZN7cutlass13device_kernelIN5flash11enable_sm90INS1_16FlashAttnFwdSm90INS1_25CollectiveMainloopFwdSm90ILi2EN4cute5tupleIJNS5_1CILi1EEES8_S8_EEENS6_IJNS7_ILi128EEENS7_ILi96EEENS7_ILi64EEEEEELi256ENS_6half_tEfNS_4arch4Sm90ELb1ELb0ELb0ELb1ELb0ELb1ELb1ELb1ELb0ELb1ELb1ELb0EEENS1_21CollectiveEpilogueFwdINS6_IJSA_NS7_ILi256EEESB_EEES9_SE_SG_Li256ELb1ELb1ELb1ELb0EEENS1_36VarlenDynamicPersistentTileSchedulerILi128ELi96ELi256ELi128ELb1ELb1ELb1ELb1ELb1ELb1EEEEEEEEEvNT_6ParamsE --------------------------
	.section	.nv.shared._ZN7cutlass13device_kernelIN5flash11enable_sm90INS1_16FlashAttnFwdSm90INS1_25CollectiveMainloopFwdSm90ILi2EN4cute5tupleIJNS5_1CILi1EEES8_S8_EEENS6_IJNS7_ILi128EEENS7_ILi96EEENS7_ILi64EEEEEELi256ENS_6half_tEfNS_4arch4Sm90ELb1ELb0ELb0ELb1ELb0ELb1ELb1ELb1ELb0ELb1ELb1ELb0EEENS1_21CollectiveEpilogueFwdINS6_IJSA_NS7_ILi256EEESB_EEES9_SE_SG_Li256ELb1ELb1ELb1ELb0EEENS1_36VarlenDynamicPersistentTileSchedulerILi128ELi96ELi256ELi128ELb1ELb1ELb1ELb1ELb1ELb1EEEEEEEEEvNT_6ParamsE,"aw",@nobits
	.sectionflags	@""
	.align	16
	.zero		1024


//--------------------- .nv.constant0._ZN7cutlass13device_kernelIN5flash11enable_sm90INS1_16FlashAttnFwdSm90INS1_25CollectiveMainloopFwdSm90ILi2EN4cute5tupleIJNS5_1CILi1EEES8_S8_EEENS6_IJNS7_ILi128EEESA_NS7_ILi192EEEEEELi128ENS_6half_tEfNS_4arch4Sm90ELb0ELb0ELb0ELb0ELb0ELb0ELb0ELb1ELb1ELb1ELb1ELb0EEENS1_21CollectiveEpilogueFwdINS6_IJSA_SA_SA_EEES9_SD_SF_Li256ELb0ELb1ELb1ELb0EEENS1_19SingleTileSchedulerILb0ELb1ELb1ELi128EEEEEEEEEvNT_6ParamsE --------------------------
	.section	.nv.constant0._ZN7cutlass13device_kernelIN5flash11enable_sm90INS1_16FlashAttnFwdSm90INS1_25CollectiveMainloopFwdSm90ILi2EN4cute5tupleIJNS5_1CILi1EEES8_S8_EEENS6_IJNS7_ILi128EEESA_NS7_ILi192EEEEEELi128ENS_6half_tEfNS_4arch4Sm90ELb0ELb0ELb0ELb0ELb0ELb0ELb0ELb1ELb1ELb1ELb1ELb0EEENS1_21CollectiveEpilogueFwdINS6_IJSA_SA_SA_EEES9_SD_SF_Li256ELb0ELb1ELb1ELb0EEENS1_19SingleTileSchedulerILb0ELb1ELb1ELi128EEEEEEEEEvNT_6ParamsE,"a",@progbits
	.sectionflags	@""
	.align	4
.nv.constant0._ZN7cutlass13device_kernelIN5flash11enable_sm90INS1_16FlashAttnFwdSm90INS1_25CollectiveMainloopFwdSm90ILi2EN4cute5tupleIJNS5_1CILi1EEES8_S8_EEENS6_IJNS7_ILi128EEESA_NS7_ILi192EEEEEELi128ENS_6half_tEfNS_4arch4Sm90ELb0ELb0ELb0ELb0ELb0ELb0ELb0ELb1ELb1ELb1ELb1ELb0EEENS1_21CollectiveEpilogueFwdINS6_IJSA_SA_SA_EEES9_SD_SF_Li256ELb0ELb1ELb1ELb0EEENS1_19SingleTileSchedulerILb0ELb1ELb1ELi128EEEEEEEEEvNT_6ParamsE:
	.zero		3200


//--------------------- .nv.constant0._ZN7cutlass13device_kernelIN5flash11enable_sm90INS1_16FlashAttnFwdSm90INS1_25CollectiveMainloopFwdSm90ILi2EN4cute5tupleIJNS5_1CILi1EEES8_S8_EEENS6_IJNS7_ILi128EEESA_NS7_ILi192EEEEEELi128ENS_6half_tEfNS_4arch4Sm90ELb0ELb0ELb0ELb1ELb0ELb0ELb0ELb1ELb1ELb1ELb1ELb0EEENS1_21CollectiveEpilogueFwdINS6_IJSA_SA_SA_EEES9_SD_SF_Li256ELb1ELb1ELb1ELb0EEENS1_36VarlenDynamicPersistentTileSchedulerILi128ELi128ELi256ELi128ELb1ELb1ELb1ELb0ELb1ELb1EEEEEEEEEvNT_6ParamsE --------------------------
	.section	.nv.constant0._ZN7cutlass13device_kernelIN5flash11enable_sm90INS1_16FlashAttnFwdSm90INS1_25CollectiveMainloopFwdSm90ILi2EN4cute5tupleIJNS5_1CILi1EEES8_S8_EEENS6_IJNS7_ILi128EEESA_NS7_ILi192EEEEEELi128ENS_6half_tEfNS_4arch4Sm90ELb0ELb0ELb0ELb1ELb0ELb0ELb0ELb1ELb1ELb1ELb1ELb0EEENS1_21CollectiveEpilogueFwdINS6_IJSA_SA_SA_EEES9_SD_SF_Li256ELb1ELb1ELb1ELb0EEENS1_36VarlenDynamicPersistentTileSchedulerILi128ELi128ELi256ELi128ELb1ELb1ELb1ELb0ELb1ELb1EEEEEEEEEvNT_6ParamsE,"a",@progbits
	.sectionflags	@""
	.align	4
.nv.constant0._ZN7cutlass13device_kernelIN5flash11enable_sm90INS1_16FlashAttnFwdSm90INS1_25CollectiveMainloopFwdSm90ILi2EN4cute5tupleIJNS5_1CILi1EEES8_S8_EEENS6_IJNS7_ILi128EEESA_NS7_ILi192EEEEEELi128ENS_6half_tEfNS_4arch4Sm90ELb0ELb0ELb0ELb1ELb0ELb0ELb0ELb1ELb1ELb1ELb1ELb0EEENS1_21CollectiveEpilogueFwdINS6_IJSA_SA_SA_EEES9_SD_SF_Li256ELb1ELb1ELb1ELb0EEENS1_36VarlenDynamicPersistentTileSchedulerILi128ELi128ELi256ELi128ELb1ELb1ELb1ELb0ELb1ELb1EEEEEEEEEvNT_6ParamsE:
	.zero		3328


//--------------------- .nv.constant0._ZN7cutlass13device_kernelIN5flash11enable_sm90INS1_16FlashAttnFwdSm90INS1_25CollectiveMainloopFwdSm90ILi2EN4cute5tupleIJNS5_1CILi1EEES8_S8_EEENS6_IJNS7_ILi128EEESA_NS7_ILi192EEEEEELi128ENS_6half_tEfNS_4arch4Sm90ELb0ELb0ELb0ELb1ELb0ELb1ELb0ELb1ELb1ELb1ELb1ELb0EEENS1_21CollectiveEpilogueFwdINS6_IJSA_SA_SA_EEES9_SD_SF_Li256ELb1ELb1ELb1ELb0EEENS1_36VarlenDynamicPersistentTileSchedulerILi128ELi128ELi256ELi128ELb1ELb1ELb1ELb0ELb1ELb1EEEEEEEEEvNT_6ParamsE --------------------------
	.section	.nv.constant0._ZN7cutlass13device_kernelIN5flash11enable_sm90INS1_16FlashAttnFwdSm90INS1_25CollectiveMainloopFwdSm90ILi2EN4cute5tupleIJNS5_1CILi1EEES8_S8_EEENS6_IJNS7_ILi128EEESA_NS7_ILi192EEEEEELi128ENS_6half_tEfNS_4arch4Sm90ELb0ELb0ELb0ELb1ELb0ELb1ELb0ELb1ELb1ELb1ELb1ELb0EEENS1_21CollectiveEpilogueFwdINS6_IJSA_SA_SA_EEES9_SD_SF_Li256ELb1ELb1ELb1ELb0EEENS1_36VarlenDynamicPersistentTileSchedulerILi128ELi128ELi256ELi128ELb1ELb1ELb1ELb0ELb1ELb1EEEEEEEEEvNT_6ParamsE,"a",@progbits
	.sectionflags	@""
	.align	4
.nv.constant0._ZN7cutlass13device_kernelIN5flash11enable_sm90INS1_16FlashAttnFwdSm90INS1_25CollectiveMainloopFwdSm90ILi2EN4cute5tupleIJNS5_1CILi1EEES8_S8_EEENS6_IJNS7_ILi128EEESA_NS7_ILi192EEEEEELi128ENS_6half_tEfNS_4arch4Sm90ELb0ELb0ELb0ELb1ELb0ELb1ELb0ELb1ELb1ELb1ELb1ELb0EEENS1_21CollectiveEpilogueFwdINS6_IJSA_SA_SA_EEES9_SD_SF_Li256ELb1ELb1ELb1ELb0EEENS1_36VarlenDynamicPersistentTileSchedulerILi128ELi128ELi256ELi128ELb1ELb1ELb1ELb0ELb1ELb1EEEEEEEEEvNT_6ParamsE:
	.zero		3328


//--------------------- .nv.constant0._ZN7cutlass13device_kernelIN5flash11enable_sm90INS1_16FlashAttnFwdSm90INS1_25CollectiveMainloopFwdSm90ILi2EN4cute5tupleIJNS5_1CILi1EEES8_S8_EEENS6_IJNS7_ILi128EEENS7_ILi96EEENS7_ILi192EEEEEELi128ENS_6half_tEfNS_4arch4Sm90ELb0ELb1ELb0ELb0ELb0ELb0ELb0ELb1ELb1ELb1ELb1ELb0EEENS1_21CollectiveEpilogueFwdINS6_IJSA_SA_SB_EEES9_SE_SG_Li256ELb0ELb1ELb1ELb0EEENS1_19SingleTileSchedulerILb0ELb1ELb1ELi128EEEEEEEEEvNT_6ParamsE --------------------------
	.section	.nv.constant0._ZN7cutlass13device_kernelIN5flash11enable_sm90INS1_16FlashAttnFwdSm90INS1_25CollectiveMainloopFwdSm90ILi2EN4cute5tupleIJNS5_1CILi1EEES8_S8_EEENS6_IJNS7_ILi128EEENS7_ILi96EEENS7_ILi192EEEEEELi128ENS_6half_tEfNS_4arch4Sm90ELb0ELb1ELb0ELb0ELb0ELb0ELb0ELb1ELb1ELb1ELb1ELb0EEENS1_21CollectiveEpilogueFwdINS6_IJSA_SA_SB_EEES9_SE_SG_Li256ELb0ELb1ELb1ELb0EEENS1_19SingleTileSchedulerILb0ELb1ELb1ELi128EEEEEEEEEvNT_6ParamsE,"a",@progbits
	.sectionflags	@""
	.align	4
.nv.constant0._ZN7cutlass13device_kernelIN5flash11enable_sm90INS1_16FlashAttnFwdSm90INS1_25CollectiveMainloopFwdSm90ILi2EN4cute5tupleIJNS5_1CILi1EEES8_S8_EEENS6_IJNS7_ILi128EEENS7_ILi96EEENS7_ILi192EEEEEELi128ENS_6half_tEfNS_4arch4Sm90ELb0ELb1ELb0ELb0ELb0ELb0ELb0ELb1ELb1ELb1ELb1ELb0EEENS1_21CollectiveEpilogueFwdINS6_IJSA_SA_SB_EEES9_SE_SG_Li256ELb0ELb1ELb1ELb0EEENS1_19SingleTileSchedulerILb0ELb1ELb1ELi128EEEEEEEEEvNT_6ParamsE:
	.zero		3200


//--------------------- .nv.constant0._ZN7cutlass13device_kernelIN5flash11enable_sm90INS1_16FlashAttnFwdSm90INS1_25CollectiveMainloopFwdSm90ILi2EN4cute5tupleIJNS5_1CILi1EEES8_S8_EEENS6_IJNS7_ILi128EEENS7_ILi96EEENS7_ILi192EEEEEELi128ENS_6half_tEfNS_4arch4Sm90ELb0ELb1ELb0ELb1ELb0ELb0ELb0ELb1ELb1ELb1ELb1ELb0EEENS1_21CollectiveEpilogueFwdINS6_IJSA_SA_SB_EEES9_SE_SG_Li256ELb1ELb1ELb1ELb0EEENS1_36VarlenDynamicPersistentTileSchedulerILi128ELi96ELi256ELi128ELb1ELb1ELb1ELb1ELb0ELb1EEEEEEEEEvNT_6ParamsE --------------------------
	.section	.nv.constant0._ZN7cutlass13device_kernelIN5flash11enable_sm90INS1_16FlashAttnFwdSm90INS1_25CollectiveMainloopFwdSm90ILi2EN4cute5tupleIJNS5_1CILi1EEES8_S8_EEENS6_IJNS7_ILi128EEENS7_ILi96EEENS7_ILi192EEEEEELi128ENS_6half_tEfNS_4arch4Sm90ELb0ELb1ELb0ELb1ELb0ELb0ELb0ELb1ELb1ELb1ELb1ELb0EEENS1_21CollectiveEpilogueFwdINS6_IJSA_SA_SB_EEES9_SE_SG_Li256ELb1ELb1ELb1ELb0EEENS1_36VarlenDynamicPersistentTileSchedulerILi128ELi96ELi256ELi128ELb1ELb1ELb1ELb1ELb0ELb1EEEEEEEEEvNT_6ParamsE,"a",@progbits
	.sectionflags	@""
	.align	4
.nv.constant0._ZN7cutlass13device_kernelIN5flash11enable_sm90INS1_16FlashAttnFwdSm90INS1_25CollectiveMainloopFwdSm90ILi2EN4cute5tupleIJNS5_1CILi1EEES8_S8_EEENS6_IJNS7_ILi128EEENS7_ILi96EEENS7_ILi192EEEEEELi128ENS_6half_tEfNS_4arch4Sm90ELb0ELb1ELb0ELb1ELb0ELb0ELb0ELb1ELb1ELb1ELb1ELb0EEENS1_21CollectiveEpilogueFwdINS6_IJSA_SA_SB_EEES9_SE_SG_Li256ELb1ELb1ELb1ELb0EEENS1_36VarlenDynamicPersistentTileSchedulerILi128ELi96ELi256ELi128ELb1ELb1ELb1ELb1ELb0ELb1EEEEEEEEEvNT_6ParamsE:
	.zero		3328


//--------------------- .nv.constant0._ZN7cutlass13device_kernelIN5flash11enable_sm90INS1_16FlashAttnFwdSm90INS1_25CollectiveMainloopFwdSm90ILi2EN4cute5tupleIJNS5_1CILi1EEES8_S8_EEENS6_IJNS7_ILi128EEENS7_ILi96EEENS7_ILi192EEEEEELi128ENS_6half_tEfNS_4arch4Sm90ELb0ELb1ELb0ELb1ELb0ELb1ELb0ELb1ELb1ELb1ELb1ELb0EEENS1_21CollectiveEpilogueFwdINS6_IJSA_SA_SB_EEES9_SE_SG_Li256ELb1ELb1ELb1ELb0EEENS1_36VarlenDynamicPersistentTileSchedulerILi128ELi96ELi256ELi128ELb1ELb1ELb1ELb1ELb0ELb1EEEEEEEEEvNT_6ParamsE --------------------------
	.section	.nv.constant0._ZN7cutlass13device_kernelIN5flash11enable_sm90INS1_16FlashAttnFwdSm90INS1_25CollectiveMainloopFwdSm90ILi2EN4cute5tupleIJNS5_1CILi1EEES8_S8_EEENS6_IJNS7_ILi128EEENS7_ILi96EEENS7_ILi192EEEEEELi128ENS_6half_tEfNS_4arch4Sm90ELb0ELb1ELb0ELb1ELb0ELb1ELb0ELb1ELb1ELb1ELb1ELb0EEENS1_21CollectiveEpilogueFwdINS6_IJSA_SA_SB_EEES9_SE_SG_Li256ELb1ELb1ELb1ELb0EEENS1_36VarlenDynamicPersistentTileSchedulerILi128ELi96ELi256ELi128ELb1ELb1ELb1ELb1ELb0ELb1EEEEEEEEEvNT_6ParamsE,"a",@progbits
	.sectionflags	@""
	.align	4
.nv.constant0._ZN7cutlass13device_kernelIN5flash11enable_sm90INS1_16FlashAttnFwdSm90INS1_25CollectiveMainloopFwdSm90ILi2EN4cute5tupleIJNS5_1CILi1EEES8_S8_EEENS6_IJNS7_ILi128EEENS7_ILi96EEENS7_ILi192EEEEEELi128ENS_6half_tEfNS_4arch4Sm90ELb0ELb1ELb0ELb1ELb0ELb1ELb0ELb1ELb1ELb1ELb1ELb0EEENS1_21CollectiveEpilogueFwdINS6_IJSA_SA_SB_EEES9_SE_SG_Li256ELb1ELb1ELb1ELb0EEENS1_36VarlenDynamicPersistentTileSchedulerILi128ELi96ELi256ELi128ELb1ELb1ELb1ELb1ELb0ELb1EEEEEEEEEvNT_6ParamsE:
	.zero		3328


//--------------------- .nv.constant0._ZN7cutlass13device_kernelIN5flash11enable_sm90INS1_16FlashAttnFwdSm90INS1_25CollectiveMainloopFwdSm90ILi2EN4cute5tupleIJNS5_1CILi1EEES8_S8_EEENS6_IJNS7_ILi128EEESA_NS7_ILi192EEEEEELi128ENS_6half_tEfNS_4arch4Sm90ELb1ELb0ELb0ELb0ELb0ELb0ELb0ELb1ELb1ELb1ELb1ELb0EEENS1_21CollectiveEpilogueFwdINS6_IJSA_SA_SA_EEES9_SD_SF_Li256ELb0ELb1ELb1ELb0EEENS1_19SingleTileSchedulerILb0ELb1ELb1ELi128EEEEEEEEEvNT_6ParamsE --------------------------
	.section	.nv.constant0._ZN7cutlass13device_kernelIN5flash11enable_sm90INS1_16FlashAttnFwdSm90INS1_25CollectiveMainloopFwdSm90ILi2EN4cute5tupleIJNS5_1CILi1EEES8_S8_EEENS6_IJNS7_ILi128EEESA_NS7_ILi192EEEEEELi128ENS_6half_tEfNS_4arch4Sm90ELb1ELb0ELb0ELb0ELb0ELb0ELb0ELb1ELb1ELb1ELb1ELb0EEENS1_21CollectiveEpilogueFwdINS6_IJSA_SA_SA_EEES9_SD_SF_Li256ELb0ELb1ELb1ELb0EEENS1_19SingleTileSchedulerILb0ELb1ELb1ELi128EEEEEEEEEvNT_6ParamsE,"a",@progbits
	.sectionflags	@""
	.align	4
.nv.constant0._ZN7cutlass13device_kernelIN5flash11enable_sm90INS1_16FlashAttnFwdSm90INS1_25CollectiveMainloopFwdSm90ILi2EN4cute5tupleIJNS5_1CILi1EEES8_S8_EEENS6_IJNS7_ILi128EEESA_NS7_ILi192EEEEEELi128ENS_6half_tEfNS_4arch4Sm90ELb1ELb0ELb0ELb0ELb0ELb0ELb0ELb1ELb1ELb1ELb1ELb0EEENS1_21CollectiveEpilogueFwdINS6_IJSA_SA_SA_EEES9_SD_SF_Li256ELb0ELb1ELb1ELb0EEENS1_19SingleTileSchedulerILb0ELb1ELb1ELi128EEEEEEEEEvNT_6ParamsE:
	.zero		3200


//--------------------- .nv.constant0._ZN7cutlass13device_kernelIN5flash11enable_sm90INS1_16FlashAttnFwdSm90INS1_25CollectiveMainloopFwdSm90ILi2EN4cute5tupleIJNS5_1CILi1EEES8_S8_EEENS6_IJNS7_ILi128EEESA_NS7_ILi192EEEEEELi128ENS_6half_tEfNS_4arch4Sm90ELb1ELb0ELb0ELb1ELb0ELb0ELb0ELb1ELb1ELb1ELb1ELb0EEENS1_21CollectiveEpilogueFwdINS6_IJSA_SA_SA_EEES9_SD_SF_Li256ELb1ELb1ELb1ELb0EEENS1_36VarlenDynamicPersistentTileSchedulerILi128ELi128ELi256ELi128ELb1ELb1ELb1ELb1ELb1ELb1EEEEEEEEEvNT_6ParamsE --------------------------
	.section	.nv.constant0._ZN7cutlass13device_kernelIN5flash11enable_sm90INS1_16FlashAttnFwdSm90INS1_25CollectiveMainloopFwdSm90ILi2EN4cute5tupleIJNS5_1CILi1EEES8_S8_EEENS6_IJNS7_ILi128EEESA_NS7_ILi192EEEEEELi128ENS_6half_tEfNS_4arch4Sm90ELb1ELb0ELb0ELb1ELb0ELb0ELb0ELb1ELb1ELb1ELb1ELb0EEENS1_21CollectiveEpilogueFwdINS6_IJSA_SA_SA_EEES9_SD_SF_Li256ELb1ELb1ELb1ELb0EEENS1_36VarlenDynamicPersistentTileSchedulerILi128ELi128ELi256ELi128ELb1ELb1ELb1ELb1ELb1ELb1EEEEEEEEEvNT_6ParamsE,"a",@progbits
	.sectionflags	@""
	.align	4
.nv.constant0._ZN7cutlass13device_kernelIN5flash11enable_sm90INS1_16FlashAttnFwdSm90INS1_25CollectiveMainloopFwdSm90ILi2EN4cute5tupleIJNS5_1CILi1EEES8_S8_EEENS6_IJNS7_ILi128EEESA_NS7_ILi192EEEEEELi128ENS_6half_tEfNS_4arch4Sm90ELb1ELb0ELb0ELb1ELb0ELb0ELb0ELb1ELb1ELb1ELb1ELb0EEENS1_21CollectiveEpilogueFwdINS6_IJSA_SA_SA_EEES9_SD_SF_Li256ELb1ELb1ELb1ELb0EEENS1_36VarlenDynamicPersistentTileSchedulerILi128ELi128ELi256ELi128ELb1ELb1ELb1ELb1ELb1ELb1EEEEEEEEEvNT_6ParamsE:
	.zero		3328


//--------------------- .nv.constant0._ZN7cutlass13device_kernelIN5flash11enable_sm90INS1_16FlashAttnFwdSm90INS1_25CollectiveMainloopFwdSm90ILi2EN4cute5tupleIJNS5_1CILi1EEES8_S8_EEENS6_IJNS7_ILi128EEESA_NS7_ILi192EEEEEELi128ENS_6half_tEfNS_4arch4Sm90ELb1ELb0ELb0ELb1ELb0ELb1ELb0ELb1ELb1ELb1ELb1ELb0EEENS1_21CollectiveEpilogueFwdINS6_IJSA_SA_SA_EEES9_SD_SF_Li256ELb1ELb1ELb1ELb0EEENS1_36VarlenDynamicPersistentTileSchedulerILi128ELi128ELi256ELi128ELb1ELb1ELb1ELb1ELb1ELb1EEEEEEEEEvNT_6ParamsE --------------------------
	.section	.nv.constant0._ZN7cutlass13device_kernelIN5flash11enable_sm90INS1_16FlashAttnFwdSm90INS1_25CollectiveMainloopFwdSm90ILi2EN4cute5tupleIJNS5_1CILi1EEES8_S8_EEENS6_IJNS7_ILi128EEESA_NS7_ILi192EEEEEELi128ENS_6half_tEfNS_4arch4Sm90ELb1ELb0ELb0ELb1ELb0ELb1ELb0ELb1ELb1ELb1ELb1ELb0EEENS1_21CollectiveEpilogueFwdINS6_IJSA_SA_SA_EEES9_SD_SF_Li256ELb1ELb1ELb1ELb0EEENS1_36VarlenDynamicPersistentTileSchedulerILi128ELi128ELi256ELi128ELb1ELb1ELb1ELb1ELb1ELb1EEEEEEEEEvNT_6ParamsE,"a",@progbits
	.sectionflags	@""
	.align	4
.nv.constant0._ZN7cutlass13device_kernelIN5flash11enable_sm90INS1_16FlashAttnFwdSm90INS1_25CollectiveMainloopFwdSm90ILi2EN4cute5tupleIJNS5_1CILi1EEES8_S8_EEENS6_IJNS7_ILi128EEESA_NS7_ILi192EEEEEELi128ENS_6half_tEfNS_4arch4Sm90ELb1ELb0ELb0ELb1ELb0ELb1ELb0ELb1ELb1ELb1ELb1ELb0EEENS1_21CollectiveEpilogueFwdINS6_IJSA_SA_SA_EEES9_SD_SF_Li256ELb1ELb1ELb1ELb0EEENS1_36VarlenDynamicPersistentTileSchedulerILi128ELi128ELi256ELi128ELb1ELb1ELb1ELb1ELb1ELb1EEEEEEEEEvNT_6ParamsE:
	.zero		3328


//--------------------- .nv.constant0._ZN7cutlass13device_kernelIN5flash11enable_sm90INS1_16FlashAttnFwdSm90INS1_25CollectiveMainloopFwdSm90ILi2EN4cute5tupleIJNS5_1CILi1EEES8_S8_EEENS6_IJNS7_ILi64EEESA_SA_EEELi512ENS_6half_tEfNS_4arch4Sm90ELb0ELb0ELb0ELb0ELb0ELb0ELb0ELb0ELb0ELb1ELb1ELb0EEENS1_21CollectiveEpilogueFwdINS6_IJSA_NS7_ILi512EEESA_EEES9_SC_SE_Li256ELb0ELb1ELb1ELb0EEENS1_19SingleTileSchedulerILb0ELb1ELb1ELi64EEEEEEEEEvNT_6ParamsE --------------------------
	.section	.nv.constant0._ZN7cutlass13device_kernelIN5flash11enable_sm90INS1_16FlashAttnFwdSm90INS1_25CollectiveMainloopFwdSm90ILi2EN4cute5tupleIJNS5_1CILi1EEES8_S8_EEENS6_IJNS7_ILi64EEESA_SA_EEELi512ENS_6half_tEfNS_4arch4Sm90ELb0ELb0ELb0ELb0ELb0ELb0ELb0ELb0ELb0ELb1ELb1ELb0EEENS1_21CollectiveEpilogueFwdINS6_IJSA_NS7_ILi512EEESA_EEES9_SC_SE_Li256ELb0ELb1ELb1ELb0EEENS1_19SingleTileSchedulerILb0ELb1ELb1ELi64EEEEEEEEEvNT_6ParamsE,"a",@progbits
	.sectionflags	@""
	.align	4
.nv.constant0._ZN7cutlass13device_kernelIN5flash11enable_sm90INS1_16FlashAttnFwdSm90INS1_25CollectiveMainloopFwdSm90ILi2EN4cute5tupleIJNS5_1CILi1EEES8_S8_EEENS6_IJNS7_ILi64EEESA_SA_EEELi512ENS_6half_tEfNS_4arch4Sm90ELb0ELb0ELb0ELb0ELb0ELb0ELb0ELb0ELb0ELb1ELb1ELb0EEENS1_21CollectiveEpilogueFwdINS6_IJSA_NS7_ILi512EEESA_EEES9_SC_SE_Li256ELb0ELb1ELb1ELb0EEENS1_19SingleTileSchedulerILb0ELb1ELb1ELi64EEEEEEEEEvNT_6ParamsE:
	.zero		3200


//--------------------- .nv.constant0._ZN7cutlass13device_kernelIN5flash11enable_sm90INS1_16FlashAttnFwdSm90INS1_25CollectiveMainloopFwdSm90ILi2EN4cute5tupleIJNS5_1CILi1EEES8_S8_EEENS6_IJNS7_ILi64EEESA_SA_EEELi512ENS_6half_tEfNS_4arch4Sm90ELb0ELb0ELb0ELb0ELb0ELb0ELb1ELb0ELb0ELb1ELb1ELb0EEENS1_21CollectiveEpilogueFwdINS6_IJSA_NS7_ILi512EEESA_EEES9_SC_SE_Li256ELb0ELb1ELb1ELb0EEENS1_19SingleTileSchedulerILb0ELb1ELb1ELi64EEEEEEEEEvNT_6ParamsE --------------------------
	.section	.nv.constant0._ZN7cutlass13device_kernelIN5flash11enable_sm90INS1_16FlashAttnFwdSm90INS1_25CollectiveMainloopFwdSm90ILi2EN4cute5tupleIJNS5_1CILi1EEES8_S8_EEENS6_IJNS7_ILi64EEESA_SA_EEELi512ENS_6half_tEfNS_4arch4Sm90ELb0ELb0ELb0ELb0ELb0ELb0ELb1ELb0ELb0ELb1ELb1ELb0EEENS1_21CollectiveEpilogueFwdINS6_IJSA_NS7_ILi512EEESA_EEES9_SC_SE_Li256ELb0ELb1ELb1ELb0EEENS1_19SingleTileSchedulerILb0ELb1ELb1ELi64EEEEEEEEEvNT_6ParamsE,"a",@progbits
	.sectionflags	@""
	.align	4
.nv.constant0._ZN7cutlass13device_kernelIN5flash11enable_sm90INS1_16FlashAttnFwdSm90INS1_25CollectiveMainloopFwdSm90ILi2EN4cute5tupleIJNS5_1CILi1EEES8_S8_EEENS6_IJNS7_ILi64EEESA_SA_EEELi512ENS_6half_tEfNS_4arch4Sm90ELb0ELb0ELb0ELb0ELb0ELb0ELb1ELb0ELb0ELb1ELb1ELb0EEENS1_21CollectiveEpilogueFwdINS6_IJSA_NS7_ILi512EEESA_EEES9_SC_SE_Li256ELb0ELb1ELb1ELb0EEENS1_19SingleTileSchedulerILb0ELb1ELb1ELi64EEEEEEEEEvNT_6ParamsE:
	.zero		3456


//--------------------- .nv.constant0._ZN7cutlass13device_kernelIN5flash11enable_sm90INS1_16FlashAttnFwdSm90INS1_25CollectiveMainloopFwdSm90ILi2EN4cute5tupleIJNS5_1CILi1EEES8_S8_EEENS6_IJNS7_ILi64EEESA_SA_EEELi512ENS_6half_tEfNS_4arch4Sm90ELb0ELb0ELb0ELb1ELb0ELb0ELb0ELb0ELb0ELb1ELb1ELb0EEENS1_21CollectiveEpilogueFwdINS6_IJSA_NS7_ILi512EEESA_EEES9_SC_SE_Li256ELb1ELb1ELb1ELb0EEENS1_36VarlenDynamicPersistentTileSchedulerILi64ELi64ELi256ELi128ELb1ELb1ELb1ELb0ELb1ELb1EEEEEEEEEvNT_6ParamsE --------------------------
	.section	.nv.constant0._ZN7cutlass13device_kernelIN5flash11enable_sm90INS1_16FlashAttnFwdSm90INS1_25CollectiveMainloopFwdSm90ILi2EN4cute5tupleIJNS5_1CILi1EEES8_S8_EEENS6_IJNS7_ILi64EEESA_SA_EEELi512ENS_6half_tEfNS_4arch4Sm90ELb0ELb0ELb0ELb1ELb0ELb0ELb0ELb0ELb0ELb1ELb1ELb0EEENS1_21CollectiveEpilogueFwdINS6_IJSA_NS7_ILi512EEESA_EEES9_SC_SE_Li256ELb1ELb1ELb1ELb0EEENS1_36VarlenDynamicPersistentTileSchedulerILi64ELi64ELi256ELi128ELb1ELb1ELb1ELb0ELb1ELb1EEEEEEEEEvNT_6ParamsE,"a",@progbits
	.sectionflags	@""
	.align	4
.nv.constant0._ZN7cutlass13device_kernelIN5flash11enable_sm90INS1_16FlashAttnFwdSm90INS1_25CollectiveMainloopFwdSm90ILi2EN4cute5tupleIJNS5_1CILi1EEES8_S8_EEENS6_IJNS7_ILi64EEESA_SA_EEELi512ENS_6half_tEfNS_4arch4Sm90ELb0ELb0ELb0ELb1ELb0ELb0ELb0ELb0ELb0ELb1ELb1ELb0EEENS1_21CollectiveEpilogueFwdINS6_IJSA_NS7_ILi512EEESA_EEES9_SC_SE_Li256ELb1ELb1ELb1ELb0EEENS1_36VarlenDynamicPersistentTileSchedulerILi64ELi64ELi256ELi128ELb1ELb1ELb1ELb0ELb1ELb1EEEEEEEEEvNT_6ParamsE:
	.zero		3328


//--------------------- .nv.constant0._ZN7cutlass13device_kernelIN5flash11enable_sm90INS1_16FlashAttnFwdSm90INS1_25CollectiveMainloopFwdSm90ILi2EN4cute5tupleIJNS5_1CILi1EEES8_S8_EEENS6_IJNS7_ILi64EEESA_SA_EEELi512ENS_6half_tEfNS_4arch4Sm90ELb0ELb0ELb0ELb1ELb0ELb1ELb0ELb0ELb0ELb1ELb1ELb0EEENS1_21CollectiveEpilogueFwdINS6_IJSA_NS7_ILi512EEESA_EEES9_SC_SE_Li256ELb1ELb1ELb1ELb0EEENS1_36VarlenDynamicPersistentTileSchedulerILi64ELi64ELi256ELi128ELb1ELb1ELb1ELb0ELb1ELb1EEEEEEEEEvNT_6ParamsE --------------------------
	.section	.nv.constant0._ZN7cutlass13device_kernelIN5flash11enable_sm90INS1_16FlashAttnFwdSm90INS1_25CollectiveMainloopFwdSm90ILi2EN4cute5tupleIJNS5_1CILi1EEES8_S8_EEENS6_IJNS7_ILi64EEESA_SA_EEELi512ENS_6half_tEfNS_4arch4Sm90ELb0ELb0ELb0ELb1ELb0ELb1ELb0ELb0ELb0ELb1ELb1ELb0EEENS1_21CollectiveEpilogueFwdINS6_IJSA_NS7_ILi512EEESA_EEES9_SC_SE_Li256ELb1ELb1ELb1ELb0EEENS1_36VarlenDynamicPersistentTileSchedulerILi64ELi64ELi256ELi128ELb1ELb1ELb1ELb0ELb1ELb1EEEEEEEEEvNT_6ParamsE,"a",@progbits
	.sectionflags	@""
	.align	4
.nv.constant0._ZN7cutlass13device_kernelIN5flash11enable_sm90INS1_16FlashAttnFwdSm90INS1_25CollectiveMainloopFwdSm90ILi2EN4cute5tupleIJNS5_1CILi1EEES8_S8_EEENS6_IJNS7_ILi64EEESA_SA_EEELi512ENS_6half_tEfNS_4arch4Sm90ELb0ELb0ELb0ELb1ELb0ELb1ELb0ELb0ELb0ELb1ELb1ELb0EEENS1_21CollectiveEpilogueFwdINS6_IJSA_NS7_ILi512EEESA_EEES9_SC_SE_Li256ELb1ELb1ELb1ELb0EEENS1_36VarlenDynamicPersistentTileSchedulerILi64ELi64ELi256ELi128ELb1ELb1ELb1ELb0ELb1ELb1EEEEEEEEEvNT_6ParamsE:
	.zero		3328


//--------------------- .nv.constant0._ZN7cutlass13device_kernelIN5flash11enable_sm90INS1_16FlashAttnFwdSm90INS1_25CollectiveMainloopFwdSm90ILi2EN4cute5tupleIJNS5_1CILi1EEES8_S8_EEENS6_IJNS7_ILi64EEESA_SA_EEELi512ENS_6half_tEfNS_4arch4Sm90ELb0ELb0ELb0ELb1ELb0ELb0ELb1ELb0ELb0ELb1ELb1ELb0EEENS1_21CollectiveEpilogueFwdINS6_IJSA_NS7_ILi512EEESA_EEES9_SC_SE_Li256ELb1ELb1ELb1ELb0EEENS1_36VarlenDynamicPersistentTileSchedulerILi64ELi64ELi256ELi128ELb1ELb1ELb1ELb0ELb1ELb1EEEEEEEEEvNT_6ParamsE --------------------------
	.section	.nv.constant0._ZN7cutlass13device_kernelIN5flash11enable_sm90INS1_16FlashAttnFwdSm90INS1_25CollectiveMainloopFwdSm90ILi2EN4cute5tupleIJNS5_1CILi1EEES8_S8_EEENS6_IJNS7_ILi64EEESA_SA_EEELi512ENS_6half_tEfNS_4arch4Sm90ELb0ELb0ELb0ELb1ELb0ELb0ELb1ELb0ELb0ELb1ELb1ELb0EEENS1_21CollectiveEpilogueFwdINS6_IJSA_NS7_ILi512EEESA_EEES9_SC_SE_Li256ELb1ELb1ELb1ELb0EEENS1_36VarlenDynamicPersistentTileSchedulerILi64ELi64ELi256ELi128ELb1ELb1ELb1ELb0ELb1ELb1EEEEEEEEEvNT_6ParamsE,"a",@progbits
	.sectionflags	@""
	.align	4
.nv.constant0._ZN7cutlass13device_kernelIN5flash11enable_sm90INS1_16FlashAttnFwdSm90INS1_25CollectiveMainloopFwdSm90ILi2EN4cute5tupleIJNS5_1CILi1EEES8_S8_EEENS6_IJNS7_ILi64EEESA_SA_EEELi512ENS_6half_tEfNS_4arch4Sm90ELb0ELb0ELb0ELb1ELb0ELb0ELb1ELb0ELb0ELb1ELb1ELb0EEENS1_21CollectiveEpilogueFwdINS6_IJSA_NS7_ILi512EEESA_EEES9_SC_SE_Li256ELb1ELb1ELb1ELb0EEENS1_36VarlenDynamicPersistentTileSchedulerILi64ELi64ELi256ELi128ELb1ELb1ELb1ELb0ELb1ELb1EEEEEEEEEvNT_6ParamsE:
	.zero		3584


//--------------------- .nv.constant0._ZN7cutlass13device_kernelIN5flash11enable_sm90INS1_16FlashAttnFwdSm90INS1_25CollectiveMainloopFwdSm90ILi2EN4cute5tupleIJNS5_1CILi1EEES8_S8_EEENS6_IJNS7_ILi64EEESA_SA_EEELi512ENS_6half_tEfNS_4arch4Sm90ELb0ELb0ELb0ELb1ELb0ELb1ELb1ELb0ELb0ELb1ELb1ELb0EEENS1_21CollectiveEpilogueFwdINS6_IJSA_NS7_ILi512EEESA_EEES9_SC_SE_Li256ELb1ELb1ELb1ELb0EEENS1_36VarlenDynamicPersistentTileSchedulerILi64ELi64ELi256ELi128ELb1ELb1ELb1ELb0ELb1ELb1EEEEEEEEEvNT_6ParamsE --------------------------
	.section	.nv.constant0._ZN7cutlass13device_kernelIN5flash11enable_sm90INS1_16FlashAttnFwdSm90INS1_25CollectiveMainloopFwdSm90ILi2EN4cute5tupleIJNS5_1CILi1EEES8_S8_EEENS6_IJNS7_ILi64EEESA_SA_EEELi512ENS_6half_tEfNS_4arch4Sm90ELb0ELb0ELb0ELb1ELb0ELb1ELb1ELb0ELb0ELb1ELb1ELb0EEENS1_21CollectiveEpilogueFwdINS6_IJSA_NS7_ILi512EEESA_EEES9_SC_SE_Li256ELb1ELb1ELb1ELb0EEENS1_36VarlenDynamicPersistentTileSchedulerILi64ELi64ELi256ELi128ELb1ELb1ELb1ELb0ELb1ELb1EEEEEEEEEvNT_6ParamsE,"a",@progbits
	.sectionflags	@""
	.align	4
.nv.constant0._ZN7cutlass13device_kernelIN5flash11enable_sm90INS1_16FlashAttnFwdSm90INS1_25CollectiveMainloopFwdSm90ILi2EN4cute5tupleIJNS5_1CILi1EEES8_S8_EEENS6_IJNS7_ILi64EEESA_SA_EEELi512ENS_6half_tEfNS_4arch4Sm90ELb0ELb0ELb0ELb1ELb0ELb1ELb1ELb0ELb0ELb1ELb1ELb0EEENS1_21CollectiveEpilogueFwdINS6_IJSA_NS7_ILi512EEESA_EEES9_SC_SE_Li256ELb1ELb1ELb1ELb0EEENS1_36VarlenDynamicPersistentTileSchedulerILi64ELi64ELi256ELi128ELb1ELb1ELb1ELb0ELb1ELb1EEEEEEEEEvNT_6ParamsE:
	.zero		3584


//--------------------- .nv.constant0._ZN7cutlass13device_kernelIN5flash11enable_sm90INS1_16FlashAttnFwdSm90INS1_25CollectiveMainloopFwdSm90ILi2EN4cute5tupleIJNS5_1CILi1EEES8_S8_EEENS6_IJNS7_ILi64EEESA_SA_EEELi512ENS_6half_tEfNS_4arch4Sm90ELb0ELb1ELb0ELb0ELb0ELb0ELb0ELb0ELb0ELb1ELb1ELb0EEENS1_21CollectiveEpilogueFwdINS6_IJSA_NS7_ILi512EEESA_EEES9_SC_SE_Li256ELb0ELb1ELb1ELb0EEENS1_19SingleTileSchedulerILb0ELb1ELb1ELi64EEEEEEEEEvNT_6ParamsE --------------------------
	.section	.nv.constant0._ZN7cutlass13device_kernelIN5flash11enable_sm90INS1_16FlashAttnFwdSm90INS1_25CollectiveMainloopFwdSm90ILi2EN4cute5tupleIJNS5_1CILi1EEES8_S8_EEENS6_IJNS7_ILi64EEESA_SA_EEELi512ENS_6half_tEfNS_4arch4Sm90ELb0ELb1ELb0ELb0ELb0ELb0ELb0ELb0ELb0ELb1ELb1ELb0EEENS1_21CollectiveEpilogueFwdINS6_IJSA_NS7_ILi512EEESA_EEES9_SC_SE_Li256ELb0ELb1ELb1ELb0EEENS1_19SingleTileSchedulerILb0ELb1ELb1ELi64EEEEEEEEEvNT_6ParamsE,"a",@progbits
	.sectionflags	@""
	.align	4
.nv.constant0._ZN7cutlass13device_kernelIN5flash11enable_sm90INS1_16FlashAttnFwdSm90INS1_25CollectiveMainloopFwdSm90ILi2EN4cute5tupleIJNS5_1CILi1EEES8_S8_EEENS6_IJNS7_ILi64EEESA_SA_EEELi512ENS_6half_tEfNS_4arch4Sm90ELb0ELb1ELb0ELb0ELb0ELb0ELb0ELb0ELb0ELb1ELb1ELb0EEENS1_21CollectiveEpilogueFwdINS6_IJSA_NS7_ILi512EEESA_EEES9_SC_SE_Li256ELb0ELb1ELb1ELb0EEENS1_19SingleTileSchedulerILb0ELb1ELb1ELi64EEEEEEEEEvNT_6ParamsE:
	.zero		3200


//--------------------- .nv.constant0._ZN7cutlass13device_kernelIN5flash11enable_sm90INS1_16FlashAttnFwdSm90INS1_25CollectiveMainloopFwdSm90ILi2EN4cute5tupleIJNS5_1CILi1EEES8_S8_EEENS6_IJNS7_ILi64EEESA_SA_EEELi512ENS_6half_tEfNS_4arch4Sm90ELb0ELb1ELb0ELb0ELb0ELb0ELb1ELb0ELb0ELb1ELb1ELb0EEENS1_21CollectiveEpilogueFwdINS6_IJSA_NS7_ILi512EEESA_EEES9_SC_SE_Li256ELb0ELb1ELb1ELb0EEENS1_19SingleTileSchedulerILb0ELb1ELb1ELi64EEEEEEEEEvNT_6ParamsE --------------------------
	.section	.nv.constant0._ZN7cutlass13device_kernelIN5flash11enable_sm90INS1_16FlashAttnFwdSm90INS1_25CollectiveMainloopFwdSm90ILi2EN4cute5tupleIJNS5_1CILi1EEES8_S8_EEENS6_IJNS7_ILi64EEESA_SA_EEELi512ENS_6half_tEfNS_4arch4Sm90ELb0ELb1ELb0ELb0ELb0ELb0ELb1ELb0ELb0ELb1ELb1ELb0EEENS1_21CollectiveEpilogueFwdINS6_IJSA_NS7_ILi512EEESA_EEES9_SC_SE_Li256ELb0ELb1ELb1ELb0EEENS1_19SingleTileSchedulerILb0ELb1ELb1ELi64EEEEEEEEEvNT_6ParamsE,"a",@progbits
	.sectionflags	@""
	.align	4
.nv.constant0._ZN7cutlass13device_kernelIN5flash11enable_sm90INS1_16FlashAttnFwdSm90INS1_25CollectiveMainloopFwdSm90ILi2EN4cute5tupleIJNS5_1CILi1EEES8_S8_EEENS6_IJNS7_ILi64EEESA_SA_EEELi512ENS_6half_tEfNS_4arch4Sm90ELb0ELb1ELb0ELb0ELb0ELb0ELb1ELb0ELb0ELb1ELb1ELb0EEENS1_21CollectiveEpilogueFwdINS6_IJSA_NS7_ILi512EEESA_EEES9_SC_SE_Li256ELb0ELb1ELb1ELb0EEENS1_19SingleTileSchedulerILb0ELb1ELb1ELi64EEEEEEEEEvNT_6ParamsE:
	.zero		3456


//--------------------- .nv.constant0._ZN7cutlass13device_kernelIN5flash11enable_sm90INS1_16FlashAttnFwdSm90INS1_25CollectiveMainloopFwdSm90ILi2EN4cute5tupleIJNS5_1CILi1EEES8_S8_EEENS6_IJNS7_ILi64EEESA_SA_EEELi512ENS_6half_tEfNS_4arch4Sm90ELb0ELb1ELb0ELb1ELb0ELb0ELb0ELb0ELb0ELb1ELb1ELb0EEENS1_21CollectiveEpilogueFwdINS6_IJSA_NS7_ILi512EEESA_EEES9_SC_SE_Li256ELb1ELb1ELb1ELb0EEENS1_36VarlenDynamicPersistentTileSchedulerILi64ELi64ELi256ELi128ELb1ELb1ELb1ELb1ELb0ELb1EEEEEEEEEvNT_6ParamsE --------------------------
	.section	.nv.constant0._ZN7cutlass13device_kernelIN5flash11enable_sm90INS1_16FlashAttnFwdSm90INS1_25CollectiveMainloopFwdSm90ILi2EN4cute5tupleIJNS5_1CILi1EEES8_S8_EEENS6_IJNS7_ILi64EEESA_SA_EEELi512ENS_6half_tEfNS_4arch4Sm90ELb0ELb1ELb0ELb1ELb0ELb0ELb0ELb0ELb0ELb1ELb1ELb0EEENS1_21CollectiveEpilogueFwdINS6_IJSA_NS7_ILi512EEESA_EEES9_SC_SE_Li256ELb1ELb1ELb1ELb0EEENS1_36VarlenDynamicPersistentTileSchedulerILi64ELi64ELi256ELi128ELb1ELb1ELb1ELb1ELb0ELb1EEEEEEEEEvNT_6ParamsE,"a",@progbits
	.sectionflags	@""
	.align	4
.nv.constant0._ZN7cutlass13device_kernelIN5flash11enable_sm90INS1_16FlashAttnFwdSm90INS1_25CollectiveMainloopFwdSm90ILi2EN4cute5tupleIJNS5_1CILi1EEES8_S8_EEENS6_IJNS7_ILi64EEESA_SA_EEELi512ENS_6half_tEfNS_4arch4Sm90ELb0ELb1ELb0ELb1ELb0ELb0ELb0ELb0ELb0ELb1ELb1ELb0EEENS1_21CollectiveEpilogueFwdINS6_IJSA_NS7_ILi512EEESA_EEES9_SC_SE_Li256ELb1ELb1ELb1ELb0EEENS1_36VarlenDynamicPersistentTileSchedulerILi64ELi64ELi256ELi128ELb1ELb1ELb1ELb1ELb0ELb1EEEEEEEEEvNT_6ParamsE:
	.zero		3328


//--------------------- .nv.constant0._ZN7cutlass13device_kernelIN5flash11enable_sm90INS1_16FlashAttnFwdSm90INS1_25CollectiveMainloopFwdSm90ILi2EN4cute5tupleIJNS5_1CILi1EEES8_S8_EEENS6_IJNS7_ILi64EEESA_SA_EEELi512ENS_6half_tEfNS_4arch4Sm90ELb0ELb1ELb0ELb1ELb0ELb1ELb0ELb0ELb0ELb1ELb1ELb0EEENS1_21CollectiveEpilogueFwdINS6_IJSA_NS7_ILi512EEESA_EEES9_SC_SE_Li256ELb1ELb1ELb1ELb0EEENS1_36VarlenDynamicPersistentTileSchedulerILi64ELi64ELi256ELi128ELb1ELb1ELb1ELb1ELb0ELb1EEEEEEEEEvNT_6ParamsE --------------------------
	.section	.nv.constant0._ZN7cutlass13device_kernelIN5flash11enable_sm90INS1_16FlashAttnFwdSm90INS1_25CollectiveMainloopFwdSm90ILi2EN4cute5tupleIJNS5_1CILi1EEES8_S8_EEENS6_IJNS7_ILi64EEESA_SA_EEELi512ENS_6half_tEfNS_4arch4Sm90ELb0ELb1ELb0ELb1ELb0ELb1ELb0ELb0ELb0ELb1ELb1ELb0EEENS1_21CollectiveEpilogueFwdINS6_IJSA_NS7_ILi512EEESA_EEES9_SC_SE_Li256ELb1ELb1ELb1ELb0EEENS1_36VarlenDynamicPersistentTileSchedulerILi64ELi64ELi256ELi128ELb1ELb1ELb1ELb1ELb0ELb1EEEEEEEEEvNT_6ParamsE,"a",@progbits
	.sectionflags	@""
	.align	4
.nv.constant0._ZN7cutlass13device_kernelIN5flash11enable_sm90INS1_16FlashAttnFwdSm90INS1_25CollectiveMainloopFwdSm90ILi2EN4cute5tupleIJNS5_1CILi1EEES8_S8_EEENS6_IJNS7_ILi64EEESA_SA_EEELi512ENS_6half_tEfNS_4arch4Sm90ELb0ELb1ELb0ELb1ELb0ELb1ELb0ELb0ELb0ELb1ELb1ELb0EEENS1_21CollectiveEpilogueFwdINS6_IJSA_NS7_ILi512EEESA_EEES9_SC_SE_Li256ELb1ELb1ELb1ELb0EEENS1_36VarlenDynamicPersistentTileSchedulerILi64ELi64ELi256ELi128ELb1ELb1ELb1ELb1ELb0ELb1EEEEEEEEEvNT_6ParamsE:
	.zero		3328


//--------------------- .nv.constant0._ZN7cutlass13device_kernelIN5flash11enable_sm90INS1_16FlashAttnFwdSm90INS1_25CollectiveMainloopFwdSm90ILi2EN4cute5tupleIJNS5_1CILi1EEES8_S8_EEENS6_IJNS7_ILi64EEESA_SA_EEELi512ENS_6half_tEfNS_4arch4Sm90ELb0ELb1ELb0ELb1ELb0ELb0ELb1ELb0ELb0ELb1ELb1ELb0EEENS1_21CollectiveEpilogueFwdINS6_IJSA_NS7_ILi512EEESA_EEES9_SC_SE_Li256ELb1ELb1ELb1ELb0EEENS1_36VarlenDynamicPersistentTileSchedulerILi64ELi64ELi256ELi128ELb1ELb1ELb1ELb1ELb0ELb1EEEEEEEEEvNT_6ParamsE --------------------------
	.section	.nv.constant0._ZN7cutlass13device_kernelIN5flash11enable_sm90INS1_16FlashAttnFwdSm90INS1_25CollectiveMainloopFwdSm90ILi2EN4cute5tupleIJNS5_1CILi1EEES8_S8_EEENS6_IJNS7_ILi64EEESA_SA_EEELi512ENS_6half_tEfNS_4arch4Sm90ELb0ELb1ELb0ELb1ELb0ELb0ELb1ELb0ELb0ELb1ELb1ELb0EEENS1_21CollectiveEpilogueFwdINS6_IJSA_NS7_ILi512EEESA_EEES9_SC_SE_Li256ELb1ELb1ELb1ELb0EEENS1_36VarlenDynamicPersistentTileSchedulerILi64ELi64ELi256ELi128ELb1ELb1ELb1ELb1ELb0ELb1EEEEEEEEEvNT_6ParamsE,"a",@progbits
	.sectionflags	@""
	.align	4
.nv.constant0._ZN7cutlass13device_kernelIN5flash11enable_sm90INS1_16FlashAttnFwdSm90INS1_25CollectiveMainloopFwdSm90ILi2EN4cute5tupleIJNS5_1CILi1EEES8_S8_EEENS6_IJNS7_ILi64EEESA_SA_EEELi512ENS_6half_tEfNS_4arch4Sm90ELb0ELb1ELb0ELb1ELb0ELb0ELb1ELb0ELb0ELb1ELb1ELb0EEENS1_21CollectiveEpilogueFwdINS6_IJSA_NS7_ILi512EEESA_EEES9_SC_SE_Li256ELb1ELb1ELb1ELb0EEENS1_36VarlenDynamicPersistentTileSchedulerILi64ELi64ELi256ELi128ELb1ELb1ELb1ELb1ELb0ELb1EEEEEEEEEvNT_6ParamsE:
	.zero		3584


//--------------------- .nv.constant0._ZN7cutlass13device_kernelIN5flash11enable_sm90INS1_16FlashAttnFwdSm90INS1_25CollectiveMainloopFwdSm90ILi2EN4cute5tupleIJNS5_1CILi1EEES8_S8_EEENS6_IJNS7_ILi64EEESA_SA_EEELi512ENS_6half_tEfNS_4arch4Sm90ELb0ELb1ELb0ELb1ELb0ELb1ELb1ELb0ELb0ELb1ELb1ELb0EEENS1_21CollectiveEpilogueFwdINS6_IJSA_NS7_ILi512EEESA_EEES9_SC_SE_Li256ELb1ELb1ELb1ELb0EEENS1_36VarlenDynamicPersistentTileSchedulerILi64ELi64ELi256ELi128ELb1ELb1ELb1ELb1ELb0ELb1EEEEEEEEEvNT_6ParamsE --------------------------
	.section	.nv.constant0._ZN7cutlass13device_kernelIN5flash11enable_sm90INS1_16FlashAttnFwdSm90INS1_25CollectiveMainloopFwdSm90ILi2EN4cute5tupleIJNS5_1CILi1EEES8_S8_EEENS6_IJNS7_ILi64EEESA_SA_EEELi512ENS_6half_tEfNS_4arch4Sm90ELb0ELb1ELb0ELb1ELb0ELb1ELb1ELb0ELb0ELb1ELb1ELb0EEENS1_21CollectiveEpilogueFwdINS6_IJSA_NS7_ILi512EEESA_EEES9_SC_SE_Li256ELb1ELb1ELb1ELb0EEENS1_36VarlenDynamicPersistentTileSchedulerILi64ELi64ELi256ELi128ELb1ELb1ELb1ELb1ELb0ELb1EEEEEEEEEvNT_6ParamsE,"a",@progbits
	.sectionflags	@""
	.align	4
.nv.constant0._ZN7cutlass13device_kernelIN5flash11enable_sm90INS1_16FlashAttnFwdSm90INS1_25CollectiveMainloopFwdSm90ILi2EN4cute5tupleIJNS5_1CILi1EEES8_S8_EEENS6_IJNS7_ILi64EEESA_SA_EEELi512ENS_6half_tEfNS_4arch4Sm90ELb0ELb1ELb0ELb1ELb0ELb1ELb1ELb0ELb0ELb1ELb1ELb0EEENS1_21CollectiveEpilogueFwdINS6_IJSA_NS7_ILi512EEESA_EEES9_SC_SE_Li256ELb1ELb1ELb1ELb0EEENS1_36VarlenDynamicPersistentTileSchedulerILi64ELi64ELi256ELi128ELb1ELb1ELb1ELb1ELb0ELb1EEEEEEEEEvNT_6ParamsE:
	.zero		3584


//--------------------- .nv.constant0._ZN7cutlass13device_kernelIN5flash11enable_sm90INS1_16FlashAttnFwdSm90INS1_25CollectiveMainloopFwdSm90ILi2EN4cute5tupleIJNS5_1CILi1EEES8_S8_EEENS6_IJNS7_ILi64EEESA_SA_EEELi512ENS_6half_tEfNS_4arch4Sm90ELb1ELb0ELb0ELb0ELb0ELb0ELb0ELb0ELb0ELb1ELb1ELb0EEENS1_21CollectiveEpilogueFwdINS6_IJSA_NS7_ILi512EEESA_EEES9_SC_SE_Li256ELb0ELb1ELb1ELb0EEENS1_19SingleTileSchedulerILb0ELb1ELb1ELi64EEEEEEEEEvNT_6ParamsE --------------------------
	.section	.nv.constant0._ZN7cutlass13device_kernelIN5flash11enable_sm90INS1_16FlashAttnFwdSm90INS1_25CollectiveMainloopFwdSm90ILi2EN4cute5tupleIJNS5_1CILi1EEES8_S8_EEENS6_IJNS7_ILi64EEESA_SA_EEELi512ENS_6half_tEfNS_4arch4Sm90ELb1ELb0ELb0ELb0ELb0ELb0ELb0ELb0ELb0ELb1ELb1ELb0EEENS1_21CollectiveEpilogueFwdINS6_IJSA_NS7_ILi512EEESA_EEES9_SC_SE_Li256ELb0ELb1ELb1ELb0EEENS1_19SingleTileSchedulerILb0ELb1ELb1ELi64EEEEEEEEEvNT_6ParamsE,"a",@progbits
	.sectionflags	@""
	.align	4
.nv.constant0._ZN7cutlass13device_kernelIN5flash11enable_sm90INS1_16FlashAttnFwdSm90INS1_25CollectiveMainloopFwdSm90ILi2EN4cute5tupleIJNS5_1CILi1EEES8_S8_EEENS6_IJNS7_ILi64EEESA_SA_EEELi512ENS_6half_tEfNS_4arch4Sm90ELb1ELb0ELb0ELb0ELb0ELb0ELb0ELb0ELb0ELb1ELb1ELb0EEENS1_21CollectiveEpilogueFwdINS6_IJSA_NS7_ILi512EEESA_EEES9_SC_SE_Li256ELb0ELb1ELb1ELb0EEENS1_19SingleTileSchedulerILb0ELb1ELb1ELi64EEEEEEEEEvNT_6ParamsE:
	.zero		3200


//--------------------- .nv.constant0._ZN7cutlass13device_kernelIN5flash11enable_sm90INS1_16FlashAttnFwdSm90INS1_25CollectiveMainloopFwdSm90ILi2EN4cute5tupleIJNS5_1CILi1EEES8_S8_EEENS6_IJNS7_ILi64EEESA_SA_EEELi512ENS_6half_tEfNS_4arch4Sm90ELb1ELb0ELb0ELb0ELb0ELb0ELb1ELb0ELb0ELb1ELb1ELb0EEENS1_21CollectiveEpilogueFwdINS6_IJSA_NS7_ILi512EEESA_EEES9_SC_SE_Li256ELb0ELb1ELb1ELb0EEENS1_19SingleTileSchedulerILb0ELb1ELb1ELi64EEEEEEEEEvNT_6ParamsE --------------------------
	.section	.nv.constant0._ZN7cutlass13device_kernelIN5flash11enable_sm90INS1_16FlashAttnFwdSm90INS1_25CollectiveMainloopFwdSm90ILi2EN4cute5tupleIJNS5_1CILi1EEES8_S8_EEENS6_IJNS7_ILi64EEESA_SA_EEELi512ENS_6half_tEfNS_4arch4Sm90ELb1ELb0ELb0ELb0ELb0ELb0ELb1ELb0ELb0ELb1ELb1ELb0EEENS1_21CollectiveEpilogueFwdINS6_IJSA_NS7_ILi512EEESA_EEES9_SC_SE_Li256ELb0ELb1ELb1ELb0EEENS1_19SingleTileSchedulerILb0ELb1ELb1ELi64EEEEEEEEEvNT_6ParamsE,"a",@progbits
	.sectionflags	@""
	.align	4
.nv.constant0._ZN7cutlass13device_kernelIN5flash11enable_sm90INS1_16FlashAttnFwdSm90INS1_25CollectiveMainloopFwdSm90ILi2EN4cute5tupleIJNS5_1CILi1EEES8_S8_EEENS6_IJNS7_ILi64EEESA_SA_EEELi512ENS_6half_tEfNS_4arch4Sm90ELb1ELb0ELb0ELb0ELb0ELb0ELb1ELb0ELb0ELb1ELb1ELb0EEENS1_21CollectiveEpilogueFwdINS6_IJSA_NS7_ILi512EEESA_EEES9_SC_SE_Li256ELb0ELb1ELb1ELb0EEENS1_19SingleTileSchedulerILb0ELb1ELb1ELi64EEEEEEEEEvNT_6ParamsE:
	.zero		3456


//--------------------- .nv.constant0._ZN7cutlass13device_kernelIN5flash11enable_sm90INS1_16FlashAttnFwdSm90INS1_25CollectiveMainloopFwdSm90ILi2EN4cute5tupleIJNS5_1CILi1EEES8_S8_EEENS6_IJNS7_ILi64EEESA_SA_EEELi512ENS_6half_tEfNS_4arch4Sm90ELb1ELb0ELb0ELb1ELb0ELb0ELb0ELb0ELb0ELb1ELb1ELb0EEENS1_21CollectiveEpilogueFwdINS6_IJSA_NS7_ILi512EEESA_EEES9_SC_SE_Li256ELb1ELb1ELb1ELb0EEENS1_36VarlenDynamicPersistentTileSchedulerILi64ELi64ELi256ELi128ELb1ELb1ELb1ELb1ELb1ELb1EEEEEEEEEvNT_6ParamsE --------------------------
	.section	.nv.constant0._ZN7cutlass13device_kernelIN5flash11enable_sm90INS1_16FlashAttnFwdSm90INS1_25CollectiveMainloopFwdSm90ILi2EN4cute5tupleIJNS5_1CILi1EEES8_S8_EEENS6_IJNS7_ILi64EEESA_SA_EEELi512ENS_6half_tEfNS_4arch4Sm90ELb1ELb0ELb0ELb1ELb0ELb0ELb0ELb0ELb0ELb1ELb1ELb0EEENS1_21CollectiveEpilogueFwdINS6_IJSA_NS7_ILi512EEESA_EEES9_SC_SE_Li256ELb1ELb1ELb1ELb0EEENS1_36VarlenDynamicPersistentTileSchedulerILi64ELi64ELi256ELi128ELb1ELb1ELb1ELb1ELb1ELb1EEEEEEEEEvNT_6ParamsE,"a",@progbits
	.sectionflags	@""
	.align	4
.nv.constant0._ZN7cutlass13device_kernelIN5flash11enable_sm90INS1_16FlashAttnFwdSm90INS1_25CollectiveMainloopFwdSm90ILi2EN4cute5tupleIJNS5_1CILi1EEES8_S8_EEENS6_IJNS7_ILi64EEESA_SA_EEELi512ENS_6half_tEfNS_4arch4Sm90ELb1ELb0ELb0ELb1ELb0ELb0ELb0ELb0ELb0ELb1ELb1ELb0EEENS1_21CollectiveEpilogueFwdINS6_IJSA_NS7_ILi512EEESA_EEES9_SC_SE_Li256ELb1ELb1ELb1ELb0EEENS1_36VarlenDynamicPersistentTileSchedulerILi64ELi64ELi256ELi128ELb1ELb1ELb1ELb1ELb1ELb1EEEEEEEEEvNT_6ParamsE:
	.zero		3328


//--------------------- .nv.constant0._ZN7cutlass13device_kernelIN5flash11enable_sm90INS1_16FlashAttnFwdSm90INS1_25CollectiveMainloopFwdSm90ILi2EN4cute5tupleIJNS5_1CILi1EEES8_S8_EEENS6_IJNS7_ILi64EEESA_SA_EEELi512ENS_6half_tEfNS_4arch4Sm90ELb1ELb0ELb0ELb1ELb0ELb1ELb0ELb0ELb0ELb1ELb1ELb0EEENS1_21CollectiveEpilogueFwdINS6_IJSA_NS7_ILi512EEESA_EEES9_SC_SE_Li256ELb1ELb1ELb1ELb0EEENS1_36VarlenDynamicPersistentTileSchedulerILi64ELi64ELi256ELi128ELb1ELb1ELb1ELb1ELb1ELb1EEEEEEEEEvNT_6ParamsE --------------------------
	.section	.nv.constant0._ZN7cutlass13device_kernelIN5flash11enable_sm90INS1_16FlashAttnFwdSm90INS1_25CollectiveMainloopFwdSm90ILi2EN4cute5tupleIJNS5_1CILi1EEES8_S8_EEENS6_IJNS7_ILi64EEESA_SA_EEELi512ENS_6half_tEfNS_4arch4Sm90ELb1ELb0ELb0ELb1ELb0ELb1ELb0ELb0ELb0ELb1ELb1ELb0EEENS1_21CollectiveEpilogueFwdINS6_IJSA_NS7_ILi512EEESA_EEES9_SC_SE_Li256ELb1ELb1ELb1ELb0EEENS1_36VarlenDynamicPersistentTileSchedulerILi64ELi64ELi256ELi128ELb1ELb1ELb1ELb1ELb1ELb1EEEEEEEEEvNT_6ParamsE,"a",@progbits
	.sectionflags	@""
	.align	4
.nv.constant0._ZN7cutlass13device_kernelIN5flash11enable_sm90INS1_16FlashAttnFwdSm90INS1_25CollectiveMainloopFwdSm90ILi2EN4cute5tupleIJNS5_1CILi1EEES8_S8_EEENS6_IJNS7_ILi64EEESA_SA_EEELi512ENS_6half_tEfNS_4arch4Sm90ELb1ELb0ELb0ELb1ELb0ELb1ELb0ELb0ELb0ELb1ELb1ELb0EEENS1_21CollectiveEpilogueFwdINS6_IJSA_NS7_ILi512EEESA_EEES9_SC_SE_Li256ELb1ELb1ELb1ELb0EEENS1_36VarlenDynamicPersistentTileSchedulerILi64ELi64ELi256ELi128ELb1ELb1ELb1ELb1ELb1ELb1EEEEEEEEEvNT_6ParamsE:
	.zero		3328


//--------------------- .nv.constant0._ZN7cutlass13device_kernelIN5flash11enable_sm90INS1_16FlashAttnFwdSm90INS1_25CollectiveMainloopFwdSm90ILi2EN4cute5tupleIJNS5_1CILi1EEES8_S8_EEENS6_IJNS7_ILi64EEESA_SA_EEELi512ENS_6half_tEfNS_4arch4Sm90ELb1ELb0ELb0ELb1ELb0ELb0ELb1ELb0ELb0ELb1ELb1ELb0EEENS1_21CollectiveEpilogueFwdINS6_IJSA_NS7_ILi512EEESA_EEES9_SC_SE_Li256ELb1ELb1ELb1ELb0EEENS1_36VarlenDynamicPersistentTileSchedulerILi64ELi64ELi256ELi128ELb1ELb1ELb1ELb1ELb1ELb1EEEEEEEEEvNT_6ParamsE --------------------------
	.section	.nv.constant0._ZN7cutlass13device_kernelIN5flash11enable_sm90INS1_16FlashAttnFwdSm90INS1_25CollectiveMainloopFwdSm90ILi2EN4cute5tupleIJNS5_1CILi1EEES8_S8_EEENS6_IJNS7_ILi64EEESA_SA_EEELi512ENS_6half_tEfNS_4arch4Sm90ELb1ELb0ELb0ELb1ELb0ELb0ELb1ELb0ELb0ELb1ELb1ELb0EEENS1_21CollectiveEpilogueFwdINS6_IJSA_NS7_ILi512EEESA_EEES9_SC_SE_Li256ELb1ELb1ELb1ELb0EEENS1_36VarlenDynamicPersistentTileSchedulerILi64ELi64ELi256ELi128ELb1ELb1ELb1ELb1ELb1ELb1EEEEEEEEEvNT_6ParamsE,"a",@progbits
	.sectionflags	@""
	.align	4
.nv.constant0._ZN7cutlass13device_kernelIN5flash11enable_sm90INS1_16FlashAttnFwdSm90INS1_25CollectiveMainloopFwdSm90ILi2EN4cute5tupleIJNS5_1CILi1EEES8_S8_EEENS6_IJNS7_ILi64EEESA_SA_EEELi512ENS_6half_tEfNS_4arch4Sm90ELb1ELb0ELb0ELb1ELb0ELb0ELb1ELb0ELb0ELb1ELb1ELb0EEENS1_21CollectiveEpilogueFwdINS6_IJSA_NS7_ILi512EEESA_EEES9_SC_SE_Li256ELb1ELb1ELb1ELb0EEENS1_36VarlenDynamicPersistentTileSchedulerILi64ELi64ELi256ELi128ELb1ELb1ELb1ELb1ELb1ELb1EEEEEEEEEvNT_6ParamsE:
	.zero		3584


//--------------------- .nv.constant0._ZN7cutlass13device_kernelIN5flash11enable_sm90INS1_16FlashAttnFwdSm90INS1_25CollectiveMainloopFwdSm90ILi2EN4cute5tupleIJNS5_1CILi1EEES8_S8_EEENS6_IJNS7_ILi64EEESA_SA_EEELi512ENS_6half_tEfNS_4arch4Sm90ELb1ELb0ELb0ELb1ELb0ELb1ELb1ELb0ELb0ELb1ELb1ELb0EEENS1_21CollectiveEpilogueFwdINS6_IJSA_NS7_ILi512EEESA_EEES9_SC_SE_Li256ELb1ELb1ELb1ELb0EEENS1_36VarlenDynamicPersistentTileSchedulerILi64ELi64ELi256ELi128ELb1ELb1ELb1ELb1ELb1ELb1EEEEEEEEEvNT_6ParamsE --------------------------
	.section	.nv.constant0._ZN7cutlass13device_kernelIN5flash11enable_sm90INS1_16FlashAttnFwdSm90INS1_25CollectiveMainloopFwdSm90ILi2EN4cute5tupleIJNS5_1CILi1EEES8_S8_EEENS6_IJNS7_ILi64EEESA_SA_EEELi512ENS_6half_tEfNS_4arch4Sm90ELb1ELb0ELb0ELb1ELb0ELb1ELb1ELb0ELb0ELb1ELb1ELb0EEENS1_21CollectiveEpilogueFwdINS6_IJSA_NS7_ILi512EEESA_EEES9_SC_SE_Li256ELb1ELb1ELb1ELb0EEENS1_36VarlenDynamicPersistentTileSchedulerILi64ELi64ELi256ELi128ELb1ELb1ELb1ELb1ELb1ELb1EEEEEEEEEvNT_6ParamsE,"a",@progbits
	.sectionflags	@""
	.align	4
.nv.constant0._ZN7cutlass13device_kernelIN5flash11enable_sm90INS1_16FlashAttnFwdSm90INS1_25CollectiveMainloopFwdSm90ILi2EN4cute5tupleIJNS5_1CILi1EEES8_S8_EEENS6_IJNS7_ILi64EEESA_SA_EEELi512ENS_6half_tEfNS_4arch4Sm90ELb1ELb0ELb0ELb1ELb0ELb1ELb1ELb0ELb0ELb1ELb1ELb0EEENS1_21CollectiveEpilogueFwdINS6_IJSA_NS7_ILi512EEESA_EEES9_SC_SE_Li256ELb1ELb1ELb1ELb0EEENS1_36VarlenDynamicPersistentTileSchedulerILi64ELi64ELi256ELi128ELb1ELb1ELb1ELb1ELb1ELb1EEEEEEEEEvNT_6ParamsE:
	.zero		3584


//--------------------- .nv.constant0._ZN7cutlass13device_kernelIN5flash11enable_sm90INS1_16FlashAttnFwdSm90INS1_25CollectiveMainloopFwdSm90ILi2EN4cute5tupleIJNS5_1CILi1EEES8_S8_EEENS6_IJNS7_ILi128EEENS7_ILi96EEENS7_ILi64EEEEEELi256ENS_6half_tEfNS_4arch4Sm90ELb0ELb0ELb0ELb0ELb0ELb0ELb0ELb1ELb0ELb1ELb1ELb0EEENS1_21CollectiveEpilogueFwdINS6_IJSA_NS7_ILi256EEESB_EEES9_SE_SG_Li256ELb0ELb1ELb1ELb0EEENS1_19SingleTileSchedulerILb0ELb1ELb1ELi128EEEEEEEEEvNT_6ParamsE --------------------------
	.section	.nv.constant0._ZN7cutlass13device_kernelIN5flash11enable_sm90INS1_16FlashAttnFwdSm90INS1_25CollectiveMainloopFwdSm90ILi2EN4cute5tupleIJNS5_1CILi1EEES8_S8_EEENS6_IJNS7_ILi128EEENS7_ILi96EEENS7_ILi64EEEEEELi256ENS_6half_tEfNS_4arch4Sm90ELb0ELb0ELb0ELb0ELb0ELb0ELb0ELb1ELb0ELb1ELb1ELb0EEENS1_21CollectiveEpilogueFwdINS6_IJSA_NS7_ILi256EEESB_EEES9_SE_SG_Li256ELb0ELb1ELb1ELb0EEENS1_19SingleTileSchedulerILb0ELb1ELb1ELi128EEEEEEEEEvNT_6ParamsE,"a",@progbits
	.sectionflags	@""
	.align	4
.nv.constant0._ZN7cutlass13device_kernelIN5flash11enable_sm90INS1_16FlashAttnFwdSm90INS1_25CollectiveMainloopFwdSm90ILi2EN4cute5tupleIJNS5_1CILi1EEES8_S8_EEENS6_IJNS7_ILi128EEENS7_ILi96EEENS7_ILi64EEEEEELi256ENS_6half_tEfNS_4arch4Sm90ELb0ELb0ELb0ELb0ELb0ELb0ELb0ELb1ELb0ELb1ELb1ELb0EEENS1_21CollectiveEpilogueFwdINS6_IJSA_NS7_ILi256EEESB_EEES9_SE_SG_Li256ELb0ELb1ELb1ELb0EEENS1_19SingleTileSchedulerILb0ELb1ELb1ELi128EEEEEEEEEvNT_6ParamsE:
	.zero		3200


//--------------------- .nv.constant0._ZN7cutlass13device_kernelIN5flash11enable_sm90INS1_16FlashAttnFwdSm90INS1_25CollectiveMainloopFwdSm90ILi2EN4cute5tupleIJNS5_1CILi1EEES8_S8_EEENS6_IJNS7_ILi128EEENS7_ILi96EEENS7_ILi64EEEEEELi256ENS_6half_tEfNS_4arch4Sm90ELb0ELb0ELb0ELb0ELb0ELb0ELb1ELb1ELb0ELb1ELb1ELb0EEENS1_21CollectiveEpilogueFwdINS6_IJSA_NS7_ILi256EEESB_EEES9_SE_SG_Li256ELb0ELb1ELb1ELb0EEENS1_19SingleTileSchedulerILb0ELb1ELb1ELi128EEEEEEEEEvNT_6ParamsE --------------------------
	.section	.nv.constant0._ZN7cutlass13device_kernelIN5flash11enable_sm90INS1_16FlashAttnFwdSm90INS1_25CollectiveMainloopFwdSm90ILi2EN4cute5tupleIJNS5_1CILi1EEES8_S8_EEENS6_IJNS7_ILi128EEENS7_ILi96EEENS7_ILi64EEEEEELi256ENS_6half_tEfNS_4arch4Sm90ELb0ELb0ELb0ELb0ELb0ELb0ELb1ELb1ELb0ELb1ELb1ELb0EEENS1_21CollectiveEpilogueFwdINS6_IJSA_NS7_ILi256EEESB_EEES9_SE_SG_Li256ELb0ELb1ELb1ELb0EEENS1_19SingleTileSchedulerILb0ELb1ELb1ELi128EEEEEEEEEvNT_6ParamsE,"a",@progbits
	.sectionflags	@""
	.align	4
.nv.constant0._ZN7cutlass13device_kernelIN5flash11enable_sm90INS1_16FlashAttnFwdSm90INS1_25CollectiveMainloopFwdSm90ILi2EN4cute5tupleIJNS5_1CILi1EEES8_S8_EEENS6_IJNS7_ILi128EEENS7_ILi96EEENS7_ILi64EEEEEELi256ENS_6half_tEfNS_4arch4Sm90ELb0ELb0ELb0ELb0ELb0ELb0ELb1ELb1ELb0ELb1ELb1ELb0EEENS1_21CollectiveEpilogueFwdINS6_IJSA_NS7_ILi256EEESB_EEES9_SE_SG_Li256ELb0ELb1ELb1ELb0EEENS1_19SingleTileSchedulerILb0ELb1ELb1ELi128EEEEEEEEEvNT_6ParamsE:
	.zero		3456


//--------------------- .nv.constant0._ZN7cutlass13device_kernelIN5flash11enable_sm90INS1_16FlashAttnFwdSm90INS1_25CollectiveMainloopFwdSm90ILi2EN4cute5tupleIJNS5_1CILi1EEES8_S8_EEENS6_IJNS7_ILi128EEENS7_ILi96EEENS7_ILi64EEEEEELi256ENS_6half_tEfNS_4arch4Sm90ELb0ELb0ELb0ELb1ELb0ELb0ELb0ELb1ELb0ELb1ELb1ELb0EEENS1_21CollectiveEpilogueFwdINS6_IJSA_NS7_ILi256EEESB_EEES9_SE_SG_Li256ELb1ELb1ELb1ELb0EEENS1_36VarlenDynamicPersistentTileSchedulerILi128ELi96ELi256ELi128ELb1ELb1ELb1ELb0ELb1ELb1EEEEEEEEEvNT_6ParamsE --------------------------
	.section	.nv.constant0._ZN7cutlass13device_kernelIN5flash11enable_sm90INS1_16FlashAttnFwdSm90INS1_25CollectiveMainloopFwdSm90ILi2EN4cute5tupleIJNS5_1CILi1EEES8_S8_EEENS6_IJNS7_ILi128EEENS7_ILi96EEENS7_ILi64EEEEEELi256ENS_6half_tEfNS_4arch4Sm90ELb0ELb0ELb0ELb1ELb0ELb0ELb0ELb1ELb0ELb1ELb1ELb0EEENS1_21CollectiveEpilogueFwdINS6_IJSA_NS7_ILi256EEESB_EEES9_SE_SG_Li256ELb1ELb1ELb1ELb0EEENS1_36VarlenDynamicPersistentTileSchedulerILi128ELi96ELi256ELi128ELb1ELb1ELb1ELb0ELb1ELb1EEEEEEEEEvNT_6ParamsE,"a",@progbits
	.sectionflags	@""
	.align	4
.nv.constant0._ZN7cutlass13device_kernelIN5flash11enable_sm90INS1_16FlashAttnFwdSm90INS1_25CollectiveMainloopFwdSm90ILi2EN4cute5tupleIJNS5_1CILi1EEES8_S8_EEENS6_IJNS7_ILi128EEENS7_ILi96EEENS7_ILi64EEEEEELi256ENS_6half_tEfNS_4arch4Sm90ELb0ELb0ELb0ELb1ELb0ELb0ELb0ELb1ELb0ELb1ELb1ELb0EEENS1_21CollectiveEpilogueFwdINS6_IJSA_NS7_ILi256EEESB_EEES9_SE_SG_Li256ELb1ELb1ELb1ELb0EEENS1_36VarlenDynamicPersistentTileSchedulerILi128ELi96ELi256ELi128ELb1ELb1ELb1ELb0ELb1ELb1EEEEEEEEEvNT_6ParamsE:
	.zero		3328


//--------------------- .nv.constant0._ZN7cutlass13device_kernelIN5flash11enable_sm90INS1_16FlashAttnFwdSm90INS1_25CollectiveMainloopFwdSm90ILi2EN4cute5tupleIJNS5_1CILi1EEES8_S8_EEENS6_IJNS7_ILi128EEENS7_ILi96EEENS7_ILi64EEEEEELi256ENS_6half_tEfNS_4arch4Sm90ELb0ELb0ELb0ELb1ELb0ELb1ELb0ELb1ELb0ELb1ELb1ELb0EEENS1_21CollectiveEpilogueFwdINS6_IJSA_NS7_ILi256EEESB_EEES9_SE_SG_Li256ELb1ELb1ELb1ELb0EEENS1_36VarlenDynamicPersistentTileSchedulerILi128ELi96ELi256ELi128ELb1ELb1ELb1ELb0ELb1ELb1EEEEEEEEEvNT_6ParamsE --------------------------
	.section	.nv.constant0._ZN7cutlass13device_kernelIN5flash11enable_sm90INS1_16FlashAttnFwdSm90INS1_25CollectiveMainloopFwdSm90ILi2EN4cute5tupleIJNS5_1CILi1EEES8_S8_EEENS6_IJNS7_ILi128EEENS7_ILi96EEENS7_ILi64EEEEEELi256ENS_6half_tEfNS_4arch4Sm90ELb0ELb0ELb0ELb1ELb0ELb1ELb0ELb1ELb0ELb1ELb1ELb0EEENS1_21CollectiveEpilogueFwdINS6_IJSA_NS7_ILi256EEESB_EEES9_SE_SG_Li256ELb1ELb1ELb1ELb0EEENS1_36VarlenDynamicPersistentTileSchedulerILi128ELi96ELi256ELi128ELb1ELb1ELb1ELb0ELb1ELb1EEEEEEEEEvNT_6ParamsE,"a",@progbits
	.sectionflags	@""
	.align	4
.nv.constant0._ZN7cutlass13device_kernelIN5flash11enable_sm90INS1_16FlashAttnFwdSm90INS1_25CollectiveMainloopFwdSm90ILi2EN4cute5tupleIJNS5_1CILi1EEES8_S8_EEENS6_IJNS7_ILi128EEENS7_ILi96EEENS7_ILi64EEEEEELi256ENS_6half_tEfNS_4arch4Sm90ELb0ELb0ELb0ELb1ELb0ELb1ELb0ELb1ELb0ELb1ELb1ELb0EEENS1_21CollectiveEpilogueFwdINS6_IJSA_NS7_ILi256EEESB_EEES9_SE_SG_Li256ELb1ELb1ELb1ELb0EEENS1_36VarlenDynamicPersistentTileSchedulerILi128ELi96ELi256ELi128ELb1ELb1ELb1ELb0ELb1ELb1EEEEEEEEEvNT_6ParamsE:
	.zero		3328


//--------------------- .nv.constant0._ZN7cutlass13device_kernelIN5flash11enable_sm90INS1_16FlashAttnFwdSm90INS1_25CollectiveMainloopFwdSm90ILi2EN4cute5tupleIJNS5_1CILi1EEES8_S8_EEENS6_IJNS7_ILi128EEENS7_ILi96EEENS7_ILi64EEEEEELi256ENS_6half_tEfNS_4arch4Sm90ELb0ELb0ELb0ELb1ELb0ELb0ELb1ELb1ELb0ELb1ELb1ELb0EEENS1_21CollectiveEpilogueFwdINS6_IJSA_NS7_ILi256EEESB_EEES9_SE_SG_Li256ELb1ELb1ELb1ELb0EEENS1_36VarlenDynamicPersistentTileSchedulerILi128ELi96ELi256ELi128ELb1ELb1ELb1ELb0ELb1ELb1EEEEEEEEEvNT_6ParamsE --------------------------
	.section	.nv.constant0._ZN7cutlass13device_kernelIN5flash11enable_sm90INS1_16FlashAttnFwdSm90INS1_25CollectiveMainloopFwdSm90ILi2EN4cute5tupleIJNS5_1CILi1EEES8_S8_EEENS6_IJNS7_ILi128EEENS7_ILi96EEENS7_ILi64EEEEEELi256ENS_6half_tEfNS_4arch4Sm90ELb0ELb0ELb0ELb1ELb0ELb0ELb1ELb1ELb0ELb1ELb1ELb0EEENS1_21CollectiveEpilogueFwdINS6_IJSA_NS7_ILi256EEESB_EEES9_SE_SG_Li256ELb1ELb1ELb1ELb0EEENS1_36VarlenDynamicPersistentTileSchedulerILi128ELi96ELi256ELi128ELb1ELb1ELb1ELb0ELb1ELb1EEEEEEEEEvNT_6ParamsE,"a",@progbits
	.sectionflags	@""
	.align	4
.nv.constant0._ZN7cutlass13device_kernelIN5flash11enable_sm90INS1_16FlashAttnFwdSm90INS1_25CollectiveMainloopFwdSm90ILi2EN4cute5tupleIJNS5_1CILi1EEES8_S8_EEENS6_IJNS7_ILi128EEENS7_ILi96EEENS7_ILi64EEEEEELi256ENS_6half_tEfNS_4arch4Sm90ELb0ELb0ELb0ELb1ELb0ELb0ELb1ELb1ELb0ELb1ELb1ELb0EEENS1_21CollectiveEpilogueFwdINS6_IJSA_NS7_ILi256EEESB_EEES9_SE_SG_Li256ELb1ELb1ELb1ELb0EEENS1_36VarlenDynamicPersistentTileSchedulerILi128ELi96ELi256ELi128ELb1ELb1ELb1ELb0ELb1ELb1EEEEEEEEEvNT_6ParamsE:
	.zero		3584


//--------------------- .nv.constant0._ZN7cutlass13device_kernelIN5flash11enable_sm90INS1_16FlashAttnFwdSm90INS1_25CollectiveMainloopFwdSm90ILi2EN4cute5tupleIJNS5_1CILi1EEES8_S8_EEENS6_IJNS7_ILi128EEENS7_ILi96EEENS7_ILi64EEEEEELi256ENS_6half_tEfNS_4arch4Sm90ELb0ELb0ELb0ELb1ELb0ELb1ELb1ELb1ELb0ELb1ELb1ELb0EEENS1_21CollectiveEpilogueFwdINS6_IJSA_NS7_ILi256EEESB_EEES9_SE_SG_Li256ELb1ELb1ELb1ELb0EEENS1_36VarlenDynamicPersistentTileSchedulerILi128ELi96ELi256ELi128ELb1ELb1ELb1ELb0ELb1ELb1EEEEEEEEEvNT_6ParamsE --------------------------
	.section	.nv.constant0._ZN7cutlass13device_kernelIN5flash11enable_sm90INS1_16FlashAttnFwdSm90INS1_25CollectiveMainloopFwdSm90ILi2EN4cute5tupleIJNS5_1CILi1EEES8_S8_EEENS6_IJNS7_ILi128EEENS7_ILi96EEENS7_ILi64EEEEEELi256ENS_6half_tEfNS_4arch4Sm90ELb0ELb0ELb0ELb1ELb0ELb1ELb1ELb1ELb0ELb1ELb1ELb0EEENS1_21CollectiveEpilogueFwdINS6_IJSA_NS7_ILi256EEESB_EEES9_SE_SG_Li256ELb1ELb1ELb1ELb0EEENS1_36VarlenDynamicPersistentTileSchedulerILi128ELi96ELi256ELi128ELb1ELb1ELb1ELb0ELb1ELb1EEEEEEEEEvNT_6ParamsE,"a",@progbits
	.sectionflags	@""
	.align	4
.nv.constant0._ZN7cutlass13device_kernelIN5flash11enable_sm90INS1_16FlashAttnFwdSm90INS1_25CollectiveMainloopFwdSm90ILi2EN4cute5tupleIJNS5_1CILi1EEES8_S8_EEENS6_IJNS7_ILi128EEENS7_ILi96EEENS7_ILi64EEEEEELi256ENS_6half_tEfNS_4arch4Sm90ELb0ELb0ELb0ELb1ELb0ELb1ELb1ELb1ELb0ELb1ELb1ELb0EEENS1_21CollectiveEpilogueFwdINS6_IJSA_NS7_ILi256EEESB_EEES9_SE_SG_Li256ELb1ELb1ELb1ELb0EEENS1_36VarlenDynamicPersistentTileSchedulerILi128ELi96ELi256ELi128ELb1ELb1ELb1ELb0ELb1ELb1EEEEEEEEEvNT_6ParamsE:
	.zero		3584


//--------------------- .nv.constant0._ZN7cutlass13device_kernelIN5flash11enable_sm90INS1_16FlashAttnFwdSm90INS1_25CollectiveMainloopFwdSm90ILi2EN4cute5tupleIJNS5_1CILi1EEES8_S8_EEENS6_IJNS7_ILi128EEENS7_ILi96EEENS7_ILi64EEEEEELi256ENS_6half_tEfNS_4arch4Sm90ELb0ELb1ELb0ELb0ELb0ELb0ELb0ELb1ELb0ELb1ELb1ELb0EEENS1_21CollectiveEpilogueFwdINS6_IJSA_NS7_ILi256EEESB_EEES9_SE_SG_Li256ELb0ELb1ELb1ELb0EEENS1_19SingleTileSchedulerILb0ELb1ELb1ELi128EEEEEEEEEvNT_6ParamsE --------------------------
	.section	.nv.constant0._ZN7cutlass13device_kernelIN5flash11enable_sm90INS1_16FlashAttnFwdSm90INS1_25CollectiveMainloopFwdSm90ILi2EN4cute5tupleIJNS5_1CILi1EEES8_S8_EEENS6_IJNS7_ILi128EEENS7_ILi96EEENS7_ILi64EEEEEELi256ENS_6half_tEfNS_4arch4Sm90ELb0ELb1ELb0ELb0ELb0ELb0ELb0ELb1ELb0ELb1ELb1ELb0EEENS1_21CollectiveEpilogueFwdINS6_IJSA_NS7_ILi256EEESB_EEES9_SE_SG_Li256ELb0ELb1ELb1ELb0EEENS1_19SingleTileSchedulerILb0ELb1ELb1ELi128EEEEEEEEEvNT_6ParamsE,"a",@progbits
	.sectionflags	@""
	.align	4
.nv.constant0._ZN7cutlass13device_kernelIN5flash11enable_sm90INS1_16FlashAttnFwdSm90INS1_25CollectiveMainloopFwdSm90ILi2EN4cute5tupleIJNS5_1CILi1EEES8_S8_EEENS6_IJNS7_ILi128EEENS7_ILi96EEENS7_ILi64EEEEEELi256ENS_6half_tEfNS_4arch4Sm90ELb0ELb1ELb0ELb0ELb0ELb0ELb0ELb1ELb0ELb1ELb1ELb0EEENS1_21CollectiveEpilogueFwdINS6_IJSA_NS7_ILi256EEESB_EEES9_SE_SG_Li256ELb0ELb1ELb1ELb0EEENS1_19SingleTileSchedulerILb0ELb1ELb1ELi128EEEEEEEEEvNT_6ParamsE:
	.zero		3200


//--------------------- .nv.constant0._ZN7cutlass13device_kernelIN5flash11enable_sm90INS1_16FlashAttnFwdSm90INS1_25CollectiveMainloopFwdSm90ILi2EN4cute5tupleIJNS5_1CILi1EEES8_S8_EEENS6_IJNS7_ILi128EEENS7_ILi96EEENS7_ILi64EEEEEELi256ENS_6half_tEfNS_4arch4Sm90ELb0ELb1ELb0ELb0ELb0ELb0ELb1ELb1ELb0ELb1ELb1ELb0EEENS1_21CollectiveEpilogueFwdINS6_IJSA_NS7_ILi256EEESB_EEES9_SE_SG_Li256ELb0ELb1ELb1ELb0EEENS1_19SingleTileSchedulerILb0ELb1ELb1ELi128EEEEEEEEEvNT_6ParamsE --------------------------
	.section	.nv.constant0._ZN7cutlass13device_kernelIN5flash11enable_sm90INS1_16FlashAttnFwdSm90INS1_25CollectiveMainloopFwdSm90ILi2EN4cute5tupleIJNS5_1CILi1EEES8_S8_EEENS6_IJNS7_ILi128EEENS7_ILi96EEENS7_ILi64EEEEEELi256ENS_6half_tEfNS_4arch4Sm90ELb0ELb1ELb0ELb0ELb0ELb0ELb1ELb1ELb0ELb1ELb1ELb0EEENS1_21CollectiveEpilogueFwdINS6_IJSA_NS7_ILi256EEESB_EEES9_SE_SG_Li256ELb0ELb1ELb1ELb0EEENS1_19SingleTileSchedulerILb0ELb1ELb1ELi128EEEEEEEEEvNT_6ParamsE,"a",@progbits
	.sectionflags	@""
	.align	4
.nv.constant0._ZN7cutlass13device_kernelIN5flash11enable_sm90INS1_16FlashAttnFwdSm90INS1_25CollectiveMainloopFwdSm90ILi2EN4cute5tupleIJNS5_1CILi1EEES8_S8_EEENS6_IJNS7_ILi128EEENS7_ILi96EEENS7_ILi64EEEEEELi256ENS_6half_tEfNS_4arch4Sm90ELb0ELb1ELb0ELb0ELb0ELb0ELb1ELb1ELb0ELb1ELb1ELb0EEENS1_21CollectiveEpilogueFwdINS6_IJSA_NS7_ILi256EEESB_EEES9_SE_SG_Li256ELb0ELb1ELb1ELb0EEENS1_19SingleTileSchedulerILb0ELb1ELb1ELi128EEEEEEEEEvNT_6ParamsE:
	.zero		3456


//--------------------- .nv.constant0._ZN7cutlass13device_kernelIN5flash11enable_sm90INS1_16FlashAttnFwdSm90INS1_25CollectiveMainloopFwdSm90ILi2EN4cute5tupleIJNS5_1CILi1EEES8_S8_EEENS6_IJNS7_ILi128EEENS7_ILi96EEENS7_ILi64EEEEEELi256ENS_6half_tEfNS_4arch4Sm90ELb0ELb1ELb0ELb1ELb0ELb0ELb0ELb1ELb0ELb1ELb1ELb0EEENS1_21CollectiveEpilogueFwdINS6_IJSA_NS7_ILi256EEESB_EEES9_SE_SG_Li256ELb1ELb1ELb1ELb0EEENS1_36VarlenDynamicPersistentTileSchedulerILi128ELi96ELi256ELi128ELb1ELb1ELb1ELb1ELb0ELb1EEEEEEEEEvNT_6ParamsE --------------------------
	.section	.nv.constant0._ZN7cutlass13device_kernelIN5flash11enable_sm90INS1_16FlashAttnFwdSm90INS1_25CollectiveMainloopFwdSm90ILi2EN4cute5tupleIJNS5_1CILi1EEES8_S8_EEENS6_IJNS7_ILi128EEENS7_ILi96EEENS7_ILi64EEEEEELi256ENS_6half_tEfNS_4arch4Sm90ELb0ELb1ELb0ELb1ELb0ELb0ELb0ELb1ELb0ELb1ELb1ELb0EEENS1_21CollectiveEpilogueFwdINS6_IJSA_NS7_ILi256EEESB_EEES9_SE_SG_Li256ELb1ELb1ELb1ELb0EEENS1_36VarlenDynamicPersistentTileSchedulerILi128ELi96ELi256ELi128ELb1ELb1ELb1ELb1ELb0ELb1EEEEEEEEEvNT_6ParamsE,"a",@progbits
	.sectionflags	@""
	.align	4
.nv.constant0._ZN7cutlass13device_kernelIN5flash11enable_sm90INS1_16FlashAttnFwdSm90INS1_25CollectiveMainloopFwdSm90ILi2EN4cute5tupleIJNS5_1CILi1EEES8_S8_EEENS6_IJNS7_ILi128EEENS7_ILi96EEENS7_ILi64EEEEEELi256ENS_6half_tEfNS_4arch4Sm90ELb0ELb1ELb0ELb1ELb0ELb0ELb0ELb1ELb0ELb1ELb1ELb0EEENS1_21CollectiveEpilogueFwdINS6_IJSA_NS7_ILi256EEESB_EEES9_SE_SG_Li256ELb1ELb1ELb1ELb0EEENS1_36VarlenDynamicPersistentTileSchedulerILi128ELi96ELi256ELi128ELb1ELb1ELb1ELb1ELb0ELb1EEEEEEEEEvNT_6ParamsE:
	.zero		3328


//--------------------- .nv.constant0._ZN7cutlass13device_kernelIN5flash11enable_sm90INS1_16FlashAttnFwdSm90INS1_25CollectiveMainloopFwdSm90ILi2EN4cute5tupleIJNS5_1CILi1EEES8_S8_EEENS6_IJNS7_ILi128EEENS7_ILi96EEENS7_ILi64EEEEEELi256ENS_6half_tEfNS_4arch4Sm90ELb0ELb1ELb0ELb1ELb0ELb1ELb0ELb1ELb0ELb1ELb1ELb0EEENS1_21CollectiveEpilogueFwdINS6_IJSA_NS7_ILi256EEESB_EEES9_SE_SG_Li256ELb1ELb1ELb1ELb0EEENS1_36VarlenDynamicPersistentTileSchedulerILi128ELi96ELi256ELi128ELb1ELb1ELb1ELb1ELb0ELb1EEEEEEEEEvNT_6ParamsE --------------------------
	.section	.nv.constant0._ZN7cutlass13device_kernelIN5flash11enable_sm90INS1_16FlashAttnFwdSm90INS1_25CollectiveMainloopFwdSm90ILi2EN4cute5tupleIJNS5_1CILi1EEES8_S8_EEENS6_IJNS7_ILi128EEENS7_ILi96EEENS7_ILi64EEEEEELi256ENS_6half_tEfNS_4arch4Sm90ELb0ELb1ELb0ELb1ELb0ELb1ELb0ELb1ELb0ELb1ELb1ELb0EEENS1_21CollectiveEpilogueFwdINS6_IJSA_NS7_ILi256EEESB_EEES9_SE_SG_Li256ELb1ELb1ELb1ELb0EEENS1_36VarlenDynamicPersistentTileSchedulerILi128ELi96ELi256ELi128ELb1ELb1ELb1ELb1ELb0ELb1EEEEEEEEEvNT_6ParamsE,"a",@progbits
	.sectionflags	@""
	.align	4
.nv.constant0._ZN7cutlass13device_kernelIN5flash11enable_sm90INS1_16FlashAttnFwdSm90INS1_25CollectiveMainloopFwdSm90ILi2EN4cute5tupleIJNS5_1CILi1EEES8_S8_EEENS6_IJNS7_ILi128EEENS7_ILi96EEENS7_ILi64EEEEEELi256ENS_6half_tEfNS_4arch4Sm90ELb0ELb1ELb0ELb1ELb0ELb1ELb0ELb1ELb0ELb1ELb1ELb0EEENS1_21CollectiveEpilogueFwdINS6_IJSA_NS7_ILi256EEESB_EEES9_SE_SG_Li256ELb1ELb1ELb1ELb0EEENS1_36VarlenDynamicPersistentTileSchedulerILi128ELi96ELi256ELi128ELb1ELb1ELb1ELb1ELb0ELb1EEEEEEEEEvNT_6ParamsE:
	.zero		3328


//--------------------- .nv.constant0._ZN7cutlass13device_kernelIN5flash11enable_sm90INS1_16FlashAttnFwdSm90INS1_25CollectiveMainloopFwdSm90ILi2EN4cute5tupleIJNS5_1CILi1EEES8_S8_EEENS6_IJNS7_ILi128EEENS7_ILi96EEENS7_ILi64EEEEEELi256ENS_6half_tEfNS_4arch4Sm90ELb0ELb1ELb0ELb1ELb0ELb0ELb1ELb1ELb0ELb1ELb1ELb0EEENS1_21CollectiveEpilogueFwdINS6_IJSA_NS7_ILi256EEESB_EEES9_SE_SG_Li256ELb1ELb1ELb1ELb0EEENS1_36VarlenDynamicPersistentTileSchedulerILi128ELi96ELi256ELi128ELb1ELb1ELb1ELb1ELb0ELb1EEEEEEEEEvNT_6ParamsE --------------------------
	.section	.nv.constant0._ZN7cutlass13device_kernelIN5flash11enable_sm90INS1_16FlashAttnFwdSm90INS1_25CollectiveMainloopFwdSm90ILi2EN4cute5tupleIJNS5_1CILi1EEES8_S8_EEENS6_IJNS7_ILi128EEENS7_ILi96EEENS7_ILi64EEEEEELi256ENS_6half_tEfNS_4arch4Sm90ELb0ELb1ELb0ELb1ELb0ELb0ELb1ELb1ELb0ELb1ELb1ELb0EEENS1_21CollectiveEpilogueFwdINS6_IJSA_NS7_ILi256EEESB_EEES9_SE_SG_Li256ELb1ELb1ELb1ELb0EEENS1_36VarlenDynamicPersistentTileSchedulerILi128ELi96ELi256ELi128ELb1ELb1ELb1ELb1ELb0ELb1EEEEEEEEEvNT_6ParamsE,"a",@progbits
	.sectionflags	@""
	.align	4
.nv.constant0._ZN7cutlass13device_kernelIN5flash11enable_sm90INS1_16FlashAttnFwdSm90INS1_25CollectiveMainloopFwdSm90ILi2EN4cute5tupleIJNS5_1CILi1EEES8_S8_EEENS6_IJNS7_ILi128EEENS7_ILi96EEENS7_ILi64EEEEEELi256ENS_6half_tEfNS_4arch4Sm90ELb0ELb1ELb0ELb1ELb0ELb0ELb1ELb1ELb0ELb1ELb1ELb0EEENS1_21CollectiveEpilogueFwdINS6_IJSA_NS7_ILi256EEESB_EEES9_SE_SG_Li256ELb1ELb1ELb1ELb0EEENS1_36VarlenDynamicPersistentTileSchedulerILi128ELi96ELi256ELi128ELb1ELb1ELb1ELb1ELb0ELb1EEEEEEEEEvNT_6ParamsE:
	.zero		3584


//--------------------- .nv.constant0._ZN7cutlass13device_kernelIN5flash11enable_sm90INS1_16FlashAttnFwdSm90INS1_25CollectiveMainloopFwdSm90ILi2EN4cute5tupleIJNS5_1CILi1EEES8_S8_EEENS6_IJNS7_ILi128EEENS7_ILi96EEENS7_ILi64EEEEEELi256ENS_6half_tEfNS_4arch4Sm90ELb0ELb1ELb0ELb1ELb0ELb1ELb1ELb1ELb0ELb1ELb1ELb0EEENS1_21CollectiveEpilogueFwdINS6_IJSA_NS7_ILi256EEESB_EEES9_SE_SG_Li256ELb1ELb1ELb1ELb0EEENS1_36VarlenDynamicPersistentTileSchedulerILi128ELi96ELi256ELi128ELb1ELb1ELb1ELb1ELb0ELb1EEEEEEEEEvNT_6ParamsE --------------------------
	.section	.nv.constant0._ZN7cutlass13device_kernelIN5flash11enable_sm90INS1_16FlashAttnFwdSm90INS1_25CollectiveMainloopFwdSm90ILi2EN4cute5tupleIJNS5_1CILi1EEES8_S8_EEENS6_IJNS7_ILi128EEENS7_ILi96EEENS7_ILi64EEEEEELi256ENS_6half_tEfNS_4arch4Sm90ELb0ELb1ELb0ELb1ELb0ELb1ELb1ELb1ELb0ELb1ELb1ELb0EEENS1_21CollectiveEpilogueFwdINS6_IJSA_NS7_ILi256EEESB_EEES9_SE_SG_Li256ELb1ELb1ELb1ELb0EEENS1_36VarlenDynamicPersistentTileSchedulerILi128ELi96ELi256ELi128ELb1ELb1ELb1ELb1ELb0ELb1EEEEEEEEEvNT_6ParamsE,"a",@progbits
	.sectionflags	@""
	.align	4
.nv.constant0._ZN7cutlass13device_kernelIN5flash11enable_sm90INS1_16FlashAttnFwdSm90INS1_25CollectiveMainloopFwdSm90ILi2EN4cute5tupleIJNS5_1CILi1EEES8_S8_EEENS6_IJNS7_ILi128EEENS7_ILi96EEENS7_ILi64EEEEEELi256ENS_6half_tEfNS_4arch4Sm90ELb0ELb1ELb0ELb1ELb0ELb1ELb1ELb1ELb0ELb1ELb1ELb0EEENS1_21CollectiveEpilogueFwdINS6_IJSA_NS7_ILi256EEESB_EEES9_SE_SG_Li256ELb1ELb1ELb1ELb0EEENS1_36VarlenDynamicPersistentTileSchedulerILi128ELi96ELi256ELi128ELb1ELb1ELb1ELb1ELb0ELb1EEEEEEEEEvNT_6ParamsE:
	.zero		3584


//--------------------- .nv.constant0._ZN7cutlass13device_kernelIN5flash11enable_sm90INS1_16FlashAttnFwdSm90INS1_25CollectiveMainloopFwdSm90ILi2EN4cute5tupleIJNS5_1CILi1EEES8_S8_EEENS6_IJNS7_ILi128EEENS7_ILi96EEENS7_ILi64EEEEEELi256ENS_6half_tEfNS_4arch4Sm90ELb1ELb0ELb0ELb0ELb0ELb0ELb0ELb1ELb0ELb1ELb1ELb0EEENS1_21CollectiveEpilogueFwdINS6_IJSA_NS7_ILi256EEESB_EEES9_SE_SG_Li256ELb0ELb1ELb1ELb0EEENS1_19SingleTileSchedulerILb0ELb1ELb1ELi128EEEEEEEEEvNT_6ParamsE --------------------------
	.section	.nv.constant0._ZN7cutlass13device_kernelIN5flash11enable_sm90INS1_16FlashAttnFwdSm90INS1_25CollectiveMainloopFwdSm90ILi2EN4cute5tupleIJNS5_1CILi1EEES8_S8_EEENS6_IJNS7_ILi128EEENS7_ILi96EEENS7_ILi64EEEEEELi256ENS_6half_tEfNS_4arch4Sm90ELb1ELb0ELb0ELb0ELb0ELb0ELb0ELb1ELb0ELb1ELb1ELb0EEENS1_21CollectiveEpilogueFwdINS6_IJSA_NS7_ILi256EEESB_EEES9_SE_SG_Li256ELb0ELb1ELb1ELb0EEENS1_19SingleTileSchedulerILb0ELb1ELb1ELi128EEEEEEEEEvNT_6ParamsE,"a",@progbits
	.sectionflags	@""
	.align	4
.nv.constant0._ZN7cutlass13device_kernelIN5flash11enable_sm90INS1_16FlashAttnFwdSm90INS1_25CollectiveMainloopFwdSm90ILi2EN4cute5tupleIJNS5_1CILi1EEES8_S8_EEENS6_IJNS7_ILi128EEENS7_ILi96EEENS7_ILi64EEEEEELi256ENS_6half_tEfNS_4arch4Sm90ELb1ELb0ELb0ELb0ELb0ELb0ELb0ELb1ELb0ELb1ELb1ELb0EEENS1_21CollectiveEpilogueFwdINS6_IJSA_NS7_ILi256EEESB_EEES9_SE_SG_Li256ELb0ELb1ELb1ELb0EEENS1_19SingleTileSchedulerILb0ELb1ELb1ELi128EEEEEEEEEvNT_6ParamsE:
	.zero		3200


//--------------------- .nv.constant0._ZN7cutlass13device_kernelIN5flash11enable_sm90INS1_16FlashAttnFwdSm90INS1_25CollectiveMainloopFwdSm90ILi2EN4cute5tupleIJNS5_1CILi1EEES8_S8_EEENS6_IJNS7_ILi128EEENS7_ILi96EEENS7_ILi64EEEEEELi256ENS_6half_tEfNS_4arch4Sm90ELb1ELb0ELb0ELb0ELb0ELb0ELb1ELb1ELb0ELb1ELb1ELb0EEENS1_21CollectiveEpilogueFwdINS6_IJSA_NS7_ILi256EEESB_EEES9_SE_SG_Li256ELb0ELb1ELb1ELb0EEENS1_19SingleTileSchedulerILb0ELb1ELb1ELi128EEEEEEEEEvNT_6ParamsE --------------------------
	.section	.nv.constant0._ZN7cutlass13device_kernelIN5flash11enable_sm90INS1_16FlashAttnFwdSm90INS1_25CollectiveMainloopFwdSm90ILi2EN4cute5tupleIJNS5_1CILi1EEES8_S8_EEENS6_IJNS7_ILi128EEENS7_ILi96EEENS7_ILi64EEEEEELi256ENS_6half_tEfNS_4arch4Sm90ELb1ELb0ELb0ELb0ELb0ELb0ELb1ELb1ELb0ELb1ELb1ELb0EEENS1_21CollectiveEpilogueFwdINS6_IJSA_NS7_ILi256EEESB_EEES9_SE_SG_Li256ELb0ELb1ELb1ELb0EEENS1_19SingleTileSchedulerILb0ELb1ELb1ELi128EEEEEEEEEvNT_6ParamsE,"a",@progbits
	.sectionflags	@""
	.align	4
.nv.constant0._ZN7cutlass13device_kernelIN5flash11enable_sm90INS1_16FlashAttnFwdSm90INS1_25CollectiveMainloopFwdSm90ILi2EN4cute5tupleIJNS5_1CILi1EEES8_S8_EEENS6_IJNS7_ILi128EEENS7_ILi96EEENS7_ILi64EEEEEELi256ENS_6half_tEfNS_4arch4Sm90ELb1ELb0ELb0ELb0ELb0ELb0ELb1ELb1ELb0ELb1ELb1ELb0EEENS1_21CollectiveEpilogueFwdINS6_IJSA_NS7_ILi256EEESB_EEES9_SE_SG_Li256ELb0ELb1ELb1ELb0EEENS1_19SingleTileSchedulerILb0ELb1ELb1ELi128EEEEEEEEEvNT_6ParamsE:
	.zero		3456


//--------------------- .nv.constant0._ZN7cutlass13device_kernelIN5flash11enable_sm90INS1_16FlashAttnFwdSm90INS1_25CollectiveMainloopFwdSm90ILi2EN4cute5tupleIJNS5_1CILi1EEES8_S8_EEENS6_IJNS7_ILi128EEENS7_ILi96EEENS7_ILi64EEEEEELi256ENS_6half_tEfNS_4arch4Sm90ELb1ELb0ELb0ELb1ELb0ELb0ELb0ELb1ELb0ELb1ELb1ELb0EEENS1_21CollectiveEpilogueFwdINS6_IJSA_NS7_ILi256EEESB_EEES9_SE_SG_Li256ELb1ELb1ELb1ELb0EEENS1_36VarlenDynamicPersistentTileSchedulerILi128ELi96ELi256ELi128ELb1ELb1ELb1ELb1ELb1ELb1EEEEEEEEEvNT_6ParamsE --------------------------
	.section	.nv.constant0._ZN7cutlass13device_kernelIN5flash11enable_sm90INS1_16FlashAttnFwdSm90INS1_25CollectiveMainloopFwdSm90ILi2EN4cute5tupleIJNS5_1CILi1EEES8_S8_EEENS6_IJNS7_ILi128EEENS7_ILi96EEENS7_ILi64EEEEEELi256ENS_6half_tEfNS_4arch4Sm90ELb1ELb0ELb0ELb1ELb0ELb0ELb0ELb1ELb0ELb1ELb1ELb0EEENS1_21CollectiveEpilogueFwdINS6_IJSA_NS7_ILi256EEESB_EEES9_SE_SG_Li256ELb1ELb1ELb1ELb0EEENS1_36VarlenDynamicPersistentTileSchedulerILi128ELi96ELi256ELi128ELb1ELb1ELb1ELb1ELb1ELb1EEEEEEEEEvNT_6ParamsE,"a",@progbits
	.sectionflags	@""
	.align	4
.nv.constant0._ZN7cutlass13device_kernelIN5flash11enable_sm90INS1_16FlashAttnFwdSm90INS1_25CollectiveMainloopFwdSm90ILi2EN4cute5tupleIJNS5_1CILi1EEES8_S8_EEENS6_IJNS7_ILi128EEENS7_ILi96EEENS7_ILi64EEEEEELi256ENS_6half_tEfNS_4arch4Sm90ELb1ELb0ELb0ELb1ELb0ELb0ELb0ELb1ELb0ELb1ELb1ELb0EEENS1_21CollectiveEpilogueFwdINS6_IJSA_NS7_ILi256EEESB_EEES9_SE_SG_Li256ELb1ELb1ELb1ELb0EEENS1_36VarlenDynamicPersistentTileSchedulerILi128ELi96ELi256ELi128ELb1ELb1ELb1ELb1ELb1ELb1EEEEEEEEEvNT_6ParamsE:
	.zero		3328


//--------------------- .nv.constant0._ZN7cutlass13device_kernelIN5flash11enable_sm90INS1_16FlashAttnFwdSm90INS1_25CollectiveMainloopFwdSm90ILi2EN4cute5tupleIJNS5_1CILi1EEES8_S8_EEENS6_IJNS7_ILi128EEENS7_ILi96EEENS7_ILi64EEEEEELi256ENS_6half_tEfNS_4arch4Sm90ELb1ELb0ELb0ELb1ELb0ELb1ELb0ELb1ELb0ELb1ELb1ELb0EEENS1_21CollectiveEpilogueFwdINS6_IJSA_NS7_ILi256EEESB_EEES9_SE_SG_Li256ELb1ELb1ELb1ELb0EEENS1_36VarlenDynamicPersistentTileSchedulerILi128ELi96ELi256ELi128ELb1ELb1ELb1ELb1ELb1ELb1EEEEEEEEEvNT_6ParamsE --------------------------
	.section	.nv.constant0._ZN7cutlass13device_kernelIN5flash11enable_sm90INS1_16FlashAttnFwdSm90INS1_25CollectiveMainloopFwdSm90ILi2EN4cute5tupleIJNS5_1CILi1EEES8_S8_EEENS6_IJNS7_ILi128EEENS7_ILi96EEENS7_ILi64EEEEEELi256ENS_6half_tEfNS_4arch4Sm90ELb1ELb0ELb0ELb1ELb0ELb1ELb0ELb1ELb0ELb1ELb1ELb0EEENS1_21CollectiveEpilogueFwdINS6_IJSA_NS7_ILi256EEESB_EEES9_SE_SG_Li256ELb1ELb1ELb1ELb0EEENS1_36VarlenDynamicPersistentTileSchedulerILi128ELi96ELi256ELi128ELb1ELb1ELb1ELb1ELb1ELb1EEEEEEEEEvNT_6ParamsE,"a",@progbits
	.sectionflags	@""
	.align	4
.nv.constant0._ZN7cutlass13device_kernelIN5flash11enable_sm90INS1_16FlashAttnFwdSm90INS1_25CollectiveMainloopFwdSm90ILi2EN4cute5tupleIJNS5_1CILi1EEES8_S8_EEENS6_IJNS7_ILi128EEENS7_ILi96EEENS7_ILi64EEEEEELi256ENS_6half_tEfNS_4arch4Sm90ELb1ELb0ELb0ELb1ELb0ELb1ELb0ELb1ELb0ELb1ELb1ELb0EEENS1_21CollectiveEpilogueFwdINS6_IJSA_NS7_ILi256EEESB_EEES9_SE_SG_Li256ELb1ELb1ELb1ELb0EEENS1_36VarlenDynamicPersistentTileSchedulerILi128ELi96ELi256ELi128ELb1ELb1ELb1ELb1ELb1ELb1EEEEEEEEEvNT_6ParamsE:
	.zero		3328


//--------------------- .nv.constant0._ZN7cutlass13device_kernelIN5flash11enable_sm90INS1_16FlashAttnFwdSm90INS1_25CollectiveMainloopFwdSm90ILi2EN4cute5tupleIJNS5_1CILi1EEES8_S8_EEENS6_IJNS7_ILi128EEENS7_ILi96EEENS7_ILi64EEEEEELi256ENS_6half_tEfNS_4arch4Sm90ELb1ELb0ELb0ELb1ELb0ELb0ELb1ELb1ELb0ELb1ELb1ELb0EEENS1_21CollectiveEpilogueFwdINS6_IJSA_NS7_ILi256EEESB_EEES9_SE_SG_Li256ELb1ELb1ELb1ELb0EEENS1_36VarlenDynamicPersistentTileSchedulerILi128ELi96ELi256ELi128ELb1ELb1ELb1ELb1ELb1ELb1EEEEEEEEEvNT_6ParamsE --------------------------
	.section	.nv.constant0._ZN7cutlass13device_kernelIN5flash11enable_sm90INS1_16FlashAttnFwdSm90INS1_25CollectiveMainloopFwdSm90ILi2EN4cute5tupleIJNS5_1CILi1EEES8_S8_EEENS6_IJNS7_ILi128EEENS7_ILi96EEENS7_ILi64EEEEEELi256ENS_6half_tEfNS_4arch4Sm90ELb1ELb0ELb0ELb1ELb0ELb0ELb1ELb1ELb0ELb1ELb1ELb0EEENS1_21CollectiveEpilogueFwdINS6_IJSA_NS7_ILi256EEESB_EEES9_SE_SG_Li256ELb1ELb1ELb1ELb0EEENS1_36VarlenDynamicPersistentTileSchedulerILi128ELi96ELi256ELi128ELb1ELb1ELb1ELb1ELb1ELb1EEEEEEEEEvNT_6ParamsE,"a",@progbits
	.sectionflags	@""
	.align	4
.nv.constant0._ZN7cutlass13device_kernelIN5flash11enable_sm90INS1_16FlashAttnFwdSm90INS1_25CollectiveMainloopFwdSm90ILi2EN4cute5tupleIJNS5_1CILi1EEES8_S8_EEENS6_IJNS7_ILi128EEENS7_ILi96EEENS7_ILi64EEEEEELi256ENS_6half_tEfNS_4arch4Sm90ELb1ELb0ELb0ELb1ELb0ELb0ELb1ELb1ELb0ELb1ELb1ELb0EEENS1_21CollectiveEpilogueFwdINS6_IJSA_NS7_ILi256EEESB_EEES9_SE_SG_Li256ELb1ELb1ELb1ELb0EEENS1_36VarlenDynamicPersistentTileSchedulerILi128ELi96ELi256ELi128ELb1ELb1ELb1ELb1ELb1ELb1EEEEEEEEEvNT_6ParamsE:
	.zero		3584


//--------------------- .nv.constant0._ZN7cutlass13device_kernelIN5flash11enable_sm90INS1_16FlashAttnFwdSm90INS1_25CollectiveMainloopFwdSm90ILi2EN4cute5tupleIJNS5_1CILi1EEES8_S8_EEENS6_IJNS7_ILi128EEENS7_ILi96EEENS7_ILi64EEEEEELi256ENS_6half_tEfNS_4arch4Sm90ELb1ELb0ELb0ELb1ELb0ELb1ELb1ELb1ELb0ELb1ELb1ELb0EEENS1_21CollectiveEpilogueFwdINS6_IJSA_NS7_ILi256EEESB_EEES9_SE_SG_Li256ELb1ELb1ELb1ELb0EEENS1_36VarlenDynamicPersistentTileSchedulerILi128ELi96ELi256ELi128ELb1ELb1ELb1ELb1ELb1ELb1EEEEEEEEEvNT_6ParamsE --------------------------
	.section	.nv.constant0._ZN7cutlass13device_kernelIN5flash11enable_sm90INS1_16FlashAttnFwdSm90INS1_25CollectiveMainloopFwdSm90ILi2EN4cute5tupleIJNS5_1CILi1EEES8_S8_EEENS6_IJNS7_ILi128EEENS7_ILi96EEENS7_ILi64EEEEEELi256ENS_6half_tEfNS_4arch4Sm90ELb1ELb0ELb0ELb1ELb0ELb1ELb1ELb1ELb0ELb1ELb1ELb0EEENS1_21CollectiveEpilogueFwdINS6_IJSA_NS7_ILi256EEESB_EEES9_SE_SG_Li256ELb1ELb1ELb1ELb0EEENS1_36VarlenDynamicPersistentTileSchedulerILi128ELi96ELi256ELi128ELb1ELb1ELb1ELb1ELb1ELb1EEEEEEEEEvNT_6ParamsE,"a",@progbits
	.sectionflags	@""
	.align	4
.nv.constant0._ZN7cutlass13device_kernelIN5flash11enable_sm90INS1_16FlashAttnFwdSm90INS1_25CollectiveMainloopFwdSm90ILi2EN4cute5tupleIJNS5_1CILi1EEES8_S8_EEENS6_IJNS7_ILi128EEENS7_ILi96EEENS7_ILi64EEEEEELi256ENS_6half_tEfNS_4arch4Sm90ELb1ELb0ELb0ELb1ELb0ELb1ELb1ELb1ELb0ELb1ELb1ELb0EEENS1_21CollectiveEpilogueFwdINS6_IJSA_NS7_ILi256EEESB_EEES9_SE_SG_Li256ELb1ELb1ELb1ELb0EEENS1_36VarlenDynamicPersistentTileSchedulerILi128ELi96ELi256ELi128ELb1ELb1ELb1ELb1ELb1ELb1EEEEEEEEEvNT_6ParamsE:
	.zero		3584


//--------------------- SYMBOLS --------------------------

	.type		.nv.reservedSmem.offset0,@object
	.size		.nv.reservedSmem.offset0,0x4
	.type		__assertfail,@function
